	.target	sm_90a

	.elftype	@"ET_EXEC"


//--------------------- .note.nv.tkinfo           --------------------------
	.section	.note.nv.tkinfo,"",@"SHT_NOTE"
	.sectionflags	@"SHF_NOTE_NV_TKINFO"
	.tkinfo
        /*0018*/ 	.word	0x00000002
        /*0030*/ 	.string	""
        /*0030*/ 	.string	"ptxas"
        /*0030*/ 	.string	"Cuda compilation tools, release 13.0, V13.0.88"
        /*0030*/ 	.string	"Build cuda_13.0.r13.0/compiler.36424714_0"
        /*0030*/ 	.string	"-arch sm_90a -m 64 "



//--------------------- .note.nv.cuinfo           --------------------------
	.section	.note.nv.cuinfo,"",@"SHT_NOTE"
	.sectionflags	@"SHF_NOTE_NV_CUINFO"
        /*0018*/ 	.short	0x0002
        /*001a*/ 	.short	0x005a
        /*001c*/ 	.short	0x0082
	.zero		2


//--------------------- .nv.info                  --------------------------
	.section	.nv.info,"",@"SHT_CUDA_INFO"
	.align	4


	//----- nvinfo : EIATTR_REGCOUNT
	.align		4
        /*0000*/ 	.byte	0x04, 0x2f
        /*0002*/ 	.short	(.L_57 - .L_56)
	.align		4
.L_56:
        /*0004*/ 	.word	index@(_ZN7cutlass13device_kernelIN5flash11enable_sm90INS1_16FlashAttnFwdSm90INS1_25CollectiveMainloopFwdSm90ILi2EN4cute5tupleIJNS5_1CILi1EEES8_S8_EEENS6_IJNS7_ILi192EEENS7_ILi128EEENS7_ILi64EEEEEELi64ENS_10bfloat16_tEfNS_4arch4Sm90ELb1ELb0ELb0ELb1ELb0ELb1ELb0ELb1ELb1ELb0ELb0ELb0EEENS1_21CollectiveEpilogueFwdINS6_IJSA_SC_SB_EEES9_SE_SG_Li384ELb1ELb0ELb0ELb0EEENS1_36VarlenDynamicPersistentTileSchedulerILi192ELi128ELi384ELi32ELb0ELb0ELb1ELb1ELb1ELb1EEEEEEEEEvNT_6ParamsE)
        /*0008*/ 	.word	0x00000080


	//----- nvinfo : EIATTR_FRAME_SIZE
	.align		4
.L_57:
        /*000c*/ 	.byte	0x04, 0x11
        /*000e*/ 	.short	(.L_59 - .L_58)
	.align		4
.L_58:
        /*0010*/ 	.word	index@(_ZN7cutlass13device_kernelIN5flash11enable_sm90INS1_16FlashAttnFwdSm90INS1_25CollectiveMainloopFwdSm90ILi2EN4cute5tupleIJNS5_1CILi1EEES8_S8_EEENS6_IJNS7_ILi192EEENS7_ILi128EEENS7_ILi64EEEEEELi64ENS_10bfloat16_tEfNS_4arch4Sm90ELb1ELb0ELb0ELb1ELb0ELb1ELb0ELb1ELb1ELb0ELb0ELb0EEENS1_21CollectiveEpilogueFwdINS6_IJSA_SC_SB_EEES9_SE_SG_Li384ELb1ELb0ELb0ELb0EEENS1_36VarlenDynamicPersistentTileSchedulerILi192ELi128ELi384ELi32ELb0ELb0ELb1ELb1ELb1ELb1EEEEEEEEEvNT_6ParamsE)
        /*0014*/ 	.word	0x00000048


	//----- nvinfo : EIATTR_REGCOUNT
	.align		4
.L_59:
        /*0018*/ 	.byte	0x04, 0x2f
        /*001a*/ 	.short	(.L_61 - .L_60)
	.align		4
.L_60:
        /*001c*/ 	.word	index@(_ZN7cutlass13device_kernelIN5flash11enable_sm90INS1_16FlashAttnFwdSm90INS1_25CollectiveMainloopFwdSm90ILi2EN4cute5tupleIJNS5_1CILi1EEES8_S8_EEENS6_IJNS7_ILi192EEENS7_ILi128EEENS7_ILi64EEEEEELi64ENS_10bfloat16_tEfNS_4arch4Sm90ELb1ELb0ELb0ELb1ELb0ELb0ELb0ELb1ELb1ELb0ELb0ELb0EEENS1_21CollectiveEpilogueFwdINS6_IJSA_SC_SB_EEES9_SE_SG_Li384ELb1ELb0ELb0ELb0EEENS1_36VarlenDynamicPersistentTileSchedulerILi192ELi128ELi384ELi32ELb0ELb0ELb1ELb1ELb1ELb1EEEEEEEEEvNT_6ParamsE)
        /*0020*/ 	.word	0x00000080


	//----- nvinfo : EIATTR_FRAME_SIZE
	.align		4
.L_61:
        /*0024*/ 	.byte	0x04, 0x11
        /*0026*/ 	.short	(.L_63 - .L_62)
	.align		4
.L_62:
        /*0028*/ 	.word	index@(_ZN7cutlass13device_kernelIN5flash11enable_sm90INS1_16FlashAttnFwdSm90INS1_25CollectiveMainloopFwdSm90ILi2EN4cute5tupleIJNS5_1CILi1EEES8_S8_EEENS6_IJNS7_ILi192EEENS7_ILi128EEENS7_ILi64EEEEEELi64ENS_10bfloat16_tEfNS_4arch4Sm90ELb1ELb0ELb0ELb1ELb0ELb0ELb0ELb1ELb1ELb0ELb0ELb0EEENS1_21CollectiveEpilogueFwdINS6_IJSA_SC_SB_EEES9_SE_SG_Li384ELb1ELb0ELb0ELb0EEENS1_36VarlenDynamicPersistentTileSchedulerILi192ELi128ELi384ELi32ELb0ELb0ELb1ELb1ELb1ELb1EEEEEEEEEvNT_6ParamsE)
        /*002c*/ 	.word	0x00000010


	//----- nvinfo : EIATTR_REGCOUNT
	.align		4
.L_63:
        /*0030*/ 	.byte	0x04, 0x2f
        /*0032*/ 	.short	(.L_65 - .L_64)
	.align		4
.L_64:
        /*0034*/ 	.word	index@(_ZN7cutlass13device_kernelIN5flash11enable_sm90INS1_16FlashAttnFwdSm90INS1_25CollectiveMainloopFwdSm90ILi2EN4cute5tupleIJNS5_1CILi1EEES8_S8_EEENS6_IJNS7_ILi192EEENS7_ILi128EEENS7_ILi64EEEEEELi64ENS_10bfloat16_tEfNS_4arch4Sm90ELb1ELb0ELb0ELb0ELb0ELb0ELb0ELb1ELb1ELb0ELb0ELb0EEENS1_21CollectiveEpilogueFwdINS6_IJSA_SC_SB_EEES9_SE_SG_Li384ELb0ELb0ELb0ELb0EEENS1_30DynamicPersistentTileSchedulerILi384ELi32ELb0ELb0ELb1EEEEEEEEEvNT_6ParamsE)
        /*0038*/ 	.word	0x00000080


	//----- nvinfo : EIATTR_FRAME_SIZE
	.align		4
.L_65:
        /*003c*/ 	.byte	0x04, 0x11
        /*003e*/ 	.short	(.L_67 - .L_66)
	.align		4
.L_66:
        /*0040*/ 	.word	index@(_ZN7cutlass13device_kernelIN5flash11enable_sm90INS1_16FlashAttnFwdSm90INS1_25CollectiveMainloopFwdSm90ILi2EN4cute5tupleIJNS5_1CILi1EEES8_S8_EEENS6_IJNS7_ILi192EEENS7_ILi128EEENS7_ILi64EEEEEELi64ENS_10bfloat16_tEfNS_4arch4Sm90ELb1ELb0ELb0ELb0ELb0ELb0ELb0ELb1ELb1ELb0ELb0ELb0EEENS1_21CollectiveEpilogueFwdINS6_IJSA_SC_SB_EEES9_SE_SG_Li384ELb0ELb0ELb0ELb0EEENS1_30DynamicPersistentTileSchedulerILi384ELi32ELb0ELb0ELb1EEEEEEEEEvNT_6ParamsE)
        /*0044*/ 	.word	0x00000000


	//----- nvinfo : EIATTR_REGCOUNT
	.align		4
.L_67:
        /*0048*/ 	.byte	0x04, 0x2f
        /*004a*/ 	.short	(.L_69 - .L_68)
	.align		4
.L_68:
        /*004c*/ 	.word	index@(_ZN7cutlass13device_kernelIN5flash11enable_sm90INS1_16FlashAttnFwdSm90INS1_25CollectiveMainloopFwdSm90ILi2EN4cute5tupleIJNS5_1CILi1EEES8_S8_EEENS6_IJNS7_ILi192EEENS7_ILi128EEENS7_ILi64EEEEEELi64ENS_10bfloat16_tEfNS_4arch4Sm90ELb0ELb1ELb0ELb1ELb0ELb1ELb0ELb1ELb1ELb0ELb0ELb0EEENS1_21CollectiveEpilogueFwdINS6_IJSA_SC_SB_EEES9_SE_SG_Li384ELb1ELb0ELb0ELb0EEENS1_36VarlenDynamicPersistentTileSchedulerILi192ELi128ELi384ELi32ELb0ELb0ELb1ELb1ELb0ELb1EEEEEEEEEvNT_6ParamsE)
        /*0050*/ 	.word	0x00000080


	//----- nvinfo : EIATTR_FRAME_SIZE
	.align		4
.L_69:
        /*0054*/ 	.byte	0x04, 0x11
        /*0056*/ 	.short	(.L_71 - .L_70)
	.align		4
.L_70:
        /*0058*/ 	.word	index@(_ZN7cutlass13device_kernelIN5flash11enable_sm90INS1_16FlashAttnFwdSm90INS1_25CollectiveMainloopFwdSm90ILi2EN4cute5tupleIJNS5_1CILi1EEES8_S8_EEENS6_IJNS7_ILi192EEENS7_ILi128EEENS7_ILi64EEEEEELi64ENS_10bfloat16_tEfNS_4arch4Sm90ELb0ELb1ELb0ELb1ELb0ELb1ELb0ELb1ELb1ELb0ELb0ELb0EEENS1_21CollectiveEpilogueFwdINS6_IJSA_SC_SB_EEES9_SE_SG_Li384ELb1ELb0ELb0ELb0EEENS1_36VarlenDynamicPersistentTileSchedulerILi192ELi128ELi384ELi32ELb0ELb0ELb1ELb1ELb0ELb1EEEEEEEEEvNT_6ParamsE)
        /*005c*/ 	.word	0x00000048


	//----- nvinfo : EIATTR_REGCOUNT
	.align		4
.L_71:
        /*0060*/ 	.byte	0x04, 0x2f
        /*0062*/ 	.short	(.L_73 - .L_72)
	.align		4
.L_72:
        /*0064*/ 	.word	index@(_ZN7cutlass13device_kernelIN5flash11enable_sm90INS1_16FlashAttnFwdSm90INS1_25CollectiveMainloopFwdSm90ILi2EN4cute5tupleIJNS5_1CILi1EEES8_S8_EEENS6_IJNS7_ILi192EEENS7_ILi128EEENS7_ILi64EEEEEELi64ENS_10bfloat16_tEfNS_4arch4Sm90ELb0ELb1ELb0ELb1ELb0ELb0ELb0ELb1ELb1ELb0ELb0ELb0EEENS1_21CollectiveEpilogueFwdINS6_IJSA_SC_SB_EEES9_SE_SG_Li384ELb1ELb0ELb0ELb0EEENS1_36VarlenDynamicPersistentTileSchedulerILi192ELi128ELi384ELi32ELb0ELb0ELb1ELb1ELb0ELb1EEEEEEEEEvNT_6ParamsE)
        /*0068*/ 	.word	0x00000080


	//----- nvinfo : EIATTR_FRAME_SIZE
	.align		4
.L_73:
        /*006c*/ 	.byte	0x04, 0x11
        /*006e*/ 	.short	(.L_75 - .L_74)
	.align		4
.L_74:
        /*0070*/ 	.word	index@(_ZN7cutlass13device_kernelIN5flash11enable_sm90INS1_16FlashAttnFwdSm90INS1_25CollectiveMainloopFwdSm90ILi2EN4cute5tupleIJNS5_1CILi1EEES8_S8_EEENS6_IJNS7_ILi192EEENS7_ILi128EEENS7_ILi64EEEEEELi64ENS_10bfloat16_tEfNS_4arch4Sm90ELb0ELb1ELb0ELb1ELb0ELb0ELb0ELb1ELb1ELb0ELb0ELb0EEENS1_21CollectiveEpilogueFwdINS6_IJSA_SC_SB_EEES9_SE_SG_Li384ELb1ELb0ELb0ELb0EEENS1_36VarlenDynamicPersistentTileSchedulerILi192ELi128ELi384ELi32ELb0ELb0ELb1ELb1ELb0ELb1EEEEEEEEEvNT_6ParamsE)
        /*0074*/ 	.word	0x00000010


	//----- nvinfo : EIATTR_REGCOUNT
	.align		4
.L_75:
        /*0078*/ 	.byte	0x04, 0x2f
        /*007a*/ 	.short	(.L_77 - .L_76)
	.align		4
.L_76:
        /*007c*/ 	.word	index@(_ZN7cutlass13device_kernelIN5flash11enable_sm90INS1_16FlashAttnFwdSm90INS1_25CollectiveMainloopFwdSm90ILi2EN4cute5tupleIJNS5_1CILi1EEES8_S8_EEENS6_IJNS7_ILi192EEENS7_ILi128EEENS7_ILi64EEEEEELi64ENS_10bfloat16_tEfNS_4arch4Sm90ELb0ELb1ELb0ELb0ELb0ELb0ELb0ELb1ELb1ELb0ELb0ELb0EEENS1_21CollectiveEpilogueFwdINS6_IJSA_SC_SB_EEES9_SE_SG_Li384ELb0ELb0ELb0ELb0EEENS1_30DynamicPersistentTileSchedulerILi384ELi32ELb0ELb0ELb1EEEEEEEEEvNT_6ParamsE)
        /*0080*/ 	.word	0x00000080


	//----- nvinfo : EIATTR_FRAME_SIZE
	.align		4
.L_77:
        /*0084*/ 	.byte	0x04, 0x11
        /*0086*/ 	.short	(.L_79 - .L_78)
	.align		4
.L_78:
        /*0088*/ 	.word	index@(_ZN7cutlass13device_kernelIN5flash11enable_sm90INS1_16FlashAttnFwdSm90INS1_25CollectiveMainloopFwdSm90ILi2EN4cute5tupleIJNS5_1CILi1EEES8_S8_EEENS6_IJNS7_ILi192EEENS7_ILi128EEENS7_ILi64EEEEEELi64ENS_10bfloat16_tEfNS_4arch4Sm90ELb0ELb1ELb0ELb0ELb0ELb0ELb0ELb1ELb1ELb0ELb0ELb0EEENS1_21CollectiveEpilogueFwdINS6_IJSA_SC_SB_EEES9_SE_SG_Li384ELb0ELb0ELb0ELb0EEENS1_30DynamicPersistentTileSchedulerILi384ELi32ELb0ELb0ELb1EEEEEEEEEvNT_6ParamsE)
        /*008c*/ 	.word	0x00000000


	//----- nvinfo : EIATTR_REGCOUNT
	.align		4
.L_79:
        /*0090*/ 	.byte	0x04, 0x2f
        /*0092*/ 	.short	(.L_81 - .L_80)
	.align		4
.L_80:
        /*0094*/ 	.word	index@(_ZN7cutlass13device_kernelIN5flash11enable_sm90INS1_16FlashAttnFwdSm90INS1_25CollectiveMainloopFwdSm90ILi2EN4cute5tupleIJNS5_1CILi1EEES8_S8_EEENS6_IJNS7_ILi192EEESA_NS7_ILi64EEEEEELi64ENS_10bfloat16_tEfNS_4arch4Sm90ELb0ELb0ELb0ELb1ELb0ELb1ELb0ELb0ELb1ELb0ELb0ELb0EEENS1_21CollectiveEpilogueFwdINS6_IJSA_SB_SA_EEES9_SD_SF_Li384ELb1ELb0ELb0ELb0EEENS1_36VarlenDynamicPersistentTileSchedulerILi192ELi192ELi384ELi32ELb0ELb0ELb1ELb0ELb1ELb1EEEEEEEEEvNT_6ParamsE)
        /*0098*/ 	.word	0x00000080


	//----- nvinfo : EIATTR_FRAME_SIZE
	.align		4
.L_81:
        /*009c*/ 	.byte	0x04, 0x11
        /*009e*/ 	.short	(.L_83 - .L_82)
	.align		4
.L_82:
        /*00a0*/ 	.word	index@(_ZN7cutlass13device_kernelIN5flash11enable_sm90INS1_16FlashAttnFwdSm90INS1_25CollectiveMainloopFwdSm90ILi2EN4cute5tupleIJNS5_1CILi1EEES8_S8_EEENS6_IJNS7_ILi192EEESA_NS7_ILi64EEEEEELi64ENS_10bfloat16_tEfNS_4arch4Sm90ELb0ELb0ELb0ELb1ELb0ELb1ELb0ELb0ELb1ELb0ELb0ELb0EEENS1_21CollectiveEpilogueFwdINS6_IJSA_SB_SA_EEES9_SD_SF_Li384ELb1ELb0ELb0ELb0EEENS1_36VarlenDynamicPersistentTileSchedulerILi192ELi192ELi384ELi32ELb0ELb0ELb1ELb0ELb1ELb1EEEEEEEEEvNT_6ParamsE)
        /*00a4*/ 	.word	0x00000060


	//----- nvinfo : EIATTR_REGCOUNT
	.align		4
.L_83:
        /*00a8*/ 	.byte	0x04, 0x2f
        /*00aa*/ 	.short	(.L_85 - .L_84)
	.align		4
.L_84:
        /*00ac*/ 	.word	index@(_ZN7cutlass13device_kernelIN5flash11enable_sm90INS1_16FlashAttnFwdSm90INS1_25CollectiveMainloopFwdSm90ILi2EN4cute5tupleIJNS5_1CILi1EEES8_S8_EEENS6_IJNS7_ILi192EEESA_NS7_ILi64EEEEEELi64ENS_10bfloat16_tEfNS_4arch4Sm90ELb0ELb0ELb0ELb1ELb0ELb0ELb0ELb0ELb1ELb0ELb0ELb0EEENS1_21CollectiveEpilogueFwdINS6_IJSA_SB_SA_EEES9_SD_SF_Li384ELb1ELb0ELb0ELb0EEENS1_36VarlenDynamicPersistentTileSchedulerILi192ELi192ELi384ELi32ELb0ELb0ELb1ELb0ELb1ELb1EEEEEEEEEvNT_6ParamsE)
        /*00b0*/ 	.word	0x00000080


	//----- nvinfo : EIATTR_FRAME_SIZE
	.align		4
.L_85:
        /*00b4*/ 	.byte	0x04, 0x11
        /*00b6*/ 	.short	(.L_87 - .L_86)
	.align		4
.L_86:
        /*00b8*/ 	.word	index@(_ZN7cutlass13device_kernelIN5flash11enable_sm90INS1_16FlashAttnFwdSm90INS1_25CollectiveMainloopFwdSm90ILi2EN4cute5tupleIJNS5_1CILi1EEES8_S8_EEENS6_IJNS7_ILi192EEESA_NS7_ILi64EEEEEELi64ENS_10bfloat16_tEfNS_4arch4Sm90ELb0ELb0ELb0ELb1ELb0ELb0ELb0ELb0ELb1ELb0ELb0ELb0EEENS1_21CollectiveEpilogueFwdINS6_IJSA_SB_SA_EEES9_SD_SF_Li384ELb1ELb0ELb0ELb0EEENS1_36VarlenDynamicPersistentTileSchedulerILi192ELi192ELi384ELi32ELb0ELb0ELb1ELb0ELb1ELb1EEEEEEEEEvNT_6ParamsE)
        /*00bc*/ 	.word	0x00000020


	//----- nvinfo : EIATTR_REGCOUNT
	.align		4
.L_87:
        /*00c0*/ 	.byte	0x04, 0x2f
        /*00c2*/ 	.short	(.L_89 - .L_88)
	.align		4
.L_88:
        /*00c4*/ 	.word	index@(_ZN7cutlass13device_kernelIN5flash11enable_sm90INS1_16FlashAttnFwdSm90INS1_25CollectiveMainloopFwdSm90ILi2EN4cute5tupleIJNS5_1CILi1EEES8_S8_EEENS6_IJNS7_ILi192EEESA_NS7_ILi64EEEEEELi64ENS_10bfloat16_tEfNS_4arch4Sm90ELb0ELb0ELb0ELb0ELb0ELb0ELb0ELb0ELb1ELb0ELb0ELb0EEENS1_21CollectiveEpilogueFwdINS6_IJSA_SB_SA_EEES9_SD_SF_Li384ELb0ELb0ELb0ELb0EEENS1_29StaticPersistentTileSchedulerILb0EEEEEEEEEvNT_6ParamsE)
        /*00c8*/ 	.word	0x00000080


	//----- nvinfo : EIATTR_FRAME_SIZE
	.align		4
.L_89:
        /*00cc*/ 	.byte	0x04, 0x11
        /*00ce*/ 	.short	(.L_91 - .L_90)
	.align		4
.L_90:
        /*00d0*/ 	.word	index@(_ZN7cutlass13device_kernelIN5flash11enable_sm90INS1_16FlashAttnFwdSm90INS1_25CollectiveMainloopFwdSm90ILi2EN4cute5tupleIJNS5_1CILi1EEES8_S8_EEENS6_IJNS7_ILi192EEESA_NS7_ILi64EEEEEELi64ENS_10bfloat16_tEfNS_4arch4Sm90ELb0ELb0ELb0ELb0ELb0ELb0ELb0ELb0ELb1ELb0ELb0ELb0EEENS1_21CollectiveEpilogueFwdINS6_IJSA_SB_SA_EEES9_SD_SF_Li384ELb0ELb0ELb0ELb0EEENS1_29StaticPersistentTileSchedulerILb0EEEEEEEEEvNT_6ParamsE)
        /*00d4*/ 	.word	0x00000018


	//----- nvinfo : EIATTR_REGCOUNT
	.align		4
.L_91:
        /*00d8*/ 	.byte	0x04, 0x2f
        /*00da*/ 	.short	(.L_93 - .L_92)
	.align		4
.L_92:
        /*00dc*/ 	.word	index@(_ZN7cutlass13device_kernelIN5flash11enable_sm90INS1_16FlashAttnFwdSm90INS1_25CollectiveMainloopFwdSm90ILi2EN4cute5tupleIJNS5_1CILi1EEES8_S8_EEENS6_IJNS7_ILi192EEENS7_ILi144EEENS7_ILi96EEEEEELi96ENS_10bfloat16_tEfNS_4arch4Sm90ELb1ELb0ELb0ELb1ELb0ELb1ELb0ELb0ELb1ELb0ELb0ELb0EEENS1_21CollectiveEpilogueFwdINS6_IJSA_SC_SB_EEES9_SE_SG_Li384ELb1ELb0ELb0ELb0EEENS1_36VarlenDynamicPersistentTileSchedulerILi192ELi144ELi384ELi32ELb0ELb0ELb1ELb1ELb1ELb1EEEEEEEEEvNT_6ParamsE)
        /*00e0*/ 	.word	0x00000080


	//----- nvinfo : EIATTR_FRAME_SIZE
	.align		4
.L_93:
        /*00e4*/ 	.byte	0x04, 0x11
        /*00e6*/ 	.short	(.L_95 - .L_94)
	.align		4
.L_94:
        /*00e8*/ 	.word	index@(_ZN7cutlass13device_kernelIN5flash11enable_sm90INS1_16FlashAttnFwdSm90INS1_25CollectiveMainloopFwdSm90ILi2EN4cute5tupleIJNS5_1CILi1EEES8_S8_EEENS6_IJNS7_ILi192EEENS7_ILi144EEENS7_ILi96EEEEEELi96ENS_10bfloat16_tEfNS_4arch4Sm90ELb1ELb0ELb0ELb1ELb0ELb1ELb0ELb0ELb1ELb0ELb0ELb0EEENS1_21CollectiveEpilogueFwdINS6_IJSA_SC_SB_EEES9_SE_SG_Li384ELb1ELb0ELb0ELb0EEENS1_36VarlenDynamicPersistentTileSchedulerILi192ELi144ELi384ELi32ELb0ELb0ELb1ELb1ELb1ELb1EEEEEEEEEvNT_6ParamsE)
        /*00ec*/ 	.word	0x000000b8


	//----- nvinfo : EIATTR_REGCOUNT
	.align		4
.L_95:
        /*00f0*/ 	.byte	0x04, 0x2f
        /*00f2*/ 	.short	(.L_97 - .L_96)
	.align		4
.L_96:
        /*00f4*/ 	.word	index@(_ZN7cutlass13device_kernelIN5flash11enable_sm90INS1_16FlashAttnFwdSm90INS1_25CollectiveMainloopFwdSm90ILi2EN4cute5tupleIJNS5_1CILi1EEES8_S8_EEENS6_IJNS7_ILi192EEENS7_ILi144EEENS7_ILi96EEEEEELi96ENS_10bfloat16_tEfNS_4arch4Sm90ELb1ELb0ELb0ELb1ELb0ELb0ELb0ELb0ELb1ELb0ELb0ELb0EEENS1_21CollectiveEpilogueFwdINS6_IJSA_SC_SB_EEES9_SE_SG_Li384ELb1ELb0ELb0ELb0EEENS1_36VarlenDynamicPersistentTileSchedulerILi192ELi144ELi384ELi32ELb0ELb0ELb1ELb1ELb1ELb1EEEEEEEEEvNT_6ParamsE)
        /*00f8*/ 	.word	0x00000080


	//----- nvinfo : EIATTR_FRAME_SIZE
	.align		4
.L_97:
        /*00fc*/ 	.byte	0x04, 0x11
        /*00fe*/ 	.short	(.L_99 - .L_98)
	.align		4
.L_98:
        /*0100*/ 	.word	index@(_ZN7cutlass13device_kernelIN5flash11enable_sm90INS1_16FlashAttnFwdSm90INS1_25CollectiveMainloopFwdSm90ILi2EN4cute5tupleIJNS5_1CILi1EEES8_S8_EEENS6_IJNS7_ILi192EEENS7_ILi144EEENS7_ILi96EEEEEELi96ENS_10bfloat16_tEfNS_4arch4Sm90ELb1ELb0ELb0ELb1ELb0ELb0ELb0ELb0ELb1ELb0ELb0ELb0EEENS1_21CollectiveEpilogueFwdINS6_IJSA_SC_SB_EEES9_SE_SG_Li384ELb1ELb0ELb0ELb0EEENS1_36VarlenDynamicPersistentTileSchedulerILi192ELi144ELi384ELi32ELb0ELb0ELb1ELb1ELb1ELb1EEEEEEEEEvNT_6ParamsE)
        /*0104*/ 	.word	0x00000010


	//----- nvinfo : EIATTR_REGCOUNT
	.align		4
.L_99:
        /*0108*/ 	.byte	0x04, 0x2f
        /*010a*/ 	.short	(.L_101 - .L_100)
	.align		4
.L_100:
        /*010c*/ 	.word	index@(_ZN7cutlass13device_kernelIN5flash11enable_sm90INS1_16FlashAttnFwdSm90INS1_25CollectiveMainloopFwdSm90ILi2EN4cute5tupleIJNS5_1CILi1EEES8_S8_EEENS6_IJNS7_ILi192EEENS7_ILi144EEENS7_ILi96EEEEEELi96ENS_10bfloat16_tEfNS_4arch4Sm90ELb1ELb0ELb0ELb0ELb0ELb0ELb0ELb0ELb1ELb0ELb0ELb0EEENS1_21CollectiveEpilogueFwdINS6_IJSA_SC_SB_EEES9_SE_SG_Li384ELb0ELb0ELb0ELb0EEENS1_30DynamicPersistentTileSchedulerILi384ELi32ELb0ELb0ELb1EEEEEEEEEvNT_6ParamsE)
        /*0110*/ 	.word	0x00000080


	//----- nvinfo : EIATTR_FRAME_SIZE
	.align		4
.L_101:
        /*0114*/ 	.byte	0x04, 0x11
        /*0116*/ 	.short	(.L_103 - .L_102)
	.align		4
.L_102:
        /*0118*/ 	.word	index@(_ZN7cutlass13device_kernelIN5flash11enable_sm90INS1_16FlashAttnFwdSm90INS1_25CollectiveMainloopFwdSm90ILi2EN4cute5tupleIJNS5_1CILi1EEES8_S8_EEENS6_IJNS7_ILi192EEENS7_ILi144EEENS7_ILi96EEEEEELi96ENS_10bfloat16_tEfNS_4arch4Sm90ELb1ELb0ELb0ELb0ELb0ELb0ELb0ELb0ELb1ELb0ELb0ELb0EEENS1_21CollectiveEpilogueFwdINS6_IJSA_SC_SB_EEES9_SE_SG_Li384ELb0ELb0ELb0ELb0EEENS1_30DynamicPersistentTileSchedulerILi384ELi32ELb0ELb0ELb1EEEEEEEEEvNT_6ParamsE)
        /*011c*/ 	.word	0x00000000


	//----- nvinfo : EIATTR_REGCOUNT
	.align		4
.L_103:
        /*0120*/ 	.byte	0x04, 0x2f
        /*0122*/ 	.short	(.L_105 - .L_104)
	.align		4
.L_104:
        /*0124*/ 	.word	index@(_ZN7cutlass13device_kernelIN5flash11enable_sm90INS1_16FlashAttnFwdSm90INS1_25CollectiveMainloopFwdSm90ILi2EN4cute5tupleIJNS5_1CILi1EEES8_S8_EEENS6_IJNS7_ILi192EEENS7_ILi128EEENS7_ILi96EEEEEELi96ENS_10bfloat16_tEfNS_4arch4Sm90ELb0ELb1ELb0ELb1ELb0ELb1ELb0ELb0ELb1ELb0ELb0ELb0EEENS1_21CollectiveEpilogueFwdINS6_IJSA_SC_SB_EEES9_SE_SG_Li384ELb1ELb0ELb0ELb0EEENS1_36VarlenDynamicPersistentTileSchedulerILi192ELi128ELi384ELi32ELb0ELb0ELb1ELb1ELb0ELb1EEEEEEEEEvNT_6ParamsE)
        /*0128*/ 	.word	0x00000080


	//----- nvinfo : EIATTR_FRAME_SIZE
	.align		4
.L_105:
        /*012c*/ 	.byte	0x04, 0x11
        /*012e*/ 	.short	(.L_107 - .L_106)
	.align		4
.L_106:
        /*0130*/ 	.word	index@(_ZN7cutlass13device_kernelIN5flash11enable_sm90INS1_16FlashAttnFwdSm90INS1_25CollectiveMainloopFwdSm90ILi2EN4cute5tupleIJNS5_1CILi1EEES8_S8_EEENS6_IJNS7_ILi192EEENS7_ILi128EEENS7_ILi96EEEEEELi96ENS_10bfloat16_tEfNS_4arch4Sm90ELb0ELb1ELb0ELb1ELb0ELb1ELb0ELb0ELb1ELb0ELb0ELb0EEENS1_21CollectiveEpilogueFwdINS6_IJSA_SC_SB_EEES9_SE_SG_Li384ELb1ELb0ELb0ELb0EEENS1_36VarlenDynamicPersistentTileSchedulerILi192ELi128ELi384ELi32ELb0ELb0ELb1ELb1ELb0ELb1EEEEEEEEEvNT_6ParamsE)
        /*0134*/ 	.word	0x00000060


	//----- nvinfo : EIATTR_REGCOUNT
	.align		4
.L_107:
        /*0138*/ 	.byte	0x04, 0x2f
        /*013a*/ 	.short	(.L_109 - .L_108)
	.align		4
.L_108:
        /*013c*/ 	.word	index@(_ZN7cutlass13device_kernelIN5flash11enable_sm90INS1_16FlashAttnFwdSm90INS1_25CollectiveMainloopFwdSm90ILi2EN4cute5tupleIJNS5_1CILi1EEES8_S8_EEENS6_IJNS7_ILi192EEENS7_ILi128EEENS7_ILi96EEEEEELi96ENS_10bfloat16_tEfNS_4arch4Sm90ELb0ELb1ELb0ELb1ELb0ELb0ELb0ELb0ELb1ELb0ELb0ELb0EEENS1_21CollectiveEpilogueFwdINS6_IJSA_SC_SB_EEES9_SE_SG_Li384ELb1ELb0ELb0ELb0EEENS1_36VarlenDynamicPersistentTileSchedulerILi192ELi128ELi384ELi32ELb0ELb0ELb1ELb1ELb0ELb1EEEEEEEEEvNT_6ParamsE)
        /*0140*/ 	.word	0x00000080


	//----- nvinfo : EIATTR_FRAME_SIZE
	.align		4
.L_109:
        /*0144*/ 	.byte	0x04, 0x11
        /*0146*/ 	.short	(.L_111 - .L_110)
	.align		4
.L_110:
        /*0148*/ 	.word	index@(_ZN7cutlass13device_kernelIN5flash11enable_sm90INS1_16FlashAttnFwdSm90INS1_25CollectiveMainloopFwdSm90ILi2EN4cute5tupleIJNS5_1CILi1EEES8_S8_EEENS6_IJNS7_ILi192EEENS7_ILi128EEENS7_ILi96EEEEEELi96ENS_10bfloat16_tEfNS_4arch4Sm90ELb0ELb1ELb0ELb1ELb0ELb0ELb0ELb0ELb1ELb0ELb0ELb0EEENS1_21CollectiveEpilogueFwdINS6_IJSA_SC_SB_EEES9_SE_SG_Li384ELb1ELb0ELb0ELb0EEENS1_36VarlenDynamicPersistentTileSchedulerILi192ELi128ELi384ELi32ELb0ELb0ELb1ELb1ELb0ELb1EEEEEEEEEvNT_6ParamsE)
        /*014c*/ 	.word	0x00000008


	//----- nvinfo : EIATTR_REGCOUNT
	.align		4
.L_111:
        /*0150*/ 	.byte	0x04, 0x2f
        /*0152*/ 	.short	(.L_113 - .L_112)
	.align		4
.L_112:
        /*0154*/ 	.word	index@(_ZN7cutlass13device_kernelIN5flash11enable_sm90INS1_16FlashAttnFwdSm90INS1_25CollectiveMainloopFwdSm90ILi2EN4cute5tupleIJNS5_1CILi1EEES8_S8_EEENS6_IJNS7_ILi192EEENS7_ILi128EEENS7_ILi96EEEEEELi96ENS_10bfloat16_tEfNS_4arch4Sm90ELb0ELb1ELb0ELb0ELb0ELb0ELb0ELb0ELb1ELb0ELb0ELb0EEENS1_21CollectiveEpilogueFwdINS6_IJSA_SC_SB_EEES9_SE_SG_Li384ELb0ELb0ELb0ELb0EEENS1_30DynamicPersistentTileSchedulerILi384ELi32ELb0ELb0ELb1EEEEEEEEEvNT_6ParamsE)
        /*0158*/ 	.word	0x00000080


	//----- nvinfo : EIATTR_FRAME_SIZE
	.align		4
.L_113:
        /*015c*/ 	.byte	0x04, 0x11
        /*015e*/ 	.short	(.L_115 - .L_114)
	.align		4
.L_114:
        /*0160*/ 	.word	index@(_ZN7cutlass13device_kernelIN5flash11enable_sm90INS1_16FlashAttnFwdSm90INS1_25CollectiveMainloopFwdSm90ILi2EN4cute5tupleIJNS5_1CILi1EEES8_S8_EEENS6_IJNS7_ILi192EEENS7_ILi128EEENS7_ILi96EEEEEELi96ENS_10bfloat16_tEfNS_4arch4Sm90ELb0ELb1ELb0ELb0ELb0ELb0ELb0ELb0ELb1ELb0ELb0ELb0EEENS1_21CollectiveEpilogueFwdINS6_IJSA_SC_SB_EEES9_SE_SG_Li384ELb0ELb0ELb0ELb0EEENS1_30DynamicPersistentTileSchedulerILi384ELi32ELb0ELb0ELb1EEEEEEEEEvNT_6ParamsE)
        /*0164*/ 	.word	0x00000000


	//----- nvinfo : EIATTR_REGCOUNT
	.align		4
.L_115:
        /*0168*/ 	.byte	0x04, 0x2f
        /*016a*/ 	.short	(.L_117 - .L_116)
	.align		4
.L_116:
        /*016c*/ 	.word	index@(_ZN7cutlass13device_kernelIN5flash11enable_sm90INS1_16FlashAttnFwdSm90INS1_25CollectiveMainloopFwdSm90ILi2EN4cute5tupleIJNS5_1CILi1EEES8_S8_EEENS6_IJNS7_ILi192EEENS7_ILi144EEENS7_ILi96EEEEEELi96ENS_10bfloat16_tEfNS_4arch4Sm90ELb0ELb0ELb0ELb1ELb0ELb1ELb0ELb0ELb1ELb0ELb0ELb0EEENS1_21CollectiveEpilogueFwdINS6_IJSA_SC_SB_EEES9_SE_SG_Li384ELb1ELb0ELb0ELb0EEENS1_36VarlenDynamicPersistentTileSchedulerILi192ELi144ELi384ELi32ELb0ELb0ELb1ELb0ELb1ELb1EEEEEEEEEvNT_6ParamsE)
        /*0170*/ 	.word	0x00000080


	//----- nvinfo : EIATTR_FRAME_SIZE
	.align		4
.L_117:
        /*0174*/ 	.byte	0x04, 0x11
        /*0176*/ 	.short	(.L_119 - .L_118)
	.align		4
.L_118:
        /*0178*/ 	.word	index@(_ZN7cutlass13device_kernelIN5flash11enable_sm90INS1_16FlashAttnFwdSm90INS1_25CollectiveMainloopFwdSm90ILi2EN4cute5tupleIJNS5_1CILi1EEES8_S8_EEENS6_IJNS7_ILi192EEENS7_ILi144EEENS7_ILi96EEEEEELi96ENS_10bfloat16_tEfNS_4arch4Sm90ELb0ELb0ELb0ELb1ELb0ELb1ELb0ELb0ELb1ELb0ELb0ELb0EEENS1_21CollectiveEpilogueFwdINS6_IJSA_SC_SB_EEES9_SE_SG_Li384ELb1ELb0ELb0ELb0EEENS1_36VarlenDynamicPersistentTileSchedulerILi192ELi144ELi384ELi32ELb0ELb0ELb1ELb0ELb1ELb1EEEEEEEEEvNT_6ParamsE)
        /*017c*/ 	.word	0x000000c0


	//----- nvinfo : EIATTR_REGCOUNT
	.align		4
.L_119:
        /*0180*/ 	.byte	0x04, 0x2f
        /*0182*/ 	.short	(.L_121 - .L_120)
	.align		4
.L_120:
        /*0184*/ 	.word	index@(_ZN7cutlass13device_kernelIN5flash11enable_sm90INS1_16FlashAttnFwdSm90INS1_25CollectiveMainloopFwdSm90ILi2EN4cute5tupleIJNS5_1CILi1EEES8_S8_EEENS6_IJNS7_ILi192EEENS7_ILi144EEENS7_ILi96EEEEEELi96ENS_10bfloat16_tEfNS_4arch4Sm90ELb0ELb0ELb0ELb1ELb0ELb0ELb0ELb0ELb1ELb0ELb0ELb0EEENS1_21CollectiveEpilogueFwdINS6_IJSA_SC_SB_EEES9_SE_SG_Li384ELb1ELb0ELb0ELb0EEENS1_36VarlenDynamicPersistentTileSchedulerILi192ELi144ELi384ELi32ELb0ELb0ELb1ELb0ELb1ELb1EEEEEEEEEvNT_6ParamsE)
        /*0188*/ 	.word	0x00000080


	//----- nvinfo : EIATTR_FRAME_SIZE
	.align		4
.L_121:
        /*018c*/ 	.byte	0x04, 0x11
        /*018e*/ 	.short	(.L_123 - .L_122)
	.align		4
.L_122:
        /*0190*/ 	.word	index@(_ZN7cutlass13device_kernelIN5flash11enable_sm90INS1_16FlashAttnFwdSm90INS1_25CollectiveMainloopFwdSm90ILi2EN4cute5tupleIJNS5_1CILi1EEES8_S8_EEENS6_IJNS7_ILi192EEENS7_ILi144EEENS7_ILi96EEEEEELi96ENS_10bfloat16_tEfNS_4arch4Sm90ELb0ELb0ELb0ELb1ELb0ELb0ELb0ELb0ELb1ELb0ELb0ELb0EEENS1_21CollectiveEpilogueFwdINS6_IJSA_SC_SB_EEES9_SE_SG_Li384ELb1ELb0ELb0ELb0EEENS1_36VarlenDynamicPersistentTileSchedulerILi192ELi144ELi384ELi32ELb0ELb0ELb1ELb0ELb1ELb1EEEEEEEEEvNT_6ParamsE)
        /*0194*/ 	.word	0x00000018


	//----- nvinfo : EIATTR_REGCOUNT
	.align		4
.L_123:
        /*0198*/ 	.byte	0x04, 0x2f
        /*019a*/ 	.short	(.L_125 - .L_124)
	.align		4
.L_124:
        /*019c*/ 	.word	index@(_ZN7cutlass13device_kernelIN5flash11enable_sm90INS1_16FlashAttnFwdSm90INS1_25CollectiveMainloopFwdSm90ILi2EN4cute5tupleIJNS5_1CILi1EEES8_S8_EEENS6_IJNS7_ILi192EEENS7_ILi144EEENS7_ILi96EEEEEELi96ENS_10bfloat16_tEfNS_4arch4Sm90ELb0ELb0ELb0ELb0ELb0ELb0ELb0ELb0ELb1ELb0ELb0ELb0EEENS1_21CollectiveEpilogueFwdINS6_IJSA_SC_SB_EEES9_SE_SG_Li384ELb0ELb0ELb0ELb0EEENS1_29StaticPersistentTileSchedulerILb0EEEEEEEEEvNT_6ParamsE)
        /*01a0*/ 	.word	0x00000080


	//----- nvinfo : EIATTR_FRAME_SIZE
	.align		4
.L_125:
        /*01a4*/ 	.byte	0x04, 0x11
        /*01a6*/ 	.short	(.L_127 - .L_126)
	.align		4
.L_126:
        /*01a8*/ 	.word	index@(_ZN7cutlass13device_kernelIN5flash11enable_sm90INS1_16FlashAttnFwdSm90INS1_25CollectiveMainloopFwdSm90ILi2EN4cute5tupleIJNS5_1CILi1EEES8_S8_EEENS6_IJNS7_ILi192EEENS7_ILi144EEENS7_ILi96EEEEEELi96ENS_10bfloat16_tEfNS_4arch4Sm90ELb0ELb0ELb0ELb0ELb0ELb0ELb0ELb0ELb1ELb0ELb0ELb0EEENS1_21CollectiveEpilogueFwdINS6_IJSA_SC_SB_EEES9_SE_SG_Li384ELb0ELb0ELb0ELb0EEENS1_29StaticPersistentTileSchedulerILb0EEEEEEEEEvNT_6ParamsE)
        /*01ac*/ 	.word	0x00000008


	//----- nvinfo : EIATTR_REGCOUNT
	.align		4
.L_127:
        /*01b0*/ 	.byte	0x04, 0x2f
        /*01b2*/ 	.short	(.L_129 - .L_128)
	.align		4
.L_128:
        /*01b4*/ 	.word	index@(_ZN7cutlass13device_kernelIN5flash11enable_sm90INS1_16FlashAttnFwdSm90INS1_25CollectiveMainloopFwdSm90ILi2EN4cute5tupleIJNS5_1CILi1EEES8_S8_EEENS6_IJNS7_ILi128EEESA_SA_EEELi128ENS_10bfloat16_tEfNS_4arch4Sm90ELb1ELb0ELb0ELb1ELb0ELb1ELb0ELb1ELb1ELb0ELb0ELb0EEENS1_21CollectiveEpilogueFwdISB_S9_SC_SE_Li256ELb1ELb0ELb0ELb0EEENS1_36VarlenDynamicPersistentTileSchedulerILi128ELi128ELi256ELi32ELb0ELb0ELb1ELb1ELb1ELb1EEEEEEEEEvNT_6ParamsE)
        /*01b8*/ 	.word	0x000000a8


	//----- nvinfo : EIATTR_FRAME_SIZE
	.align		4
.L_129:
        /*01bc*/ 	.byte	0x04, 0x11
        /*01be*/ 	.short	(.L_131 - .L_130)
	.align		4
.L_130:
        /*01c0*/ 	.word	index@(_ZN7cutlass13device_kernelIN5flash11enable_sm90INS1_16FlashAttnFwdSm90INS1_25CollectiveMainloopFwdSm90ILi2EN4cute5tupleIJNS5_1CILi1EEES8_S8_EEENS6_IJNS7_ILi128EEESA_SA_EEELi128ENS_10bfloat16_tEfNS_4arch4Sm90ELb1ELb0ELb0ELb1ELb0ELb1ELb0ELb1ELb1ELb0ELb0ELb0EEENS1_21CollectiveEpilogueFwdISB_S9_SC_SE_Li256ELb1ELb0ELb0ELb0EEENS1_36VarlenDynamicPersistentTileSchedulerILi128ELi128ELi256ELi32ELb0ELb0ELb1ELb1ELb1ELb1EEEEEEEEEvNT_6ParamsE)
        /*01c4*/ 	.word	0x00000040


	//----- nvinfo : EIATTR_REGCOUNT
	.align		4
.L_131:
        /*01c8*/ 	.byte	0x04, 0x2f
        /*01ca*/ 	.short	(.L_133 - .L_132)
	.align		4
.L_132:
        /*01cc*/ 	.word	index@(_ZN7cutlass13device_kernelIN5flash11enable_sm90INS1_16FlashAttnFwdSm90INS1_25CollectiveMainloopFwdSm90ILi2EN4cute5tupleIJNS5_1CILi1EEES8_S8_EEENS6_IJNS7_ILi128EEESA_SA_EEELi128ENS_10bfloat16_tEfNS_4arch4Sm90ELb1ELb0ELb0ELb1ELb0ELb0ELb0ELb1ELb1ELb0ELb0ELb0EEENS1_21CollectiveEpilogueFwdISB_S9_SC_SE_Li256ELb1ELb0ELb0ELb0EEENS1_36VarlenDynamicPersistentTileSchedulerILi128ELi128ELi256ELi32ELb0ELb0ELb1ELb1ELb1ELb1EEEEEEEEEvNT_6ParamsE)
        /*01d0*/ 	.word	0x000000a8


	//----- nvinfo : EIATTR_FRAME_SIZE
	.align		4
.L_133:
        /*01d4*/ 	.byte	0x04, 0x11
        /*01d6*/ 	.short	(.L_135 - .L_134)
	.align		4
.L_134:
        /*01d8*/ 	.word	index@(_ZN7cutlass13device_kernelIN5flash11enable_sm90INS1_16FlashAttnFwdSm90INS1_25CollectiveMainloopFwdSm90ILi2EN4cute5tupleIJNS5_1CILi1EEES8_S8_EEENS6_IJNS7_ILi128EEESA_SA_EEELi128ENS_10bfloat16_tEfNS_4arch4Sm90ELb1ELb0ELb0ELb1ELb0ELb0ELb0ELb1ELb1ELb0ELb0ELb0EEENS1_21CollectiveEpilogueFwdISB_S9_SC_SE_Li256ELb1ELb0ELb0ELb0EEENS1_36VarlenDynamicPersistentTileSchedulerILi128ELi128ELi256ELi32ELb0ELb0ELb1ELb1ELb1ELb1EEEEEEEEEvNT_6ParamsE)
        /*01dc*/ 	.word	0x00000028


	//----- nvinfo : EIATTR_REGCOUNT
	.align		4
.L_135:
        /*01e0*/ 	.byte	0x04, 0x2f
        /*01e2*/ 	.short	(.L_137 - .L_136)
	.align		4
.L_136:
        /*01e4*/ 	.word	index@(_ZN7cutlass13device_kernelIN5flash11enable_sm90INS1_16FlashAttnFwdSm90INS1_25CollectiveMainloopFwdSm90ILi2EN4cute5tupleIJNS5_1CILi1EEES8_S8_EEENS6_IJNS7_ILi128EEESA_SA_EEELi128ENS_10bfloat16_tEfNS_4arch4Sm90ELb1ELb0ELb0ELb0ELb0ELb0ELb0ELb1ELb1ELb0ELb0ELb0EEENS1_21CollectiveEpilogueFwdISB_S9_SC_SE_Li256ELb0ELb0ELb0ELb0EEENS1_30DynamicPersistentTileSchedulerILi256ELi32ELb0ELb0ELb1EEEEEEEEEvNT_6ParamsE)
        /*01e8*/ 	.word	0x000000a8


	//----- nvinfo : EIATTR_FRAME_SIZE
	.align		4
.L_137:
        /*01ec*/ 	.byte	0x04, 0x11
        /*01ee*/ 	.short	(.L_139 - .L_138)
	.align		4
.L_138:
        /*01f0*/ 	.word	index@(_ZN7cutlass13device_kernelIN5flash11enable_sm90INS1_16FlashAttnFwdSm90INS1_25CollectiveMainloopFwdSm90ILi2EN4cute5tupleIJNS5_1CILi1EEES8_S8_EEENS6_IJNS7_ILi128EEESA_SA_EEELi128ENS_10bfloat16_tEfNS_4arch4Sm90ELb1ELb0ELb0ELb0ELb0ELb0ELb0ELb1ELb1ELb0ELb0ELb0EEENS1_21CollectiveEpilogueFwdISB_S9_SC_SE_Li256ELb0ELb0ELb0ELb0EEENS1_30DynamicPersistentTileSchedulerILi256ELi32ELb0ELb0ELb1EEEEEEEEEvNT_6ParamsE)
        /*01f4*/ 	.word	0x00000000


	//----- nvinfo : EIATTR_REGCOUNT
	.align		4
.L_139:
        /*01f8*/ 	.byte	0x04, 0x2f
        /*01fa*/ 	.short	(.L_141 - .L_140)
	.align		4
.L_140:
        /*01fc*/ 	.word	index@(_ZN7cutlass13device_kernelIN5flash11enable_sm90INS1_16FlashAttnFwdSm90INS1_25CollectiveMainloopFwdSm90ILi2EN4cute5tupleIJNS5_1CILi1EEES8_S8_EEENS6_IJNS7_ILi128EEESA_SA_EEELi128ENS_10bfloat16_tEfNS_4arch4Sm90ELb0ELb1ELb0ELb1ELb0ELb1ELb0ELb1ELb1ELb0ELb0ELb0EEENS1_21CollectiveEpilogueFwdISB_S9_SC_SE_Li256ELb1ELb0ELb0ELb0EEENS1_36VarlenDynamicPersistentTileSchedulerILi128ELi128ELi256ELi32ELb0ELb0ELb1ELb1ELb0ELb1EEEEEEEEEvNT_6ParamsE)
        /*0200*/ 	.word	0x000000a8


	//----- nvinfo : EIATTR_FRAME_SIZE
	.align		4
.L_141:
        /*0204*/ 	.byte	0x04, 0x11
        /*0206*/ 	.short	(.L_143 - .L_142)
	.align		4
.L_142:
        /*0208*/ 	.word	index@(_ZN7cutlass13device_kernelIN5flash11enable_sm90INS1_16FlashAttnFwdSm90INS1_25CollectiveMainloopFwdSm90ILi2EN4cute5tupleIJNS5_1CILi1EEES8_S8_EEENS6_IJNS7_ILi128EEESA_SA_EEELi128ENS_10bfloat16_tEfNS_4arch4Sm90ELb0ELb1ELb0ELb1ELb0ELb1ELb0ELb1ELb1ELb0ELb0ELb0EEENS1_21CollectiveEpilogueFwdISB_S9_SC_SE_Li256ELb1ELb0ELb0ELb0EEENS1_36VarlenDynamicPersistentTileSchedulerILi128ELi128ELi256ELi32ELb0ELb0ELb1ELb1ELb0ELb1EEEEEEEEEvNT_6ParamsE)
        /*020c*/ 	.word	0x00000030


	//----- nvinfo : EIATTR_REGCOUNT
	.align		4
.L_143:
        /*0210*/ 	.byte	0x04, 0x2f
        /*0212*/ 	.short	(.L_145 - .L_144)
	.align		4
.L_144:
        /*0214*/ 	.word	index@(_ZN7cutlass13device_kernelIN5flash11enable_sm90INS1_16FlashAttnFwdSm90INS1_25CollectiveMainloopFwdSm90ILi2EN4cute5tupleIJNS5_1CILi1EEES8_S8_EEENS6_IJNS7_ILi128EEESA_SA_EEELi128ENS_10bfloat16_tEfNS_4arch4Sm90ELb0ELb1ELb0ELb1ELb0ELb0ELb0ELb1ELb1ELb0ELb0ELb0EEENS1_21CollectiveEpilogueFwdISB_S9_SC_SE_Li256ELb1ELb0ELb0ELb0EEENS1_36VarlenDynamicPersistentTileSchedulerILi128ELi128ELi256ELi32ELb0ELb0ELb1ELb1ELb0ELb1EEEEEEEEEvNT_6ParamsE)
        /*0218*/ 	.word	0x000000a8


	//----- nvinfo : EIATTR_FRAME_SIZE
	.align		4
.L_145:
        /*021c*/ 	.byte	0x04, 0x11
        /*021e*/ 	.short	(.L_147 - .L_146)
	.align		4
.L_146:
        /*0220*/ 	.word	index@(_ZN7cutlass13device_kernelIN5flash11enable_sm90INS1_16FlashAttnFwdSm90INS1_25CollectiveMainloopFwdSm90ILi2EN4cute5tupleIJNS5_1CILi1EEES8_S8_EEENS6_IJNS7_ILi128EEESA_SA_EEELi128ENS_10bfloat16_tEfNS_4arch4Sm90ELb0ELb1ELb0ELb1ELb0ELb0ELb0ELb1ELb1ELb0ELb0ELb0EEENS1_21CollectiveEpilogueFwdISB_S9_SC_SE_Li256ELb1ELb0ELb0ELb0EEENS1_36VarlenDynamicPersistentTileSchedulerILi128ELi128ELi256ELi32ELb0ELb0ELb1ELb1ELb0ELb1EEEEEEEEEvNT_6ParamsE)
        /*0224*/ 	.word	0x00000020


	//----- nvinfo : EIATTR_REGCOUNT
	.align		4
.L_147:
        /*0228*/ 	.byte	0x04, 0x2f
        /*022a*/ 	.short	(.L_149 - .L_148)
	.align		4
.L_148:
        /*022c*/ 	.word	index@(_ZN7cutlass13device_kernelIN5flash11enable_sm90INS1_16FlashAttnFwdSm90INS1_25CollectiveMainloopFwdSm90ILi2EN4cute5tupleIJNS5_1CILi1EEES8_S8_EEENS6_IJNS7_ILi128EEESA_SA_EEELi128ENS_10bfloat16_tEfNS_4arch4Sm90ELb0ELb1ELb0ELb0ELb0ELb0ELb0ELb1ELb1ELb0ELb0ELb0EEENS1_21CollectiveEpilogueFwdISB_S9_SC_SE_Li256ELb0ELb0ELb0ELb0EEENS1_30DynamicPersistentTileSchedulerILi256ELi32ELb0ELb0ELb1EEEEEEEEEvNT_6ParamsE)
        /*0230*/ 	.word	0x000000a8


	//----- nvinfo : EIATTR_FRAME_SIZE
	.align		4
.L_149:
        /*0234*/ 	.byte	0x04, 0x11
        /*0236*/ 	.short	(.L_151 - .L_150)
	.align		4
.L_150:
        /*0238*/ 	.word	index@(_ZN7cutlass13device_kernelIN5flash11enable_sm90INS1_16FlashAttnFwdSm90INS1_25CollectiveMainloopFwdSm90ILi2EN4cute5tupleIJNS5_1CILi1EEES8_S8_EEENS6_IJNS7_ILi128EEESA_SA_EEELi128ENS_10bfloat16_tEfNS_4arch4Sm90ELb0ELb1ELb0ELb0ELb0ELb0ELb0ELb1ELb1ELb0ELb0ELb0EEENS1_21CollectiveEpilogueFwdISB_S9_SC_SE_Li256ELb0ELb0ELb0ELb0EEENS1_30DynamicPersistentTileSchedulerILi256ELi32ELb0ELb0ELb1EEEEEEEEEvNT_6ParamsE)
        /*023c*/ 	.word	0x00000000


	//----- nvinfo : EIATTR_REGCOUNT
	.align		4
.L_151:
        /*0240*/ 	.byte	0x04, 0x2f
        /*0242*/ 	.short	(.L_153 - .L_152)
	.align		4
.L_152:
        /*0244*/ 	.word	index@(_ZN7cutlass13device_kernelIN5flash11enable_sm90INS1_16FlashAttnFwdSm90INS1_25CollectiveMainloopFwdSm90ILi2EN4cute5tupleIJNS5_1CILi1EEES8_S8_EEENS6_IJNS7_ILi128EEENS7_ILi176EEESA_EEELi128ENS_10bfloat16_tEfNS_4arch4Sm90ELb0ELb0ELb0ELb1ELb0ELb1ELb0ELb1ELb1ELb0ELb0ELb0EEENS1_21CollectiveEpilogueFwdINS6_IJSA_SA_SB_EEES9_SD_SF_Li256ELb1ELb0ELb0ELb0EEENS1_36VarlenDynamicPersistentTileSchedulerILi128ELi176ELi256ELi32ELb0ELb0ELb1ELb0ELb1ELb1EEEEEEEEEvNT_6ParamsE)
        /*0248*/ 	.word	0x000000a8


	//----- nvinfo : EIATTR_FRAME_SIZE
	.align		4
.L_153:
        /*024c*/ 	.byte	0x04, 0x11
        /*024e*/ 	.short	(.L_155 - .L_154)
	.align		4
.L_154:
        /*0250*/ 	.word	index@(_ZN7cutlass13device_kernelIN5flash11enable_sm90INS1_16FlashAttnFwdSm90INS1_25CollectiveMainloopFwdSm90ILi2EN4cute5tupleIJNS5_1CILi1EEES8_S8_EEENS6_IJNS7_ILi128EEENS7_ILi176EEESA_EEELi128ENS_10bfloat16_tEfNS_4arch4Sm90ELb0ELb0ELb0ELb1ELb0ELb1ELb0ELb1ELb1ELb0ELb0ELb0EEENS1_21CollectiveEpilogueFwdINS6_IJSA_SA_SB_EEES9_SD_SF_Li256ELb1ELb0ELb0ELb0EEENS1_36VarlenDynamicPersistentTileSchedulerILi128ELi176ELi256ELi32ELb0ELb0ELb1ELb0ELb1ELb1EEEEEEEEEvNT_6ParamsE)
        /*0254*/ 	.word	0x000000a0


	//----- nvinfo : EIATTR_REGCOUNT
	.align		4
.L_155:
        /*0258*/ 	.byte	0x04, 0x2f
        /*025a*/ 	.short	(.L_157 - .L_156)
	.align		4
.L_156:
        /*025c*/ 	.word	index@(_ZN7cutlass13device_kernelIN5flash11enable_sm90INS1_16FlashAttnFwdSm90INS1_25CollectiveMainloopFwdSm90ILi2EN4cute5tupleIJNS5_1CILi1EEES8_S8_EEENS6_IJNS7_ILi128EEENS7_ILi176EEESA_EEELi128ENS_10bfloat16_tEfNS_4arch4Sm90ELb0ELb0ELb0ELb1ELb0ELb0ELb0ELb1ELb1ELb0ELb0ELb0EEENS1_21CollectiveEpilogueFwdINS6_IJSA_SA_SB_EEES9_SD_SF_Li256ELb1ELb0ELb0ELb0EEENS1_36VarlenDynamicPersistentTileSchedulerILi128ELi176ELi256ELi32ELb0ELb0ELb1ELb0ELb1ELb1EEEEEEEEEvNT_6ParamsE)
        /*0260*/ 	.word	0x000000a8


	//----- nvinfo : EIATTR_FRAME_SIZE
	.align		4
.L_157:
        /*0264*/ 	.byte	0x04, 0x11
        /*0266*/ 	.short	(.L_159 - .L_158)
	.align		4
.L_158:
        /*0268*/ 	.word	index@(_ZN7cutlass13device_kernelIN5flash11enable_sm90INS1_16FlashAttnFwdSm90INS1_25CollectiveMainloopFwdSm90ILi2EN4cute5tupleIJNS5_1CILi1EEES8_S8_EEENS6_IJNS7_ILi128EEENS7_ILi176EEESA_EEELi128ENS_10bfloat16_tEfNS_4arch4Sm90ELb0ELb0ELb0ELb1ELb0ELb0ELb0ELb1ELb1ELb0ELb0ELb0EEENS1_21CollectiveEpilogueFwdINS6_IJSA_SA_SB_EEES9_SD_SF_Li256ELb1ELb0ELb0ELb0EEENS1_36VarlenDynamicPersistentTileSchedulerILi128ELi176ELi256ELi32ELb0ELb0ELb1ELb0ELb1ELb1EEEEEEEEEvNT_6ParamsE)
        /*026c*/ 	.word	0x00000038


	//----- nvinfo : EIATTR_REGCOUNT
	.align		4
.L_159:
        /*0270*/ 	.byte	0x04, 0x2f
        /*0272*/ 	.short	(.L_161 - .L_160)
	.align		4
.L_160:
        /*0274*/ 	.word	index@(_ZN7cutlass13device_kernelIN5flash11enable_sm90INS1_16FlashAttnFwdSm90INS1_25CollectiveMainloopFwdSm90ILi2EN4cute5tupleIJNS5_1CILi2EEENS7_ILi1EEES9_EEENS6_IJNS7_ILi128EEENS7_ILi176EEESB_EEELi128ENS_10bfloat16_tEfNS_4arch4Sm90ELb0ELb0ELb0ELb0ELb0ELb0ELb0ELb1ELb1ELb0ELb0ELb0EEENS1_21CollectiveEpilogueFwdINS6_IJSB_SB_SC_EEESA_SE_SG_Li256ELb0ELb0ELb0ELb0EEENS1_29StaticPersistentTileSchedulerILb0EEEEEEEEEvNT_6ParamsE)
        /*0278*/ 	.word	0x000000a8


	//----- nvinfo : EIATTR_FRAME_SIZE
	.align		4
.L_161:
        /*027c*/ 	.byte	0x04, 0x11
        /*027e*/ 	.short	(.L_163 - .L_162)
	.align		4
.L_162:
        /*0280*/ 	.word	index@(_ZN7cutlass13device_kernelIN5flash11enable_sm90INS1_16FlashAttnFwdSm90INS1_25CollectiveMainloopFwdSm90ILi2EN4cute5tupleIJNS5_1CILi2EEENS7_ILi1EEES9_EEENS6_IJNS7_ILi128EEENS7_ILi176EEESB_EEELi128ENS_10bfloat16_tEfNS_4arch4Sm90ELb0ELb0ELb0ELb0ELb0ELb0ELb0ELb1ELb1ELb0ELb0ELb0EEENS1_21CollectiveEpilogueFwdINS6_IJSB_SB_SC_EEESA_SE_SG_Li256ELb0ELb0ELb0ELb0EEENS1_29StaticPersistentTileSchedulerILb0EEEEEEEEEvNT_6ParamsE)
        /*0284*/ 	.word	0x00000030


	//----- nvinfo : EIATTR_REGCOUNT
	.align		4
.L_163:
        /*0288*/ 	.byte	0x04, 0x2f
        /*028a*/ 	.short	(.L_165 - .L_164)
	.align		4
.L_164:
        /*028c*/ 	.word	index@(_ZN7cutlass13device_kernelIN5flash11enable_sm90INS1_16FlashAttnFwdSm90INS1_25CollectiveMainloopFwdSm90ILi2EN4cute5tupleIJNS5_1CILi1EEES8_S8_EEENS6_IJNS7_ILi128EEENS7_ILi176EEESA_EEELi128ENS_10bfloat16_tEfNS_4arch4Sm90ELb0ELb0ELb0ELb0ELb0ELb0ELb0ELb1ELb1ELb0ELb0ELb0EEENS1_21CollectiveEpilogueFwdINS6_IJSA_SA_SB_EEES9_SD_SF_Li256ELb0ELb0ELb0ELb0EEENS1_29StaticPersistentTileSchedulerILb0EEEEEEEEEvNT_6ParamsE)
        /*0290*/ 	.word	0x000000a8


	//----- nvinfo : EIATTR_FRAME_SIZE
	.align		4
.L_165:
        /*0294*/ 	.byte	0x04, 0x11
        /*0296*/ 	.short	(.L_167 - .L_166)
	.align		4
.L_166:
        /*0298*/ 	.word	index@(_ZN7cutlass13device_kernelIN5flash11enable_sm90INS1_16FlashAttnFwdSm90INS1_25CollectiveMainloopFwdSm90ILi2EN4cute5tupleIJNS5_1CILi1EEES8_S8_EEENS6_IJNS7_ILi128EEENS7_ILi176EEESA_EEELi128ENS_10bfloat16_tEfNS_4arch4Sm90ELb0ELb0ELb0ELb0ELb0ELb0ELb0ELb1ELb1ELb0ELb0ELb0EEENS1_21CollectiveEpilogueFwdINS6_IJSA_SA_SB_EEES9_SD_SF_Li256ELb0ELb0ELb0ELb0EEENS1_29StaticPersistentTileSchedulerILb0EEEEEEEEEvNT_6ParamsE)
        /*029c*/ 	.word	0x00000020


	//----- nvinfo : EIATTR_REGCOUNT
	.align		4
.L_167:
        /*02a0*/ 	.byte	0x04, 0x2f
        /*02a2*/ 	.short	(.L_169 - .L_168)
	.align		4
.L_168:
        /*02a4*/ 	.word	index@(_ZN7cutlass13device_kernelIN5flash11enable_sm90INS1_16FlashAttnFwdSm90INS1_25CollectiveMainloopFwdSm90ILi2EN4cute5tupleIJNS5_1CILi1EEES8_S8_EEENS6_IJNS7_ILi128EEENS7_ILi112EEENS7_ILi192EEEEEELi192ENS_10bfloat16_tEfNS_4arch4Sm90ELb1ELb0ELb0ELb1ELb0ELb1ELb0ELb1ELb1ELb0ELb0ELb0EEENS1_21CollectiveEpilogueFwdINS6_IJSA_SC_SB_EEES9_SE_SG_Li256ELb1ELb0ELb0ELb0EEENS1_36VarlenDynamicPersistentTileSchedulerILi128ELi112ELi256ELi32ELb0ELb0ELb1ELb1ELb1ELb1EEEEEEEEEvNT_6ParamsE)
        /*02a8*/ 	.word	0x000000a8


	//----- nvinfo : EIATTR_FRAME_SIZE
	.align		4
.L_169:
        /*02ac*/ 	.byte	0x04, 0x11
        /*02ae*/ 	.short	(.L_171 - .L_170)
	.align		4
.L_170:
        /*02b0*/ 	.word	index@(_ZN7cutlass13device_kernelIN5flash11enable_sm90INS1_16FlashAttnFwdSm90INS1_25CollectiveMainloopFwdSm90ILi2EN4cute5tupleIJNS5_1CILi1EEES8_S8_EEENS6_IJNS7_ILi128EEENS7_ILi112EEENS7_ILi192EEEEEELi192ENS_10bfloat16_tEfNS_4arch4Sm90ELb1ELb0ELb0ELb1ELb0ELb1ELb0ELb1ELb1ELb0ELb0ELb0EEENS1_21CollectiveEpilogueFwdINS6_IJSA_SC_SB_EEES9_SE_SG_Li256ELb1ELb0ELb0ELb0EEENS1_36VarlenDynamicPersistentTileSchedulerILi128ELi112ELi256ELi32ELb0ELb0ELb1ELb1ELb1ELb1EEEEEEEEEvNT_6ParamsE)
        /*02b4*/ 	.word	0x00000078


	//----- nvinfo : EIATTR_REGCOUNT
	.align		4
.L_171:
        /*02b8*/ 	.byte	0x04, 0x2f
        /*02ba*/ 	.short	(.L_173 - .L_172)
	.align		4
.L_172:
        /*02bc*/ 	.word	index@(_ZN7cutlass13device_kernelIN5flash11enable_sm90INS1_16FlashAttnFwdSm90INS1_25CollectiveMainloopFwdSm90ILi2EN4cute5tupleIJNS5_1CILi1EEES8_S8_EEENS6_IJNS7_ILi128EEENS7_ILi112EEENS7_ILi192EEEEEELi192ENS_10bfloat16_tEfNS_4arch4Sm90ELb1ELb0ELb0ELb1ELb0ELb0ELb0ELb1ELb1ELb0ELb0ELb0EEENS1_21CollectiveEpilogueFwdINS6_IJSA_SC_SB_EEES9_SE_SG_Li256ELb1ELb0ELb0ELb0EEENS1_36VarlenDynamicPersistentTileSchedulerILi128ELi112ELi256ELi32ELb0ELb0ELb1ELb1ELb1ELb1EEEEEEEEEvNT_6ParamsE)
        /*02c0*/ 	.word	0x000000a8


	//----- nvinfo : EIATTR_FRAME_SIZE
	.align		4
.L_173:
        /*02c4*/ 	.byte	0x04, 0x11
        /*02c6*/ 	.short	(.L_175 - .L_174)
	.align		4
.L_174:
        /*02c8*/ 	.word	index@(_ZN7cutlass13device_kernelIN5flash11enable_sm90INS1_16FlashAttnFwdSm90INS1_25CollectiveMainloopFwdSm90ILi2EN4cute5tupleIJNS5_1CILi1EEES8_S8_EEENS6_IJNS7_ILi128EEENS7_ILi112EEENS7_ILi192EEEEEELi192ENS_10bfloat16_tEfNS_4arch4Sm90ELb1ELb0ELb0ELb1ELb0ELb0ELb0ELb1ELb1ELb0ELb0ELb0EEENS1_21CollectiveEpilogueFwdINS6_IJSA_SC_SB_EEES9_SE_SG_Li256ELb1ELb0ELb0ELb0EEENS1_36VarlenDynamicPersistentTileSchedulerILi128ELi112ELi256ELi32ELb0ELb0ELb1ELb1ELb1ELb1EEEEEEEEEvNT_6ParamsE)
        /*02cc*/ 	.word	0x00000030


	//----- nvinfo : EIATTR_REGCOUNT
	.align		4
.L_175:
        /*02d0*/ 	.byte	0x04, 0x2f
        /*02d2*/ 	.short	(.L_177 - .L_176)
	.align		4
.L_176:
        /*02d4*/ 	.word	index@(_ZN7cutlass13device_kernelIN5flash11enable_sm90INS1_16FlashAttnFwdSm90INS1_25CollectiveMainloopFwdSm90ILi2EN4cute5tupleIJNS5_1CILi1EEES8_S8_EEENS6_IJNS7_ILi128EEENS7_ILi112EEENS7_ILi192EEEEEELi192ENS_10bfloat16_tEfNS_4arch4Sm90ELb1ELb0ELb0ELb0ELb0ELb0ELb0ELb1ELb1ELb0ELb0ELb0EEENS1_21CollectiveEpilogueFwdINS6_IJSA_SC_SB_EEES9_SE_SG_Li256ELb0ELb0ELb0ELb0EEENS1_30DynamicPersistentTileSchedulerILi256ELi32ELb0ELb0ELb1EEEEEEEEEvNT_6ParamsE)
        /*02d8*/ 	.word	0x000000a8


	//----- nvinfo : EIATTR_FRAME_SIZE
	.align		4
.L_177:
        /*02dc*/ 	.byte	0x04, 0x11
        /*02de*/ 	.short	(.L_179 - .L_178)
	.align		4
.L_178:
        /*02e0*/ 	.word	index@(_ZN7cutlass13device_kernelIN5flash11enable_sm90INS1_16FlashAttnFwdSm90INS1_25CollectiveMainloopFwdSm90ILi2EN4cute5tupleIJNS5_1CILi1EEES8_S8_EEENS6_IJNS7_ILi128EEENS7_ILi112EEENS7_ILi192EEEEEELi192ENS_10bfloat16_tEfNS_4arch4Sm90ELb1ELb0ELb0ELb0ELb0ELb0ELb0ELb1ELb1ELb0ELb0ELb0EEENS1_21CollectiveEpilogueFwdINS6_IJSA_SC_SB_EEES9_SE_SG_Li256ELb0ELb0ELb0ELb0EEENS1_30DynamicPersistentTileSchedulerILi256ELi32ELb0ELb0ELb1EEEEEEEEEvNT_6ParamsE)
        /*02e4*/ 	.word	0x00000010


	//----- nvinfo : EIATTR_REGCOUNT
	.align		4
.L_179:
        /*02e8*/ 	.byte	0x04, 0x2f
        /*02ea*/ 	.short	(.L_181 - .L_180)
	.align		4
.L_180:
        /*02ec*/ 	.word	index@(_ZN7cutlass13device_kernelIN5flash11enable_sm90INS1_16FlashAttnFwdSm90INS1_25CollectiveMainloopFwdSm90ILi2EN4cute5tupleIJNS5_1CILi1EEES8_S8_EEENS6_IJNS7_ILi128EEENS7_ILi96EEENS7_ILi192EEEEEELi192ENS_10bfloat16_tEfNS_4arch4Sm90ELb0ELb1ELb0ELb1ELb0ELb1ELb0ELb1ELb1ELb0ELb0ELb0EEENS1_21CollectiveEpilogueFwdINS6_IJSA_SC_SB_EEES9_SE_SG_Li256ELb1ELb0ELb0ELb0EEENS1_36VarlenDynamicPersistentTileSchedulerILi128ELi96ELi256ELi32ELb0ELb0ELb1ELb1ELb0ELb1EEEEEEEEEvNT_6ParamsE)
        /*02f0*/ 	.word	0x000000a8


	//----- nvinfo : EIATTR_FRAME_SIZE
	.align		4
.L_181:
        /*02f4*/ 	.byte	0x04, 0x11
        /*02f6*/ 	.short	(.L_183 - .L_182)
	.align		4
.L_182:
        /*02f8*/ 	.word	index@(_ZN7cutlass13device_kernelIN5flash11enable_sm90INS1_16FlashAttnFwdSm90INS1_25CollectiveMainloopFwdSm90ILi2EN4cute5tupleIJNS5_1CILi1EEES8_S8_EEENS6_IJNS7_ILi128EEENS7_ILi96EEENS7_ILi192EEEEEELi192ENS_10bfloat16_tEfNS_4arch4Sm90ELb0ELb1ELb0ELb1ELb0ELb1ELb0ELb1ELb1ELb0ELb0ELb0EEENS1_21CollectiveEpilogueFwdINS6_IJSA_SC_SB_EEES9_SE_SG_Li256ELb1ELb0ELb0ELb0EEENS1_36VarlenDynamicPersistentTileSchedulerILi128ELi96ELi256ELi32ELb0ELb0ELb1ELb1ELb0ELb1EEEEEEEEEvNT_6ParamsE)
        /*02fc*/ 	.word	0x00000058


	//----- nvinfo : EIATTR_REGCOUNT
	.align		4
.L_183:
        /*0300*/ 	.byte	0x04, 0x2f
        /*0302*/ 	.short	(.L_185 - .L_184)
	.align		4
.L_184:
        /*0304*/ 	.word	index@(_ZN7cutlass13device_kernelIN5flash11enable_sm90INS1_16FlashAttnFwdSm90INS1_25CollectiveMainloopFwdSm90ILi2EN4cute5tupleIJNS5_1CILi1EEES8_S8_EEENS6_IJNS7_ILi128EEENS7_ILi96EEENS7_ILi192EEEEEELi192ENS_10bfloat16_tEfNS_4arch4Sm90ELb0ELb1ELb0ELb1ELb0ELb0ELb0ELb1ELb1ELb0ELb0ELb0EEENS1_21CollectiveEpilogueFwdINS6_IJSA_SC_SB_EEES9_SE_SG_Li256ELb1ELb0ELb0ELb0EEENS1_36VarlenDynamicPersistentTileSchedulerILi128ELi96ELi256ELi32ELb0ELb0ELb1ELb1ELb0ELb1EEEEEEEEEvNT_6ParamsE)
        /*0308*/ 	.word	0x000000a8


	//----- nvinfo : EIATTR_FRAME_SIZE
	.align		4
.L_185:
        /*030c*/ 	.byte	0x04, 0x11
        /*030e*/ 	.short	(.L_187 - .L_186)
	.align		4
.L_186:
        /*0310*/ 	.word	index@(_ZN7cutlass13device_kernelIN5flash11enable_sm90INS1_16FlashAttnFwdSm90INS1_25CollectiveMainloopFwdSm90ILi2EN4cute5tupleIJNS5_1CILi1EEES8_S8_EEENS6_IJNS7_ILi128EEENS7_ILi96EEENS7_ILi192EEEEEELi192ENS_10bfloat16_tEfNS_4arch4Sm90ELb0ELb1ELb0ELb1ELb0ELb0ELb0ELb1ELb1ELb0ELb0ELb0EEENS1_21CollectiveEpilogueFwdINS6_IJSA_SC_SB_EEES9_SE_SG_Li256ELb1ELb0ELb0ELb0EEENS1_36VarlenDynamicPersistentTileSchedulerILi128ELi96ELi256ELi32ELb0ELb0ELb1ELb1ELb0ELb1EEEEEEEEEvNT_6ParamsE)
        /*0314*/ 	.word	0x00000028


	//----- nvinfo : EIATTR_REGCOUNT
	.align		4
.L_187:
        /*0318*/ 	.byte	0x04, 0x2f
        /*031a*/ 	.short	(.L_189 - .L_188)
	.align		4
.L_188:
        /*031c*/ 	.word	index@(_ZN7cutlass13device_kernelIN5flash11enable_sm90INS1_16FlashAttnFwdSm90INS1_25CollectiveMainloopFwdSm90ILi2EN4cute5tupleIJNS5_1CILi1EEES8_S8_EEENS6_IJNS7_ILi128EEENS7_ILi96EEENS7_ILi192EEEEEELi192ENS_10bfloat16_tEfNS_4arch4Sm90ELb0ELb1ELb0ELb0ELb0ELb0ELb0ELb1ELb1ELb0ELb0ELb0EEENS1_21CollectiveEpilogueFwdINS6_IJSA_SC_SB_EEES9_SE_SG_Li256ELb0ELb0ELb0ELb0EEENS1_30DynamicPersistentTileSchedulerILi256ELi32ELb0ELb0ELb1EEEEEEEEEvNT_6ParamsE)
        /*0320*/ 	.word	0x000000a8


	//----- nvinfo : EIATTR_FRAME_SIZE
	.align		4
.L_189:
        /*0324*/ 	.byte	0x04, 0x11
        /*0326*/ 	.short	(.L_191 - .L_190)
	.align		4
.L_190:
        /*0328*/ 	.word	index@(_ZN7cutlass13device_kernelIN5flash11enable_sm90INS1_16FlashAttnFwdSm90INS1_25CollectiveMainloopFwdSm90ILi2EN4cute5tupleIJNS5_1CILi1EEES8_S8_EEENS6_IJNS7_ILi128EEENS7_ILi96EEENS7_ILi192EEEEEELi192ENS_10bfloat16_tEfNS_4arch4Sm90ELb0ELb1ELb0ELb0ELb0ELb0ELb0ELb1ELb1ELb0ELb0ELb0EEENS1_21CollectiveEpilogueFwdINS6_IJSA_SC_SB_EEES9_SE_SG_Li256ELb0ELb0ELb0ELb0EEENS1_30DynamicPersistentTileSchedulerILi256ELi32ELb0ELb0ELb1EEEEEEEEEvNT_6ParamsE)
        /*032c*/ 	.word	0x00000008


	//----- nvinfo : EIATTR_REGCOUNT
	.align		4
.L_191:
        /*0330*/ 	.byte	0x04, 0x2f
        /*0332*/ 	.short	(.L_193 - .L_192)
	.align		4
.L_192:
        /*0334*/ 	.word	index@(_ZN7cutlass13device_kernelIN5flash11enable_sm90INS1_16FlashAttnFwdSm90INS1_25CollectiveMainloopFwdSm90ILi2EN4cute5tupleIJNS5_1CILi1EEES8_S8_EEENS6_IJNS7_ILi128EEENS7_ILi112EEENS7_ILi192EEEEEELi192ENS_10bfloat16_tEfNS_4arch4Sm90ELb0ELb0ELb0ELb1ELb0ELb1ELb0ELb1ELb1ELb0ELb0ELb0EEENS1_21CollectiveEpilogueFwdINS6_IJSA_SC_SB_EEES9_SE_SG_Li256ELb1ELb0ELb0ELb0EEENS1_36VarlenDynamicPersistentTileSchedulerILi128ELi112ELi256ELi32ELb0ELb0ELb1ELb0ELb1ELb1EEEEEEEEEvNT_6ParamsE)
        /*0338*/ 	.word	0x000000a8


	//----- nvinfo : EIATTR_FRAME_SIZE
	.align		4
.L_193:
        /*033c*/ 	.byte	0x04, 0x11
        /*033e*/ 	.short	(.L_195 - .L_194)
	.align		4
.L_194:
        /*0340*/ 	.word	index@(_ZN7cutlass13device_kernelIN5flash11enable_sm90INS1_16FlashAttnFwdSm90INS1_25CollectiveMainloopFwdSm90ILi2EN4cute5tupleIJNS5_1CILi1EEES8_S8_EEENS6_IJNS7_ILi128EEENS7_ILi112EEENS7_ILi192EEEEEELi192ENS_10bfloat16_tEfNS_4arch4Sm90ELb0ELb0ELb0ELb1ELb0ELb1ELb0ELb1ELb1ELb0ELb0ELb0EEENS1_21CollectiveEpilogueFwdINS6_IJSA_SC_SB_EEES9_SE_SG_Li256ELb1ELb0ELb0ELb0EEENS1_36VarlenDynamicPersistentTileSchedulerILi128ELi112ELi256ELi32ELb0ELb0ELb1ELb0ELb1ELb1EEEEEEEEEvNT_6ParamsE)
        /*0344*/ 	.word	0x00000068


	//----- nvinfo : EIATTR_REGCOUNT
	.align		4
.L_195:
        /*0348*/ 	.byte	0x04, 0x2f
        /*034a*/ 	.short	(.L_197 - .L_196)
	.align		4
.L_196:
        /*034c*/ 	.word	index@(_ZN7cutlass13device_kernelIN5flash11enable_sm90INS1_16FlashAttnFwdSm90INS1_25CollectiveMainloopFwdSm90ILi2EN4cute5tupleIJNS5_1CILi1EEES8_S8_EEENS6_IJNS7_ILi128EEENS7_ILi112EEENS7_ILi192EEEEEELi192ENS_10bfloat16_tEfNS_4arch4Sm90ELb0ELb0ELb0ELb1ELb0ELb0ELb0ELb1ELb1ELb0ELb0ELb0EEENS1_21CollectiveEpilogueFwdINS6_IJSA_SC_SB_EEES9_SE_SG_Li256ELb1ELb0ELb0ELb0EEENS1_36VarlenDynamicPersistentTileSchedulerILi128ELi112ELi256ELi32ELb0ELb0ELb1ELb0ELb1ELb1EEEEEEEEEvNT_6ParamsE)
        /*0350*/ 	.word	0x000000a8


	//----- nvinfo : EIATTR_FRAME_SIZE
	.align		4
.L_197:
        /*0354*/ 	.byte	0x04, 0x11
        /*0356*/ 	.short	(.L_199 - .L_198)
	.align		4
.L_198:
        /*0358*/ 	.word	index@(_ZN7cutlass13device_kernelIN5flash11enable_sm90INS1_16FlashAttnFwdSm90INS1_25CollectiveMainloopFwdSm90ILi2EN4cute5tupleIJNS5_1CILi1EEES8_S8_EEENS6_IJNS7_ILi128EEENS7_ILi112EEENS7_ILi192EEEEEELi192ENS_10bfloat16_tEfNS_4arch4Sm90ELb0ELb0ELb0ELb1ELb0ELb0ELb0ELb1ELb1ELb0ELb0ELb0EEENS1_21CollectiveEpilogueFwdINS6_IJSA_SC_SB_EEES9_SE_SG_Li256ELb1ELb0ELb0ELb0EEENS1_36VarlenDynamicPersistentTileSchedulerILi128ELi112ELi256ELi32ELb0ELb0ELb1ELb0ELb1ELb1EEEEEEEEEvNT_6ParamsE)
        /*035c*/ 	.word	0x00000038


	//----- nvinfo : EIATTR_REGCOUNT
	.align		4
.L_199:
        /*0360*/ 	.byte	0x04, 0x2f
        /*0362*/ 	.short	(.L_201 - .L_200)
	.align		4
.L_200:
        /*0364*/ 	.word	index@(_ZN7cutlass13device_kernelIN5flash11enable_sm90INS1_16FlashAttnFwdSm90INS1_25CollectiveMainloopFwdSm90ILi2EN4cute5tupleIJNS5_1CILi2EEENS7_ILi1EEES9_EEENS6_IJNS7_ILi128EEENS7_ILi112EEENS7_ILi192EEEEEELi192ENS_10bfloat16_tEfNS_4arch4Sm90ELb0ELb0ELb0ELb0ELb0ELb0ELb0ELb1ELb1ELb0ELb0ELb0EEENS1_21CollectiveEpilogueFwdINS6_IJSB_SD_SC_EEESA_SF_SH_Li256ELb0ELb0ELb0ELb0EEENS1_29StaticPersistentTileSchedulerILb0EEEEEEEEEvNT_6ParamsE)
        /*0368*/ 	.word	0x000000a8


	//----- nvinfo : EIATTR_FRAME_SIZE
	.align		4
.L_201:
        /*036c*/ 	.byte	0x04, 0x11
        /*036e*/ 	.short	(.L_203 - .L_202)
	.align		4
.L_202:
        /*0370*/ 	.word	index@(_ZN7cutlass13device_kernelIN5flash11enable_sm90INS1_16FlashAttnFwdSm90INS1_25CollectiveMainloopFwdSm90ILi2EN4cute5tupleIJNS5_1CILi2EEENS7_ILi1EEES9_EEENS6_IJNS7_ILi128EEENS7_ILi112EEENS7_ILi192EEEEEELi192ENS_10bfloat16_tEfNS_4arch4Sm90ELb0ELb0ELb0ELb0ELb0ELb0ELb0ELb1ELb1ELb0ELb0ELb0EEENS1_21CollectiveEpilogueFwdINS6_IJSB_SD_SC_EEESA_SF_SH_Li256ELb0ELb0ELb0ELb0EEENS1_29StaticPersistentTileSchedulerILb0EEEEEEEEEvNT_6ParamsE)
        /*0374*/ 	.word	0x00000030


	//----- nvinfo : EIATTR_REGCOUNT
	.align		4
.L_203:
        /*0378*/ 	.byte	0x04, 0x2f
        /*037a*/ 	.short	(.L_205 - .L_204)
	.align		4
.L_204:
        /*037c*/ 	.word	index@(_ZN7cutlass13device_kernelIN5flash11enable_sm90INS1_16FlashAttnFwdSm90INS1_25CollectiveMainloopFwdSm90ILi2EN4cute5tupleIJNS5_1CILi1EEES8_S8_EEENS6_IJNS7_ILi128EEENS7_ILi112EEENS7_ILi192EEEEEELi192ENS_10bfloat16_tEfNS_4arch4Sm90ELb0ELb0ELb0ELb0ELb0ELb0ELb0ELb1ELb1ELb0ELb0ELb0EEENS1_21CollectiveEpilogueFwdINS6_IJSA_SC_SB_EEES9_SE_SG_Li256ELb0ELb0ELb0ELb0EEENS1_29StaticPersistentTileSchedulerILb0EEEEEEEEEvNT_6ParamsE)
        /*0380*/ 	.word	0x000000a8


	//----- nvinfo : EIATTR_FRAME_SIZE
	.align		4
.L_205:
        /*0384*/ 	.byte	0x04, 0x11
        /*0386*/ 	.short	(.L_207 - .L_206)
	.align		4
.L_206:
        /*0388*/ 	.word	index@(_ZN7cutlass13device_kernelIN5flash11enable_sm90INS1_16FlashAttnFwdSm90INS1_25CollectiveMainloopFwdSm90ILi2EN4cute5tupleIJNS5_1CILi1EEES8_S8_EEENS6_IJNS7_ILi128EEENS7_ILi112EEENS7_ILi192EEEEEELi192ENS_10bfloat16_tEfNS_4arch4Sm90ELb0ELb0ELb0ELb0ELb0ELb0ELb0ELb1ELb1ELb0ELb0ELb0EEENS1_21CollectiveEpilogueFwdINS6_IJSA_SC_SB_EEES9_SE_SG_Li256ELb0ELb0ELb0ELb0EEENS1_29StaticPersistentTileSchedulerILb0EEEEEEEEEvNT_6ParamsE)
        /*038c*/ 	.word	0x00000020


	//----- nvinfo : EIATTR_REGCOUNT
	.align		4
.L_207:
        /*0390*/ 	.byte	0x04, 0x2f
        /*0392*/ 	.short	(.L_209 - .L_208)
	.align		4
.L_208:
        /*0394*/ 	.word	index@(_ZN7cutlass13device_kernelIN5flash11enable_sm90INS1_16FlashAttnFwdSm90INS1_25CollectiveMainloopFwdSm90ILi2EN4cute5tupleIJNS5_1CILi1EEES8_S8_EEENS6_IJNS7_ILi128EEENS7_ILi80EEENS7_ILi256EEEEEELi256ENS_10bfloat16_tEfNS_4arch4Sm90ELb1ELb0ELb0ELb1ELb0ELb1ELb0ELb1ELb1ELb0ELb0ELb0EEENS1_21CollectiveEpilogueFwdINS6_IJSA_SC_SB_EEES9_SE_SG_Li256ELb1ELb0ELb0ELb0EEENS1_36VarlenDynamicPersistentTileSchedulerILi128ELi80ELi256ELi32ELb0ELb0ELb1ELb1ELb1ELb1EEEEEEEEEvNT_6ParamsE)
        /*0398*/ 	.word	0x000000a8


	//----- nvinfo : EIATTR_FRAME_SIZE
	.align		4
.L_209:
        /*039c*/ 	.byte	0x04, 0x11
        /*039e*/ 	.short	(.L_211 - .L_210)
	.align		4
.L_210:
        /*03a0*/ 	.word	index@(_ZN7cutlass13device_kernelIN5flash11enable_sm90INS1_16FlashAttnFwdSm90INS1_25CollectiveMainloopFwdSm90ILi2EN4cute5tupleIJNS5_1CILi1EEES8_S8_EEENS6_IJNS7_ILi128EEENS7_ILi80EEENS7_ILi256EEEEEELi256ENS_10bfloat16_tEfNS_4arch4Sm90ELb1ELb0ELb0ELb1ELb0ELb1ELb0ELb1ELb1ELb0ELb0ELb0EEENS1_21CollectiveEpilogueFwdINS6_IJSA_SC_SB_EEES9_SE_SG_Li256ELb1ELb0ELb0ELb0EEENS1_36VarlenDynamicPersistentTileSchedulerILi128ELi80ELi256ELi32ELb0ELb0ELb1ELb1ELb1ELb1EEEEEEEEEvNT_6ParamsE)
        /*03a4*/ 	.word	0x000000a0


	//----- nvinfo : EIATTR_REGCOUNT
	.align		4
.L_211:
        /*03a8*/ 	.byte	0x04, 0x2f
        /*03aa*/ 	.short	(.L_213 - .L_212)
	.align		4
.L_212:
        /*03ac*/ 	.word	index@(_ZN7cutlass13device_kernelIN5flash11enable_sm90INS1_16FlashAttnFwdSm90INS1_25CollectiveMainloopFwdSm90ILi2EN4cute5tupleIJNS5_1CILi1EEES8_S8_EEENS6_IJNS7_ILi128EEENS7_ILi80EEENS7_ILi256EEEEEELi256ENS_10bfloat16_tEfNS_4arch4Sm90ELb1ELb0ELb0ELb1ELb0ELb0ELb0ELb1ELb1ELb0ELb0ELb0EEENS1_21CollectiveEpilogueFwdINS6_IJSA_SC_SB_EEES9_SE_SG_Li256ELb1ELb0ELb0ELb0EEENS1_36VarlenDynamicPersistentTileSchedulerILi128ELi80ELi256ELi32ELb0ELb0ELb1ELb1ELb1ELb1EEEEEEEEEvNT_6ParamsE)
        /*03b0*/ 	.word	0x000000a8


	//----- nvinfo : EIATTR_FRAME_SIZE
	.align		4
.L_213:
        /*03b4*/ 	.byte	0x04, 0x11
        /*03b6*/ 	.short	(.L_215 - .L_214)
	.align		4
.L_214:
        /*03b8*/ 	.word	index@(_ZN7cutlass13device_kernelIN5flash11enable_sm90INS1_16FlashAttnFwdSm90INS1_25CollectiveMainloopFwdSm90ILi2EN4cute5tupleIJNS5_1CILi1EEES8_S8_EEENS6_IJNS7_ILi128EEENS7_ILi80EEENS7_ILi256EEEEEELi256ENS_10bfloat16_tEfNS_4arch4Sm90ELb1ELb0ELb0ELb1ELb0ELb0ELb0ELb1ELb1ELb0ELb0ELb0EEENS1_21CollectiveEpilogueFwdINS6_IJSA_SC_SB_EEES9_SE_SG_Li256ELb1ELb0ELb0ELb0EEENS1_36VarlenDynamicPersistentTileSchedulerILi128ELi80ELi256ELi32ELb0ELb0ELb1ELb1ELb1ELb1EEEEEEEEEvNT_6ParamsE)
        /*03bc*/ 	.word	0x00000030


	//----- nvinfo : EIATTR_REGCOUNT
	.align		4
.L_215:
        /*03c0*/ 	.byte	0x04, 0x2f
        /*03c2*/ 	.short	(.L_217 - .L_216)
	.align		4
.L_216:
        /*03c4*/ 	.word	index@(_ZN7cutlass13device_kernelIN5flash11enable_sm90INS1_16FlashAttnFwdSm90INS1_25CollectiveMainloopFwdSm90ILi2EN4cute5tupleIJNS5_1CILi1EEES8_S8_EEENS6_IJNS7_ILi128EEENS7_ILi80EEENS7_ILi256EEEEEELi256ENS_10bfloat16_tEfNS_4arch4Sm90ELb1ELb0ELb0ELb0ELb0ELb0ELb0ELb1ELb1ELb0ELb0ELb0EEENS1_21CollectiveEpilogueFwdINS6_IJSA_SC_SB_EEES9_SE_SG_Li256ELb0ELb0ELb0ELb0EEENS1_30DynamicPersistentTileSchedulerILi256ELi32ELb0ELb0ELb1EEEEEEEEEvNT_6ParamsE)
        /*03c8*/ 	.word	0x000000a8


	//----- nvinfo : EIATTR_FRAME_SIZE
	.align		4
.L_217:
        /*03cc*/ 	.byte	0x04, 0x11
        /*03ce*/ 	.short	(.L_219 - .L_218)
	.align		4
.L_218:
        /*03d0*/ 	.word	index@(_ZN7cutlass13device_kernelIN5flash11enable_sm90INS1_16FlashAttnFwdSm90INS1_25CollectiveMainloopFwdSm90ILi2EN4cute5tupleIJNS5_1CILi1EEES8_S8_EEENS6_IJNS7_ILi128EEENS7_ILi80EEENS7_ILi256EEEEEELi256ENS_10bfloat16_tEfNS_4arch4Sm90ELb1ELb0ELb0ELb0ELb0ELb0ELb0ELb1ELb1ELb0ELb0ELb0EEENS1_21CollectiveEpilogueFwdINS6_IJSA_SC_SB_EEES9_SE_SG_Li256ELb0ELb0ELb0ELb0EEENS1_30DynamicPersistentTileSchedulerILi256ELi32ELb0ELb0ELb1EEEEEEEEEvNT_6ParamsE)
        /*03d4*/ 	.word	0x00000008


	//----- nvinfo : EIATTR_REGCOUNT
	.align		4
.L_219:
        /*03d8*/ 	.byte	0x04, 0x2f
        /*03da*/ 	.short	(.L_221 - .L_220)
	.align		4
.L_220:
        /*03dc*/ 	.word	index@(_ZN7cutlass13device_kernelIN5flash11enable_sm90INS1_16FlashAttnFwdSm90INS1_25CollectiveMainloopFwdSm90ILi2EN4cute5tupleIJNS5_1CILi1EEES8_S8_EEENS6_IJNS7_ILi128EEENS7_ILi64EEENS7_ILi256EEEEEELi256ENS_10bfloat16_tEfNS_4arch4Sm90ELb0ELb1ELb0ELb1ELb0ELb1ELb0ELb1ELb1ELb0ELb0ELb0EEENS1_21CollectiveEpilogueFwdINS6_IJSA_SC_SB_EEES9_SE_SG_Li256ELb1ELb0ELb0ELb0EEENS1_36VarlenDynamicPersistentTileSchedulerILi128ELi64ELi256ELi32ELb0ELb0ELb1ELb1ELb0ELb1EEEEEEEEEvNT_6ParamsE)
        /*03e0*/ 	.word	0x000000a8


	//----- nvinfo : EIATTR_FRAME_SIZE
	.align		4
.L_221:
        /*03e4*/ 	.byte	0x04, 0x11
        /*03e6*/ 	.short	(.L_223 - .L_222)
	.align		4
.L_222:
        /*03e8*/ 	.word	index@(_ZN7cutlass13device_kernelIN5flash11enable_sm90INS1_16FlashAttnFwdSm90INS1_25CollectiveMainloopFwdSm90ILi2EN4cute5tupleIJNS5_1CILi1EEES8_S8_EEENS6_IJNS7_ILi128EEENS7_ILi64EEENS7_ILi256EEEEEELi256ENS_10bfloat16_tEfNS_4arch4Sm90ELb0ELb1ELb0ELb1ELb0ELb1ELb0ELb1ELb1ELb0ELb0ELb0EEENS1_21CollectiveEpilogueFwdINS6_IJSA_SC_SB_EEES9_SE_SG_Li256ELb1ELb0ELb0ELb0EEENS1_36VarlenDynamicPersistentTileSchedulerILi128ELi64ELi256ELi32ELb0ELb0ELb1ELb1ELb0ELb1EEEEEEEEEvNT_6ParamsE)
        /*03ec*/ 	.word	0x000000b0


	//----- nvinfo : EIATTR_REGCOUNT
	.align		4
.L_223:
        /*03f0*/ 	.byte	0x04, 0x2f
        /*03f2*/ 	.short	(.L_225 - .L_224)
	.align		4
.L_224:
        /*03f4*/ 	.word	index@(_ZN7cutlass13device_kernelIN5flash11enable_sm90INS1_16FlashAttnFwdSm90INS1_25CollectiveMainloopFwdSm90ILi2EN4cute5tupleIJNS5_1CILi1EEES8_S8_EEENS6_IJNS7_ILi128EEENS7_ILi64EEENS7_ILi256EEEEEELi256ENS_10bfloat16_tEfNS_4arch4Sm90ELb0ELb1ELb0ELb1ELb0ELb0ELb0ELb1ELb1ELb0ELb0ELb0EEENS1_21CollectiveEpilogueFwdINS6_IJSA_SC_SB_EEES9_SE_SG_Li256ELb1ELb0ELb0ELb0EEENS1_36VarlenDynamicPersistentTileSchedulerILi128ELi64ELi256ELi32ELb0ELb0ELb1ELb1ELb0ELb1EEEEEEEEEvNT_6ParamsE)
        /*03f8*/ 	.word	0x000000a8


	//----- nvinfo : EIATTR_FRAME_SIZE
	.align		4
.L_225:
        /*03fc*/ 	.byte	0x04, 0x11
        /*03fe*/ 	.short	(.L_227 - .L_226)
	.align		4
.L_226:
        /*0400*/ 	.word	index@(_ZN7cutlass13device_kernelIN5flash11enable_sm90INS1_16FlashAttnFwdSm90INS1_25CollectiveMainloopFwdSm90ILi2EN4cute5tupleIJNS5_1CILi1EEES8_S8_EEENS6_IJNS7_ILi128EEENS7_ILi64EEENS7_ILi256EEEEEELi256ENS_10bfloat16_tEfNS_4arch4Sm90ELb0ELb1ELb0ELb1ELb0ELb0ELb0ELb1ELb1ELb0ELb0ELb0EEENS1_21CollectiveEpilogueFwdINS6_IJSA_SC_SB_EEES9_SE_SG_Li256ELb1ELb0ELb0ELb0EEENS1_36VarlenDynamicPersistentTileSchedulerILi128ELi64ELi256ELi32ELb0ELb0ELb1ELb1ELb0ELb1EEEEEEEEEvNT_6ParamsE)
        /*0404*/ 	.word	0x00000028


	//----- nvinfo : EIATTR_REGCOUNT
	.align		4
.L_227:
        /*0408*/ 	.byte	0x04, 0x2f
        /*040a*/ 	.short	(.L_229 - .L_228)
	.align		4
.L_228:
        /*040c*/ 	.word	index@(_ZN7cutlass13device_kernelIN5flash11enable_sm90INS1_16FlashAttnFwdSm90INS1_25CollectiveMainloopFwdSm90ILi2EN4cute5tupleIJNS5_1CILi1EEES8_S8_EEENS6_IJNS7_ILi128EEENS7_ILi64EEENS7_ILi256EEEEEELi256ENS_10bfloat16_tEfNS_4arch4Sm90ELb0ELb1ELb0ELb0ELb0ELb0ELb0ELb1ELb1ELb0ELb0ELb0EEENS1_21CollectiveEpilogueFwdINS6_IJSA_SC_SB_EEES9_SE_SG_Li256ELb0ELb0ELb0ELb0EEENS1_30DynamicPersistentTileSchedulerILi256ELi32ELb0ELb0ELb1EEEEEEEEEvNT_6ParamsE)
        /*0410*/ 	.word	0x000000a8


	//----- nvinfo : EIATTR_FRAME_SIZE
	.align		4
.L_229:
        /*0414*/ 	.byte	0x04, 0x11
        /*0416*/ 	.short	(.L_231 - .L_230)
	.align		4
.L_230:
        /*0418*/ 	.word	index@(_ZN7cutlass13device_kernelIN5flash11enable_sm90INS1_16FlashAttnFwdSm90INS1_25CollectiveMainloopFwdSm90ILi2EN4cute5tupleIJNS5_1CILi1EEES8_S8_EEENS6_IJNS7_ILi128EEENS7_ILi64EEENS7_ILi256EEEEEELi256ENS_10bfloat16_tEfNS_4arch4Sm90ELb0ELb1ELb0ELb0ELb0ELb0ELb0ELb1ELb1ELb0ELb0ELb0EEENS1_21CollectiveEpilogueFwdINS6_IJSA_SC_SB_EEES9_SE_SG_Li256ELb0ELb0ELb0ELb0EEENS1_30DynamicPersistentTileSchedulerILi256ELi32ELb0ELb0ELb1EEEEEEEEEvNT_6ParamsE)
        /*041c*/ 	.word	0x00000008


	//----- nvinfo : EIATTR_REGCOUNT
	.align		4
.L_231:
        /*0420*/ 	.byte	0x04, 0x2f
        /*0422*/ 	.short	(.L_233 - .L_232)
	.align		4
.L_232:
        /*0424*/ 	.word	index@(_ZN7cutlass13device_kernelIN5flash11enable_sm90INS1_16FlashAttnFwdSm90INS1_25CollectiveMainloopFwdSm90ILi2EN4cute5tupleIJNS5_1CILi1EEES8_S8_EEENS6_IJNS7_ILi128EEENS7_ILi80EEENS7_ILi256EEEEEELi256ENS_10bfloat16_tEfNS_4arch4Sm90ELb0ELb0ELb0ELb1ELb0ELb1ELb0ELb1ELb1ELb0ELb0ELb0EEENS1_21CollectiveEpilogueFwdINS6_IJSA_SC_SB_EEES9_SE_SG_Li256ELb1ELb0ELb0ELb0EEENS1_36VarlenDynamicPersistentTileSchedulerILi128ELi80ELi256ELi32ELb0ELb0ELb1ELb0ELb1ELb1EEEEEEEEEvNT_6ParamsE)
        /*0428*/ 	.word	0x000000a8


	//----- nvinfo : EIATTR_FRAME_SIZE
	.align		4
.L_233:
        /*042c*/ 	.byte	0x04, 0x11
        /*042e*/ 	.short	(.L_235 - .L_234)
	.align		4
.L_234:
        /*0430*/ 	.word	index@(_ZN7cutlass13device_kernelIN5flash11enable_sm90INS1_16FlashAttnFwdSm90INS1_25CollectiveMainloopFwdSm90ILi2EN4cute5tupleIJNS5_1CILi1EEES8_S8_EEENS6_IJNS7_ILi128EEENS7_ILi80EEENS7_ILi256EEEEEELi256ENS_10bfloat16_tEfNS_4arch4Sm90ELb0ELb0ELb0ELb1ELb0ELb1ELb0ELb1ELb1ELb0ELb0ELb0EEENS1_21CollectiveEpilogueFwdINS6_IJSA_SC_SB_EEES9_SE_SG_Li256ELb1ELb0ELb0ELb0EEENS1_36VarlenDynamicPersistentTileSchedulerILi128ELi80ELi256ELi32ELb0ELb0ELb1ELb0ELb1ELb1EEEEEEEEEvNT_6ParamsE)
        /*0434*/ 	.word	0x000000a0


	//----- nvinfo : EIATTR_REGCOUNT
	.align		4
.L_235:
        /*0438*/ 	.byte	0x04, 0x2f
        /*043a*/ 	.short	(.L_237 - .L_236)
	.align		4
.L_236:
        /*043c*/ 	.word	index@(_ZN7cutlass13device_kernelIN5flash11enable_sm90INS1_16FlashAttnFwdSm90INS1_25CollectiveMainloopFwdSm90ILi2EN4cute5tupleIJNS5_1CILi1EEES8_S8_EEENS6_IJNS7_ILi128EEENS7_ILi80EEENS7_ILi256EEEEEELi256ENS_10bfloat16_tEfNS_4arch4Sm90ELb0ELb0ELb0ELb1ELb0ELb0ELb0ELb1ELb1ELb0ELb0ELb0EEENS1_21CollectiveEpilogueFwdINS6_IJSA_SC_SB_EEES9_SE_SG_Li256ELb1ELb0ELb0ELb0EEENS1_36VarlenDynamicPersistentTileSchedulerILi128ELi80ELi256ELi32ELb0ELb0ELb1ELb0ELb1ELb1EEEEEEEEEvNT_6ParamsE)
        /*0440*/ 	.word	0x000000a8


	//----- nvinfo : EIATTR_FRAME_SIZE
	.align		4
.L_237:
        /*0444*/ 	.byte	0x04, 0x11
        /*0446*/ 	.short	(.L_239 - .L_238)
	.align		4
.L_238:
        /*0448*/ 	.word	index@(_ZN7cutlass13device_kernelIN5flash11enable_sm90INS1_16FlashAttnFwdSm90INS1_25CollectiveMainloopFwdSm90ILi2EN4cute5tupleIJNS5_1CILi1EEES8_S8_EEENS6_IJNS7_ILi128EEENS7_ILi80EEENS7_ILi256EEEEEELi256ENS_10bfloat16_tEfNS_4arch4Sm90ELb0ELb0ELb0ELb1ELb0ELb0ELb0ELb1ELb1ELb0ELb0ELb0EEENS1_21CollectiveEpilogueFwdINS6_IJSA_SC_SB_EEES9_SE_SG_Li256ELb1ELb0ELb0ELb0EEENS1_36VarlenDynamicPersistentTileSchedulerILi128ELi80ELi256ELi32ELb0ELb0ELb1ELb0ELb1ELb1EEEEEEEEEvNT_6ParamsE)
        /*044c*/ 	.word	0x00000038


	//----- nvinfo : EIATTR_REGCOUNT
	.align		4
.L_239:
        /*0450*/ 	.byte	0x04, 0x2f
        /*0452*/ 	.short	(.L_241 - .L_240)
	.align		4
.L_240:
        /*0454*/ 	.word	index@(_ZN7cutlass13device_kernelIN5flash11enable_sm90INS1_16FlashAttnFwdSm90INS1_25CollectiveMainloopFwdSm90ILi2EN4cute5tupleIJNS5_1CILi2EEENS7_ILi1EEES9_EEENS6_IJNS7_ILi128EEENS7_ILi80EEENS7_ILi256EEEEEELi256ENS_10bfloat16_tEfNS_4arch4Sm90ELb0ELb0ELb0ELb0ELb0ELb0ELb0ELb1ELb1ELb0ELb0ELb0EEENS1_21CollectiveEpilogueFwdINS6_IJSB_SD_SC_EEESA_SF_SH_Li256ELb0ELb0ELb0ELb0EEENS1_29StaticPersistentTileSchedulerILb0EEEEEEEEEvNT_6ParamsE)
        /*0458*/ 	.word	0x000000a8


	//----- nvinfo : EIATTR_FRAME_SIZE
	.align		4
.L_241:
        /*045c*/ 	.byte	0x04, 0x11
        /*045e*/ 	.short	(.L_243 - .L_242)
	.align		4
.L_242:
        /*0460*/ 	.word	index@(_ZN7cutlass13device_kernelIN5flash11enable_sm90INS1_16FlashAttnFwdSm90INS1_25CollectiveMainloopFwdSm90ILi2EN4cute5tupleIJNS5_1CILi2EEENS7_ILi1EEES9_EEENS6_IJNS7_ILi128EEENS7_ILi80EEENS7_ILi256EEEEEELi256ENS_10bfloat16_tEfNS_4arch4Sm90ELb0ELb0ELb0ELb0ELb0ELb0ELb0ELb1ELb1ELb0ELb0ELb0EEENS1_21CollectiveEpilogueFwdINS6_IJSB_SD_SC_EEESA_SF_SH_Li256ELb0ELb0ELb0ELb0EEENS1_29StaticPersistentTileSchedulerILb0EEEEEEEEEvNT_6ParamsE)
        /*0464*/ 	.word	0x00000028


	//----- nvinfo : EIATTR_REGCOUNT
	.align		4
.L_243:
        /*0468*/ 	.byte	0x04, 0x2f
        /*046a*/ 	.short	(.L_245 - .L_244)
	.align		4
.L_244:
        /*046c*/ 	.word	index@(_ZN7cutlass13device_kernelIN5flash11enable_sm90INS1_16FlashAttnFwdSm90INS1_25CollectiveMainloopFwdSm90ILi2EN4cute5tupleIJNS5_1CILi1EEES8_S8_EEENS6_IJNS7_ILi128EEENS7_ILi80EEENS7_ILi256EEEEEELi256ENS_10bfloat16_tEfNS_4arch4Sm90ELb0ELb0ELb0ELb0ELb0ELb0ELb0ELb1ELb1ELb0ELb0ELb0EEENS1_21CollectiveEpilogueFwdINS6_IJSA_SC_SB_EEES9_SE_SG_Li256ELb0ELb0ELb0ELb0EEENS1_29StaticPersistentTileSchedulerILb0EEEEEEEEEvNT_6ParamsE)
        /*0470*/ 	.word	0x000000a8


	//----- nvinfo : EIATTR_FRAME_SIZE
	.align		4
.L_245:
        /*0474*/ 	.byte	0x04, 0x11
        /*0476*/ 	.short	(.L_247 - .L_246)
	.align		4
.L_246:
        /*0478*/ 	.word	index@(_ZN7cutlass13device_kernelIN5flash11enable_sm90INS1_16FlashAttnFwdSm90INS1_25CollectiveMainloopFwdSm90ILi2EN4cute5tupleIJNS5_1CILi1EEES8_S8_EEENS6_IJNS7_ILi128EEENS7_ILi80EEENS7_ILi256EEEEEELi256ENS_10bfloat16_tEfNS_4arch4Sm90ELb0ELb0ELb0ELb0ELb0ELb0ELb0ELb1ELb1ELb0ELb0ELb0EEENS1_21CollectiveEpilogueFwdINS6_IJSA_SC_SB_EEES9_SE_SG_Li256ELb0ELb0ELb0ELb0EEENS1_29StaticPersistentTileSchedulerILb0EEEEEEEEEvNT_6ParamsE)
        /*047c*/ 	.word	0x00000020


	//----- nvinfo : EIATTR_MIN_STACK_SIZE
	.align		4
.L_247:
        /*0480*/ 	.byte	0x04, 0x12
        /*0482*/ 	.short	(.L_249 - .L_248)
	.align		4
.L_248:
        /*0484*/ 	.word	index@(_ZN7cutlass13device_kernelIN5flash11enable_sm90INS1_16FlashAttnFwdSm90INS1_25CollectiveMainloopFwdSm90ILi2EN4cute5tupleIJNS5_1CILi1EEES8_S8_EEENS6_IJNS7_ILi128EEENS7_ILi80EEENS7_ILi256EEEEEELi256ENS_10bfloat16_tEfNS_4arch4Sm90ELb0ELb0ELb0ELb0ELb0ELb0ELb0ELb1ELb1ELb0ELb0ELb0EEENS1_21CollectiveEpilogueFwdINS6_IJSA_SC_SB_EEES9_SE_SG_Li256ELb0ELb0ELb0ELb0EEENS1_29StaticPersistentTileSchedulerILb0EEEEEEEEEvNT_6ParamsE)
        /*0488*/ 	.word	0x00000020


	//----- nvinfo : EIATTR_MIN_STACK_SIZE
	.align		4
.L_249:
        /*048c*/ 	.byte	0x04, 0x12
        /*048e*/ 	.short	(.L_251 - .L_250)
	.align		4
.L_250:
        /*0490*/ 	.word	index@(_ZN7cutlass13device_kernelIN5flash11enable_sm90INS1_16FlashAttnFwdSm90INS1_25CollectiveMainloopFwdSm90ILi2EN4cute5tupleIJNS5_1CILi2EEENS7_ILi1EEES9_EEENS6_IJNS7_ILi128EEENS7_ILi80EEENS7_ILi256EEEEEELi256ENS_10bfloat16_tEfNS_4arch4Sm90ELb0ELb0ELb0ELb0ELb0ELb0ELb0ELb1ELb1ELb0ELb0ELb0EEENS1_21CollectiveEpilogueFwdINS6_IJSB_SD_SC_EEESA_SF_SH_Li256ELb0ELb0ELb0ELb0EEENS1_29StaticPersistentTileSchedulerILb0EEEEEEEEEvNT_6ParamsE)
        /*0494*/ 	.word	0x00000028


	//----- nvinfo : EIATTR_MIN_STACK_SIZE
	.align		4
.L_251:
        /*0498*/ 	.byte	0x04, 0x12
        /*049a*/ 	.short	(.L_253 - .L_252)
	.align		4
.L_252:
        /*049c*/ 	.word	index@(_ZN7cutlass13device_kernelIN5flash11enable_sm90INS1_16FlashAttnFwdSm90INS1_25CollectiveMainloopFwdSm90ILi2EN4cute5tupleIJNS5_1CILi1EEES8_S8_EEENS6_IJNS7_ILi128EEENS7_ILi80EEENS7_ILi256EEEEEELi256ENS_10bfloat16_tEfNS_4arch4Sm90ELb0ELb0ELb0ELb1ELb0ELb0ELb0ELb1ELb1ELb0ELb0ELb0EEENS1_21CollectiveEpilogueFwdINS6_IJSA_SC_SB_EEES9_SE_SG_Li256ELb1ELb0ELb0ELb0EEENS1_36VarlenDynamicPersistentTileSchedulerILi128ELi80ELi256ELi32ELb0ELb0ELb1ELb0ELb1ELb1EEEEEEEEEvNT_6ParamsE)
        /*04a0*/ 	.word	0x00000038


	//----- nvinfo : EIATTR_MIN_STACK_SIZE
	.align		4
.L_253:
        /*04a4*/ 	.byte	0x04, 0x12
        /*04a6*/ 	.short	(.L_255 - .L_254)
	.align		4
.L_254:
        /*04a8*/ 	.word	index@(_ZN7cutlass13device_kernelIN5flash11enable_sm90INS1_16FlashAttnFwdSm90INS1_25CollectiveMainloopFwdSm90ILi2EN4cute5tupleIJNS5_1CILi1EEES8_S8_EEENS6_IJNS7_ILi128EEENS7_ILi80EEENS7_ILi256EEEEEELi256ENS_10bfloat16_tEfNS_4arch4Sm90ELb0ELb0ELb0ELb1ELb0ELb1ELb0ELb1ELb1ELb0ELb0ELb0EEENS1_21CollectiveEpilogueFwdINS6_IJSA_SC_SB_EEES9_SE_SG_Li256ELb1ELb0ELb0ELb0EEENS1_36VarlenDynamicPersistentTileSchedulerILi128ELi80ELi256ELi32ELb0ELb0ELb1ELb0ELb1ELb1EEEEEEEEEvNT_6ParamsE)
        /*04ac*/ 	.word	0x000000a0


	//----- nvinfo : EIATTR_MIN_STACK_SIZE
	.align		4
.L_255:
        /*04b0*/ 	.byte	0x04, 0x12
        /*04b2*/ 	.short	(.L_257 - .L_256)
	.align		4
.L_256:
        /*04b4*/ 	.word	index@(_ZN7cutlass13device_kernelIN5flash11enable_sm90INS1_16FlashAttnFwdSm90INS1_25CollectiveMainloopFwdSm90ILi2EN4cute5tupleIJNS5_1CILi1EEES8_S8_EEENS6_IJNS7_ILi128EEENS7_ILi64EEENS7_ILi256EEEEEELi256ENS_10bfloat16_tEfNS_4arch4Sm90ELb0ELb1ELb0ELb0ELb0ELb0ELb0ELb1ELb1ELb0ELb0ELb0EEENS1_21CollectiveEpilogueFwdINS6_IJSA_SC_SB_EEES9_SE_SG_Li256ELb0ELb0ELb0ELb0EEENS1_30DynamicPersistentTileSchedulerILi256ELi32ELb0ELb0ELb1EEEEEEEEEvNT_6ParamsE)
        /*04b8*/ 	.word	0x00000008


	//----- nvinfo : EIATTR_MIN_STACK_SIZE
	.align		4
.L_257:
        /*04bc*/ 	.byte	0x04, 0x12
        /*04be*/ 	.short	(.L_259 - .L_258)
	.align		4
.L_258:
        /*04c0*/ 	.word	index@(_ZN7cutlass13device_kernelIN5flash11enable_sm90INS1_16FlashAttnFwdSm90INS1_25CollectiveMainloopFwdSm90ILi2EN4cute5tupleIJNS5_1CILi1EEES8_S8_EEENS6_IJNS7_ILi128EEENS7_ILi64EEENS7_ILi256EEEEEELi256ENS_10bfloat16_tEfNS_4arch4Sm90ELb0ELb1ELb0ELb1ELb0ELb0ELb0ELb1ELb1ELb0ELb0ELb0EEENS1_21CollectiveEpilogueFwdINS6_IJSA_SC_SB_EEES9_SE_SG_Li256ELb1ELb0ELb0ELb0EEENS1_36VarlenDynamicPersistentTileSchedulerILi128ELi64ELi256ELi32ELb0ELb0ELb1ELb1ELb0ELb1EEEEEEEEEvNT_6ParamsE)
        /*04c4*/ 	.word	0x00000028


	//----- nvinfo : EIATTR_MIN_STACK_SIZE
	.align		4
.L_259:
        /*04c8*/ 	.byte	0x04, 0x12
        /*04ca*/ 	.short	(.L_261 - .L_260)
	.align		4
.L_260:
        /*04cc*/ 	.word	index@(_ZN7cutlass13device_kernelIN5flash11enable_sm90INS1_16FlashAttnFwdSm90INS1_25CollectiveMainloopFwdSm90ILi2EN4cute5tupleIJNS5_1CILi1EEES8_S8_EEENS6_IJNS7_ILi128EEENS7_ILi64EEENS7_ILi256EEEEEELi256ENS_10bfloat16_tEfNS_4arch4Sm90ELb0ELb1ELb0ELb1ELb0ELb1ELb0ELb1ELb1ELb0ELb0ELb0EEENS1_21CollectiveEpilogueFwdINS6_IJSA_SC_SB_EEES9_SE_SG_Li256ELb1ELb0ELb0ELb0EEENS1_36VarlenDynamicPersistentTileSchedulerILi128ELi64ELi256ELi32ELb0ELb0ELb1ELb1ELb0ELb1EEEEEEEEEvNT_6ParamsE)
        /*04d0*/ 	.word	0x000000b0


	//----- nvinfo : EIATTR_MIN_STACK_SIZE
	.align		4
.L_261:
        /*04d4*/ 	.byte	0x04, 0x12
        /*04d6*/ 	.short	(.L_263 - .L_262)
	.align		4
.L_262:
        /*04d8*/ 	.word	index@(_ZN7cutlass13device_kernelIN5flash11enable_sm90INS1_16FlashAttnFwdSm90INS1_25CollectiveMainloopFwdSm90ILi2EN4cute5tupleIJNS5_1CILi1EEES8_S8_EEENS6_IJNS7_ILi128EEENS7_ILi80EEENS7_ILi256EEEEEELi256ENS_10bfloat16_tEfNS_4arch4Sm90ELb1ELb0ELb0ELb0ELb0ELb0ELb0ELb1ELb1ELb0ELb0ELb0EEENS1_21CollectiveEpilogueFwdINS6_IJSA_SC_SB_EEES9_SE_SG_Li256ELb0ELb0ELb0ELb0EEENS1_30DynamicPersistentTileSchedulerILi256ELi32ELb0ELb0ELb1EEEEEEEEEvNT_6ParamsE)
        /*04dc*/ 	.word	0x00000008


	//----- nvinfo : EIATTR_MIN_STACK_SIZE
	.align		4
.L_263:
        /*04e0*/ 	.byte	0x04, 0x12
        /*04e2*/ 	.short	(.L_265 - .L_264)
	.align		4
.L_264:
        /*04e4*/ 	.word	index@(_ZN7cutlass13device_kernelIN5flash11enable_sm90INS1_16FlashAttnFwdSm90INS1_25CollectiveMainloopFwdSm90ILi2EN4cute5tupleIJNS5_1CILi1EEES8_S8_EEENS6_IJNS7_ILi128EEENS7_ILi80EEENS7_ILi256EEEEEELi256ENS_10bfloat16_tEfNS_4arch4Sm90ELb1ELb0ELb0ELb1ELb0ELb0ELb0ELb1ELb1ELb0ELb0ELb0EEENS1_21CollectiveEpilogueFwdINS6_IJSA_SC_SB_EEES9_SE_SG_Li256ELb1ELb0ELb0ELb0EEENS1_36VarlenDynamicPersistentTileSchedulerILi128ELi80ELi256ELi32ELb0ELb0ELb1ELb1ELb1ELb1EEEEEEEEEvNT_6ParamsE)
        /*04e8*/ 	.word	0x00000030


	//----- nvinfo : EIATTR_MIN_STACK_SIZE
	.align		4
.L_265:
        /*04ec*/ 	.byte	0x04, 0x12
        /*04ee*/ 	.short	(.L_267 - .L_266)
	.align		4
.L_266:
        /*04f0*/ 	.word	index@(_ZN7cutlass13device_kernelIN5flash11enable_sm90INS1_16FlashAttnFwdSm90INS1_25CollectiveMainloopFwdSm90ILi2EN4cute5tupleIJNS5_1CILi1EEES8_S8_EEENS6_IJNS7_ILi128EEENS7_ILi80EEENS7_ILi256EEEEEELi256ENS_10bfloat16_tEfNS_4arch4Sm90ELb1ELb0ELb0ELb1ELb0ELb1ELb0ELb1ELb1ELb0ELb0ELb0EEENS1_21CollectiveEpilogueFwdINS6_IJSA_SC_SB_EEES9_SE_SG_Li256ELb1ELb0ELb0ELb0EEENS1_36VarlenDynamicPersistentTileSchedulerILi128ELi80ELi256ELi32ELb0ELb0ELb1ELb1ELb1ELb1EEEEEEEEEvNT_6ParamsE)
        /*04f4*/ 	.word	0x000000a0


	//----- nvinfo : EIATTR_MIN_STACK_SIZE
	.align		4
.L_267:
        /*04f8*/ 	.byte	0x04, 0x12
        /*04fa*/ 	.short	(.L_269 - .L_268)
	.align		4
.L_268:
        /*04fc*/ 	.word	index@(_ZN7cutlass13device_kernelIN5flash11enable_sm90INS1_16FlashAttnFwdSm90INS1_25CollectiveMainloopFwdSm90ILi2EN4cute5tupleIJNS5_1CILi1EEES8_S8_EEENS6_IJNS7_ILi128EEENS7_ILi112EEENS7_ILi192EEEEEELi192ENS_10bfloat16_tEfNS_4arch4Sm90ELb0ELb0ELb0ELb0ELb0ELb0ELb0ELb1ELb1ELb0ELb0ELb0EEENS1_21CollectiveEpilogueFwdINS6_IJSA_SC_SB_EEES9_SE_SG_Li256ELb0ELb0ELb0ELb0EEENS1_29StaticPersistentTileSchedulerILb0EEEEEEEEEvNT_6ParamsE)
        /*0500*/ 	.word	0x00000020


	//----- nvinfo : EIATTR_MIN_STACK_SIZE
	.align		4
.L_269:
        /*0504*/ 	.byte	0x04, 0x12
        /*0506*/ 	.short	(.L_271 - .L_270)
	.align		4
.L_270:
        /*0508*/ 	.word	index@(_ZN7cutlass13device_kernelIN5flash11enable_sm90INS1_16FlashAttnFwdSm90INS1_25CollectiveMainloopFwdSm90ILi2EN4cute5tupleIJNS5_1CILi2EEENS7_ILi1EEES9_EEENS6_IJNS7_ILi128EEENS7_ILi112EEENS7_ILi192EEEEEELi192ENS_10bfloat16_tEfNS_4arch4Sm90ELb0ELb0ELb0ELb0ELb0ELb0ELb0ELb1ELb1ELb0ELb0ELb0EEENS1_21CollectiveEpilogueFwdINS6_IJSB_SD_SC_EEESA_SF_SH_Li256ELb0ELb0ELb0ELb0EEENS1_29StaticPersistentTileSchedulerILb0EEEEEEEEEvNT_6ParamsE)
        /*050c*/ 	.word	0x00000030


	//----- nvinfo : EIATTR_MIN_STACK_SIZE
	.align		4
.L_271:
        /*0510*/ 	.byte	0x04, 0x12
        /*0512*/ 	.short	(.L_273 - .L_272)
	.align		4
.L_272:
        /*0514*/ 	.word	index@(_ZN7cutlass13device_kernelIN5flash11enable_sm90INS1_16FlashAttnFwdSm90INS1_25CollectiveMainloopFwdSm90ILi2EN4cute5tupleIJNS5_1CILi1EEES8_S8_EEENS6_IJNS7_ILi128EEENS7_ILi112EEENS7_ILi192EEEEEELi192ENS_10bfloat16_tEfNS_4arch4Sm90ELb0ELb0ELb0ELb1ELb0ELb0ELb0ELb1ELb1ELb0ELb0ELb0EEENS1_21CollectiveEpilogueFwdINS6_IJSA_SC_SB_EEES9_SE_SG_Li256ELb1ELb0ELb0ELb0EEENS1_36VarlenDynamicPersistentTileSchedulerILi128ELi112ELi256ELi32ELb0ELb0ELb1ELb0ELb1ELb1EEEEEEEEEvNT_6ParamsE)
        /*0518*/ 	.word	0x00000038


	//----- nvinfo : EIATTR_MIN_STACK_SIZE
	.align		4
.L_273:
        /*051c*/ 	.byte	0x04, 0x12
        /*051e*/ 	.short	(.L_275 - .L_274)
	.align		4
.L_274:
        /*0520*/ 	.word	index@(_ZN7cutlass13device_kernelIN5flash11enable_sm90INS1_16FlashAttnFwdSm90INS1_25CollectiveMainloopFwdSm90ILi2EN4cute5tupleIJNS5_1CILi1EEES8_S8_EEENS6_IJNS7_ILi128EEENS7_ILi112EEENS7_ILi192EEEEEELi192ENS_10bfloat16_tEfNS_4arch4Sm90ELb0ELb0ELb0ELb1ELb0ELb1ELb0ELb1ELb1ELb0ELb0ELb0EEENS1_21CollectiveEpilogueFwdINS6_IJSA_SC_SB_EEES9_SE_SG_Li256ELb1ELb0ELb0ELb0EEENS1_36VarlenDynamicPersistentTileSchedulerILi128ELi112ELi256ELi32ELb0ELb0ELb1ELb0ELb1ELb1EEEEEEEEEvNT_6ParamsE)
        /*0524*/ 	.word	0x00000068


	//----- nvinfo : EIATTR_MIN_STACK_SIZE
	.align		4
.L_275:
        /*0528*/ 	.byte	0x04, 0x12
        /*052a*/ 	.short	(.L_277 - .L_276)
	.align		4
.L_276:
        /*052c*/ 	.word	index@(_ZN7cutlass13device_kernelIN5flash11enable_sm90INS1_16FlashAttnFwdSm90INS1_25CollectiveMainloopFwdSm90ILi2EN4cute5tupleIJNS5_1CILi1EEES8_S8_EEENS6_IJNS7_ILi128EEENS7_ILi96EEENS7_ILi192EEEEEELi192ENS_10bfloat16_tEfNS_4arch4Sm90ELb0ELb1ELb0ELb0ELb0ELb0ELb0ELb1ELb1ELb0ELb0ELb0EEENS1_21CollectiveEpilogueFwdINS6_IJSA_SC_SB_EEES9_SE_SG_Li256ELb0ELb0ELb0ELb0EEENS1_30DynamicPersistentTileSchedulerILi256ELi32ELb0ELb0ELb1EEEEEEEEEvNT_6ParamsE)
        /*0530*/ 	.word	0x00000008


	//----- nvinfo : EIATTR_MIN_STACK_SIZE
	.align		4
.L_277:
        /*0534*/ 	.byte	0x04, 0x12
        /*0536*/ 	.short	(.L_279 - .L_278)
	.align		4
.L_278:
        /*0538*/ 	.word	index@(_ZN7cutlass13device_kernelIN5flash11enable_sm90INS1_16FlashAttnFwdSm90INS1_25CollectiveMainloopFwdSm90ILi2EN4cute5tupleIJNS5_1CILi1EEES8_S8_EEENS6_IJNS7_ILi128EEENS7_ILi96EEENS7_ILi192EEEEEELi192ENS_10bfloat16_tEfNS_4arch4Sm90ELb0ELb1ELb0ELb1ELb0ELb0ELb0ELb1ELb1ELb0ELb0ELb0EEENS1_21CollectiveEpilogueFwdINS6_IJSA_SC_SB_EEES9_SE_SG_Li256ELb1ELb0ELb0ELb0EEENS1_36VarlenDynamicPersistentTileSchedulerILi128ELi96ELi256ELi32ELb0ELb0ELb1ELb1ELb0ELb1EEEEEEEEEvNT_6ParamsE)
        /*053c*/ 	.word	0x00000028


	//----- nvinfo : EIATTR_MIN_STACK_SIZE
	.align		4
.L_279:
        /*0540*/ 	.byte	0x04, 0x12
        /*0542*/ 	.short	(.L_281 - .L_280)
	.align		4
.L_280:
        /*0544*/ 	.word	index@(_ZN7cutlass13device_kernelIN5flash11enable_sm90INS1_16FlashAttnFwdSm90INS1_25CollectiveMainloopFwdSm90ILi2EN4cute5tupleIJNS5_1CILi1EEES8_S8_EEENS6_IJNS7_ILi128EEENS7_ILi96EEENS7_ILi192EEEEEELi192ENS_10bfloat16_tEfNS_4arch4Sm90ELb0ELb1ELb0ELb1ELb0ELb1ELb0ELb1ELb1ELb0ELb0ELb0EEENS1_21CollectiveEpilogueFwdINS6_IJSA_SC_SB_EEES9_SE_SG_Li256ELb1ELb0ELb0ELb0EEENS1_36VarlenDynamicPersistentTileSchedulerILi128ELi96ELi256ELi32ELb0ELb0ELb1ELb1ELb0ELb1EEEEEEEEEvNT_6ParamsE)
        /*0548*/ 	.word	0x00000058


	//----- nvinfo : EIATTR_MIN_STACK_SIZE
	.align		4
.L_281:
        /*054c*/ 	.byte	0x04, 0x12
        /*054e*/ 	.short	(.L_283 - .L_282)
	.align		4
.L_282:
        /*0550*/ 	.word	index@(_ZN7cutlass13device_kernelIN5flash11enable_sm90INS1_16FlashAttnFwdSm90INS1_25CollectiveMainloopFwdSm90ILi2EN4cute5tupleIJNS5_1CILi1EEES8_S8_EEENS6_IJNS7_ILi128EEENS7_ILi112EEENS7_ILi192EEEEEELi192ENS_10bfloat16_tEfNS_4arch4Sm90ELb1ELb0ELb0ELb0ELb0ELb0ELb0ELb1ELb1ELb0ELb0ELb0EEENS1_21CollectiveEpilogueFwdINS6_IJSA_SC_SB_EEES9_SE_SG_Li256ELb0ELb0ELb0ELb0EEENS1_30DynamicPersistentTileSchedulerILi256ELi32ELb0ELb0ELb1EEEEEEEEEvNT_6ParamsE)
        /*0554*/ 	.word	0x00000010


	//----- nvinfo : EIATTR_MIN_STACK_SIZE
	.align		4
.L_283:
        /*0558*/ 	.byte	0x04, 0x12
        /*055a*/ 	.short	(.L_285 - .L_284)
	.align		4
.L_284:
        /*055c*/ 	.word	index@(_ZN7cutlass13device_kernelIN5flash11enable_sm90INS1_16FlashAttnFwdSm90INS1_25CollectiveMainloopFwdSm90ILi2EN4cute5tupleIJNS5_1CILi1EEES8_S8_EEENS6_IJNS7_ILi128EEENS7_ILi112EEENS7_ILi192EEEEEELi192ENS_10bfloat16_tEfNS_4arch4Sm90ELb1ELb0ELb0ELb1ELb0ELb0ELb0ELb1ELb1ELb0ELb0ELb0EEENS1_21CollectiveEpilogueFwdINS6_IJSA_SC_SB_EEES9_SE_SG_Li256ELb1ELb0ELb0ELb0EEENS1_36VarlenDynamicPersistentTileSchedulerILi128ELi112ELi256ELi32ELb0ELb0ELb1ELb1ELb1ELb1EEEEEEEEEvNT_6ParamsE)
        /*0560*/ 	.word	0x00000030


	//----- nvinfo : EIATTR_MIN_STACK_SIZE
	.align		4
.L_285:
        /*0564*/ 	.byte	0x04, 0x12
        /*0566*/ 	.short	(.L_287 - .L_286)
	.align		4
.L_286:
        /*0568*/ 	.word	index@(_ZN7cutlass13device_kernelIN5flash11enable_sm90INS1_16FlashAttnFwdSm90INS1_25CollectiveMainloopFwdSm90ILi2EN4cute5tupleIJNS5_1CILi1EEES8_S8_EEENS6_IJNS7_ILi128EEENS7_ILi112EEENS7_ILi192EEEEEELi192ENS_10bfloat16_tEfNS_4arch4Sm90ELb1ELb0ELb0ELb1ELb0ELb1ELb0ELb1ELb1ELb0ELb0ELb0EEENS1_21CollectiveEpilogueFwdINS6_IJSA_SC_SB_EEES9_SE_SG_Li256ELb1ELb0ELb0ELb0EEENS1_36VarlenDynamicPersistentTileSchedulerILi128ELi112ELi256ELi32ELb0ELb0ELb1ELb1ELb1ELb1EEEEEEEEEvNT_6ParamsE)
        /*056c*/ 	.word	0x00000078


	//----- nvinfo : EIATTR_MIN_STACK_SIZE
	.align		4
.L_287:
        /*0570*/ 	.byte	0x04, 0x12
        /*0572*/ 	.short	(.L_289 - .L_288)
	.align		4
.L_288:
        /*0574*/ 	.word	index@(_ZN7cutlass13device_kernelIN5flash11enable_sm90INS1_16FlashAttnFwdSm90INS1_25CollectiveMainloopFwdSm90ILi2EN4cute5tupleIJNS5_1CILi1EEES8_S8_EEENS6_IJNS7_ILi128EEENS7_ILi176EEESA_EEELi128ENS_10bfloat16_tEfNS_4arch4Sm90ELb0ELb0ELb0ELb0ELb0ELb0ELb0ELb1ELb1ELb0ELb0ELb0EEENS1_21CollectiveEpilogueFwdINS6_IJSA_SA_SB_EEES9_SD_SF_Li256ELb0ELb0ELb0ELb0EEENS1_29StaticPersistentTileSchedulerILb0EEEEEEEEEvNT_6ParamsE)
        /*0578*/ 	.word	0x00000020


	//----- nvinfo : EIATTR_MIN_STACK_SIZE
	.align		4
.L_289:
        /*057c*/ 	.byte	0x04, 0x12
        /*057e*/ 	.short	(.L_291 - .L_290)
	.align		4
.L_290:
        /*0580*/ 	.word	index@(_ZN7cutlass13device_kernelIN5flash11enable_sm90INS1_16FlashAttnFwdSm90INS1_25CollectiveMainloopFwdSm90ILi2EN4cute5tupleIJNS5_1CILi2EEENS7_ILi1EEES9_EEENS6_IJNS7_ILi128EEENS7_ILi176EEESB_EEELi128ENS_10bfloat16_tEfNS_4arch4Sm90ELb0ELb0ELb0ELb0ELb0ELb0ELb0ELb1ELb1ELb0ELb0ELb0EEENS1_21CollectiveEpilogueFwdINS6_IJSB_SB_SC_EEESA_SE_SG_Li256ELb0ELb0ELb0ELb0EEENS1_29StaticPersistentTileSchedulerILb0EEEEEEEEEvNT_6ParamsE)
        /*0584*/ 	.word	0x00000030


	//----- nvinfo : EIATTR_MIN_STACK_SIZE
	.align		4
.L_291:
        /*0588*/ 	.byte	0x04, 0x12
        /*058a*/ 	.short	(.L_293 - .L_292)
	.align		4
.L_292:
        /*058c*/ 	.word	index@(_ZN7cutlass13device_kernelIN5flash11enable_sm90INS1_16FlashAttnFwdSm90INS1_25CollectiveMainloopFwdSm90ILi2EN4cute5tupleIJNS5_1CILi1EEES8_S8_EEENS6_IJNS7_ILi128EEENS7_ILi176EEESA_EEELi128ENS_10bfloat16_tEfNS_4arch4Sm90ELb0ELb0ELb0ELb1ELb0ELb0ELb0ELb1ELb1ELb0ELb0ELb0EEENS1_21CollectiveEpilogueFwdINS6_IJSA_SA_SB_EEES9_SD_SF_Li256ELb1ELb0ELb0ELb0EEENS1_36VarlenDynamicPersistentTileSchedulerILi128ELi176ELi256ELi32ELb0ELb0ELb1ELb0ELb1ELb1EEEEEEEEEvNT_6ParamsE)
        /*0590*/ 	.word	0x00000038


	//----- nvinfo : EIATTR_MIN_STACK_SIZE
	.align		4
.L_293:
        /*0594*/ 	.byte	0x04, 0x12
        /*0596*/ 	.short	(.L_295 - .L_294)
	.align		4
.L_294:
        /*0598*/ 	.word	index@(_ZN7cutlass13device_kernelIN5flash11enable_sm90INS1_16FlashAttnFwdSm90INS1_25CollectiveMainloopFwdSm90ILi2EN4cute5tupleIJNS5_1CILi1EEES8_S8_EEENS6_IJNS7_ILi128EEENS7_ILi176EEESA_EEELi128ENS_10bfloat16_tEfNS_4arch4Sm90ELb0ELb0ELb0ELb1ELb0ELb1ELb0ELb1ELb1ELb0ELb0ELb0EEENS1_21CollectiveEpilogueFwdINS6_IJSA_SA_SB_EEES9_SD_SF_Li256ELb1ELb0ELb0ELb0EEENS1_36VarlenDynamicPersistentTileSchedulerILi128ELi176ELi256ELi32ELb0ELb0ELb1ELb0ELb1ELb1EEEEEEEEEvNT_6ParamsE)
        /*059c*/ 	.word	0x000000a0


	//----- nvinfo : EIATTR_MIN_STACK_SIZE
	.align		4
.L_295:
        /*05a0*/ 	.byte	0x04, 0x12
        /*05a2*/ 	.short	(.L_297 - .L_296)
	.align		4
.L_296:
        /*05a4*/ 	.word	index@(_ZN7cutlass13device_kernelIN5flash11enable_sm90INS1_16FlashAttnFwdSm90INS1_25CollectiveMainloopFwdSm90ILi2EN4cute5tupleIJNS5_1CILi1EEES8_S8_EEENS6_IJNS7_ILi128EEESA_SA_EEELi128ENS_10bfloat16_tEfNS_4arch4Sm90ELb0ELb1ELb0ELb0ELb0ELb0ELb0ELb1ELb1ELb0ELb0ELb0EEENS1_21CollectiveEpilogueFwdISB_S9_SC_SE_Li256ELb0ELb0ELb0ELb0EEENS1_30DynamicPersistentTileSchedulerILi256ELi32ELb0ELb0ELb1EEEEEEEEEvNT_6ParamsE)
        /*05a8*/ 	.word	0x00000000


	//----- nvinfo : EIATTR_MIN_STACK_SIZE
	.align		4
.L_297:
        /*05ac*/ 	.byte	0x04, 0x12
        /*05ae*/ 	.short	(.L_299 - .L_298)
	.align		4
.L_298:
        /*05b0*/ 	.word	index@(_ZN7cutlass13device_kernelIN5flash11enable_sm90INS1_16FlashAttnFwdSm90INS1_25CollectiveMainloopFwdSm90ILi2EN4cute5tupleIJNS5_1CILi1EEES8_S8_EEENS6_IJNS7_ILi128EEESA_SA_EEELi128ENS_10bfloat16_tEfNS_4arch4Sm90ELb0ELb1ELb0ELb1ELb0ELb0ELb0ELb1ELb1ELb0ELb0ELb0EEENS1_21CollectiveEpilogueFwdISB_S9_SC_SE_Li256ELb1ELb0ELb0ELb0EEENS1_36VarlenDynamicPersistentTileSchedulerILi128ELi128ELi256ELi32ELb0ELb0ELb1ELb1ELb0ELb1EEEEEEEEEvNT_6ParamsE)
        /*05b4*/ 	.word	0x00000020


	//----- nvinfo : EIATTR_MIN_STACK_SIZE
	.align		4
.L_299:
        /*05b8*/ 	.byte	0x04, 0x12
        /*05ba*/ 	.short	(.L_301 - .L_300)
	.align		4
.L_300:
        /*05bc*/ 	.word	index@(_ZN7cutlass13device_kernelIN5flash11enable_sm90INS1_16FlashAttnFwdSm90INS1_25CollectiveMainloopFwdSm90ILi2EN4cute5tupleIJNS5_1CILi1EEES8_S8_EEENS6_IJNS7_ILi128EEESA_SA_EEELi128ENS_10bfloat16_tEfNS_4arch4Sm90ELb0ELb1ELb0ELb1ELb0ELb1ELb0ELb1ELb1ELb0ELb0ELb0EEENS1_21CollectiveEpilogueFwdISB_S9_SC_SE_Li256ELb1ELb0ELb0ELb0EEENS1_36VarlenDynamicPersistentTileSchedulerILi128ELi128ELi256ELi32ELb0ELb0ELb1ELb1ELb0ELb1EEEEEEEEEvNT_6ParamsE)
        /*05c0*/ 	.word	0x00000030


	//----- nvinfo : EIATTR_MIN_STACK_SIZE
	.align		4
.L_301:
        /*05c4*/ 	.byte	0x04, 0x12
        /*05c6*/ 	.short	(.L_303 - .L_302)
	.align		4
.L_302:
        /*05c8*/ 	.word	index@(_ZN7cutlass13device_kernelIN5flash11enable_sm90INS1_16FlashAttnFwdSm90INS1_25CollectiveMainloopFwdSm90ILi2EN4cute5tupleIJNS5_1CILi1EEES8_S8_EEENS6_IJNS7_ILi128EEESA_SA_EEELi128ENS_10bfloat16_tEfNS_4arch4Sm90ELb1ELb0ELb0ELb0ELb0ELb0ELb0ELb1ELb1ELb0ELb0ELb0EEENS1_21CollectiveEpilogueFwdISB_S9_SC_SE_Li256ELb0ELb0ELb0ELb0EEENS1_30DynamicPersistentTileSchedulerILi256ELi32ELb0ELb0ELb1EEEEEEEEEvNT_6ParamsE)
        /*05cc*/ 	.word	0x00000000


	//----- nvinfo : EIATTR_MIN_STACK_SIZE
	.align		4
.L_303:
        /*05d0*/ 	.byte	0x04, 0x12
        /*05d2*/ 	.short	(.L_305 - .L_304)
	.align		4
.L_304:
        /*05d4*/ 	.word	index@(_ZN7cutlass13device_kernelIN5flash11enable_sm90INS1_16FlashAttnFwdSm90INS1_25CollectiveMainloopFwdSm90ILi2EN4cute5tupleIJNS5_1CILi1EEES8_S8_EEENS6_IJNS7_ILi128EEESA_SA_EEELi128ENS_10bfloat16_tEfNS_4arch4Sm90ELb1ELb0ELb0ELb1ELb0ELb0ELb0ELb1ELb1ELb0ELb0ELb0EEENS1_21CollectiveEpilogueFwdISB_S9_SC_SE_Li256ELb1ELb0ELb0ELb0EEENS1_36VarlenDynamicPersistentTileSchedulerILi128ELi128ELi256ELi32ELb0ELb0ELb1ELb1ELb1ELb1EEEEEEEEEvNT_6ParamsE)
        /*05d8*/ 	.word	0x00000028


	//----- nvinfo : EIATTR_MIN_STACK_SIZE
	.align		4
.L_305:
        /*05dc*/ 	.byte	0x04, 0x12
        /*05de*/ 	.short	(.L_307 - .L_306)
	.align		4
.L_306:
        /*05e0*/ 	.word	index@(_ZN7cutlass13device_kernelIN5flash11enable_sm90INS1_16FlashAttnFwdSm90INS1_25CollectiveMainloopFwdSm90ILi2EN4cute5tupleIJNS5_1CILi1EEES8_S8_EEENS6_IJNS7_ILi128EEESA_SA_EEELi128ENS_10bfloat16_tEfNS_4arch4Sm90ELb1ELb0ELb0ELb1ELb0ELb1ELb0ELb1ELb1ELb0ELb0ELb0EEENS1_21CollectiveEpilogueFwdISB_S9_SC_SE_Li256ELb1ELb0ELb0ELb0EEENS1_36VarlenDynamicPersistentTileSchedulerILi128ELi128ELi256ELi32ELb0ELb0ELb1ELb1ELb1ELb1EEEEEEEEEvNT_6ParamsE)
        /*05e4*/ 	.word	0x00000040


	//----- nvinfo : EIATTR_MIN_STACK_SIZE
	.align		4
.L_307:
        /*05e8*/ 	.byte	0x04, 0x12
        /*05ea*/ 	.short	(.L_309 - .L_308)
	.align		4
.L_308:
        /*05ec*/ 	.word	index@(_ZN7cutlass13device_kernelIN5flash11enable_sm90INS1_16FlashAttnFwdSm90INS1_25CollectiveMainloopFwdSm90ILi2EN4cute5tupleIJNS5_1CILi1EEES8_S8_EEENS6_IJNS7_ILi192EEENS7_ILi144EEENS7_ILi96EEEEEELi96ENS_10bfloat16_tEfNS_4arch4Sm90ELb0ELb0ELb0ELb0ELb0ELb0ELb0ELb0ELb1ELb0ELb0ELb0EEENS1_21CollectiveEpilogueFwdINS6_IJSA_SC_SB_EEES9_SE_SG_Li384ELb0ELb0ELb0ELb0EEENS1_29StaticPersistentTileSchedulerILb0EEEEEEEEEvNT_6ParamsE)
        /*05f0*/ 	.word	0x00000008


	//----- nvinfo : EIATTR_MIN_STACK_SIZE
	.align		4
.L_309:
        /*05f4*/ 	.byte	0x04, 0x12
        /*05f6*/ 	.short	(.L_311 - .L_310)
	.align		4
.L_310:
        /*05f8*/ 	.word	index@(_ZN7cutlass13device_kernelIN5flash11enable_sm90INS1_16FlashAttnFwdSm90INS1_25CollectiveMainloopFwdSm90ILi2EN4cute5tupleIJNS5_1CILi1EEES8_S8_EEENS6_IJNS7_ILi192EEENS7_ILi144EEENS7_ILi96EEEEEELi96ENS_10bfloat16_tEfNS_4arch4Sm90ELb0ELb0ELb0ELb1ELb0ELb0ELb0ELb0ELb1ELb0ELb0ELb0EEENS1_21CollectiveEpilogueFwdINS6_IJSA_SC_SB_EEES9_SE_SG_Li384ELb1ELb0ELb0ELb0EEENS1_36VarlenDynamicPersistentTileSchedulerILi192ELi144ELi384ELi32ELb0ELb0ELb1ELb0ELb1ELb1EEEEEEEEEvNT_6ParamsE)
        /*05fc*/ 	.word	0x00000018


	//----- nvinfo : EIATTR_MIN_STACK_SIZE
	.align		4
.L_311:
        /*0600*/ 	.byte	0x04, 0x12
        /*0602*/ 	.short	(.L_313 - .L_312)
	.align		4
.L_312:
        /*0604*/ 	.word	index@(_ZN7cutlass13device_kernelIN5flash11enable_sm90INS1_16FlashAttnFwdSm90INS1_25CollectiveMainloopFwdSm90ILi2EN4cute5tupleIJNS5_1CILi1EEES8_S8_EEENS6_IJNS7_ILi192EEENS7_ILi144EEENS7_ILi96EEEEEELi96ENS_10bfloat16_tEfNS_4arch4Sm90ELb0ELb0ELb0ELb1ELb0ELb1ELb0ELb0ELb1ELb0ELb0ELb0EEENS1_21CollectiveEpilogueFwdINS6_IJSA_SC_SB_EEES9_SE_SG_Li384ELb1ELb0ELb0ELb0EEENS1_36VarlenDynamicPersistentTileSchedulerILi192ELi144ELi384ELi32ELb0ELb0ELb1ELb0ELb1ELb1EEEEEEEEEvNT_6ParamsE)
        /*0608*/ 	.word	0x000000c0


	//----- nvinfo : EIATTR_MIN_STACK_SIZE
	.align		4
.L_313:
        /*060c*/ 	.byte	0x04, 0x12
        /*060e*/ 	.short	(.L_315 - .L_314)
	.align		4
.L_314:
        /*0610*/ 	.word	index@(_ZN7cutlass13device_kernelIN5flash11enable_sm90INS1_16FlashAttnFwdSm90INS1_25CollectiveMainloopFwdSm90ILi2EN4cute5tupleIJNS5_1CILi1EEES8_S8_EEENS6_IJNS7_ILi192EEENS7_ILi128EEENS7_ILi96EEEEEELi96ENS_10bfloat16_tEfNS_4arch4Sm90ELb0ELb1ELb0ELb0ELb0ELb0ELb0ELb0ELb1ELb0ELb0ELb0EEENS1_21CollectiveEpilogueFwdINS6_IJSA_SC_SB_EEES9_SE_SG_Li384ELb0ELb0ELb0ELb0EEENS1_30DynamicPersistentTileSchedulerILi384ELi32ELb0ELb0ELb1EEEEEEEEEvNT_6ParamsE)
        /*0614*/ 	.word	0x00000000


	//----- nvinfo : EIATTR_MIN_STACK_SIZE
	.align		4
.L_315:
        /*0618*/ 	.byte	0x04, 0x12
        /*061a*/ 	.short	(.L_317 - .L_316)
	.align		4
.L_316:
        /*061c*/ 	.word	index@(_ZN7cutlass13device_kernelIN5flash11enable_sm90INS1_16FlashAttnFwdSm90INS1_25CollectiveMainloopFwdSm90ILi2EN4cute5tupleIJNS5_1CILi1EEES8_S8_EEENS6_IJNS7_ILi192EEENS7_ILi128EEENS7_ILi96EEEEEELi96ENS_10bfloat16_tEfNS_4arch4Sm90ELb0ELb1ELb0ELb1ELb0ELb0ELb0ELb0ELb1ELb0ELb0ELb0EEENS1_21CollectiveEpilogueFwdINS6_IJSA_SC_SB_EEES9_SE_SG_Li384ELb1ELb0ELb0ELb0EEENS1_36VarlenDynamicPersistentTileSchedulerILi192ELi128ELi384ELi32ELb0ELb0ELb1ELb1ELb0ELb1EEEEEEEEEvNT_6ParamsE)
        /*0620*/ 	.word	0x00000008


	//----- nvinfo : EIATTR_MIN_STACK_SIZE
	.align		4
.L_317:
        /*0624*/ 	.byte	0x04, 0x12
        /*0626*/ 	.short	(.L_319 - .L_318)
	.align		4
.L_318:
        /*0628*/ 	.word	index@(_ZN7cutlass13device_kernelIN5flash11enable_sm90INS1_16FlashAttnFwdSm90INS1_25CollectiveMainloopFwdSm90ILi2EN4cute5tupleIJNS5_1CILi1EEES8_S8_EEENS6_IJNS7_ILi192EEENS7_ILi128EEENS7_ILi96EEEEEELi96ENS_10bfloat16_tEfNS_4arch4Sm90ELb0ELb1ELb0ELb1ELb0ELb1ELb0ELb0ELb1ELb0ELb0ELb0EEENS1_21CollectiveEpilogueFwdINS6_IJSA_SC_SB_EEES9_SE_SG_Li384ELb1ELb0ELb0ELb0EEENS1_36VarlenDynamicPersistentTileSchedulerILi192ELi128ELi384ELi32ELb0ELb0ELb1ELb1ELb0ELb1EEEEEEEEEvNT_6ParamsE)
        /*062c*/ 	.word	0x00000060


	//----- nvinfo : EIATTR_MIN_STACK_SIZE
	.align		4
.L_319:
        /*0630*/ 	.byte	0x04, 0x12
        /*0632*/ 	.short	(.L_321 - .L_320)
	.align		4
.L_320:
        /*0634*/ 	.word	index@(_ZN7cutlass13device_kernelIN5flash11enable_sm90INS1_16FlashAttnFwdSm90INS1_25CollectiveMainloopFwdSm90ILi2EN4cute5tupleIJNS5_1CILi1EEES8_S8_EEENS6_IJNS7_ILi192EEENS7_ILi144EEENS7_ILi96EEEEEELi96ENS_10bfloat16_tEfNS_4arch4Sm90ELb1ELb0ELb0ELb0ELb0ELb0ELb0ELb0ELb1ELb0ELb0ELb0EEENS1_21CollectiveEpilogueFwdINS6_IJSA_SC_SB_EEES9_SE_SG_Li384ELb0ELb0ELb0ELb0EEENS1_30DynamicPersistentTileSchedulerILi384ELi32ELb0ELb0ELb1EEEEEEEEEvNT_6ParamsE)
        /*0638*/ 	.word	0x00000000


	//----- nvinfo : EIATTR_MIN_STACK_SIZE
	.align		4
.L_321:
        /*063c*/ 	.byte	0x04, 0x12
        /*063e*/ 	.short	(.L_323 - .L_322)
	.align		4
.L_322:
        /*0640*/ 	.word	index@(_ZN7cutlass13device_kernelIN5flash11enable_sm90INS1_16FlashAttnFwdSm90INS1_25CollectiveMainloopFwdSm90ILi2EN4cute5tupleIJNS5_1CILi1EEES8_S8_EEENS6_IJNS7_ILi192EEENS7_ILi144EEENS7_ILi96EEEEEELi96ENS_10bfloat16_tEfNS_4arch4Sm90ELb1ELb0ELb0ELb1ELb0ELb0ELb0ELb0ELb1ELb0ELb0ELb0EEENS1_21CollectiveEpilogueFwdINS6_IJSA_SC_SB_EEES9_SE_SG_Li384ELb1ELb0ELb0ELb0EEENS1_36VarlenDynamicPersistentTileSchedulerILi192ELi144ELi384ELi32ELb0ELb0ELb1ELb1ELb1ELb1EEEEEEEEEvNT_6ParamsE)
        /*0644*/ 	.word	0x00000010


	//----- nvinfo : EIATTR_MIN_STACK_SIZE
	.align		4
.L_323:
        /*0648*/ 	.byte	0x04, 0x12
        /*064a*/ 	.short	(.L_325 - .L_324)
	.align		4
.L_324:
        /*064c*/ 	.word	index@(_ZN7cutlass13device_kernelIN5flash11enable_sm90INS1_16FlashAttnFwdSm90INS1_25CollectiveMainloopFwdSm90ILi2EN4cute5tupleIJNS5_1CILi1EEES8_S8_EEENS6_IJNS7_ILi192EEENS7_ILi144EEENS7_ILi96EEEEEELi96ENS_10bfloat16_tEfNS_4arch4Sm90ELb1ELb0ELb0ELb1ELb0ELb1ELb0ELb0ELb1ELb0ELb0ELb0EEENS1_21CollectiveEpilogueFwdINS6_IJSA_SC_SB_EEES9_SE_SG_Li384ELb1ELb0ELb0ELb0EEENS1_36VarlenDynamicPersistentTileSchedulerILi192ELi144ELi384ELi32ELb0ELb0ELb1ELb1ELb1ELb1EEEEEEEEEvNT_6ParamsE)
        /*0650*/ 	.word	0x000000b8


	//----- nvinfo : EIATTR_MIN_STACK_SIZE
	.align		4
.L_325:
        /*0654*/ 	.byte	0x04, 0x12
        /*0656*/ 	.short	(.L_327 - .L_326)
	.align		4
.L_326:
        /*0658*/ 	.word	index@(_ZN7cutlass13device_kernelIN5flash11enable_sm90INS1_16FlashAttnFwdSm90INS1_25CollectiveMainloopFwdSm90ILi2EN4cute5tupleIJNS5_1CILi1EEES8_S8_EEENS6_IJNS7_ILi192EEESA_NS7_ILi64EEEEEELi64ENS_10bfloat16_tEfNS_4arch4Sm90ELb0ELb0ELb0ELb0ELb0ELb0ELb0ELb0ELb1ELb0ELb0ELb0EEENS1_21CollectiveEpilogueFwdINS6_IJSA_SB_SA_EEES9_SD_SF_Li384ELb0ELb0ELb0ELb0EEENS1_29StaticPersistentTileSchedulerILb0EEEEEEEEEvNT_6ParamsE)
        /*065c*/ 	.word	0x00000018


	//----- nvinfo : EIATTR_MIN_STACK_SIZE
	.align		4
.L_327:
        /*0660*/ 	.byte	0x04, 0x12
        /*0662*/ 	.short	(.L_329 - .L_328)
	.align		4
.L_328:
        /*0664*/ 	.word	index@(_ZN7cutlass13device_kernelIN5flash11enable_sm90INS1_16FlashAttnFwdSm90INS1_25CollectiveMainloopFwdSm90ILi2EN4cute5tupleIJNS5_1CILi1EEES8_S8_EEENS6_IJNS7_ILi192EEESA_NS7_ILi64EEEEEELi64ENS_10bfloat16_tEfNS_4arch4Sm90ELb0ELb0ELb0ELb1ELb0ELb0ELb0ELb0ELb1ELb0ELb0ELb0EEENS1_21CollectiveEpilogueFwdINS6_IJSA_SB_SA_EEES9_SD_SF_Li384ELb1ELb0ELb0ELb0EEENS1_36VarlenDynamicPersistentTileSchedulerILi192ELi192ELi384ELi32ELb0ELb0ELb1ELb0ELb1ELb1EEEEEEEEEvNT_6ParamsE)
        /*0668*/ 	.word	0x00000020


	//----- nvinfo : EIATTR_MIN_STACK_SIZE
	.align		4
.L_329:
        /*066c*/ 	.byte	0x04, 0x12
        /*066e*/ 	.short	(.L_331 - .L_330)
	.align		4
.L_330:
        /*0670*/ 	.word	index@(_ZN7cutlass13device_kernelIN5flash11enable_sm90INS1_16FlashAttnFwdSm90INS1_25CollectiveMainloopFwdSm90ILi2EN4cute5tupleIJNS5_1CILi1EEES8_S8_EEENS6_IJNS7_ILi192EEESA_NS7_ILi64EEEEEELi64ENS_10bfloat16_tEfNS_4arch4Sm90ELb0ELb0ELb0ELb1ELb0ELb1ELb0ELb0ELb1ELb0ELb0ELb0EEENS1_21CollectiveEpilogueFwdINS6_IJSA_SB_SA_EEES9_SD_SF_Li384ELb1ELb0ELb0ELb0EEENS1_36VarlenDynamicPersistentTileSchedulerILi192ELi192ELi384ELi32ELb0ELb0ELb1ELb0ELb1ELb1EEEEEEEEEvNT_6ParamsE)
        /*0674*/ 	.word	0x00000060


	//----- nvinfo : EIATTR_MIN_STACK_SIZE
	.align		4
.L_331:
        /*0678*/ 	.byte	0x04, 0x12
        /*067a*/ 	.short	(.L_333 - .L_332)
	.align		4
.L_332:
        /*067c*/ 	.word	index@(_ZN7cutlass13device_kernelIN5flash11enable_sm90INS1_16FlashAttnFwdSm90INS1_25CollectiveMainloopFwdSm90ILi2EN4cute5tupleIJNS5_1CILi1EEES8_S8_EEENS6_IJNS7_ILi192EEENS7_ILi128EEENS7_ILi64EEEEEELi64ENS_10bfloat16_tEfNS_4arch4Sm90ELb0ELb1ELb0ELb0ELb0ELb0ELb0ELb1ELb1ELb0ELb0ELb0EEENS1_21CollectiveEpilogueFwdINS6_IJSA_SC_SB_EEES9_SE_SG_Li384ELb0ELb0ELb0ELb0EEENS1_30DynamicPersistentTileSchedulerILi384ELi32ELb0ELb0ELb1EEEEEEEEEvNT_6ParamsE)
        /*0680*/ 	.word	0x00000000


	//----- nvinfo : EIATTR_MIN_STACK_SIZE
	.align		4
.L_333:
        /*0684*/ 	.byte	0x04, 0x12
        /*0686*/ 	.short	(.L_335 - .L_334)
	.align		4
.L_334:
        /*0688*/ 	.word	index@(_ZN7cutlass13device_kernelIN5flash11enable_sm90INS1_16FlashAttnFwdSm90INS1_25CollectiveMainloopFwdSm90ILi2EN4cute5tupleIJNS5_1CILi1EEES8_S8_EEENS6_IJNS7_ILi192EEENS7_ILi128EEENS7_ILi64EEEEEELi64ENS_10bfloat16_tEfNS_4arch4Sm90ELb0ELb1ELb0ELb1ELb0ELb0ELb0ELb1ELb1ELb0ELb0ELb0EEENS1_21CollectiveEpilogueFwdINS6_IJSA_SC_SB_EEES9_SE_SG_Li384ELb1ELb0ELb0ELb0EEENS1_36VarlenDynamicPersistentTileSchedulerILi192ELi128ELi384ELi32ELb0ELb0ELb1ELb1ELb0ELb1EEEEEEEEEvNT_6ParamsE)
        /*068c*/ 	.word	0x00000010


	//----- nvinfo : EIATTR_MIN_STACK_SIZE
	.align		4
.L_335:
        /*0690*/ 	.byte	0x04, 0x12
        /*0692*/ 	.short	(.L_337 - .L_336)
	.align		4
.L_336:
        /*0694*/ 	.word	index@(_ZN7cutlass13device_kernelIN5flash11enable_sm90INS1_16FlashAttnFwdSm90INS1_25CollectiveMainloopFwdSm90ILi2EN4cute5tupleIJNS5_1CILi1EEES8_S8_EEENS6_IJNS7_ILi192EEENS7_ILi128EEENS7_ILi64EEEEEELi64ENS_10bfloat16_tEfNS_4arch4Sm90ELb0ELb1ELb0ELb1ELb0ELb1ELb0ELb1ELb1ELb0ELb0ELb0EEENS1_21CollectiveEpilogueFwdINS6_IJSA_SC_SB_EEES9_SE_SG_Li384ELb1ELb0ELb0ELb0EEENS1_36VarlenDynamicPersistentTileSchedulerILi192ELi128ELi384ELi32ELb0ELb0ELb1ELb1ELb0ELb1EEEEEEEEEvNT_6ParamsE)
        /*0698*/ 	.word	0x00000048


	//----- nvinfo : EIATTR_MIN_STACK_SIZE
	.align		4
.L_337:
        /*069c*/ 	.byte	0x04, 0x12
        /*069e*/ 	.short	(.L_339 - .L_338)
	.align		4
.L_338:
        /*06a0*/ 	.word	index@(_ZN7cutlass13device_kernelIN5flash11enable_sm90INS1_16FlashAttnFwdSm90INS1_25CollectiveMainloopFwdSm90ILi2EN4cute5tupleIJNS5_1CILi1EEES8_S8_EEENS6_IJNS7_ILi192EEENS7_ILi128EEENS7_ILi64EEEEEELi64ENS_10bfloat16_tEfNS_4arch4Sm90ELb1ELb0ELb0ELb0ELb0ELb0ELb0ELb1ELb1ELb0ELb0ELb0EEENS1_21CollectiveEpilogueFwdINS6_IJSA_SC_SB_EEES9_SE_SG_Li384ELb0ELb0ELb0ELb0EEENS1_30DynamicPersistentTileSchedulerILi384ELi32ELb0ELb0ELb1EEEEEEEEEvNT_6ParamsE)
        /*06a4*/ 	.word	0x00000000


	//----- nvinfo : EIATTR_MIN_STACK_SIZE
	.align		4
.L_339:
        /*06a8*/ 	.byte	0x04, 0x12
        /*06aa*/ 	.short	(.L_341 - .L_340)
	.align		4
.L_340:
        /*06ac*/ 	.word	index@(_ZN7cutlass13device_kernelIN5flash11enable_sm90INS1_16FlashAttnFwdSm90INS1_25CollectiveMainloopFwdSm90ILi2EN4cute5tupleIJNS5_1CILi1EEES8_S8_EEENS6_IJNS7_ILi192EEENS7_ILi128EEENS7_ILi64EEEEEELi64ENS_10bfloat16_tEfNS_4arch4Sm90ELb1ELb0ELb0ELb1ELb0ELb0ELb0ELb1ELb1ELb0ELb0ELb0EEENS1_21CollectiveEpilogueFwdINS6_IJSA_SC_SB_EEES9_SE_SG_Li384ELb1ELb0ELb0ELb0EEENS1_36VarlenDynamicPersistentTileSchedulerILi192ELi128ELi384ELi32ELb0ELb0ELb1ELb1ELb1ELb1EEEEEEEEEvNT_6ParamsE)
        /*06b0*/ 	.word	0x00000010


	//----- nvinfo : EIATTR_MIN_STACK_SIZE
	.align		4
.L_341:
        /*06b4*/ 	.byte	0x04, 0x12
        /*06b6*/ 	.short	(.L_343 - .L_342)
	.align		4
.L_342:
        /*06b8*/ 	.word	index@(_ZN7cutlass13device_kernelIN5flash11enable_sm90INS1_16FlashAttnFwdSm90INS1_25CollectiveMainloopFwdSm90ILi2EN4cute5tupleIJNS5_1CILi1EEES8_S8_EEENS6_IJNS7_ILi192EEENS7_ILi128EEENS7_ILi64EEEEEELi64ENS_10bfloat16_tEfNS_4arch4Sm90ELb1ELb0ELb0ELb1ELb0ELb1ELb0ELb1ELb1ELb0ELb0ELb0EEENS1_21CollectiveEpilogueFwdINS6_IJSA_SC_SB_EEES9_SE_SG_Li384ELb1ELb0ELb0ELb0EEENS1_36VarlenDynamicPersistentTileSchedulerILi192ELi128ELi384ELi32ELb0ELb0ELb1ELb1ELb1ELb1EEEEEEEEEvNT_6ParamsE)
        /*06bc*/ 	.word	0x00000048
.L_343:


//--------------------- .nv.compat                --------------------------
	.section	.nv.compat,"",@"SHT_CUDA_COMPAT_INFO"
	.align	4
        /*0000*/ 	.byte	0x02, 0x09, 0x01, 0x00, 0x02, 0x02, 0x04, 0x00, 0x02, 0x05, 0x05, 0x00, 0x03, 0x07, 0x01, 0x01
        /*0010*/ 	.byte	0x02, 0x03, 0x01, 0x00, 0x02, 0x06, 0x01, 0x00, 0x04, 0x0b, 0x08, 0x00, 0x00, 0x00, 0x00, 0x00
        /*0020*/ 	.byte	0x00, 0x00, 0x00, 0x00


//--------------------- .nv.info._ZN7cutlass13device_kernelIN5flash11enable_sm90INS1_16FlashAttnFwdSm90INS1_25CollectiveMainloopFwdSm90ILi2EN4cute5tupleIJNS5_1CILi1EEES8_S8_EEENS6_IJNS7_ILi128EEENS7_ILi80EEENS7_ILi256EEEEEELi256ENS_10bfloat16_tEfNS_4arch4Sm90ELb0ELb0ELb0ELb0ELb0ELb0ELb0ELb1ELb1ELb0ELb0ELb0EEENS1_21CollectiveEpilogueFwdINS6_IJSA_SC_SB_EEES9_SE_SG_Li256ELb0ELb0ELb0ELb0EEENS1_29StaticPersistentTileSchedulerILb0EEEEEEEEEvNT_6ParamsE --------------------------
	.section	.nv.info._ZN7cutlass13device_kernelIN5flash11enable_sm90INS1_16FlashAttnFwdSm90INS1_25CollectiveMainloopFwdSm90ILi2EN4cute5tupleIJNS5_1CILi1EEES8_S8_EEENS6_IJNS7_ILi128EEENS7_ILi80EEENS7_ILi256EEEEEELi256ENS_10bfloat16_tEfNS_4arch4Sm90ELb0ELb0ELb0ELb0ELb0ELb0ELb0ELb1ELb1ELb0ELb0ELb0EEENS1_21CollectiveEpilogueFwdINS6_IJSA_SC_SB_EEES9_SE_SG_Li256ELb0ELb0ELb0ELb0EEENS1_29StaticPersistentTileSchedulerILb0EEEEEEEEEvNT_6ParamsE,"",@"SHT_CUDA_INFO"
	.sectionflags	@""
	.align	4


	//----- nvinfo : EIATTR_CUDA_API_VERSION
	.align		4
        /*0000*/ 	.byte	0x04, 0x37
        /*0002*/ 	.short	(.L_345 - .L_344)
.L_344:
        /*0004*/ 	.word	0x00000082


	//----- nvinfo : EIATTR_KPARAM_INFO
	.align		4
.L_345:
        /*0008*/ 	.byte	0x04, 0x17
        /*000a*/ 	.short	(.L_347 - .L_346)
.L_346:
        /*000c*/ 	.word	0x00000000
        /*0010*/ 	.short	0x0000
        /*0012*/ 	.short	0x0070
        /*0014*/ 	.byte	0x00, 0xf0, 0x01, 0x2e


	//----- nvinfo : EIATTR_SPARSE_MMA_MASK
	.align		4
.L_347:
        /*0018*/ 	.byte	0x03, 0x50
        /*001a*/ 	.short	0x0000


	//----- nvinfo : EIATTR_MAXREG_COUNT
	.align		4
        /*001c*/ 	.byte	0x03, 0x1b
        /*001e*/ 	.short	0x00a8


	//----- nvinfo : EIATTR_NUM_BARRIERS
	.align		4
        /*0020*/ 	.byte	0x02, 0x4c
        /*0022*/ 	.byte	0x09
	.zero		1


	//----- nvinfo : EIATTR_EXTERNS
	.align		4
        /*0024*/ 	.byte	0x04, 0x0f
        /*0026*/ 	.short	(.L_349 - .L_348)


	//   ....[0]....
	.align		4
.L_348:
        /*0028*/ 	.word	index@(__assertfail)


	//----- nvinfo : EIATTR_ANNOTATIONS
	.align		4
.L_349:
        /*002c*/ 	.byte	0x04, 0x55
        /*002e*/ 	.short	(.L_351 - .L_350)


	//   ....[0]....
.L_350:
        /*0030*/ 	.word	0x00000001
        /*0034*/ 	.byte	0x40, 0x09, 0x00, 0x00, 0x01, 0x00, 0x00, 0x00, 0x00, 0x0a, 0x00, 0x00, 0x01, 0x00, 0x00, 0x00
        /* <DEDUP_REMOVED lines=14> */
        /*0124*/ 	.byte	0x70, 0xe2, 0x00, 0x00, 0x01, 0x00, 0x00, 0x00, 0x10, 0xe4, 0x00, 0x00


	//----- nvinfo : EIATTR_MERCURY_ISA_VERSION
	.align		4
.L_351:
        /*0130*/ 	.byte	0x03, 0x5f
        /*0132*/ 	.short	0x0101


	//----- nvinfo : EIATTR_INT_WARP_WIDE_INSTR_OFFSETS
	.align		4
        /*0134*/ 	.byte	0x04, 0x31
        /*0136*/ 	.short	(.L_353 - .L_352)


	//   ....[0]....
.L_352:
        /*0138*/ 	.word	0x00000180


	//   ....[1]....
        /*013c*/ 	.word	0x000001b0


	//   ....[2]....
        /*0140*/ 	.word	0x00000240


	//   ....[3]....
        /*0144*/ 	.word	0x0000b7e0


	//   ....[4]....
        /*0148*/ 	.word	0x0000b810


	//   ....[5]....
        /*014c*/ 	.word	0x0000b900


	//   ....[6]....
        /*0150*/ 	.word	0x0000b9c0


	//   ....[7]....
        /*0154*/ 	.word	0x0000ba80


	//----- nvinfo : EIATTR_COOP_GROUP_MASK_REGIDS
	.align		4
.L_353:
        /*0158*/ 	.byte	0x04, 0x29
        /*015a*/ 	.short	(.L_355 - .L_354)


	//   ....[0]....
.L_354:
        /*015c*/ 	.word	0xffffffff


	//   ....[1]....
        /*0160*/ 	.word	0xffffffff


	//   ....[2]....
        /*0164*/ 	.word	0xffffffff


	//   ....[3]....
        /*0168*/ 	.word	0xffffffff


	//   ....[4]....
        /*016c*/ 	.word	0xffffffff


	//   ....[5]....
        /*0170*/ 	.word	0xffffffff


	//   ....[6]....
        /*0174*/ 	.word	0xffffffff


	//   ....[7]....
        /*0178*/ 	.word	0xffffffff


	//   ....[8]....
        /*017c*/ 	.word	0xffffffff


	//   ....[9]....
        /*0180*/ 	.word	0xffffffff


	//   ....[10]....
        /*0184*/ 	.word	0xffffffff


	//   ....[11]....
        /*0188*/ 	.word	0xffffffff


	//   ....[12]....
        /*018c*/ 	.word	0xffffffff


	//   ....[13]....
        /*0190*/ 	.word	0xffffffff


	//   ....[14]....
        /*0194*/ 	.word	0xffffffff


	//   ....[15]....
        /*0198*/ 	.word	0xffffffff


	//   ....[16]....
        /*019c*/ 	.word	0xffffffff


	//   ....[17]....
        /*01a0*/ 	.word	0xffffffff


	//   ....[18]....
        /*01a4*/ 	.word	0xffffffff


	//   ....[19]....
        /*01a8*/ 	.word	0xffffffff


	//   ....[20]....
        /*01ac*/ 	.word	0xffffffff


	//   ....[21]....
        /*01b0*/ 	.word	0xffffffff


	//   ....[22]....
        /*01b4*/ 	.word	0xffffffff


	//   ....[23]....
        /*01b8*/ 	.word	0x0500000f


	//   ....[24]....
        /*01bc*/ 	.word	0x0500000f


	//----- nvinfo : EIATTR_COOP_GROUP_INSTR_OFFSETS
	.align		4
.L_355:
        /*01c0*/ 	.byte	0x04, 0x28
        /*01c2*/ 	.short	(.L_357 - .L_356)


	//   ....[0]....
.L_356:
        /*01c4*/ 	.word	0x00000060


	//   ....[1]....
        /*01c8*/ 	.word	0x00000190


	//   ....[2]....
        /*01cc*/ 	.word	0x00000250


	//   ....[3]....
        /*01d0*/ 	.word	0x000003c0


	//   ....[4]....
        /*01d4*/ 	.word	0x00000520


	//   ....[5]....
        /*01d8*/ 	.word	0x00000640


	//   ....[6]....
        /*01dc*/ 	.word	0x000007a0


	//   ....[7]....
        /*01e0*/ 	.word	0x00000d40


	//   ....[8]....
        /*01e4*/ 	.word	0x00003d00


	//   ....[9]....
        /*01e8*/ 	.word	0x00003d40


	//   ....[10]....
        /*01ec*/ 	.word	0x00004120


	//   ....[11]....
        /*01f0*/ 	.word	0x000041a0


	//   ....[12]....
        /*01f4*/ 	.word	0x00007cb0


	//   ....[13]....
        /*01f8*/ 	.word	0x00007de0


	//   ....[14]....
        /*01fc*/ 	.word	0x00008190


	//   ....[15]....
        /*0200*/ 	.word	0x000081f0


	//   ....[16]....
        /*0204*/ 	.word	0x000092b0


	//   ....[17]....
        /*0208*/ 	.word	0x000092f0


	//   ....[18]....
        /*020c*/ 	.word	0x00009470


	//   ....[19]....
        /*0210*/ 	.word	0x000094a0


	//   ....[20]....
        /*0214*/ 	.word	0x0000ac60


	//   ....[21]....
        /*0218*/ 	.word	0x0000afd0


	//   ....[22]....
        /*021c*/ 	.word	0x0000e390


	//   ....[23]....
        /*0220*/ 	.word	0x0000e870


	//   ....[24]....
        /*0224*/ 	.word	0x0000ed10


	//----- nvinfo : EIATTR_REG_RECONFIG
	.align		4
.L_357:
        /*0228*/ 	.byte	0x01, 0x54
	.zero		2


	//----- nvinfo : EIATTR_SYSCALL_OFFSETS
	.align		4
        /*022c*/ 	.byte	0x04, 0x46
        /*022e*/ 	.short	(.L_359 - .L_358)


	//   ....[0]....
.L_358:
        /*0230*/ 	.word	0x000010b0


	//   ....[1]....
        /*0234*/ 	.word	0x0000b430


	//   ....[2]....
        /*0238*/ 	.word	0x0000b570


	//   ....[3]....
        /*023c*/ 	.word	0x0000b670


	//----- nvinfo : EIATTR_MBARRIER_INSTR_OFFSETS
	.align		4
.L_359:
        /*0240*/ 	.byte	0x04, 0x39
        /*0242*/ 	.short	(.L_361 - .L_360)


	//   ....[0]....
.L_360:
        /*0244*/ 	.word	0x00000270
        /*0248*/ 	.word	0x000000ff
        /*024c*/ 	.word	0x00038800
        /*0250*/ 	.short	0x0100
        /*0252*/ 	.byte	0x06
	.zero		1


	//   ....[1]....
        /*0254*/ 	.word	0x00000280
        /*0258*/ 	.word	0x000000ff
        /*025c*/ 	.word	0x00038820
        /*0260*/ 	.short	0x0100
        /*0262*/ 	.byte	0x06
	.zero		1


	//   ....[2]....
        /*0264*/ 	.word	0x00000370
        /*0268*/ 	.word	0x000000ff
        /*026c*/ 	.word	0x00038830
        /*0270*/ 	.short	0x0100
        /*0272*/ 	.byte	0x08
	.zero		1


	//   ....[3]....
        /*0274*/ 	.word	0x00000380
        /*0278*/ 	.word	0x000000ff
        /*027c*/ 	.word	0x00038840
        /*0280*/ 	.short	0x0100
        /*0282*/ 	.byte	0x08
	.zero		1


	//   ....[4]....
        /*0284*/ 	.word	0x00000390
        /*0288*/ 	.word	0x000000ff
        /*028c*/ 	.word	0x00038838
        /*0290*/ 	.short	0x0100
        /*0292*/ 	.byte	0x08
	.zero		1


	//   ....[5]....
        /*0294*/ 	.word	0x000003a0
        /*0298*/ 	.word	0x000000ff
        /*029c*/ 	.word	0x00038848
        /*02a0*/ 	.short	0x0100
        /*02a2*/ 	.byte	0x08
	.zero		1


	//   ....[6]....
        /*02a4*/ 	.word	0x000004d0
        /*02a8*/ 	.word	0x000000ff
        /*02ac*/ 	.word	0x00038850
        /*02b0*/ 	.short	0x0100
        /*02b2*/ 	.byte	0x08
	.zero		1


	//   ....[7]....
        /*02b4*/ 	.word	0x000004e0
        /*02b8*/ 	.word	0x000000ff
        /*02bc*/ 	.word	0x00038860
        /*02c0*/ 	.short	0x0100
        /*02c2*/ 	.byte	0x08
	.zero		1


	//   ....[8]....
        /*02c4*/ 	.word	0x000004f0
        /*02c8*/ 	.word	0x000000ff
        /*02cc*/ 	.word	0x00038858
        /*02d0*/ 	.short	0x0100
        /*02d2*/ 	.byte	0x08
	.zero		1


	//   ....[9]....
        /*02d4*/ 	.word	0x00000500
        /*02d8*/ 	.word	0x000000ff
        /*02dc*/ 	.word	0x00038868
        /*02e0*/ 	.short	0x0100
        /*02e2*/ 	.byte	0x08
	.zero		1


	//   ....[10]....
        /*02e4*/ 	.word	0x000005f0
        /*02e8*/ 	.word	0x000000ff
        /*02ec*/ 	.word	0x00038870
        /*02f0*/ 	.short	0x0100
        /*02f2*/ 	.byte	0x06
	.zero		1


	//   ....[11]....
        /*02f4*/ 	.word	0x00000600
        /*02f8*/ 	.word	0x000000ff
        /*02fc*/ 	.word	0x00038880
        /*0300*/ 	.short	0x0100
        /*0302*/ 	.byte	0x06
	.zero		1


	//   ....[12]....
        /*0304*/ 	.word	0x00000610
        /*0308*/ 	.word	0x000000ff
        /*030c*/ 	.word	0x00038878
        /*0310*/ 	.short	0x0100
        /*0312*/ 	.byte	0x06
	.zero		1


	//   ....[13]....
        /*0314*/ 	.word	0x00000620
        /*0318*/ 	.word	0x000000ff
        /*031c*/ 	.word	0x00038888
        /*0320*/ 	.short	0x0100
        /*0322*/ 	.byte	0x06
	.zero		1


	//   ....[14]....
        /*0324*/ 	.word	0x00000750
        /*0328*/ 	.word	0x000000ff
        /*032c*/ 	.word	0x00038890
        /*0330*/ 	.short	0x0100
        /*0332*/ 	.byte	0x08
	.zero		1


	//   ....[15]....
        /*0334*/ 	.word	0x00000760
        /*0338*/ 	.word	0x000000ff
        /*033c*/ 	.word	0x000388a0
        /*0340*/ 	.short	0x0100
        /*0342*/ 	.byte	0x08
	.zero		1


	//   ....[16]....
        /*0344*/ 	.word	0x00000770
        /*0348*/ 	.word	0x000000ff
        /*034c*/ 	.word	0x00038898
        /*0350*/ 	.short	0x0100
        /*0352*/ 	.byte	0x08
	.zero		1


	//   ....[17]....
        /*0354*/ 	.word	0x00000780
        /*0358*/ 	.word	0x000000ff
        /*035c*/ 	.word	0x000388a8
        /*0360*/ 	.short	0x0100
        /*0362*/ 	.byte	0x08
	.zero		1


	//   ....[18]....
        /*0364*/ 	.word	0x000008b0
        /*0368*/ 	.word	0x000000ff
        /*036c*/ 	.word	0x000388b0
        /*0370*/ 	.short	0x0100
        /*0372*/ 	.byte	0x08
	.zero		1


	//   ....[19]....
        /*0374*/ 	.word	0x000008c0
        /*0378*/ 	.word	0x000000ff
        /*037c*/ 	.word	0x000388c0
        /*0380*/ 	.short	0x0100
        /*0382*/ 	.byte	0x08
	.zero		1


	//   ....[20]....
        /*0384*/ 	.word	0x000008d0
        /*0388*/ 	.word	0x000000ff
        /*038c*/ 	.word	0x000388b8
        /*0390*/ 	.short	0x0100
        /*0392*/ 	.byte	0x08
	.zero		1


	//   ....[21]....
        /*0394*/ 	.word	0x000008e0
        /*0398*/ 	.word	0x000000ff
        /*039c*/ 	.word	0x000388c8
        /*03a0*/ 	.short	0x0100
        /*03a2*/ 	.byte	0x08
	.zero		1


	//   ....[22]....
        /*03a4*/ 	.word	0x000010f0
        /*03a8*/ 	.word	0x000000ff
        /*03ac*/ 	.word	0x00038800
        /*03b0*/ 	.short	0x010a
        /*03b2*/ 	.byte	0x3d
	.zero		1


	//   ....[23]....
        /*03b4*/ 	.word	0x00001180
        /*03b8*/ 	.word	0x00000000
        /*03bc*/ 	.word	0x00038830
        /*03c0*/ 	.short	0x010a
        /*03c2*/ 	.byte	0x3f
	.zero		1


	//   ....[24]....
        /*03c4*/ 	.word	0x00001200
        /*03c8*/ 	.word	0x00000000
        /*03cc*/ 	.word	0x00038830
        /*03d0*/ 	.short	0x010a
        /*03d2*/ 	.byte	0x3f
	.zero		1


	//   ....[25]....
        /*03d4*/ 	.word	0x00003c30
        /*03d8*/ 	.word	0x00000000
        /*03dc*/ 	.word	0x00000000
        /*03e0*/ 	.short	0x0101
        /*03e2*/ 	.byte	0x3f
	.zero		1


	//   ....[26]....
        /*03e4*/ 	.word	0x00005070
        /*03e8*/ 	.word	0x000000ff
        /*03ec*/ 	.word	0x00038830
        /*03f0*/ 	.short	0x010a
        /*03f2*/ 	.byte	0x27
	.zero		1


	//   ....[27]....
        /*03f4*/ 	.word	0x000050b0
        /*03f8*/ 	.word	0x000000ff
        /*03fc*/ 	.word	0x00038830
        /*0400*/ 	.short	0x010a
        /*0402*/ 	.byte	0x27
	.zero		1


	//   ....[28]....
        /*0404*/ 	.word	0x00007a00
        /*0408*/ 	.word	0x000000ff
        /*040c*/ 	.word	0x00038850
        /*0410*/ 	.short	0x010a
        /*0412*/ 	.byte	0x05
	.zero		1


	//   ....[29]....
        /*0414*/ 	.word	0x00007a40
        /*0418*/ 	.word	0x000000ff
        /*041c*/ 	.word	0x00038850
        /*0420*/ 	.short	0x010a
        /*0422*/ 	.byte	0x05
	.zero		1


	//   ....[30]....
        /*0424*/ 	.word	0x00008560
        /*0428*/ 	.word	0x000000ab
        /*042c*/ 	.word	0x00000000
        /*0430*/ 	.short	0x0101
        /*0432*/ 	.byte	0x3f
	.zero		1


	//   ....[31]....
        /*0434*/ 	.word	0x00008590
        /*0438*/ 	.word	0x000000b2
        /*043c*/ 	.word	0x00000000
        /*0440*/ 	.short	0x0101
        /*0442*/ 	.byte	0x3f
	.zero		1


	//   ....[32]....
        /*0444*/ 	.word	0x00009220
        /*0448*/ 	.word	0x000000ff
        /*044c*/ 	.word	0x00038850
        /*0450*/ 	.short	0x010a
        /*0452*/ 	.byte	0x07
	.zero		1


	//   ....[33]....
        /*0454*/ 	.word	0x00009260
        /*0458*/ 	.word	0x000000ff
        /*045c*/ 	.word	0x00038850
        /*0460*/ 	.short	0x010a
        /*0462*/ 	.byte	0x07
	.zero		1


	//   ....[34]....
        /*0464*/ 	.word	0x00009e20
        /*0468*/ 	.word	0x0000000d
        /*046c*/ 	.word	0x00000000
        /*0470*/ 	.short	0x0101
        /*0472*/ 	.byte	0x3f
	.zero		1


	//   ....[35]....
        /*0474*/ 	.word	0x0000aeb0
        /*0478*/ 	.word	0x000000ff
        /*047c*/ 	.word	0x00000000
        /*0480*/ 	.short	0x0101
        /*0482*/ 	.byte	0x06
	.zero		1


	//   ....[36]....
        /*0484*/ 	.word	0x0000bdc0
        /*0488*/ 	.word	0x00000006
        /*048c*/ 	.word	0x00038840
        /*0490*/ 	.short	0x010a
        /*0492*/ 	.byte	0x3f
	.zero		1


	//   ....[37]....
        /*0494*/ 	.word	0x0000c3f0
        /*0498*/ 	.word	0x00000009
        /*049c*/ 	.word	0x00038820
        /*04a0*/ 	.short	0x010a
        /*04a2*/ 	.byte	0x3f
	.zero		1


	//   ....[38]....
        /*04a4*/ 	.word	0x0000c6d0
        /*04a8*/ 	.word	0x00000002
        /*04ac*/ 	.word	0x00038840
        /*04b0*/ 	.short	0x010a
        /*04b2*/ 	.byte	0x3f
	.zero		1


	//   ....[39]....
        /*04b4*/ 	.word	0x0000c9e0
        /*04b8*/ 	.word	0x00000002
        /*04bc*/ 	.word	0x00000060
        /*04c0*/ 	.short	0x010a
        /*04c2*/ 	.byte	0x3f
	.zero		1


	//   ....[40]....
        /*04c4*/ 	.word	0x0000cfd0
        /*04c8*/ 	.word	0x00000002
        /*04cc*/ 	.word	0x00038840
        /*04d0*/ 	.short	0x010a
        /*04d2*/ 	.byte	0x3f
	.zero		1


	//   ....[41]....
        /*04d4*/ 	.word	0x0000d2e0
        /*04d8*/ 	.word	0x00000002
        /*04dc*/ 	.word	0x00000060
        /*04e0*/ 	.short	0x010a
        /*04e2*/ 	.byte	0x3f
	.zero		1


	//   ....[42]....
        /*04e4*/ 	.word	0x0000d7f0
        /*04e8*/ 	.word	0x00000002
        /*04ec*/ 	.word	0x00038840
        /*04f0*/ 	.short	0x010a
        /*04f2*/ 	.byte	0x3f
	.zero		1


	//   ....[43]....
        /*04f4*/ 	.word	0x0000db10
        /*04f8*/ 	.word	0x00000002
        /*04fc*/ 	.word	0x00000060
        /*0500*/ 	.short	0x010a
        /*0502*/ 	.byte	0x3f
	.zero		1


	//   ....[44]....
        /*0504*/ 	.word	0x0000dee0
        /*0508*/ 	.word	0x00000003
        /*050c*/ 	.word	0x00038860
        /*0510*/ 	.short	0x010a
        /*0512*/ 	.byte	0x3f
	.zero		1


	//   ....[45]....
        /*0514*/ 	.word	0x0000e310
        /*0518*/ 	.word	0x00000000
        /*051c*/ 	.word	0x00038820
        /*0520*/ 	.short	0x010a
        /*0522*/ 	.byte	0x3f
	.zero		1


	//   ....[46]....
        /*0524*/ 	.word	0x0000e4b0
        /*0528*/ 	.word	0x00000006
        /*052c*/ 	.word	0x00000000
        /*0530*/ 	.short	0x010a
        /*0532*/ 	.byte	0x3f
	.zero		1


	//   ....[47]....
        /*0534*/ 	.word	0x0000e520
        /*0538*/ 	.word	0x00000003
        /*053c*/ 	.word	0x00000000
        /*0540*/ 	.short	0x010a
        /*0542*/ 	.byte	0x3f
	.zero		1


	//   ....[48]....
        /*0544*/ 	.word	0x0000e580
        /*0548*/ 	.word	0x00000010
        /*054c*/ 	.word	0x00000000
        /*0550*/ 	.short	0x010a
        /*0552*/ 	.byte	0x3f
	.zero		1


	//   ....[49]....
        /*0554*/ 	.word	0x0000e5b0
        /*0558*/ 	.word	0x00000003
        /*055c*/ 	.word	0x00000000
        /*0560*/ 	.short	0x010a
        /*0562*/ 	.byte	0x3f
	.zero		1


	//   ....[50]....
        /*0564*/ 	.word	0x0000e620
        /*0568*/ 	.word	0x00000003
        /*056c*/ 	.word	0x00038800
        /*0570*/ 	.short	0x010a
        /*0572*/ 	.byte	0x3f
	.zero		1


	//   ....[51]....
        /*0574*/ 	.word	0x0000e670
        /*0578*/ 	.word	0x00000000
        /*057c*/ 	.word	0x00038830
        /*0580*/ 	.short	0x010a
        /*0582*/ 	.byte	0x3f
	.zero		1


	//   ....[52]....
        /*0584*/ 	.word	0x0000e6d0
        /*0588*/ 	.word	0x00000005
        /*058c*/ 	.word	0x00038830
        /*0590*/ 	.short	0x010a
        /*0592*/ 	.byte	0x3f
	.zero		1


	//   ....[53]....
        /*0594*/ 	.word	0x0000e730
        /*0598*/ 	.word	0x00000003
        /*059c*/ 	.word	0x00038850
        /*05a0*/ 	.short	0x010a
        /*05a2*/ 	.byte	0x3f
	.zero		1


	//   ....[54]....
        /*05a4*/ 	.word	0x0000e790
        /*05a8*/ 	.word	0x00000003
        /*05ac*/ 	.word	0x00038850
        /*05b0*/ 	.short	0x010a
        /*05b2*/ 	.byte	0x3f
	.zero		1


	//   ....[55]....
        /*05b4*/ 	.word	0x0000e930
        /*05b8*/ 	.word	0x00000006
        /*05bc*/ 	.word	0x00038840
        /*05c0*/ 	.short	0x010a
        /*05c2*/ 	.byte	0x3f
	.zero		1


	//   ....[56]....
        /*05c4*/ 	.word	0x0000e9b0
        /*05c8*/ 	.word	0x00000007
        /*05cc*/ 	.word	0x00038820
        /*05d0*/ 	.short	0x010a
        /*05d2*/ 	.byte	0x3f
	.zero		1


	//   ....[57]....
        /*05d4*/ 	.word	0x0000ea00
        /*05d8*/ 	.word	0x00000002
        /*05dc*/ 	.word	0x00038840
        /*05e0*/ 	.short	0x010a
        /*05e2*/ 	.byte	0x3f
	.zero		1


	//   ....[58]....
        /*05e4*/ 	.word	0x0000ea50
        /*05e8*/ 	.word	0x00000002
        /*05ec*/ 	.word	0x00000060
        /*05f0*/ 	.short	0x010a
        /*05f2*/ 	.byte	0x3f
	.zero		1


	//   ....[59]....
        /*05f4*/ 	.word	0x0000eaa0
        /*05f8*/ 	.word	0x00000002
        /*05fc*/ 	.word	0x00038840
        /*0600*/ 	.short	0x010a
        /*0602*/ 	.byte	0x3f
	.zero		1


	//   ....[60]....
        /*0604*/ 	.word	0x0000eaf0
        /*0608*/ 	.word	0x00000002
        /*060c*/ 	.word	0x00000060
        /*0610*/ 	.short	0x010a
        /*0612*/ 	.byte	0x3f
	.zero		1


	//   ....[61]....
        /*0614*/ 	.word	0x0000eb40
        /*0618*/ 	.word	0x00000002
        /*061c*/ 	.word	0x00038840
        /*0620*/ 	.short	0x010a
        /*0622*/ 	.byte	0x3f
	.zero		1


	//   ....[62]....
        /*0624*/ 	.word	0x0000eb90
        /*0628*/ 	.word	0x00000002
        /*062c*/ 	.word	0x00000060
        /*0630*/ 	.short	0x010a
        /*0632*/ 	.byte	0x3f
	.zero		1


	//   ....[63]....
        /*0634*/ 	.word	0x0000ebe0
        /*0638*/ 	.word	0x00000003
        /*063c*/ 	.word	0x00038860
        /*0640*/ 	.short	0x010a
        /*0642*/ 	.byte	0x3f
	.zero		1


	//   ....[64]....
        /*0644*/ 	.word	0x0000ec30
        /*0648*/ 	.word	0x00000000
        /*064c*/ 	.word	0x00038820
        /*0650*/ 	.short	0x010a
        /*0652*/ 	.byte	0x3f
	.zero		1


	//   ....[65]....
        /*0654*/ 	.word	0x0000edd0
        /*0658*/ 	.word	0x00000006
        /*065c*/ 	.word	0x00000000
        /*0660*/ 	.short	0x010a
        /*0662*/ 	.byte	0x3f
	.zero		1


	//   ....[66]....
        /*0664*/ 	.word	0x0000ee20
        /*0668*/ 	.word	0x00000003
        /*066c*/ 	.word	0x00000000
        /*0670*/ 	.short	0x010a
        /*0672*/ 	.byte	0x3f
	.zero		1


	//   ....[67]....
        /*0674*/ 	.word	0x0000ee70
        /*0678*/ 	.word	0x00000010
        /*067c*/ 	.word	0x00000000
        /*0680*/ 	.short	0x010a
        /*0682*/ 	.byte	0x3f
	.zero		1


	//----- nvinfo : EIATTR_NUM_MBARRIERS
	.align		4
.L_361:
        /*0684*/ 	.byte	0x03, 0x38
        /*0686*/ 	.short	0x0016


	//----- nvinfo : EIATTR_EXIT_INSTR_OFFSETS
	.align		4
        /*0688*/ 	.byte	0x04, 0x1c
        /*068a*/ 	.short	(.L_363 - .L_362)


	//   ....[0]....
.L_362:
        /*068c*/ 	.word	0x000009f0


	//   ....[1]....
        /*0690*/ 	.word	0x0000af90


	//   ....[2]....
        /*0694*/ 	.word	0x0000aff0


	//   ....[3]....
        /*0698*/ 	.word	0x0000e600


	//----- nvinfo : EIATTR_MAX_THREADS
	.align		4
.L_363:
        /*069c*/ 	.byte	0x04, 0x05
        /*069e*/ 	.short	(.L_365 - .L_364)
.L_364:
        /*06a0*/ 	.word	0x00000180
        /*06a4*/ 	.word	0x00000001
        /*06a8*/ 	.word	0x00000001


	//----- nvinfo : EIATTR_CRS_STACK_SIZE
	.align		4
.L_365:
        /*06ac*/ 	.byte	0x04, 0x1e
        /*06ae*/ 	.short	(.L_367 - .L_366)
.L_366:
        /*06b0*/ 	.word	0x00000000


	//----- nvinfo : EIATTR_CBANK_PARAM_SIZE
	.align		4
.L_367:
        /*06b4*/ 	.byte	0x03, 0x19
        /*06b6*/ 	.short	0x0bf0


	//----- nvinfo : EIATTR_PARAM_CBANK
	.align		4
        /*06b8*/ 	.byte	0x04, 0x0a
        /*06ba*/ 	.short	(.L_369 - .L_368)
	.align		4
.L_368:
        /*06bc*/ 	.word	index@(.nv.constant0._ZN7cutlass13device_kernelIN5flash11enable_sm90INS1_16FlashAttnFwdSm90INS1_25CollectiveMainloopFwdSm90ILi2EN4cute5tupleIJNS5_1CILi1EEES8_S8_EEENS6_IJNS7_ILi128EEENS7_ILi80EEENS7_ILi256EEEEEELi256ENS_10bfloat16_tEfNS_4arch4Sm90ELb0ELb0ELb0ELb0ELb0ELb0ELb0ELb1ELb1ELb0ELb0ELb0EEENS1_21CollectiveEpilogueFwdINS6_IJSA_SC_SB_EEES9_SE_SG_Li256ELb0ELb0ELb0ELb0EEENS1_29StaticPersistentTileSchedulerILb0EEEEEEEEEvNT_6ParamsE)
        /*06c0*/ 	.short	0x0210
        /*06c2*/ 	.short	0x0bf0


	//----- nvinfo : EIATTR_SW_WAR
	.align		4
.L_369:
        /*06c4*/ 	.byte	0x04, 0x36
        /*06c6*/ 	.short	(.L_371 - .L_370)
.L_370:
        /*06c8*/ 	.word	0x00000008
.L_371:


//--------------------- .nv.info._ZN7cutlass13device_kernelIN5flash11enable_sm90INS1_16FlashAttnFwdSm90INS1_25CollectiveMainloopFwdSm90ILi2EN4cute5tupleIJNS5_1CILi2EEENS7_ILi1EEES9_EEENS6_IJNS7_ILi128EEENS7_ILi80EEENS7_ILi256EEEEEELi256ENS_10bfloat16_tEfNS_4arch4Sm90ELb0ELb0ELb0ELb0ELb0ELb0ELb0ELb1ELb1ELb0ELb0ELb0EEENS1_21CollectiveEpilogueFwdINS6_IJSB_SD_SC_EEESA_SF_SH_Li256ELb0ELb0ELb0ELb0EEENS1_29StaticPersistentTileSchedulerILb0EEEEEEEEEvNT_6ParamsE --------------------------
	.section	.nv.info._ZN7cutlass13device_kernelIN5flash11enable_sm90INS1_16FlashAttnFwdSm90INS1_25CollectiveMainloopFwdSm90ILi2EN4cute5tupleIJNS5_1CILi2EEENS7_ILi1EEES9_EEENS6_IJNS7_ILi128EEENS7_ILi80EEENS7_ILi256EEEEEELi256ENS_10bfloat16_tEfNS_4arch4Sm90ELb0ELb0ELb0ELb0ELb0ELb0ELb0ELb1ELb1ELb0ELb0ELb0EEENS1_21CollectiveEpilogueFwdINS6_IJSB_SD_SC_EEESA_SF_SH_Li256ELb0ELb0ELb0ELb0EEENS1_29StaticPersistentTileSchedulerILb0EEEEEEEEEvNT_6ParamsE,"",@"SHT_CUDA_INFO"
	.sectionflags	@""
	.align	4


	//----- nvinfo : EIATTR_CUDA_API_VERSION
	.align		4
        /*0000*/ 	.byte	0x04, 0x37
        /*0002*/ 	.short	(.L_373 - .L_372)
.L_372:
        /*0004*/ 	.word	0x00000082


	//----- nvinfo : EIATTR_KPARAM_INFO
	.align		4
.L_373:
        /*0008*/ 	.byte	0x04, 0x17
        /*000a*/ 	.short	(.L_375 - .L_374)
.L_374:
        /*000c*/ 	.word	0x00000000
        /*0010*/ 	.short	0x0000
        /*0012*/ 	.short	0x0070
        /*0014*/ 	.byte	0x00, 0xf0, 0x01, 0x2e


	//----- nvinfo : EIATTR_SPARSE_MMA_MASK
	.align		4
.L_375:
        /*0018*/ 	.byte	0x03, 0x50
        /*001a*/ 	.short	0x0000


	//----- nvinfo : EIATTR_MAXREG_COUNT
	.align		4
        /*001c*/ 	.byte	0x03, 0x1b
        /*001e*/ 	.short	0x00a8


	//----- nvinfo : EIATTR_NUM_BARRIERS
	.align		4
        /*0020*/ 	.byte	0x02, 0x4c
        /*0022*/ 	.byte	0x09
	.zero		1


	//----- nvinfo : EIATTR_EXTERNS
	.align		4
        /*0024*/ 	.byte	0x04, 0x0f
        /*0026*/ 	.short	(.L_377 - .L_376)


	//   ....[0]....
	.align		4
.L_376:
        /*0028*/ 	.word	index@(__assertfail)


	//----- nvinfo : EIATTR_ANNOTATIONS
	.align		4
.L_377:
        /*002c*/ 	.byte	0x04, 0x55
        /*002e*/ 	.short	(.L_379 - .L_378)


	//   ....[0]....
.L_378:
        /* <DEDUP_REMOVED lines=26> */


	//----- nvinfo : EIATTR_MERCURY_ISA_VERSION
	.align		4
.L_379:
        /*01c0*/ 	.byte	0x03, 0x5f
        /*01c2*/ 	.short	0x0101


	//----- nvinfo : EIATTR_INT_WARP_WIDE_INSTR_OFFSETS
	.align		4
        /*01c4*/ 	.byte	0x04, 0x31
        /*01c6*/ 	.short	(.L_381 - .L_380)


	//   ....[0]....
.L_380:
        /*01c8*/ 	.word	0x00000190


	//   ....[1]....
        /*01cc*/ 	.word	0x000001d0


	//   ....[2]....
        /*01d0*/ 	.word	0x00000240


	//   ....[3]....
        /*01d4*/ 	.word	0x0000b6f0


	//   ....[4]....
        /*01d8*/ 	.word	0x0000b740


	//   ....[5]....
        /*01dc*/ 	.word	0x0000b800


	//   ....[6]....
        /*01e0*/ 	.word	0x0000b8c0


	//   ....[7]....
        /*01e4*/ 	.word	0x0000b980


	//----- nvinfo : EIATTR_COOP_GROUP_MASK_REGIDS
	.align		4
.L_381:
        /*01e8*/ 	.byte	0x04, 0x29
        /*01ea*/ 	.short	(.L_383 - .L_382)


	//   ....[0]....
.L_382:
        /*01ec*/ 	.word	0xffffffff


	//   ....[1]....
        /*01f0*/ 	.word	0xffffffff


	//   ....[2]....
        /*01f4*/ 	.word	0xffffffff


	//   ....[3]....
        /*01f8*/ 	.word	0xffffffff


	//   ....[4]....
        /*01fc*/ 	.word	0xffffffff


	//   ....[5]....
        /*0200*/ 	.word	0xffffffff


	//   ....[6]....
        /*0204*/ 	.word	0xffffffff


	//   ....[7]....
        /*0208*/ 	.word	0xffffffff


	//   ....[8]....
        /*020c*/ 	.word	0xffffffff


	//   ....[9]....
        /*0210*/ 	.word	0xffffffff


	//   ....[10]....
        /*0214*/ 	.word	0xffffffff


	//   ....[11]....
        /*0218*/ 	.word	0xffffffff


	//   ....[12]....
        /*021c*/ 	.word	0xffffffff


	//   ....[13]....
        /*0220*/ 	.word	0xffffffff


	//   ....[14]....
        /*0224*/ 	.word	0xffffffff


	//   ....[15]....
        /*0228*/ 	.word	0xffffffff


	//   ....[16]....
        /*022c*/ 	.word	0xffffffff


	//   ....[17]....
        /*0230*/ 	.word	0xffffffff


	//   ....[18]....
        /*0234*/ 	.word	0xffffffff


	//   ....[19]....
        /*0238*/ 	.word	0xffffffff


	//   ....[20]....
        /*023c*/ 	.word	0xffffffff


	//   ....[21]....
        /*0240*/ 	.word	0xffffffff


	//   ....[22]....
        /*0244*/ 	.word	0xffffffff


	//   ....[23]....
        /*0248*/ 	.word	0xffffffff


	//   ....[24]....
        /*024c*/ 	.word	0x0500000f


	//   ....[25]....
        /*0250*/ 	.word	0x0500000f


	//----- nvinfo : EIATTR_COOP_GROUP_INSTR_OFFSETS
	.align		4
.L_383:
        /*0254*/ 	.byte	0x04, 0x28
        /*0256*/ 	.short	(.L_385 - .L_384)


	//   ....[0]....
.L_384:
        /*0258*/ 	.word	0x00000060


	//   ....[1]....
        /*025c*/ 	.word	0x000001a0


	//   ....[2]....
        /*0260*/ 	.word	0x000001f0


	//   ....[3]....
        /*0264*/ 	.word	0x00000430


	//   ....[4]....
        /*0268*/ 	.word	0x00000660


	//   ....[5]....
        /*026c*/ 	.word	0x00000890


	//   ....[6]....
        /*0270*/ 	.word	0x00000b20


	//   ....[7]....
        /*0274*/ 	.word	0x00000e50


	//   ....[8]....
        /*0278*/ 	.word	0x00001330


	//   ....[9]....
        /*027c*/ 	.word	0x00004340


	//   ....[10]....
        /*0280*/ 	.word	0x00004390


	//   ....[11]....
        /*0284*/ 	.word	0x00004710


	//   ....[12]....
        /*0288*/ 	.word	0x00004790


	//   ....[13]....
        /*028c*/ 	.word	0x00007c60


	//   ....[14]....
        /*0290*/ 	.word	0x00007c70


	//   ....[15]....
        /*0294*/ 	.word	0x00007ca0


	//   ....[16]....
        /*0298*/ 	.word	0x00007cb0


	//   ....[17]....
        /*029c*/ 	.word	0x00009060


	//   ....[18]....
        /*02a0*/ 	.word	0x00009070


	//   ....[19]....
        /*02a4*/ 	.word	0x00009110


	//   ....[20]....
        /*02a8*/ 	.word	0x00009130


	//   ....[21]....
        /*02ac*/ 	.word	0x0000aa40


	//   ....[22]....
        /*02b0*/ 	.word	0x0000ae20


	//   ....[23]....
        /*02b4*/ 	.word	0x0000e4d0


	//   ....[24]....
        /*02b8*/ 	.word	0x0000e9e0


	//   ....[25]....
        /*02bc*/ 	.word	0x0000ee80


	//----- nvinfo : EIATTR_REG_RECONFIG
	.align		4
.L_385:
        /*02c0*/ 	.byte	0x01, 0x54
	.zero		2


	//----- nvinfo : EIATTR_SYSCALL_OFFSETS
	.align		4
        /*02c4*/ 	.byte	0x04, 0x46
        /*02c6*/ 	.short	(.L_387 - .L_386)


	//   ....[0]....
.L_386:
        /*02c8*/ 	.word	0x000016b0


	//   ....[1]....
        /*02cc*/ 	.word	0x0000b330


	//   ....[2]....
        /*02d0*/ 	.word	0x0000b470


	//   ....[3]....
        /*02d4*/ 	.word	0x0000b570


	//----- nvinfo : EIATTR_MBARRIER_INSTR_OFFSETS
	.align		4
.L_387:
        /*02d8*/ 	.byte	0x04, 0x39
        /*02da*/ 	.short	(.L_389 - .L_388)


	//   ....[0]....
.L_388:
        /*02dc*/ 	.word	0x000002d0
        /*02e0*/ 	.word	0x000000ff
        /*02e4*/ 	.word	0x00038800
        /*02e8*/ 	.short	0x0100
        /*02ea*/ 	.byte	0x08
	.zero		1


	//   ....[1]....
        /*02ec*/ 	.word	0x000002e0
        /*02f0*/ 	.word	0x000000ff
        /*02f4*/ 	.word	0x00038820
        /*02f8*/ 	.short	0x0100
        /*02fa*/ 	.byte	0x08
	.zero		1


	//   ....[2]....
        /*02fc*/ 	.word	0x000003d0
        /*0300*/ 	.word	0x000000ff
        /*0304*/ 	.word	0x00038830
        /*0308*/ 	.short	0x0100
        /*030a*/ 	.byte	0x08
	.zero		1


	//   ....[3]....
        /*030c*/ 	.word	0x000003e0
        /*0310*/ 	.word	0x000000ff
        /*0314*/ 	.word	0x00038840
        /*0318*/ 	.short	0x0100
        /*031a*/ 	.byte	0x08
	.zero		1


	//   ....[4]....
        /*031c*/ 	.word	0x000003f0
        /*0320*/ 	.word	0x000000ff
        /*0324*/ 	.word	0x00038838
        /*0328*/ 	.short	0x0100
        /*032a*/ 	.byte	0x08
	.zero		1


	//   ....[5]....
        /*032c*/ 	.word	0x00000400
        /*0330*/ 	.word	0x000000ff
        /*0334*/ 	.word	0x00038848
        /*0338*/ 	.short	0x0100
        /*033a*/ 	.byte	0x08
	.zero		1


	//   ....[6]....
        /*033c*/ 	.word	0x00000610
        /*0340*/ 	.word	0x000000ff
        /*0344*/ 	.word	0x00038850
        /*0348*/ 	.short	0x0100
        /*034a*/ 	.byte	0x08
	.zero		1


	//   ....[7]....
        /*034c*/ 	.word	0x00000620
        /*0350*/ 	.word	0x000000ff
        /*0354*/ 	.word	0x00038860
        /*0358*/ 	.short	0x0100
        /*035a*/ 	.byte	0x08
	.zero		1


	//   ....[8]....
        /*035c*/ 	.word	0x00000630
        /*0360*/ 	.word	0x000000ff
        /*0364*/ 	.word	0x00038858
        /*0368*/ 	.short	0x0100
        /*036a*/ 	.byte	0x08
	.zero		1


	//   ....[9]....
        /*036c*/ 	.word	0x00000640
        /*0370*/ 	.word	0x000000ff
        /*0374*/ 	.word	0x00038868
        /*0378*/ 	.short	0x0100
        /*037a*/ 	.byte	0x08
	.zero		1


	//   ....[10]....
        /*037c*/ 	.word	0x00000840
        /*0380*/ 	.word	0x000000ff
        /*0384*/ 	.word	0x00038870
        /*0388*/ 	.short	0x0100
        /*038a*/ 	.byte	0x08
	.zero		1


	//   ....[11]....
        /*038c*/ 	.word	0x00000850
        /*0390*/ 	.word	0x000000ff
        /*0394*/ 	.word	0x00038880
        /*0398*/ 	.short	0x0100
        /*039a*/ 	.byte	0x08
	.zero		1


	//   ....[12]....
        /*039c*/ 	.word	0x00000860
        /*03a0*/ 	.word	0x000000ff
        /*03a4*/ 	.word	0x00038878
        /*03a8*/ 	.short	0x0100
        /*03aa*/ 	.byte	0x08
	.zero		1


	//   ....[13]....
        /*03ac*/ 	.word	0x00000870
        /*03b0*/ 	.word	0x000000ff
        /*03b4*/ 	.word	0x00038888
        /*03b8*/ 	.short	0x0100
        /*03ba*/ 	.byte	0x08
	.zero		1


	//   ....[14]....
        /*03bc*/ 	.word	0x00000ad0
        /*03c0*/ 	.word	0x000000ff
        /*03c4*/ 	.word	0x00038890
        /*03c8*/ 	.short	0x0100
        /*03ca*/ 	.byte	0x08
	.zero		1


	//   ....[15]....
        /*03cc*/ 	.word	0x00000ae0
        /*03d0*/ 	.word	0x000000ff
        /*03d4*/ 	.word	0x000388a0
        /*03d8*/ 	.short	0x0100
        /*03da*/ 	.byte	0x08
	.zero		1


	//   ....[16]....
        /*03dc*/ 	.word	0x00000af0
        /*03e0*/ 	.word	0x000000ff
        /*03e4*/ 	.word	0x00038898
        /*03e8*/ 	.short	0x0100
        /*03ea*/ 	.byte	0x08
	.zero		1


	//   ....[17]....
        /*03ec*/ 	.word	0x00000b00
        /*03f0*/ 	.word	0x000000ff
        /*03f4*/ 	.word	0x000388a8
        /*03f8*/ 	.short	0x0100
        /*03fa*/ 	.byte	0x08
	.zero		1


	//   ....[18]....
        /*03fc*/ 	.word	0x00000da0
        /*0400*/ 	.word	0x000000ff
        /*0404*/ 	.word	0x000388b0
        /*0408*/ 	.short	0x0100
        /*040a*/ 	.byte	0x08
	.zero		1


	//   ....[19]....
        /*040c*/ 	.word	0x00000db0
        /*0410*/ 	.word	0x000000ff
        /*0414*/ 	.word	0x000388c0
        /*0418*/ 	.short	0x0100
        /*041a*/ 	.byte	0x08
	.zero		1


	//   ....[20]....
        /*041c*/ 	.word	0x00000dc0
        /*0420*/ 	.word	0x000000ff
        /*0424*/ 	.word	0x000388b8
        /*0428*/ 	.short	0x0100
        /*042a*/ 	.byte	0x08
	.zero		1


	//   ....[21]....
        /*042c*/ 	.word	0x00000dd0
        /*0430*/ 	.word	0x000000ff
        /*0434*/ 	.word	0x000388c8
        /*0438*/ 	.short	0x0100
        /*043a*/ 	.byte	0x08
	.zero		1


	//   ....[22]....
        /*043c*/ 	.word	0x00001740
        /*0440*/ 	.word	0x000000ff
        /*0444*/ 	.word	0x00038800
        /*0448*/ 	.short	0x010a
        /*044a*/ 	.byte	0x06
	.zero		1


	//   ....[23]....
        /*044c*/ 	.word	0x000017e0
        /*0450*/ 	.word	0x00000000
        /*0454*/ 	.word	0x00038830
        /*0458*/ 	.short	0x010a
        /*045a*/ 	.byte	0x3f
	.zero		1


	//   ....[24]....
        /*045c*/ 	.word	0x00001820
        /*0460*/ 	.word	0x00000000
        /*0464*/ 	.word	0x00038830
        /*0468*/ 	.short	0x010a
        /*046a*/ 	.byte	0x3f
	.zero		1


	//   ....[25]....
        /*046c*/ 	.word	0x00004a30
        /*0470*/ 	.word	0x00000000
        /*0474*/ 	.word	0x00000000
        /*0478*/ 	.short	0x0101
        /*047a*/ 	.byte	0x3f
	.zero		1


	//   ....[26]....
        /*047c*/ 	.word	0x00005150
        /*0480*/ 	.word	0x000000ff
        /*0484*/ 	.word	0x00038830
        /*0488*/ 	.short	0x010a
        /*048a*/ 	.byte	0x27
	.zero		1


	//   ....[27]....
        /*048c*/ 	.word	0x00005190
        /*0490*/ 	.word	0x000000ff
        /*0494*/ 	.word	0x00038830
        /*0498*/ 	.short	0x010a
        /*049a*/ 	.byte	0x27
	.zero		1


	//   ....[28]....
        /*049c*/ 	.word	0x00007700
        /*04a0*/ 	.word	0x000000ff
        /*04a4*/ 	.word	0x00038850
        /*04a8*/ 	.short	0x010a
        /*04aa*/ 	.byte	0x04
	.zero		1


	//   ....[29]....
        /*04ac*/ 	.word	0x00007740
        /*04b0*/ 	.word	0x000000ff
        /*04b4*/ 	.word	0x00038850
        /*04b8*/ 	.short	0x010a
        /*04ba*/ 	.byte	0x04
	.zero		1


	//   ....[30]....
        /*04bc*/ 	.word	0x00008350
        /*04c0*/ 	.word	0x00000005
        /*04c4*/ 	.word	0x00000000
        /*04c8*/ 	.short	0x0101
        /*04ca*/ 	.byte	0x3f
	.zero		1


	//   ....[31]....
        /*04cc*/ 	.word	0x00008710
        /*04d0*/ 	.word	0x00000098
        /*04d4*/ 	.word	0x00000000
        /*04d8*/ 	.short	0x0101
        /*04da*/ 	.byte	0x3f
	.zero		1


	//   ....[32]....
        /*04dc*/ 	.word	0x00008fd0
        /*04e0*/ 	.word	0x000000ff
        /*04e4*/ 	.word	0x00038850
        /*04e8*/ 	.short	0x010a
        /*04ea*/ 	.byte	0x08
	.zero		1


	//   ....[33]....
        /*04ec*/ 	.word	0x00009010
        /*04f0*/ 	.word	0x000000ff
        /*04f4*/ 	.word	0x00038850
        /*04f8*/ 	.short	0x010a
        /*04fa*/ 	.byte	0x08
	.zero		1


	//   ....[34]....
        /*04fc*/ 	.word	0x0000a390
        /*0500*/ 	.word	0x00000014
        /*0504*/ 	.word	0x00000000
        /*0508*/ 	.short	0x0101
        /*050a*/ 	.byte	0x3f
	.zero		1


	//   ....[35]....
        /*050c*/ 	.word	0x0000acd0
        /*0510*/ 	.word	0x000000ff
        /*0514*/ 	.word	0x00000000
        /*0518*/ 	.short	0x0101
        /*051a*/ 	.byte	0x07
	.zero		1


	//   ....[36]....
        /*051c*/ 	.word	0x0000ace0
        /*0520*/ 	.word	0x000000ff
        /*0524*/ 	.word	0x00000000
        /*0528*/ 	.short	0x0101
        /*052a*/ 	.byte	0x06
	.zero		1


	//   ....[37]....
        /*052c*/ 	.word	0x0000bcf0
        /*0530*/ 	.word	0x00000004
        /*0534*/ 	.word	0x00038840
        /*0538*/ 	.short	0x010a
        /*053a*/ 	.byte	0x3f
	.zero		1


	//   ....[38]....
        /*053c*/ 	.word	0x0000c380
        /*0540*/ 	.word	0x0000000a
        /*0544*/ 	.word	0x00038820
        /*0548*/ 	.short	0x010a
        /*054a*/ 	.byte	0x3f
	.zero		1


	//   ....[39]....
        /*054c*/ 	.word	0x0000c670
        /*0550*/ 	.word	0x00000002
        /*0554*/ 	.word	0x00038840
        /*0558*/ 	.short	0x010a
        /*055a*/ 	.byte	0x3f
	.zero		1


	//   ....[40]....
        /*055c*/ 	.word	0x0000c9c0
        /*0560*/ 	.word	0x00000002
        /*0564*/ 	.word	0x00038860
        /*0568*/ 	.short	0x010a
        /*056a*/ 	.byte	0x3f
	.zero		1


	//   ....[41]....
        /*056c*/ 	.word	0x0000cfb0
        /*0570*/ 	.word	0x00000002
        /*0574*/ 	.word	0x00038840
        /*0578*/ 	.short	0x010a
        /*057a*/ 	.byte	0x3f
	.zero		1


	//   ....[42]....
        /*057c*/ 	.word	0x0000d300
        /*0580*/ 	.word	0x00000002
        /*0584*/ 	.word	0x00038860
        /*0588*/ 	.short	0x010a
        /*058a*/ 	.byte	0x3f
	.zero		1


	//   ....[43]....
        /*058c*/ 	.word	0x0000d860
        /*0590*/ 	.word	0x00000002
        /*0594*/ 	.word	0x00038840
        /*0598*/ 	.short	0x010a
        /*059a*/ 	.byte	0x3f
	.zero		1


	//   ....[44]....
        /*059c*/ 	.word	0x0000dbb0
        /*05a0*/ 	.word	0x00000002
        /*05a4*/ 	.word	0x00038860
        /*05a8*/ 	.short	0x010a
        /*05aa*/ 	.byte	0x3f
	.zero		1


	//   ....[45]....
        /*05ac*/ 	.word	0x0000dfb0
        /*05b0*/ 	.word	0x00000003
        /*05b4*/ 	.word	0x00038860
        /*05b8*/ 	.short	0x010a
        /*05ba*/ 	.byte	0x3f
	.zero		1


	//   ....[46]....
        /*05bc*/ 	.word	0x0000e450
        /*05c0*/ 	.word	0x00000000
        /*05c4*/ 	.word	0x00038820
        /*05c8*/ 	.short	0x010a
        /*05ca*/ 	.byte	0x3f
	.zero		1


	//   ....[47]....
        /*05cc*/ 	.word	0x0000e610
        /*05d0*/ 	.word	0x00000006
        /*05d4*/ 	.word	0x00000000
        /*05d8*/ 	.short	0x010a
        /*05da*/ 	.byte	0x3f
	.zero		1


	//   ....[48]....
        /*05dc*/ 	.word	0x0000e680
        /*05e0*/ 	.word	0x00000003
        /*05e4*/ 	.word	0x00000000
        /*05e8*/ 	.short	0x010a
        /*05ea*/ 	.byte	0x3f
	.zero		1


	//   ....[49]....
        /*05ec*/ 	.word	0x0000e6e0
        /*05f0*/ 	.word	0x00000010
        /*05f4*/ 	.word	0x00000000
        /*05f8*/ 	.short	0x010a
        /*05fa*/ 	.byte	0x3f
	.zero		1


	//   ....[50]....
        /*05fc*/ 	.word	0x0000e710
        /*0600*/ 	.word	0x00000003
        /*0604*/ 	.word	0x00000000
        /*0608*/ 	.short	0x010a
        /*060a*/ 	.byte	0x3f
	.zero		1


	//   ....[51]....
        /*060c*/ 	.word	0x0000e790
        /*0610*/ 	.word	0x00000003
        /*0614*/ 	.word	0x00038800
        /*0618*/ 	.short	0x010a
        /*061a*/ 	.byte	0x3f
	.zero		1


	//   ....[52]....
        /*061c*/ 	.word	0x0000e7e0
        /*0620*/ 	.word	0x00000000
        /*0624*/ 	.word	0x00038830
        /*0628*/ 	.short	0x010a
        /*062a*/ 	.byte	0x3f
	.zero		1


	//   ....[53]....
        /*062c*/ 	.word	0x0000e840
        /*0630*/ 	.word	0x00000004
        /*0634*/ 	.word	0x00038830
        /*0638*/ 	.short	0x010a
        /*063a*/ 	.byte	0x3f
	.zero		1


	//   ....[54]....
        /*063c*/ 	.word	0x0000e8a0
        /*0640*/ 	.word	0x00000003
        /*0644*/ 	.word	0x00038850
        /*0648*/ 	.short	0x010a
        /*064a*/ 	.byte	0x3f
	.zero		1


	//   ....[55]....
        /*064c*/ 	.word	0x0000e900
        /*0650*/ 	.word	0x00000007
        /*0654*/ 	.word	0x00038850
        /*0658*/ 	.short	0x010a
        /*065a*/ 	.byte	0x3f
	.zero		1


	//   ....[56]....
        /*065c*/ 	.word	0x0000eaa0
        /*0660*/ 	.word	0x00000004
        /*0664*/ 	.word	0x00038840
        /*0668*/ 	.short	0x010a
        /*066a*/ 	.byte	0x3f
	.zero		1


	//   ....[57]....
        /*066c*/ 	.word	0x0000eb20
        /*0670*/ 	.word	0x00000007
        /*0674*/ 	.word	0x00038820
        /*0678*/ 	.short	0x010a
        /*067a*/ 	.byte	0x3f
	.zero		1


	//   ....[58]....
        /*067c*/ 	.word	0x0000eb70
        /*0680*/ 	.word	0x00000002
        /*0684*/ 	.word	0x00038840
        /*0688*/ 	.short	0x010a
        /*068a*/ 	.byte	0x3f
	.zero		1


	//   ....[59]....
        /*068c*/ 	.word	0x0000ebc0
        /*0690*/ 	.word	0x00000002
        /*0694*/ 	.word	0x00038860
        /*0698*/ 	.short	0x010a
        /*069a*/ 	.byte	0x3f
	.zero		1


	//   ....[60]....
        /*069c*/ 	.word	0x0000ec10
        /*06a0*/ 	.word	0x00000002
        /*06a4*/ 	.word	0x00038840
        /*06a8*/ 	.short	0x010a
        /*06aa*/ 	.byte	0x3f
	.zero		1


	//   ....[61]....
        /*06ac*/ 	.word	0x0000ec60
        /*06b0*/ 	.word	0x00000002
        /*06b4*/ 	.word	0x00038860
        /*06b8*/ 	.short	0x010a
        /*06ba*/ 	.byte	0x3f
	.zero		1


	//   ....[62]....
        /*06bc*/ 	.word	0x0000ecb0
        /*06c0*/ 	.word	0x00000002
        /*06c4*/ 	.word	0x00038840
        /*06c8*/ 	.short	0x010a
        /*06ca*/ 	.byte	0x3f
	.zero		1


	//   ....[63]....
        /*06cc*/ 	.word	0x0000ed00
        /*06d0*/ 	.word	0x00000002
        /*06d4*/ 	.word	0x00038860
        /*06d8*/ 	.short	0x010a
        /*06da*/ 	.byte	0x3f
	.zero		1


	//   ....[64]....
        /*06dc*/ 	.word	0x0000ed50
        /*06e0*/ 	.word	0x00000003
        /*06e4*/ 	.word	0x00038860
        /*06e8*/ 	.short	0x010a
        /*06ea*/ 	.byte	0x3f
	.zero		1


	//   ....[65]....
        /*06ec*/ 	.word	0x0000eda0
        /*06f0*/ 	.word	0x00000000
        /*06f4*/ 	.word	0x00038820
        /*06f8*/ 	.short	0x010a
        /*06fa*/ 	.byte	0x3f
	.zero		1


	//   ....[66]....
        /*06fc*/ 	.word	0x0000ef40
        /*0700*/ 	.word	0x00000006
        /*0704*/ 	.word	0x00000000
        /*0708*/ 	.short	0x010a
        /*070a*/ 	.byte	0x3f
	.zero		1


	//   ....[67]....
        /*070c*/ 	.word	0x0000ef90
        /*0710*/ 	.word	0x00000003
        /*0714*/ 	.word	0x00000000
        /*0718*/ 	.short	0x010a
        /*071a*/ 	.byte	0x3f
	.zero		1


	//   ....[68]....
        /*071c*/ 	.word	0x0000efe0
        /*0720*/ 	.word	0x00000010
        /*0724*/ 	.word	0x00000000
        /*0728*/ 	.short	0x010a
        /*072a*/ 	.byte	0x3f
	.zero		1


	//----- nvinfo : EIATTR_NUM_MBARRIERS
	.align		4
.L_389:
        /*072c*/ 	.byte	0x03, 0x38
        /*072e*/ 	.short	0x0016


	//----- nvinfo : EIATTR_EXIT_INSTR_OFFSETS
	.align		4
        /*0730*/ 	.byte	0x04, 0x1c
        /*0732*/ 	.short	(.L_391 - .L_390)


	//   ....[0]....
.L_390:
        /*0734*/ 	.word	0x00000f90


	//   ....[1]....
        /*0738*/ 	.word	0x0000ade0


	//   ....[2]....
        /*073c*/ 	.word	0x0000ae40


	//   ....[3]....
        /*0740*/ 	.word	0x0000e760


	//----- nvinfo : EIATTR_MAX_THREADS
	.align		4
.L_391:
        /*0744*/ 	.byte	0x04, 0x05
        /*0746*/ 	.short	(.L_393 - .L_392)
.L_392:
        /*0748*/ 	.word	0x00000180
        /*074c*/ 	.word	0x00000001
        /*0750*/ 	.word	0x00000001


	//----- nvinfo : EIATTR_CRS_STACK_SIZE
	.align		4
.L_393:
        /*0754*/ 	.byte	0x04, 0x1e
        /*0756*/ 	.short	(.L_395 - .L_394)
.L_394:
        /*0758*/ 	.word	0x00000000


	//----- nvinfo : EIATTR_CBANK_PARAM_SIZE
	.align		4
.L_395:
        /*075c*/ 	.byte	0x03, 0x19
        /*075e*/ 	.short	0x0bf0


	//----- nvinfo : EIATTR_PARAM_CBANK
	.align		4
        /*0760*/ 	.byte	0x04, 0x0a
        /*0762*/ 	.short	(.L_397 - .L_396)
	.align		4
.L_396:
        /*0764*/ 	.word	index@(.nv.constant0._ZN7cutlass13device_kernelIN5flash11enable_sm90INS1_16FlashAttnFwdSm90INS1_25CollectiveMainloopFwdSm90ILi2EN4cute5tupleIJNS5_1CILi2EEENS7_ILi1EEES9_EEENS6_IJNS7_ILi128EEENS7_ILi80EEENS7_ILi256EEEEEELi256ENS_10bfloat16_tEfNS_4arch4Sm90ELb0ELb0ELb0ELb0ELb0ELb0ELb0ELb1ELb1ELb0ELb0ELb0EEENS1_21CollectiveEpilogueFwdINS6_IJSB_SD_SC_EEESA_SF_SH_Li256ELb0ELb0ELb0ELb0EEENS1_29StaticPersistentTileSchedulerILb0EEEEEEEEEvNT_6ParamsE)
        /*0768*/ 	.short	0x0210
        /*076a*/ 	.short	0x0bf0


	//----- nvinfo : EIATTR_SW_WAR
	.align		4
.L_397:
        /*076c*/ 	.byte	0x04, 0x36
        /*076e*/ 	.short	(.L_399 - .L_398)
.L_398:
        /*0770*/ 	.word	0x00000008
.L_399:


//--------------------- .nv.info._ZN7cutlass13device_kernelIN5flash11enable_sm90INS1_16FlashAttnFwdSm90INS1_25CollectiveMainloopFwdSm90ILi2EN4cute5tupleIJNS5_1CILi1EEES8_S8_EEENS6_IJNS7_ILi128EEENS7_ILi80EEENS7_ILi256EEEEEELi256ENS_10bfloat16_tEfNS_4arch4Sm90ELb0ELb0ELb0ELb1ELb0ELb0ELb0ELb1ELb1ELb0ELb0ELb0EEENS1_21CollectiveEpilogueFwdINS6_IJSA_SC_SB_EEES9_SE_SG_Li256ELb1ELb0ELb0ELb0EEENS1_36VarlenDynamicPersistentTileSchedulerILi128ELi80ELi256ELi32ELb0ELb0ELb1ELb0ELb1ELb1EEEEEEEEEvNT_6ParamsE --------------------------
	.section	.nv.info._ZN7cutlass13device_kernelIN5flash11enable_sm90INS1_16FlashAttnFwdSm90INS1_25CollectiveMainloopFwdSm90ILi2EN4cute5tupleIJNS5_1CILi1EEES8_S8_EEENS6_IJNS7_ILi128EEENS7_ILi80EEENS7_ILi256EEEEEELi256ENS_10bfloat16_tEfNS_4arch4Sm90ELb0ELb0ELb0ELb1ELb0ELb0ELb0ELb1ELb1ELb0ELb0ELb0EEENS1_21CollectiveEpilogueFwdINS6_IJSA_SC_SB_EEES9_SE_SG_Li256ELb1ELb0ELb0ELb0EEENS1_36VarlenDynamicPersistentTileSchedulerILi128ELi80ELi256ELi32ELb0ELb0ELb1ELb0ELb1ELb1EEEEEEEEEvNT_6ParamsE,"",@"SHT_CUDA_INFO"
	.sectionflags	@""
	.align	4


	//----- nvinfo : EIATTR_CUDA_API_VERSION
	.align		4
        /*0000*/ 	.byte	0x04, 0x37
        /*0002*/ 	.short	(.L_401 - .L_400)
.L_400:
        /*0004*/ 	.word	0x00000082


	//----- nvinfo : EIATTR_KPARAM_INFO
	.align		4
.L_401:
        /*0008*/ 	.byte	0x04, 0x17
        /*000a*/ 	.short	(.L_403 - .L_402)
.L_402:
        /*000c*/ 	.word	0x00000000
        /*0010*/ 	.short	0x0000
        /*0012*/ 	.short	0x0070
        /*0014*/ 	.byte	0x00, 0xf0, 0x01, 0x28


	//----- nvinfo : EIATTR_SPARSE_MMA_MASK
	.align		4
.L_403:
        /*0018*/ 	.byte	0x03, 0x50
        /*001a*/ 	.short	0x0000


	//----- nvinfo : EIATTR_MAXREG_COUNT
	.align		4
        /*001c*/ 	.byte	0x03, 0x1b
        /*001e*/ 	.short	0x00a8


	//----- nvinfo : EIATTR_NUM_BARRIERS
	.align		4
        /*0020*/ 	.byte	0x02, 0x4c
        /*0022*/ 	.byte	0x09
	.zero		1


	//----- nvinfo : EIATTR_EXTERNS
	.align		4
        /*0024*/ 	.byte	0x04, 0x0f
        /*0026*/ 	.short	(.L_405 - .L_404)


	//   ....[0]....
	.align		4
.L_404:
        /*0028*/ 	.word	index@(__assertfail)


	//----- nvinfo : EIATTR_ANNOTATIONS
	.align		4
.L_405:
        /*002c*/ 	.byte	0x04, 0x55
        /*002e*/ 	.short	(.L_407 - .L_406)


	//   ....[0]....
.L_406:
        /* <DEDUP_REMOVED lines=39> */


	//----- nvinfo : EIATTR_MERCURY_ISA_VERSION
	.align		4
.L_407:
        /*0290*/ 	.byte	0x03, 0x5f
        /*0292*/ 	.short	0x0101


	//----- nvinfo : EIATTR_UNUSED_LOAD_BYTE_OFFSET
	.align		4
        /*0294*/ 	.byte	0x04, 0x44
        /*0296*/ 	.short	(.L_409 - .L_408)


	//   ....[0]....
.L_408:
        /*0298*/ 	.word	0x00000a40
        /*029c*/ 	.word	0x0000fff0


	//   ....[1]....
        /*02a0*/ 	.word	0x0000a630
        /*02a4*/ 	.word	0x0000fff0


	//----- nvinfo : EIATTR_INT_WARP_WIDE_INSTR_OFFSETS
	.align		4
.L_409:
        /*02a8*/ 	.byte	0x04, 0x31
        /*02aa*/ 	.short	(.L_411 - .L_410)


	//   ....[0]....
.L_410:
        /*02ac*/ 	.word	0x00000160


	//   ....[1]....
        /*02b0*/ 	.word	0x000001a0


	//   ....[2]....
        /*02b4*/ 	.word	0x00000210


	//   ....[3]....
        /*02b8*/ 	.word	0x00008120


	//   ....[4]....
        /*02bc*/ 	.word	0x0000e150


	//   ....[5]....
        /*02c0*/ 	.word	0x0000e1f0


	//   ....[6]....
        /*02c4*/ 	.word	0x0000e680


	//   ....[7]....
        /*02c8*/ 	.word	0x0000e6b0


	//   ....[8]....
        /*02cc*/ 	.word	0x0000e8c0


	//   ....[9]....
        /*02d0*/ 	.word	0x0000e9b0


	//   ....[10]....
        /*02d4*/ 	.word	0x0000eaa0


	//   ....[11]....
        /*02d8*/ 	.word	0x000111a0


	//   ....[12]....
        /*02dc*/ 	.word	0x00011240


	//----- nvinfo : EIATTR_COOP_GROUP_MASK_REGIDS
	.align		4
.L_411:
        /*02e0*/ 	.byte	0x04, 0x29
        /*02e2*/ 	.short	(.L_413 - .L_412)


	//   ....[0]....
.L_412:
        /*02e4*/ 	.word	0xffffffff


	//   ....[1]....
        /*02e8*/ 	.word	0xffffffff


	//   ....[2]....
        /*02ec*/ 	.word	0xffffffff


	//   ....[3]....
        /*02f0*/ 	.word	0xffffffff


	//   ....[4]....
        /*02f4*/ 	.word	0xffffffff


	//   ....[5]....
        /*02f8*/ 	.word	0xffffffff


	//   ....[6]....
        /*02fc*/ 	.word	0xffffffff


	//   ....[7]....
        /*0300*/ 	.word	0xffffffff


	//   ....[8]....
        /*0304*/ 	.word	0xffffffff


	//   ....[9]....
        /*0308*/ 	.word	0xffffffff


	//   ....[10]....
        /*030c*/ 	.word	0xffffffff


	//   ....[11]....
        /*0310*/ 	.word	0xffffffff


	//   ....[12]....
        /*0314*/ 	.word	0xffffffff


	//   ....[13]....
        /*0318*/ 	.word	0xffffffff


	//   ....[14]....
        /*031c*/ 	.word	0xffffffff


	//   ....[15]....
        /*0320*/ 	.word	0xffffffff


	//   ....[16]....
        /*0324*/ 	.word	0xffffffff


	//   ....[17]....
        /*0328*/ 	.word	0xffffffff


	//   ....[18]....
        /*032c*/ 	.word	0xffffffff


	//   ....[19]....
        /*0330*/ 	.word	0xffffffff


	//   ....[20]....
        /*0334*/ 	.word	0xffffffff


	//   ....[21]....
        /*0338*/ 	.word	0xffffffff


	//   ....[22]....
        /*033c*/ 	.word	0xffffffff


	//   ....[23]....
        /*0340*/ 	.word	0xffffffff


	//   ....[24]....
        /*0344*/ 	.word	0xffffffff


	//   ....[25]....
        /*0348*/ 	.word	0xffffffff


	//   ....[26]....
        /*034c*/ 	.word	0xffffffff


	//   ....[27]....
        /*0350*/ 	.word	0xffffffff


	//   ....[28]....
        /*0354*/ 	.word	0xffffffff


	//   ....[29]....
        /*0358*/ 	.word	0xffffffff


	//   ....[30]....
        /*035c*/ 	.word	0xffffffff


	//   ....[31]....
        /*0360*/ 	.word	0xffffffff


	//   ....[32]....
        /*0364*/ 	.word	0xffffffff


	//   ....[33]....
        /*0368*/ 	.word	0xffffffff


	//   ....[34]....
        /*036c*/ 	.word	0xffffffff


	//   ....[35]....
        /*0370*/ 	.word	0xffffffff


	//   ....[36]....
        /*0374*/ 	.word	0xffffffff


	//   ....[37]....
        /*0378*/ 	.word	0xffffffff


	//   ....[38]....
        /*037c*/ 	.word	0xffffffff


	//   ....[39]....
        /*0380*/ 	.word	0xffffffff


	//   ....[40]....
        /*0384*/ 	.word	0xffffffff


	//   ....[41]....
        /*0388*/ 	.word	0xffffffff


	//   ....[42]....
        /*038c*/ 	.word	0xffffffff


	//   ....[43]....
        /*0390*/ 	.word	0xffffffff


	//   ....[44]....
        /*0394*/ 	.word	0xffffffff


	//   ....[45]....
        /*0398*/ 	.word	0xffffffff


	//   ....[46]....
        /*039c*/ 	.word	0xffffffff


	//   ....[47]....
        /*03a0*/ 	.word	0xffffffff


	//   ....[48]....
        /*03a4*/ 	.word	0xffffffff


	//   ....[49]....
        /*03a8*/ 	.word	0xffffffff


	//   ....[50]....
        /*03ac*/ 	.word	0xffffffff


	//   ....[51]....
        /*03b0*/ 	.word	0xffffffff


	//   ....[52]....
        /*03b4*/ 	.word	0xffffffff


	//   ....[53]....
        /*03b8*/ 	.word	0xffffffff


	//   ....[54]....
        /*03bc*/ 	.word	0x0500000f


	//   ....[55]....
        /*03c0*/ 	.word	0x0500000f


	//   ....[56]....
        /*03c4*/ 	.word	0x0500000f


	//   ....[57]....
        /*03c8*/ 	.word	0x0500000f


	//   ....[58]....
        /*03cc*/ 	.word	0x0500000f


	//   ....[59]....
        /*03d0*/ 	.word	0x0500000f


	//   ....[60]....
        /*03d4*/ 	.word	0x0500000f


	//   ....[61]....
        /*03d8*/ 	.word	0x0500000f


	//   ....[62]....
        /*03dc*/ 	.word	0x0500000f


	//   ....[63]....
        /*03e0*/ 	.word	0x0500000f


	//   ....[64]....
        /*03e4*/ 	.word	0x0500000f


	//   ....[65]....
        /*03e8*/ 	.word	0x0500000f


	//   ....[66]....
        /*03ec*/ 	.word	0x0500000f


	//   ....[67]....
        /*03f0*/ 	.word	0x0500000f


	//   ....[68]....
        /*03f4*/ 	.word	0x0500000f


	//   ....[69]....
        /*03f8*/ 	.word	0x0500000f


	//   ....[70]....
        /*03fc*/ 	.word	0x0500000f


	//   ....[71]....
        /*0400*/ 	.word	0x0500000f


	//   ....[72]....
        /*0404*/ 	.word	0x0500000f


	//----- nvinfo : EIATTR_COOP_GROUP_INSTR_OFFSETS
	.align		4
.L_413:
        /*0408*/ 	.byte	0x04, 0x28
        /*040a*/ 	.short	(.L_415 - .L_414)


	//   ....[0]....
.L_414:
        /*040c*/ 	.word	0x00000060


	//   ....[1]....
        /*0410*/ 	.word	0x00000170


	//   ....[2]....
        /*0414*/ 	.word	0x000001c0


	//   ....[3]....
        /*0418*/ 	.word	0x000003f0


	//   ....[4]....
        /*041c*/ 	.word	0x00000550


	//   ....[5]....
        /*0420*/ 	.word	0x00000670


	//   ....[6]....
        /*0424*/ 	.word	0x000007d0


	//   ....[7]....
        /*0428*/ 	.word	0x00001600


	//   ....[8]....
        /*042c*/ 	.word	0x000044a0


	//   ....[9]....
        /*0430*/ 	.word	0x000044e0


	//   ....[10]....
        /*0434*/ 	.word	0x00004880


	//   ....[11]....
        /*0438*/ 	.word	0x00004900


	//   ....[12]....
        /*043c*/ 	.word	0x00008380


	//   ....[13]....
        /*0440*/ 	.word	0x000084a0


	//   ....[14]....
        /*0444*/ 	.word	0x00008930


	//   ....[15]....
        /*0448*/ 	.word	0x00008950


	//   ....[16]....
        /*044c*/ 	.word	0x00009940


	//   ....[17]....
        /*0450*/ 	.word	0x00009a00


	//   ....[18]....
        /*0454*/ 	.word	0x00009ad0


	//   ....[19]....
        /*0458*/ 	.word	0x00009cb0


	//   ....[20]....
        /*045c*/ 	.word	0x0000d270


	//   ....[21]....
        /*0460*/ 	.word	0x0000d410


	//   ....[22]....
        /*0464*/ 	.word	0x0000d440


	//   ....[23]....
        /*0468*/ 	.word	0x0000d480


	//   ....[24]....
        /*046c*/ 	.word	0x0000d4e0


	//   ....[25]....
        /*0470*/ 	.word	0x0000d540


	//   ....[26]....
        /*0474*/ 	.word	0x0000d580


	//   ....[27]....
        /*0478*/ 	.word	0x0000d740


	//   ....[28]....
        /*047c*/ 	.word	0x0000d7a0


	//   ....[29]....
        /*0480*/ 	.word	0x0000d7e0


	//   ....[30]....
        /*0484*/ 	.word	0x0000d820


	//   ....[31]....
        /*0488*/ 	.word	0x0000d850


	//   ....[32]....
        /*048c*/ 	.word	0x0000d880


	//   ....[33]....
        /*0490*/ 	.word	0x0000d910


	//   ....[34]....
        /*0494*/ 	.word	0x0000d940


	//   ....[35]....
        /*0498*/ 	.word	0x0000d9d0


	//   ....[36]....
        /*049c*/ 	.word	0x00011700


	//   ....[37]....
        /*04a0*/ 	.word	0x00011710


	//   ....[38]....
        /*04a4*/ 	.word	0x00011830


	//   ....[39]....
        /*04a8*/ 	.word	0x00011890


	//   ....[40]....
        /*04ac*/ 	.word	0x000118d0


	//   ....[41]....
        /*04b0*/ 	.word	0x00011910


	//   ....[42]....
        /*04b4*/ 	.word	0x00011940


	//   ....[43]....
        /*04b8*/ 	.word	0x00011970


	//   ....[44]....
        /*04bc*/ 	.word	0x00011b10


	//   ....[45]....
        /*04c0*/ 	.word	0x00011b70


	//   ....[46]....
        /*04c4*/ 	.word	0x00011bb0


	//   ....[47]....
        /*04c8*/ 	.word	0x00011bf0


	//   ....[48]....
        /*04cc*/ 	.word	0x00011c20


	//   ....[49]....
        /*04d0*/ 	.word	0x00011c50


	//   ....[50]....
        /*04d4*/ 	.word	0x00011d10


	//   ....[51]....
        /*04d8*/ 	.word	0x00011d30


	//   ....[52]....
        /*04dc*/ 	.word	0x00011da0


	//   ....[53]....
        /*04e0*/ 	.word	0x000121f0


	//   ....[54]....
        /*04e4*/ 	.word	0x00012700


	//   ....[55]....
        /*04e8*/ 	.word	0x00012b20


	//   ....[56]....
        /*04ec*/ 	.word	0x00012bb0


	//   ....[57]....
        /*04f0*/ 	.word	0x00012c50


	//   ....[58]....
        /*04f4*/ 	.word	0x00012d00


	//   ....[59]....
        /*04f8*/ 	.word	0x00012d80


	//   ....[60]....
        /*04fc*/ 	.word	0x00012e00


	//   ....[61]....
        /*0500*/ 	.word	0x00012e80


	//   ....[62]....
        /*0504*/ 	.word	0x00012f00


	//   ....[63]....
        /*0508*/ 	.word	0x00012f90


	//   ....[64]....
        /*050c*/ 	.word	0x00013040


	//   ....[65]....
        /*0510*/ 	.word	0x000130c0


	//   ....[66]....
        /*0514*/ 	.word	0x00013140


	//   ....[67]....
        /*0518*/ 	.word	0x000131c0


	//   ....[68]....
        /*051c*/ 	.word	0x00013240


	//   ....[69]....
        /*0520*/ 	.word	0x000132b0


	//   ....[70]....
        /*0524*/ 	.word	0x00013350


	//   ....[71]....
        /*0528*/ 	.word	0x000133e0


	//   ....[72]....
        /*052c*/ 	.word	0x00013500


	//----- nvinfo : EIATTR_REG_RECONFIG
	.align		4
.L_415:
        /*0530*/ 	.byte	0x01, 0x54
	.zero		2


	//----- nvinfo : EIATTR_SYSCALL_OFFSETS
	.align		4
        /*0534*/ 	.byte	0x04, 0x46
        /*0536*/ 	.short	(.L_417 - .L_416)


	//   ....[0]....
.L_416:
        /*0538*/ 	.word	0x000017e0


	//   ....[1]....
        /*053c*/ 	.word	0x0000e380


	//   ....[2]....
        /*0540*/ 	.word	0x0000e4c0


	//   ....[3]....
        /*0544*/ 	.word	0x0000e5c0


	//----- nvinfo : EIATTR_MBARRIER_INSTR_OFFSETS
	.align		4
.L_417:
        /*0548*/ 	.byte	0x04, 0x39
        /*054a*/ 	.short	(.L_419 - .L_418)


	//   ....[0]....
.L_418:
        /*054c*/ 	.word	0x000002a0
        /*0550*/ 	.word	0x000000ff
        /*0554*/ 	.word	0x00038800
        /*0558*/ 	.short	0x0100
        /*055a*/ 	.byte	0x08
	.zero		1


	//   ....[1]....
        /*055c*/ 	.word	0x000002b0
        /*0560*/ 	.word	0x000000ff
        /*0564*/ 	.word	0x00038820
        /*0568*/ 	.short	0x0100
        /*056a*/ 	.byte	0x08
	.zero		1


	//   ....[2]....
        /*056c*/ 	.word	0x000003a0
        /*0570*/ 	.word	0x000000ff
        /*0574*/ 	.word	0x00038830
        /*0578*/ 	.short	0x0100
        /*057a*/ 	.byte	0x08
	.zero		1


	//   ....[3]....
        /*057c*/ 	.word	0x000003b0
        /*0580*/ 	.word	0x000000ff
        /*0584*/ 	.word	0x00038840
        /*0588*/ 	.short	0x0100
        /*058a*/ 	.byte	0x08
	.zero		1


	//   ....[4]....
        /*058c*/ 	.word	0x000003c0
        /*0590*/ 	.word	0x000000ff
        /*0594*/ 	.word	0x00038838
        /*0598*/ 	.short	0x0100
        /*059a*/ 	.byte	0x08
	.zero		1


	//   ....[5]....
        /*059c*/ 	.word	0x000003d0
        /*05a0*/ 	.word	0x000000ff
        /*05a4*/ 	.word	0x00038848
        /*05a8*/ 	.short	0x0100
        /*05aa*/ 	.byte	0x08
	.zero		1


	//   ....[6]....
        /*05ac*/ 	.word	0x00000500
        /*05b0*/ 	.word	0x000000ff
        /*05b4*/ 	.word	0x00038850
        /*05b8*/ 	.short	0x0100
        /*05ba*/ 	.byte	0x08
	.zero		1


	//   ....[7]....
        /*05bc*/ 	.word	0x00000510
        /*05c0*/ 	.word	0x000000ff
        /*05c4*/ 	.word	0x00038860
        /*05c8*/ 	.short	0x0100
        /*05ca*/ 	.byte	0x08
	.zero		1


	//   ....[8]....
        /*05cc*/ 	.word	0x00000520
        /*05d0*/ 	.word	0x000000ff
        /*05d4*/ 	.word	0x00038858
        /*05d8*/ 	.short	0x0100
        /*05da*/ 	.byte	0x08
	.zero		1


	//   ....[9]....
        /*05dc*/ 	.word	0x00000530
        /*05e0*/ 	.word	0x000000ff
        /*05e4*/ 	.word	0x00038868
        /*05e8*/ 	.short	0x0100
        /*05ea*/ 	.byte	0x08
	.zero		1


	//   ....[10]....
        /*05ec*/ 	.word	0x00000620
        /*05f0*/ 	.word	0x000000ff
        /*05f4*/ 	.word	0x00038870
        /*05f8*/ 	.short	0x0100
        /*05fa*/ 	.byte	0x06
	.zero		1


	//   ....[11]....
        /*05fc*/ 	.word	0x00000630
        /*0600*/ 	.word	0x000000ff
        /*0604*/ 	.word	0x00038880
        /*0608*/ 	.short	0x0100
        /*060a*/ 	.byte	0x06
	.zero		1


	//   ....[12]....
        /*060c*/ 	.word	0x00000640
        /*0610*/ 	.word	0x000000ff
        /*0614*/ 	.word	0x00038878
        /*0618*/ 	.short	0x0100
        /*061a*/ 	.byte	0x06
	.zero		1


	//   ....[13]....
        /*061c*/ 	.word	0x00000650
        /*0620*/ 	.word	0x000000ff
        /*0624*/ 	.word	0x00038888
        /*0628*/ 	.short	0x0100
        /*062a*/ 	.byte	0x06
	.zero		1


	//   ....[14]....
        /*062c*/ 	.word	0x00000780
        /*0630*/ 	.word	0x000000ff
        /*0634*/ 	.word	0x00038890
        /*0638*/ 	.short	0x0100
        /*063a*/ 	.byte	0x08
	.zero		1


	//   ....[15]....
        /*063c*/ 	.word	0x00000790
        /*0640*/ 	.word	0x000000ff
        /*0644*/ 	.word	0x000388a0
        /*0648*/ 	.short	0x0100
        /*064a*/ 	.byte	0x08
	.zero		1


	//   ....[16]....
        /*064c*/ 	.word	0x000007a0
        /*0650*/ 	.word	0x000000ff
        /*0654*/ 	.word	0x00038898
        /*0658*/ 	.short	0x0100
        /*065a*/ 	.byte	0x08
	.zero		1


	//   ....[17]....
        /*065c*/ 	.word	0x000007b0
        /*0660*/ 	.word	0x000000ff
        /*0664*/ 	.word	0x000388a8
        /*0668*/ 	.short	0x0100
        /*066a*/ 	.byte	0x08
	.zero		1


	//   ....[18]....
        /*066c*/ 	.word	0x000008e0
        /*0670*/ 	.word	0x000000ff
        /*0674*/ 	.word	0x000388b0
        /*0678*/ 	.short	0x0100
        /*067a*/ 	.byte	0x08
	.zero		1


	//   ....[19]....
        /*067c*/ 	.word	0x000008f0
        /*0680*/ 	.word	0x000000ff
        /*0684*/ 	.word	0x000388c0
        /*0688*/ 	.short	0x0100
        /*068a*/ 	.byte	0x08
	.zero		1


	//   ....[20]....
        /*068c*/ 	.word	0x00000900
        /*0690*/ 	.word	0x000000ff
        /*0694*/ 	.word	0x000388b8
        /*0698*/ 	.short	0x0100
        /*069a*/ 	.byte	0x08
	.zero		1


	//   ....[21]....
        /*069c*/ 	.word	0x00000910
        /*06a0*/ 	.word	0x000000ff
        /*06a4*/ 	.word	0x000388c8
        /*06a8*/ 	.short	0x0100
        /*06aa*/ 	.byte	0x08
	.zero		1


	//   ....[22]....
        /*06ac*/ 	.word	0x000018b0
        /*06b0*/ 	.word	0x00000005
        /*06b4*/ 	.word	0x00038800
        /*06b8*/ 	.short	0x010a
        /*06ba*/ 	.byte	0x3f
	.zero		1


	//   ....[23]....
        /*06bc*/ 	.word	0x00001920
        /*06c0*/ 	.word	0x00000000
        /*06c4*/ 	.word	0x00038830
        /*06c8*/ 	.short	0x010a
        /*06ca*/ 	.byte	0x3f
	.zero		1


	//   ....[24]....
        /*06cc*/ 	.word	0x00001990
        /*06d0*/ 	.word	0x00000000
        /*06d4*/ 	.word	0x00038830
        /*06d8*/ 	.short	0x010a
        /*06da*/ 	.byte	0x3f
	.zero		1


	//   ....[25]....
        /*06dc*/ 	.word	0x000043f0
        /*06e0*/ 	.word	0x00000000
        /*06e4*/ 	.word	0x00000000
        /*06e8*/ 	.short	0x0101
        /*06ea*/ 	.byte	0x3f
	.zero		1


	//   ....[26]....
        /*06ec*/ 	.word	0x00005790
        /*06f0*/ 	.word	0x000000ff
        /*06f4*/ 	.word	0x00038830
        /*06f8*/ 	.short	0x010a
        /*06fa*/ 	.byte	0x3d
	.zero		1


	//   ....[27]....
        /*06fc*/ 	.word	0x000057d0
        /*0700*/ 	.word	0x000000ff
        /*0704*/ 	.word	0x00038830
        /*0708*/ 	.short	0x010a
        /*070a*/ 	.byte	0x3d
	.zero		1


	//   ....[28]....
        /*070c*/ 	.word	0x00008070
        /*0710*/ 	.word	0x000000ff
        /*0714*/ 	.word	0x00038850
        /*0718*/ 	.short	0x010a
        /*071a*/ 	.byte	0x04
	.zero		1


	//   ....[29]....
        /*071c*/ 	.word	0x000080b0
        /*0720*/ 	.word	0x000000ff
        /*0724*/ 	.word	0x00038850
        /*0728*/ 	.short	0x010a
        /*072a*/ 	.byte	0x04
	.zero		1


	//   ....[30]....
        /*072c*/ 	.word	0x00008e70
        /*0730*/ 	.word	0x000000ff
        /*0734*/ 	.word	0x00000000
        /*0738*/ 	.short	0x0101
        /*073a*/ 	.byte	0x3d
	.zero		1


	//   ....[31]....
        /*073c*/ 	.word	0x00008ed0
        /*0740*/ 	.word	0x000000ff
        /*0744*/ 	.word	0x00000000
        /*0748*/ 	.short	0x0101
        /*074a*/ 	.byte	0x04
	.zero		1


	//   ....[32]....
        /*074c*/ 	.word	0x000098a0
        /*0750*/ 	.word	0x0000000b
        /*0754*/ 	.word	0x00038850
        /*0758*/ 	.short	0x010a
        /*075a*/ 	.byte	0x3f
	.zero		1


	//   ....[33]....
        /*075c*/ 	.word	0x000098e0
        /*0760*/ 	.word	0x0000000b
        /*0764*/ 	.word	0x00038850
        /*0768*/ 	.short	0x010a
        /*076a*/ 	.byte	0x3f
	.zero		1


	//   ....[34]....
        /*076c*/ 	.word	0x00009dd0
        /*0770*/ 	.word	0x0000000b
        /*0774*/ 	.word	0x00000000
        /*0778*/ 	.short	0x0101
        /*077a*/ 	.byte	0x3f
	.zero		1


	//   ....[35]....
        /*077c*/ 	.word	0x0000be20
        /*0780*/ 	.word	0x000000ad
        /*0784*/ 	.word	0x00000000
        /*0788*/ 	.short	0x0101
        /*078a*/ 	.byte	0x3f
	.zero		1


	//   ....[36]....
        /*078c*/ 	.word	0x0000ee10
        /*0790*/ 	.word	0x00000008
        /*0794*/ 	.word	0x00038840
        /*0798*/ 	.short	0x010a
        /*079a*/ 	.byte	0x3f
	.zero		1


	//   ....[37]....
        /*079c*/ 	.word	0x0000f490
        /*07a0*/ 	.word	0x00000009
        /*07a4*/ 	.word	0x00038820
        /*07a8*/ 	.short	0x010a
        /*07aa*/ 	.byte	0x3f
	.zero		1


	//   ....[38]....
        /*07ac*/ 	.word	0x0000f7e0
        /*07b0*/ 	.word	0x00000002
        /*07b4*/ 	.word	0x00038840
        /*07b8*/ 	.short	0x010a
        /*07ba*/ 	.byte	0x3f
	.zero		1


	//   ....[39]....
        /*07bc*/ 	.word	0x0000fb30
        /*07c0*/ 	.word	0x00000003
        /*07c4*/ 	.word	0x00000060
        /*07c8*/ 	.short	0x010a
        /*07ca*/ 	.byte	0x3f
	.zero		1


	//   ....[40]....
        /*07cc*/ 	.word	0x000101b0
        /*07d0*/ 	.word	0x00000002
        /*07d4*/ 	.word	0x00038840
        /*07d8*/ 	.short	0x010a
        /*07da*/ 	.byte	0x3f
	.zero		1


	//   ....[41]....
        /*07dc*/ 	.word	0x00010500
        /*07e0*/ 	.word	0x00000002
        /*07e4*/ 	.word	0x00000060
        /*07e8*/ 	.short	0x010a
        /*07ea*/ 	.byte	0x3f
	.zero		1


	//   ....[42]....
        /*07ec*/ 	.word	0x00010a80
        /*07f0*/ 	.word	0x00000002
        /*07f4*/ 	.word	0x00038840
        /*07f8*/ 	.short	0x010a
        /*07fa*/ 	.byte	0x3f
	.zero		1


	//   ....[43]....
        /*07fc*/ 	.word	0x00010dd0
        /*0800*/ 	.word	0x00000002
        /*0804*/ 	.word	0x00000060
        /*0808*/ 	.short	0x010a
        /*080a*/ 	.byte	0x3f
	.zero		1


	//   ....[44]....
        /*080c*/ 	.word	0x00011300
        /*0810*/ 	.word	0x00000003
        /*0814*/ 	.word	0x00038860
        /*0818*/ 	.short	0x010a
        /*081a*/ 	.byte	0x3f
	.zero		1


	//   ....[45]....
        /*081c*/ 	.word	0x00012170
        /*0820*/ 	.word	0x00000000
        /*0824*/ 	.word	0x00038820
        /*0828*/ 	.short	0x010a
        /*082a*/ 	.byte	0x3f
	.zero		1


	//   ....[46]....
        /*082c*/ 	.word	0x00012350
        /*0830*/ 	.word	0x00000006
        /*0834*/ 	.word	0x00000000
        /*0838*/ 	.short	0x010a
        /*083a*/ 	.byte	0x3f
	.zero		1


	//   ....[47]....
        /*083c*/ 	.word	0x000123c0
        /*0840*/ 	.word	0x00000007
        /*0844*/ 	.word	0x00000000
        /*0848*/ 	.short	0x010a
        /*084a*/ 	.byte	0x3f
	.zero		1


	//   ....[48]....
        /*084c*/ 	.word	0x00012430
        /*0850*/ 	.word	0x00000004
        /*0854*/ 	.word	0x00000000
        /*0858*/ 	.short	0x010a
        /*085a*/ 	.byte	0x3f
	.zero		1


	//   ....[49]....
        /*085c*/ 	.word	0x00012460
        /*0860*/ 	.word	0x00000003
        /*0864*/ 	.word	0x00000000
        /*0868*/ 	.short	0x010a
        /*086a*/ 	.byte	0x3f
	.zero		1


	//   ....[50]....
        /*086c*/ 	.word	0x000124c0
        /*0870*/ 	.word	0x00000005
        /*0874*/ 	.word	0x00038800
        /*0878*/ 	.short	0x010a
        /*087a*/ 	.byte	0x3f
	.zero		1


	//   ....[51]....
        /*087c*/ 	.word	0x00012510
        /*0880*/ 	.word	0x00000000
        /*0884*/ 	.word	0x00038830
        /*0888*/ 	.short	0x010a
        /*088a*/ 	.byte	0x3f
	.zero		1


	//   ....[52]....
        /*088c*/ 	.word	0x00012570
        /*0890*/ 	.word	0x00000004
        /*0894*/ 	.word	0x00038830
        /*0898*/ 	.short	0x010a
        /*089a*/ 	.byte	0x3f
	.zero		1


	//   ....[53]....
        /*089c*/ 	.word	0x000125d0
        /*08a0*/ 	.word	0x00000003
        /*08a4*/ 	.word	0x00038850
        /*08a8*/ 	.short	0x010a
        /*08aa*/ 	.byte	0x3f
	.zero		1


	//   ....[54]....
        /*08ac*/ 	.word	0x00012620
        /*08b0*/ 	.word	0x0000000b
        /*08b4*/ 	.word	0x00038850
        /*08b8*/ 	.short	0x010a
        /*08ba*/ 	.byte	0x3f
	.zero		1


	//   ....[55]....
        /*08bc*/ 	.word	0x000127c0
        /*08c0*/ 	.word	0x00000008
        /*08c4*/ 	.word	0x00038840
        /*08c8*/ 	.short	0x010a
        /*08ca*/ 	.byte	0x3f
	.zero		1


	//   ....[56]....
        /*08cc*/ 	.word	0x00012840
        /*08d0*/ 	.word	0x00000008
        /*08d4*/ 	.word	0x00038820
        /*08d8*/ 	.short	0x010a
        /*08da*/ 	.byte	0x3f
	.zero		1


	//   ....[57]....
        /*08dc*/ 	.word	0x00012890
        /*08e0*/ 	.word	0x00000002
        /*08e4*/ 	.word	0x00038840
        /*08e8*/ 	.short	0x010a
        /*08ea*/ 	.byte	0x3f
	.zero		1


	//   ....[58]....
        /*08ec*/ 	.word	0x000128e0
        /*08f0*/ 	.word	0x00000003
        /*08f4*/ 	.word	0x00000060
        /*08f8*/ 	.short	0x010a
        /*08fa*/ 	.byte	0x3f
	.zero		1


	//   ....[59]....
        /*08fc*/ 	.word	0x00012930
        /*0900*/ 	.word	0x00000002
        /*0904*/ 	.word	0x00038840
        /*0908*/ 	.short	0x010a
        /*090a*/ 	.byte	0x3f
	.zero		1


	//   ....[60]....
        /*090c*/ 	.word	0x00012980
        /*0910*/ 	.word	0x00000002
        /*0914*/ 	.word	0x00000060
        /*0918*/ 	.short	0x010a
        /*091a*/ 	.byte	0x3f
	.zero		1


	//   ....[61]....
        /*091c*/ 	.word	0x000129d0
        /*0920*/ 	.word	0x00000002
        /*0924*/ 	.word	0x00038840
        /*0928*/ 	.short	0x010a
        /*092a*/ 	.byte	0x3f
	.zero		1


	//   ....[62]....
        /*092c*/ 	.word	0x00012a20
        /*0930*/ 	.word	0x00000002
        /*0934*/ 	.word	0x00000060
        /*0938*/ 	.short	0x010a
        /*093a*/ 	.byte	0x3f
	.zero		1


	//   ....[63]....
        /*093c*/ 	.word	0x00012a70
        /*0940*/ 	.word	0x00000003
        /*0944*/ 	.word	0x00038860
        /*0948*/ 	.short	0x010a
        /*094a*/ 	.byte	0x3f
	.zero		1


	//   ....[64]....
        /*094c*/ 	.word	0x00013420
        /*0950*/ 	.word	0x00000000
        /*0954*/ 	.word	0x00038820
        /*0958*/ 	.short	0x010a
        /*095a*/ 	.byte	0x3f
	.zero		1


	//   ....[65]....
        /*095c*/ 	.word	0x000135c0
        /*0960*/ 	.word	0x00000006
        /*0964*/ 	.word	0x00000000
        /*0968*/ 	.short	0x010a
        /*096a*/ 	.byte	0x3f
	.zero		1


	//   ....[66]....
        /*096c*/ 	.word	0x00013610
        /*0970*/ 	.word	0x00000007
        /*0974*/ 	.word	0x00000000
        /*0978*/ 	.short	0x010a
        /*097a*/ 	.byte	0x3f
	.zero		1


	//   ....[67]....
        /*097c*/ 	.word	0x00013660
        /*0980*/ 	.word	0x00000004
        /*0984*/ 	.word	0x00000000
        /*0988*/ 	.short	0x010a
        /*098a*/ 	.byte	0x3f
	.zero		1


	//----- nvinfo : EIATTR_NUM_MBARRIERS
	.align		4
.L_419:
        /*098c*/ 	.byte	0x03, 0x38
        /*098e*/ 	.short	0x0016


	//----- nvinfo : EIATTR_EXIT_INSTR_OFFSETS
	.align		4
        /*0990*/ 	.byte	0x04, 0x1c
        /*0992*/ 	.short	(.L_421 - .L_420)


	//   ....[0]....
.L_420:
        /*0994*/ 	.word	0x00000a80


	//   ....[1]....
        /*0998*/ 	.word	0x0000d230


	//   ....[2]....
        /*099c*/ 	.word	0x0000d290


	//   ....[3]....
        /*09a0*/ 	.word	0x000124b0


	//----- nvinfo : EIATTR_MAX_THREADS
	.align		4
.L_421:
        /*09a4*/ 	.byte	0x04, 0x05
        /*09a6*/ 	.short	(.L_423 - .L_422)
.L_422:
        /*09a8*/ 	.word	0x00000180
        /*09ac*/ 	.word	0x00000001
        /*09b0*/ 	.word	0x00000001


	//----- nvinfo : EIATTR_CRS_STACK_SIZE
	.align		4
.L_423:
        /*09b4*/ 	.byte	0x04, 0x1e
        /*09b6*/ 	.short	(.L_425 - .L_424)
.L_424:
        /*09b8*/ 	.word	0x00000000


	//----- nvinfo : EIATTR_CBANK_PARAM_SIZE
	.align		4
.L_425:
        /*09bc*/ 	.byte	0x03, 0x19
        /*09be*/ 	.short	0x0a70


	//----- nvinfo : EIATTR_PARAM_CBANK
	.align		4
        /*09c0*/ 	.byte	0x04, 0x0a
        /*09c2*/ 	.short	(.L_427 - .L_426)
	.align		4
.L_426:
        /*09c4*/ 	.word	index@(.nv.constant0._ZN7cutlass13device_kernelIN5flash11enable_sm90INS1_16FlashAttnFwdSm90INS1_25CollectiveMainloopFwdSm90ILi2EN4cute5tupleIJNS5_1CILi1EEES8_S8_EEENS6_IJNS7_ILi128EEENS7_ILi80EEENS7_ILi256EEEEEELi256ENS_10bfloat16_tEfNS_4arch4Sm90ELb0ELb0ELb0ELb1ELb0ELb0ELb0ELb1ELb1ELb0ELb0ELb0EEENS1_21CollectiveEpilogueFwdINS6_IJSA_SC_SB_EEES9_SE_SG_Li256ELb1ELb0ELb0ELb0EEENS1_36VarlenDynamicPersistentTileSchedulerILi128ELi80ELi256ELi32ELb0ELb0ELb1ELb0ELb1ELb1EEEEEEEEEvNT_6ParamsE)
        /*09c8*/ 	.short	0x0210
        /*09ca*/ 	.short	0x0a70


	//----- nvinfo : EIATTR_SW_WAR
	.align		4
.L_427:
        /*09cc*/ 	.byte	0x04, 0x36
        /*09ce*/ 	.short	(.L_429 - .L_428)
.L_428:
        /*09d0*/ 	.word	0x00000008
.L_429:


//--------------------- .nv.info._ZN7cutlass13device_kernelIN5flash11enable_sm90INS1_16FlashAttnFwdSm90INS1_25CollectiveMainloopFwdSm90ILi2EN4cute5tupleIJNS5_1CILi1EEES8_S8_EEENS6_IJNS7_ILi128EEENS7_ILi80EEENS7_ILi256EEEEEELi256ENS_10bfloat16_tEfNS_4arch4Sm90ELb0ELb0ELb0ELb1ELb0ELb1ELb0ELb1ELb1ELb0ELb0ELb0EEENS1_21CollectiveEpilogueFwdINS6_IJSA_SC_SB_EEES9_SE_SG_Li256ELb1ELb0ELb0ELb0EEENS1_36VarlenDynamicPersistentTileSchedulerILi128ELi80ELi256ELi32ELb0ELb0ELb1ELb0ELb1ELb1EEEEEEEEEvNT_6ParamsE --------------------------
	.section	.nv.info._ZN7cutlass13device_kernelIN5flash11enable_sm90INS1_16FlashAttnFwdSm90INS1_25CollectiveMainloopFwdSm90ILi2EN4cute5tupleIJNS5_1CILi1EEES8_S8_EEENS6_IJNS7_ILi128EEENS7_ILi80EEENS7_ILi256EEEEEELi256ENS_10bfloat16_tEfNS_4arch4Sm90ELb0ELb0ELb0ELb1ELb0ELb1ELb0ELb1ELb1ELb0ELb0ELb0EEENS1_21CollectiveEpilogueFwdINS6_IJSA_SC_SB_EEES9_SE_SG_Li256ELb1ELb0ELb0ELb0EEENS1_36VarlenDynamicPersistentTileSchedulerILi128ELi80ELi256ELi32ELb0ELb0ELb1ELb0ELb1ELb1EEEEEEEEEvNT_6ParamsE,"",@"SHT_CUDA_INFO"
	.sectionflags	@""
	.align	4


	//----- nvinfo : EIATTR_CUDA_API_VERSION
	.align		4
        /*0000*/ 	.byte	0x04, 0x37
        /*0002*/ 	.short	(.L_431 - .L_430)
.L_430:
        /*0004*/ 	.word	0x00000082


	//----- nvinfo : EIATTR_KPARAM_INFO
	.align		4
.L_431:
        /*0008*/ 	.byte	0x04, 0x17
        /*000a*/ 	.short	(.L_433 - .L_432)
.L_432:
        /*000c*/ 	.word	0x00000000
        /*0010*/ 	.short	0x0000
        /*0012*/ 	.short	0x0070
        /*0014*/ 	.byte	0x00, 0xf0, 0x01, 0x28


	//----- nvinfo : EIATTR_SPARSE_MMA_MASK
	.align		4
.L_433:
        /*0018*/ 	.byte	0x03, 0x50
        /*001a*/ 	.short	0x0000


	//----- nvinfo : EIATTR_MAXREG_COUNT
	.align		4
        /*001c*/ 	.byte	0x03, 0x1b
        /*001e*/ 	.short	0x00a8


	//----- nvinfo : EIATTR_NUM_BARRIERS
	.align		4
        /*0020*/ 	.byte	0x02, 0x4c
        /*0022*/ 	.byte	0x10
	.zero		1


	//----- nvinfo : EIATTR_EXTERNS
	.align		4
        /*0024*/ 	.byte	0x04, 0x0f
        /*0026*/ 	.short	(.L_435 - .L_434)


	//   ....[0]....
	.align		4
.L_434:
        /*0028*/ 	.word	index@(__assertfail)


	//----- nvinfo : EIATTR_ANNOTATIONS
	.align		4
.L_435:
        /*002c*/ 	.byte	0x04, 0x55
        /*002e*/ 	.short	(.L_437 - .L_436)


	//   ....[0]....
.L_436:
        /* <DEDUP_REMOVED lines=87> */
        /*0594*/ 	.byte	0xd0, 0x5a, 0x02, 0x00


	//----- nvinfo : EIATTR_MERCURY_ISA_VERSION
	.align		4
.L_437:
        /*0598*/ 	.byte	0x03, 0x5f
        /*059a*/ 	.short	0x0101


	//----- nvinfo : EIATTR_UNUSED_LOAD_BYTE_OFFSET
	.align		4
        /*059c*/ 	.byte	0x04, 0x44
        /*059e*/ 	.short	(.L_439 - .L_438)


	//   ....[0]....
.L_438:
        /*05a0*/ 	.word	0x00000ab0
        /*05a4*/ 	.word	0x0000fff0


	//   ....[1]....
        /*05a8*/ 	.word	0x0001cd40
        /*05ac*/ 	.word	0x0000fff0


	//----- nvinfo : EIATTR_INT_WARP_WIDE_INSTR_OFFSETS
	.align		4
.L_439:
        /*05b0*/ 	.byte	0x04, 0x31
        /*05b2*/ 	.short	(.L_441 - .L_440)


	//   ....[0]....
.L_440:
        /*05b4*/ 	.word	0x000001c0


	//   ....[1]....
        /*05b8*/ 	.word	0x00000200


	//   ....[2]....
        /*05bc*/ 	.word	0x00000270


	//   ....[3]....
        /*05c0*/ 	.word	0x000217a0


	//   ....[4]....
        /*05c4*/ 	.word	0x00021840


	//   ....[5]....
        /*05c8*/ 	.word	0x00021cd0


	//   ....[6]....
        /*05cc*/ 	.word	0x00021d00


	//   ....[7]....
        /*05d0*/ 	.word	0x00021f10


	//   ....[8]....
        /*05d4*/ 	.word	0x00022000


	//   ....[9]....
        /*05d8*/ 	.word	0x000220f0


	//   ....[10]....
        /*05dc*/ 	.word	0x00024870


	//   ....[11]....
        /*05e0*/ 	.word	0x00024910


	//----- nvinfo : EIATTR_COOP_GROUP_MASK_REGIDS
	.align		4
.L_441:
        /*05e4*/ 	.byte	0x04, 0x29
        /*05e6*/ 	.short	(.L_443 - .L_442)


	//   ....[0]....
.L_442:
        /*05e8*/ 	.word	0xffffffff


	//   ....[1]....
        /*05ec*/ 	.word	0xffffffff


	//   ....[2]....
        /*05f0*/ 	.word	0xffffffff


	//   ....[3]....
        /*05f4*/ 	.word	0xffffffff


	//   ....[4]....
        /*05f8*/ 	.word	0xffffffff


	//   ....[5]....
        /*05fc*/ 	.word	0xffffffff


	//   ....[6]....
        /*0600*/ 	.word	0xffffffff


	//   ....[7]....
        /*0604*/ 	.word	0xffffffff


	//   ....[8]....
        /*0608*/ 	.word	0xffffffff


	//   ....[9]....
        /*060c*/ 	.word	0xffffffff


	//   ....[10]....
        /*0610*/ 	.word	0xffffffff


	//   ....[11]....
        /*0614*/ 	.word	0xffffffff


	//   ....[12]....
        /*0618*/ 	.word	0xffffffff


	//   ....[13]....
        /*061c*/ 	.word	0xffffffff


	//   ....[14]....
        /*0620*/ 	.word	0xffffffff


	//   ....[15]....
        /*0624*/ 	.word	0xffffffff


	//   ....[16]....
        /*0628*/ 	.word	0xffffffff


	//   ....[17]....
        /*062c*/ 	.word	0xffffffff


	//   ....[18]....
        /*0630*/ 	.word	0xffffffff


	//   ....[19]....
        /*0634*/ 	.word	0xffffffff


	//   ....[20]....
        /*0638*/ 	.word	0xffffffff


	//   ....[21]....
        /*063c*/ 	.word	0xffffffff


	//   ....[22]....
        /*0640*/ 	.word	0xffffffff


	//   ....[23]....
        /*0644*/ 	.word	0xffffffff


	//   ....[24]....
        /*0648*/ 	.word	0xffffffff


	//   ....[25]....
        /*064c*/ 	.word	0xffffffff


	//   ....[26]....
        /*0650*/ 	.word	0xffffffff


	//   ....[27]....
        /*0654*/ 	.word	0xffffffff


	//   ....[28]....
        /*0658*/ 	.word	0xffffffff


	//   ....[29]....
        /*065c*/ 	.word	0xffffffff


	//   ....[30]....
        /*0660*/ 	.word	0xffffffff


	//   ....[31]....
        /*0664*/ 	.word	0xffffffff


	//   ....[32]....
        /*0668*/ 	.word	0xffffffff


	//   ....[33]....
        /*066c*/ 	.word	0xffffffff


	//   ....[34]....
        /*0670*/ 	.word	0xffffffff


	//   ....[35]....
        /*0674*/ 	.word	0xffffffff


	//   ....[36]....
        /*0678*/ 	.word	0xffffffff


	//   ....[37]....
        /*067c*/ 	.word	0xffffffff


	//   ....[38]....
        /*0680*/ 	.word	0xffffffff


	//   ....[39]....
        /*0684*/ 	.word	0xffffffff


	//   ....[40]....
        /*0688*/ 	.word	0xffffffff


	//   ....[41]....
        /*068c*/ 	.word	0xffffffff


	//   ....[42]....
        /*0690*/ 	.word	0xffffffff


	//   ....[43]....
        /*0694*/ 	.word	0xffffffff


	//   ....[44]....
        /*0698*/ 	.word	0xffffffff


	//   ....[45]....
        /*069c*/ 	.word	0xffffffff


	//   ....[46]....
        /*06a0*/ 	.word	0xffffffff


	//   ....[47]....
        /*06a4*/ 	.word	0xffffffff


	//   ....[48]....
        /*06a8*/ 	.word	0xffffffff


	//   ....[49]....
        /*06ac*/ 	.word	0xffffffff


	//   ....[50]....
        /*06b0*/ 	.word	0xffffffff


	//   ....[51]....
        /*06b4*/ 	.word	0xffffffff


	//   ....[52]....
        /*06b8*/ 	.word	0xffffffff


	//   ....[53]....
        /*06bc*/ 	.word	0xffffffff


	//   ....[54]....
        /*06c0*/ 	.word	0x0500000f


	//   ....[55]....
        /*06c4*/ 	.word	0x0500000f


	//   ....[56]....
        /*06c8*/ 	.word	0x0500000f


	//   ....[57]....
        /*06cc*/ 	.word	0x0500000f


	//   ....[58]....
        /*06d0*/ 	.word	0x0500000f


	//   ....[59]....
        /*06d4*/ 	.word	0x0500000f


	//   ....[60]....
        /*06d8*/ 	.word	0x0500000f


	//   ....[61]....
        /*06dc*/ 	.word	0x0500000f


	//   ....[62]....
        /*06e0*/ 	.word	0x0500000f


	//   ....[63]....
        /*06e4*/ 	.word	0x0500000f


	//   ....[64]....
        /*06e8*/ 	.word	0x0500000f


	//   ....[65]....
        /*06ec*/ 	.word	0x0500000f


	//   ....[66]....
        /*06f0*/ 	.word	0x0500000f


	//   ....[67]....
        /*06f4*/ 	.word	0x0500000f


	//   ....[68]....
        /*06f8*/ 	.word	0x0500000f


	//   ....[69]....
        /*06fc*/ 	.word	0x0500000f


	//   ....[70]....
        /*0700*/ 	.word	0x0500000f


	//   ....[71]....
        /*0704*/ 	.word	0x0500000f


	//   ....[72]....
        /*0708*/ 	.word	0x0500000f


	//   ....[73]....
        /*070c*/ 	.word	0x0500000f


	//   ....[74]....
        /*0710*/ 	.word	0x0500000f


	//   ....[75]....
        /*0714*/ 	.word	0x0500000f


	//   ....[76]....
        /*0718*/ 	.word	0x0500000f


	//   ....[77]....
        /*071c*/ 	.word	0x0500000f


	//   ....[78]....
        /*0720*/ 	.word	0x0500000f


	//   ....[79]....
        /*0724*/ 	.word	0x0500000f


	//   ....[80]....
        /*0728*/ 	.word	0x0500000f


	//   ....[81]....
        /*072c*/ 	.word	0x0500000f


	//----- nvinfo : EIATTR_COOP_GROUP_INSTR_OFFSETS
	.align		4
.L_443:
        /*0730*/ 	.byte	0x04, 0x28
        /*0732*/ 	.short	(.L_445 - .L_444)


	//   ....[0]....
.L_444:
        /*0734*/ 	.word	0x00000060


	//   ....[1]....
        /*0738*/ 	.word	0x000001d0


	//   ....[2]....
        /*073c*/ 	.word	0x00000220


	//   ....[3]....
        /*0740*/ 	.word	0x00000450


	//   ....[4]....
        /*0744*/ 	.word	0x000005b0


	//   ....[5]....
        /*0748*/ 	.word	0x000006d0


	//   ....[6]....
        /*074c*/ 	.word	0x00000830


	//   ....[7]....
        /*0750*/ 	.word	0x0000b320


	//   ....[8]....
        /*0754*/ 	.word	0x00015cf0


	//   ....[9]....
        /*0758*/ 	.word	0x00015d10


	//   ....[10]....
        /*075c*/ 	.word	0x000160f0


	//   ....[11]....
        /*0760*/ 	.word	0x000161b0


	//   ....[12]....
        /*0764*/ 	.word	0x0001ab00


	//   ....[13]....
        /*0768*/ 	.word	0x0001ab20


	//   ....[14]....
        /*076c*/ 	.word	0x0001ac80


	//   ....[15]....
        /*0770*/ 	.word	0x0001aca0


	//   ....[16]....
        /*0774*/ 	.word	0x0001c2a0


	//   ....[17]....
        /*0778*/ 	.word	0x0001c310


	//   ....[18]....
        /*077c*/ 	.word	0x0001c330


	//   ....[19]....
        /*0780*/ 	.word	0x0001c350


	//   ....[20]....
        /*0784*/ 	.word	0x0001f6c0


	//   ....[21]....
        /*0788*/ 	.word	0x0001f860


	//   ....[22]....
        /*078c*/ 	.word	0x0001f890


	//   ....[23]....
        /*0790*/ 	.word	0x0001f8d0


	//   ....[24]....
        /*0794*/ 	.word	0x0001f930


	//   ....[25]....
        /*0798*/ 	.word	0x0001f990


	//   ....[26]....
        /*079c*/ 	.word	0x0001f9e0


	//   ....[27]....
        /*07a0*/ 	.word	0x0001fba0


	//   ....[28]....
        /*07a4*/ 	.word	0x0001fc00


	//   ....[29]....
        /*07a8*/ 	.word	0x0001fc40


	//   ....[30]....
        /*07ac*/ 	.word	0x0001fc80


	//   ....[31]....
        /*07b0*/ 	.word	0x0001fcb0


	//   ....[32]....
        /*07b4*/ 	.word	0x0001fce0


	//   ....[33]....
        /*07b8*/ 	.word	0x0001fd80


	//   ....[34]....
        /*07bc*/ 	.word	0x0001fdb0


	//   ....[35]....
        /*07c0*/ 	.word	0x0001fe40


	//   ....[36]....
        /*07c4*/ 	.word	0x00024e00


	//   ....[37]....
        /*07c8*/ 	.word	0x00024e10


	//   ....[38]....
        /*07cc*/ 	.word	0x00024f30


	//   ....[39]....
        /*07d0*/ 	.word	0x00024f90


	//   ....[40]....
        /*07d4*/ 	.word	0x00024fd0


	//   ....[41]....
        /*07d8*/ 	.word	0x00025010


	//   ....[42]....
        /*07dc*/ 	.word	0x00025040


	//   ....[43]....
        /*07e0*/ 	.word	0x00025070


	//   ....[44]....
        /*07e4*/ 	.word	0x00025210


	//   ....[45]....
        /*07e8*/ 	.word	0x00025270


	//   ....[46]....
        /*07ec*/ 	.word	0x000252b0


	//   ....[47]....
        /*07f0*/ 	.word	0x000252f0


	//   ....[48]....
        /*07f4*/ 	.word	0x00025320


	//   ....[49]....
        /*07f8*/ 	.word	0x00025350


	//   ....[50]....
        /*07fc*/ 	.word	0x00025410


	//   ....[51]....
        /*0800*/ 	.word	0x00025430


	//   ....[52]....
        /*0804*/ 	.word	0x000254a0


	//   ....[53]....
        /*0808*/ 	.word	0x000258f0


	//   ....[54]....
        /*080c*/ 	.word	0x00025d30


	//   ....[55]....
        /*0810*/ 	.word	0x00025dd0


	//   ....[56]....
        /*0814*/ 	.word	0x00025e70


	//   ....[57]....
        /*0818*/ 	.word	0x00025f10


	//   ....[58]....
        /*081c*/ 	.word	0x00026000


	//   ....[59]....
        /*0820*/ 	.word	0x000260a0


	//   ....[60]....
        /*0824*/ 	.word	0x00026140


	//   ....[61]....
        /*0828*/ 	.word	0x000261e0


	//   ....[62]....
        /*082c*/ 	.word	0x00026440


	//   ....[63]....
        /*0830*/ 	.word	0x00026720


	//   ....[64]....
        /*0834*/ 	.word	0x00026b40


	//   ....[65]....
        /*0838*/ 	.word	0x00026bd0


	//   ....[66]....
        /*083c*/ 	.word	0x00026c70


	//   ....[67]....
        /*0840*/ 	.word	0x00026d20


	//   ....[68]....
        /*0844*/ 	.word	0x00026da0


	//   ....[69]....
        /*0848*/ 	.word	0x00026e20


	//   ....[70]....
        /*084c*/ 	.word	0x00026ea0


	//   ....[71]....
        /*0850*/ 	.word	0x00026f20


	//   ....[72]....
        /*0854*/ 	.word	0x00026fb0


	//   ....[73]....
        /*0858*/ 	.word	0x00027060


	//   ....[74]....
        /*085c*/ 	.word	0x000270e0


	//   ....[75]....
        /*0860*/ 	.word	0x00027160


	//   ....[76]....
        /*0864*/ 	.word	0x000271e0


	//   ....[77]....
        /*0868*/ 	.word	0x00027260


	//   ....[78]....
        /*086c*/ 	.word	0x000272d0


	//   ....[79]....
        /*0870*/ 	.word	0x00027370


	//   ....[80]....
        /*0874*/ 	.word	0x00027400


	//   ....[81]....
        /*0878*/ 	.word	0x00027520


	//----- nvinfo : EIATTR_REG_RECONFIG
	.align		4
.L_445:
        /*087c*/ 	.byte	0x01, 0x54
	.zero		2


	//----- nvinfo : EIATTR_SYSCALL_OFFSETS
	.align		4
        /*0880*/ 	.byte	0x04, 0x46
        /*0882*/ 	.short	(.L_447 - .L_446)


	//   ....[0]....
.L_446:
        /*0884*/ 	.word	0x00001a50


	//   ....[1]....
        /*0888*/ 	.word	0x00001ba0


	//   ....[2]....
        /*088c*/ 	.word	0x0000b4c0


	//   ....[3]....
        /*0890*/ 	.word	0x0000b970


	//   ....[4]....
        /*0894*/ 	.word	0x000219d0


	//   ....[5]....
        /*0898*/ 	.word	0x00021b10


	//   ....[6]....
        /*089c*/ 	.word	0x00021c10


	//----- nvinfo : EIATTR_MBARRIER_INSTR_OFFSETS
	.align		4
.L_447:
        /*08a0*/ 	.byte	0x04, 0x39
        /*08a2*/ 	.short	(.L_449 - .L_448)


	//   ....[0]....
.L_448:
        /*08a4*/ 	.word	0x00000300
        /*08a8*/ 	.word	0x000000ff
        /*08ac*/ 	.word	0x00038800
        /*08b0*/ 	.short	0x0100
        /*08b2*/ 	.byte	0x08
	.zero		1


	//   ....[1]....
        /*08b4*/ 	.word	0x00000310
        /*08b8*/ 	.word	0x000000ff
        /*08bc*/ 	.word	0x00038820
        /*08c0*/ 	.short	0x0100
        /*08c2*/ 	.byte	0x08
	.zero		1


	//   ....[2]....
        /*08c4*/ 	.word	0x00000400
        /*08c8*/ 	.word	0x000000ff
        /*08cc*/ 	.word	0x00038830
        /*08d0*/ 	.short	0x0100
        /*08d2*/ 	.byte	0x08
	.zero		1


	//   ....[3]....
        /*08d4*/ 	.word	0x00000410
        /*08d8*/ 	.word	0x000000ff
        /*08dc*/ 	.word	0x00038840
        /*08e0*/ 	.short	0x0100
        /*08e2*/ 	.byte	0x08
	.zero		1


	//   ....[4]....
        /*08e4*/ 	.word	0x00000420
        /*08e8*/ 	.word	0x000000ff
        /*08ec*/ 	.word	0x00038838
        /*08f0*/ 	.short	0x0100
        /*08f2*/ 	.byte	0x08
	.zero		1


	//   ....[5]....
        /*08f4*/ 	.word	0x00000430
        /*08f8*/ 	.word	0x000000ff
        /*08fc*/ 	.word	0x00038848
        /*0900*/ 	.short	0x0100
        /*0902*/ 	.byte	0x08
	.zero		1


	//   ....[6]....
        /*0904*/ 	.word	0x00000560
        /*0908*/ 	.word	0x000000ff
        /*090c*/ 	.word	0x00038850
        /*0910*/ 	.short	0x0100
        /*0912*/ 	.byte	0x08
	.zero		1


	//   ....[7]....
        /*0914*/ 	.word	0x00000570
        /*0918*/ 	.word	0x000000ff
        /*091c*/ 	.word	0x00038860
        /*0920*/ 	.short	0x0100
        /*0922*/ 	.byte	0x08
	.zero		1


	//   ....[8]....
        /*0924*/ 	.word	0x00000580
        /*0928*/ 	.word	0x000000ff
        /*092c*/ 	.word	0x00038858
        /*0930*/ 	.short	0x0100
        /*0932*/ 	.byte	0x08
	.zero		1


	//   ....[9]....
        /*0934*/ 	.word	0x00000590
        /*0938*/ 	.word	0x000000ff
        /*093c*/ 	.word	0x00038868
        /*0940*/ 	.short	0x0100
        /*0942*/ 	.byte	0x08
	.zero		1


	//   ....[10]....
        /*0944*/ 	.word	0x00000680
        /*0948*/ 	.word	0x000000ff
        /*094c*/ 	.word	0x00038870
        /*0950*/ 	.short	0x0100
        /*0952*/ 	.byte	0x06
	.zero		1


	//   ....[11]....
        /*0954*/ 	.word	0x00000690
        /*0958*/ 	.word	0x000000ff
        /*095c*/ 	.word	0x00038880
        /*0960*/ 	.short	0x0100
        /*0962*/ 	.byte	0x06
	.zero		1


	//   ....[12]....
        /*0964*/ 	.word	0x000006a0
        /*0968*/ 	.word	0x000000ff
        /*096c*/ 	.word	0x00038878
        /*0970*/ 	.short	0x0100
        /*0972*/ 	.byte	0x06
	.zero		1


	//   ....[13]....
        /*0974*/ 	.word	0x000006b0
        /*0978*/ 	.word	0x000000ff
        /*097c*/ 	.word	0x00038888
        /*0980*/ 	.short	0x0100
        /*0982*/ 	.byte	0x06
	.zero		1


	//   ....[14]....
        /*0984*/ 	.word	0x000007e0
        /*0988*/ 	.word	0x000000ff
        /*098c*/ 	.word	0x00038890
        /*0990*/ 	.short	0x0100
        /*0992*/ 	.byte	0x08
	.zero		1


	//   ....[15]....
        /*0994*/ 	.word	0x000007f0
        /*0998*/ 	.word	0x000000ff
        /*099c*/ 	.word	0x000388a0
        /*09a0*/ 	.short	0x0100
        /*09a2*/ 	.byte	0x08
	.zero		1


	//   ....[16]....
        /*09a4*/ 	.word	0x00000800
        /*09a8*/ 	.word	0x000000ff
        /*09ac*/ 	.word	0x00038898
        /*09b0*/ 	.short	0x0100
        /*09b2*/ 	.byte	0x08
	.zero		1


	//   ....[17]....
        /*09b4*/ 	.word	0x00000810
        /*09b8*/ 	.word	0x000000ff
        /*09bc*/ 	.word	0x000388a8
        /*09c0*/ 	.short	0x0100
        /*09c2*/ 	.byte	0x08
	.zero		1


	//   ....[18]....
        /*09c4*/ 	.word	0x00000940
        /*09c8*/ 	.word	0x000000ff
        /*09cc*/ 	.word	0x000388b0
        /*09d0*/ 	.short	0x0100
        /*09d2*/ 	.byte	0x08
	.zero		1


	//   ....[19]....
        /*09d4*/ 	.word	0x00000950
        /*09d8*/ 	.word	0x000000ff
        /*09dc*/ 	.word	0x000388c0
        /*09e0*/ 	.short	0x0100
        /*09e2*/ 	.byte	0x08
	.zero		1


	//   ....[20]....
        /*09e4*/ 	.word	0x00000960
        /*09e8*/ 	.word	0x000000ff
        /*09ec*/ 	.word	0x000388b8
        /*09f0*/ 	.short	0x0100
        /*09f2*/ 	.byte	0x08
	.zero		1


	//   ....[21]....
        /*09f4*/ 	.word	0x00000970
        /*09f8*/ 	.word	0x000000ff
        /*09fc*/ 	.word	0x000388c8
        /*0a00*/ 	.short	0x0100
        /*0a02*/ 	.byte	0x08
	.zero		1


	//   ....[22]....
        /*0a04*/ 	.word	0x000037e0
        /*0a08*/ 	.word	0x00000000
        /*0a0c*/ 	.word	0x00038890
        /*0a10*/ 	.short	0x010a
        /*0a12*/ 	.byte	0x3f
	.zero		1


	//   ....[23]....
        /*0a14*/ 	.word	0x00006f40
        /*0a18*/ 	.word	0x00000000
        /*0a1c*/ 	.word	0x00038890
        /*0a20*/ 	.short	0x010a
        /*0a22*/ 	.byte	0x3f
	.zero		1


	//   ....[24]....
        /*0a24*/ 	.word	0x0000a300
        /*0a28*/ 	.word	0x00000000
        /*0a2c*/ 	.word	0x00038890
        /*0a30*/ 	.short	0x010a
        /*0a32*/ 	.byte	0x3f
	.zero		1


	//   ....[25]....
        /*0a34*/ 	.word	0x0000a740
        /*0a38*/ 	.word	0x00000024
        /*0a3c*/ 	.word	0x00000000
        /*0a40*/ 	.short	0x0101
        /*0a42*/ 	.byte	0x3f
	.zero		1


	//   ....[26]....
        /*0a44*/ 	.word	0x0000a780
        /*0a48*/ 	.word	0x00000000
        /*0a4c*/ 	.word	0x000388b0
        /*0a50*/ 	.short	0x010a
        /*0a52*/ 	.byte	0x3f
	.zero		1


	//   ....[27]....
        /*0a54*/ 	.word	0x0000adb0
        /*0a58*/ 	.word	0x00000000
        /*0a5c*/ 	.word	0x00000000
        /*0a60*/ 	.short	0x0101
        /*0a62*/ 	.byte	0x3f
	.zero		1


	//   ....[28]....
        /*0a64*/ 	.word	0x0000b550
        /*0a68*/ 	.word	0x00000010
        /*0a6c*/ 	.word	0x00038800
        /*0a70*/ 	.short	0x010a
        /*0a72*/ 	.byte	0x3f
	.zero		1


	//   ....[29]....
        /*0a74*/ 	.word	0x0000b5a0
        /*0a78*/ 	.word	0x00000010
        /*0a7c*/ 	.word	0x00038800
        /*0a80*/ 	.short	0x010a
        /*0a82*/ 	.byte	0x3f
	.zero		1


	//   ....[30]....
        /*0a84*/ 	.word	0x0000beb0
        /*0a88*/ 	.word	0x00000010
        /*0a8c*/ 	.word	0x00038800
        /*0a90*/ 	.short	0x010a
        /*0a92*/ 	.byte	0x3f
	.zero		1


	//   ....[31]....
        /*0a94*/ 	.word	0x0000ef30
        /*0a98*/ 	.word	0x00000010
        /*0a9c*/ 	.word	0x00038800
        /*0aa0*/ 	.short	0x010a
        /*0aa2*/ 	.byte	0x3f
	.zero		1


	//   ....[32]....
        /*0aa4*/ 	.word	0x000120a0
        /*0aa8*/ 	.word	0x00000000
        /*0aac*/ 	.word	0x00038830
        /*0ab0*/ 	.short	0x010a
        /*0ab2*/ 	.byte	0x3f
	.zero		1


	//   ....[33]....
        /*0ab4*/ 	.word	0x00012140
        /*0ab8*/ 	.word	0x00000000
        /*0abc*/ 	.word	0x00038830
        /*0ac0*/ 	.short	0x010a
        /*0ac2*/ 	.byte	0x3f
	.zero		1


	//   ....[34]....
        /*0ac4*/ 	.word	0x00015c30
        /*0ac8*/ 	.word	0x00000000
        /*0acc*/ 	.word	0x00000000
        /*0ad0*/ 	.short	0x0101
        /*0ad2*/ 	.byte	0x3f
	.zero		1


	//   ....[35]....
        /*0ad4*/ 	.word	0x00016f60
        /*0ad8*/ 	.word	0x0000000b
        /*0adc*/ 	.word	0x00038830
        /*0ae0*/ 	.short	0x010a
        /*0ae2*/ 	.byte	0x3f
	.zero		1


	//   ....[36]....
        /*0ae4*/ 	.word	0x00016fe0
        /*0ae8*/ 	.word	0x0000000b
        /*0aec*/ 	.word	0x00038830
        /*0af0*/ 	.short	0x010a
        /*0af2*/ 	.byte	0x3f
	.zero		1


	//   ....[37]....
        /*0af4*/ 	.word	0x0001a700
        /*0af8*/ 	.word	0x00000009
        /*0afc*/ 	.word	0x00038850
        /*0b00*/ 	.short	0x010a
        /*0b02*/ 	.byte	0x3f
	.zero		1


	//   ....[38]....
        /*0b04*/ 	.word	0x0001a750
        /*0b08*/ 	.word	0x00000009
        /*0b0c*/ 	.word	0x00038850
        /*0b10*/ 	.short	0x010a
        /*0b12*/ 	.byte	0x3f
	.zero		1


	//   ....[39]....
        /*0b14*/ 	.word	0x0001b1b0
        /*0b18*/ 	.word	0x000000a8
        /*0b1c*/ 	.word	0x00000000
        /*0b20*/ 	.short	0x0101
        /*0b22*/ 	.byte	0x3f
	.zero		1


	//   ....[40]....
        /*0b24*/ 	.word	0x0001b1d0
        /*0b28*/ 	.word	0x00000009
        /*0b2c*/ 	.word	0x00000000
        /*0b30*/ 	.short	0x0101
        /*0b32*/ 	.byte	0x3f
	.zero		1


	//   ....[41]....
        /*0b34*/ 	.word	0x0001bf80
        /*0b38*/ 	.word	0x00000000
        /*0b3c*/ 	.word	0x00038850
        /*0b40*/ 	.short	0x010a
        /*0b42*/ 	.byte	0x3f
	.zero		1


	//   ....[42]....
        /*0b44*/ 	.word	0x0001c020
        /*0b48*/ 	.word	0x00000000
        /*0b4c*/ 	.word	0x00038850
        /*0b50*/ 	.short	0x010a
        /*0b52*/ 	.byte	0x3f
	.zero		1


	//   ....[43]....
        /*0b54*/ 	.word	0x0001c530
        /*0b58*/ 	.word	0x0000000b
        /*0b5c*/ 	.word	0x00000000
        /*0b60*/ 	.short	0x0101
        /*0b62*/ 	.byte	0x3f
	.zero		1


	//   ....[44]....
        /*0b64*/ 	.word	0x0001e480
        /*0b68*/ 	.word	0x00000000
        /*0b6c*/ 	.word	0x00000000
        /*0b70*/ 	.short	0x0101
        /*0b72*/ 	.byte	0x3f
	.zero		1


	//   ....[45]....
        /*0b74*/ 	.word	0x00020990
        /*0b78*/ 	.word	0x00000009
        /*0b7c*/ 	.word	0x00038820
        /*0b80*/ 	.short	0x010a
        /*0b82*/ 	.byte	0x3f
	.zero		1


	//   ....[46]....
        /*0b84*/ 	.word	0x00020a20
        /*0b88*/ 	.word	0x00000005
        /*0b8c*/ 	.word	0x000388a0
        /*0b90*/ 	.short	0x010a
        /*0b92*/ 	.byte	0x3f
	.zero		1


	//   ....[47]....
        /*0b94*/ 	.word	0x00020cf0
        /*0b98*/ 	.word	0x00000005
        /*0b9c*/ 	.word	0x000388c0
        /*0ba0*/ 	.short	0x010a
        /*0ba2*/ 	.byte	0x3f
	.zero		1


	//   ....[48]....
        /*0ba4*/ 	.word	0x000210e0
        /*0ba8*/ 	.word	0x00000006
        /*0bac*/ 	.word	0x000388a0
        /*0bb0*/ 	.short	0x010a
        /*0bb2*/ 	.byte	0x3f
	.zero		1


	//   ....[49]....
        /*0bb4*/ 	.word	0x00021390
        /*0bb8*/ 	.word	0x00000006
        /*0bbc*/ 	.word	0x000388c0
        /*0bc0*/ 	.short	0x010a
        /*0bc2*/ 	.byte	0x3f
	.zero		1


	//   ....[50]....
        /*0bc4*/ 	.word	0x00022460
        /*0bc8*/ 	.word	0x00000006
        /*0bcc*/ 	.word	0x00038840
        /*0bd0*/ 	.short	0x010a
        /*0bd2*/ 	.byte	0x3f
	.zero		1


	//   ....[51]....
        /*0bd4*/ 	.word	0x00022ae0
        /*0bd8*/ 	.word	0x00000007
        /*0bdc*/ 	.word	0x00038820
        /*0be0*/ 	.short	0x010a
        /*0be2*/ 	.byte	0x3f
	.zero		1


	//   ....[52]....
        /*0be4*/ 	.word	0x00022e40
        /*0be8*/ 	.word	0x00000008
        /*0bec*/ 	.word	0x00038840
        /*0bf0*/ 	.short	0x010a
        /*0bf2*/ 	.byte	0x3f
	.zero		1


	//   ....[53]....
        /*0bf4*/ 	.word	0x00023180
        /*0bf8*/ 	.word	0x00000008
        /*0bfc*/ 	.word	0x00038860
        /*0c00*/ 	.short	0x010a
        /*0c02*/ 	.byte	0x3f
	.zero		1


	//   ....[54]....
        /*0c04*/ 	.word	0x00023800
        /*0c08*/ 	.word	0x00000002
        /*0c0c*/ 	.word	0x00038840
        /*0c10*/ 	.short	0x010a
        /*0c12*/ 	.byte	0x3f
	.zero		1


	//   ....[55]....
        /*0c14*/ 	.word	0x00023b40
        /*0c18*/ 	.word	0x00000002
        /*0c1c*/ 	.word	0x00038860
        /*0c20*/ 	.short	0x010a
        /*0c22*/ 	.byte	0x3f
	.zero		1


	//   ....[56]....
        /*0c24*/ 	.word	0x00024120
        /*0c28*/ 	.word	0x00000002
        /*0c2c*/ 	.word	0x00038840
        /*0c30*/ 	.short	0x010a
        /*0c32*/ 	.byte	0x3f
	.zero		1


	//   ....[57]....
        /*0c34*/ 	.word	0x00024450
        /*0c38*/ 	.word	0x00000002
        /*0c3c*/ 	.word	0x00038860
        /*0c40*/ 	.short	0x010a
        /*0c42*/ 	.byte	0x3f
	.zero		1


	//   ....[58]....
        /*0c44*/ 	.word	0x000249d0
        /*0c48*/ 	.word	0x00000003
        /*0c4c*/ 	.word	0x00038860
        /*0c50*/ 	.short	0x010a
        /*0c52*/ 	.byte	0x3f
	.zero		1


	//   ....[59]....
        /*0c54*/ 	.word	0x00025870
        /*0c58*/ 	.word	0x00000000
        /*0c5c*/ 	.word	0x00038820
        /*0c60*/ 	.short	0x010a
        /*0c62*/ 	.byte	0x3f
	.zero		1


	//   ....[60]....
        /*0c64*/ 	.word	0x00025a20
        /*0c68*/ 	.word	0x00000006
        /*0c6c*/ 	.word	0x00000000
        /*0c70*/ 	.short	0x010a
        /*0c72*/ 	.byte	0x3f
	.zero		1


	//   ....[61]....
        /*0c74*/ 	.word	0x00025a90
        /*0c78*/ 	.word	0x00000007
        /*0c7c*/ 	.word	0x00000000
        /*0c80*/ 	.short	0x010a
        /*0c82*/ 	.byte	0x3f
	.zero		1


	//   ....[62]....
        /*0c84*/ 	.word	0x00025b00
        /*0c88*/ 	.word	0x00000004
        /*0c8c*/ 	.word	0x00000000
        /*0c90*/ 	.short	0x010a
        /*0c92*/ 	.byte	0x3f
	.zero		1


	//   ....[63]....
        /*0c94*/ 	.word	0x00025b30
        /*0c98*/ 	.word	0x00000003
        /*0c9c*/ 	.word	0x00000000
        /*0ca0*/ 	.short	0x010a
        /*0ca2*/ 	.byte	0x3f
	.zero		1


	//   ....[64]....
        /*0ca4*/ 	.word	0x00025b90
        /*0ca8*/ 	.word	0x00000000
        /*0cac*/ 	.word	0x00038890
        /*0cb0*/ 	.short	0x010a
        /*0cb2*/ 	.byte	0x3f
	.zero		1


	//   ....[65]....
        /*0cb4*/ 	.word	0x00025be0
        /*0cb8*/ 	.word	0x00000000
        /*0cbc*/ 	.word	0x00038890
        /*0cc0*/ 	.short	0x010a
        /*0cc2*/ 	.byte	0x3f
	.zero		1


	//   ....[66]....
        /*0cc4*/ 	.word	0x00025c30
        /*0cc8*/ 	.word	0x00000000
        /*0ccc*/ 	.word	0x00038890
        /*0cd0*/ 	.short	0x010a
        /*0cd2*/ 	.byte	0x3f
	.zero		1


	//   ....[67]....
        /*0cd4*/ 	.word	0x00025c80
        /*0cd8*/ 	.word	0x00000000
        /*0cdc*/ 	.word	0x000388b0
        /*0ce0*/ 	.short	0x010a
        /*0ce2*/ 	.byte	0x3f
	.zero		1


	//   ....[68]....
        /*0ce4*/ 	.word	0x00025f50
        /*0ce8*/ 	.word	0x00000010
        /*0cec*/ 	.word	0x00038800
        /*0cf0*/ 	.short	0x010a
        /*0cf2*/ 	.byte	0x3f
	.zero		1


	//   ....[69]....
        /*0cf4*/ 	.word	0x00026220
        /*0cf8*/ 	.word	0x00000010
        /*0cfc*/ 	.word	0x00038800
        /*0d00*/ 	.short	0x010a
        /*0d02*/ 	.byte	0x3f
	.zero		1


	//   ....[70]....
        /*0d04*/ 	.word	0x00026270
        /*0d08*/ 	.word	0x00000000
        /*0d0c*/ 	.word	0x00038830
        /*0d10*/ 	.short	0x010a
        /*0d12*/ 	.byte	0x3f
	.zero		1


	//   ....[71]....
        /*0d14*/ 	.word	0x000262c0
        /*0d18*/ 	.word	0x0000000b
        /*0d1c*/ 	.word	0x00038830
        /*0d20*/ 	.short	0x010a
        /*0d22*/ 	.byte	0x3f
	.zero		1


	//   ....[72]....
        /*0d24*/ 	.word	0x00026310
        /*0d28*/ 	.word	0x00000009
        /*0d2c*/ 	.word	0x00038850
        /*0d30*/ 	.short	0x010a
        /*0d32*/ 	.byte	0x3f
	.zero		1


	//   ....[73]....
        /*0d34*/ 	.word	0x00026360
        /*0d38*/ 	.word	0x00000000
        /*0d3c*/ 	.word	0x00038850
        /*0d40*/ 	.short	0x010a
        /*0d42*/ 	.byte	0x3f
	.zero		1


	//   ....[74]....
        /*0d44*/ 	.word	0x00026500
        /*0d48*/ 	.word	0x00000009
        /*0d4c*/ 	.word	0x00038820
        /*0d50*/ 	.short	0x010a
        /*0d52*/ 	.byte	0x3f
	.zero		1


	//   ....[75]....
        /*0d54*/ 	.word	0x00026550
        /*0d58*/ 	.word	0x00000005
        /*0d5c*/ 	.word	0x000388a0
        /*0d60*/ 	.short	0x010a
        /*0d62*/ 	.byte	0x3f
	.zero		1


	//   ....[76]....
        /*0d64*/ 	.word	0x000265a0
        /*0d68*/ 	.word	0x00000005
        /*0d6c*/ 	.word	0x000388c0
        /*0d70*/ 	.short	0x010a
        /*0d72*/ 	.byte	0x3f
	.zero		1


	//   ....[77]....
        /*0d74*/ 	.word	0x000265f0
        /*0d78*/ 	.word	0x00000006
        /*0d7c*/ 	.word	0x000388a0
        /*0d80*/ 	.short	0x010a
        /*0d82*/ 	.byte	0x3f
	.zero		1


	//   ....[78]....
        /*0d84*/ 	.word	0x00026640
        /*0d88*/ 	.word	0x00000006
        /*0d8c*/ 	.word	0x000388c0
        /*0d90*/ 	.short	0x010a
        /*0d92*/ 	.byte	0x3f
	.zero		1


	//   ....[79]....
        /*0d94*/ 	.word	0x000267e0
        /*0d98*/ 	.word	0x00000006
        /*0d9c*/ 	.word	0x00038840
        /*0da0*/ 	.short	0x010a
        /*0da2*/ 	.byte	0x3f
	.zero		1


	//   ....[80]....
        /*0da4*/ 	.word	0x00026860
        /*0da8*/ 	.word	0x00000006
        /*0dac*/ 	.word	0x00038820
        /*0db0*/ 	.short	0x010a
        /*0db2*/ 	.byte	0x3f
	.zero		1


	//   ....[81]....
        /*0db4*/ 	.word	0x000268b0
        /*0db8*/ 	.word	0x00000008
        /*0dbc*/ 	.word	0x00038840
        /*0dc0*/ 	.short	0x010a
        /*0dc2*/ 	.byte	0x3f
	.zero		1


	//   ....[82]....
        /*0dc4*/ 	.word	0x00026900
        /*0dc8*/ 	.word	0x00000008
        /*0dcc*/ 	.word	0x00038860
        /*0dd0*/ 	.short	0x010a
        /*0dd2*/ 	.byte	0x3f
	.zero		1


	//   ....[83]....
        /*0dd4*/ 	.word	0x00026950
        /*0dd8*/ 	.word	0x00000002
        /*0ddc*/ 	.word	0x00038840
        /*0de0*/ 	.short	0x010a
        /*0de2*/ 	.byte	0x3f
	.zero		1


	//   ....[84]....
        /*0de4*/ 	.word	0x000269a0
        /*0de8*/ 	.word	0x00000002
        /*0dec*/ 	.word	0x00038860
        /*0df0*/ 	.short	0x010a
        /*0df2*/ 	.byte	0x3f
	.zero		1


	//   ....[85]....
        /*0df4*/ 	.word	0x000269f0
        /*0df8*/ 	.word	0x00000002
        /*0dfc*/ 	.word	0x00038840
        /*0e00*/ 	.short	0x010a
        /*0e02*/ 	.byte	0x3f
	.zero		1


	//   ....[86]....
        /*0e04*/ 	.word	0x00026a40
        /*0e08*/ 	.word	0x00000002
        /*0e0c*/ 	.word	0x00038860
        /*0e10*/ 	.short	0x010a
        /*0e12*/ 	.byte	0x3f
	.zero		1


	//   ....[87]....
        /*0e14*/ 	.word	0x00026a90
        /*0e18*/ 	.word	0x00000003
        /*0e1c*/ 	.word	0x00038860
        /*0e20*/ 	.short	0x010a
        /*0e22*/ 	.byte	0x3f
	.zero		1


	//   ....[88]....
        /*0e24*/ 	.word	0x00027440
        /*0e28*/ 	.word	0x00000000
        /*0e2c*/ 	.word	0x00038820
        /*0e30*/ 	.short	0x010a
        /*0e32*/ 	.byte	0x3f
	.zero		1


	//   ....[89]....
        /*0e34*/ 	.word	0x000275e0
        /*0e38*/ 	.word	0x00000006
        /*0e3c*/ 	.word	0x00000000
        /*0e40*/ 	.short	0x010a
        /*0e42*/ 	.byte	0x3f
	.zero		1


	//   ....[90]....
        /*0e44*/ 	.word	0x00027630
        /*0e48*/ 	.word	0x00000007
        /*0e4c*/ 	.word	0x00000000
        /*0e50*/ 	.short	0x010a
        /*0e52*/ 	.byte	0x3f
	.zero		1


	//   ....[91]....
        /*0e54*/ 	.word	0x00027680
        /*0e58*/ 	.word	0x00000004
        /*0e5c*/ 	.word	0x00000000
        /*0e60*/ 	.short	0x010a
        /*0e62*/ 	.byte	0x3f
	.zero		1


	//----- nvinfo : EIATTR_NUM_MBARRIERS
	.align		4
.L_449:
        /*0e64*/ 	.byte	0x03, 0x38
        /*0e66*/ 	.short	0x0016


	//----- nvinfo : EIATTR_EXIT_INSTR_OFFSETS
	.align		4
        /*0e68*/ 	.byte	0x04, 0x1c
        /*0e6a*/ 	.short	(.L_451 - .L_450)


	//   ....[0]....
.L_450:
        /*0e6c*/ 	.word	0x00025b80


	//----- nvinfo : EIATTR_MAX_THREADS
	.align		4
.L_451:
        /*0e70*/ 	.byte	0x04, 0x05
        /*0e72*/ 	.short	(.L_453 - .L_452)
.L_452:
        /*0e74*/ 	.word	0x00000180
        /*0e78*/ 	.word	0x00000001
        /*0e7c*/ 	.word	0x00000001


	//----- nvinfo : EIATTR_CRS_STACK_SIZE
	.align		4
.L_453:
        /*0e80*/ 	.byte	0x04, 0x1e
        /*0e82*/ 	.short	(.L_455 - .L_454)
.L_454:
        /*0e84*/ 	.word	0x00000000


	//----- nvinfo : EIATTR_CBANK_PARAM_SIZE
	.align		4
.L_455:
        /*0e88*/ 	.byte	0x03, 0x19
        /*0e8a*/ 	.short	0x0a70


	//----- nvinfo : EIATTR_PARAM_CBANK
	.align		4
        /*0e8c*/ 	.byte	0x04, 0x0a
        /*0e8e*/ 	.short	(.L_457 - .L_456)
	.align		4
.L_456:
        /*0e90*/ 	.word	index@(.nv.constant0._ZN7cutlass13device_kernelIN5flash11enable_sm90INS1_16FlashAttnFwdSm90INS1_25CollectiveMainloopFwdSm90ILi2EN4cute5tupleIJNS5_1CILi1EEES8_S8_EEENS6_IJNS7_ILi128EEENS7_ILi80EEENS7_ILi256EEEEEELi256ENS_10bfloat16_tEfNS_4arch4Sm90ELb0ELb0ELb0ELb1ELb0ELb1ELb0ELb1ELb1ELb0ELb0ELb0EEENS1_21CollectiveEpilogueFwdINS6_IJSA_SC_SB_EEES9_SE_SG_Li256ELb1ELb0ELb0ELb0EEENS1_36VarlenDynamicPersistentTileSchedulerILi128ELi80ELi256ELi32ELb0ELb0ELb1ELb0ELb1ELb1EEEEEEEEEvNT_6ParamsE)
        /*0e94*/ 	.short	0x0210
        /*0e96*/ 	.short	0x0a70


	//----- nvinfo : EIATTR_SW_WAR
	.align		4
.L_457:
        /*0e98*/ 	.byte	0x04, 0x36
        /*0e9a*/ 	.short	(.L_459 - .L_458)
.L_458:
        /*0e9c*/ 	.word	0x00000008
.L_459:


//--------------------- .nv.info._ZN7cutlass13device_kernelIN5flash11enable_sm90INS1_16FlashAttnFwdSm90INS1_25CollectiveMainloopFwdSm90ILi2EN4cute5tupleIJNS5_1CILi1EEES8_S8_EEENS6_IJNS7_ILi128EEENS7_ILi64EEENS7_ILi256EEEEEELi256ENS_10bfloat16_tEfNS_4arch4Sm90ELb0ELb1ELb0ELb0ELb0ELb0ELb0ELb1ELb1ELb0ELb0ELb0EEENS1_21CollectiveEpilogueFwdINS6_IJSA_SC_SB_EEES9_SE_SG_Li256ELb0ELb0ELb0ELb0EEENS1_30DynamicPersistentTileSchedulerILi256ELi32ELb0ELb0ELb1EEEEEEEEEvNT_6ParamsE --------------------------
	.section	.nv.info._ZN7cutlass13device_kernelIN5flash11enable_sm90INS1_16FlashAttnFwdSm90INS1_25CollectiveMainloopFwdSm90ILi2EN4cute5tupleIJNS5_1CILi1EEES8_S8_EEENS6_IJNS7_ILi128EEENS7_ILi64EEENS7_ILi256EEEEEELi256ENS_10bfloat16_tEfNS_4arch4Sm90ELb0ELb1ELb0ELb0ELb0ELb0ELb0ELb1ELb1ELb0ELb0ELb0EEENS1_21CollectiveEpilogueFwdINS6_IJSA_SC_SB_EEES9_SE_SG_Li256ELb0ELb0ELb0ELb0EEENS1_30DynamicPersistentTileSchedulerILi256ELi32ELb0ELb0ELb1EEEEEEEEEvNT_6ParamsE,"",@"SHT_CUDA_INFO"
	.sectionflags	@""
	.align	4


	//----- nvinfo : EIATTR_CUDA_API_VERSION
	.align		4
        /*0000*/ 	.byte	0x04, 0x37
        /*0002*/ 	.short	(.L_461 - .L_460)
.L_460:
        /*0004*/ 	.word	0x00000082


	//----- nvinfo : EIATTR_KPARAM_INFO
	.align		4
.L_461:
        /*0008*/ 	.byte	0x04, 0x17
        /*000a*/ 	.short	(.L_463 - .L_462)
.L_462:
        /*000c*/ 	.word	0x00000000
        /*0010*/ 	.short	0x0000
        /*0012*/ 	.short	0x0070
        /*0014*/ 	.byte	0x00, 0xf0, 0x01, 0x2e


	//----- nvinfo : EIATTR_SPARSE_MMA_MASK
	.align		4
.L_463:
        /*0018*/ 	.byte	0x03, 0x50
        /*001a*/ 	.short	0x0000


	//----- nvinfo : EIATTR_MAXREG_COUNT
	.align		4
        /*001c*/ 	.byte	0x03, 0x1b
        /*001e*/ 	.short	0x00a8


	//----- nvinfo : EIATTR_NUM_BARRIERS
	.align		4
        /*0020*/ 	.byte	0x02, 0x4c
        /*0022*/ 	.byte	0x09
	.zero		1


	//----- nvinfo : EIATTR_EXTERNS
	.align		4
        /*0024*/ 	.byte	0x04, 0x0f
        /*0026*/ 	.short	(.L_465 - .L_464)


	//   ....[0]....
	.align		4
.L_464:
        /*0028*/ 	.word	index@(__assertfail)


	//----- nvinfo : EIATTR_ANNOTATIONS
	.align		4
.L_465:
        /*002c*/ 	.byte	0x04, 0x55
        /*002e*/ 	.short	(.L_467 - .L_466)


	//   ....[0]....
.L_466:
        /*0030*/ 	.word	0x00000001
        /*0034*/ 	.byte	0x70, 0x09, 0x00, 0x00, 0x01, 0x00, 0x00, 0x00, 0x40, 0x0a, 0x00, 0x00, 0x01, 0x00, 0x00, 0x00
        /*0044*/ 	.byte	0xe0, 0x15, 0x01, 0x00


	//----- nvinfo : EIATTR_MERCURY_ISA_VERSION
	.align		4
.L_467:
        /*0048*/ 	.byte	0x03, 0x5f
        /*004a*/ 	.short	0x0101


	//----- nvinfo : EIATTR_INT_WARP_WIDE_INSTR_OFFSETS
	.align		4
        /*004c*/ 	.byte	0x04, 0x31
        /*004e*/ 	.short	(.L_469 - .L_468)


	//   ....[0]....
.L_468:
        /*0050*/ 	.word	0x00000190


	//   ....[1]....
        /*0054*/ 	.word	0x000001c0


	//   ....[2]....
        /*0058*/ 	.word	0x000001d0


	//   ....[3]....
        /*005c*/ 	.word	0x0000e830


	//   ....[4]....
        /*0060*/ 	.word	0x0000e8d0


	//   ....[5]....
        /*0064*/ 	.word	0x0000ee80


	//   ....[6]....
        /*0068*/ 	.word	0x00010f40


	//   ....[7]....
        /*006c*/ 	.word	0x00010fe0


	//----- nvinfo : EIATTR_COOP_GROUP_MASK_REGIDS
	.align		4
.L_469:
        /*0070*/ 	.byte	0x04, 0x29
        /*0072*/ 	.short	(.L_471 - .L_470)


	//   ....[0]....
.L_470:
        /*0074*/ 	.word	0xffffffff


	//   ....[1]....
        /*0078*/ 	.word	0xffffffff


	//   ....[2]....
        /*007c*/ 	.word	0xffffffff


	//   ....[3]....
        /*0080*/ 	.word	0xffffffff


	//   ....[4]....
        /*0084*/ 	.word	0xffffffff


	//   ....[5]....
        /*0088*/ 	.word	0xffffffff


	//   ....[6]....
        /*008c*/ 	.word	0xffffffff


	//   ....[7]....
        /*0090*/ 	.word	0xffffffff


	//   ....[8]....
        /*0094*/ 	.word	0xffffffff


	//   ....[9]....
        /*0098*/ 	.word	0xffffffff


	//   ....[10]....
        /*009c*/ 	.word	0xffffffff


	//   ....[11]....
        /*00a0*/ 	.word	0xffffffff


	//   ....[12]....
        /*00a4*/ 	.word	0xffffffff


	//   ....[13]....
        /*00a8*/ 	.word	0xffffffff


	//   ....[14]....
        /*00ac*/ 	.word	0xffffffff


	//   ....[15]....
        /*00b0*/ 	.word	0xffffffff


	//   ....[16]....
        /*00b4*/ 	.word	0xffffffff


	//   ....[17]....
        /*00b8*/ 	.word	0xffffffff


	//   ....[18]....
        /*00bc*/ 	.word	0xffffffff


	//   ....[19]....
        /*00c0*/ 	.word	0xffffffff


	//   ....[20]....
        /*00c4*/ 	.word	0xffffffff


	//   ....[21]....
        /*00c8*/ 	.word	0xffffffff


	//   ....[22]....
        /*00cc*/ 	.word	0xffffffff


	//   ....[23]....
        /*00d0*/ 	.word	0xffffffff


	//   ....[24]....
        /*00d4*/ 	.word	0xffffffff


	//   ....[25]....
        /*00d8*/ 	.word	0xffffffff


	//   ....[26]....
        /*00dc*/ 	.word	0xffffffff


	//   ....[27]....
        /*00e0*/ 	.word	0xffffffff


	//   ....[28]....
        /*00e4*/ 	.word	0xffffffff


	//   ....[29]....
        /*00e8*/ 	.word	0xffffffff


	//   ....[30]....
        /*00ec*/ 	.word	0xffffffff


	//   ....[31]....
        /*00f0*/ 	.word	0xffffffff


	//   ....[32]....
        /*00f4*/ 	.word	0x0500000f


	//   ....[33]....
        /*00f8*/ 	.word	0x0500000f


	//----- nvinfo : EIATTR_COOP_GROUP_INSTR_OFFSETS
	.align		4
.L_471:
        /*00fc*/ 	.byte	0x04, 0x28
        /*00fe*/ 	.short	(.L_473 - .L_472)


	//   ....[0]....
.L_472:
        /*0100*/ 	.word	0x00000060


	//   ....[1]....
        /*0104*/ 	.word	0x000001a0


	//   ....[2]....
        /*0108*/ 	.word	0x000001f0


	//   ....[3]....
        /*010c*/ 	.word	0x000003e0


	//   ....[4]....
        /*0110*/ 	.word	0x00000540


	//   ....[5]....
        /*0114*/ 	.word	0x00000660


	//   ....[6]....
        /*0118*/ 	.word	0x000007c0


	//   ....[7]....
        /*011c*/ 	.word	0x00001970


	//   ....[8]....
        /*0120*/ 	.word	0x000031c0


	//   ....[9]....
        /*0124*/ 	.word	0x00003350


	//   ....[10]....
        /*0128*/ 	.word	0x00003610


	//   ....[11]....
        /*012c*/ 	.word	0x00003700


	//   ....[12]....
        /*0130*/ 	.word	0x00005dd0


	//   ....[13]....
        /*0134*/ 	.word	0x00005ed0


	//   ....[14]....
        /*0138*/ 	.word	0x00006280


	//   ....[15]....
        /*013c*/ 	.word	0x000062d0


	//   ....[16]....
        /*0140*/ 	.word	0x00007dc0


	//   ....[17]....
        /*0144*/ 	.word	0x00007ef0


	//   ....[18]....
        /*0148*/ 	.word	0x00008130


	//   ....[19]....
        /*014c*/ 	.word	0x00008190


	//   ....[20]....
        /*0150*/ 	.word	0x0000a3e0


	//   ....[21]....
        /*0154*/ 	.word	0x0000a4e0


	//   ....[22]....
        /*0158*/ 	.word	0x0000a880


	//   ....[23]....
        /*015c*/ 	.word	0x0000a8e0


	//   ....[24]....
        /*0160*/ 	.word	0x0000b8b0


	//   ....[25]....
        /*0164*/ 	.word	0x0000b8f0


	//   ....[26]....
        /*0168*/ 	.word	0x0000ba30


	//   ....[27]....
        /*016c*/ 	.word	0x0000ba50


	//   ....[28]....
        /*0170*/ 	.word	0x0000d260


	//   ....[29]....
        /*0174*/ 	.word	0x0000df90


	//   ....[30]....
        /*0178*/ 	.word	0x000113b0


	//   ....[31]....
        /*017c*/ 	.word	0x00011580


	//   ....[32]....
        /*0180*/ 	.word	0x00011bd0


	//   ....[33]....
        /*0184*/ 	.word	0x00011fb0


	//----- nvinfo : EIATTR_REG_RECONFIG
	.align		4
.L_473:
        /*0188*/ 	.byte	0x01, 0x54
	.zero		2


	//----- nvinfo : EIATTR_SYSCALL_OFFSETS
	.align		4
        /*018c*/ 	.byte	0x04, 0x46
        /*018e*/ 	.short	(.L_475 - .L_474)


	//   ....[0]....
.L_474:
        /*0190*/ 	.word	0x00001b20


	//   ....[1]....
        /*0194*/ 	.word	0x0000ea60


	//   ....[2]....
        /*0198*/ 	.word	0x0000eba0


	//   ....[3]....
        /*019c*/ 	.word	0x0000ec90


	//----- nvinfo : EIATTR_MBARRIER_INSTR_OFFSETS
	.align		4
.L_475:
        /*01a0*/ 	.byte	0x04, 0x39
        /*01a2*/ 	.short	(.L_477 - .L_476)


	//   ....[0]....
.L_476:
        /*01a4*/ 	.word	0x00000290
        /*01a8*/ 	.word	0x000000ff
        /*01ac*/ 	.word	0x00030800
        /*01b0*/ 	.short	0x0100
        /*01b2*/ 	.byte	0x06
	.zero		1


	//   ....[1]....
        /*01b4*/ 	.word	0x000002a0
        /*01b8*/ 	.word	0x000000ff
        /*01bc*/ 	.word	0x00030820
        /*01c0*/ 	.short	0x0100
        /*01c2*/ 	.byte	0x06
	.zero		1


	//   ....[2]....
        /*01c4*/ 	.word	0x00000390
        /*01c8*/ 	.word	0x000000ff
        /*01cc*/ 	.word	0x00030830
        /*01d0*/ 	.short	0x0100
        /*01d2*/ 	.byte	0x08
	.zero		1


	//   ....[3]....
        /*01d4*/ 	.word	0x000003a0
        /*01d8*/ 	.word	0x000000ff
        /*01dc*/ 	.word	0x00030840
        /*01e0*/ 	.short	0x0100
        /*01e2*/ 	.byte	0x08
	.zero		1


	//   ....[4]....
        /*01e4*/ 	.word	0x000003b0
        /*01e8*/ 	.word	0x000000ff
        /*01ec*/ 	.word	0x00030838
        /*01f0*/ 	.short	0x0100
        /*01f2*/ 	.byte	0x08
	.zero		1


	//   ....[5]....
        /*01f4*/ 	.word	0x000003c0
        /*01f8*/ 	.word	0x000000ff
        /*01fc*/ 	.word	0x00030848
        /*0200*/ 	.short	0x0100
        /*0202*/ 	.byte	0x08
	.zero		1


	//   ....[6]....
        /*0204*/ 	.word	0x000004f0
        /*0208*/ 	.word	0x000000ff
        /*020c*/ 	.word	0x00030850
        /*0210*/ 	.short	0x0100
        /*0212*/ 	.byte	0x08
	.zero		1


	//   ....[7]....
        /*0214*/ 	.word	0x00000500
        /*0218*/ 	.word	0x000000ff
        /*021c*/ 	.word	0x00030860
        /*0220*/ 	.short	0x0100
        /*0222*/ 	.byte	0x08
	.zero		1


	//   ....[8]....
        /*0224*/ 	.word	0x00000510
        /*0228*/ 	.word	0x000000ff
        /*022c*/ 	.word	0x00030858
        /*0230*/ 	.short	0x0100
        /*0232*/ 	.byte	0x08
	.zero		1


	//   ....[9]....
        /*0234*/ 	.word	0x00000520
        /*0238*/ 	.word	0x000000ff
        /*023c*/ 	.word	0x00030868
        /*0240*/ 	.short	0x0100
        /*0242*/ 	.byte	0x08
	.zero		1


	//   ....[10]....
        /*0244*/ 	.word	0x00000610
        /*0248*/ 	.word	0x000000ff
        /*024c*/ 	.word	0x00030870
        /*0250*/ 	.short	0x0100
        /*0252*/ 	.byte	0x06
	.zero		1


	//   ....[11]....
        /*0254*/ 	.word	0x00000620
        /*0258*/ 	.word	0x000000ff
        /*025c*/ 	.word	0x00030880
        /*0260*/ 	.short	0x0100
        /*0262*/ 	.byte	0x06
	.zero		1


	//   ....[12]....
        /*0264*/ 	.word	0x00000630
        /*0268*/ 	.word	0x000000ff
        /*026c*/ 	.word	0x00030878
        /*0270*/ 	.short	0x0100
        /*0272*/ 	.byte	0x06
	.zero		1


	//   ....[13]....
        /*0274*/ 	.word	0x00000640
        /*0278*/ 	.word	0x000000ff
        /*027c*/ 	.word	0x00030888
        /*0280*/ 	.short	0x0100
        /*0282*/ 	.byte	0x06
	.zero		1


	//   ....[14]....
        /*0284*/ 	.word	0x00000770
        /*0288*/ 	.word	0x000000ff
        /*028c*/ 	.word	0x00030890
        /*0290*/ 	.short	0x0100
        /*0292*/ 	.byte	0x08
	.zero		1


	//   ....[15]....
        /*0294*/ 	.word	0x00000780
        /*0298*/ 	.word	0x000000ff
        /*029c*/ 	.word	0x000308a0
        /*02a0*/ 	.short	0x0100
        /*02a2*/ 	.byte	0x08
	.zero		1


	//   ....[16]....
        /*02a4*/ 	.word	0x00000790
        /*02a8*/ 	.word	0x000000ff
        /*02ac*/ 	.word	0x00030898
        /*02b0*/ 	.short	0x0100
        /*02b2*/ 	.byte	0x08
	.zero		1


	//   ....[17]....
        /*02b4*/ 	.word	0x000007a0
        /*02b8*/ 	.word	0x000000ff
        /*02bc*/ 	.word	0x000308a8
        /*02c0*/ 	.short	0x0100
        /*02c2*/ 	.byte	0x08
	.zero		1


	//   ....[18]....
        /*02c4*/ 	.word	0x000008d0
        /*02c8*/ 	.word	0x000000ff
        /*02cc*/ 	.word	0x000308b0
        /*02d0*/ 	.short	0x0100
        /*02d2*/ 	.byte	0x08
	.zero		1


	//   ....[19]....
        /*02d4*/ 	.word	0x000008e0
        /*02d8*/ 	.word	0x000000ff
        /*02dc*/ 	.word	0x000308c0
        /*02e0*/ 	.short	0x0100
        /*02e2*/ 	.byte	0x08
	.zero		1


	//   ....[20]....
        /*02e4*/ 	.word	0x000008f0
        /*02e8*/ 	.word	0x000000ff
        /*02ec*/ 	.word	0x000308b8
        /*02f0*/ 	.short	0x0100
        /*02f2*/ 	.byte	0x08
	.zero		1


	//   ....[21]....
        /*02f4*/ 	.word	0x00000900
        /*02f8*/ 	.word	0x000000ff
        /*02fc*/ 	.word	0x000308c8
        /*0300*/ 	.short	0x0100
        /*0302*/ 	.byte	0x08
	.zero		1


	//   ....[22]....
        /*0304*/ 	.word	0x00001bc0
        /*0308*/ 	.word	0x000000ff
        /*030c*/ 	.word	0x00030800
        /*0310*/ 	.short	0x010a
        /*0312*/ 	.byte	0x26
	.zero		1


	//   ....[23]....
        /*0314*/ 	.word	0x00001c40
        /*0318*/ 	.word	0x00000003
        /*031c*/ 	.word	0x00030830
        /*0320*/ 	.short	0x010a
        /*0322*/ 	.byte	0x3f
	.zero		1


	//   ....[24]....
        /*0324*/ 	.word	0x00001ca0
        /*0328*/ 	.word	0x00000003
        /*032c*/ 	.word	0x00030830
        /*0330*/ 	.short	0x010a
        /*0332*/ 	.byte	0x3f
	.zero		1


	//   ....[25]....
        /*0334*/ 	.word	0x000026d0
        /*0338*/ 	.word	0x00000002
        /*033c*/ 	.word	0x00000000
        /*0340*/ 	.short	0x0101
        /*0342*/ 	.byte	0x3f
	.zero		1


	//   ....[26]....
        /*0344*/ 	.word	0x00004370
        /*0348*/ 	.word	0x000000ff
        /*034c*/ 	.word	0x00030830
        /*0350*/ 	.short	0x010a
        /*0352*/ 	.byte	0x27
	.zero		1


	//   ....[27]....
        /*0354*/ 	.word	0x000043b0
        /*0358*/ 	.word	0x000000ff
        /*035c*/ 	.word	0x00030830
        /*0360*/ 	.short	0x010a
        /*0362*/ 	.byte	0x27
	.zero		1


	//   ....[28]....
        /*0364*/ 	.word	0x00005210
        /*0368*/ 	.word	0x000000ff
        /*036c*/ 	.word	0x00030850
        /*0370*/ 	.short	0x010a
        /*0372*/ 	.byte	0x0a
	.zero		1


	//   ....[29]....
        /*0374*/ 	.word	0x00005250
        /*0378*/ 	.word	0x000000ff
        /*037c*/ 	.word	0x00030850
        /*0380*/ 	.short	0x010a
        /*0382*/ 	.byte	0x0a
	.zero		1


	//   ....[30]....
        /*0384*/ 	.word	0x000054d0
        /*0388*/ 	.word	0x00000002
        /*038c*/ 	.word	0x00000000
        /*0390*/ 	.short	0x0101
        /*0392*/ 	.byte	0x3f
	.zero		1


	//   ....[31]....
        /*0394*/ 	.word	0x000065a0
        /*0398*/ 	.word	0x0000009b
        /*039c*/ 	.word	0x00000000
        /*03a0*/ 	.short	0x0101
        /*03a2*/ 	.byte	0x3f
	.zero		1


	//   ....[32]....
        /*03a4*/ 	.word	0x00006cc0
        /*03a8*/ 	.word	0x000000ff
        /*03ac*/ 	.word	0x00030830
        /*03b0*/ 	.short	0x010a
        /*03b2*/ 	.byte	0x06
	.zero		1


	//   ....[33]....
        /*03b4*/ 	.word	0x00006d00
        /*03b8*/ 	.word	0x000000ff
        /*03bc*/ 	.word	0x00030830
        /*03c0*/ 	.short	0x010a
        /*03c2*/ 	.byte	0x06
	.zero		1


	//   ....[34]....
        /*03c4*/ 	.word	0x00007b60
        /*03c8*/ 	.word	0x000000ff
        /*03cc*/ 	.word	0x00030850
        /*03d0*/ 	.short	0x010a
        /*03d2*/ 	.byte	0x0e
	.zero		1


	//   ....[35]....
        /*03d4*/ 	.word	0x00007ba0
        /*03d8*/ 	.word	0x000000ff
        /*03dc*/ 	.word	0x00030850
        /*03e0*/ 	.short	0x010a
        /*03e2*/ 	.byte	0x0e
	.zero		1


	//   ....[36]....
        /*03e4*/ 	.word	0x000084c0
        /*03e8*/ 	.word	0x0000009f
        /*03ec*/ 	.word	0x00000000
        /*03f0*/ 	.short	0x0101
        /*03f2*/ 	.byte	0x3f
	.zero		1


	//   ....[37]....
        /*03f4*/ 	.word	0x00008520
        /*03f8*/ 	.word	0x000000a3
        /*03fc*/ 	.word	0x00000000
        /*0400*/ 	.short	0x0101
        /*0402*/ 	.byte	0x3f
	.zero		1


	//   ....[38]....
        /*0404*/ 	.word	0x000089c0
        /*0408*/ 	.word	0x000000ff
        /*040c*/ 	.word	0x00030830
        /*0410*/ 	.short	0x010a
        /*0412*/ 	.byte	0x06
	.zero		1


	//   ....[39]....
        /*0414*/ 	.word	0x00008a00
        /*0418*/ 	.word	0x000000ff
        /*041c*/ 	.word	0x00030830
        /*0420*/ 	.short	0x010a
        /*0422*/ 	.byte	0x06
	.zero		1


	//   ....[40]....
        /*0424*/ 	.word	0x00009860
        /*0428*/ 	.word	0x000000ff
        /*042c*/ 	.word	0x00030850
        /*0430*/ 	.short	0x010a
        /*0432*/ 	.byte	0x0a
	.zero		1


	//   ....[41]....
        /*0434*/ 	.word	0x000098a0
        /*0438*/ 	.word	0x000000ff
        /*043c*/ 	.word	0x00030850
        /*0440*/ 	.short	0x010a
        /*0442*/ 	.byte	0x0a
	.zero		1


	//   ....[42]....
        /*0444*/ 	.word	0x00009b50
        /*0448*/ 	.word	0x00000002
        /*044c*/ 	.word	0x00000000
        /*0450*/ 	.short	0x0101
        /*0452*/ 	.byte	0x3f
	.zero		1


	//   ....[43]....
        /*0454*/ 	.word	0x0000ac50
        /*0458*/ 	.word	0x0000009f
        /*045c*/ 	.word	0x00000000
        /*0460*/ 	.short	0x0101
        /*0462*/ 	.byte	0x3f
	.zero		1


	//   ....[44]....
        /*0464*/ 	.word	0x0000b820
        /*0468*/ 	.word	0x000000ff
        /*046c*/ 	.word	0x00030850
        /*0470*/ 	.short	0x010a
        /*0472*/ 	.byte	0x05
	.zero		1


	//   ....[45]....
        /*0474*/ 	.word	0x0000b860
        /*0478*/ 	.word	0x000000ff
        /*047c*/ 	.word	0x00030850
        /*0480*/ 	.short	0x010a
        /*0482*/ 	.byte	0x05
	.zero		1


	//   ....[46]....
        /*0484*/ 	.word	0x0000bdd0
        /*0488*/ 	.word	0x00000007
        /*048c*/ 	.word	0x00000000
        /*0490*/ 	.short	0x0101
        /*0492*/ 	.byte	0x3f
	.zero		1


	//   ....[47]....
        /*0494*/ 	.word	0x0000d4a0
        /*0498*/ 	.word	0x000000ff
        /*049c*/ 	.word	0x00000000
        /*04a0*/ 	.short	0x0101
        /*04a2*/ 	.byte	0x05
	.zero		1


	//   ....[48]....
        /*04a4*/ 	.word	0x0000f180
        /*04a8*/ 	.word	0x00000008
        /*04ac*/ 	.word	0x00030840
        /*04b0*/ 	.short	0x010a
        /*04b2*/ 	.byte	0x3f
	.zero		1


	//   ....[49]....
        /*04b4*/ 	.word	0x0000f6c0
        /*04b8*/ 	.word	0x000000ff
        /*04bc*/ 	.word	0x00030820
        /*04c0*/ 	.short	0x010a
        /*04c2*/ 	.byte	0x28
	.zero		1


	//   ....[50]....
        /*04c4*/ 	.word	0x0000f9b0
        /*04c8*/ 	.word	0x00000003
        /*04cc*/ 	.word	0x00030840
        /*04d0*/ 	.short	0x010a
        /*04d2*/ 	.byte	0x3f
	.zero		1


	//   ....[51]....
        /*04d4*/ 	.word	0x0000fc60
        /*04d8*/ 	.word	0x00000002
        /*04dc*/ 	.word	0x00000060
        /*04e0*/ 	.short	0x010a
        /*04e2*/ 	.byte	0x3f
	.zero		1


	//   ....[52]....
        /*04e4*/ 	.word	0x000101e0
        /*04e8*/ 	.word	0x00000003
        /*04ec*/ 	.word	0x00030840
        /*04f0*/ 	.short	0x010a
        /*04f2*/ 	.byte	0x3f
	.zero		1


	//   ....[53]....
        /*04f4*/ 	.word	0x00010490
        /*04f8*/ 	.word	0x00000002
        /*04fc*/ 	.word	0x00000060
        /*0500*/ 	.short	0x010a
        /*0502*/ 	.byte	0x3f
	.zero		1


	//   ....[54]....
        /*0504*/ 	.word	0x00010930
        /*0508*/ 	.word	0x00000002
        /*050c*/ 	.word	0x00030840
        /*0510*/ 	.short	0x010a
        /*0512*/ 	.byte	0x3f
	.zero		1


	//   ....[55]....
        /*0514*/ 	.word	0x00010c10
        /*0518*/ 	.word	0x00000002
        /*051c*/ 	.word	0x00000060
        /*0520*/ 	.short	0x010a
        /*0522*/ 	.byte	0x3f
	.zero		1


	//   ....[56]....
        /*0524*/ 	.word	0x00011080
        /*0528*/ 	.word	0x00000003
        /*052c*/ 	.word	0x00030860
        /*0530*/ 	.short	0x010a
        /*0532*/ 	.byte	0x3f
	.zero		1


	//   ....[57]....
        /*0534*/ 	.word	0x00011530
        /*0538*/ 	.word	0x00000007
        /*053c*/ 	.word	0x00030820
        /*0540*/ 	.short	0x010a
        /*0542*/ 	.byte	0x3f
	.zero		1


	//   ....[58]....
        /*0544*/ 	.word	0x000116a0
        /*0548*/ 	.word	0x00000005
        /*054c*/ 	.word	0x00000000
        /*0550*/ 	.short	0x010a
        /*0552*/ 	.byte	0x3f
	.zero		1


	//   ....[59]....
        /*0554*/ 	.word	0x00011710
        /*0558*/ 	.word	0x00000003
        /*055c*/ 	.word	0x00000000
        /*0560*/ 	.short	0x010a
        /*0562*/ 	.byte	0x3f
	.zero		1


	//   ....[60]....
        /*0564*/ 	.word	0x00011770
        /*0568*/ 	.word	0x00000005
        /*056c*/ 	.word	0x00000000
        /*0570*/ 	.short	0x010a
        /*0572*/ 	.byte	0x3f
	.zero		1


	//   ....[61]....
        /*0574*/ 	.word	0x000117a0
        /*0578*/ 	.word	0x00000003
        /*057c*/ 	.word	0x00000000
        /*0580*/ 	.short	0x010a
        /*0582*/ 	.byte	0x3f
	.zero		1


	//   ....[62]....
        /*0584*/ 	.word	0x00011810
        /*0588*/ 	.word	0x00000003
        /*058c*/ 	.word	0x00030800
        /*0590*/ 	.short	0x010a
        /*0592*/ 	.byte	0x3f
	.zero		1


	//   ....[63]....
        /*0594*/ 	.word	0x00011860
        /*0598*/ 	.word	0x00000003
        /*059c*/ 	.word	0x00030830
        /*05a0*/ 	.short	0x010a
        /*05a2*/ 	.byte	0x3f
	.zero		1


	//   ....[64]....
        /*05a4*/ 	.word	0x000118c0
        /*05a8*/ 	.word	0x00000099
        /*05ac*/ 	.word	0x00030830
        /*05b0*/ 	.short	0x010a
        /*05b2*/ 	.byte	0x3f
	.zero		1


	//   ....[65]....
        /*05b4*/ 	.word	0x00011920
        /*05b8*/ 	.word	0x000000d7
        /*05bc*/ 	.word	0x00030850
        /*05c0*/ 	.short	0x010a
        /*05c2*/ 	.byte	0x3f
	.zero		1


	//   ....[66]....
        /*05c4*/ 	.word	0x00011980
        /*05c8*/ 	.word	0x00000004
        /*05cc*/ 	.word	0x00030830
        /*05d0*/ 	.short	0x010a
        /*05d2*/ 	.byte	0x3f
	.zero		1


	//   ....[67]....
        /*05d4*/ 	.word	0x000119e0
        /*05d8*/ 	.word	0x00000003
        /*05dc*/ 	.word	0x00030850
        /*05e0*/ 	.short	0x010a
        /*05e2*/ 	.byte	0x3f
	.zero		1


	//   ....[68]....
        /*05e4*/ 	.word	0x00011a40
        /*05e8*/ 	.word	0x00000004
        /*05ec*/ 	.word	0x00030830
        /*05f0*/ 	.short	0x010a
        /*05f2*/ 	.byte	0x3f
	.zero		1


	//   ....[69]....
        /*05f4*/ 	.word	0x00011aa0
        /*05f8*/ 	.word	0x00000003
        /*05fc*/ 	.word	0x00030850
        /*0600*/ 	.short	0x010a
        /*0602*/ 	.byte	0x3f
	.zero		1


	//   ....[70]....
        /*0604*/ 	.word	0x00011b00
        /*0608*/ 	.word	0x00000005
        /*060c*/ 	.word	0x00030850
        /*0610*/ 	.short	0x010a
        /*0612*/ 	.byte	0x3f
	.zero		1


	//   ....[71]....
        /*0614*/ 	.word	0x00011c80
        /*0618*/ 	.word	0x00000008
        /*061c*/ 	.word	0x00030840
        /*0620*/ 	.short	0x010a
        /*0622*/ 	.byte	0x3f
	.zero		1


	//   ....[72]....
        /*0624*/ 	.word	0x00011ce0
        /*0628*/ 	.word	0x00000008
        /*062c*/ 	.word	0x00030820
        /*0630*/ 	.short	0x010a
        /*0632*/ 	.byte	0x3f
	.zero		1


	//   ....[73]....
        /*0634*/ 	.word	0x00011d30
        /*0638*/ 	.word	0x00000003
        /*063c*/ 	.word	0x00030840
        /*0640*/ 	.short	0x010a
        /*0642*/ 	.byte	0x3f
	.zero		1


	//   ....[74]....
        /*0644*/ 	.word	0x00011d80
        /*0648*/ 	.word	0x00000002
        /*064c*/ 	.word	0x00000060
        /*0650*/ 	.short	0x010a
        /*0652*/ 	.byte	0x3f
	.zero		1


	//   ....[75]....
        /*0654*/ 	.word	0x00011dd0
        /*0658*/ 	.word	0x00000003
        /*065c*/ 	.word	0x00030840
        /*0660*/ 	.short	0x010a
        /*0662*/ 	.byte	0x3f
	.zero		1


	//   ....[76]....
        /*0664*/ 	.word	0x00011e20
        /*0668*/ 	.word	0x00000002
        /*066c*/ 	.word	0x00000060
        /*0670*/ 	.short	0x010a
        /*0672*/ 	.byte	0x3f
	.zero		1


	//   ....[77]....
        /*0674*/ 	.word	0x00011e70
        /*0678*/ 	.word	0x00000002
        /*067c*/ 	.word	0x00030840
        /*0680*/ 	.short	0x010a
        /*0682*/ 	.byte	0x3f
	.zero		1


	//   ....[78]....
        /*0684*/ 	.word	0x00011ec0
        /*0688*/ 	.word	0x00000002
        /*068c*/ 	.word	0x00000060
        /*0690*/ 	.short	0x010a
        /*0692*/ 	.byte	0x3f
	.zero		1


	//   ....[79]....
        /*0694*/ 	.word	0x00011f10
        /*0698*/ 	.word	0x00000003
        /*069c*/ 	.word	0x00030860
        /*06a0*/ 	.short	0x010a
        /*06a2*/ 	.byte	0x3f
	.zero		1


	//   ....[80]....
        /*06a4*/ 	.word	0x00011ff0
        /*06a8*/ 	.word	0x00000007
        /*06ac*/ 	.word	0x00030820
        /*06b0*/ 	.short	0x010a
        /*06b2*/ 	.byte	0x3f
	.zero		1


	//   ....[81]....
        /*06b4*/ 	.word	0x00012040
        /*06b8*/ 	.word	0x00000005
        /*06bc*/ 	.word	0x00000000
        /*06c0*/ 	.short	0x010a
        /*06c2*/ 	.byte	0x3f
	.zero		1


	//   ....[82]....
        /*06c4*/ 	.word	0x00012090
        /*06c8*/ 	.word	0x00000003
        /*06cc*/ 	.word	0x00000000
        /*06d0*/ 	.short	0x010a
        /*06d2*/ 	.byte	0x3f
	.zero		1


	//   ....[83]....
        /*06d4*/ 	.word	0x000120e0
        /*06d8*/ 	.word	0x00000005
        /*06dc*/ 	.word	0x00000000
        /*06e0*/ 	.short	0x010a
        /*06e2*/ 	.byte	0x3f
	.zero		1


	//----- nvinfo : EIATTR_NUM_MBARRIERS
	.align		4
.L_477:
        /*06e4*/ 	.byte	0x03, 0x38
        /*06e6*/ 	.short	0x0016


	//----- nvinfo : EIATTR_EXIT_INSTR_OFFSETS
	.align		4
        /*06e8*/ 	.byte	0x04, 0x1c
        /*06ea*/ 	.short	(.L_479 - .L_478)


	//   ....[0]....
.L_478:
        /*06ec*/ 	.word	0x00000a30


	//   ....[1]....
        /*06f0*/ 	.word	0x0000df50


	//   ....[2]....
        /*06f4*/ 	.word	0x0000dfb0


	//   ....[3]....
        /*06f8*/ 	.word	0x000115a0


	//   ....[4]....
        /*06fc*/ 	.word	0x000117f0


	//----- nvinfo : EIATTR_MAX_THREADS
	.align		4
.L_479:
        /*0700*/ 	.byte	0x04, 0x05
        /*0702*/ 	.short	(.L_481 - .L_480)
.L_480:
        /*0704*/ 	.word	0x00000180
        /*0708*/ 	.word	0x00000001
        /*070c*/ 	.word	0x00000001


	//----- nvinfo : EIATTR_CRS_STACK_SIZE
	.align		4
.L_481:
        /*0710*/ 	.byte	0x04, 0x1e
        /*0712*/ 	.short	(.L_483 - .L_482)
.L_482:
        /*0714*/ 	.word	0x00000000


	//----- nvinfo : EIATTR_CBANK_PARAM_SIZE
	.align		4
.L_483:
        /*0718*/ 	.byte	0x03, 0x19
        /*071a*/ 	.short	0x0bf0


	//----- nvinfo : EIATTR_PARAM_CBANK
	.align		4
        /*071c*/ 	.byte	0x04, 0x0a
        /*071e*/ 	.short	(.L_485 - .L_484)
	.align		4
.L_484:
        /*0720*/ 	.word	index@(.nv.constant0._ZN7cutlass13device_kernelIN5flash11enable_sm90INS1_16FlashAttnFwdSm90INS1_25CollectiveMainloopFwdSm90ILi2EN4cute5tupleIJNS5_1CILi1EEES8_S8_EEENS6_IJNS7_ILi128EEENS7_ILi64EEENS7_ILi256EEEEEELi256ENS_10bfloat16_tEfNS_4arch4Sm90ELb0ELb1ELb0ELb0ELb0ELb0ELb0ELb1ELb1ELb0ELb0ELb0EEENS1_21CollectiveEpilogueFwdINS6_IJSA_SC_SB_EEES9_SE_SG_Li256ELb0ELb0ELb0ELb0EEENS1_30DynamicPersistentTileSchedulerILi256ELi32ELb0ELb0ELb1EEEEEEEEEvNT_6ParamsE)
        /*0724*/ 	.short	0x0210
        /*0726*/ 	.short	0x0bf0


	//----- nvinfo : EIATTR_SW_WAR
	.align		4
.L_485:
        /*0728*/ 	.byte	0x04, 0x36
        /*072a*/ 	.short	(.L_487 - .L_486)
.L_486:
        /*072c*/ 	.word	0x00000008
.L_487:


//--------------------- .nv.info._ZN7cutlass13device_kernelIN5flash11enable_sm90INS1_16FlashAttnFwdSm90INS1_25CollectiveMainloopFwdSm90ILi2EN4cute5tupleIJNS5_1CILi1EEES8_S8_EEENS6_IJNS7_ILi128EEENS7_ILi64EEENS7_ILi256EEEEEELi256ENS_10bfloat16_tEfNS_4arch4Sm90ELb0ELb1ELb0ELb1ELb0ELb0ELb0ELb1ELb1ELb0ELb0ELb0EEENS1_21CollectiveEpilogueFwdINS6_IJSA_SC_SB_EEES9_SE_SG_Li256ELb1ELb0ELb0ELb0EEENS1_36VarlenDynamicPersistentTileSchedulerILi128ELi64ELi256ELi32ELb0ELb0ELb1ELb1ELb0ELb1EEEEEEEEEvNT_6ParamsE --------------------------
	.section	.nv.info._ZN7cutlass13device_kernelIN5flash11enable_sm90INS1_16FlashAttnFwdSm90INS1_25CollectiveMainloopFwdSm90ILi2EN4cute5tupleIJNS5_1CILi1EEES8_S8_EEENS6_IJNS7_ILi128EEENS7_ILi64EEENS7_ILi256EEEEEELi256ENS_10bfloat16_tEfNS_4arch4Sm90ELb0ELb1ELb0ELb1ELb0ELb0ELb0ELb1ELb1ELb0ELb0ELb0EEENS1_21CollectiveEpilogueFwdINS6_IJSA_SC_SB_EEES9_SE_SG_Li256ELb1ELb0ELb0ELb0EEENS1_36VarlenDynamicPersistentTileSchedulerILi128ELi64ELi256ELi32ELb0ELb0ELb1ELb1ELb0ELb1EEEEEEEEEvNT_6ParamsE,"",@"SHT_CUDA_INFO"
	.sectionflags	@""
	.align	4


	//----- nvinfo : EIATTR_CUDA_API_VERSION
	.align		4
        /*0000*/ 	.byte	0x04, 0x37
        /*0002*/ 	.short	(.L_489 - .L_488)
.L_488:
        /*0004*/ 	.word	0x00000082


	//----- nvinfo : EIATTR_KPARAM_INFO
	.align		4
.L_489:
        /*0008*/ 	.byte	0x04, 0x17
        /*000a*/ 	.short	(.L_491 - .L_490)
.L_490:
        /*000c*/ 	.word	0x00000000
        /*0010*/ 	.short	0x0000
        /*0012*/ 	.short	0x0070
        /*0014*/ 	.byte	0x00, 0xf0, 0x01, 0x28


	//----- nvinfo : EIATTR_SPARSE_MMA_MASK
	.align		4
.L_491:
        /*0018*/ 	.byte	0x03, 0x50
        /*001a*/ 	.short	0x0000


	//----- nvinfo : EIATTR_MAXREG_COUNT
	.align		4
        /*001c*/ 	.byte	0x03, 0x1b
        /*001e*/ 	.short	0x00a8


	//----- nvinfo : EIATTR_NUM_BARRIERS
	.align		4
        /*0020*/ 	.byte	0x02, 0x4c
        /*0022*/ 	.byte	0x09
	.zero		1


	//----- nvinfo : EIATTR_EXTERNS
	.align		4
        /*0024*/ 	.byte	0x04, 0x0f
        /*0026*/ 	.short	(.L_493 - .L_492)


	//   ....[0]....
	.align		4
.L_492:
        /*0028*/ 	.word	index@(__assertfail)


	//----- nvinfo : EIATTR_ANNOTATIONS
	.align		4
.L_493:
        /*002c*/ 	.byte	0x04, 0x55
        /*002e*/ 	.short	(.L_495 - .L_494)


	//   ....[0]....
.L_494:
        /* <DEDUP_REMOVED lines=32> */


	//----- nvinfo : EIATTR_MERCURY_ISA_VERSION
	.align		4
.L_495:
        /*0220*/ 	.byte	0x03, 0x5f
        /*0222*/ 	.short	0x0101


	//----- nvinfo : EIATTR_UNUSED_LOAD_BYTE_OFFSET
	.align		4
        /*0224*/ 	.byte	0x04, 0x44
        /*0226*/ 	.short	(.L_497 - .L_496)


	//   ....[0]....
.L_496:
        /*0228*/ 	.word	0x00000a50
        /*022c*/ 	.word	0x0000fff0


	//   ....[1]....
        /*0230*/ 	.word	0x0000c550
        /*0234*/ 	.word	0x0000fff0


	//----- nvinfo : EIATTR_INT_WARP_WIDE_INSTR_OFFSETS
	.align		4
.L_497:
        /*0238*/ 	.byte	0x04, 0x31
        /*023a*/ 	.short	(.L_499 - .L_498)


	//   ....[0]....
.L_498:
        /*023c*/ 	.word	0x00000160


	//   ....[1]....
        /*0240*/ 	.word	0x000001a0


	//   ....[2]....
        /*0244*/ 	.word	0x00000210


	//   ....[3]....
        /*0248*/ 	.word	0x000104f0


	//   ....[4]....
        /*024c*/ 	.word	0x00010580


	//   ....[5]....
        /*0250*/ 	.word	0x00010a80


	//   ....[6]....
        /*0254*/ 	.word	0x00010b00


	//   ....[7]....
        /*0258*/ 	.word	0x00010c10


	//   ....[8]....
        /*025c*/ 	.word	0x00010d00


	//   ....[9]....
        /*0260*/ 	.word	0x00010df0


	//   ....[10]....
        /*0264*/ 	.word	0x00013490


	//   ....[11]....
        /*0268*/ 	.word	0x00013520


	//----- nvinfo : EIATTR_COOP_GROUP_MASK_REGIDS
	.align		4
.L_499:
        /*026c*/ 	.byte	0x04, 0x29
        /*026e*/ 	.short	(.L_501 - .L_500)


	//   ....[0]....
.L_500:
        /*0270*/ 	.word	0xffffffff


	//   ....[1]....
        /*0274*/ 	.word	0xffffffff


	//   ....[2]....
        /*0278*/ 	.word	0xffffffff


	//   ....[3]....
        /*027c*/ 	.word	0xffffffff


	//   ....[4]....
        /*0280*/ 	.word	0xffffffff


	//   ....[5]....
        /*0284*/ 	.word	0xffffffff


	//   ....[6]....
        /*0288*/ 	.word	0xffffffff


	//   ....[7]....
        /*028c*/ 	.word	0xffffffff


	//   ....[8]....
        /*0290*/ 	.word	0xffffffff


	//   ....[9]....
        /*0294*/ 	.word	0xffffffff


	//   ....[10]....
        /*0298*/ 	.word	0xffffffff


	//   ....[11]....
        /*029c*/ 	.word	0xffffffff


	//   ....[12]....
        /*02a0*/ 	.word	0xffffffff


	//   ....[13]....
        /*02a4*/ 	.word	0xffffffff


	//   ....[14]....
        /*02a8*/ 	.word	0xffffffff


	//   ....[15]....
        /*02ac*/ 	.word	0xffffffff


	//   ....[16]....
        /*02b0*/ 	.word	0xffffffff


	//   ....[17]....
        /*02b4*/ 	.word	0xffffffff


	//   ....[18]....
        /*02b8*/ 	.word	0xffffffff


	//   ....[19]....
        /*02bc*/ 	.word	0xffffffff


	//   ....[20]....
        /*02c0*/ 	.word	0xffffffff


	//   ....[21]....
        /*02c4*/ 	.word	0xffffffff


	//   ....[22]....
        /*02c8*/ 	.word	0xffffffff


	//   ....[23]....
        /*02cc*/ 	.word	0xffffffff


	//   ....[24]....
        /*02d0*/ 	.word	0xffffffff


	//   ....[25]....
        /*02d4*/ 	.word	0xffffffff


	//   ....[26]....
        /*02d8*/ 	.word	0xffffffff


	//   ....[27]....
        /*02dc*/ 	.word	0xffffffff


	//   ....[28]....
        /*02e0*/ 	.word	0xffffffff


	//   ....[29]....
        /*02e4*/ 	.word	0xffffffff


	//   ....[30]....
        /*02e8*/ 	.word	0xffffffff


	//   ....[31]....
        /*02ec*/ 	.word	0xffffffff


	//   ....[32]....
        /*02f0*/ 	.word	0xffffffff


	//   ....[33]....
        /*02f4*/ 	.word	0xffffffff


	//   ....[34]....
        /*02f8*/ 	.word	0xffffffff


	//   ....[35]....
        /*02fc*/ 	.word	0xffffffff


	//   ....[36]....
        /*0300*/ 	.word	0xffffffff


	//   ....[37]....
        /*0304*/ 	.word	0xffffffff


	//   ....[38]....
        /*0308*/ 	.word	0xffffffff


	//   ....[39]....
        /*030c*/ 	.word	0xffffffff


	//   ....[40]....
        /*0310*/ 	.word	0xffffffff


	//   ....[41]....
        /*0314*/ 	.word	0xffffffff


	//   ....[42]....
        /*0318*/ 	.word	0xffffffff


	//   ....[43]....
        /*031c*/ 	.word	0xffffffff


	//   ....[44]....
        /*0320*/ 	.word	0xffffffff


	//   ....[45]....
        /*0324*/ 	.word	0xffffffff


	//   ....[46]....
        /*0328*/ 	.word	0xffffffff


	//   ....[47]....
        /*032c*/ 	.word	0xffffffff


	//   ....[48]....
        /*0330*/ 	.word	0xffffffff


	//   ....[49]....
        /*0334*/ 	.word	0xffffffff


	//   ....[50]....
        /*0338*/ 	.word	0xffffffff


	//   ....[51]....
        /*033c*/ 	.word	0xffffffff


	//   ....[52]....
        /*0340*/ 	.word	0xffffffff


	//   ....[53]....
        /*0344*/ 	.word	0xffffffff


	//   ....[54]....
        /*0348*/ 	.word	0xffffffff


	//   ....[55]....
        /*034c*/ 	.word	0xffffffff


	//   ....[56]....
        /*0350*/ 	.word	0xffffffff


	//   ....[57]....
        /*0354*/ 	.word	0xffffffff


	//   ....[58]....
        /*0358*/ 	.word	0xffffffff


	//   ....[59]....
        /*035c*/ 	.word	0xffffffff


	//   ....[60]....
        /*0360*/ 	.word	0xffffffff


	//   ....[61]....
        /*0364*/ 	.word	0xffffffff


	//   ....[62]....
        /*0368*/ 	.word	0x0500000f


	//   ....[63]....
        /*036c*/ 	.word	0x0500000f


	//   ....[64]....
        /*0370*/ 	.word	0x0500000f


	//   ....[65]....
        /*0374*/ 	.word	0x0500000f


	//   ....[66]....
        /*0378*/ 	.word	0x0500000f


	//   ....[67]....
        /*037c*/ 	.word	0x0500000f


	//   ....[68]....
        /*0380*/ 	.word	0x0500000f


	//   ....[69]....
        /*0384*/ 	.word	0x0500000f


	//   ....[70]....
        /*0388*/ 	.word	0x0500000f


	//   ....[71]....
        /*038c*/ 	.word	0x0500000f


	//   ....[72]....
        /*0390*/ 	.word	0x0500000f


	//   ....[73]....
        /*0394*/ 	.word	0x0500000f


	//   ....[74]....
        /*0398*/ 	.word	0x0500000f


	//   ....[75]....
        /*039c*/ 	.word	0x0500000f


	//   ....[76]....
        /*03a0*/ 	.word	0x0500000f


	//   ....[77]....
        /*03a4*/ 	.word	0x0500000f


	//   ....[78]....
        /*03a8*/ 	.word	0x0500000f


	//   ....[79]....
        /*03ac*/ 	.word	0x0500000f


	//   ....[80]....
        /*03b0*/ 	.word	0x0500000f


	//----- nvinfo : EIATTR_COOP_GROUP_INSTR_OFFSETS
	.align		4
.L_501:
        /*03b4*/ 	.byte	0x04, 0x28
        /*03b6*/ 	.short	(.L_503 - .L_502)


	//   ....[0]....
.L_502:
        /*03b8*/ 	.word	0x00000060


	//   ....[1]....
        /*03bc*/ 	.word	0x00000170


	//   ....[2]....
        /*03c0*/ 	.word	0x000001c0


	//   ....[3]....
        /*03c4*/ 	.word	0x000003f0


	//   ....[4]....
        /*03c8*/ 	.word	0x00000550


	//   ....[5]....
        /*03cc*/ 	.word	0x00000670


	//   ....[6]....
        /*03d0*/ 	.word	0x000007d0


	//   ....[7]....
        /*03d4*/ 	.word	0x000019e0


	//   ....[8]....
        /*03d8*/ 	.word	0x000031c0


	//   ....[9]....
        /*03dc*/ 	.word	0x00003370


	//   ....[10]....
        /*03e0*/ 	.word	0x00003630


	//   ....[11]....
        /*03e4*/ 	.word	0x000036d0


	//   ....[12]....
        /*03e8*/ 	.word	0x00005e00


	//   ....[13]....
        /*03ec*/ 	.word	0x00005f00


	//   ....[14]....
        /*03f0*/ 	.word	0x000062b0


	//   ....[15]....
        /*03f4*/ 	.word	0x00006320


	//   ....[16]....
        /*03f8*/ 	.word	0x00007e00


	//   ....[17]....
        /*03fc*/ 	.word	0x00007f30


	//   ....[18]....
        /*0400*/ 	.word	0x00008180


	//   ....[19]....
        /*0404*/ 	.word	0x00008210


	//   ....[20]....
        /*0408*/ 	.word	0x0000a410


	//   ....[21]....
        /*040c*/ 	.word	0x0000a510


	//   ....[22]....
        /*0410*/ 	.word	0x0000a8c0


	//   ....[23]....
        /*0414*/ 	.word	0x0000a920


	//   ....[24]....
        /*0418*/ 	.word	0x0000b900


	//   ....[25]....
        /*041c*/ 	.word	0x0000b940


	//   ....[26]....
        /*0420*/ 	.word	0x0000ba70


	//   ....[27]....
        /*0424*/ 	.word	0x0000ba80


	//   ....[28]....
        /*0428*/ 	.word	0x0000f090


	//   ....[29]....
        /*042c*/ 	.word	0x0000f210


	//   ....[30]....
        /*0430*/ 	.word	0x0000f240


	//   ....[31]....
        /*0434*/ 	.word	0x0000f280


	//   ....[32]....
        /*0438*/ 	.word	0x0000f2f0


	//   ....[33]....
        /*043c*/ 	.word	0x0000f350


	//   ....[34]....
        /*0440*/ 	.word	0x0000f390


	//   ....[35]....
        /*0444*/ 	.word	0x0000f530


	//   ....[36]....
        /*0448*/ 	.word	0x0000f590


	//   ....[37]....
        /*044c*/ 	.word	0x0000f5d0


	//   ....[38]....
        /*0450*/ 	.word	0x0000f610


	//   ....[39]....
        /*0454*/ 	.word	0x0000f640


	//   ....[40]....
        /*0458*/ 	.word	0x0000f670


	//   ....[41]....
        /*045c*/ 	.word	0x0000f700


	//   ....[42]....
        /*0460*/ 	.word	0x0000f760


	//   ....[43]....
        /*0464*/ 	.word	0x0000f7f0


	//   ....[44]....
        /*0468*/ 	.word	0x000139d0


	//   ....[45]....
        /*046c*/ 	.word	0x000139e0


	//   ....[46]....
        /*0470*/ 	.word	0x00013af0


	//   ....[47]....
        /*0474*/ 	.word	0x00013b50


	//   ....[48]....
        /*0478*/ 	.word	0x00013b90


	//   ....[49]....
        /*047c*/ 	.word	0x00013bd0


	//   ....[50]....
        /*0480*/ 	.word	0x00013c00


	//   ....[51]....
        /*0484*/ 	.word	0x00013c30


	//   ....[52]....
        /*0488*/ 	.word	0x00013dc0


	//   ....[53]....
        /*048c*/ 	.word	0x00013e20


	//   ....[54]....
        /*0490*/ 	.word	0x00013e60


	//   ....[55]....
        /*0494*/ 	.word	0x00013ea0


	//   ....[56]....
        /*0498*/ 	.word	0x00013ed0


	//   ....[57]....
        /*049c*/ 	.word	0x00013f00


	//   ....[58]....
        /*04a0*/ 	.word	0x00013fc0


	//   ....[59]....
        /*04a4*/ 	.word	0x00013fe0


	//   ....[60]....
        /*04a8*/ 	.word	0x00014050


	//   ....[61]....
        /*04ac*/ 	.word	0x000146e0


	//   ....[62]....
        /*04b0*/ 	.word	0x00014d90


	//   ....[63]....
        /*04b4*/ 	.word	0x000151b0


	//   ....[64]....
        /*04b8*/ 	.word	0x00015240


	//   ....[65]....
        /*04bc*/ 	.word	0x000152e0


	//   ....[66]....
        /*04c0*/ 	.word	0x00015390


	//   ....[67]....
        /*04c4*/ 	.word	0x00015410


	//   ....[68]....
        /*04c8*/ 	.word	0x00015490


	//   ....[69]....
        /*04cc*/ 	.word	0x00015510


	//   ....[70]....
        /*04d0*/ 	.word	0x00015590


	//   ....[71]....
        /*04d4*/ 	.word	0x00015620


	//   ....[72]....
        /*04d8*/ 	.word	0x000156d0


	//   ....[73]....
        /*04dc*/ 	.word	0x00015750


	//   ....[74]....
        /*04e0*/ 	.word	0x000157d0


	//   ....[75]....
        /*04e4*/ 	.word	0x00015850


	//   ....[76]....
        /*04e8*/ 	.word	0x000158d0


	//   ....[77]....
        /*04ec*/ 	.word	0x00015940


	//   ....[78]....
        /*04f0*/ 	.word	0x000159e0


	//   ....[79]....
        /*04f4*/ 	.word	0x00015a70


	//   ....[80]....
        /*04f8*/ 	.word	0x00015ba0


	//----- nvinfo : EIATTR_REG_RECONFIG
	.align		4
.L_503:
        /*04fc*/ 	.byte	0x01, 0x54
	.zero		2


	//----- nvinfo : EIATTR_SYSCALL_OFFSETS
	.align		4
        /*0500*/ 	.byte	0x04, 0x46
        /*0502*/ 	.short	(.L_505 - .L_504)


	//   ....[0]....
.L_504:
        /*0504*/ 	.word	0x00001bc0


	//   ....[1]....
        /*0508*/ 	.word	0x00010710


	//   ....[2]....
        /*050c*/ 	.word	0x00010850


	//   ....[3]....
        /*0510*/ 	.word	0x00010950


	//----- nvinfo : EIATTR_MBARRIER_INSTR_OFFSETS
	.align		4
.L_505:
        /*0514*/ 	.byte	0x04, 0x39
        /*0516*/ 	.short	(.L_507 - .L_506)


	//   ....[0]....
.L_506:
        /*0518*/ 	.word	0x000002a0
        /*051c*/ 	.word	0x000000ff
        /*0520*/ 	.word	0x00030800
        /*0524*/ 	.short	0x0100
        /*0526*/ 	.byte	0x08
	.zero		1


	//   ....[1]....
        /*0528*/ 	.word	0x000002b0
        /*052c*/ 	.word	0x000000ff
        /*0530*/ 	.word	0x00030820
        /*0534*/ 	.short	0x0100
        /*0536*/ 	.byte	0x08
	.zero		1


	//   ....[2]....
        /*0538*/ 	.word	0x000003a0
        /*053c*/ 	.word	0x000000ff
        /*0540*/ 	.word	0x00030830
        /*0544*/ 	.short	0x0100
        /*0546*/ 	.byte	0x08
	.zero		1


	//   ....[3]....
        /*0548*/ 	.word	0x000003b0
        /*054c*/ 	.word	0x000000ff
        /*0550*/ 	.word	0x00030840
        /*0554*/ 	.short	0x0100
        /*0556*/ 	.byte	0x08
	.zero		1


	//   ....[4]....
        /*0558*/ 	.word	0x000003c0
        /*055c*/ 	.word	0x000000ff
        /*0560*/ 	.word	0x00030838
        /*0564*/ 	.short	0x0100
        /*0566*/ 	.byte	0x08
	.zero		1


	//   ....[5]....
        /*0568*/ 	.word	0x000003d0
        /*056c*/ 	.word	0x000000ff
        /*0570*/ 	.word	0x00030848
        /*0574*/ 	.short	0x0100
        /*0576*/ 	.byte	0x08
	.zero		1


	//   ....[6]....
        /*0578*/ 	.word	0x00000500
        /*057c*/ 	.word	0x000000ff
        /*0580*/ 	.word	0x00030850
        /*0584*/ 	.short	0x0100
        /*0586*/ 	.byte	0x08
	.zero		1


	//   ....[7]....
        /*0588*/ 	.word	0x00000510
        /*058c*/ 	.word	0x000000ff
        /*0590*/ 	.word	0x00030860
        /*0594*/ 	.short	0x0100
        /*0596*/ 	.byte	0x08
	.zero		1


	//   ....[8]....
        /*0598*/ 	.word	0x00000520
        /*059c*/ 	.word	0x000000ff
        /*05a0*/ 	.word	0x00030858
        /*05a4*/ 	.short	0x0100
        /*05a6*/ 	.byte	0x08
	.zero		1


	//   ....[9]....
        /*05a8*/ 	.word	0x00000530
        /*05ac*/ 	.word	0x000000ff
        /*05b0*/ 	.word	0x00030868
        /*05b4*/ 	.short	0x0100
        /*05b6*/ 	.byte	0x08
	.zero		1


	//   ....[10]....
        /*05b8*/ 	.word	0x00000620
        /*05bc*/ 	.word	0x000000ff
        /*05c0*/ 	.word	0x00030870
        /*05c4*/ 	.short	0x0100
        /*05c6*/ 	.byte	0x06
	.zero		1


	//   ....[11]....
        /*05c8*/ 	.word	0x00000630
        /*05cc*/ 	.word	0x000000ff
        /*05d0*/ 	.word	0x00030880
        /*05d4*/ 	.short	0x0100
        /*05d6*/ 	.byte	0x06
	.zero		1


	//   ....[12]....
        /*05d8*/ 	.word	0x00000640
        /*05dc*/ 	.word	0x000000ff
        /*05e0*/ 	.word	0x00030878
        /*05e4*/ 	.short	0x0100
        /*05e6*/ 	.byte	0x06
	.zero		1


	//   ....[13]....
        /*05e8*/ 	.word	0x00000650
        /*05ec*/ 	.word	0x000000ff
        /*05f0*/ 	.word	0x00030888
        /*05f4*/ 	.short	0x0100
        /*05f6*/ 	.byte	0x06
	.zero		1


	//   ....[14]....
        /*05f8*/ 	.word	0x00000780
        /*05fc*/ 	.word	0x000000ff
        /*0600*/ 	.word	0x00030890
        /*0604*/ 	.short	0x0100
        /*0606*/ 	.byte	0x08
	.zero		1


	//   ....[15]....
        /*0608*/ 	.word	0x00000790
        /*060c*/ 	.word	0x000000ff
        /*0610*/ 	.word	0x000308a0
        /*0614*/ 	.short	0x0100
        /*0616*/ 	.byte	0x08
	.zero		1


	//   ....[16]....
        /*0618*/ 	.word	0x000007a0
        /*061c*/ 	.word	0x000000ff
        /*0620*/ 	.word	0x00030898
        /*0624*/ 	.short	0x0100
        /*0626*/ 	.byte	0x08
	.zero		1


	//   ....[17]....
        /*0628*/ 	.word	0x000007b0
        /*062c*/ 	.word	0x000000ff
        /*0630*/ 	.word	0x000308a8
        /*0634*/ 	.short	0x0100
        /*0636*/ 	.byte	0x08
	.zero		1


	//   ....[18]....
        /*0638*/ 	.word	0x000008e0
        /*063c*/ 	.word	0x000000ff
        /*0640*/ 	.word	0x000308b0
        /*0644*/ 	.short	0x0100
        /*0646*/ 	.byte	0x08
	.zero		1


	//   ....[19]....
        /*0648*/ 	.word	0x000008f0
        /*064c*/ 	.word	0x000000ff
        /*0650*/ 	.word	0x000308c0
        /*0654*/ 	.short	0x0100
        /*0656*/ 	.byte	0x08
	.zero		1


	//   ....[20]....
        /*0658*/ 	.word	0x00000900
        /*065c*/ 	.word	0x000000ff
        /*0660*/ 	.word	0x000308b8
        /*0664*/ 	.short	0x0100
        /*0666*/ 	.byte	0x08
	.zero		1


	//   ....[21]....
        /*0668*/ 	.word	0x00000910
        /*066c*/ 	.word	0x000000ff
        /*0670*/ 	.word	0x000308c8
        /*0674*/ 	.short	0x0100
        /*0676*/ 	.byte	0x08
	.zero		1


	//   ....[22]....
        /*0678*/ 	.word	0x00001c60
        /*067c*/ 	.word	0x000000ff
        /*0680*/ 	.word	0x00030800
        /*0684*/ 	.short	0x010a
        /*0686*/ 	.byte	0x26
	.zero		1


	//   ....[23]....
        /*0688*/ 	.word	0x00001ce0
        /*068c*/ 	.word	0x00000005
        /*0690*/ 	.word	0x00030830
        /*0694*/ 	.short	0x010a
        /*0696*/ 	.byte	0x3f
	.zero		1


	//   ....[24]....
        /*0698*/ 	.word	0x00001d40
        /*069c*/ 	.word	0x00000005
        /*06a0*/ 	.word	0x00030830
        /*06a4*/ 	.short	0x010a
        /*06a6*/ 	.byte	0x3f
	.zero		1


	//   ....[25]....
        /*06a8*/ 	.word	0x00002710
        /*06ac*/ 	.word	0x00000000
        /*06b0*/ 	.word	0x00000000
        /*06b4*/ 	.short	0x0101
        /*06b6*/ 	.byte	0x3f
	.zero		1


	//   ....[26]....
        /*06b8*/ 	.word	0x000043e0
        /*06bc*/ 	.word	0x000000ff
        /*06c0*/ 	.word	0x00030830
        /*06c4*/ 	.short	0x010a
        /*06c6*/ 	.byte	0x05
	.zero		1


	//   ....[27]....
        /*06c8*/ 	.word	0x00004420
        /*06cc*/ 	.word	0x000000ff
        /*06d0*/ 	.word	0x00030830
        /*06d4*/ 	.short	0x010a
        /*06d6*/ 	.byte	0x05
	.zero		1


	//   ....[28]....
        /*06d8*/ 	.word	0x00005260
        /*06dc*/ 	.word	0x000000ff
        /*06e0*/ 	.word	0x00030850
        /*06e4*/ 	.short	0x010a
        /*06e6*/ 	.byte	0x06
	.zero		1


	//   ....[29]....
        /*06e8*/ 	.word	0x000052a0
        /*06ec*/ 	.word	0x000000ff
        /*06f0*/ 	.word	0x00030850
        /*06f4*/ 	.short	0x010a
        /*06f6*/ 	.byte	0x06
	.zero		1


	//   ....[30]....
        /*06f8*/ 	.word	0x00005520
        /*06fc*/ 	.word	0x00000000
        /*0700*/ 	.word	0x00000000
        /*0704*/ 	.short	0x0101
        /*0706*/ 	.byte	0x3f
	.zero		1


	//   ....[31]....
        /*0708*/ 	.word	0x000065f0
        /*070c*/ 	.word	0x0000009b
        /*0710*/ 	.word	0x00000000
        /*0714*/ 	.short	0x0101
        /*0716*/ 	.byte	0x3f
	.zero		1


	//   ....[32]....
        /*0718*/ 	.word	0x00006d30
        /*071c*/ 	.word	0x000000ff
        /*0720*/ 	.word	0x00030830
        /*0724*/ 	.short	0x010a
        /*0726*/ 	.byte	0x05
	.zero		1


	//   ....[33]....
        /*0728*/ 	.word	0x00006d70
        /*072c*/ 	.word	0x000000ff
        /*0730*/ 	.word	0x00030830
        /*0734*/ 	.short	0x010a
        /*0736*/ 	.byte	0x05
	.zero		1


	//   ....[34]....
        /*0738*/ 	.word	0x00007bb0
        /*073c*/ 	.word	0x000000ff
        /*0740*/ 	.word	0x00030850
        /*0744*/ 	.short	0x010a
        /*0746*/ 	.byte	0x0b
	.zero		1


	//   ....[35]....
        /*0748*/ 	.word	0x00007bf0
        /*074c*/ 	.word	0x000000ff
        /*0750*/ 	.word	0x00030850
        /*0754*/ 	.short	0x010a
        /*0756*/ 	.byte	0x0b
	.zero		1


	//   ....[36]....
        /*0758*/ 	.word	0x00008550
        /*075c*/ 	.word	0x0000009f
        /*0760*/ 	.word	0x00000000
        /*0764*/ 	.short	0x0101
        /*0766*/ 	.byte	0x3f
	.zero		1


	//   ....[37]....
        /*0768*/ 	.word	0x00008580
        /*076c*/ 	.word	0x000000a2
        /*0770*/ 	.word	0x00000000
        /*0774*/ 	.short	0x0101
        /*0776*/ 	.byte	0x3f
	.zero		1


	//   ....[38]....
        /*0778*/ 	.word	0x00008a30
        /*077c*/ 	.word	0x000000ff
        /*0780*/ 	.word	0x00030830
        /*0784*/ 	.short	0x010a
        /*0786*/ 	.byte	0x05
	.zero		1


	//   ....[39]....
        /*0788*/ 	.word	0x00008a70
        /*078c*/ 	.word	0x000000ff
        /*0790*/ 	.word	0x00030830
        /*0794*/ 	.short	0x010a
        /*0796*/ 	.byte	0x05
	.zero		1


	//   ....[40]....
        /*0798*/ 	.word	0x000098b0
        /*079c*/ 	.word	0x000000ff
        /*07a0*/ 	.word	0x00030850
        /*07a4*/ 	.short	0x010a
        /*07a6*/ 	.byte	0x0b
	.zero		1


	//   ....[41]....
        /*07a8*/ 	.word	0x000098f0
        /*07ac*/ 	.word	0x000000ff
        /*07b0*/ 	.word	0x00030850
        /*07b4*/ 	.short	0x010a
        /*07b6*/ 	.byte	0x0b
	.zero		1


	//   ....[42]....
        /*07b8*/ 	.word	0x00009b90
        /*07bc*/ 	.word	0x00000002
        /*07c0*/ 	.word	0x00000000
        /*07c4*/ 	.short	0x0101
        /*07c6*/ 	.byte	0x3f
	.zero		1


	//   ....[43]....
        /*07c8*/ 	.word	0x0000abd0
        /*07cc*/ 	.word	0x0000009b
        /*07d0*/ 	.word	0x00000000
        /*07d4*/ 	.short	0x0101
        /*07d6*/ 	.byte	0x3f
	.zero		1


	//   ....[44]....
        /*07d8*/ 	.word	0x0000b870
        /*07dc*/ 	.word	0x000000ff
        /*07e0*/ 	.word	0x00030850
        /*07e4*/ 	.short	0x010a
        /*07e6*/ 	.byte	0x05
	.zero		1


	//   ....[45]....
        /*07e8*/ 	.word	0x0000b8b0
        /*07ec*/ 	.word	0x000000ff
        /*07f0*/ 	.word	0x00030850
        /*07f4*/ 	.short	0x010a
        /*07f6*/ 	.byte	0x05
	.zero		1


	//   ....[46]....
        /*07f8*/ 	.word	0x0000bcf0
        /*07fc*/ 	.word	0x00000009
        /*0800*/ 	.word	0x00000000
        /*0804*/ 	.short	0x0101
        /*0806*/ 	.byte	0x3f
	.zero		1


	//   ....[47]....
        /*0808*/ 	.word	0x0000dce0
        /*080c*/ 	.word	0x00000013
        /*0810*/ 	.word	0x00000000
        /*0814*/ 	.short	0x0101
        /*0816*/ 	.byte	0x3f
	.zero		1


	//   ....[48]....
        /*0818*/ 	.word	0x00011130
        /*081c*/ 	.word	0x00000009
        /*0820*/ 	.word	0x00030840
        /*0824*/ 	.short	0x010a
        /*0826*/ 	.byte	0x3f
	.zero		1


	//   ....[49]....
        /*0828*/ 	.word	0x000117a0
        /*082c*/ 	.word	0x0000000a
        /*0830*/ 	.word	0x00030820
        /*0834*/ 	.short	0x010a
        /*0836*/ 	.byte	0x3f
	.zero		1


	//   ....[50]....
        /*0838*/ 	.word	0x00011ae0
        /*083c*/ 	.word	0x00000002
        /*0840*/ 	.word	0x00030840
        /*0844*/ 	.short	0x010a
        /*0846*/ 	.byte	0x3f
	.zero		1


	//   ....[51]....
        /*0848*/ 	.word	0x00011e30
        /*084c*/ 	.word	0x00000003
        /*0850*/ 	.word	0x00000060
        /*0854*/ 	.short	0x010a
        /*0856*/ 	.byte	0x3f
	.zero		1


	//   ....[52]....
        /*0858*/ 	.word	0x000124c0
        /*085c*/ 	.word	0x00000002
        /*0860*/ 	.word	0x00030840
        /*0864*/ 	.short	0x010a
        /*0866*/ 	.byte	0x3f
	.zero		1


	//   ....[53]....
        /*0868*/ 	.word	0x00012810
        /*086c*/ 	.word	0x00000003
        /*0870*/ 	.word	0x00000060
        /*0874*/ 	.short	0x010a
        /*0876*/ 	.byte	0x3f
	.zero		1


	//   ....[54]....
        /*0878*/ 	.word	0x00012d80
        /*087c*/ 	.word	0x00000002
        /*0880*/ 	.word	0x00030840
        /*0884*/ 	.short	0x010a
        /*0886*/ 	.byte	0x3f
	.zero		1


	//   ....[55]....
        /*0888*/ 	.word	0x000130d0
        /*088c*/ 	.word	0x00000002
        /*0890*/ 	.word	0x00000060
        /*0894*/ 	.short	0x010a
        /*0896*/ 	.byte	0x3f
	.zero		1


	//   ....[56]....
        /*0898*/ 	.word	0x000135e0
        /*089c*/ 	.word	0x00000003
        /*08a0*/ 	.word	0x00030860
        /*08a4*/ 	.short	0x010a
        /*08a6*/ 	.byte	0x3f
	.zero		1


	//   ....[57]....
        /*08a8*/ 	.word	0x00014660
        /*08ac*/ 	.word	0x00000000
        /*08b0*/ 	.word	0x00030820
        /*08b4*/ 	.short	0x010a
        /*08b6*/ 	.byte	0x3f
	.zero		1


	//   ....[58]....
        /*08b8*/ 	.word	0x00014840
        /*08bc*/ 	.word	0x00000006
        /*08c0*/ 	.word	0x00000000
        /*08c4*/ 	.short	0x010a
        /*08c6*/ 	.byte	0x3f
	.zero		1


	//   ....[59]....
        /*08c8*/ 	.word	0x000148b0
        /*08cc*/ 	.word	0x00000007
        /*08d0*/ 	.word	0x00000000
        /*08d4*/ 	.short	0x010a
        /*08d6*/ 	.byte	0x3f
	.zero		1


	//   ....[60]....
        /*08d8*/ 	.word	0x00014920
        /*08dc*/ 	.word	0x00000004
        /*08e0*/ 	.word	0x00000000
        /*08e4*/ 	.short	0x010a
        /*08e6*/ 	.byte	0x3f
	.zero		1


	//   ....[61]....
        /*08e8*/ 	.word	0x00014950
        /*08ec*/ 	.word	0x00000003
        /*08f0*/ 	.word	0x00000000
        /*08f4*/ 	.short	0x010a
        /*08f6*/ 	.byte	0x3f
	.zero		1


	//   ....[62]....
        /*08f8*/ 	.word	0x000149c0
        /*08fc*/ 	.word	0x00000003
        /*0900*/ 	.word	0x00030800
        /*0904*/ 	.short	0x010a
        /*0906*/ 	.byte	0x3f
	.zero		1


	//   ....[63]....
        /*0908*/ 	.word	0x00014a10
        /*090c*/ 	.word	0x00000005
        /*0910*/ 	.word	0x00030830
        /*0914*/ 	.short	0x010a
        /*0916*/ 	.byte	0x3f
	.zero		1


	//   ....[64]....
        /*0918*/ 	.word	0x00014a70
        /*091c*/ 	.word	0x00000099
        /*0920*/ 	.word	0x00030830
        /*0924*/ 	.short	0x010a
        /*0926*/ 	.byte	0x3f
	.zero		1


	//   ....[65]....
        /*0928*/ 	.word	0x00014ad0
        /*092c*/ 	.word	0x000000dd
        /*0930*/ 	.word	0x00030850
        /*0934*/ 	.short	0x010a
        /*0936*/ 	.byte	0x3f
	.zero		1


	//   ....[66]....
        /*0938*/ 	.word	0x00014b30
        /*093c*/ 	.word	0x00000098
        /*0940*/ 	.word	0x00030830
        /*0944*/ 	.short	0x010a
        /*0946*/ 	.byte	0x3f
	.zero		1


	//   ....[67]....
        /*0948*/ 	.word	0x00014b90
        /*094c*/ 	.word	0x00000003
        /*0950*/ 	.word	0x00030850
        /*0954*/ 	.short	0x010a
        /*0956*/ 	.byte	0x3f
	.zero		1


	//   ....[68]....
        /*0958*/ 	.word	0x00014bf0
        /*095c*/ 	.word	0x00000098
        /*0960*/ 	.word	0x00030830
        /*0964*/ 	.short	0x010a
        /*0966*/ 	.byte	0x3f
	.zero		1


	//   ....[69]....
        /*0968*/ 	.word	0x00014c50
        /*096c*/ 	.word	0x00000003
        /*0970*/ 	.word	0x00030850
        /*0974*/ 	.short	0x010a
        /*0976*/ 	.byte	0x3f
	.zero		1


	//   ....[70]....
        /*0978*/ 	.word	0x00014cb0
        /*097c*/ 	.word	0x00000007
        /*0980*/ 	.word	0x00030850
        /*0984*/ 	.short	0x010a
        /*0986*/ 	.byte	0x3f
	.zero		1


	//   ....[71]....
        /*0988*/ 	.word	0x00014e50
        /*098c*/ 	.word	0x00000009
        /*0990*/ 	.word	0x00030840
        /*0994*/ 	.short	0x010a
        /*0996*/ 	.byte	0x3f
	.zero		1


	//   ....[72]....
        /*0998*/ 	.word	0x00014ed0
        /*099c*/ 	.word	0x00000008
        /*09a0*/ 	.word	0x00030820
        /*09a4*/ 	.short	0x010a
        /*09a6*/ 	.byte	0x3f
	.zero		1


	//   ....[73]....
        /*09a8*/ 	.word	0x00014f20
        /*09ac*/ 	.word	0x00000002
        /*09b0*/ 	.word	0x00030840
        /*09b4*/ 	.short	0x010a
        /*09b6*/ 	.byte	0x3f
	.zero		1


	//   ....[74]....
        /*09b8*/ 	.word	0x00014f70
        /*09bc*/ 	.word	0x00000003
        /*09c0*/ 	.word	0x00000060
        /*09c4*/ 	.short	0x010a
        /*09c6*/ 	.byte	0x3f
	.zero		1


	//   ....[75]....
        /*09c8*/ 	.word	0x00014fc0
        /*09cc*/ 	.word	0x00000002
        /*09d0*/ 	.word	0x00030840
        /*09d4*/ 	.short	0x010a
        /*09d6*/ 	.byte	0x3f
	.zero		1


	//   ....[76]....
        /*09d8*/ 	.word	0x00015010
        /*09dc*/ 	.word	0x00000003
        /*09e0*/ 	.word	0x00000060
        /*09e4*/ 	.short	0x010a
        /*09e6*/ 	.byte	0x3f
	.zero		1


	//   ....[77]....
        /*09e8*/ 	.word	0x00015060
        /*09ec*/ 	.word	0x00000002
        /*09f0*/ 	.word	0x00030840
        /*09f4*/ 	.short	0x010a
        /*09f6*/ 	.byte	0x3f
	.zero		1


	//   ....[78]....
        /*09f8*/ 	.word	0x000150b0
        /*09fc*/ 	.word	0x00000002
        /*0a00*/ 	.word	0x00000060
        /*0a04*/ 	.short	0x010a
        /*0a06*/ 	.byte	0x3f
	.zero		1


	//   ....[79]....
        /*0a08*/ 	.word	0x00015100
        /*0a0c*/ 	.word	0x00000003
        /*0a10*/ 	.word	0x00030860
        /*0a14*/ 	.short	0x010a
        /*0a16*/ 	.byte	0x3f
	.zero		1


	//   ....[80]....
        /*0a18*/ 	.word	0x00015ac0
        /*0a1c*/ 	.word	0x00000000
        /*0a20*/ 	.word	0x00030820
        /*0a24*/ 	.short	0x010a
        /*0a26*/ 	.byte	0x3f
	.zero		1


	//   ....[81]....
        /*0a28*/ 	.word	0x00015c60
        /*0a2c*/ 	.word	0x00000006
        /*0a30*/ 	.word	0x00000000
        /*0a34*/ 	.short	0x010a
        /*0a36*/ 	.byte	0x3f
	.zero		1


	//   ....[82]....
        /*0a38*/ 	.word	0x00015cb0
        /*0a3c*/ 	.word	0x00000007
        /*0a40*/ 	.word	0x00000000
        /*0a44*/ 	.short	0x010a
        /*0a46*/ 	.byte	0x3f
	.zero		1


	//   ....[83]....
        /*0a48*/ 	.word	0x00015d00
        /*0a4c*/ 	.word	0x00000004
        /*0a50*/ 	.word	0x00000000
        /*0a54*/ 	.short	0x010a
        /*0a56*/ 	.byte	0x3f
	.zero		1


	//----- nvinfo : EIATTR_NUM_MBARRIERS
	.align		4
.L_507:
        /*0a58*/ 	.byte	0x03, 0x38
        /*0a5a*/ 	.short	0x0016


	//----- nvinfo : EIATTR_EXIT_INSTR_OFFSETS
	.align		4
        /*0a5c*/ 	.byte	0x04, 0x1c
        /*0a5e*/ 	.short	(.L_509 - .L_508)


	//   ....[0]....
.L_508:
        /*0a60*/ 	.word	0x00000a90


	//   ....[1]....
        /*0a64*/ 	.word	0x0000f050


	//   ....[2]....
        /*0a68*/ 	.word	0x0000f0b0


	//   ....[3]....
        /*0a6c*/ 	.word	0x000149a0


	//----- nvinfo : EIATTR_MAX_THREADS
	.align		4
.L_509:
        /*0a70*/ 	.byte	0x04, 0x05
        /*0a72*/ 	.short	(.L_511 - .L_510)
.L_510:
        /*0a74*/ 	.word	0x00000180
        /*0a78*/ 	.word	0x00000001
        /*0a7c*/ 	.word	0x00000001


	//----- nvinfo : EIATTR_CRS_STACK_SIZE
	.align		4
.L_511:
        /*0a80*/ 	.byte	0x04, 0x1e
        /*0a82*/ 	.short	(.L_513 - .L_512)
.L_512:
        /*0a84*/ 	.word	0x00000000


	//----- nvinfo : EIATTR_CBANK_PARAM_SIZE
	.align		4
.L_513:
        /*0a88*/ 	.byte	0x03, 0x19
        /*0a8a*/ 	.short	0x0a70


	//----- nvinfo : EIATTR_PARAM_CBANK
	.align		4
        /*0a8c*/ 	.byte	0x04, 0x0a
        /*0a8e*/ 	.short	(.L_515 - .L_514)
	.align		4
.L_514:
        /*0a90*/ 	.word	index@(.nv.constant0._ZN7cutlass13device_kernelIN5flash11enable_sm90INS1_16FlashAttnFwdSm90INS1_25CollectiveMainloopFwdSm90ILi2EN4cute5tupleIJNS5_1CILi1EEES8_S8_EEENS6_IJNS7_ILi128EEENS7_ILi64EEENS7_ILi256EEEEEELi256ENS_10bfloat16_tEfNS_4arch4Sm90ELb0ELb1ELb0ELb1ELb0ELb0ELb0ELb1ELb1ELb0ELb0ELb0EEENS1_21CollectiveEpilogueFwdINS6_IJSA_SC_SB_EEES9_SE_SG_Li256ELb1ELb0ELb0ELb0EEENS1_36VarlenDynamicPersistentTileSchedulerILi128ELi64ELi256ELi32ELb0ELb0ELb1ELb1ELb0ELb1EEEEEEEEEvNT_6ParamsE)
        /*0a94*/ 	.short	0x0210
        /*0a96*/ 	.short	0x0a70


	//----- nvinfo : EIATTR_SW_WAR
	.align		4
.L_515:
        /*0a98*/ 	.byte	0x04, 0x36
        /*0a9a*/ 	.short	(.L_517 - .L_516)
.L_516:
        /*0a9c*/ 	.word	0x00000008
.L_517:


//--------------------- .nv.info._ZN7cutlass13device_kernelIN5flash11enable_sm90INS1_16FlashAttnFwdSm90INS1_25CollectiveMainloopFwdSm90ILi2EN4cute5tupleIJNS5_1CILi1EEES8_S8_EEENS6_IJNS7_ILi128EEENS7_ILi64EEENS7_ILi256EEEEEELi256ENS_10bfloat16_tEfNS_4arch4Sm90ELb0ELb1ELb0ELb1ELb0ELb1ELb0ELb1ELb1ELb0ELb0ELb0EEENS1_21CollectiveEpilogueFwdINS6_IJSA_SC_SB_EEES9_SE_SG_Li256ELb1ELb0ELb0ELb0EEENS1_36VarlenDynamicPersistentTileSchedulerILi128ELi64ELi256ELi32ELb0ELb0ELb1ELb1ELb0ELb1EEEEEEEEEvNT_6ParamsE --------------------------
	.section	.nv.info._ZN7cutlass13device_kernelIN5flash11enable_sm90INS1_16FlashAttnFwdSm90INS1_25CollectiveMainloopFwdSm90ILi2EN4cute5tupleIJNS5_1CILi1EEES8_S8_EEENS6_IJNS7_ILi128EEENS7_ILi64EEENS7_ILi256EEEEEELi256ENS_10bfloat16_tEfNS_4arch4Sm90ELb0ELb1ELb0ELb1ELb0ELb1ELb0ELb1ELb1ELb0ELb0ELb0EEENS1_21CollectiveEpilogueFwdINS6_IJSA_SC_SB_EEES9_SE_SG_Li256ELb1ELb0ELb0ELb0EEENS1_36VarlenDynamicPersistentTileSchedulerILi128ELi64ELi256ELi32ELb0ELb0ELb1ELb1ELb0ELb1EEEEEEEEEvNT_6ParamsE,"",@"SHT_CUDA_INFO"
	.sectionflags	@""
	.align	4


	//----- nvinfo : EIATTR_CUDA_API_VERSION
	.align		4
        /*0000*/ 	.byte	0x04, 0x37
        /*0002*/ 	.short	(.L_519 - .L_518)
.L_518:
        /*0004*/ 	.word	0x00000082


	//----- nvinfo : EIATTR_KPARAM_INFO
	.align		4
.L_519:
        /*0008*/ 	.byte	0x04, 0x17
        /*000a*/ 	.short	(.L_521 - .L_520)
.L_520:
        /*000c*/ 	.word	0x00000000
        /*0010*/ 	.short	0x0000
        /*0012*/ 	.short	0x0070
        /*0014*/ 	.byte	0x00, 0xf0, 0x01, 0x28


	//----- nvinfo : EIATTR_SPARSE_MMA_MASK
	.align		4
.L_521:
        /*0018*/ 	.byte	0x03, 0x50
        /*001a*/ 	.short	0x0000


	//----- nvinfo : EIATTR_MAXREG_COUNT
	.align		4
        /*001c*/ 	.byte	0x03, 0x1b
        /*001e*/ 	.short	0x00a8


	//----- nvinfo : EIATTR_NUM_BARRIERS
	.align		4
        /*0020*/ 	.byte	0x02, 0x4c
        /*0022*/ 	.byte	0x10
	.zero		1


	//----- nvinfo : EIATTR_EXTERNS
	.align		4
        /*0024*/ 	.byte	0x04, 0x0f
        /*0026*/ 	.short	(.L_523 - .L_522)


	//   ....[0]....
	.align		4
.L_522:
        /*0028*/ 	.word	index@(__assertfail)


	//----- nvinfo : EIATTR_ANNOTATIONS
	.align		4
.L_523:
        /*002c*/ 	.byte	0x04, 0x55
        /*002e*/ 	.short	(.L_525 - .L_524)


	//   ....[0]....
.L_524:
        /* <DEDUP_REMOVED lines=140> */


	//----- nvinfo : EIATTR_MERCURY_ISA_VERSION
	.align		4
.L_525:
        /*08e0*/ 	.byte	0x03, 0x5f
        /*08e2*/ 	.short	0x0101


	//----- nvinfo : EIATTR_UNUSED_LOAD_BYTE_OFFSET
	.align		4
        /*08e4*/ 	.byte	0x04, 0x44
        /*08e6*/ 	.short	(.L_527 - .L_526)


	//   ....[0]....
.L_526:
        /*08e8*/ 	.word	0x00000ad0
        /*08ec*/ 	.word	0x0000fff0


	//   ....[1]....
        /*08f0*/ 	.word	0x0001ed00
        /*08f4*/ 	.word	0x0000fff0


	//----- nvinfo : EIATTR_INT_WARP_WIDE_INSTR_OFFSETS
	.align		4
.L_527:
        /*08f8*/ 	.byte	0x04, 0x31
        /*08fa*/ 	.short	(.L_529 - .L_528)


	//   ....[0]....
.L_528:
        /*08fc*/ 	.word	0x000001c0


	//   ....[1]....
        /*0900*/ 	.word	0x00000200


	//   ....[2]....
        /*0904*/ 	.word	0x00000270


	//   ....[3]....
        /*0908*/ 	.word	0x000240d0


	//   ....[4]....
        /*090c*/ 	.word	0x00024170


	//   ....[5]....
        /*0910*/ 	.word	0x000246e0


	//   ....[6]....
        /*0914*/ 	.word	0x00024710


	//   ....[7]....
        /*0918*/ 	.word	0x00024810


	//   ....[8]....
        /*091c*/ 	.word	0x00024900


	//   ....[9]....
        /*0920*/ 	.word	0x000249f0


	//   ....[10]....
        /*0924*/ 	.word	0x00027130


	//   ....[11]....
        /*0928*/ 	.word	0x000271d0


	//----- nvinfo : EIATTR_COOP_GROUP_MASK_REGIDS
	.align		4
.L_529:
        /*092c*/ 	.byte	0x04, 0x29
        /*092e*/ 	.short	(.L_531 - .L_530)


	//   ....[0]....
.L_530:
        /*0930*/ 	.word	0xffffffff


	//   ....[1]....
        /*0934*/ 	.word	0xffffffff


	//   ....[2]....
        /*0938*/ 	.word	0xffffffff


	//   ....[3]....
        /*093c*/ 	.word	0xffffffff


	//   ....[4]....
        /*0940*/ 	.word	0xffffffff


	//   ....[5]....
        /*0944*/ 	.word	0xffffffff


	//   ....[6]....
        /*0948*/ 	.word	0xffffffff


	//   ....[7]....
        /*094c*/ 	.word	0xffffffff


	//   ....[8]....
        /*0950*/ 	.word	0xffffffff


	//   ....[9]....
        /*0954*/ 	.word	0xffffffff


	//   ....[10]....
        /*0958*/ 	.word	0xffffffff


	//   ....[11]....
        /*095c*/ 	.word	0xffffffff


	//   ....[12]....
        /*0960*/ 	.word	0xffffffff


	//   ....[13]....
        /*0964*/ 	.word	0xffffffff


	//   ....[14]....
        /*0968*/ 	.word	0xffffffff


	//   ....[15]....
        /*096c*/ 	.word	0xffffffff


	//   ....[16]....
        /*0970*/ 	.word	0xffffffff


	//   ....[17]....
        /*0974*/ 	.word	0xffffffff


	//   ....[18]....
        /*0978*/ 	.word	0xffffffff


	//   ....[19]....
        /*097c*/ 	.word	0xffffffff


	//   ....[20]....
        /*0980*/ 	.word	0xffffffff


	//   ....[21]....
        /*0984*/ 	.word	0xffffffff


	//   ....[22]....
        /*0988*/ 	.word	0xffffffff


	//   ....[23]....
        /*098c*/ 	.word	0xffffffff


	//   ....[24]....
        /*0990*/ 	.word	0xffffffff


	//   ....[25]....
        /*0994*/ 	.word	0xffffffff


	//   ....[26]....
        /*0998*/ 	.word	0xffffffff


	//   ....[27]....
        /*099c*/ 	.word	0xffffffff


	//   ....[28]....
        /*09a0*/ 	.word	0xffffffff


	//   ....[29]....
        /*09a4*/ 	.word	0xffffffff


	//   ....[30]....
        /*09a8*/ 	.word	0xffffffff


	//   ....[31]....
        /*09ac*/ 	.word	0xffffffff


	//   ....[32]....
        /*09b0*/ 	.word	0xffffffff


	//   ....[33]....
        /*09b4*/ 	.word	0xffffffff


	//   ....[34]....
        /*09b8*/ 	.word	0xffffffff


	//   ....[35]....
        /*09bc*/ 	.word	0xffffffff


	//   ....[36]....
        /*09c0*/ 	.word	0xffffffff


	//   ....[37]....
        /*09c4*/ 	.word	0xffffffff


	//   ....[38]....
        /*09c8*/ 	.word	0xffffffff


	//   ....[39]....
        /*09cc*/ 	.word	0xffffffff


	//   ....[40]....
        /*09d0*/ 	.word	0xffffffff


	//   ....[41]....
        /*09d4*/ 	.word	0xffffffff


	//   ....[42]....
        /*09d8*/ 	.word	0xffffffff


	//   ....[43]....
        /*09dc*/ 	.word	0xffffffff


	//   ....[44]....
        /*09e0*/ 	.word	0xffffffff


	//   ....[45]....
        /*09e4*/ 	.word	0xffffffff


	//   ....[46]....
        /*09e8*/ 	.word	0xffffffff


	//   ....[47]....
        /*09ec*/ 	.word	0xffffffff


	//   ....[48]....
        /*09f0*/ 	.word	0xffffffff


	//   ....[49]....
        /*09f4*/ 	.word	0xffffffff


	//   ....[50]....
        /*09f8*/ 	.word	0xffffffff


	//   ....[51]....
        /*09fc*/ 	.word	0xffffffff


	//   ....[52]....
        /*0a00*/ 	.word	0xffffffff


	//   ....[53]....
        /*0a04*/ 	.word	0xffffffff


	//   ....[54]....
        /*0a08*/ 	.word	0xffffffff


	//   ....[55]....
        /*0a0c*/ 	.word	0xffffffff


	//   ....[56]....
        /*0a10*/ 	.word	0xffffffff


	//   ....[57]....
        /*0a14*/ 	.word	0xffffffff


	//   ....[58]....
        /*0a18*/ 	.word	0xffffffff


	//   ....[59]....
        /*0a1c*/ 	.word	0xffffffff


	//   ....[60]....
        /*0a20*/ 	.word	0xffffffff


	//   ....[61]....
        /*0a24*/ 	.word	0xffffffff


	//   ....[62]....
        /*0a28*/ 	.word	0x0500000f


	//   ....[63]....
        /*0a2c*/ 	.word	0x0500000f


	//   ....[64]....
        /*0a30*/ 	.word	0x0500000f


	//   ....[65]....
        /*0a34*/ 	.word	0x0500000f


	//   ....[66]....
        /*0a38*/ 	.word	0x0500000f


	//   ....[67]....
        /*0a3c*/ 	.word	0x0500000f


	//   ....[68]....
        /*0a40*/ 	.word	0x0500000f


	//   ....[69]....
        /*0a44*/ 	.word	0x0500000f


	//   ....[70]....
        /*0a48*/ 	.word	0x0500000f


	//   ....[71]....
        /*0a4c*/ 	.word	0x0500000f


	//   ....[72]....
        /*0a50*/ 	.word	0x0500000f


	//   ....[73]....
        /*0a54*/ 	.word	0x0500000f


	//   ....[74]....
        /*0a58*/ 	.word	0x0500000f


	//   ....[75]....
        /*0a5c*/ 	.word	0x0500000f


	//   ....[76]....
        /*0a60*/ 	.word	0x0500000f


	//   ....[77]....
        /*0a64*/ 	.word	0x0500000f


	//   ....[78]....
        /*0a68*/ 	.word	0x0500000f


	//   ....[79]....
        /*0a6c*/ 	.word	0x0500000f


	//   ....[80]....
        /*0a70*/ 	.word	0x0500000f


	//   ....[81]....
        /*0a74*/ 	.word	0x0500000f


	//   ....[82]....
        /*0a78*/ 	.word	0x0500000f


	//   ....[83]....
        /*0a7c*/ 	.word	0x0500000f


	//   ....[84]....
        /*0a80*/ 	.word	0x0500000f


	//   ....[85]....
        /*0a84*/ 	.word	0x0500000f


	//   ....[86]....
        /*0a88*/ 	.word	0x0500000f


	//   ....[87]....
        /*0a8c*/ 	.word	0x0500000f


	//   ....[88]....
        /*0a90*/ 	.word	0x0500000f


	//   ....[89]....
        /*0a94*/ 	.word	0x0500000f


	//   ....[90]....
        /*0a98*/ 	.word	0x0500000f


	//   ....[91]....
        /*0a9c*/ 	.word	0x0500000f


	//   ....[92]....
        /*0aa0*/ 	.word	0x0500000f


	//   ....[93]....
        /*0aa4*/ 	.word	0x0500000f


	//   ....[94]....
        /*0aa8*/ 	.word	0x0500000f


	//   ....[95]....
        /*0aac*/ 	.word	0x0500000f


	//   ....[96]....
        /*0ab0*/ 	.word	0x0500000f


	//   ....[97]....
        /*0ab4*/ 	.word	0x0500000f


	//   ....[98]....
        /*0ab8*/ 	.word	0x0500000f


	//   ....[99]....
        /*0abc*/ 	.word	0x0500000f


	//   ....[100]....
        /*0ac0*/ 	.word	0x0500000f


	//   ....[101]....
        /*0ac4*/ 	.word	0x0500000f


	//   ....[102]....
        /*0ac8*/ 	.word	0x0500000f


	//   ....[103]....
        /*0acc*/ 	.word	0x0500000f


	//   ....[104]....
        /*0ad0*/ 	.word	0x0500000f


	//   ....[105]....
        /*0ad4*/ 	.word	0x0500000f


	//   ....[106]....
        /*0ad8*/ 	.word	0x0500000f


	//   ....[107]....
        /*0adc*/ 	.word	0x0500000f


	//   ....[108]....
        /*0ae0*/ 	.word	0x0500000f


	//   ....[109]....
        /*0ae4*/ 	.word	0x0500000f


	//   ....[110]....
        /*0ae8*/ 	.word	0x0500000f


	//   ....[111]....
        /*0aec*/ 	.word	0x0500000f


	//   ....[112]....
        /*0af0*/ 	.word	0x0500000f


	//   ....[113]....
        /*0af4*/ 	.word	0x0500000f


	//----- nvinfo : EIATTR_COOP_GROUP_INSTR_OFFSETS
	.align		4
.L_531:
        /*0af8*/ 	.byte	0x04, 0x28
        /*0afa*/ 	.short	(.L_533 - .L_532)


	//   ....[0]....
.L_532:
        /*0afc*/ 	.word	0x00000060


	//   ....[1]....
        /*0b00*/ 	.word	0x000001d0


	//   ....[2]....
        /*0b04*/ 	.word	0x00000220


	//   ....[3]....
        /*0b08*/ 	.word	0x00000450


	//   ....[4]....
        /*0b0c*/ 	.word	0x000005b0


	//   ....[5]....
        /*0b10*/ 	.word	0x000006d0


	//   ....[6]....
        /*0b14*/ 	.word	0x00000830


	//   ....[7]....
        /*0b18*/ 	.word	0x00009380


	//   ....[8]....
        /*0b1c*/ 	.word	0x00014d50


	//   ....[9]....
        /*0b20*/ 	.word	0x00014e60


	//   ....[10]....
        /*0b24*/ 	.word	0x00015280


	//   ....[11]....
        /*0b28*/ 	.word	0x000152f0


	//   ....[12]....
        /*0b2c*/ 	.word	0x00017e20


	//   ....[13]....
        /*0b30*/ 	.word	0x00017ea0


	//   ....[14]....
        /*0b34*/ 	.word	0x000182c0


	//   ....[15]....
        /*0b38*/ 	.word	0x00018360


	//   ....[16]....
        /*0b3c*/ 	.word	0x0001a1b0


	//   ....[17]....
        /*0b40*/ 	.word	0x0001a1e0


	//   ....[18]....
        /*0b44*/ 	.word	0x0001a3c0


	//   ....[19]....
        /*0b48*/ 	.word	0x0001a5a0


	//   ....[20]....
        /*0b4c*/ 	.word	0x0001cc50


	//   ....[21]....
        /*0b50*/ 	.word	0x0001ccf0


	//   ....[22]....
        /*0b54*/ 	.word	0x0001d100


	//   ....[23]....
        /*0b58*/ 	.word	0x0001d1c0


	//   ....[24]....
        /*0b5c*/ 	.word	0x0001e140


	//   ....[25]....
        /*0b60*/ 	.word	0x0001e1f0


	//   ....[26]....
        /*0b64*/ 	.word	0x0001e330


	//   ....[27]....
        /*0b68*/ 	.word	0x0001e350


	//   ....[28]....
        /*0b6c*/ 	.word	0x000216b0


	//   ....[29]....
        /*0b70*/ 	.word	0x00021850


	//   ....[30]....
        /*0b74*/ 	.word	0x00021880


	//   ....[31]....
        /*0b78*/ 	.word	0x000218b0


	//   ....[32]....
        /*0b7c*/ 	.word	0x000218f0


	//   ....[33]....
        /*0b80*/ 	.word	0x00021940


	//   ....[34]....
        /*0b84*/ 	.word	0x000219a0


	//   ....[35]....
        /*0b88*/ 	.word	0x00021b90


	//   ....[36]....
        /*0b8c*/ 	.word	0x00021bf0


	//   ....[37]....
        /*0b90*/ 	.word	0x00021c30


	//   ....[38]....
        /*0b94*/ 	.word	0x00021c70


	//   ....[39]....
        /*0b98*/ 	.word	0x00021ca0


	//   ....[40]....
        /*0b9c*/ 	.word	0x00021cd0


	//   ....[41]....
        /*0ba0*/ 	.word	0x00021d70


	//   ....[42]....
        /*0ba4*/ 	.word	0x00021dd0


	//   ....[43]....
        /*0ba8*/ 	.word	0x00021e60


	//   ....[44]....
        /*0bac*/ 	.word	0x000276b0


	//   ....[45]....
        /*0bb0*/ 	.word	0x000276c0


	//   ....[46]....
        /*0bb4*/ 	.word	0x000277e0


	//   ....[47]....
        /*0bb8*/ 	.word	0x00027840


	//   ....[48]....
        /*0bbc*/ 	.word	0x00027880


	//   ....[49]....
        /*0bc0*/ 	.word	0x000278c0


	//   ....[50]....
        /*0bc4*/ 	.word	0x000278f0


	//   ....[51]....
        /*0bc8*/ 	.word	0x00027920


	//   ....[52]....
        /*0bcc*/ 	.word	0x00027ac0


	//   ....[53]....
        /*0bd0*/ 	.word	0x00027b20


	//   ....[54]....
        /*0bd4*/ 	.word	0x00027b60


	//   ....[55]....
        /*0bd8*/ 	.word	0x00027ba0


	//   ....[56]....
        /*0bdc*/ 	.word	0x00027bd0


	//   ....[57]....
        /*0be0*/ 	.word	0x00027c00


	//   ....[58]....
        /*0be4*/ 	.word	0x00027cc0


	//   ....[59]....
        /*0be8*/ 	.word	0x00027ce0


	//   ....[60]....
        /*0bec*/ 	.word	0x00027d50


	//   ....[61]....
        /*0bf0*/ 	.word	0x000283f0


	//   ....[62]....
        /*0bf4*/ 	.word	0x00028850


	//   ....[63]....
        /*0bf8*/ 	.word	0x000288f0


	//   ....[64]....
        /*0bfc*/ 	.word	0x00028990


	//   ....[65]....
        /*0c00*/ 	.word	0x00028a30


	//   ....[66]....
        /*0c04*/ 	.word	0x00028ad0


	//   ....[67]....
        /*0c08*/ 	.word	0x00028b70


	//   ....[68]....
        /*0c0c*/ 	.word	0x00028c10


	//   ....[69]....
        /*0c10*/ 	.word	0x00028cb0


	//   ....[70]....
        /*0c14*/ 	.word	0x00028d50


	//   ....[71]....
        /*0c18*/ 	.word	0x00028df0


	//   ....[72]....
        /*0c1c*/ 	.word	0x00028e90


	//   ....[73]....
        /*0c20*/ 	.word	0x00028f30


	//   ....[74]....
        /*0c24*/ 	.word	0x00028fd0


	//   ....[75]....
        /*0c28*/ 	.word	0x00029070


	//   ....[76]....
        /*0c2c*/ 	.word	0x00029110


	//   ....[77]....
        /*0c30*/ 	.word	0x000291b0


	//   ....[78]....
        /*0c34*/ 	.word	0x000292a0


	//   ....[79]....
        /*0c38*/ 	.word	0x00029340


	//   ....[80]....
        /*0c3c*/ 	.word	0x000293e0


	//   ....[81]....
        /*0c40*/ 	.word	0x00029480


	//   ....[82]....
        /*0c44*/ 	.word	0x00029520


	//   ....[83]....
        /*0c48*/ 	.word	0x000295c0


	//   ....[84]....
        /*0c4c*/ 	.word	0x00029660


	//   ....[85]....
        /*0c50*/ 	.word	0x00029700


	//   ....[86]....
        /*0c54*/ 	.word	0x000297a0


	//   ....[87]....
        /*0c58*/ 	.word	0x00029840


	//   ....[88]....
        /*0c5c*/ 	.word	0x000298e0


	//   ....[89]....
        /*0c60*/ 	.word	0x00029980


	//   ....[90]....
        /*0c64*/ 	.word	0x00029a20


	//   ....[91]....
        /*0c68*/ 	.word	0x00029ac0


	//   ....[92]....
        /*0c6c*/ 	.word	0x00029b60


	//   ....[93]....
        /*0c70*/ 	.word	0x00029c00


	//   ....[94]....
        /*0c74*/ 	.word	0x00029fa0


	//   ....[95]....
        /*0c78*/ 	.word	0x0002a280


	//   ....[96]....
        /*0c7c*/ 	.word	0x0002a6a0


	//   ....[97]....
        /*0c80*/ 	.word	0x0002a730


	//   ....[98]....
        /*0c84*/ 	.word	0x0002a7d0


	//   ....[99]....
        /*0c88*/ 	.word	0x0002a880


	//   ....[100]....
        /*0c8c*/ 	.word	0x0002a900


	//   ....[101]....
        /*0c90*/ 	.word	0x0002a980


	//   ....[102]....
        /*0c94*/ 	.word	0x0002aa00


	//   ....[103]....
        /*0c98*/ 	.word	0x0002aa80


	//   ....[104]....
        /*0c9c*/ 	.word	0x0002ab10


	//   ....[105]....
        /*0ca0*/ 	.word	0x0002abc0


	//   ....[106]....
        /*0ca4*/ 	.word	0x0002ac40


	//   ....[107]....
        /*0ca8*/ 	.word	0x0002acc0


	//   ....[108]....
        /*0cac*/ 	.word	0x0002ad40


	//   ....[109]....
        /*0cb0*/ 	.word	0x0002adc0


	//   ....[110]....
        /*0cb4*/ 	.word	0x0002ae30


	//   ....[111]....
        /*0cb8*/ 	.word	0x0002aed0


	//   ....[112]....
        /*0cbc*/ 	.word	0x0002af60


	//   ....[113]....
        /*0cc0*/ 	.word	0x0002b090


	//----- nvinfo : EIATTR_REG_RECONFIG
	.align		4
.L_533:
        /*0cc4*/ 	.byte	0x01, 0x54
	.zero		2


	//----- nvinfo : EIATTR_SYSCALL_OFFSETS
	.align		4
        /*0cc8*/ 	.byte	0x04, 0x46
        /*0cca*/ 	.short	(.L_535 - .L_534)


	//   ....[0]....
.L_534:
        /*0ccc*/ 	.word	0x00001fd0


	//   ....[1]....
        /*0cd0*/ 	.word	0x00002120


	//   ....[2]....
        /*0cd4*/ 	.word	0x00009520


	//   ....[3]....
        /*0cd8*/ 	.word	0x000099c0


	//   ....[4]....
        /*0cdc*/ 	.word	0x00024300


	//   ....[5]....
        /*0ce0*/ 	.word	0x00024440


	//   ....[6]....
        /*0ce4*/ 	.word	0x00024540


	//----- nvinfo : EIATTR_MBARRIER_INSTR_OFFSETS
	.align		4
.L_535:
        /*0ce8*/ 	.byte	0x04, 0x39
        /*0cea*/ 	.short	(.L_537 - .L_536)


	//   ....[0]....
.L_536:
        /*0cec*/ 	.word	0x00000300
        /*0cf0*/ 	.word	0x000000ff
        /*0cf4*/ 	.word	0x00030800
        /*0cf8*/ 	.short	0x0100
        /*0cfa*/ 	.byte	0x08
	.zero		1


	//   ....[1]....
        /*0cfc*/ 	.word	0x00000310
        /*0d00*/ 	.word	0x000000ff
        /*0d04*/ 	.word	0x00030820
        /*0d08*/ 	.short	0x0100
        /*0d0a*/ 	.byte	0x08
	.zero		1


	//   ....[2]....
        /*0d0c*/ 	.word	0x00000400
        /*0d10*/ 	.word	0x000000ff
        /*0d14*/ 	.word	0x00030830
        /*0d18*/ 	.short	0x0100
        /*0d1a*/ 	.byte	0x08
	.zero		1


	//   ....[3]....
        /*0d1c*/ 	.word	0x00000410
        /*0d20*/ 	.word	0x000000ff
        /*0d24*/ 	.word	0x00030840
        /*0d28*/ 	.short	0x0100
        /*0d2a*/ 	.byte	0x08
	.zero		1


	//   ....[4]....
        /*0d2c*/ 	.word	0x00000420
        /*0d30*/ 	.word	0x000000ff
        /*0d34*/ 	.word	0x00030838
        /*0d38*/ 	.short	0x0100
        /*0d3a*/ 	.byte	0x08
	.zero		1


	//   ....[5]....
        /*0d3c*/ 	.word	0x00000430
        /*0d40*/ 	.word	0x000000ff
        /*0d44*/ 	.word	0x00030848
        /*0d48*/ 	.short	0x0100
        /*0d4a*/ 	.byte	0x08
	.zero		1


	//   ....[6]....
        /*0d4c*/ 	.word	0x00000560
        /*0d50*/ 	.word	0x000000ff
        /*0d54*/ 	.word	0x00030850
        /*0d58*/ 	.short	0x0100
        /*0d5a*/ 	.byte	0x08
	.zero		1


	//   ....[7]....
        /*0d5c*/ 	.word	0x00000570
        /*0d60*/ 	.word	0x000000ff
        /*0d64*/ 	.word	0x00030860
        /*0d68*/ 	.short	0x0100
        /*0d6a*/ 	.byte	0x08
	.zero		1


	//   ....[8]....
        /*0d6c*/ 	.word	0x00000580
        /*0d70*/ 	.word	0x000000ff
        /*0d74*/ 	.word	0x00030858
        /*0d78*/ 	.short	0x0100
        /*0d7a*/ 	.byte	0x08
	.zero		1


	//   ....[9]....
        /*0d7c*/ 	.word	0x00000590
        /*0d80*/ 	.word	0x000000ff
        /*0d84*/ 	.word	0x00030868
        /*0d88*/ 	.short	0x0100
        /*0d8a*/ 	.byte	0x08
	.zero		1


	//   ....[10]....
        /*0d8c*/ 	.word	0x00000680
        /*0d90*/ 	.word	0x000000ff
        /*0d94*/ 	.word	0x00030870
        /*0d98*/ 	.short	0x0100
        /*0d9a*/ 	.byte	0x06
	.zero		1


	//   ....[11]....
        /*0d9c*/ 	.word	0x00000690
        /*0da0*/ 	.word	0x000000ff
        /*0da4*/ 	.word	0x00030880
        /*0da8*/ 	.short	0x0100
        /*0daa*/ 	.byte	0x06
	.zero		1


	//   ....[12]....
        /*0dac*/ 	.word	0x000006a0
        /*0db0*/ 	.word	0x000000ff
        /*0db4*/ 	.word	0x00030878
        /*0db8*/ 	.short	0x0100
        /*0dba*/ 	.byte	0x06
	.zero		1


	//   ....[13]....
        /*0dbc*/ 	.word	0x000006b0
        /*0dc0*/ 	.word	0x000000ff
        /*0dc4*/ 	.word	0x00030888
        /*0dc8*/ 	.short	0x0100
        /*0dca*/ 	.byte	0x06
	.zero		1


	//   ....[14]....
        /*0dcc*/ 	.word	0x000007e0
        /*0dd0*/ 	.word	0x000000ff
        /*0dd4*/ 	.word	0x00030890
        /*0dd8*/ 	.short	0x0100
        /*0dda*/ 	.byte	0x08
	.zero		1


	//   ....[15]....
        /*0ddc*/ 	.word	0x000007f0
        /*0de0*/ 	.word	0x000000ff
        /*0de4*/ 	.word	0x000308a0
        /*0de8*/ 	.short	0x0100
        /*0dea*/ 	.byte	0x08
	.zero		1


	//   ....[16]....
        /*0dec*/ 	.word	0x00000800
        /*0df0*/ 	.word	0x000000ff
        /*0df4*/ 	.word	0x00030898
        /*0df8*/ 	.short	0x0100
        /*0dfa*/ 	.byte	0x08
	.zero		1


	//   ....[17]....
        /*0dfc*/ 	.word	0x00000810
        /*0e00*/ 	.word	0x000000ff
        /*0e04*/ 	.word	0x000308a8
        /*0e08*/ 	.short	0x0100
        /*0e0a*/ 	.byte	0x08
	.zero		1


	//   ....[18]....
        /*0e0c*/ 	.word	0x00000940
        /*0e10*/ 	.word	0x000000ff
        /*0e14*/ 	.word	0x000308b0
        /*0e18*/ 	.short	0x0100
        /*0e1a*/ 	.byte	0x08
	.zero		1


	//   ....[19]....
        /*0e1c*/ 	.word	0x00000950
        /*0e20*/ 	.word	0x000000ff
        /*0e24*/ 	.word	0x000308c0
        /*0e28*/ 	.short	0x0100
        /*0e2a*/ 	.byte	0x08
	.zero		1


	//   ....[20]....
        /*0e2c*/ 	.word	0x00000960
        /*0e30*/ 	.word	0x000000ff
        /*0e34*/ 	.word	0x000308b8
        /*0e38*/ 	.short	0x0100
        /*0e3a*/ 	.byte	0x08
	.zero		1


	//   ....[21]....
        /*0e3c*/ 	.word	0x00000970
        /*0e40*/ 	.word	0x000000ff
        /*0e44*/ 	.word	0x000308c8
        /*0e48*/ 	.short	0x0100
        /*0e4a*/ 	.byte	0x08
	.zero		1


	//   ....[22]....
        /*0e4c*/ 	.word	0x000037f0
        /*0e50*/ 	.word	0x00000064
        /*0e54*/ 	.word	0x00030890
        /*0e58*/ 	.short	0x010a
        /*0e5a*/ 	.byte	0x3f
	.zero		1


	//   ....[23]....
        /*0e5c*/ 	.word	0x00005e70
        /*0e60*/ 	.word	0x00000064
        /*0e64*/ 	.word	0x00030890
        /*0e68*/ 	.short	0x010a
        /*0e6a*/ 	.byte	0x3f
	.zero		1


	//   ....[24]....
        /*0e6c*/ 	.word	0x000081a0
        /*0e70*/ 	.word	0x00000064
        /*0e74*/ 	.word	0x00030890
        /*0e78*/ 	.short	0x010a
        /*0e7a*/ 	.byte	0x3f
	.zero		1


	//   ....[25]....
        /*0e7c*/ 	.word	0x000084b0
        /*0e80*/ 	.word	0x00000024
        /*0e84*/ 	.word	0x00000000
        /*0e88*/ 	.short	0x0101
        /*0e8a*/ 	.byte	0x3f
	.zero		1


	//   ....[26]....
        /*0e8c*/ 	.word	0x000084f0
        /*0e90*/ 	.word	0x00000064
        /*0e94*/ 	.word	0x000308b0
        /*0e98*/ 	.short	0x010a
        /*0e9a*/ 	.byte	0x3f
	.zero		1


	//   ....[27]....
        /*0e9c*/ 	.word	0x00008ad0
        /*0ea0*/ 	.word	0x00000064
        /*0ea4*/ 	.word	0x00000000
        /*0ea8*/ 	.short	0x0101
        /*0eaa*/ 	.byte	0x3f
	.zero		1


	//   ....[28]....
        /*0eac*/ 	.word	0x000095c0
        /*0eb0*/ 	.word	0x00000010
        /*0eb4*/ 	.word	0x00030800
        /*0eb8*/ 	.short	0x010a
        /*0eba*/ 	.byte	0x3f
	.zero		1


	//   ....[29]....
        /*0ebc*/ 	.word	0x00009610
        /*0ec0*/ 	.word	0x00000010
        /*0ec4*/ 	.word	0x00030800
        /*0ec8*/ 	.short	0x010a
        /*0eca*/ 	.byte	0x3f
	.zero		1


	//   ....[30]....
        /*0ecc*/ 	.word	0x0000b0c0
        /*0ed0*/ 	.word	0x00000010
        /*0ed4*/ 	.word	0x00030800
        /*0ed8*/ 	.short	0x010a
        /*0eda*/ 	.byte	0x3f
	.zero		1


	//   ....[31]....
        /*0edc*/ 	.word	0x0000fae0
        /*0ee0*/ 	.word	0x00000010
        /*0ee4*/ 	.word	0x00030800
        /*0ee8*/ 	.short	0x010a
        /*0eea*/ 	.byte	0x3f
	.zero		1


	//   ....[32]....
        /*0eec*/ 	.word	0x000135b0
        /*0ef0*/ 	.word	0x00000005
        /*0ef4*/ 	.word	0x00030830
        /*0ef8*/ 	.short	0x010a
        /*0efa*/ 	.byte	0x3f
	.zero		1


	//   ....[33]....
        /*0efc*/ 	.word	0x00013620
        /*0f00*/ 	.word	0x00000005
        /*0f04*/ 	.word	0x00030830
        /*0f08*/ 	.short	0x010a
        /*0f0a*/ 	.byte	0x3f
	.zero		1


	//   ....[34]....
        /*0f0c*/ 	.word	0x000142b0
        /*0f10*/ 	.word	0x00000000
        /*0f14*/ 	.word	0x00000000
        /*0f18*/ 	.short	0x0101
        /*0f1a*/ 	.byte	0x3f
	.zero		1


	//   ....[35]....
        /*0f1c*/ 	.word	0x00015f60
        /*0f20*/ 	.word	0x000000e8
        /*0f24*/ 	.word	0x00030830
        /*0f28*/ 	.short	0x010a
        /*0f2a*/ 	.byte	0x3f
	.zero		1


	//   ....[36]....
        /*0f2c*/ 	.word	0x00015ff0
        /*0f30*/ 	.word	0x000000e8
        /*0f34*/ 	.word	0x00030830
        /*0f38*/ 	.short	0x010a
        /*0f3a*/ 	.byte	0x3f
	.zero		1


	//   ....[37]....
        /*0f3c*/ 	.word	0x00017110
        /*0f40*/ 	.word	0x00000000
        /*0f44*/ 	.word	0x00030850
        /*0f48*/ 	.short	0x010a
        /*0f4a*/ 	.byte	0x3f
	.zero		1


	//   ....[38]....
        /*0f4c*/ 	.word	0x00017160
        /*0f50*/ 	.word	0x00000000
        /*0f54*/ 	.word	0x00030850
        /*0f58*/ 	.short	0x010a
        /*0f5a*/ 	.byte	0x3f
	.zero		1


	//   ....[39]....
        /*0f5c*/ 	.word	0x00017400
        /*0f60*/ 	.word	0x000000e8
        /*0f64*/ 	.word	0x00000000
        /*0f68*/ 	.short	0x0101
        /*0f6a*/ 	.byte	0x3f
	.zero		1


	//   ....[40]....
        /*0f6c*/ 	.word	0x00017bc0
        /*0f70*/ 	.word	0x00000000
        /*0f74*/ 	.word	0x00000000
        /*0f78*/ 	.short	0x0101
        /*0f7a*/ 	.byte	0x3f
	.zero		1


	//   ....[41]....
        /*0f7c*/ 	.word	0x00018cb0
        /*0f80*/ 	.word	0x00000004
        /*0f84*/ 	.word	0x00030830
        /*0f88*/ 	.short	0x010a
        /*0f8a*/ 	.byte	0x3f
	.zero		1


	//   ....[42]....
        /*0f8c*/ 	.word	0x00018d40
        /*0f90*/ 	.word	0x00000004
        /*0f94*/ 	.word	0x00030830
        /*0f98*/ 	.short	0x010a
        /*0f9a*/ 	.byte	0x3f
	.zero		1


	//   ....[43]....
        /*0f9c*/ 	.word	0x00019e60
        /*0fa0*/ 	.word	0x000000e8
        /*0fa4*/ 	.word	0x00030850
        /*0fa8*/ 	.short	0x010a
        /*0faa*/ 	.byte	0x3f
	.zero		1


	//   ....[44]....
        /*0fac*/ 	.word	0x00019eb0
        /*0fb0*/ 	.word	0x000000e8
        /*0fb4*/ 	.word	0x00030850
        /*0fb8*/ 	.short	0x010a
        /*0fba*/ 	.byte	0x3f
	.zero		1


	//   ....[45]....
        /*0fbc*/ 	.word	0x0001a7b0
        /*0fc0*/ 	.word	0x0000009f
        /*0fc4*/ 	.word	0x00000000
        /*0fc8*/ 	.short	0x0101
        /*0fca*/ 	.byte	0x3f
	.zero		1


	//   ....[46]....
        /*0fcc*/ 	.word	0x0001a850
        /*0fd0*/ 	.word	0x000000e8
        /*0fd4*/ 	.word	0x00000000
        /*0fd8*/ 	.short	0x0101
        /*0fda*/ 	.byte	0x3f
	.zero		1


	//   ....[47]....
        /*0fdc*/ 	.word	0x0001ad70
        /*0fe0*/ 	.word	0x000000e9
        /*0fe4*/ 	.word	0x00030830
        /*0fe8*/ 	.short	0x010a
        /*0fea*/ 	.byte	0x3f
	.zero		1


	//   ....[48]....
        /*0fec*/ 	.word	0x0001ae00
        /*0ff0*/ 	.word	0x000000e9
        /*0ff4*/ 	.word	0x00030830
        /*0ff8*/ 	.short	0x010a
        /*0ffa*/ 	.byte	0x3f
	.zero		1


	//   ....[49]....
        /*0ffc*/ 	.word	0x0001bf30
        /*1000*/ 	.word	0x00000000
        /*1004*/ 	.word	0x00030850
        /*1008*/ 	.short	0x010a
        /*100a*/ 	.byte	0x3f
	.zero		1


	//   ....[50]....
        /*100c*/ 	.word	0x0001bf80
        /*1010*/ 	.word	0x00000000
        /*1014*/ 	.word	0x00030850
        /*1018*/ 	.short	0x010a
        /*101a*/ 	.byte	0x3f
	.zero		1


	//   ....[51]....
        /*101c*/ 	.word	0x0001c280
        /*1020*/ 	.word	0x000000e9
        /*1024*/ 	.word	0x00000000
        /*1028*/ 	.short	0x0101
        /*102a*/ 	.byte	0x3f
	.zero		1


	//   ....[52]....
        /*102c*/ 	.word	0x0001c9f0
        /*1030*/ 	.word	0x00000000
        /*1034*/ 	.word	0x00000000
        /*1038*/ 	.short	0x0101
        /*103a*/ 	.byte	0x3f
	.zero		1


	//   ....[53]....
        /*103c*/ 	.word	0x0001dfe0
        /*1040*/ 	.word	0x0000000b
        /*1044*/ 	.word	0x00030850
        /*1048*/ 	.short	0x010a
        /*104a*/ 	.byte	0x3f
	.zero		1


	//   ....[54]....
        /*104c*/ 	.word	0x0001e080
        /*1050*/ 	.word	0x0000000b
        /*1054*/ 	.word	0x00030850
        /*1058*/ 	.short	0x010a
        /*105a*/ 	.byte	0x3f
	.zero		1


	//   ....[55]....
        /*105c*/ 	.word	0x0001e8c0
        /*1060*/ 	.word	0x0000000b
        /*1064*/ 	.word	0x00000000
        /*1068*/ 	.short	0x0101
        /*106a*/ 	.byte	0x3f
	.zero		1


	//   ....[56]....
        /*106c*/ 	.word	0x00020470
        /*1070*/ 	.word	0x00000000
        /*1074*/ 	.word	0x00000000
        /*1078*/ 	.short	0x0101
        /*107a*/ 	.byte	0x3f
	.zero		1


	//   ....[57]....
        /*107c*/ 	.word	0x00022f80
        /*1080*/ 	.word	0x0000000b
        /*1084*/ 	.word	0x00030820
        /*1088*/ 	.short	0x010a
        /*108a*/ 	.byte	0x3f
	.zero		1


	//   ....[58]....
        /*108c*/ 	.word	0x00023010
        /*1090*/ 	.word	0x00000007
        /*1094*/ 	.word	0x000308a0
        /*1098*/ 	.short	0x010a
        /*109a*/ 	.byte	0x3f
	.zero		1


	//   ....[59]....
        /*109c*/ 	.word	0x000232e0
        /*10a0*/ 	.word	0x00000007
        /*10a4*/ 	.word	0x000308c0
        /*10a8*/ 	.short	0x010a
        /*10aa*/ 	.byte	0x3f
	.zero		1


	//   ....[60]....
        /*10ac*/ 	.word	0x000236d0
        /*10b0*/ 	.word	0x00000007
        /*10b4*/ 	.word	0x000308a0
        /*10b8*/ 	.short	0x010a
        /*10ba*/ 	.byte	0x3f
	.zero		1


	//   ....[61]....
        /*10bc*/ 	.word	0x00023990
        /*10c0*/ 	.word	0x00000007
        /*10c4*/ 	.word	0x000308c0
        /*10c8*/ 	.short	0x010a
        /*10ca*/ 	.byte	0x3f
	.zero		1


	//   ....[62]....
        /*10cc*/ 	.word	0x00024d30
        /*10d0*/ 	.word	0x00000007
        /*10d4*/ 	.word	0x00030840
        /*10d8*/ 	.short	0x010a
        /*10da*/ 	.byte	0x3f
	.zero		1


	//   ....[63]....
        /*10dc*/ 	.word	0x000253a0
        /*10e0*/ 	.word	0x0000000a
        /*10e4*/ 	.word	0x00030820
        /*10e8*/ 	.short	0x010a
        /*10ea*/ 	.byte	0x3f
	.zero		1


	//   ....[64]....
        /*10ec*/ 	.word	0x000256f0
        /*10f0*/ 	.word	0x00000003
        /*10f4*/ 	.word	0x00030840
        /*10f8*/ 	.short	0x010a
        /*10fa*/ 	.byte	0x3f
	.zero		1


	//   ....[65]....
        /*10fc*/ 	.word	0x00025a30
        /*1100*/ 	.word	0x00000003
        /*1104*/ 	.word	0x00030860
        /*1108*/ 	.short	0x010a
        /*110a*/ 	.byte	0x3f
	.zero		1


	//   ....[66]....
        /*110c*/ 	.word	0x000260c0
        /*1110*/ 	.word	0x00000002
        /*1114*/ 	.word	0x00030840
        /*1118*/ 	.short	0x010a
        /*111a*/ 	.byte	0x3f
	.zero		1


	//   ....[67]....
        /*111c*/ 	.word	0x00026400
        /*1120*/ 	.word	0x00000002
        /*1124*/ 	.word	0x00030860
        /*1128*/ 	.short	0x010a
        /*112a*/ 	.byte	0x3f
	.zero		1


	//   ....[68]....
        /*112c*/ 	.word	0x000269e0
        /*1130*/ 	.word	0x00000002
        /*1134*/ 	.word	0x00030840
        /*1138*/ 	.short	0x010a
        /*113a*/ 	.byte	0x3f
	.zero		1


	//   ....[69]....
        /*113c*/ 	.word	0x00026d10
        /*1140*/ 	.word	0x00000002
        /*1144*/ 	.word	0x00030860
        /*1148*/ 	.short	0x010a
        /*114a*/ 	.byte	0x3f
	.zero		1


	//   ....[70]....
        /*114c*/ 	.word	0x00027290
        /*1150*/ 	.word	0x00000003
        /*1154*/ 	.word	0x00030860
        /*1158*/ 	.short	0x010a
        /*115a*/ 	.byte	0x3f
	.zero		1


	//   ....[71]....
        /*115c*/ 	.word	0x00028370
        /*1160*/ 	.word	0x00000000
        /*1164*/ 	.word	0x00030820
        /*1168*/ 	.short	0x010a
        /*116a*/ 	.byte	0x3f
	.zero		1


	//   ....[72]....
        /*116c*/ 	.word	0x00028540
        /*1170*/ 	.word	0x00000006
        /*1174*/ 	.word	0x00000000
        /*1178*/ 	.short	0x010a
        /*117a*/ 	.byte	0x3f
	.zero		1


	//   ....[73]....
        /*117c*/ 	.word	0x000285b0
        /*1180*/ 	.word	0x00000007
        /*1184*/ 	.word	0x00000000
        /*1188*/ 	.short	0x010a
        /*118a*/ 	.byte	0x3f
	.zero		1


	//   ....[74]....
        /*118c*/ 	.word	0x00028620
        /*1190*/ 	.word	0x00000004
        /*1194*/ 	.word	0x00000000
        /*1198*/ 	.short	0x010a
        /*119a*/ 	.byte	0x3f
	.zero		1


	//   ....[75]....
        /*119c*/ 	.word	0x00028650
        /*11a0*/ 	.word	0x00000003
        /*11a4*/ 	.word	0x00000000
        /*11a8*/ 	.short	0x010a
        /*11aa*/ 	.byte	0x3f
	.zero		1


	//   ....[76]....
        /*11ac*/ 	.word	0x000286b0
        /*11b0*/ 	.word	0x00000064
        /*11b4*/ 	.word	0x00030890
        /*11b8*/ 	.short	0x010a
        /*11ba*/ 	.byte	0x3f
	.zero		1


	//   ....[77]....
        /*11bc*/ 	.word	0x00028700
        /*11c0*/ 	.word	0x00000064
        /*11c4*/ 	.word	0x00030890
        /*11c8*/ 	.short	0x010a
        /*11ca*/ 	.byte	0x3f
	.zero		1


	//   ....[78]....
        /*11cc*/ 	.word	0x00028750
        /*11d0*/ 	.word	0x00000064
        /*11d4*/ 	.word	0x00030890
        /*11d8*/ 	.short	0x010a
        /*11da*/ 	.byte	0x3f
	.zero		1


	//   ....[79]....
        /*11dc*/ 	.word	0x000287a0
        /*11e0*/ 	.word	0x00000064
        /*11e4*/ 	.word	0x000308b0
        /*11e8*/ 	.short	0x010a
        /*11ea*/ 	.byte	0x3f
	.zero		1


	//   ....[80]....
        /*11ec*/ 	.word	0x000291f0
        /*11f0*/ 	.word	0x00000010
        /*11f4*/ 	.word	0x00030800
        /*11f8*/ 	.short	0x010a
        /*11fa*/ 	.byte	0x3f
	.zero		1


	//   ....[81]....
        /*11fc*/ 	.word	0x00029c40
        /*1200*/ 	.word	0x00000010
        /*1204*/ 	.word	0x00030800
        /*1208*/ 	.short	0x010a
        /*120a*/ 	.byte	0x3f
	.zero		1


	//   ....[82]....
        /*120c*/ 	.word	0x00029c90
        /*1210*/ 	.word	0x00000005
        /*1214*/ 	.word	0x00030830
        /*1218*/ 	.short	0x010a
        /*121a*/ 	.byte	0x3f
	.zero		1


	//   ....[83]....
        /*121c*/ 	.word	0x00029ce0
        /*1220*/ 	.word	0x000000e8
        /*1224*/ 	.word	0x00030830
        /*1228*/ 	.short	0x010a
        /*122a*/ 	.byte	0x3f
	.zero		1


	//   ....[84]....
        /*122c*/ 	.word	0x00029d30
        /*1230*/ 	.word	0x00000000
        /*1234*/ 	.word	0x00030850
        /*1238*/ 	.short	0x010a
        /*123a*/ 	.byte	0x3f
	.zero		1


	//   ....[85]....
        /*123c*/ 	.word	0x00029d80
        /*1240*/ 	.word	0x00000004
        /*1244*/ 	.word	0x00030830
        /*1248*/ 	.short	0x010a
        /*124a*/ 	.byte	0x3f
	.zero		1


	//   ....[86]....
        /*124c*/ 	.word	0x00029dd0
        /*1250*/ 	.word	0x000000e8
        /*1254*/ 	.word	0x00030850
        /*1258*/ 	.short	0x010a
        /*125a*/ 	.byte	0x3f
	.zero		1


	//   ....[87]....
        /*125c*/ 	.word	0x00029e20
        /*1260*/ 	.word	0x000000e9
        /*1264*/ 	.word	0x00030830
        /*1268*/ 	.short	0x010a
        /*126a*/ 	.byte	0x3f
	.zero		1


	//   ....[88]....
        /*126c*/ 	.word	0x00029e70
        /*1270*/ 	.word	0x00000000
        /*1274*/ 	.word	0x00030850
        /*1278*/ 	.short	0x010a
        /*127a*/ 	.byte	0x3f
	.zero		1


	//   ....[89]....
        /*127c*/ 	.word	0x00029ec0
        /*1280*/ 	.word	0x0000000b
        /*1284*/ 	.word	0x00030850
        /*1288*/ 	.short	0x010a
        /*128a*/ 	.byte	0x3f
	.zero		1


	//   ....[90]....
        /*128c*/ 	.word	0x0002a060
        /*1290*/ 	.word	0x0000000b
        /*1294*/ 	.word	0x00030820
        /*1298*/ 	.short	0x010a
        /*129a*/ 	.byte	0x3f
	.zero		1


	//   ....[91]....
        /*129c*/ 	.word	0x0002a0b0
        /*12a0*/ 	.word	0x00000007
        /*12a4*/ 	.word	0x000308a0
        /*12a8*/ 	.short	0x010a
        /*12aa*/ 	.byte	0x3f
	.zero		1


	//   ....[92]....
        /*12ac*/ 	.word	0x0002a100
        /*12b0*/ 	.word	0x00000007
        /*12b4*/ 	.word	0x000308c0
        /*12b8*/ 	.short	0x010a
        /*12ba*/ 	.byte	0x3f
	.zero		1


	//   ....[93]....
        /*12bc*/ 	.word	0x0002a150
        /*12c0*/ 	.word	0x00000007
        /*12c4*/ 	.word	0x000308a0
        /*12c8*/ 	.short	0x010a
        /*12ca*/ 	.byte	0x3f
	.zero		1


	//   ....[94]....
        /*12cc*/ 	.word	0x0002a1a0
        /*12d0*/ 	.word	0x00000007
        /*12d4*/ 	.word	0x000308c0
        /*12d8*/ 	.short	0x010a
        /*12da*/ 	.byte	0x3f
	.zero		1


	//   ....[95]....
        /*12dc*/ 	.word	0x0002a340
        /*12e0*/ 	.word	0x00000007
        /*12e4*/ 	.word	0x00030840
        /*12e8*/ 	.short	0x010a
        /*12ea*/ 	.byte	0x3f
	.zero		1


	//   ....[96]....
        /*12ec*/ 	.word	0x0002a3c0
        /*12f0*/ 	.word	0x00000003
        /*12f4*/ 	.word	0x00030820
        /*12f8*/ 	.short	0x010a
        /*12fa*/ 	.byte	0x3f
	.zero		1


	//   ....[97]....
        /*12fc*/ 	.word	0x0002a410
        /*1300*/ 	.word	0x00000003
        /*1304*/ 	.word	0x00030840
        /*1308*/ 	.short	0x010a
        /*130a*/ 	.byte	0x3f
	.zero		1


	//   ....[98]....
        /*130c*/ 	.word	0x0002a460
        /*1310*/ 	.word	0x00000003
        /*1314*/ 	.word	0x00030860
        /*1318*/ 	.short	0x010a
        /*131a*/ 	.byte	0x3f
	.zero		1


	//   ....[99]....
        /*131c*/ 	.word	0x0002a4b0
        /*1320*/ 	.word	0x00000002
        /*1324*/ 	.word	0x00030840
        /*1328*/ 	.short	0x010a
        /*132a*/ 	.byte	0x3f
	.zero		1


	//   ....[100]....
        /*132c*/ 	.word	0x0002a500
        /*1330*/ 	.word	0x00000002
        /*1334*/ 	.word	0x00030860
        /*1338*/ 	.short	0x010a
        /*133a*/ 	.byte	0x3f
	.zero		1


	//   ....[101]....
        /*133c*/ 	.word	0x0002a550
        /*1340*/ 	.word	0x00000002
        /*1344*/ 	.word	0x00030840
        /*1348*/ 	.short	0x010a
        /*134a*/ 	.byte	0x3f
	.zero		1


	//   ....[102]....
        /*134c*/ 	.word	0x0002a5a0
        /*1350*/ 	.word	0x00000002
        /*1354*/ 	.word	0x00030860
        /*1358*/ 	.short	0x010a
        /*135a*/ 	.byte	0x3f
	.zero		1


	//   ....[103]....
        /*135c*/ 	.word	0x0002a5f0
        /*1360*/ 	.word	0x00000003
        /*1364*/ 	.word	0x00030860
        /*1368*/ 	.short	0x010a
        /*136a*/ 	.byte	0x3f
	.zero		1


	//   ....[104]....
        /*136c*/ 	.word	0x0002afb0
        /*1370*/ 	.word	0x00000000
        /*1374*/ 	.word	0x00030820
        /*1378*/ 	.short	0x010a
        /*137a*/ 	.byte	0x3f
	.zero		1


	//   ....[105]....
        /*137c*/ 	.word	0x0002b150
        /*1380*/ 	.word	0x00000006
        /*1384*/ 	.word	0x00000000
        /*1388*/ 	.short	0x010a
        /*138a*/ 	.byte	0x3f
	.zero		1


	//   ....[106]....
        /*138c*/ 	.word	0x0002b1a0
        /*1390*/ 	.word	0x00000007
        /*1394*/ 	.word	0x00000000
        /*1398*/ 	.short	0x010a
        /*139a*/ 	.byte	0x3f
	.zero		1


	//   ....[107]....
        /*139c*/ 	.word	0x0002b1f0
        /*13a0*/ 	.word	0x00000004
        /*13a4*/ 	.word	0x00000000
        /*13a8*/ 	.short	0x010a
        /*13aa*/ 	.byte	0x3f
	.zero		1


	//----- nvinfo : EIATTR_NUM_MBARRIERS
	.align		4
.L_537:
        /*13ac*/ 	.byte	0x03, 0x38
        /*13ae*/ 	.short	0x0016


	//----- nvinfo : EIATTR_EXIT_INSTR_OFFSETS
	.align		4
        /*13b0*/ 	.byte	0x04, 0x1c
        /*13b2*/ 	.short	(.L_539 - .L_538)


	//   ....[0]....
.L_538:
        /*13b4*/ 	.word	0x000286a0


	//----- nvinfo : EIATTR_MAX_THREADS
	.align		4
.L_539:
        /*13b8*/ 	.byte	0x04, 0x05
        /*13ba*/ 	.short	(.L_541 - .L_540)
.L_540:
        /*13bc*/ 	.word	0x00000180
        /*13c0*/ 	.word	0x00000001
        /*13c4*/ 	.word	0x00000001


	//----- nvinfo : EIATTR_CRS_STACK_SIZE
	.align		4
.L_541:
        /*13c8*/ 	.byte	0x04, 0x1e
        /*13ca*/ 	.short	(.L_543 - .L_542)
.L_542:
        /*13cc*/ 	.word	0x00000000


	//----- nvinfo : EIATTR_CBANK_PARAM_SIZE
	.align		4
.L_543:
        /*13d0*/ 	.byte	0x03, 0x19
        /*13d2*/ 	.short	0x0a70


	//----- nvinfo : EIATTR_PARAM_CBANK
	.align		4
        /*13d4*/ 	.byte	0x04, 0x0a
        /*13d6*/ 	.short	(.L_545 - .L_544)
	.align		4
.L_544:
        /*13d8*/ 	.word	index@(.nv.constant0._ZN7cutlass13device_kernelIN5flash11enable_sm90INS1_16FlashAttnFwdSm90INS1_25CollectiveMainloopFwdSm90ILi2EN4cute5tupleIJNS5_1CILi1EEES8_S8_EEENS6_IJNS7_ILi128EEENS7_ILi64EEENS7_ILi256EEEEEELi256ENS_10bfloat16_tEfNS_4arch4Sm90ELb0ELb1ELb0ELb1ELb0ELb1ELb0ELb1ELb1ELb0ELb0ELb0EEENS1_21CollectiveEpilogueFwdINS6_IJSA_SC_SB_EEES9_SE_SG_Li256ELb1ELb0ELb0ELb0EEENS1_36VarlenDynamicPersistentTileSchedulerILi128ELi64ELi256ELi32ELb0ELb0ELb1ELb1ELb0ELb1EEEEEEEEEvNT_6ParamsE)
        /*13dc*/ 	.short	0x0210
        /*13de*/ 	.short	0x0a70


	//----- nvinfo : EIATTR_SW_WAR
	.align		4
.L_545:
        /*13e0*/ 	.byte	0x04, 0x36
        /*13e2*/ 	.short	(.L_547 - .L_546)
.L_546:
        /*13e4*/ 	.word	0x00000008
.L_547:


//--------------------- .nv.info._ZN7cutlass13device_kernelIN5flash11enable_sm90INS1_16FlashAttnFwdSm90INS1_25CollectiveMainloopFwdSm90ILi2EN4cute5tupleIJNS5_1CILi1EEES8_S8_EEENS6_IJNS7_ILi128EEENS7_ILi80EEENS7_ILi256EEEEEELi256ENS_10bfloat16_tEfNS_4arch4Sm90ELb1ELb0ELb0ELb0ELb0ELb0ELb0ELb1ELb1ELb0ELb0ELb0EEENS1_21CollectiveEpilogueFwdINS6_IJSA_SC_SB_EEES9_SE_SG_Li256ELb0ELb0ELb0ELb0EEENS1_30DynamicPersistentTileSchedulerILi256ELi32ELb0ELb0ELb1EEEEEEEEEvNT_6ParamsE --------------------------
	.section	.nv.info._ZN7cutlass13device_kernelIN5flash11enable_sm90INS1_16FlashAttnFwdSm90INS1_25CollectiveMainloopFwdSm90ILi2EN4cute5tupleIJNS5_1CILi1EEES8_S8_EEENS6_IJNS7_ILi128EEENS7_ILi80EEENS7_ILi256EEEEEELi256ENS_10bfloat16_tEfNS_4arch4Sm90ELb1ELb0ELb0ELb0ELb0ELb0ELb0ELb1ELb1ELb0ELb0ELb0EEENS1_21CollectiveEpilogueFwdINS6_IJSA_SC_SB_EEES9_SE_SG_Li256ELb0ELb0ELb0ELb0EEENS1_30DynamicPersistentTileSchedulerILi256ELi32ELb0ELb0ELb1EEEEEEEEEvNT_6ParamsE,"",@"SHT_CUDA_INFO"
	.sectionflags	@""
	.align	4


	//----- nvinfo : EIATTR_CUDA_API_VERSION
	.align		4
        /*0000*/ 	.byte	0x04, 0x37
        /*0002*/ 	.short	(.L_549 - .L_548)
.L_548:
        /*0004*/ 	.word	0x00000082


	//----- nvinfo : EIATTR_KPARAM_INFO
	.align		4
.L_549:
        /*0008*/ 	.byte	0x04, 0x17
        /*000a*/ 	.short	(.L_551 - .L_550)
.L_550:
        /*000c*/ 	.word	0x00000000
        /*0010*/ 	.short	0x0000
        /*0012*/ 	.short	0x0070
        /*0014*/ 	.byte	0x00, 0xf0, 0x01, 0x2e


	//----- nvinfo : EIATTR_SPARSE_MMA_MASK
	.align		4
.L_551:
        /*0018*/ 	.byte	0x03, 0x50
        /*001a*/ 	.short	0x0000


	//----- nvinfo : EIATTR_MAXREG_COUNT
	.align		4
        /*001c*/ 	.byte	0x03, 0x1b
        /*001e*/ 	.short	0x00a8


	//----- nvinfo : EIATTR_NUM_BARRIERS
	.align		4
        /*0020*/ 	.byte	0x02, 0x4c
        /*0022*/ 	.byte	0x09
	.zero		1


	//----- nvinfo : EIATTR_EXTERNS
	.align		4
        /*0024*/ 	.byte	0x04, 0x0f
        /*0026*/ 	.short	(.L_553 - .L_552)


	//   ....[0]....
	.align		4
.L_552:
        /*0028*/ 	.word	index@(__assertfail)


	//----- nvinfo : EIATTR_ANNOTATIONS
	.align		4
.L_553:
        /*002c*/ 	.byte	0x04, 0x55
        /*002e*/ 	.short	(.L_555 - .L_554)


	//   ....[0]....
.L_554:
        /*0030*/ 	.word	0x00000001
        /*0034*/ 	.byte	0x70, 0x09, 0x00, 0x00, 0x01, 0x00, 0x00, 0x00, 0x40, 0x0a, 0x00, 0x00, 0x01, 0x00, 0x00, 0x00
        /*0044*/ 	.byte	0xd0, 0x34, 0x01, 0x00


	//----- nvinfo : EIATTR_MERCURY_ISA_VERSION
	.align		4
.L_555:
        /*0048*/ 	.byte	0x03, 0x5f
        /*004a*/ 	.short	0x0101


	//----- nvinfo : EIATTR_INT_WARP_WIDE_INSTR_OFFSETS
	.align		4
        /*004c*/ 	.byte	0x04, 0x31
        /*004e*/ 	.short	(.L_557 - .L_556)


	//   ....[0]....
.L_556:
        /*0050*/ 	.word	0x00000190


	//   ....[1]....
        /*0054*/ 	.word	0x000001c0


	//   ....[2]....
        /*0058*/ 	.word	0x000001d0


	//   ....[3]....
        /*005c*/ 	.word	0x00010870


	//   ....[4]....
        /*0060*/ 	.word	0x00010910


	//   ....[5]....
        /*0064*/ 	.word	0x00010e80


	//   ....[6]....
        /*0068*/ 	.word	0x00012e70


	//   ....[7]....
        /*006c*/ 	.word	0x00012f10


	//----- nvinfo : EIATTR_COOP_GROUP_MASK_REGIDS
	.align		4
.L_557:
        /*0070*/ 	.byte	0x04, 0x29
        /*0072*/ 	.short	(.L_559 - .L_558)


	//   ....[0]....
.L_558:
        /*0074*/ 	.word	0xffffffff


	//   ....[1]....
        /*0078*/ 	.word	0xffffffff


	//   ....[2]....
        /*007c*/ 	.word	0xffffffff


	//   ....[3]....
        /*0080*/ 	.word	0xffffffff


	//   ....[4]....
        /*0084*/ 	.word	0xffffffff


	//   ....[5]....
        /*0088*/ 	.word	0xffffffff


	//   ....[6]....
        /*008c*/ 	.word	0xffffffff


	//   ....[7]....
        /*0090*/ 	.word	0xffffffff


	//   ....[8]....
        /*0094*/ 	.word	0xffffffff


	//   ....[9]....
        /*0098*/ 	.word	0xffffffff


	//   ....[10]....
        /*009c*/ 	.word	0xffffffff


	//   ....[11]....
        /*00a0*/ 	.word	0xffffffff


	//   ....[12]....
        /*00a4*/ 	.word	0xffffffff


	//   ....[13]....
        /*00a8*/ 	.word	0xffffffff


	//   ....[14]....
        /*00ac*/ 	.word	0xffffffff


	//   ....[15]....
        /*00b0*/ 	.word	0xffffffff


	//   ....[16]....
        /*00b4*/ 	.word	0xffffffff


	//   ....[17]....
        /*00b8*/ 	.word	0xffffffff


	//   ....[18]....
        /*00bc*/ 	.word	0xffffffff


	//   ....[19]....
        /*00c0*/ 	.word	0xffffffff


	//   ....[20]....
        /*00c4*/ 	.word	0xffffffff


	//   ....[21]....
        /*00c8*/ 	.word	0xffffffff


	//   ....[22]....
        /*00cc*/ 	.word	0xffffffff


	//   ....[23]....
        /*00d0*/ 	.word	0xffffffff


	//   ....[24]....
        /*00d4*/ 	.word	0xffffffff


	//   ....[25]....
        /*00d8*/ 	.word	0xffffffff


	//   ....[26]....
        /*00dc*/ 	.word	0xffffffff


	//   ....[27]....
        /*00e0*/ 	.word	0xffffffff


	//   ....[28]....
        /*00e4*/ 	.word	0x0500000f


	//   ....[29]....
        /*00e8*/ 	.word	0x0500000f


	//----- nvinfo : EIATTR_COOP_GROUP_INSTR_OFFSETS
	.align		4
.L_559:
        /*00ec*/ 	.byte	0x04, 0x28
        /*00ee*/ 	.short	(.L_561 - .L_560)


	//   ....[0]....
.L_560:
        /*00f0*/ 	.word	0x00000060


	//   ....[1]....
        /*00f4*/ 	.word	0x000001a0


	//   ....[2]....
        /*00f8*/ 	.word	0x000001f0


	//   ....[3]....
        /*00fc*/ 	.word	0x000003e0


	//   ....[4]....
        /*0100*/ 	.word	0x00000540


	//   ....[5]....
        /*0104*/ 	.word	0x00000660


	//   ....[6]....
        /*0108*/ 	.word	0x000007c0


	//   ....[7]....
        /*010c*/ 	.word	0x00001660


	//   ....[8]....
        /*0110*/ 	.word	0x00004680


	//   ....[9]....
        /*0114*/ 	.word	0x00004760


	//   ....[10]....
        /*0118*/ 	.word	0x00004c00


	//   ....[11]....
        /*011c*/ 	.word	0x00004c80


	//   ....[12]....
        /*0120*/ 	.word	0x000088a0


	//   ....[13]....
        /*0124*/ 	.word	0x00008980


	//   ....[14]....
        /*0128*/ 	.word	0x00008e90


	//   ....[15]....
        /*012c*/ 	.word	0x00008f00


	//   ....[16]....
        /*0130*/ 	.word	0x0000c580


	//   ....[17]....
        /*0134*/ 	.word	0x0000c690


	//   ....[18]....
        /*0138*/ 	.word	0x0000cae0


	//   ....[19]....
        /*013c*/ 	.word	0x0000cb00


	//   ....[20]....
        /*0140*/ 	.word	0x0000dbc0


	//   ....[21]....
        /*0144*/ 	.word	0x0000dc00


	//   ....[22]....
        /*0148*/ 	.word	0x0000dd20


	//   ....[23]....
        /*014c*/ 	.word	0x0000dd30


	//   ....[24]....
        /*0150*/ 	.word	0x0000f5c0


	//   ....[25]....
        /*0154*/ 	.word	0x000102f0


	//   ....[26]....
        /*0158*/ 	.word	0x000132c0


	//   ....[27]....
        /*015c*/ 	.word	0x00013470


	//   ....[28]....
        /*0160*/ 	.word	0x00013a00


	//   ....[29]....
        /*0164*/ 	.word	0x00013de0


	//----- nvinfo : EIATTR_REG_RECONFIG
	.align		4
.L_561:
        /*0168*/ 	.byte	0x01, 0x54
	.zero		2


	//----- nvinfo : EIATTR_SYSCALL_OFFSETS
	.align		4
        /*016c*/ 	.byte	0x04, 0x46
        /*016e*/ 	.short	(.L_563 - .L_562)


	//   ....[0]....
.L_562:
        /*0170*/ 	.word	0x00001810


	//   ....[1]....
        /*0174*/ 	.word	0x00010aa0


	//   ....[2]....
        /*0178*/ 	.word	0x00010be0


	//   ....[3]....
        /*017c*/ 	.word	0x00010ce0


	//----- nvinfo : EIATTR_MBARRIER_INSTR_OFFSETS
	.align		4
.L_563:
        /*0180*/ 	.byte	0x04, 0x39
        /*0182*/ 	.short	(.L_565 - .L_564)


	//   ....[0]....
.L_564:
        /*0184*/ 	.word	0x00000290
        /*0188*/ 	.word	0x000000ff
        /*018c*/ 	.word	0x00038800
        /*0190*/ 	.short	0x0100
        /*0192*/ 	.byte	0x06
	.zero		1


	//   ....[1]....
        /*0194*/ 	.word	0x000002a0
        /*0198*/ 	.word	0x000000ff
        /*019c*/ 	.word	0x00038820
        /*01a0*/ 	.short	0x0100
        /*01a2*/ 	.byte	0x06
	.zero		1


	//   ....[2]....
        /*01a4*/ 	.word	0x00000390
        /*01a8*/ 	.word	0x000000ff
        /*01ac*/ 	.word	0x00038830
        /*01b0*/ 	.short	0x0100
        /*01b2*/ 	.byte	0x08
	.zero		1


	//   ....[3]....
        /*01b4*/ 	.word	0x000003a0
        /*01b8*/ 	.word	0x000000ff
        /*01bc*/ 	.word	0x00038840
        /*01c0*/ 	.short	0x0100
        /*01c2*/ 	.byte	0x08
	.zero		1


	//   ....[4]....
        /*01c4*/ 	.word	0x000003b0
        /*01c8*/ 	.word	0x000000ff
        /*01cc*/ 	.word	0x00038838
        /*01d0*/ 	.short	0x0100
        /*01d2*/ 	.byte	0x08
	.zero		1


	//   ....[5]....
        /*01d4*/ 	.word	0x000003c0
        /*01d8*/ 	.word	0x000000ff
        /*01dc*/ 	.word	0x00038848
        /*01e0*/ 	.short	0x0100
        /*01e2*/ 	.byte	0x08
	.zero		1


	//   ....[6]....
        /*01e4*/ 	.word	0x000004f0
        /*01e8*/ 	.word	0x000000ff
        /*01ec*/ 	.word	0x00038850
        /*01f0*/ 	.short	0x0100
        /*01f2*/ 	.byte	0x08
	.zero		1


	//   ....[7]....
        /*01f4*/ 	.word	0x00000500
        /*01f8*/ 	.word	0x000000ff
        /*01fc*/ 	.word	0x00038860
        /*0200*/ 	.short	0x0100
        /*0202*/ 	.byte	0x08
	.zero		1


	//   ....[8]....
        /*0204*/ 	.word	0x00000510
        /*0208*/ 	.word	0x000000ff
        /*020c*/ 	.word	0x00038858
        /*0210*/ 	.short	0x0100
        /*0212*/ 	.byte	0x08
	.zero		1


	//   ....[9]....
        /*0214*/ 	.word	0x00000520
        /*0218*/ 	.word	0x000000ff
        /*021c*/ 	.word	0x00038868
        /*0220*/ 	.short	0x0100
        /*0222*/ 	.byte	0x08
	.zero		1


	//   ....[10]....
        /*0224*/ 	.word	0x00000610
        /*0228*/ 	.word	0x000000ff
        /*022c*/ 	.word	0x00038870
        /*0230*/ 	.short	0x0100
        /*0232*/ 	.byte	0x06
	.zero		1


	//   ....[11]....
        /*0234*/ 	.word	0x00000620
        /*0238*/ 	.word	0x000000ff
        /*023c*/ 	.word	0x00038880
        /*0240*/ 	.short	0x0100
        /*0242*/ 	.byte	0x06
	.zero		1


	//   ....[12]....
        /*0244*/ 	.word	0x00000630
        /*0248*/ 	.word	0x000000ff
        /*024c*/ 	.word	0x00038878
        /*0250*/ 	.short	0x0100
        /*0252*/ 	.byte	0x06
	.zero		1


	//   ....[13]....
        /*0254*/ 	.word	0x00000640
        /*0258*/ 	.word	0x000000ff
        /*025c*/ 	.word	0x00038888
        /*0260*/ 	.short	0x0100
        /*0262*/ 	.byte	0x06
	.zero		1


	//   ....[14]....
        /*0264*/ 	.word	0x00000770
        /*0268*/ 	.word	0x000000ff
        /*026c*/ 	.word	0x00038890
        /*0270*/ 	.short	0x0100
        /*0272*/ 	.byte	0x08
	.zero		1


	//   ....[15]....
        /*0274*/ 	.word	0x00000780
        /*0278*/ 	.word	0x000000ff
        /*027c*/ 	.word	0x000388a0
        /*0280*/ 	.short	0x0100
        /*0282*/ 	.byte	0x08
	.zero		1


	//   ....[16]....
        /*0284*/ 	.word	0x00000790
        /*0288*/ 	.word	0x000000ff
        /*028c*/ 	.word	0x00038898
        /*0290*/ 	.short	0x0100
        /*0292*/ 	.byte	0x08
	.zero		1


	//   ....[17]....
        /*0294*/ 	.word	0x000007a0
        /*0298*/ 	.word	0x000000ff
        /*029c*/ 	.word	0x000388a8
        /*02a0*/ 	.short	0x0100
        /*02a2*/ 	.byte	0x08
	.zero		1


	//   ....[18]....
        /*02a4*/ 	.word	0x000008d0
        /*02a8*/ 	.word	0x000000ff
        /*02ac*/ 	.word	0x000388b0
        /*02b0*/ 	.short	0x0100
        /*02b2*/ 	.byte	0x08
	.zero		1


	//   ....[19]....
        /*02b4*/ 	.word	0x000008e0
        /*02b8*/ 	.word	0x000000ff
        /*02bc*/ 	.word	0x000388c0
        /*02c0*/ 	.short	0x0100
        /*02c2*/ 	.byte	0x08
	.zero		1


	//   ....[20]....
        /*02c4*/ 	.word	0x000008f0
        /*02c8*/ 	.word	0x000000ff
        /*02cc*/ 	.word	0x000388b8
        /*02d0*/ 	.short	0x0100
        /*02d2*/ 	.byte	0x08
	.zero		1


	//   ....[21]....
        /*02d4*/ 	.word	0x00000900
        /*02d8*/ 	.word	0x000000ff
        /*02dc*/ 	.word	0x000388c8
        /*02e0*/ 	.short	0x0100
        /*02e2*/ 	.byte	0x08
	.zero		1


	//   ....[22]....
        /*02e4*/ 	.word	0x000018b0
        /*02e8*/ 	.word	0x000000ff
        /*02ec*/ 	.word	0x00038800
        /*02f0*/ 	.short	0x010a
        /*02f2*/ 	.byte	0x3c
	.zero		1


	//   ....[23]....
        /*02f4*/ 	.word	0x00001940
        /*02f8*/ 	.word	0x00000000
        /*02fc*/ 	.word	0x00038830
        /*0300*/ 	.short	0x010a
        /*0302*/ 	.byte	0x3f
	.zero		1


	//   ....[24]....
        /*0304*/ 	.word	0x000019b0
        /*0308*/ 	.word	0x00000000
        /*030c*/ 	.word	0x00038830
        /*0310*/ 	.short	0x010a
        /*0312*/ 	.byte	0x3f
	.zero		1


	//   ....[25]....
        /*0314*/ 	.word	0x000045b0
        /*0318*/ 	.word	0x00000000
        /*031c*/ 	.word	0x00000000
        /*0320*/ 	.short	0x0101
        /*0322*/ 	.byte	0x3f
	.zero		1


	//   ....[26]....
        /*0324*/ 	.word	0x00005b50
        /*0328*/ 	.word	0x000000ff
        /*032c*/ 	.word	0x00038830
        /*0330*/ 	.short	0x010a
        /*0332*/ 	.byte	0x2f
	.zero		1


	//   ....[27]....
        /*0334*/ 	.word	0x00005b90
        /*0338*/ 	.word	0x000000ff
        /*033c*/ 	.word	0x00038830
        /*0340*/ 	.short	0x010a
        /*0342*/ 	.byte	0x2f
	.zero		1


	//   ....[28]....
        /*0344*/ 	.word	0x00008190
        /*0348*/ 	.word	0x000000ff
        /*034c*/ 	.word	0x00038850
        /*0350*/ 	.short	0x010a
        /*0352*/ 	.byte	0x05
	.zero		1


	//   ....[29]....
        /*0354*/ 	.word	0x000081d0
        /*0358*/ 	.word	0x000000ff
        /*035c*/ 	.word	0x00038850
        /*0360*/ 	.short	0x010a
        /*0362*/ 	.byte	0x05
	.zero		1


	//   ....[30]....
        /*0364*/ 	.word	0x00009430
        /*0368*/ 	.word	0x00000011
        /*036c*/ 	.word	0x00000000
        /*0370*/ 	.short	0x0101
        /*0372*/ 	.byte	0x3f
	.zero		1


	//   ....[31]....
        /*0374*/ 	.word	0x000094a0
        /*0378*/ 	.word	0x000000a3
        /*037c*/ 	.word	0x00000000
        /*0380*/ 	.short	0x0101
        /*0382*/ 	.byte	0x3f
	.zero		1


	//   ....[32]....
        /*0384*/ 	.word	0x000098b0
        /*0388*/ 	.word	0x000000ff
        /*038c*/ 	.word	0x00038830
        /*0390*/ 	.short	0x010a
        /*0392*/ 	.byte	0x04
	.zero		1


	//   ....[33]....
        /*0394*/ 	.word	0x000098f0
        /*0398*/ 	.word	0x000000ff
        /*039c*/ 	.word	0x00038830
        /*03a0*/ 	.short	0x010a
        /*03a2*/ 	.byte	0x04
	.zero		1


	//   ....[34]....
        /*03a4*/ 	.word	0x0000c2e0
        /*03a8*/ 	.word	0x000000ff
        /*03ac*/ 	.word	0x00038850
        /*03b0*/ 	.short	0x010a
        /*03b2*/ 	.byte	0x05
	.zero		1


	//   ....[35]....
        /*03b4*/ 	.word	0x0000c320
        /*03b8*/ 	.word	0x000000ff
        /*03bc*/ 	.word	0x00038850
        /*03c0*/ 	.short	0x010a
        /*03c2*/ 	.byte	0x05
	.zero		1


	//   ....[36]....
        /*03c4*/ 	.word	0x0000ce30
        /*03c8*/ 	.word	0x0000009d
        /*03cc*/ 	.word	0x00000000
        /*03d0*/ 	.short	0x0101
        /*03d2*/ 	.byte	0x3f
	.zero		1


	//   ....[37]....
        /*03d4*/ 	.word	0x0000ce90
        /*03d8*/ 	.word	0x000000ab
        /*03dc*/ 	.word	0x00000000
        /*03e0*/ 	.short	0x0101
        /*03e2*/ 	.byte	0x3f
	.zero		1


	//   ....[38]....
        /*03e4*/ 	.word	0x0000db10
        /*03e8*/ 	.word	0x000000ff
        /*03ec*/ 	.word	0x00038850
        /*03f0*/ 	.short	0x010a
        /*03f2*/ 	.byte	0x05
	.zero		1


	//   ....[39]....
        /*03f4*/ 	.word	0x0000db50
        /*03f8*/ 	.word	0x000000ff
        /*03fc*/ 	.word	0x00038850
        /*0400*/ 	.short	0x010a
        /*0402*/ 	.byte	0x05
	.zero		1


	//   ....[40]....
        /*0404*/ 	.word	0x0000e490
        /*0408*/ 	.word	0x00000003
        /*040c*/ 	.word	0x00000000
        /*0410*/ 	.short	0x0101
        /*0412*/ 	.byte	0x3f
	.zero		1


	//   ....[41]....
        /*0414*/ 	.word	0x0000f800
        /*0418*/ 	.word	0x000000ff
        /*041c*/ 	.word	0x00000000
        /*0420*/ 	.short	0x0101
        /*0422*/ 	.byte	0x05
	.zero		1


	//   ....[42]....
        /*0424*/ 	.word	0x000111b0
        /*0428*/ 	.word	0x00000008
        /*042c*/ 	.word	0x00038840
        /*0430*/ 	.short	0x010a
        /*0432*/ 	.byte	0x3f
	.zero		1


	//   ....[43]....
        /*0434*/ 	.word	0x000116d0
        /*0438*/ 	.word	0x000000ff
        /*043c*/ 	.word	0x00038820
        /*0440*/ 	.short	0x010a
        /*0442*/ 	.byte	0x28
	.zero		1


	//   ....[44]....
        /*0444*/ 	.word	0x000119d0
        /*0448*/ 	.word	0x00000003
        /*044c*/ 	.word	0x00038840
        /*0450*/ 	.short	0x010a
        /*0452*/ 	.byte	0x3f
	.zero		1


	//   ....[45]....
        /*0454*/ 	.word	0x00011c60
        /*0458*/ 	.word	0x00000002
        /*045c*/ 	.word	0x00000060
        /*0460*/ 	.short	0x010a
        /*0462*/ 	.byte	0x3f
	.zero		1


	//   ....[46]....
        /*0464*/ 	.word	0x000121a0
        /*0468*/ 	.word	0x00000003
        /*046c*/ 	.word	0x00038840
        /*0470*/ 	.short	0x010a
        /*0472*/ 	.byte	0x3f
	.zero		1


	//   ....[47]....
        /*0474*/ 	.word	0x00012430
        /*0478*/ 	.word	0x00000002
        /*047c*/ 	.word	0x00000060
        /*0480*/ 	.short	0x010a
        /*0482*/ 	.byte	0x3f
	.zero		1


	//   ....[48]....
        /*0484*/ 	.word	0x000128d0
        /*0488*/ 	.word	0x00000002
        /*048c*/ 	.word	0x00038840
        /*0490*/ 	.short	0x010a
        /*0492*/ 	.byte	0x3f
	.zero		1


	//   ....[49]....
        /*0494*/ 	.word	0x00012b60
        /*0498*/ 	.word	0x00000002
        /*049c*/ 	.word	0x00000060
        /*04a0*/ 	.short	0x010a
        /*04a2*/ 	.byte	0x3f
	.zero		1


	//   ....[50]....
        /*04a4*/ 	.word	0x00012fb0
        /*04a8*/ 	.word	0x00000003
        /*04ac*/ 	.word	0x00038860
        /*04b0*/ 	.short	0x010a
        /*04b2*/ 	.byte	0x3f
	.zero		1


	//   ....[51]....
        /*04b4*/ 	.word	0x00013420
        /*04b8*/ 	.word	0x00000007
        /*04bc*/ 	.word	0x00038820
        /*04c0*/ 	.short	0x010a
        /*04c2*/ 	.byte	0x3f
	.zero		1


	//   ....[52]....
        /*04c4*/ 	.word	0x00013590
        /*04c8*/ 	.word	0x00000005
        /*04cc*/ 	.word	0x00000000
        /*04d0*/ 	.short	0x010a
        /*04d2*/ 	.byte	0x3f
	.zero		1


	//   ....[53]....
        /*04d4*/ 	.word	0x00013600
        /*04d8*/ 	.word	0x00000003
        /*04dc*/ 	.word	0x00000000
        /*04e0*/ 	.short	0x010a
        /*04e2*/ 	.byte	0x3f
	.zero		1


	//   ....[54]....
        /*04e4*/ 	.word	0x00013660
        /*04e8*/ 	.word	0x00000005
        /*04ec*/ 	.word	0x00000000
        /*04f0*/ 	.short	0x010a
        /*04f2*/ 	.byte	0x3f
	.zero		1


	//   ....[55]....
        /*04f4*/ 	.word	0x00013690
        /*04f8*/ 	.word	0x00000003
        /*04fc*/ 	.word	0x00000000
        /*0500*/ 	.short	0x010a
        /*0502*/ 	.byte	0x3f
	.zero		1


	//   ....[56]....
        /*0504*/ 	.word	0x00013700
        /*0508*/ 	.word	0x00000003
        /*050c*/ 	.word	0x00038800
        /*0510*/ 	.short	0x010a
        /*0512*/ 	.byte	0x3f
	.zero		1


	//   ....[57]....
        /*0514*/ 	.word	0x00013750
        /*0518*/ 	.word	0x00000000
        /*051c*/ 	.word	0x00038830
        /*0520*/ 	.short	0x010a
        /*0522*/ 	.byte	0x3f
	.zero		1


	//   ....[58]....
        /*0524*/ 	.word	0x000137b0
        /*0528*/ 	.word	0x00000004
        /*052c*/ 	.word	0x00038830
        /*0530*/ 	.short	0x010a
        /*0532*/ 	.byte	0x3f
	.zero		1


	//   ....[59]....
        /*0534*/ 	.word	0x00013810
        /*0538*/ 	.word	0x00000003
        /*053c*/ 	.word	0x00038850
        /*0540*/ 	.short	0x010a
        /*0542*/ 	.byte	0x3f
	.zero		1


	//   ....[60]....
        /*0544*/ 	.word	0x00013870
        /*0548*/ 	.word	0x00000004
        /*054c*/ 	.word	0x00038830
        /*0550*/ 	.short	0x010a
        /*0552*/ 	.byte	0x3f
	.zero		1


	//   ....[61]....
        /*0554*/ 	.word	0x000138d0
        /*0558*/ 	.word	0x00000003
        /*055c*/ 	.word	0x00038850
        /*0560*/ 	.short	0x010a
        /*0562*/ 	.byte	0x3f
	.zero		1


	//   ....[62]....
        /*0564*/ 	.word	0x00013930
        /*0568*/ 	.word	0x00000007
        /*056c*/ 	.word	0x00038850
        /*0570*/ 	.short	0x010a
        /*0572*/ 	.byte	0x3f
	.zero		1


	//   ....[63]....
        /*0574*/ 	.word	0x00013ab0
        /*0578*/ 	.word	0x00000008
        /*057c*/ 	.word	0x00038840
        /*0580*/ 	.short	0x010a
        /*0582*/ 	.byte	0x3f
	.zero		1


	//   ....[64]....
        /*0584*/ 	.word	0x00013b10
        /*0588*/ 	.word	0x00000008
        /*058c*/ 	.word	0x00038820
        /*0590*/ 	.short	0x010a
        /*0592*/ 	.byte	0x3f
	.zero		1


	//   ....[65]....
        /*0594*/ 	.word	0x00013b60
        /*0598*/ 	.word	0x00000003
        /*059c*/ 	.word	0x00038840
        /*05a0*/ 	.short	0x010a
        /*05a2*/ 	.byte	0x3f
	.zero		1


	//   ....[66]....
        /*05a4*/ 	.word	0x00013bb0
        /*05a8*/ 	.word	0x00000002
        /*05ac*/ 	.word	0x00000060
        /*05b0*/ 	.short	0x010a
        /*05b2*/ 	.byte	0x3f
	.zero		1


	//   ....[67]....
        /*05b4*/ 	.word	0x00013c00
        /*05b8*/ 	.word	0x00000003
        /*05bc*/ 	.word	0x00038840
        /*05c0*/ 	.short	0x010a
        /*05c2*/ 	.byte	0x3f
	.zero		1


	//   ....[68]....
        /*05c4*/ 	.word	0x00013c50
        /*05c8*/ 	.word	0x00000002
        /*05cc*/ 	.word	0x00000060
        /*05d0*/ 	.short	0x010a
        /*05d2*/ 	.byte	0x3f
	.zero		1


	//   ....[69]....
        /*05d4*/ 	.word	0x00013ca0
        /*05d8*/ 	.word	0x00000002
        /*05dc*/ 	.word	0x00038840
        /*05e0*/ 	.short	0x010a
        /*05e2*/ 	.byte	0x3f
	.zero		1


	//   ....[70]....
        /*05e4*/ 	.word	0x00013cf0
        /*05e8*/ 	.word	0x00000002
        /*05ec*/ 	.word	0x00000060
        /*05f0*/ 	.short	0x010a
        /*05f2*/ 	.byte	0x3f
	.zero		1


	//   ....[71]....
        /*05f4*/ 	.word	0x00013d40
        /*05f8*/ 	.word	0x00000003
        /*05fc*/ 	.word	0x00038860
        /*0600*/ 	.short	0x010a
        /*0602*/ 	.byte	0x3f
	.zero		1


	//   ....[72]....
        /*0604*/ 	.word	0x00013e20
        /*0608*/ 	.word	0x00000007
        /*060c*/ 	.word	0x00038820
        /*0610*/ 	.short	0x010a
        /*0612*/ 	.byte	0x3f
	.zero		1


	//   ....[73]....
        /*0614*/ 	.word	0x00013e70
        /*0618*/ 	.word	0x00000005
        /*061c*/ 	.word	0x00000000
        /*0620*/ 	.short	0x010a
        /*0622*/ 	.byte	0x3f
	.zero		1


	//   ....[74]....
        /*0624*/ 	.word	0x00013ec0
        /*0628*/ 	.word	0x00000003
        /*062c*/ 	.word	0x00000000
        /*0630*/ 	.short	0x010a
        /*0632*/ 	.byte	0x3f
	.zero		1


	//   ....[75]....
        /*0634*/ 	.word	0x00013f10
        /*0638*/ 	.word	0x00000005
        /*063c*/ 	.word	0x00000000
        /*0640*/ 	.short	0x010a
        /*0642*/ 	.byte	0x3f
	.zero		1


	//----- nvinfo : EIATTR_NUM_MBARRIERS
	.align		4
.L_565:
        /*0644*/ 	.byte	0x03, 0x38
        /*0646*/ 	.short	0x0016


	//----- nvinfo : EIATTR_EXIT_INSTR_OFFSETS
	.align		4
        /*0648*/ 	.byte	0x04, 0x1c
        /*064a*/ 	.short	(.L_567 - .L_566)


	//   ....[0]....
.L_566:
        /*064c*/ 	.word	0x00000a30


	//   ....[1]....
        /*0650*/ 	.word	0x000102b0


	//   ....[2]....
        /*0654*/ 	.word	0x00010310


	//   ....[3]....
        /*0658*/ 	.word	0x00013490


	//   ....[4]....
        /*065c*/ 	.word	0x000136e0


	//----- nvinfo : EIATTR_MAX_THREADS
	.align		4
.L_567:
        /*0660*/ 	.byte	0x04, 0x05
        /*0662*/ 	.short	(.L_569 - .L_568)
.L_568:
        /*0664*/ 	.word	0x00000180
        /*0668*/ 	.word	0x00000001
        /*066c*/ 	.word	0x00000001


	//----- nvinfo : EIATTR_CRS_STACK_SIZE
	.align		4
.L_569:
        /*0670*/ 	.byte	0x04, 0x1e
        /*0672*/ 	.short	(.L_571 - .L_570)
.L_570:
        /*0674*/ 	.word	0x00000000


	//----- nvinfo : EIATTR_CBANK_PARAM_SIZE
	.align		4
.L_571:
        /*0678*/ 	.byte	0x03, 0x19
        /*067a*/ 	.short	0x0bf0


	//----- nvinfo : EIATTR_PARAM_CBANK
	.align		4
        /*067c*/ 	.byte	0x04, 0x0a
        /*067e*/ 	.short	(.L_573 - .L_572)
	.align		4
.L_572:
        /*0680*/ 	.word	index@(.nv.constant0._ZN7cutlass13device_kernelIN5flash11enable_sm90INS1_16FlashAttnFwdSm90INS1_25CollectiveMainloopFwdSm90ILi2EN4cute5tupleIJNS5_1CILi1EEES8_S8_EEENS6_IJNS7_ILi128EEENS7_ILi80EEENS7_ILi256EEEEEELi256ENS_10bfloat16_tEfNS_4arch4Sm90ELb1ELb0ELb0ELb0ELb0ELb0ELb0ELb1ELb1ELb0ELb0ELb0EEENS1_21CollectiveEpilogueFwdINS6_IJSA_SC_SB_EEES9_SE_SG_Li256ELb0ELb0ELb0ELb0EEENS1_30DynamicPersistentTileSchedulerILi256ELi32ELb0ELb0ELb1EEEEEEEEEvNT_6ParamsE)
        /*0684*/ 	.short	0x0210
        /*0686*/ 	.short	0x0bf0


	//----- nvinfo : EIATTR_SW_WAR
	.align		4
.L_573:
        /*0688*/ 	.byte	0x04, 0x36
        /*068a*/ 	.short	(.L_575 - .L_574)
.L_574:
        /*068c*/ 	.word	0x00000008
.L_575:


//--------------------- .nv.info._ZN7cutlass13device_kernelIN5flash11enable_sm90INS1_16FlashAttnFwdSm90INS1_25CollectiveMainloopFwdSm90ILi2EN4cute5tupleIJNS5_1CILi1EEES8_S8_EEENS6_IJNS7_ILi128EEENS7_ILi80EEENS7_ILi256EEEEEELi256ENS_10bfloat16_tEfNS_4arch4Sm90ELb1ELb0ELb0ELb1ELb0ELb0ELb0ELb1ELb1ELb0ELb0ELb0EEENS1_21CollectiveEpilogueFwdINS6_IJSA_SC_SB_EEES9_SE_SG_Li256ELb1ELb0ELb0ELb0EEENS1_36VarlenDynamicPersistentTileSchedulerILi128ELi80ELi256ELi32ELb0ELb0ELb1ELb1ELb1ELb1EEEEEEEEEvNT_6ParamsE --------------------------
	.section	.nv.info._ZN7cutlass13device_kernelIN5flash11enable_sm90INS1_16FlashAttnFwdSm90INS1_25CollectiveMainloopFwdSm90ILi2EN4cute5tupleIJNS5_1CILi1EEES8_S8_EEENS6_IJNS7_ILi128EEENS7_ILi80EEENS7_ILi256EEEEEELi256ENS_10bfloat16_tEfNS_4arch4Sm90ELb1ELb0ELb0ELb1ELb0ELb0ELb0ELb1ELb1ELb0ELb0ELb0EEENS1_21CollectiveEpilogueFwdINS6_IJSA_SC_SB_EEES9_SE_SG_Li256ELb1ELb0ELb0ELb0EEENS1_36VarlenDynamicPersistentTileSchedulerILi128ELi80ELi256ELi32ELb0ELb0ELb1ELb1ELb1ELb1EEEEEEEEEvNT_6ParamsE,"",@"SHT_CUDA_INFO"
	.sectionflags	@""
	.align	4


	//----- nvinfo : EIATTR_CUDA_API_VERSION
	.align		4
        /*0000*/ 	.byte	0x04, 0x37
        /*0002*/ 	.short	(.L_577 - .L_576)
.L_576:
        /*0004*/ 	.word	0x00000082


	//----- nvinfo : EIATTR_KPARAM_INFO
	.align		4
.L_577:
        /*0008*/ 	.byte	0x04, 0x17
        /*000a*/ 	.short	(.L_579 - .L_578)
.L_578:
        /*000c*/ 	.word	0x00000000
        /*0010*/ 	.short	0x0000
        /*0012*/ 	.short	0x0070
        /*0014*/ 	.byte	0x00, 0xf0, 0x01, 0x28


	//----- nvinfo : EIATTR_SPARSE_MMA_MASK
	.align		4
.L_579:
        /*0018*/ 	.byte	0x03, 0x50
        /*001a*/ 	.short	0x0000


	//----- nvinfo : EIATTR_MAXREG_COUNT
	.align		4
        /*001c*/ 	.byte	0x03, 0x1b
        /*001e*/ 	.short	0x00a8


	//----- nvinfo : EIATTR_NUM_BARRIERS
	.align		4
        /*0020*/ 	.byte	0x02, 0x4c
        /*0022*/ 	.byte	0x09
	.zero		1


	//----- nvinfo : EIATTR_EXTERNS
	.align		4
        /*0024*/ 	.byte	0x04, 0x0f
        /*0026*/ 	.short	(.L_581 - .L_580)


	//   ....[0]....
	.align		4
.L_580:
        /*0028*/ 	.word	index@(__assertfail)


	//----- nvinfo : EIATTR_ANNOTATIONS
	.align		4
.L_581:
        /*002c*/ 	.byte	0x04, 0x55
        /*002e*/ 	.short	(.L_583 - .L_582)


	//   ....[0]....
.L_582:
        /* <DEDUP_REMOVED lines=33> */


	//----- nvinfo : EIATTR_MERCURY_ISA_VERSION
	.align		4
.L_583:
        /*0230*/ 	.byte	0x03, 0x5f
        /*0232*/ 	.short	0x0101


	//----- nvinfo : EIATTR_UNUSED_LOAD_BYTE_OFFSET
	.align		4
        /*0234*/ 	.byte	0x04, 0x44
        /*0236*/ 	.short	(.L_585 - .L_584)


	//   ....[0]....
.L_584:
        /*0238*/ 	.word	0x00000a40
        /*023c*/ 	.word	0x0000fff0


	//   ....[1]....
        /*0240*/ 	.word	0x0000e850
        /*0244*/ 	.word	0x0000fff0


	//----- nvinfo : EIATTR_INT_WARP_WIDE_INSTR_OFFSETS
	.align		4
.L_585:
        /*0248*/ 	.byte	0x04, 0x31
        /*024a*/ 	.short	(.L_587 - .L_586)


	//   ....[0]....
.L_586:
        /*024c*/ 	.word	0x00000160


	//   ....[1]....
        /*0250*/ 	.word	0x000001a0


	//   ....[2]....
        /*0254*/ 	.word	0x00000210


	//   ....[3]....
        /*0258*/ 	.word	0x00012800


	//   ....[4]....
        /*025c*/ 	.word	0x000128a0


	//   ....[5]....
        /*0260*/ 	.word	0x00012d30


	//   ....[6]....
        /*0264*/ 	.word	0x00012d60


	//   ....[7]....
        /*0268*/ 	.word	0x00012f70


	//   ....[8]....
        /*026c*/ 	.word	0x00013060


	//   ....[9]....
        /*0270*/ 	.word	0x00013150


	//   ....[10]....
        /*0274*/ 	.word	0x000157d0


	//   ....[11]....
        /*0278*/ 	.word	0x00015870


	//----- nvinfo : EIATTR_COOP_GROUP_MASK_REGIDS
	.align		4
.L_587:
        /*027c*/ 	.byte	0x04, 0x29
        /*027e*/ 	.short	(.L_589 - .L_588)


	//   ....[0]....
.L_588:
        /*0280*/ 	.word	0xffffffff


	//   ....[1]....
        /*0284*/ 	.word	0xffffffff


	//   ....[2]....
        /*0288*/ 	.word	0xffffffff


	//   ....[3]....
        /*028c*/ 	.word	0xffffffff


	//   ....[4]....
        /*0290*/ 	.word	0xffffffff


	//   ....[5]....
        /*0294*/ 	.word	0xffffffff


	//   ....[6]....
        /*0298*/ 	.word	0xffffffff


	//   ....[7]....
        /*029c*/ 	.word	0xffffffff


	//   ....[8]....
        /*02a0*/ 	.word	0xffffffff


	//   ....[9]....
        /*02a4*/ 	.word	0xffffffff


	//   ....[10]....
        /*02a8*/ 	.word	0xffffffff


	//   ....[11]....
        /*02ac*/ 	.word	0xffffffff


	//   ....[12]....
        /*02b0*/ 	.word	0xffffffff


	//   ....[13]....
        /*02b4*/ 	.word	0xffffffff


	//   ....[14]....
        /*02b8*/ 	.word	0xffffffff


	//   ....[15]....
        /*02bc*/ 	.word	0xffffffff


	//   ....[16]....
        /*02c0*/ 	.word	0xffffffff


	//   ....[17]....
        /*02c4*/ 	.word	0xffffffff


	//   ....[18]....
        /*02c8*/ 	.word	0xffffffff


	//   ....[19]....
        /*02cc*/ 	.word	0xffffffff


	//   ....[20]....
        /*02d0*/ 	.word	0xffffffff


	//   ....[21]....
        /*02d4*/ 	.word	0xffffffff


	//   ....[22]....
        /*02d8*/ 	.word	0xffffffff


	//   ....[23]....
        /*02dc*/ 	.word	0xffffffff


	//   ....[24]....
        /*02e0*/ 	.word	0xffffffff


	//   ....[25]....
        /*02e4*/ 	.word	0xffffffff


	//   ....[26]....
        /*02e8*/ 	.word	0xffffffff


	//   ....[27]....
        /*02ec*/ 	.word	0xffffffff


	//   ....[28]....
        /*02f0*/ 	.word	0xffffffff


	//   ....[29]....
        /*02f4*/ 	.word	0xffffffff


	//   ....[30]....
        /*02f8*/ 	.word	0xffffffff


	//   ....[31]....
        /*02fc*/ 	.word	0xffffffff


	//   ....[32]....
        /*0300*/ 	.word	0xffffffff


	//   ....[33]....
        /*0304*/ 	.word	0xffffffff


	//   ....[34]....
        /*0308*/ 	.word	0xffffffff


	//   ....[35]....
        /*030c*/ 	.word	0xffffffff


	//   ....[36]....
        /*0310*/ 	.word	0xffffffff


	//   ....[37]....
        /*0314*/ 	.word	0xffffffff


	//   ....[38]....
        /*0318*/ 	.word	0xffffffff


	//   ....[39]....
        /*031c*/ 	.word	0xffffffff


	//   ....[40]....
        /*0320*/ 	.word	0xffffffff


	//   ....[41]....
        /*0324*/ 	.word	0xffffffff


	//   ....[42]....
        /*0328*/ 	.word	0xffffffff


	//   ....[43]....
        /*032c*/ 	.word	0xffffffff


	//   ....[44]....
        /*0330*/ 	.word	0xffffffff


	//   ....[45]....
        /*0334*/ 	.word	0xffffffff


	//   ....[46]....
        /*0338*/ 	.word	0xffffffff


	//   ....[47]....
        /*033c*/ 	.word	0xffffffff


	//   ....[48]....
        /*0340*/ 	.word	0xffffffff


	//   ....[49]....
        /*0344*/ 	.word	0xffffffff


	//   ....[50]....
        /*0348*/ 	.word	0xffffffff


	//   ....[51]....
        /*034c*/ 	.word	0xffffffff


	//   ....[52]....
        /*0350*/ 	.word	0xffffffff


	//   ....[53]....
        /*0354*/ 	.word	0xffffffff


	//   ....[54]....
        /*0358*/ 	.word	0xffffffff


	//   ....[55]....
        /*035c*/ 	.word	0xffffffff


	//   ....[56]....
        /*0360*/ 	.word	0xffffffff


	//   ....[57]....
        /*0364*/ 	.word	0xffffffff


	//   ....[58]....
        /*0368*/ 	.word	0x0500000f


	//   ....[59]....
        /*036c*/ 	.word	0x0500000f


	//   ....[60]....
        /*0370*/ 	.word	0x0500000f


	//   ....[61]....
        /*0374*/ 	.word	0x0500000f


	//   ....[62]....
        /*0378*/ 	.word	0x0500000f


	//   ....[63]....
        /*037c*/ 	.word	0x0500000f


	//   ....[64]....
        /*0380*/ 	.word	0x0500000f


	//   ....[65]....
        /*0384*/ 	.word	0x0500000f


	//   ....[66]....
        /*0388*/ 	.word	0x0500000f


	//   ....[67]....
        /*038c*/ 	.word	0x0500000f


	//   ....[68]....
        /*0390*/ 	.word	0x0500000f


	//   ....[69]....
        /*0394*/ 	.word	0x0500000f


	//   ....[70]....
        /*0398*/ 	.word	0x0500000f


	//   ....[71]....
        /*039c*/ 	.word	0x0500000f


	//   ....[72]....
        /*03a0*/ 	.word	0x0500000f


	//   ....[73]....
        /*03a4*/ 	.word	0x0500000f


	//   ....[74]....
        /*03a8*/ 	.word	0x0500000f


	//   ....[75]....
        /*03ac*/ 	.word	0x0500000f


	//   ....[76]....
        /*03b0*/ 	.word	0x0500000f


	//----- nvinfo : EIATTR_COOP_GROUP_INSTR_OFFSETS
	.align		4
.L_589:
        /*03b4*/ 	.byte	0x04, 0x28
        /*03b6*/ 	.short	(.L_591 - .L_590)


	//   ....[0]....
.L_590:
        /*03b8*/ 	.word	0x00000060


	//   ....[1]....
        /*03bc*/ 	.word	0x00000170


	//   ....[2]....
        /*03c0*/ 	.word	0x000001c0


	//   ....[3]....
        /*03c4*/ 	.word	0x000003f0


	//   ....[4]....
        /*03c8*/ 	.word	0x00000550


	//   ....[5]....
        /*03cc*/ 	.word	0x00000670


	//   ....[6]....
        /*03d0*/ 	.word	0x000007d0


	//   ....[7]....
        /*03d4*/ 	.word	0x000018a0


	//   ....[8]....
        /*03d8*/ 	.word	0x000047e0


	//   ....[9]....
        /*03dc*/ 	.word	0x000048c0


	//   ....[10]....
        /*03e0*/ 	.word	0x00004d60


	//   ....[11]....
        /*03e4*/ 	.word	0x00004dd0


	//   ....[12]....
        /*03e8*/ 	.word	0x00008a50


	//   ....[13]....
        /*03ec*/ 	.word	0x00008a80


	//   ....[14]....
        /*03f0*/ 	.word	0x00008eb0


	//   ....[15]....
        /*03f4*/ 	.word	0x00008f70


	//   ....[16]....
        /*03f8*/ 	.word	0x0000c500


	//   ....[17]....
        /*03fc*/ 	.word	0x0000c520


	//   ....[18]....
        /*0400*/ 	.word	0x0000c7f0


	//   ....[19]....
        /*0404*/ 	.word	0x0000ca60


	//   ....[20]....
        /*0408*/ 	.word	0x0000db50


	//   ....[21]....
        /*040c*/ 	.word	0x0000db90


	//   ....[22]....
        /*0410*/ 	.word	0x0000dc60


	//   ....[23]....
        /*0414*/ 	.word	0x0000dc90


	//   ....[24]....
        /*0418*/ 	.word	0x000115a0


	//   ....[25]....
        /*041c*/ 	.word	0x00011730


	//   ....[26]....
        /*0420*/ 	.word	0x00011760


	//   ....[27]....
        /*0424*/ 	.word	0x000117a0


	//   ....[28]....
        /*0428*/ 	.word	0x00011810


	//   ....[29]....
        /*042c*/ 	.word	0x00011870


	//   ....[30]....
        /*0430*/ 	.word	0x000118b0


	//   ....[31]....
        /*0434*/ 	.word	0x00011a60


	//   ....[32]....
        /*0438*/ 	.word	0x00011ac0


	//   ....[33]....
        /*043c*/ 	.word	0x00011b00


	//   ....[34]....
        /*0440*/ 	.word	0x00011b40


	//   ....[35]....
        /*0444*/ 	.word	0x00011b70


	//   ....[36]....
        /*0448*/ 	.word	0x00011ba0


	//   ....[37]....
        /*044c*/ 	.word	0x00011c40


	//   ....[38]....
        /*0450*/ 	.word	0x00011ca0


	//   ....[39]....
        /*0454*/ 	.word	0x00011d30


	//   ....[40]....
        /*0458*/ 	.word	0x00015d20


	//   ....[41]....
        /*045c*/ 	.word	0x00015d30


	//   ....[42]....
        /*0460*/ 	.word	0x00015e50


	//   ....[43]....
        /*0464*/ 	.word	0x00015eb0


	//   ....[44]....
        /*0468*/ 	.word	0x00015ef0


	//   ....[45]....
        /*046c*/ 	.word	0x00015f30


	//   ....[46]....
        /*0470*/ 	.word	0x00015f60


	//   ....[47]....
        /*0474*/ 	.word	0x00015f90


	//   ....[48]....
        /*0478*/ 	.word	0x00016130


	//   ....[49]....
        /*047c*/ 	.word	0x00016190


	//   ....[50]....
        /*0480*/ 	.word	0x000161d0


	//   ....[51]....
        /*0484*/ 	.word	0x00016210


	//   ....[52]....
        /*0488*/ 	.word	0x00016240


	//   ....[53]....
        /*048c*/ 	.word	0x00016270


	//   ....[54]....
        /*0490*/ 	.word	0x00016330


	//   ....[55]....
        /*0494*/ 	.word	0x00016350


	//   ....[56]....
        /*0498*/ 	.word	0x000163c0


	//   ....[57]....
        /*049c*/ 	.word	0x00016a60


	//   ....[58]....
        /*04a0*/ 	.word	0x00017070


	//   ....[59]....
        /*04a4*/ 	.word	0x00017490


	//   ....[60]....
        /*04a8*/ 	.word	0x00017520


	//   ....[61]....
        /*04ac*/ 	.word	0x000175c0


	//   ....[62]....
        /*04b0*/ 	.word	0x00017670


	//   ....[63]....
        /*04b4*/ 	.word	0x000176f0


	//   ....[64]....
        /*04b8*/ 	.word	0x00017770


	//   ....[65]....
        /*04bc*/ 	.word	0x000177f0


	//   ....[66]....
        /*04c0*/ 	.word	0x00017870


	//   ....[67]....
        /*04c4*/ 	.word	0x00017900


	//   ....[68]....
        /*04c8*/ 	.word	0x000179b0


	//   ....[69]....
        /*04cc*/ 	.word	0x00017a30


	//   ....[70]....
        /*04d0*/ 	.word	0x00017ab0


	//   ....[71]....
        /*04d4*/ 	.word	0x00017b30


	//   ....[72]....
        /*04d8*/ 	.word	0x00017bb0


	//   ....[73]....
        /*04dc*/ 	.word	0x00017c20


	//   ....[74]....
        /*04e0*/ 	.word	0x00017cc0


	//   ....[75]....
        /*04e4*/ 	.word	0x00017d50


	//   ....[76]....
        /*04e8*/ 	.word	0x00017e80


	//----- nvinfo : EIATTR_REG_RECONFIG
	.align		4
.L_591:
        /*04ec*/ 	.byte	0x01, 0x54
	.zero		2


	//----- nvinfo : EIATTR_SYSCALL_OFFSETS
	.align		4
        /*04f0*/ 	.byte	0x04, 0x46
        /*04f2*/ 	.short	(.L_593 - .L_592)


	//   ....[0]....
.L_592:
        /*04f4*/ 	.word	0x00001a90


	//   ....[1]....
        /*04f8*/ 	.word	0x00012a30


	//   ....[2]....
        /*04fc*/ 	.word	0x00012b70


	//   ....[3]....
        /*0500*/ 	.word	0x00012c70


	//----- nvinfo : EIATTR_MBARRIER_INSTR_OFFSETS
	.align		4
.L_593:
        /*0504*/ 	.byte	0x04, 0x39
        /*0506*/ 	.short	(.L_595 - .L_594)


	//   ....[0]....
.L_594:
        /*0508*/ 	.word	0x000002a0
        /*050c*/ 	.word	0x000000ff
        /*0510*/ 	.word	0x00038800
        /*0514*/ 	.short	0x0100
        /*0516*/ 	.byte	0x08
	.zero		1


	//   ....[1]....
        /*0518*/ 	.word	0x000002b0
        /*051c*/ 	.word	0x000000ff
        /*0520*/ 	.word	0x00038820
        /*0524*/ 	.short	0x0100
        /*0526*/ 	.byte	0x08
	.zero		1


	//   ....[2]....
        /*0528*/ 	.word	0x000003a0
        /*052c*/ 	.word	0x000000ff
        /*0530*/ 	.word	0x00038830
        /*0534*/ 	.short	0x0100
        /*0536*/ 	.byte	0x08
	.zero		1


	//   ....[3]....
        /*0538*/ 	.word	0x000003b0
        /*053c*/ 	.word	0x000000ff
        /*0540*/ 	.word	0x00038840
        /*0544*/ 	.short	0x0100
        /*0546*/ 	.byte	0x08
	.zero		1


	//   ....[4]....
        /*0548*/ 	.word	0x000003c0
        /*054c*/ 	.word	0x000000ff
        /*0550*/ 	.word	0x00038838
        /*0554*/ 	.short	0x0100
        /*0556*/ 	.byte	0x08
	.zero		1


	//   ....[5]....
        /*0558*/ 	.word	0x000003d0
        /*055c*/ 	.word	0x000000ff
        /*0560*/ 	.word	0x00038848
        /*0564*/ 	.short	0x0100
        /*0566*/ 	.byte	0x08
	.zero		1


	//   ....[6]....
        /*0568*/ 	.word	0x00000500
        /*056c*/ 	.word	0x000000ff
        /*0570*/ 	.word	0x00038850
        /*0574*/ 	.short	0x0100
        /*0576*/ 	.byte	0x08
	.zero		1


	//   ....[7]....
        /*0578*/ 	.word	0x00000510
        /*057c*/ 	.word	0x000000ff
        /*0580*/ 	.word	0x00038860
        /*0584*/ 	.short	0x0100
        /*0586*/ 	.byte	0x08
	.zero		1


	//   ....[8]....
        /*0588*/ 	.word	0x00000520
        /*058c*/ 	.word	0x000000ff
        /*0590*/ 	.word	0x00038858
        /*0594*/ 	.short	0x0100
        /*0596*/ 	.byte	0x08
	.zero		1


	//   ....[9]....
        /*0598*/ 	.word	0x00000530
        /*059c*/ 	.word	0x000000ff
        /*05a0*/ 	.word	0x00038868
        /*05a4*/ 	.short	0x0100
        /*05a6*/ 	.byte	0x08
	.zero		1


	//   ....[10]....
        /*05a8*/ 	.word	0x00000620
        /*05ac*/ 	.word	0x000000ff
        /*05b0*/ 	.word	0x00038870
        /*05b4*/ 	.short	0x0100
        /*05b6*/ 	.byte	0x06
	.zero		1


	//   ....[11]....
        /*05b8*/ 	.word	0x00000630
        /*05bc*/ 	.word	0x000000ff
        /*05c0*/ 	.word	0x00038880
        /*05c4*/ 	.short	0x0100
        /*05c6*/ 	.byte	0x06
	.zero		1


	//   ....[12]....
        /*05c8*/ 	.word	0x00000640
        /*05cc*/ 	.word	0x000000ff
        /*05d0*/ 	.word	0x00038878
        /*05d4*/ 	.short	0x0100
        /*05d6*/ 	.byte	0x06
	.zero		1


	//   ....[13]....
        /*05d8*/ 	.word	0x00000650
        /*05dc*/ 	.word	0x000000ff
        /*05e0*/ 	.word	0x00038888
        /*05e4*/ 	.short	0x0100
        /*05e6*/ 	.byte	0x06
	.zero		1


	//   ....[14]....
        /*05e8*/ 	.word	0x00000780
        /*05ec*/ 	.word	0x000000ff
        /*05f0*/ 	.word	0x00038890
        /*05f4*/ 	.short	0x0100
        /*05f6*/ 	.byte	0x08
	.zero		1


	//   ....[15]....
        /*05f8*/ 	.word	0x00000790
        /*05fc*/ 	.word	0x000000ff
        /*0600*/ 	.word	0x000388a0
        /*0604*/ 	.short	0x0100
        /*0606*/ 	.byte	0x08
	.zero		1


	//   ....[16]....
        /*0608*/ 	.word	0x000007a0
        /*060c*/ 	.word	0x000000ff
        /*0610*/ 	.word	0x00038898
        /*0614*/ 	.short	0x0100
        /*0616*/ 	.byte	0x08
	.zero		1


	//   ....[17]....
        /*0618*/ 	.word	0x000007b0
        /*061c*/ 	.word	0x000000ff
        /*0620*/ 	.word	0x000388a8
        /*0624*/ 	.short	0x0100
        /*0626*/ 	.byte	0x08
	.zero		1


	//   ....[18]....
        /*0628*/ 	.word	0x000008e0
        /*062c*/ 	.word	0x000000ff
        /*0630*/ 	.word	0x000388b0
        /*0634*/ 	.short	0x0100
        /*0636*/ 	.byte	0x08
	.zero		1


	//   ....[19]....
        /*0638*/ 	.word	0x000008f0
        /*063c*/ 	.word	0x000000ff
        /*0640*/ 	.word	0x000388c0
        /*0644*/ 	.short	0x0100
        /*0646*/ 	.byte	0x08
	.zero		1


	//   ....[20]....
        /*0648*/ 	.word	0x00000900
        /*064c*/ 	.word	0x000000ff
        /*0650*/ 	.word	0x000388b8
        /*0654*/ 	.short	0x0100
        /*0656*/ 	.byte	0x08
	.zero		1


	//   ....[21]....
        /*0658*/ 	.word	0x00000910
        /*065c*/ 	.word	0x000000ff
        /*0660*/ 	.word	0x000388c8
        /*0664*/ 	.short	0x0100
        /*0666*/ 	.byte	0x08
	.zero		1


	//   ....[22]....
        /*0668*/ 	.word	0x00001b40
        /*066c*/ 	.word	0x000000ff
        /*0670*/ 	.word	0x00038800
        /*0674*/ 	.short	0x010a
        /*0676*/ 	.byte	0x06
	.zero		1


	//   ....[23]....
        /*0678*/ 	.word	0x00001be0
        /*067c*/ 	.word	0x00000000
        /*0680*/ 	.word	0x00038830
        /*0684*/ 	.short	0x010a
        /*0686*/ 	.byte	0x3f
	.zero		1


	//   ....[24]....
        /*0688*/ 	.word	0x00001c50
        /*068c*/ 	.word	0x00000000
        /*0690*/ 	.word	0x00038830
        /*0694*/ 	.short	0x010a
        /*0696*/ 	.byte	0x3f
	.zero		1


	//   ....[25]....
        /*0698*/ 	.word	0x00004710
        /*069c*/ 	.word	0x00000000
        /*06a0*/ 	.word	0x00000000
        /*06a4*/ 	.short	0x0101
        /*06a6*/ 	.byte	0x3f
	.zero		1


	//   ....[26]....
        /*06a8*/ 	.word	0x00005cd0
        /*06ac*/ 	.word	0x000000ff
        /*06b0*/ 	.word	0x00038830
        /*06b4*/ 	.short	0x010a
        /*06b6*/ 	.byte	0x04
	.zero		1


	//   ....[27]....
        /*06b8*/ 	.word	0x00005d20
        /*06bc*/ 	.word	0x000000ff
        /*06c0*/ 	.word	0x00038830
        /*06c4*/ 	.short	0x010a
        /*06c6*/ 	.byte	0x04
	.zero		1


	//   ....[28]....
        /*06c8*/ 	.word	0x000081d0
        /*06cc*/ 	.word	0x000000ff
        /*06d0*/ 	.word	0x00038850
        /*06d4*/ 	.short	0x010a
        /*06d6*/ 	.byte	0x04
	.zero		1


	//   ....[29]....
        /*06d8*/ 	.word	0x00008210
        /*06dc*/ 	.word	0x000000ff
        /*06e0*/ 	.word	0x00038850
        /*06e4*/ 	.short	0x010a
        /*06e6*/ 	.byte	0x04
	.zero		1


	//   ....[30]....
        /*06e8*/ 	.word	0x00009450
        /*06ec*/ 	.word	0x0000000e
        /*06f0*/ 	.word	0x00000000
        /*06f4*/ 	.short	0x0101
        /*06f6*/ 	.byte	0x3f
	.zero		1


	//   ....[31]....
        /*06f8*/ 	.word	0x000094b0
        /*06fc*/ 	.word	0x000000a3
        /*0700*/ 	.word	0x00000000
        /*0704*/ 	.short	0x0101
        /*0706*/ 	.byte	0x3f
	.zero		1


	//   ....[32]....
        /*0708*/ 	.word	0x00009970
        /*070c*/ 	.word	0x000000ff
        /*0710*/ 	.word	0x00038830
        /*0714*/ 	.short	0x010a
        /*0716*/ 	.byte	0x04
	.zero		1


	//   ....[33]....
        /*0718*/ 	.word	0x000099b0
        /*071c*/ 	.word	0x000000ff
        /*0720*/ 	.word	0x00038830
        /*0724*/ 	.short	0x010a
        /*0726*/ 	.byte	0x04
	.zero		1


	//   ....[34]....
        /*0728*/ 	.word	0x0000c260
        /*072c*/ 	.word	0x000000ff
        /*0730*/ 	.word	0x00038850
        /*0734*/ 	.short	0x010a
        /*0736*/ 	.byte	0x04
	.zero		1


	//   ....[35]....
        /*0738*/ 	.word	0x0000c2a0
        /*073c*/ 	.word	0x000000ff
        /*0740*/ 	.word	0x00038850
        /*0744*/ 	.short	0x010a
        /*0746*/ 	.byte	0x04
	.zero		1


	//   ....[36]....
        /*0748*/ 	.word	0x0000cf20
        /*074c*/ 	.word	0x0000009d
        /*0750*/ 	.word	0x00000000
        /*0754*/ 	.short	0x0101
        /*0756*/ 	.byte	0x3f
	.zero		1


	//   ....[37]....
        /*0758*/ 	.word	0x0000cf90
        /*075c*/ 	.word	0x000000a5
        /*0760*/ 	.word	0x00000000
        /*0764*/ 	.short	0x0101
        /*0766*/ 	.byte	0x3f
	.zero		1


	//   ....[38]....
        /*0768*/ 	.word	0x0000dac0
        /*076c*/ 	.word	0x000000ff
        /*0770*/ 	.word	0x00038850
        /*0774*/ 	.short	0x010a
        /*0776*/ 	.byte	0x07
	.zero		1


	//   ....[39]....
        /*0778*/ 	.word	0x0000db00
        /*077c*/ 	.word	0x000000ff
        /*0780*/ 	.word	0x00038850
        /*0784*/ 	.short	0x010a
        /*0786*/ 	.byte	0x07
	.zero		1


	//   ....[40]....
        /*0788*/ 	.word	0x0000dff0
        /*078c*/ 	.word	0x00000009
        /*0790*/ 	.word	0x00000000
        /*0794*/ 	.short	0x0101
        /*0796*/ 	.byte	0x3f
	.zero		1


	//   ....[41]....
        /*0798*/ 	.word	0x00010060
        /*079c*/ 	.word	0x000000a9
        /*07a0*/ 	.word	0x00000000
        /*07a4*/ 	.short	0x0101
        /*07a6*/ 	.byte	0x3f
	.zero		1


	//   ....[42]....
        /*07a8*/ 	.word	0x000134a0
        /*07ac*/ 	.word	0x00000008
        /*07b0*/ 	.word	0x00038840
        /*07b4*/ 	.short	0x010a
        /*07b6*/ 	.byte	0x3f
	.zero		1


	//   ....[43]....
        /*07b8*/ 	.word	0x00013b10
        /*07bc*/ 	.word	0x00000009
        /*07c0*/ 	.word	0x00038820
        /*07c4*/ 	.short	0x010a
        /*07c6*/ 	.byte	0x3f
	.zero		1


	//   ....[44]....
        /*07c8*/ 	.word	0x00013e40
        /*07cc*/ 	.word	0x00000002
        /*07d0*/ 	.word	0x00038840
        /*07d4*/ 	.short	0x010a
        /*07d6*/ 	.byte	0x3f
	.zero		1


	//   ....[45]....
        /*07d8*/ 	.word	0x00014190
        /*07dc*/ 	.word	0x00000003
        /*07e0*/ 	.word	0x00000060
        /*07e4*/ 	.short	0x010a
        /*07e6*/ 	.byte	0x3f
	.zero		1


	//   ....[46]....
        /*07e8*/ 	.word	0x00014800
        /*07ec*/ 	.word	0x00000002
        /*07f0*/ 	.word	0x00038840
        /*07f4*/ 	.short	0x010a
        /*07f6*/ 	.byte	0x3f
	.zero		1


	//   ....[47]....
        /*07f8*/ 	.word	0x00014b50
        /*07fc*/ 	.word	0x00000003
        /*0800*/ 	.word	0x00000060
        /*0804*/ 	.short	0x010a
        /*0806*/ 	.byte	0x3f
	.zero		1


	//   ....[48]....
        /*0808*/ 	.word	0x000150c0
        /*080c*/ 	.word	0x00000002
        /*0810*/ 	.word	0x00038840
        /*0814*/ 	.short	0x010a
        /*0816*/ 	.byte	0x3f
	.zero		1


	//   ....[49]....
        /*0818*/ 	.word	0x00015410
        /*081c*/ 	.word	0x00000002
        /*0820*/ 	.word	0x00000060
        /*0824*/ 	.short	0x010a
        /*0826*/ 	.byte	0x3f
	.zero		1


	//   ....[50]....
        /*0828*/ 	.word	0x00015930
        /*082c*/ 	.word	0x00000003
        /*0830*/ 	.word	0x00038860
        /*0834*/ 	.short	0x010a
        /*0836*/ 	.byte	0x3f
	.zero		1


	//   ....[51]....
        /*0838*/ 	.word	0x000169e0
        /*083c*/ 	.word	0x00000000
        /*0840*/ 	.word	0x00038820
        /*0844*/ 	.short	0x010a
        /*0846*/ 	.byte	0x3f
	.zero		1


	//   ....[52]....
        /*0848*/ 	.word	0x00016bc0
        /*084c*/ 	.word	0x00000006
        /*0850*/ 	.word	0x00000000
        /*0854*/ 	.short	0x010a
        /*0856*/ 	.byte	0x3f
	.zero		1


	//   ....[53]....
        /*0858*/ 	.word	0x00016c30
        /*085c*/ 	.word	0x00000007
        /*0860*/ 	.word	0x00000000
        /*0864*/ 	.short	0x010a
        /*0866*/ 	.byte	0x3f
	.zero		1


	//   ....[54]....
        /*0868*/ 	.word	0x00016ca0
        /*086c*/ 	.word	0x00000004
        /*0870*/ 	.word	0x00000000
        /*0874*/ 	.short	0x010a
        /*0876*/ 	.byte	0x3f
	.zero		1


	//   ....[55]....
        /*0878*/ 	.word	0x00016cd0
        /*087c*/ 	.word	0x00000003
        /*0880*/ 	.word	0x00000000
        /*0884*/ 	.short	0x010a
        /*0886*/ 	.byte	0x3f
	.zero		1


	//   ....[56]....
        /*0888*/ 	.word	0x00016d50
        /*088c*/ 	.word	0x00000003
        /*0890*/ 	.word	0x00038800
        /*0894*/ 	.short	0x010a
        /*0896*/ 	.byte	0x3f
	.zero		1


	//   ....[57]....
        /*0898*/ 	.word	0x00016da0
        /*089c*/ 	.word	0x00000000
        /*08a0*/ 	.word	0x00038830
        /*08a4*/ 	.short	0x010a
        /*08a6*/ 	.byte	0x3f
	.zero		1


	//   ....[58]....
        /*08a8*/ 	.word	0x00016e10
        /*08ac*/ 	.word	0x00000004
        /*08b0*/ 	.word	0x00038830
        /*08b4*/ 	.short	0x010a
        /*08b6*/ 	.byte	0x3f
	.zero		1


	//   ....[59]....
        /*08b8*/ 	.word	0x00016e70
        /*08bc*/ 	.word	0x00000003
        /*08c0*/ 	.word	0x00038850
        /*08c4*/ 	.short	0x010a
        /*08c6*/ 	.byte	0x3f
	.zero		1


	//   ....[60]....
        /*08c8*/ 	.word	0x00016ed0
        /*08cc*/ 	.word	0x00000004
        /*08d0*/ 	.word	0x00038830
        /*08d4*/ 	.short	0x010a
        /*08d6*/ 	.byte	0x3f
	.zero		1


	//   ....[61]....
        /*08d8*/ 	.word	0x00016f30
        /*08dc*/ 	.word	0x00000003
        /*08e0*/ 	.word	0x00038850
        /*08e4*/ 	.short	0x010a
        /*08e6*/ 	.byte	0x3f
	.zero		1


	//   ....[62]....
        /*08e8*/ 	.word	0x00016f90
        /*08ec*/ 	.word	0x00000007
        /*08f0*/ 	.word	0x00038850
        /*08f4*/ 	.short	0x010a
        /*08f6*/ 	.byte	0x3f
	.zero		1


	//   ....[63]....
        /*08f8*/ 	.word	0x00017130
        /*08fc*/ 	.word	0x00000008
        /*0900*/ 	.word	0x00038840
        /*0904*/ 	.short	0x010a
        /*0906*/ 	.byte	0x3f
	.zero		1


	//   ....[64]....
        /*0908*/ 	.word	0x000171b0
        /*090c*/ 	.word	0x00000008
        /*0910*/ 	.word	0x00038820
        /*0914*/ 	.short	0x010a
        /*0916*/ 	.byte	0x3f
	.zero		1


	//   ....[65]....
        /*0918*/ 	.word	0x00017200
        /*091c*/ 	.word	0x00000002
        /*0920*/ 	.word	0x00038840
        /*0924*/ 	.short	0x010a
        /*0926*/ 	.byte	0x3f
	.zero		1


	//   ....[66]....
        /*0928*/ 	.word	0x00017250
        /*092c*/ 	.word	0x00000003
        /*0930*/ 	.word	0x00000060
        /*0934*/ 	.short	0x010a
        /*0936*/ 	.byte	0x3f
	.zero		1


	//   ....[67]....
        /*0938*/ 	.word	0x000172a0
        /*093c*/ 	.word	0x00000002
        /*0940*/ 	.word	0x00038840
        /*0944*/ 	.short	0x010a
        /*0946*/ 	.byte	0x3f
	.zero		1


	//   ....[68]....
        /*0948*/ 	.word	0x000172f0
        /*094c*/ 	.word	0x00000003
        /*0950*/ 	.word	0x00000060
        /*0954*/ 	.short	0x010a
        /*0956*/ 	.byte	0x3f
	.zero		1


	//   ....[69]....
        /*0958*/ 	.word	0x00017340
        /*095c*/ 	.word	0x00000002
        /*0960*/ 	.word	0x00038840
        /*0964*/ 	.short	0x010a
        /*0966*/ 	.byte	0x3f
	.zero		1


	//   ....[70]....
        /*0968*/ 	.word	0x00017390
        /*096c*/ 	.word	0x00000002
        /*0970*/ 	.word	0x00000060
        /*0974*/ 	.short	0x010a
        /*0976*/ 	.byte	0x3f
	.zero		1


	//   ....[71]....
        /*0978*/ 	.word	0x000173e0
        /*097c*/ 	.word	0x00000003
        /*0980*/ 	.word	0x00038860
        /*0984*/ 	.short	0x010a
        /*0986*/ 	.byte	0x3f
	.zero		1


	//   ....[72]....
        /*0988*/ 	.word	0x00017da0
        /*098c*/ 	.word	0x00000000
        /*0990*/ 	.word	0x00038820
        /*0994*/ 	.short	0x010a
        /*0996*/ 	.byte	0x3f
	.zero		1


	//   ....[73]....
        /*0998*/ 	.word	0x00017f40
        /*099c*/ 	.word	0x00000006
        /*09a0*/ 	.word	0x00000000
        /*09a4*/ 	.short	0x010a
        /*09a6*/ 	.byte	0x3f
	.zero		1


	//   ....[74]....
        /*09a8*/ 	.word	0x00017f90
        /*09ac*/ 	.word	0x00000007
        /*09b0*/ 	.word	0x00000000
        /*09b4*/ 	.short	0x010a
        /*09b6*/ 	.byte	0x3f
	.zero		1


	//   ....[75]....
        /*09b8*/ 	.word	0x00017fe0
        /*09bc*/ 	.word	0x00000004
        /*09c0*/ 	.word	0x00000000
        /*09c4*/ 	.short	0x010a
        /*09c6*/ 	.byte	0x3f
	.zero		1


	//----- nvinfo : EIATTR_NUM_MBARRIERS
	.align		4
.L_595:
        /*09c8*/ 	.byte	0x03, 0x38
        /*09ca*/ 	.short	0x0016


	//----- nvinfo : EIATTR_EXIT_INSTR_OFFSETS
	.align		4
        /*09cc*/ 	.byte	0x04, 0x1c
        /*09ce*/ 	.short	(.L_597 - .L_596)


	//   ....[0]....
.L_596:
        /*09d0*/ 	.word	0x00000a80


	//   ....[1]....
        /*09d4*/ 	.word	0x00011560


	//   ....[2]....
        /*09d8*/ 	.word	0x000115c0


	//   ....[3]....
        /*09dc*/ 	.word	0x00016d20


	//----- nvinfo : EIATTR_MAX_THREADS
	.align		4
.L_597:
        /*09e0*/ 	.byte	0x04, 0x05
        /*09e2*/ 	.short	(.L_599 - .L_598)
.L_598:
        /*09e4*/ 	.word	0x00000180
        /*09e8*/ 	.word	0x00000001
        /*09ec*/ 	.word	0x00000001


	//----- nvinfo : EIATTR_CRS_STACK_SIZE
	.align		4
.L_599:
        /*09f0*/ 	.byte	0x04, 0x1e
        /*09f2*/ 	.short	(.L_601 - .L_600)
.L_600:
        /*09f4*/ 	.word	0x00000000


	//----- nvinfo : EIATTR_CBANK_PARAM_SIZE
	.align		4
.L_601:
        /*09f8*/ 	.byte	0x03, 0x19
        /*09fa*/ 	.short	0x0a70


	//----- nvinfo : EIATTR_PARAM_CBANK
	.align		4
        /*09fc*/ 	.byte	0x04, 0x0a
        /*09fe*/ 	.short	(.L_603 - .L_602)
	.align		4
.L_602:
        /*0a00*/ 	.word	index@(.nv.constant0._ZN7cutlass13device_kernelIN5flash11enable_sm90INS1_16FlashAttnFwdSm90INS1_25CollectiveMainloopFwdSm90ILi2EN4cute5tupleIJNS5_1CILi1EEES8_S8_EEENS6_IJNS7_ILi128EEENS7_ILi80EEENS7_ILi256EEEEEELi256ENS_10bfloat16_tEfNS_4arch4Sm90ELb1ELb0ELb0ELb1ELb0ELb0ELb0ELb1ELb1ELb0ELb0ELb0EEENS1_21CollectiveEpilogueFwdINS6_IJSA_SC_SB_EEES9_SE_SG_Li256ELb1ELb0ELb0ELb0EEENS1_36VarlenDynamicPersistentTileSchedulerILi128ELi80ELi256ELi32ELb0ELb0ELb1ELb1ELb1ELb1EEEEEEEEEvNT_6ParamsE)
        /*0a04*/ 	.short	0x0210
        /*0a06*/ 	.short	0x0a70


	//----- nvinfo : EIATTR_SW_WAR
	.align		4
.L_603:
        /*0a08*/ 	.byte	0x04, 0x36
        /*0a0a*/ 	.short	(.L_605 - .L_604)
.L_604:
        /*0a0c*/ 	.word	0x00000008
.L_605:


//--------------------- .nv.info._ZN7cutlass13device_kernelIN5flash11enable_sm90INS1_16FlashAttnFwdSm90INS1_25CollectiveMainloopFwdSm90ILi2EN4cute5tupleIJNS5_1CILi1EEES8_S8_EEENS6_IJNS7_ILi128EEENS7_ILi80EEENS7_ILi256EEEEEELi256ENS_10bfloat16_tEfNS_4arch4Sm90ELb1ELb0ELb0ELb1ELb0ELb1ELb0ELb1ELb1ELb0ELb0ELb0EEENS1_21CollectiveEpilogueFwdINS6_IJSA_SC_SB_EEES9_SE_SG_Li256ELb1ELb0ELb0ELb0EEENS1_36VarlenDynamicPersistentTileSchedulerILi128ELi80ELi256ELi32ELb0ELb0ELb1ELb1ELb1ELb1EEEEEEEEEvNT_6ParamsE --------------------------
	.section	.nv.info._ZN7cutlass13device_kernelIN5flash11enable_sm90INS1_16FlashAttnFwdSm90INS1_25CollectiveMainloopFwdSm90ILi2EN4cute5tupleIJNS5_1CILi1EEES8_S8_EEENS6_IJNS7_ILi128EEENS7_ILi80EEENS7_ILi256EEEEEELi256ENS_10bfloat16_tEfNS_4arch4Sm90ELb1ELb0ELb0ELb1ELb0ELb1ELb0ELb1ELb1ELb0ELb0ELb0EEENS1_21CollectiveEpilogueFwdINS6_IJSA_SC_SB_EEES9_SE_SG_Li256ELb1ELb0ELb0ELb0EEENS1_36VarlenDynamicPersistentTileSchedulerILi128ELi80ELi256ELi32ELb0ELb0ELb1ELb1ELb1ELb1EEEEEEEEEvNT_6ParamsE,"",@"SHT_CUDA_INFO"
	.sectionflags	@""
	.align	4


	//----- nvinfo : EIATTR_CUDA_API_VERSION
	.align		4
        /*0000*/ 	.byte	0x04, 0x37
        /*0002*/ 	.short	(.L_607 - .L_606)
.L_606:
        /*0004*/ 	.word	0x00000082


	//----- nvinfo : EIATTR_KPARAM_INFO
	.align		4
.L_607:
        /*0008*/ 	.byte	0x04, 0x17
        /*000a*/ 	.short	(.L_609 - .L_608)
.L_608:
        /*000c*/ 	.word	0x00000000
        /*0010*/ 	.short	0x0000
        /*0012*/ 	.short	0x0070
        /*0014*/ 	.byte	0x00, 0xf0, 0x01, 0x28


	//----- nvinfo : EIATTR_SPARSE_MMA_MASK
	.align		4
.L_609:
        /*0018*/ 	.byte	0x03, 0x50
        /*001a*/ 	.short	0x0000


	//----- nvinfo : EIATTR_MAXREG_COUNT
	.align		4
        /*001c*/ 	.byte	0x03, 0x1b
        /*001e*/ 	.short	0x00a8


	//----- nvinfo : EIATTR_NUM_BARRIERS
	.align		4
        /*0020*/ 	.byte	0x02, 0x4c
        /*0022*/ 	.byte	0x10
	.zero		1


	//----- nvinfo : EIATTR_EXTERNS
	.align		4
        /*0024*/ 	.byte	0x04, 0x0f
        /*0026*/ 	.short	(.L_611 - .L_610)


	//   ....[0]....
	.align		4
.L_610:
        /*0028*/ 	.word	index@(__assertfail)


	//----- nvinfo : EIATTR_ANNOTATIONS
	.align		4
.L_611:
        /*002c*/ 	.byte	0x04, 0x55
        /*002e*/ 	.short	(.L_613 - .L_612)


	//   ....[0]....
.L_612:
        /* <DEDUP_REMOVED lines=94> */


	//----- nvinfo : EIATTR_MERCURY_ISA_VERSION
	.align		4
.L_613:
        /*05f8*/ 	.byte	0x03, 0x5f
        /*05fa*/ 	.short	0x0101


	//----- nvinfo : EIATTR_UNUSED_LOAD_BYTE_OFFSET
	.align		4
        /*05fc*/ 	.byte	0x04, 0x44
        /*05fe*/ 	.short	(.L_615 - .L_614)


	//   ....[0]....
.L_614:
        /*0600*/ 	.word	0x00000ae0
        /*0604*/ 	.word	0x0000fff0


	//   ....[1]....
        /*0608*/ 	.word	0x00025150
        /*060c*/ 	.word	0x0000fff0


	//----- nvinfo : EIATTR_INT_WARP_WIDE_INSTR_OFFSETS
	.align		4
.L_615:
        /*0610*/ 	.byte	0x04, 0x31
        /*0612*/ 	.short	(.L_617 - .L_616)


	//   ....[0]....
.L_616:
        /*0614*/ 	.word	0x000001c0


	//   ....[1]....
        /*0618*/ 	.word	0x00000200


	//   ....[2]....
        /*061c*/ 	.word	0x00000270


	//   ....[3]....
        /*0620*/ 	.word	0x00029e10


	//   ....[4]....
        /*0624*/ 	.word	0x00029ea0


	//   ....[5]....
        /*0628*/ 	.word	0x0002a320


	//   ....[6]....
        /*062c*/ 	.word	0x0002a350


	//   ....[7]....
        /*0630*/ 	.word	0x0002a560


	//   ....[8]....
        /*0634*/ 	.word	0x0002a650


	//   ....[9]....
        /*0638*/ 	.word	0x0002a740


	//   ....[10]....
        /*063c*/ 	.word	0x0002cdd0


	//   ....[11]....
        /*0640*/ 	.word	0x0002ce60


	//----- nvinfo : EIATTR_COOP_GROUP_MASK_REGIDS
	.align		4
.L_617:
        /*0644*/ 	.byte	0x04, 0x29
        /*0646*/ 	.short	(.L_619 - .L_618)


	//   ....[0]....
.L_618:
        /*0648*/ 	.word	0xffffffff


	//   ....[1]....
        /*064c*/ 	.word	0xffffffff


	//   ....[2]....
        /*0650*/ 	.word	0xffffffff


	//   ....[3]....
        /*0654*/ 	.word	0xffffffff


	//   ....[4]....
        /*0658*/ 	.word	0xffffffff


	//   ....[5]....
        /*065c*/ 	.word	0xffffffff


	//   ....[6]....
        /*0660*/ 	.word	0xffffffff


	//   ....[7]....
        /*0664*/ 	.word	0xffffffff


	//   ....[8]....
        /*0668*/ 	.word	0xffffffff


	//   ....[9]....
        /*066c*/ 	.word	0xffffffff


	//   ....[10]....
        /*0670*/ 	.word	0xffffffff


	//   ....[11]....
        /*0674*/ 	.word	0xffffffff


	//   ....[12]....
        /*0678*/ 	.word	0xffffffff


	//   ....[13]....
        /*067c*/ 	.word	0xffffffff


	//   ....[14]....
        /*0680*/ 	.word	0xffffffff


	//   ....[15]....
        /*0684*/ 	.word	0xffffffff


	//   ....[16]....
        /*0688*/ 	.word	0xffffffff


	//   ....[17]....
        /*068c*/ 	.word	0xffffffff


	//   ....[18]....
        /*0690*/ 	.word	0xffffffff


	//   ....[19]....
        /*0694*/ 	.word	0xffffffff


	//   ....[20]....
        /*0698*/ 	.word	0xffffffff


	//   ....[21]....
        /*069c*/ 	.word	0xffffffff


	//   ....[22]....
        /*06a0*/ 	.word	0xffffffff


	//   ....[23]....
        /*06a4*/ 	.word	0xffffffff


	//   ....[24]....
        /*06a8*/ 	.word	0xffffffff


	//   ....[25]....
        /*06ac*/ 	.word	0xffffffff


	//   ....[26]....
        /*06b0*/ 	.word	0xffffffff


	//   ....[27]....
        /*06b4*/ 	.word	0xffffffff


	//   ....[28]....
        /*06b8*/ 	.word	0xffffffff


	//   ....[29]....
        /*06bc*/ 	.word	0xffffffff


	//   ....[30]....
        /*06c0*/ 	.word	0xffffffff


	//   ....[31]....
        /*06c4*/ 	.word	0xffffffff


	//   ....[32]....
        /*06c8*/ 	.word	0xffffffff


	//   ....[33]....
        /*06cc*/ 	.word	0xffffffff


	//   ....[34]....
        /*06d0*/ 	.word	0xffffffff


	//   ....[35]....
        /*06d4*/ 	.word	0xffffffff


	//   ....[36]....
        /*06d8*/ 	.word	0xffffffff


	//   ....[37]....
        /*06dc*/ 	.word	0xffffffff


	//   ....[38]....
        /*06e0*/ 	.word	0xffffffff


	//   ....[39]....
        /*06e4*/ 	.word	0xffffffff


	//   ....[40]....
        /*06e8*/ 	.word	0xffffffff


	//   ....[41]....
        /*06ec*/ 	.word	0xffffffff


	//   ....[42]....
        /*06f0*/ 	.word	0xffffffff


	//   ....[43]....
        /*06f4*/ 	.word	0xffffffff


	//   ....[44]....
        /*06f8*/ 	.word	0xffffffff


	//   ....[45]....
        /*06fc*/ 	.word	0xffffffff


	//   ....[46]....
        /*0700*/ 	.word	0xffffffff


	//   ....[47]....
        /*0704*/ 	.word	0xffffffff


	//   ....[48]....
        /*0708*/ 	.word	0xffffffff


	//   ....[49]....
        /*070c*/ 	.word	0xffffffff


	//   ....[50]....
        /*0710*/ 	.word	0xffffffff


	//   ....[51]....
        /*0714*/ 	.word	0xffffffff


	//   ....[52]....
        /*0718*/ 	.word	0xffffffff


	//   ....[53]....
        /*071c*/ 	.word	0xffffffff


	//   ....[54]....
        /*0720*/ 	.word	0xffffffff


	//   ....[55]....
        /*0724*/ 	.word	0xffffffff


	//   ....[56]....
        /*0728*/ 	.word	0xffffffff


	//   ....[57]....
        /*072c*/ 	.word	0xffffffff


	//   ....[58]....
        /*0730*/ 	.word	0x0500000f


	//   ....[59]....
        /*0734*/ 	.word	0x0500000f


	//   ....[60]....
        /*0738*/ 	.word	0x0500000f


	//   ....[61]....
        /*073c*/ 	.word	0x0500000f


	//   ....[62]....
        /*0740*/ 	.word	0x0500000f


	//   ....[63]....
        /*0744*/ 	.word	0x0500000f


	//   ....[64]....
        /*0748*/ 	.word	0x0500000f


	//   ....[65]....
        /*074c*/ 	.word	0x0500000f


	//   ....[66]....
        /*0750*/ 	.word	0x0500000f


	//   ....[67]....
        /*0754*/ 	.word	0x0500000f


	//   ....[68]....
        /*0758*/ 	.word	0x0500000f


	//   ....[69]....
        /*075c*/ 	.word	0x0500000f


	//   ....[70]....
        /*0760*/ 	.word	0x0500000f


	//   ....[71]....
        /*0764*/ 	.word	0x0500000f


	//   ....[72]....
        /*0768*/ 	.word	0x0500000f


	//   ....[73]....
        /*076c*/ 	.word	0x0500000f


	//   ....[74]....
        /*0770*/ 	.word	0x0500000f


	//   ....[75]....
        /*0774*/ 	.word	0x0500000f


	//   ....[76]....
        /*0778*/ 	.word	0x0500000f


	//   ....[77]....
        /*077c*/ 	.word	0x0500000f


	//   ....[78]....
        /*0780*/ 	.word	0x0500000f


	//   ....[79]....
        /*0784*/ 	.word	0x0500000f


	//   ....[80]....
        /*0788*/ 	.word	0x0500000f


	//   ....[81]....
        /*078c*/ 	.word	0x0500000f


	//   ....[82]....
        /*0790*/ 	.word	0x0500000f


	//   ....[83]....
        /*0794*/ 	.word	0x0500000f


	//   ....[84]....
        /*0798*/ 	.word	0x0500000f


	//   ....[85]....
        /*079c*/ 	.word	0x0500000f


	//   ....[86]....
        /*07a0*/ 	.word	0x0500000f


	//   ....[87]....
        /*07a4*/ 	.word	0x0500000f


	//   ....[88]....
        /*07a8*/ 	.word	0x0500000f


	//   ....[89]....
        /*07ac*/ 	.word	0x0500000f


	//   ....[90]....
        /*07b0*/ 	.word	0x0500000f


	//   ....[91]....
        /*07b4*/ 	.word	0x0500000f


	//   ....[92]....
        /*07b8*/ 	.word	0x0500000f


	//   ....[93]....
        /*07bc*/ 	.word	0x0500000f


	//   ....[94]....
        /*07c0*/ 	.word	0x0500000f


	//   ....[95]....
        /*07c4*/ 	.word	0x0500000f


	//   ....[96]....
        /*07c8*/ 	.word	0x0500000f


	//   ....[97]....
        /*07cc*/ 	.word	0x0500000f


	//   ....[98]....
        /*07d0*/ 	.word	0x0500000f


	//   ....[99]....
        /*07d4*/ 	.word	0x0500000f


	//   ....[100]....
        /*07d8*/ 	.word	0x0500000f


	//   ....[101]....
        /*07dc*/ 	.word	0x0500000f


	//   ....[102]....
        /*07e0*/ 	.word	0x0500000f


	//   ....[103]....
        /*07e4*/ 	.word	0x0500000f


	//   ....[104]....
        /*07e8*/ 	.word	0x0500000f


	//   ....[105]....
        /*07ec*/ 	.word	0x0500000f


	//   ....[106]....
        /*07f0*/ 	.word	0x0500000f


	//   ....[107]....
        /*07f4*/ 	.word	0x0500000f


	//   ....[108]....
        /*07f8*/ 	.word	0x0500000f


	//   ....[109]....
        /*07fc*/ 	.word	0x0500000f


	//----- nvinfo : EIATTR_COOP_GROUP_INSTR_OFFSETS
	.align		4
.L_619:
        /*0800*/ 	.byte	0x04, 0x28
        /*0802*/ 	.short	(.L_621 - .L_620)


	//   ....[0]....
.L_620:
        /*0804*/ 	.word	0x00000060


	//   ....[1]....
        /*0808*/ 	.word	0x000001d0


	//   ....[2]....
        /*080c*/ 	.word	0x00000220


	//   ....[3]....
        /*0810*/ 	.word	0x00000450


	//   ....[4]....
        /*0814*/ 	.word	0x000005b0


	//   ....[5]....
        /*0818*/ 	.word	0x000006d0


	//   ....[6]....
        /*081c*/ 	.word	0x00000830


	//   ....[7]....
        /*0820*/ 	.word	0x0000b350


	//   ....[8]....
        /*0824*/ 	.word	0x000189f0


	//   ....[9]....
        /*0828*/ 	.word	0x00018a30


	//   ....[10]....
        /*082c*/ 	.word	0x00018e50


	//   ....[11]....
        /*0830*/ 	.word	0x00018e70


	//   ....[12]....
        /*0834*/ 	.word	0x0001e5d0


	//   ....[13]....
        /*0838*/ 	.word	0x0001e770


	//   ....[14]....
        /*083c*/ 	.word	0x0001e870


	//   ....[15]....
        /*0840*/ 	.word	0x0001e900


	//   ....[16]....
        /*0844*/ 	.word	0x00022f20


	//   ....[17]....
        /*0848*/ 	.word	0x00022f40


	//   ....[18]....
        /*084c*/ 	.word	0x000230a0


	//   ....[19]....
        /*0850*/ 	.word	0x00023170


	//   ....[20]....
        /*0854*/ 	.word	0x000246b0


	//   ....[21]....
        /*0858*/ 	.word	0x00024730


	//   ....[22]....
        /*085c*/ 	.word	0x00024750


	//   ....[23]....
        /*0860*/ 	.word	0x00024760


	//   ....[24]....
        /*0864*/ 	.word	0x00027a40


	//   ....[25]....
        /*0868*/ 	.word	0x00027bd0


	//   ....[26]....
        /*086c*/ 	.word	0x00027c00


	//   ....[27]....
        /*0870*/ 	.word	0x00027c30


	//   ....[28]....
        /*0874*/ 	.word	0x00027c70


	//   ....[29]....
        /*0878*/ 	.word	0x00027cc0


	//   ....[30]....
        /*087c*/ 	.word	0x00027d20


	//   ....[31]....
        /*0880*/ 	.word	0x00027f00


	//   ....[32]....
        /*0884*/ 	.word	0x00027f60


	//   ....[33]....
        /*0888*/ 	.word	0x00027fa0


	//   ....[34]....
        /*088c*/ 	.word	0x00027fe0


	//   ....[35]....
        /*0890*/ 	.word	0x00028010


	//   ....[36]....
        /*0894*/ 	.word	0x00028040


	//   ....[37]....
        /*0898*/ 	.word	0x000280d0


	//   ....[38]....
        /*089c*/ 	.word	0x00028130


	//   ....[39]....
        /*08a0*/ 	.word	0x000281c0


	//   ....[40]....
        /*08a4*/ 	.word	0x0002d340


	//   ....[41]....
        /*08a8*/ 	.word	0x0002d350


	//   ....[42]....
        /*08ac*/ 	.word	0x0002d460


	//   ....[43]....
        /*08b0*/ 	.word	0x0002d4c0


	//   ....[44]....
        /*08b4*/ 	.word	0x0002d500


	//   ....[45]....
        /*08b8*/ 	.word	0x0002d540


	//   ....[46]....
        /*08bc*/ 	.word	0x0002d570


	//   ....[47]....
        /*08c0*/ 	.word	0x0002d5a0


	//   ....[48]....
        /*08c4*/ 	.word	0x0002d730


	//   ....[49]....
        /*08c8*/ 	.word	0x0002d790


	//   ....[50]....
        /*08cc*/ 	.word	0x0002d7d0


	//   ....[51]....
        /*08d0*/ 	.word	0x0002d810


	//   ....[52]....
        /*08d4*/ 	.word	0x0002d840


	//   ....[53]....
        /*08d8*/ 	.word	0x0002d870


	//   ....[54]....
        /*08dc*/ 	.word	0x0002d930


	//   ....[55]....
        /*08e0*/ 	.word	0x0002d950


	//   ....[56]....
        /*08e4*/ 	.word	0x0002d9c0


	//   ....[57]....
        /*08e8*/ 	.word	0x0002e050


	//   ....[58]....
        /*08ec*/ 	.word	0x0002e4b0


	//   ....[59]....
        /*08f0*/ 	.word	0x0002e550


	//   ....[60]....
        /*08f4*/ 	.word	0x0002e5f0


	//   ....[61]....
        /*08f8*/ 	.word	0x0002e690


	//   ....[62]....
        /*08fc*/ 	.word	0x0002e730


	//   ....[63]....
        /*0900*/ 	.word	0x0002e7d0


	//   ....[64]....
        /*0904*/ 	.word	0x0002e870


	//   ....[65]....
        /*0908*/ 	.word	0x0002e910


	//   ....[66]....
        /*090c*/ 	.word	0x0002e9b0


	//   ....[67]....
        /*0910*/ 	.word	0x0002ea50


	//   ....[68]....
        /*0914*/ 	.word	0x0002eaf0


	//   ....[69]....
        /*0918*/ 	.word	0x0002eb90


	//   ....[70]....
        /*091c*/ 	.word	0x0002ec30


	//   ....[71]....
        /*0920*/ 	.word	0x0002ecd0


	//   ....[72]....
        /*0924*/ 	.word	0x0002ed70


	//   ....[73]....
        /*0928*/ 	.word	0x0002ee10


	//   ....[74]....
        /*092c*/ 	.word	0x0002ef00


	//   ....[75]....
        /*0930*/ 	.word	0x0002efa0


	//   ....[76]....
        /*0934*/ 	.word	0x0002f040


	//   ....[77]....
        /*0938*/ 	.word	0x0002f0e0


	//   ....[78]....
        /*093c*/ 	.word	0x0002f180


	//   ....[79]....
        /*0940*/ 	.word	0x0002f220


	//   ....[80]....
        /*0944*/ 	.word	0x0002f2c0


	//   ....[81]....
        /*0948*/ 	.word	0x0002f360


	//   ....[82]....
        /*094c*/ 	.word	0x0002f400


	//   ....[83]....
        /*0950*/ 	.word	0x0002f4a0


	//   ....[84]....
        /*0954*/ 	.word	0x0002f540


	//   ....[85]....
        /*0958*/ 	.word	0x0002f5e0


	//   ....[86]....
        /*095c*/ 	.word	0x0002f680


	//   ....[87]....
        /*0960*/ 	.word	0x0002f720


	//   ....[88]....
        /*0964*/ 	.word	0x0002f7c0


	//   ....[89]....
        /*0968*/ 	.word	0x0002f860


	//   ....[90]....
        /*096c*/ 	.word	0x0002fb60


	//   ....[91]....
        /*0970*/ 	.word	0x0002fe40


	//   ....[92]....
        /*0974*/ 	.word	0x00030260


	//   ....[93]....
        /*0978*/ 	.word	0x000302f0


	//   ....[94]....
        /*097c*/ 	.word	0x00030390


	//   ....[95]....
        /*0980*/ 	.word	0x00030440


	//   ....[96]....
        /*0984*/ 	.word	0x000304c0


	//   ....[97]....
        /*0988*/ 	.word	0x00030540


	//   ....[98]....
        /*098c*/ 	.word	0x000305c0


	//   ....[99]....
        /*0990*/ 	.word	0x00030640


	//   ....[100]....
        /*0994*/ 	.word	0x000306d0


	//   ....[101]....
        /*0998*/ 	.word	0x00030780


	//   ....[102]....
        /*099c*/ 	.word	0x00030800


	//   ....[103]....
        /*09a0*/ 	.word	0x00030880


	//   ....[104]....
        /*09a4*/ 	.word	0x00030900


	//   ....[105]....
        /*09a8*/ 	.word	0x00030980


	//   ....[106]....
        /*09ac*/ 	.word	0x000309f0


	//   ....[107]....
        /*09b0*/ 	.word	0x00030a90


	//   ....[108]....
        /*09b4*/ 	.word	0x00030b20


	//   ....[109]....
        /*09b8*/ 	.word	0x00030c50


	//----- nvinfo : EIATTR_REG_RECONFIG
	.align		4
.L_621:
        /*09bc*/ 	.byte	0x01, 0x54
	.zero		2


	//----- nvinfo : EIATTR_SYSCALL_OFFSETS
	.align		4
        /*09c0*/ 	.byte	0x04, 0x46
        /*09c2*/ 	.short	(.L_623 - .L_622)


	//   ....[0]....
.L_622:
        /*09c4*/ 	.word	0x000019f0


	//   ....[1]....
        /*09c8*/ 	.word	0x00001b40


	//   ....[2]....
        /*09cc*/ 	.word	0x0000b4f0


	//   ....[3]....
        /*09d0*/ 	.word	0x0000b9a0


	//   ....[4]....
        /*09d4*/ 	.word	0x0002a030


	//   ....[5]....
        /*09d8*/ 	.word	0x0002a170


	//   ....[6]....
        /*09dc*/ 	.word	0x0002a270


	//----- nvinfo : EIATTR_MBARRIER_INSTR_OFFSETS
	.align		4
.L_623:
        /*09e0*/ 	.byte	0x04, 0x39
        /*09e2*/ 	.short	(.L_625 - .L_624)


	//   ....[0]....
.L_624:
        /*09e4*/ 	.word	0x00000300
        /*09e8*/ 	.word	0x000000ff
        /*09ec*/ 	.word	0x00038800
        /*09f0*/ 	.short	0x0100
        /*09f2*/ 	.byte	0x08
	.zero		1


	//   ....[1]....
        /*09f4*/ 	.word	0x00000310
        /*09f8*/ 	.word	0x000000ff
        /*09fc*/ 	.word	0x00038820
        /*0a00*/ 	.short	0x0100
        /*0a02*/ 	.byte	0x08
	.zero		1


	//   ....[2]....
        /*0a04*/ 	.word	0x00000400
        /*0a08*/ 	.word	0x000000ff
        /*0a0c*/ 	.word	0x00038830
        /*0a10*/ 	.short	0x0100
        /*0a12*/ 	.byte	0x08
	.zero		1


	//   ....[3]....
        /*0a14*/ 	.word	0x00000410
        /*0a18*/ 	.word	0x000000ff
        /*0a1c*/ 	.word	0x00038840
        /*0a20*/ 	.short	0x0100
        /*0a22*/ 	.byte	0x08
	.zero		1


	//   ....[4]....
        /*0a24*/ 	.word	0x00000420
        /*0a28*/ 	.word	0x000000ff
        /*0a2c*/ 	.word	0x00038838
        /*0a30*/ 	.short	0x0100
        /*0a32*/ 	.byte	0x08
	.zero		1


	//   ....[5]....
        /*0a34*/ 	.word	0x00000430
        /*0a38*/ 	.word	0x000000ff
        /*0a3c*/ 	.word	0x00038848
        /*0a40*/ 	.short	0x0100
        /*0a42*/ 	.byte	0x08
	.zero		1


	//   ....[6]....
        /*0a44*/ 	.word	0x00000560
        /*0a48*/ 	.word	0x000000ff
        /*0a4c*/ 	.word	0x00038850
        /*0a50*/ 	.short	0x0100
        /*0a52*/ 	.byte	0x08
	.zero		1


	//   ....[7]....
        /*0a54*/ 	.word	0x00000570
        /*0a58*/ 	.word	0x000000ff
        /*0a5c*/ 	.word	0x00038860
        /*0a60*/ 	.short	0x0100
        /*0a62*/ 	.byte	0x08
	.zero		1


	//   ....[8]....
        /*0a64*/ 	.word	0x00000580
        /*0a68*/ 	.word	0x000000ff
        /*0a6c*/ 	.word	0x00038858
        /*0a70*/ 	.short	0x0100
        /*0a72*/ 	.byte	0x08
	.zero		1


	//   ....[9]....
        /*0a74*/ 	.word	0x00000590
        /*0a78*/ 	.word	0x000000ff
        /*0a7c*/ 	.word	0x00038868
        /*0a80*/ 	.short	0x0100
        /*0a82*/ 	.byte	0x08
	.zero		1


	//   ....[10]....
        /*0a84*/ 	.word	0x00000680
        /*0a88*/ 	.word	0x000000ff
        /*0a8c*/ 	.word	0x00038870
        /*0a90*/ 	.short	0x0100
        /*0a92*/ 	.byte	0x06
	.zero		1


	//   ....[11]....
        /*0a94*/ 	.word	0x00000690
        /*0a98*/ 	.word	0x000000ff
        /*0a9c*/ 	.word	0x00038880
        /*0aa0*/ 	.short	0x0100
        /*0aa2*/ 	.byte	0x06
	.zero		1


	//   ....[12]....
        /*0aa4*/ 	.word	0x000006a0
        /*0aa8*/ 	.word	0x000000ff
        /*0aac*/ 	.word	0x00038878
        /*0ab0*/ 	.short	0x0100
        /*0ab2*/ 	.byte	0x06
	.zero		1


	//   ....[13]....
        /*0ab4*/ 	.word	0x000006b0
        /*0ab8*/ 	.word	0x000000ff
        /*0abc*/ 	.word	0x00038888
        /*0ac0*/ 	.short	0x0100
        /*0ac2*/ 	.byte	0x06
	.zero		1


	//   ....[14]....
        /*0ac4*/ 	.word	0x000007e0
        /*0ac8*/ 	.word	0x000000ff
        /*0acc*/ 	.word	0x00038890
        /*0ad0*/ 	.short	0x0100
        /*0ad2*/ 	.byte	0x08
	.zero		1


	//   ....[15]....
        /*0ad4*/ 	.word	0x000007f0
        /*0ad8*/ 	.word	0x000000ff
        /*0adc*/ 	.word	0x000388a0
        /*0ae0*/ 	.short	0x0100
        /*0ae2*/ 	.byte	0x08
	.zero		1


	//   ....[16]....
        /*0ae4*/ 	.word	0x00000800
        /*0ae8*/ 	.word	0x000000ff
        /*0aec*/ 	.word	0x00038898
        /*0af0*/ 	.short	0x0100
        /*0af2*/ 	.byte	0x08
	.zero		1


	//   ....[17]....
        /*0af4*/ 	.word	0x00000810
        /*0af8*/ 	.word	0x000000ff
        /*0afc*/ 	.word	0x000388a8
        /*0b00*/ 	.short	0x0100
        /*0b02*/ 	.byte	0x08
	.zero		1


	//   ....[18]....
        /*0b04*/ 	.word	0x00000940
        /*0b08*/ 	.word	0x000000ff
        /*0b0c*/ 	.word	0x000388b0
        /*0b10*/ 	.short	0x0100
        /*0b12*/ 	.byte	0x08
	.zero		1


	//   ....[19]....
        /*0b14*/ 	.word	0x00000950
        /*0b18*/ 	.word	0x000000ff
        /*0b1c*/ 	.word	0x000388c0
        /*0b20*/ 	.short	0x0100
        /*0b22*/ 	.byte	0x08
	.zero		1


	//   ....[20]....
        /*0b24*/ 	.word	0x00000960
        /*0b28*/ 	.word	0x000000ff
        /*0b2c*/ 	.word	0x000388b8
        /*0b30*/ 	.short	0x0100
        /*0b32*/ 	.byte	0x08
	.zero		1


	//   ....[21]....
        /*0b34*/ 	.word	0x00000970
        /*0b38*/ 	.word	0x000000ff
        /*0b3c*/ 	.word	0x000388c8
        /*0b40*/ 	.short	0x0100
        /*0b42*/ 	.byte	0x08
	.zero		1


	//   ....[22]....
        /*0b44*/ 	.word	0x00003760
        /*0b48*/ 	.word	0x00000000
        /*0b4c*/ 	.word	0x00038890
        /*0b50*/ 	.short	0x010a
        /*0b52*/ 	.byte	0x3f
	.zero		1


	//   ....[23]....
        /*0b54*/ 	.word	0x00006dd0
        /*0b58*/ 	.word	0x00000000
        /*0b5c*/ 	.word	0x00038890
        /*0b60*/ 	.short	0x010a
        /*0b62*/ 	.byte	0x3f
	.zero		1


	//   ....[24]....
        /*0b64*/ 	.word	0x0000a120
        /*0b68*/ 	.word	0x00000000
        /*0b6c*/ 	.word	0x00038890
        /*0b70*/ 	.short	0x010a
        /*0b72*/ 	.byte	0x3f
	.zero		1


	//   ....[25]....
        /*0b74*/ 	.word	0x0000a530
        /*0b78*/ 	.word	0x00000028
        /*0b7c*/ 	.word	0x00000000
        /*0b80*/ 	.short	0x0101
        /*0b82*/ 	.byte	0x3f
	.zero		1


	//   ....[26]....
        /*0b84*/ 	.word	0x0000a570
        /*0b88*/ 	.word	0x00000000
        /*0b8c*/ 	.word	0x000388b0
        /*0b90*/ 	.short	0x010a
        /*0b92*/ 	.byte	0x3f
	.zero		1


	//   ....[27]....
        /*0b94*/ 	.word	0x0000ad90
        /*0b98*/ 	.word	0x00000000
        /*0b9c*/ 	.word	0x00000000
        /*0ba0*/ 	.short	0x0101
        /*0ba2*/ 	.byte	0x3f
	.zero		1


	//   ....[28]....
        /*0ba4*/ 	.word	0x0000b580
        /*0ba8*/ 	.word	0x00000010
        /*0bac*/ 	.word	0x00038800
        /*0bb0*/ 	.short	0x010a
        /*0bb2*/ 	.byte	0x3f
	.zero		1


	//   ....[29]....
        /*0bb4*/ 	.word	0x0000b5d0
        /*0bb8*/ 	.word	0x00000010
        /*0bbc*/ 	.word	0x00038800
        /*0bc0*/ 	.short	0x010a
        /*0bc2*/ 	.byte	0x3f
	.zero		1


	//   ....[30]....
        /*0bc4*/ 	.word	0x0000d020
        /*0bc8*/ 	.word	0x00000010
        /*0bcc*/ 	.word	0x00038800
        /*0bd0*/ 	.short	0x010a
        /*0bd2*/ 	.byte	0x3f
	.zero		1


	//   ....[31]....
        /*0bd4*/ 	.word	0x000118d0
        /*0bd8*/ 	.word	0x00000010
        /*0bdc*/ 	.word	0x00038800
        /*0be0*/ 	.short	0x010a
        /*0be2*/ 	.byte	0x3f
	.zero		1


	//   ....[32]....
        /*0be4*/ 	.word	0x000154c0
        /*0be8*/ 	.word	0x00000000
        /*0bec*/ 	.word	0x00038830
        /*0bf0*/ 	.short	0x010a
        /*0bf2*/ 	.byte	0x3f
	.zero		1


	//   ....[33]....
        /*0bf4*/ 	.word	0x00015540
        /*0bf8*/ 	.word	0x00000000
        /*0bfc*/ 	.word	0x00038830
        /*0c00*/ 	.short	0x010a
        /*0c02*/ 	.byte	0x3f
	.zero		1


	//   ....[34]....
        /*0c04*/ 	.word	0x00019360
        /*0c08*/ 	.word	0x00000000
        /*0c0c*/ 	.word	0x00000000
        /*0c10*/ 	.short	0x0101
        /*0c12*/ 	.byte	0x3f
	.zero		1


	//   ....[35]....
        /*0c14*/ 	.word	0x0001a500
        /*0c18*/ 	.word	0x0000000b
        /*0c1c*/ 	.word	0x00038830
        /*0c20*/ 	.short	0x010a
        /*0c22*/ 	.byte	0x3f
	.zero		1


	//   ....[36]....
        /*0c24*/ 	.word	0x0001a580
        /*0c28*/ 	.word	0x0000000b
        /*0c2c*/ 	.word	0x00038830
        /*0c30*/ 	.short	0x010a
        /*0c32*/ 	.byte	0x3f
	.zero		1


	//   ....[37]....
        /*0c34*/ 	.word	0x0001dc70
        /*0c38*/ 	.word	0x00000009
        /*0c3c*/ 	.word	0x00038850
        /*0c40*/ 	.short	0x010a
        /*0c42*/ 	.byte	0x3f
	.zero		1


	//   ....[38]....
        /*0c44*/ 	.word	0x0001dcc0
        /*0c48*/ 	.word	0x00000009
        /*0c4c*/ 	.word	0x00038850
        /*0c50*/ 	.short	0x010a
        /*0c52*/ 	.byte	0x3f
	.zero		1


	//   ....[39]....
        /*0c54*/ 	.word	0x0001ee60
        /*0c58*/ 	.word	0x0000000b
        /*0c5c*/ 	.word	0x00000000
        /*0c60*/ 	.short	0x0101
        /*0c62*/ 	.byte	0x3f
	.zero		1


	//   ....[40]....
        /*0c64*/ 	.word	0x0001eeb0
        /*0c68*/ 	.word	0x00000009
        /*0c6c*/ 	.word	0x00000000
        /*0c70*/ 	.short	0x0101
        /*0c72*/ 	.byte	0x3f
	.zero		1


	//   ....[41]....
        /*0c74*/ 	.word	0x0001f3a0
        /*0c78*/ 	.word	0x00000004
        /*0c7c*/ 	.word	0x00038830
        /*0c80*/ 	.short	0x010a
        /*0c82*/ 	.byte	0x3f
	.zero		1


	//   ....[42]....
        /*0c84*/ 	.word	0x0001f420
        /*0c88*/ 	.word	0x00000004
        /*0c8c*/ 	.word	0x00038830
        /*0c90*/ 	.short	0x010a
        /*0c92*/ 	.byte	0x3f
	.zero		1


	//   ....[43]....
        /*0c94*/ 	.word	0x00022b10
        /*0c98*/ 	.word	0x00000009
        /*0c9c*/ 	.word	0x00038850
        /*0ca0*/ 	.short	0x010a
        /*0ca2*/ 	.byte	0x3f
	.zero		1


	//   ....[44]....
        /*0ca4*/ 	.word	0x00022b60
        /*0ca8*/ 	.word	0x00000009
        /*0cac*/ 	.word	0x00038850
        /*0cb0*/ 	.short	0x010a
        /*0cb2*/ 	.byte	0x3f
	.zero		1


	//   ....[45]....
        /*0cb4*/ 	.word	0x000235c0
        /*0cb8*/ 	.word	0x000000a8
        /*0cbc*/ 	.word	0x00000000
        /*0cc0*/ 	.short	0x0101
        /*0cc2*/ 	.byte	0x3f
	.zero		1


	//   ....[46]....
        /*0cc4*/ 	.word	0x000236e0
        /*0cc8*/ 	.word	0x00000009
        /*0ccc*/ 	.word	0x00000000
        /*0cd0*/ 	.short	0x0101
        /*0cd2*/ 	.byte	0x3f
	.zero		1


	//   ....[47]....
        /*0cd4*/ 	.word	0x000243a0
        /*0cd8*/ 	.word	0x00000000
        /*0cdc*/ 	.word	0x00038850
        /*0ce0*/ 	.short	0x010a
        /*0ce2*/ 	.byte	0x3f
	.zero		1


	//   ....[48]....
        /*0ce4*/ 	.word	0x00024440
        /*0ce8*/ 	.word	0x00000000
        /*0cec*/ 	.word	0x00038850
        /*0cf0*/ 	.short	0x010a
        /*0cf2*/ 	.byte	0x3f
	.zero		1


	//   ....[49]....
        /*0cf4*/ 	.word	0x00024930
        /*0cf8*/ 	.word	0x0000000b
        /*0cfc*/ 	.word	0x00000000
        /*0d00*/ 	.short	0x0101
        /*0d02*/ 	.byte	0x3f
	.zero		1


	//   ....[50]....
        /*0d04*/ 	.word	0x00026870
        /*0d08*/ 	.word	0x00000000
        /*0d0c*/ 	.word	0x00000000
        /*0d10*/ 	.short	0x0101
        /*0d12*/ 	.byte	0x3f
	.zero		1


	//   ....[51]....
        /*0d14*/ 	.word	0x00029000
        /*0d18*/ 	.word	0x00000009
        /*0d1c*/ 	.word	0x00038820
        /*0d20*/ 	.short	0x010a
        /*0d22*/ 	.byte	0x3f
	.zero		1


	//   ....[52]....
        /*0d24*/ 	.word	0x00029090
        /*0d28*/ 	.word	0x00000005
        /*0d2c*/ 	.word	0x000388a0
        /*0d30*/ 	.short	0x010a
        /*0d32*/ 	.byte	0x3f
	.zero		1


	//   ....[53]....
        /*0d34*/ 	.word	0x00029360
        /*0d38*/ 	.word	0x00000005
        /*0d3c*/ 	.word	0x000388c0
        /*0d40*/ 	.short	0x010a
        /*0d42*/ 	.byte	0x3f
	.zero		1


	//   ....[54]....
        /*0d44*/ 	.word	0x00029750
        /*0d48*/ 	.word	0x00000006
        /*0d4c*/ 	.word	0x000388a0
        /*0d50*/ 	.short	0x010a
        /*0d52*/ 	.byte	0x3f
	.zero		1


	//   ....[55]....
        /*0d54*/ 	.word	0x00029a00
        /*0d58*/ 	.word	0x00000006
        /*0d5c*/ 	.word	0x000388c0
        /*0d60*/ 	.short	0x010a
        /*0d62*/ 	.byte	0x3f
	.zero		1


	//   ....[56]....
        /*0d64*/ 	.word	0x0002aa70
        /*0d68*/ 	.word	0x00000007
        /*0d6c*/ 	.word	0x00038840
        /*0d70*/ 	.short	0x010a
        /*0d72*/ 	.byte	0x3f
	.zero		1


	//   ....[57]....
        /*0d74*/ 	.word	0x0002b0e0
        /*0d78*/ 	.word	0x0000000a
        /*0d7c*/ 	.word	0x00038820
        /*0d80*/ 	.short	0x010a
        /*0d82*/ 	.byte	0x3f
	.zero		1


	//   ....[58]....
        /*0d84*/ 	.word	0x0002b400
        /*0d88*/ 	.word	0x00000008
        /*0d8c*/ 	.word	0x00038840
        /*0d90*/ 	.short	0x010a
        /*0d92*/ 	.byte	0x3f
	.zero		1


	//   ....[59]....
        /*0d94*/ 	.word	0x0002b740
        /*0d98*/ 	.word	0x00000008
        /*0d9c*/ 	.word	0x00038860
        /*0da0*/ 	.short	0x010a
        /*0da2*/ 	.byte	0x3f
	.zero		1


	//   ....[60]....
        /*0da4*/ 	.word	0x0002bd90
        /*0da8*/ 	.word	0x00000002
        /*0dac*/ 	.word	0x00038840
        /*0db0*/ 	.short	0x010a
        /*0db2*/ 	.byte	0x3f
	.zero		1


	//   ....[61]....
        /*0db4*/ 	.word	0x0002c0d0
        /*0db8*/ 	.word	0x00000002
        /*0dbc*/ 	.word	0x00038860
        /*0dc0*/ 	.short	0x010a
        /*0dc2*/ 	.byte	0x3f
	.zero		1


	//   ....[62]....
        /*0dc4*/ 	.word	0x0002c690
        /*0dc8*/ 	.word	0x00000002
        /*0dcc*/ 	.word	0x00038840
        /*0dd0*/ 	.short	0x010a
        /*0dd2*/ 	.byte	0x3f
	.zero		1


	//   ....[63]....
        /*0dd4*/ 	.word	0x0002c9c0
        /*0dd8*/ 	.word	0x00000002
        /*0ddc*/ 	.word	0x00038860
        /*0de0*/ 	.short	0x010a
        /*0de2*/ 	.byte	0x3f
	.zero		1


	//   ....[64]....
        /*0de4*/ 	.word	0x0002cf20
        /*0de8*/ 	.word	0x00000003
        /*0dec*/ 	.word	0x00038860
        /*0df0*/ 	.short	0x010a
        /*0df2*/ 	.byte	0x3f
	.zero		1


	//   ....[65]....
        /*0df4*/ 	.word	0x0002dfd0
        /*0df8*/ 	.word	0x00000000
        /*0dfc*/ 	.word	0x00038820
        /*0e00*/ 	.short	0x010a
        /*0e02*/ 	.byte	0x3f
	.zero		1


	//   ....[66]....
        /*0e04*/ 	.word	0x0002e1a0
        /*0e08*/ 	.word	0x00000006
        /*0e0c*/ 	.word	0x00000000
        /*0e10*/ 	.short	0x010a
        /*0e12*/ 	.byte	0x3f
	.zero		1


	//   ....[67]....
        /*0e14*/ 	.word	0x0002e210
        /*0e18*/ 	.word	0x00000007
        /*0e1c*/ 	.word	0x00000000
        /*0e20*/ 	.short	0x010a
        /*0e22*/ 	.byte	0x3f
	.zero		1


	//   ....[68]....
        /*0e24*/ 	.word	0x0002e280
        /*0e28*/ 	.word	0x00000004
        /*0e2c*/ 	.word	0x00000000
        /*0e30*/ 	.short	0x010a
        /*0e32*/ 	.byte	0x3f
	.zero		1


	//   ....[69]....
        /*0e34*/ 	.word	0x0002e2b0
        /*0e38*/ 	.word	0x00000003
        /*0e3c*/ 	.word	0x00000000
        /*0e40*/ 	.short	0x010a
        /*0e42*/ 	.byte	0x3f
	.zero		1


	//   ....[70]....
        /*0e44*/ 	.word	0x0002e310
        /*0e48*/ 	.word	0x00000000
        /*0e4c*/ 	.word	0x00038890
        /*0e50*/ 	.short	0x010a
        /*0e52*/ 	.byte	0x3f
	.zero		1


	//   ....[71]....
        /*0e54*/ 	.word	0x0002e360
        /*0e58*/ 	.word	0x00000000
        /*0e5c*/ 	.word	0x00038890
        /*0e60*/ 	.short	0x010a
        /*0e62*/ 	.byte	0x3f
	.zero		1


	//   ....[72]....
        /*0e64*/ 	.word	0x0002e3b0
        /*0e68*/ 	.word	0x00000000
        /*0e6c*/ 	.word	0x00038890
        /*0e70*/ 	.short	0x010a
        /*0e72*/ 	.byte	0x3f
	.zero		1


	//   ....[73]....
        /*0e74*/ 	.word	0x0002e400
        /*0e78*/ 	.word	0x00000000
        /*0e7c*/ 	.word	0x000388b0
        /*0e80*/ 	.short	0x010a
        /*0e82*/ 	.byte	0x3f
	.zero		1


	//   ....[74]....
        /*0e84*/ 	.word	0x0002ee50
        /*0e88*/ 	.word	0x00000010
        /*0e8c*/ 	.word	0x00038800
        /*0e90*/ 	.short	0x010a
        /*0e92*/ 	.byte	0x3f
	.zero		1


	//   ....[75]....
        /*0e94*/ 	.word	0x0002f8a0
        /*0e98*/ 	.word	0x00000010
        /*0e9c*/ 	.word	0x00038800
        /*0ea0*/ 	.short	0x010a
        /*0ea2*/ 	.byte	0x3f
	.zero		1


	//   ....[76]....
        /*0ea4*/ 	.word	0x0002f8f0
        /*0ea8*/ 	.word	0x00000000
        /*0eac*/ 	.word	0x00038830
        /*0eb0*/ 	.short	0x010a
        /*0eb2*/ 	.byte	0x3f
	.zero		1


	//   ....[77]....
        /*0eb4*/ 	.word	0x0002f940
        /*0eb8*/ 	.word	0x0000000b
        /*0ebc*/ 	.word	0x00038830
        /*0ec0*/ 	.short	0x010a
        /*0ec2*/ 	.byte	0x3f
	.zero		1


	//   ....[78]....
        /*0ec4*/ 	.word	0x0002f990
        /*0ec8*/ 	.word	0x00000009
        /*0ecc*/ 	.word	0x00038850
        /*0ed0*/ 	.short	0x010a
        /*0ed2*/ 	.byte	0x3f
	.zero		1


	//   ....[79]....
        /*0ed4*/ 	.word	0x0002f9e0
        /*0ed8*/ 	.word	0x00000004
        /*0edc*/ 	.word	0x00038830
        /*0ee0*/ 	.short	0x010a
        /*0ee2*/ 	.byte	0x3f
	.zero		1


	//   ....[80]....
        /*0ee4*/ 	.word	0x0002fa30
        /*0ee8*/ 	.word	0x00000009
        /*0eec*/ 	.word	0x00038850
        /*0ef0*/ 	.short	0x010a
        /*0ef2*/ 	.byte	0x3f
	.zero		1


	//   ....[81]....
        /*0ef4*/ 	.word	0x0002fa80
        /*0ef8*/ 	.word	0x00000000
        /*0efc*/ 	.word	0x00038850
        /*0f00*/ 	.short	0x010a
        /*0f02*/ 	.byte	0x3f
	.zero		1


	//   ....[82]....
        /*0f04*/ 	.word	0x0002fc20
        /*0f08*/ 	.word	0x00000009
        /*0f0c*/ 	.word	0x00038820
        /*0f10*/ 	.short	0x010a
        /*0f12*/ 	.byte	0x3f
	.zero		1


	//   ....[83]....
        /*0f14*/ 	.word	0x0002fc70
        /*0f18*/ 	.word	0x00000005
        /*0f1c*/ 	.word	0x000388a0
        /*0f20*/ 	.short	0x010a
        /*0f22*/ 	.byte	0x3f
	.zero		1


	//   ....[84]....
        /*0f24*/ 	.word	0x0002fcc0
        /*0f28*/ 	.word	0x00000005
        /*0f2c*/ 	.word	0x000388c0
        /*0f30*/ 	.short	0x010a
        /*0f32*/ 	.byte	0x3f
	.zero		1


	//   ....[85]....
        /*0f34*/ 	.word	0x0002fd10
        /*0f38*/ 	.word	0x00000006
        /*0f3c*/ 	.word	0x000388a0
        /*0f40*/ 	.short	0x010a
        /*0f42*/ 	.byte	0x3f
	.zero		1


	//   ....[86]....
        /*0f44*/ 	.word	0x0002fd60
        /*0f48*/ 	.word	0x00000006
        /*0f4c*/ 	.word	0x000388c0
        /*0f50*/ 	.short	0x010a
        /*0f52*/ 	.byte	0x3f
	.zero		1


	//   ....[87]....
        /*0f54*/ 	.word	0x0002ff00
        /*0f58*/ 	.word	0x00000007
        /*0f5c*/ 	.word	0x00038840
        /*0f60*/ 	.short	0x010a
        /*0f62*/ 	.byte	0x3f
	.zero		1


	//   ....[88]....
        /*0f64*/ 	.word	0x0002ff80
        /*0f68*/ 	.word	0x00000003
        /*0f6c*/ 	.word	0x00038820
        /*0f70*/ 	.short	0x010a
        /*0f72*/ 	.byte	0x3f
	.zero		1


	//   ....[89]....
        /*0f74*/ 	.word	0x0002ffd0
        /*0f78*/ 	.word	0x00000008
        /*0f7c*/ 	.word	0x00038840
        /*0f80*/ 	.short	0x010a
        /*0f82*/ 	.byte	0x3f
	.zero		1


	//   ....[90]....
        /*0f84*/ 	.word	0x00030020
        /*0f88*/ 	.word	0x00000008
        /*0f8c*/ 	.word	0x00038860
        /*0f90*/ 	.short	0x010a
        /*0f92*/ 	.byte	0x3f
	.zero		1


	//   ....[91]....
        /*0f94*/ 	.word	0x00030070
        /*0f98*/ 	.word	0x00000002
        /*0f9c*/ 	.word	0x00038840
        /*0fa0*/ 	.short	0x010a
        /*0fa2*/ 	.byte	0x3f
	.zero		1


	//   ....[92]....
        /*0fa4*/ 	.word	0x000300c0
        /*0fa8*/ 	.word	0x00000002
        /*0fac*/ 	.word	0x00038860
        /*0fb0*/ 	.short	0x010a
        /*0fb2*/ 	.byte	0x3f
	.zero		1


	//   ....[93]....
        /*0fb4*/ 	.word	0x00030110
        /*0fb8*/ 	.word	0x00000002
        /*0fbc*/ 	.word	0x00038840
        /*0fc0*/ 	.short	0x010a
        /*0fc2*/ 	.byte	0x3f
	.zero		1


	//   ....[94]....
        /*0fc4*/ 	.word	0x00030160
        /*0fc8*/ 	.word	0x00000002
        /*0fcc*/ 	.word	0x00038860
        /*0fd0*/ 	.short	0x010a
        /*0fd2*/ 	.byte	0x3f
	.zero		1


	//   ....[95]....
        /*0fd4*/ 	.word	0x000301b0
        /*0fd8*/ 	.word	0x00000003
        /*0fdc*/ 	.word	0x00038860
        /*0fe0*/ 	.short	0x010a
        /*0fe2*/ 	.byte	0x3f
	.zero		1


	//   ....[96]....
        /*0fe4*/ 	.word	0x00030b70
        /*0fe8*/ 	.word	0x00000000
        /*0fec*/ 	.word	0x00038820
        /*0ff0*/ 	.short	0x010a
        /*0ff2*/ 	.byte	0x3f
	.zero		1


	//   ....[97]....
        /*0ff4*/ 	.word	0x00030d10
        /*0ff8*/ 	.word	0x00000006
        /*0ffc*/ 	.word	0x00000000
        /*1000*/ 	.short	0x010a
        /*1002*/ 	.byte	0x3f
	.zero		1


	//   ....[98]....
        /*1004*/ 	.word	0x00030d60
        /*1008*/ 	.word	0x00000007
        /*100c*/ 	.word	0x00000000
        /*1010*/ 	.short	0x010a
        /*1012*/ 	.byte	0x3f
	.zero		1


	//   ....[99]....
        /*1014*/ 	.word	0x00030db0
        /*1018*/ 	.word	0x00000004
        /*101c*/ 	.word	0x00000000
        /*1020*/ 	.short	0x010a
        /*1022*/ 	.byte	0x3f
	.zero		1


	//----- nvinfo : EIATTR_NUM_MBARRIERS
	.align		4
.L_625:
        /*1024*/ 	.byte	0x03, 0x38
        /*1026*/ 	.short	0x0016


	//----- nvinfo : EIATTR_EXIT_INSTR_OFFSETS
	.align		4
        /*1028*/ 	.byte	0x04, 0x1c
        /*102a*/ 	.short	(.L_627 - .L_626)


	//   ....[0]....
.L_626:
        /*102c*/ 	.word	0x0002e300


	//----- nvinfo : EIATTR_MAX_THREADS
	.align		4
.L_627:
        /*1030*/ 	.byte	0x04, 0x05
        /*1032*/ 	.short	(.L_629 - .L_628)
.L_628:
        /*1034*/ 	.word	0x00000180
        /*1038*/ 	.word	0x00000001
        /*103c*/ 	.word	0x00000001


	//----- nvinfo : EIATTR_CRS_STACK_SIZE
	.align		4
.L_629:
        /*1040*/ 	.byte	0x04, 0x1e
        /*1042*/ 	.short	(.L_631 - .L_630)
.L_630:
        /*1044*/ 	.word	0x00000000


	//----- nvinfo : EIATTR_CBANK_PARAM_SIZE
	.align		4
.L_631:
        /*1048*/ 	.byte	0x03, 0x19
        /*104a*/ 	.short	0x0a70


	//----- nvinfo : EIATTR_PARAM_CBANK
	.align		4
        /*104c*/ 	.byte	0x04, 0x0a
        /*104e*/ 	.short	(.L_633 - .L_632)
	.align		4
.L_632:
        /*1050*/ 	.word	index@(.nv.constant0._ZN7cutlass13device_kernelIN5flash11enable_sm90INS1_16FlashAttnFwdSm90INS1_25CollectiveMainloopFwdSm90ILi2EN4cute5tupleIJNS5_1CILi1EEES8_S8_EEENS6_IJNS7_ILi128EEENS7_ILi80EEENS7_ILi256EEEEEELi256ENS_10bfloat16_tEfNS_4arch4Sm90ELb1ELb0ELb0ELb1ELb0ELb1ELb0ELb1ELb1ELb0ELb0ELb0EEENS1_21CollectiveEpilogueFwdINS6_IJSA_SC_SB_EEES9_SE_SG_Li256ELb1ELb0ELb0ELb0EEENS1_36VarlenDynamicPersistentTileSchedulerILi128ELi80ELi256ELi32ELb0ELb0ELb1ELb1ELb1ELb1EEEEEEEEEvNT_6ParamsE)
        /*1054*/ 	.short	0x0210
        /*1056*/ 	.short	0x0a70


	//----- nvinfo : EIATTR_SW_WAR
	.align		4
.L_633:
        /*1058*/ 	.byte	0x04, 0x36
        /*105a*/ 	.short	(.L_635 - .L_634)
.L_634:
        /*105c*/ 	.word	0x00000008
.L_635:


//--------------------- .nv.info._ZN7cutlass13device_kernelIN5flash11enable_sm90INS1_16FlashAttnFwdSm90INS1_25CollectiveMainloopFwdSm90ILi2EN4cute5tupleIJNS5_1CILi1EEES8_S8_EEENS6_IJNS7_ILi128EEENS7_ILi112EEENS7_ILi192EEEEEELi192ENS_10bfloat16_tEfNS_4arch4Sm90ELb0ELb0ELb0ELb0ELb0ELb0ELb0ELb1ELb1ELb0ELb0ELb0EEENS1_21CollectiveEpilogueFwdINS6_IJSA_SC_SB_EEES9_SE_SG_Li256ELb0ELb0ELb0ELb0EEENS1_29StaticPersistentTileSchedulerILb0EEEEEEEEEvNT_6ParamsE --------------------------
	.section	.nv.info._ZN7cutlass13device_kernelIN5flash11enable_sm90INS1_16FlashAttnFwdSm90INS1_25CollectiveMainloopFwdSm90ILi2EN4cute5tupleIJNS5_1CILi1EEES8_S8_EEENS6_IJNS7_ILi128EEENS7_ILi112EEENS7_ILi192EEEEEELi192ENS_10bfloat16_tEfNS_4arch4Sm90ELb0ELb0ELb0ELb0ELb0ELb0ELb0ELb1ELb1ELb0ELb0ELb0EEENS1_21CollectiveEpilogueFwdINS6_IJSA_SC_SB_EEES9_SE_SG_Li256ELb0ELb0ELb0ELb0EEENS1_29StaticPersistentTileSchedulerILb0EEEEEEEEEvNT_6ParamsE,"",@"SHT_CUDA_INFO"
	.sectionflags	@""
	.align	4


	//----- nvinfo : EIATTR_CUDA_API_VERSION
	.align		4
        /*0000*/ 	.byte	0x04, 0x37
        /*0002*/ 	.short	(.L_637 - .L_636)
.L_636:
        /*0004*/ 	.word	0x00000082


	//----- nvinfo : EIATTR_KPARAM_INFO
	.align		4
.L_637:
        /*0008*/ 	.byte	0x04, 0x17
        /*000a*/ 	.short	(.L_639 - .L_638)
.L_638:
        /*000c*/ 	.word	0x00000000
        /*0010*/ 	.short	0x0000
        /*0012*/ 	.short	0x0070
        /*0014*/ 	.byte	0x00, 0xf0, 0x01, 0x2e


	//----- nvinfo : EIATTR_SPARSE_MMA_MASK
	.align		4
.L_639:
        /*0018*/ 	.byte	0x03, 0x50
        /*001a*/ 	.short	0x0000


	//----- nvinfo : EIATTR_MAXREG_COUNT
	.align		4
        /*001c*/ 	.byte	0x03, 0x1b
        /*001e*/ 	.short	0x00a8


	//----- nvinfo : EIATTR_NUM_BARRIERS
	.align		4
        /*0020*/ 	.byte	0x02, 0x4c
        /*0022*/ 	.byte	0x09
	.zero		1


	//----- nvinfo : EIATTR_EXTERNS
	.align		4
        /*0024*/ 	.byte	0x04, 0x0f
        /*0026*/ 	.short	(.L_641 - .L_640)


	//   ....[0]....
	.align		4
.L_640:
        /*0028*/ 	.word	index@(__assertfail)


	//----- nvinfo : EIATTR_ANNOTATIONS
	.align		4
.L_641:
        /*002c*/ 	.byte	0x04, 0x55
        /*002e*/ 	.short	(.L_643 - .L_642)


	//   ....[0]....
.L_642:
        /* <DEDUP_REMOVED lines=15> */


	//----- nvinfo : EIATTR_MERCURY_ISA_VERSION
	.align		4
.L_643:
        /*0110*/ 	.byte	0x03, 0x5f
        /*0112*/ 	.short	0x0101


	//----- nvinfo : EIATTR_INT_WARP_WIDE_INSTR_OFFSETS
	.align		4
        /*0114*/ 	.byte	0x04, 0x31
        /*0116*/ 	.short	(.L_645 - .L_644)


	//   ....[0]....
.L_644:
        /*0118*/ 	.word	0x00000190


	//   ....[1]....
        /*011c*/ 	.word	0x000001c0


	//   ....[2]....
        /*0120*/ 	.word	0x000001d0


	//   ....[3]....
        /*0124*/ 	.word	0x0000bcb0


	//   ....[4]....
        /*0128*/ 	.word	0x0000bce0


	//   ....[5]....
        /*012c*/ 	.word	0x0000bdb0


	//   ....[6]....
        /*0130*/ 	.word	0x0000be80


	//----- nvinfo : EIATTR_COOP_GROUP_MASK_REGIDS
	.align		4
.L_645:
        /*0134*/ 	.byte	0x04, 0x29
        /*0136*/ 	.short	(.L_647 - .L_646)


	//   ....[0]....
.L_646:
        /*0138*/ 	.word	0xffffffff


	//   ....[1]....
        /*013c*/ 	.word	0xffffffff


	//   ....[2]....
        /*0140*/ 	.word	0xffffffff


	//   ....[3]....
        /*0144*/ 	.word	0xffffffff


	//   ....[4]....
        /*0148*/ 	.word	0xffffffff


	//   ....[5]....
        /*014c*/ 	.word	0xffffffff


	//   ....[6]....
        /*0150*/ 	.word	0xffffffff


	//   ....[7]....
        /*0154*/ 	.word	0xffffffff


	//   ....[8]....
        /*0158*/ 	.word	0xffffffff


	//   ....[9]....
        /*015c*/ 	.word	0xffffffff


	//   ....[10]....
        /*0160*/ 	.word	0xffffffff


	//   ....[11]....
        /*0164*/ 	.word	0xffffffff


	//   ....[12]....
        /*0168*/ 	.word	0xffffffff


	//   ....[13]....
        /*016c*/ 	.word	0xffffffff


	//   ....[14]....
        /*0170*/ 	.word	0xffffffff


	//   ....[15]....
        /*0174*/ 	.word	0xffffffff


	//   ....[16]....
        /*0178*/ 	.word	0xffffffff


	//   ....[17]....
        /*017c*/ 	.word	0xffffffff


	//   ....[18]....
        /*0180*/ 	.word	0xffffffff


	//   ....[19]....
        /*0184*/ 	.word	0xffffffff


	//   ....[20]....
        /*0188*/ 	.word	0xffffffff


	//   ....[21]....
        /*018c*/ 	.word	0xffffffff


	//   ....[22]....
        /*0190*/ 	.word	0xffffffff


	//   ....[23]....
        /*0194*/ 	.word	0x0500000f


	//   ....[24]....
        /*0198*/ 	.word	0x0500000f


	//----- nvinfo : EIATTR_COOP_GROUP_INSTR_OFFSETS
	.align		4
.L_647:
        /*019c*/ 	.byte	0x04, 0x28
        /*019e*/ 	.short	(.L_649 - .L_648)


	//   ....[0]....
.L_648:
        /*01a0*/ 	.word	0x00000060


	//   ....[1]....
        /*01a4*/ 	.word	0x000001a0


	//   ....[2]....
        /*01a8*/ 	.word	0x000001f0


	//   ....[3]....
        /*01ac*/ 	.word	0x000003e0


	//   ....[4]....
        /*01b0*/ 	.word	0x00000540


	//   ....[5]....
        /*01b4*/ 	.word	0x00000660


	//   ....[6]....
        /*01b8*/ 	.word	0x000007c0


	//   ....[7]....
        /*01bc*/ 	.word	0x00000db0


	//   ....[8]....
        /*01c0*/ 	.word	0x000042a0


	//   ....[9]....
        /*01c4*/ 	.word	0x000042f0


	//   ....[10]....
        /*01c8*/ 	.word	0x000047d0


	//   ....[11]....
        /*01cc*/ 	.word	0x00004830


	//   ....[12]....
        /*01d0*/ 	.word	0x000082b0


	//   ....[13]....
        /*01d4*/ 	.word	0x000082e0


	//   ....[14]....
        /*01d8*/ 	.word	0x00008530


	//   ....[15]....
        /*01dc*/ 	.word	0x00008550


	//   ....[16]....
        /*01e0*/ 	.word	0x00009b70


	//   ....[17]....
        /*01e4*/ 	.word	0x00009bb0


	//   ....[18]....
        /*01e8*/ 	.word	0x00009d20


	//   ....[19]....
        /*01ec*/ 	.word	0x00009dd0


	//   ....[20]....
        /*01f0*/ 	.word	0x0000b0e0


	//   ....[21]....
        /*01f4*/ 	.word	0x0000b440


	//   ....[22]....
        /*01f8*/ 	.word	0x0000e480


	//   ....[23]....
        /*01fc*/ 	.word	0x0000e990


	//   ....[24]....
        /*0200*/ 	.word	0x0000ee30


	//----- nvinfo : EIATTR_REG_RECONFIG
	.align		4
.L_649:
        /*0204*/ 	.byte	0x01, 0x54
	.zero		2


	//----- nvinfo : EIATTR_SYSCALL_OFFSETS
	.align		4
        /*0208*/ 	.byte	0x04, 0x46
        /*020a*/ 	.short	(.L_651 - .L_650)


	//   ....[0]....
.L_650:
        /*020c*/ 	.word	0x00001140


	//   ....[1]....
        /*0210*/ 	.word	0x0000b8c0


	//   ....[2]....
        /*0214*/ 	.word	0x0000ba00


	//   ....[3]....
        /*0218*/ 	.word	0x0000bb00


	//----- nvinfo : EIATTR_MBARRIER_INSTR_OFFSETS
	.align		4
.L_651:
        /*021c*/ 	.byte	0x04, 0x39
        /*021e*/ 	.short	(.L_653 - .L_652)


	//   ....[0]....
.L_652:
        /*0220*/ 	.word	0x00000290
        /*0224*/ 	.word	0x000000ff
        /*0228*/ 	.word	0x00036800
        /*022c*/ 	.short	0x0100
        /*022e*/ 	.byte	0x06
	.zero		1


	//   ....[1]....
        /*0230*/ 	.word	0x000002a0
        /*0234*/ 	.word	0x000000ff
        /*0238*/ 	.word	0x00036820
        /*023c*/ 	.short	0x0100
        /*023e*/ 	.byte	0x06
	.zero		1


	//   ....[2]....
        /*0240*/ 	.word	0x00000390
        /*0244*/ 	.word	0x000000ff
        /*0248*/ 	.word	0x00036830
        /*024c*/ 	.short	0x0100
        /*024e*/ 	.byte	0x08
	.zero		1


	//   ....[3]....
        /*0250*/ 	.word	0x000003a0
        /*0254*/ 	.word	0x000000ff
        /*0258*/ 	.word	0x00036840
        /*025c*/ 	.short	0x0100
        /*025e*/ 	.byte	0x08
	.zero		1


	//   ....[4]....
        /*0260*/ 	.word	0x000003b0
        /*0264*/ 	.word	0x000000ff
        /*0268*/ 	.word	0x00036838
        /*026c*/ 	.short	0x0100
        /*026e*/ 	.byte	0x08
	.zero		1


	//   ....[5]....
        /*0270*/ 	.word	0x000003c0
        /*0274*/ 	.word	0x000000ff
        /*0278*/ 	.word	0x00036848
        /*027c*/ 	.short	0x0100
        /*027e*/ 	.byte	0x08
	.zero		1


	//   ....[6]....
        /*0280*/ 	.word	0x000004f0
        /*0284*/ 	.word	0x000000ff
        /*0288*/ 	.word	0x00036850
        /*028c*/ 	.short	0x0100
        /*028e*/ 	.byte	0x08
	.zero		1


	//   ....[7]....
        /*0290*/ 	.word	0x00000500
        /*0294*/ 	.word	0x000000ff
        /*0298*/ 	.word	0x00036860
        /*029c*/ 	.short	0x0100
        /*029e*/ 	.byte	0x08
	.zero		1


	//   ....[8]....
        /*02a0*/ 	.word	0x00000510
        /*02a4*/ 	.word	0x000000ff
        /*02a8*/ 	.word	0x00036858
        /*02ac*/ 	.short	0x0100
        /*02ae*/ 	.byte	0x08
	.zero		1


	//   ....[9]....
        /*02b0*/ 	.word	0x00000520
        /*02b4*/ 	.word	0x000000ff
        /*02b8*/ 	.word	0x00036868
        /*02bc*/ 	.short	0x0100
        /*02be*/ 	.byte	0x08
	.zero		1


	//   ....[10]....
        /*02c0*/ 	.word	0x00000610
        /*02c4*/ 	.word	0x000000ff
        /*02c8*/ 	.word	0x00036870
        /*02cc*/ 	.short	0x0100
        /*02ce*/ 	.byte	0x06
	.zero		1


	//   ....[11]....
        /*02d0*/ 	.word	0x00000620
        /*02d4*/ 	.word	0x000000ff
        /*02d8*/ 	.word	0x00036880
        /*02dc*/ 	.short	0x0100
        /*02de*/ 	.byte	0x06
	.zero		1


	//   ....[12]....
        /*02e0*/ 	.word	0x00000630
        /*02e4*/ 	.word	0x000000ff
        /*02e8*/ 	.word	0x00036878
        /*02ec*/ 	.short	0x0100
        /*02ee*/ 	.byte	0x06
	.zero		1


	//   ....[13]....
        /*02f0*/ 	.word	0x00000640
        /*02f4*/ 	.word	0x000000ff
        /*02f8*/ 	.word	0x00036888
        /*02fc*/ 	.short	0x0100
        /*02fe*/ 	.byte	0x06
	.zero		1


	//   ....[14]....
        /*0300*/ 	.word	0x00000770
        /*0304*/ 	.word	0x000000ff
        /*0308*/ 	.word	0x00036890
        /*030c*/ 	.short	0x0100
        /*030e*/ 	.byte	0x08
	.zero		1


	//   ....[15]....
        /*0310*/ 	.word	0x00000780
        /*0314*/ 	.word	0x000000ff
        /*0318*/ 	.word	0x000368a0
        /*031c*/ 	.short	0x0100
        /*031e*/ 	.byte	0x08
	.zero		1


	//   ....[16]....
        /*0320*/ 	.word	0x00000790
        /*0324*/ 	.word	0x000000ff
        /*0328*/ 	.word	0x00036898
        /*032c*/ 	.short	0x0100
        /*032e*/ 	.byte	0x08
	.zero		1


	//   ....[17]....
        /*0330*/ 	.word	0x000007a0
        /*0334*/ 	.word	0x000000ff
        /*0338*/ 	.word	0x000368a8
        /*033c*/ 	.short	0x0100
        /*033e*/ 	.byte	0x08
	.zero		1


	//   ....[18]....
        /*0340*/ 	.word	0x000008d0
        /*0344*/ 	.word	0x000000ff
        /*0348*/ 	.word	0x000368b0
        /*034c*/ 	.short	0x0100
        /*034e*/ 	.byte	0x08
	.zero		1


	//   ....[19]....
        /*0350*/ 	.word	0x000008e0
        /*0354*/ 	.word	0x000000ff
        /*0358*/ 	.word	0x000368c0
        /*035c*/ 	.short	0x0100
        /*035e*/ 	.byte	0x08
	.zero		1


	//   ....[20]....
        /*0360*/ 	.word	0x000008f0
        /*0364*/ 	.word	0x000000ff
        /*0368*/ 	.word	0x000368b8
        /*036c*/ 	.short	0x0100
        /*036e*/ 	.byte	0x08
	.zero		1


	//   ....[21]....
        /*0370*/ 	.word	0x00000900
        /*0374*/ 	.word	0x000000ff
        /*0378*/ 	.word	0x000368c8
        /*037c*/ 	.short	0x0100
        /*037e*/ 	.byte	0x08
	.zero		1


	//   ....[22]....
        /*0380*/ 	.word	0x000011d0
        /*0384*/ 	.word	0x000000ff
        /*0388*/ 	.word	0x00036800
        /*038c*/ 	.short	0x010a
        /*038e*/ 	.byte	0x06
	.zero		1


	//   ....[23]....
        /*0390*/ 	.word	0x00001270
        /*0394*/ 	.word	0x00000002
        /*0398*/ 	.word	0x00036830
        /*039c*/ 	.short	0x010a
        /*039e*/ 	.byte	0x3f
	.zero		1


	//   ....[24]....
        /*03a0*/ 	.word	0x000012f0
        /*03a4*/ 	.word	0x00000002
        /*03a8*/ 	.word	0x00036830
        /*03ac*/ 	.short	0x010a
        /*03ae*/ 	.byte	0x3f
	.zero		1


	//   ....[25]....
        /*03b0*/ 	.word	0x000041e0
        /*03b4*/ 	.word	0x00000002
        /*03b8*/ 	.word	0x00000000
        /*03bc*/ 	.short	0x0101
        /*03be*/ 	.byte	0x3f
	.zero		1


	//   ....[26]....
        /*03c0*/ 	.word	0x000059b0
        /*03c4*/ 	.word	0x000000ff
        /*03c8*/ 	.word	0x00036830
        /*03cc*/ 	.short	0x010a
        /*03ce*/ 	.byte	0x27
	.zero		1


	//   ....[27]....
        /*03d0*/ 	.word	0x000059f0
        /*03d4*/ 	.word	0x000000ff
        /*03d8*/ 	.word	0x00036830
        /*03dc*/ 	.short	0x010a
        /*03de*/ 	.byte	0x27
	.zero		1


	//   ....[28]....
        /*03e0*/ 	.word	0x00007f90
        /*03e4*/ 	.word	0x000000ff
        /*03e8*/ 	.word	0x00036850
        /*03ec*/ 	.short	0x010a
        /*03ee*/ 	.byte	0x04
	.zero		1


	//   ....[29]....
        /*03f0*/ 	.word	0x00007fd0
        /*03f4*/ 	.word	0x000000ff
        /*03f8*/ 	.word	0x00036850
        /*03fc*/ 	.short	0x010a
        /*03fe*/ 	.byte	0x04
	.zero		1


	//   ....[30]....
        /*0400*/ 	.word	0x00008ec0
        /*0404*/ 	.word	0x00000090
        /*0408*/ 	.word	0x00000000
        /*040c*/ 	.short	0x0101
        /*040e*/ 	.byte	0x3f
	.zero		1


	//   ....[31]....
        /*0410*/ 	.word	0x00008f70
        /*0414*/ 	.word	0x0000008a
        /*0418*/ 	.word	0x00000000
        /*041c*/ 	.short	0x0101
        /*041e*/ 	.byte	0x3f
	.zero		1


	//   ....[32]....
        /*0420*/ 	.word	0x00009ad0
        /*0424*/ 	.word	0x000000ff
        /*0428*/ 	.word	0x00036850
        /*042c*/ 	.short	0x010a
        /*042e*/ 	.byte	0x07
	.zero		1


	//   ....[33]....
        /*0430*/ 	.word	0x00009b10
        /*0434*/ 	.word	0x000000ff
        /*0438*/ 	.word	0x00036850
        /*043c*/ 	.short	0x010a
        /*043e*/ 	.byte	0x07
	.zero		1


	//   ....[34]....
        /*0440*/ 	.word	0x0000a5f0
        /*0444*/ 	.word	0x00000006
        /*0448*/ 	.word	0x00000000
        /*044c*/ 	.short	0x0101
        /*044e*/ 	.byte	0x3f
	.zero		1


	//   ....[35]....
        /*0450*/ 	.word	0x0000b300
        /*0454*/ 	.word	0x000000ff
        /*0458*/ 	.word	0x00000000
        /*045c*/ 	.short	0x0101
        /*045e*/ 	.byte	0x06
	.zero		1


	//   ....[36]....
        /*0460*/ 	.word	0x0000c1c0
        /*0464*/ 	.word	0x00000006
        /*0468*/ 	.word	0x00036840
        /*046c*/ 	.short	0x010a
        /*046e*/ 	.byte	0x3f
	.zero		1


	//   ....[37]....
        /*0470*/ 	.word	0x0000c720
        /*0474*/ 	.word	0x00000009
        /*0478*/ 	.word	0x00036820
        /*047c*/ 	.short	0x010a
        /*047e*/ 	.byte	0x3f
	.zero		1


	//   ....[38]....
        /*0480*/ 	.word	0x0000ca00
        /*0484*/ 	.word	0x00000002
        /*0488*/ 	.word	0x00036840
        /*048c*/ 	.short	0x010a
        /*048e*/ 	.byte	0x3f
	.zero		1


	//   ....[39]....
        /*0490*/ 	.word	0x0000ccc0
        /*0494*/ 	.word	0x00000002
        /*0498*/ 	.word	0x00000060
        /*049c*/ 	.short	0x010a
        /*049e*/ 	.byte	0x3f
	.zero		1


	//   ....[40]....
        /*04a0*/ 	.word	0x0000d250
        /*04a4*/ 	.word	0x00000002
        /*04a8*/ 	.word	0x00036840
        /*04ac*/ 	.short	0x010a
        /*04ae*/ 	.byte	0x3f
	.zero		1


	//   ....[41]....
        /*04b0*/ 	.word	0x0000d510
        /*04b4*/ 	.word	0x00000002
        /*04b8*/ 	.word	0x00000060
        /*04bc*/ 	.short	0x010a
        /*04be*/ 	.byte	0x3f
	.zero		1


	//   ....[42]....
        /*04c0*/ 	.word	0x0000d9d0
        /*04c4*/ 	.word	0x00000002
        /*04c8*/ 	.word	0x00036840
        /*04cc*/ 	.short	0x010a
        /*04ce*/ 	.byte	0x3f
	.zero		1


	//   ....[43]....
        /*04d0*/ 	.word	0x0000dcb0
        /*04d4*/ 	.word	0x00000002
        /*04d8*/ 	.word	0x00000060
        /*04dc*/ 	.short	0x010a
        /*04de*/ 	.byte	0x3f
	.zero		1


	//   ....[44]....
        /*04e0*/ 	.word	0x0000e030
        /*04e4*/ 	.word	0x00000003
        /*04e8*/ 	.word	0x00036860
        /*04ec*/ 	.short	0x010a
        /*04ee*/ 	.byte	0x3f
	.zero		1


	//   ....[45]....
        /*04f0*/ 	.word	0x0000e400
        /*04f4*/ 	.word	0x00000000
        /*04f8*/ 	.word	0x00036820
        /*04fc*/ 	.short	0x010a
        /*04fe*/ 	.byte	0x3f
	.zero		1


	//   ....[46]....
        /*0500*/ 	.word	0x0000e5c0
        /*0504*/ 	.word	0x00000006
        /*0508*/ 	.word	0x00000000
        /*050c*/ 	.short	0x010a
        /*050e*/ 	.byte	0x3f
	.zero		1


	//   ....[47]....
        /*0510*/ 	.word	0x0000e630
        /*0514*/ 	.word	0x00000003
        /*0518*/ 	.word	0x00000000
        /*051c*/ 	.short	0x010a
        /*051e*/ 	.byte	0x3f
	.zero		1


	//   ....[48]....
        /*0520*/ 	.word	0x0000e690
        /*0524*/ 	.word	0x00000010
        /*0528*/ 	.word	0x00000000
        /*052c*/ 	.short	0x010a
        /*052e*/ 	.byte	0x3f
	.zero		1


	//   ....[49]....
        /*0530*/ 	.word	0x0000e6c0
        /*0534*/ 	.word	0x00000003
        /*0538*/ 	.word	0x00000000
        /*053c*/ 	.short	0x010a
        /*053e*/ 	.byte	0x3f
	.zero		1


	//   ....[50]....
        /*0540*/ 	.word	0x0000e740
        /*0544*/ 	.word	0x00000003
        /*0548*/ 	.word	0x00036800
        /*054c*/ 	.short	0x010a
        /*054e*/ 	.byte	0x3f
	.zero		1


	//   ....[51]....
        /*0550*/ 	.word	0x0000e790
        /*0554*/ 	.word	0x00000002
        /*0558*/ 	.word	0x00036830
        /*055c*/ 	.short	0x010a
        /*055e*/ 	.byte	0x3f
	.zero		1


	//   ....[52]....
        /*0560*/ 	.word	0x0000e7f0
        /*0564*/ 	.word	0x00000003
        /*0568*/ 	.word	0x00036830
        /*056c*/ 	.short	0x010a
        /*056e*/ 	.byte	0x3f
	.zero		1


	//   ....[53]....
        /*0570*/ 	.word	0x0000e850
        /*0574*/ 	.word	0x00000003
        /*0578*/ 	.word	0x00036850
        /*057c*/ 	.short	0x010a
        /*057e*/ 	.byte	0x3f
	.zero		1


	//   ....[54]....
        /*0580*/ 	.word	0x0000e8b0
        /*0584*/ 	.word	0x00000009
        /*0588*/ 	.word	0x00036850
        /*058c*/ 	.short	0x010a
        /*058e*/ 	.byte	0x3f
	.zero		1


	//   ....[55]....
        /*0590*/ 	.word	0x0000ea50
        /*0594*/ 	.word	0x00000006
        /*0598*/ 	.word	0x00036840
        /*059c*/ 	.short	0x010a
        /*059e*/ 	.byte	0x3f
	.zero		1


	//   ....[56]....
        /*05a0*/ 	.word	0x0000ead0
        /*05a4*/ 	.word	0x00000007
        /*05a8*/ 	.word	0x00036820
        /*05ac*/ 	.short	0x010a
        /*05ae*/ 	.byte	0x3f
	.zero		1


	//   ....[57]....
        /*05b0*/ 	.word	0x0000eb20
        /*05b4*/ 	.word	0x00000002
        /*05b8*/ 	.word	0x00036840
        /*05bc*/ 	.short	0x010a
        /*05be*/ 	.byte	0x3f
	.zero		1


	//   ....[58]....
        /*05c0*/ 	.word	0x0000eb70
        /*05c4*/ 	.word	0x00000002
        /*05c8*/ 	.word	0x00000060
        /*05cc*/ 	.short	0x010a
        /*05ce*/ 	.byte	0x3f
	.zero		1


	//   ....[59]....
        /*05d0*/ 	.word	0x0000ebc0
        /*05d4*/ 	.word	0x00000002
        /*05d8*/ 	.word	0x00036840
        /*05dc*/ 	.short	0x010a
        /*05de*/ 	.byte	0x3f
	.zero		1


	//   ....[60]....
        /*05e0*/ 	.word	0x0000ec10
        /*05e4*/ 	.word	0x00000002
        /*05e8*/ 	.word	0x00000060
        /*05ec*/ 	.short	0x010a
        /*05ee*/ 	.byte	0x3f
	.zero		1


	//   ....[61]....
        /*05f0*/ 	.word	0x0000ec60
        /*05f4*/ 	.word	0x00000002
        /*05f8*/ 	.word	0x00036840
        /*05fc*/ 	.short	0x010a
        /*05fe*/ 	.byte	0x3f
	.zero		1


	//   ....[62]....
        /*0600*/ 	.word	0x0000ecb0
        /*0604*/ 	.word	0x00000002
        /*0608*/ 	.word	0x00000060
        /*060c*/ 	.short	0x010a
        /*060e*/ 	.byte	0x3f
	.zero		1


	//   ....[63]....
        /*0610*/ 	.word	0x0000ed00
        /*0614*/ 	.word	0x00000003
        /*0618*/ 	.word	0x00036860
        /*061c*/ 	.short	0x010a
        /*061e*/ 	.byte	0x3f
	.zero		1


	//   ....[64]....
        /*0620*/ 	.word	0x0000ed50
        /*0624*/ 	.word	0x00000000
        /*0628*/ 	.word	0x00036820
        /*062c*/ 	.short	0x010a
        /*062e*/ 	.byte	0x3f
	.zero		1


	//   ....[65]....
        /*0630*/ 	.word	0x0000eef0
        /*0634*/ 	.word	0x00000006
        /*0638*/ 	.word	0x00000000
        /*063c*/ 	.short	0x010a
        /*063e*/ 	.byte	0x3f
	.zero		1


	//   ....[66]....
        /*0640*/ 	.word	0x0000ef40
        /*0644*/ 	.word	0x00000003
        /*0648*/ 	.word	0x00000000
        /*064c*/ 	.short	0x010a
        /*064e*/ 	.byte	0x3f
	.zero		1


	//   ....[67]....
        /*0650*/ 	.word	0x0000ef90
        /*0654*/ 	.word	0x00000010
        /*0658*/ 	.word	0x00000000
        /*065c*/ 	.short	0x010a
        /*065e*/ 	.byte	0x3f
	.zero		1


	//----- nvinfo : EIATTR_NUM_MBARRIERS
	.align		4
.L_653:
        /*0660*/ 	.byte	0x03, 0x38
        /*0662*/ 	.short	0x0016


	//----- nvinfo : EIATTR_EXIT_INSTR_OFFSETS
	.align		4
        /*0664*/ 	.byte	0x04, 0x1c
        /*0666*/ 	.short	(.L_655 - .L_654)


	//   ....[0]....
.L_654:
        /*0668*/ 	.word	0x00000a20


	//   ....[1]....
        /*066c*/ 	.word	0x0000b400


	//   ....[2]....
        /*0670*/ 	.word	0x0000b460


	//   ....[3]....
        /*0674*/ 	.word	0x0000e710


	//----- nvinfo : EIATTR_MAX_THREADS
	.align		4
.L_655:
        /*0678*/ 	.byte	0x04, 0x05
        /*067a*/ 	.short	(.L_657 - .L_656)
.L_656:
        /*067c*/ 	.word	0x00000180
        /*0680*/ 	.word	0x00000001
        /*0684*/ 	.word	0x00000001


	//----- nvinfo : EIATTR_CRS_STACK_SIZE
	.align		4
.L_657:
        /*0688*/ 	.byte	0x04, 0x1e
        /*068a*/ 	.short	(.L_659 - .L_658)
.L_658:
        /*068c*/ 	.word	0x00000000


	//----- nvinfo : EIATTR_CBANK_PARAM_SIZE
	.align		4
.L_659:
        /*0690*/ 	.byte	0x03, 0x19
        /*0692*/ 	.short	0x0bf0


	//----- nvinfo : EIATTR_PARAM_CBANK
	.align		4
        /*0694*/ 	.byte	0x04, 0x0a
        /*0696*/ 	.short	(.L_661 - .L_660)
	.align		4
.L_660:
        /*0698*/ 	.word	index@(.nv.constant0._ZN7cutlass13device_kernelIN5flash11enable_sm90INS1_16FlashAttnFwdSm90INS1_25CollectiveMainloopFwdSm90ILi2EN4cute5tupleIJNS5_1CILi1EEES8_S8_EEENS6_IJNS7_ILi128EEENS7_ILi112EEENS7_ILi192EEEEEELi192ENS_10bfloat16_tEfNS_4arch4Sm90ELb0ELb0ELb0ELb0ELb0ELb0ELb0ELb1ELb1ELb0ELb0ELb0EEENS1_21CollectiveEpilogueFwdINS6_IJSA_SC_SB_EEES9_SE_SG_Li256ELb0ELb0ELb0ELb0EEENS1_29StaticPersistentTileSchedulerILb0EEEEEEEEEvNT_6ParamsE)
        /*069c*/ 	.short	0x0210
        /*069e*/ 	.short	0x0bf0


	//----- nvinfo : EIATTR_SW_WAR
	.align		4
.L_661:
        /*06a0*/ 	.byte	0x04, 0x36
        /*06a2*/ 	.short	(.L_663 - .L_662)
.L_662:
        /*06a4*/ 	.word	0x00000008
.L_663:


//--------------------- .nv.info._ZN7cutlass13device_kernelIN5flash11enable_sm90INS1_16FlashAttnFwdSm90INS1_25CollectiveMainloopFwdSm90ILi2EN4cute5tupleIJNS5_1CILi2EEENS7_ILi1EEES9_EEENS6_IJNS7_ILi128EEENS7_ILi112EEENS7_ILi192EEEEEELi192ENS_10bfloat16_tEfNS_4arch4Sm90ELb0ELb0ELb0ELb0ELb0ELb0ELb0ELb1ELb1ELb0ELb0ELb0EEENS1_21CollectiveEpilogueFwdINS6_IJSB_SD_SC_EEESA_SF_SH_Li256ELb0ELb0ELb0ELb0EEENS1_29StaticPersistentTileSchedulerILb0EEEEEEEEEvNT_6ParamsE --------------------------
	.section	.nv.info._ZN7cutlass13device_kernelIN5flash11enable_sm90INS1_16FlashAttnFwdSm90INS1_25CollectiveMainloopFwdSm90ILi2EN4cute5tupleIJNS5_1CILi2EEENS7_ILi1EEES9_EEENS6_IJNS7_ILi128EEENS7_ILi112EEENS7_ILi192EEEEEELi192ENS_10bfloat16_tEfNS_4arch4Sm90ELb0ELb0ELb0ELb0ELb0ELb0ELb0ELb1ELb1ELb0ELb0ELb0EEENS1_21CollectiveEpilogueFwdINS6_IJSB_SD_SC_EEESA_SF_SH_Li256ELb0ELb0ELb0ELb0EEENS1_29StaticPersistentTileSchedulerILb0EEEEEEEEEvNT_6ParamsE,"",@"SHT_CUDA_INFO"
	.sectionflags	@""
	.align	4


	//----- nvinfo : EIATTR_CUDA_API_VERSION
	.align		4
        /*0000*/ 	.byte	0x04, 0x37
        /*0002*/ 	.short	(.L_665 - .L_664)
.L_664:
        /*0004*/ 	.word	0x00000082


	//----- nvinfo : EIATTR_KPARAM_INFO
	.align		4
.L_665:
        /*0008*/ 	.byte	0x04, 0x17
        /*000a*/ 	.short	(.L_667 - .L_666)
.L_666:
        /*000c*/ 	.word	0x00000000
        /*0010*/ 	.short	0x0000
        /*0012*/ 	.short	0x0070
        /*0014*/ 	.byte	0x00, 0xf0, 0x01, 0x2e


	//----- nvinfo : EIATTR_SPARSE_MMA_MASK
	.align		4
.L_667:
        /*0018*/ 	.byte	0x03, 0x50
        /*001a*/ 	.short	0x0000


	//----- nvinfo : EIATTR_MAXREG_COUNT
	.align		4
        /*001c*/ 	.byte	0x03, 0x1b
        /*001e*/ 	.short	0x00a8


	//----- nvinfo : EIATTR_NUM_BARRIERS
	.align		4
        /*0020*/ 	.byte	0x02, 0x4c
        /*0022*/ 	.byte	0x09
	.zero		1


	//----- nvinfo : EIATTR_EXTERNS
	.align		4
        /*0024*/ 	.byte	0x04, 0x0f
        /*0026*/ 	.short	(.L_669 - .L_668)


	//   ....[0]....
	.align		4
.L_668:
        /*0028*/ 	.word	index@(__assertfail)


	//----- nvinfo : EIATTR_ANNOTATIONS
	.align		4
.L_669:
        /*002c*/ 	.byte	0x04, 0x55
        /*002e*/ 	.short	(.L_671 - .L_670)


	//   ....[0]....
.L_670:
        /* <DEDUP_REMOVED lines=26> */


	//----- nvinfo : EIATTR_MERCURY_ISA_VERSION
	.align		4
.L_671:
        /*01b8*/ 	.byte	0x03, 0x5f
        /*01ba*/ 	.short	0x0101


	//----- nvinfo : EIATTR_INT_WARP_WIDE_INSTR_OFFSETS
	.align		4
        /*01bc*/ 	.byte	0x04, 0x31
        /*01be*/ 	.short	(.L_673 - .L_672)


	//   ....[0]....
.L_672:
        /*01c0*/ 	.word	0x00000180


	//   ....[1]....
        /*01c4*/ 	.word	0x00000220


	//   ....[2]....
        /*01c8*/ 	.word	0x00000290


	//   ....[3]....
        /*01cc*/ 	.word	0x0000bac0


	//   ....[4]....
        /*01d0*/ 	.word	0x0000baf0


	//   ....[5]....
        /*01d4*/ 	.word	0x0000bbd0


	//   ....[6]....
        /*01d8*/ 	.word	0x0000bcb0


	//----- nvinfo : EIATTR_COOP_GROUP_MASK_REGIDS
	.align		4
.L_673:
        /*01dc*/ 	.byte	0x04, 0x29
        /*01de*/ 	.short	(.L_675 - .L_674)


	//   ....[0]....
.L_674:
        /*01e0*/ 	.word	0xffffffff


	//   ....[1]....
        /*01e4*/ 	.word	0xffffffff


	//   ....[2]....
        /*01e8*/ 	.word	0xffffffff


	//   ....[3]....
        /*01ec*/ 	.word	0xffffffff


	//   ....[4]....
        /*01f0*/ 	.word	0xffffffff


	//   ....[5]....
        /*01f4*/ 	.word	0xffffffff


	//   ....[6]....
        /*01f8*/ 	.word	0xffffffff


	//   ....[7]....
        /*01fc*/ 	.word	0xffffffff


	//   ....[8]....
        /*0200*/ 	.word	0xffffffff


	//   ....[9]....
        /*0204*/ 	.word	0xffffffff


	//   ....[10]....
        /*0208*/ 	.word	0xffffffff


	//   ....[11]....
        /*020c*/ 	.word	0xffffffff


	//   ....[12]....
        /*0210*/ 	.word	0xffffffff


	//   ....[13]....
        /*0214*/ 	.word	0xffffffff


	//   ....[14]....
        /*0218*/ 	.word	0xffffffff


	//   ....[15]....
        /*021c*/ 	.word	0xffffffff


	//   ....[16]....
        /*0220*/ 	.word	0xffffffff


	//   ....[17]....
        /*0224*/ 	.word	0xffffffff


	//   ....[18]....
        /*0228*/ 	.word	0xffffffff


	//   ....[19]....
        /*022c*/ 	.word	0xffffffff


	//   ....[20]....
        /*0230*/ 	.word	0xffffffff


	//   ....[21]....
        /*0234*/ 	.word	0xffffffff


	//   ....[22]....
        /*0238*/ 	.word	0xffffffff


	//   ....[23]....
        /*023c*/ 	.word	0xffffffff


	//   ....[24]....
        /*0240*/ 	.word	0x0500000f


	//   ....[25]....
        /*0244*/ 	.word	0x0500000f


	//----- nvinfo : EIATTR_COOP_GROUP_INSTR_OFFSETS
	.align		4
.L_675:
        /*0248*/ 	.byte	0x04, 0x28
        /*024a*/ 	.short	(.L_677 - .L_676)


	//   ....[0]....
.L_676:
        /*024c*/ 	.word	0x00000060


	//   ....[1]....
        /*0250*/ 	.word	0x00000190


	//   ....[2]....
        /*0254*/ 	.word	0x00000230


	//   ....[3]....
        /*0258*/ 	.word	0x00000410


	//   ....[4]....
        /*025c*/ 	.word	0x00000640


	//   ....[5]....
        /*0260*/ 	.word	0x00000890


	//   ....[6]....
        /*0264*/ 	.word	0x00000b10


	//   ....[7]....
        /*0268*/ 	.word	0x00000e40


	//   ....[8]....
        /*026c*/ 	.word	0x000012c0


	//   ....[9]....
        /*0270*/ 	.word	0x00004210


	//   ....[10]....
        /*0274*/ 	.word	0x00004310


	//   ....[11]....
        /*0278*/ 	.word	0x00004810


	//   ....[12]....
        /*027c*/ 	.word	0x00004860


	//   ....[13]....
        /*0280*/ 	.word	0x00008330


	//   ....[14]....
        /*0284*/ 	.word	0x00008340


	//   ....[15]....
        /*0288*/ 	.word	0x00008380


	//   ....[16]....
        /*028c*/ 	.word	0x00008390


	//   ....[17]....
        /*0290*/ 	.word	0x000098b0


	//   ....[18]....
        /*0294*/ 	.word	0x000098e0


	//   ....[19]....
        /*0298*/ 	.word	0x00009970


	//   ....[20]....
        /*029c*/ 	.word	0x00009990


	//   ....[21]....
        /*02a0*/ 	.word	0x0000ae30


	//   ....[22]....
        /*02a4*/ 	.word	0x0000b170


	//   ....[23]....
        /*02a8*/ 	.word	0x0000e4b0


	//   ....[24]....
        /*02ac*/ 	.word	0x0000e9a0


	//   ....[25]....
        /*02b0*/ 	.word	0x0000ee40


	//----- nvinfo : EIATTR_REG_RECONFIG
	.align		4
.L_677:
        /*02b4*/ 	.byte	0x01, 0x54
	.zero		2


	//----- nvinfo : EIATTR_SYSCALL_OFFSETS
	.align		4
        /*02b8*/ 	.byte	0x04, 0x46
        /*02ba*/ 	.short	(.L_679 - .L_678)


	//   ....[0]....
.L_678:
        /*02bc*/ 	.word	0x00001650


	//   ....[1]....
        /*02c0*/ 	.word	0x0000b6d0


	//   ....[2]....
        /*02c4*/ 	.word	0x0000b810


	//   ....[3]....
        /*02c8*/ 	.word	0x0000b910


	//----- nvinfo : EIATTR_MBARRIER_INSTR_OFFSETS
	.align		4
.L_679:
        /*02cc*/ 	.byte	0x04, 0x39
        /*02ce*/ 	.short	(.L_681 - .L_680)


	//   ....[0]....
.L_680:
        /*02d0*/ 	.word	0x000002b0
        /*02d4*/ 	.word	0x000000ff
        /*02d8*/ 	.word	0x00036800
        /*02dc*/ 	.short	0x0100
        /*02de*/ 	.byte	0x08
	.zero		1


	//   ....[1]....
        /*02e0*/ 	.word	0x000002c0
        /*02e4*/ 	.word	0x000000ff
        /*02e8*/ 	.word	0x00036820
        /*02ec*/ 	.short	0x0100
        /*02ee*/ 	.byte	0x08
	.zero		1


	//   ....[2]....
        /*02f0*/ 	.word	0x000003b0
        /*02f4*/ 	.word	0x000000ff
        /*02f8*/ 	.word	0x00036830
        /*02fc*/ 	.short	0x0100
        /*02fe*/ 	.byte	0x08
	.zero		1


	//   ....[3]....
        /*0300*/ 	.word	0x000003c0
        /*0304*/ 	.word	0x000000ff
        /*0308*/ 	.word	0x00036840
        /*030c*/ 	.short	0x0100
        /*030e*/ 	.byte	0x08
	.zero		1


	//   ....[4]....
        /*0310*/ 	.word	0x000003d0
        /*0314*/ 	.word	0x000000ff
        /*0318*/ 	.word	0x00036838
        /*031c*/ 	.short	0x0100
        /*031e*/ 	.byte	0x08
	.zero		1


	//   ....[5]....
        /*0320*/ 	.word	0x000003e0
        /*0324*/ 	.word	0x000000ff
        /*0328*/ 	.word	0x00036848
        /*032c*/ 	.short	0x0100
        /*032e*/ 	.byte	0x08
	.zero		1


	//   ....[6]....
        /*0330*/ 	.word	0x000005f0
        /*0334*/ 	.word	0x000000ff
        /*0338*/ 	.word	0x00036850
        /*033c*/ 	.short	0x0100
        /*033e*/ 	.byte	0x08
	.zero		1


	//   ....[7]....
        /*0340*/ 	.word	0x00000600
        /*0344*/ 	.word	0x000000ff
        /*0348*/ 	.word	0x00036860
        /*034c*/ 	.short	0x0100
        /*034e*/ 	.byte	0x08
	.zero		1


	//   ....[8]....
        /*0350*/ 	.word	0x00000610
        /*0354*/ 	.word	0x000000ff
        /*0358*/ 	.word	0x00036858
        /*035c*/ 	.short	0x0100
        /*035e*/ 	.byte	0x08
	.zero		1


	//   ....[9]....
        /*0360*/ 	.word	0x00000620
        /*0364*/ 	.word	0x000000ff
        /*0368*/ 	.word	0x00036868
        /*036c*/ 	.short	0x0100
        /*036e*/ 	.byte	0x08
	.zero		1


	//   ....[10]....
        /*0370*/ 	.word	0x00000840
        /*0374*/ 	.word	0x000000ff
        /*0378*/ 	.word	0x00036870
        /*037c*/ 	.short	0x0100
        /*037e*/ 	.byte	0x08
	.zero		1


	//   ....[11]....
        /*0380*/ 	.word	0x00000850
        /*0384*/ 	.word	0x000000ff
        /*0388*/ 	.word	0x00036880
        /*038c*/ 	.short	0x0100
        /*038e*/ 	.byte	0x08
	.zero		1


	//   ....[12]....
        /*0390*/ 	.word	0x00000860
        /*0394*/ 	.word	0x000000ff
        /*0398*/ 	.word	0x00036878
        /*039c*/ 	.short	0x0100
        /*039e*/ 	.byte	0x08
	.zero		1


	//   ....[13]....
        /*03a0*/ 	.word	0x00000870
        /*03a4*/ 	.word	0x000000ff
        /*03a8*/ 	.word	0x00036888
        /*03ac*/ 	.short	0x0100
        /*03ae*/ 	.byte	0x08
	.zero		1


	//   ....[14]....
        /*03b0*/ 	.word	0x00000ac0
        /*03b4*/ 	.word	0x000000ff
        /*03b8*/ 	.word	0x00036890
        /*03bc*/ 	.short	0x0100
        /*03be*/ 	.byte	0x08
	.zero		1


	//   ....[15]....
        /*03c0*/ 	.word	0x00000ad0
        /*03c4*/ 	.word	0x000000ff
        /*03c8*/ 	.word	0x000368a0
        /*03cc*/ 	.short	0x0100
        /*03ce*/ 	.byte	0x08
	.zero		1


	//   ....[16]....
        /*03d0*/ 	.word	0x00000ae0
        /*03d4*/ 	.word	0x000000ff
        /*03d8*/ 	.word	0x00036898
        /*03dc*/ 	.short	0x0100
        /*03de*/ 	.byte	0x08
	.zero		1


	//   ....[17]....
        /*03e0*/ 	.word	0x00000af0
        /*03e4*/ 	.word	0x000000ff
        /*03e8*/ 	.word	0x000368a8
        /*03ec*/ 	.short	0x0100
        /*03ee*/ 	.byte	0x08
	.zero		1


	//   ....[18]....
        /*03f0*/ 	.word	0x00000d90
        /*03f4*/ 	.word	0x000000ff
        /*03f8*/ 	.word	0x000368b0
        /*03fc*/ 	.short	0x0100
        /*03fe*/ 	.byte	0x08
	.zero		1


	//   ....[19]....
        /*0400*/ 	.word	0x00000da0
        /*0404*/ 	.word	0x000000ff
        /*0408*/ 	.word	0x000368c0
        /*040c*/ 	.short	0x0100
        /*040e*/ 	.byte	0x08
	.zero		1


	//   ....[20]....
        /*0410*/ 	.word	0x00000db0
        /*0414*/ 	.word	0x000000ff
        /*0418*/ 	.word	0x000368b8
        /*041c*/ 	.short	0x0100
        /*041e*/ 	.byte	0x08
	.zero		1


	//   ....[21]....
        /*0420*/ 	.word	0x00000dc0
        /*0424*/ 	.word	0x000000ff
        /*0428*/ 	.word	0x000368c8
        /*042c*/ 	.short	0x0100
        /*042e*/ 	.byte	0x08
	.zero		1


	//   ....[22]....
        /*0430*/ 	.word	0x000016a0
        /*0434*/ 	.word	0x000000ff
        /*0438*/ 	.word	0x00036800
        /*043c*/ 	.short	0x010a
        /*043e*/ 	.byte	0x04
	.zero		1


	//   ....[23]....
        /*0440*/ 	.word	0x00001730
        /*0444*/ 	.word	0x00000002
        /*0448*/ 	.word	0x00036830
        /*044c*/ 	.short	0x010a
        /*044e*/ 	.byte	0x3f
	.zero		1


	//   ....[24]....
        /*0450*/ 	.word	0x00001770
        /*0454*/ 	.word	0x00000002
        /*0458*/ 	.word	0x00036830
        /*045c*/ 	.short	0x010a
        /*045e*/ 	.byte	0x3f
	.zero		1


	//   ....[25]....
        /*0460*/ 	.word	0x00004ae0
        /*0464*/ 	.word	0x00000002
        /*0468*/ 	.word	0x00000000
        /*046c*/ 	.short	0x0101
        /*046e*/ 	.byte	0x3f
	.zero		1


	//   ....[26]....
        /*0470*/ 	.word	0x00005690
        /*0474*/ 	.word	0x000000ff
        /*0478*/ 	.word	0x00036830
        /*047c*/ 	.short	0x010a
        /*047e*/ 	.byte	0x27
	.zero		1


	//   ....[27]....
        /*0480*/ 	.word	0x000056d0
        /*0484*/ 	.word	0x000000ff
        /*0488*/ 	.word	0x00036830
        /*048c*/ 	.short	0x010a
        /*048e*/ 	.byte	0x27
	.zero		1


	//   ....[28]....
        /*0490*/ 	.word	0x00007c70
        /*0494*/ 	.word	0x000000ff
        /*0498*/ 	.word	0x00036850
        /*049c*/ 	.short	0x010a
        /*049e*/ 	.byte	0x05
	.zero		1


	//   ....[29]....
        /*04a0*/ 	.word	0x00007cb0
        /*04a4*/ 	.word	0x000000ff
        /*04a8*/ 	.word	0x00036850
        /*04ac*/ 	.short	0x010a
        /*04ae*/ 	.byte	0x05
	.zero		1


	//   ....[30]....
        /*04b0*/ 	.word	0x00008d30
        /*04b4*/ 	.word	0x00000005
        /*04b8*/ 	.word	0x00000000
        /*04bc*/ 	.short	0x0101
        /*04be*/ 	.byte	0x3f
	.zero		1


	//   ....[31]....
        /*04c0*/ 	.word	0x00009170
        /*04c4*/ 	.word	0x0000007a
        /*04c8*/ 	.word	0x00000000
        /*04cc*/ 	.short	0x0101
        /*04ce*/ 	.byte	0x3f
	.zero		1


	//   ....[32]....
        /*04d0*/ 	.word	0x00009820
        /*04d4*/ 	.word	0x000000ff
        /*04d8*/ 	.word	0x00036850
        /*04dc*/ 	.short	0x010a
        /*04de*/ 	.byte	0x05
	.zero		1


	//   ....[33]....
        /*04e0*/ 	.word	0x00009860
        /*04e4*/ 	.word	0x000000ff
        /*04e8*/ 	.word	0x00036850
        /*04ec*/ 	.short	0x010a
        /*04ee*/ 	.byte	0x05
	.zero		1


	//   ....[34]....
        /*04f0*/ 	.word	0x0000a800
        /*04f4*/ 	.word	0x00000004
        /*04f8*/ 	.word	0x00000000
        /*04fc*/ 	.short	0x0101
        /*04fe*/ 	.byte	0x3f
	.zero		1


	//   ....[35]....
        /*0500*/ 	.word	0x0000b060
        /*0504*/ 	.word	0x000000ff
        /*0508*/ 	.word	0x00000000
        /*050c*/ 	.short	0x0101
        /*050e*/ 	.byte	0x07
	.zero		1


	//   ....[36]....
        /*0510*/ 	.word	0x0000b070
        /*0514*/ 	.word	0x000000ff
        /*0518*/ 	.word	0x00000000
        /*051c*/ 	.short	0x0101
        /*051e*/ 	.byte	0x06
	.zero		1


	//   ....[37]....
        /*0520*/ 	.word	0x0000c030
        /*0524*/ 	.word	0x00000005
        /*0528*/ 	.word	0x00036840
        /*052c*/ 	.short	0x010a
        /*052e*/ 	.byte	0x3f
	.zero		1


	//   ....[38]....
        /*0530*/ 	.word	0x0000c5f0
        /*0534*/ 	.word	0x0000000a
        /*0538*/ 	.word	0x00036820
        /*053c*/ 	.short	0x010a
        /*053e*/ 	.byte	0x3f
	.zero		1


	//   ....[39]....
        /*0540*/ 	.word	0x0000c8e0
        /*0544*/ 	.word	0x00000002
        /*0548*/ 	.word	0x00036840
        /*054c*/ 	.short	0x010a
        /*054e*/ 	.byte	0x3f
	.zero		1


	//   ....[40]....
        /*0550*/ 	.word	0x0000cbe0
        /*0554*/ 	.word	0x00000002
        /*0558*/ 	.word	0x00036860
        /*055c*/ 	.short	0x010a
        /*055e*/ 	.byte	0x3f
	.zero		1


	//   ....[41]....
        /*0560*/ 	.word	0x0000d160
        /*0564*/ 	.word	0x00000002
        /*0568*/ 	.word	0x00036840
        /*056c*/ 	.short	0x010a
        /*056e*/ 	.byte	0x3f
	.zero		1


	//   ....[42]....
        /*0570*/ 	.word	0x0000d460
        /*0574*/ 	.word	0x00000002
        /*0578*/ 	.word	0x00036860
        /*057c*/ 	.short	0x010a
        /*057e*/ 	.byte	0x3f
	.zero		1


	//   ....[43]....
        /*0580*/ 	.word	0x0000d960
        /*0584*/ 	.word	0x00000002
        /*0588*/ 	.word	0x00036840
        /*058c*/ 	.short	0x010a
        /*058e*/ 	.byte	0x3f
	.zero		1


	//   ....[44]....
        /*0590*/ 	.word	0x0000dc60
        /*0594*/ 	.word	0x00000002
        /*0598*/ 	.word	0x00036860
        /*059c*/ 	.short	0x010a
        /*059e*/ 	.byte	0x3f
	.zero		1


	//   ....[45]....
        /*05a0*/ 	.word	0x0000dff0
        /*05a4*/ 	.word	0x00000002
        /*05a8*/ 	.word	0x00036860
        /*05ac*/ 	.short	0x010a
        /*05ae*/ 	.byte	0x3f
	.zero		1


	//   ....[46]....
        /*05b0*/ 	.word	0x0000e430
        /*05b4*/ 	.word	0x00000000
        /*05b8*/ 	.word	0x00036820
        /*05bc*/ 	.short	0x010a
        /*05be*/ 	.byte	0x3f
	.zero		1


	//   ....[47]....
        /*05c0*/ 	.word	0x0000e5d0
        /*05c4*/ 	.word	0x00000006
        /*05c8*/ 	.word	0x00000000
        /*05cc*/ 	.short	0x010a
        /*05ce*/ 	.byte	0x3f
	.zero		1


	//   ....[48]....
        /*05d0*/ 	.word	0x0000e640
        /*05d4*/ 	.word	0x00000003
        /*05d8*/ 	.word	0x00000000
        /*05dc*/ 	.short	0x010a
        /*05de*/ 	.byte	0x3f
	.zero		1


	//   ....[49]....
        /*05e0*/ 	.word	0x0000e6a0
        /*05e4*/ 	.word	0x00000010
        /*05e8*/ 	.word	0x00000000
        /*05ec*/ 	.short	0x010a
        /*05ee*/ 	.byte	0x3f
	.zero		1


	//   ....[50]....
        /*05f0*/ 	.word	0x0000e6d0
        /*05f4*/ 	.word	0x00000003
        /*05f8*/ 	.word	0x00000000
        /*05fc*/ 	.short	0x010a
        /*05fe*/ 	.byte	0x3f
	.zero		1


	//   ....[51]....
        /*0600*/ 	.word	0x0000e750
        /*0604*/ 	.word	0x00000003
        /*0608*/ 	.word	0x00036800
        /*060c*/ 	.short	0x010a
        /*060e*/ 	.byte	0x3f
	.zero		1


	//   ....[52]....
        /*0610*/ 	.word	0x0000e7a0
        /*0614*/ 	.word	0x00000002
        /*0618*/ 	.word	0x00036830
        /*061c*/ 	.short	0x010a
        /*061e*/ 	.byte	0x3f
	.zero		1


	//   ....[53]....
        /*0620*/ 	.word	0x0000e800
        /*0624*/ 	.word	0x00000003
        /*0628*/ 	.word	0x00036830
        /*062c*/ 	.short	0x010a
        /*062e*/ 	.byte	0x3f
	.zero		1


	//   ....[54]....
        /*0630*/ 	.word	0x0000e860
        /*0634*/ 	.word	0x00000003
        /*0638*/ 	.word	0x00036850
        /*063c*/ 	.short	0x010a
        /*063e*/ 	.byte	0x3f
	.zero		1


	//   ....[55]....
        /*0640*/ 	.word	0x0000e8c0
        /*0644*/ 	.word	0x00000007
        /*0648*/ 	.word	0x00036850
        /*064c*/ 	.short	0x010a
        /*064e*/ 	.byte	0x3f
	.zero		1


	//   ....[56]....
        /*0650*/ 	.word	0x0000ea60
        /*0654*/ 	.word	0x00000005
        /*0658*/ 	.word	0x00036840
        /*065c*/ 	.short	0x010a
        /*065e*/ 	.byte	0x3f
	.zero		1


	//   ....[57]....
        /*0660*/ 	.word	0x0000eae0
        /*0664*/ 	.word	0x00000007
        /*0668*/ 	.word	0x00036820
        /*066c*/ 	.short	0x010a
        /*066e*/ 	.byte	0x3f
	.zero		1


	//   ....[58]....
        /*0670*/ 	.word	0x0000eb30
        /*0674*/ 	.word	0x00000002
        /*0678*/ 	.word	0x00036840
        /*067c*/ 	.short	0x010a
        /*067e*/ 	.byte	0x3f
	.zero		1


	//   ....[59]....
        /*0680*/ 	.word	0x0000eb80
        /*0684*/ 	.word	0x00000002
        /*0688*/ 	.word	0x00036860
        /*068c*/ 	.short	0x010a
        /*068e*/ 	.byte	0x3f
	.zero		1


	//   ....[60]....
        /*0690*/ 	.word	0x0000ebd0
        /*0694*/ 	.word	0x00000002
        /*0698*/ 	.word	0x00036840
        /*069c*/ 	.short	0x010a
        /*069e*/ 	.byte	0x3f
	.zero		1


	//   ....[61]....
        /*06a0*/ 	.word	0x0000ec20
        /*06a4*/ 	.word	0x00000002
        /*06a8*/ 	.word	0x00036860
        /*06ac*/ 	.short	0x010a
        /*06ae*/ 	.byte	0x3f
	.zero		1


	//   ....[62]....
        /*06b0*/ 	.word	0x0000ec70
        /*06b4*/ 	.word	0x00000002
        /*06b8*/ 	.word	0x00036840
        /*06bc*/ 	.short	0x010a
        /*06be*/ 	.byte	0x3f
	.zero		1


	//   ....[63]....
        /*06c0*/ 	.word	0x0000ecc0
        /*06c4*/ 	.word	0x00000002
        /*06c8*/ 	.word	0x00036860
        /*06cc*/ 	.short	0x010a
        /*06ce*/ 	.byte	0x3f
	.zero		1


	//   ....[64]....
        /*06d0*/ 	.word	0x0000ed10
        /*06d4*/ 	.word	0x00000002
        /*06d8*/ 	.word	0x00036860
        /*06dc*/ 	.short	0x010a
        /*06de*/ 	.byte	0x3f
	.zero		1


	//   ....[65]....
        /*06e0*/ 	.word	0x0000ed60
        /*06e4*/ 	.word	0x00000000
        /*06e8*/ 	.word	0x00036820
        /*06ec*/ 	.short	0x010a
        /*06ee*/ 	.byte	0x3f
	.zero		1


	//   ....[66]....
        /*06f0*/ 	.word	0x0000ef00
        /*06f4*/ 	.word	0x00000006
        /*06f8*/ 	.word	0x00000000
        /*06fc*/ 	.short	0x010a
        /*06fe*/ 	.byte	0x3f
	.zero		1


	//   ....[67]....
        /*0700*/ 	.word	0x0000ef50
        /*0704*/ 	.word	0x00000003
        /*0708*/ 	.word	0x00000000
        /*070c*/ 	.short	0x010a
        /*070e*/ 	.byte	0x3f
	.zero		1


	//   ....[68]....
        /*0710*/ 	.word	0x0000efa0
        /*0714*/ 	.word	0x00000010
        /*0718*/ 	.word	0x00000000
        /*071c*/ 	.short	0x010a
        /*071e*/ 	.byte	0x3f
	.zero		1


	//----- nvinfo : EIATTR_NUM_MBARRIERS
	.align		4
.L_681:
        /*0720*/ 	.byte	0x03, 0x38
        /*0722*/ 	.short	0x0016


	//----- nvinfo : EIATTR_EXIT_INSTR_OFFSETS
	.align		4
        /*0724*/ 	.byte	0x04, 0x1c
        /*0726*/ 	.short	(.L_683 - .L_682)


	//   ....[0]....
.L_682:
        /*0728*/ 	.word	0x00000f60


	//   ....[1]....
        /*072c*/ 	.word	0x0000b130


	//   ....[2]....
        /*0730*/ 	.word	0x0000b190


	//   ....[3]....
        /*0734*/ 	.word	0x0000e720


	//----- nvinfo : EIATTR_MAX_THREADS
	.align		4
.L_683:
        /*0738*/ 	.byte	0x04, 0x05
        /*073a*/ 	.short	(.L_685 - .L_684)
.L_684:
        /*073c*/ 	.word	0x00000180
        /*0740*/ 	.word	0x00000001
        /*0744*/ 	.word	0x00000001


	//----- nvinfo : EIATTR_CRS_STACK_SIZE
	.align		4
.L_685:
        /*0748*/ 	.byte	0x04, 0x1e
        /*074a*/ 	.short	(.L_687 - .L_686)
.L_686:
        /*074c*/ 	.word	0x00000000


	//----- nvinfo : EIATTR_CBANK_PARAM_SIZE
	.align		4
.L_687:
        /*0750*/ 	.byte	0x03, 0x19
        /*0752*/ 	.short	0x0bf0


	//----- nvinfo : EIATTR_PARAM_CBANK
	.align		4
        /*0754*/ 	.byte	0x04, 0x0a
        /*0756*/ 	.short	(.L_689 - .L_688)
	.align		4
.L_688:
        /*0758*/ 	.word	index@(.nv.constant0._ZN7cutlass13device_kernelIN5flash11enable_sm90INS1_16FlashAttnFwdSm90INS1_25CollectiveMainloopFwdSm90ILi2EN4cute5tupleIJNS5_1CILi2EEENS7_ILi1EEES9_EEENS6_IJNS7_ILi128EEENS7_ILi112EEENS7_ILi192EEEEEELi192ENS_10bfloat16_tEfNS_4arch4Sm90ELb0ELb0ELb0ELb0ELb0ELb0ELb0ELb1ELb1ELb0ELb0ELb0EEENS1_21CollectiveEpilogueFwdINS6_IJSB_SD_SC_EEESA_SF_SH_Li256ELb0ELb0ELb0ELb0EEENS1_29StaticPersistentTileSchedulerILb0EEEEEEEEEvNT_6ParamsE)
        /*075c*/ 	.short	0x0210
        /*075e*/ 	.short	0x0bf0


	//----- nvinfo : EIATTR_SW_WAR
	.align		4
.L_689:
        /*0760*/ 	.byte	0x04, 0x36
        /*0762*/ 	.short	(.L_691 - .L_690)
.L_690:
        /*0764*/ 	.word	0x00000008
.L_691:


//--------------------- .nv.info._ZN7cutlass13device_kernelIN5flash11enable_sm90INS1_16FlashAttnFwdSm90INS1_25CollectiveMainloopFwdSm90ILi2EN4cute5tupleIJNS5_1CILi1EEES8_S8_EEENS6_IJNS7_ILi128EEENS7_ILi112EEENS7_ILi192EEEEEELi192ENS_10bfloat16_tEfNS_4arch4Sm90ELb0ELb0ELb0ELb1ELb0ELb0ELb0ELb1ELb1ELb0ELb0ELb0EEENS1_21CollectiveEpilogueFwdINS6_IJSA_SC_SB_EEES9_SE_SG_Li256ELb1ELb0ELb0ELb0EEENS1_36VarlenDynamicPersistentTileSchedulerILi128ELi112ELi256ELi32ELb0ELb0ELb1ELb0ELb1ELb1EEEEEEEEEvNT_6ParamsE --------------------------
	.section	.nv.info._ZN7cutlass13device_kernelIN5flash11enable_sm90INS1_16FlashAttnFwdSm90INS1_25CollectiveMainloopFwdSm90ILi2EN4cute5tupleIJNS5_1CILi1EEES8_S8_EEENS6_IJNS7_ILi128EEENS7_ILi112EEENS7_ILi192EEEEEELi192ENS_10bfloat16_tEfNS_4arch4Sm90ELb0ELb0ELb0ELb1ELb0ELb0ELb0ELb1ELb1ELb0ELb0ELb0EEENS1_21CollectiveEpilogueFwdINS6_IJSA_SC_SB_EEES9_SE_SG_Li256ELb1ELb0ELb0ELb0EEENS1_36VarlenDynamicPersistentTileSchedulerILi128ELi112ELi256ELi32ELb0ELb0ELb1ELb0ELb1ELb1EEEEEEEEEvNT_6ParamsE,"",@"SHT_CUDA_INFO"
	.sectionflags	@""
	.align	4


	//----- nvinfo : EIATTR_CUDA_API_VERSION
	.align		4
        /*0000*/ 	.byte	0x04, 0x37
        /*0002*/ 	.short	(.L_693 - .L_692)
.L_692:
        /*0004*/ 	.word	0x00000082


	//----- nvinfo : EIATTR_KPARAM_INFO
	.align		4
.L_693:
        /*0008*/ 	.byte	0x04, 0x17
        /*000a*/ 	.short	(.L_695 - .L_694)
.L_694:
        /*000c*/ 	.word	0x00000000
        /*0010*/ 	.short	0x0000
        /*0012*/ 	.short	0x0070
        /*0014*/ 	.byte	0x00, 0xf0, 0x01, 0x28


	//----- nvinfo : EIATTR_SPARSE_MMA_MASK
	.align		4
.L_695:
        /*0018*/ 	.byte	0x03, 0x50
        /*001a*/ 	.short	0x0000


	//----- nvinfo : EIATTR_MAXREG_COUNT
	.align		4
        /*001c*/ 	.byte	0x03, 0x1b
        /*001e*/ 	.short	0x00a8


	//----- nvinfo : EIATTR_NUM_BARRIERS
	.align		4
        /*0020*/ 	.byte	0x02, 0x4c
        /*0022*/ 	.byte	0x09
	.zero		1


	//----- nvinfo : EIATTR_EXTERNS
	.align		4
        /*0024*/ 	.byte	0x04, 0x0f
        /*0026*/ 	.short	(.L_697 - .L_696)


	//   ....[0]....
	.align		4
.L_696:
        /*0028*/ 	.word	index@(__assertfail)


	//----- nvinfo : EIATTR_ANNOTATIONS
	.align		4
.L_697:
        /*002c*/ 	.byte	0x04, 0x55
        /*002e*/ 	.short	(.L_699 - .L_698)


	//   ....[0]....
.L_698:
        /* <DEDUP_REMOVED lines=39> */


	//----- nvinfo : EIATTR_MERCURY_ISA_VERSION
	.align		4
.L_699:
        /*0290*/ 	.byte	0x03, 0x5f
        /*0292*/ 	.short	0x0101


	//----- nvinfo : EIATTR_UNUSED_LOAD_BYTE_OFFSET
	.align		4
        /*0294*/ 	.byte	0x04, 0x44
        /*0296*/ 	.short	(.L_701 - .L_700)


	//   ....[0]....
.L_700:
        /*0298*/ 	.word	0x00000a20
        /*029c*/ 	.word	0x0000fff0


	//   ....[1]....
        /*02a0*/ 	.word	0x0000a6d0
        /*02a4*/ 	.word	0x0000fff0


	//----- nvinfo : EIATTR_INT_WARP_WIDE_INSTR_OFFSETS
	.align		4
.L_701:
        /*02a8*/ 	.byte	0x04, 0x31
        /*02aa*/ 	.short	(.L_703 - .L_702)


	//   ....[0]....
.L_702:
        /*02ac*/ 	.word	0x00000150


	//   ....[1]....
        /*02b0*/ 	.word	0x00000190


	//   ....[2]....
        /*02b4*/ 	.word	0x00000250


	//   ....[3]....
        /*02b8*/ 	.word	0x0000d900


	//   ....[4]....
        /*02bc*/ 	.word	0x0000d990


	//   ....[5]....
        /*02c0*/ 	.word	0x0000de10


	//   ....[6]....
        /*02c4*/ 	.word	0x0000de40


	//   ....[7]....
        /*02c8*/ 	.word	0x0000e050


	//   ....[8]....
        /*02cc*/ 	.word	0x0000e140


	//   ....[9]....
        /*02d0*/ 	.word	0x00010570


	//   ....[10]....
        /*02d4*/ 	.word	0x00010600


	//----- nvinfo : EIATTR_COOP_GROUP_MASK_REGIDS
	.align		4
.L_703:
        /*02d8*/ 	.byte	0x04, 0x29
        /*02da*/ 	.short	(.L_705 - .L_704)


	//   ....[0]....
.L_704:
        /*02dc*/ 	.word	0xffffffff


	//   ....[1]....
        /*02e0*/ 	.word	0xffffffff


	//   ....[2]....
        /*02e4*/ 	.word	0xffffffff


	//   ....[3]....
        /*02e8*/ 	.word	0xffffffff


	//   ....[4]....
        /*02ec*/ 	.word	0xffffffff


	//   ....[5]....
        /*02f0*/ 	.word	0xffffffff


	//   ....[6]....
        /*02f4*/ 	.word	0xffffffff


	//   ....[7]....
        /*02f8*/ 	.word	0xffffffff


	//   ....[8]....
        /*02fc*/ 	.word	0xffffffff


	//   ....[9]....
        /*0300*/ 	.word	0xffffffff


	//   ....[10]....
        /*0304*/ 	.word	0xffffffff


	//   ....[11]....
        /*0308*/ 	.word	0xffffffff


	//   ....[12]....
        /*030c*/ 	.word	0xffffffff


	//   ....[13]....
        /*0310*/ 	.word	0xffffffff


	//   ....[14]....
        /*0314*/ 	.word	0xffffffff


	//   ....[15]....
        /*0318*/ 	.word	0xffffffff


	//   ....[16]....
        /*031c*/ 	.word	0xffffffff


	//   ....[17]....
        /*0320*/ 	.word	0xffffffff


	//   ....[18]....
        /*0324*/ 	.word	0xffffffff


	//   ....[19]....
        /*0328*/ 	.word	0xffffffff


	//   ....[20]....
        /*032c*/ 	.word	0xffffffff


	//   ....[21]....
        /*0330*/ 	.word	0xffffffff


	//   ....[22]....
        /*0334*/ 	.word	0xffffffff


	//   ....[23]....
        /*0338*/ 	.word	0xffffffff


	//   ....[24]....
        /*033c*/ 	.word	0xffffffff


	//   ....[25]....
        /*0340*/ 	.word	0xffffffff


	//   ....[26]....
        /*0344*/ 	.word	0xffffffff


	//   ....[27]....
        /*0348*/ 	.word	0xffffffff


	//   ....[28]....
        /*034c*/ 	.word	0xffffffff


	//   ....[29]....
        /*0350*/ 	.word	0xffffffff


	//   ....[30]....
        /*0354*/ 	.word	0xffffffff


	//   ....[31]....
        /*0358*/ 	.word	0xffffffff


	//   ....[32]....
        /*035c*/ 	.word	0xffffffff


	//   ....[33]....
        /*0360*/ 	.word	0xffffffff


	//   ....[34]....
        /*0364*/ 	.word	0xffffffff


	//   ....[35]....
        /*0368*/ 	.word	0xffffffff


	//   ....[36]....
        /*036c*/ 	.word	0xffffffff


	//   ....[37]....
        /*0370*/ 	.word	0xffffffff


	//   ....[38]....
        /*0374*/ 	.word	0xffffffff


	//   ....[39]....
        /*0378*/ 	.word	0xffffffff


	//   ....[40]....
        /*037c*/ 	.word	0xffffffff


	//   ....[41]....
        /*0380*/ 	.word	0xffffffff


	//   ....[42]....
        /*0384*/ 	.word	0xffffffff


	//   ....[43]....
        /*0388*/ 	.word	0xffffffff


	//   ....[44]....
        /*038c*/ 	.word	0xffffffff


	//   ....[45]....
        /*0390*/ 	.word	0xffffffff


	//   ....[46]....
        /*0394*/ 	.word	0xffffffff


	//   ....[47]....
        /*0398*/ 	.word	0xffffffff


	//   ....[48]....
        /*039c*/ 	.word	0xffffffff


	//   ....[49]....
        /*03a0*/ 	.word	0xffffffff


	//   ....[50]....
        /*03a4*/ 	.word	0xffffffff


	//   ....[51]....
        /*03a8*/ 	.word	0xffffffff


	//   ....[52]....
        /*03ac*/ 	.word	0xffffffff


	//   ....[53]....
        /*03b0*/ 	.word	0xffffffff


	//   ....[54]....
        /*03b4*/ 	.word	0x0500000f


	//   ....[55]....
        /*03b8*/ 	.word	0x0500000f


	//   ....[56]....
        /*03bc*/ 	.word	0x0500000f


	//   ....[57]....
        /*03c0*/ 	.word	0x0500000f


	//   ....[58]....
        /*03c4*/ 	.word	0x0500000f


	//   ....[59]....
        /*03c8*/ 	.word	0x0500000f


	//   ....[60]....
        /*03cc*/ 	.word	0x0500000f


	//   ....[61]....
        /*03d0*/ 	.word	0x0500000f


	//   ....[62]....
        /*03d4*/ 	.word	0x0500000f


	//   ....[63]....
        /*03d8*/ 	.word	0x0500000f


	//   ....[64]....
        /*03dc*/ 	.word	0x0500000f


	//   ....[65]....
        /*03e0*/ 	.word	0x0500000f


	//   ....[66]....
        /*03e4*/ 	.word	0x0500000f


	//   ....[67]....
        /*03e8*/ 	.word	0x0500000f


	//   ....[68]....
        /*03ec*/ 	.word	0x0500000f


	//   ....[69]....
        /*03f0*/ 	.word	0x0500000f


	//   ....[70]....
        /*03f4*/ 	.word	0x0500000f


	//   ....[71]....
        /*03f8*/ 	.word	0x0500000f


	//   ....[72]....
        /*03fc*/ 	.word	0x0500000f


	//----- nvinfo : EIATTR_COOP_GROUP_INSTR_OFFSETS
	.align		4
.L_705:
        /*0400*/ 	.byte	0x04, 0x28
        /*0402*/ 	.short	(.L_707 - .L_706)


	//   ....[0]....
.L_706:
        /*0404*/ 	.word	0x00000060


	//   ....[1]....
        /*0408*/ 	.word	0x00000160


	//   ....[2]....
        /*040c*/ 	.word	0x00000260


	//   ....[3]....
        /*0410*/ 	.word	0x000003d0


	//   ....[4]....
        /*0414*/ 	.word	0x00000530


	//   ....[5]....
        /*0418*/ 	.word	0x00000650


	//   ....[6]....
        /*041c*/ 	.word	0x000007b0


	//   ....[7]....
        /*0420*/ 	.word	0x00001380


	//   ....[8]....
        /*0424*/ 	.word	0x000042d0


	//   ....[9]....
        /*0428*/ 	.word	0x00004340


	//   ....[10]....
        /*042c*/ 	.word	0x00004810


	//   ....[11]....
        /*0430*/ 	.word	0x00004870


	//   ....[12]....
        /*0434*/ 	.word	0x000082d0


	//   ....[13]....
        /*0438*/ 	.word	0x00008300


	//   ....[14]....
        /*043c*/ 	.word	0x00008550


	//   ....[15]....
        /*0440*/ 	.word	0x00008570


	//   ....[16]....
        /*0444*/ 	.word	0x00009b40


	//   ....[17]....
        /*0448*/ 	.word	0x00009c00


	//   ....[18]....
        /*044c*/ 	.word	0x00009ed0


	//   ....[19]....
        /*0450*/ 	.word	0x00009ee0


	//   ....[20]....
        /*0454*/ 	.word	0x0000ca60


	//   ....[21]....
        /*0458*/ 	.word	0x0000cbf0


	//   ....[22]....
        /*045c*/ 	.word	0x0000cc20


	//   ....[23]....
        /*0460*/ 	.word	0x0000cc60


	//   ....[24]....
        /*0464*/ 	.word	0x0000ccc0


	//   ....[25]....
        /*0468*/ 	.word	0x0000cd20


	//   ....[26]....
        /*046c*/ 	.word	0x0000cd60


	//   ....[27]....
        /*0470*/ 	.word	0x0000cf10


	//   ....[28]....
        /*0474*/ 	.word	0x0000cf70


	//   ....[29]....
        /*0478*/ 	.word	0x0000cfb0


	//   ....[30]....
        /*047c*/ 	.word	0x0000cff0


	//   ....[31]....
        /*0480*/ 	.word	0x0000d020


	//   ....[32]....
        /*0484*/ 	.word	0x0000d050


	//   ....[33]....
        /*0488*/ 	.word	0x0000d0e0


	//   ....[34]....
        /*048c*/ 	.word	0x0000d110


	//   ....[35]....
        /*0490*/ 	.word	0x0000d1a0


	//   ....[36]....
        /*0494*/ 	.word	0x00010a80


	//   ....[37]....
        /*0498*/ 	.word	0x00010a90


	//   ....[38]....
        /*049c*/ 	.word	0x00010ba0


	//   ....[39]....
        /*04a0*/ 	.word	0x00010c00


	//   ....[40]....
        /*04a4*/ 	.word	0x00010c40


	//   ....[41]....
        /*04a8*/ 	.word	0x00010c80


	//   ....[42]....
        /*04ac*/ 	.word	0x00010cb0


	//   ....[43]....
        /*04b0*/ 	.word	0x00010ce0


	//   ....[44]....
        /*04b4*/ 	.word	0x00010e70


	//   ....[45]....
        /*04b8*/ 	.word	0x00010ed0


	//   ....[46]....
        /*04bc*/ 	.word	0x00010f10


	//   ....[47]....
        /*04c0*/ 	.word	0x00010f50


	//   ....[48]....
        /*04c4*/ 	.word	0x00010f80


	//   ....[49]....
        /*04c8*/ 	.word	0x00010fb0


	//   ....[50]....
        /*04cc*/ 	.word	0x00011070


	//   ....[51]....
        /*04d0*/ 	.word	0x00011090


	//   ....[52]....
        /*04d4*/ 	.word	0x00011100


	//   ....[53]....
        /*04d8*/ 	.word	0x00011550


	//   ....[54]....
        /*04dc*/ 	.word	0x00011a20


	//   ....[55]....
        /*04e0*/ 	.word	0x00011e40


	//   ....[56]....
        /*04e4*/ 	.word	0x00011ed0


	//   ....[57]....
        /*04e8*/ 	.word	0x00011f70


	//   ....[58]....
        /*04ec*/ 	.word	0x00012020


	//   ....[59]....
        /*04f0*/ 	.word	0x000120a0


	//   ....[60]....
        /*04f4*/ 	.word	0x00012120


	//   ....[61]....
        /*04f8*/ 	.word	0x000121a0


	//   ....[62]....
        /*04fc*/ 	.word	0x00012220


	//   ....[63]....
        /*0500*/ 	.word	0x000122b0


	//   ....[64]....
        /*0504*/ 	.word	0x00012360


	//   ....[65]....
        /*0508*/ 	.word	0x000123e0


	//   ....[66]....
        /*050c*/ 	.word	0x00012460


	//   ....[67]....
        /*0510*/ 	.word	0x000124e0


	//   ....[68]....
        /*0514*/ 	.word	0x00012560


	//   ....[69]....
        /*0518*/ 	.word	0x000125d0


	//   ....[70]....
        /*051c*/ 	.word	0x00012670


	//   ....[71]....
        /*0520*/ 	.word	0x00012700


	//   ....[72]....
        /*0524*/ 	.word	0x00012820


	//----- nvinfo : EIATTR_REG_RECONFIG
	.align		4
.L_707:
        /*0528*/ 	.byte	0x01, 0x54
	.zero		2


	//----- nvinfo : EIATTR_SYSCALL_OFFSETS
	.align		4
        /*052c*/ 	.byte	0x04, 0x46
        /*052e*/ 	.short	(.L_709 - .L_708)


	//   ....[0]....
.L_708:
        /*0530*/ 	.word	0x00001560


	//   ....[1]....
        /*0534*/ 	.word	0x0000db20


	//   ....[2]....
        /*0538*/ 	.word	0x0000dc60


	//   ....[3]....
        /*053c*/ 	.word	0x0000dd60


	//----- nvinfo : EIATTR_MBARRIER_INSTR_OFFSETS
	.align		4
.L_709:
        /*0540*/ 	.byte	0x04, 0x39
        /*0542*/ 	.short	(.L_711 - .L_710)


	//   ....[0]....
.L_710:
        /*0544*/ 	.word	0x00000280
        /*0548*/ 	.word	0x000000ff
        /*054c*/ 	.word	0x00036800
        /*0550*/ 	.short	0x0100
        /*0552*/ 	.byte	0x08
	.zero		1


	//   ....[1]....
        /*0554*/ 	.word	0x00000290
        /*0558*/ 	.word	0x000000ff
        /*055c*/ 	.word	0x00036820
        /*0560*/ 	.short	0x0100
        /*0562*/ 	.byte	0x08
	.zero		1


	//   ....[2]....
        /*0564*/ 	.word	0x00000380
        /*0568*/ 	.word	0x000000ff
        /*056c*/ 	.word	0x00036830
        /*0570*/ 	.short	0x0100
        /*0572*/ 	.byte	0x08
	.zero		1


	//   ....[3]....
        /*0574*/ 	.word	0x00000390
        /*0578*/ 	.word	0x000000ff
        /*057c*/ 	.word	0x00036840
        /*0580*/ 	.short	0x0100
        /*0582*/ 	.byte	0x08
	.zero		1


	//   ....[4]....
        /*0584*/ 	.word	0x000003a0
        /*0588*/ 	.word	0x000000ff
        /*058c*/ 	.word	0x00036838
        /*0590*/ 	.short	0x0100
        /*0592*/ 	.byte	0x08
	.zero		1


	//   ....[5]....
        /*0594*/ 	.word	0x000003b0
        /*0598*/ 	.word	0x000000ff
        /*059c*/ 	.word	0x00036848
        /*05a0*/ 	.short	0x0100
        /*05a2*/ 	.byte	0x08
	.zero		1


	//   ....[6]....
        /*05a4*/ 	.word	0x000004e0
        /*05a8*/ 	.word	0x000000ff
        /*05ac*/ 	.word	0x00036850
        /*05b0*/ 	.short	0x0100
        /*05b2*/ 	.byte	0x08
	.zero		1


	//   ....[7]....
        /*05b4*/ 	.word	0x000004f0
        /*05b8*/ 	.word	0x000000ff
        /*05bc*/ 	.word	0x00036860
        /*05c0*/ 	.short	0x0100
        /*05c2*/ 	.byte	0x08
	.zero		1


	//   ....[8]....
        /*05c4*/ 	.word	0x00000500
        /*05c8*/ 	.word	0x000000ff
        /*05cc*/ 	.word	0x00036858
        /*05d0*/ 	.short	0x0100
        /*05d2*/ 	.byte	0x08
	.zero		1


	//   ....[9]....
        /*05d4*/ 	.word	0x00000510
        /*05d8*/ 	.word	0x000000ff
        /*05dc*/ 	.word	0x00036868
        /*05e0*/ 	.short	0x0100
        /*05e2*/ 	.byte	0x08
	.zero		1


	//   ....[10]....
        /*05e4*/ 	.word	0x00000600
        /*05e8*/ 	.word	0x000000ff
        /*05ec*/ 	.word	0x00036870
        /*05f0*/ 	.short	0x0100
        /*05f2*/ 	.byte	0x06
	.zero		1


	//   ....[11]....
        /*05f4*/ 	.word	0x00000610
        /*05f8*/ 	.word	0x000000ff
        /*05fc*/ 	.word	0x00036880
        /*0600*/ 	.short	0x0100
        /*0602*/ 	.byte	0x06
	.zero		1


	//   ....[12]....
        /*0604*/ 	.word	0x00000620
        /*0608*/ 	.word	0x000000ff
        /*060c*/ 	.word	0x00036878
        /*0610*/ 	.short	0x0100
        /*0612*/ 	.byte	0x06
	.zero		1


	//   ....[13]....
        /*0614*/ 	.word	0x00000630
        /*0618*/ 	.word	0x000000ff
        /*061c*/ 	.word	0x00036888
        /*0620*/ 	.short	0x0100
        /*0622*/ 	.byte	0x06
	.zero		1


	//   ....[14]....
        /*0624*/ 	.word	0x00000760
        /*0628*/ 	.word	0x000000ff
        /*062c*/ 	.word	0x00036890
        /*0630*/ 	.short	0x0100
        /*0632*/ 	.byte	0x08
	.zero		1


	//   ....[15]....
        /*0634*/ 	.word	0x00000770
        /*0638*/ 	.word	0x000000ff
        /*063c*/ 	.word	0x000368a0
        /*0640*/ 	.short	0x0100
        /*0642*/ 	.byte	0x08
	.zero		1


	//   ....[16]....
        /*0644*/ 	.word	0x00000780
        /*0648*/ 	.word	0x000000ff
        /*064c*/ 	.word	0x00036898
        /*0650*/ 	.short	0x0100
        /*0652*/ 	.byte	0x08
	.zero		1


	//   ....[17]....
        /*0654*/ 	.word	0x00000790
        /*0658*/ 	.word	0x000000ff
        /*065c*/ 	.word	0x000368a8
        /*0660*/ 	.short	0x0100
        /*0662*/ 	.byte	0x08
	.zero		1


	//   ....[18]....
        /*0664*/ 	.word	0x000008c0
        /*0668*/ 	.word	0x000000ff
        /*066c*/ 	.word	0x000368b0
        /*0670*/ 	.short	0x0100
        /*0672*/ 	.byte	0x08
	.zero		1


	//   ....[19]....
        /*0674*/ 	.word	0x000008d0
        /*0678*/ 	.word	0x000000ff
        /*067c*/ 	.word	0x000368c0
        /*0680*/ 	.short	0x0100
        /*0682*/ 	.byte	0x08
	.zero		1


	//   ....[20]....
        /*0684*/ 	.word	0x000008e0
        /*0688*/ 	.word	0x000000ff
        /*068c*/ 	.word	0x000368b8
        /*0690*/ 	.short	0x0100
        /*0692*/ 	.byte	0x08
	.zero		1


	//   ....[21]....
        /*0694*/ 	.word	0x000008f0
        /*0698*/ 	.word	0x000000ff
        /*069c*/ 	.word	0x000368c8
        /*06a0*/ 	.short	0x0100
        /*06a2*/ 	.byte	0x08
	.zero		1


	//   ....[22]....
        /*06a4*/ 	.word	0x00001610
        /*06a8*/ 	.word	0x00000005
        /*06ac*/ 	.word	0x00036800
        /*06b0*/ 	.short	0x010a
        /*06b2*/ 	.byte	0x3f
	.zero		1


	//   ....[23]....
        /*06b4*/ 	.word	0x00001680
        /*06b8*/ 	.word	0x00000002
        /*06bc*/ 	.word	0x00036830
        /*06c0*/ 	.short	0x010a
        /*06c2*/ 	.byte	0x3f
	.zero		1


	//   ....[24]....
        /*06c4*/ 	.word	0x000016f0
        /*06c8*/ 	.word	0x00000002
        /*06cc*/ 	.word	0x00036830
        /*06d0*/ 	.short	0x010a
        /*06d2*/ 	.byte	0x3f
	.zero		1


	//   ....[25]....
        /*06d4*/ 	.word	0x00004310
        /*06d8*/ 	.word	0x00000002
        /*06dc*/ 	.word	0x00000000
        /*06e0*/ 	.short	0x0101
        /*06e2*/ 	.byte	0x3f
	.zero		1


	//   ....[26]....
        /*06e4*/ 	.word	0x00005a20
        /*06e8*/ 	.word	0x0000000c
        /*06ec*/ 	.word	0x00036830
        /*06f0*/ 	.short	0x010a
        /*06f2*/ 	.byte	0x3f
	.zero		1


	//   ....[27]....
        /*06f4*/ 	.word	0x00005a70
        /*06f8*/ 	.word	0x0000000c
        /*06fc*/ 	.word	0x00036830
        /*0700*/ 	.short	0x010a
        /*0702*/ 	.byte	0x3f
	.zero		1


	//   ....[28]....
        /*0704*/ 	.word	0x00007fb0
        /*0708*/ 	.word	0x0000000d
        /*070c*/ 	.word	0x00036850
        /*0710*/ 	.short	0x010a
        /*0712*/ 	.byte	0x3f
	.zero		1


	//   ....[29]....
        /*0714*/ 	.word	0x00007ff0
        /*0718*/ 	.word	0x0000000d
        /*071c*/ 	.word	0x00036850
        /*0720*/ 	.short	0x010a
        /*0722*/ 	.byte	0x3f
	.zero		1


	//   ....[30]....
        /*0724*/ 	.word	0x00008e70
        /*0728*/ 	.word	0x00000090
        /*072c*/ 	.word	0x00000000
        /*0730*/ 	.short	0x0101
        /*0732*/ 	.byte	0x3f
	.zero		1


	//   ....[31]....
        /*0734*/ 	.word	0x00009000
        /*0738*/ 	.word	0x00000090
        /*073c*/ 	.word	0x00000000
        /*0740*/ 	.short	0x0101
        /*0742*/ 	.byte	0x3f
	.zero		1


	//   ....[32]....
        /*0744*/ 	.word	0x00009aa0
        /*0748*/ 	.word	0x0000000b
        /*074c*/ 	.word	0x00036850
        /*0750*/ 	.short	0x010a
        /*0752*/ 	.byte	0x3f
	.zero		1


	//   ....[33]....
        /*0754*/ 	.word	0x00009ae0
        /*0758*/ 	.word	0x0000000b
        /*075c*/ 	.word	0x00036850
        /*0760*/ 	.short	0x010a
        /*0762*/ 	.byte	0x3f
	.zero		1


	//   ....[34]....
        /*0764*/ 	.word	0x0000a070
        /*0768*/ 	.word	0x0000000a
        /*076c*/ 	.word	0x00000000
        /*0770*/ 	.short	0x0101
        /*0772*/ 	.byte	0x3f
	.zero		1


	//   ....[35]....
        /*0774*/ 	.word	0x0000b8d0
        /*0778*/ 	.word	0x0000002a
        /*077c*/ 	.word	0x00000000
        /*0780*/ 	.short	0x0101
        /*0782*/ 	.byte	0x3f
	.zero		1


	//   ....[36]....
        /*0784*/ 	.word	0x0000e4a0
        /*0788*/ 	.word	0x00000008
        /*078c*/ 	.word	0x00036840
        /*0790*/ 	.short	0x010a
        /*0792*/ 	.byte	0x3f
	.zero		1


	//   ....[37]....
        /*0794*/ 	.word	0x0000ea60
        /*0798*/ 	.word	0x00000009
        /*079c*/ 	.word	0x00036820
        /*07a0*/ 	.short	0x010a
        /*07a2*/ 	.byte	0x3f
	.zero		1


	//   ....[38]....
        /*07a4*/ 	.word	0x0000eda0
        /*07a8*/ 	.word	0x00000002
        /*07ac*/ 	.word	0x00036840
        /*07b0*/ 	.short	0x010a
        /*07b2*/ 	.byte	0x3f
	.zero		1


	//   ....[39]....
        /*07b4*/ 	.word	0x0000f0a0
        /*07b8*/ 	.word	0x00000003
        /*07bc*/ 	.word	0x00000060
        /*07c0*/ 	.short	0x010a
        /*07c2*/ 	.byte	0x3f
	.zero		1


	//   ....[40]....
        /*07c4*/ 	.word	0x0000f6c0
        /*07c8*/ 	.word	0x00000002
        /*07cc*/ 	.word	0x00036840
        /*07d0*/ 	.short	0x010a
        /*07d2*/ 	.byte	0x3f
	.zero		1


	//   ....[41]....
        /*07d4*/ 	.word	0x0000f9c0
        /*07d8*/ 	.word	0x00000002
        /*07dc*/ 	.word	0x00000060
        /*07e0*/ 	.short	0x010a
        /*07e2*/ 	.byte	0x3f
	.zero		1


	//   ....[42]....
        /*07e4*/ 	.word	0x0000fef0
        /*07e8*/ 	.word	0x00000002
        /*07ec*/ 	.word	0x00036840
        /*07f0*/ 	.short	0x010a
        /*07f2*/ 	.byte	0x3f
	.zero		1


	//   ....[43]....
        /*07f4*/ 	.word	0x00010200
        /*07f8*/ 	.word	0x00000002
        /*07fc*/ 	.word	0x00000060
        /*0800*/ 	.short	0x010a
        /*0802*/ 	.byte	0x3f
	.zero		1


	//   ....[44]....
        /*0804*/ 	.word	0x000106c0
        /*0808*/ 	.word	0x00000003
        /*080c*/ 	.word	0x00036860
        /*0810*/ 	.short	0x010a
        /*0812*/ 	.byte	0x3f
	.zero		1


	//   ....[45]....
        /*0814*/ 	.word	0x000114d0
        /*0818*/ 	.word	0x00000000
        /*081c*/ 	.word	0x00036820
        /*0820*/ 	.short	0x010a
        /*0822*/ 	.byte	0x3f
	.zero		1


	//   ....[46]....
        /*0824*/ 	.word	0x00011690
        /*0828*/ 	.word	0x00000006
        /*082c*/ 	.word	0x00000000
        /*0830*/ 	.short	0x010a
        /*0832*/ 	.byte	0x3f
	.zero		1


	//   ....[47]....
        /*0834*/ 	.word	0x00011700
        /*0838*/ 	.word	0x00000007
        /*083c*/ 	.word	0x00000000
        /*0840*/ 	.short	0x010a
        /*0842*/ 	.byte	0x3f
	.zero		1


	//   ....[48]....
        /*0844*/ 	.word	0x00011770
        /*0848*/ 	.word	0x00000004
        /*084c*/ 	.word	0x00000000
        /*0850*/ 	.short	0x010a
        /*0852*/ 	.byte	0x3f
	.zero		1


	//   ....[49]....
        /*0854*/ 	.word	0x000117a0
        /*0858*/ 	.word	0x00000003
        /*085c*/ 	.word	0x00000000
        /*0860*/ 	.short	0x010a
        /*0862*/ 	.byte	0x3f
	.zero		1


	//   ....[50]....
        /*0864*/ 	.word	0x00011800
        /*0868*/ 	.word	0x00000005
        /*086c*/ 	.word	0x00036800
        /*0870*/ 	.short	0x010a
        /*0872*/ 	.byte	0x3f
	.zero		1


	//   ....[51]....
        /*0874*/ 	.word	0x00011850
        /*0878*/ 	.word	0x00000002
        /*087c*/ 	.word	0x00036830
        /*0880*/ 	.short	0x010a
        /*0882*/ 	.byte	0x3f
	.zero		1


	//   ....[52]....
        /*0884*/ 	.word	0x000118a0
        /*0888*/ 	.word	0x0000000c
        /*088c*/ 	.word	0x00036830
        /*0890*/ 	.short	0x010a
        /*0892*/ 	.byte	0x3f
	.zero		1


	//   ....[53]....
        /*0894*/ 	.word	0x000118f0
        /*0898*/ 	.word	0x0000000d
        /*089c*/ 	.word	0x00036850
        /*08a0*/ 	.short	0x010a
        /*08a2*/ 	.byte	0x3f
	.zero		1


	//   ....[54]....
        /*08a4*/ 	.word	0x00011940
        /*08a8*/ 	.word	0x0000000b
        /*08ac*/ 	.word	0x00036850
        /*08b0*/ 	.short	0x010a
        /*08b2*/ 	.byte	0x3f
	.zero		1


	//   ....[55]....
        /*08b4*/ 	.word	0x00011ae0
        /*08b8*/ 	.word	0x00000008
        /*08bc*/ 	.word	0x00036840
        /*08c0*/ 	.short	0x010a
        /*08c2*/ 	.byte	0x3f
	.zero		1


	//   ....[56]....
        /*08c4*/ 	.word	0x00011b60
        /*08c8*/ 	.word	0x00000008
        /*08cc*/ 	.word	0x00036820
        /*08d0*/ 	.short	0x010a
        /*08d2*/ 	.byte	0x3f
	.zero		1


	//   ....[57]....
        /*08d4*/ 	.word	0x00011bb0
        /*08d8*/ 	.word	0x00000002
        /*08dc*/ 	.word	0x00036840
        /*08e0*/ 	.short	0x010a
        /*08e2*/ 	.byte	0x3f
	.zero		1


	//   ....[58]....
        /*08e4*/ 	.word	0x00011c00
        /*08e8*/ 	.word	0x00000003
        /*08ec*/ 	.word	0x00000060
        /*08f0*/ 	.short	0x010a
        /*08f2*/ 	.byte	0x3f
	.zero		1


	//   ....[59]....
        /*08f4*/ 	.word	0x00011c50
        /*08f8*/ 	.word	0x00000002
        /*08fc*/ 	.word	0x00036840
        /*0900*/ 	.short	0x010a
        /*0902*/ 	.byte	0x3f
	.zero		1


	//   ....[60]....
        /*0904*/ 	.word	0x00011ca0
        /*0908*/ 	.word	0x00000002
        /*090c*/ 	.word	0x00000060
        /*0910*/ 	.short	0x010a
        /*0912*/ 	.byte	0x3f
	.zero		1


	//   ....[61]....
        /*0914*/ 	.word	0x00011cf0
        /*0918*/ 	.word	0x00000002
        /*091c*/ 	.word	0x00036840
        /*0920*/ 	.short	0x010a
        /*0922*/ 	.byte	0x3f
	.zero		1


	//   ....[62]....
        /*0924*/ 	.word	0x00011d40
        /*0928*/ 	.word	0x00000002
        /*092c*/ 	.word	0x00000060
        /*0930*/ 	.short	0x010a
        /*0932*/ 	.byte	0x3f
	.zero		1


	//   ....[63]....
        /*0934*/ 	.word	0x00011d90
        /*0938*/ 	.word	0x00000003
        /*093c*/ 	.word	0x00036860
        /*0940*/ 	.short	0x010a
        /*0942*/ 	.byte	0x3f
	.zero		1


	//   ....[64]....
        /*0944*/ 	.word	0x00012740
        /*0948*/ 	.word	0x00000000
        /*094c*/ 	.word	0x00036820
        /*0950*/ 	.short	0x010a
        /*0952*/ 	.byte	0x3f
	.zero		1


	//   ....[65]....
        /*0954*/ 	.word	0x000128e0
        /*0958*/ 	.word	0x00000006
        /*095c*/ 	.word	0x00000000
        /*0960*/ 	.short	0x010a
        /*0962*/ 	.byte	0x3f
	.zero		1


	//   ....[66]....
        /*0964*/ 	.word	0x00012930
        /*0968*/ 	.word	0x00000007
        /*096c*/ 	.word	0x00000000
        /*0970*/ 	.short	0x010a
        /*0972*/ 	.byte	0x3f
	.zero		1


	//   ....[67]....
        /*0974*/ 	.word	0x00012980
        /*0978*/ 	.word	0x00000004
        /*097c*/ 	.word	0x00000000
        /*0980*/ 	.short	0x010a
        /*0982*/ 	.byte	0x3f
	.zero		1


	//----- nvinfo : EIATTR_NUM_MBARRIERS
	.align		4
.L_711:
        /*0984*/ 	.byte	0x03, 0x38
        /*0986*/ 	.short	0x0016


	//----- nvinfo : EIATTR_EXIT_INSTR_OFFSETS
	.align		4
        /*0988*/ 	.byte	0x04, 0x1c
        /*098a*/ 	.short	(.L_713 - .L_712)


	//   ....[0]....
.L_712:
        /*098c*/ 	.word	0x00000a60


	//   ....[1]....
        /*0990*/ 	.word	0x0000ca20


	//   ....[2]....
        /*0994*/ 	.word	0x0000ca80


	//   ....[3]....
        /*0998*/ 	.word	0x000117f0


	//----- nvinfo : EIATTR_MAX_THREADS
	.align		4
.L_713:
        /*099c*/ 	.byte	0x04, 0x05
        /*099e*/ 	.short	(.L_715 - .L_714)
.L_714:
        /*09a0*/ 	.word	0x00000180
        /*09a4*/ 	.word	0x00000001
        /*09a8*/ 	.word	0x00000001


	//----- nvinfo : EIATTR_CRS_STACK_SIZE
	.align		4
.L_715:
        /*09ac*/ 	.byte	0x04, 0x1e
        /*09ae*/ 	.short	(.L_717 - .L_716)
.L_716:
        /*09b0*/ 	.word	0x00000000


	//----- nvinfo : EIATTR_CBANK_PARAM_SIZE
	.align		4
.L_717:
        /*09b4*/ 	.byte	0x03, 0x19
        /*09b6*/ 	.short	0x0a70


	//----- nvinfo : EIATTR_PARAM_CBANK
	.align		4
        /*09b8*/ 	.byte	0x04, 0x0a
        /*09ba*/ 	.short	(.L_719 - .L_718)
	.align		4
.L_718:
        /*09bc*/ 	.word	index@(.nv.constant0._ZN7cutlass13device_kernelIN5flash11enable_sm90INS1_16FlashAttnFwdSm90INS1_25CollectiveMainloopFwdSm90ILi2EN4cute5tupleIJNS5_1CILi1EEES8_S8_EEENS6_IJNS7_ILi128EEENS7_ILi112EEENS7_ILi192EEEEEELi192ENS_10bfloat16_tEfNS_4arch4Sm90ELb0ELb0ELb0ELb1ELb0ELb0ELb0ELb1ELb1ELb0ELb0ELb0EEENS1_21CollectiveEpilogueFwdINS6_IJSA_SC_SB_EEES9_SE_SG_Li256ELb1ELb0ELb0ELb0EEENS1_36VarlenDynamicPersistentTileSchedulerILi128ELi112ELi256ELi32ELb0ELb0ELb1ELb0ELb1ELb1EEEEEEEEEvNT_6ParamsE)
        /*09c0*/ 	.short	0x0210
        /*09c2*/ 	.short	0x0a70


	//----- nvinfo : EIATTR_SW_WAR
	.align		4
.L_719:
        /*09c4*/ 	.byte	0x04, 0x36
        /*09c6*/ 	.short	(.L_721 - .L_720)
.L_720:
        /*09c8*/ 	.word	0x00000008
.L_721:


//--------------------- .nv.info._ZN7cutlass13device_kernelIN5flash11enable_sm90INS1_16FlashAttnFwdSm90INS1_25CollectiveMainloopFwdSm90ILi2EN4cute5tupleIJNS5_1CILi1EEES8_S8_EEENS6_IJNS7_ILi128EEENS7_ILi112EEENS7_ILi192EEEEEELi192ENS_10bfloat16_tEfNS_4arch4Sm90ELb0ELb0ELb0ELb1ELb0ELb1ELb0ELb1ELb1ELb0ELb0ELb0EEENS1_21CollectiveEpilogueFwdINS6_IJSA_SC_SB_EEES9_SE_SG_Li256ELb1ELb0ELb0ELb0EEENS1_36VarlenDynamicPersistentTileSchedulerILi128ELi112ELi256ELi32ELb0ELb0ELb1ELb0ELb1ELb1EEEEEEEEEvNT_6ParamsE --------------------------
	.section	.nv.info._ZN7cutlass13device_kernelIN5flash11enable_sm90INS1_16FlashAttnFwdSm90INS1_25CollectiveMainloopFwdSm90ILi2EN4cute5tupleIJNS5_1CILi1EEES8_S8_EEENS6_IJNS7_ILi128EEENS7_ILi112EEENS7_ILi192EEEEEELi192ENS_10bfloat16_tEfNS_4arch4Sm90ELb0ELb0ELb0ELb1ELb0ELb1ELb0ELb1ELb1ELb0ELb0ELb0EEENS1_21CollectiveEpilogueFwdINS6_IJSA_SC_SB_EEES9_SE_SG_Li256ELb1ELb0ELb0ELb0EEENS1_36VarlenDynamicPersistentTileSchedulerILi128ELi112ELi256ELi32ELb0ELb0ELb1ELb0ELb1ELb1EEEEEEEEEvNT_6ParamsE,"",@"SHT_CUDA_INFO"
	.sectionflags	@""
	.align	4


	//----- nvinfo : EIATTR_CUDA_API_VERSION
	.align		4
        /*0000*/ 	.byte	0x04, 0x37
        /*0002*/ 	.short	(.L_723 - .L_722)
.L_722:
        /*0004*/ 	.word	0x00000082


	//----- nvinfo : EIATTR_KPARAM_INFO
	.align		4
.L_723:
        /*0008*/ 	.byte	0x04, 0x17
        /*000a*/ 	.short	(.L_725 - .L_724)
.L_724:
        /*000c*/ 	.word	0x00000000
        /*0010*/ 	.short	0x0000
        /*0012*/ 	.short	0x0070
        /*0014*/ 	.byte	0x00, 0xf0, 0x01, 0x28


	//----- nvinfo : EIATTR_SPARSE_MMA_MASK
	.align		4
.L_725:
        /*0018*/ 	.byte	0x03, 0x50
        /*001a*/ 	.short	0x0000


	//----- nvinfo : EIATTR_MAXREG_COUNT
	.align		4
        /*001c*/ 	.byte	0x03, 0x1b
        /*001e*/ 	.short	0x00a8


	//----- nvinfo : EIATTR_NUM_BARRIERS
	.align		4
        /*0020*/ 	.byte	0x02, 0x4c
        /*0022*/ 	.byte	0x10
	.zero		1


	//----- nvinfo : EIATTR_EXTERNS
	.align		4
        /*0024*/ 	.byte	0x04, 0x0f
        /*0026*/ 	.short	(.L_727 - .L_726)


	//   ....[0]....
	.align		4
.L_726:
        /*0028*/ 	.word	index@(__assertfail)


	//----- nvinfo : EIATTR_ANNOTATIONS
	.align		4
.L_727:
        /*002c*/ 	.byte	0x04, 0x55
        /*002e*/ 	.short	(.L_729 - .L_728)


	//   ....[0]....
.L_728:
        /* <DEDUP_REMOVED lines=74> */


	//----- nvinfo : EIATTR_MERCURY_ISA_VERSION
	.align		4
.L_729:
        /*04c0*/ 	.byte	0x03, 0x5f
        /*04c2*/ 	.short	0x0101


	//----- nvinfo : EIATTR_UNUSED_LOAD_BYTE_OFFSET
	.align		4
        /*04c4*/ 	.byte	0x04, 0x44
        /*04c6*/ 	.short	(.L_731 - .L_730)


	//   ....[0]....
.L_730:
        /*04c8*/ 	.word	0x00000ae0
        /*04cc*/ 	.word	0x0000fff0


	//   ....[1]....
        /*04d0*/ 	.word	0x0001be80
        /*04d4*/ 	.word	0x0000fff0


	//----- nvinfo : EIATTR_INT_WARP_WIDE_INSTR_OFFSETS
	.align		4
.L_731:
        /*04d8*/ 	.byte	0x04, 0x31
        /*04da*/ 	.short	(.L_733 - .L_732)


	//   ....[0]....
.L_732:
        /*04dc*/ 	.word	0x000001c0


	//   ....[1]....
        /*04e0*/ 	.word	0x00000200


	//   ....[2]....
        /*04e4*/ 	.word	0x00000270


	//   ....[3]....
        /*04e8*/ 	.word	0x000201b0


	//   ....[4]....
        /*04ec*/ 	.word	0x00020240


	//   ....[5]....
        /*04f0*/ 	.word	0x000206c0


	//   ....[6]....
        /*04f4*/ 	.word	0x000206f0


	//   ....[7]....
        /*04f8*/ 	.word	0x00020900


	//   ....[8]....
        /*04fc*/ 	.word	0x000209f0


	//   ....[9]....
        /*0500*/ 	.word	0x00022ed0


	//   ....[10]....
        /*0504*/ 	.word	0x00022f60


	//----- nvinfo : EIATTR_COOP_GROUP_MASK_REGIDS
	.align		4
.L_733:
        /*0508*/ 	.byte	0x04, 0x29
        /*050a*/ 	.short	(.L_735 - .L_734)


	//   ....[0]....
.L_734:
        /*050c*/ 	.word	0xffffffff


	//   ....[1]....
        /*0510*/ 	.word	0xffffffff


	//   ....[2]....
        /*0514*/ 	.word	0xffffffff


	//   ....[3]....
        /*0518*/ 	.word	0xffffffff


	//   ....[4]....
        /*051c*/ 	.word	0xffffffff


	//   ....[5]....
        /*0520*/ 	.word	0xffffffff


	//   ....[6]....
        /*0524*/ 	.word	0xffffffff


	//   ....[7]....
        /*0528*/ 	.word	0xffffffff


	//   ....[8]....
        /*052c*/ 	.word	0xffffffff


	//   ....[9]....
        /*0530*/ 	.word	0xffffffff


	//   ....[10]....
        /*0534*/ 	.word	0xffffffff


	//   ....[11]....
        /*0538*/ 	.word	0xffffffff


	//   ....[12]....
        /*053c*/ 	.word	0xffffffff


	//   ....[13]....
        /*0540*/ 	.word	0xffffffff


	//   ....[14]....
        /*0544*/ 	.word	0xffffffff


	//   ....[15]....
        /*0548*/ 	.word	0xffffffff


	//   ....[16]....
        /*054c*/ 	.word	0xffffffff


	//   ....[17]....
        /*0550*/ 	.word	0xffffffff


	//   ....[18]....
        /*0554*/ 	.word	0xffffffff


	//   ....[19]....
        /*0558*/ 	.word	0xffffffff


	//   ....[20]....
        /*055c*/ 	.word	0xffffffff


	//   ....[21]....
        /*0560*/ 	.word	0xffffffff


	//   ....[22]....
        /*0564*/ 	.word	0xffffffff


	//   ....[23]....
        /*0568*/ 	.word	0xffffffff


	//   ....[24]....
        /*056c*/ 	.word	0xffffffff


	//   ....[25]....
        /*0570*/ 	.word	0xffffffff


	//   ....[26]....
        /*0574*/ 	.word	0xffffffff


	//   ....[27]....
        /*0578*/ 	.word	0xffffffff


	//   ....[28]....
        /*057c*/ 	.word	0xffffffff


	//   ....[29]....
        /*0580*/ 	.word	0xffffffff


	//   ....[30]....
        /*0584*/ 	.word	0xffffffff


	//   ....[31]....
        /*0588*/ 	.word	0xffffffff


	//   ....[32]....
        /*058c*/ 	.word	0xffffffff


	//   ....[33]....
        /*0590*/ 	.word	0xffffffff


	//   ....[34]....
        /*0594*/ 	.word	0xffffffff


	//   ....[35]....
        /*0598*/ 	.word	0xffffffff


	//   ....[36]....
        /*059c*/ 	.word	0xffffffff


	//   ....[37]....
        /*05a0*/ 	.word	0xffffffff


	//   ....[38]....
        /*05a4*/ 	.word	0xffffffff


	//   ....[39]....
        /*05a8*/ 	.word	0xffffffff


	//   ....[40]....
        /*05ac*/ 	.word	0xffffffff


	//   ....[41]....
        /*05b0*/ 	.word	0xffffffff


	//   ....[42]....
        /*05b4*/ 	.word	0xffffffff


	//   ....[43]....
        /*05b8*/ 	.word	0xffffffff


	//   ....[44]....
        /*05bc*/ 	.word	0xffffffff


	//   ....[45]....
        /*05c0*/ 	.word	0xffffffff


	//   ....[46]....
        /*05c4*/ 	.word	0xffffffff


	//   ....[47]....
        /*05c8*/ 	.word	0xffffffff


	//   ....[48]....
        /*05cc*/ 	.word	0xffffffff


	//   ....[49]....
        /*05d0*/ 	.word	0xffffffff


	//   ....[50]....
        /*05d4*/ 	.word	0xffffffff


	//   ....[51]....
        /*05d8*/ 	.word	0xffffffff


	//   ....[52]....
        /*05dc*/ 	.word	0xffffffff


	//   ....[53]....
        /*05e0*/ 	.word	0xffffffff


	//   ....[54]....
        /*05e4*/ 	.word	0x0500000f


	//   ....[55]....
        /*05e8*/ 	.word	0x0500000f


	//   ....[56]....
        /*05ec*/ 	.word	0x0500000f


	//   ....[57]....
        /*05f0*/ 	.word	0x0500000f


	//   ....[58]....
        /*05f4*/ 	.word	0x0500000f


	//   ....[59]....
        /*05f8*/ 	.word	0x0500000f


	//   ....[60]....
        /*05fc*/ 	.word	0x0500000f


	//   ....[61]....
        /*0600*/ 	.word	0x0500000f


	//   ....[62]....
        /*0604*/ 	.word	0x0500000f


	//   ....[63]....
        /*0608*/ 	.word	0x0500000f


	//   ....[64]....
        /*060c*/ 	.word	0x0500000f


	//   ....[65]....
        /*0610*/ 	.word	0x0500000f


	//   ....[66]....
        /*0614*/ 	.word	0x0500000f


	//   ....[67]....
        /*0618*/ 	.word	0x0500000f


	//   ....[68]....
        /*061c*/ 	.word	0x0500000f


	//   ....[69]....
        /*0620*/ 	.word	0x0500000f


	//   ....[70]....
        /*0624*/ 	.word	0x0500000f


	//   ....[71]....
        /*0628*/ 	.word	0x0500000f


	//   ....[72]....
        /*062c*/ 	.word	0x0500000f


	//   ....[73]....
        /*0630*/ 	.word	0x0500000f


	//   ....[74]....
        /*0634*/ 	.word	0x0500000f


	//   ....[75]....
        /*0638*/ 	.word	0x0500000f


	//   ....[76]....
        /*063c*/ 	.word	0x0500000f


	//   ....[77]....
        /*0640*/ 	.word	0x0500000f


	//   ....[78]....
        /*0644*/ 	.word	0x0500000f


	//   ....[79]....
        /*0648*/ 	.word	0x0500000f


	//   ....[80]....
        /*064c*/ 	.word	0x0500000f


	//   ....[81]....
        /*0650*/ 	.word	0x0500000f


	//----- nvinfo : EIATTR_COOP_GROUP_INSTR_OFFSETS
	.align		4
.L_735:
        /*0654*/ 	.byte	0x04, 0x28
        /*0656*/ 	.short	(.L_737 - .L_736)


	//   ....[0]....
.L_736:
        /*0658*/ 	.word	0x00000060


	//   ....[1]....
        /*065c*/ 	.word	0x000001d0


	//   ....[2]....
        /*0660*/ 	.word	0x00000220


	//   ....[3]....
        /*0664*/ 	.word	0x00000450


	//   ....[4]....
        /*0668*/ 	.word	0x000005b0


	//   ....[5]....
        /*066c*/ 	.word	0x000006d0


	//   ....[6]....
        /*0670*/ 	.word	0x00000830


	//   ....[7]....
        /*0674*/ 	.word	0x0000afb0


	//   ....[8]....
        /*0678*/ 	.word	0x00014590


	//   ....[9]....
        /*067c*/ 	.word	0x00014620


	//   ....[10]....
        /*0680*/ 	.word	0x000148b0


	//   ....[11]....
        /*0684*/ 	.word	0x000148d0


	//   ....[12]....
        /*0688*/ 	.word	0x00019ac0


	//   ....[13]....
        /*068c*/ 	.word	0x00019af0


	//   ....[14]....
        /*0690*/ 	.word	0x00019eb0


	//   ....[15]....
        /*0694*/ 	.word	0x00019ed0


	//   ....[16]....
        /*0698*/ 	.word	0x0001b630


	//   ....[17]....
        /*069c*/ 	.word	0x0001b640


	//   ....[18]....
        /*06a0*/ 	.word	0x0001b680


	//   ....[19]....
        /*06a4*/ 	.word	0x0001b690


	//   ....[20]....
        /*06a8*/ 	.word	0x0001e220


	//   ....[21]....
        /*06ac*/ 	.word	0x0001e3b0


	//   ....[22]....
        /*06b0*/ 	.word	0x0001e3e0


	//   ....[23]....
        /*06b4*/ 	.word	0x0001e420


	//   ....[24]....
        /*06b8*/ 	.word	0x0001e480


	//   ....[25]....
        /*06bc*/ 	.word	0x0001e4e0


	//   ....[26]....
        /*06c0*/ 	.word	0x0001e530


	//   ....[27]....
        /*06c4*/ 	.word	0x0001e6e0


	//   ....[28]....
        /*06c8*/ 	.word	0x0001e740


	//   ....[29]....
        /*06cc*/ 	.word	0x0001e780


	//   ....[30]....
        /*06d0*/ 	.word	0x0001e7c0


	//   ....[31]....
        /*06d4*/ 	.word	0x0001e7f0


	//   ....[32]....
        /*06d8*/ 	.word	0x0001e820


	//   ....[33]....
        /*06dc*/ 	.word	0x0001e8c0


	//   ....[34]....
        /*06e0*/ 	.word	0x0001e8f0


	//   ....[35]....
        /*06e4*/ 	.word	0x0001e980


	//   ....[36]....
        /*06e8*/ 	.word	0x00023410


	//   ....[37]....
        /*06ec*/ 	.word	0x00023420


	//   ....[38]....
        /*06f0*/ 	.word	0x00023530


	//   ....[39]....
        /*06f4*/ 	.word	0x00023590


	//   ....[40]....
        /*06f8*/ 	.word	0x000235d0


	//   ....[41]....
        /*06fc*/ 	.word	0x00023610


	//   ....[42]....
        /*0700*/ 	.word	0x00023640


	//   ....[43]....
        /*0704*/ 	.word	0x00023670


	//   ....[44]....
        /*0708*/ 	.word	0x00023800


	//   ....[45]....
        /*070c*/ 	.word	0x00023860


	//   ....[46]....
        /*0710*/ 	.word	0x000238a0


	//   ....[47]....
        /*0714*/ 	.word	0x000238e0


	//   ....[48]....
        /*0718*/ 	.word	0x00023910


	//   ....[49]....
        /*071c*/ 	.word	0x00023940


	//   ....[50]....
        /*0720*/ 	.word	0x00023a00


	//   ....[51]....
        /*0724*/ 	.word	0x00023a20


	//   ....[52]....
        /*0728*/ 	.word	0x00023a90


	//   ....[53]....
        /*072c*/ 	.word	0x00023ee0


	//   ....[54]....
        /*0730*/ 	.word	0x00024340


	//   ....[55]....
        /*0734*/ 	.word	0x000243e0


	//   ....[56]....
        /*0738*/ 	.word	0x00024480


	//   ....[57]....
        /*073c*/ 	.word	0x00024520


	//   ....[58]....
        /*0740*/ 	.word	0x00024610


	//   ....[59]....
        /*0744*/ 	.word	0x000246b0


	//   ....[60]....
        /*0748*/ 	.word	0x00024750


	//   ....[61]....
        /*074c*/ 	.word	0x000247f0


	//   ....[62]....
        /*0750*/ 	.word	0x00024a50


	//   ....[63]....
        /*0754*/ 	.word	0x00024d30


	//   ....[64]....
        /*0758*/ 	.word	0x00025150


	//   ....[65]....
        /*075c*/ 	.word	0x000251e0


	//   ....[66]....
        /*0760*/ 	.word	0x00025280


	//   ....[67]....
        /*0764*/ 	.word	0x00025330


	//   ....[68]....
        /*0768*/ 	.word	0x000253b0


	//   ....[69]....
        /*076c*/ 	.word	0x00025430


	//   ....[70]....
        /*0770*/ 	.word	0x000254b0


	//   ....[71]....
        /*0774*/ 	.word	0x00025530


	//   ....[72]....
        /*0778*/ 	.word	0x000255c0


	//   ....[73]....
        /*077c*/ 	.word	0x00025680


	//   ....[74]....
        /*0780*/ 	.word	0x00025700


	//   ....[75]....
        /*0784*/ 	.word	0x00025780


	//   ....[76]....
        /*0788*/ 	.word	0x00025800


	//   ....[77]....
        /*078c*/ 	.word	0x00025880


	//   ....[78]....
        /*0790*/ 	.word	0x000258f0


	//   ....[79]....
        /*0794*/ 	.word	0x00025990


	//   ....[80]....
        /*0798*/ 	.word	0x00025a20


	//   ....[81]....
        /*079c*/ 	.word	0x00025b40


	//----- nvinfo : EIATTR_REG_RECONFIG
	.align		4
.L_737:
        /*07a0*/ 	.byte	0x01, 0x54
	.zero		2


	//----- nvinfo : EIATTR_SYSCALL_OFFSETS
	.align		4
        /*07a4*/ 	.byte	0x04, 0x46
        /*07a6*/ 	.short	(.L_739 - .L_738)


	//   ....[0]....
.L_738:
        /*07a8*/ 	.word	0x000019b0


	//   ....[1]....
        /*07ac*/ 	.word	0x00001b00


	//   ....[2]....
        /*07b0*/ 	.word	0x0000b150


	//   ....[3]....
        /*07b4*/ 	.word	0x0000b5f0


	//   ....[4]....
        /*07b8*/ 	.word	0x000203d0


	//   ....[5]....
        /*07bc*/ 	.word	0x00020510


	//   ....[6]....
        /*07c0*/ 	.word	0x00020610


	//----- nvinfo : EIATTR_MBARRIER_INSTR_OFFSETS
	.align		4
.L_739:
        /*07c4*/ 	.byte	0x04, 0x39
        /*07c6*/ 	.short	(.L_741 - .L_740)


	//   ....[0]....
.L_740:
        /*07c8*/ 	.word	0x00000300
        /*07cc*/ 	.word	0x000000ff
        /*07d0*/ 	.word	0x00036800
        /*07d4*/ 	.short	0x0100
        /*07d6*/ 	.byte	0x08
	.zero		1


	//   ....[1]....
        /*07d8*/ 	.word	0x00000310
        /*07dc*/ 	.word	0x000000ff
        /*07e0*/ 	.word	0x00036820
        /*07e4*/ 	.short	0x0100
        /*07e6*/ 	.byte	0x08
	.zero		1


	//   ....[2]....
        /*07e8*/ 	.word	0x00000400
        /*07ec*/ 	.word	0x000000ff
        /*07f0*/ 	.word	0x00036830
        /*07f4*/ 	.short	0x0100
        /*07f6*/ 	.byte	0x08
	.zero		1


	//   ....[3]....
        /*07f8*/ 	.word	0x00000410
        /*07fc*/ 	.word	0x000000ff
        /*0800*/ 	.word	0x00036840
        /*0804*/ 	.short	0x0100
        /*0806*/ 	.byte	0x08
	.zero		1


	//   ....[4]....
        /*0808*/ 	.word	0x00000420
        /*080c*/ 	.word	0x000000ff
        /*0810*/ 	.word	0x00036838
        /*0814*/ 	.short	0x0100
        /*0816*/ 	.byte	0x08
	.zero		1


	//   ....[5]....
        /*0818*/ 	.word	0x00000430
        /*081c*/ 	.word	0x000000ff
        /*0820*/ 	.word	0x00036848
        /*0824*/ 	.short	0x0100
        /*0826*/ 	.byte	0x08
	.zero		1


	//   ....[6]....
        /*0828*/ 	.word	0x00000560
        /*082c*/ 	.word	0x000000ff
        /*0830*/ 	.word	0x00036850
        /*0834*/ 	.short	0x0100
        /*0836*/ 	.byte	0x08
	.zero		1


	//   ....[7]....
        /*0838*/ 	.word	0x00000570
        /*083c*/ 	.word	0x000000ff
        /*0840*/ 	.word	0x00036860
        /*0844*/ 	.short	0x0100
        /*0846*/ 	.byte	0x08
	.zero		1


	//   ....[8]....
        /*0848*/ 	.word	0x00000580
        /*084c*/ 	.word	0x000000ff
        /*0850*/ 	.word	0x00036858
        /*0854*/ 	.short	0x0100
        /*0856*/ 	.byte	0x08
	.zero		1


	//   ....[9]....
        /*0858*/ 	.word	0x00000590
        /*085c*/ 	.word	0x000000ff
        /*0860*/ 	.word	0x00036868
        /*0864*/ 	.short	0x0100
        /*0866*/ 	.byte	0x08
	.zero		1


	//   ....[10]....
        /*0868*/ 	.word	0x00000680
        /*086c*/ 	.word	0x000000ff
        /*0870*/ 	.word	0x00036870
        /*0874*/ 	.short	0x0100
        /*0876*/ 	.byte	0x06
	.zero		1


	//   ....[11]....
        /*0878*/ 	.word	0x00000690
        /*087c*/ 	.word	0x000000ff
        /*0880*/ 	.word	0x00036880
        /*0884*/ 	.short	0x0100
        /*0886*/ 	.byte	0x06
	.zero		1


	//   ....[12]....
        /*0888*/ 	.word	0x000006a0
        /*088c*/ 	.word	0x000000ff
        /*0890*/ 	.word	0x00036878
        /*0894*/ 	.short	0x0100
        /*0896*/ 	.byte	0x06
	.zero		1


	//   ....[13]....
        /*0898*/ 	.word	0x000006b0
        /*089c*/ 	.word	0x000000ff
        /*08a0*/ 	.word	0x00036888
        /*08a4*/ 	.short	0x0100
        /*08a6*/ 	.byte	0x06
	.zero		1


	//   ....[14]....
        /*08a8*/ 	.word	0x000007e0
        /*08ac*/ 	.word	0x000000ff
        /*08b0*/ 	.word	0x00036890
        /*08b4*/ 	.short	0x0100
        /*08b6*/ 	.byte	0x08
	.zero		1


	//   ....[15]....
        /*08b8*/ 	.word	0x000007f0
        /*08bc*/ 	.word	0x000000ff
        /*08c0*/ 	.word	0x000368a0
        /*08c4*/ 	.short	0x0100
        /*08c6*/ 	.byte	0x08
	.zero		1


	//   ....[16]....
        /*08c8*/ 	.word	0x00000800
        /*08cc*/ 	.word	0x000000ff
        /*08d0*/ 	.word	0x00036898
        /*08d4*/ 	.short	0x0100
        /*08d6*/ 	.byte	0x08
	.zero		1


	//   ....[17]....
        /*08d8*/ 	.word	0x00000810
        /*08dc*/ 	.word	0x000000ff
        /*08e0*/ 	.word	0x000368a8
        /*08e4*/ 	.short	0x0100
        /*08e6*/ 	.byte	0x08
	.zero		1


	//   ....[18]....
        /*08e8*/ 	.word	0x00000940
        /*08ec*/ 	.word	0x000000ff
        /*08f0*/ 	.word	0x000368b0
        /*08f4*/ 	.short	0x0100
        /*08f6*/ 	.byte	0x08
	.zero		1


	//   ....[19]....
        /*08f8*/ 	.word	0x00000950
        /*08fc*/ 	.word	0x000000ff
        /*0900*/ 	.word	0x000368c0
        /*0904*/ 	.short	0x0100
        /*0906*/ 	.byte	0x08
	.zero		1


	//   ....[20]....
        /*0908*/ 	.word	0x00000960
        /*090c*/ 	.word	0x000000ff
        /*0910*/ 	.word	0x000368b8
        /*0914*/ 	.short	0x0100
        /*0916*/ 	.byte	0x08
	.zero		1


	//   ....[21]....
        /*0918*/ 	.word	0x00000970
        /*091c*/ 	.word	0x000000ff
        /*0920*/ 	.word	0x000368c8
        /*0924*/ 	.short	0x0100
        /*0926*/ 	.byte	0x08
	.zero		1


	//   ....[22]....
        /*0928*/ 	.word	0x00003850
        /*092c*/ 	.word	0x0000002b
        /*0930*/ 	.word	0x00036890
        /*0934*/ 	.short	0x010a
        /*0936*/ 	.byte	0x3f
	.zero		1


	//   ....[23]....
        /*0938*/ 	.word	0x00006e00
        /*093c*/ 	.word	0x0000002b
        /*0940*/ 	.word	0x00036890
        /*0944*/ 	.short	0x010a
        /*0946*/ 	.byte	0x3f
	.zero		1


	//   ....[24]....
        /*0948*/ 	.word	0x0000a0a0
        /*094c*/ 	.word	0x0000002b
        /*0950*/ 	.word	0x00036890
        /*0954*/ 	.short	0x010a
        /*0956*/ 	.byte	0x3f
	.zero		1


	//   ....[25]....
        /*0958*/ 	.word	0x0000a470
        /*095c*/ 	.word	0x0000002c
        /*0960*/ 	.word	0x00000000
        /*0964*/ 	.short	0x0101
        /*0966*/ 	.byte	0x3f
	.zero		1


	//   ....[26]....
        /*0968*/ 	.word	0x0000a4b0
        /*096c*/ 	.word	0x0000002b
        /*0970*/ 	.word	0x000368b0
        /*0974*/ 	.short	0x010a
        /*0976*/ 	.byte	0x3f
	.zero		1


	//   ....[27]....
        /*0978*/ 	.word	0x0000ab20
        /*097c*/ 	.word	0x0000002b
        /*0980*/ 	.word	0x00000000
        /*0984*/ 	.short	0x0101
        /*0986*/ 	.byte	0x3f
	.zero		1


	//   ....[28]....
        /*0988*/ 	.word	0x0000b1d0
        /*098c*/ 	.word	0x00000012
        /*0990*/ 	.word	0x00036800
        /*0994*/ 	.short	0x010a
        /*0996*/ 	.byte	0x3f
	.zero		1


	//   ....[29]....
        /*0998*/ 	.word	0x0000b220
        /*099c*/ 	.word	0x00000012
        /*09a0*/ 	.word	0x00036800
        /*09a4*/ 	.short	0x010a
        /*09a6*/ 	.byte	0x3f
	.zero		1


	//   ....[30]....
        /*09a8*/ 	.word	0x0000be40
        /*09ac*/ 	.word	0x00000012
        /*09b0*/ 	.word	0x00036800
        /*09b4*/ 	.short	0x010a
        /*09b6*/ 	.byte	0x3f
	.zero		1


	//   ....[31]....
        /*09b8*/ 	.word	0x0000e6c0
        /*09bc*/ 	.word	0x00000012
        /*09c0*/ 	.word	0x00036800
        /*09c4*/ 	.short	0x010a
        /*09c6*/ 	.byte	0x3f
	.zero		1


	//   ....[32]....
        /*09c8*/ 	.word	0x00010b70
        /*09cc*/ 	.word	0x00000003
        /*09d0*/ 	.word	0x00036830
        /*09d4*/ 	.short	0x010a
        /*09d6*/ 	.byte	0x3f
	.zero		1


	//   ....[33]....
        /*09d8*/ 	.word	0x00010bf0
        /*09dc*/ 	.word	0x00000003
        /*09e0*/ 	.word	0x00036830
        /*09e4*/ 	.short	0x010a
        /*09e6*/ 	.byte	0x3f
	.zero		1


	//   ....[34]....
        /*09e8*/ 	.word	0x00014ef0
        /*09ec*/ 	.word	0x00000003
        /*09f0*/ 	.word	0x00000000
        /*09f4*/ 	.short	0x0101
        /*09f6*/ 	.byte	0x3f
	.zero		1


	//   ....[35]....
        /*09f8*/ 	.word	0x00015f60
        /*09fc*/ 	.word	0x0000000d
        /*0a00*/ 	.word	0x00036830
        /*0a04*/ 	.short	0x010a
        /*0a06*/ 	.byte	0x3f
	.zero		1


	//   ....[36]....
        /*0a08*/ 	.word	0x00015fe0
        /*0a0c*/ 	.word	0x0000000d
        /*0a10*/ 	.word	0x00036830
        /*0a14*/ 	.short	0x010a
        /*0a16*/ 	.byte	0x3f
	.zero		1


	//   ....[37]....
        /*0a18*/ 	.word	0x00019650
        /*0a1c*/ 	.word	0x0000000b
        /*0a20*/ 	.word	0x00036850
        /*0a24*/ 	.short	0x010a
        /*0a26*/ 	.byte	0x3f
	.zero		1


	//   ....[38]....
        /*0a28*/ 	.word	0x000196a0
        /*0a2c*/ 	.word	0x0000000b
        /*0a30*/ 	.word	0x00036850
        /*0a34*/ 	.short	0x010a
        /*0a36*/ 	.byte	0x3f
	.zero		1


	//   ....[39]....
        /*0a38*/ 	.word	0x0001a5f0
        /*0a3c*/ 	.word	0x0000000f
        /*0a40*/ 	.word	0x00000000
        /*0a44*/ 	.short	0x0101
        /*0a46*/ 	.byte	0x3f
	.zero		1


	//   ....[40]....
        /*0a48*/ 	.word	0x0001a6b0
        /*0a4c*/ 	.word	0x0000000f
        /*0a50*/ 	.word	0x00000000
        /*0a54*/ 	.short	0x0101
        /*0a56*/ 	.byte	0x3f
	.zero		1


	//   ....[41]....
        /*0a58*/ 	.word	0x0001b230
        /*0a5c*/ 	.word	0x0000000b
        /*0a60*/ 	.word	0x00036850
        /*0a64*/ 	.short	0x010a
        /*0a66*/ 	.byte	0x3f
	.zero		1


	//   ....[42]....
        /*0a68*/ 	.word	0x0001b2d0
        /*0a6c*/ 	.word	0x0000000b
        /*0a70*/ 	.word	0x00036850
        /*0a74*/ 	.short	0x010a
        /*0a76*/ 	.byte	0x3f
	.zero		1


	//   ....[43]....
        /*0a78*/ 	.word	0x0001b810
        /*0a7c*/ 	.word	0x0000000c
        /*0a80*/ 	.word	0x00000000
        /*0a84*/ 	.short	0x0101
        /*0a86*/ 	.byte	0x3f
	.zero		1


	//   ....[44]....
        /*0a88*/ 	.word	0x0001d0c0
        /*0a8c*/ 	.word	0x00000000
        /*0a90*/ 	.word	0x00000000
        /*0a94*/ 	.short	0x0101
        /*0a96*/ 	.byte	0x3f
	.zero		1


	//   ....[45]....
        /*0a98*/ 	.word	0x0001f4e0
        /*0a9c*/ 	.word	0x00000009
        /*0aa0*/ 	.word	0x00036820
        /*0aa4*/ 	.short	0x010a
        /*0aa6*/ 	.byte	0x3f
	.zero		1


	//   ....[46]....
        /*0aa8*/ 	.word	0x0001f570
        /*0aac*/ 	.word	0x00000005
        /*0ab0*/ 	.word	0x000368a0
        /*0ab4*/ 	.short	0x010a
        /*0ab6*/ 	.byte	0x3f
	.zero		1


	//   ....[47]....
        /*0ab8*/ 	.word	0x0001f7f0
        /*0abc*/ 	.word	0x00000005
        /*0ac0*/ 	.word	0x000368c0
        /*0ac4*/ 	.short	0x010a
        /*0ac6*/ 	.byte	0x3f
	.zero		1


	//   ....[48]....
        /*0ac8*/ 	.word	0x0001fb90
        /*0acc*/ 	.word	0x00000006
        /*0ad0*/ 	.word	0x000368a0
        /*0ad4*/ 	.short	0x010a
        /*0ad6*/ 	.byte	0x3f
	.zero		1


	//   ....[49]....
        /*0ad8*/ 	.word	0x0001fdf0
        /*0adc*/ 	.word	0x00000006
        /*0ae0*/ 	.word	0x000368c0
        /*0ae4*/ 	.short	0x010a
        /*0ae6*/ 	.byte	0x3f
	.zero		1


	//   ....[50]....
        /*0ae8*/ 	.word	0x00020d50
        /*0aec*/ 	.word	0x00000006
        /*0af0*/ 	.word	0x00036840
        /*0af4*/ 	.short	0x010a
        /*0af6*/ 	.byte	0x3f
	.zero		1


	//   ....[51]....
        /*0af8*/ 	.word	0x00021310
        /*0afc*/ 	.word	0x00000007
        /*0b00*/ 	.word	0x00036820
        /*0b04*/ 	.short	0x010a
        /*0b06*/ 	.byte	0x3f
	.zero		1


	//   ....[52]....
        /*0b08*/ 	.word	0x00021660
        /*0b0c*/ 	.word	0x00000008
        /*0b10*/ 	.word	0x00036840
        /*0b14*/ 	.short	0x010a
        /*0b16*/ 	.byte	0x3f
	.zero		1


	//   ....[53]....
        /*0b18*/ 	.word	0x00021960
        /*0b1c*/ 	.word	0x00000008
        /*0b20*/ 	.word	0x00036860
        /*0b24*/ 	.short	0x010a
        /*0b26*/ 	.byte	0x3f
	.zero		1


	//   ....[54]....
        /*0b28*/ 	.word	0x00021f80
        /*0b2c*/ 	.word	0x00000002
        /*0b30*/ 	.word	0x00036840
        /*0b34*/ 	.short	0x010a
        /*0b36*/ 	.byte	0x3f
	.zero		1


	//   ....[55]....
        /*0b38*/ 	.word	0x00022280
        /*0b3c*/ 	.word	0x00000002
        /*0b40*/ 	.word	0x00036860
        /*0b44*/ 	.short	0x010a
        /*0b46*/ 	.byte	0x3f
	.zero		1


	//   ....[56]....
        /*0b48*/ 	.word	0x00022810
        /*0b4c*/ 	.word	0x00000002
        /*0b50*/ 	.word	0x00036840
        /*0b54*/ 	.short	0x010a
        /*0b56*/ 	.byte	0x3f
	.zero		1


	//   ....[57]....
        /*0b58*/ 	.word	0x00022b00
        /*0b5c*/ 	.word	0x00000002
        /*0b60*/ 	.word	0x00036860
        /*0b64*/ 	.short	0x010a
        /*0b66*/ 	.byte	0x3f
	.zero		1


	//   ....[58]....
        /*0b68*/ 	.word	0x00023020
        /*0b6c*/ 	.word	0x00000003
        /*0b70*/ 	.word	0x00036860
        /*0b74*/ 	.short	0x010a
        /*0b76*/ 	.byte	0x3f
	.zero		1


	//   ....[59]....
        /*0b78*/ 	.word	0x00023e60
        /*0b7c*/ 	.word	0x00000000
        /*0b80*/ 	.word	0x00036820
        /*0b84*/ 	.short	0x010a
        /*0b86*/ 	.byte	0x3f
	.zero		1


	//   ....[60]....
        /*0b88*/ 	.word	0x00024030
        /*0b8c*/ 	.word	0x00000006
        /*0b90*/ 	.word	0x00000000
        /*0b94*/ 	.short	0x010a
        /*0b96*/ 	.byte	0x3f
	.zero		1


	//   ....[61]....
        /*0b98*/ 	.word	0x000240a0
        /*0b9c*/ 	.word	0x00000007
        /*0ba0*/ 	.word	0x00000000
        /*0ba4*/ 	.short	0x010a
        /*0ba6*/ 	.byte	0x3f
	.zero		1


	//   ....[62]....
        /*0ba8*/ 	.word	0x00024110
        /*0bac*/ 	.word	0x00000004
        /*0bb0*/ 	.word	0x00000000
        /*0bb4*/ 	.short	0x010a
        /*0bb6*/ 	.byte	0x3f
	.zero		1


	//   ....[63]....
        /*0bb8*/ 	.word	0x00024140
        /*0bbc*/ 	.word	0x00000003
        /*0bc0*/ 	.word	0x00000000
        /*0bc4*/ 	.short	0x010a
        /*0bc6*/ 	.byte	0x3f
	.zero		1


	//   ....[64]....
        /*0bc8*/ 	.word	0x000241a0
        /*0bcc*/ 	.word	0x0000002b
        /*0bd0*/ 	.word	0x00036890
        /*0bd4*/ 	.short	0x010a
        /*0bd6*/ 	.byte	0x3f
	.zero		1


	//   ....[65]....
        /*0bd8*/ 	.word	0x000241f0
        /*0bdc*/ 	.word	0x0000002b
        /*0be0*/ 	.word	0x00036890
        /*0be4*/ 	.short	0x010a
        /*0be6*/ 	.byte	0x3f
	.zero		1


	//   ....[66]....
        /*0be8*/ 	.word	0x00024240
        /*0bec*/ 	.word	0x0000002b
        /*0bf0*/ 	.word	0x00036890
        /*0bf4*/ 	.short	0x010a
        /*0bf6*/ 	.byte	0x3f
	.zero		1


	//   ....[67]....
        /*0bf8*/ 	.word	0x00024290
        /*0bfc*/ 	.word	0x0000002b
        /*0c00*/ 	.word	0x000368b0
        /*0c04*/ 	.short	0x010a
        /*0c06*/ 	.byte	0x3f
	.zero		1


	//   ....[68]....
        /*0c08*/ 	.word	0x00024560
        /*0c0c*/ 	.word	0x00000012
        /*0c10*/ 	.word	0x00036800
        /*0c14*/ 	.short	0x010a
        /*0c16*/ 	.byte	0x3f
	.zero		1


	//   ....[69]....
        /*0c18*/ 	.word	0x00024830
        /*0c1c*/ 	.word	0x00000012
        /*0c20*/ 	.word	0x00036800
        /*0c24*/ 	.short	0x010a
        /*0c26*/ 	.byte	0x3f
	.zero		1


	//   ....[70]....
        /*0c28*/ 	.word	0x00024880
        /*0c2c*/ 	.word	0x00000003
        /*0c30*/ 	.word	0x00036830
        /*0c34*/ 	.short	0x010a
        /*0c36*/ 	.byte	0x3f
	.zero		1


	//   ....[71]....
        /*0c38*/ 	.word	0x000248d0
        /*0c3c*/ 	.word	0x0000000d
        /*0c40*/ 	.word	0x00036830
        /*0c44*/ 	.short	0x010a
        /*0c46*/ 	.byte	0x3f
	.zero		1


	//   ....[72]....
        /*0c48*/ 	.word	0x00024920
        /*0c4c*/ 	.word	0x0000000b
        /*0c50*/ 	.word	0x00036850
        /*0c54*/ 	.short	0x010a
        /*0c56*/ 	.byte	0x3f
	.zero		1


	//   ....[73]....
        /*0c58*/ 	.word	0x00024970
        /*0c5c*/ 	.word	0x0000000b
        /*0c60*/ 	.word	0x00036850
        /*0c64*/ 	.short	0x010a
        /*0c66*/ 	.byte	0x3f
	.zero		1


	//   ....[74]....
        /*0c68*/ 	.word	0x00024b10
        /*0c6c*/ 	.word	0x00000009
        /*0c70*/ 	.word	0x00036820
        /*0c74*/ 	.short	0x010a
        /*0c76*/ 	.byte	0x3f
	.zero		1


	//   ....[75]....
        /*0c78*/ 	.word	0x00024b60
        /*0c7c*/ 	.word	0x00000005
        /*0c80*/ 	.word	0x000368a0
        /*0c84*/ 	.short	0x010a
        /*0c86*/ 	.byte	0x3f
	.zero		1


	//   ....[76]....
        /*0c88*/ 	.word	0x00024bb0
        /*0c8c*/ 	.word	0x00000005
        /*0c90*/ 	.word	0x000368c0
        /*0c94*/ 	.short	0x010a
        /*0c96*/ 	.byte	0x3f
	.zero		1


	//   ....[77]....
        /*0c98*/ 	.word	0x00024c00
        /*0c9c*/ 	.word	0x00000006
        /*0ca0*/ 	.word	0x000368a0
        /*0ca4*/ 	.short	0x010a
        /*0ca6*/ 	.byte	0x3f
	.zero		1


	//   ....[78]....
        /*0ca8*/ 	.word	0x00024c50
        /*0cac*/ 	.word	0x00000006
        /*0cb0*/ 	.word	0x000368c0
        /*0cb4*/ 	.short	0x010a
        /*0cb6*/ 	.byte	0x3f
	.zero		1


	//   ....[79]....
        /*0cb8*/ 	.word	0x00024df0
        /*0cbc*/ 	.word	0x00000006
        /*0cc0*/ 	.word	0x00036840
        /*0cc4*/ 	.short	0x010a
        /*0cc6*/ 	.byte	0x3f
	.zero		1


	//   ....[80]....
        /*0cc8*/ 	.word	0x00024e70
        /*0ccc*/ 	.word	0x00000006
        /*0cd0*/ 	.word	0x00036820
        /*0cd4*/ 	.short	0x010a
        /*0cd6*/ 	.byte	0x3f
	.zero		1


	//   ....[81]....
        /*0cd8*/ 	.word	0x00024ec0
        /*0cdc*/ 	.word	0x00000008
        /*0ce0*/ 	.word	0x00036840
        /*0ce4*/ 	.short	0x010a
        /*0ce6*/ 	.byte	0x3f
	.zero		1


	//   ....[82]....
        /*0ce8*/ 	.word	0x00024f10
        /*0cec*/ 	.word	0x00000008
        /*0cf0*/ 	.word	0x00036860
        /*0cf4*/ 	.short	0x010a
        /*0cf6*/ 	.byte	0x3f
	.zero		1


	//   ....[83]....
        /*0cf8*/ 	.word	0x00024f60
        /*0cfc*/ 	.word	0x00000002
        /*0d00*/ 	.word	0x00036840
        /*0d04*/ 	.short	0x010a
        /*0d06*/ 	.byte	0x3f
	.zero		1


	//   ....[84]....
        /*0d08*/ 	.word	0x00024fb0
        /*0d0c*/ 	.word	0x00000002
        /*0d10*/ 	.word	0x00036860
        /*0d14*/ 	.short	0x010a
        /*0d16*/ 	.byte	0x3f
	.zero		1


	//   ....[85]....
        /*0d18*/ 	.word	0x00025000
        /*0d1c*/ 	.word	0x00000002
        /*0d20*/ 	.word	0x00036840
        /*0d24*/ 	.short	0x010a
        /*0d26*/ 	.byte	0x3f
	.zero		1


	//   ....[86]....
        /*0d28*/ 	.word	0x00025050
        /*0d2c*/ 	.word	0x00000002
        /*0d30*/ 	.word	0x00036860
        /*0d34*/ 	.short	0x010a
        /*0d36*/ 	.byte	0x3f
	.zero		1


	//   ....[87]....
        /*0d38*/ 	.word	0x000250a0
        /*0d3c*/ 	.word	0x00000003
        /*0d40*/ 	.word	0x00036860
        /*0d44*/ 	.short	0x010a
        /*0d46*/ 	.byte	0x3f
	.zero		1


	//   ....[88]....
        /*0d48*/ 	.word	0x00025a60
        /*0d4c*/ 	.word	0x00000000
        /*0d50*/ 	.word	0x00036820
        /*0d54*/ 	.short	0x010a
        /*0d56*/ 	.byte	0x3f
	.zero		1


	//   ....[89]....
        /*0d58*/ 	.word	0x00025c00
        /*0d5c*/ 	.word	0x00000006
        /*0d60*/ 	.word	0x00000000
        /*0d64*/ 	.short	0x010a
        /*0d66*/ 	.byte	0x3f
	.zero		1


	//   ....[90]....
        /*0d68*/ 	.word	0x00025c50
        /*0d6c*/ 	.word	0x00000007
        /*0d70*/ 	.word	0x00000000
        /*0d74*/ 	.short	0x010a
        /*0d76*/ 	.byte	0x3f
	.zero		1


	//   ....[91]....
        /*0d78*/ 	.word	0x00025ca0
        /*0d7c*/ 	.word	0x00000004
        /*0d80*/ 	.word	0x00000000
        /*0d84*/ 	.short	0x010a
        /*0d86*/ 	.byte	0x3f
	.zero		1


	//----- nvinfo : EIATTR_NUM_MBARRIERS
	.align		4
.L_741:
        /*0d88*/ 	.byte	0x03, 0x38
        /*0d8a*/ 	.short	0x0016


	//----- nvinfo : EIATTR_EXIT_INSTR_OFFSETS
	.align		4
        /*0d8c*/ 	.byte	0x04, 0x1c
        /*0d8e*/ 	.short	(.L_743 - .L_742)


	//   ....[0]....
.L_742:
        /*0d90*/ 	.word	0x00024190


	//----- nvinfo : EIATTR_MAX_THREADS
	.align		4
.L_743:
        /*0d94*/ 	.byte	0x04, 0x05
        /*0d96*/ 	.short	(.L_745 - .L_744)
.L_744:
        /*0d98*/ 	.word	0x00000180
        /*0d9c*/ 	.word	0x00000001
        /*0da0*/ 	.word	0x00000001


	//----- nvinfo : EIATTR_CRS_STACK_SIZE
	.align		4
.L_745:
        /*0da4*/ 	.byte	0x04, 0x1e
        /*0da6*/ 	.short	(.L_747 - .L_746)
.L_746:
        /*0da8*/ 	.word	0x00000000


	//----- nvinfo : EIATTR_CBANK_PARAM_SIZE
	.align		4
.L_747:
        /*0dac*/ 	.byte	0x03, 0x19
        /*0dae*/ 	.short	0x0a70


	//----- nvinfo : EIATTR_PARAM_CBANK
	.align		4
        /*0db0*/ 	.byte	0x04, 0x0a
        /*0db2*/ 	.short	(.L_749 - .L_748)
	.align		4
.L_748:
        /*0db4*/ 	.word	index@(.nv.constant0._ZN7cutlass13device_kernelIN5flash11enable_sm90INS1_16FlashAttnFwdSm90INS1_25CollectiveMainloopFwdSm90ILi2EN4cute5tupleIJNS5_1CILi1EEES8_S8_EEENS6_IJNS7_ILi128EEENS7_ILi112EEENS7_ILi192EEEEEELi192ENS_10bfloat16_tEfNS_4arch4Sm90ELb0ELb0ELb0ELb1ELb0ELb1ELb0ELb1ELb1ELb0ELb0ELb0EEENS1_21CollectiveEpilogueFwdINS6_IJSA_SC_SB_EEES9_SE_SG_Li256ELb1ELb0ELb0ELb0EEENS1_36VarlenDynamicPersistentTileSchedulerILi128ELi112ELi256ELi32ELb0ELb0ELb1ELb0ELb1ELb1EEEEEEEEEvNT_6ParamsE)
        /*0db8*/ 	.short	0x0210
        /*0dba*/ 	.short	0x0a70


	//----- nvinfo : EIATTR_SW_WAR
	.align		4
.L_749:
        /*0dbc*/ 	.byte	0x04, 0x36
        /*0dbe*/ 	.short	(.L_751 - .L_750)
.L_750:
        /*0dc0*/ 	.word	0x00000008
.L_751:


//--------------------- .nv.info._ZN7cutlass13device_kernelIN5flash11enable_sm90INS1_16FlashAttnFwdSm90INS1_25CollectiveMainloopFwdSm90ILi2EN4cute5tupleIJNS5_1CILi1EEES8_S8_EEENS6_IJNS7_ILi128EEENS7_ILi96EEENS7_ILi192EEEEEELi192ENS_10bfloat16_tEfNS_4arch4Sm90ELb0ELb1ELb0ELb0ELb0ELb0ELb0ELb1ELb1ELb0ELb0ELb0EEENS1_21CollectiveEpilogueFwdINS6_IJSA_SC_SB_EEES9_SE_SG_Li256ELb0ELb0ELb0ELb0EEENS1_30DynamicPersistentTileSchedulerILi256ELi32ELb0ELb0ELb1EEEEEEEEEvNT_6ParamsE --------------------------
	.section	.nv.info._ZN7cutlass13device_kernelIN5flash11enable_sm90INS1_16FlashAttnFwdSm90INS1_25CollectiveMainloopFwdSm90ILi2EN4cute5tupleIJNS5_1CILi1EEES8_S8_EEENS6_IJNS7_ILi128EEENS7_ILi96EEENS7_ILi192EEEEEELi192ENS_10bfloat16_tEfNS_4arch4Sm90ELb0ELb1ELb0ELb0ELb0ELb0ELb0ELb1ELb1ELb0ELb0ELb0EEENS1_21CollectiveEpilogueFwdINS6_IJSA_SC_SB_EEES9_SE_SG_Li256ELb0ELb0ELb0ELb0EEENS1_30DynamicPersistentTileSchedulerILi256ELi32ELb0ELb0ELb1EEEEEEEEEvNT_6ParamsE,"",@"SHT_CUDA_INFO"
	.sectionflags	@""
	.align	4


	//----- nvinfo : EIATTR_CUDA_API_VERSION
	.align		4
        /*0000*/ 	.byte	0x04, 0x37
        /*0002*/ 	.short	(.L_753 - .L_752)
.L_752:
        /*0004*/ 	.word	0x00000082


	//----- nvinfo : EIATTR_KPARAM_INFO
	.align		4
.L_753:
        /*0008*/ 	.byte	0x04, 0x17
        /*000a*/ 	.short	(.L_755 - .L_754)
.L_754:
        /*000c*/ 	.word	0x00000000
        /*0010*/ 	.short	0x0000
        /*0012*/ 	.short	0x0070
        /*0014*/ 	.byte	0x00, 0xf0, 0x01, 0x2e


	//----- nvinfo : EIATTR_SPARSE_MMA_MASK
	.align		4
.L_755:
        /*0018*/ 	.byte	0x03, 0x50
        /*001a*/ 	.short	0x0000


	//----- nvinfo : EIATTR_MAXREG_COUNT
	.align		4
        /*001c*/ 	.byte	0x03, 0x1b
        /*001e*/ 	.short	0x00a8


	//----- nvinfo : EIATTR_NUM_BARRIERS
	.align		4
        /*0020*/ 	.byte	0x02, 0x4c
        /*0022*/ 	.byte	0x09
	.zero		1


	//----- nvinfo : EIATTR_EXTERNS
	.align		4
        /*0024*/ 	.byte	0x04, 0x0f
        /*0026*/ 	.short	(.L_757 - .L_756)


	//   ....[0]....
	.align		4
.L_756:
        /*0028*/ 	.word	index@(__assertfail)


	//----- nvinfo : EIATTR_ANNOTATIONS
	.align		4
.L_757:
        /*002c*/ 	.byte	0x04, 0x55
        /*002e*/ 	.short	(.L_759 - .L_758)


	//   ....[0]....
.L_758:
        /*0030*/ 	.word	0x00000001
        /*0034*/ 	.byte	0x80, 0x09, 0x00, 0x00, 0x01, 0x00, 0x00, 0x00, 0x50, 0x0a, 0x00, 0x00, 0x01, 0x00, 0x00, 0x00
        /*0044*/ 	.byte	0xf0, 0x20, 0x01, 0x00


	//----- nvinfo : EIATTR_MERCURY_ISA_VERSION
	.align		4
.L_759:
        /*0048*/ 	.byte	0x03, 0x5f
        /*004a*/ 	.short	0x0101


	//----- nvinfo : EIATTR_INT_WARP_WIDE_INSTR_OFFSETS
	.align		4
        /*004c*/ 	.byte	0x04, 0x31
        /*004e*/ 	.short	(.L_761 - .L_760)


	//   ....[0]....
.L_760:
        /*0050*/ 	.word	0x00000190


	//   ....[1]....
        /*0054*/ 	.word	0x000001c0


	//   ....[2]....
        /*0058*/ 	.word	0x000001d0


	//   ....[3]....
        /*005c*/ 	.word	0x0000f690


	//   ....[4]....
        /*0060*/ 	.word	0x0000f720


	//   ....[5]....
        /*0064*/ 	.word	0x0000fc90


	//   ....[6]....
        /*0068*/ 	.word	0x00011aa0


	//   ....[7]....
        /*006c*/ 	.word	0x00011b30


	//----- nvinfo : EIATTR_COOP_GROUP_MASK_REGIDS
	.align		4
.L_761:
        /*0070*/ 	.byte	0x04, 0x29
        /*0072*/ 	.short	(.L_763 - .L_762)


	//   ....[0]....
.L_762:
        /*0074*/ 	.word	0xffffffff


	//   ....[1]....
        /*0078*/ 	.word	0xffffffff


	//   ....[2]....
        /*007c*/ 	.word	0xffffffff


	//   ....[3]....
        /*0080*/ 	.word	0xffffffff


	//   ....[4]....
        /*0084*/ 	.word	0xffffffff


	//   ....[5]....
        /*0088*/ 	.word	0xffffffff


	//   ....[6]....
        /*008c*/ 	.word	0xffffffff


	//   ....[7]....
        /*0090*/ 	.word	0xffffffff


	//   ....[8]....
        /*0094*/ 	.word	0xffffffff


	//   ....[9]....
        /*0098*/ 	.word	0xffffffff


	//   ....[10]....
        /*009c*/ 	.word	0xffffffff


	//   ....[11]....
        /*00a0*/ 	.word	0xffffffff


	//   ....[12]....
        /*00a4*/ 	.word	0xffffffff


	//   ....[13]....
        /*00a8*/ 	.word	0xffffffff


	//   ....[14]....
        /*00ac*/ 	.word	0xffffffff


	//   ....[15]....
        /*00b0*/ 	.word	0xffffffff


	//   ....[16]....
        /*00b4*/ 	.word	0xffffffff


	//   ....[17]....
        /*00b8*/ 	.word	0xffffffff


	//   ....[18]....
        /*00bc*/ 	.word	0xffffffff


	//   ....[19]....
        /*00c0*/ 	.word	0xffffffff


	//   ....[20]....
        /*00c4*/ 	.word	0xffffffff


	//   ....[21]....
        /*00c8*/ 	.word	0xffffffff


	//   ....[22]....
        /*00cc*/ 	.word	0xffffffff


	//   ....[23]....
        /*00d0*/ 	.word	0xffffffff


	//   ....[24]....
        /*00d4*/ 	.word	0xffffffff


	//   ....[25]....
        /*00d8*/ 	.word	0xffffffff


	//   ....[26]....
        /*00dc*/ 	.word	0xffffffff


	//   ....[27]....
        /*00e0*/ 	.word	0xffffffff


	//   ....[28]....
        /*00e4*/ 	.word	0xffffffff


	//   ....[29]....
        /*00e8*/ 	.word	0xffffffff


	//   ....[30]....
        /*00ec*/ 	.word	0xffffffff


	//   ....[31]....
        /*00f0*/ 	.word	0xffffffff


	//   ....[32]....
        /*00f4*/ 	.word	0x0500000f


	//   ....[33]....
        /*00f8*/ 	.word	0x0500000f


	//----- nvinfo : EIATTR_COOP_GROUP_INSTR_OFFSETS
	.align		4
.L_763:
        /*00fc*/ 	.byte	0x04, 0x28
        /*00fe*/ 	.short	(.L_765 - .L_764)


	//   ....[0]....
.L_764:
        /*0100*/ 	.word	0x00000060


	//   ....[1]....
        /*0104*/ 	.word	0x000001a0


	//   ....[2]....
        /*0108*/ 	.word	0x000001f0


	//   ....[3]....
        /*010c*/ 	.word	0x000003e0


	//   ....[4]....
        /*0110*/ 	.word	0x00000540


	//   ....[5]....
        /*0114*/ 	.word	0x00000660


	//   ....[6]....
        /*0118*/ 	.word	0x000007c0


	//   ....[7]....
        /*011c*/ 	.word	0x00001870


	//   ....[8]....
        /*0120*/ 	.word	0x00003230


	//   ....[9]....
        /*0124*/ 	.word	0x00003340


	//   ....[10]....
        /*0128*/ 	.word	0x000038d0


	//   ....[11]....
        /*012c*/ 	.word	0x00003960


	//   ....[12]....
        /*0130*/ 	.word	0x000065a0


	//   ....[13]....
        /*0134*/ 	.word	0x000066c0


	//   ....[14]....
        /*0138*/ 	.word	0x00006c70


	//   ....[15]....
        /*013c*/ 	.word	0x00006cd0


	//   ....[16]....
        /*0140*/ 	.word	0x00008720


	//   ....[17]....
        /*0144*/ 	.word	0x00008820


	//   ....[18]....
        /*0148*/ 	.word	0x00008d80


	//   ....[19]....
        /*014c*/ 	.word	0x00008e00


	//   ....[20]....
        /*0150*/ 	.word	0x0000b580


	//   ....[21]....
        /*0154*/ 	.word	0x0000b690


	//   ....[22]....
        /*0158*/ 	.word	0x0000bc10


	//   ....[23]....
        /*015c*/ 	.word	0x0000bc70


	//   ....[24]....
        /*0160*/ 	.word	0x0000ccf0


	//   ....[25]....
        /*0164*/ 	.word	0x0000cd30


	//   ....[26]....
        /*0168*/ 	.word	0x0000ce30


	//   ....[27]....
        /*016c*/ 	.word	0x0000ce50


	//   ....[28]....
        /*0170*/ 	.word	0x0000e230


	//   ....[29]....
        /*0174*/ 	.word	0x0000ede0


	//   ....[30]....
        /*0178*/ 	.word	0x00011ec0


	//   ....[31]....
        /*017c*/ 	.word	0x00012090


	//   ....[32]....
        /*0180*/ 	.word	0x000126e0


	//   ....[33]....
        /*0184*/ 	.word	0x00012ac0


	//----- nvinfo : EIATTR_REG_RECONFIG
	.align		4
.L_765:
        /*0188*/ 	.byte	0x01, 0x54
	.zero		2


	//----- nvinfo : EIATTR_SYSCALL_OFFSETS
	.align		4
        /*018c*/ 	.byte	0x04, 0x46
        /*018e*/ 	.short	(.L_767 - .L_766)


	//   ....[0]....
.L_766:
        /*0190*/ 	.word	0x00001a20


	//   ....[1]....
        /*0194*/ 	.word	0x0000f8b0


	//   ....[2]....
        /*0198*/ 	.word	0x0000f9f0


	//   ....[3]....
        /*019c*/ 	.word	0x0000fae0


	//----- nvinfo : EIATTR_MBARRIER_INSTR_OFFSETS
	.align		4
.L_767:
        /*01a0*/ 	.byte	0x04, 0x39
        /*01a2*/ 	.short	(.L_769 - .L_768)


	//   ....[0]....
.L_768:
        /*01a4*/ 	.word	0x00000290
        /*01a8*/ 	.word	0x000000ff
        /*01ac*/ 	.word	0x00030800
        /*01b0*/ 	.short	0x0100
        /*01b2*/ 	.byte	0x06
	.zero		1


	//   ....[1]....
        /*01b4*/ 	.word	0x000002a0
        /*01b8*/ 	.word	0x000000ff
        /*01bc*/ 	.word	0x00030820
        /*01c0*/ 	.short	0x0100
        /*01c2*/ 	.byte	0x06
	.zero		1


	//   ....[2]....
        /*01c4*/ 	.word	0x00000390
        /*01c8*/ 	.word	0x000000ff
        /*01cc*/ 	.word	0x00030830
        /*01d0*/ 	.short	0x0100
        /*01d2*/ 	.byte	0x08
	.zero		1


	//   ....[3]....
        /*01d4*/ 	.word	0x000003a0
        /*01d8*/ 	.word	0x000000ff
        /*01dc*/ 	.word	0x00030840
        /*01e0*/ 	.short	0x0100
        /*01e2*/ 	.byte	0x08
	.zero		1


	//   ....[4]....
        /*01e4*/ 	.word	0x000003b0
        /*01e8*/ 	.word	0x000000ff
        /*01ec*/ 	.word	0x00030838
        /*01f0*/ 	.short	0x0100
        /*01f2*/ 	.byte	0x08
	.zero		1


	//   ....[5]....
        /*01f4*/ 	.word	0x000003c0
        /*01f8*/ 	.word	0x000000ff
        /*01fc*/ 	.word	0x00030848
        /*0200*/ 	.short	0x0100
        /*0202*/ 	.byte	0x08
	.zero		1


	//   ....[6]....
        /*0204*/ 	.word	0x000004f0
        /*0208*/ 	.word	0x000000ff
        /*020c*/ 	.word	0x00030850
        /*0210*/ 	.short	0x0100
        /*0212*/ 	.byte	0x08
	.zero		1


	//   ....[7]....
        /*0214*/ 	.word	0x00000500
        /*0218*/ 	.word	0x000000ff
        /*021c*/ 	.word	0x00030860
        /*0220*/ 	.short	0x0100
        /*0222*/ 	.byte	0x08
	.zero		1


	//   ....[8]....
        /*0224*/ 	.word	0x00000510
        /*0228*/ 	.word	0x000000ff
        /*022c*/ 	.word	0x00030858
        /*0230*/ 	.short	0x0100
        /*0232*/ 	.byte	0x08
	.zero		1


	//   ....[9]....
        /*0234*/ 	.word	0x00000520
        /*0238*/ 	.word	0x000000ff
        /*023c*/ 	.word	0x00030868
        /*0240*/ 	.short	0x0100
        /*0242*/ 	.byte	0x08
	.zero		1


	//   ....[10]....
        /*0244*/ 	.word	0x00000610
        /*0248*/ 	.word	0x000000ff
        /*024c*/ 	.word	0x00030870
        /*0250*/ 	.short	0x0100
        /*0252*/ 	.byte	0x06
	.zero		1


	//   ....[11]....
        /*0254*/ 	.word	0x00000620
        /*0258*/ 	.word	0x000000ff
        /*025c*/ 	.word	0x00030880
        /*0260*/ 	.short	0x0100
        /*0262*/ 	.byte	0x06
	.zero		1


	//   ....[12]....
        /*0264*/ 	.word	0x00000630
        /*0268*/ 	.word	0x000000ff
        /*026c*/ 	.word	0x00030878
        /*0270*/ 	.short	0x0100
        /*0272*/ 	.byte	0x06
	.zero		1


	//   ....[13]....
        /*0274*/ 	.word	0x00000640
        /*0278*/ 	.word	0x000000ff
        /*027c*/ 	.word	0x00030888
        /*0280*/ 	.short	0x0100
        /*0282*/ 	.byte	0x06
	.zero		1


	//   ....[14]....
        /*0284*/ 	.word	0x00000770
        /*0288*/ 	.word	0x000000ff
        /*028c*/ 	.word	0x00030890
        /*0290*/ 	.short	0x0100
        /*0292*/ 	.byte	0x08
	.zero		1


	//   ....[15]....
        /*0294*/ 	.word	0x00000780
        /*0298*/ 	.word	0x000000ff
        /*029c*/ 	.word	0x000308a0
        /*02a0*/ 	.short	0x0100
        /*02a2*/ 	.byte	0x08
	.zero		1


	//   ....[16]....
        /*02a4*/ 	.word	0x00000790
        /*02a8*/ 	.word	0x000000ff
        /*02ac*/ 	.word	0x00030898
        /*02b0*/ 	.short	0x0100
        /*02b2*/ 	.byte	0x08
	.zero		1


	//   ....[17]....
        /*02b4*/ 	.word	0x000007a0
        /*02b8*/ 	.word	0x000000ff
        /*02bc*/ 	.word	0x000308a8
        /*02c0*/ 	.short	0x0100
        /*02c2*/ 	.byte	0x08
	.zero		1


	//   ....[18]....
        /*02c4*/ 	.word	0x000008d0
        /*02c8*/ 	.word	0x000000ff
        /*02cc*/ 	.word	0x000308b0
        /*02d0*/ 	.short	0x0100
        /*02d2*/ 	.byte	0x08
	.zero		1


	//   ....[19]....
        /*02d4*/ 	.word	0x000008e0
        /*02d8*/ 	.word	0x000000ff
        /*02dc*/ 	.word	0x000308c0
        /*02e0*/ 	.short	0x0100
        /*02e2*/ 	.byte	0x08
	.zero		1


	//   ....[20]....
        /*02e4*/ 	.word	0x000008f0
        /*02e8*/ 	.word	0x000000ff
        /*02ec*/ 	.word	0x000308b8
        /*02f0*/ 	.short	0x0100
        /*02f2*/ 	.byte	0x08
	.zero		1


	//   ....[21]....
        /*02f4*/ 	.word	0x00000900
        /*02f8*/ 	.word	0x000000ff
        /*02fc*/ 	.word	0x000308c8
        /*0300*/ 	.short	0x0100
        /*0302*/ 	.byte	0x08
	.zero		1


	//   ....[22]....
        /*0304*/ 	.word	0x00001ac0
        /*0308*/ 	.word	0x000000ff
        /*030c*/ 	.word	0x00030800
        /*0310*/ 	.short	0x010a
        /*0312*/ 	.byte	0x25
	.zero		1


	//   ....[23]....
        /*0314*/ 	.word	0x00001b40
        /*0318*/ 	.word	0x00000003
        /*031c*/ 	.word	0x00030830
        /*0320*/ 	.short	0x010a
        /*0322*/ 	.byte	0x3f
	.zero		1


	//   ....[24]....
        /*0324*/ 	.word	0x00001bc0
        /*0328*/ 	.word	0x00000003
        /*032c*/ 	.word	0x00030830
        /*0330*/ 	.short	0x010a
        /*0332*/ 	.byte	0x3f
	.zero		1


	//   ....[25]....
        /*0334*/ 	.word	0x000022f0
        /*0338*/ 	.word	0x00000000
        /*033c*/ 	.word	0x00000000
        /*0340*/ 	.short	0x0101
        /*0342*/ 	.byte	0x3f
	.zero		1


	//   ....[26]....
        /*0344*/ 	.word	0x000047e0
        /*0348*/ 	.word	0x000000ff
        /*034c*/ 	.word	0x00030830
        /*0350*/ 	.short	0x010a
        /*0352*/ 	.byte	0x26
	.zero		1


	//   ....[27]....
        /*0354*/ 	.word	0x00004820
        /*0358*/ 	.word	0x000000ff
        /*035c*/ 	.word	0x00030830
        /*0360*/ 	.short	0x010a
        /*0362*/ 	.byte	0x26
	.zero		1


	//   ....[28]....
        /*0364*/ 	.word	0x000052c0
        /*0368*/ 	.word	0x000000ff
        /*036c*/ 	.word	0x00030850
        /*0370*/ 	.short	0x010a
        /*0372*/ 	.byte	0x06
	.zero		1


	//   ....[29]....
        /*0374*/ 	.word	0x00005300
        /*0378*/ 	.word	0x000000ff
        /*037c*/ 	.word	0x00030850
        /*0380*/ 	.short	0x010a
        /*0382*/ 	.byte	0x06
	.zero		1


	//   ....[30]....
        /*0384*/ 	.word	0x00005620
        /*0388*/ 	.word	0x00000000
        /*038c*/ 	.word	0x00000000
        /*0390*/ 	.short	0x0101
        /*0392*/ 	.byte	0x3f
	.zero		1


	//   ....[31]....
        /*0394*/ 	.word	0x00007230
        /*0398*/ 	.word	0x0000008c
        /*039c*/ 	.word	0x00000000
        /*03a0*/ 	.short	0x0101
        /*03a2*/ 	.byte	0x3f
	.zero		1


	//   ....[32]....
        /*03a4*/ 	.word	0x00007960
        /*03a8*/ 	.word	0x000000ff
        /*03ac*/ 	.word	0x00030830
        /*03b0*/ 	.short	0x010a
        /*03b2*/ 	.byte	0x06
	.zero		1


	//   ....[33]....
        /*03b4*/ 	.word	0x000079a0
        /*03b8*/ 	.word	0x000000ff
        /*03bc*/ 	.word	0x00030830
        /*03c0*/ 	.short	0x010a
        /*03c2*/ 	.byte	0x06
	.zero		1


	//   ....[34]....
        /*03c4*/ 	.word	0x00008440
        /*03c8*/ 	.word	0x000000ff
        /*03cc*/ 	.word	0x00030850
        /*03d0*/ 	.short	0x010a
        /*03d2*/ 	.byte	0x0b
	.zero		1


	//   ....[35]....
        /*03d4*/ 	.word	0x00008480
        /*03d8*/ 	.word	0x000000ff
        /*03dc*/ 	.word	0x00030850
        /*03e0*/ 	.short	0x010a
        /*03e2*/ 	.byte	0x0b
	.zero		1


	//   ....[36]....
        /*03e4*/ 	.word	0x000092c0
        /*03e8*/ 	.word	0x0000007f
        /*03ec*/ 	.word	0x00000000
        /*03f0*/ 	.short	0x0101
        /*03f2*/ 	.byte	0x3f
	.zero		1


	//   ....[37]....
        /*03f4*/ 	.word	0x00009360
        /*03f8*/ 	.word	0x0000007f
        /*03fc*/ 	.word	0x00000000
        /*0400*/ 	.short	0x0101
        /*0402*/ 	.byte	0x3f
	.zero		1


	//   ....[38]....
        /*0404*/ 	.word	0x000097c0
        /*0408*/ 	.word	0x000000ff
        /*040c*/ 	.word	0x00030830
        /*0410*/ 	.short	0x010a
        /*0412*/ 	.byte	0x06
	.zero		1


	//   ....[39]....
        /*0414*/ 	.word	0x00009800
        /*0418*/ 	.word	0x000000ff
        /*041c*/ 	.word	0x00030830
        /*0420*/ 	.short	0x010a
        /*0422*/ 	.byte	0x06
	.zero		1


	//   ....[40]....
        /*0424*/ 	.word	0x0000a2a0
        /*0428*/ 	.word	0x000000ff
        /*042c*/ 	.word	0x00030850
        /*0430*/ 	.short	0x010a
        /*0432*/ 	.byte	0x0a
	.zero		1


	//   ....[41]....
        /*0434*/ 	.word	0x0000a2e0
        /*0438*/ 	.word	0x000000ff
        /*043c*/ 	.word	0x00030850
        /*0440*/ 	.short	0x010a
        /*0442*/ 	.byte	0x0a
	.zero		1


	//   ....[42]....
        /*0444*/ 	.word	0x0000a620
        /*0448*/ 	.word	0x00000000
        /*044c*/ 	.word	0x00000000
        /*0450*/ 	.short	0x0101
        /*0452*/ 	.byte	0x3f
	.zero		1


	//   ....[43]....
        /*0454*/ 	.word	0x0000c230
        /*0458*/ 	.word	0x0000008b
        /*045c*/ 	.word	0x00000000
        /*0460*/ 	.short	0x0101
        /*0462*/ 	.byte	0x3f
	.zero		1


	//   ....[44]....
        /*0464*/ 	.word	0x0000cc60
        /*0468*/ 	.word	0x000000ff
        /*046c*/ 	.word	0x00030850
        /*0470*/ 	.short	0x010a
        /*0472*/ 	.byte	0x05
	.zero		1


	//   ....[45]....
        /*0474*/ 	.word	0x0000cca0
        /*0478*/ 	.word	0x000000ff
        /*047c*/ 	.word	0x00030850
        /*0480*/ 	.short	0x010a
        /*0482*/ 	.byte	0x05
	.zero		1


	//   ....[46]....
        /*0484*/ 	.word	0x0000d150
        /*0488*/ 	.word	0x00000004
        /*048c*/ 	.word	0x00000000
        /*0490*/ 	.short	0x0101
        /*0492*/ 	.byte	0x3f
	.zero		1


	//   ....[47]....
        /*0494*/ 	.word	0x0000e410
        /*0498*/ 	.word	0x000000ff
        /*049c*/ 	.word	0x00000000
        /*04a0*/ 	.short	0x0101
        /*04a2*/ 	.byte	0x05
	.zero		1


	//   ....[48]....
        /*04a4*/ 	.word	0x0000ff60
        /*04a8*/ 	.word	0x00000008
        /*04ac*/ 	.word	0x00030840
        /*04b0*/ 	.short	0x010a
        /*04b2*/ 	.byte	0x3f
	.zero		1


	//   ....[49]....
        /*04b4*/ 	.word	0x000103f0
        /*04b8*/ 	.word	0x000000ff
        /*04bc*/ 	.word	0x00030820
        /*04c0*/ 	.short	0x010a
        /*04c2*/ 	.byte	0x26
	.zero		1


	//   ....[50]....
        /*04c4*/ 	.word	0x000106d0
        /*04c8*/ 	.word	0x00000003
        /*04cc*/ 	.word	0x00030840
        /*04d0*/ 	.short	0x010a
        /*04d2*/ 	.byte	0x3f
	.zero		1


	//   ....[51]....
        /*04d4*/ 	.word	0x00010940
        /*04d8*/ 	.word	0x00000002
        /*04dc*/ 	.word	0x00000060
        /*04e0*/ 	.short	0x010a
        /*04e2*/ 	.byte	0x3f
	.zero		1


	//   ....[52]....
        /*04e4*/ 	.word	0x00010e60
        /*04e8*/ 	.word	0x00000003
        /*04ec*/ 	.word	0x00030840
        /*04f0*/ 	.short	0x010a
        /*04f2*/ 	.byte	0x3f
	.zero		1


	//   ....[53]....
        /*04f4*/ 	.word	0x000110d0
        /*04f8*/ 	.word	0x00000002
        /*04fc*/ 	.word	0x00000060
        /*0500*/ 	.short	0x010a
        /*0502*/ 	.byte	0x3f
	.zero		1


	//   ....[54]....
        /*0504*/ 	.word	0x00011520
        /*0508*/ 	.word	0x00000002
        /*050c*/ 	.word	0x00030840
        /*0510*/ 	.short	0x010a
        /*0512*/ 	.byte	0x3f
	.zero		1


	//   ....[55]....
        /*0514*/ 	.word	0x000117c0
        /*0518*/ 	.word	0x00000002
        /*051c*/ 	.word	0x00000060
        /*0520*/ 	.short	0x010a
        /*0522*/ 	.byte	0x3f
	.zero		1


	//   ....[56]....
        /*0524*/ 	.word	0x00011bd0
        /*0528*/ 	.word	0x00000003
        /*052c*/ 	.word	0x00030860
        /*0530*/ 	.short	0x010a
        /*0532*/ 	.byte	0x3f
	.zero		1


	//   ....[57]....
        /*0534*/ 	.word	0x00012040
        /*0538*/ 	.word	0x00000007
        /*053c*/ 	.word	0x00030820
        /*0540*/ 	.short	0x010a
        /*0542*/ 	.byte	0x3f
	.zero		1


	//   ....[58]....
        /*0544*/ 	.word	0x000121b0
        /*0548*/ 	.word	0x00000005
        /*054c*/ 	.word	0x00000000
        /*0550*/ 	.short	0x010a
        /*0552*/ 	.byte	0x3f
	.zero		1


	//   ....[59]....
        /*0554*/ 	.word	0x00012220
        /*0558*/ 	.word	0x00000003
        /*055c*/ 	.word	0x00000000
        /*0560*/ 	.short	0x010a
        /*0562*/ 	.byte	0x3f
	.zero		1


	//   ....[60]....
        /*0564*/ 	.word	0x00012280
        /*0568*/ 	.word	0x00000005
        /*056c*/ 	.word	0x00000000
        /*0570*/ 	.short	0x010a
        /*0572*/ 	.byte	0x3f
	.zero		1


	//   ....[61]....
        /*0574*/ 	.word	0x000122b0
        /*0578*/ 	.word	0x00000003
        /*057c*/ 	.word	0x00000000
        /*0580*/ 	.short	0x010a
        /*0582*/ 	.byte	0x3f
	.zero		1


	//   ....[62]....
        /*0584*/ 	.word	0x00012320
        /*0588*/ 	.word	0x00000003
        /*058c*/ 	.word	0x00030800
        /*0590*/ 	.short	0x010a
        /*0592*/ 	.byte	0x3f
	.zero		1


	//   ....[63]....
        /*0594*/ 	.word	0x00012370
        /*0598*/ 	.word	0x00000003
        /*059c*/ 	.word	0x00030830
        /*05a0*/ 	.short	0x010a
        /*05a2*/ 	.byte	0x3f
	.zero		1


	//   ....[64]....
        /*05a4*/ 	.word	0x000123d0
        /*05a8*/ 	.word	0x00000015
        /*05ac*/ 	.word	0x00030830
        /*05b0*/ 	.short	0x010a
        /*05b2*/ 	.byte	0x3f
	.zero		1


	//   ....[65]....
        /*05b4*/ 	.word	0x00012430
        /*05b8*/ 	.word	0x00000003
        /*05bc*/ 	.word	0x00030850
        /*05c0*/ 	.short	0x010a
        /*05c2*/ 	.byte	0x3f
	.zero		1


	//   ....[66]....
        /*05c4*/ 	.word	0x00012490
        /*05c8*/ 	.word	0x00000005
        /*05cc*/ 	.word	0x00030830
        /*05d0*/ 	.short	0x010a
        /*05d2*/ 	.byte	0x3f
	.zero		1


	//   ....[67]....
        /*05d4*/ 	.word	0x000124f0
        /*05d8*/ 	.word	0x00000003
        /*05dc*/ 	.word	0x00030850
        /*05e0*/ 	.short	0x010a
        /*05e2*/ 	.byte	0x3f
	.zero		1


	//   ....[68]....
        /*05e4*/ 	.word	0x00012550
        /*05e8*/ 	.word	0x00000005
        /*05ec*/ 	.word	0x00030830
        /*05f0*/ 	.short	0x010a
        /*05f2*/ 	.byte	0x3f
	.zero		1


	//   ....[69]....
        /*05f4*/ 	.word	0x000125b0
        /*05f8*/ 	.word	0x00000003
        /*05fc*/ 	.word	0x00030850
        /*0600*/ 	.short	0x010a
        /*0602*/ 	.byte	0x3f
	.zero		1


	//   ....[70]....
        /*0604*/ 	.word	0x00012610
        /*0608*/ 	.word	0x00000003
        /*060c*/ 	.word	0x00030850
        /*0610*/ 	.short	0x010a
        /*0612*/ 	.byte	0x3f
	.zero		1


	//   ....[71]....
        /*0614*/ 	.word	0x00012790
        /*0618*/ 	.word	0x00000008
        /*061c*/ 	.word	0x00030840
        /*0620*/ 	.short	0x010a
        /*0622*/ 	.byte	0x3f
	.zero		1


	//   ....[72]....
        /*0624*/ 	.word	0x000127f0
        /*0628*/ 	.word	0x00000008
        /*062c*/ 	.word	0x00030820
        /*0630*/ 	.short	0x010a
        /*0632*/ 	.byte	0x3f
	.zero		1


	//   ....[73]....
        /*0634*/ 	.word	0x00012840
        /*0638*/ 	.word	0x00000003
        /*063c*/ 	.word	0x00030840
        /*0640*/ 	.short	0x010a
        /*0642*/ 	.byte	0x3f
	.zero		1


	//   ....[74]....
        /*0644*/ 	.word	0x00012890
        /*0648*/ 	.word	0x00000002
        /*064c*/ 	.word	0x00000060
        /*0650*/ 	.short	0x010a
        /*0652*/ 	.byte	0x3f
	.zero		1


	//   ....[75]....
        /*0654*/ 	.word	0x000128e0
        /*0658*/ 	.word	0x00000003
        /*065c*/ 	.word	0x00030840
        /*0660*/ 	.short	0x010a
        /*0662*/ 	.byte	0x3f
	.zero		1


	//   ....[76]....
        /*0664*/ 	.word	0x00012930
        /*0668*/ 	.word	0x00000002
        /*066c*/ 	.word	0x00000060
        /*0670*/ 	.short	0x010a
        /*0672*/ 	.byte	0x3f
	.zero		1


	//   ....[77]....
        /*0674*/ 	.word	0x00012980
        /*0678*/ 	.word	0x00000002
        /*067c*/ 	.word	0x00030840
        /*0680*/ 	.short	0x010a
        /*0682*/ 	.byte	0x3f
	.zero		1


	//   ....[78]....
        /*0684*/ 	.word	0x000129d0
        /*0688*/ 	.word	0x00000002
        /*068c*/ 	.word	0x00000060
        /*0690*/ 	.short	0x010a
        /*0692*/ 	.byte	0x3f
	.zero		1


	//   ....[79]....
        /*0694*/ 	.word	0x00012a20
        /*0698*/ 	.word	0x00000003
        /*069c*/ 	.word	0x00030860
        /*06a0*/ 	.short	0x010a
        /*06a2*/ 	.byte	0x3f
	.zero		1


	//   ....[80]....
        /*06a4*/ 	.word	0x00012b00
        /*06a8*/ 	.word	0x00000007
        /*06ac*/ 	.word	0x00030820
        /*06b0*/ 	.short	0x010a
        /*06b2*/ 	.byte	0x3f
	.zero		1


	//   ....[81]....
        /*06b4*/ 	.word	0x00012b50
        /*06b8*/ 	.word	0x00000005
        /*06bc*/ 	.word	0x00000000
        /*06c0*/ 	.short	0x010a
        /*06c2*/ 	.byte	0x3f
	.zero		1


	//   ....[82]....
        /*06c4*/ 	.word	0x00012ba0
        /*06c8*/ 	.word	0x00000003
        /*06cc*/ 	.word	0x00000000
        /*06d0*/ 	.short	0x010a
        /*06d2*/ 	.byte	0x3f
	.zero		1


	//   ....[83]....
        /*06d4*/ 	.word	0x00012bf0
        /*06d8*/ 	.word	0x00000005
        /*06dc*/ 	.word	0x00000000
        /*06e0*/ 	.short	0x010a
        /*06e2*/ 	.byte	0x3f
	.zero		1


	//----- nvinfo : EIATTR_NUM_MBARRIERS
	.align		4
.L_769:
        /*06e4*/ 	.byte	0x03, 0x38
        /*06e6*/ 	.short	0x0016


	//----- nvinfo : EIATTR_EXIT_INSTR_OFFSETS
	.align		4
        /*06e8*/ 	.byte	0x04, 0x1c
        /*06ea*/ 	.short	(.L_771 - .L_770)


	//   ....[0]....
.L_770:
        /*06ec*/ 	.word	0x00000a40


	//   ....[1]....
        /*06f0*/ 	.word	0x0000eda0


	//   ....[2]....
        /*06f4*/ 	.word	0x0000ee00


	//   ....[3]....
        /*06f8*/ 	.word	0x000120b0


	//   ....[4]....
        /*06fc*/ 	.word	0x00012300


	//----- nvinfo : EIATTR_MAX_THREADS
	.align		4
.L_771:
        /*0700*/ 	.byte	0x04, 0x05
        /*0702*/ 	.short	(.L_773 - .L_772)
.L_772:
        /*0704*/ 	.word	0x00000180
        /*0708*/ 	.word	0x00000001
        /*070c*/ 	.word	0x00000001


	//----- nvinfo : EIATTR_CRS_STACK_SIZE
	.align		4
.L_773:
        /*0710*/ 	.byte	0x04, 0x1e
        /*0712*/ 	.short	(.L_775 - .L_774)
.L_774:
        /*0714*/ 	.word	0x00000000


	//----- nvinfo : EIATTR_CBANK_PARAM_SIZE
	.align		4
.L_775:
        /*0718*/ 	.byte	0x03, 0x19
        /*071a*/ 	.short	0x0bf0


	//----- nvinfo : EIATTR_PARAM_CBANK
	.align		4
        /*071c*/ 	.byte	0x04, 0x0a
        /*071e*/ 	.short	(.L_777 - .L_776)
	.align		4
.L_776:
        /*0720*/ 	.word	index@(.nv.constant0._ZN7cutlass13device_kernelIN5flash11enable_sm90INS1_16FlashAttnFwdSm90INS1_25CollectiveMainloopFwdSm90ILi2EN4cute5tupleIJNS5_1CILi1EEES8_S8_EEENS6_IJNS7_ILi128EEENS7_ILi96EEENS7_ILi192EEEEEELi192ENS_10bfloat16_tEfNS_4arch4Sm90ELb0ELb1ELb0ELb0ELb0ELb0ELb0ELb1ELb1ELb0ELb0ELb0EEENS1_21CollectiveEpilogueFwdINS6_IJSA_SC_SB_EEES9_SE_SG_Li256ELb0ELb0ELb0ELb0EEENS1_30DynamicPersistentTileSchedulerILi256ELi32ELb0ELb0ELb1EEEEEEEEEvNT_6ParamsE)
        /*0724*/ 	.short	0x0210
        /*0726*/ 	.short	0x0bf0


	//----- nvinfo : EIATTR_SW_WAR
	.align		4
.L_777:
        /*0728*/ 	.byte	0x04, 0x36
        /*072a*/ 	.short	(.L_779 - .L_778)
.L_778:
        /*072c*/ 	.word	0x00000008
.L_779:


//--------------------- .nv.info._ZN7cutlass13device_kernelIN5flash11enable_sm90INS1_16FlashAttnFwdSm90INS1_25CollectiveMainloopFwdSm90ILi2EN4cute5tupleIJNS5_1CILi1EEES8_S8_EEENS6_IJNS7_ILi128EEENS7_ILi96EEENS7_ILi192EEEEEELi192ENS_10bfloat16_tEfNS_4arch4Sm90ELb0ELb1ELb0ELb1ELb0ELb0ELb0ELb1ELb1ELb0ELb0ELb0EEENS1_21CollectiveEpilogueFwdINS6_IJSA_SC_SB_EEES9_SE_SG_Li256ELb1ELb0ELb0ELb0EEENS1_36VarlenDynamicPersistentTileSchedulerILi128ELi96ELi256ELi32ELb0ELb0ELb1ELb1ELb0ELb1EEEEEEEEEvNT_6ParamsE --------------------------
	.section	.nv.info._ZN7cutlass13device_kernelIN5flash11enable_sm90INS1_16FlashAttnFwdSm90INS1_25CollectiveMainloopFwdSm90ILi2EN4cute5tupleIJNS5_1CILi1EEES8_S8_EEENS6_IJNS7_ILi128EEENS7_ILi96EEENS7_ILi192EEEEEELi192ENS_10bfloat16_tEfNS_4arch4Sm90ELb0ELb1ELb0ELb1ELb0ELb0ELb0ELb1ELb1ELb0ELb0ELb0EEENS1_21CollectiveEpilogueFwdINS6_IJSA_SC_SB_EEES9_SE_SG_Li256ELb1ELb0ELb0ELb0EEENS1_36VarlenDynamicPersistentTileSchedulerILi128ELi96ELi256ELi32ELb0ELb0ELb1ELb1ELb0ELb1EEEEEEEEEvNT_6ParamsE,"",@"SHT_CUDA_INFO"
	.sectionflags	@""
	.align	4


	//----- nvinfo : EIATTR_CUDA_API_VERSION
	.align		4
        /*0000*/ 	.byte	0x04, 0x37
        /*0002*/ 	.short	(.L_781 - .L_780)
.L_780:
        /*0004*/ 	.word	0x00000082


	//----- nvinfo : EIATTR_KPARAM_INFO
	.align		4
.L_781:
        /*0008*/ 	.byte	0x04, 0x17
        /*000a*/ 	.short	(.L_783 - .L_782)
.L_782:
        /*000c*/ 	.word	0x00000000
        /*0010*/ 	.short	0x0000
        /*0012*/ 	.short	0x0070
        /*0014*/ 	.byte	0x00, 0xf0, 0x01, 0x28


	//----- nvinfo : EIATTR_SPARSE_MMA_MASK
	.align		4
.L_783:
        /*0018*/ 	.byte	0x03, 0x50
        /*001a*/ 	.short	0x0000


	//----- nvinfo : EIATTR_MAXREG_COUNT
	.align		4
        /*001c*/ 	.byte	0x03, 0x1b
        /*001e*/ 	.short	0x00a8


	//----- nvinfo : EIATTR_NUM_BARRIERS
	.align		4
        /*0020*/ 	.byte	0x02, 0x4c
        /*0022*/ 	.byte	0x09
	.zero		1


	//----- nvinfo : EIATTR_EXTERNS
	.align		4
        /*0024*/ 	.byte	0x04, 0x0f
        /*0026*/ 	.short	(.L_785 - .L_784)


	//   ....[0]....
	.align		4
.L_784:
        /*0028*/ 	.word	index@(__assertfail)


	//----- nvinfo : EIATTR_ANNOTATIONS
	.align		4
.L_785:
        /*002c*/ 	.byte	0x04, 0x55
        /*002e*/ 	.short	(.L_787 - .L_786)


	//   ....[0]....
.L_786:
        /* <DEDUP_REMOVED lines=34> */


	//----- nvinfo : EIATTR_MERCURY_ISA_VERSION
	.align		4
.L_787:
        /*0240*/ 	.byte	0x03, 0x5f
        /*0242*/ 	.short	0x0101


	//----- nvinfo : EIATTR_UNUSED_LOAD_BYTE_OFFSET
	.align		4
        /*0244*/ 	.byte	0x04, 0x44
        /*0246*/ 	.short	(.L_789 - .L_788)


	//   ....[0]....
.L_788:
        /*0248*/ 	.word	0x00000a50
        /*024c*/ 	.word	0x0000fff0


	//   ....[1]....
        /*0250*/ 	.word	0x0000d7f0
        /*0254*/ 	.word	0x0000fff0


	//----- nvinfo : EIATTR_INT_WARP_WIDE_INSTR_OFFSETS
	.align		4
.L_789:
        /*0258*/ 	.byte	0x04, 0x31
        /*025a*/ 	.short	(.L_791 - .L_790)


	//   ....[0]....
.L_790:
        /*025c*/ 	.word	0x00000160


	//   ....[1]....
        /*0260*/ 	.word	0x000001a0


	//   ....[2]....
        /*0264*/ 	.word	0x00000210


	//   ....[3]....
        /*0268*/ 	.word	0x000111f0


	//   ....[4]....
        /*026c*/ 	.word	0x00011280


	//   ....[5]....
        /*0270*/ 	.word	0x00011780


	//   ....[6]....
        /*0274*/ 	.word	0x00011800


	//   ....[7]....
        /*0278*/ 	.word	0x00011910


	//   ....[8]....
        /*027c*/ 	.word	0x00011a00


	//   ....[9]....
        /*0280*/ 	.word	0x00013e20


	//   ....[10]....
        /*0284*/ 	.word	0x00013eb0


	//----- nvinfo : EIATTR_COOP_GROUP_MASK_REGIDS
	.align		4
.L_791:
        /*0288*/ 	.byte	0x04, 0x29
        /*028a*/ 	.short	(.L_793 - .L_792)


	//   ....[0]....
.L_792:
        /*028c*/ 	.word	0xffffffff


	//   ....[1]....
        /*0290*/ 	.word	0xffffffff


	//   ....[2]....
        /*0294*/ 	.word	0xffffffff


	//   ....[3]....
        /*0298*/ 	.word	0xffffffff


	//   ....[4]....
        /*029c*/ 	.word	0xffffffff


	//   ....[5]....
        /*02a0*/ 	.word	0xffffffff


	//   ....[6]....
        /*02a4*/ 	.word	0xffffffff


	//   ....[7]....
        /*02a8*/ 	.word	0xffffffff


	//   ....[8]....
        /*02ac*/ 	.word	0xffffffff


	//   ....[9]....
        /*02b0*/ 	.word	0xffffffff


	//   ....[10]....
        /*02b4*/ 	.word	0xffffffff


	//   ....[11]....
        /*02b8*/ 	.word	0xffffffff


	//   ....[12]....
        /*02bc*/ 	.word	0xffffffff


	//   ....[13]....
        /*02c0*/ 	.word	0xffffffff


	//   ....[14]....
        /*02c4*/ 	.word	0xffffffff


	//   ....[15]....
        /*02c8*/ 	.word	0xffffffff


	//   ....[16]....
        /*02cc*/ 	.word	0xffffffff


	//   ....[17]....
        /*02d0*/ 	.word	0xffffffff


	//   ....[18]....
        /*02d4*/ 	.word	0xffffffff


	//   ....[19]....
        /*02d8*/ 	.word	0xffffffff


	//   ....[20]....
        /*02dc*/ 	.word	0xffffffff


	//   ....[21]....
        /*02e0*/ 	.word	0xffffffff


	//   ....[22]....
        /*02e4*/ 	.word	0xffffffff


	//   ....[23]....
        /*02e8*/ 	.word	0xffffffff


	//   ....[24]....
        /*02ec*/ 	.word	0xffffffff


	//   ....[25]....
        /*02f0*/ 	.word	0xffffffff


	//   ....[26]....
        /*02f4*/ 	.word	0xffffffff


	//   ....[27]....
        /*02f8*/ 	.word	0xffffffff


	//   ....[28]....
        /*02fc*/ 	.word	0xffffffff


	//   ....[29]....
        /*0300*/ 	.word	0xffffffff


	//   ....[30]....
        /*0304*/ 	.word	0xffffffff


	//   ....[31]....
        /*0308*/ 	.word	0xffffffff


	//   ....[32]....
        /*030c*/ 	.word	0xffffffff


	//   ....[33]....
        /*0310*/ 	.word	0xffffffff


	//   ....[34]....
        /*0314*/ 	.word	0xffffffff


	//   ....[35]....
        /*0318*/ 	.word	0xffffffff


	//   ....[36]....
        /*031c*/ 	.word	0xffffffff


	//   ....[37]....
        /*0320*/ 	.word	0xffffffff


	//   ....[38]....
        /*0324*/ 	.word	0xffffffff


	//   ....[39]....
        /*0328*/ 	.word	0xffffffff


	//   ....[40]....
        /*032c*/ 	.word	0xffffffff


	//   ....[41]....
        /*0330*/ 	.word	0xffffffff


	//   ....[42]....
        /*0334*/ 	.word	0xffffffff


	//   ....[43]....
        /*0338*/ 	.word	0xffffffff


	//   ....[44]....
        /*033c*/ 	.word	0xffffffff


	//   ....[45]....
        /*0340*/ 	.word	0xffffffff


	//   ....[46]....
        /*0344*/ 	.word	0xffffffff


	//   ....[47]....
        /*0348*/ 	.word	0xffffffff


	//   ....[48]....
        /*034c*/ 	.word	0xffffffff


	//   ....[49]....
        /*0350*/ 	.word	0xffffffff


	//   ....[50]....
        /*0354*/ 	.word	0xffffffff


	//   ....[51]....
        /*0358*/ 	.word	0xffffffff


	//   ....[52]....
        /*035c*/ 	.word	0xffffffff


	//   ....[53]....
        /*0360*/ 	.word	0xffffffff


	//   ....[54]....
        /*0364*/ 	.word	0xffffffff


	//   ....[55]....
        /*0368*/ 	.word	0xffffffff


	//   ....[56]....
        /*036c*/ 	.word	0xffffffff


	//   ....[57]....
        /*0370*/ 	.word	0xffffffff


	//   ....[58]....
        /*0374*/ 	.word	0xffffffff


	//   ....[59]....
        /*0378*/ 	.word	0xffffffff


	//   ....[60]....
        /*037c*/ 	.word	0xffffffff


	//   ....[61]....
        /*0380*/ 	.word	0xffffffff


	//   ....[62]....
        /*0384*/ 	.word	0x0500000f


	//   ....[63]....
        /*0388*/ 	.word	0x0500000f


	//   ....[64]....
        /*038c*/ 	.word	0x0500000f


	//   ....[65]....
        /*0390*/ 	.word	0x0500000f


	//   ....[66]....
        /*0394*/ 	.word	0x0500000f


	//   ....[67]....
        /*0398*/ 	.word	0x0500000f


	//   ....[68]....
        /*039c*/ 	.word	0x0500000f


	//   ....[69]....
        /*03a0*/ 	.word	0x0500000f


	//   ....[70]....
        /*03a4*/ 	.word	0x0500000f


	//   ....[71]....
        /*03a8*/ 	.word	0x0500000f


	//   ....[72]....
        /*03ac*/ 	.word	0x0500000f


	//   ....[73]....
        /*03b0*/ 	.word	0x0500000f


	//   ....[74]....
        /*03b4*/ 	.word	0x0500000f


	//   ....[75]....
        /*03b8*/ 	.word	0x0500000f


	//   ....[76]....
        /*03bc*/ 	.word	0x0500000f


	//   ....[77]....
        /*03c0*/ 	.word	0x0500000f


	//   ....[78]....
        /*03c4*/ 	.word	0x0500000f


	//   ....[79]....
        /*03c8*/ 	.word	0x0500000f


	//   ....[80]....
        /*03cc*/ 	.word	0x0500000f


	//----- nvinfo : EIATTR_COOP_GROUP_INSTR_OFFSETS
	.align		4
.L_793:
        /*03d0*/ 	.byte	0x04, 0x28
        /*03d2*/ 	.short	(.L_795 - .L_794)


	//   ....[0]....
.L_794:
        /*03d4*/ 	.word	0x00000060


	//   ....[1]....
        /*03d8*/ 	.word	0x00000170


	//   ....[2]....
        /*03dc*/ 	.word	0x000001c0


	//   ....[3]....
        /*03e0*/ 	.word	0x000003f0


	//   ....[4]....
        /*03e4*/ 	.word	0x00000550


	//   ....[5]....
        /*03e8*/ 	.word	0x00000670


	//   ....[6]....
        /*03ec*/ 	.word	0x000007d0


	//   ....[7]....
        /*03f0*/ 	.word	0x000018f0


	//   ....[8]....
        /*03f4*/ 	.word	0x00003270


	//   ....[9]....
        /*03f8*/ 	.word	0x00003380


	//   ....[10]....
        /*03fc*/ 	.word	0x00003900


	//   ....[11]....
        /*0400*/ 	.word	0x00003990


	//   ....[12]....
        /*0404*/ 	.word	0x000065e0


	//   ....[13]....
        /*0408*/ 	.word	0x00006700


	//   ....[14]....
        /*040c*/ 	.word	0x00006cb0


	//   ....[15]....
        /*0410*/ 	.word	0x00006d10


	//   ....[16]....
        /*0414*/ 	.word	0x000087b0


	//   ....[17]....
        /*0418*/ 	.word	0x000087d0


	//   ....[18]....
        /*041c*/ 	.word	0x00008d60


	//   ....[19]....
        /*0420*/ 	.word	0x00008de0


	//   ....[20]....
        /*0424*/ 	.word	0x0000b570


	//   ....[21]....
        /*0428*/ 	.word	0x0000b690


	//   ....[22]....
        /*042c*/ 	.word	0x0000bc70


	//   ....[23]....
        /*0430*/ 	.word	0x0000bcd0


	//   ....[24]....
        /*0434*/ 	.word	0x0000cd20


	//   ....[25]....
        /*0438*/ 	.word	0x0000cd60


	//   ....[26]....
        /*043c*/ 	.word	0x0000ce60


	//   ....[27]....
        /*0440*/ 	.word	0x0000ce90


	//   ....[28]....
        /*0444*/ 	.word	0x0000fd60


	//   ....[29]....
        /*0448*/ 	.word	0x0000fef0


	//   ....[30]....
        /*044c*/ 	.word	0x0000ff20


	//   ....[31]....
        /*0450*/ 	.word	0x0000ff50


	//   ....[32]....
        /*0454*/ 	.word	0x0000ff90


	//   ....[33]....
        /*0458*/ 	.word	0x0000ffe0


	//   ....[34]....
        /*045c*/ 	.word	0x00010040


	//   ....[35]....
        /*0460*/ 	.word	0x00010220


	//   ....[36]....
        /*0464*/ 	.word	0x00010280


	//   ....[37]....
        /*0468*/ 	.word	0x000102c0


	//   ....[38]....
        /*046c*/ 	.word	0x00010300


	//   ....[39]....
        /*0470*/ 	.word	0x00010330


	//   ....[40]....
        /*0474*/ 	.word	0x00010360


	//   ....[41]....
        /*0478*/ 	.word	0x000103f0


	//   ....[42]....
        /*047c*/ 	.word	0x00010450


	//   ....[43]....
        /*0480*/ 	.word	0x000104e0


	//   ....[44]....
        /*0484*/ 	.word	0x00014320


	//   ....[45]....
        /*0488*/ 	.word	0x00014330


	//   ....[46]....
        /*048c*/ 	.word	0x00014440


	//   ....[47]....
        /*0490*/ 	.word	0x000144a0


	//   ....[48]....
        /*0494*/ 	.word	0x000144e0


	//   ....[49]....
        /*0498*/ 	.word	0x00014520


	//   ....[50]....
        /*049c*/ 	.word	0x00014550


	//   ....[51]....
        /*04a0*/ 	.word	0x00014580


	//   ....[52]....
        /*04a4*/ 	.word	0x00014710


	//   ....[53]....
        /*04a8*/ 	.word	0x00014770


	//   ....[54]....
        /*04ac*/ 	.word	0x000147b0


	//   ....[55]....
        /*04b0*/ 	.word	0x000147f0


	//   ....[56]....
        /*04b4*/ 	.word	0x00014820


	//   ....[57]....
        /*04b8*/ 	.word	0x00014850


	//   ....[58]....
        /*04bc*/ 	.word	0x00014910


	//   ....[59]....
        /*04c0*/ 	.word	0x00014930


	//   ....[60]....
        /*04c4*/ 	.word	0x000149a0


	//   ....[61]....
        /*04c8*/ 	.word	0x00015030


	//   ....[62]....
        /*04cc*/ 	.word	0x000156e0


	//   ....[63]....
        /*04d0*/ 	.word	0x00015b00


	//   ....[64]....
        /*04d4*/ 	.word	0x00015b90


	//   ....[65]....
        /*04d8*/ 	.word	0x00015c30


	//   ....[66]....
        /*04dc*/ 	.word	0x00015ce0


	//   ....[67]....
        /*04e0*/ 	.word	0x00015d60


	//   ....[68]....
        /*04e4*/ 	.word	0x00015de0


	//   ....[69]....
        /*04e8*/ 	.word	0x00015e60


	//   ....[70]....
        /*04ec*/ 	.word	0x00015ee0


	//   ....[71]....
        /*04f0*/ 	.word	0x00015f70


	//   ....[72]....
        /*04f4*/ 	.word	0x00016020


	//   ....[73]....
        /*04f8*/ 	.word	0x000160a0


	//   ....[74]....
        /*04fc*/ 	.word	0x00016120


	//   ....[75]....
        /*0500*/ 	.word	0x000161a0


	//   ....[76]....
        /*0504*/ 	.word	0x00016220


	//   ....[77]....
        /*0508*/ 	.word	0x00016290


	//   ....[78]....
        /*050c*/ 	.word	0x00016330


	//   ....[79]....
        /*0510*/ 	.word	0x000163c0


	//   ....[80]....
        /*0514*/ 	.word	0x000164f0


	//----- nvinfo : EIATTR_REG_RECONFIG
	.align		4
.L_795:
        /*0518*/ 	.byte	0x01, 0x54
	.zero		2


	//----- nvinfo : EIATTR_SYSCALL_OFFSETS
	.align		4
        /*051c*/ 	.byte	0x04, 0x46
        /*051e*/ 	.short	(.L_797 - .L_796)


	//   ....[0]....
.L_796:
        /*0520*/ 	.word	0x00001ad0


	//   ....[1]....
        /*0524*/ 	.word	0x00011410


	//   ....[2]....
        /*0528*/ 	.word	0x00011550


	//   ....[3]....
        /*052c*/ 	.word	0x00011650


	//----- nvinfo : EIATTR_MBARRIER_INSTR_OFFSETS
	.align		4
.L_797:
        /*0530*/ 	.byte	0x04, 0x39
        /*0532*/ 	.short	(.L_799 - .L_798)


	//   ....[0]....
.L_798:
        /*0534*/ 	.word	0x000002a0
        /*0538*/ 	.word	0x000000ff
        /*053c*/ 	.word	0x00030800
        /*0540*/ 	.short	0x0100
        /*0542*/ 	.byte	0x08
	.zero		1


	//   ....[1]....
        /*0544*/ 	.word	0x000002b0
        /*0548*/ 	.word	0x000000ff
        /*054c*/ 	.word	0x00030820
        /*0550*/ 	.short	0x0100
        /*0552*/ 	.byte	0x08
	.zero		1


	//   ....[2]....
        /*0554*/ 	.word	0x000003a0
        /*0558*/ 	.word	0x000000ff
        /*055c*/ 	.word	0x00030830
        /*0560*/ 	.short	0x0100
        /*0562*/ 	.byte	0x08
	.zero		1


	//   ....[3]....
        /*0564*/ 	.word	0x000003b0
        /*0568*/ 	.word	0x000000ff
        /*056c*/ 	.word	0x00030840
        /*0570*/ 	.short	0x0100
        /*0572*/ 	.byte	0x08
	.zero		1


	//   ....[4]....
        /*0574*/ 	.word	0x000003c0
        /*0578*/ 	.word	0x000000ff
        /*057c*/ 	.word	0x00030838
        /*0580*/ 	.short	0x0100
        /*0582*/ 	.byte	0x08
	.zero		1


	//   ....[5]....
        /*0584*/ 	.word	0x000003d0
        /*0588*/ 	.word	0x000000ff
        /*058c*/ 	.word	0x00030848
        /*0590*/ 	.short	0x0100
        /*0592*/ 	.byte	0x08
	.zero		1


	//   ....[6]....
        /*0594*/ 	.word	0x00000500
        /*0598*/ 	.word	0x000000ff
        /*059c*/ 	.word	0x00030850
        /*05a0*/ 	.short	0x0100
        /*05a2*/ 	.byte	0x08
	.zero		1


	//   ....[7]....
        /*05a4*/ 	.word	0x00000510
        /*05a8*/ 	.word	0x000000ff
        /*05ac*/ 	.word	0x00030860
        /*05b0*/ 	.short	0x0100
        /*05b2*/ 	.byte	0x08
	.zero		1


	//   ....[8]....
        /*05b4*/ 	.word	0x00000520
        /*05b8*/ 	.word	0x000000ff
        /*05bc*/ 	.word	0x00030858
        /*05c0*/ 	.short	0x0100
        /*05c2*/ 	.byte	0x08
	.zero		1


	//   ....[9]....
        /*05c4*/ 	.word	0x00000530
        /*05c8*/ 	.word	0x000000ff
        /*05cc*/ 	.word	0x00030868
        /*05d0*/ 	.short	0x0100
        /*05d2*/ 	.byte	0x08
	.zero		1


	//   ....[10]....
        /*05d4*/ 	.word	0x00000620
        /*05d8*/ 	.word	0x000000ff
        /*05dc*/ 	.word	0x00030870
        /*05e0*/ 	.short	0x0100
        /*05e2*/ 	.byte	0x06
	.zero		1


	//   ....[11]....
        /*05e4*/ 	.word	0x00000630
        /*05e8*/ 	.word	0x000000ff
        /*05ec*/ 	.word	0x00030880
        /*05f0*/ 	.short	0x0100
        /*05f2*/ 	.byte	0x06
	.zero		1


	//   ....[12]....
        /*05f4*/ 	.word	0x00000640
        /*05f8*/ 	.word	0x000000ff
        /*05fc*/ 	.word	0x00030878
        /*0600*/ 	.short	0x0100
        /*0602*/ 	.byte	0x06
	.zero		1


	//   ....[13]....
        /*0604*/ 	.word	0x00000650
        /*0608*/ 	.word	0x000000ff
        /*060c*/ 	.word	0x00030888
        /*0610*/ 	.short	0x0100
        /*0612*/ 	.byte	0x06
	.zero		1


	//   ....[14]....
        /*0614*/ 	.word	0x00000780
        /*0618*/ 	.word	0x000000ff
        /*061c*/ 	.word	0x00030890
        /*0620*/ 	.short	0x0100
        /*0622*/ 	.byte	0x08
	.zero		1


	//   ....[15]....
        /*0624*/ 	.word	0x00000790
        /*0628*/ 	.word	0x000000ff
        /*062c*/ 	.word	0x000308a0
        /*0630*/ 	.short	0x0100
        /*0632*/ 	.byte	0x08
	.zero		1


	//   ....[16]....
        /*0634*/ 	.word	0x000007a0
        /*0638*/ 	.word	0x000000ff
        /*063c*/ 	.word	0x00030898
        /*0640*/ 	.short	0x0100
        /*0642*/ 	.byte	0x08
	.zero		1


	//   ....[17]....
        /*0644*/ 	.word	0x000007b0
        /*0648*/ 	.word	0x000000ff
        /*064c*/ 	.word	0x000308a8
        /*0650*/ 	.short	0x0100
        /*0652*/ 	.byte	0x08
	.zero		1


	//   ....[18]....
        /*0654*/ 	.word	0x000008e0
        /*0658*/ 	.word	0x000000ff
        /*065c*/ 	.word	0x000308b0
        /*0660*/ 	.short	0x0100
        /*0662*/ 	.byte	0x08
	.zero		1


	//   ....[19]....
        /*0664*/ 	.word	0x000008f0
        /*0668*/ 	.word	0x000000ff
        /*066c*/ 	.word	0x000308c0
        /*0670*/ 	.short	0x0100
        /*0672*/ 	.byte	0x08
	.zero		1


	//   ....[20]....
        /*0674*/ 	.word	0x00000900
        /*0678*/ 	.word	0x000000ff
        /*067c*/ 	.word	0x000308b8
        /*0680*/ 	.short	0x0100
        /*0682*/ 	.byte	0x08
	.zero		1


	//   ....[21]....
        /*0684*/ 	.word	0x00000910
        /*0688*/ 	.word	0x000000ff
        /*068c*/ 	.word	0x000308c8
        /*0690*/ 	.short	0x0100
        /*0692*/ 	.byte	0x08
	.zero		1


	//   ....[22]....
        /*0694*/ 	.word	0x00001b70
        /*0698*/ 	.word	0x000000ff
        /*069c*/ 	.word	0x00030800
        /*06a0*/ 	.short	0x010a
        /*06a2*/ 	.byte	0x26
	.zero		1


	//   ....[23]....
        /*06a4*/ 	.word	0x00001bf0
        /*06a8*/ 	.word	0x00000003
        /*06ac*/ 	.word	0x00030830
        /*06b0*/ 	.short	0x010a
        /*06b2*/ 	.byte	0x3f
	.zero		1


	//   ....[24]....
        /*06b4*/ 	.word	0x00001c90
        /*06b8*/ 	.word	0x00000003
        /*06bc*/ 	.word	0x00030830
        /*06c0*/ 	.short	0x010a
        /*06c2*/ 	.byte	0x3f
	.zero		1


	//   ....[25]....
        /*06c4*/ 	.word	0x000023b0
        /*06c8*/ 	.word	0x00000000
        /*06cc*/ 	.word	0x00000000
        /*06d0*/ 	.short	0x0101
        /*06d2*/ 	.byte	0x3f
	.zero		1


	//   ....[26]....
        /*06d4*/ 	.word	0x00004860
        /*06d8*/ 	.word	0x000000ff
        /*06dc*/ 	.word	0x00030830
        /*06e0*/ 	.short	0x010a
        /*06e2*/ 	.byte	0x05
	.zero		1


	//   ....[27]....
        /*06e4*/ 	.word	0x000048a0
        /*06e8*/ 	.word	0x000000ff
        /*06ec*/ 	.word	0x00030830
        /*06f0*/ 	.short	0x010a
        /*06f2*/ 	.byte	0x05
	.zero		1


	//   ....[28]....
        /*06f4*/ 	.word	0x00005320
        /*06f8*/ 	.word	0x000000ff
        /*06fc*/ 	.word	0x00030850
        /*0700*/ 	.short	0x010a
        /*0702*/ 	.byte	0x0e
	.zero		1


	//   ....[29]....
        /*0704*/ 	.word	0x00005360
        /*0708*/ 	.word	0x000000ff
        /*070c*/ 	.word	0x00030850
        /*0710*/ 	.short	0x010a
        /*0712*/ 	.byte	0x0e
	.zero		1


	//   ....[30]....
        /*0714*/ 	.word	0x00005660
        /*0718*/ 	.word	0x00000000
        /*071c*/ 	.word	0x00000000
        /*0720*/ 	.short	0x0101
        /*0722*/ 	.byte	0x3f
	.zero		1


	//   ....[31]....
        /*0724*/ 	.word	0x00007110
        /*0728*/ 	.word	0x00000086
        /*072c*/ 	.word	0x00000000
        /*0730*/ 	.short	0x0101
        /*0732*/ 	.byte	0x3f
	.zero		1


	//   ....[32]....
        /*0734*/ 	.word	0x000079c0
        /*0738*/ 	.word	0x000000ff
        /*073c*/ 	.word	0x00030830
        /*0740*/ 	.short	0x010a
        /*0742*/ 	.byte	0x05
	.zero		1


	//   ....[33]....
        /*0744*/ 	.word	0x00007a00
        /*0748*/ 	.word	0x000000ff
        /*074c*/ 	.word	0x00030830
        /*0750*/ 	.short	0x010a
        /*0752*/ 	.byte	0x05
	.zero		1


	//   ....[34]....
        /*0754*/ 	.word	0x00008480
        /*0758*/ 	.word	0x000000ff
        /*075c*/ 	.word	0x00030850
        /*0760*/ 	.short	0x010a
        /*0762*/ 	.byte	0x0a
	.zero		1


	//   ....[35]....
        /*0764*/ 	.word	0x000084c0
        /*0768*/ 	.word	0x000000ff
        /*076c*/ 	.word	0x00030850
        /*0770*/ 	.short	0x010a
        /*0772*/ 	.byte	0x0a
	.zero		1


	//   ....[36]....
        /*0774*/ 	.word	0x00009150
        /*0778*/ 	.word	0x0000007b
        /*077c*/ 	.word	0x00000000
        /*0780*/ 	.short	0x0101
        /*0782*/ 	.byte	0x3f
	.zero		1


	//   ....[37]....
        /*0784*/ 	.word	0x000091c0
        /*0788*/ 	.word	0x0000007f
        /*078c*/ 	.word	0x00000000
        /*0790*/ 	.short	0x0101
        /*0792*/ 	.byte	0x3f
	.zero		1


	//   ....[38]....
        /*0794*/ 	.word	0x00009820
        /*0798*/ 	.word	0x000000ff
        /*079c*/ 	.word	0x00030830
        /*07a0*/ 	.short	0x010a
        /*07a2*/ 	.byte	0x05
	.zero		1


	//   ....[39]....
        /*07a4*/ 	.word	0x00009860
        /*07a8*/ 	.word	0x000000ff
        /*07ac*/ 	.word	0x00030830
        /*07b0*/ 	.short	0x010a
        /*07b2*/ 	.byte	0x05
	.zero		1


	//   ....[40]....
        /*07b4*/ 	.word	0x0000a2e0
        /*07b8*/ 	.word	0x000000ff
        /*07bc*/ 	.word	0x00030850
        /*07c0*/ 	.short	0x010a
        /*07c2*/ 	.byte	0x0a
	.zero		1


	//   ....[41]....
        /*07c4*/ 	.word	0x0000a320
        /*07c8*/ 	.word	0x000000ff
        /*07cc*/ 	.word	0x00030850
        /*07d0*/ 	.short	0x010a
        /*07d2*/ 	.byte	0x0a
	.zero		1


	//   ....[42]....
        /*07d4*/ 	.word	0x0000a660
        /*07d8*/ 	.word	0x00000000
        /*07dc*/ 	.word	0x00000000
        /*07e0*/ 	.short	0x0101
        /*07e2*/ 	.byte	0x3f
	.zero		1


	//   ....[43]....
        /*07e4*/ 	.word	0x0000c1c0
        /*07e8*/ 	.word	0x00000088
        /*07ec*/ 	.word	0x00000000
        /*07f0*/ 	.short	0x0101
        /*07f2*/ 	.byte	0x3f
	.zero		1


	//   ....[44]....
        /*07f4*/ 	.word	0x0000cc90
        /*07f8*/ 	.word	0x000000ff
        /*07fc*/ 	.word	0x00030850
        /*0800*/ 	.short	0x010a
        /*0802*/ 	.byte	0x05
	.zero		1


	//   ....[45]....
        /*0804*/ 	.word	0x0000ccd0
        /*0808*/ 	.word	0x000000ff
        /*080c*/ 	.word	0x00030850
        /*0810*/ 	.short	0x010a
        /*0812*/ 	.byte	0x05
	.zero		1


	//   ....[46]....
        /*0814*/ 	.word	0x0000d190
        /*0818*/ 	.word	0x00000004
        /*081c*/ 	.word	0x00000000
        /*0820*/ 	.short	0x0101
        /*0822*/ 	.byte	0x3f
	.zero		1


	//   ....[47]....
        /*0824*/ 	.word	0x0000eaf0
        /*0828*/ 	.word	0x00000026
        /*082c*/ 	.word	0x00000000
        /*0830*/ 	.short	0x0101
        /*0832*/ 	.byte	0x3f
	.zero		1


	//   ....[48]....
        /*0834*/ 	.word	0x00011d40
        /*0838*/ 	.word	0x00000009
        /*083c*/ 	.word	0x00030840
        /*0840*/ 	.short	0x010a
        /*0842*/ 	.byte	0x3f
	.zero		1


	//   ....[49]....
        /*0844*/ 	.word	0x000122f0
        /*0848*/ 	.word	0x0000000a
        /*084c*/ 	.word	0x00030820
        /*0850*/ 	.short	0x010a
        /*0852*/ 	.byte	0x3f
	.zero		1


	//   ....[50]....
        /*0854*/ 	.word	0x00012630
        /*0858*/ 	.word	0x00000002
        /*085c*/ 	.word	0x00030840
        /*0860*/ 	.short	0x010a
        /*0862*/ 	.byte	0x3f
	.zero		1


	//   ....[51]....
        /*0864*/ 	.word	0x00012930
        /*0868*/ 	.word	0x00000003
        /*086c*/ 	.word	0x00000060
        /*0870*/ 	.short	0x010a
        /*0872*/ 	.byte	0x3f
	.zero		1


	//   ....[52]....
        /*0874*/ 	.word	0x00012f70
        /*0878*/ 	.word	0x00000002
        /*087c*/ 	.word	0x00030840
        /*0880*/ 	.short	0x010a
        /*0882*/ 	.byte	0x3f
	.zero		1


	//   ....[53]....
        /*0884*/ 	.word	0x00013270
        /*0888*/ 	.word	0x00000003
        /*088c*/ 	.word	0x00000060
        /*0890*/ 	.short	0x010a
        /*0892*/ 	.byte	0x3f
	.zero		1


	//   ....[54]....
        /*0894*/ 	.word	0x000137a0
        /*0898*/ 	.word	0x00000002
        /*089c*/ 	.word	0x00030840
        /*08a0*/ 	.short	0x010a
        /*08a2*/ 	.byte	0x3f
	.zero		1


	//   ....[55]....
        /*08a4*/ 	.word	0x00013ab0
        /*08a8*/ 	.word	0x00000002
        /*08ac*/ 	.word	0x00000060
        /*08b0*/ 	.short	0x010a
        /*08b2*/ 	.byte	0x3f
	.zero		1


	//   ....[56]....
        /*08b4*/ 	.word	0x00013f70
        /*08b8*/ 	.word	0x00000003
        /*08bc*/ 	.word	0x00030860
        /*08c0*/ 	.short	0x010a
        /*08c2*/ 	.byte	0x3f
	.zero		1


	//   ....[57]....
        /*08c4*/ 	.word	0x00014fb0
        /*08c8*/ 	.word	0x00000000
        /*08cc*/ 	.word	0x00030820
        /*08d0*/ 	.short	0x010a
        /*08d2*/ 	.byte	0x3f
	.zero		1


	//   ....[58]....
        /*08d4*/ 	.word	0x00015190
        /*08d8*/ 	.word	0x00000006
        /*08dc*/ 	.word	0x00000000
        /*08e0*/ 	.short	0x010a
        /*08e2*/ 	.byte	0x3f
	.zero		1


	//   ....[59]....
        /*08e4*/ 	.word	0x00015200
        /*08e8*/ 	.word	0x00000007
        /*08ec*/ 	.word	0x00000000
        /*08f0*/ 	.short	0x010a
        /*08f2*/ 	.byte	0x3f
	.zero		1


	//   ....[60]....
        /*08f4*/ 	.word	0x00015270
        /*08f8*/ 	.word	0x00000004
        /*08fc*/ 	.word	0x00000000
        /*0900*/ 	.short	0x010a
        /*0902*/ 	.byte	0x3f
	.zero		1


	//   ....[61]....
        /*0904*/ 	.word	0x000152a0
        /*0908*/ 	.word	0x00000003
        /*090c*/ 	.word	0x00000000
        /*0910*/ 	.short	0x010a
        /*0912*/ 	.byte	0x3f
	.zero		1


	//   ....[62]....
        /*0914*/ 	.word	0x00015310
        /*0918*/ 	.word	0x00000003
        /*091c*/ 	.word	0x00030800
        /*0920*/ 	.short	0x010a
        /*0922*/ 	.byte	0x3f
	.zero		1


	//   ....[63]....
        /*0924*/ 	.word	0x00015360
        /*0928*/ 	.word	0x00000003
        /*092c*/ 	.word	0x00030830
        /*0930*/ 	.short	0x010a
        /*0932*/ 	.byte	0x3f
	.zero		1


	//   ....[64]....
        /*0934*/ 	.word	0x000153c0
        /*0938*/ 	.word	0x00000079
        /*093c*/ 	.word	0x00030830
        /*0940*/ 	.short	0x010a
        /*0942*/ 	.byte	0x3f
	.zero		1


	//   ....[65]....
        /*0944*/ 	.word	0x00015420
        /*0948*/ 	.word	0x00000003
        /*094c*/ 	.word	0x00030850
        /*0950*/ 	.short	0x010a
        /*0952*/ 	.byte	0x3f
	.zero		1


	//   ....[66]....
        /*0954*/ 	.word	0x00015480
        /*0958*/ 	.word	0x00000005
        /*095c*/ 	.word	0x00030830
        /*0960*/ 	.short	0x010a
        /*0962*/ 	.byte	0x3f
	.zero		1


	//   ....[67]....
        /*0964*/ 	.word	0x000154e0
        /*0968*/ 	.word	0x00000003
        /*096c*/ 	.word	0x00030850
        /*0970*/ 	.short	0x010a
        /*0972*/ 	.byte	0x3f
	.zero		1


	//   ....[68]....
        /*0974*/ 	.word	0x00015540
        /*0978*/ 	.word	0x00000005
        /*097c*/ 	.word	0x00030830
        /*0980*/ 	.short	0x010a
        /*0982*/ 	.byte	0x3f
	.zero		1


	//   ....[69]....
        /*0984*/ 	.word	0x000155a0
        /*0988*/ 	.word	0x00000003
        /*098c*/ 	.word	0x00030850
        /*0990*/ 	.short	0x010a
        /*0992*/ 	.byte	0x3f
	.zero		1


	//   ....[70]....
        /*0994*/ 	.word	0x00015600
        /*0998*/ 	.word	0x00000003
        /*099c*/ 	.word	0x00030850
        /*09a0*/ 	.short	0x010a
        /*09a2*/ 	.byte	0x3f
	.zero		1


	//   ....[71]....
        /*09a4*/ 	.word	0x000157a0
        /*09a8*/ 	.word	0x00000009
        /*09ac*/ 	.word	0x00030840
        /*09b0*/ 	.short	0x010a
        /*09b2*/ 	.byte	0x3f
	.zero		1


	//   ....[72]....
        /*09b4*/ 	.word	0x00015820
        /*09b8*/ 	.word	0x00000008
        /*09bc*/ 	.word	0x00030820
        /*09c0*/ 	.short	0x010a
        /*09c2*/ 	.byte	0x3f
	.zero		1


	//   ....[73]....
        /*09c4*/ 	.word	0x00015870
        /*09c8*/ 	.word	0x00000002
        /*09cc*/ 	.word	0x00030840
        /*09d0*/ 	.short	0x010a
        /*09d2*/ 	.byte	0x3f
	.zero		1


	//   ....[74]....
        /*09d4*/ 	.word	0x000158c0
        /*09d8*/ 	.word	0x00000003
        /*09dc*/ 	.word	0x00000060
        /*09e0*/ 	.short	0x010a
        /*09e2*/ 	.byte	0x3f
	.zero		1


	//   ....[75]....
        /*09e4*/ 	.word	0x00015910
        /*09e8*/ 	.word	0x00000002
        /*09ec*/ 	.word	0x00030840
        /*09f0*/ 	.short	0x010a
        /*09f2*/ 	.byte	0x3f
	.zero		1


	//   ....[76]....
        /*09f4*/ 	.word	0x00015960
        /*09f8*/ 	.word	0x00000003
        /*09fc*/ 	.word	0x00000060
        /*0a00*/ 	.short	0x010a
        /*0a02*/ 	.byte	0x3f
	.zero		1


	//   ....[77]....
        /*0a04*/ 	.word	0x000159b0
        /*0a08*/ 	.word	0x00000002
        /*0a0c*/ 	.word	0x00030840
        /*0a10*/ 	.short	0x010a
        /*0a12*/ 	.byte	0x3f
	.zero		1


	//   ....[78]....
        /*0a14*/ 	.word	0x00015a00
        /*0a18*/ 	.word	0x00000002
        /*0a1c*/ 	.word	0x00000060
        /*0a20*/ 	.short	0x010a
        /*0a22*/ 	.byte	0x3f
	.zero		1


	//   ....[79]....
        /*0a24*/ 	.word	0x00015a50
        /*0a28*/ 	.word	0x00000003
        /*0a2c*/ 	.word	0x00030860
        /*0a30*/ 	.short	0x010a
        /*0a32*/ 	.byte	0x3f
	.zero		1


	//   ....[80]....
        /*0a34*/ 	.word	0x00016410
        /*0a38*/ 	.word	0x00000000
        /*0a3c*/ 	.word	0x00030820
        /*0a40*/ 	.short	0x010a
        /*0a42*/ 	.byte	0x3f
	.zero		1


	//   ....[81]....
        /*0a44*/ 	.word	0x000165b0
        /*0a48*/ 	.word	0x00000006
        /*0a4c*/ 	.word	0x00000000
        /*0a50*/ 	.short	0x010a
        /*0a52*/ 	.byte	0x3f
	.zero		1


	//   ....[82]....
        /*0a54*/ 	.word	0x00016600
        /*0a58*/ 	.word	0x00000007
        /*0a5c*/ 	.word	0x00000000
        /*0a60*/ 	.short	0x010a
        /*0a62*/ 	.byte	0x3f
	.zero		1


	//   ....[83]....
        /*0a64*/ 	.word	0x00016650
        /*0a68*/ 	.word	0x00000004
        /*0a6c*/ 	.word	0x00000000
        /*0a70*/ 	.short	0x010a
        /*0a72*/ 	.byte	0x3f
	.zero		1


	//----- nvinfo : EIATTR_NUM_MBARRIERS
	.align		4
.L_799:
        /*0a74*/ 	.byte	0x03, 0x38
        /*0a76*/ 	.short	0x0016


	//----- nvinfo : EIATTR_EXIT_INSTR_OFFSETS
	.align		4
        /*0a78*/ 	.byte	0x04, 0x1c
        /*0a7a*/ 	.short	(.L_801 - .L_800)


	//   ....[0]....
.L_800:
        /*0a7c*/ 	.word	0x00000a90


	//   ....[1]....
        /*0a80*/ 	.word	0x0000fd20


	//   ....[2]....
        /*0a84*/ 	.word	0x0000fd80


	//   ....[3]....
        /*0a88*/ 	.word	0x000152f0


	//----- nvinfo : EIATTR_MAX_THREADS
	.align		4
.L_801:
        /*0a8c*/ 	.byte	0x04, 0x05
        /*0a8e*/ 	.short	(.L_803 - .L_802)
.L_802:
        /*0a90*/ 	.word	0x00000180
        /*0a94*/ 	.word	0x00000001
        /*0a98*/ 	.word	0x00000001


	//----- nvinfo : EIATTR_CRS_STACK_SIZE
	.align		4
.L_803:
        /*0a9c*/ 	.byte	0x04, 0x1e
        /*0a9e*/ 	.short	(.L_805 - .L_804)
.L_804:
        /*0aa0*/ 	.word	0x00000000


	//----- nvinfo : EIATTR_CBANK_PARAM_SIZE
	.align		4
.L_805:
        /*0aa4*/ 	.byte	0x03, 0x19
        /*0aa6*/ 	.short	0x0a70


	//----- nvinfo : EIATTR_PARAM_CBANK
	.align		4
        /*0aa8*/ 	.byte	0x04, 0x0a
        /*0aaa*/ 	.short	(.L_807 - .L_806)
	.align		4
.L_806:
        /*0aac*/ 	.word	index@(.nv.constant0._ZN7cutlass13device_kernelIN5flash11enable_sm90INS1_16FlashAttnFwdSm90INS1_25CollectiveMainloopFwdSm90ILi2EN4cute5tupleIJNS5_1CILi1EEES8_S8_EEENS6_IJNS7_ILi128EEENS7_ILi96EEENS7_ILi192EEEEEELi192ENS_10bfloat16_tEfNS_4arch4Sm90ELb0ELb1ELb0ELb1ELb0ELb0ELb0ELb1ELb1ELb0ELb0ELb0EEENS1_21CollectiveEpilogueFwdINS6_IJSA_SC_SB_EEES9_SE_SG_Li256ELb1ELb0ELb0ELb0EEENS1_36VarlenDynamicPersistentTileSchedulerILi128ELi96ELi256ELi32ELb0ELb0ELb1ELb1ELb0ELb1EEEEEEEEEvNT_6ParamsE)
        /*0ab0*/ 	.short	0x0210
        /*0ab2*/ 	.short	0x0a70


	//----- nvinfo : EIATTR_SW_WAR
	.align		4
.L_807:
        /*0ab4*/ 	.byte	0x04, 0x36
        /*0ab6*/ 	.short	(.L_809 - .L_808)
.L_808:
        /*0ab8*/ 	.word	0x00000008
.L_809:


//--------------------- .nv.info._ZN7cutlass13device_kernelIN5flash11enable_sm90INS1_16FlashAttnFwdSm90INS1_25CollectiveMainloopFwdSm90ILi2EN4cute5tupleIJNS5_1CILi1EEES8_S8_EEENS6_IJNS7_ILi128EEENS7_ILi96EEENS7_ILi192EEEEEELi192ENS_10bfloat16_tEfNS_4arch4Sm90ELb0ELb1ELb0ELb1ELb0ELb1ELb0ELb1ELb1ELb0ELb0ELb0EEENS1_21CollectiveEpilogueFwdINS6_IJSA_SC_SB_EEES9_SE_SG_Li256ELb1ELb0ELb0ELb0EEENS1_36VarlenDynamicPersistentTileSchedulerILi128ELi96ELi256ELi32ELb0ELb0ELb1ELb1ELb0ELb1EEEEEEEEEvNT_6ParamsE --------------------------
	.section	.nv.info._ZN7cutlass13device_kernelIN5flash11enable_sm90INS1_16FlashAttnFwdSm90INS1_25CollectiveMainloopFwdSm90ILi2EN4cute5tupleIJNS5_1CILi1EEES8_S8_EEENS6_IJNS7_ILi128EEENS7_ILi96EEENS7_ILi192EEEEEELi192ENS_10bfloat16_tEfNS_4arch4Sm90ELb0ELb1ELb0ELb1ELb0ELb1ELb0ELb1ELb1ELb0ELb0ELb0EEENS1_21CollectiveEpilogueFwdINS6_IJSA_SC_SB_EEES9_SE_SG_Li256ELb1ELb0ELb0ELb0EEENS1_36VarlenDynamicPersistentTileSchedulerILi128ELi96ELi256ELi32ELb0ELb0ELb1ELb1ELb0ELb1EEEEEEEEEvNT_6ParamsE,"",@"SHT_CUDA_INFO"
	.sectionflags	@""
	.align	4


	//----- nvinfo : EIATTR_CUDA_API_VERSION
	.align		4
        /*0000*/ 	.byte	0x04, 0x37
        /*0002*/ 	.short	(.L_811 - .L_810)
.L_810:
        /*0004*/ 	.word	0x00000082


	//----- nvinfo : EIATTR_KPARAM_INFO
	.align		4
.L_811:
        /*0008*/ 	.byte	0x04, 0x17
        /*000a*/ 	.short	(.L_813 - .L_812)
.L_812:
        /*000c*/ 	.word	0x00000000
        /*0010*/ 	.short	0x0000
        /*0012*/ 	.short	0x0070
        /*0014*/ 	.byte	0x00, 0xf0, 0x01, 0x28


	//----- nvinfo : EIATTR_SPARSE_MMA_MASK
	.align		4
.L_813:
        /*0018*/ 	.byte	0x03, 0x50
        /*001a*/ 	.short	0x0000


	//----- nvinfo : EIATTR_MAXREG_COUNT
	.align		4
        /*001c*/ 	.byte	0x03, 0x1b
        /*001e*/ 	.short	0x00a8


	//----- nvinfo : EIATTR_NUM_BARRIERS
	.align		4
        /*0020*/ 	.byte	0x02, 0x4c
        /*0022*/ 	.byte	0x10
	.zero		1


	//----- nvinfo : EIATTR_EXTERNS
	.align		4
        /*0024*/ 	.byte	0x04, 0x0f
        /*0026*/ 	.short	(.L_815 - .L_814)


	//   ....[0]....
	.align		4
.L_814:
        /*0028*/ 	.word	index@(__assertfail)


	//----- nvinfo : EIATTR_ANNOTATIONS
	.align		4
.L_815:
        /*002c*/ 	.byte	0x04, 0x55
        /*002e*/ 	.short	(.L_817 - .L_816)


	//   ....[0]....
.L_816:
        /* <DEDUP_REMOVED lines=62> */


	//----- nvinfo : EIATTR_MERCURY_ISA_VERSION
	.align		4
.L_817:
        /*03f8*/ 	.byte	0x03, 0x5f
        /*03fa*/ 	.short	0x0101


	//----- nvinfo : EIATTR_UNUSED_LOAD_BYTE_OFFSET
	.align		4
        /*03fc*/ 	.byte	0x04, 0x44
        /*03fe*/ 	.short	(.L_819 - .L_818)


	//   ....[0]....
.L_818:
        /*0400*/ 	.word	0x00000ab0
        /*0404*/ 	.word	0x0000fff0


	//   ....[1]....
        /*0408*/ 	.word	0x0001fc70
        /*040c*/ 	.word	0x0000fff0


	//----- nvinfo : EIATTR_INT_WARP_WIDE_INSTR_OFFSETS
	.align		4
.L_819:
        /*0410*/ 	.byte	0x04, 0x31
        /*0412*/ 	.short	(.L_821 - .L_820)


	//   ....[0]....
.L_820:
        /*0414*/ 	.word	0x000001c0


	//   ....[1]....
        /*0418*/ 	.word	0x00000200


	//   ....[2]....
        /*041c*/ 	.word	0x00000270


	//   ....[3]....
        /*0420*/ 	.word	0x000249e0


	//   ....[4]....
        /*0424*/ 	.word	0x00024a80


	//   ....[5]....
        /*0428*/ 	.word	0x00024f50


	//   ....[6]....
        /*042c*/ 	.word	0x00024f80


	//   ....[7]....
        /*0430*/ 	.word	0x00025170


	//   ....[8]....
        /*0434*/ 	.word	0x00025270


	//   ....[9]....
        /*0438*/ 	.word	0x000275d0


	//   ....[10]....
        /*043c*/ 	.word	0x00027670


	//----- nvinfo : EIATTR_COOP_GROUP_MASK_REGIDS
	.align		4
.L_821:
        /*0440*/ 	.byte	0x04, 0x29
        /*0442*/ 	.short	(.L_823 - .L_822)


	//   ....[0]....
.L_822:
        /*0444*/ 	.word	0xffffffff


	//   ....[1]....
        /*0448*/ 	.word	0xffffffff


	//   ....[2]....
        /*044c*/ 	.word	0xffffffff


	//   ....[3]....
        /*0450*/ 	.word	0xffffffff


	//   ....[4]....
        /*0454*/ 	.word	0xffffffff


	//   ....[5]....
        /*0458*/ 	.word	0xffffffff


	//   ....[6]....
        /*045c*/ 	.word	0xffffffff


	//   ....[7]....
        /*0460*/ 	.word	0xffffffff


	//   ....[8]....
        /*0464*/ 	.word	0xffffffff


	//   ....[9]....
        /*0468*/ 	.word	0xffffffff


	//   ....[10]....
        /*046c*/ 	.word	0xffffffff


	//   ....[11]....
        /*0470*/ 	.word	0xffffffff


	//   ....[12]....
        /*0474*/ 	.word	0xffffffff


	//   ....[13]....
        /*0478*/ 	.word	0xffffffff


	//   ....[14]....
        /*047c*/ 	.word	0xffffffff


	//   ....[15]....
        /*0480*/ 	.word	0xffffffff


	//   ....[16]....
        /*0484*/ 	.word	0xffffffff


	//   ....[17]....
        /*0488*/ 	.word	0xffffffff


	//   ....[18]....
        /*048c*/ 	.word	0xffffffff


	//   ....[19]....
        /*0490*/ 	.word	0xffffffff


	//   ....[20]....
        /*0494*/ 	.word	0xffffffff


	//   ....[21]....
        /*0498*/ 	.word	0xffffffff


	//   ....[22]....
        /*049c*/ 	.word	0xffffffff


	//   ....[23]....
        /*04a0*/ 	.word	0xffffffff


	//   ....[24]....
        /*04a4*/ 	.word	0xffffffff


	//   ....[25]....
        /*04a8*/ 	.word	0xffffffff


	//   ....[26]....
        /*04ac*/ 	.word	0xffffffff


	//   ....[27]....
        /*04b0*/ 	.word	0xffffffff


	//   ....[28]....
        /*04b4*/ 	.word	0xffffffff


	//   ....[29]....
        /*04b8*/ 	.word	0xffffffff


	//   ....[30]....
        /*04bc*/ 	.word	0xffffffff


	//   ....[31]....
        /*04c0*/ 	.word	0xffffffff


	//   ....[32]....
        /*04c4*/ 	.word	0xffffffff


	//   ....[33]....
        /*04c8*/ 	.word	0xffffffff


	//   ....[34]....
        /*04cc*/ 	.word	0xffffffff


	//   ....[35]....
        /*04d0*/ 	.word	0xffffffff


	//   ....[36]....
        /*04d4*/ 	.word	0xffffffff


	//   ....[37]....
        /*04d8*/ 	.word	0xffffffff


	//   ....[38]....
        /*04dc*/ 	.word	0xffffffff


	//   ....[39]....
        /*04e0*/ 	.word	0xffffffff


	//   ....[40]....
        /*04e4*/ 	.word	0xffffffff


	//   ....[41]....
        /*04e8*/ 	.word	0xffffffff


	//   ....[42]....
        /*04ec*/ 	.word	0xffffffff


	//   ....[43]....
        /*04f0*/ 	.word	0xffffffff


	//   ....[44]....
        /*04f4*/ 	.word	0xffffffff


	//   ....[45]....
        /*04f8*/ 	.word	0xffffffff


	//   ....[46]....
        /*04fc*/ 	.word	0xffffffff


	//   ....[47]....
        /*0500*/ 	.word	0xffffffff


	//   ....[48]....
        /*0504*/ 	.word	0xffffffff


	//   ....[49]....
        /*0508*/ 	.word	0xffffffff


	//   ....[50]....
        /*050c*/ 	.word	0xffffffff


	//   ....[51]....
        /*0510*/ 	.word	0xffffffff


	//   ....[52]....
        /*0514*/ 	.word	0xffffffff


	//   ....[53]....
        /*0518*/ 	.word	0xffffffff


	//   ....[54]....
        /*051c*/ 	.word	0xffffffff


	//   ....[55]....
        /*0520*/ 	.word	0xffffffff


	//   ....[56]....
        /*0524*/ 	.word	0xffffffff


	//   ....[57]....
        /*0528*/ 	.word	0xffffffff


	//   ....[58]....
        /*052c*/ 	.word	0xffffffff


	//   ....[59]....
        /*0530*/ 	.word	0xffffffff


	//   ....[60]....
        /*0534*/ 	.word	0xffffffff


	//   ....[61]....
        /*0538*/ 	.word	0xffffffff


	//   ....[62]....
        /*053c*/ 	.word	0x0500000f


	//   ....[63]....
        /*0540*/ 	.word	0x0500000f


	//   ....[64]....
        /*0544*/ 	.word	0x0500000f


	//   ....[65]....
        /*0548*/ 	.word	0x0500000f


	//   ....[66]....
        /*054c*/ 	.word	0x0500000f


	//   ....[67]....
        /*0550*/ 	.word	0x0500000f


	//   ....[68]....
        /*0554*/ 	.word	0x0500000f


	//   ....[69]....
        /*0558*/ 	.word	0x0500000f


	//   ....[70]....
        /*055c*/ 	.word	0x0500000f


	//   ....[71]....
        /*0560*/ 	.word	0x0500000f


	//   ....[72]....
        /*0564*/ 	.word	0x0500000f


	//   ....[73]....
        /*0568*/ 	.word	0x0500000f


	//   ....[74]....
        /*056c*/ 	.word	0x0500000f


	//   ....[75]....
        /*0570*/ 	.word	0x0500000f


	//   ....[76]....
        /*0574*/ 	.word	0x0500000f


	//   ....[77]....
        /*0578*/ 	.word	0x0500000f


	//   ....[78]....
        /*057c*/ 	.word	0x0500000f


	//   ....[79]....
        /*0580*/ 	.word	0x0500000f


	//   ....[80]....
        /*0584*/ 	.word	0x0500000f


	//   ....[81]....
        /*0588*/ 	.word	0x0500000f


	//   ....[82]....
        /*058c*/ 	.word	0x0500000f


	//   ....[83]....
        /*0590*/ 	.word	0x0500000f


	//   ....[84]....
        /*0594*/ 	.word	0x0500000f


	//   ....[85]....
        /*0598*/ 	.word	0x0500000f


	//   ....[86]....
        /*059c*/ 	.word	0x0500000f


	//   ....[87]....
        /*05a0*/ 	.word	0x0500000f


	//   ....[88]....
        /*05a4*/ 	.word	0x0500000f


	//   ....[89]....
        /*05a8*/ 	.word	0x0500000f


	//   ....[90]....
        /*05ac*/ 	.word	0x0500000f


	//   ....[91]....
        /*05b0*/ 	.word	0x0500000f


	//   ....[92]....
        /*05b4*/ 	.word	0x0500000f


	//   ....[93]....
        /*05b8*/ 	.word	0x0500000f


	//   ....[94]....
        /*05bc*/ 	.word	0x0500000f


	//   ....[95]....
        /*05c0*/ 	.word	0x0500000f


	//   ....[96]....
        /*05c4*/ 	.word	0x0500000f


	//   ....[97]....
        /*05c8*/ 	.word	0x0500000f


	//----- nvinfo : EIATTR_COOP_GROUP_INSTR_OFFSETS
	.align		4
.L_823:
        /*05cc*/ 	.byte	0x04, 0x28
        /*05ce*/ 	.short	(.L_825 - .L_824)


	//   ....[0]....
.L_824:
        /*05d0*/ 	.word	0x00000060


	//   ....[1]....
        /*05d4*/ 	.word	0x000001d0


	//   ....[2]....
        /*05d8*/ 	.word	0x00000220


	//   ....[3]....
        /*05dc*/ 	.word	0x00000450


	//   ....[4]....
        /*05e0*/ 	.word	0x000005b0


	//   ....[5]....
        /*05e4*/ 	.word	0x000006d0


	//   ....[6]....
        /*05e8*/ 	.word	0x00000830


	//   ....[7]....
        /*05ec*/ 	.word	0x0000b630


	//   ....[8]....
        /*05f0*/ 	.word	0x00014690


	//   ....[9]....
        /*05f4*/ 	.word	0x000147a0


	//   ....[10]....
        /*05f8*/ 	.word	0x00014d70


	//   ....[11]....
        /*05fc*/ 	.word	0x00014e30


	//   ....[12]....
        /*0600*/ 	.word	0x00018010


	//   ....[13]....
        /*0604*/ 	.word	0x00018120


	//   ....[14]....
        /*0608*/ 	.word	0x00018710


	//   ....[15]....
        /*060c*/ 	.word	0x00018770


	//   ....[16]....
        /*0610*/ 	.word	0x0001a650


	//   ....[17]....
        /*0614*/ 	.word	0x0001a680


	//   ....[18]....
        /*0618*/ 	.word	0x0001a8b0


	//   ....[19]....
        /*061c*/ 	.word	0x0001a9e0


	//   ....[20]....
        /*0620*/ 	.word	0x0001d970


	//   ....[21]....
        /*0624*/ 	.word	0x0001da80


	//   ....[22]....
        /*0628*/ 	.word	0x0001e030


	//   ....[23]....
        /*062c*/ 	.word	0x0001e0b0


	//   ....[24]....
        /*0630*/ 	.word	0x0001f420


	//   ....[25]....
        /*0634*/ 	.word	0x0001f430


	//   ....[26]....
        /*0638*/ 	.word	0x0001f470


	//   ....[27]....
        /*063c*/ 	.word	0x0001f480


	//   ....[28]....
        /*0640*/ 	.word	0x000220f0


	//   ....[29]....
        /*0644*/ 	.word	0x00022270


	//   ....[30]....
        /*0648*/ 	.word	0x000222a0


	//   ....[31]....
        /*064c*/ 	.word	0x000222e0


	//   ....[32]....
        /*0650*/ 	.word	0x00022350


	//   ....[33]....
        /*0654*/ 	.word	0x000223b0


	//   ....[34]....
        /*0658*/ 	.word	0x000223f0


	//   ....[35]....
        /*065c*/ 	.word	0x000225b0


	//   ....[36]....
        /*0660*/ 	.word	0x00022610


	//   ....[37]....
        /*0664*/ 	.word	0x00022650


	//   ....[38]....
        /*0668*/ 	.word	0x00022690


	//   ....[39]....
        /*066c*/ 	.word	0x000226c0


	//   ....[40]....
        /*0670*/ 	.word	0x000226f0


	//   ....[41]....
        /*0674*/ 	.word	0x00022790


	//   ....[42]....
        /*0678*/ 	.word	0x000227d0


	//   ....[43]....
        /*067c*/ 	.word	0x00022890


	//   ....[44]....
        /*0680*/ 	.word	0x00027aa0


	//   ....[45]....
        /*0684*/ 	.word	0x00027ab0


	//   ....[46]....
        /*0688*/ 	.word	0x00027be0


	//   ....[47]....
        /*068c*/ 	.word	0x00027c40


	//   ....[48]....
        /*0690*/ 	.word	0x00027c80


	//   ....[49]....
        /*0694*/ 	.word	0x00027cc0


	//   ....[50]....
        /*0698*/ 	.word	0x00027cf0


	//   ....[51]....
        /*069c*/ 	.word	0x00027d20


	//   ....[52]....
        /*06a0*/ 	.word	0x00027ef0


	//   ....[53]....
        /*06a4*/ 	.word	0x00027f50


	//   ....[54]....
        /*06a8*/ 	.word	0x00027f90


	//   ....[55]....
        /*06ac*/ 	.word	0x00027fd0


	//   ....[56]....
        /*06b0*/ 	.word	0x00028000


	//   ....[57]....
        /*06b4*/ 	.word	0x00028030


	//   ....[58]....
        /*06b8*/ 	.word	0x000280f0


	//   ....[59]....
        /*06bc*/ 	.word	0x00028110


	//   ....[60]....
        /*06c0*/ 	.word	0x00028180


	//   ....[61]....
        /*06c4*/ 	.word	0x000288d0


	//   ....[62]....
        /*06c8*/ 	.word	0x00028ce0


	//   ....[63]....
        /*06cc*/ 	.word	0x00028d80


	//   ....[64]....
        /*06d0*/ 	.word	0x00028e20


	//   ....[65]....
        /*06d4*/ 	.word	0x00028ec0


	//   ....[66]....
        /*06d8*/ 	.word	0x00028f60


	//   ....[67]....
        /*06dc*/ 	.word	0x00029000


	//   ....[68]....
        /*06e0*/ 	.word	0x000290a0


	//   ....[69]....
        /*06e4*/ 	.word	0x00029140


	//   ....[70]....
        /*06e8*/ 	.word	0x00029230


	//   ....[71]....
        /*06ec*/ 	.word	0x000292d0


	//   ....[72]....
        /*06f0*/ 	.word	0x00029370


	//   ....[73]....
        /*06f4*/ 	.word	0x00029410


	//   ....[74]....
        /*06f8*/ 	.word	0x000294b0


	//   ....[75]....
        /*06fc*/ 	.word	0x00029550


	//   ....[76]....
        /*0700*/ 	.word	0x000295f0


	//   ....[77]....
        /*0704*/ 	.word	0x00029690


	//   ....[78]....
        /*0708*/ 	.word	0x00029a30


	//   ....[79]....
        /*070c*/ 	.word	0x00029d10


	//   ....[80]....
        /*0710*/ 	.word	0x0002a140


	//   ....[81]....
        /*0714*/ 	.word	0x0002a1d0


	//   ....[82]....
        /*0718*/ 	.word	0x0002a270


	//   ....[83]....
        /*071c*/ 	.word	0x0002a320


	//   ....[84]....
        /*0720*/ 	.word	0x0002a3a0


	//   ....[85]....
        /*0724*/ 	.word	0x0002a420


	//   ....[86]....
        /*0728*/ 	.word	0x0002a4a0


	//   ....[87]....
        /*072c*/ 	.word	0x0002a520


	//   ....[88]....
        /*0730*/ 	.word	0x0002a5b0


	//   ....[89]....
        /*0734*/ 	.word	0x0002a660


	//   ....[90]....
        /*0738*/ 	.word	0x0002a6e0


	//   ....[91]....
        /*073c*/ 	.word	0x0002a760


	//   ....[92]....
        /*0740*/ 	.word	0x0002a7e0


	//   ....[93]....
        /*0744*/ 	.word	0x0002a860


	//   ....[94]....
        /*0748*/ 	.word	0x0002a8d0


	//   ....[95]....
        /*074c*/ 	.word	0x0002a970


	//   ....[96]....
        /*0750*/ 	.word	0x0002aa00


	//   ....[97]....
        /*0754*/ 	.word	0x0002ab30


	//----- nvinfo : EIATTR_REG_RECONFIG
	.align		4
.L_825:
        /*0758*/ 	.byte	0x01, 0x54
	.zero		2


	//----- nvinfo : EIATTR_SYSCALL_OFFSETS
	.align		4
        /*075c*/ 	.byte	0x04, 0x46
        /*075e*/ 	.short	(.L_827 - .L_826)


	//   ....[0]....
.L_826:
        /*0760*/ 	.word	0x00001c50


	//   ....[1]....
        /*0764*/ 	.word	0x00001da0


	//   ....[2]....
        /*0768*/ 	.word	0x0000b7d0


	//   ....[3]....
        /*076c*/ 	.word	0x0000bc70


	//   ....[4]....
        /*0770*/ 	.word	0x00024c20


	//   ....[5]....
        /*0774*/ 	.word	0x00024d60


	//   ....[6]....
        /*0778*/ 	.word	0x00024e60


	//----- nvinfo : EIATTR_MBARRIER_INSTR_OFFSETS
	.align		4
.L_827:
        /*077c*/ 	.byte	0x04, 0x39
        /*077e*/ 	.short	(.L_829 - .L_828)


	//   ....[0]....
.L_828:
        /*0780*/ 	.word	0x00000300
        /*0784*/ 	.word	0x000000ff
        /*0788*/ 	.word	0x00030800
        /*078c*/ 	.short	0x0100
        /*078e*/ 	.byte	0x08
	.zero		1


	//   ....[1]....
        /*0790*/ 	.word	0x00000310
        /*0794*/ 	.word	0x000000ff
        /*0798*/ 	.word	0x00030820
        /*079c*/ 	.short	0x0100
        /*079e*/ 	.byte	0x08
	.zero		1


	//   ....[2]....
        /*07a0*/ 	.word	0x00000400
        /*07a4*/ 	.word	0x000000ff
        /*07a8*/ 	.word	0x00030830
        /*07ac*/ 	.short	0x0100
        /*07ae*/ 	.byte	0x08
	.zero		1


	//   ....[3]....
        /*07b0*/ 	.word	0x00000410
        /*07b4*/ 	.word	0x000000ff
        /*07b8*/ 	.word	0x00030840
        /*07bc*/ 	.short	0x0100
        /*07be*/ 	.byte	0x08
	.zero		1


	//   ....[4]....
        /*07c0*/ 	.word	0x00000420
        /*07c4*/ 	.word	0x000000ff
        /*07c8*/ 	.word	0x00030838
        /*07cc*/ 	.short	0x0100
        /*07ce*/ 	.byte	0x08
	.zero		1


	//   ....[5]....
        /*07d0*/ 	.word	0x00000430
        /*07d4*/ 	.word	0x000000ff
        /*07d8*/ 	.word	0x00030848
        /*07dc*/ 	.short	0x0100
        /*07de*/ 	.byte	0x08
	.zero		1


	//   ....[6]....
        /*07e0*/ 	.word	0x00000560
        /*07e4*/ 	.word	0x000000ff
        /*07e8*/ 	.word	0x00030850
        /*07ec*/ 	.short	0x0100
        /*07ee*/ 	.byte	0x08
	.zero		1


	//   ....[7]....
        /*07f0*/ 	.word	0x00000570
        /*07f4*/ 	.word	0x000000ff
        /*07f8*/ 	.word	0x00030860
        /*07fc*/ 	.short	0x0100
        /*07fe*/ 	.byte	0x08
	.zero		1


	//   ....[8]....
        /*0800*/ 	.word	0x00000580
        /*0804*/ 	.word	0x000000ff
        /*0808*/ 	.word	0x00030858
        /*080c*/ 	.short	0x0100
        /*080e*/ 	.byte	0x08
	.zero		1


	//   ....[9]....
        /*0810*/ 	.word	0x00000590
        /*0814*/ 	.word	0x000000ff
        /*0818*/ 	.word	0x00030868
        /*081c*/ 	.short	0x0100
        /*081e*/ 	.byte	0x08
	.zero		1


	//   ....[10]....
        /*0820*/ 	.word	0x00000680
        /*0824*/ 	.word	0x000000ff
        /*0828*/ 	.word	0x00030870
        /*082c*/ 	.short	0x0100
        /*082e*/ 	.byte	0x06
	.zero		1


	//   ....[11]....
        /*0830*/ 	.word	0x00000690
        /*0834*/ 	.word	0x000000ff
        /*0838*/ 	.word	0x00030880
        /*083c*/ 	.short	0x0100
        /*083e*/ 	.byte	0x06
	.zero		1


	//   ....[12]....
        /*0840*/ 	.word	0x000006a0
        /*0844*/ 	.word	0x000000ff
        /*0848*/ 	.word	0x00030878
        /*084c*/ 	.short	0x0100
        /*084e*/ 	.byte	0x06
	.zero		1


	//   ....[13]....
        /*0850*/ 	.word	0x000006b0
        /*0854*/ 	.word	0x000000ff
        /*0858*/ 	.word	0x00030888
        /*085c*/ 	.short	0x0100
        /*085e*/ 	.byte	0x06
	.zero		1


	//   ....[14]....
        /*0860*/ 	.word	0x000007e0
        /*0864*/ 	.word	0x000000ff
        /*0868*/ 	.word	0x00030890
        /*086c*/ 	.short	0x0100
        /*086e*/ 	.byte	0x08
	.zero		1


	//   ....[15]....
        /*0870*/ 	.word	0x000007f0
        /*0874*/ 	.word	0x000000ff
        /*0878*/ 	.word	0x000308a0
        /*087c*/ 	.short	0x0100
        /*087e*/ 	.byte	0x08
	.zero		1


	//   ....[16]....
        /*0880*/ 	.word	0x00000800
        /*0884*/ 	.word	0x000000ff
        /*0888*/ 	.word	0x00030898
        /*088c*/ 	.short	0x0100
        /*088e*/ 	.byte	0x08
	.zero		1


	//   ....[17]....
        /*0890*/ 	.word	0x00000810
        /*0894*/ 	.word	0x000000ff
        /*0898*/ 	.word	0x000308a8
        /*089c*/ 	.short	0x0100
        /*089e*/ 	.byte	0x08
	.zero		1


	//   ....[18]....
        /*08a0*/ 	.word	0x00000940
        /*08a4*/ 	.word	0x000000ff
        /*08a8*/ 	.word	0x000308b0
        /*08ac*/ 	.short	0x0100
        /*08ae*/ 	.byte	0x08
	.zero		1


	//   ....[19]....
        /*08b0*/ 	.word	0x00000950
        /*08b4*/ 	.word	0x000000ff
        /*08b8*/ 	.word	0x000308c0
        /*08bc*/ 	.short	0x0100
        /*08be*/ 	.byte	0x08
	.zero		1


	//   ....[20]....
        /*08c0*/ 	.word	0x00000960
        /*08c4*/ 	.word	0x000000ff
        /*08c8*/ 	.word	0x000308b8
        /*08cc*/ 	.short	0x0100
        /*08ce*/ 	.byte	0x08
	.zero		1


	//   ....[21]....
        /*08d0*/ 	.word	0x00000970
        /*08d4*/ 	.word	0x000000ff
        /*08d8*/ 	.word	0x000308c8
        /*08dc*/ 	.short	0x0100
        /*08de*/ 	.byte	0x08
	.zero		1


	//   ....[22]....
        /*08e0*/ 	.word	0x00003ac0
        /*08e4*/ 	.word	0x00000059
        /*08e8*/ 	.word	0x00030890
        /*08ec*/ 	.short	0x010a
        /*08ee*/ 	.byte	0x3f
	.zero		1


	//   ....[23]....
        /*08f0*/ 	.word	0x000072b0
        /*08f4*/ 	.word	0x00000059
        /*08f8*/ 	.word	0x00030890
        /*08fc*/ 	.short	0x010a
        /*08fe*/ 	.byte	0x3f
	.zero		1


	//   ....[24]....
        /*0900*/ 	.word	0x0000a560
        /*0904*/ 	.word	0x00000059
        /*0908*/ 	.word	0x00030890
        /*090c*/ 	.short	0x010a
        /*090e*/ 	.byte	0x3f
	.zero		1


	//   ....[25]....
        /*0910*/ 	.word	0x0000a950
        /*0914*/ 	.word	0x00000020
        /*0918*/ 	.word	0x00000000
        /*091c*/ 	.short	0x0101
        /*091e*/ 	.byte	0x3f
	.zero		1


	//   ....[26]....
        /*0920*/ 	.word	0x0000a990
        /*0924*/ 	.word	0x00000059
        /*0928*/ 	.word	0x000308b0
        /*092c*/ 	.short	0x010a
        /*092e*/ 	.byte	0x3f
	.zero		1


	//   ....[27]....
        /*0930*/ 	.word	0x0000aed0
        /*0934*/ 	.word	0x00000059
        /*0938*/ 	.word	0x00000000
        /*093c*/ 	.short	0x0101
        /*093e*/ 	.byte	0x3f
	.zero		1


	//   ....[28]....
        /*0940*/ 	.word	0x0000b850
        /*0944*/ 	.word	0x00000011
        /*0948*/ 	.word	0x00030800
        /*094c*/ 	.short	0x010a
        /*094e*/ 	.byte	0x3f
	.zero		1


	//   ....[29]....
        /*0950*/ 	.word	0x0000b8a0
        /*0954*/ 	.word	0x00000011
        /*0958*/ 	.word	0x00030800
        /*095c*/ 	.short	0x010a
        /*095e*/ 	.byte	0x3f
	.zero		1


	//   ....[30]....
        /*0960*/ 	.word	0x0000ccd0
        /*0964*/ 	.word	0x00000011
        /*0968*/ 	.word	0x00030800
        /*096c*/ 	.short	0x010a
        /*096e*/ 	.byte	0x3f
	.zero		1


	//   ....[31]....
        /*0970*/ 	.word	0x00010250
        /*0974*/ 	.word	0x00000011
        /*0978*/ 	.word	0x00030800
        /*097c*/ 	.short	0x010a
        /*097e*/ 	.byte	0x3f
	.zero		1


	//   ....[32]....
        /*0980*/ 	.word	0x00012de0
        /*0984*/ 	.word	0x00000005
        /*0988*/ 	.word	0x00030830
        /*098c*/ 	.short	0x010a
        /*098e*/ 	.byte	0x3f
	.zero		1


	//   ....[33]....
        /*0990*/ 	.word	0x00012e50
        /*0994*/ 	.word	0x00000005
        /*0998*/ 	.word	0x00030830
        /*099c*/ 	.short	0x010a
        /*099e*/ 	.byte	0x3f
	.zero		1


	//   ....[34]....
        /*09a0*/ 	.word	0x00013860
        /*09a4*/ 	.word	0x00000000
        /*09a8*/ 	.word	0x00000000
        /*09ac*/ 	.short	0x0101
        /*09ae*/ 	.byte	0x3f
	.zero		1


	//   ....[35]....
        /*09b0*/ 	.word	0x00015d40
        /*09b4*/ 	.word	0x00000000
        /*09b8*/ 	.word	0x00030830
        /*09bc*/ 	.short	0x010a
        /*09be*/ 	.byte	0x3f
	.zero		1


	//   ....[36]....
        /*09c0*/ 	.word	0x00015db0
        /*09c4*/ 	.word	0x00000000
        /*09c8*/ 	.word	0x00030830
        /*09cc*/ 	.short	0x010a
        /*09ce*/ 	.byte	0x3f
	.zero		1


	//   ....[37]....
        /*09d0*/ 	.word	0x00016b90
        /*09d4*/ 	.word	0x0000000e
        /*09d8*/ 	.word	0x00030850
        /*09dc*/ 	.short	0x010a
        /*09de*/ 	.byte	0x3f
	.zero		1


	//   ....[38]....
        /*09e0*/ 	.word	0x00016c30
        /*09e4*/ 	.word	0x0000000e
        /*09e8*/ 	.word	0x00030850
        /*09ec*/ 	.short	0x010a
        /*09ee*/ 	.byte	0x3f
	.zero		1


	//   ....[39]....
        /*09f0*/ 	.word	0x00016f50
        /*09f4*/ 	.word	0x00000000
        /*09f8*/ 	.word	0x00000000
        /*09fc*/ 	.short	0x0101
        /*09fe*/ 	.byte	0x3f
	.zero		1


	//   ....[40]....
        /*0a00*/ 	.word	0x00018b60
        /*0a04*/ 	.word	0x00000087
        /*0a08*/ 	.word	0x00000000
        /*0a0c*/ 	.short	0x0101
        /*0a0e*/ 	.byte	0x3f
	.zero		1


	//   ....[41]....
        /*0a10*/ 	.word	0x00019430
        /*0a14*/ 	.word	0x00000000
        /*0a18*/ 	.word	0x00030830
        /*0a1c*/ 	.short	0x010a
        /*0a1e*/ 	.byte	0x3f
	.zero		1


	//   ....[42]....
        /*0a20*/ 	.word	0x000194a0
        /*0a24*/ 	.word	0x00000000
        /*0a28*/ 	.word	0x00030830
        /*0a2c*/ 	.short	0x010a
        /*0a2e*/ 	.byte	0x3f
	.zero		1


	//   ....[43]....
        /*0a30*/ 	.word	0x0001a280
        /*0a34*/ 	.word	0x000000c8
        /*0a38*/ 	.word	0x00030850
        /*0a3c*/ 	.short	0x010a
        /*0a3e*/ 	.byte	0x3f
	.zero		1


	//   ....[44]....
        /*0a40*/ 	.word	0x0001a2d0
        /*0a44*/ 	.word	0x000000c8
        /*0a48*/ 	.word	0x00030850
        /*0a4c*/ 	.short	0x010a
        /*0a4e*/ 	.byte	0x3f
	.zero		1


	//   ....[45]....
        /*0a50*/ 	.word	0x0001b0c0
        /*0a54*/ 	.word	0x0000000d
        /*0a58*/ 	.word	0x00000000
        /*0a5c*/ 	.short	0x0101
        /*0a5e*/ 	.byte	0x3f
	.zero		1


	//   ....[46]....
        /*0a60*/ 	.word	0x0001b130
        /*0a64*/ 	.word	0x000000c8
        /*0a68*/ 	.word	0x00000000
        /*0a6c*/ 	.short	0x0101
        /*0a6e*/ 	.byte	0x3f
	.zero		1


	//   ....[47]....
        /*0a70*/ 	.word	0x0001b6a0
        /*0a74*/ 	.word	0x00000000
        /*0a78*/ 	.word	0x00030830
        /*0a7c*/ 	.short	0x010a
        /*0a7e*/ 	.byte	0x3f
	.zero		1


	//   ....[48]....
        /*0a80*/ 	.word	0x0001b710
        /*0a84*/ 	.word	0x00000000
        /*0a88*/ 	.word	0x00030830
        /*0a8c*/ 	.short	0x010a
        /*0a8e*/ 	.byte	0x3f
	.zero		1


	//   ....[49]....
        /*0a90*/ 	.word	0x0001c4f0
        /*0a94*/ 	.word	0x0000000c
        /*0a98*/ 	.word	0x00030850
        /*0a9c*/ 	.short	0x010a
        /*0a9e*/ 	.byte	0x3f
	.zero		1


	//   ....[50]....
        /*0aa0*/ 	.word	0x0001c590
        /*0aa4*/ 	.word	0x0000000c
        /*0aa8*/ 	.word	0x00030850
        /*0aac*/ 	.short	0x010a
        /*0aae*/ 	.byte	0x3f
	.zero		1


	//   ....[51]....
        /*0ab0*/ 	.word	0x0001c930
        /*0ab4*/ 	.word	0x00000000
        /*0ab8*/ 	.word	0x00000000
        /*0abc*/ 	.short	0x0101
        /*0abe*/ 	.byte	0x3f
	.zero		1


	//   ....[52]....
        /*0ac0*/ 	.word	0x0001e5a0
        /*0ac4*/ 	.word	0x00000007
        /*0ac8*/ 	.word	0x00000000
        /*0acc*/ 	.short	0x0101
        /*0ace*/ 	.byte	0x3f
	.zero		1


	//   ....[53]....
        /*0ad0*/ 	.word	0x0001f0a0
        /*0ad4*/ 	.word	0x0000000c
        /*0ad8*/ 	.word	0x00030850
        /*0adc*/ 	.short	0x010a
        /*0ade*/ 	.byte	0x3f
	.zero		1


	//   ....[54]....
        /*0ae0*/ 	.word	0x0001f140
        /*0ae4*/ 	.word	0x0000000c
        /*0ae8*/ 	.word	0x00030850
        /*0aec*/ 	.short	0x010a
        /*0aee*/ 	.byte	0x3f
	.zero		1


	//   ....[55]....
        /*0af0*/ 	.word	0x0001f600
        /*0af4*/ 	.word	0x0000000c
        /*0af8*/ 	.word	0x00000000
        /*0afc*/ 	.short	0x0101
        /*0afe*/ 	.byte	0x3f
	.zero		1


	//   ....[56]....
        /*0b00*/ 	.word	0x00020ec0
        /*0b04*/ 	.word	0x00000000
        /*0b08*/ 	.word	0x00000000
        /*0b0c*/ 	.short	0x0101
        /*0b0e*/ 	.byte	0x3f
	.zero		1


	//   ....[57]....
        /*0b10*/ 	.word	0x00023a00
        /*0b14*/ 	.word	0x0000000b
        /*0b18*/ 	.word	0x00030820
        /*0b1c*/ 	.short	0x010a
        /*0b1e*/ 	.byte	0x3f
	.zero		1


	//   ....[58]....
        /*0b20*/ 	.word	0x00023a90
        /*0b24*/ 	.word	0x00000007
        /*0b28*/ 	.word	0x000308a0
        /*0b2c*/ 	.short	0x010a
        /*0b2e*/ 	.byte	0x3f
	.zero		1


	//   ....[59]....
        /*0b30*/ 	.word	0x00023d10
        /*0b34*/ 	.word	0x00000007
        /*0b38*/ 	.word	0x000308c0
        /*0b3c*/ 	.short	0x010a
        /*0b3e*/ 	.byte	0x3f
	.zero		1


	//   ....[60]....
        /*0b40*/ 	.word	0x00024080
        /*0b44*/ 	.word	0x00000007
        /*0b48*/ 	.word	0x000308a0
        /*0b4c*/ 	.short	0x010a
        /*0b4e*/ 	.byte	0x3f
	.zero		1


	//   ....[61]....
        /*0b50*/ 	.word	0x000242f0
        /*0b54*/ 	.word	0x00000007
        /*0b58*/ 	.word	0x000308c0
        /*0b5c*/ 	.short	0x010a
        /*0b5e*/ 	.byte	0x3f
	.zero		1


	//   ....[62]....
        /*0b60*/ 	.word	0x000255a0
        /*0b64*/ 	.word	0x00000007
        /*0b68*/ 	.word	0x00030840
        /*0b6c*/ 	.short	0x010a
        /*0b6e*/ 	.byte	0x3f
	.zero		1


	//   ....[63]....
        /*0b70*/ 	.word	0x00025b40
        /*0b74*/ 	.word	0x0000000a
        /*0b78*/ 	.word	0x00030820
        /*0b7c*/ 	.short	0x010a
        /*0b7e*/ 	.byte	0x3f
	.zero		1


	//   ....[64]....
        /*0b80*/ 	.word	0x00025e70
        /*0b84*/ 	.word	0x00000003
        /*0b88*/ 	.word	0x00030840
        /*0b8c*/ 	.short	0x010a
        /*0b8e*/ 	.byte	0x3f
	.zero		1


	//   ....[65]....
        /*0b90*/ 	.word	0x00026140
        /*0b94*/ 	.word	0x00000003
        /*0b98*/ 	.word	0x00030860
        /*0b9c*/ 	.short	0x010a
        /*0b9e*/ 	.byte	0x3f
	.zero		1


	//   ....[66]....
        /*0ba0*/ 	.word	0x00026730
        /*0ba4*/ 	.word	0x00000002
        /*0ba8*/ 	.word	0x00030840
        /*0bac*/ 	.short	0x010a
        /*0bae*/ 	.byte	0x3f
	.zero		1


	//   ....[67]....
        /*0bb0*/ 	.word	0x00026a00
        /*0bb4*/ 	.word	0x00000002
        /*0bb8*/ 	.word	0x00030860
        /*0bbc*/ 	.short	0x010a
        /*0bbe*/ 	.byte	0x3f
	.zero		1


	//   ....[68]....
        /*0bc0*/ 	.word	0x00026f50
        /*0bc4*/ 	.word	0x00000002
        /*0bc8*/ 	.word	0x00030840
        /*0bcc*/ 	.short	0x010a
        /*0bce*/ 	.byte	0x3f
	.zero		1


	//   ....[69]....
        /*0bd0*/ 	.word	0x00027220
        /*0bd4*/ 	.word	0x00000002
        /*0bd8*/ 	.word	0x00030860
        /*0bdc*/ 	.short	0x010a
        /*0bde*/ 	.byte	0x3f
	.zero		1


	//   ....[70]....
        /*0be0*/ 	.word	0x00027720
        /*0be4*/ 	.word	0x00000003
        /*0be8*/ 	.word	0x00030860
        /*0bec*/ 	.short	0x010a
        /*0bee*/ 	.byte	0x3f
	.zero		1


	//   ....[71]....
        /*0bf0*/ 	.word	0x00028850
        /*0bf4*/ 	.word	0x00000000
        /*0bf8*/ 	.word	0x00030820
        /*0bfc*/ 	.short	0x010a
        /*0bfe*/ 	.byte	0x3f
	.zero		1


	//   ....[72]....
        /*0c00*/ 	.word	0x000289e0
        /*0c04*/ 	.word	0x00000006
        /*0c08*/ 	.word	0x00000000
        /*0c0c*/ 	.short	0x010a
        /*0c0e*/ 	.byte	0x3f
	.zero		1


	//   ....[73]....
        /*0c10*/ 	.word	0x00028a50
        /*0c14*/ 	.word	0x00000007
        /*0c18*/ 	.word	0x00000000
        /*0c1c*/ 	.short	0x010a
        /*0c1e*/ 	.byte	0x3f
	.zero		1


	//   ....[74]....
        /*0c20*/ 	.word	0x00028ab0
        /*0c24*/ 	.word	0x00000004
        /*0c28*/ 	.word	0x00000000
        /*0c2c*/ 	.short	0x010a
        /*0c2e*/ 	.byte	0x3f
	.zero		1


	//   ....[75]....
        /*0c30*/ 	.word	0x00028ae0
        /*0c34*/ 	.word	0x00000003
        /*0c38*/ 	.word	0x00000000
        /*0c3c*/ 	.short	0x010a
        /*0c3e*/ 	.byte	0x3f
	.zero		1


	//   ....[76]....
        /*0c40*/ 	.word	0x00028b40
        /*0c44*/ 	.word	0x00000059
        /*0c48*/ 	.word	0x00030890
        /*0c4c*/ 	.short	0x010a
        /*0c4e*/ 	.byte	0x3f
	.zero		1


	//   ....[77]....
        /*0c50*/ 	.word	0x00028b90
        /*0c54*/ 	.word	0x00000059
        /*0c58*/ 	.word	0x00030890
        /*0c5c*/ 	.short	0x010a
        /*0c5e*/ 	.byte	0x3f
	.zero		1


	//   ....[78]....
        /*0c60*/ 	.word	0x00028be0
        /*0c64*/ 	.word	0x00000059
        /*0c68*/ 	.word	0x00030890
        /*0c6c*/ 	.short	0x010a
        /*0c6e*/ 	.byte	0x3f
	.zero		1


	//   ....[79]....
        /*0c70*/ 	.word	0x00028c30
        /*0c74*/ 	.word	0x00000059
        /*0c78*/ 	.word	0x000308b0
        /*0c7c*/ 	.short	0x010a
        /*0c7e*/ 	.byte	0x3f
	.zero		1


	//   ....[80]....
        /*0c80*/ 	.word	0x00029180
        /*0c84*/ 	.word	0x00000011
        /*0c88*/ 	.word	0x00030800
        /*0c8c*/ 	.short	0x010a
        /*0c8e*/ 	.byte	0x3f
	.zero		1


	//   ....[81]....
        /*0c90*/ 	.word	0x000296d0
        /*0c94*/ 	.word	0x00000011
        /*0c98*/ 	.word	0x00030800
        /*0c9c*/ 	.short	0x010a
        /*0c9e*/ 	.byte	0x3f
	.zero		1


	//   ....[82]....
        /*0ca0*/ 	.word	0x00029720
        /*0ca4*/ 	.word	0x00000005
        /*0ca8*/ 	.word	0x00030830
        /*0cac*/ 	.short	0x010a
        /*0cae*/ 	.byte	0x3f
	.zero		1


	//   ....[83]....
        /*0cb0*/ 	.word	0x00029770
        /*0cb4*/ 	.word	0x00000000
        /*0cb8*/ 	.word	0x00030830
        /*0cbc*/ 	.short	0x010a
        /*0cbe*/ 	.byte	0x3f
	.zero		1


	//   ....[84]....
        /*0cc0*/ 	.word	0x000297c0
        /*0cc4*/ 	.word	0x0000000e
        /*0cc8*/ 	.word	0x00030850
        /*0ccc*/ 	.short	0x010a
        /*0cce*/ 	.byte	0x3f
	.zero		1


	//   ....[85]....
        /*0cd0*/ 	.word	0x00029810
        /*0cd4*/ 	.word	0x00000000
        /*0cd8*/ 	.word	0x00030830
        /*0cdc*/ 	.short	0x010a
        /*0cde*/ 	.byte	0x3f
	.zero		1


	//   ....[86]....
        /*0ce0*/ 	.word	0x00029860
        /*0ce4*/ 	.word	0x000000c8
        /*0ce8*/ 	.word	0x00030850
        /*0cec*/ 	.short	0x010a
        /*0cee*/ 	.byte	0x3f
	.zero		1


	//   ....[87]....
        /*0cf0*/ 	.word	0x000298b0
        /*0cf4*/ 	.word	0x00000000
        /*0cf8*/ 	.word	0x00030830
        /*0cfc*/ 	.short	0x010a
        /*0cfe*/ 	.byte	0x3f
	.zero		1


	//   ....[88]....
        /*0d00*/ 	.word	0x00029900
        /*0d04*/ 	.word	0x0000000c
        /*0d08*/ 	.word	0x00030850
        /*0d0c*/ 	.short	0x010a
        /*0d0e*/ 	.byte	0x3f
	.zero		1


	//   ....[89]....
        /*0d10*/ 	.word	0x00029950
        /*0d14*/ 	.word	0x0000000c
        /*0d18*/ 	.word	0x00030850
        /*0d1c*/ 	.short	0x010a
        /*0d1e*/ 	.byte	0x3f
	.zero		1


	//   ....[90]....
        /*0d20*/ 	.word	0x00029af0
        /*0d24*/ 	.word	0x0000000b
        /*0d28*/ 	.word	0x00030820
        /*0d2c*/ 	.short	0x010a
        /*0d2e*/ 	.byte	0x3f
	.zero		1


	//   ....[91]....
        /*0d30*/ 	.word	0x00029b40
        /*0d34*/ 	.word	0x00000007
        /*0d38*/ 	.word	0x000308a0
        /*0d3c*/ 	.short	0x010a
        /*0d3e*/ 	.byte	0x3f
	.zero		1


	//   ....[92]....
        /*0d40*/ 	.word	0x00029b90
        /*0d44*/ 	.word	0x00000007
        /*0d48*/ 	.word	0x000308c0
        /*0d4c*/ 	.short	0x010a
        /*0d4e*/ 	.byte	0x3f
	.zero		1


	//   ....[93]....
        /*0d50*/ 	.word	0x00029be0
        /*0d54*/ 	.word	0x00000007
        /*0d58*/ 	.word	0x000308a0
        /*0d5c*/ 	.short	0x010a
        /*0d5e*/ 	.byte	0x3f
	.zero		1


	//   ....[94]....
        /*0d60*/ 	.word	0x00029c30
        /*0d64*/ 	.word	0x00000007
        /*0d68*/ 	.word	0x000308c0
        /*0d6c*/ 	.short	0x010a
        /*0d6e*/ 	.byte	0x3f
	.zero		1


	//   ....[95]....
        /*0d70*/ 	.word	0x00029dd0
        /*0d74*/ 	.word	0x00000007
        /*0d78*/ 	.word	0x00030840
        /*0d7c*/ 	.short	0x010a
        /*0d7e*/ 	.byte	0x3f
	.zero		1


	//   ....[96]....
        /*0d80*/ 	.word	0x00029e50
        /*0d84*/ 	.word	0x00000003
        /*0d88*/ 	.word	0x00030820
        /*0d8c*/ 	.short	0x010a
        /*0d8e*/ 	.byte	0x3f
	.zero		1


	//   ....[97]....
        /*0d90*/ 	.word	0x00029ea0
        /*0d94*/ 	.word	0x00000003
        /*0d98*/ 	.word	0x00030840
        /*0d9c*/ 	.short	0x010a
        /*0d9e*/ 	.byte	0x3f
	.zero		1


	//   ....[98]....
        /*0da0*/ 	.word	0x00029ef0
        /*0da4*/ 	.word	0x00000003
        /*0da8*/ 	.word	0x00030860
        /*0dac*/ 	.short	0x010a
        /*0dae*/ 	.byte	0x3f
	.zero		1


	//   ....[99]....
        /*0db0*/ 	.word	0x00029f40
        /*0db4*/ 	.word	0x00000002
        /*0db8*/ 	.word	0x00030840
        /*0dbc*/ 	.short	0x010a
        /*0dbe*/ 	.byte	0x3f
	.zero		1


	//   ....[100]....
        /*0dc0*/ 	.word	0x00029f90
        /*0dc4*/ 	.word	0x00000002
        /*0dc8*/ 	.word	0x00030860
        /*0dcc*/ 	.short	0x010a
        /*0dce*/ 	.byte	0x3f
	.zero		1


	//   ....[101]....
        /*0dd0*/ 	.word	0x00029fe0
        /*0dd4*/ 	.word	0x00000002
        /*0dd8*/ 	.word	0x00030840
        /*0ddc*/ 	.short	0x010a
        /*0dde*/ 	.byte	0x3f
	.zero		1


	//   ....[102]....
        /*0de0*/ 	.word	0x0002a030
        /*0de4*/ 	.word	0x00000002
        /*0de8*/ 	.word	0x00030860
        /*0dec*/ 	.short	0x010a
        /*0dee*/ 	.byte	0x3f
	.zero		1


	//   ....[103]....
        /*0df0*/ 	.word	0x0002a080
        /*0df4*/ 	.word	0x00000003
        /*0df8*/ 	.word	0x00030860
        /*0dfc*/ 	.short	0x010a
        /*0dfe*/ 	.byte	0x3f
	.zero		1


	//   ....[104]....
        /*0e00*/ 	.word	0x0002aa50
        /*0e04*/ 	.word	0x00000000
        /*0e08*/ 	.word	0x00030820
        /*0e0c*/ 	.short	0x010a
        /*0e0e*/ 	.byte	0x3f
	.zero		1


	//   ....[105]....
        /*0e10*/ 	.word	0x0002abf0
        /*0e14*/ 	.word	0x00000006
        /*0e18*/ 	.word	0x00000000
        /*0e1c*/ 	.short	0x010a
        /*0e1e*/ 	.byte	0x3f
	.zero		1


	//   ....[106]....
        /*0e20*/ 	.word	0x0002ac40
        /*0e24*/ 	.word	0x00000007
        /*0e28*/ 	.word	0x00000000
        /*0e2c*/ 	.short	0x010a
        /*0e2e*/ 	.byte	0x3f
	.zero		1


	//   ....[107]....
        /*0e30*/ 	.word	0x0002ac90
        /*0e34*/ 	.word	0x00000004
        /*0e38*/ 	.word	0x00000000
        /*0e3c*/ 	.short	0x010a
        /*0e3e*/ 	.byte	0x3f
	.zero		1


	//----- nvinfo : EIATTR_NUM_MBARRIERS
	.align		4
.L_829:
        /*0e40*/ 	.byte	0x03, 0x38
        /*0e42*/ 	.short	0x0016


	//----- nvinfo : EIATTR_EXIT_INSTR_OFFSETS
	.align		4
        /*0e44*/ 	.byte	0x04, 0x1c
        /*0e46*/ 	.short	(.L_831 - .L_830)


	//   ....[0]....
.L_830:
        /*0e48*/ 	.word	0x00028b30


	//----- nvinfo : EIATTR_MAX_THREADS
	.align		4
.L_831:
        /*0e4c*/ 	.byte	0x04, 0x05
        /*0e4e*/ 	.short	(.L_833 - .L_832)
.L_832:
        /*0e50*/ 	.word	0x00000180
        /*0e54*/ 	.word	0x00000001
        /*0e58*/ 	.word	0x00000001


	//----- nvinfo : EIATTR_CRS_STACK_SIZE
	.align		4
.L_833:
        /*0e5c*/ 	.byte	0x04, 0x1e
        /*0e5e*/ 	.short	(.L_835 - .L_834)
.L_834:
        /*0e60*/ 	.word	0x00000000


	//----- nvinfo : EIATTR_CBANK_PARAM_SIZE
	.align		4
.L_835:
        /*0e64*/ 	.byte	0x03, 0x19
        /*0e66*/ 	.short	0x0a70


	//----- nvinfo : EIATTR_PARAM_CBANK
	.align		4
        /*0e68*/ 	.byte	0x04, 0x0a
        /*0e6a*/ 	.short	(.L_837 - .L_836)
	.align		4
.L_836:
        /*0e6c*/ 	.word	index@(.nv.constant0._ZN7cutlass13device_kernelIN5flash11enable_sm90INS1_16FlashAttnFwdSm90INS1_25CollectiveMainloopFwdSm90ILi2EN4cute5tupleIJNS5_1CILi1EEES8_S8_EEENS6_IJNS7_ILi128EEENS7_ILi96EEENS7_ILi192EEEEEELi192ENS_10bfloat16_tEfNS_4arch4Sm90ELb0ELb1ELb0ELb1ELb0ELb1ELb0ELb1ELb1ELb0ELb0ELb0EEENS1_21CollectiveEpilogueFwdINS6_IJSA_SC_SB_EEES9_SE_SG_Li256ELb1ELb0ELb0ELb0EEENS1_36VarlenDynamicPersistentTileSchedulerILi128ELi96ELi256ELi32ELb0ELb0ELb1ELb1ELb0ELb1EEEEEEEEEvNT_6ParamsE)
        /*0e70*/ 	.short	0x0210
        /*0e72*/ 	.short	0x0a70


	//----- nvinfo : EIATTR_SW_WAR
	.align		4
.L_837:
        /*0e74*/ 	.byte	0x04, 0x36
        /*0e76*/ 	.short	(.L_839 - .L_838)
.L_838:
        /*0e78*/ 	.word	0x00000008
.L_839:


//--------------------- .nv.info._ZN7cutlass13device_kernelIN5flash11enable_sm90INS1_16FlashAttnFwdSm90INS1_25CollectiveMainloopFwdSm90ILi2EN4cute5tupleIJNS5_1CILi1EEES8_S8_EEENS6_IJNS7_ILi128EEENS7_ILi112EEENS7_ILi192EEEEEELi192ENS_10bfloat16_tEfNS_4arch4Sm90ELb1ELb0ELb0ELb0ELb0ELb0ELb0ELb1ELb1ELb0ELb0ELb0EEENS1_21CollectiveEpilogueFwdINS6_IJSA_SC_SB_EEES9_SE_SG_Li256ELb0ELb0ELb0ELb0EEENS1_30DynamicPersistentTileSchedulerILi256ELi32ELb0ELb0ELb1EEEEEEEEEvNT_6ParamsE --------------------------
	.section	.nv.info._ZN7cutlass13device_kernelIN5flash11enable_sm90INS1_16FlashAttnFwdSm90INS1_25CollectiveMainloopFwdSm90ILi2EN4cute5tupleIJNS5_1CILi1EEES8_S8_EEENS6_IJNS7_ILi128EEENS7_ILi112EEENS7_ILi192EEEEEELi192ENS_10bfloat16_tEfNS_4arch4Sm90ELb1ELb0ELb0ELb0ELb0ELb0ELb0ELb1ELb1ELb0ELb0ELb0EEENS1_21CollectiveEpilogueFwdINS6_IJSA_SC_SB_EEES9_SE_SG_Li256ELb0ELb0ELb0ELb0EEENS1_30DynamicPersistentTileSchedulerILi256ELi32ELb0ELb0ELb1EEEEEEEEEvNT_6ParamsE,"",@"SHT_CUDA_INFO"
	.sectionflags	@""
	.align	4


	//----- nvinfo : EIATTR_CUDA_API_VERSION
	.align		4
        /*0000*/ 	.byte	0x04, 0x37
        /*0002*/ 	.short	(.L_841 - .L_840)
.L_840:
        /*0004*/ 	.word	0x00000082


	//----- nvinfo : EIATTR_KPARAM_INFO
	.align		4
.L_841:
        /*0008*/ 	.byte	0x04, 0x17
        /*000a*/ 	.short	(.L_843 - .L_842)
.L_842:
        /*000c*/ 	.word	0x00000000
        /*0010*/ 	.short	0x0000
        /*0012*/ 	.short	0x0070
        /*0014*/ 	.byte	0x00, 0xf0, 0x01, 0x2e


	//----- nvinfo : EIATTR_SPARSE_MMA_MASK
	.align		4
.L_843:
        /*0018*/ 	.byte	0x03, 0x50
        /*001a*/ 	.short	0x0000


	//----- nvinfo : EIATTR_MAXREG_COUNT
	.align		4
        /*001c*/ 	.byte	0x03, 0x1b
        /*001e*/ 	.short	0x00a8


	//----- nvinfo : EIATTR_NUM_BARRIERS
	.align		4
        /*0020*/ 	.byte	0x02, 0x4c
        /*0022*/ 	.byte	0x09
	.zero		1


	//----- nvinfo : EIATTR_EXTERNS
	.align		4
        /*0024*/ 	.byte	0x04, 0x0f
        /*0026*/ 	.short	(.L_845 - .L_844)


	//   ....[0]....
	.align		4
.L_844:
        /*0028*/ 	.word	index@(__assertfail)


	//----- nvinfo : EIATTR_ANNOTATIONS
	.align		4
.L_845:
        /*002c*/ 	.byte	0x04, 0x55
        /*002e*/ 	.short	(.L_847 - .L_846)


	//   ....[0]....
.L_846:
        /*0030*/ 	.word	0x00000001
        /*0034*/ 	.byte	0x40, 0x09, 0x00, 0x00, 0x01, 0x00, 0x00, 0x00, 0x10, 0x0a, 0x00, 0x00, 0x01, 0x00, 0x00, 0x00
        /*0044*/ 	.byte	0x80, 0x08, 0x01, 0x00, 0x01, 0x00, 0x00, 0x00, 0x30, 0x09, 0x01, 0x00, 0x01, 0x00, 0x00, 0x00
        /*0054*/ 	.byte	0x40, 0x09, 0x01, 0x00, 0x01, 0x00, 0x00, 0x00, 0x50, 0x09, 0x01, 0x00, 0x01, 0x00, 0x00, 0x00
        /*0064*/ 	.byte	0x20, 0x19, 0x01, 0x00, 0x01, 0x00, 0x00, 0x00, 0x70, 0x1b, 0x01, 0x00, 0x01, 0x00, 0x00, 0x00
        /*0074*/ 	.byte	0xc0, 0x32, 0x01, 0x00, 0x01, 0x00, 0x00, 0x00, 0xb0, 0x35, 0x01, 0x00, 0x01, 0x00, 0x00, 0x00
        /*0084*/ 	.byte	0xa0, 0x36, 0x01, 0x00, 0x01, 0x00, 0x00, 0x00, 0x40, 0x37, 0x01, 0x00, 0x01, 0x00, 0x00, 0x00
        /*0094*/ 	.byte	0x80, 0x38, 0x01, 0x00


	//----- nvinfo : EIATTR_MERCURY_ISA_VERSION
	.align		4
.L_847:
        /*0098*/ 	.byte	0x03, 0x5f
        /*009a*/ 	.short	0x0101


	//----- nvinfo : EIATTR_INT_WARP_WIDE_INSTR_OFFSETS
	.align		4
        /*009c*/ 	.byte	0x04, 0x31
        /*009e*/ 	.short	(.L_849 - .L_848)


	//   ....[0]....
.L_848:
        /*00a0*/ 	.word	0x00000180


	//   ....[1]....
        /*00a4*/ 	.word	0x000001b0


	//   ....[2]....
        /*00a8*/ 	.word	0x00000240


	//   ....[3]....
        /*00ac*/ 	.word	0x00010df0


	//   ....[4]....
        /*00b0*/ 	.word	0x00010e90


	//   ....[5]....
        /*00b4*/ 	.word	0x00011400


	//   ....[6]....
        /*00b8*/ 	.word	0x00013200


	//   ....[7]....
        /*00bc*/ 	.word	0x000132a0


	//----- nvinfo : EIATTR_COOP_GROUP_MASK_REGIDS
	.align		4
.L_849:
        /*00c0*/ 	.byte	0x04, 0x29
        /*00c2*/ 	.short	(.L_851 - .L_850)


	//   ....[0]....
.L_850:
        /*00c4*/ 	.word	0xffffffff


	//   ....[1]....
        /*00c8*/ 	.word	0xffffffff


	//   ....[2]....
        /*00cc*/ 	.word	0xffffffff


	//   ....[3]....
        /*00d0*/ 	.word	0xffffffff


	//   ....[4]....
        /*00d4*/ 	.word	0xffffffff


	//   ....[5]....
        /*00d8*/ 	.word	0xffffffff


	//   ....[6]....
        /*00dc*/ 	.word	0xffffffff


	//   ....[7]....
        /*00e0*/ 	.word	0xffffffff


	//   ....[8]....
        /*00e4*/ 	.word	0xffffffff


	//   ....[9]....
        /*00e8*/ 	.word	0xffffffff


	//   ....[10]....
        /*00ec*/ 	.word	0xffffffff


	//   ....[11]....
        /*00f0*/ 	.word	0xffffffff


	//   ....[12]....
        /*00f4*/ 	.word	0xffffffff


	//   ....[13]....
        /*00f8*/ 	.word	0xffffffff


	//   ....[14]....
        /*00fc*/ 	.word	0xffffffff


	//   ....[15]....
        /*0100*/ 	.word	0xffffffff


	//   ....[16]....
        /*0104*/ 	.word	0xffffffff


	//   ....[17]....
        /*0108*/ 	.word	0xffffffff


	//   ....[18]....
        /*010c*/ 	.word	0xffffffff


	//   ....[19]....
        /*0110*/ 	.word	0xffffffff


	//   ....[20]....
        /*0114*/ 	.word	0xffffffff


	//   ....[21]....
        /*0118*/ 	.word	0xffffffff


	//   ....[22]....
        /*011c*/ 	.word	0xffffffff


	//   ....[23]....
        /*0120*/ 	.word	0xffffffff


	//   ....[24]....
        /*0124*/ 	.word	0xffffffff


	//   ....[25]....
        /*0128*/ 	.word	0xffffffff


	//   ....[26]....
        /*012c*/ 	.word	0xffffffff


	//   ....[27]....
        /*0130*/ 	.word	0xffffffff


	//   ....[28]....
        /*0134*/ 	.word	0x0500000f


	//   ....[29]....
        /*0138*/ 	.word	0x0500000f


	//----- nvinfo : EIATTR_COOP_GROUP_INSTR_OFFSETS
	.align		4
.L_851:
        /*013c*/ 	.byte	0x04, 0x28
        /*013e*/ 	.short	(.L_853 - .L_852)


	//   ....[0]....
.L_852:
        /*0140*/ 	.word	0x00000060


	//   ....[1]....
        /*0144*/ 	.word	0x00000190


	//   ....[2]....
        /*0148*/ 	.word	0x00000250


	//   ....[3]....
        /*014c*/ 	.word	0x000003c0


	//   ....[4]....
        /*0150*/ 	.word	0x00000520


	//   ....[5]....
        /*0154*/ 	.word	0x00000640


	//   ....[6]....
        /*0158*/ 	.word	0x000007a0


	//   ....[7]....
        /*015c*/ 	.word	0x00001550


	//   ....[8]....
        /*0160*/ 	.word	0x000042d0


	//   ....[9]....
        /*0164*/ 	.word	0x00004390


	//   ....[10]....
        /*0168*/ 	.word	0x00004bd0


	//   ....[11]....
        /*016c*/ 	.word	0x00004c70


	//   ....[12]....
        /*0170*/ 	.word	0x00008e30


	//   ....[13]....
        /*0174*/ 	.word	0x00008e90


	//   ....[14]....
        /*0178*/ 	.word	0x00009740


	//   ....[15]....
        /*017c*/ 	.word	0x00009770


	//   ....[16]....
        /*0180*/ 	.word	0x0000cdc0


	//   ....[17]....
        /*0184*/ 	.word	0x0000cdf0


	//   ....[18]....
        /*0188*/ 	.word	0x0000d1e0


	//   ....[19]....
        /*018c*/ 	.word	0x0000d260


	//   ....[20]....
        /*0190*/ 	.word	0x0000e690


	//   ....[21]....
        /*0194*/ 	.word	0x0000e6d0


	//   ....[22]....
        /*0198*/ 	.word	0x0000e750


	//   ....[23]....
        /*019c*/ 	.word	0x0000e790


	//   ....[24]....
        /*01a0*/ 	.word	0x0000fc20


	//   ....[25]....
        /*01a4*/ 	.word	0x00010840


	//   ....[26]....
        /*01a8*/ 	.word	0x00013640


	//   ....[27]....
        /*01ac*/ 	.word	0x00013820


	//   ....[28]....
        /*01b0*/ 	.word	0x00013da0


	//   ....[29]....
        /*01b4*/ 	.word	0x00014170


	//----- nvinfo : EIATTR_REG_RECONFIG
	.align		4
.L_853:
        /*01b8*/ 	.byte	0x01, 0x54
	.zero		2


	//----- nvinfo : EIATTR_SYSCALL_OFFSETS
	.align		4
        /*01bc*/ 	.byte	0x04, 0x46
        /*01be*/ 	.short	(.L_855 - .L_854)


	//   ....[0]....
.L_854:
        /*01c0*/ 	.word	0x00001710


	//   ....[1]....
        /*01c4*/ 	.word	0x00011010


	//   ....[2]....
        /*01c8*/ 	.word	0x00011140


	//   ....[3]....
        /*01cc*/ 	.word	0x00011240


	//----- nvinfo : EIATTR_MBARRIER_INSTR_OFFSETS
	.align		4
.L_855:
        /*01d0*/ 	.byte	0x04, 0x39
        /*01d2*/ 	.short	(.L_857 - .L_856)


	//   ....[0]....
.L_856:
        /*01d4*/ 	.word	0x00000270
        /*01d8*/ 	.word	0x000000ff
        /*01dc*/ 	.word	0x00036800
        /*01e0*/ 	.short	0x0100
        /*01e2*/ 	.byte	0x06
	.zero		1


	//   ....[1]....
        /*01e4*/ 	.word	0x00000280
        /*01e8*/ 	.word	0x000000ff
        /*01ec*/ 	.word	0x00036820
        /*01f0*/ 	.short	0x0100
        /*01f2*/ 	.byte	0x06
	.zero		1


	//   ....[2]....
        /*01f4*/ 	.word	0x00000370
        /*01f8*/ 	.word	0x000000ff
        /*01fc*/ 	.word	0x00036830
        /*0200*/ 	.short	0x0100
        /*0202*/ 	.byte	0x08
	.zero		1


	//   ....[3]....
        /*0204*/ 	.word	0x00000380
        /*0208*/ 	.word	0x000000ff
        /*020c*/ 	.word	0x00036840
        /*0210*/ 	.short	0x0100
        /*0212*/ 	.byte	0x08
	.zero		1


	//   ....[4]....
        /*0214*/ 	.word	0x00000390
        /*0218*/ 	.word	0x000000ff
        /*021c*/ 	.word	0x00036838
        /*0220*/ 	.short	0x0100
        /*0222*/ 	.byte	0x08
	.zero		1


	//   ....[5]....
        /*0224*/ 	.word	0x000003a0
        /*0228*/ 	.word	0x000000ff
        /*022c*/ 	.word	0x00036848
        /*0230*/ 	.short	0x0100
        /*0232*/ 	.byte	0x08
	.zero		1


	//   ....[6]....
        /*0234*/ 	.word	0x000004d0
        /*0238*/ 	.word	0x000000ff
        /*023c*/ 	.word	0x00036850
        /*0240*/ 	.short	0x0100
        /*0242*/ 	.byte	0x08
	.zero		1


	//   ....[7]....
        /*0244*/ 	.word	0x000004e0
        /*0248*/ 	.word	0x000000ff
        /*024c*/ 	.word	0x00036860
        /*0250*/ 	.short	0x0100
        /*0252*/ 	.byte	0x08
	.zero		1


	//   ....[8]....
        /*0254*/ 	.word	0x000004f0
        /*0258*/ 	.word	0x000000ff
        /*025c*/ 	.word	0x00036858
        /*0260*/ 	.short	0x0100
        /*0262*/ 	.byte	0x08
	.zero		1


	//   ....[9]....
        /*0264*/ 	.word	0x00000500
        /*0268*/ 	.word	0x000000ff
        /*026c*/ 	.word	0x00036868
        /*0270*/ 	.short	0x0100
        /*0272*/ 	.byte	0x08
	.zero		1


	//   ....[10]....
        /*0274*/ 	.word	0x000005f0
        /*0278*/ 	.word	0x000000ff
        /*027c*/ 	.word	0x00036870
        /*0280*/ 	.short	0x0100
        /*0282*/ 	.byte	0x06
	.zero		1


	//   ....[11]....
        /*0284*/ 	.word	0x00000600
        /*0288*/ 	.word	0x000000ff
        /*028c*/ 	.word	0x00036880
        /*0290*/ 	.short	0x0100
        /*0292*/ 	.byte	0x06
	.zero		1


	//   ....[12]....
        /*0294*/ 	.word	0x00000610
        /*0298*/ 	.word	0x000000ff
        /*029c*/ 	.word	0x00036878
        /*02a0*/ 	.short	0x0100
        /*02a2*/ 	.byte	0x06
	.zero		1


	//   ....[13]....
        /*02a4*/ 	.word	0x00000620
        /*02a8*/ 	.word	0x000000ff
        /*02ac*/ 	.word	0x00036888
        /*02b0*/ 	.short	0x0100
        /*02b2*/ 	.byte	0x06
	.zero		1


	//   ....[14]....
        /*02b4*/ 	.word	0x00000750
        /*02b8*/ 	.word	0x000000ff
        /*02bc*/ 	.word	0x00036890
        /*02c0*/ 	.short	0x0100
        /*02c2*/ 	.byte	0x08
	.zero		1


	//   ....[15]....
        /*02c4*/ 	.word	0x00000760
        /*02c8*/ 	.word	0x000000ff
        /*02cc*/ 	.word	0x000368a0
        /*02d0*/ 	.short	0x0100
        /*02d2*/ 	.byte	0x08
	.zero		1


	//   ....[16]....
        /*02d4*/ 	.word	0x00000770
        /*02d8*/ 	.word	0x000000ff
        /*02dc*/ 	.word	0x00036898
        /*02e0*/ 	.short	0x0100
        /*02e2*/ 	.byte	0x08
	.zero		1


	//   ....[17]....
        /*02e4*/ 	.word	0x00000780
        /*02e8*/ 	.word	0x000000ff
        /*02ec*/ 	.word	0x000368a8
        /*02f0*/ 	.short	0x0100
        /*02f2*/ 	.byte	0x08
	.zero		1


	//   ....[18]....
        /*02f4*/ 	.word	0x000008b0
        /*02f8*/ 	.word	0x000000ff
        /*02fc*/ 	.word	0x000368b0
        /*0300*/ 	.short	0x0100
        /*0302*/ 	.byte	0x08
	.zero		1


	//   ....[19]....
        /*0304*/ 	.word	0x000008c0
        /*0308*/ 	.word	0x000000ff
        /*030c*/ 	.word	0x000368c0
        /*0310*/ 	.short	0x0100
        /*0312*/ 	.byte	0x08
	.zero		1


	//   ....[20]....
        /*0314*/ 	.word	0x000008d0
        /*0318*/ 	.word	0x000000ff
        /*031c*/ 	.word	0x000368b8
        /*0320*/ 	.short	0x0100
        /*0322*/ 	.byte	0x08
	.zero		1


	//   ....[21]....
        /*0324*/ 	.word	0x000008e0
        /*0328*/ 	.word	0x000000ff
        /*032c*/ 	.word	0x000368c8
        /*0330*/ 	.short	0x0100
        /*0332*/ 	.byte	0x08
	.zero		1


	//   ....[22]....
        /*0334*/ 	.word	0x00001780
        /*0338*/ 	.word	0x000000ff
        /*033c*/ 	.word	0x00036800
        /*0340*/ 	.short	0x010a
        /*0342*/ 	.byte	0x04
	.zero		1


	//   ....[23]....
        /*0344*/ 	.word	0x00001820
        /*0348*/ 	.word	0x00000002
        /*034c*/ 	.word	0x00036830
        /*0350*/ 	.short	0x010a
        /*0352*/ 	.byte	0x3f
	.zero		1


	//   ....[24]....
        /*0354*/ 	.word	0x00001890
        /*0358*/ 	.word	0x00000002
        /*035c*/ 	.word	0x00036830
        /*0360*/ 	.short	0x010a
        /*0362*/ 	.byte	0x3f
	.zero		1


	//   ....[25]....
        /*0364*/ 	.word	0x000041f0
        /*0368*/ 	.word	0x00000002
        /*036c*/ 	.word	0x00000000
        /*0370*/ 	.short	0x0101
        /*0372*/ 	.byte	0x3f
	.zero		1


	//   ....[26]....
        /*0374*/ 	.word	0x00005df0
        /*0378*/ 	.word	0x000000ff
        /*037c*/ 	.word	0x00036830
        /*0380*/ 	.short	0x010a
        /*0382*/ 	.byte	0x2f
	.zero		1


	//   ....[27]....
        /*0384*/ 	.word	0x00005e30
        /*0388*/ 	.word	0x000000ff
        /*038c*/ 	.word	0x00036830
        /*0390*/ 	.short	0x010a
        /*0392*/ 	.byte	0x2f
	.zero		1


	//   ....[28]....
        /*0394*/ 	.word	0x00008530
        /*0398*/ 	.word	0x000000ff
        /*039c*/ 	.word	0x00036850
        /*03a0*/ 	.short	0x010a
        /*03a2*/ 	.byte	0x06
	.zero		1


	//   ....[29]....
        /*03a4*/ 	.word	0x00008570
        /*03a8*/ 	.word	0x000000ff
        /*03ac*/ 	.word	0x00036850
        /*03b0*/ 	.short	0x010a
        /*03b2*/ 	.byte	0x06
	.zero		1


	//   ....[30]....
        /*03b4*/ 	.word	0x00009f60
        /*03b8*/ 	.word	0x00000008
        /*03bc*/ 	.word	0x00000000
        /*03c0*/ 	.short	0x0101
        /*03c2*/ 	.byte	0x3f
	.zero		1


	//   ....[31]....
        /*03c4*/ 	.word	0x00009fa0
        /*03c8*/ 	.word	0x0000008c
        /*03cc*/ 	.word	0x00000000
        /*03d0*/ 	.short	0x0101
        /*03d2*/ 	.byte	0x3f
	.zero		1


	//   ....[32]....
        /*03d4*/ 	.word	0x0000a370
        /*03d8*/ 	.word	0x000000ff
        /*03dc*/ 	.word	0x00036830
        /*03e0*/ 	.short	0x010a
        /*03e2*/ 	.byte	0x06
	.zero		1


	//   ....[33]....
        /*03e4*/ 	.word	0x0000a3b0
        /*03e8*/ 	.word	0x000000ff
        /*03ec*/ 	.word	0x00036830
        /*03f0*/ 	.short	0x010a
        /*03f2*/ 	.byte	0x06
	.zero		1


	//   ....[34]....
        /*03f4*/ 	.word	0x0000caa0
        /*03f8*/ 	.word	0x000000ff
        /*03fc*/ 	.word	0x00036850
        /*0400*/ 	.short	0x010a
        /*0402*/ 	.byte	0x07
	.zero		1


	//   ....[35]....
        /*0404*/ 	.word	0x0000cae0
        /*0408*/ 	.word	0x000000ff
        /*040c*/ 	.word	0x00036850
        /*0410*/ 	.short	0x010a
        /*0412*/ 	.byte	0x07
	.zero		1


	//   ....[36]....
        /*0414*/ 	.word	0x0000da00
        /*0418*/ 	.word	0x00000090
        /*041c*/ 	.word	0x00000000
        /*0420*/ 	.short	0x0101
        /*0422*/ 	.byte	0x3f
	.zero		1


	//   ....[37]....
        /*0424*/ 	.word	0x0000da50
        /*0428*/ 	.word	0x00000090
        /*042c*/ 	.word	0x00000000
        /*0430*/ 	.short	0x0101
        /*0432*/ 	.byte	0x3f
	.zero		1


	//   ....[38]....
        /*0434*/ 	.word	0x0000e600
        /*0438*/ 	.word	0x000000ff
        /*043c*/ 	.word	0x00036850
        /*0440*/ 	.short	0x010a
        /*0442*/ 	.byte	0x05
	.zero		1


	//   ....[39]....
        /*0444*/ 	.word	0x0000e640
        /*0448*/ 	.word	0x000000ff
        /*044c*/ 	.word	0x00036850
        /*0450*/ 	.short	0x010a
        /*0452*/ 	.byte	0x05
	.zero		1


	//   ....[40]....
        /*0454*/ 	.word	0x0000eb30
        /*0458*/ 	.word	0x00000004
        /*045c*/ 	.word	0x00000000
        /*0460*/ 	.short	0x0101
        /*0462*/ 	.byte	0x3f
	.zero		1


	//   ....[41]....
        /*0464*/ 	.word	0x0000fe20
        /*0468*/ 	.word	0x000000ff
        /*046c*/ 	.word	0x00000000
        /*0470*/ 	.short	0x0101
        /*0472*/ 	.byte	0x05
	.zero		1


	//   ....[42]....
        /*0474*/ 	.word	0x00011690
        /*0478*/ 	.word	0x00000008
        /*047c*/ 	.word	0x00036840
        /*0480*/ 	.short	0x010a
        /*0482*/ 	.byte	0x3f
	.zero		1


	//   ....[43]....
        /*0484*/ 	.word	0x00011bb0
        /*0488*/ 	.word	0x00000012
        /*048c*/ 	.word	0x00036820
        /*0490*/ 	.short	0x010a
        /*0492*/ 	.byte	0x3f
	.zero		1


	//   ....[44]....
        /*0494*/ 	.word	0x00011e20
        /*0498*/ 	.word	0x00000003
        /*049c*/ 	.word	0x00036840
        /*04a0*/ 	.short	0x010a
        /*04a2*/ 	.byte	0x3f
	.zero		1


	//   ....[45]....
        /*04a4*/ 	.word	0x000120b0
        /*04a8*/ 	.word	0x00000003
        /*04ac*/ 	.word	0x00000060
        /*04b0*/ 	.short	0x010a
        /*04b2*/ 	.byte	0x3f
	.zero		1


	//   ....[46]....
        /*04b4*/ 	.word	0x00012590
        /*04b8*/ 	.word	0x00000002
        /*04bc*/ 	.word	0x00036840
        /*04c0*/ 	.short	0x010a
        /*04c2*/ 	.byte	0x3f
	.zero		1


	//   ....[47]....
        /*04c4*/ 	.word	0x00012820
        /*04c8*/ 	.word	0x00000002
        /*04cc*/ 	.word	0x00000060
        /*04d0*/ 	.short	0x010a
        /*04d2*/ 	.byte	0x3f
	.zero		1


	//   ....[48]....
        /*04d4*/ 	.word	0x00012c70
        /*04d8*/ 	.word	0x00000002
        /*04dc*/ 	.word	0x00036840
        /*04e0*/ 	.short	0x010a
        /*04e2*/ 	.byte	0x3f
	.zero		1


	//   ....[49]....
        /*04e4*/ 	.word	0x00012f20
        /*04e8*/ 	.word	0x00000002
        /*04ec*/ 	.word	0x00000060
        /*04f0*/ 	.short	0x010a
        /*04f2*/ 	.byte	0x3f
	.zero		1


	//   ....[50]....
        /*04f4*/ 	.word	0x00013350
        /*04f8*/ 	.word	0x00000003
        /*04fc*/ 	.word	0x00036860
        /*0500*/ 	.short	0x010a
        /*0502*/ 	.byte	0x3f
	.zero		1


	//   ....[51]....
        /*0504*/ 	.word	0x000137d0
        /*0508*/ 	.word	0x00000007
        /*050c*/ 	.word	0x00036820
        /*0510*/ 	.short	0x010a
        /*0512*/ 	.byte	0x3f
	.zero		1


	//   ....[52]....
        /*0514*/ 	.word	0x00013920
        /*0518*/ 	.word	0x00000005
        /*051c*/ 	.word	0x00000000
        /*0520*/ 	.short	0x010a
        /*0522*/ 	.byte	0x3f
	.zero		1


	//   ....[53]....
        /*0524*/ 	.word	0x00013990
        /*0528*/ 	.word	0x00000003
        /*052c*/ 	.word	0x00000000
        /*0530*/ 	.short	0x010a
        /*0532*/ 	.byte	0x3f
	.zero		1


	//   ....[54]....
        /*0534*/ 	.word	0x000139f0
        /*0538*/ 	.word	0x00000005
        /*053c*/ 	.word	0x00000000
        /*0540*/ 	.short	0x010a
        /*0542*/ 	.byte	0x3f
	.zero		1


	//   ....[55]....
        /*0544*/ 	.word	0x00013a20
        /*0548*/ 	.word	0x00000003
        /*054c*/ 	.word	0x00000000
        /*0550*/ 	.short	0x010a
        /*0552*/ 	.byte	0x3f
	.zero		1


	//   ....[56]....
        /*0554*/ 	.word	0x00013aa0
        /*0558*/ 	.word	0x00000003
        /*055c*/ 	.word	0x00036800
        /*0560*/ 	.short	0x010a
        /*0562*/ 	.byte	0x3f
	.zero		1


	//   ....[57]....
        /*0564*/ 	.word	0x00013af0
        /*0568*/ 	.word	0x00000002
        /*056c*/ 	.word	0x00036830
        /*0570*/ 	.short	0x010a
        /*0572*/ 	.byte	0x3f
	.zero		1


	//   ....[58]....
        /*0574*/ 	.word	0x00013b50
        /*0578*/ 	.word	0x00000005
        /*057c*/ 	.word	0x00036830
        /*0580*/ 	.short	0x010a
        /*0582*/ 	.byte	0x3f
	.zero		1


	//   ....[59]....
        /*0584*/ 	.word	0x00013bb0
        /*0588*/ 	.word	0x00000003
        /*058c*/ 	.word	0x00036850
        /*0590*/ 	.short	0x010a
        /*0592*/ 	.byte	0x3f
	.zero		1


	//   ....[60]....
        /*0594*/ 	.word	0x00013c10
        /*0598*/ 	.word	0x00000005
        /*059c*/ 	.word	0x00036830
        /*05a0*/ 	.short	0x010a
        /*05a2*/ 	.byte	0x3f
	.zero		1


	//   ....[61]....
        /*05a4*/ 	.word	0x00013c70
        /*05a8*/ 	.word	0x00000003
        /*05ac*/ 	.word	0x00036850
        /*05b0*/ 	.short	0x010a
        /*05b2*/ 	.byte	0x3f
	.zero		1


	//   ....[62]....
        /*05b4*/ 	.word	0x00013cd0
        /*05b8*/ 	.word	0x00000003
        /*05bc*/ 	.word	0x00036850
        /*05c0*/ 	.short	0x010a
        /*05c2*/ 	.byte	0x3f
	.zero		1


	//   ....[63]....
        /*05c4*/ 	.word	0x00013e50
        /*05c8*/ 	.word	0x00000008
        /*05cc*/ 	.word	0x00036840
        /*05d0*/ 	.short	0x010a
        /*05d2*/ 	.byte	0x3f
	.zero		1


	//   ....[64]....
        /*05d4*/ 	.word	0x00013ea0
        /*05d8*/ 	.word	0x00000012
        /*05dc*/ 	.word	0x00036820
        /*05e0*/ 	.short	0x010a
        /*05e2*/ 	.byte	0x3f
	.zero		1


	//   ....[65]....
        /*05e4*/ 	.word	0x00013ef0
        /*05e8*/ 	.word	0x00000003
        /*05ec*/ 	.word	0x00036840
        /*05f0*/ 	.short	0x010a
        /*05f2*/ 	.byte	0x3f
	.zero		1


	//   ....[66]....
        /*05f4*/ 	.word	0x00013f40
        /*05f8*/ 	.word	0x00000003
        /*05fc*/ 	.word	0x00000060
        /*0600*/ 	.short	0x010a
        /*0602*/ 	.byte	0x3f
	.zero		1


	//   ....[67]....
        /*0604*/ 	.word	0x00013f90
        /*0608*/ 	.word	0x00000002
        /*060c*/ 	.word	0x00036840
        /*0610*/ 	.short	0x010a
        /*0612*/ 	.byte	0x3f
	.zero		1


	//   ....[68]....
        /*0614*/ 	.word	0x00013fe0
        /*0618*/ 	.word	0x00000002
        /*061c*/ 	.word	0x00000060
        /*0620*/ 	.short	0x010a
        /*0622*/ 	.byte	0x3f
	.zero		1


	//   ....[69]....
        /*0624*/ 	.word	0x00014030
        /*0628*/ 	.word	0x00000002
        /*062c*/ 	.word	0x00036840
        /*0630*/ 	.short	0x010a
        /*0632*/ 	.byte	0x3f
	.zero		1


	//   ....[70]....
        /*0634*/ 	.word	0x00014080
        /*0638*/ 	.word	0x00000002
        /*063c*/ 	.word	0x00000060
        /*0640*/ 	.short	0x010a
        /*0642*/ 	.byte	0x3f
	.zero		1


	//   ....[71]....
        /*0644*/ 	.word	0x000140d0
        /*0648*/ 	.word	0x00000003
        /*064c*/ 	.word	0x00036860
        /*0650*/ 	.short	0x010a
        /*0652*/ 	.byte	0x3f
	.zero		1


	//   ....[72]....
        /*0654*/ 	.word	0x000141b0
        /*0658*/ 	.word	0x00000007
        /*065c*/ 	.word	0x00036820
        /*0660*/ 	.short	0x010a
        /*0662*/ 	.byte	0x3f
	.zero		1


	//   ....[73]....
        /*0664*/ 	.word	0x00014200
        /*0668*/ 	.word	0x00000005
        /*066c*/ 	.word	0x00000000
        /*0670*/ 	.short	0x010a
        /*0672*/ 	.byte	0x3f
	.zero		1


	//   ....[74]....
        /*0674*/ 	.word	0x00014250
        /*0678*/ 	.word	0x00000003
        /*067c*/ 	.word	0x00000000
        /*0680*/ 	.short	0x010a
        /*0682*/ 	.byte	0x3f
	.zero		1


	//   ....[75]....
        /*0684*/ 	.word	0x000142a0
        /*0688*/ 	.word	0x00000005
        /*068c*/ 	.word	0x00000000
        /*0690*/ 	.short	0x010a
        /*0692*/ 	.byte	0x3f
	.zero		1


	//----- nvinfo : EIATTR_NUM_MBARRIERS
	.align		4
.L_857:
        /*0694*/ 	.byte	0x03, 0x38
        /*0696*/ 	.short	0x0016


	//----- nvinfo : EIATTR_EXIT_INSTR_OFFSETS
	.align		4
        /*0698*/ 	.byte	0x04, 0x1c
        /*069a*/ 	.short	(.L_859 - .L_858)


	//   ....[0]....
.L_858:
        /*069c*/ 	.word	0x00000a00


	//   ....[1]....
        /*06a0*/ 	.word	0x00010800


	//   ....[2]....
        /*06a4*/ 	.word	0x00010860


	//   ....[3]....
        /*06a8*/ 	.word	0x00013840


	//   ....[4]....
        /*06ac*/ 	.word	0x00013a70


	//----- nvinfo : EIATTR_MAX_THREADS
	.align		4
.L_859:
        /*06b0*/ 	.byte	0x04, 0x05
        /*06b2*/ 	.short	(.L_861 - .L_860)
.L_860:
        /*06b4*/ 	.word	0x00000180
        /*06b8*/ 	.word	0x00000001
        /*06bc*/ 	.word	0x00000001


	//----- nvinfo : EIATTR_CRS_STACK_SIZE
	.align		4
.L_861:
        /*06c0*/ 	.byte	0x04, 0x1e
        /*06c2*/ 	.short	(.L_863 - .L_862)
.L_862:
        /*06c4*/ 	.word	0x00000000


	//----- nvinfo : EIATTR_CBANK_PARAM_SIZE
	.align		4
.L_863:
        /*06c8*/ 	.byte	0x03, 0x19
        /*06ca*/ 	.short	0x0bf0


	//----- nvinfo : EIATTR_PARAM_CBANK
	.align		4
        /*06cc*/ 	.byte	0x04, 0x0a
        /*06ce*/ 	.short	(.L_865 - .L_864)
	.align		4
.L_864:
        /*06d0*/ 	.word	index@(.nv.constant0._ZN7cutlass13device_kernelIN5flash11enable_sm90INS1_16FlashAttnFwdSm90INS1_25CollectiveMainloopFwdSm90ILi2EN4cute5tupleIJNS5_1CILi1EEES8_S8_EEENS6_IJNS7_ILi128EEENS7_ILi112EEENS7_ILi192EEEEEELi192ENS_10bfloat16_tEfNS_4arch4Sm90ELb1ELb0ELb0ELb0ELb0ELb0ELb0ELb1ELb1ELb0ELb0ELb0EEENS1_21CollectiveEpilogueFwdINS6_IJSA_SC_SB_EEES9_SE_SG_Li256ELb0ELb0ELb0ELb0EEENS1_30DynamicPersistentTileSchedulerILi256ELi32ELb0ELb0ELb1EEEEEEEEEvNT_6ParamsE)
        /*06d4*/ 	.short	0x0210
        /*06d6*/ 	.short	0x0bf0


	//----- nvinfo : EIATTR_SW_WAR
	.align		4
.L_865:
        /*06d8*/ 	.byte	0x04, 0x36
        /*06da*/ 	.short	(.L_867 - .L_866)
.L_866:
        /*06dc*/ 	.word	0x00000008
.L_867:


//--------------------- .nv.info._ZN7cutlass13device_kernelIN5flash11enable_sm90INS1_16FlashAttnFwdSm90INS1_25CollectiveMainloopFwdSm90ILi2EN4cute5tupleIJNS5_1CILi1EEES8_S8_EEENS6_IJNS7_ILi128EEENS7_ILi112EEENS7_ILi192EEEEEELi192ENS_10bfloat16_tEfNS_4arch4Sm90ELb1ELb0ELb0ELb1ELb0ELb0ELb0ELb1ELb1ELb0ELb0ELb0EEENS1_21CollectiveEpilogueFwdINS6_IJSA_SC_SB_EEES9_SE_SG_Li256ELb1ELb0ELb0ELb0EEENS1_36VarlenDynamicPersistentTileSchedulerILi128ELi112ELi256ELi32ELb0ELb0ELb1ELb1ELb1ELb1EEEEEEEEEvNT_6ParamsE --------------------------
	.section	.nv.info._ZN7cutlass13device_kernelIN5flash11enable_sm90INS1_16FlashAttnFwdSm90INS1_25CollectiveMainloopFwdSm90ILi2EN4cute5tupleIJNS5_1CILi1EEES8_S8_EEENS6_IJNS7_ILi128EEENS7_ILi112EEENS7_ILi192EEEEEELi192ENS_10bfloat16_tEfNS_4arch4Sm90ELb1ELb0ELb0ELb1ELb0ELb0ELb0ELb1ELb1ELb0ELb0ELb0EEENS1_21CollectiveEpilogueFwdINS6_IJSA_SC_SB_EEES9_SE_SG_Li256ELb1ELb0ELb0ELb0EEENS1_36VarlenDynamicPersistentTileSchedulerILi128ELi112ELi256ELi32ELb0ELb0ELb1ELb1ELb1ELb1EEEEEEEEEvNT_6ParamsE,"",@"SHT_CUDA_INFO"
	.sectionflags	@""
	.align	4


	//----- nvinfo : EIATTR_CUDA_API_VERSION
	.align		4
        /*0000*/ 	.byte	0x04, 0x37
        /*0002*/ 	.short	(.L_869 - .L_868)
.L_868:
        /*0004*/ 	.word	0x00000082


	//----- nvinfo : EIATTR_KPARAM_INFO
	.align		4
.L_869:
        /*0008*/ 	.byte	0x04, 0x17
        /*000a*/ 	.short	(.L_871 - .L_870)
.L_870:
        /*000c*/ 	.word	0x00000000
        /*0010*/ 	.short	0x0000
        /*0012*/ 	.short	0x0070
        /*0014*/ 	.byte	0x00, 0xf0, 0x01, 0x28


	//----- nvinfo : EIATTR_SPARSE_MMA_MASK
	.align		4
.L_871:
        /*0018*/ 	.byte	0x03, 0x50
        /*001a*/ 	.short	0x0000


	//----- nvinfo : EIATTR_MAXREG_COUNT
	.align		4
        /*001c*/ 	.byte	0x03, 0x1b
        /*001e*/ 	.short	0x00a8


	//----- nvinfo : EIATTR_NUM_BARRIERS
	.align		4
        /*0020*/ 	.byte	0x02, 0x4c
        /*0022*/ 	.byte	0x09
	.zero		1


	//----- nvinfo : EIATTR_EXTERNS
	.align		4
        /*0024*/ 	.byte	0x04, 0x0f
        /*0026*/ 	.short	(.L_873 - .L_872)


	//   ....[0]....
	.align		4
.L_872:
        /*0028*/ 	.word	index@(__assertfail)


	//----- nvinfo : EIATTR_ANNOTATIONS
	.align		4
.L_873:
        /*002c*/ 	.byte	0x04, 0x55
        /*002e*/ 	.short	(.L_875 - .L_874)


	//   ....[0]....
.L_874:
        /* <DEDUP_REMOVED lines=33> */


	//----- nvinfo : EIATTR_MERCURY_ISA_VERSION
	.align		4
.L_875:
        /*0230*/ 	.byte	0x03, 0x5f
        /*0232*/ 	.short	0x0101


	//----- nvinfo : EIATTR_UNUSED_LOAD_BYTE_OFFSET
	.align		4
        /*0234*/ 	.byte	0x04, 0x44
        /*0236*/ 	.short	(.L_877 - .L_876)


	//   ....[0]....
.L_876:
        /*0238*/ 	.word	0x00000a40
        /*023c*/ 	.word	0x0000fff0


	//   ....[1]....
        /*0240*/ 	.word	0x0000eff0
        /*0244*/ 	.word	0x0000fff0


	//----- nvinfo : EIATTR_INT_WARP_WIDE_INSTR_OFFSETS
	.align		4
.L_877:
        /*0248*/ 	.byte	0x04, 0x31
        /*024a*/ 	.short	(.L_879 - .L_878)


	//   ....[0]....
.L_878:
        /*024c*/ 	.word	0x00000160


	//   ....[1]....
        /*0250*/ 	.word	0x000001a0


	//   ....[2]....
        /*0254*/ 	.word	0x00000210


	//   ....[3]....
        /*0258*/ 	.word	0x00012a00


	//   ....[4]....
        /*025c*/ 	.word	0x00012aa0


	//   ....[5]....
        /*0260*/ 	.word	0x00012f30


	//   ....[6]....
        /*0264*/ 	.word	0x00012f60


	//   ....[7]....
        /*0268*/ 	.word	0x00013170


	//   ....[8]....
        /*026c*/ 	.word	0x00013260


	//   ....[9]....
        /*0270*/ 	.word	0x00015660


	//   ....[10]....
        /*0274*/ 	.word	0x00015700


	//----- nvinfo : EIATTR_COOP_GROUP_MASK_REGIDS
	.align		4
.L_879:
        /*0278*/ 	.byte	0x04, 0x29
        /*027a*/ 	.short	(.L_881 - .L_880)


	//   ....[0]....
.L_880:
        /*027c*/ 	.word	0xffffffff


	//   ....[1]....
        /*0280*/ 	.word	0xffffffff


	//   ....[2]....
        /*0284*/ 	.word	0xffffffff


	//   ....[3]....
        /*0288*/ 	.word	0xffffffff


	//   ....[4]....
        /*028c*/ 	.word	0xffffffff


	//   ....[5]....
        /*0290*/ 	.word	0xffffffff


	//   ....[6]....
        /*0294*/ 	.word	0xffffffff


	//   ....[7]....
        /*0298*/ 	.word	0xffffffff


	//   ....[8]....
        /*029c*/ 	.word	0xffffffff


	//   ....[9]....
        /*02a0*/ 	.word	0xffffffff


	//   ....[10]....
        /*02a4*/ 	.word	0xffffffff


	//   ....[11]....
        /*02a8*/ 	.word	0xffffffff


	//   ....[12]....
        /*02ac*/ 	.word	0xffffffff


	//   ....[13]....
        /*02b0*/ 	.word	0xffffffff


	//   ....[14]....
        /*02b4*/ 	.word	0xffffffff


	//   ....[15]....
        /*02b8*/ 	.word	0xffffffff


	//   ....[16]....
        /*02bc*/ 	.word	0xffffffff


	//   ....[17]....
        /*02c0*/ 	.word	0xffffffff


	//   ....[18]....
        /*02c4*/ 	.word	0xffffffff


	//   ....[19]....
        /*02c8*/ 	.word	0xffffffff


	//   ....[20]....
        /*02cc*/ 	.word	0xffffffff


	//   ....[21]....
        /*02d0*/ 	.word	0xffffffff


	//   ....[22]....
        /*02d4*/ 	.word	0xffffffff


	//   ....[23]....
        /*02d8*/ 	.word	0xffffffff


	//   ....[24]....
        /*02dc*/ 	.word	0xffffffff


	//   ....[25]....
        /*02e0*/ 	.word	0xffffffff


	//   ....[26]....
        /*02e4*/ 	.word	0xffffffff


	//   ....[27]....
        /*02e8*/ 	.word	0xffffffff


	//   ....[28]....
        /*02ec*/ 	.word	0xffffffff


	//   ....[29]....
        /*02f0*/ 	.word	0xffffffff


	//   ....[30]....
        /*02f4*/ 	.word	0xffffffff


	//   ....[31]....
        /*02f8*/ 	.word	0xffffffff


	//   ....[32]....
        /*02fc*/ 	.word	0xffffffff


	//   ....[33]....
        /*0300*/ 	.word	0xffffffff


	//   ....[34]....
        /*0304*/ 	.word	0xffffffff


	//   ....[35]....
        /*0308*/ 	.word	0xffffffff


	//   ....[36]....
        /*030c*/ 	.word	0xffffffff


	//   ....[37]....
        /*0310*/ 	.word	0xffffffff


	//   ....[38]....
        /*0314*/ 	.word	0xffffffff


	//   ....[39]....
        /*0318*/ 	.word	0xffffffff


	//   ....[40]....
        /*031c*/ 	.word	0xffffffff


	//   ....[41]....
        /*0320*/ 	.word	0xffffffff


	//   ....[42]....
        /*0324*/ 	.word	0xffffffff


	//   ....[43]....
        /*0328*/ 	.word	0xffffffff


	//   ....[44]....
        /*032c*/ 	.word	0xffffffff


	//   ....[45]....
        /*0330*/ 	.word	0xffffffff


	//   ....[46]....
        /*0334*/ 	.word	0xffffffff


	//   ....[47]....
        /*0338*/ 	.word	0xffffffff


	//   ....[48]....
        /*033c*/ 	.word	0xffffffff


	//   ....[49]....
        /*0340*/ 	.word	0xffffffff


	//   ....[50]....
        /*0344*/ 	.word	0xffffffff


	//   ....[51]....
        /*0348*/ 	.word	0xffffffff


	//   ....[52]....
        /*034c*/ 	.word	0xffffffff


	//   ....[53]....
        /*0350*/ 	.word	0xffffffff


	//   ....[54]....
        /*0354*/ 	.word	0xffffffff


	//   ....[55]....
        /*0358*/ 	.word	0xffffffff


	//   ....[56]....
        /*035c*/ 	.word	0xffffffff


	//   ....[57]....
        /*0360*/ 	.word	0xffffffff


	//   ....[58]....
        /*0364*/ 	.word	0x0500000f


	//   ....[59]....
        /*0368*/ 	.word	0x0500000f


	//   ....[60]....
        /*036c*/ 	.word	0x0500000f


	//   ....[61]....
        /*0370*/ 	.word	0x0500000f


	//   ....[62]....
        /*0374*/ 	.word	0x0500000f


	//   ....[63]....
        /*0378*/ 	.word	0x0500000f


	//   ....[64]....
        /*037c*/ 	.word	0x0500000f


	//   ....[65]....
        /*0380*/ 	.word	0x0500000f


	//   ....[66]....
        /*0384*/ 	.word	0x0500000f


	//   ....[67]....
        /*0388*/ 	.word	0x0500000f


	//   ....[68]....
        /*038c*/ 	.word	0x0500000f


	//   ....[69]....
        /*0390*/ 	.word	0x0500000f


	//   ....[70]....
        /*0394*/ 	.word	0x0500000f


	//   ....[71]....
        /*0398*/ 	.word	0x0500000f


	//   ....[72]....
        /*039c*/ 	.word	0x0500000f


	//   ....[73]....
        /*03a0*/ 	.word	0x0500000f


	//   ....[74]....
        /*03a4*/ 	.word	0x0500000f


	//   ....[75]....
        /*03a8*/ 	.word	0x0500000f


	//   ....[76]....
        /*03ac*/ 	.word	0x0500000f


	//----- nvinfo : EIATTR_COOP_GROUP_INSTR_OFFSETS
	.align		4
.L_881:
        /*03b0*/ 	.byte	0x04, 0x28
        /*03b2*/ 	.short	(.L_883 - .L_882)


	//   ....[0]....
.L_882:
        /*03b4*/ 	.word	0x00000060


	//   ....[1]....
        /*03b8*/ 	.word	0x00000170


	//   ....[2]....
        /*03bc*/ 	.word	0x000001c0


	//   ....[3]....
        /*03c0*/ 	.word	0x000003f0


	//   ....[4]....
        /*03c4*/ 	.word	0x00000550


	//   ....[5]....
        /*03c8*/ 	.word	0x00000670


	//   ....[6]....
        /*03cc*/ 	.word	0x000007d0


	//   ....[7]....
        /*03d0*/ 	.word	0x000017d0


	//   ....[8]....
        /*03d4*/ 	.word	0x00004400


	//   ....[9]....
        /*03d8*/ 	.word	0x000044e0


	//   ....[10]....
        /*03dc*/ 	.word	0x00004df0


	//   ....[11]....
        /*03e0*/ 	.word	0x00004ee0


	//   ....[12]....
        /*03e4*/ 	.word	0x00008de0


	//   ....[13]....
        /*03e8*/ 	.word	0x00008e60


	//   ....[14]....
        /*03ec*/ 	.word	0x00009750


	//   ....[15]....
        /*03f0*/ 	.word	0x00009780


	//   ....[16]....
        /*03f4*/ 	.word	0x0000cc50


	//   ....[17]....
        /*03f8*/ 	.word	0x0000cc80


	//   ....[18]....
        /*03fc*/ 	.word	0x0000d090


	//   ....[19]....
        /*0400*/ 	.word	0x0000d0e0


	//   ....[20]....
        /*0404*/ 	.word	0x0000e4f0


	//   ....[21]....
        /*0408*/ 	.word	0x0000e530


	//   ....[22]....
        /*040c*/ 	.word	0x0000e630


	//   ....[23]....
        /*0410*/ 	.word	0x0000e640


	//   ....[24]....
        /*0414*/ 	.word	0x00011780


	//   ....[25]....
        /*0418*/ 	.word	0x00011910


	//   ....[26]....
        /*041c*/ 	.word	0x00011940


	//   ....[27]....
        /*0420*/ 	.word	0x00011980


	//   ....[28]....
        /*0424*/ 	.word	0x000119f0


	//   ....[29]....
        /*0428*/ 	.word	0x00011a50


	//   ....[30]....
        /*042c*/ 	.word	0x00011a90


	//   ....[31]....
        /*0430*/ 	.word	0x00011c40


	//   ....[32]....
        /*0434*/ 	.word	0x00011ca0


	//   ....[33]....
        /*0438*/ 	.word	0x00011ce0


	//   ....[34]....
        /*043c*/ 	.word	0x00011d20


	//   ....[35]....
        /*0440*/ 	.word	0x00011d50


	//   ....[36]....
        /*0444*/ 	.word	0x00011d80


	//   ....[37]....
        /*0448*/ 	.word	0x00011e20


	//   ....[38]....
        /*044c*/ 	.word	0x00011e80


	//   ....[39]....
        /*0450*/ 	.word	0x00011f10


	//   ....[40]....
        /*0454*/ 	.word	0x00015b70


	//   ....[41]....
        /*0458*/ 	.word	0x00015b80


	//   ....[42]....
        /*045c*/ 	.word	0x00015ca0


	//   ....[43]....
        /*0460*/ 	.word	0x00015d00


	//   ....[44]....
        /*0464*/ 	.word	0x00015d40


	//   ....[45]....
        /*0468*/ 	.word	0x00015d80


	//   ....[46]....
        /*046c*/ 	.word	0x00015db0


	//   ....[47]....
        /*0470*/ 	.word	0x00015de0


	//   ....[48]....
        /*0474*/ 	.word	0x00015f80


	//   ....[49]....
        /*0478*/ 	.word	0x00015fe0


	//   ....[50]....
        /*047c*/ 	.word	0x00016020


	//   ....[51]....
        /*0480*/ 	.word	0x00016060


	//   ....[52]....
        /*0484*/ 	.word	0x00016090


	//   ....[53]....
        /*0488*/ 	.word	0x000160c0


	//   ....[54]....
        /*048c*/ 	.word	0x00016180


	//   ....[55]....
        /*0490*/ 	.word	0x000161a0


	//   ....[56]....
        /*0494*/ 	.word	0x00016210


	//   ....[57]....
        /*0498*/ 	.word	0x000168b0


	//   ....[58]....
        /*049c*/ 	.word	0x00016ea0


	//   ....[59]....
        /*04a0*/ 	.word	0x000172c0


	//   ....[60]....
        /*04a4*/ 	.word	0x00017350


	//   ....[61]....
        /*04a8*/ 	.word	0x000173f0


	//   ....[62]....
        /*04ac*/ 	.word	0x000174a0


	//   ....[63]....
        /*04b0*/ 	.word	0x00017520


	//   ....[64]....
        /*04b4*/ 	.word	0x000175a0


	//   ....[65]....
        /*04b8*/ 	.word	0x00017620


	//   ....[66]....
        /*04bc*/ 	.word	0x000176a0


	//   ....[67]....
        /*04c0*/ 	.word	0x00017730


	//   ....[68]....
        /*04c4*/ 	.word	0x000177e0


	//   ....[69]....
        /*04c8*/ 	.word	0x00017860


	//   ....[70]....
        /*04cc*/ 	.word	0x000178e0


	//   ....[71]....
        /*04d0*/ 	.word	0x00017960


	//   ....[72]....
        /*04d4*/ 	.word	0x000179e0


	//   ....[73]....
        /*04d8*/ 	.word	0x00017a50


	//   ....[74]....
        /*04dc*/ 	.word	0x00017af0


	//   ....[75]....
        /*04e0*/ 	.word	0x00017b80


	//   ....[76]....
        /*04e4*/ 	.word	0x00017cb0


	//----- nvinfo : EIATTR_REG_RECONFIG
	.align		4
.L_883:
        /*04e8*/ 	.byte	0x01, 0x54
	.zero		2


	//----- nvinfo : EIATTR_SYSCALL_OFFSETS
	.align		4
        /*04ec*/ 	.byte	0x04, 0x46
        /*04ee*/ 	.short	(.L_885 - .L_884)


	//   ....[0]....
.L_884:
        /*04f0*/ 	.word	0x000019b0


	//   ....[1]....
        /*04f4*/ 	.word	0x00012c30


	//   ....[2]....
        /*04f8*/ 	.word	0x00012d70


	//   ....[3]....
        /*04fc*/ 	.word	0x00012e70


	//----- nvinfo : EIATTR_MBARRIER_INSTR_OFFSETS
	.align		4
.L_885:
        /*0500*/ 	.byte	0x04, 0x39
        /*0502*/ 	.short	(.L_887 - .L_886)


	//   ....[0]....
.L_886:
        /*0504*/ 	.word	0x000002a0
        /*0508*/ 	.word	0x000000ff
        /*050c*/ 	.word	0x00036800
        /*0510*/ 	.short	0x0100
        /*0512*/ 	.byte	0x08
	.zero		1


	//   ....[1]....
        /*0514*/ 	.word	0x000002b0
        /*0518*/ 	.word	0x000000ff
        /*051c*/ 	.word	0x00036820
        /*0520*/ 	.short	0x0100
        /*0522*/ 	.byte	0x08
	.zero		1


	//   ....[2]....
        /*0524*/ 	.word	0x000003a0
        /*0528*/ 	.word	0x000000ff
        /*052c*/ 	.word	0x00036830
        /*0530*/ 	.short	0x0100
        /*0532*/ 	.byte	0x08
	.zero		1


	//   ....[3]....
        /*0534*/ 	.word	0x000003b0
        /*0538*/ 	.word	0x000000ff
        /*053c*/ 	.word	0x00036840
        /*0540*/ 	.short	0x0100
        /*0542*/ 	.byte	0x08
	.zero		1


	//   ....[4]....
        /*0544*/ 	.word	0x000003c0
        /*0548*/ 	.word	0x000000ff
        /*054c*/ 	.word	0x00036838
        /*0550*/ 	.short	0x0100
        /*0552*/ 	.byte	0x08
	.zero		1


	//   ....[5]....
        /*0554*/ 	.word	0x000003d0
        /*0558*/ 	.word	0x000000ff
        /*055c*/ 	.word	0x00036848
        /*0560*/ 	.short	0x0100
        /*0562*/ 	.byte	0x08
	.zero		1


	//   ....[6]....
        /*0564*/ 	.word	0x00000500
        /*0568*/ 	.word	0x000000ff
        /*056c*/ 	.word	0x00036850
        /*0570*/ 	.short	0x0100
        /*0572*/ 	.byte	0x08
	.zero		1


	//   ....[7]....
        /*0574*/ 	.word	0x00000510
        /*0578*/ 	.word	0x000000ff
        /*057c*/ 	.word	0x00036860
        /*0580*/ 	.short	0x0100
        /*0582*/ 	.byte	0x08
	.zero		1


	//   ....[8]....
        /*0584*/ 	.word	0x00000520
        /*0588*/ 	.word	0x000000ff
        /*058c*/ 	.word	0x00036858
        /*0590*/ 	.short	0x0100
        /*0592*/ 	.byte	0x08
	.zero		1


	//   ....[9]....
        /*0594*/ 	.word	0x00000530
        /*0598*/ 	.word	0x000000ff
        /*059c*/ 	.word	0x00036868
        /*05a0*/ 	.short	0x0100
        /*05a2*/ 	.byte	0x08
	.zero		1


	//   ....[10]....
        /*05a4*/ 	.word	0x00000620
        /*05a8*/ 	.word	0x000000ff
        /*05ac*/ 	.word	0x00036870
        /*05b0*/ 	.short	0x0100
        /*05b2*/ 	.byte	0x06
	.zero		1


	//   ....[11]....
        /*05b4*/ 	.word	0x00000630
        /*05b8*/ 	.word	0x000000ff
        /*05bc*/ 	.word	0x00036880
        /*05c0*/ 	.short	0x0100
        /*05c2*/ 	.byte	0x06
	.zero		1


	//   ....[12]....
        /*05c4*/ 	.word	0x00000640
        /*05c8*/ 	.word	0x000000ff
        /*05cc*/ 	.word	0x00036878
        /*05d0*/ 	.short	0x0100
        /*05d2*/ 	.byte	0x06
	.zero		1


	//   ....[13]....
        /*05d4*/ 	.word	0x00000650
        /*05d8*/ 	.word	0x000000ff
        /*05dc*/ 	.word	0x00036888
        /*05e0*/ 	.short	0x0100
        /*05e2*/ 	.byte	0x06
	.zero		1


	//   ....[14]....
        /*05e4*/ 	.word	0x00000780
        /*05e8*/ 	.word	0x000000ff
        /*05ec*/ 	.word	0x00036890
        /*05f0*/ 	.short	0x0100
        /*05f2*/ 	.byte	0x08
	.zero		1


	//   ....[15]....
        /*05f4*/ 	.word	0x00000790
        /*05f8*/ 	.word	0x000000ff
        /*05fc*/ 	.word	0x000368a0
        /*0600*/ 	.short	0x0100
        /*0602*/ 	.byte	0x08
	.zero		1


	//   ....[16]....
        /*0604*/ 	.word	0x000007a0
        /*0608*/ 	.word	0x000000ff
        /*060c*/ 	.word	0x00036898
        /*0610*/ 	.short	0x0100
        /*0612*/ 	.byte	0x08
	.zero		1


	//   ....[17]....
        /*0614*/ 	.word	0x000007b0
        /*0618*/ 	.word	0x000000ff
        /*061c*/ 	.word	0x000368a8
        /*0620*/ 	.short	0x0100
        /*0622*/ 	.byte	0x08
	.zero		1


	//   ....[18]....
        /*0624*/ 	.word	0x000008e0
        /*0628*/ 	.word	0x000000ff
        /*062c*/ 	.word	0x000368b0
        /*0630*/ 	.short	0x0100
        /*0632*/ 	.byte	0x08
	.zero		1


	//   ....[19]....
        /*0634*/ 	.word	0x000008f0
        /*0638*/ 	.word	0x000000ff
        /*063c*/ 	.word	0x000368c0
        /*0640*/ 	.short	0x0100
        /*0642*/ 	.byte	0x08
	.zero		1


	//   ....[20]....
        /*0644*/ 	.word	0x00000900
        /*0648*/ 	.word	0x000000ff
        /*064c*/ 	.word	0x000368b8
        /*0650*/ 	.short	0x0100
        /*0652*/ 	.byte	0x08
	.zero		1


	//   ....[21]....
        /*0654*/ 	.word	0x00000910
        /*0658*/ 	.word	0x000000ff
        /*065c*/ 	.word	0x000368c8
        /*0660*/ 	.short	0x0100
        /*0662*/ 	.byte	0x08
	.zero		1


	//   ....[22]....
        /*0664*/ 	.word	0x00001a50
        /*0668*/ 	.word	0x000000ff
        /*066c*/ 	.word	0x00036800
        /*0670*/ 	.short	0x010a
        /*0672*/ 	.byte	0x3c
	.zero		1


	//   ....[23]....
        /*0674*/ 	.word	0x00001ad0
        /*0678*/ 	.word	0x00000002
        /*067c*/ 	.word	0x00036830
        /*0680*/ 	.short	0x010a
        /*0682*/ 	.byte	0x3f
	.zero		1


	//   ....[24]....
        /*0684*/ 	.word	0x00001b40
        /*0688*/ 	.word	0x00000002
        /*068c*/ 	.word	0x00036830
        /*0690*/ 	.short	0x010a
        /*0692*/ 	.byte	0x3f
	.zero		1


	//   ....[25]....
        /*0694*/ 	.word	0x00004330
        /*0698*/ 	.word	0x00000002
        /*069c*/ 	.word	0x00000000
        /*06a0*/ 	.short	0x0101
        /*06a2*/ 	.byte	0x3f
	.zero		1


	//   ....[26]....
        /*06a4*/ 	.word	0x00005f00
        /*06a8*/ 	.word	0x000000ff
        /*06ac*/ 	.word	0x00036830
        /*06b0*/ 	.short	0x010a
        /*06b2*/ 	.byte	0x27
	.zero		1


	//   ....[27]....
        /*06b4*/ 	.word	0x00005f40
        /*06b8*/ 	.word	0x000000ff
        /*06bc*/ 	.word	0x00036830
        /*06c0*/ 	.short	0x010a
        /*06c2*/ 	.byte	0x27
	.zero		1


	//   ....[28]....
        /*06c4*/ 	.word	0x00008540
        /*06c8*/ 	.word	0x000000ff
        /*06cc*/ 	.word	0x00036850
        /*06d0*/ 	.short	0x010a
        /*06d2*/ 	.byte	0x0a
	.zero		1


	//   ....[29]....
        /*06d4*/ 	.word	0x00008580
        /*06d8*/ 	.word	0x000000ff
        /*06dc*/ 	.word	0x00036850
        /*06e0*/ 	.short	0x010a
        /*06e2*/ 	.byte	0x0a
	.zero		1


	//   ....[30]....
        /*06e4*/ 	.word	0x00009f30
        /*06e8*/ 	.word	0x00000006
        /*06ec*/ 	.word	0x00000000
        /*06f0*/ 	.short	0x0101
        /*06f2*/ 	.byte	0x3f
	.zero		1


	//   ....[31]....
        /*06f4*/ 	.word	0x00009f80
        /*06f8*/ 	.word	0x0000008e
        /*06fc*/ 	.word	0x00000000
        /*0700*/ 	.short	0x0101
        /*0702*/ 	.byte	0x3f
	.zero		1


	//   ....[32]....
        /*0704*/ 	.word	0x0000a310
        /*0708*/ 	.word	0x000000ff
        /*070c*/ 	.word	0x00036830
        /*0710*/ 	.short	0x010a
        /*0712*/ 	.byte	0x06
	.zero		1


	//   ....[33]....
        /*0714*/ 	.word	0x0000a350
        /*0718*/ 	.word	0x000000ff
        /*071c*/ 	.word	0x00036830
        /*0720*/ 	.short	0x010a
        /*0722*/ 	.byte	0x06
	.zero		1


	//   ....[34]....
        /*0724*/ 	.word	0x0000c940
        /*0728*/ 	.word	0x000000ff
        /*072c*/ 	.word	0x00036850
        /*0730*/ 	.short	0x010a
        /*0732*/ 	.byte	0x0b
	.zero		1


	//   ....[35]....
        /*0734*/ 	.word	0x0000c980
        /*0738*/ 	.word	0x000000ff
        /*073c*/ 	.word	0x00036850
        /*0740*/ 	.short	0x010a
        /*0742*/ 	.byte	0x0b
	.zero		1


	//   ....[36]....
        /*0744*/ 	.word	0x0000d890
        /*0748*/ 	.word	0x0000008c
        /*074c*/ 	.word	0x00000000
        /*0750*/ 	.short	0x0101
        /*0752*/ 	.byte	0x3f
	.zero		1


	//   ....[37]....
        /*0754*/ 	.word	0x0000d900
        /*0758*/ 	.word	0x0000008c
        /*075c*/ 	.word	0x00000000
        /*0760*/ 	.short	0x0101
        /*0762*/ 	.byte	0x3f
	.zero		1


	//   ....[38]....
        /*0764*/ 	.word	0x0000e460
        /*0768*/ 	.word	0x000000ff
        /*076c*/ 	.word	0x00036850
        /*0770*/ 	.short	0x010a
        /*0772*/ 	.byte	0x05
	.zero		1


	//   ....[39]....
        /*0774*/ 	.word	0x0000e4a0
        /*0778*/ 	.word	0x000000ff
        /*077c*/ 	.word	0x00036850
        /*0780*/ 	.short	0x010a
        /*0782*/ 	.byte	0x05
	.zero		1


	//   ....[40]....
        /*0784*/ 	.word	0x0000e990
        /*0788*/ 	.word	0x00000004
        /*078c*/ 	.word	0x00000000
        /*0790*/ 	.short	0x0101
        /*0792*/ 	.byte	0x3f
	.zero		1


	//   ....[41]....
        /*0794*/ 	.word	0x000103b0
        /*0798*/ 	.word	0x0000002a
        /*079c*/ 	.word	0x00000000
        /*07a0*/ 	.short	0x0101
        /*07a2*/ 	.byte	0x3f
	.zero		1


	//   ....[42]....
        /*07a4*/ 	.word	0x000135b0
        /*07a8*/ 	.word	0x00000008
        /*07ac*/ 	.word	0x00036840
        /*07b0*/ 	.short	0x010a
        /*07b2*/ 	.byte	0x3f
	.zero		1


	//   ....[43]....
        /*07b4*/ 	.word	0x00013b60
        /*07b8*/ 	.word	0x00000009
        /*07bc*/ 	.word	0x00036820
        /*07c0*/ 	.short	0x010a
        /*07c2*/ 	.byte	0x3f
	.zero		1


	//   ....[44]....
        /*07c4*/ 	.word	0x00013e90
        /*07c8*/ 	.word	0x00000002
        /*07cc*/ 	.word	0x00036840
        /*07d0*/ 	.short	0x010a
        /*07d2*/ 	.byte	0x3f
	.zero		1


	//   ....[45]....
        /*07d4*/ 	.word	0x00014190
        /*07d8*/ 	.word	0x00000003
        /*07dc*/ 	.word	0x00000060
        /*07e0*/ 	.short	0x010a
        /*07e2*/ 	.byte	0x3f
	.zero		1


	//   ....[46]....
        /*07e4*/ 	.word	0x000147b0
        /*07e8*/ 	.word	0x00000002
        /*07ec*/ 	.word	0x00036840
        /*07f0*/ 	.short	0x010a
        /*07f2*/ 	.byte	0x3f
	.zero		1


	//   ....[47]....
        /*07f4*/ 	.word	0x00014ab0
        /*07f8*/ 	.word	0x00000003
        /*07fc*/ 	.word	0x00000060
        /*0800*/ 	.short	0x010a
        /*0802*/ 	.byte	0x3f
	.zero		1


	//   ....[48]....
        /*0804*/ 	.word	0x00014fe0
        /*0808*/ 	.word	0x00000002
        /*080c*/ 	.word	0x00036840
        /*0810*/ 	.short	0x010a
        /*0812*/ 	.byte	0x3f
	.zero		1


	//   ....[49]....
        /*0814*/ 	.word	0x000152f0
        /*0818*/ 	.word	0x00000002
        /*081c*/ 	.word	0x00000060
        /*0820*/ 	.short	0x010a
        /*0822*/ 	.byte	0x3f
	.zero		1


	//   ....[50]....
        /*0824*/ 	.word	0x000157c0
        /*0828*/ 	.word	0x00000003
        /*082c*/ 	.word	0x00036860
        /*0830*/ 	.short	0x010a
        /*0832*/ 	.byte	0x3f
	.zero		1


	//   ....[51]....
        /*0834*/ 	.word	0x00016830
        /*0838*/ 	.word	0x00000000
        /*083c*/ 	.word	0x00036820
        /*0840*/ 	.short	0x010a
        /*0842*/ 	.byte	0x3f
	.zero		1


	//   ....[52]....
        /*0844*/ 	.word	0x00016a10
        /*0848*/ 	.word	0x00000006
        /*084c*/ 	.word	0x00000000
        /*0850*/ 	.short	0x010a
        /*0852*/ 	.byte	0x3f
	.zero		1


	//   ....[53]....
        /*0854*/ 	.word	0x00016a80
        /*0858*/ 	.word	0x00000007
        /*085c*/ 	.word	0x00000000
        /*0860*/ 	.short	0x010a
        /*0862*/ 	.byte	0x3f
	.zero		1


	//   ....[54]....
        /*0864*/ 	.word	0x00016af0
        /*0868*/ 	.word	0x00000004
        /*086c*/ 	.word	0x00000000
        /*0870*/ 	.short	0x010a
        /*0872*/ 	.byte	0x3f
	.zero		1


	//   ....[55]....
        /*0874*/ 	.word	0x00016b20
        /*0878*/ 	.word	0x00000003
        /*087c*/ 	.word	0x00000000
        /*0880*/ 	.short	0x010a
        /*0882*/ 	.byte	0x3f
	.zero		1


	//   ....[56]....
        /*0884*/ 	.word	0x00016b90
        /*0888*/ 	.word	0x00000003
        /*088c*/ 	.word	0x00036800
        /*0890*/ 	.short	0x010a
        /*0892*/ 	.byte	0x3f
	.zero		1


	//   ....[57]....
        /*0894*/ 	.word	0x00016be0
        /*0898*/ 	.word	0x00000002
        /*089c*/ 	.word	0x00036830
        /*08a0*/ 	.short	0x010a
        /*08a2*/ 	.byte	0x3f
	.zero		1


	//   ....[58]....
        /*08a4*/ 	.word	0x00016c40
        /*08a8*/ 	.word	0x00000005
        /*08ac*/ 	.word	0x00036830
        /*08b0*/ 	.short	0x010a
        /*08b2*/ 	.byte	0x3f
	.zero		1


	//   ....[59]....
        /*08b4*/ 	.word	0x00016ca0
        /*08b8*/ 	.word	0x00000003
        /*08bc*/ 	.word	0x00036850
        /*08c0*/ 	.short	0x010a
        /*08c2*/ 	.byte	0x3f
	.zero		1


	//   ....[60]....
        /*08c4*/ 	.word	0x00016d00
        /*08c8*/ 	.word	0x00000005
        /*08cc*/ 	.word	0x00036830
        /*08d0*/ 	.short	0x010a
        /*08d2*/ 	.byte	0x3f
	.zero		1


	//   ....[61]....
        /*08d4*/ 	.word	0x00016d60
        /*08d8*/ 	.word	0x00000003
        /*08dc*/ 	.word	0x00036850
        /*08e0*/ 	.short	0x010a
        /*08e2*/ 	.byte	0x3f
	.zero		1


	//   ....[62]....
        /*08e4*/ 	.word	0x00016dc0
        /*08e8*/ 	.word	0x00000003
        /*08ec*/ 	.word	0x00036850
        /*08f0*/ 	.short	0x010a
        /*08f2*/ 	.byte	0x3f
	.zero		1


	//   ....[63]....
        /*08f4*/ 	.word	0x00016f60
        /*08f8*/ 	.word	0x00000008
        /*08fc*/ 	.word	0x00036840
        /*0900*/ 	.short	0x010a
        /*0902*/ 	.byte	0x3f
	.zero		1


	//   ....[64]....
        /*0904*/ 	.word	0x00016fe0
        /*0908*/ 	.word	0x00000008
        /*090c*/ 	.word	0x00036820
        /*0910*/ 	.short	0x010a
        /*0912*/ 	.byte	0x3f
	.zero		1


	//   ....[65]....
        /*0914*/ 	.word	0x00017030
        /*0918*/ 	.word	0x00000002
        /*091c*/ 	.word	0x00036840
        /*0920*/ 	.short	0x010a
        /*0922*/ 	.byte	0x3f
	.zero		1


	//   ....[66]....
        /*0924*/ 	.word	0x00017080
        /*0928*/ 	.word	0x00000003
        /*092c*/ 	.word	0x00000060
        /*0930*/ 	.short	0x010a
        /*0932*/ 	.byte	0x3f
	.zero		1


	//   ....[67]....
        /*0934*/ 	.word	0x000170d0
        /*0938*/ 	.word	0x00000002
        /*093c*/ 	.word	0x00036840
        /*0940*/ 	.short	0x010a
        /*0942*/ 	.byte	0x3f
	.zero		1


	//   ....[68]....
        /*0944*/ 	.word	0x00017120
        /*0948*/ 	.word	0x00000003
        /*094c*/ 	.word	0x00000060
        /*0950*/ 	.short	0x010a
        /*0952*/ 	.byte	0x3f
	.zero		1


	//   ....[69]....
        /*0954*/ 	.word	0x00017170
        /*0958*/ 	.word	0x00000002
        /*095c*/ 	.word	0x00036840
        /*0960*/ 	.short	0x010a
        /*0962*/ 	.byte	0x3f
	.zero		1


	//   ....[70]....
        /*0964*/ 	.word	0x000171c0
        /*0968*/ 	.word	0x00000002
        /*096c*/ 	.word	0x00000060
        /*0970*/ 	.short	0x010a
        /*0972*/ 	.byte	0x3f
	.zero		1


	//   ....[71]....
        /*0974*/ 	.word	0x00017210
        /*0978*/ 	.word	0x00000003
        /*097c*/ 	.word	0x00036860
        /*0980*/ 	.short	0x010a
        /*0982*/ 	.byte	0x3f
	.zero		1


	//   ....[72]....
        /*0984*/ 	.word	0x00017bd0
        /*0988*/ 	.word	0x00000000
        /*098c*/ 	.word	0x00036820
        /*0990*/ 	.short	0x010a
        /*0992*/ 	.byte	0x3f
	.zero		1


	//   ....[73]....
        /*0994*/ 	.word	0x00017d70
        /*0998*/ 	.word	0x00000006
        /*099c*/ 	.word	0x00000000
        /*09a0*/ 	.short	0x010a
        /*09a2*/ 	.byte	0x3f
	.zero		1


	//   ....[74]....
        /*09a4*/ 	.word	0x00017dc0
        /*09a8*/ 	.word	0x00000007
        /*09ac*/ 	.word	0x00000000
        /*09b0*/ 	.short	0x010a
        /*09b2*/ 	.byte	0x3f
	.zero		1


	//   ....[75]....
        /*09b4*/ 	.word	0x00017e10
        /*09b8*/ 	.word	0x00000004
        /*09bc*/ 	.word	0x00000000
        /*09c0*/ 	.short	0x010a
        /*09c2*/ 	.byte	0x3f
	.zero		1


	//----- nvinfo : EIATTR_NUM_MBARRIERS
	.align		4
.L_887:
        /*09c4*/ 	.byte	0x03, 0x38
        /*09c6*/ 	.short	0x0016


	//----- nvinfo : EIATTR_EXIT_INSTR_OFFSETS
	.align		4
        /*09c8*/ 	.byte	0x04, 0x1c
        /*09ca*/ 	.short	(.L_889 - .L_888)


	//   ....[0]....
.L_888:
        /*09cc*/ 	.word	0x00000a80


	//   ....[1]....
        /*09d0*/ 	.word	0x00011740


	//   ....[2]....
        /*09d4*/ 	.word	0x000117a0


	//   ....[3]....
        /*09d8*/ 	.word	0x00016b70


	//----- nvinfo : EIATTR_MAX_THREADS
	.align		4
.L_889:
        /*09dc*/ 	.byte	0x04, 0x05
        /*09de*/ 	.short	(.L_891 - .L_890)
.L_890:
        /*09e0*/ 	.word	0x00000180
        /*09e4*/ 	.word	0x00000001
        /*09e8*/ 	.word	0x00000001


	//----- nvinfo : EIATTR_CRS_STACK_SIZE
	.align		4
.L_891:
        /*09ec*/ 	.byte	0x04, 0x1e
        /*09ee*/ 	.short	(.L_893 - .L_892)
.L_892:
        /*09f0*/ 	.word	0x00000000


	//----- nvinfo : EIATTR_CBANK_PARAM_SIZE
	.align		4
.L_893:
        /*09f4*/ 	.byte	0x03, 0x19
        /*09f6*/ 	.short	0x0a70


	//----- nvinfo : EIATTR_PARAM_CBANK
	.align		4
        /*09f8*/ 	.byte	0x04, 0x0a
        /*09fa*/ 	.short	(.L_895 - .L_894)
	.align		4
.L_894:
        /*09fc*/ 	.word	index@(.nv.constant0._ZN7cutlass13device_kernelIN5flash11enable_sm90INS1_16FlashAttnFwdSm90INS1_25CollectiveMainloopFwdSm90ILi2EN4cute5tupleIJNS5_1CILi1EEES8_S8_EEENS6_IJNS7_ILi128EEENS7_ILi112EEENS7_ILi192EEEEEELi192ENS_10bfloat16_tEfNS_4arch4Sm90ELb1ELb0ELb0ELb1ELb0ELb0ELb0ELb1ELb1ELb0ELb0ELb0EEENS1_21CollectiveEpilogueFwdINS6_IJSA_SC_SB_EEES9_SE_SG_Li256ELb1ELb0ELb0ELb0EEENS1_36VarlenDynamicPersistentTileSchedulerILi128ELi112ELi256ELi32ELb0ELb0ELb1ELb1ELb1ELb1EEEEEEEEEvNT_6ParamsE)
        /*0a00*/ 	.short	0x0210
        /*0a02*/ 	.short	0x0a70


	//----- nvinfo : EIATTR_SW_WAR
	.align		4
.L_895:
        /*0a04*/ 	.byte	0x04, 0x36
        /*0a06*/ 	.short	(.L_897 - .L_896)
.L_896:
        /*0a08*/ 	.word	0x00000008
.L_897:


//--------------------- .nv.info._ZN7cutlass13device_kernelIN5flash11enable_sm90INS1_16FlashAttnFwdSm90INS1_25CollectiveMainloopFwdSm90ILi2EN4cute5tupleIJNS5_1CILi1EEES8_S8_EEENS6_IJNS7_ILi128EEENS7_ILi112EEENS7_ILi192EEEEEELi192ENS_10bfloat16_tEfNS_4arch4Sm90ELb1ELb0ELb0ELb1ELb0ELb1ELb0ELb1ELb1ELb0ELb0ELb0EEENS1_21CollectiveEpilogueFwdINS6_IJSA_SC_SB_EEES9_SE_SG_Li256ELb1ELb0ELb0ELb0EEENS1_36VarlenDynamicPersistentTileSchedulerILi128ELi112ELi256ELi32ELb0ELb0ELb1ELb1ELb1ELb1EEEEEEEEEvNT_6ParamsE --------------------------
	.section	.nv.info._ZN7cutlass13device_kernelIN5flash11enable_sm90INS1_16FlashAttnFwdSm90INS1_25CollectiveMainloopFwdSm90ILi2EN4cute5tupleIJNS5_1CILi1EEES8_S8_EEENS6_IJNS7_ILi128EEENS7_ILi112EEENS7_ILi192EEEEEELi192ENS_10bfloat16_tEfNS_4arch4Sm90ELb1ELb0ELb0ELb1ELb0ELb1ELb0ELb1ELb1ELb0ELb0ELb0EEENS1_21CollectiveEpilogueFwdINS6_IJSA_SC_SB_EEES9_SE_SG_Li256ELb1ELb0ELb0ELb0EEENS1_36VarlenDynamicPersistentTileSchedulerILi128ELi112ELi256ELi32ELb0ELb0ELb1ELb1ELb1ELb1EEEEEEEEEvNT_6ParamsE,"",@"SHT_CUDA_INFO"
	.sectionflags	@""
	.align	4


	//----- nvinfo : EIATTR_CUDA_API_VERSION
	.align		4
        /*0000*/ 	.byte	0x04, 0x37
        /*0002*/ 	.short	(.L_899 - .L_898)
.L_898:
        /*0004*/ 	.word	0x00000082


	//----- nvinfo : EIATTR_KPARAM_INFO
	.align		4
.L_899:
        /*0008*/ 	.byte	0x04, 0x17
        /*000a*/ 	.short	(.L_901 - .L_900)
.L_900:
        /*000c*/ 	.word	0x00000000
        /*0010*/ 	.short	0x0000
        /*0012*/ 	.short	0x0070
        /*0014*/ 	.byte	0x00, 0xf0, 0x01, 0x28


	//----- nvinfo : EIATTR_SPARSE_MMA_MASK
	.align		4
.L_901:
        /*0018*/ 	.byte	0x03, 0x50
        /*001a*/ 	.short	0x0000


	//----- nvinfo : EIATTR_MAXREG_COUNT
	.align		4
        /*001c*/ 	.byte	0x03, 0x1b
        /*001e*/ 	.short	0x00a8


	//----- nvinfo : EIATTR_NUM_BARRIERS
	.align		4
        /*0020*/ 	.byte	0x02, 0x4c
        /*0022*/ 	.byte	0x10
	.zero		1


	//----- nvinfo : EIATTR_EXTERNS
	.align		4
        /*0024*/ 	.byte	0x04, 0x0f
        /*0026*/ 	.short	(.L_903 - .L_902)


	//   ....[0]....
	.align		4
.L_902:
        /*0028*/ 	.word	index@(__assertfail)


	//----- nvinfo : EIATTR_ANNOTATIONS
	.align		4
.L_903:
        /*002c*/ 	.byte	0x04, 0x55
        /*002e*/ 	.short	(.L_905 - .L_904)


	//   ....[0]....
.L_904:
        /* <DEDUP_REMOVED lines=77> */


	//----- nvinfo : EIATTR_MERCURY_ISA_VERSION
	.align		4
.L_905:
        /*04f0*/ 	.byte	0x03, 0x5f
        /*04f2*/ 	.short	0x0101


	//----- nvinfo : EIATTR_UNUSED_LOAD_BYTE_OFFSET
	.align		4
        /*04f4*/ 	.byte	0x04, 0x44
        /*04f6*/ 	.short	(.L_907 - .L_906)


	//   ....[0]....
.L_906:
        /*04f8*/ 	.word	0x00000ae0
        /*04fc*/ 	.word	0x0000fff0


	//   ....[1]....
        /*0500*/ 	.word	0x00023220
        /*0504*/ 	.word	0x0000fff0


	//----- nvinfo : EIATTR_INT_WARP_WIDE_INSTR_OFFSETS
	.align		4
.L_907:
        /*0508*/ 	.byte	0x04, 0x31
        /*050a*/ 	.short	(.L_909 - .L_908)


	//   ....[0]....
.L_908:
        /*050c*/ 	.word	0x000001c0


	//   ....[1]....
        /*0510*/ 	.word	0x00000200


	//   ....[2]....
        /*0514*/ 	.word	0x00000270


	//   ....[3]....
        /*0518*/ 	.word	0x00027880


	//   ....[4]....
        /*051c*/ 	.word	0x00027910


	//   ....[5]....
        /*0520*/ 	.word	0x00027d90


	//   ....[6]....
        /*0524*/ 	.word	0x00027dc0


	//   ....[7]....
        /*0528*/ 	.word	0x00027fd0


	//   ....[8]....
        /*052c*/ 	.word	0x000280c0


	//   ....[9]....
        /*0530*/ 	.word	0x0002a4f0


	//   ....[10]....
        /*0534*/ 	.word	0x0002a580


	//----- nvinfo : EIATTR_COOP_GROUP_MASK_REGIDS
	.align		4
.L_909:
        /*0538*/ 	.byte	0x04, 0x29
        /*053a*/ 	.short	(.L_911 - .L_910)


	//   ....[0]....
.L_910:
        /*053c*/ 	.word	0xffffffff


	//   ....[1]....
        /*0540*/ 	.word	0xffffffff


	//   ....[2]....
        /*0544*/ 	.word	0xffffffff


	//   ....[3]....
        /*0548*/ 	.word	0xffffffff


	//   ....[4]....
        /*054c*/ 	.word	0xffffffff


	//   ....[5]....
        /*0550*/ 	.word	0xffffffff


	//   ....[6]....
        /*0554*/ 	.word	0xffffffff


	//   ....[7]....
        /*0558*/ 	.word	0xffffffff


	//   ....[8]....
        /*055c*/ 	.word	0xffffffff


	//   ....[9]....
        /*0560*/ 	.word	0xffffffff


	//   ....[10]....
        /*0564*/ 	.word	0xffffffff


	//   ....[11]....
        /*0568*/ 	.word	0xffffffff


	//   ....[12]....
        /*056c*/ 	.word	0xffffffff


	//   ....[13]....
        /*0570*/ 	.word	0xffffffff


	//   ....[14]....
        /*0574*/ 	.word	0xffffffff


	//   ....[15]....
        /*0578*/ 	.word	0xffffffff


	//   ....[16]....
        /*057c*/ 	.word	0xffffffff


	//   ....[17]....
        /*0580*/ 	.word	0xffffffff


	//   ....[18]....
        /*0584*/ 	.word	0xffffffff


	//   ....[19]....
        /*0588*/ 	.word	0xffffffff


	//   ....[20]....
        /*058c*/ 	.word	0xffffffff


	//   ....[21]....
        /*0590*/ 	.word	0xffffffff


	//   ....[22]....
        /*0594*/ 	.word	0xffffffff


	//   ....[23]....
        /*0598*/ 	.word	0xffffffff


	//   ....[24]....
        /*059c*/ 	.word	0xffffffff


	//   ....[25]....
        /*05a0*/ 	.word	0xffffffff


	//   ....[26]....
        /*05a4*/ 	.word	0xffffffff


	//   ....[27]....
        /*05a8*/ 	.word	0xffffffff


	//   ....[28]....
        /*05ac*/ 	.word	0xffffffff


	//   ....[29]....
        /*05b0*/ 	.word	0xffffffff


	//   ....[30]....
        /*05b4*/ 	.word	0xffffffff


	//   ....[31]....
        /*05b8*/ 	.word	0xffffffff


	//   ....[32]....
        /*05bc*/ 	.word	0xffffffff


	//   ....[33]....
        /*05c0*/ 	.word	0xffffffff


	//   ....[34]....
        /*05c4*/ 	.word	0xffffffff


	//   ....[35]....
        /*05c8*/ 	.word	0xffffffff


	//   ....[36]....
        /*05cc*/ 	.word	0xffffffff


	//   ....[37]....
        /*05d0*/ 	.word	0xffffffff


	//   ....[38]....
        /*05d4*/ 	.word	0xffffffff


	//   ....[39]....
        /*05d8*/ 	.word	0xffffffff


	//   ....[40]....
        /*05dc*/ 	.word	0xffffffff


	//   ....[41]....
        /*05e0*/ 	.word	0xffffffff


	//   ....[42]....
        /*05e4*/ 	.word	0xffffffff


	//   ....[43]....
        /*05e8*/ 	.word	0xffffffff


	//   ....[44]....
        /*05ec*/ 	.word	0xffffffff


	//   ....[45]....
        /*05f0*/ 	.word	0xffffffff


	//   ....[46]....
        /*05f4*/ 	.word	0xffffffff


	//   ....[47]....
        /*05f8*/ 	.word	0xffffffff


	//   ....[48]....
        /*05fc*/ 	.word	0xffffffff


	//   ....[49]....
        /*0600*/ 	.word	0xffffffff


	//   ....[50]....
        /*0604*/ 	.word	0xffffffff


	//   ....[51]....
        /*0608*/ 	.word	0xffffffff


	//   ....[52]....
        /*060c*/ 	.word	0xffffffff


	//   ....[53]....
        /*0610*/ 	.word	0xffffffff


	//   ....[54]....
        /*0614*/ 	.word	0xffffffff


	//   ....[55]....
        /*0618*/ 	.word	0xffffffff


	//   ....[56]....
        /*061c*/ 	.word	0xffffffff


	//   ....[57]....
        /*0620*/ 	.word	0xffffffff


	//   ....[58]....
        /*0624*/ 	.word	0x0500000f


	//   ....[59]....
        /*0628*/ 	.word	0x0500000f


	//   ....[60]....
        /*062c*/ 	.word	0x0500000f


	//   ....[61]....
        /*0630*/ 	.word	0x0500000f


	//   ....[62]....
        /*0634*/ 	.word	0x0500000f


	//   ....[63]....
        /*0638*/ 	.word	0x0500000f


	//   ....[64]....
        /*063c*/ 	.word	0x0500000f


	//   ....[65]....
        /*0640*/ 	.word	0x0500000f


	//   ....[66]....
        /*0644*/ 	.word	0x0500000f


	//   ....[67]....
        /*0648*/ 	.word	0x0500000f


	//   ....[68]....
        /*064c*/ 	.word	0x0500000f


	//   ....[69]....
        /*0650*/ 	.word	0x0500000f


	//   ....[70]....
        /*0654*/ 	.word	0x0500000f


	//   ....[71]....
        /*0658*/ 	.word	0x0500000f


	//   ....[72]....
        /*065c*/ 	.word	0x0500000f


	//   ....[73]....
        /*0660*/ 	.word	0x0500000f


	//   ....[74]....
        /*0664*/ 	.word	0x0500000f


	//   ....[75]....
        /*0668*/ 	.word	0x0500000f


	//   ....[76]....
        /*066c*/ 	.word	0x0500000f


	//   ....[77]....
        /*0670*/ 	.word	0x0500000f


	//   ....[78]....
        /*0674*/ 	.word	0x0500000f


	//   ....[79]....
        /*0678*/ 	.word	0x0500000f


	//   ....[80]....
        /*067c*/ 	.word	0x0500000f


	//   ....[81]....
        /*0680*/ 	.word	0x0500000f


	//   ....[82]....
        /*0684*/ 	.word	0x0500000f


	//   ....[83]....
        /*0688*/ 	.word	0x0500000f


	//   ....[84]....
        /*068c*/ 	.word	0x0500000f


	//   ....[85]....
        /*0690*/ 	.word	0x0500000f


	//   ....[86]....
        /*0694*/ 	.word	0x0500000f


	//   ....[87]....
        /*0698*/ 	.word	0x0500000f


	//   ....[88]....
        /*069c*/ 	.word	0x0500000f


	//   ....[89]....
        /*06a0*/ 	.word	0x0500000f


	//   ....[90]....
        /*06a4*/ 	.word	0x0500000f


	//   ....[91]....
        /*06a8*/ 	.word	0x0500000f


	//   ....[92]....
        /*06ac*/ 	.word	0x0500000f


	//   ....[93]....
        /*06b0*/ 	.word	0x0500000f


	//----- nvinfo : EIATTR_COOP_GROUP_INSTR_OFFSETS
	.align		4
.L_911:
        /*06b4*/ 	.byte	0x04, 0x28
        /*06b6*/ 	.short	(.L_913 - .L_912)


	//   ....[0]....
.L_912:
        /*06b8*/ 	.word	0x00000060


	//   ....[1]....
        /*06bc*/ 	.word	0x000001d0


	//   ....[2]....
        /*06c0*/ 	.word	0x00000220


	//   ....[3]....
        /*06c4*/ 	.word	0x00000450


	//   ....[4]....
        /*06c8*/ 	.word	0x000005b0


	//   ....[5]....
        /*06cc*/ 	.word	0x000006d0


	//   ....[6]....
        /*06d0*/ 	.word	0x00000830


	//   ....[7]....
        /*06d4*/ 	.word	0x0000b080


	//   ....[8]....
        /*06d8*/ 	.word	0x00016330


	//   ....[9]....
        /*06dc*/ 	.word	0x00016370


	//   ....[10]....
        /*06e0*/ 	.word	0x00016c40


	//   ....[11]....
        /*06e4*/ 	.word	0x00016cb0


	//   ....[12]....
        /*06e8*/ 	.word	0x0001bd10


	//   ....[13]....
        /*06ec*/ 	.word	0x0001be20


	//   ....[14]....
        /*06f0*/ 	.word	0x0001c5a0


	//   ....[15]....
        /*06f4*/ 	.word	0x0001c600


	//   ....[16]....
        /*06f8*/ 	.word	0x00021030


	//   ....[17]....
        /*06fc*/ 	.word	0x00021060


	//   ....[18]....
        /*0700*/ 	.word	0x000210c0


	//   ....[19]....
        /*0704*/ 	.word	0x000213e0


	//   ....[20]....
        /*0708*/ 	.word	0x000229d0


	//   ....[21]....
        /*070c*/ 	.word	0x000229e0


	//   ....[22]....
        /*0710*/ 	.word	0x00022a20


	//   ....[23]....
        /*0714*/ 	.word	0x00022a30


	//   ....[24]....
        /*0718*/ 	.word	0x000255a0


	//   ....[25]....
        /*071c*/ 	.word	0x00025720


	//   ....[26]....
        /*0720*/ 	.word	0x00025750


	//   ....[27]....
        /*0724*/ 	.word	0x00025790


	//   ....[28]....
        /*0728*/ 	.word	0x000257f0


	//   ....[29]....
        /*072c*/ 	.word	0x00025850


	//   ....[30]....
        /*0730*/ 	.word	0x000258a0


	//   ....[31]....
        /*0734*/ 	.word	0x00025a50


	//   ....[32]....
        /*0738*/ 	.word	0x00025ab0


	//   ....[33]....
        /*073c*/ 	.word	0x00025af0


	//   ....[34]....
        /*0740*/ 	.word	0x00025b30


	//   ....[35]....
        /*0744*/ 	.word	0x00025b60


	//   ....[36]....
        /*0748*/ 	.word	0x00025b90


	//   ....[37]....
        /*074c*/ 	.word	0x00025c20


	//   ....[38]....
        /*0750*/ 	.word	0x00025c80


	//   ....[39]....
        /*0754*/ 	.word	0x00025d10


	//   ....[40]....
        /*0758*/ 	.word	0x0002aa20


	//   ....[41]....
        /*075c*/ 	.word	0x0002aa30


	//   ....[42]....
        /*0760*/ 	.word	0x0002ab40


	//   ....[43]....
        /*0764*/ 	.word	0x0002aba0


	//   ....[44]....
        /*0768*/ 	.word	0x0002abe0


	//   ....[45]....
        /*076c*/ 	.word	0x0002ac20


	//   ....[46]....
        /*0770*/ 	.word	0x0002ac50


	//   ....[47]....
        /*0774*/ 	.word	0x0002ac80


	//   ....[48]....
        /*0778*/ 	.word	0x0002ae10


	//   ....[49]....
        /*077c*/ 	.word	0x0002ae70


	//   ....[50]....
        /*0780*/ 	.word	0x0002aeb0


	//   ....[51]....
        /*0784*/ 	.word	0x0002aef0


	//   ....[52]....
        /*0788*/ 	.word	0x0002af20


	//   ....[53]....
        /*078c*/ 	.word	0x0002af50


	//   ....[54]....
        /*0790*/ 	.word	0x0002b010


	//   ....[55]....
        /*0794*/ 	.word	0x0002b030


	//   ....[56]....
        /*0798*/ 	.word	0x0002b0a0


	//   ....[57]....
        /*079c*/ 	.word	0x0002b730


	//   ....[58]....
        /*07a0*/ 	.word	0x0002bb90


	//   ....[59]....
        /*07a4*/ 	.word	0x0002bc30


	//   ....[60]....
        /*07a8*/ 	.word	0x0002bcd0


	//   ....[61]....
        /*07ac*/ 	.word	0x0002bd70


	//   ....[62]....
        /*07b0*/ 	.word	0x0002be10


	//   ....[63]....
        /*07b4*/ 	.word	0x0002beb0


	//   ....[64]....
        /*07b8*/ 	.word	0x0002bf50


	//   ....[65]....
        /*07bc*/ 	.word	0x0002bff0


	//   ....[66]....
        /*07c0*/ 	.word	0x0002c0e0


	//   ....[67]....
        /*07c4*/ 	.word	0x0002c180


	//   ....[68]....
        /*07c8*/ 	.word	0x0002c220


	//   ....[69]....
        /*07cc*/ 	.word	0x0002c2c0


	//   ....[70]....
        /*07d0*/ 	.word	0x0002c360


	//   ....[71]....
        /*07d4*/ 	.word	0x0002c400


	//   ....[72]....
        /*07d8*/ 	.word	0x0002c4a0


	//   ....[73]....
        /*07dc*/ 	.word	0x0002c540


	//   ....[74]....
        /*07e0*/ 	.word	0x0002c840


	//   ....[75]....
        /*07e4*/ 	.word	0x0002cb20


	//   ....[76]....
        /*07e8*/ 	.word	0x0002cf40


	//   ....[77]....
        /*07ec*/ 	.word	0x0002cfd0


	//   ....[78]....
        /*07f0*/ 	.word	0x0002d070


	//   ....[79]....
        /*07f4*/ 	.word	0x0002d120


	//   ....[80]....
        /*07f8*/ 	.word	0x0002d1a0


	//   ....[81]....
        /*07fc*/ 	.word	0x0002d220


	//   ....[82]....
        /*0800*/ 	.word	0x0002d2a0


	//   ....[83]....
        /*0804*/ 	.word	0x0002d320


	//   ....[84]....
        /*0808*/ 	.word	0x0002d3b0


	//   ....[85]....
        /*080c*/ 	.word	0x0002d460


	//   ....[86]....
        /*0810*/ 	.word	0x0002d4e0


	//   ....[87]....
        /*0814*/ 	.word	0x0002d560


	//   ....[88]....
        /*0818*/ 	.word	0x0002d5e0


	//   ....[89]....
        /*081c*/ 	.word	0x0002d660


	//   ....[90]....
        /*0820*/ 	.word	0x0002d6d0


	//   ....[91]....
        /*0824*/ 	.word	0x0002d770


	//   ....[92]....
        /*0828*/ 	.word	0x0002d800


	//   ....[93]....
        /*082c*/ 	.word	0x0002d930


	//----- nvinfo : EIATTR_REG_RECONFIG
	.align		4
.L_913:
        /*0830*/ 	.byte	0x01, 0x54
	.zero		2


	//----- nvinfo : EIATTR_SYSCALL_OFFSETS
	.align		4
        /*0834*/ 	.byte	0x04, 0x46
        /*0836*/ 	.short	(.L_915 - .L_914)


	//   ....[0]....
.L_914:
        /*0838*/ 	.word	0x00001a50


	//   ....[1]....
        /*083c*/ 	.word	0x00001ba0


	//   ....[2]....
        /*0840*/ 	.word	0x0000b220


	//   ....[3]....
        /*0844*/ 	.word	0x0000b6c0


	//   ....[4]....
        /*0848*/ 	.word	0x00027aa0


	//   ....[5]....
        /*084c*/ 	.word	0x00027be0


	//   ....[6]....
        /*0850*/ 	.word	0x00027ce0


	//----- nvinfo : EIATTR_MBARRIER_INSTR_OFFSETS
	.align		4
.L_915:
        /*0854*/ 	.byte	0x04, 0x39
        /*0856*/ 	.short	(.L_917 - .L_916)


	//   ....[0]....
.L_916:
        /*0858*/ 	.word	0x00000300
        /*085c*/ 	.word	0x000000ff
        /*0860*/ 	.word	0x00036800
        /*0864*/ 	.short	0x0100
        /*0866*/ 	.byte	0x08
	.zero		1


	//   ....[1]....
        /*0868*/ 	.word	0x00000310
        /*086c*/ 	.word	0x000000ff
        /*0870*/ 	.word	0x00036820
        /*0874*/ 	.short	0x0100
        /*0876*/ 	.byte	0x08
	.zero		1


	//   ....[2]....
        /*0878*/ 	.word	0x00000400
        /*087c*/ 	.word	0x000000ff
        /*0880*/ 	.word	0x00036830
        /*0884*/ 	.short	0x0100
        /*0886*/ 	.byte	0x08
	.zero		1


	//   ....[3]....
        /*0888*/ 	.word	0x00000410
        /*088c*/ 	.word	0x000000ff
        /*0890*/ 	.word	0x00036840
        /*0894*/ 	.short	0x0100
        /*0896*/ 	.byte	0x08
	.zero		1


	//   ....[4]....
        /*0898*/ 	.word	0x00000420
        /*089c*/ 	.word	0x000000ff
        /*08a0*/ 	.word	0x00036838
        /*08a4*/ 	.short	0x0100
        /*08a6*/ 	.byte	0x08
	.zero		1


	//   ....[5]....
        /*08a8*/ 	.word	0x00000430
        /*08ac*/ 	.word	0x000000ff
        /*08b0*/ 	.word	0x00036848
        /*08b4*/ 	.short	0x0100
        /*08b6*/ 	.byte	0x08
	.zero		1


	//   ....[6]....
        /*08b8*/ 	.word	0x00000560
        /*08bc*/ 	.word	0x000000ff
        /*08c0*/ 	.word	0x00036850
        /*08c4*/ 	.short	0x0100
        /*08c6*/ 	.byte	0x08
	.zero		1


	//   ....[7]....
        /*08c8*/ 	.word	0x00000570
        /*08cc*/ 	.word	0x000000ff
        /*08d0*/ 	.word	0x00036860
        /*08d4*/ 	.short	0x0100
        /*08d6*/ 	.byte	0x08
	.zero		1


	//   ....[8]....
        /*08d8*/ 	.word	0x00000580
        /*08dc*/ 	.word	0x000000ff
        /*08e0*/ 	.word	0x00036858
        /*08e4*/ 	.short	0x0100
        /*08e6*/ 	.byte	0x08
	.zero		1


	//   ....[9]....
        /*08e8*/ 	.word	0x00000590
        /*08ec*/ 	.word	0x000000ff
        /*08f0*/ 	.word	0x00036868
        /*08f4*/ 	.short	0x0100
        /*08f6*/ 	.byte	0x08
	.zero		1


	//   ....[10]....
        /*08f8*/ 	.word	0x00000680
        /*08fc*/ 	.word	0x000000ff
        /*0900*/ 	.word	0x00036870
        /*0904*/ 	.short	0x0100
        /*0906*/ 	.byte	0x06
	.zero		1


	//   ....[11]....
        /*0908*/ 	.word	0x00000690
        /*090c*/ 	.word	0x000000ff
        /*0910*/ 	.word	0x00036880
        /*0914*/ 	.short	0x0100
        /*0916*/ 	.byte	0x06
	.zero		1


	//   ....[12]....
        /*0918*/ 	.word	0x000006a0
        /*091c*/ 	.word	0x000000ff
        /*0920*/ 	.word	0x00036878
        /*0924*/ 	.short	0x0100
        /*0926*/ 	.byte	0x06
	.zero		1


	//   ....[13]....
        /*0928*/ 	.word	0x000006b0
        /*092c*/ 	.word	0x000000ff
        /*0930*/ 	.word	0x00036888
        /*0934*/ 	.short	0x0100
        /*0936*/ 	.byte	0x06
	.zero		1


	//   ....[14]....
        /*0938*/ 	.word	0x000007e0
        /*093c*/ 	.word	0x000000ff
        /*0940*/ 	.word	0x00036890
        /*0944*/ 	.short	0x0100
        /*0946*/ 	.byte	0x08
	.zero		1


	//   ....[15]....
        /*0948*/ 	.word	0x000007f0
        /*094c*/ 	.word	0x000000ff
        /*0950*/ 	.word	0x000368a0
        /*0954*/ 	.short	0x0100
        /*0956*/ 	.byte	0x08
	.zero		1


	//   ....[16]....
        /*0958*/ 	.word	0x00000800
        /*095c*/ 	.word	0x000000ff
        /*0960*/ 	.word	0x00036898
        /*0964*/ 	.short	0x0100
        /*0966*/ 	.byte	0x08
	.zero		1


	//   ....[17]....
        /*0968*/ 	.word	0x00000810
        /*096c*/ 	.word	0x000000ff
        /*0970*/ 	.word	0x000368a8
        /*0974*/ 	.short	0x0100
        /*0976*/ 	.byte	0x08
	.zero		1


	//   ....[18]....
        /*0978*/ 	.word	0x00000940
        /*097c*/ 	.word	0x000000ff
        /*0980*/ 	.word	0x000368b0
        /*0984*/ 	.short	0x0100
        /*0986*/ 	.byte	0x08
	.zero		1


	//   ....[19]....
        /*0988*/ 	.word	0x00000950
        /*098c*/ 	.word	0x000000ff
        /*0990*/ 	.word	0x000368c0
        /*0994*/ 	.short	0x0100
        /*0996*/ 	.byte	0x08
	.zero		1


	//   ....[20]....
        /*0998*/ 	.word	0x00000960
        /*099c*/ 	.word	0x000000ff
        /*09a0*/ 	.word	0x000368b8
        /*09a4*/ 	.short	0x0100
        /*09a6*/ 	.byte	0x08
	.zero		1


	//   ....[21]....
        /*09a8*/ 	.word	0x00000970
        /*09ac*/ 	.word	0x000000ff
        /*09b0*/ 	.word	0x000368c8
        /*09b4*/ 	.short	0x0100
        /*09b6*/ 	.byte	0x08
	.zero		1


	//   ....[22]....
        /*09b8*/ 	.word	0x000038f0
        /*09bc*/ 	.word	0x00000062
        /*09c0*/ 	.word	0x00036890
        /*09c4*/ 	.short	0x010a
        /*09c6*/ 	.byte	0x3f
	.zero		1


	//   ....[23]....
        /*09c8*/ 	.word	0x00006f00
        /*09cc*/ 	.word	0x00000062
        /*09d0*/ 	.word	0x00036890
        /*09d4*/ 	.short	0x010a
        /*09d6*/ 	.byte	0x3f
	.zero		1


	//   ....[24]....
        /*09d8*/ 	.word	0x0000a1b0
        /*09dc*/ 	.word	0x00000062
        /*09e0*/ 	.word	0x00036890
        /*09e4*/ 	.short	0x010a
        /*09e6*/ 	.byte	0x3f
	.zero		1


	//   ....[25]....
        /*09e8*/ 	.word	0x0000a580
        /*09ec*/ 	.word	0x00000028
        /*09f0*/ 	.word	0x00000000
        /*09f4*/ 	.short	0x0101
        /*09f6*/ 	.byte	0x3f
	.zero		1


	//   ....[26]....
        /*09f8*/ 	.word	0x0000a5c0
        /*09fc*/ 	.word	0x00000062
        /*0a00*/ 	.word	0x000368b0
        /*0a04*/ 	.short	0x010a
        /*0a06*/ 	.byte	0x3f
	.zero		1


	//   ....[27]....
        /*0a08*/ 	.word	0x0000ac30
        /*0a0c*/ 	.word	0x00000062
        /*0a10*/ 	.word	0x00000000
        /*0a14*/ 	.short	0x0101
        /*0a16*/ 	.byte	0x3f
	.zero		1


	//   ....[28]....
        /*0a18*/ 	.word	0x0000b2a0
        /*0a1c*/ 	.word	0x00000012
        /*0a20*/ 	.word	0x00036800
        /*0a24*/ 	.short	0x010a
        /*0a26*/ 	.byte	0x3f
	.zero		1


	//   ....[29]....
        /*0a28*/ 	.word	0x0000b2f0
        /*0a2c*/ 	.word	0x00000012
        /*0a30*/ 	.word	0x00036800
        /*0a34*/ 	.short	0x010a
        /*0a36*/ 	.byte	0x3f
	.zero		1


	//   ....[30]....
        /*0a38*/ 	.word	0x0000c6e0
        /*0a3c*/ 	.word	0x00000012
        /*0a40*/ 	.word	0x00036800
        /*0a44*/ 	.short	0x010a
        /*0a46*/ 	.byte	0x3f
	.zero		1


	//   ....[31]....
        /*0a48*/ 	.word	0x0000fc40
        /*0a4c*/ 	.word	0x00000012
        /*0a50*/ 	.word	0x00036800
        /*0a54*/ 	.short	0x010a
        /*0a56*/ 	.byte	0x3f
	.zero		1


	//   ....[32]....
        /*0a58*/ 	.word	0x00012870
        /*0a5c*/ 	.word	0x00000006
        /*0a60*/ 	.word	0x00036830
        /*0a64*/ 	.short	0x010a
        /*0a66*/ 	.byte	0x3f
	.zero		1


	//   ....[33]....
        /*0a68*/ 	.word	0x000128f0
        /*0a6c*/ 	.word	0x00000006
        /*0a70*/ 	.word	0x00036830
        /*0a74*/ 	.short	0x010a
        /*0a76*/ 	.byte	0x3f
	.zero		1


	//   ....[34]....
        /*0a78*/ 	.word	0x00016270
        /*0a7c*/ 	.word	0x00000006
        /*0a80*/ 	.word	0x00000000
        /*0a84*/ 	.short	0x0101
        /*0a86*/ 	.byte	0x3f
	.zero		1


	//   ....[35]....
        /*0a88*/ 	.word	0x00017d80
        /*0a8c*/ 	.word	0x0000000d
        /*0a90*/ 	.word	0x00036830
        /*0a94*/ 	.short	0x010a
        /*0a96*/ 	.byte	0x3f
	.zero		1


	//   ....[36]....
        /*0a98*/ 	.word	0x00017e00
        /*0a9c*/ 	.word	0x0000000d
        /*0aa0*/ 	.word	0x00036830
        /*0aa4*/ 	.short	0x010a
        /*0aa6*/ 	.byte	0x3f
	.zero		1


	//   ....[37]....
        /*0aa8*/ 	.word	0x0001b470
        /*0aac*/ 	.word	0x0000000b
        /*0ab0*/ 	.word	0x00036850
        /*0ab4*/ 	.short	0x010a
        /*0ab6*/ 	.byte	0x3f
	.zero		1


	//   ....[38]....
        /*0ab8*/ 	.word	0x0001b4c0
        /*0abc*/ 	.word	0x0000000b
        /*0ac0*/ 	.word	0x00036850
        /*0ac4*/ 	.short	0x010a
        /*0ac6*/ 	.byte	0x3f
	.zero		1


	//   ....[39]....
        /*0ac8*/ 	.word	0x0001ce60
        /*0acc*/ 	.word	0x0000000d
        /*0ad0*/ 	.word	0x00000000
        /*0ad4*/ 	.short	0x0101
        /*0ad6*/ 	.byte	0x3f
	.zero		1


	//   ....[40]....
        /*0ad8*/ 	.word	0x0001cec0
        /*0adc*/ 	.word	0x00000007
        /*0ae0*/ 	.word	0x00000000
        /*0ae4*/ 	.short	0x0101
        /*0ae6*/ 	.byte	0x3f
	.zero		1


	//   ....[41]....
        /*0ae8*/ 	.word	0x0001d2f0
        /*0aec*/ 	.word	0x00000004
        /*0af0*/ 	.word	0x00036830
        /*0af4*/ 	.short	0x010a
        /*0af6*/ 	.byte	0x3f
	.zero		1


	//   ....[42]....
        /*0af8*/ 	.word	0x0001d370
        /*0afc*/ 	.word	0x00000004
        /*0b00*/ 	.word	0x00036830
        /*0b04*/ 	.short	0x010a
        /*0b06*/ 	.byte	0x3f
	.zero		1


	//   ....[43]....
        /*0b08*/ 	.word	0x000209e0
        /*0b0c*/ 	.word	0x0000000b
        /*0b10*/ 	.word	0x00036850
        /*0b14*/ 	.short	0x010a
        /*0b16*/ 	.byte	0x3f
	.zero		1


	//   ....[44]....
        /*0b18*/ 	.word	0x00020a30
        /*0b1c*/ 	.word	0x0000000b
        /*0b20*/ 	.word	0x00036850
        /*0b24*/ 	.short	0x010a
        /*0b26*/ 	.byte	0x3f
	.zero		1


	//   ....[45]....
        /*0b28*/ 	.word	0x00021a70
        /*0b2c*/ 	.word	0x00000014
        /*0b30*/ 	.word	0x00000000
        /*0b34*/ 	.short	0x0101
        /*0b36*/ 	.byte	0x3f
	.zero		1


	//   ....[46]....
        /*0b38*/ 	.word	0x00021ad0
        /*0b3c*/ 	.word	0x0000000b
        /*0b40*/ 	.word	0x00000000
        /*0b44*/ 	.short	0x0101
        /*0b46*/ 	.byte	0x3f
	.zero		1


	//   ....[47]....
        /*0b48*/ 	.word	0x000225d0
        /*0b4c*/ 	.word	0x0000000b
        /*0b50*/ 	.word	0x00036850
        /*0b54*/ 	.short	0x010a
        /*0b56*/ 	.byte	0x3f
	.zero		1


	//   ....[48]....
        /*0b58*/ 	.word	0x00022670
        /*0b5c*/ 	.word	0x0000000b
        /*0b60*/ 	.word	0x00036850
        /*0b64*/ 	.short	0x010a
        /*0b66*/ 	.byte	0x3f
	.zero		1


	//   ....[49]....
        /*0b68*/ 	.word	0x00022bb0
        /*0b6c*/ 	.word	0x0000000c
        /*0b70*/ 	.word	0x00000000
        /*0b74*/ 	.short	0x0101
        /*0b76*/ 	.byte	0x3f
	.zero		1


	//   ....[50]....
        /*0b78*/ 	.word	0x00024440
        /*0b7c*/ 	.word	0x00000000
        /*0b80*/ 	.word	0x00000000
        /*0b84*/ 	.short	0x0101
        /*0b86*/ 	.byte	0x3f
	.zero		1


	//   ....[51]....
        /*0b88*/ 	.word	0x00026bb0
        /*0b8c*/ 	.word	0x00000009
        /*0b90*/ 	.word	0x00036820
        /*0b94*/ 	.short	0x010a
        /*0b96*/ 	.byte	0x3f
	.zero		1


	//   ....[52]....
        /*0b98*/ 	.word	0x00026c40
        /*0b9c*/ 	.word	0x00000005
        /*0ba0*/ 	.word	0x000368a0
        /*0ba4*/ 	.short	0x010a
        /*0ba6*/ 	.byte	0x3f
	.zero		1


	//   ....[53]....
        /*0ba8*/ 	.word	0x00026ec0
        /*0bac*/ 	.word	0x00000005
        /*0bb0*/ 	.word	0x000368c0
        /*0bb4*/ 	.short	0x010a
        /*0bb6*/ 	.byte	0x3f
	.zero		1


	//   ....[54]....
        /*0bb8*/ 	.word	0x00027260
        /*0bbc*/ 	.word	0x00000006
        /*0bc0*/ 	.word	0x000368a0
        /*0bc4*/ 	.short	0x010a
        /*0bc6*/ 	.byte	0x3f
	.zero		1


	//   ....[55]....
        /*0bc8*/ 	.word	0x000274c0
        /*0bcc*/ 	.word	0x00000006
        /*0bd0*/ 	.word	0x000368c0
        /*0bd4*/ 	.short	0x010a
        /*0bd6*/ 	.byte	0x3f
	.zero		1


	//   ....[56]....
        /*0bd8*/ 	.word	0x000283f0
        /*0bdc*/ 	.word	0x00000007
        /*0be0*/ 	.word	0x00036840
        /*0be4*/ 	.short	0x010a
        /*0be6*/ 	.byte	0x3f
	.zero		1


	//   ....[57]....
        /*0be8*/ 	.word	0x000289a0
        /*0bec*/ 	.word	0x0000000a
        /*0bf0*/ 	.word	0x00036820
        /*0bf4*/ 	.short	0x010a
        /*0bf6*/ 	.byte	0x3f
	.zero		1


	//   ....[58]....
        /*0bf8*/ 	.word	0x00028cc0
        /*0bfc*/ 	.word	0x00000008
        /*0c00*/ 	.word	0x00036840
        /*0c04*/ 	.short	0x010a
        /*0c06*/ 	.byte	0x3f
	.zero		1


	//   ....[59]....
        /*0c08*/ 	.word	0x00028fc0
        /*0c0c*/ 	.word	0x00000008
        /*0c10*/ 	.word	0x00036860
        /*0c14*/ 	.short	0x010a
        /*0c16*/ 	.byte	0x3f
	.zero		1


	//   ....[60]....
        /*0c18*/ 	.word	0x000295c0
        /*0c1c*/ 	.word	0x00000002
        /*0c20*/ 	.word	0x00036840
        /*0c24*/ 	.short	0x010a
        /*0c26*/ 	.byte	0x3f
	.zero		1


	//   ....[61]....
        /*0c28*/ 	.word	0x000298c0
        /*0c2c*/ 	.word	0x00000002
        /*0c30*/ 	.word	0x00036860
        /*0c34*/ 	.short	0x010a
        /*0c36*/ 	.byte	0x3f
	.zero		1


	//   ....[62]....
        /*0c38*/ 	.word	0x00029e40
        /*0c3c*/ 	.word	0x00000002
        /*0c40*/ 	.word	0x00036840
        /*0c44*/ 	.short	0x010a
        /*0c46*/ 	.byte	0x3f
	.zero		1


	//   ....[63]....
        /*0c48*/ 	.word	0x0002a130
        /*0c4c*/ 	.word	0x00000002
        /*0c50*/ 	.word	0x00036860
        /*0c54*/ 	.short	0x010a
        /*0c56*/ 	.byte	0x3f
	.zero		1


	//   ....[64]....
        /*0c58*/ 	.word	0x0002a640
        /*0c5c*/ 	.word	0x00000003
        /*0c60*/ 	.word	0x00036860
        /*0c64*/ 	.short	0x010a
        /*0c66*/ 	.byte	0x3f
	.zero		1


	//   ....[65]....
        /*0c68*/ 	.word	0x0002b6b0
        /*0c6c*/ 	.word	0x00000000
        /*0c70*/ 	.word	0x00036820
        /*0c74*/ 	.short	0x010a
        /*0c76*/ 	.byte	0x3f
	.zero		1


	//   ....[66]....
        /*0c78*/ 	.word	0x0002b880
        /*0c7c*/ 	.word	0x00000006
        /*0c80*/ 	.word	0x00000000
        /*0c84*/ 	.short	0x010a
        /*0c86*/ 	.byte	0x3f
	.zero		1


	//   ....[67]....
        /*0c88*/ 	.word	0x0002b8f0
        /*0c8c*/ 	.word	0x00000007
        /*0c90*/ 	.word	0x00000000
        /*0c94*/ 	.short	0x010a
        /*0c96*/ 	.byte	0x3f
	.zero		1


	//   ....[68]....
        /*0c98*/ 	.word	0x0002b960
        /*0c9c*/ 	.word	0x00000004
        /*0ca0*/ 	.word	0x00000000
        /*0ca4*/ 	.short	0x010a
        /*0ca6*/ 	.byte	0x3f
	.zero		1


	//   ....[69]....
        /*0ca8*/ 	.word	0x0002b990
        /*0cac*/ 	.word	0x00000003
        /*0cb0*/ 	.word	0x00000000
        /*0cb4*/ 	.short	0x010a
        /*0cb6*/ 	.byte	0x3f
	.zero		1


	//   ....[70]....
        /*0cb8*/ 	.word	0x0002b9f0
        /*0cbc*/ 	.word	0x00000062
        /*0cc0*/ 	.word	0x00036890
        /*0cc4*/ 	.short	0x010a
        /*0cc6*/ 	.byte	0x3f
	.zero		1


	//   ....[71]....
        /*0cc8*/ 	.word	0x0002ba40
        /*0ccc*/ 	.word	0x00000062
        /*0cd0*/ 	.word	0x00036890
        /*0cd4*/ 	.short	0x010a
        /*0cd6*/ 	.byte	0x3f
	.zero		1


	//   ....[72]....
        /*0cd8*/ 	.word	0x0002ba90
        /*0cdc*/ 	.word	0x00000062
        /*0ce0*/ 	.word	0x00036890
        /*0ce4*/ 	.short	0x010a
        /*0ce6*/ 	.byte	0x3f
	.zero		1


	//   ....[73]....
        /*0ce8*/ 	.word	0x0002bae0
        /*0cec*/ 	.word	0x00000062
        /*0cf0*/ 	.word	0x000368b0
        /*0cf4*/ 	.short	0x010a
        /*0cf6*/ 	.byte	0x3f
	.zero		1


	//   ....[74]....
        /*0cf8*/ 	.word	0x0002c030
        /*0cfc*/ 	.word	0x00000012
        /*0d00*/ 	.word	0x00036800
        /*0d04*/ 	.short	0x010a
        /*0d06*/ 	.byte	0x3f
	.zero		1


	//   ....[75]....
        /*0d08*/ 	.word	0x0002c580
        /*0d0c*/ 	.word	0x00000012
        /*0d10*/ 	.word	0x00036800
        /*0d14*/ 	.short	0x010a
        /*0d16*/ 	.byte	0x3f
	.zero		1


	//   ....[76]....
        /*0d18*/ 	.word	0x0002c5d0
        /*0d1c*/ 	.word	0x00000006
        /*0d20*/ 	.word	0x00036830
        /*0d24*/ 	.short	0x010a
        /*0d26*/ 	.byte	0x3f
	.zero		1


	//   ....[77]....
        /*0d28*/ 	.word	0x0002c620
        /*0d2c*/ 	.word	0x0000000d
        /*0d30*/ 	.word	0x00036830
        /*0d34*/ 	.short	0x010a
        /*0d36*/ 	.byte	0x3f
	.zero		1


	//   ....[78]....
        /*0d38*/ 	.word	0x0002c670
        /*0d3c*/ 	.word	0x0000000b
        /*0d40*/ 	.word	0x00036850
        /*0d44*/ 	.short	0x010a
        /*0d46*/ 	.byte	0x3f
	.zero		1


	//   ....[79]....
        /*0d48*/ 	.word	0x0002c6c0
        /*0d4c*/ 	.word	0x00000004
        /*0d50*/ 	.word	0x00036830
        /*0d54*/ 	.short	0x010a
        /*0d56*/ 	.byte	0x3f
	.zero		1


	//   ....[80]....
        /*0d58*/ 	.word	0x0002c710
        /*0d5c*/ 	.word	0x0000000b
        /*0d60*/ 	.word	0x00036850
        /*0d64*/ 	.short	0x010a
        /*0d66*/ 	.byte	0x3f
	.zero		1


	//   ....[81]....
        /*0d68*/ 	.word	0x0002c760
        /*0d6c*/ 	.word	0x0000000b
        /*0d70*/ 	.word	0x00036850
        /*0d74*/ 	.short	0x010a
        /*0d76*/ 	.byte	0x3f
	.zero		1


	//   ....[82]....
        /*0d78*/ 	.word	0x0002c900
        /*0d7c*/ 	.word	0x00000009
        /*0d80*/ 	.word	0x00036820
        /*0d84*/ 	.short	0x010a
        /*0d86*/ 	.byte	0x3f
	.zero		1


	//   ....[83]....
        /*0d88*/ 	.word	0x0002c950
        /*0d8c*/ 	.word	0x00000005
        /*0d90*/ 	.word	0x000368a0
        /*0d94*/ 	.short	0x010a
        /*0d96*/ 	.byte	0x3f
	.zero		1


	//   ....[84]....
        /*0d98*/ 	.word	0x0002c9a0
        /*0d9c*/ 	.word	0x00000005
        /*0da0*/ 	.word	0x000368c0
        /*0da4*/ 	.short	0x010a
        /*0da6*/ 	.byte	0x3f
	.zero		1


	//   ....[85]....
        /*0da8*/ 	.word	0x0002c9f0
        /*0dac*/ 	.word	0x00000006
        /*0db0*/ 	.word	0x000368a0
        /*0db4*/ 	.short	0x010a
        /*0db6*/ 	.byte	0x3f
	.zero		1


	//   ....[86]....
        /*0db8*/ 	.word	0x0002ca40
        /*0dbc*/ 	.word	0x00000006
        /*0dc0*/ 	.word	0x000368c0
        /*0dc4*/ 	.short	0x010a
        /*0dc6*/ 	.byte	0x3f
	.zero		1


	//   ....[87]....
        /*0dc8*/ 	.word	0x0002cbe0
        /*0dcc*/ 	.word	0x00000007
        /*0dd0*/ 	.word	0x00036840
        /*0dd4*/ 	.short	0x010a
        /*0dd6*/ 	.byte	0x3f
	.zero		1


	//   ....[88]....
        /*0dd8*/ 	.word	0x0002cc60
        /*0ddc*/ 	.word	0x00000003
        /*0de0*/ 	.word	0x00036820
        /*0de4*/ 	.short	0x010a
        /*0de6*/ 	.byte	0x3f
	.zero		1


	//   ....[89]....
        /*0de8*/ 	.word	0x0002ccb0
        /*0dec*/ 	.word	0x00000008
        /*0df0*/ 	.word	0x00036840
        /*0df4*/ 	.short	0x010a
        /*0df6*/ 	.byte	0x3f
	.zero		1


	//   ....[90]....
        /*0df8*/ 	.word	0x0002cd00
        /*0dfc*/ 	.word	0x00000008
        /*0e00*/ 	.word	0x00036860
        /*0e04*/ 	.short	0x010a
        /*0e06*/ 	.byte	0x3f
	.zero		1


	//   ....[91]....
        /*0e08*/ 	.word	0x0002cd50
        /*0e0c*/ 	.word	0x00000002
        /*0e10*/ 	.word	0x00036840
        /*0e14*/ 	.short	0x010a
        /*0e16*/ 	.byte	0x3f
	.zero		1


	//   ....[92]....
        /*0e18*/ 	.word	0x0002cda0
        /*0e1c*/ 	.word	0x00000002
        /*0e20*/ 	.word	0x00036860
        /*0e24*/ 	.short	0x010a
        /*0e26*/ 	.byte	0x3f
	.zero		1


	//   ....[93]....
        /*0e28*/ 	.word	0x0002cdf0
        /*0e2c*/ 	.word	0x00000002
        /*0e30*/ 	.word	0x00036840
        /*0e34*/ 	.short	0x010a
        /*0e36*/ 	.byte	0x3f
	.zero		1


	//   ....[94]....
        /*0e38*/ 	.word	0x0002ce40
        /*0e3c*/ 	.word	0x00000002
        /*0e40*/ 	.word	0x00036860
        /*0e44*/ 	.short	0x010a
        /*0e46*/ 	.byte	0x3f
	.zero		1


	//   ....[95]....
        /*0e48*/ 	.word	0x0002ce90
        /*0e4c*/ 	.word	0x00000003
        /*0e50*/ 	.word	0x00036860
        /*0e54*/ 	.short	0x010a
        /*0e56*/ 	.byte	0x3f
	.zero		1


	//   ....[96]....
        /*0e58*/ 	.word	0x0002d850
        /*0e5c*/ 	.word	0x00000000
        /*0e60*/ 	.word	0x00036820
        /*0e64*/ 	.short	0x010a
        /*0e66*/ 	.byte	0x3f
	.zero		1


	//   ....[97]....
        /*0e68*/ 	.word	0x0002d9f0
        /*0e6c*/ 	.word	0x00000006
        /*0e70*/ 	.word	0x00000000
        /*0e74*/ 	.short	0x010a
        /*0e76*/ 	.byte	0x3f
	.zero		1


	//   ....[98]....
        /*0e78*/ 	.word	0x0002da40
        /*0e7c*/ 	.word	0x00000007
        /*0e80*/ 	.word	0x00000000
        /*0e84*/ 	.short	0x010a
        /*0e86*/ 	.byte	0x3f
	.zero		1


	//   ....[99]....
        /*0e88*/ 	.word	0x0002da90
        /*0e8c*/ 	.word	0x00000004
        /*0e90*/ 	.word	0x00000000
        /*0e94*/ 	.short	0x010a
        /*0e96*/ 	.byte	0x3f
	.zero		1


	//----- nvinfo : EIATTR_NUM_MBARRIERS
	.align		4
.L_917:
        /*0e98*/ 	.byte	0x03, 0x38
        /*0e9a*/ 	.short	0x0016


	//----- nvinfo : EIATTR_EXIT_INSTR_OFFSETS
	.align		4
        /*0e9c*/ 	.byte	0x04, 0x1c
        /*0e9e*/ 	.short	(.L_919 - .L_918)


	//   ....[0]....
.L_918:
        /*0ea0*/ 	.word	0x0002b9e0


	//----- nvinfo : EIATTR_MAX_THREADS
	.align		4
.L_919:
        /*0ea4*/ 	.byte	0x04, 0x05
        /*0ea6*/ 	.short	(.L_921 - .L_920)
.L_920:
        /*0ea8*/ 	.word	0x00000180
        /*0eac*/ 	.word	0x00000001
        /*0eb0*/ 	.word	0x00000001


	//----- nvinfo : EIATTR_CRS_STACK_SIZE
	.align		4
.L_921:
        /*0eb4*/ 	.byte	0x04, 0x1e
        /*0eb6*/ 	.short	(.L_923 - .L_922)
.L_922:
        /*0eb8*/ 	.word	0x00000000


	//----- nvinfo : EIATTR_CBANK_PARAM_SIZE
	.align		4
.L_923:
        /*0ebc*/ 	.byte	0x03, 0x19
        /*0ebe*/ 	.short	0x0a70


	//----- nvinfo : EIATTR_PARAM_CBANK
	.align		4
        /*0ec0*/ 	.byte	0x04, 0x0a
        /*0ec2*/ 	.short	(.L_925 - .L_924)
	.align		4
.L_924:
        /*0ec4*/ 	.word	index@(.nv.constant0._ZN7cutlass13device_kernelIN5flash11enable_sm90INS1_16FlashAttnFwdSm90INS1_25CollectiveMainloopFwdSm90ILi2EN4cute5tupleIJNS5_1CILi1EEES8_S8_EEENS6_IJNS7_ILi128EEENS7_ILi112EEENS7_ILi192EEEEEELi192ENS_10bfloat16_tEfNS_4arch4Sm90ELb1ELb0ELb0ELb1ELb0ELb1ELb0ELb1ELb1ELb0ELb0ELb0EEENS1_21CollectiveEpilogueFwdINS6_IJSA_SC_SB_EEES9_SE_SG_Li256ELb1ELb0ELb0ELb0EEENS1_36VarlenDynamicPersistentTileSchedulerILi128ELi112ELi256ELi32ELb0ELb0ELb1ELb1ELb1ELb1EEEEEEEEEvNT_6ParamsE)
        /*0ec8*/ 	.short	0x0210
        /*0eca*/ 	.short	0x0a70


	//----- nvinfo : EIATTR_SW_WAR
	.align		4
.L_925:
        /*0ecc*/ 	.byte	0x04, 0x36
        /*0ece*/ 	.short	(.L_927 - .L_926)
.L_926:
        /*0ed0*/ 	.word	0x00000008
.L_927:


//--------------------- .nv.info._ZN7cutlass13device_kernelIN5flash11enable_sm90INS1_16FlashAttnFwdSm90INS1_25CollectiveMainloopFwdSm90ILi2EN4cute5tupleIJNS5_1CILi1EEES8_S8_EEENS6_IJNS7_ILi128EEENS7_ILi176EEESA_EEELi128ENS_10bfloat16_tEfNS_4arch4Sm90ELb0ELb0ELb0ELb0ELb0ELb0ELb0ELb1ELb1ELb0ELb0ELb0EEENS1_21CollectiveEpilogueFwdINS6_IJSA_SA_SB_EEES9_SD_SF_Li256ELb0ELb0ELb0ELb0EEENS1_29StaticPersistentTileSchedulerILb0EEEEEEEEEvNT_6ParamsE --------------------------
	.section	.nv.info._ZN7cutlass13device_kernelIN5flash11enable_sm90INS1_16FlashAttnFwdSm90INS1_25CollectiveMainloopFwdSm90ILi2EN4cute5tupleIJNS5_1CILi1EEES8_S8_EEENS6_IJNS7_ILi128EEENS7_ILi176EEESA_EEELi128ENS_10bfloat16_tEfNS_4arch4Sm90ELb0ELb0ELb0ELb0ELb0ELb0ELb0ELb1ELb1ELb0ELb0ELb0EEENS1_21CollectiveEpilogueFwdINS6_IJSA_SA_SB_EEES9_SD_SF_Li256ELb0ELb0ELb0ELb0EEENS1_29StaticPersistentTileSchedulerILb0EEEEEEEEEvNT_6ParamsE,"",@"SHT_CUDA_INFO"
	.sectionflags	@""
	.align	4


	//----- nvinfo : EIATTR_CUDA_API_VERSION
	.align		4
        /*0000*/ 	.byte	0x04, 0x37
        /*0002*/ 	.short	(.L_929 - .L_928)
.L_928:
        /*0004*/ 	.word	0x00000082


	//----- nvinfo : EIATTR_KPARAM_INFO
	.align		4
.L_929:
        /*0008*/ 	.byte	0x04, 0x17
        /*000a*/ 	.short	(.L_931 - .L_930)
.L_930:
        /*000c*/ 	.word	0x00000000
        /*0010*/ 	.short	0x0000
        /*0012*/ 	.short	0x0070
        /*0014*/ 	.byte	0x00, 0xf0, 0x01, 0x2e


	//----- nvinfo : EIATTR_SPARSE_MMA_MASK
	.align		4
.L_931:
        /*0018*/ 	.byte	0x03, 0x50
        /*001a*/ 	.short	0x0000


	//----- nvinfo : EIATTR_MAXREG_COUNT
	.align		4
        /*001c*/ 	.byte	0x03, 0x1b
        /*001e*/ 	.short	0x00a8


	//----- nvinfo : EIATTR_NUM_BARRIERS
	.align		4
        /*0020*/ 	.byte	0x02, 0x4c
        /*0022*/ 	.byte	0x10
	.zero		1


	//----- nvinfo : EIATTR_EXTERNS
	.align		4
        /*0024*/ 	.byte	0x04, 0x0f
        /*0026*/ 	.short	(.L_933 - .L_932)


	//   ....[0]....
	.align		4
.L_932:
        /*0028*/ 	.word	index@(__assertfail)


	//----- nvinfo : EIATTR_ANNOTATIONS
	.align		4
.L_933:
        /*002c*/ 	.byte	0x04, 0x55
        /*002e*/ 	.short	(.L_935 - .L_934)


	//   ....[0]....
.L_934:
        /* <DEDUP_REMOVED lines=15> */


	//----- nvinfo : EIATTR_MERCURY_ISA_VERSION
	.align		4
.L_935:
        /*0108*/ 	.byte	0x03, 0x5f
        /*010a*/ 	.short	0x0101


	//----- nvinfo : EIATTR_INT_WARP_WIDE_INSTR_OFFSETS
	.align		4
        /*010c*/ 	.byte	0x04, 0x31
        /*010e*/ 	.short	(.L_937 - .L_936)


	//   ....[0]....
.L_936:
        /*0110*/ 	.word	0x00000190


	//   ....[1]....
        /*0114*/ 	.word	0x000001c0


	//   ....[2]....
        /*0118*/ 	.word	0x000001d0


	//   ....[3]....
        /*011c*/ 	.word	0x0000ccb0


	//   ....[4]....
        /*0120*/ 	.word	0x0000cce0


	//   ....[5]....
        /*0124*/ 	.word	0x0000cdb0


	//----- nvinfo : EIATTR_COOP_GROUP_MASK_REGIDS
	.align		4
.L_937:
        /*0128*/ 	.byte	0x04, 0x29
        /*012a*/ 	.short	(.L_939 - .L_938)


	//   ....[0]....
.L_938:
        /*012c*/ 	.word	0xffffffff


	//   ....[1]....
        /*0130*/ 	.word	0xffffffff


	//   ....[2]....
        /*0134*/ 	.word	0xffffffff


	//   ....[3]....
        /*0138*/ 	.word	0xffffffff


	//   ....[4]....
        /*013c*/ 	.word	0xffffffff


	//   ....[5]....
        /*0140*/ 	.word	0xffffffff


	//   ....[6]....
        /*0144*/ 	.word	0xffffffff


	//   ....[7]....
        /*0148*/ 	.word	0xffffffff


	//   ....[8]....
        /*014c*/ 	.word	0xffffffff


	//   ....[9]....
        /*0150*/ 	.word	0xffffffff


	//   ....[10]....
        /*0154*/ 	.word	0xffffffff


	//   ....[11]....
        /*0158*/ 	.word	0xffffffff


	//   ....[12]....
        /*015c*/ 	.word	0xffffffff


	//   ....[13]....
        /*0160*/ 	.word	0xffffffff


	//   ....[14]....
        /*0164*/ 	.word	0xffffffff


	//   ....[15]....
        /*0168*/ 	.word	0xffffffff


	//   ....[16]....
        /*016c*/ 	.word	0xffffffff


	//   ....[17]....
        /*0170*/ 	.word	0xffffffff


	//   ....[18]....
        /*0174*/ 	.word	0xffffffff


	//   ....[19]....
        /*0178*/ 	.word	0xffffffff


	//   ....[20]....
        /*017c*/ 	.word	0xffffffff


	//   ....[21]....
        /*0180*/ 	.word	0xffffffff


	//   ....[22]....
        /*0184*/ 	.word	0xffffffff


	//   ....[23]....
        /*0188*/ 	.word	0x0500000f


	//   ....[24]....
        /*018c*/ 	.word	0x0500000f


	//----- nvinfo : EIATTR_COOP_GROUP_INSTR_OFFSETS
	.align		4
.L_939:
        /*0190*/ 	.byte	0x04, 0x28
        /*0192*/ 	.short	(.L_941 - .L_940)


	//   ....[0]....
.L_940:
        /*0194*/ 	.word	0x00000070


	//   ....[1]....
        /*0198*/ 	.word	0x000001a0


	//   ....[2]....
        /*019c*/ 	.word	0x000001f0


	//   ....[3]....
        /*01a0*/ 	.word	0x000003e0


	//   ....[4]....
        /*01a4*/ 	.word	0x00000540


	//   ....[5]....
        /*01a8*/ 	.word	0x00000660


	//   ....[6]....
        /*01ac*/ 	.word	0x000007c0


	//   ....[7]....
        /*01b0*/ 	.word	0x00000dc0


	//   ....[8]....
        /*01b4*/ 	.word	0x00004570


	//   ....[9]....
        /*01b8*/ 	.word	0x000045f0


	//   ....[10]....
        /*01bc*/ 	.word	0x00004d60


	//   ....[11]....
        /*01c0*/ 	.word	0x00004df0


	//   ....[12]....
        /*01c4*/ 	.word	0x00008f60


	//   ....[13]....
        /*01c8*/ 	.word	0x00008f90


	//   ....[14]....
        /*01cc*/ 	.word	0x00009a10


	//   ....[15]....
        /*01d0*/ 	.word	0x00009a80


	//   ....[16]....
        /*01d4*/ 	.word	0x0000af40


	//   ....[17]....
        /*01d8*/ 	.word	0x0000af80


	//   ....[18]....
        /*01dc*/ 	.word	0x0000b100


	//   ....[19]....
        /*01e0*/ 	.word	0x0000b130


	//   ....[20]....
        /*01e4*/ 	.word	0x0000c180


	//   ....[21]....
        /*01e8*/ 	.word	0x0000c450


	//   ....[22]....
        /*01ec*/ 	.word	0x0000f0a0


	//   ....[23]....
        /*01f0*/ 	.word	0x0000f5a0


	//   ....[24]....
        /*01f4*/ 	.word	0x0000fa40


	//----- nvinfo : EIATTR_REG_RECONFIG
	.align		4
.L_941:
        /*01f8*/ 	.byte	0x01, 0x54
	.zero		2


	//----- nvinfo : EIATTR_SYSCALL_OFFSETS
	.align		4
        /*01fc*/ 	.byte	0x04, 0x46
        /*01fe*/ 	.short	(.L_943 - .L_942)


	//   ....[0]....
.L_942:
        /*0200*/ 	.word	0x00001140


	//   ....[1]....
        /*0204*/ 	.word	0x0000c8c0


	//   ....[2]....
        /*0208*/ 	.word	0x0000ca00


	//   ....[3]....
        /*020c*/ 	.word	0x0000cb00


	//----- nvinfo : EIATTR_MBARRIER_INSTR_OFFSETS
	.align		4
.L_943:
        /*0210*/ 	.byte	0x04, 0x39
        /*0212*/ 	.short	(.L_945 - .L_944)


	//   ....[0]....
.L_944:
        /*0214*/ 	.word	0x00000290
        /*0218*/ 	.word	0x000000ff
        /*021c*/ 	.word	0x00034800
        /*0220*/ 	.short	0x0100
        /*0222*/ 	.byte	0x06
	.zero		1


	//   ....[1]....
        /*0224*/ 	.word	0x000002a0
        /*0228*/ 	.word	0x000000ff
        /*022c*/ 	.word	0x00034820
        /*0230*/ 	.short	0x0100
        /*0232*/ 	.byte	0x06
	.zero		1


	//   ....[2]....
        /*0234*/ 	.word	0x00000390
        /*0238*/ 	.word	0x000000ff
        /*023c*/ 	.word	0x00034830
        /*0240*/ 	.short	0x0100
        /*0242*/ 	.byte	0x08
	.zero		1


	//   ....[3]....
        /*0244*/ 	.word	0x000003a0
        /*0248*/ 	.word	0x000000ff
        /*024c*/ 	.word	0x00034840
        /*0250*/ 	.short	0x0100
        /*0252*/ 	.byte	0x08
	.zero		1


	//   ....[4]....
        /*0254*/ 	.word	0x000003b0
        /*0258*/ 	.word	0x000000ff
        /*025c*/ 	.word	0x00034838
        /*0260*/ 	.short	0x0100
        /*0262*/ 	.byte	0x08
	.zero		1


	//   ....[5]....
        /*0264*/ 	.word	0x000003c0
        /*0268*/ 	.word	0x000000ff
        /*026c*/ 	.word	0x00034848
        /*0270*/ 	.short	0x0100
        /*0272*/ 	.byte	0x08
	.zero		1


	//   ....[6]....
        /*0274*/ 	.word	0x000004f0
        /*0278*/ 	.word	0x000000ff
        /*027c*/ 	.word	0x00034850
        /*0280*/ 	.short	0x0100
        /*0282*/ 	.byte	0x08
	.zero		1


	//   ....[7]....
        /*0284*/ 	.word	0x00000500
        /*0288*/ 	.word	0x000000ff
        /*028c*/ 	.word	0x00034860
        /*0290*/ 	.short	0x0100
        /*0292*/ 	.byte	0x08
	.zero		1


	//   ....[8]....
        /*0294*/ 	.word	0x00000510
        /*0298*/ 	.word	0x000000ff
        /*029c*/ 	.word	0x00034858
        /*02a0*/ 	.short	0x0100
        /*02a2*/ 	.byte	0x08
	.zero		1


	//   ....[9]....
        /*02a4*/ 	.word	0x00000520
        /*02a8*/ 	.word	0x000000ff
        /*02ac*/ 	.word	0x00034868
        /*02b0*/ 	.short	0x0100
        /*02b2*/ 	.byte	0x08
	.zero		1


	//   ....[10]....
        /*02b4*/ 	.word	0x00000610
        /*02b8*/ 	.word	0x000000ff
        /*02bc*/ 	.word	0x00034870
        /*02c0*/ 	.short	0x0100
        /*02c2*/ 	.byte	0x06
	.zero		1


	//   ....[11]....
        /*02c4*/ 	.word	0x00000620
        /*02c8*/ 	.word	0x000000ff
        /*02cc*/ 	.word	0x00034880
        /*02d0*/ 	.short	0x0100
        /*02d2*/ 	.byte	0x06
	.zero		1


	//   ....[12]....
        /*02d4*/ 	.word	0x00000630
        /*02d8*/ 	.word	0x000000ff
        /*02dc*/ 	.word	0x00034878
        /*02e0*/ 	.short	0x0100
        /*02e2*/ 	.byte	0x06
	.zero		1


	//   ....[13]....
        /*02e4*/ 	.word	0x00000640
        /*02e8*/ 	.word	0x000000ff
        /*02ec*/ 	.word	0x00034888
        /*02f0*/ 	.short	0x0100
        /*02f2*/ 	.byte	0x06
	.zero		1


	//   ....[14]....
        /*02f4*/ 	.word	0x00000770
        /*02f8*/ 	.word	0x000000ff
        /*02fc*/ 	.word	0x00034890
        /*0300*/ 	.short	0x0100
        /*0302*/ 	.byte	0x08
	.zero		1


	//   ....[15]....
        /*0304*/ 	.word	0x00000780
        /*0308*/ 	.word	0x000000ff
        /*030c*/ 	.word	0x000348a0
        /*0310*/ 	.short	0x0100
        /*0312*/ 	.byte	0x08
	.zero		1


	//   ....[16]....
        /*0314*/ 	.word	0x00000790
        /*0318*/ 	.word	0x000000ff
        /*031c*/ 	.word	0x00034898
        /*0320*/ 	.short	0x0100
        /*0322*/ 	.byte	0x08
	.zero		1


	//   ....[17]....
        /*0324*/ 	.word	0x000007a0
        /*0328*/ 	.word	0x000000ff
        /*032c*/ 	.word	0x000348a8
        /*0330*/ 	.short	0x0100
        /*0332*/ 	.byte	0x08
	.zero		1


	//   ....[18]....
        /*0334*/ 	.word	0x000008d0
        /*0338*/ 	.word	0x000000ff
        /*033c*/ 	.word	0x000348b0
        /*0340*/ 	.short	0x0100
        /*0342*/ 	.byte	0x08
	.zero		1


	//   ....[19]....
        /*0344*/ 	.word	0x000008e0
        /*0348*/ 	.word	0x000000ff
        /*034c*/ 	.word	0x000348c0
        /*0350*/ 	.short	0x0100
        /*0352*/ 	.byte	0x08
	.zero		1


	//   ....[20]....
        /*0354*/ 	.word	0x000008f0
        /*0358*/ 	.word	0x000000ff
        /*035c*/ 	.word	0x000348b8
        /*0360*/ 	.short	0x0100
        /*0362*/ 	.byte	0x08
	.zero		1


	//   ....[21]....
        /*0364*/ 	.word	0x00000900
        /*0368*/ 	.word	0x000000ff
        /*036c*/ 	.word	0x000348c8
        /*0370*/ 	.short	0x0100
        /*0372*/ 	.byte	0x08
	.zero		1


	//   ....[22]....
        /*0374*/ 	.word	0x000011c0
        /*0378*/ 	.word	0x000000ff
        /*037c*/ 	.word	0x00034800
        /*0380*/ 	.short	0x010a
        /*0382*/ 	.byte	0x27
	.zero		1


	//   ....[23]....
        /*0384*/ 	.word	0x00001240
        /*0388*/ 	.word	0x0000000c
        /*038c*/ 	.word	0x00034830
        /*0390*/ 	.short	0x010a
        /*0392*/ 	.byte	0x3f
	.zero		1


	//   ....[24]....
        /*0394*/ 	.word	0x000012c0
        /*0398*/ 	.word	0x0000000c
        /*039c*/ 	.word	0x00034830
        /*03a0*/ 	.short	0x010a
        /*03a2*/ 	.byte	0x3f
	.zero		1


	//   ....[25]....
        /*03a4*/ 	.word	0x00005160
        /*03a8*/ 	.word	0x00000028
        /*03ac*/ 	.word	0x00000000
        /*03b0*/ 	.short	0x0101
        /*03b2*/ 	.byte	0x3f
	.zero		1


	//   ....[26]....
        /*03b4*/ 	.word	0x00006380
        /*03b8*/ 	.word	0x000000ff
        /*03bc*/ 	.word	0x00034830
        /*03c0*/ 	.short	0x010a
        /*03c2*/ 	.byte	0x06
	.zero		1


	//   ....[27]....
        /*03c4*/ 	.word	0x000063c0
        /*03c8*/ 	.word	0x000000ff
        /*03cc*/ 	.word	0x00034830
        /*03d0*/ 	.short	0x010a
        /*03d2*/ 	.byte	0x06
	.zero		1


	//   ....[28]....
        /*03d4*/ 	.word	0x00008b00
        /*03d8*/ 	.word	0x000000ff
        /*03dc*/ 	.word	0x00034850
        /*03e0*/ 	.short	0x010a
        /*03e2*/ 	.byte	0x06
	.zero		1


	//   ....[29]....
        /*03e4*/ 	.word	0x00008b40
        /*03e8*/ 	.word	0x000000ff
        /*03ec*/ 	.word	0x00034850
        /*03f0*/ 	.short	0x010a
        /*03f2*/ 	.byte	0x06
	.zero		1


	//   ....[30]....
        /*03f4*/ 	.word	0x0000a5f0
        /*03f8*/ 	.word	0x00000085
        /*03fc*/ 	.word	0x00000000
        /*0400*/ 	.short	0x0101
        /*0402*/ 	.byte	0x3f
	.zero		1


	//   ....[31]....
        /*0404*/ 	.word	0x0000a7e0
        /*0408*/ 	.word	0x00000083
        /*040c*/ 	.word	0x00000000
        /*0410*/ 	.short	0x0101
        /*0412*/ 	.byte	0x3f
	.zero		1


	//   ....[32]....
        /*0414*/ 	.word	0x0000aeb0
        /*0418*/ 	.word	0x000000ff
        /*041c*/ 	.word	0x00034850
        /*0420*/ 	.short	0x010a
        /*0422*/ 	.byte	0x07
	.zero		1


	//   ....[33]....
        /*0424*/ 	.word	0x0000aef0
        /*0428*/ 	.word	0x000000ff
        /*042c*/ 	.word	0x00034850
        /*0430*/ 	.short	0x010a
        /*0432*/ 	.byte	0x07
	.zero		1


	//   ....[34]....
        /*0434*/ 	.word	0x0000ba20
        /*0438*/ 	.word	0x00000008
        /*043c*/ 	.word	0x00000000
        /*0440*/ 	.short	0x0101
        /*0442*/ 	.byte	0x3f
	.zero		1


	//   ....[35]....
        /*0444*/ 	.word	0x0000c330
        /*0448*/ 	.word	0x000000ff
        /*044c*/ 	.word	0x00000000
        /*0450*/ 	.short	0x0101
        /*0452*/ 	.byte	0x06
	.zero		1


	//   ....[36]....
        /*0454*/ 	.word	0x0000d0f0
        /*0458*/ 	.word	0x00000006
        /*045c*/ 	.word	0x00034840
        /*0460*/ 	.short	0x010a
        /*0462*/ 	.byte	0x3f
	.zero		1


	//   ....[37]....
        /*0464*/ 	.word	0x0000d570
        /*0468*/ 	.word	0x00000009
        /*046c*/ 	.word	0x00034820
        /*0470*/ 	.short	0x010a
        /*0472*/ 	.byte	0x3f
	.zero		1


	//   ....[38]....
        /*0474*/ 	.word	0x0000d850
        /*0478*/ 	.word	0x00000002
        /*047c*/ 	.word	0x00034840
        /*0480*/ 	.short	0x010a
        /*0482*/ 	.byte	0x3f
	.zero		1


	//   ....[39]....
        /*0484*/ 	.word	0x0000dad0
        /*0488*/ 	.word	0x00000002
        /*048c*/ 	.word	0x00000060
        /*0490*/ 	.short	0x010a
        /*0492*/ 	.byte	0x3f
	.zero		1


	//   ....[40]....
        /*0494*/ 	.word	0x0000e010
        /*0498*/ 	.word	0x00000002
        /*049c*/ 	.word	0x00034840
        /*04a0*/ 	.short	0x010a
        /*04a2*/ 	.byte	0x3f
	.zero		1


	//   ....[41]....
        /*04a4*/ 	.word	0x0000e290
        /*04a8*/ 	.word	0x00000002
        /*04ac*/ 	.word	0x00000060
        /*04b0*/ 	.short	0x010a
        /*04b2*/ 	.byte	0x3f
	.zero		1


	//   ....[42]....
        /*04b4*/ 	.word	0x0000e6f0
        /*04b8*/ 	.word	0x00000002
        /*04bc*/ 	.word	0x00034840
        /*04c0*/ 	.short	0x010a
        /*04c2*/ 	.byte	0x3f
	.zero		1


	//   ....[43]....
        /*04c4*/ 	.word	0x0000e980
        /*04c8*/ 	.word	0x00000002
        /*04cc*/ 	.word	0x00000060
        /*04d0*/ 	.short	0x010a
        /*04d2*/ 	.byte	0x3f
	.zero		1


	//   ....[44]....
        /*04d4*/ 	.word	0x0000ecb0
        /*04d8*/ 	.word	0x00000003
        /*04dc*/ 	.word	0x00034860
        /*04e0*/ 	.short	0x010a
        /*04e2*/ 	.byte	0x3f
	.zero		1


	//   ....[45]....
        /*04e4*/ 	.word	0x0000f020
        /*04e8*/ 	.word	0x00000000
        /*04ec*/ 	.word	0x00034820
        /*04f0*/ 	.short	0x010a
        /*04f2*/ 	.byte	0x3f
	.zero		1


	//   ....[46]....
        /*04f4*/ 	.word	0x0000f1e0
        /*04f8*/ 	.word	0x00000006
        /*04fc*/ 	.word	0x00000000
        /*0500*/ 	.short	0x010a
        /*0502*/ 	.byte	0x3f
	.zero		1


	//   ....[47]....
        /*0504*/ 	.word	0x0000f250
        /*0508*/ 	.word	0x00000003
        /*050c*/ 	.word	0x00000000
        /*0510*/ 	.short	0x010a
        /*0512*/ 	.byte	0x3f
	.zero		1


	//   ....[48]....
        /*0514*/ 	.word	0x0000f2b0
        /*0518*/ 	.word	0x00000010
        /*051c*/ 	.word	0x00000000
        /*0520*/ 	.short	0x010a
        /*0522*/ 	.byte	0x3f
	.zero		1


	//   ....[49]....
        /*0524*/ 	.word	0x0000f2e0
        /*0528*/ 	.word	0x00000003
        /*052c*/ 	.word	0x00000000
        /*0530*/ 	.short	0x010a
        /*0532*/ 	.byte	0x3f
	.zero		1


	//   ....[50]....
        /*0534*/ 	.word	0x0000f350
        /*0538*/ 	.word	0x00000003
        /*053c*/ 	.word	0x00034800
        /*0540*/ 	.short	0x010a
        /*0542*/ 	.byte	0x3f
	.zero		1


	//   ....[51]....
        /*0544*/ 	.word	0x0000f3a0
        /*0548*/ 	.word	0x0000000c
        /*054c*/ 	.word	0x00034830
        /*0550*/ 	.short	0x010a
        /*0552*/ 	.byte	0x3f
	.zero		1


	//   ....[52]....
        /*0554*/ 	.word	0x0000f400
        /*0558*/ 	.word	0x0000000b
        /*055c*/ 	.word	0x00034830
        /*0560*/ 	.short	0x010a
        /*0562*/ 	.byte	0x3f
	.zero		1


	//   ....[53]....
        /*0564*/ 	.word	0x0000f460
        /*0568*/ 	.word	0x0000000b
        /*056c*/ 	.word	0x00034850
        /*0570*/ 	.short	0x010a
        /*0572*/ 	.byte	0x3f
	.zero		1


	//   ....[54]....
        /*0574*/ 	.word	0x0000f4c0
        /*0578*/ 	.word	0x00000003
        /*057c*/ 	.word	0x00034850
        /*0580*/ 	.short	0x010a
        /*0582*/ 	.byte	0x3f
	.zero		1


	//   ....[55]....
        /*0584*/ 	.word	0x0000f660
        /*0588*/ 	.word	0x00000006
        /*058c*/ 	.word	0x00034840
        /*0590*/ 	.short	0x010a
        /*0592*/ 	.byte	0x3f
	.zero		1


	//   ....[56]....
        /*0594*/ 	.word	0x0000f6e0
        /*0598*/ 	.word	0x00000007
        /*059c*/ 	.word	0x00034820
        /*05a0*/ 	.short	0x010a
        /*05a2*/ 	.byte	0x3f
	.zero		1


	//   ....[57]....
        /*05a4*/ 	.word	0x0000f730
        /*05a8*/ 	.word	0x00000002
        /*05ac*/ 	.word	0x00034840
        /*05b0*/ 	.short	0x010a
        /*05b2*/ 	.byte	0x3f
	.zero		1


	//   ....[58]....
        /*05b4*/ 	.word	0x0000f780
        /*05b8*/ 	.word	0x00000002
        /*05bc*/ 	.word	0x00000060
        /*05c0*/ 	.short	0x010a
        /*05c2*/ 	.byte	0x3f
	.zero		1


	//   ....[59]....
        /*05c4*/ 	.word	0x0000f7d0
        /*05c8*/ 	.word	0x00000002
        /*05cc*/ 	.word	0x00034840
        /*05d0*/ 	.short	0x010a
        /*05d2*/ 	.byte	0x3f
	.zero		1


	//   ....[60]....
        /*05d4*/ 	.word	0x0000f820
        /*05d8*/ 	.word	0x00000002
        /*05dc*/ 	.word	0x00000060
        /*05e0*/ 	.short	0x010a
        /*05e2*/ 	.byte	0x3f
	.zero		1


	//   ....[61]....
        /*05e4*/ 	.word	0x0000f870
        /*05e8*/ 	.word	0x00000002
        /*05ec*/ 	.word	0x00034840
        /*05f0*/ 	.short	0x010a
        /*05f2*/ 	.byte	0x3f
	.zero		1


	//   ....[62]....
        /*05f4*/ 	.word	0x0000f8c0
        /*05f8*/ 	.word	0x00000002
        /*05fc*/ 	.word	0x00000060
        /*0600*/ 	.short	0x010a
        /*0602*/ 	.byte	0x3f
	.zero		1


	//   ....[63]....
        /*0604*/ 	.word	0x0000f910
        /*0608*/ 	.word	0x00000003
        /*060c*/ 	.word	0x00034860
        /*0610*/ 	.short	0x010a
        /*0612*/ 	.byte	0x3f
	.zero		1


	//   ....[64]....
        /*0614*/ 	.word	0x0000f960
        /*0618*/ 	.word	0x00000000
        /*061c*/ 	.word	0x00034820
        /*0620*/ 	.short	0x010a
        /*0622*/ 	.byte	0x3f
	.zero		1


	//   ....[65]....
        /*0624*/ 	.word	0x0000fb00
        /*0628*/ 	.word	0x00000006
        /*062c*/ 	.word	0x00000000
        /*0630*/ 	.short	0x010a
        /*0632*/ 	.byte	0x3f
	.zero		1


	//   ....[66]....
        /*0634*/ 	.word	0x0000fb50
        /*0638*/ 	.word	0x00000003
        /*063c*/ 	.word	0x00000000
        /*0640*/ 	.short	0x010a
        /*0642*/ 	.byte	0x3f
	.zero		1


	//   ....[67]....
        /*0644*/ 	.word	0x0000fba0
        /*0648*/ 	.word	0x00000010
        /*064c*/ 	.word	0x00000000
        /*0650*/ 	.short	0x010a
        /*0652*/ 	.byte	0x3f
	.zero		1


	//----- nvinfo : EIATTR_NUM_MBARRIERS
	.align		4
.L_945:
        /*0654*/ 	.byte	0x03, 0x38
        /*0656*/ 	.short	0x0016


	//----- nvinfo : EIATTR_EXIT_INSTR_OFFSETS
	.align		4
        /*0658*/ 	.byte	0x04, 0x1c
        /*065a*/ 	.short	(.L_947 - .L_946)


	//   ....[0]....
.L_946:
        /*065c*/ 	.word	0x00000a50


	//   ....[1]....
        /*0660*/ 	.word	0x0000c410


	//   ....[2]....
        /*0664*/ 	.word	0x0000c470


	//   ....[3]....
        /*0668*/ 	.word	0x0000f330


	//----- nvinfo : EIATTR_MAX_THREADS
	.align		4
.L_947:
        /*066c*/ 	.byte	0x04, 0x05
        /*066e*/ 	.short	(.L_949 - .L_948)
.L_948:
        /*0670*/ 	.word	0x00000180
        /*0674*/ 	.word	0x00000001
        /*0678*/ 	.word	0x00000001


	//----- nvinfo : EIATTR_CRS_STACK_SIZE
	.align		4
.L_949:
        /*067c*/ 	.byte	0x04, 0x1e
        /*067e*/ 	.short	(.L_951 - .L_950)
.L_950:
        /*0680*/ 	.word	0x00000000


	//----- nvinfo : EIATTR_CBANK_PARAM_SIZE
	.align		4
.L_951:
        /*0684*/ 	.byte	0x03, 0x19
        /*0686*/ 	.short	0x0bf0


	//----- nvinfo : EIATTR_PARAM_CBANK
	.align		4
        /*0688*/ 	.byte	0x04, 0x0a
        /*068a*/ 	.short	(.L_953 - .L_952)
	.align		4
.L_952:
        /*068c*/ 	.word	index@(.nv.constant0._ZN7cutlass13device_kernelIN5flash11enable_sm90INS1_16FlashAttnFwdSm90INS1_25CollectiveMainloopFwdSm90ILi2EN4cute5tupleIJNS5_1CILi1EEES8_S8_EEENS6_IJNS7_ILi128EEENS7_ILi176EEESA_EEELi128ENS_10bfloat16_tEfNS_4arch4Sm90ELb0ELb0ELb0ELb0ELb0ELb0ELb0ELb1ELb1ELb0ELb0ELb0EEENS1_21CollectiveEpilogueFwdINS6_IJSA_SA_SB_EEES9_SD_SF_Li256ELb0ELb0ELb0ELb0EEENS1_29StaticPersistentTileSchedulerILb0EEEEEEEEEvNT_6ParamsE)
        /*0690*/ 	.short	0x0210
        /*0692*/ 	.short	0x0bf0


	//----- nvinfo : EIATTR_SW_WAR
	.align		4
.L_953:
        /*0694*/ 	.byte	0x04, 0x36
        /*0696*/ 	.short	(.L_955 - .L_954)
.L_954:
        /*0698*/ 	.word	0x00000008
.L_955:


//--------------------- .nv.info._ZN7cutlass13device_kernelIN5flash11enable_sm90INS1_16FlashAttnFwdSm90INS1_25CollectiveMainloopFwdSm90ILi2EN4cute5tupleIJNS5_1CILi2EEENS7_ILi1EEES9_EEENS6_IJNS7_ILi128EEENS7_ILi176EEESB_EEELi128ENS_10bfloat16_tEfNS_4arch4Sm90ELb0ELb0ELb0ELb0ELb0ELb0ELb0ELb1ELb1ELb0ELb0ELb0EEENS1_21CollectiveEpilogueFwdINS6_IJSB_SB_SC_EEESA_SE_SG_Li256ELb0ELb0ELb0ELb0EEENS1_29StaticPersistentTileSchedulerILb0EEEEEEEEEvNT_6ParamsE --------------------------
	.section	.nv.info._ZN7cutlass13device_kernelIN5flash11enable_sm90INS1_16FlashAttnFwdSm90INS1_25CollectiveMainloopFwdSm90ILi2EN4cute5tupleIJNS5_1CILi2EEENS7_ILi1EEES9_EEENS6_IJNS7_ILi128EEENS7_ILi176EEESB_EEELi128ENS_10bfloat16_tEfNS_4arch4Sm90ELb0ELb0ELb0ELb0ELb0ELb0ELb0ELb1ELb1ELb0ELb0ELb0EEENS1_21CollectiveEpilogueFwdINS6_IJSB_SB_SC_EEESA_SE_SG_Li256ELb0ELb0ELb0ELb0EEENS1_29StaticPersistentTileSchedulerILb0EEEEEEEEEvNT_6ParamsE,"",@"SHT_CUDA_INFO"
	.sectionflags	@""
	.align	4


	//----- nvinfo : EIATTR_CUDA_API_VERSION
	.align		4
        /*0000*/ 	.byte	0x04, 0x37
        /*0002*/ 	.short	(.L_957 - .L_956)
.L_956:
        /*0004*/ 	.word	0x00000082


	//----- nvinfo : EIATTR_KPARAM_INFO
	.align		4
.L_957:
        /*0008*/ 	.byte	0x04, 0x17
        /*000a*/ 	.short	(.L_959 - .L_958)
.L_958:
        /*000c*/ 	.word	0x00000000
        /*0010*/ 	.short	0x0000
        /*0012*/ 	.short	0x0070
        /*0014*/ 	.byte	0x00, 0xf0, 0x01, 0x2e


	//----- nvinfo : EIATTR_SPARSE_MMA_MASK
	.align		4
.L_959:
        /*0018*/ 	.byte	0x03, 0x50
        /*001a*/ 	.short	0x0000


	//----- nvinfo : EIATTR_MAXREG_COUNT
	.align		4
        /*001c*/ 	.byte	0x03, 0x1b
        /*001e*/ 	.short	0x00a8


	//----- nvinfo : EIATTR_NUM_BARRIERS
	.align		4
        /*0020*/ 	.byte	0x02, 0x4c
        /*0022*/ 	.byte	0x10
	.zero		1


	//----- nvinfo : EIATTR_EXTERNS
	.align		4
        /*0024*/ 	.byte	0x04, 0x0f
        /*0026*/ 	.short	(.L_961 - .L_960)


	//   ....[0]....
	.align		4
.L_960:
        /*0028*/ 	.word	index@(__assertfail)


	//----- nvinfo : EIATTR_ANNOTATIONS
	.align		4
.L_961:
        /*002c*/ 	.byte	0x04, 0x55
        /*002e*/ 	.short	(.L_963 - .L_962)


	//   ....[0]....
.L_962:
        /* <DEDUP_REMOVED lines=23> */


	//----- nvinfo : EIATTR_MERCURY_ISA_VERSION
	.align		4
.L_963:
        /*0190*/ 	.byte	0x03, 0x5f
        /*0192*/ 	.short	0x0101


	//----- nvinfo : EIATTR_INT_WARP_WIDE_INSTR_OFFSETS
	.align		4
        /*0194*/ 	.byte	0x04, 0x31
        /*0196*/ 	.short	(.L_965 - .L_964)


	//   ....[0]....
.L_964:
        /*0198*/ 	.word	0x00000180


	//   ....[1]....
        /*019c*/ 	.word	0x00000220


	//   ....[2]....
        /*01a0*/ 	.word	0x00000290


	//   ....[3]....
        /*01a4*/ 	.word	0x0000cfe0


	//   ....[4]....
        /*01a8*/ 	.word	0x0000d010


	//   ....[5]....
        /*01ac*/ 	.word	0x0000d0f0


	//----- nvinfo : EIATTR_COOP_GROUP_MASK_REGIDS
	.align		4
.L_965:
        /*01b0*/ 	.byte	0x04, 0x29
        /*01b2*/ 	.short	(.L_967 - .L_966)


	//   ....[0]....
.L_966:
        /*01b4*/ 	.word	0xffffffff


	//   ....[1]....
        /*01b8*/ 	.word	0xffffffff


	//   ....[2]....
        /*01bc*/ 	.word	0xffffffff


	//   ....[3]....
        /*01c0*/ 	.word	0xffffffff


	//   ....[4]....
        /*01c4*/ 	.word	0xffffffff


	//   ....[5]....
        /*01c8*/ 	.word	0xffffffff


	//   ....[6]....
        /*01cc*/ 	.word	0xffffffff


	//   ....[7]....
        /*01d0*/ 	.word	0xffffffff


	//   ....[8]....
        /*01d4*/ 	.word	0xffffffff


	//   ....[9]....
        /*01d8*/ 	.word	0xffffffff


	//   ....[10]....
        /*01dc*/ 	.word	0xffffffff


	//   ....[11]....
        /*01e0*/ 	.word	0xffffffff


	//   ....[12]....
        /*01e4*/ 	.word	0xffffffff


	//   ....[13]....
        /*01e8*/ 	.word	0xffffffff


	//   ....[14]....
        /*01ec*/ 	.word	0xffffffff


	//   ....[15]....
        /*01f0*/ 	.word	0xffffffff


	//   ....[16]....
        /*01f4*/ 	.word	0xffffffff


	//   ....[17]....
        /*01f8*/ 	.word	0xffffffff


	//   ....[18]....
        /*01fc*/ 	.word	0xffffffff


	//   ....[19]....
        /*0200*/ 	.word	0xffffffff


	//   ....[20]....
        /*0204*/ 	.word	0xffffffff


	//   ....[21]....
        /*0208*/ 	.word	0xffffffff


	//   ....[22]....
        /*020c*/ 	.word	0xffffffff


	//   ....[23]....
        /*0210*/ 	.word	0xffffffff


	//   ....[24]....
        /*0214*/ 	.word	0x0500000f


	//   ....[25]....
        /*0218*/ 	.word	0x0500000f


	//----- nvinfo : EIATTR_COOP_GROUP_INSTR_OFFSETS
	.align		4
.L_967:
        /*021c*/ 	.byte	0x04, 0x28
        /*021e*/ 	.short	(.L_969 - .L_968)


	//   ....[0]....
.L_968:
        /*0220*/ 	.word	0x00000060


	//   ....[1]....
        /*0224*/ 	.word	0x00000190


	//   ....[2]....
        /*0228*/ 	.word	0x00000230


	//   ....[3]....
        /*022c*/ 	.word	0x00000410


	//   ....[4]....
        /*0230*/ 	.word	0x00000640


	//   ....[5]....
        /*0234*/ 	.word	0x00000890


	//   ....[6]....
        /*0238*/ 	.word	0x00000b10


	//   ....[7]....
        /*023c*/ 	.word	0x00000e30


	//   ....[8]....
        /*0240*/ 	.word	0x000012d0


	//   ....[9]....
        /*0244*/ 	.word	0x00004a50


	//   ....[10]....
        /*0248*/ 	.word	0x00004b10


	//   ....[11]....
        /*024c*/ 	.word	0x00005290


	//   ....[12]....
        /*0250*/ 	.word	0x000052f0


	//   ....[13]....
        /*0254*/ 	.word	0x00009760


	//   ....[14]....
        /*0258*/ 	.word	0x00009770


	//   ....[15]....
        /*025c*/ 	.word	0x000097b0


	//   ....[16]....
        /*0260*/ 	.word	0x000097c0


	//   ....[17]....
        /*0264*/ 	.word	0x0000b1e0


	//   ....[18]....
        /*0268*/ 	.word	0x0000b210


	//   ....[19]....
        /*026c*/ 	.word	0x0000b2c0


	//   ....[20]....
        /*0270*/ 	.word	0x0000b2d0


	//   ....[21]....
        /*0274*/ 	.word	0x0000c3b0


	//   ....[22]....
        /*0278*/ 	.word	0x0000c6a0


	//   ....[23]....
        /*027c*/ 	.word	0x0000f5c0


	//   ....[24]....
        /*0280*/ 	.word	0x0000faa0


	//   ....[25]....
        /*0284*/ 	.word	0x0000ff40


	//----- nvinfo : EIATTR_REG_RECONFIG
	.align		4
.L_969:
        /*0288*/ 	.byte	0x01, 0x54
	.zero		2


	//----- nvinfo : EIATTR_SYSCALL_OFFSETS
	.align		4
        /*028c*/ 	.byte	0x04, 0x46
        /*028e*/ 	.short	(.L_971 - .L_970)


	//   ....[0]....
.L_970:
        /*0290*/ 	.word	0x00001640


	//   ....[1]....
        /*0294*/ 	.word	0x0000cbf0


	//   ....[2]....
        /*0298*/ 	.word	0x0000cd30


	//   ....[3]....
        /*029c*/ 	.word	0x0000ce30


	//----- nvinfo : EIATTR_MBARRIER_INSTR_OFFSETS
	.align		4
.L_971:
        /*02a0*/ 	.byte	0x04, 0x39
        /*02a2*/ 	.short	(.L_973 - .L_972)


	//   ....[0]....
.L_972:
        /*02a4*/ 	.word	0x000002b0
        /*02a8*/ 	.word	0x000000ff
        /*02ac*/ 	.word	0x00034800
        /*02b0*/ 	.short	0x0100
        /*02b2*/ 	.byte	0x08
	.zero		1


	//   ....[1]....
        /*02b4*/ 	.word	0x000002c0
        /*02b8*/ 	.word	0x000000ff
        /*02bc*/ 	.word	0x00034820
        /*02c0*/ 	.short	0x0100
        /*02c2*/ 	.byte	0x08
	.zero		1


	//   ....[2]....
        /*02c4*/ 	.word	0x000003b0
        /*02c8*/ 	.word	0x000000ff
        /*02cc*/ 	.word	0x00034830
        /*02d0*/ 	.short	0x0100
        /*02d2*/ 	.byte	0x08
	.zero		1


	//   ....[3]....
        /*02d4*/ 	.word	0x000003c0
        /*02d8*/ 	.word	0x000000ff
        /*02dc*/ 	.word	0x00034840
        /*02e0*/ 	.short	0x0100
        /*02e2*/ 	.byte	0x08
	.zero		1


	//   ....[4]....
        /*02e4*/ 	.word	0x000003d0
        /*02e8*/ 	.word	0x000000ff
        /*02ec*/ 	.word	0x00034838
        /*02f0*/ 	.short	0x0100
        /*02f2*/ 	.byte	0x08
	.zero		1


	//   ....[5]....
        /*02f4*/ 	.word	0x000003e0
        /*02f8*/ 	.word	0x000000ff
        /*02fc*/ 	.word	0x00034848
        /*0300*/ 	.short	0x0100
        /*0302*/ 	.byte	0x08
	.zero		1


	//   ....[6]....
        /*0304*/ 	.word	0x000005f0
        /*0308*/ 	.word	0x000000ff
        /*030c*/ 	.word	0x00034850
        /*0310*/ 	.short	0x0100
        /*0312*/ 	.byte	0x08
	.zero		1


	//   ....[7]....
        /*0314*/ 	.word	0x00000600
        /*0318*/ 	.word	0x000000ff
        /*031c*/ 	.word	0x00034860
        /*0320*/ 	.short	0x0100
        /*0322*/ 	.byte	0x08
	.zero		1


	//   ....[8]....
        /*0324*/ 	.word	0x00000610
        /*0328*/ 	.word	0x000000ff
        /*032c*/ 	.word	0x00034858
        /*0330*/ 	.short	0x0100
        /*0332*/ 	.byte	0x08
	.zero		1


	//   ....[9]....
        /*0334*/ 	.word	0x00000620
        /*0338*/ 	.word	0x000000ff
        /*033c*/ 	.word	0x00034868
        /*0340*/ 	.short	0x0100
        /*0342*/ 	.byte	0x08
	.zero		1


	//   ....[10]....
        /*0344*/ 	.word	0x00000840
        /*0348*/ 	.word	0x000000ff
        /*034c*/ 	.word	0x00034870
        /*0350*/ 	.short	0x0100
        /*0352*/ 	.byte	0x08
	.zero		1


	//   ....[11]....
        /*0354*/ 	.word	0x00000850
        /*0358*/ 	.word	0x000000ff
        /*035c*/ 	.word	0x00034880
        /*0360*/ 	.short	0x0100
        /*0362*/ 	.byte	0x08
	.zero		1


	//   ....[12]....
        /*0364*/ 	.word	0x00000860
        /*0368*/ 	.word	0x000000ff
        /*036c*/ 	.word	0x00034878
        /*0370*/ 	.short	0x0100
        /*0372*/ 	.byte	0x08
	.zero		1


	//   ....[13]....
        /*0374*/ 	.word	0x00000870
        /*0378*/ 	.word	0x000000ff
        /*037c*/ 	.word	0x00034888
        /*0380*/ 	.short	0x0100
        /*0382*/ 	.byte	0x08
	.zero		1


	//   ....[14]....
        /*0384*/ 	.word	0x00000ac0
        /*0388*/ 	.word	0x000000ff
        /*038c*/ 	.word	0x00034890
        /*0390*/ 	.short	0x0100
        /*0392*/ 	.byte	0x08
	.zero		1


	//   ....[15]....
        /*0394*/ 	.word	0x00000ad0
        /*0398*/ 	.word	0x000000ff
        /*039c*/ 	.word	0x000348a0
        /*03a0*/ 	.short	0x0100
        /*03a2*/ 	.byte	0x08
	.zero		1


	//   ....[16]....
        /*03a4*/ 	.word	0x00000ae0
        /*03a8*/ 	.word	0x000000ff
        /*03ac*/ 	.word	0x00034898
        /*03b0*/ 	.short	0x0100
        /*03b2*/ 	.byte	0x08
	.zero		1


	//   ....[17]....
        /*03b4*/ 	.word	0x00000af0
        /*03b8*/ 	.word	0x000000ff
        /*03bc*/ 	.word	0x000348a8
        /*03c0*/ 	.short	0x0100
        /*03c2*/ 	.byte	0x08
	.zero		1


	//   ....[18]....
        /*03c4*/ 	.word	0x00000d80
        /*03c8*/ 	.word	0x000000ff
        /*03cc*/ 	.word	0x000348b0
        /*03d0*/ 	.short	0x0100
        /*03d2*/ 	.byte	0x08
	.zero		1


	//   ....[19]....
        /*03d4*/ 	.word	0x00000d90
        /*03d8*/ 	.word	0x000000ff
        /*03dc*/ 	.word	0x000348c0
        /*03e0*/ 	.short	0x0100
        /*03e2*/ 	.byte	0x08
	.zero		1


	//   ....[20]....
        /*03e4*/ 	.word	0x00000da0
        /*03e8*/ 	.word	0x000000ff
        /*03ec*/ 	.word	0x000348b8
        /*03f0*/ 	.short	0x0100
        /*03f2*/ 	.byte	0x08
	.zero		1


	//   ....[21]....
        /*03f4*/ 	.word	0x00000db0
        /*03f8*/ 	.word	0x000000ff
        /*03fc*/ 	.word	0x000348c8
        /*0400*/ 	.short	0x0100
        /*0402*/ 	.byte	0x08
	.zero		1


	//   ....[22]....
        /*0404*/ 	.word	0x00001680
        /*0408*/ 	.word	0x000000ff
        /*040c*/ 	.word	0x00034800
        /*0410*/ 	.short	0x010a
        /*0412*/ 	.byte	0x27
	.zero		1


	//   ....[23]....
        /*0414*/ 	.word	0x00001700
        /*0418*/ 	.word	0x0000000c
        /*041c*/ 	.word	0x00034830
        /*0420*/ 	.short	0x010a
        /*0422*/ 	.byte	0x3f
	.zero		1


	//   ....[24]....
        /*0424*/ 	.word	0x00001740
        /*0428*/ 	.word	0x0000000c
        /*042c*/ 	.word	0x00034830
        /*0430*/ 	.short	0x010a
        /*0432*/ 	.byte	0x3f
	.zero		1


	//   ....[25]....
        /*0434*/ 	.word	0x00005a40
        /*0438*/ 	.word	0x0000000f
        /*043c*/ 	.word	0x00000000
        /*0440*/ 	.short	0x0101
        /*0442*/ 	.byte	0x3f
	.zero		1


	//   ....[26]....
        /*0444*/ 	.word	0x000065b0
        /*0448*/ 	.word	0x000000ff
        /*044c*/ 	.word	0x00034830
        /*0450*/ 	.short	0x010a
        /*0452*/ 	.byte	0x06
	.zero		1


	//   ....[27]....
        /*0454*/ 	.word	0x000065f0
        /*0458*/ 	.word	0x000000ff
        /*045c*/ 	.word	0x00034830
        /*0460*/ 	.short	0x010a
        /*0462*/ 	.byte	0x06
	.zero		1


	//   ....[28]....
        /*0464*/ 	.word	0x00008d30
        /*0468*/ 	.word	0x000000ff
        /*046c*/ 	.word	0x00034850
        /*0470*/ 	.short	0x010a
        /*0472*/ 	.byte	0x06
	.zero		1


	//   ....[29]....
        /*0474*/ 	.word	0x00008d70
        /*0478*/ 	.word	0x000000ff
        /*047c*/ 	.word	0x00034850
        /*0480*/ 	.short	0x010a
        /*0482*/ 	.byte	0x06
	.zero		1


	//   ....[30]....
        /*0484*/ 	.word	0x0000a7b0
        /*0488*/ 	.word	0x0000000c
        /*048c*/ 	.word	0x00000000
        /*0490*/ 	.short	0x0101
        /*0492*/ 	.byte	0x3f
	.zero		1


	//   ....[31]....
        /*0494*/ 	.word	0x0000ab10
        /*0498*/ 	.word	0x00000084
        /*049c*/ 	.word	0x00000000
        /*04a0*/ 	.short	0x0101
        /*04a2*/ 	.byte	0x3f
	.zero		1


	//   ....[32]....
        /*04a4*/ 	.word	0x0000b150
        /*04a8*/ 	.word	0x000000ff
        /*04ac*/ 	.word	0x00034850
        /*04b0*/ 	.short	0x010a
        /*04b2*/ 	.byte	0x05
	.zero		1


	//   ....[33]....
        /*04b4*/ 	.word	0x0000b190
        /*04b8*/ 	.word	0x000000ff
        /*04bc*/ 	.word	0x00034850
        /*04c0*/ 	.short	0x010a
        /*04c2*/ 	.byte	0x05
	.zero		1


	//   ....[34]....
        /*04c4*/ 	.word	0x0000ba30
        /*04c8*/ 	.word	0x00000004
        /*04cc*/ 	.word	0x00000000
        /*04d0*/ 	.short	0x0101
        /*04d2*/ 	.byte	0x3f
	.zero		1


	//   ....[35]....
        /*04d4*/ 	.word	0x0000c590
        /*04d8*/ 	.word	0x000000ff
        /*04dc*/ 	.word	0x00000000
        /*04e0*/ 	.short	0x0101
        /*04e2*/ 	.byte	0x07
	.zero		1


	//   ....[36]....
        /*04e4*/ 	.word	0x0000c5a0
        /*04e8*/ 	.word	0x000000ff
        /*04ec*/ 	.word	0x00000000
        /*04f0*/ 	.short	0x0101
        /*04f2*/ 	.byte	0x06
	.zero		1


	//   ....[37]....
        /*04f4*/ 	.word	0x0000d470
        /*04f8*/ 	.word	0x00000005
        /*04fc*/ 	.word	0x00034840
        /*0500*/ 	.short	0x010a
        /*0502*/ 	.byte	0x3f
	.zero		1


	//   ....[38]....
        /*0504*/ 	.word	0x0000d950
        /*0508*/ 	.word	0x0000000a
        /*050c*/ 	.word	0x00034820
        /*0510*/ 	.short	0x010a
        /*0512*/ 	.byte	0x3f
	.zero		1


	//   ....[39]....
        /*0514*/ 	.word	0x0000dc40
        /*0518*/ 	.word	0x00000002
        /*051c*/ 	.word	0x00034840
        /*0520*/ 	.short	0x010a
        /*0522*/ 	.byte	0x3f
	.zero		1


	//   ....[40]....
        /*0524*/ 	.word	0x0000def0
        /*0528*/ 	.word	0x00000002
        /*052c*/ 	.word	0x00034860
        /*0530*/ 	.short	0x010a
        /*0532*/ 	.byte	0x3f
	.zero		1


	//   ....[41]....
        /*0534*/ 	.word	0x0000e420
        /*0538*/ 	.word	0x00000002
        /*053c*/ 	.word	0x00034840
        /*0540*/ 	.short	0x010a
        /*0542*/ 	.byte	0x3f
	.zero		1


	//   ....[42]....
        /*0544*/ 	.word	0x0000e6d0
        /*0548*/ 	.word	0x00000002
        /*054c*/ 	.word	0x00034860
        /*0550*/ 	.short	0x010a
        /*0552*/ 	.byte	0x3f
	.zero		1


	//   ....[43]....
        /*0554*/ 	.word	0x0000eb70
        /*0558*/ 	.word	0x00000002
        /*055c*/ 	.word	0x00034840
        /*0560*/ 	.short	0x010a
        /*0562*/ 	.byte	0x3f
	.zero		1


	//   ....[44]....
        /*0564*/ 	.word	0x0000ee20
        /*0568*/ 	.word	0x00000002
        /*056c*/ 	.word	0x00034860
        /*0570*/ 	.short	0x010a
        /*0572*/ 	.byte	0x3f
	.zero		1


	//   ....[45]....
        /*0574*/ 	.word	0x0000f160
        /*0578*/ 	.word	0x00000002
        /*057c*/ 	.word	0x00034860
        /*0580*/ 	.short	0x010a
        /*0582*/ 	.byte	0x3f
	.zero		1


	//   ....[46]....
        /*0584*/ 	.word	0x0000f540
        /*0588*/ 	.word	0x00000000
        /*058c*/ 	.word	0x00034820
        /*0590*/ 	.short	0x010a
        /*0592*/ 	.byte	0x3f
	.zero		1


	//   ....[47]....
        /*0594*/ 	.word	0x0000f6e0
        /*0598*/ 	.word	0x00000006
        /*059c*/ 	.word	0x00000000
        /*05a0*/ 	.short	0x010a
        /*05a2*/ 	.byte	0x3f
	.zero		1


	//   ....[48]....
        /*05a4*/ 	.word	0x0000f750
        /*05a8*/ 	.word	0x00000003
        /*05ac*/ 	.word	0x00000000
        /*05b0*/ 	.short	0x010a
        /*05b2*/ 	.byte	0x3f
	.zero		1


	//   ....[49]....
        /*05b4*/ 	.word	0x0000f7b0
        /*05b8*/ 	.word	0x00000010
        /*05bc*/ 	.word	0x00000000
        /*05c0*/ 	.short	0x010a
        /*05c2*/ 	.byte	0x3f
	.zero		1


	//   ....[50]....
        /*05c4*/ 	.word	0x0000f7e0
        /*05c8*/ 	.word	0x00000003
        /*05cc*/ 	.word	0x00000000
        /*05d0*/ 	.short	0x010a
        /*05d2*/ 	.byte	0x3f
	.zero		1


	//   ....[51]....
        /*05d4*/ 	.word	0x0000f850
        /*05d8*/ 	.word	0x00000003
        /*05dc*/ 	.word	0x00034800
        /*05e0*/ 	.short	0x010a
        /*05e2*/ 	.byte	0x3f
	.zero		1


	//   ....[52]....
        /*05e4*/ 	.word	0x0000f8a0
        /*05e8*/ 	.word	0x0000000c
        /*05ec*/ 	.word	0x00034830
        /*05f0*/ 	.short	0x010a
        /*05f2*/ 	.byte	0x3f
	.zero		1


	//   ....[53]....
        /*05f4*/ 	.word	0x0000f900
        /*05f8*/ 	.word	0x0000000b
        /*05fc*/ 	.word	0x00034830
        /*0600*/ 	.short	0x010a
        /*0602*/ 	.byte	0x3f
	.zero		1


	//   ....[54]....
        /*0604*/ 	.word	0x0000f960
        /*0608*/ 	.word	0x0000000b
        /*060c*/ 	.word	0x00034850
        /*0610*/ 	.short	0x010a
        /*0612*/ 	.byte	0x3f
	.zero		1


	//   ....[55]....
        /*0614*/ 	.word	0x0000f9c0
        /*0618*/ 	.word	0x00000003
        /*061c*/ 	.word	0x00034850
        /*0620*/ 	.short	0x010a
        /*0622*/ 	.byte	0x3f
	.zero		1


	//   ....[56]....
        /*0624*/ 	.word	0x0000fb60
        /*0628*/ 	.word	0x00000005
        /*062c*/ 	.word	0x00034840
        /*0630*/ 	.short	0x010a
        /*0632*/ 	.byte	0x3f
	.zero		1


	//   ....[57]....
        /*0634*/ 	.word	0x0000fbe0
        /*0638*/ 	.word	0x00000007
        /*063c*/ 	.word	0x00034820
        /*0640*/ 	.short	0x010a
        /*0642*/ 	.byte	0x3f
	.zero		1


	//   ....[58]....
        /*0644*/ 	.word	0x0000fc30
        /*0648*/ 	.word	0x00000002
        /*064c*/ 	.word	0x00034840
        /*0650*/ 	.short	0x010a
        /*0652*/ 	.byte	0x3f
	.zero		1


	//   ....[59]....
        /*0654*/ 	.word	0x0000fc80
        /*0658*/ 	.word	0x00000002
        /*065c*/ 	.word	0x00034860
        /*0660*/ 	.short	0x010a
        /*0662*/ 	.byte	0x3f
	.zero		1


	//   ....[60]....
        /*0664*/ 	.word	0x0000fcd0
        /*0668*/ 	.word	0x00000002
        /*066c*/ 	.word	0x00034840
        /*0670*/ 	.short	0x010a
        /*0672*/ 	.byte	0x3f
	.zero		1


	//   ....[61]....
        /*0674*/ 	.word	0x0000fd20
        /*0678*/ 	.word	0x00000002
        /*067c*/ 	.word	0x00034860
        /*0680*/ 	.short	0x010a
        /*0682*/ 	.byte	0x3f
	.zero		1


	//   ....[62]....
        /*0684*/ 	.word	0x0000fd70
        /*0688*/ 	.word	0x00000002
        /*068c*/ 	.word	0x00034840
        /*0690*/ 	.short	0x010a
        /*0692*/ 	.byte	0x3f
	.zero		1


	//   ....[63]....
        /*0694*/ 	.word	0x0000fdc0
        /*0698*/ 	.word	0x00000002
        /*069c*/ 	.word	0x00034860
        /*06a0*/ 	.short	0x010a
        /*06a2*/ 	.byte	0x3f
	.zero		1


	//   ....[64]....
        /*06a4*/ 	.word	0x0000fe10
        /*06a8*/ 	.word	0x00000002
        /*06ac*/ 	.word	0x00034860
        /*06b0*/ 	.short	0x010a
        /*06b2*/ 	.byte	0x3f
	.zero		1


	//   ....[65]....
        /*06b4*/ 	.word	0x0000fe60
        /*06b8*/ 	.word	0x00000000
        /*06bc*/ 	.word	0x00034820
        /*06c0*/ 	.short	0x010a
        /*06c2*/ 	.byte	0x3f
	.zero		1


	//   ....[66]....
        /*06c4*/ 	.word	0x00010000
        /*06c8*/ 	.word	0x00000006
        /*06cc*/ 	.word	0x00000000
        /*06d0*/ 	.short	0x010a
        /*06d2*/ 	.byte	0x3f
	.zero		1


	//   ....[67]....
        /*06d4*/ 	.word	0x00010050
        /*06d8*/ 	.word	0x00000003
        /*06dc*/ 	.word	0x00000000
        /*06e0*/ 	.short	0x010a
        /*06e2*/ 	.byte	0x3f
	.zero		1


	//   ....[68]....
        /*06e4*/ 	.word	0x000100a0
        /*06e8*/ 	.word	0x00000010
        /*06ec*/ 	.word	0x00000000
        /*06f0*/ 	.short	0x010a
        /*06f2*/ 	.byte	0x3f
	.zero		1


	//----- nvinfo : EIATTR_NUM_MBARRIERS
	.align		4
.L_973:
        /*06f4*/ 	.byte	0x03, 0x38
        /*06f6*/ 	.short	0x0016


	//----- nvinfo : EIATTR_EXIT_INSTR_OFFSETS
	.align		4
        /*06f8*/ 	.byte	0x04, 0x1c
        /*06fa*/ 	.short	(.L_975 - .L_974)


	//   ....[0]....
.L_974:
        /*06fc*/ 	.word	0x00000f90


	//   ....[1]....
        /*0700*/ 	.word	0x0000c660


	//   ....[2]....
        /*0704*/ 	.word	0x0000c6c0


	//   ....[3]....
        /*0708*/ 	.word	0x0000f830


	//----- nvinfo : EIATTR_MAX_THREADS
	.align		4
.L_975:
        /*070c*/ 	.byte	0x04, 0x05
        /*070e*/ 	.short	(.L_977 - .L_976)
.L_976:
        /*0710*/ 	.word	0x00000180
        /*0714*/ 	.word	0x00000001
        /*0718*/ 	.word	0x00000001


	//----- nvinfo : EIATTR_CRS_STACK_SIZE
	.align		4
.L_977:
        /*071c*/ 	.byte	0x04, 0x1e
        /*071e*/ 	.short	(.L_979 - .L_978)
.L_978:
        /*0720*/ 	.word	0x00000000


	//----- nvinfo : EIATTR_CBANK_PARAM_SIZE
	.align		4
.L_979:
        /*0724*/ 	.byte	0x03, 0x19
        /*0726*/ 	.short	0x0bf0


	//----- nvinfo : EIATTR_PARAM_CBANK
	.align		4
        /*0728*/ 	.byte	0x04, 0x0a
        /*072a*/ 	.short	(.L_981 - .L_980)
	.align		4
.L_980:
        /*072c*/ 	.word	index@(.nv.constant0._ZN7cutlass13device_kernelIN5flash11enable_sm90INS1_16FlashAttnFwdSm90INS1_25CollectiveMainloopFwdSm90ILi2EN4cute5tupleIJNS5_1CILi2EEENS7_ILi1EEES9_EEENS6_IJNS7_ILi128EEENS7_ILi176EEESB_EEELi128ENS_10bfloat16_tEfNS_4arch4Sm90ELb0ELb0ELb0ELb0ELb0ELb0ELb0ELb1ELb1ELb0ELb0ELb0EEENS1_21CollectiveEpilogueFwdINS6_IJSB_SB_SC_EEESA_SE_SG_Li256ELb0ELb0ELb0ELb0EEENS1_29StaticPersistentTileSchedulerILb0EEEEEEEEEvNT_6ParamsE)
        /*0730*/ 	.short	0x0210
        /*0732*/ 	.short	0x0bf0


	//----- nvinfo : EIATTR_SW_WAR
	.align		4
.L_981:
        /*0734*/ 	.byte	0x04, 0x36
        /*0736*/ 	.short	(.L_983 - .L_982)
.L_982:
        /*0738*/ 	.word	0x00000008
.L_983:


//--------------------- .nv.info._ZN7cutlass13device_kernelIN5flash11enable_sm90INS1_16FlashAttnFwdSm90INS1_25CollectiveMainloopFwdSm90ILi2EN4cute5tupleIJNS5_1CILi1EEES8_S8_EEENS6_IJNS7_ILi128EEENS7_ILi176EEESA_EEELi128ENS_10bfloat16_tEfNS_4arch4Sm90ELb0ELb0ELb0ELb1ELb0ELb0ELb0ELb1ELb1ELb0ELb0ELb0EEENS1_21CollectiveEpilogueFwdINS6_IJSA_SA_SB_EEES9_SD_SF_Li256ELb1ELb0ELb0ELb0EEENS1_36VarlenDynamicPersistentTileSchedulerILi128ELi176ELi256ELi32ELb0ELb0ELb1ELb0ELb1ELb1EEEEEEEEEvNT_6ParamsE --------------------------
	.section	.nv.info._ZN7cutlass13device_kernelIN5flash11enable_sm90INS1_16FlashAttnFwdSm90INS1_25CollectiveMainloopFwdSm90ILi2EN4cute5tupleIJNS5_1CILi1EEES8_S8_EEENS6_IJNS7_ILi128EEENS7_ILi176EEESA_EEELi128ENS_10bfloat16_tEfNS_4arch4Sm90ELb0ELb0ELb0ELb1ELb0ELb0ELb0ELb1ELb1ELb0ELb0ELb0EEENS1_21CollectiveEpilogueFwdINS6_IJSA_SA_SB_EEES9_SD_SF_Li256ELb1ELb0ELb0ELb0EEENS1_36VarlenDynamicPersistentTileSchedulerILi128ELi176ELi256ELi32ELb0ELb0ELb1ELb0ELb1ELb1EEEEEEEEEvNT_6ParamsE,"",@"SHT_CUDA_INFO"
	.sectionflags	@""
	.align	4


	//----- nvinfo : EIATTR_CUDA_API_VERSION
	.align		4
        /*0000*/ 	.byte	0x04, 0x37
        /*0002*/ 	.short	(.L_985 - .L_984)
.L_984:
        /*0004*/ 	.word	0x00000082


	//----- nvinfo : EIATTR_KPARAM_INFO
	.align		4
.L_985:
        /*0008*/ 	.byte	0x04, 0x17
        /*000a*/ 	.short	(.L_987 - .L_986)
.L_986:
        /*000c*/ 	.word	0x00000000
        /*0010*/ 	.short	0x0000
        /*0012*/ 	.short	0x0070
        /*0014*/ 	.byte	0x00, 0xf0, 0x01, 0x28


	//----- nvinfo : EIATTR_SPARSE_MMA_MASK
	.align		4
.L_987:
        /*0018*/ 	.byte	0x03, 0x50
        /*001a*/ 	.short	0x0000


	//----- nvinfo : EIATTR_MAXREG_COUNT
	.align		4
        /*001c*/ 	.byte	0x03, 0x1b
        /*001e*/ 	.short	0x00a8


	//----- nvinfo : EIATTR_NUM_BARRIERS
	.align		4
        /*0020*/ 	.byte	0x02, 0x4c
        /*0022*/ 	.byte	0x10
	.zero		1


	//----- nvinfo : EIATTR_EXTERNS
	.align		4
        /*0024*/ 	.byte	0x04, 0x0f
        /*0026*/ 	.short	(.L_989 - .L_988)


	//   ....[0]....
	.align		4
.L_988:
        /*0028*/ 	.word	index@(__assertfail)


	//----- nvinfo : EIATTR_ANNOTATIONS
	.align		4
.L_989:
        /*002c*/ 	.byte	0x04, 0x55
        /*002e*/ 	.short	(.L_991 - .L_990)


	//   ....[0]....
.L_990:
        /* <DEDUP_REMOVED lines=39> */


	//----- nvinfo : EIATTR_MERCURY_ISA_VERSION
	.align		4
.L_991:
        /*0290*/ 	.byte	0x03, 0x5f
        /*0292*/ 	.short	0x0101


	//----- nvinfo : EIATTR_UNUSED_LOAD_BYTE_OFFSET
	.align		4
        /*0294*/ 	.byte	0x04, 0x44
        /*0296*/ 	.short	(.L_993 - .L_992)


	//   ....[0]....
.L_992:
        /*0298*/ 	.word	0x00000a60
        /*029c*/ 	.word	0x0000fff0


	//   ....[1]....
        /*02a0*/ 	.word	0x0000bd90
        /*02a4*/ 	.word	0x0000fff0


	//----- nvinfo : EIATTR_INT_WARP_WIDE_INSTR_OFFSETS
	.align		4
.L_993:
        /*02a8*/ 	.byte	0x04, 0x31
        /*02aa*/ 	.short	(.L_995 - .L_994)


	//   ....[0]....
.L_994:
        /*02ac*/ 	.word	0x00000150


	//   ....[1]....
        /*02b0*/ 	.word	0x000001f0


	//   ....[2]....
        /*02b4*/ 	.word	0x00000260


	//   ....[3]....
        /*02b8*/ 	.word	0x0000e9f0


	//   ....[4]....
        /*02bc*/ 	.word	0x0000ea80


	//   ....[5]....
        /*02c0*/ 	.word	0x0000ef00


	//   ....[6]....
        /*02c4*/ 	.word	0x0000ef30


	//   ....[7]....
        /*02c8*/ 	.word	0x0000f140


	//   ....[8]....
        /*02cc*/ 	.word	0x000112b0


	//   ....[9]....
        /*02d0*/ 	.word	0x00011340


	//----- nvinfo : EIATTR_COOP_GROUP_MASK_REGIDS
	.align		4
.L_995:
        /*02d4*/ 	.byte	0x04, 0x29
        /*02d6*/ 	.short	(.L_997 - .L_996)


	//   ....[0]....
.L_996:
        /*02d8*/ 	.word	0xffffffff


	//   ....[1]....
        /*02dc*/ 	.word	0xffffffff


	//   ....[2]....
        /*02e0*/ 	.word	0xffffffff


	//   ....[3]....
        /*02e4*/ 	.word	0xffffffff


	//   ....[4]....
        /*02e8*/ 	.word	0xffffffff


	//   ....[5]....
        /*02ec*/ 	.word	0xffffffff


	//   ....[6]....
        /*02f0*/ 	.word	0xffffffff


	//   ....[7]....
        /*02f4*/ 	.word	0xffffffff


	//   ....[8]....
        /*02f8*/ 	.word	0xffffffff


	//   ....[9]....
        /*02fc*/ 	.word	0xffffffff


	//   ....[10]....
        /*0300*/ 	.word	0xffffffff


	//   ....[11]....
        /*0304*/ 	.word	0xffffffff


	//   ....[12]....
        /*0308*/ 	.word	0xffffffff


	//   ....[13]....
        /*030c*/ 	.word	0xffffffff


	//   ....[14]....
        /*0310*/ 	.word	0xffffffff


	//   ....[15]....
        /*0314*/ 	.word	0xffffffff


	//   ....[16]....
        /*0318*/ 	.word	0xffffffff


	//   ....[17]....
        /*031c*/ 	.word	0xffffffff


	//   ....[18]....
        /*0320*/ 	.word	0xffffffff


	//   ....[19]....
        /*0324*/ 	.word	0xffffffff


	//   ....[20]....
        /*0328*/ 	.word	0xffffffff


	//   ....[21]....
        /*032c*/ 	.word	0xffffffff


	//   ....[22]....
        /*0330*/ 	.word	0xffffffff


	//   ....[23]....
        /*0334*/ 	.word	0xffffffff


	//   ....[24]....
        /*0338*/ 	.word	0xffffffff


	//   ....[25]....
        /*033c*/ 	.word	0xffffffff


	//   ....[26]....
        /*0340*/ 	.word	0xffffffff


	//   ....[27]....
        /*0344*/ 	.word	0xffffffff


	//   ....[28]....
        /*0348*/ 	.word	0xffffffff


	//   ....[29]....
        /*034c*/ 	.word	0xffffffff


	//   ....[30]....
        /*0350*/ 	.word	0xffffffff


	//   ....[31]....
        /*0354*/ 	.word	0xffffffff


	//   ....[32]....
        /*0358*/ 	.word	0xffffffff


	//   ....[33]....
        /*035c*/ 	.word	0xffffffff


	//   ....[34]....
        /*0360*/ 	.word	0xffffffff


	//   ....[35]....
        /*0364*/ 	.word	0xffffffff


	//   ....[36]....
        /*0368*/ 	.word	0xffffffff


	//   ....[37]....
        /*036c*/ 	.word	0xffffffff


	//   ....[38]....
        /*0370*/ 	.word	0xffffffff


	//   ....[39]....
        /*0374*/ 	.word	0xffffffff


	//   ....[40]....
        /*0378*/ 	.word	0xffffffff


	//   ....[41]....
        /*037c*/ 	.word	0xffffffff


	//   ....[42]....
        /*0380*/ 	.word	0xffffffff


	//   ....[43]....
        /*0384*/ 	.word	0xffffffff


	//   ....[44]....
        /*0388*/ 	.word	0xffffffff


	//   ....[45]....
        /*038c*/ 	.word	0xffffffff


	//   ....[46]....
        /*0390*/ 	.word	0xffffffff


	//   ....[47]....
        /*0394*/ 	.word	0xffffffff


	//   ....[48]....
        /*0398*/ 	.word	0xffffffff


	//   ....[49]....
        /*039c*/ 	.word	0xffffffff


	//   ....[50]....
        /*03a0*/ 	.word	0xffffffff


	//   ....[51]....
        /*03a4*/ 	.word	0xffffffff


	//   ....[52]....
        /*03a8*/ 	.word	0xffffffff


	//   ....[53]....
        /*03ac*/ 	.word	0xffffffff


	//   ....[54]....
        /*03b0*/ 	.word	0x0500000f


	//   ....[55]....
        /*03b4*/ 	.word	0x0500000f


	//   ....[56]....
        /*03b8*/ 	.word	0x0500000f


	//   ....[57]....
        /*03bc*/ 	.word	0x0500000f


	//   ....[58]....
        /*03c0*/ 	.word	0x0500000f


	//   ....[59]....
        /*03c4*/ 	.word	0x0500000f


	//   ....[60]....
        /*03c8*/ 	.word	0x0500000f


	//   ....[61]....
        /*03cc*/ 	.word	0x0500000f


	//   ....[62]....
        /*03d0*/ 	.word	0x0500000f


	//   ....[63]....
        /*03d4*/ 	.word	0x0500000f


	//   ....[64]....
        /*03d8*/ 	.word	0x0500000f


	//   ....[65]....
        /*03dc*/ 	.word	0x0500000f


	//   ....[66]....
        /*03e0*/ 	.word	0x0500000f


	//   ....[67]....
        /*03e4*/ 	.word	0x0500000f


	//   ....[68]....
        /*03e8*/ 	.word	0x0500000f


	//   ....[69]....
        /*03ec*/ 	.word	0x0500000f


	//   ....[70]....
        /*03f0*/ 	.word	0x0500000f


	//   ....[71]....
        /*03f4*/ 	.word	0x0500000f


	//   ....[72]....
        /*03f8*/ 	.word	0x0500000f


	//----- nvinfo : EIATTR_COOP_GROUP_INSTR_OFFSETS
	.align		4
.L_997:
        /*03fc*/ 	.byte	0x04, 0x28
        /*03fe*/ 	.short	(.L_999 - .L_998)


	//   ....[0]....
.L_998:
        /*0400*/ 	.word	0x00000060


	//   ....[1]....
        /*0404*/ 	.word	0x00000160


	//   ....[2]....
        /*0408*/ 	.word	0x00000210


	//   ....[3]....
        /*040c*/ 	.word	0x000003d0


	//   ....[4]....
        /*0410*/ 	.word	0x00000530


	//   ....[5]....
        /*0414*/ 	.word	0x00000650


	//   ....[6]....
        /*0418*/ 	.word	0x000007b0


	//   ....[7]....
        /*041c*/ 	.word	0x000012a0


	//   ....[8]....
        /*0420*/ 	.word	0x000048e0


	//   ....[9]....
        /*0424*/ 	.word	0x00004970


	//   ....[10]....
        /*0428*/ 	.word	0x00004f10


	//   ....[11]....
        /*042c*/ 	.word	0x00004fd0


	//   ....[12]....
        /*0430*/ 	.word	0x00009270


	//   ....[13]....
        /*0434*/ 	.word	0x000092a0


	//   ....[14]....
        /*0438*/ 	.word	0x00009d30


	//   ....[15]....
        /*043c*/ 	.word	0x00009de0


	//   ....[16]....
        /*0440*/ 	.word	0x0000b240


	//   ....[17]....
        /*0444*/ 	.word	0x0000b2a0


	//   ....[18]....
        /*0448*/ 	.word	0x0000b790


	//   ....[19]....
        /*044c*/ 	.word	0x0000b7a0


	//   ....[20]....
        /*0450*/ 	.word	0x0000db60


	//   ....[21]....
        /*0454*/ 	.word	0x0000dcf0


	//   ....[22]....
        /*0458*/ 	.word	0x0000dd20


	//   ....[23]....
        /*045c*/ 	.word	0x0000dd60


	//   ....[24]....
        /*0460*/ 	.word	0x0000ddc0


	//   ....[25]....
        /*0464*/ 	.word	0x0000de20


	//   ....[26]....
        /*0468*/ 	.word	0x0000de60


	//   ....[27]....
        /*046c*/ 	.word	0x0000e010


	//   ....[28]....
        /*0470*/ 	.word	0x0000e070


	//   ....[29]....
        /*0474*/ 	.word	0x0000e0b0


	//   ....[30]....
        /*0478*/ 	.word	0x0000e0f0


	//   ....[31]....
        /*047c*/ 	.word	0x0000e120


	//   ....[32]....
        /*0480*/ 	.word	0x0000e150


	//   ....[33]....
        /*0484*/ 	.word	0x0000e1e0


	//   ....[34]....
        /*0488*/ 	.word	0x0000e210


	//   ....[35]....
        /*048c*/ 	.word	0x0000e2a0


	//   ....[36]....
        /*0490*/ 	.word	0x00011760


	//   ....[37]....
        /*0494*/ 	.word	0x00011770


	//   ....[38]....
        /*0498*/ 	.word	0x00011880


	//   ....[39]....
        /*049c*/ 	.word	0x000118e0


	//   ....[40]....
        /*04a0*/ 	.word	0x00011920


	//   ....[41]....
        /*04a4*/ 	.word	0x00011960


	//   ....[42]....
        /*04a8*/ 	.word	0x00011990


	//   ....[43]....
        /*04ac*/ 	.word	0x000119c0


	//   ....[44]....
        /*04b0*/ 	.word	0x00011b50


	//   ....[45]....
        /*04b4*/ 	.word	0x00011bb0


	//   ....[46]....
        /*04b8*/ 	.word	0x00011bf0


	//   ....[47]....
        /*04bc*/ 	.word	0x00011c30


	//   ....[48]....
        /*04c0*/ 	.word	0x00011c60


	//   ....[49]....
        /*04c4*/ 	.word	0x00011c90


	//   ....[50]....
        /*04c8*/ 	.word	0x00011d50


	//   ....[51]....
        /*04cc*/ 	.word	0x00011d70


	//   ....[52]....
        /*04d0*/ 	.word	0x00011de0


	//   ....[53]....
        /*04d4*/ 	.word	0x00012230


	//   ....[54]....
        /*04d8*/ 	.word	0x00012710


	//   ....[55]....
        /*04dc*/ 	.word	0x00012b30


	//   ....[56]....
        /*04e0*/ 	.word	0x00012bc0


	//   ....[57]....
        /*04e4*/ 	.word	0x00012c60


	//   ....[58]....
        /*04e8*/ 	.word	0x00012d10


	//   ....[59]....
        /*04ec*/ 	.word	0x00012d90


	//   ....[60]....
        /*04f0*/ 	.word	0x00012e10


	//   ....[61]....
        /*04f4*/ 	.word	0x00012e90


	//   ....[62]....
        /*04f8*/ 	.word	0x00012f10


	//   ....[63]....
        /*04fc*/ 	.word	0x00012fa0


	//   ....[64]....
        /*0500*/ 	.word	0x00013050


	//   ....[65]....
        /*0504*/ 	.word	0x000130d0


	//   ....[66]....
        /*0508*/ 	.word	0x00013150


	//   ....[67]....
        /*050c*/ 	.word	0x000131d0


	//   ....[68]....
        /*0510*/ 	.word	0x00013250


	//   ....[69]....
        /*0514*/ 	.word	0x000132c0


	//   ....[70]....
        /*0518*/ 	.word	0x00013360


	//   ....[71]....
        /*051c*/ 	.word	0x000133f0


	//   ....[72]....
        /*0520*/ 	.word	0x00013510


	//----- nvinfo : EIATTR_REG_RECONFIG
	.align		4
.L_999:
        /*0524*/ 	.byte	0x01, 0x54
	.zero		2


	//----- nvinfo : EIATTR_SYSCALL_OFFSETS
	.align		4
        /*0528*/ 	.byte	0x04, 0x46
        /*052a*/ 	.short	(.L_1001 - .L_1000)


	//   ....[0]....
.L_1000:
        /*052c*/ 	.word	0x00001490


	//   ....[1]....
        /*0530*/ 	.word	0x0000ec10


	//   ....[2]....
        /*0534*/ 	.word	0x0000ed50


	//   ....[3]....
        /*0538*/ 	.word	0x0000ee50


	//----- nvinfo : EIATTR_MBARRIER_INSTR_OFFSETS
	.align		4
.L_1001:
        /*053c*/ 	.byte	0x04, 0x39
        /*053e*/ 	.short	(.L_1003 - .L_1002)


	//   ....[0]....
.L_1002:
        /*0540*/ 	.word	0x00000280
        /*0544*/ 	.word	0x000000ff
        /*0548*/ 	.word	0x00034800
        /*054c*/ 	.short	0x0100
        /*054e*/ 	.byte	0x08
	.zero		1


	//   ....[1]....
        /*0550*/ 	.word	0x00000290
        /*0554*/ 	.word	0x000000ff
        /*0558*/ 	.word	0x00034820
        /*055c*/ 	.short	0x0100
        /*055e*/ 	.byte	0x08
	.zero		1


	//   ....[2]....
        /*0560*/ 	.word	0x00000380
        /*0564*/ 	.word	0x000000ff
        /*0568*/ 	.word	0x00034830
        /*056c*/ 	.short	0x0100
        /*056e*/ 	.byte	0x08
	.zero		1


	//   ....[3]....
        /*0570*/ 	.word	0x00000390
        /*0574*/ 	.word	0x000000ff
        /*0578*/ 	.word	0x00034840
        /*057c*/ 	.short	0x0100
        /*057e*/ 	.byte	0x08
	.zero		1


	//   ....[4]....
        /*0580*/ 	.word	0x000003a0
        /*0584*/ 	.word	0x000000ff
        /*0588*/ 	.word	0x00034838
        /*058c*/ 	.short	0x0100
        /*058e*/ 	.byte	0x08
	.zero		1


	//   ....[5]....
        /*0590*/ 	.word	0x000003b0
        /*0594*/ 	.word	0x000000ff
        /*0598*/ 	.word	0x00034848
        /*059c*/ 	.short	0x0100
        /*059e*/ 	.byte	0x08
	.zero		1


	//   ....[6]....
        /*05a0*/ 	.word	0x000004e0
        /*05a4*/ 	.word	0x000000ff
        /*05a8*/ 	.word	0x00034850
        /*05ac*/ 	.short	0x0100
        /*05ae*/ 	.byte	0x08
	.zero		1


	//   ....[7]....
        /*05b0*/ 	.word	0x000004f0
        /*05b4*/ 	.word	0x000000ff
        /*05b8*/ 	.word	0x00034860
        /*05bc*/ 	.short	0x0100
        /*05be*/ 	.byte	0x08
	.zero		1


	//   ....[8]....
        /*05c0*/ 	.word	0x00000500
        /*05c4*/ 	.word	0x000000ff
        /*05c8*/ 	.word	0x00034858
        /*05cc*/ 	.short	0x0100
        /*05ce*/ 	.byte	0x08
	.zero		1


	//   ....[9]....
        /*05d0*/ 	.word	0x00000510
        /*05d4*/ 	.word	0x000000ff
        /*05d8*/ 	.word	0x00034868
        /*05dc*/ 	.short	0x0100
        /*05de*/ 	.byte	0x08
	.zero		1


	//   ....[10]....
        /*05e0*/ 	.word	0x00000600
        /*05e4*/ 	.word	0x000000ff
        /*05e8*/ 	.word	0x00034870
        /*05ec*/ 	.short	0x0100
        /*05ee*/ 	.byte	0x06
	.zero		1


	//   ....[11]....
        /*05f0*/ 	.word	0x00000610
        /*05f4*/ 	.word	0x000000ff
        /*05f8*/ 	.word	0x00034880
        /*05fc*/ 	.short	0x0100
        /*05fe*/ 	.byte	0x06
	.zero		1


	//   ....[12]....
        /*0600*/ 	.word	0x00000620
        /*0604*/ 	.word	0x000000ff
        /*0608*/ 	.word	0x00034878
        /*060c*/ 	.short	0x0100
        /*060e*/ 	.byte	0x06
	.zero		1


	//   ....[13]....
        /*0610*/ 	.word	0x00000630
        /*0614*/ 	.word	0x000000ff
        /*0618*/ 	.word	0x00034888
        /*061c*/ 	.short	0x0100
        /*061e*/ 	.byte	0x06
	.zero		1


	//   ....[14]....
        /*0620*/ 	.word	0x00000760
        /*0624*/ 	.word	0x000000ff
        /*0628*/ 	.word	0x00034890
        /*062c*/ 	.short	0x0100
        /*062e*/ 	.byte	0x08
	.zero		1


	//   ....[15]....
        /*0630*/ 	.word	0x00000770
        /*0634*/ 	.word	0x000000ff
        /*0638*/ 	.word	0x000348a0
        /*063c*/ 	.short	0x0100
        /*063e*/ 	.byte	0x08
	.zero		1


	//   ....[16]....
        /*0640*/ 	.word	0x00000780
        /*0644*/ 	.word	0x000000ff
        /*0648*/ 	.word	0x00034898
        /*064c*/ 	.short	0x0100
        /*064e*/ 	.byte	0x08
	.zero		1


	//   ....[17]....
        /*0650*/ 	.word	0x00000790
        /*0654*/ 	.word	0x000000ff
        /*0658*/ 	.word	0x000348a8
        /*065c*/ 	.short	0x0100
        /*065e*/ 	.byte	0x08
	.zero		1


	//   ....[18]....
        /*0660*/ 	.word	0x000008c0
        /*0664*/ 	.word	0x000000ff
        /*0668*/ 	.word	0x000348b0
        /*066c*/ 	.short	0x0100
        /*066e*/ 	.byte	0x08
	.zero		1


	//   ....[19]....
        /*0670*/ 	.word	0x000008d0
        /*0674*/ 	.word	0x000000ff
        /*0678*/ 	.word	0x000348c0
        /*067c*/ 	.short	0x0100
        /*067e*/ 	.byte	0x08
	.zero		1


	//   ....[20]....
        /*0680*/ 	.word	0x000008e0
        /*0684*/ 	.word	0x000000ff
        /*0688*/ 	.word	0x000348b8
        /*068c*/ 	.short	0x0100
        /*068e*/ 	.byte	0x08
	.zero		1


	//   ....[21]....
        /*0690*/ 	.word	0x000008f0
        /*0694*/ 	.word	0x000000ff
        /*0698*/ 	.word	0x000348c8
        /*069c*/ 	.short	0x0100
        /*069e*/ 	.byte	0x08
	.zero		1


	//   ....[22]....
        /*06a0*/ 	.word	0x00001540
        /*06a4*/ 	.word	0x00000000
        /*06a8*/ 	.word	0x00034800
        /*06ac*/ 	.short	0x010a
        /*06ae*/ 	.byte	0x3f
	.zero		1


	//   ....[23]....
        /*06b0*/ 	.word	0x000015b0
        /*06b4*/ 	.word	0x0000000c
        /*06b8*/ 	.word	0x00034830
        /*06bc*/ 	.short	0x010a
        /*06be*/ 	.byte	0x3f
	.zero		1


	//   ....[24]....
        /*06c0*/ 	.word	0x00001620
        /*06c4*/ 	.word	0x0000000c
        /*06c8*/ 	.word	0x00034830
        /*06cc*/ 	.short	0x010a
        /*06ce*/ 	.byte	0x3f
	.zero		1


	//   ....[25]....
        /*06d0*/ 	.word	0x00005870
        /*06d4*/ 	.word	0x0000000d
        /*06d8*/ 	.word	0x00000000
        /*06dc*/ 	.short	0x0101
        /*06de*/ 	.byte	0x3f
	.zero		1


	//   ....[26]....
        /*06e0*/ 	.word	0x000066a0
        /*06e4*/ 	.word	0x00000000
        /*06e8*/ 	.word	0x00034830
        /*06ec*/ 	.short	0x010a
        /*06ee*/ 	.byte	0x3f
	.zero		1


	//   ....[27]....
        /*06f0*/ 	.word	0x000066e0
        /*06f4*/ 	.word	0x00000000
        /*06f8*/ 	.word	0x00034830
        /*06fc*/ 	.short	0x010a
        /*06fe*/ 	.byte	0x3f
	.zero		1


	//   ....[28]....
        /*0700*/ 	.word	0x00008dc0
        /*0704*/ 	.word	0x000000ff
        /*0708*/ 	.word	0x00034850
        /*070c*/ 	.short	0x010a
        /*070e*/ 	.byte	0x06
	.zero		1


	//   ....[29]....
        /*0710*/ 	.word	0x00008e00
        /*0714*/ 	.word	0x000000ff
        /*0718*/ 	.word	0x00034850
        /*071c*/ 	.short	0x010a
        /*071e*/ 	.byte	0x06
	.zero		1


	//   ....[30]....
        /*0720*/ 	.word	0x0000a420
        /*0724*/ 	.word	0x00000086
        /*0728*/ 	.word	0x00000000
        /*072c*/ 	.short	0x0101
        /*072e*/ 	.byte	0x3f
	.zero		1


	//   ....[31]....
        /*0730*/ 	.word	0x0000a5a0
        /*0734*/ 	.word	0x00000083
        /*0738*/ 	.word	0x00000000
        /*073c*/ 	.short	0x0101
        /*073e*/ 	.byte	0x3f
	.zero		1


	//   ....[32]....
        /*0740*/ 	.word	0x0000b1a0
        /*0744*/ 	.word	0x00000008
        /*0748*/ 	.word	0x00034850
        /*074c*/ 	.short	0x010a
        /*074e*/ 	.byte	0x3f
	.zero		1


	//   ....[33]....
        /*0750*/ 	.word	0x0000b1e0
        /*0754*/ 	.word	0x00000008
        /*0758*/ 	.word	0x00034850
        /*075c*/ 	.short	0x010a
        /*075e*/ 	.byte	0x3f
	.zero		1


	//   ....[34]....
        /*0760*/ 	.word	0x0000b9b0
        /*0764*/ 	.word	0x00000007
        /*0768*/ 	.word	0x00000000
        /*076c*/ 	.short	0x0101
        /*076e*/ 	.byte	0x3f
	.zero		1


	//   ....[35]....
        /*0770*/ 	.word	0x0000cb70
        /*0774*/ 	.word	0x00000016
        /*0778*/ 	.word	0x00000000
        /*077c*/ 	.short	0x0101
        /*077e*/ 	.byte	0x3f
	.zero		1


	//   ....[36]....
        /*0780*/ 	.word	0x0000f4a0
        /*0784*/ 	.word	0x00000008
        /*0788*/ 	.word	0x00034840
        /*078c*/ 	.short	0x010a
        /*078e*/ 	.byte	0x3f
	.zero		1


	//   ....[37]....
        /*0790*/ 	.word	0x0000f970
        /*0794*/ 	.word	0x00000009
        /*0798*/ 	.word	0x00034820
        /*079c*/ 	.short	0x010a
        /*079e*/ 	.byte	0x3f
	.zero		1


	//   ....[38]....
        /*07a0*/ 	.word	0x0000fcb0
        /*07a4*/ 	.word	0x00000002
        /*07a8*/ 	.word	0x00034840
        /*07ac*/ 	.short	0x010a
        /*07ae*/ 	.byte	0x3f
	.zero		1


	//   ....[39]....
        /*07b0*/ 	.word	0x0000ff70
        /*07b4*/ 	.word	0x00000003
        /*07b8*/ 	.word	0x00000060
        /*07bc*/ 	.short	0x010a
        /*07be*/ 	.byte	0x3f
	.zero		1


	//   ....[40]....
        /*07c0*/ 	.word	0x00010540
        /*07c4*/ 	.word	0x00000002
        /*07c8*/ 	.word	0x00034840
        /*07cc*/ 	.short	0x010a
        /*07ce*/ 	.byte	0x3f
	.zero		1


	//   ....[41]....
        /*07d0*/ 	.word	0x00010800
        /*07d4*/ 	.word	0x00000002
        /*07d8*/ 	.word	0x00000060
        /*07dc*/ 	.short	0x010a
        /*07de*/ 	.byte	0x3f
	.zero		1


	//   ....[42]....
        /*07e0*/ 	.word	0x00010cd0
        /*07e4*/ 	.word	0x00000002
        /*07e8*/ 	.word	0x00034840
        /*07ec*/ 	.short	0x010a
        /*07ee*/ 	.byte	0x3f
	.zero		1


	//   ....[43]....
        /*07f0*/ 	.word	0x00010f90
        /*07f4*/ 	.word	0x00000002
        /*07f8*/ 	.word	0x00000060
        /*07fc*/ 	.short	0x010a
        /*07fe*/ 	.byte	0x3f
	.zero		1


	//   ....[44]....
        /*0800*/ 	.word	0x00011400
        /*0804*/ 	.word	0x00000003
        /*0808*/ 	.word	0x00034860
        /*080c*/ 	.short	0x010a
        /*080e*/ 	.byte	0x3f
	.zero		1


	//   ....[45]....
        /*0810*/ 	.word	0x000121b0
        /*0814*/ 	.word	0x00000000
        /*0818*/ 	.word	0x00034820
        /*081c*/ 	.short	0x010a
        /*081e*/ 	.byte	0x3f
	.zero		1


	//   ....[46]....
        /*0820*/ 	.word	0x00012370
        /*0824*/ 	.word	0x00000006
        /*0828*/ 	.word	0x00000000
        /*082c*/ 	.short	0x010a
        /*082e*/ 	.byte	0x3f
	.zero		1


	//   ....[47]....
        /*0830*/ 	.word	0x000123e0
        /*0834*/ 	.word	0x00000007
        /*0838*/ 	.word	0x00000000
        /*083c*/ 	.short	0x010a
        /*083e*/ 	.byte	0x3f
	.zero		1


	//   ....[48]....
        /*0840*/ 	.word	0x00012450
        /*0844*/ 	.word	0x00000004
        /*0848*/ 	.word	0x00000000
        /*084c*/ 	.short	0x010a
        /*084e*/ 	.byte	0x3f
	.zero		1


	//   ....[49]....
        /*0850*/ 	.word	0x00012480
        /*0854*/ 	.word	0x00000003
        /*0858*/ 	.word	0x00000000
        /*085c*/ 	.short	0x010a
        /*085e*/ 	.byte	0x3f
	.zero		1


	//   ....[50]....
        /*0860*/ 	.word	0x000124e0
        /*0864*/ 	.word	0x00000000
        /*0868*/ 	.word	0x00034800
        /*086c*/ 	.short	0x010a
        /*086e*/ 	.byte	0x3f
	.zero		1


	//   ....[51]....
        /*0870*/ 	.word	0x00012530
        /*0874*/ 	.word	0x0000000c
        /*0878*/ 	.word	0x00034830
        /*087c*/ 	.short	0x010a
        /*087e*/ 	.byte	0x3f
	.zero		1


	//   ....[52]....
        /*0880*/ 	.word	0x00012580
        /*0884*/ 	.word	0x00000000
        /*0888*/ 	.word	0x00034830
        /*088c*/ 	.short	0x010a
        /*088e*/ 	.byte	0x3f
	.zero		1


	//   ....[53]....
        /*0890*/ 	.word	0x000125e0
        /*0894*/ 	.word	0x0000000b
        /*0898*/ 	.word	0x00034850
        /*089c*/ 	.short	0x010a
        /*089e*/ 	.byte	0x3f
	.zero		1


	//   ....[54]....
        /*08a0*/ 	.word	0x00012630
        /*08a4*/ 	.word	0x00000008
        /*08a8*/ 	.word	0x00034850
        /*08ac*/ 	.short	0x010a
        /*08ae*/ 	.byte	0x3f
	.zero		1


	//   ....[55]....
        /*08b0*/ 	.word	0x000127d0
        /*08b4*/ 	.word	0x00000008
        /*08b8*/ 	.word	0x00034840
        /*08bc*/ 	.short	0x010a
        /*08be*/ 	.byte	0x3f
	.zero		1


	//   ....[56]....
        /*08c0*/ 	.word	0x00012850
        /*08c4*/ 	.word	0x00000008
        /*08c8*/ 	.word	0x00034820
        /*08cc*/ 	.short	0x010a
        /*08ce*/ 	.byte	0x3f
	.zero		1


	//   ....[57]....
        /*08d0*/ 	.word	0x000128a0
        /*08d4*/ 	.word	0x00000002
        /*08d8*/ 	.word	0x00034840
        /*08dc*/ 	.short	0x010a
        /*08de*/ 	.byte	0x3f
	.zero		1


	//   ....[58]....
        /*08e0*/ 	.word	0x000128f0
        /*08e4*/ 	.word	0x00000003
        /*08e8*/ 	.word	0x00000060
        /*08ec*/ 	.short	0x010a
        /*08ee*/ 	.byte	0x3f
	.zero		1


	//   ....[59]....
        /*08f0*/ 	.word	0x00012940
        /*08f4*/ 	.word	0x00000002
        /*08f8*/ 	.word	0x00034840
        /*08fc*/ 	.short	0x010a
        /*08fe*/ 	.byte	0x3f
	.zero		1


	//   ....[60]....
        /*0900*/ 	.word	0x00012990
        /*0904*/ 	.word	0x00000002
        /*0908*/ 	.word	0x00000060
        /*090c*/ 	.short	0x010a
        /*090e*/ 	.byte	0x3f
	.zero		1


	//   ....[61]....
        /*0910*/ 	.word	0x000129e0
        /*0914*/ 	.word	0x00000002
        /*0918*/ 	.word	0x00034840
        /*091c*/ 	.short	0x010a
        /*091e*/ 	.byte	0x3f
	.zero		1


	//   ....[62]....
        /*0920*/ 	.word	0x00012a30
        /*0924*/ 	.word	0x00000002
        /*0928*/ 	.word	0x00000060
        /*092c*/ 	.short	0x010a
        /*092e*/ 	.byte	0x3f
	.zero		1


	//   ....[63]....
        /*0930*/ 	.word	0x00012a80
        /*0934*/ 	.word	0x00000003
        /*0938*/ 	.word	0x00034860
        /*093c*/ 	.short	0x010a
        /*093e*/ 	.byte	0x3f
	.zero		1


	//   ....[64]....
        /*0940*/ 	.word	0x00013430
        /*0944*/ 	.word	0x00000000
        /*0948*/ 	.word	0x00034820
        /*094c*/ 	.short	0x010a
        /*094e*/ 	.byte	0x3f
	.zero		1


	//   ....[65]....
        /*0950*/ 	.word	0x000135d0
        /*0954*/ 	.word	0x00000006
        /*0958*/ 	.word	0x00000000
        /*095c*/ 	.short	0x010a
        /*095e*/ 	.byte	0x3f
	.zero		1


	//   ....[66]....
        /*0960*/ 	.word	0x00013620
        /*0964*/ 	.word	0x00000007
        /*0968*/ 	.word	0x00000000
        /*096c*/ 	.short	0x010a
        /*096e*/ 	.byte	0x3f
	.zero		1


	//   ....[67]....
        /*0970*/ 	.word	0x00013670
        /*0974*/ 	.word	0x00000004
        /*0978*/ 	.word	0x00000000
        /*097c*/ 	.short	0x010a
        /*097e*/ 	.byte	0x3f
	.zero		1


	//----- nvinfo : EIATTR_NUM_MBARRIERS
	.align		4
.L_1003:
        /*0980*/ 	.byte	0x03, 0x38
        /*0982*/ 	.short	0x0016


	//----- nvinfo : EIATTR_EXIT_INSTR_OFFSETS
	.align		4
        /*0984*/ 	.byte	0x04, 0x1c
        /*0986*/ 	.short	(.L_1005 - .L_1004)


	//   ....[0]....
.L_1004:
        /*0988*/ 	.word	0x00000aa0


	//   ....[1]....
        /*098c*/ 	.word	0x0000db20


	//   ....[2]....
        /*0990*/ 	.word	0x0000db80


	//   ....[3]....
        /*0994*/ 	.word	0x000124d0


	//----- nvinfo : EIATTR_MAX_THREADS
	.align		4
.L_1005:
        /*0998*/ 	.byte	0x04, 0x05
        /*099a*/ 	.short	(.L_1007 - .L_1006)
.L_1006:
        /*099c*/ 	.word	0x00000180
        /*09a0*/ 	.word	0x00000001
        /*09a4*/ 	.word	0x00000001


	//----- nvinfo : EIATTR_CRS_STACK_SIZE
	.align		4
.L_1007:
        /*09a8*/ 	.byte	0x04, 0x1e
        /*09aa*/ 	.short	(.L_1009 - .L_1008)
.L_1008:
        /*09ac*/ 	.word	0x00000000


	//----- nvinfo : EIATTR_CBANK_PARAM_SIZE
	.align		4
.L_1009:
        /*09b0*/ 	.byte	0x03, 0x19
        /*09b2*/ 	.short	0x0a70


	//----- nvinfo : EIATTR_PARAM_CBANK
	.align		4
        /*09b4*/ 	.byte	0x04, 0x0a
        /*09b6*/ 	.short	(.L_1011 - .L_1010)
	.align		4
.L_1010:
        /*09b8*/ 	.word	index@(.nv.constant0._ZN7cutlass13device_kernelIN5flash11enable_sm90INS1_16FlashAttnFwdSm90INS1_25CollectiveMainloopFwdSm90ILi2EN4cute5tupleIJNS5_1CILi1EEES8_S8_EEENS6_IJNS7_ILi128EEENS7_ILi176EEESA_EEELi128ENS_10bfloat16_tEfNS_4arch4Sm90ELb0ELb0ELb0ELb1ELb0ELb0ELb0ELb1ELb1ELb0ELb0ELb0EEENS1_21CollectiveEpilogueFwdINS6_IJSA_SA_SB_EEES9_SD_SF_Li256ELb1ELb0ELb0ELb0EEENS1_36VarlenDynamicPersistentTileSchedulerILi128ELi176ELi256ELi32ELb0ELb0ELb1ELb0ELb1ELb1EEEEEEEEEvNT_6ParamsE)
        /*09bc*/ 	.short	0x0210
        /*09be*/ 	.short	0x0a70


	//----- nvinfo : EIATTR_SW_WAR
	.align		4
.L_1011:
        /*09c0*/ 	.byte	0x04, 0x36
        /*09c2*/ 	.short	(.L_1013 - .L_1012)
.L_1012:
        /*09c4*/ 	.word	0x00000008
.L_1013:


//--------------------- .nv.info._ZN7cutlass13device_kernelIN5flash11enable_sm90INS1_16FlashAttnFwdSm90INS1_25CollectiveMainloopFwdSm90ILi2EN4cute5tupleIJNS5_1CILi1EEES8_S8_EEENS6_IJNS7_ILi128EEENS7_ILi176EEESA_EEELi128ENS_10bfloat16_tEfNS_4arch4Sm90ELb0ELb0ELb0ELb1ELb0ELb1ELb0ELb1ELb1ELb0ELb0ELb0EEENS1_21CollectiveEpilogueFwdINS6_IJSA_SA_SB_EEES9_SD_SF_Li256ELb1ELb0ELb0ELb0EEENS1_36VarlenDynamicPersistentTileSchedulerILi128ELi176ELi256ELi32ELb0ELb0ELb1ELb0ELb1ELb1EEEEEEEEEvNT_6ParamsE --------------------------
	.section	.nv.info._ZN7cutlass13device_kernelIN5flash11enable_sm90INS1_16FlashAttnFwdSm90INS1_25CollectiveMainloopFwdSm90ILi2EN4cute5tupleIJNS5_1CILi1EEES8_S8_EEENS6_IJNS7_ILi128EEENS7_ILi176EEESA_EEELi128ENS_10bfloat16_tEfNS_4arch4Sm90ELb0ELb0ELb0ELb1ELb0ELb1ELb0ELb1ELb1ELb0ELb0ELb0EEENS1_21CollectiveEpilogueFwdINS6_IJSA_SA_SB_EEES9_SD_SF_Li256ELb1ELb0ELb0ELb0EEENS1_36VarlenDynamicPersistentTileSchedulerILi128ELi176ELi256ELi32ELb0ELb0ELb1ELb0ELb1ELb1EEEEEEEEEvNT_6ParamsE,"",@"SHT_CUDA_INFO"
	.sectionflags	@""
	.align	4


	//----- nvinfo : EIATTR_CUDA_API_VERSION
	.align		4
        /*0000*/ 	.byte	0x04, 0x37
        /*0002*/ 	.short	(.L_1015 - .L_1014)
.L_1014:
        /*0004*/ 	.word	0x00000082


	//----- nvinfo : EIATTR_KPARAM_INFO
	.align		4
.L_1015:
        /*0008*/ 	.byte	0x04, 0x17
        /*000a*/ 	.short	(.L_1017 - .L_1016)
.L_1016:
        /*000c*/ 	.word	0x00000000
        /*0010*/ 	.short	0x0000
        /*0012*/ 	.short	0x0070
        /*0014*/ 	.byte	0x00, 0xf0, 0x01, 0x28


	//----- nvinfo : EIATTR_SPARSE_MMA_MASK
	.align		4
.L_1017:
        /*0018*/ 	.byte	0x03, 0x50
        /*001a*/ 	.short	0x0000


	//----- nvinfo : EIATTR_MAXREG_COUNT
	.align		4
        /*001c*/ 	.byte	0x03, 0x1b
        /*001e*/ 	.short	0x00a8


	//----- nvinfo : EIATTR_NUM_BARRIERS
	.align		4
        /*0020*/ 	.byte	0x02, 0x4c
        /*0022*/ 	.byte	0x10
	.zero		1


	//----- nvinfo : EIATTR_EXTERNS
	.align		4
        /*0024*/ 	.byte	0x04, 0x0f
        /*0026*/ 	.short	(.L_1019 - .L_1018)


	//   ....[0]....
	.align		4
.L_1018:
        /*0028*/ 	.word	index@(__assertfail)


	//----- nvinfo : EIATTR_ANNOTATIONS
	.align		4
.L_1019:
        /*002c*/ 	.byte	0x04, 0x55
        /*002e*/ 	.short	(.L_1021 - .L_1020)


	//   ....[0]....
.L_1020:
        /* <DEDUP_REMOVED lines=115> */


	//----- nvinfo : EIATTR_MERCURY_ISA_VERSION
	.align		4
.L_1021:
        /*0750*/ 	.byte	0x03, 0x5f
        /*0752*/ 	.short	0x0101


	//----- nvinfo : EIATTR_UNUSED_LOAD_BYTE_OFFSET
	.align		4
        /*0754*/ 	.byte	0x04, 0x44
        /*0756*/ 	.short	(.L_1023 - .L_1022)


	//   ....[0]....
.L_1022:
        /*0758*/ 	.word	0x00000af0
        /*075c*/ 	.word	0x0000fff0


	//   ....[1]....
        /*0760*/ 	.word	0x0001ca70
        /*0764*/ 	.word	0x0000fff0


	//----- nvinfo : EIATTR_INT_WARP_WIDE_INSTR_OFFSETS
	.align		4
.L_1023:
        /*0768*/ 	.byte	0x04, 0x31
        /*076a*/ 	.short	(.L_1025 - .L_1024)


	//   ....[0]....
.L_1024:
        /*076c*/ 	.word	0x000001c0


	//   ....[1]....
        /*0770*/ 	.word	0x00000200


	//   ....[2]....
        /*0774*/ 	.word	0x00000270


	//   ....[3]....
        /*0778*/ 	.word	0x00020860


	//   ....[4]....
        /*077c*/ 	.word	0x00020900


	//   ....[5]....
        /*0780*/ 	.word	0x00020d90


	//   ....[6]....
        /*0784*/ 	.word	0x00020dc0


	//   ....[7]....
        /*0788*/ 	.word	0x00020fd0


	//   ....[8]....
        /*078c*/ 	.word	0x00023220


	//   ....[9]....
        /*0790*/ 	.word	0x000232c0


	//----- nvinfo : EIATTR_COOP_GROUP_MASK_REGIDS
	.align		4
.L_1025:
        /*0794*/ 	.byte	0x04, 0x29
        /*0796*/ 	.short	(.L_1027 - .L_1026)


	//   ....[0]....
.L_1026:
        /*0798*/ 	.word	0xffffffff


	//   ....[1]....
        /*079c*/ 	.word	0xffffffff


	//   ....[2]....
        /*07a0*/ 	.word	0xffffffff


	//   ....[3]....
        /*07a4*/ 	.word	0xffffffff


	//   ....[4]....
        /*07a8*/ 	.word	0xffffffff


	//   ....[5]....
        /*07ac*/ 	.word	0xffffffff


	//   ....[6]....
        /*07b0*/ 	.word	0xffffffff


	//   ....[7]....
        /*07b4*/ 	.word	0xffffffff


	//   ....[8]....
        /*07b8*/ 	.word	0xffffffff


	//   ....[9]....
        /*07bc*/ 	.word	0xffffffff


	//   ....[10]....
        /*07c0*/ 	.word	0xffffffff


	//   ....[11]....
        /*07c4*/ 	.word	0xffffffff


	//   ....[12]....
        /*07c8*/ 	.word	0xffffffff


	//   ....[13]....
        /*07cc*/ 	.word	0xffffffff


	//   ....[14]....
        /*07d0*/ 	.word	0xffffffff


	//   ....[15]....
        /*07d4*/ 	.word	0xffffffff


	//   ....[16]....
        /*07d8*/ 	.word	0xffffffff


	//   ....[17]....
        /*07dc*/ 	.word	0xffffffff


	//   ....[18]....
        /*07e0*/ 	.word	0xffffffff


	//   ....[19]....
        /*07e4*/ 	.word	0xffffffff


	//   ....[20]....
        /*07e8*/ 	.word	0xffffffff


	//   ....[21]....
        /*07ec*/ 	.word	0xffffffff


	//   ....[22]....
        /*07f0*/ 	.word	0xffffffff


	//   ....[23]....
        /*07f4*/ 	.word	0xffffffff


	//   ....[24]....
        /*07f8*/ 	.word	0xffffffff


	//   ....[25]....
        /*07fc*/ 	.word	0xffffffff


	//   ....[26]....
        /*0800*/ 	.word	0xffffffff


	//   ....[27]....
        /*0804*/ 	.word	0xffffffff


	//   ....[28]....
        /*0808*/ 	.word	0xffffffff


	//   ....[29]....
        /*080c*/ 	.word	0xffffffff


	//   ....[30]....
        /*0810*/ 	.word	0xffffffff


	//   ....[31]....
        /*0814*/ 	.word	0xffffffff


	//   ....[32]....
        /*0818*/ 	.word	0xffffffff


	//   ....[33]....
        /*081c*/ 	.word	0xffffffff


	//   ....[34]....
        /*0820*/ 	.word	0xffffffff


	//   ....[35]....
        /*0824*/ 	.word	0xffffffff


	//   ....[36]....
        /*0828*/ 	.word	0xffffffff


	//   ....[37]....
        /*082c*/ 	.word	0xffffffff


	//   ....[38]....
        /*0830*/ 	.word	0xffffffff


	//   ....[39]....
        /*0834*/ 	.word	0xffffffff


	//   ....[40]....
        /*0838*/ 	.word	0xffffffff


	//   ....[41]....
        /*083c*/ 	.word	0xffffffff


	//   ....[42]....
        /*0840*/ 	.word	0xffffffff


	//   ....[43]....
        /*0844*/ 	.word	0xffffffff


	//   ....[44]....
        /*0848*/ 	.word	0xffffffff


	//   ....[45]....
        /*084c*/ 	.word	0xffffffff


	//   ....[46]....
        /*0850*/ 	.word	0xffffffff


	//   ....[47]....
        /*0854*/ 	.word	0xffffffff


	//   ....[48]....
        /*0858*/ 	.word	0xffffffff


	//   ....[49]....
        /*085c*/ 	.word	0xffffffff


	//   ....[50]....
        /*0860*/ 	.word	0xffffffff


	//   ....[51]....
        /*0864*/ 	.word	0xffffffff


	//   ....[52]....
        /*0868*/ 	.word	0xffffffff


	//   ....[53]....
        /*086c*/ 	.word	0xffffffff


	//   ....[54]....
        /*0870*/ 	.word	0x0500000f


	//   ....[55]....
        /*0874*/ 	.word	0x0500000f


	//   ....[56]....
        /*0878*/ 	.word	0x0500000f


	//   ....[57]....
        /*087c*/ 	.word	0x0500000f


	//   ....[58]....
        /*0880*/ 	.word	0x0500000f


	//   ....[59]....
        /*0884*/ 	.word	0x0500000f


	//   ....[60]....
        /*0888*/ 	.word	0x0500000f


	//   ....[61]....
        /*088c*/ 	.word	0x0500000f


	//   ....[62]....
        /*0890*/ 	.word	0x0500000f


	//   ....[63]....
        /*0894*/ 	.word	0x0500000f


	//   ....[64]....
        /*0898*/ 	.word	0x0500000f


	//   ....[65]....
        /*089c*/ 	.word	0x0500000f


	//   ....[66]....
        /*08a0*/ 	.word	0x0500000f


	//   ....[67]....
        /*08a4*/ 	.word	0x0500000f


	//   ....[68]....
        /*08a8*/ 	.word	0x0500000f


	//   ....[69]....
        /*08ac*/ 	.word	0x0500000f


	//   ....[70]....
        /*08b0*/ 	.word	0x0500000f


	//   ....[71]....
        /*08b4*/ 	.word	0x0500000f


	//   ....[72]....
        /*08b8*/ 	.word	0x0500000f


	//   ....[73]....
        /*08bc*/ 	.word	0x0500000f


	//   ....[74]....
        /*08c0*/ 	.word	0x0500000f


	//   ....[75]....
        /*08c4*/ 	.word	0x0500000f


	//   ....[76]....
        /*08c8*/ 	.word	0x0500000f


	//   ....[77]....
        /*08cc*/ 	.word	0x0500000f


	//   ....[78]....
        /*08d0*/ 	.word	0x0500000f


	//   ....[79]....
        /*08d4*/ 	.word	0x0500000f


	//   ....[80]....
        /*08d8*/ 	.word	0x0500000f


	//   ....[81]....
        /*08dc*/ 	.word	0x0500000f


	//   ....[82]....
        /*08e0*/ 	.word	0x0500000f


	//----- nvinfo : EIATTR_COOP_GROUP_INSTR_OFFSETS
	.align		4
.L_1027:
        /*08e4*/ 	.byte	0x04, 0x28
        /*08e6*/ 	.short	(.L_1029 - .L_1028)


	//   ....[0]....
.L_1028:
        /*08e8*/ 	.word	0x00000070


	//   ....[1]....
        /*08ec*/ 	.word	0x000001d0


	//   ....[2]....
        /*08f0*/ 	.word	0x00000220


	//   ....[3]....
        /*08f4*/ 	.word	0x00000450


	//   ....[4]....
        /*08f8*/ 	.word	0x000005b0


	//   ....[5]....
        /*08fc*/ 	.word	0x000006d0


	//   ....[6]....
        /*0900*/ 	.word	0x00000830


	//   ....[7]....
        /*0904*/ 	.word	0x0000c7c0


	//   ....[8]....
        /*0908*/ 	.word	0x00014700


	//   ....[9]....
        /*090c*/ 	.word	0x000147d0


	//   ....[10]....
        /*0910*/ 	.word	0x00014ad0


	//   ....[11]....
        /*0914*/ 	.word	0x00014ca0


	//   ....[12]....
        /*0918*/ 	.word	0x00019e50


	//   ....[13]....
        /*091c*/ 	.word	0x00019e70


	//   ....[14]....
        /*0920*/ 	.word	0x0001a850


	//   ....[15]....
        /*0924*/ 	.word	0x0001a8e0


	//   ....[16]....
        /*0928*/ 	.word	0x0001bf30


	//   ....[17]....
        /*092c*/ 	.word	0x0001c3a0


	//   ....[18]....
        /*0930*/ 	.word	0x0001c3e0


	//   ....[19]....
        /*0934*/ 	.word	0x0001c3f0


	//   ....[20]....
        /*0938*/ 	.word	0x0001ea00


	//   ....[21]....
        /*093c*/ 	.word	0x0001eba0


	//   ....[22]....
        /*0940*/ 	.word	0x0001ebd0


	//   ....[23]....
        /*0944*/ 	.word	0x0001ec10


	//   ....[24]....
        /*0948*/ 	.word	0x0001ec70


	//   ....[25]....
        /*094c*/ 	.word	0x0001ecd0


	//   ....[26]....
        /*0950*/ 	.word	0x0001ed20


	//   ....[27]....
        /*0954*/ 	.word	0x0001eee0


	//   ....[28]....
        /*0958*/ 	.word	0x0001ef40


	//   ....[29]....
        /*095c*/ 	.word	0x0001ef80


	//   ....[30]....
        /*0960*/ 	.word	0x0001efc0


	//   ....[31]....
        /*0964*/ 	.word	0x0001eff0


	//   ....[32]....
        /*0968*/ 	.word	0x0001f020


	//   ....[33]....
        /*096c*/ 	.word	0x0001f0c0


	//   ....[34]....
        /*0970*/ 	.word	0x0001f0f0


	//   ....[35]....
        /*0974*/ 	.word	0x0001f180


	//   ....[36]....
        /*0978*/ 	.word	0x00023710


	//   ....[37]....
        /*097c*/ 	.word	0x00023720


	//   ....[38]....
        /*0980*/ 	.word	0x00023840


	//   ....[39]....
        /*0984*/ 	.word	0x000238a0


	//   ....[40]....
        /*0988*/ 	.word	0x000238e0


	//   ....[41]....
        /*098c*/ 	.word	0x00023920


	//   ....[42]....
        /*0990*/ 	.word	0x00023950


	//   ....[43]....
        /*0994*/ 	.word	0x00023980


	//   ....[44]....
        /*0998*/ 	.word	0x00023b20


	//   ....[45]....
        /*099c*/ 	.word	0x00023b80


	//   ....[46]....
        /*09a0*/ 	.word	0x00023bc0


	//   ....[47]....
        /*09a4*/ 	.word	0x00023c00


	//   ....[48]....
        /*09a8*/ 	.word	0x00023c30


	//   ....[49]....
        /*09ac*/ 	.word	0x00023c60


	//   ....[50]....
        /*09b0*/ 	.word	0x00023d20


	//   ....[51]....
        /*09b4*/ 	.word	0x00023d40


	//   ....[52]....
        /*09b8*/ 	.word	0x00023db0


	//   ....[53]....
        /*09bc*/ 	.word	0x00024200


	//   ....[54]....
        /*09c0*/ 	.word	0x00024690


	//   ....[55]....
        /*09c4*/ 	.word	0x00024740


	//   ....[56]....
        /*09c8*/ 	.word	0x000247e0


	//   ....[57]....
        /*09cc*/ 	.word	0x00024880


	//   ....[58]....
        /*09d0*/ 	.word	0x00024920


	//   ....[59]....
        /*09d4*/ 	.word	0x00024a10


	//   ....[60]....
        /*09d8*/ 	.word	0x00024ab0


	//   ....[61]....
        /*09dc*/ 	.word	0x00024b50


	//   ....[62]....
        /*09e0*/ 	.word	0x00024bf0


	//   ....[63]....
        /*09e4*/ 	.word	0x00024e50


	//   ....[64]....
        /*09e8*/ 	.word	0x00025130


	//   ....[65]....
        /*09ec*/ 	.word	0x00025550


	//   ....[66]....
        /*09f0*/ 	.word	0x000255e0


	//   ....[67]....
        /*09f4*/ 	.word	0x00025680


	//   ....[68]....
        /*09f8*/ 	.word	0x00025730


	//   ....[69]....
        /*09fc*/ 	.word	0x000257b0


	//   ....[70]....
        /*0a00*/ 	.word	0x00025830


	//   ....[71]....
        /*0a04*/ 	.word	0x000258b0


	//   ....[72]....
        /*0a08*/ 	.word	0x00025930


	//   ....[73]....
        /*0a0c*/ 	.word	0x000259c0


	//   ....[74]....
        /*0a10*/ 	.word	0x00025a70


	//   ....[75]....
        /*0a14*/ 	.word	0x00025af0


	//   ....[76]....
        /*0a18*/ 	.word	0x00025b70


	//   ....[77]....
        /*0a1c*/ 	.word	0x00025bf0


	//   ....[78]....
        /*0a20*/ 	.word	0x00025c70


	//   ....[79]....
        /*0a24*/ 	.word	0x00025ce0


	//   ....[80]....
        /*0a28*/ 	.word	0x00025d80


	//   ....[81]....
        /*0a2c*/ 	.word	0x00025e10


	//   ....[82]....
        /*0a30*/ 	.word	0x00025f30


	//----- nvinfo : EIATTR_REG_RECONFIG
	.align		4
.L_1029:
        /*0a34*/ 	.byte	0x01, 0x54
	.zero		2


	//----- nvinfo : EIATTR_SYSCALL_OFFSETS
	.align		4
        /*0a38*/ 	.byte	0x04, 0x46
        /*0a3a*/ 	.short	(.L_1031 - .L_1030)


	//   ....[0]....
.L_1030:
        /*0a3c*/ 	.word	0x00001a10


	//   ....[1]....
        /*0a40*/ 	.word	0x00001b60


	//   ....[2]....
        /*0a44*/ 	.word	0x0000c990


	//   ....[3]....
        /*0a48*/ 	.word	0x0000ce30


	//   ....[4]....
        /*0a4c*/ 	.word	0x00020a90


	//   ....[5]....
        /*0a50*/ 	.word	0x00020bd0


	//   ....[6]....
        /*0a54*/ 	.word	0x00020cd0


	//----- nvinfo : EIATTR_MBARRIER_INSTR_OFFSETS
	.align		4
.L_1031:
        /*0a58*/ 	.byte	0x04, 0x39
        /*0a5a*/ 	.short	(.L_1033 - .L_1032)


	//   ....[0]....
.L_1032:
        /*0a5c*/ 	.word	0x00000300
        /*0a60*/ 	.word	0x000000ff
        /*0a64*/ 	.word	0x00034800
        /*0a68*/ 	.short	0x0100
        /*0a6a*/ 	.byte	0x08
	.zero		1


	//   ....[1]....
        /*0a6c*/ 	.word	0x00000310
        /*0a70*/ 	.word	0x000000ff
        /*0a74*/ 	.word	0x00034820
        /*0a78*/ 	.short	0x0100
        /*0a7a*/ 	.byte	0x08
	.zero		1


	//   ....[2]....
        /*0a7c*/ 	.word	0x00000400
        /*0a80*/ 	.word	0x000000ff
        /*0a84*/ 	.word	0x00034830
        /*0a88*/ 	.short	0x0100
        /*0a8a*/ 	.byte	0x08
	.zero		1


	//   ....[3]....
        /*0a8c*/ 	.word	0x00000410
        /*0a90*/ 	.word	0x000000ff
        /*0a94*/ 	.word	0x00034840
        /*0a98*/ 	.short	0x0100
        /*0a9a*/ 	.byte	0x08
	.zero		1


	//   ....[4]....
        /*0a9c*/ 	.word	0x00000420
        /*0aa0*/ 	.word	0x000000ff
        /*0aa4*/ 	.word	0x00034838
        /*0aa8*/ 	.short	0x0100
        /*0aaa*/ 	.byte	0x08
	.zero		1


	//   ....[5]....
        /*0aac*/ 	.word	0x00000430
        /*0ab0*/ 	.word	0x000000ff
        /*0ab4*/ 	.word	0x00034848
        /*0ab8*/ 	.short	0x0100
        /*0aba*/ 	.byte	0x08
	.zero		1


	//   ....[6]....
        /*0abc*/ 	.word	0x00000560
        /*0ac0*/ 	.word	0x000000ff
        /*0ac4*/ 	.word	0x00034850
        /*0ac8*/ 	.short	0x0100
        /*0aca*/ 	.byte	0x08
	.zero		1


	//   ....[7]....
        /*0acc*/ 	.word	0x00000570
        /*0ad0*/ 	.word	0x000000ff
        /*0ad4*/ 	.word	0x00034860
        /*0ad8*/ 	.short	0x0100
        /*0ada*/ 	.byte	0x08
	.zero		1


	//   ....[8]....
        /*0adc*/ 	.word	0x00000580
        /*0ae0*/ 	.word	0x000000ff
        /*0ae4*/ 	.word	0x00034858
        /*0ae8*/ 	.short	0x0100
        /*0aea*/ 	.byte	0x08
	.zero		1


	//   ....[9]....
        /*0aec*/ 	.word	0x00000590
        /*0af0*/ 	.word	0x000000ff
        /*0af4*/ 	.word	0x00034868
        /*0af8*/ 	.short	0x0100
        /*0afa*/ 	.byte	0x08
	.zero		1


	//   ....[10]....
        /*0afc*/ 	.word	0x00000680
        /*0b00*/ 	.word	0x000000ff
        /*0b04*/ 	.word	0x00034870
        /*0b08*/ 	.short	0x0100
        /*0b0a*/ 	.byte	0x06
	.zero		1


	//   ....[11]....
        /*0b0c*/ 	.word	0x00000690
        /*0b10*/ 	.word	0x000000ff
        /*0b14*/ 	.word	0x00034880
        /*0b18*/ 	.short	0x0100
        /*0b1a*/ 	.byte	0x06
	.zero		1


	//   ....[12]....
        /*0b1c*/ 	.word	0x000006a0
        /*0b20*/ 	.word	0x000000ff
        /*0b24*/ 	.word	0x00034878
        /*0b28*/ 	.short	0x0100
        /*0b2a*/ 	.byte	0x06
	.zero		1


	//   ....[13]....
        /*0b2c*/ 	.word	0x000006b0
        /*0b30*/ 	.word	0x000000ff
        /*0b34*/ 	.word	0x00034888
        /*0b38*/ 	.short	0x0100
        /*0b3a*/ 	.byte	0x06
	.zero		1


	//   ....[14]....
        /*0b3c*/ 	.word	0x000007e0
        /*0b40*/ 	.word	0x000000ff
        /*0b44*/ 	.word	0x00034890
        /*0b48*/ 	.short	0x0100
        /*0b4a*/ 	.byte	0x08
	.zero		1


	//   ....[15]....
        /*0b4c*/ 	.word	0x000007f0
        /*0b50*/ 	.word	0x000000ff
        /*0b54*/ 	.word	0x000348a0
        /*0b58*/ 	.short	0x0100
        /*0b5a*/ 	.byte	0x08
	.zero		1


	//   ....[16]....
        /*0b5c*/ 	.word	0x00000800
        /*0b60*/ 	.word	0x000000ff
        /*0b64*/ 	.word	0x00034898
        /*0b68*/ 	.short	0x0100
        /*0b6a*/ 	.byte	0x08
	.zero		1


	//   ....[17]....
        /*0b6c*/ 	.word	0x00000810
        /*0b70*/ 	.word	0x000000ff
        /*0b74*/ 	.word	0x000348a8
        /*0b78*/ 	.short	0x0100
        /*0b7a*/ 	.byte	0x08
	.zero		1


	//   ....[18]....
        /*0b7c*/ 	.word	0x00000940
        /*0b80*/ 	.word	0x000000ff
        /*0b84*/ 	.word	0x000348b0
        /*0b88*/ 	.short	0x0100
        /*0b8a*/ 	.byte	0x08
	.zero		1


	//   ....[19]....
        /*0b8c*/ 	.word	0x00000950
        /*0b90*/ 	.word	0x000000ff
        /*0b94*/ 	.word	0x000348c0
        /*0b98*/ 	.short	0x0100
        /*0b9a*/ 	.byte	0x08
	.zero		1


	//   ....[20]....
        /*0b9c*/ 	.word	0x00000960
        /*0ba0*/ 	.word	0x000000ff
        /*0ba4*/ 	.word	0x000348b8
        /*0ba8*/ 	.short	0x0100
        /*0baa*/ 	.byte	0x08
	.zero		1


	//   ....[21]....
        /*0bac*/ 	.word	0x00000970
        /*0bb0*/ 	.word	0x000000ff
        /*0bb4*/ 	.word	0x000348c8
        /*0bb8*/ 	.short	0x0100
        /*0bba*/ 	.byte	0x08
	.zero		1


	//   ....[22]....
        /*0bbc*/ 	.word	0x00003d20
        /*0bc0*/ 	.word	0x00000003
        /*0bc4*/ 	.word	0x00034890
        /*0bc8*/ 	.short	0x010a
        /*0bca*/ 	.byte	0x3f
	.zero		1


	//   ....[23]....
        /*0bcc*/ 	.word	0x00007b20
        /*0bd0*/ 	.word	0x00000003
        /*0bd4*/ 	.word	0x00034890
        /*0bd8*/ 	.short	0x010a
        /*0bda*/ 	.byte	0x3f
	.zero		1


	//   ....[24]....
        /*0bdc*/ 	.word	0x0000b110
        /*0be0*/ 	.word	0x00000003
        /*0be4*/ 	.word	0x00034890
        /*0be8*/ 	.short	0x010a
        /*0bea*/ 	.byte	0x3f
	.zero		1


	//   ....[25]....
        /*0bec*/ 	.word	0x0000ba90
        /*0bf0*/ 	.word	0x00000028
        /*0bf4*/ 	.word	0x00000000
        /*0bf8*/ 	.short	0x0101
        /*0bfa*/ 	.byte	0x3f
	.zero		1


	//   ....[26]....
        /*0bfc*/ 	.word	0x0000bad0
        /*0c00*/ 	.word	0x00000003
        /*0c04*/ 	.word	0x000348b0
        /*0c08*/ 	.short	0x010a
        /*0c0a*/ 	.byte	0x3f
	.zero		1


	//   ....[27]....
        /*0c0c*/ 	.word	0x0000c3e0
        /*0c10*/ 	.word	0x00000003
        /*0c14*/ 	.word	0x00000000
        /*0c18*/ 	.short	0x0101
        /*0c1a*/ 	.byte	0x3f
	.zero		1


	//   ....[28]....
        /*0c1c*/ 	.word	0x0000ca20
        /*0c20*/ 	.word	0x00000002
        /*0c24*/ 	.word	0x00034800
        /*0c28*/ 	.short	0x010a
        /*0c2a*/ 	.byte	0x3f
	.zero		1


	//   ....[29]....
        /*0c2c*/ 	.word	0x0000ca70
        /*0c30*/ 	.word	0x00000002
        /*0c34*/ 	.word	0x00034800
        /*0c38*/ 	.short	0x010a
        /*0c3a*/ 	.byte	0x3f
	.zero		1


	//   ....[30]....
        /*0c3c*/ 	.word	0x0000d0e0
        /*0c40*/ 	.word	0x00000002
        /*0c44*/ 	.word	0x00034800
        /*0c48*/ 	.short	0x010a
        /*0c4a*/ 	.byte	0x3f
	.zero		1


	//   ....[31]....
        /*0c4c*/ 	.word	0x0000ea00
        /*0c50*/ 	.word	0x00000002
        /*0c54*/ 	.word	0x00034800
        /*0c58*/ 	.short	0x010a
        /*0c5a*/ 	.byte	0x3f
	.zero		1


	//   ....[32]....
        /*0c5c*/ 	.word	0x00010570
        /*0c60*/ 	.word	0x00000000
        /*0c64*/ 	.word	0x00034830
        /*0c68*/ 	.short	0x010a
        /*0c6a*/ 	.byte	0x3f
	.zero		1


	//   ....[33]....
        /*0c6c*/ 	.word	0x000105f0
        /*0c70*/ 	.word	0x00000000
        /*0c74*/ 	.word	0x00034830
        /*0c78*/ 	.short	0x010a
        /*0c7a*/ 	.byte	0x3f
	.zero		1


	//   ....[34]....
        /*0c7c*/ 	.word	0x00015570
        /*0c80*/ 	.word	0x00000003
        /*0c84*/ 	.word	0x00000000
        /*0c88*/ 	.short	0x0101
        /*0c8a*/ 	.byte	0x3f
	.zero		1


	//   ....[35]....
        /*0c8c*/ 	.word	0x00016390
        /*0c90*/ 	.word	0x00000006
        /*0c94*/ 	.word	0x00034830
        /*0c98*/ 	.short	0x010a
        /*0c9a*/ 	.byte	0x3f
	.zero		1


	//   ....[36]....
        /*0c9c*/ 	.word	0x000163e0
        /*0ca0*/ 	.word	0x00000006
        /*0ca4*/ 	.word	0x00034830
        /*0ca8*/ 	.short	0x010a
        /*0caa*/ 	.byte	0x3f
	.zero		1


	//   ....[37]....
        /*0cac*/ 	.word	0x00019910
        /*0cb0*/ 	.word	0x00000006
        /*0cb4*/ 	.word	0x00034850
        /*0cb8*/ 	.short	0x010a
        /*0cba*/ 	.byte	0x3f
	.zero		1


	//   ....[38]....
        /*0cbc*/ 	.word	0x00019950
        /*0cc0*/ 	.word	0x00000006
        /*0cc4*/ 	.word	0x00034850
        /*0cc8*/ 	.short	0x010a
        /*0cca*/ 	.byte	0x3f
	.zero		1


	//   ....[39]....
        /*0ccc*/ 	.word	0x0001b150
        /*0cd0*/ 	.word	0x00000082
        /*0cd4*/ 	.word	0x00000000
        /*0cd8*/ 	.short	0x0101
        /*0cda*/ 	.byte	0x3f
	.zero		1


	//   ....[40]....
        /*0cdc*/ 	.word	0x0001b300
        /*0ce0*/ 	.word	0x00000082
        /*0ce4*/ 	.word	0x00000000
        /*0ce8*/ 	.short	0x0101
        /*0cea*/ 	.byte	0x3f
	.zero		1


	//   ....[41]....
        /*0cec*/ 	.word	0x0001be10
        /*0cf0*/ 	.word	0x00000009
        /*0cf4*/ 	.word	0x00034850
        /*0cf8*/ 	.short	0x010a
        /*0cfa*/ 	.byte	0x3f
	.zero		1


	//   ....[42]....
        /*0cfc*/ 	.word	0x0001be90
        /*0d00*/ 	.word	0x00000009
        /*0d04*/ 	.word	0x00034850
        /*0d08*/ 	.short	0x010a
        /*0d0a*/ 	.byte	0x3f
	.zero		1


	//   ....[43]....
        /*0d0c*/ 	.word	0x0001c6a0
        /*0d10*/ 	.word	0x0000000a
        /*0d14*/ 	.word	0x00000000
        /*0d18*/ 	.short	0x0101
        /*0d1a*/ 	.byte	0x3f
	.zero		1


	//   ....[44]....
        /*0d1c*/ 	.word	0x0001d9e0
        /*0d20*/ 	.word	0x00000000
        /*0d24*/ 	.word	0x00000000
        /*0d28*/ 	.short	0x0101
        /*0d2a*/ 	.byte	0x3f
	.zero		1


	//   ....[45]....
        /*0d2c*/ 	.word	0x0001fcd0
        /*0d30*/ 	.word	0x00000009
        /*0d34*/ 	.word	0x00034820
        /*0d38*/ 	.short	0x010a
        /*0d3a*/ 	.byte	0x3f
	.zero		1


	//   ....[46]....
        /*0d3c*/ 	.word	0x0001fd60
        /*0d40*/ 	.word	0x00000005
        /*0d44*/ 	.word	0x000348a0
        /*0d48*/ 	.short	0x010a
        /*0d4a*/ 	.byte	0x3f
	.zero		1


	//   ....[47]....
        /*0d4c*/ 	.word	0x0001ff90
        /*0d50*/ 	.word	0x00000005
        /*0d54*/ 	.word	0x000348c0
        /*0d58*/ 	.short	0x010a
        /*0d5a*/ 	.byte	0x3f
	.zero		1


	//   ....[48]....
        /*0d5c*/ 	.word	0x000202e0
        /*0d60*/ 	.word	0x00000006
        /*0d64*/ 	.word	0x000348a0
        /*0d68*/ 	.short	0x010a
        /*0d6a*/ 	.byte	0x3f
	.zero		1


	//   ....[49]....
        /*0d6c*/ 	.word	0x000204f0
        /*0d70*/ 	.word	0x00000006
        /*0d74*/ 	.word	0x000348c0
        /*0d78*/ 	.short	0x010a
        /*0d7a*/ 	.byte	0x3f
	.zero		1


	//   ....[50]....
        /*0d7c*/ 	.word	0x00021340
        /*0d80*/ 	.word	0x00000006
        /*0d84*/ 	.word	0x00034840
        /*0d88*/ 	.short	0x010a
        /*0d8a*/ 	.byte	0x3f
	.zero		1


	//   ....[51]....
        /*0d8c*/ 	.word	0x00021820
        /*0d90*/ 	.word	0x00000007
        /*0d94*/ 	.word	0x00034820
        /*0d98*/ 	.short	0x010a
        /*0d9a*/ 	.byte	0x3f
	.zero		1


	//   ....[52]....
        /*0d9c*/ 	.word	0x00021b80
        /*0da0*/ 	.word	0x00000008
        /*0da4*/ 	.word	0x00034840
        /*0da8*/ 	.short	0x010a
        /*0daa*/ 	.byte	0x3f
	.zero		1


	//   ....[53]....
        /*0dac*/ 	.word	0x00021e30
        /*0db0*/ 	.word	0x00000008
        /*0db4*/ 	.word	0x00034860
        /*0db8*/ 	.short	0x010a
        /*0dba*/ 	.byte	0x3f
	.zero		1


	//   ....[54]....
        /*0dbc*/ 	.word	0x00022410
        /*0dc0*/ 	.word	0x00000002
        /*0dc4*/ 	.word	0x00034840
        /*0dc8*/ 	.short	0x010a
        /*0dca*/ 	.byte	0x3f
	.zero		1


	//   ....[55]....
        /*0dcc*/ 	.word	0x000226c0
        /*0dd0*/ 	.word	0x00000002
        /*0dd4*/ 	.word	0x00034860
        /*0dd8*/ 	.short	0x010a
        /*0dda*/ 	.byte	0x3f
	.zero		1


	//   ....[56]....
        /*0ddc*/ 	.word	0x00022c00
        /*0de0*/ 	.word	0x00000002
        /*0de4*/ 	.word	0x00034840
        /*0de8*/ 	.short	0x010a
        /*0dea*/ 	.byte	0x3f
	.zero		1


	//   ....[57]....
        /*0dec*/ 	.word	0x00022ea0
        /*0df0*/ 	.word	0x00000002
        /*0df4*/ 	.word	0x00034860
        /*0df8*/ 	.short	0x010a
        /*0dfa*/ 	.byte	0x3f
	.zero		1


	//   ....[58]....
        /*0dfc*/ 	.word	0x00023380
        /*0e00*/ 	.word	0x00000003
        /*0e04*/ 	.word	0x00034860
        /*0e08*/ 	.short	0x010a
        /*0e0a*/ 	.byte	0x3f
	.zero		1


	//   ....[59]....
        /*0e0c*/ 	.word	0x00024180
        /*0e10*/ 	.word	0x00000000
        /*0e14*/ 	.word	0x00034820
        /*0e18*/ 	.short	0x010a
        /*0e1a*/ 	.byte	0x3f
	.zero		1


	//   ....[60]....
        /*0e1c*/ 	.word	0x00024330
        /*0e20*/ 	.word	0x00000006
        /*0e24*/ 	.word	0x00000000
        /*0e28*/ 	.short	0x010a
        /*0e2a*/ 	.byte	0x3f
	.zero		1


	//   ....[61]....
        /*0e2c*/ 	.word	0x000243a0
        /*0e30*/ 	.word	0x00000007
        /*0e34*/ 	.word	0x00000000
        /*0e38*/ 	.short	0x010a
        /*0e3a*/ 	.byte	0x3f
	.zero		1


	//   ....[62]....
        /*0e3c*/ 	.word	0x00024410
        /*0e40*/ 	.word	0x00000004
        /*0e44*/ 	.word	0x00000000
        /*0e48*/ 	.short	0x010a
        /*0e4a*/ 	.byte	0x3f
	.zero		1


	//   ....[63]....
        /*0e4c*/ 	.word	0x00024440
        /*0e50*/ 	.word	0x00000003
        /*0e54*/ 	.word	0x00000000
        /*0e58*/ 	.short	0x010a
        /*0e5a*/ 	.byte	0x3f
	.zero		1


	//   ....[64]....
        /*0e5c*/ 	.word	0x000244a0
        /*0e60*/ 	.word	0x00000003
        /*0e64*/ 	.word	0x00034890
        /*0e68*/ 	.short	0x010a
        /*0e6a*/ 	.byte	0x3f
	.zero		1


	//   ....[65]....
        /*0e6c*/ 	.word	0x000244f0
        /*0e70*/ 	.word	0x00000003
        /*0e74*/ 	.word	0x00034890
        /*0e78*/ 	.short	0x010a
        /*0e7a*/ 	.byte	0x3f
	.zero		1


	//   ....[66]....
        /*0e7c*/ 	.word	0x00024540
        /*0e80*/ 	.word	0x00000003
        /*0e84*/ 	.word	0x00034890
        /*0e88*/ 	.short	0x010a
        /*0e8a*/ 	.byte	0x3f
	.zero		1


	//   ....[67]....
        /*0e8c*/ 	.word	0x00024590
        /*0e90*/ 	.word	0x00000003
        /*0e94*/ 	.word	0x000348b0
        /*0e98*/ 	.short	0x010a
        /*0e9a*/ 	.byte	0x3f
	.zero		1


	//   ....[68]....
        /*0e9c*/ 	.word	0x00024960
        /*0ea0*/ 	.word	0x00000002
        /*0ea4*/ 	.word	0x00034800
        /*0ea8*/ 	.short	0x010a
        /*0eaa*/ 	.byte	0x3f
	.zero		1


	//   ....[69]....
        /*0eac*/ 	.word	0x00024c30
        /*0eb0*/ 	.word	0x00000002
        /*0eb4*/ 	.word	0x00034800
        /*0eb8*/ 	.short	0x010a
        /*0eba*/ 	.byte	0x3f
	.zero		1


	//   ....[70]....
        /*0ebc*/ 	.word	0x00024c80
        /*0ec0*/ 	.word	0x00000000
        /*0ec4*/ 	.word	0x00034830
        /*0ec8*/ 	.short	0x010a
        /*0eca*/ 	.byte	0x3f
	.zero		1


	//   ....[71]....
        /*0ecc*/ 	.word	0x00024cd0
        /*0ed0*/ 	.word	0x00000006
        /*0ed4*/ 	.word	0x00034830
        /*0ed8*/ 	.short	0x010a
        /*0eda*/ 	.byte	0x3f
	.zero		1


	//   ....[72]....
        /*0edc*/ 	.word	0x00024d20
        /*0ee0*/ 	.word	0x00000006
        /*0ee4*/ 	.word	0x00034850
        /*0ee8*/ 	.short	0x010a
        /*0eea*/ 	.byte	0x3f
	.zero		1


	//   ....[73]....
        /*0eec*/ 	.word	0x00024d70
        /*0ef0*/ 	.word	0x00000009
        /*0ef4*/ 	.word	0x00034850
        /*0ef8*/ 	.short	0x010a
        /*0efa*/ 	.byte	0x3f
	.zero		1


	//   ....[74]....
        /*0efc*/ 	.word	0x00024f10
        /*0f00*/ 	.word	0x00000009
        /*0f04*/ 	.word	0x00034820
        /*0f08*/ 	.short	0x010a
        /*0f0a*/ 	.byte	0x3f
	.zero		1


	//   ....[75]....
        /*0f0c*/ 	.word	0x00024f60
        /*0f10*/ 	.word	0x00000005
        /*0f14*/ 	.word	0x000348a0
        /*0f18*/ 	.short	0x010a
        /*0f1a*/ 	.byte	0x3f
	.zero		1


	//   ....[76]....
        /*0f1c*/ 	.word	0x00024fb0
        /*0f20*/ 	.word	0x00000005
        /*0f24*/ 	.word	0x000348c0
        /*0f28*/ 	.short	0x010a
        /*0f2a*/ 	.byte	0x3f
	.zero		1


	//   ....[77]....
        /*0f2c*/ 	.word	0x00025000
        /*0f30*/ 	.word	0x00000006
        /*0f34*/ 	.word	0x000348a0
        /*0f38*/ 	.short	0x010a
        /*0f3a*/ 	.byte	0x3f
	.zero		1


	//   ....[78]....
        /*0f3c*/ 	.word	0x00025050
        /*0f40*/ 	.word	0x00000006
        /*0f44*/ 	.word	0x000348c0
        /*0f48*/ 	.short	0x010a
        /*0f4a*/ 	.byte	0x3f
	.zero		1


	//   ....[79]....
        /*0f4c*/ 	.word	0x000251f0
        /*0f50*/ 	.word	0x00000006
        /*0f54*/ 	.word	0x00034840
        /*0f58*/ 	.short	0x010a
        /*0f5a*/ 	.byte	0x3f
	.zero		1


	//   ....[80]....
        /*0f5c*/ 	.word	0x00025270
        /*0f60*/ 	.word	0x00000006
        /*0f64*/ 	.word	0x00034820
        /*0f68*/ 	.short	0x010a
        /*0f6a*/ 	.byte	0x3f
	.zero		1


	//   ....[81]....
        /*0f6c*/ 	.word	0x000252c0
        /*0f70*/ 	.word	0x00000008
        /*0f74*/ 	.word	0x00034840
        /*0f78*/ 	.short	0x010a
        /*0f7a*/ 	.byte	0x3f
	.zero		1


	//   ....[82]....
        /*0f7c*/ 	.word	0x00025310
        /*0f80*/ 	.word	0x00000008
        /*0f84*/ 	.word	0x00034860
        /*0f88*/ 	.short	0x010a
        /*0f8a*/ 	.byte	0x3f
	.zero		1


	//   ....[83]....
        /*0f8c*/ 	.word	0x00025360
        /*0f90*/ 	.word	0x00000002
        /*0f94*/ 	.word	0x00034840
        /*0f98*/ 	.short	0x010a
        /*0f9a*/ 	.byte	0x3f
	.zero		1


	//   ....[84]....
        /*0f9c*/ 	.word	0x000253b0
        /*0fa0*/ 	.word	0x00000002
        /*0fa4*/ 	.word	0x00034860
        /*0fa8*/ 	.short	0x010a
        /*0faa*/ 	.byte	0x3f
	.zero		1


	//   ....[85]....
        /*0fac*/ 	.word	0x00025400
        /*0fb0*/ 	.word	0x00000002
        /*0fb4*/ 	.word	0x00034840
        /*0fb8*/ 	.short	0x010a
        /*0fba*/ 	.byte	0x3f
	.zero		1


	//   ....[86]....
        /*0fbc*/ 	.word	0x00025450
        /*0fc0*/ 	.word	0x00000002
        /*0fc4*/ 	.word	0x00034860
        /*0fc8*/ 	.short	0x010a
        /*0fca*/ 	.byte	0x3f
	.zero		1


	//   ....[87]....
        /*0fcc*/ 	.word	0x000254a0
        /*0fd0*/ 	.word	0x00000003
        /*0fd4*/ 	.word	0x00034860
        /*0fd8*/ 	.short	0x010a
        /*0fda*/ 	.byte	0x3f
	.zero		1


	//   ....[88]....
        /*0fdc*/ 	.word	0x00025e50
        /*0fe0*/ 	.word	0x00000000
        /*0fe4*/ 	.word	0x00034820
        /*0fe8*/ 	.short	0x010a
        /*0fea*/ 	.byte	0x3f
	.zero		1


	//   ....[89]....
        /*0fec*/ 	.word	0x00025ff0
        /*0ff0*/ 	.word	0x00000006
        /*0ff4*/ 	.word	0x00000000
        /*0ff8*/ 	.short	0x010a
        /*0ffa*/ 	.byte	0x3f
	.zero		1


	//   ....[90]....
        /*0ffc*/ 	.word	0x00026040
        /*1000*/ 	.word	0x00000007
        /*1004*/ 	.word	0x00000000
        /*1008*/ 	.short	0x010a
        /*100a*/ 	.byte	0x3f
	.zero		1


	//   ....[91]....
        /*100c*/ 	.word	0x00026090
        /*1010*/ 	.word	0x00000004
        /*1014*/ 	.word	0x00000000
        /*1018*/ 	.short	0x010a
        /*101a*/ 	.byte	0x3f
	.zero		1


	//----- nvinfo : EIATTR_NUM_MBARRIERS
	.align		4
.L_1033:
        /*101c*/ 	.byte	0x03, 0x38
        /*101e*/ 	.short	0x0016


	//----- nvinfo : EIATTR_EXIT_INSTR_OFFSETS
	.align		4
        /*1020*/ 	.byte	0x04, 0x1c
        /*1022*/ 	.short	(.L_1035 - .L_1034)


	//   ....[0]....
.L_1034:
        /*1024*/ 	.word	0x00024490


	//----- nvinfo : EIATTR_MAX_THREADS
	.align		4
.L_1035:
        /*1028*/ 	.byte	0x04, 0x05
        /*102a*/ 	.short	(.L_1037 - .L_1036)
.L_1036:
        /*102c*/ 	.word	0x00000180
        /*1030*/ 	.word	0x00000001
        /*1034*/ 	.word	0x00000001


	//----- nvinfo : EIATTR_CRS_STACK_SIZE
	.align		4
.L_1037:
        /*1038*/ 	.byte	0x04, 0x1e
        /*103a*/ 	.short	(.L_1039 - .L_1038)
.L_1038:
        /*103c*/ 	.word	0x00000000


	//----- nvinfo : EIATTR_CBANK_PARAM_SIZE
	.align		4
.L_1039:
        /*1040*/ 	.byte	0x03, 0x19
        /*1042*/ 	.short	0x0a70


	//----- nvinfo : EIATTR_PARAM_CBANK
	.align		4
        /*1044*/ 	.byte	0x04, 0x0a
        /*1046*/ 	.short	(.L_1041 - .L_1040)
	.align		4
.L_1040:
        /*1048*/ 	.word	index@(.nv.constant0._ZN7cutlass13device_kernelIN5flash11enable_sm90INS1_16FlashAttnFwdSm90INS1_25CollectiveMainloopFwdSm90ILi2EN4cute5tupleIJNS5_1CILi1EEES8_S8_EEENS6_IJNS7_ILi128EEENS7_ILi176EEESA_EEELi128ENS_10bfloat16_tEfNS_4arch4Sm90ELb0ELb0ELb0ELb1ELb0ELb1ELb0ELb1ELb1ELb0ELb0ELb0EEENS1_21CollectiveEpilogueFwdINS6_IJSA_SA_SB_EEES9_SD_SF_Li256ELb1ELb0ELb0ELb0EEENS1_36VarlenDynamicPersistentTileSchedulerILi128ELi176ELi256ELi32ELb0ELb0ELb1ELb0ELb1ELb1EEEEEEEEEvNT_6ParamsE)
        /*104c*/ 	.short	0x0210
        /*104e*/ 	.short	0x0a70


	//----- nvinfo : EIATTR_SW_WAR
	.align		4
.L_1041:
        /*1050*/ 	.byte	0x04, 0x36
        /*1052*/ 	.short	(.L_1043 - .L_1042)
.L_1042:
        /*1054*/ 	.word	0x00000008
.L_1043:


//--------------------- .nv.info._ZN7cutlass13device_kernelIN5flash11enable_sm90INS1_16FlashAttnFwdSm90INS1_25CollectiveMainloopFwdSm90ILi2EN4cute5tupleIJNS5_1CILi1EEES8_S8_EEENS6_IJNS7_ILi128EEESA_SA_EEELi128ENS_10bfloat16_tEfNS_4arch4Sm90ELb0ELb1ELb0ELb0ELb0ELb0ELb0ELb1ELb1ELb0ELb0ELb0EEENS1_21CollectiveEpilogueFwdISB_S9_SC_SE_Li256ELb0ELb0ELb0ELb0EEENS1_30DynamicPersistentTileSchedulerILi256ELi32ELb0ELb0ELb1EEEEEEEEEvNT_6ParamsE --------------------------
	.section	.nv.info._ZN7cutlass13device_kernelIN5flash11enable_sm90INS1_16FlashAttnFwdSm90INS1_25CollectiveMainloopFwdSm90ILi2EN4cute5tupleIJNS5_1CILi1EEES8_S8_EEENS6_IJNS7_ILi128EEESA_SA_EEELi128ENS_10bfloat16_tEfNS_4arch4Sm90ELb0ELb1ELb0ELb0ELb0ELb0ELb0ELb1ELb1ELb0ELb0ELb0EEENS1_21CollectiveEpilogueFwdISB_S9_SC_SE_Li256ELb0ELb0ELb0ELb0EEENS1_30DynamicPersistentTileSchedulerILi256ELi32ELb0ELb0ELb1EEEEEEEEEvNT_6ParamsE,"",@"SHT_CUDA_INFO"
	.sectionflags	@""
	.align	4


	//----- nvinfo : EIATTR_CUDA_API_VERSION
	.align		4
        /*0000*/ 	.byte	0x04, 0x37
        /*0002*/ 	.short	(.L_1045 - .L_1044)
.L_1044:
        /*0004*/ 	.word	0x00000082


	//----- nvinfo : EIATTR_KPARAM_INFO
	.align		4
.L_1045:
        /*0008*/ 	.byte	0x04, 0x17
        /*000a*/ 	.short	(.L_1047 - .L_1046)
.L_1046:
        /*000c*/ 	.word	0x00000000
        /*0010*/ 	.short	0x0000
        /*0012*/ 	.short	0x0070
        /*0014*/ 	.byte	0x00, 0xf0, 0x01, 0x2e


	//----- nvinfo : EIATTR_SPARSE_MMA_MASK
	.align		4
.L_1047:
        /*0018*/ 	.byte	0x03, 0x50
        /*001a*/ 	.short	0x0000


	//----- nvinfo : EIATTR_MAXREG_COUNT
	.align		4
        /*001c*/ 	.byte	0x03, 0x1b
        /*001e*/ 	.short	0x00a8


	//----- nvinfo : EIATTR_NUM_BARRIERS
	.align		4
        /*0020*/ 	.byte	0x02, 0x4c
        /*0022*/ 	.byte	0x10
	.zero		1


	//----- nvinfo : EIATTR_EXTERNS
	.align		4
        /*0024*/ 	.byte	0x04, 0x0f
        /*0026*/ 	.short	(.L_1049 - .L_1048)


	//   ....[0]....
	.align		4
.L_1048:
        /*0028*/ 	.word	index@(__assertfail)


	//----- nvinfo : EIATTR_MERCURY_ISA_VERSION
	.align		4
.L_1049:
        /*002c*/ 	.byte	0x03, 0x5f
        /*002e*/ 	.short	0x0101


	//----- nvinfo : EIATTR_INT_WARP_WIDE_INSTR_OFFSETS
	.align		4
        /*0030*/ 	.byte	0x04, 0x31
        /*0032*/ 	.short	(.L_1051 - .L_1050)


	//   ....[0]....
.L_1050:
        /*0034*/ 	.word	0x00000180


	//   ....[1]....
        /*0038*/ 	.word	0x000001b0


	//   ....[2]....
        /*003c*/ 	.word	0x000001c0


	//   ....[3]....
        /*0040*/ 	.word	0x0000f1f0


	//   ....[4]....
        /*0044*/ 	.word	0x0000f280


	//   ....[5]....
        /*0048*/ 	.word	0x0000f7b0


	//   ....[6]....
        /*004c*/ 	.word	0x000112f0


	//   ....[7]....
        /*0050*/ 	.word	0x00011380


	//----- nvinfo : EIATTR_COOP_GROUP_MASK_REGIDS
	.align		4
.L_1051:
        /*0054*/ 	.byte	0x04, 0x29
        /*0056*/ 	.short	(.L_1053 - .L_1052)


	//   ....[0]....
.L_1052:
        /*0058*/ 	.word	0xffffffff


	//   ....[1]....
        /*005c*/ 	.word	0xffffffff


	//   ....[2]....
        /*0060*/ 	.word	0xffffffff


	//   ....[3]....
        /*0064*/ 	.word	0xffffffff


	//   ....[4]....
        /*0068*/ 	.word	0xffffffff


	//   ....[5]....
        /*006c*/ 	.word	0xffffffff


	//   ....[6]....
        /*0070*/ 	.word	0xffffffff


	//   ....[7]....
        /*0074*/ 	.word	0xffffffff


	//   ....[8]....
        /*0078*/ 	.word	0xffffffff


	//   ....[9]....
        /*007c*/ 	.word	0xffffffff


	//   ....[10]....
        /*0080*/ 	.word	0xffffffff


	//   ....[11]....
        /*0084*/ 	.word	0xffffffff


	//   ....[12]....
        /*0088*/ 	.word	0xffffffff


	//   ....[13]....
        /*008c*/ 	.word	0xffffffff


	//   ....[14]....
        /*0090*/ 	.word	0xffffffff


	//   ....[15]....
        /*0094*/ 	.word	0xffffffff


	//   ....[16]....
        /*0098*/ 	.word	0xffffffff


	//   ....[17]....
        /*009c*/ 	.word	0xffffffff


	//   ....[18]....
        /*00a0*/ 	.word	0xffffffff


	//   ....[19]....
        /*00a4*/ 	.word	0xffffffff


	//   ....[20]....
        /*00a8*/ 	.word	0xffffffff


	//   ....[21]....
        /*00ac*/ 	.word	0xffffffff


	//   ....[22]....
        /*00b0*/ 	.word	0xffffffff


	//   ....[23]....
        /*00b4*/ 	.word	0xffffffff


	//   ....[24]....
        /*00b8*/ 	.word	0xffffffff


	//   ....[25]....
        /*00bc*/ 	.word	0xffffffff


	//   ....[26]....
        /*00c0*/ 	.word	0xffffffff


	//   ....[27]....
        /*00c4*/ 	.word	0xffffffff


	//   ....[28]....
        /*00c8*/ 	.word	0xffffffff


	//   ....[29]....
        /*00cc*/ 	.word	0xffffffff


	//   ....[30]....
        /*00d0*/ 	.word	0xffffffff


	//   ....[31]....
        /*00d4*/ 	.word	0xffffffff


	//   ....[32]....
        /*00d8*/ 	.word	0x0500000f


	//   ....[33]....
        /*00dc*/ 	.word	0x0500000f


	//----- nvinfo : EIATTR_COOP_GROUP_INSTR_OFFSETS
	.align		4
.L_1053:
        /*00e0*/ 	.byte	0x04, 0x28
        /*00e2*/ 	.short	(.L_1055 - .L_1054)


	//   ....[0]....
.L_1054:
        /*00e4*/ 	.word	0x00000060


	//   ....[1]....
        /*00e8*/ 	.word	0x00000190


	//   ....[2]....
        /*00ec*/ 	.word	0x000001e0


	//   ....[3]....
        /*00f0*/ 	.word	0x000003d0


	//   ....[4]....
        /*00f4*/ 	.word	0x00000530


	//   ....[5]....
        /*00f8*/ 	.word	0x00000650


	//   ....[6]....
        /*00fc*/ 	.word	0x000007b0


	//   ....[7]....
        /*0100*/ 	.word	0x00001710


	//   ....[8]....
        /*0104*/ 	.word	0x000033d0


	//   ....[9]....
        /*0108*/ 	.word	0x00003480


	//   ....[10]....
        /*010c*/ 	.word	0x00003b60


	//   ....[11]....
        /*0110*/ 	.word	0x00003bc0


	//   ....[12]....
        /*0114*/ 	.word	0x00006060


	//   ....[13]....
        /*0118*/ 	.word	0x00006080


	//   ....[14]....
        /*011c*/ 	.word	0x00006a60


	//   ....[15]....
        /*0120*/ 	.word	0x00006ad0


	//   ....[16]....
        /*0124*/ 	.word	0x00008450


	//   ....[17]....
        /*0128*/ 	.word	0x00008470


	//   ....[18]....
        /*012c*/ 	.word	0x00008730


	//   ....[19]....
        /*0130*/ 	.word	0x00008870


	//   ....[20]....
        /*0134*/ 	.word	0x0000b2c0


	//   ....[21]....
        /*0138*/ 	.word	0x0000b2e0


	//   ....[22]....
        /*013c*/ 	.word	0x0000bcb0


	//   ....[23]....
        /*0140*/ 	.word	0x0000bd20


	//   ....[24]....
        /*0144*/ 	.word	0x0000cdd0


	//   ....[25]....
        /*0148*/ 	.word	0x0000ce10


	//   ....[26]....
        /*014c*/ 	.word	0x0000cf00


	//   ....[27]....
        /*0150*/ 	.word	0x0000cf20


	//   ....[28]....
        /*0154*/ 	.word	0x0000dec0


	//   ....[29]....
        /*0158*/ 	.word	0x0000e950


	//   ....[30]....
        /*015c*/ 	.word	0x000116b0


	//   ....[31]....
        /*0160*/ 	.word	0x00011880


	//   ....[32]....
        /*0164*/ 	.word	0x00011eb0


	//   ....[33]....
        /*0168*/ 	.word	0x00012290


	//----- nvinfo : EIATTR_REG_RECONFIG
	.align		4
.L_1055:
        /*016c*/ 	.byte	0x01, 0x54
	.zero		2


	//----- nvinfo : EIATTR_SYSCALL_OFFSETS
	.align		4
        /*0170*/ 	.byte	0x04, 0x46
        /*0172*/ 	.short	(.L_1057 - .L_1056)


	//   ....[0]....
.L_1056:
        /*0174*/ 	.word	0x000018c0


	//   ....[1]....
        /*0178*/ 	.word	0x0000f410


	//   ....[2]....
        /*017c*/ 	.word	0x0000f550


	//   ....[3]....
        /*0180*/ 	.word	0x0000f640


	//----- nvinfo : EIATTR_MBARRIER_INSTR_OFFSETS
	.align		4
.L_1057:
        /*0184*/ 	.byte	0x04, 0x39
        /*0186*/ 	.short	(.L_1059 - .L_1058)


	//   ....[0]....
.L_1058:
        /*0188*/ 	.word	0x00000280
        /*018c*/ 	.word	0x000000ff
        /*0190*/ 	.word	0x00028800
        /*0194*/ 	.short	0x0100
        /*0196*/ 	.byte	0x06
	.zero		1


	//   ....[1]....
        /*0198*/ 	.word	0x00000290
        /*019c*/ 	.word	0x000000ff
        /*01a0*/ 	.word	0x00028820
        /*01a4*/ 	.short	0x0100
        /*01a6*/ 	.byte	0x06
	.zero		1


	//   ....[2]....
        /*01a8*/ 	.word	0x00000380
        /*01ac*/ 	.word	0x000000ff
        /*01b0*/ 	.word	0x00028830
        /*01b4*/ 	.short	0x0100
        /*01b6*/ 	.byte	0x08
	.zero		1


	//   ....[3]....
        /*01b8*/ 	.word	0x00000390
        /*01bc*/ 	.word	0x000000ff
        /*01c0*/ 	.word	0x00028840
        /*01c4*/ 	.short	0x0100
        /*01c6*/ 	.byte	0x08
	.zero		1


	//   ....[4]....
        /*01c8*/ 	.word	0x000003a0
        /*01cc*/ 	.word	0x000000ff
        /*01d0*/ 	.word	0x00028838
        /*01d4*/ 	.short	0x0100
        /*01d6*/ 	.byte	0x08
	.zero		1


	//   ....[5]....
        /*01d8*/ 	.word	0x000003b0
        /*01dc*/ 	.word	0x000000ff
        /*01e0*/ 	.word	0x00028848
        /*01e4*/ 	.short	0x0100
        /*01e6*/ 	.byte	0x08
	.zero		1


	//   ....[6]....
        /*01e8*/ 	.word	0x000004e0
        /*01ec*/ 	.word	0x000000ff
        /*01f0*/ 	.word	0x00028850
        /*01f4*/ 	.short	0x0100
        /*01f6*/ 	.byte	0x08
	.zero		1


	//   ....[7]....
        /*01f8*/ 	.word	0x000004f0
        /*01fc*/ 	.word	0x000000ff
        /*0200*/ 	.word	0x00028860
        /*0204*/ 	.short	0x0100
        /*0206*/ 	.byte	0x08
	.zero		1


	//   ....[8]....
        /*0208*/ 	.word	0x00000500
        /*020c*/ 	.word	0x000000ff
        /*0210*/ 	.word	0x00028858
        /*0214*/ 	.short	0x0100
        /*0216*/ 	.byte	0x08
	.zero		1


	//   ....[9]....
        /*0218*/ 	.word	0x00000510
        /*021c*/ 	.word	0x000000ff
        /*0220*/ 	.word	0x00028868
        /*0224*/ 	.short	0x0100
        /*0226*/ 	.byte	0x08
	.zero		1


	//   ....[10]....
        /*0228*/ 	.word	0x00000600
        /*022c*/ 	.word	0x000000ff
        /*0230*/ 	.word	0x00028870
        /*0234*/ 	.short	0x0100
        /*0236*/ 	.byte	0x06
	.zero		1


	//   ....[11]....
        /*0238*/ 	.word	0x00000610
        /*023c*/ 	.word	0x000000ff
        /*0240*/ 	.word	0x00028880
        /*0244*/ 	.short	0x0100
        /*0246*/ 	.byte	0x06
	.zero		1


	//   ....[12]....
        /*0248*/ 	.word	0x00000620
        /*024c*/ 	.word	0x000000ff
        /*0250*/ 	.word	0x00028878
        /*0254*/ 	.short	0x0100
        /*0256*/ 	.byte	0x06
	.zero		1


	//   ....[13]....
        /*0258*/ 	.word	0x00000630
        /*025c*/ 	.word	0x000000ff
        /*0260*/ 	.word	0x00028888
        /*0264*/ 	.short	0x0100
        /*0266*/ 	.byte	0x06
	.zero		1


	//   ....[14]....
        /*0268*/ 	.word	0x00000760
        /*026c*/ 	.word	0x000000ff
        /*0270*/ 	.word	0x00028890
        /*0274*/ 	.short	0x0100
        /*0276*/ 	.byte	0x08
	.zero		1


	//   ....[15]....
        /*0278*/ 	.word	0x00000770
        /*027c*/ 	.word	0x000000ff
        /*0280*/ 	.word	0x000288a0
        /*0284*/ 	.short	0x0100
        /*0286*/ 	.byte	0x08
	.zero		1


	//   ....[16]....
        /*0288*/ 	.word	0x00000780
        /*028c*/ 	.word	0x000000ff
        /*0290*/ 	.word	0x00028898
        /*0294*/ 	.short	0x0100
        /*0296*/ 	.byte	0x08
	.zero		1


	//   ....[17]....
        /*0298*/ 	.word	0x00000790
        /*029c*/ 	.word	0x000000ff
        /*02a0*/ 	.word	0x000288a8
        /*02a4*/ 	.short	0x0100
        /*02a6*/ 	.byte	0x08
	.zero		1


	//   ....[18]....
        /*02a8*/ 	.word	0x000008c0
        /*02ac*/ 	.word	0x000000ff
        /*02b0*/ 	.word	0x000288b0
        /*02b4*/ 	.short	0x0100
        /*02b6*/ 	.byte	0x08
	.zero		1


	//   ....[19]....
        /*02b8*/ 	.word	0x000008d0
        /*02bc*/ 	.word	0x000000ff
        /*02c0*/ 	.word	0x000288c0
        /*02c4*/ 	.short	0x0100
        /*02c6*/ 	.byte	0x08
	.zero		1


	//   ....[20]....
        /*02c8*/ 	.word	0x000008e0
        /*02cc*/ 	.word	0x000000ff
        /*02d0*/ 	.word	0x000288b8
        /*02d4*/ 	.short	0x0100
        /*02d6*/ 	.byte	0x08
	.zero		1


	//   ....[21]....
        /*02d8*/ 	.word	0x000008f0
        /*02dc*/ 	.word	0x000000ff
        /*02e0*/ 	.word	0x000288c8
        /*02e4*/ 	.short	0x0100
        /*02e6*/ 	.byte	0x08
	.zero		1


	//   ....[22]....
        /*02e8*/ 	.word	0x00001940
        /*02ec*/ 	.word	0x000000ff
        /*02f0*/ 	.word	0x00028800
        /*02f4*/ 	.short	0x010a
        /*02f6*/ 	.byte	0x27
	.zero		1


	//   ....[23]....
        /*02f8*/ 	.word	0x000019c0
        /*02fc*/ 	.word	0x00000007
        /*0300*/ 	.word	0x00028830
        /*0304*/ 	.short	0x010a
        /*0306*/ 	.byte	0x3f
	.zero		1


	//   ....[24]....
        /*0308*/ 	.word	0x00001a20
        /*030c*/ 	.word	0x00000007
        /*0310*/ 	.word	0x00028830
        /*0314*/ 	.short	0x010a
        /*0316*/ 	.byte	0x3f
	.zero		1


	//   ....[25]....
        /*0318*/ 	.word	0x00001f40
        /*031c*/ 	.word	0x00000000
        /*0320*/ 	.word	0x00000000
        /*0324*/ 	.short	0x0101
        /*0326*/ 	.byte	0x3f
	.zero		1


	//   ....[26]....
        /*0328*/ 	.word	0x00004b80
        /*032c*/ 	.word	0x000000ff
        /*0330*/ 	.word	0x00028830
        /*0334*/ 	.short	0x010a
        /*0336*/ 	.byte	0x06
	.zero		1


	//   ....[27]....
        /*0338*/ 	.word	0x00004bc0
        /*033c*/ 	.word	0x000000ff
        /*0340*/ 	.word	0x00028830
        /*0344*/ 	.short	0x010a
        /*0346*/ 	.byte	0x06
	.zero		1


	//   ....[28]....
        /*0348*/ 	.word	0x00004ee0
        /*034c*/ 	.word	0x000000ff
        /*0350*/ 	.word	0x00028850
        /*0354*/ 	.short	0x010a
        /*0356*/ 	.byte	0x06
	.zero		1


	//   ....[29]....
        /*0358*/ 	.word	0x00004f20
        /*035c*/ 	.word	0x000000ff
        /*0360*/ 	.word	0x00028850
        /*0364*/ 	.short	0x010a
        /*0366*/ 	.byte	0x06
	.zero		1


	//   ....[30]....
        /*0368*/ 	.word	0x000052e0
        /*036c*/ 	.word	0x0000000b
        /*0370*/ 	.word	0x00000000
        /*0374*/ 	.short	0x0101
        /*0376*/ 	.byte	0x3f
	.zero		1


	//   ....[31]....
        /*0378*/ 	.word	0x00007010
        /*037c*/ 	.word	0x00000024
        /*0380*/ 	.word	0x00000000
        /*0384*/ 	.short	0x0101
        /*0386*/ 	.byte	0x3f
	.zero		1


	//   ....[32]....
        /*0388*/ 	.word	0x00007da0
        /*038c*/ 	.word	0x000000ff
        /*0390*/ 	.word	0x00028830
        /*0394*/ 	.short	0x010a
        /*0396*/ 	.byte	0x06
	.zero		1


	//   ....[33]....
        /*0398*/ 	.word	0x00007de0
        /*039c*/ 	.word	0x000000ff
        /*03a0*/ 	.word	0x00028830
        /*03a4*/ 	.short	0x010a
        /*03a6*/ 	.byte	0x06
	.zero		1


	//   ....[34]....
        /*03a8*/ 	.word	0x00008100
        /*03ac*/ 	.word	0x000000ff
        /*03b0*/ 	.word	0x00028850
        /*03b4*/ 	.short	0x010a
        /*03b6*/ 	.byte	0x06
	.zero		1


	//   ....[35]....
        /*03b8*/ 	.word	0x00008140
        /*03bc*/ 	.word	0x000000ff
        /*03c0*/ 	.word	0x00028850
        /*03c4*/ 	.short	0x010a
        /*03c6*/ 	.byte	0x06
	.zero		1


	//   ....[36]....
        /*03c8*/ 	.word	0x00009500
        /*03cc*/ 	.word	0x0000001b
        /*03d0*/ 	.word	0x00000000
        /*03d4*/ 	.short	0x0101
        /*03d6*/ 	.byte	0x3f
	.zero		1


	//   ....[37]....
        /*03d8*/ 	.word	0x000096b0
        /*03dc*/ 	.word	0x0000001f
        /*03e0*/ 	.word	0x00000000
        /*03e4*/ 	.short	0x0101
        /*03e6*/ 	.byte	0x3f
	.zero		1


	//   ....[38]....
        /*03e8*/ 	.word	0x00009de0
        /*03ec*/ 	.word	0x000000ff
        /*03f0*/ 	.word	0x00028830
        /*03f4*/ 	.short	0x010a
        /*03f6*/ 	.byte	0x06
	.zero		1


	//   ....[39]....
        /*03f8*/ 	.word	0x00009e20
        /*03fc*/ 	.word	0x000000ff
        /*0400*/ 	.word	0x00028830
        /*0404*/ 	.short	0x010a
        /*0406*/ 	.byte	0x06
	.zero		1


	//   ....[40]....
        /*0408*/ 	.word	0x0000a140
        /*040c*/ 	.word	0x000000ff
        /*0410*/ 	.word	0x00028850
        /*0414*/ 	.short	0x010a
        /*0416*/ 	.byte	0x06
	.zero		1


	//   ....[41]....
        /*0418*/ 	.word	0x0000a180
        /*041c*/ 	.word	0x000000ff
        /*0420*/ 	.word	0x00028850
        /*0424*/ 	.short	0x010a
        /*0426*/ 	.byte	0x06
	.zero		1


	//   ....[42]....
        /*0428*/ 	.word	0x0000a510
        /*042c*/ 	.word	0x00000006
        /*0430*/ 	.word	0x00000000
        /*0434*/ 	.short	0x0101
        /*0436*/ 	.byte	0x3f
	.zero		1


	//   ....[43]....
        /*0438*/ 	.word	0x0000c1e0
        /*043c*/ 	.word	0x00000022
        /*0440*/ 	.word	0x00000000
        /*0444*/ 	.short	0x0101
        /*0446*/ 	.byte	0x3f
	.zero		1


	//   ....[44]....
        /*0448*/ 	.word	0x0000cd40
        /*044c*/ 	.word	0x000000ff
        /*0450*/ 	.word	0x00028850
        /*0454*/ 	.short	0x010a
        /*0456*/ 	.byte	0x05
	.zero		1


	//   ....[45]....
        /*0458*/ 	.word	0x0000cd80
        /*045c*/ 	.word	0x000000ff
        /*0460*/ 	.word	0x00028850
        /*0464*/ 	.short	0x010a
        /*0466*/ 	.byte	0x05
	.zero		1


	//   ....[46]....
        /*0468*/ 	.word	0x0000d2a0
        /*046c*/ 	.word	0x00000004
        /*0470*/ 	.word	0x00000000
        /*0474*/ 	.short	0x0101
        /*0476*/ 	.byte	0x3f
	.zero		1


	//   ....[47]....
        /*0478*/ 	.word	0x0000e040
        /*047c*/ 	.word	0x000000ff
        /*0480*/ 	.word	0x00000000
        /*0484*/ 	.short	0x0101
        /*0486*/ 	.byte	0x05
	.zero		1


	//   ....[48]....
        /*0488*/ 	.word	0x0000fa70
        /*048c*/ 	.word	0x00000008
        /*0490*/ 	.word	0x00028840
        /*0494*/ 	.short	0x010a
        /*0496*/ 	.byte	0x3f
	.zero		1


	//   ....[49]....
        /*0498*/ 	.word	0x0000fe30
        /*049c*/ 	.word	0x000000ff
        /*04a0*/ 	.word	0x00028820
        /*04a4*/ 	.short	0x010a
        /*04a6*/ 	.byte	0x27
	.zero		1


	//   ....[50]....
        /*04a8*/ 	.word	0x00010110
        /*04ac*/ 	.word	0x00000003
        /*04b0*/ 	.word	0x00028840
        /*04b4*/ 	.short	0x010a
        /*04b6*/ 	.byte	0x3f
	.zero		1


	//   ....[51]....
        /*04b8*/ 	.word	0x00010330
        /*04bc*/ 	.word	0x00000002
        /*04c0*/ 	.word	0x00000060
        /*04c4*/ 	.short	0x010a
        /*04c6*/ 	.byte	0x3f
	.zero		1


	//   ....[52]....
        /*04c8*/ 	.word	0x00010800
        /*04cc*/ 	.word	0x00000003
        /*04d0*/ 	.word	0x00028840
        /*04d4*/ 	.short	0x010a
        /*04d6*/ 	.byte	0x3f
	.zero		1


	//   ....[53]....
        /*04d8*/ 	.word	0x00010a20
        /*04dc*/ 	.word	0x00000002
        /*04e0*/ 	.word	0x00000060
        /*04e4*/ 	.short	0x010a
        /*04e6*/ 	.byte	0x3f
	.zero		1


	//   ....[54]....
        /*04e8*/ 	.word	0x00010e10
        /*04ec*/ 	.word	0x00000002
        /*04f0*/ 	.word	0x00028840
        /*04f4*/ 	.short	0x010a
        /*04f6*/ 	.byte	0x3f
	.zero		1


	//   ....[55]....
        /*04f8*/ 	.word	0x00011060
        /*04fc*/ 	.word	0x00000002
        /*0500*/ 	.word	0x00000060
        /*0504*/ 	.short	0x010a
        /*0506*/ 	.byte	0x3f
	.zero		1


	//   ....[56]....
        /*0508*/ 	.word	0x00011420
        /*050c*/ 	.word	0x00000003
        /*0510*/ 	.word	0x00028860
        /*0514*/ 	.short	0x010a
        /*0516*/ 	.byte	0x3f
	.zero		1


	//   ....[57]....
        /*0518*/ 	.word	0x00011830
        /*051c*/ 	.word	0x00000007
        /*0520*/ 	.word	0x00028820
        /*0524*/ 	.short	0x010a
        /*0526*/ 	.byte	0x3f
	.zero		1


	//   ....[58]....
        /*0528*/ 	.word	0x00011980
        /*052c*/ 	.word	0x00000005
        /*0530*/ 	.word	0x00000000
        /*0534*/ 	.short	0x010a
        /*0536*/ 	.byte	0x3f
	.zero		1


	//   ....[59]....
        /*0538*/ 	.word	0x000119f0
        /*053c*/ 	.word	0x00000003
        /*0540*/ 	.word	0x00000000
        /*0544*/ 	.short	0x010a
        /*0546*/ 	.byte	0x3f
	.zero		1


	//   ....[60]....
        /*0548*/ 	.word	0x00011a50
        /*054c*/ 	.word	0x00000005
        /*0550*/ 	.word	0x00000000
        /*0554*/ 	.short	0x010a
        /*0556*/ 	.byte	0x3f
	.zero		1


	//   ....[61]....
        /*0558*/ 	.word	0x00011a80
        /*055c*/ 	.word	0x00000003
        /*0560*/ 	.word	0x00000000
        /*0564*/ 	.short	0x010a
        /*0566*/ 	.byte	0x3f
	.zero		1


	//   ....[62]....
        /*0568*/ 	.word	0x00011af0
        /*056c*/ 	.word	0x00000003
        /*0570*/ 	.word	0x00028800
        /*0574*/ 	.short	0x010a
        /*0576*/ 	.byte	0x3f
	.zero		1


	//   ....[63]....
        /*0578*/ 	.word	0x00011b40
        /*057c*/ 	.word	0x00000007
        /*0580*/ 	.word	0x00028830
        /*0584*/ 	.short	0x010a
        /*0586*/ 	.byte	0x3f
	.zero		1


	//   ....[64]....
        /*0588*/ 	.word	0x00011ba0
        /*058c*/ 	.word	0x0000000b
        /*0590*/ 	.word	0x00028830
        /*0594*/ 	.short	0x010a
        /*0596*/ 	.byte	0x3f
	.zero		1


	//   ....[65]....
        /*0598*/ 	.word	0x00011c00
        /*059c*/ 	.word	0x0000000b
        /*05a0*/ 	.word	0x00028850
        /*05a4*/ 	.short	0x010a
        /*05a6*/ 	.byte	0x3f
	.zero		1


	//   ....[66]....
        /*05a8*/ 	.word	0x00011c60
        /*05ac*/ 	.word	0x00000009
        /*05b0*/ 	.word	0x00028830
        /*05b4*/ 	.short	0x010a
        /*05b6*/ 	.byte	0x3f
	.zero		1


	//   ....[67]....
        /*05b8*/ 	.word	0x00011cc0
        /*05bc*/ 	.word	0x00000009
        /*05c0*/ 	.word	0x00028850
        /*05c4*/ 	.short	0x010a
        /*05c6*/ 	.byte	0x3f
	.zero		1


	//   ....[68]....
        /*05c8*/ 	.word	0x00011d20
        /*05cc*/ 	.word	0x00000009
        /*05d0*/ 	.word	0x00028830
        /*05d4*/ 	.short	0x010a
        /*05d6*/ 	.byte	0x3f
	.zero		1


	//   ....[69]....
        /*05d8*/ 	.word	0x00011d80
        /*05dc*/ 	.word	0x00000009
        /*05e0*/ 	.word	0x00028850
        /*05e4*/ 	.short	0x010a
        /*05e6*/ 	.byte	0x3f
	.zero		1


	//   ....[70]....
        /*05e8*/ 	.word	0x00011de0
        /*05ec*/ 	.word	0x00000005
        /*05f0*/ 	.word	0x00028850
        /*05f4*/ 	.short	0x010a
        /*05f6*/ 	.byte	0x3f
	.zero		1


	//   ....[71]....
        /*05f8*/ 	.word	0x00011f60
        /*05fc*/ 	.word	0x00000008
        /*0600*/ 	.word	0x00028840
        /*0604*/ 	.short	0x010a
        /*0606*/ 	.byte	0x3f
	.zero		1


	//   ....[72]....
        /*0608*/ 	.word	0x00011fc0
        /*060c*/ 	.word	0x00000008
        /*0610*/ 	.word	0x00028820
        /*0614*/ 	.short	0x010a
        /*0616*/ 	.byte	0x3f
	.zero		1


	//   ....[73]....
        /*0618*/ 	.word	0x00012010
        /*061c*/ 	.word	0x00000003
        /*0620*/ 	.word	0x00028840
        /*0624*/ 	.short	0x010a
        /*0626*/ 	.byte	0x3f
	.zero		1


	//   ....[74]....
        /*0628*/ 	.word	0x00012060
        /*062c*/ 	.word	0x00000002
        /*0630*/ 	.word	0x00000060
        /*0634*/ 	.short	0x010a
        /*0636*/ 	.byte	0x3f
	.zero		1


	//   ....[75]....
        /*0638*/ 	.word	0x000120b0
        /*063c*/ 	.word	0x00000003
        /*0640*/ 	.word	0x00028840
        /*0644*/ 	.short	0x010a
        /*0646*/ 	.byte	0x3f
	.zero		1


	//   ....[76]....
        /*0648*/ 	.word	0x00012100
        /*064c*/ 	.word	0x00000002
        /*0650*/ 	.word	0x00000060
        /*0654*/ 	.short	0x010a
        /*0656*/ 	.byte	0x3f
	.zero		1


	//   ....[77]....
        /*0658*/ 	.word	0x00012150
        /*065c*/ 	.word	0x00000002
        /*0660*/ 	.word	0x00028840
        /*0664*/ 	.short	0x010a
        /*0666*/ 	.byte	0x3f
	.zero		1


	//   ....[78]....
        /*0668*/ 	.word	0x000121a0
        /*066c*/ 	.word	0x00000002
        /*0670*/ 	.word	0x00000060
        /*0674*/ 	.short	0x010a
        /*0676*/ 	.byte	0x3f
	.zero		1


	//   ....[79]....
        /*0678*/ 	.word	0x000121f0
        /*067c*/ 	.word	0x00000003
        /*0680*/ 	.word	0x00028860
        /*0684*/ 	.short	0x010a
        /*0686*/ 	.byte	0x3f
	.zero		1


	//   ....[80]....
        /*0688*/ 	.word	0x000122d0
        /*068c*/ 	.word	0x00000007
        /*0690*/ 	.word	0x00028820
        /*0694*/ 	.short	0x010a
        /*0696*/ 	.byte	0x3f
	.zero		1


	//   ....[81]....
        /*0698*/ 	.word	0x00012320
        /*069c*/ 	.word	0x00000005
        /*06a0*/ 	.word	0x00000000
        /*06a4*/ 	.short	0x010a
        /*06a6*/ 	.byte	0x3f
	.zero		1


	//   ....[82]....
        /*06a8*/ 	.word	0x00012370
        /*06ac*/ 	.word	0x00000003
        /*06b0*/ 	.word	0x00000000
        /*06b4*/ 	.short	0x010a
        /*06b6*/ 	.byte	0x3f
	.zero		1


	//   ....[83]....
        /*06b8*/ 	.word	0x000123c0
        /*06bc*/ 	.word	0x00000005
        /*06c0*/ 	.word	0x00000000
        /*06c4*/ 	.short	0x010a
        /*06c6*/ 	.byte	0x3f
	.zero		1


	//----- nvinfo : EIATTR_NUM_MBARRIERS
	.align		4
.L_1059:
        /*06c8*/ 	.byte	0x03, 0x38
        /*06ca*/ 	.short	0x0016


	//----- nvinfo : EIATTR_EXIT_INSTR_OFFSETS
	.align		4
        /*06cc*/ 	.byte	0x04, 0x1c
        /*06ce*/ 	.short	(.L_1061 - .L_1060)


	//   ....[0]....
.L_1060:
        /*06d0*/ 	.word	0x00000a50


	//   ....[1]....
        /*06d4*/ 	.word	0x0000e910


	//   ....[2]....
        /*06d8*/ 	.word	0x0000e970


	//   ....[3]....
        /*06dc*/ 	.word	0x000118a0


	//   ....[4]....
        /*06e0*/ 	.word	0x00011ad0


	//----- nvinfo : EIATTR_MAX_THREADS
	.align		4
.L_1061:
        /*06e4*/ 	.byte	0x04, 0x05
        /*06e6*/ 	.short	(.L_1063 - .L_1062)
.L_1062:
        /*06e8*/ 	.word	0x00000180
        /*06ec*/ 	.word	0x00000001
        /*06f0*/ 	.word	0x00000001


	//----- nvinfo : EIATTR_CRS_STACK_SIZE
	.align		4
.L_1063:
        /*06f4*/ 	.byte	0x04, 0x1e
        /*06f6*/ 	.short	(.L_1065 - .L_1064)
.L_1064:
        /*06f8*/ 	.word	0x00000000


	//----- nvinfo : EIATTR_CBANK_PARAM_SIZE
	.align		4
.L_1065:
        /*06fc*/ 	.byte	0x03, 0x19
        /*06fe*/ 	.short	0x0bf0


	//----- nvinfo : EIATTR_PARAM_CBANK
	.align		4
        /*0700*/ 	.byte	0x04, 0x0a
        /*0702*/ 	.short	(.L_1067 - .L_1066)
	.align		4
.L_1066:
        /*0704*/ 	.word	index@(.nv.constant0._ZN7cutlass13device_kernelIN5flash11enable_sm90INS1_16FlashAttnFwdSm90INS1_25CollectiveMainloopFwdSm90ILi2EN4cute5tupleIJNS5_1CILi1EEES8_S8_EEENS6_IJNS7_ILi128EEESA_SA_EEELi128ENS_10bfloat16_tEfNS_4arch4Sm90ELb0ELb1ELb0ELb0ELb0ELb0ELb0ELb1ELb1ELb0ELb0ELb0EEENS1_21CollectiveEpilogueFwdISB_S9_SC_SE_Li256ELb0ELb0ELb0ELb0EEENS1_30DynamicPersistentTileSchedulerILi256ELi32ELb0ELb0ELb1EEEEEEEEEvNT_6ParamsE)
        /*0708*/ 	.short	0x0210
        /*070a*/ 	.short	0x0bf0


	//----- nvinfo : EIATTR_SW_WAR
	.align		4
.L_1067:
        /*070c*/ 	.byte	0x04, 0x36
        /*070e*/ 	.short	(.L_1069 - .L_1068)
.L_1068:
        /*0710*/ 	.word	0x00000008
.L_1069:


//--------------------- .nv.info._ZN7cutlass13device_kernelIN5flash11enable_sm90INS1_16FlashAttnFwdSm90INS1_25CollectiveMainloopFwdSm90ILi2EN4cute5tupleIJNS5_1CILi1EEES8_S8_EEENS6_IJNS7_ILi128EEESA_SA_EEELi128ENS_10bfloat16_tEfNS_4arch4Sm90ELb0ELb1ELb0ELb1ELb0ELb0ELb0ELb1ELb1ELb0ELb0ELb0EEENS1_21CollectiveEpilogueFwdISB_S9_SC_SE_Li256ELb1ELb0ELb0ELb0EEENS1_36VarlenDynamicPersistentTileSchedulerILi128ELi128ELi256ELi32ELb0ELb0ELb1ELb1ELb0ELb1EEEEEEEEEvNT_6ParamsE --------------------------
	.section	.nv.info._ZN7cutlass13device_kernelIN5flash11enable_sm90INS1_16FlashAttnFwdSm90INS1_25CollectiveMainloopFwdSm90ILi2EN4cute5tupleIJNS5_1CILi1EEES8_S8_EEENS6_IJNS7_ILi128EEESA_SA_EEELi128ENS_10bfloat16_tEfNS_4arch4Sm90ELb0ELb1ELb0ELb1ELb0ELb0ELb0ELb1ELb1ELb0ELb0ELb0EEENS1_21CollectiveEpilogueFwdISB_S9_SC_SE_Li256ELb1ELb0ELb0ELb0EEENS1_36VarlenDynamicPersistentTileSchedulerILi128ELi128ELi256ELi32ELb0ELb0ELb1ELb1ELb0ELb1EEEEEEEEEvNT_6ParamsE,"",@"SHT_CUDA_INFO"
	.sectionflags	@""
	.align	4


	//----- nvinfo : EIATTR_CUDA_API_VERSION
	.align		4
        /*0000*/ 	.byte	0x04, 0x37
        /*0002*/ 	.short	(.L_1071 - .L_1070)
.L_1070:
        /*0004*/ 	.word	0x00000082


	//----- nvinfo : EIATTR_KPARAM_INFO
	.align		4
.L_1071:
        /*0008*/ 	.byte	0x04, 0x17
        /*000a*/ 	.short	(.L_1073 - .L_1072)
.L_1072:
        /*000c*/ 	.word	0x00000000
        /*0010*/ 	.short	0x0000
        /*0012*/ 	.short	0x0070
        /*0014*/ 	.byte	0x00, 0xf0, 0x01, 0x28


	//----- nvinfo : EIATTR_SPARSE_MMA_MASK
	.align		4
.L_1073:
        /*0018*/ 	.byte	0x03, 0x50
        /*001a*/ 	.short	0x0000


	//----- nvinfo : EIATTR_MAXREG_COUNT
	.align		4
        /*001c*/ 	.byte	0x03, 0x1b
        /*001e*/ 	.short	0x00a8


	//----- nvinfo : EIATTR_NUM_BARRIERS
	.align		4
        /*0020*/ 	.byte	0x02, 0x4c
        /*0022*/ 	.byte	0x10
	.zero		1


	//----- nvinfo : EIATTR_EXTERNS
	.align		4
        /*0024*/ 	.byte	0x04, 0x0f
        /*0026*/ 	.short	(.L_1075 - .L_1074)


	//   ....[0]....
	.align		4
.L_1074:
        /*0028*/ 	.word	index@(__assertfail)


	//----- nvinfo : EIATTR_ANNOTATIONS
	.align		4
.L_1075:
        /*002c*/ 	.byte	0x04, 0x55
        /*002e*/ 	.short	(.L_1077 - .L_1076)


	//   ....[0]....
.L_1076:
        /* <DEDUP_REMOVED lines=31> */


	//----- nvinfo : EIATTR_MERCURY_ISA_VERSION
	.align		4
.L_1077:
        /*0208*/ 	.byte	0x03, 0x5f
        /*020a*/ 	.short	0x0101


	//----- nvinfo : EIATTR_UNUSED_LOAD_BYTE_OFFSET
	.align		4
        /*020c*/ 	.byte	0x04, 0x44
        /*020e*/ 	.short	(.L_1079 - .L_1078)


	//   ....[0]....
.L_1078:
        /*0210*/ 	.word	0x00000a70
        /*0214*/ 	.word	0x0000fff0


	//   ....[1]....
        /*0218*/ 	.word	0x0000d940
        /*021c*/ 	.word	0x0000fff0


	//----- nvinfo : EIATTR_INT_WARP_WIDE_INSTR_OFFSETS
	.align		4
.L_1079:
        /*0220*/ 	.byte	0x04, 0x31
        /*0222*/ 	.short	(.L_1081 - .L_1080)


	//   ....[0]....
.L_1080:
        /*0224*/ 	.word	0x00000160


	//   ....[1]....
        /*0228*/ 	.word	0x000001a0


	//   ....[2]....
        /*022c*/ 	.word	0x00000210


	//   ....[3]....
        /*0230*/ 	.word	0x00010cd0


	//   ....[4]....
        /*0234*/ 	.word	0x00010d60


	//   ....[5]....
        /*0238*/ 	.word	0x00011260


	//   ....[6]....
        /*023c*/ 	.word	0x000112e0


	//   ....[7]....
        /*0240*/ 	.word	0x000113f0


	//   ....[8]....
        /*0244*/ 	.word	0x00013560


	//   ....[9]....
        /*0248*/ 	.word	0x000135f0


	//----- nvinfo : EIATTR_COOP_GROUP_MASK_REGIDS
	.align		4
.L_1081:
        /*024c*/ 	.byte	0x04, 0x29
        /*024e*/ 	.short	(.L_1083 - .L_1082)


	//   ....[0]....
.L_1082:
        /*0250*/ 	.word	0xffffffff


	//   ....[1]....
        /*0254*/ 	.word	0xffffffff


	//   ....[2]....
        /*0258*/ 	.word	0xffffffff


	//   ....[3]....
        /*025c*/ 	.word	0xffffffff


	//   ....[4]....
        /*0260*/ 	.word	0xffffffff


	//   ....[5]....
        /*0264*/ 	.word	0xffffffff


	//   ....[6]....
        /*0268*/ 	.word	0xffffffff


	//   ....[7]....
        /*026c*/ 	.word	0xffffffff


	//   ....[8]....
        /*0270*/ 	.word	0xffffffff


	//   ....[9]....
        /*0274*/ 	.word	0xffffffff


	//   ....[10]....
        /*0278*/ 	.word	0xffffffff


	//   ....[11]....
        /*027c*/ 	.word	0xffffffff


	//   ....[12]....
        /*0280*/ 	.word	0xffffffff


	//   ....[13]....
        /*0284*/ 	.word	0xffffffff


	//   ....[14]....
        /*0288*/ 	.word	0xffffffff


	//   ....[15]....
        /*028c*/ 	.word	0xffffffff


	//   ....[16]....
        /*0290*/ 	.word	0xffffffff


	//   ....[17]....
        /*0294*/ 	.word	0xffffffff


	//   ....[18]....
        /*0298*/ 	.word	0xffffffff


	//   ....[19]....
        /*029c*/ 	.word	0xffffffff


	//   ....[20]....
        /*02a0*/ 	.word	0xffffffff


	//   ....[21]....
        /*02a4*/ 	.word	0xffffffff


	//   ....[22]....
        /*02a8*/ 	.word	0xffffffff


	//   ....[23]....
        /*02ac*/ 	.word	0xffffffff


	//   ....[24]....
        /*02b0*/ 	.word	0xffffffff


	//   ....[25]....
        /*02b4*/ 	.word	0xffffffff


	//   ....[26]....
        /*02b8*/ 	.word	0xffffffff


	//   ....[27]....
        /*02bc*/ 	.word	0xffffffff


	//   ....[28]....
        /*02c0*/ 	.word	0xffffffff


	//   ....[29]....
        /*02c4*/ 	.word	0xffffffff


	//   ....[30]....
        /*02c8*/ 	.word	0xffffffff


	//   ....[31]....
        /*02cc*/ 	.word	0xffffffff


	//   ....[32]....
        /*02d0*/ 	.word	0xffffffff


	//   ....[33]....
        /*02d4*/ 	.word	0xffffffff


	//   ....[34]....
        /*02d8*/ 	.word	0xffffffff


	//   ....[35]....
        /*02dc*/ 	.word	0xffffffff


	//   ....[36]....
        /*02e0*/ 	.word	0xffffffff


	//   ....[37]....
        /*02e4*/ 	.word	0xffffffff


	//   ....[38]....
        /*02e8*/ 	.word	0xffffffff


	//   ....[39]....
        /*02ec*/ 	.word	0xffffffff


	//   ....[40]....
        /*02f0*/ 	.word	0xffffffff


	//   ....[41]....
        /*02f4*/ 	.word	0xffffffff


	//   ....[42]....
        /*02f8*/ 	.word	0xffffffff


	//   ....[43]....
        /*02fc*/ 	.word	0xffffffff


	//   ....[44]....
        /*0300*/ 	.word	0xffffffff


	//   ....[45]....
        /*0304*/ 	.word	0xffffffff


	//   ....[46]....
        /*0308*/ 	.word	0xffffffff


	//   ....[47]....
        /*030c*/ 	.word	0xffffffff


	//   ....[48]....
        /*0310*/ 	.word	0xffffffff


	//   ....[49]....
        /*0314*/ 	.word	0xffffffff


	//   ....[50]....
        /*0318*/ 	.word	0xffffffff


	//   ....[51]....
        /*031c*/ 	.word	0xffffffff


	//   ....[52]....
        /*0320*/ 	.word	0xffffffff


	//   ....[53]....
        /*0324*/ 	.word	0xffffffff


	//   ....[54]....
        /*0328*/ 	.word	0xffffffff


	//   ....[55]....
        /*032c*/ 	.word	0xffffffff


	//   ....[56]....
        /*0330*/ 	.word	0xffffffff


	//   ....[57]....
        /*0334*/ 	.word	0xffffffff


	//   ....[58]....
        /*0338*/ 	.word	0xffffffff


	//   ....[59]....
        /*033c*/ 	.word	0xffffffff


	//   ....[60]....
        /*0340*/ 	.word	0xffffffff


	//   ....[61]....
        /*0344*/ 	.word	0xffffffff


	//   ....[62]....
        /*0348*/ 	.word	0x0500000f


	//   ....[63]....
        /*034c*/ 	.word	0x0500000f


	//   ....[64]....
        /*0350*/ 	.word	0x0500000f


	//   ....[65]....
        /*0354*/ 	.word	0x0500000f


	//   ....[66]....
        /*0358*/ 	.word	0x0500000f


	//   ....[67]....
        /*035c*/ 	.word	0x0500000f


	//   ....[68]....
        /*0360*/ 	.word	0x0500000f


	//   ....[69]....
        /*0364*/ 	.word	0x0500000f


	//   ....[70]....
        /*0368*/ 	.word	0x0500000f


	//   ....[71]....
        /*036c*/ 	.word	0x0500000f


	//   ....[72]....
        /*0370*/ 	.word	0x0500000f


	//   ....[73]....
        /*0374*/ 	.word	0x0500000f


	//   ....[74]....
        /*0378*/ 	.word	0x0500000f


	//   ....[75]....
        /*037c*/ 	.word	0x0500000f


	//   ....[76]....
        /*0380*/ 	.word	0x0500000f


	//   ....[77]....
        /*0384*/ 	.word	0x0500000f


	//   ....[78]....
        /*0388*/ 	.word	0x0500000f


	//   ....[79]....
        /*038c*/ 	.word	0x0500000f


	//   ....[80]....
        /*0390*/ 	.word	0x0500000f


	//----- nvinfo : EIATTR_COOP_GROUP_INSTR_OFFSETS
	.align		4
.L_1083:
        /*0394*/ 	.byte	0x04, 0x28
        /*0396*/ 	.short	(.L_1085 - .L_1084)


	//   ....[0]....
.L_1084:
        /*0398*/ 	.word	0x00000070


	//   ....[1]....
        /*039c*/ 	.word	0x00000170


	//   ....[2]....
        /*03a0*/ 	.word	0x000001c0


	//   ....[3]....
        /*03a4*/ 	.word	0x000003f0


	//   ....[4]....
        /*03a8*/ 	.word	0x00000550


	//   ....[5]....
        /*03ac*/ 	.word	0x00000670


	//   ....[6]....
        /*03b0*/ 	.word	0x000007d0


	//   ....[7]....
        /*03b4*/ 	.word	0x000017a0


	//   ....[8]....
        /*03b8*/ 	.word	0x00003220


	//   ....[9]....
        /*03bc*/ 	.word	0x00003330


	//   ....[10]....
        /*03c0*/ 	.word	0x00003c70


	//   ....[11]....
        /*03c4*/ 	.word	0x00003cc0


	//   ....[12]....
        /*03c8*/ 	.word	0x00006150


	//   ....[13]....
        /*03cc*/ 	.word	0x00006170


	//   ....[14]....
        /*03d0*/ 	.word	0x00006c20


	//   ....[15]....
        /*03d4*/ 	.word	0x00006cc0


	//   ....[16]....
        /*03d8*/ 	.word	0x00008640


	//   ....[17]....
        /*03dc*/ 	.word	0x00008680


	//   ....[18]....
        /*03e0*/ 	.word	0x00008b80


	//   ....[19]....
        /*03e4*/ 	.word	0x00008c40


	//   ....[20]....
        /*03e8*/ 	.word	0x0000b500


	//   ....[21]....
        /*03ec*/ 	.word	0x0000b520


	//   ....[22]....
        /*03f0*/ 	.word	0x0000bf40


	//   ....[23]....
        /*03f4*/ 	.word	0x0000bfe0


	//   ....[24]....
        /*03f8*/ 	.word	0x0000d010


	//   ....[25]....
        /*03fc*/ 	.word	0x0000d050


	//   ....[26]....
        /*0400*/ 	.word	0x0000d140


	//   ....[27]....
        /*0404*/ 	.word	0x0000d160


	//   ....[28]....
        /*0408*/ 	.word	0x0000f870


	//   ....[29]....
        /*040c*/ 	.word	0x0000f9f0


	//   ....[30]....
        /*0410*/ 	.word	0x0000fa20


	//   ....[31]....
        /*0414*/ 	.word	0x0000fa60


	//   ....[32]....
        /*0418*/ 	.word	0x0000fad0


	//   ....[33]....
        /*041c*/ 	.word	0x0000fb30


	//   ....[34]....
        /*0420*/ 	.word	0x0000fb70


	//   ....[35]....
        /*0424*/ 	.word	0x0000fd10


	//   ....[36]....
        /*0428*/ 	.word	0x0000fd70


	//   ....[37]....
        /*042c*/ 	.word	0x0000fdb0


	//   ....[38]....
        /*0430*/ 	.word	0x0000fdf0


	//   ....[39]....
        /*0434*/ 	.word	0x0000fe20


	//   ....[40]....
        /*0438*/ 	.word	0x0000fe50


	//   ....[41]....
        /*043c*/ 	.word	0x0000fee0


	//   ....[42]....
        /*0440*/ 	.word	0x0000ff40


	//   ....[43]....
        /*0444*/ 	.word	0x0000ffd0


	//   ....[44]....
        /*0448*/ 	.word	0x00013a00


	//   ....[45]....
        /*044c*/ 	.word	0x00013a10


	//   ....[46]....
        /*0450*/ 	.word	0x00013b20


	//   ....[47]....
        /*0454*/ 	.word	0x00013b80


	//   ....[48]....
        /*0458*/ 	.word	0x00013bc0


	//   ....[49]....
        /*045c*/ 	.word	0x00013c00


	//   ....[50]....
        /*0460*/ 	.word	0x00013c30


	//   ....[51]....
        /*0464*/ 	.word	0x00013c60


	//   ....[52]....
        /*0468*/ 	.word	0x00013df0


	//   ....[53]....
        /*046c*/ 	.word	0x00013e50


	//   ....[54]....
        /*0470*/ 	.word	0x00013e90


	//   ....[55]....
        /*0474*/ 	.word	0x00013ed0


	//   ....[56]....
        /*0478*/ 	.word	0x00013f00


	//   ....[57]....
        /*047c*/ 	.word	0x00013f30


	//   ....[58]....
        /*0480*/ 	.word	0x00013ff0


	//   ....[59]....
        /*0484*/ 	.word	0x00014010


	//   ....[60]....
        /*0488*/ 	.word	0x00014080


	//   ....[61]....
        /*048c*/ 	.word	0x00014710


	//   ....[62]....
        /*0490*/ 	.word	0x00014da0


	//   ....[63]....
        /*0494*/ 	.word	0x000151c0


	//   ....[64]....
        /*0498*/ 	.word	0x00015250


	//   ....[65]....
        /*049c*/ 	.word	0x000152f0


	//   ....[66]....
        /*04a0*/ 	.word	0x000153a0


	//   ....[67]....
        /*04a4*/ 	.word	0x00015420


	//   ....[68]....
        /*04a8*/ 	.word	0x000154a0


	//   ....[69]....
        /*04ac*/ 	.word	0x00015520


	//   ....[70]....
        /*04b0*/ 	.word	0x000155a0


	//   ....[71]....
        /*04b4*/ 	.word	0x00015630


	//   ....[72]....
        /*04b8*/ 	.word	0x000156e0


	//   ....[73]....
        /*04bc*/ 	.word	0x00015760


	//   ....[74]....
        /*04c0*/ 	.word	0x000157e0


	//   ....[75]....
        /*04c4*/ 	.word	0x00015860


	//   ....[76]....
        /*04c8*/ 	.word	0x000158e0


	//   ....[77]....
        /*04cc*/ 	.word	0x00015950


	//   ....[78]....
        /*04d0*/ 	.word	0x000159f0


	//   ....[79]....
        /*04d4*/ 	.word	0x00015a80


	//   ....[80]....
        /*04d8*/ 	.word	0x00015bb0


	//----- nvinfo : EIATTR_REG_RECONFIG
	.align		4
.L_1085:
        /*04dc*/ 	.byte	0x01, 0x54
	.zero		2


	//----- nvinfo : EIATTR_SYSCALL_OFFSETS
	.align		4
        /*04e0*/ 	.byte	0x04, 0x46
        /*04e2*/ 	.short	(.L_1087 - .L_1086)


	//   ....[0]....
.L_1086:
        /*04e4*/ 	.word	0x00001980


	//   ....[1]....
        /*04e8*/ 	.word	0x00010ef0


	//   ....[2]....
        /*04ec*/ 	.word	0x00011030


	//   ....[3]....
        /*04f0*/ 	.word	0x00011130


	//----- nvinfo : EIATTR_MBARRIER_INSTR_OFFSETS
	.align		4
.L_1087:
        /*04f4*/ 	.byte	0x04, 0x39
        /*04f6*/ 	.short	(.L_1089 - .L_1088)


	//   ....[0]....
.L_1088:
        /*04f8*/ 	.word	0x000002a0
        /*04fc*/ 	.word	0x000000ff
        /*0500*/ 	.word	0x00028800
        /*0504*/ 	.short	0x0100
        /*0506*/ 	.byte	0x08
	.zero		1


	//   ....[1]....
        /*0508*/ 	.word	0x000002b0
        /*050c*/ 	.word	0x000000ff
        /*0510*/ 	.word	0x00028820
        /*0514*/ 	.short	0x0100
        /*0516*/ 	.byte	0x08
	.zero		1


	//   ....[2]....
        /*0518*/ 	.word	0x000003a0
        /*051c*/ 	.word	0x000000ff
        /*0520*/ 	.word	0x00028830
        /*0524*/ 	.short	0x0100
        /*0526*/ 	.byte	0x08
	.zero		1


	//   ....[3]....
        /*0528*/ 	.word	0x000003b0
        /*052c*/ 	.word	0x000000ff
        /*0530*/ 	.word	0x00028840
        /*0534*/ 	.short	0x0100
        /*0536*/ 	.byte	0x08
	.zero		1


	//   ....[4]....
        /*0538*/ 	.word	0x000003c0
        /*053c*/ 	.word	0x000000ff
        /*0540*/ 	.word	0x00028838
        /*0544*/ 	.short	0x0100
        /*0546*/ 	.byte	0x08
	.zero		1


	//   ....[5]....
        /*0548*/ 	.word	0x000003d0
        /*054c*/ 	.word	0x000000ff
        /*0550*/ 	.word	0x00028848
        /*0554*/ 	.short	0x0100
        /*0556*/ 	.byte	0x08
	.zero		1


	//   ....[6]....
        /*0558*/ 	.word	0x00000500
        /*055c*/ 	.word	0x000000ff
        /*0560*/ 	.word	0x00028850
        /*0564*/ 	.short	0x0100
        /*0566*/ 	.byte	0x08
	.zero		1


	//   ....[7]....
        /*0568*/ 	.word	0x00000510
        /*056c*/ 	.word	0x000000ff
        /*0570*/ 	.word	0x00028860
        /*0574*/ 	.short	0x0100
        /*0576*/ 	.byte	0x08
	.zero		1


	//   ....[8]....
        /*0578*/ 	.word	0x00000520
        /*057c*/ 	.word	0x000000ff
        /*0580*/ 	.word	0x00028858
        /*0584*/ 	.short	0x0100
        /*0586*/ 	.byte	0x08
	.zero		1


	//   ....[9]....
        /*0588*/ 	.word	0x00000530
        /*058c*/ 	.word	0x000000ff
        /*0590*/ 	.word	0x00028868
        /*0594*/ 	.short	0x0100
        /*0596*/ 	.byte	0x08
	.zero		1


	//   ....[10]....
        /*0598*/ 	.word	0x00000620
        /*059c*/ 	.word	0x000000ff
        /*05a0*/ 	.word	0x00028870
        /*05a4*/ 	.short	0x0100
        /*05a6*/ 	.byte	0x06
	.zero		1


	//   ....[11]....
        /*05a8*/ 	.word	0x00000630
        /*05ac*/ 	.word	0x000000ff
        /*05b0*/ 	.word	0x00028880
        /*05b4*/ 	.short	0x0100
        /*05b6*/ 	.byte	0x06
	.zero		1


	//   ....[12]....
        /*05b8*/ 	.word	0x00000640
        /*05bc*/ 	.word	0x000000ff
        /*05c0*/ 	.word	0x00028878
        /*05c4*/ 	.short	0x0100
        /*05c6*/ 	.byte	0x06
	.zero		1


	//   ....[13]....
        /*05c8*/ 	.word	0x00000650
        /*05cc*/ 	.word	0x000000ff
        /*05d0*/ 	.word	0x00028888
        /*05d4*/ 	.short	0x0100
        /*05d6*/ 	.byte	0x06
	.zero		1


	//   ....[14]....
        /*05d8*/ 	.word	0x00000780
        /*05dc*/ 	.word	0x000000ff
        /*05e0*/ 	.word	0x00028890
        /*05e4*/ 	.short	0x0100
        /*05e6*/ 	.byte	0x08
	.zero		1


	//   ....[15]....
        /*05e8*/ 	.word	0x00000790
        /*05ec*/ 	.word	0x000000ff
        /*05f0*/ 	.word	0x000288a0
        /*05f4*/ 	.short	0x0100
        /*05f6*/ 	.byte	0x08
	.zero		1


	//   ....[16]....
        /*05f8*/ 	.word	0x000007a0
        /*05fc*/ 	.word	0x000000ff
        /*0600*/ 	.word	0x00028898
        /*0604*/ 	.short	0x0100
        /*0606*/ 	.byte	0x08
	.zero		1


	//   ....[17]....
        /*0608*/ 	.word	0x000007b0
        /*060c*/ 	.word	0x000000ff
        /*0610*/ 	.word	0x000288a8
        /*0614*/ 	.short	0x0100
        /*0616*/ 	.byte	0x08
	.zero		1


	//   ....[18]....
        /*0618*/ 	.word	0x000008e0
        /*061c*/ 	.word	0x000000ff
        /*0620*/ 	.word	0x000288b0
        /*0624*/ 	.short	0x0100
        /*0626*/ 	.byte	0x08
	.zero		1


	//   ....[19]....
        /*0628*/ 	.word	0x000008f0
        /*062c*/ 	.word	0x000000ff
        /*0630*/ 	.word	0x000288c0
        /*0634*/ 	.short	0x0100
        /*0636*/ 	.byte	0x08
	.zero		1


	//   ....[20]....
        /*0638*/ 	.word	0x00000900
        /*063c*/ 	.word	0x000000ff
        /*0640*/ 	.word	0x000288b8
        /*0644*/ 	.short	0x0100
        /*0646*/ 	.byte	0x08
	.zero		1


	//   ....[21]....
        /*0648*/ 	.word	0x00000910
        /*064c*/ 	.word	0x000000ff
        /*0650*/ 	.word	0x000288c8
        /*0654*/ 	.short	0x0100
        /*0656*/ 	.byte	0x08
	.zero		1


	//   ....[22]....
        /*0658*/ 	.word	0x00001a00
        /*065c*/ 	.word	0x000000ff
        /*0660*/ 	.word	0x00028800
        /*0664*/ 	.short	0x010a
        /*0666*/ 	.byte	0x29
	.zero		1


	//   ....[23]....
        /*0668*/ 	.word	0x00001a80
        /*066c*/ 	.word	0x00000005
        /*0670*/ 	.word	0x00028830
        /*0674*/ 	.short	0x010a
        /*0676*/ 	.byte	0x3f
	.zero		1


	//   ....[24]....
        /*0678*/ 	.word	0x00001ae0
        /*067c*/ 	.word	0x00000005
        /*0680*/ 	.word	0x00028830
        /*0684*/ 	.short	0x010a
        /*0686*/ 	.byte	0x3f
	.zero		1


	//   ....[25]....
        /*0688*/ 	.word	0x00001ff0
        /*068c*/ 	.word	0x00000000
        /*0690*/ 	.word	0x00000000
        /*0694*/ 	.short	0x0101
        /*0696*/ 	.byte	0x3f
	.zero		1


	//   ....[26]....
        /*0698*/ 	.word	0x00004cd0
        /*069c*/ 	.word	0x000000ff
        /*06a0*/ 	.word	0x00028830
        /*06a4*/ 	.short	0x010a
        /*06a6*/ 	.byte	0x06
	.zero		1


	//   ....[27]....
        /*06a8*/ 	.word	0x00004d10
        /*06ac*/ 	.word	0x000000ff
        /*06b0*/ 	.word	0x00028830
        /*06b4*/ 	.short	0x010a
        /*06b6*/ 	.byte	0x06
	.zero		1


	//   ....[28]....
        /*06b8*/ 	.word	0x00005050
        /*06bc*/ 	.word	0x000000ff
        /*06c0*/ 	.word	0x00028850
        /*06c4*/ 	.short	0x010a
        /*06c6*/ 	.byte	0x06
	.zero		1


	//   ....[29]....
        /*06c8*/ 	.word	0x00005090
        /*06cc*/ 	.word	0x000000ff
        /*06d0*/ 	.word	0x00028850
        /*06d4*/ 	.short	0x010a
        /*06d6*/ 	.byte	0x06
	.zero		1


	//   ....[30]....
        /*06d8*/ 	.word	0x00005480
        /*06dc*/ 	.word	0x0000000a
        /*06e0*/ 	.word	0x00000000
        /*06e4*/ 	.short	0x0101
        /*06e6*/ 	.byte	0x3f
	.zero		1


	//   ....[31]....
        /*06e8*/ 	.word	0x00007060
        /*06ec*/ 	.word	0x00000023
        /*06f0*/ 	.word	0x00000000
        /*06f4*/ 	.short	0x0101
        /*06f6*/ 	.byte	0x3f
	.zero		1


	//   ....[32]....
        /*06f8*/ 	.word	0x00007f60
        /*06fc*/ 	.word	0x000000ff
        /*0700*/ 	.word	0x00028830
        /*0704*/ 	.short	0x010a
        /*0706*/ 	.byte	0x06
	.zero		1


	//   ....[33]....
        /*0708*/ 	.word	0x00007fa0
        /*070c*/ 	.word	0x000000ff
        /*0710*/ 	.word	0x00028830
        /*0714*/ 	.short	0x010a
        /*0716*/ 	.byte	0x06
	.zero		1


	//   ....[34]....
        /*0718*/ 	.word	0x000082e0
        /*071c*/ 	.word	0x000000ff
        /*0720*/ 	.word	0x00028850
        /*0724*/ 	.short	0x010a
        /*0726*/ 	.byte	0x06
	.zero		1


	//   ....[35]....
        /*0728*/ 	.word	0x00008320
        /*072c*/ 	.word	0x000000ff
        /*0730*/ 	.word	0x00028850
        /*0734*/ 	.short	0x010a
        /*0736*/ 	.byte	0x06
	.zero		1


	//   ....[36]....
        /*0738*/ 	.word	0x00009440
        /*073c*/ 	.word	0x0000001b
        /*0740*/ 	.word	0x00000000
        /*0744*/ 	.short	0x0101
        /*0746*/ 	.byte	0x3f
	.zero		1


	//   ....[37]....
        /*0748*/ 	.word	0x000094f0
        /*074c*/ 	.word	0x0000001f
        /*0750*/ 	.word	0x00000000
        /*0754*/ 	.short	0x0101
        /*0756*/ 	.byte	0x3f
	.zero		1


	//   ....[38]....
        /*0758*/ 	.word	0x0000a000
        /*075c*/ 	.word	0x000000ff
        /*0760*/ 	.word	0x00028830
        /*0764*/ 	.short	0x010a
        /*0766*/ 	.byte	0x06
	.zero		1


	//   ....[39]....
        /*0768*/ 	.word	0x0000a040
        /*076c*/ 	.word	0x000000ff
        /*0770*/ 	.word	0x00028830
        /*0774*/ 	.short	0x010a
        /*0776*/ 	.byte	0x06
	.zero		1


	//   ....[40]....
        /*0778*/ 	.word	0x0000a380
        /*077c*/ 	.word	0x000000ff
        /*0780*/ 	.word	0x00028850
        /*0784*/ 	.short	0x010a
        /*0786*/ 	.byte	0x06
	.zero		1


	//   ....[41]....
        /*0788*/ 	.word	0x0000a3c0
        /*078c*/ 	.word	0x000000ff
        /*0790*/ 	.word	0x00028850
        /*0794*/ 	.short	0x010a
        /*0796*/ 	.byte	0x06
	.zero		1


	//   ....[42]....
        /*0798*/ 	.word	0x0000a790
        /*079c*/ 	.word	0x00000000
        /*07a0*/ 	.word	0x00000000
        /*07a4*/ 	.short	0x0101
        /*07a6*/ 	.byte	0x3f
	.zero		1


	//   ....[43]....
        /*07a8*/ 	.word	0x0000c330
        /*07ac*/ 	.word	0x00000036
        /*07b0*/ 	.word	0x00000000
        /*07b4*/ 	.short	0x0101
        /*07b6*/ 	.byte	0x3f
	.zero		1


	//   ....[44]....
        /*07b8*/ 	.word	0x0000cf80
        /*07bc*/ 	.word	0x000000ff
        /*07c0*/ 	.word	0x00028850
        /*07c4*/ 	.short	0x010a
        /*07c6*/ 	.byte	0x05
	.zero		1


	//   ....[45]....
        /*07c8*/ 	.word	0x0000cfc0
        /*07cc*/ 	.word	0x000000ff
        /*07d0*/ 	.word	0x00028850
        /*07d4*/ 	.short	0x010a
        /*07d6*/ 	.byte	0x05
	.zero		1


	//   ....[46]....
        /*07d8*/ 	.word	0x0000d4e0
        /*07dc*/ 	.word	0x00000005
        /*07e0*/ 	.word	0x00000000
        /*07e4*/ 	.short	0x0101
        /*07e6*/ 	.byte	0x3f
	.zero		1


	//   ....[47]....
        /*07e8*/ 	.word	0x0000e800
        /*07ec*/ 	.word	0x00000000
        /*07f0*/ 	.word	0x00000000
        /*07f4*/ 	.short	0x0101
        /*07f6*/ 	.byte	0x3f
	.zero		1


	//   ....[48]....
        /*07f8*/ 	.word	0x00011730
        /*07fc*/ 	.word	0x00000009
        /*0800*/ 	.word	0x00028840
        /*0804*/ 	.short	0x010a
        /*0806*/ 	.byte	0x3f
	.zero		1


	//   ....[49]....
        /*0808*/ 	.word	0x00011c00
        /*080c*/ 	.word	0x0000000a
        /*0810*/ 	.word	0x00028820
        /*0814*/ 	.short	0x010a
        /*0816*/ 	.byte	0x3f
	.zero		1


	//   ....[50]....
        /*0818*/ 	.word	0x00011f40
        /*081c*/ 	.word	0x00000002
        /*0820*/ 	.word	0x00028840
        /*0824*/ 	.short	0x010a
        /*0826*/ 	.byte	0x3f
	.zero		1


	//   ....[51]....
        /*0828*/ 	.word	0x00012200
        /*082c*/ 	.word	0x00000003
        /*0830*/ 	.word	0x00000060
        /*0834*/ 	.short	0x010a
        /*0836*/ 	.byte	0x3f
	.zero		1


	//   ....[52]....
        /*0838*/ 	.word	0x000127f0
        /*083c*/ 	.word	0x00000002
        /*0840*/ 	.word	0x00028840
        /*0844*/ 	.short	0x010a
        /*0846*/ 	.byte	0x3f
	.zero		1


	//   ....[53]....
        /*0848*/ 	.word	0x00012ab0
        /*084c*/ 	.word	0x00000002
        /*0850*/ 	.word	0x00000060
        /*0854*/ 	.short	0x010a
        /*0856*/ 	.byte	0x3f
	.zero		1


	//   ....[54]....
        /*0858*/ 	.word	0x00012f80
        /*085c*/ 	.word	0x00000002
        /*0860*/ 	.word	0x00028840
        /*0864*/ 	.short	0x010a
        /*0866*/ 	.byte	0x3f
	.zero		1


	//   ....[55]....
        /*0868*/ 	.word	0x00013240
        /*086c*/ 	.word	0x00000002
        /*0870*/ 	.word	0x00000060
        /*0874*/ 	.short	0x010a
        /*0876*/ 	.byte	0x3f
	.zero		1


	//   ....[56]....
        /*0878*/ 	.word	0x000136b0
        /*087c*/ 	.word	0x00000003
        /*0880*/ 	.word	0x00028860
        /*0884*/ 	.short	0x010a
        /*0886*/ 	.byte	0x3f
	.zero		1


	//   ....[57]....
        /*0888*/ 	.word	0x00014690
        /*088c*/ 	.word	0x00000000
        /*0890*/ 	.word	0x00028820
        /*0894*/ 	.short	0x010a
        /*0896*/ 	.byte	0x3f
	.zero		1


	//   ....[58]....
        /*0898*/ 	.word	0x00014850
        /*089c*/ 	.word	0x00000006
        /*08a0*/ 	.word	0x00000000
        /*08a4*/ 	.short	0x010a
        /*08a6*/ 	.byte	0x3f
	.zero		1


	//   ....[59]....
        /*08a8*/ 	.word	0x000148c0
        /*08ac*/ 	.word	0x00000007
        /*08b0*/ 	.word	0x00000000
        /*08b4*/ 	.short	0x010a
        /*08b6*/ 	.byte	0x3f
	.zero		1


	//   ....[60]....
        /*08b8*/ 	.word	0x00014930
        /*08bc*/ 	.word	0x00000004
        /*08c0*/ 	.word	0x00000000
        /*08c4*/ 	.short	0x010a
        /*08c6*/ 	.byte	0x3f
	.zero		1


	//   ....[61]....
        /*08c8*/ 	.word	0x00014960
        /*08cc*/ 	.word	0x00000003
        /*08d0*/ 	.word	0x00000000
        /*08d4*/ 	.short	0x010a
        /*08d6*/ 	.byte	0x3f
	.zero		1


	//   ....[62]....
        /*08d8*/ 	.word	0x000149d0
        /*08dc*/ 	.word	0x00000003
        /*08e0*/ 	.word	0x00028800
        /*08e4*/ 	.short	0x010a
        /*08e6*/ 	.byte	0x3f
	.zero		1


	//   ....[63]....
        /*08e8*/ 	.word	0x00014a20
        /*08ec*/ 	.word	0x00000005
        /*08f0*/ 	.word	0x00028830
        /*08f4*/ 	.short	0x010a
        /*08f6*/ 	.byte	0x3f
	.zero		1


	//   ....[64]....
        /*08f8*/ 	.word	0x00014a80
        /*08fc*/ 	.word	0x0000000a
        /*0900*/ 	.word	0x00028830
        /*0904*/ 	.short	0x010a
        /*0906*/ 	.byte	0x3f
	.zero		1


	//   ....[65]....
        /*0908*/ 	.word	0x00014ae0
        /*090c*/ 	.word	0x0000000a
        /*0910*/ 	.word	0x00028850
        /*0914*/ 	.short	0x010a
        /*0916*/ 	.byte	0x3f
	.zero		1


	//   ....[66]....
        /*0918*/ 	.word	0x00014b40
        /*091c*/ 	.word	0x00000005
        /*0920*/ 	.word	0x00028830
        /*0924*/ 	.short	0x010a
        /*0926*/ 	.byte	0x3f
	.zero		1


	//   ....[67]....
        /*0928*/ 	.word	0x00014ba0
        /*092c*/ 	.word	0x00000005
        /*0930*/ 	.word	0x00028850
        /*0934*/ 	.short	0x010a
        /*0936*/ 	.byte	0x3f
	.zero		1


	//   ....[68]....
        /*0938*/ 	.word	0x00014c00
        /*093c*/ 	.word	0x00000005
        /*0940*/ 	.word	0x00028830
        /*0944*/ 	.short	0x010a
        /*0946*/ 	.byte	0x3f
	.zero		1


	//   ....[69]....
        /*0948*/ 	.word	0x00014c60
        /*094c*/ 	.word	0x00000005
        /*0950*/ 	.word	0x00028850
        /*0954*/ 	.short	0x010a
        /*0956*/ 	.byte	0x3f
	.zero		1


	//   ....[70]....
        /*0958*/ 	.word	0x00014cc0
        /*095c*/ 	.word	0x00000007
        /*0960*/ 	.word	0x00028850
        /*0964*/ 	.short	0x010a
        /*0966*/ 	.byte	0x3f
	.zero		1


	//   ....[71]....
        /*0968*/ 	.word	0x00014e60
        /*096c*/ 	.word	0x00000009
        /*0970*/ 	.word	0x00028840
        /*0974*/ 	.short	0x010a
        /*0976*/ 	.byte	0x3f
	.zero		1


	//   ....[72]....
        /*0978*/ 	.word	0x00014ee0
        /*097c*/ 	.word	0x00000008
        /*0980*/ 	.word	0x00028820
        /*0984*/ 	.short	0x010a
        /*0986*/ 	.byte	0x3f
	.zero		1


	//   ....[73]....
        /*0988*/ 	.word	0x00014f30
        /*098c*/ 	.word	0x00000002
        /*0990*/ 	.word	0x00028840
        /*0994*/ 	.short	0x010a
        /*0996*/ 	.byte	0x3f
	.zero		1


	//   ....[74]....
        /*0998*/ 	.word	0x00014f80
        /*099c*/ 	.word	0x00000003
        /*09a0*/ 	.word	0x00000060
        /*09a4*/ 	.short	0x010a
        /*09a6*/ 	.byte	0x3f
	.zero		1


	//   ....[75]....
        /*09a8*/ 	.word	0x00014fd0
        /*09ac*/ 	.word	0x00000002
        /*09b0*/ 	.word	0x00028840
        /*09b4*/ 	.short	0x010a
        /*09b6*/ 	.byte	0x3f
	.zero		1


	//   ....[76]....
        /*09b8*/ 	.word	0x00015020
        /*09bc*/ 	.word	0x00000002
        /*09c0*/ 	.word	0x00000060
        /*09c4*/ 	.short	0x010a
        /*09c6*/ 	.byte	0x3f
	.zero		1


	//   ....[77]....
        /*09c8*/ 	.word	0x00015070
        /*09cc*/ 	.word	0x00000002
        /*09d0*/ 	.word	0x00028840
        /*09d4*/ 	.short	0x010a
        /*09d6*/ 	.byte	0x3f
	.zero		1


	//   ....[78]....
        /*09d8*/ 	.word	0x000150c0
        /*09dc*/ 	.word	0x00000002
        /*09e0*/ 	.word	0x00000060
        /*09e4*/ 	.short	0x010a
        /*09e6*/ 	.byte	0x3f
	.zero		1


	//   ....[79]....
        /*09e8*/ 	.word	0x00015110
        /*09ec*/ 	.word	0x00000003
        /*09f0*/ 	.word	0x00028860
        /*09f4*/ 	.short	0x010a
        /*09f6*/ 	.byte	0x3f
	.zero		1


	//   ....[80]....
        /*09f8*/ 	.word	0x00015ad0
        /*09fc*/ 	.word	0x00000000
        /*0a00*/ 	.word	0x00028820
        /*0a04*/ 	.short	0x010a
        /*0a06*/ 	.byte	0x3f
	.zero		1


	//   ....[81]....
        /*0a08*/ 	.word	0x00015c70
        /*0a0c*/ 	.word	0x00000006
        /*0a10*/ 	.word	0x00000000
        /*0a14*/ 	.short	0x010a
        /*0a16*/ 	.byte	0x3f
	.zero		1


	//   ....[82]....
        /*0a18*/ 	.word	0x00015cc0
        /*0a1c*/ 	.word	0x00000007
        /*0a20*/ 	.word	0x00000000
        /*0a24*/ 	.short	0x010a
        /*0a26*/ 	.byte	0x3f
	.zero		1


	//   ....[83]....
        /*0a28*/ 	.word	0x00015d10
        /*0a2c*/ 	.word	0x00000004
        /*0a30*/ 	.word	0x00000000
        /*0a34*/ 	.short	0x010a
        /*0a36*/ 	.byte	0x3f
	.zero		1


	//----- nvinfo : EIATTR_NUM_MBARRIERS
	.align		4
.L_1089:
        /*0a38*/ 	.byte	0x03, 0x38
        /*0a3a*/ 	.short	0x0016


	//----- nvinfo : EIATTR_EXIT_INSTR_OFFSETS
	.align		4
        /*0a3c*/ 	.byte	0x04, 0x1c
        /*0a3e*/ 	.short	(.L_1091 - .L_1090)


	//   ....[0]....
.L_1090:
        /*0a40*/ 	.word	0x00000ab0


	//   ....[1]....
        /*0a44*/ 	.word	0x0000f830


	//   ....[2]....
        /*0a48*/ 	.word	0x0000f890


	//   ....[3]....
        /*0a4c*/ 	.word	0x000149b0


	//----- nvinfo : EIATTR_MAX_THREADS
	.align		4
.L_1091:
        /*0a50*/ 	.byte	0x04, 0x05
        /*0a52*/ 	.short	(.L_1093 - .L_1092)
.L_1092:
        /*0a54*/ 	.word	0x00000180
        /*0a58*/ 	.word	0x00000001
        /*0a5c*/ 	.word	0x00000001


	//----- nvinfo : EIATTR_CRS_STACK_SIZE
	.align		4
.L_1093:
        /*0a60*/ 	.byte	0x04, 0x1e
        /*0a62*/ 	.short	(.L_1095 - .L_1094)
.L_1094:
        /*0a64*/ 	.word	0x00000000


	//----- nvinfo : EIATTR_CBANK_PARAM_SIZE
	.align		4
.L_1095:
        /*0a68*/ 	.byte	0x03, 0x19
        /*0a6a*/ 	.short	0x0a70


	//----- nvinfo : EIATTR_PARAM_CBANK
	.align		4
        /*0a6c*/ 	.byte	0x04, 0x0a
        /*0a6e*/ 	.short	(.L_1097 - .L_1096)
	.align		4
.L_1096:
        /*0a70*/ 	.word	index@(.nv.constant0._ZN7cutlass13device_kernelIN5flash11enable_sm90INS1_16FlashAttnFwdSm90INS1_25CollectiveMainloopFwdSm90ILi2EN4cute5tupleIJNS5_1CILi1EEES8_S8_EEENS6_IJNS7_ILi128EEESA_SA_EEELi128ENS_10bfloat16_tEfNS_4arch4Sm90ELb0ELb1ELb0ELb1ELb0ELb0ELb0ELb1ELb1ELb0ELb0ELb0EEENS1_21CollectiveEpilogueFwdISB_S9_SC_SE_Li256ELb1ELb0ELb0ELb0EEENS1_36VarlenDynamicPersistentTileSchedulerILi128ELi128ELi256ELi32ELb0ELb0ELb1ELb1ELb0ELb1EEEEEEEEEvNT_6ParamsE)
        /*0a74*/ 	.short	0x0210
        /*0a76*/ 	.short	0x0a70


	//----- nvinfo : EIATTR_SW_WAR
	.align		4
.L_1097:
        /*0a78*/ 	.byte	0x04, 0x36
        /*0a7a*/ 	.short	(.L_1099 - .L_1098)
.L_1098:
        /*0a7c*/ 	.word	0x00000008
.L_1099:


//--------------------- .nv.info._ZN7cutlass13device_kernelIN5flash11enable_sm90INS1_16FlashAttnFwdSm90INS1_25CollectiveMainloopFwdSm90ILi2EN4cute5tupleIJNS5_1CILi1EEES8_S8_EEENS6_IJNS7_ILi128EEESA_SA_EEELi128ENS_10bfloat16_tEfNS_4arch4Sm90ELb0ELb1ELb0ELb1ELb0ELb1ELb0ELb1ELb1ELb0ELb0ELb0EEENS1_21CollectiveEpilogueFwdISB_S9_SC_SE_Li256ELb1ELb0ELb0ELb0EEENS1_36VarlenDynamicPersistentTileSchedulerILi128ELi128ELi256ELi32ELb0ELb0ELb1ELb1ELb0ELb1EEEEEEEEEvNT_6ParamsE --------------------------
	.section	.nv.info._ZN7cutlass13device_kernelIN5flash11enable_sm90INS1_16FlashAttnFwdSm90INS1_25CollectiveMainloopFwdSm90ILi2EN4cute5tupleIJNS5_1CILi1EEES8_S8_EEENS6_IJNS7_ILi128EEESA_SA_EEELi128ENS_10bfloat16_tEfNS_4arch4Sm90ELb0ELb1ELb0ELb1ELb0ELb1ELb0ELb1ELb1ELb0ELb0ELb0EEENS1_21CollectiveEpilogueFwdISB_S9_SC_SE_Li256ELb1ELb0ELb0ELb0EEENS1_36VarlenDynamicPersistentTileSchedulerILi128ELi128ELi256ELi32ELb0ELb0ELb1ELb1ELb0ELb1EEEEEEEEEvNT_6ParamsE,"",@"SHT_CUDA_INFO"
	.sectionflags	@""
	.align	4


	//----- nvinfo : EIATTR_CUDA_API_VERSION
	.align		4
        /*0000*/ 	.byte	0x04, 0x37
        /*0002*/ 	.short	(.L_1101 - .L_1100)
.L_1100:
        /*0004*/ 	.word	0x00000082


	//----- nvinfo : EIATTR_KPARAM_INFO
	.align		4
.L_1101:
        /*0008*/ 	.byte	0x04, 0x17
        /*000a*/ 	.short	(.L_1103 - .L_1102)
.L_1102:
        /*000c*/ 	.word	0x00000000
        /*0010*/ 	.short	0x0000
        /*0012*/ 	.short	0x0070
        /*0014*/ 	.byte	0x00, 0xf0, 0x01, 0x28


	//----- nvinfo : EIATTR_SPARSE_MMA_MASK
	.align		4
.L_1103:
        /*0018*/ 	.byte	0x03, 0x50
        /*001a*/ 	.short	0x0000


	//----- nvinfo : EIATTR_MAXREG_COUNT
	.align		4
        /*001c*/ 	.byte	0x03, 0x1b
        /*001e*/ 	.short	0x00a8


	//----- nvinfo : EIATTR_NUM_BARRIERS
	.align		4
        /*0020*/ 	.byte	0x02, 0x4c
        /*0022*/ 	.byte	0x10
	.zero		1


	//----- nvinfo : EIATTR_EXTERNS
	.align		4
        /*0024*/ 	.byte	0x04, 0x0f
        /*0026*/ 	.short	(.L_1105 - .L_1104)


	//   ....[0]....
	.align		4
.L_1104:
        /*0028*/ 	.word	index@(__assertfail)


	//----- nvinfo : EIATTR_ANNOTATIONS
	.align		4
.L_1105:
        /*002c*/ 	.byte	0x04, 0x55
        /*002e*/ 	.short	(.L_1107 - .L_1106)


	//   ....[0]....
.L_1106:
        /* <DEDUP_REMOVED lines=44> */


	//----- nvinfo : EIATTR_MERCURY_ISA_VERSION
	.align		4
.L_1107:
        /*02d8*/ 	.byte	0x03, 0x5f
        /*02da*/ 	.short	0x0101


	//----- nvinfo : EIATTR_UNUSED_LOAD_BYTE_OFFSET
	.align		4
        /*02dc*/ 	.byte	0x04, 0x44
        /*02de*/ 	.short	(.L_1109 - .L_1108)


	//   ....[0]....
.L_1108:
        /*02e0*/ 	.word	0x00000af0
        /*02e4*/ 	.word	0x0000fff0


	//   ....[1]....
        /*02e8*/ 	.word	0x0001b2b0
        /*02ec*/ 	.word	0x0000fff0


	//----- nvinfo : EIATTR_INT_WARP_WIDE_INSTR_OFFSETS
	.align		4
.L_1109:
        /*02f0*/ 	.byte	0x04, 0x31
        /*02f2*/ 	.short	(.L_1111 - .L_1110)


	//   ....[0]....
.L_1110:
        /*02f4*/ 	.word	0x000001c0


	//   ....[1]....
        /*02f8*/ 	.word	0x00000200


	//   ....[2]....
        /*02fc*/ 	.word	0x00000270


	//   ....[3]....
        /*0300*/ 	.word	0x0001f680


	//   ....[4]....
        /*0304*/ 	.word	0x0001f710


	//   ....[5]....
        /*0308*/ 	.word	0x0001fc70


	//   ....[6]....
        /*030c*/ 	.word	0x0001fca0


	//   ....[7]....
        /*0310*/ 	.word	0x0001fda0


	//   ....[8]....
        /*0314*/ 	.word	0x00021f70


	//   ....[9]....
        /*0318*/ 	.word	0x00022000


	//----- nvinfo : EIATTR_COOP_GROUP_MASK_REGIDS
	.align		4
.L_1111:
        /*031c*/ 	.byte	0x04, 0x29
        /*031e*/ 	.short	(.L_1113 - .L_1112)


	//   ....[0]....
.L_1112:
        /*0320*/ 	.word	0xffffffff


	//   ....[1]....
        /*0324*/ 	.word	0xffffffff


	//   ....[2]....
        /*0328*/ 	.word	0xffffffff


	//   ....[3]....
        /*032c*/ 	.word	0xffffffff


	//   ....[4]....
        /*0330*/ 	.word	0xffffffff


	//   ....[5]....
        /*0334*/ 	.word	0xffffffff


	//   ....[6]....
        /*0338*/ 	.word	0xffffffff


	//   ....[7]....
        /*033c*/ 	.word	0xffffffff


	//   ....[8]....
        /*0340*/ 	.word	0xffffffff


	//   ....[9]....
        /*0344*/ 	.word	0xffffffff


	//   ....[10]....
        /*0348*/ 	.word	0xffffffff


	//   ....[11]....
        /*034c*/ 	.word	0xffffffff


	//   ....[12]....
        /*0350*/ 	.word	0xffffffff


	//   ....[13]....
        /*0354*/ 	.word	0xffffffff


	//   ....[14]....
        /*0358*/ 	.word	0xffffffff


	//   ....[15]....
        /*035c*/ 	.word	0xffffffff


	//   ....[16]....
        /*0360*/ 	.word	0xffffffff


	//   ....[17]....
        /*0364*/ 	.word	0xffffffff


	//   ....[18]....
        /*0368*/ 	.word	0xffffffff


	//   ....[19]....
        /*036c*/ 	.word	0xffffffff


	//   ....[20]....
        /*0370*/ 	.word	0xffffffff


	//   ....[21]....
        /*0374*/ 	.word	0xffffffff


	//   ....[22]....
        /*0378*/ 	.word	0xffffffff


	//   ....[23]....
        /*037c*/ 	.word	0xffffffff


	//   ....[24]....
        /*0380*/ 	.word	0xffffffff


	//   ....[25]....
        /*0384*/ 	.word	0xffffffff


	//   ....[26]....
        /*0388*/ 	.word	0xffffffff


	//   ....[27]....
        /*038c*/ 	.word	0xffffffff


	//   ....[28]....
        /*0390*/ 	.word	0xffffffff


	//   ....[29]....
        /*0394*/ 	.word	0xffffffff


	//   ....[30]....
        /*0398*/ 	.word	0xffffffff


	//   ....[31]....
        /*039c*/ 	.word	0xffffffff


	//   ....[32]....
        /*03a0*/ 	.word	0xffffffff


	//   ....[33]....
        /*03a4*/ 	.word	0xffffffff


	//   ....[34]....
        /*03a8*/ 	.word	0xffffffff


	//   ....[35]....
        /*03ac*/ 	.word	0xffffffff


	//   ....[36]....
        /*03b0*/ 	.word	0xffffffff


	//   ....[37]....
        /*03b4*/ 	.word	0xffffffff


	//   ....[38]....
        /*03b8*/ 	.word	0xffffffff


	//   ....[39]....
        /*03bc*/ 	.word	0xffffffff


	//   ....[40]....
        /*03c0*/ 	.word	0xffffffff


	//   ....[41]....
        /*03c4*/ 	.word	0xffffffff


	//   ....[42]....
        /*03c8*/ 	.word	0xffffffff


	//   ....[43]....
        /*03cc*/ 	.word	0xffffffff


	//   ....[44]....
        /*03d0*/ 	.word	0xffffffff


	//   ....[45]....
        /*03d4*/ 	.word	0xffffffff


	//   ....[46]....
        /*03d8*/ 	.word	0xffffffff


	//   ....[47]....
        /*03dc*/ 	.word	0xffffffff


	//   ....[48]....
        /*03e0*/ 	.word	0xffffffff


	//   ....[49]....
        /*03e4*/ 	.word	0xffffffff


	//   ....[50]....
        /*03e8*/ 	.word	0xffffffff


	//   ....[51]....
        /*03ec*/ 	.word	0xffffffff


	//   ....[52]....
        /*03f0*/ 	.word	0xffffffff


	//   ....[53]....
        /*03f4*/ 	.word	0xffffffff


	//   ....[54]....
        /*03f8*/ 	.word	0xffffffff


	//   ....[55]....
        /*03fc*/ 	.word	0xffffffff


	//   ....[56]....
        /*0400*/ 	.word	0xffffffff


	//   ....[57]....
        /*0404*/ 	.word	0xffffffff


	//   ....[58]....
        /*0408*/ 	.word	0xffffffff


	//   ....[59]....
        /*040c*/ 	.word	0xffffffff


	//   ....[60]....
        /*0410*/ 	.word	0xffffffff


	//   ....[61]....
        /*0414*/ 	.word	0xffffffff


	//   ....[62]....
        /*0418*/ 	.word	0x0500000f


	//   ....[63]....
        /*041c*/ 	.word	0x0500000f


	//   ....[64]....
        /*0420*/ 	.word	0x0500000f


	//   ....[65]....
        /*0424*/ 	.word	0x0500000f


	//   ....[66]....
        /*0428*/ 	.word	0x0500000f


	//   ....[67]....
        /*042c*/ 	.word	0x0500000f


	//   ....[68]....
        /*0430*/ 	.word	0x0500000f


	//   ....[69]....
        /*0434*/ 	.word	0x0500000f


	//   ....[70]....
        /*0438*/ 	.word	0x0500000f


	//   ....[71]....
        /*043c*/ 	.word	0x0500000f


	//   ....[72]....
        /*0440*/ 	.word	0x0500000f


	//   ....[73]....
        /*0444*/ 	.word	0x0500000f


	//   ....[74]....
        /*0448*/ 	.word	0x0500000f


	//   ....[75]....
        /*044c*/ 	.word	0x0500000f


	//   ....[76]....
        /*0450*/ 	.word	0x0500000f


	//   ....[77]....
        /*0454*/ 	.word	0x0500000f


	//   ....[78]....
        /*0458*/ 	.word	0x0500000f


	//   ....[79]....
        /*045c*/ 	.word	0x0500000f


	//   ....[80]....
        /*0460*/ 	.word	0x0500000f


	//   ....[81]....
        /*0464*/ 	.word	0x0500000f


	//   ....[82]....
        /*0468*/ 	.word	0x0500000f


	//   ....[83]....
        /*046c*/ 	.word	0x0500000f


	//   ....[84]....
        /*0470*/ 	.word	0x0500000f


	//   ....[85]....
        /*0474*/ 	.word	0x0500000f


	//   ....[86]....
        /*0478*/ 	.word	0x0500000f


	//   ....[87]....
        /*047c*/ 	.word	0x0500000f


	//   ....[88]....
        /*0480*/ 	.word	0x0500000f


	//   ....[89]....
        /*0484*/ 	.word	0x0500000f


	//   ....[90]....
        /*0488*/ 	.word	0x0500000f


	//   ....[91]....
        /*048c*/ 	.word	0x0500000f


	//   ....[92]....
        /*0490*/ 	.word	0x0500000f


	//   ....[93]....
        /*0494*/ 	.word	0x0500000f


	//   ....[94]....
        /*0498*/ 	.word	0x0500000f


	//   ....[95]....
        /*049c*/ 	.word	0x0500000f


	//   ....[96]....
        /*04a0*/ 	.word	0x0500000f


	//   ....[97]....
        /*04a4*/ 	.word	0x0500000f


	//   ....[98]....
        /*04a8*/ 	.word	0x0500000f


	//   ....[99]....
        /*04ac*/ 	.word	0x0500000f


	//   ....[100]....
        /*04b0*/ 	.word	0x0500000f


	//   ....[101]....
        /*04b4*/ 	.word	0x0500000f


	//   ....[102]....
        /*04b8*/ 	.word	0x0500000f


	//   ....[103]....
        /*04bc*/ 	.word	0x0500000f


	//   ....[104]....
        /*04c0*/ 	.word	0x0500000f


	//   ....[105]....
        /*04c4*/ 	.word	0x0500000f


	//   ....[106]....
        /*04c8*/ 	.word	0x0500000f


	//   ....[107]....
        /*04cc*/ 	.word	0x0500000f


	//   ....[108]....
        /*04d0*/ 	.word	0x0500000f


	//   ....[109]....
        /*04d4*/ 	.word	0x0500000f


	//   ....[110]....
        /*04d8*/ 	.word	0x0500000f


	//   ....[111]....
        /*04dc*/ 	.word	0x0500000f


	//   ....[112]....
        /*04e0*/ 	.word	0x0500000f


	//   ....[113]....
        /*04e4*/ 	.word	0x0500000f


	//   ....[114]....
        /*04e8*/ 	.word	0x0500000f


	//----- nvinfo : EIATTR_COOP_GROUP_INSTR_OFFSETS
	.align		4
.L_1113:
        /*04ec*/ 	.byte	0x04, 0x28
        /*04ee*/ 	.short	(.L_1115 - .L_1114)


	//   ....[0]....
.L_1114:
        /*04f0*/ 	.word	0x00000070


	//   ....[1]....
        /*04f4*/ 	.word	0x000001d0


	//   ....[2]....
        /*04f8*/ 	.word	0x00000220


	//   ....[3]....
        /*04fc*/ 	.word	0x00000450


	//   ....[4]....
        /*0500*/ 	.word	0x000005b0


	//   ....[5]....
        /*0504*/ 	.word	0x000006d0


	//   ....[6]....
        /*0508*/ 	.word	0x00000830


	//   ....[7]....
        /*050c*/ 	.word	0x00009320


	//   ....[8]....
        /*0510*/ 	.word	0x00010490


	//   ....[9]....
        /*0514*/ 	.word	0x000105a0


	//   ....[10]....
        /*0518*/ 	.word	0x00010eb0


	//   ....[11]....
        /*051c*/ 	.word	0x00010f20


	//   ....[12]....
        /*0520*/ 	.word	0x000136b0


	//   ....[13]....
        /*0524*/ 	.word	0x000137b0


	//   ....[14]....
        /*0528*/ 	.word	0x00014030


	//   ....[15]....
        /*052c*/ 	.word	0x000140a0


	//   ....[16]....
        /*0530*/ 	.word	0x00015c20


	//   ....[17]....
        /*0534*/ 	.word	0x00015cb0


	//   ....[18]....
        /*0538*/ 	.word	0x000163d0


	//   ....[19]....
        /*053c*/ 	.word	0x00016400


	//   ....[20]....
        /*0540*/ 	.word	0x00018d90


	//   ....[21]....
        /*0544*/ 	.word	0x00018e90


	//   ....[22]....
        /*0548*/ 	.word	0x000196e0


	//   ....[23]....
        /*054c*/ 	.word	0x00019760


	//   ....[24]....
        /*0550*/ 	.word	0x0001ac40


	//   ....[25]....
        /*0554*/ 	.word	0x0001ac50


	//   ....[26]....
        /*0558*/ 	.word	0x0001ac90


	//   ....[27]....
        /*055c*/ 	.word	0x0001aca0


	//   ....[28]....
        /*0560*/ 	.word	0x0001cf90


	//   ....[29]....
        /*0564*/ 	.word	0x0001d110


	//   ....[30]....
        /*0568*/ 	.word	0x0001d140


	//   ....[31]....
        /*056c*/ 	.word	0x0001d180


	//   ....[32]....
        /*0570*/ 	.word	0x0001d1e0


	//   ....[33]....
        /*0574*/ 	.word	0x0001d240


	//   ....[34]....
        /*0578*/ 	.word	0x0001d290


	//   ....[35]....
        /*057c*/ 	.word	0x0001d440


	//   ....[36]....
        /*0580*/ 	.word	0x0001d4a0


	//   ....[37]....
        /*0584*/ 	.word	0x0001d4e0


	//   ....[38]....
        /*0588*/ 	.word	0x0001d520


	//   ....[39]....
        /*058c*/ 	.word	0x0001d550


	//   ....[40]....
        /*0590*/ 	.word	0x0001d580


	//   ....[41]....
        /*0594*/ 	.word	0x0001d610


	//   ....[42]....
        /*0598*/ 	.word	0x0001d670


	//   ....[43]....
        /*059c*/ 	.word	0x0001d700


	//   ....[44]....
        /*05a0*/ 	.word	0x00022440


	//   ....[45]....
        /*05a4*/ 	.word	0x00022450


	//   ....[46]....
        /*05a8*/ 	.word	0x00022560


	//   ....[47]....
        /*05ac*/ 	.word	0x000225c0


	//   ....[48]....
        /*05b0*/ 	.word	0x00022600


	//   ....[49]....
        /*05b4*/ 	.word	0x00022640


	//   ....[50]....
        /*05b8*/ 	.word	0x00022670


	//   ....[51]....
        /*05bc*/ 	.word	0x000226a0


	//   ....[52]....
        /*05c0*/ 	.word	0x00022830


	//   ....[53]....
        /*05c4*/ 	.word	0x00022890


	//   ....[54]....
        /*05c8*/ 	.word	0x000228d0


	//   ....[55]....
        /*05cc*/ 	.word	0x00022910


	//   ....[56]....
        /*05d0*/ 	.word	0x00022940


	//   ....[57]....
        /*05d4*/ 	.word	0x00022970


	//   ....[58]....
        /*05d8*/ 	.word	0x00022a30


	//   ....[59]....
        /*05dc*/ 	.word	0x00022a50


	//   ....[60]....
        /*05e0*/ 	.word	0x00022ac0


	//   ....[61]....
        /*05e4*/ 	.word	0x00023150


	//   ....[62]....
        /*05e8*/ 	.word	0x00023590


	//   ....[63]....
        /*05ec*/ 	.word	0x00023640


	//   ....[64]....
        /*05f0*/ 	.word	0x000236e0


	//   ....[65]....
        /*05f4*/ 	.word	0x00023780


	//   ....[66]....
        /*05f8*/ 	.word	0x00023820


	//   ....[67]....
        /*05fc*/ 	.word	0x000238c0


	//   ....[68]....
        /*0600*/ 	.word	0x00023960


	//   ....[69]....
        /*0604*/ 	.word	0x00023a00


	//   ....[70]....
        /*0608*/ 	.word	0x00023aa0


	//   ....[71]....
        /*060c*/ 	.word	0x00023b40


	//   ....[72]....
        /*0610*/ 	.word	0x00023be0


	//   ....[73]....
        /*0614*/ 	.word	0x00023c80


	//   ....[74]....
        /*0618*/ 	.word	0x00023d20


	//   ....[75]....
        /*061c*/ 	.word	0x00023dc0


	//   ....[76]....
        /*0620*/ 	.word	0x00023e60


	//   ....[77]....
        /*0624*/ 	.word	0x00023f00


	//   ....[78]....
        /*0628*/ 	.word	0x00023fa0


	//   ....[79]....
        /*062c*/ 	.word	0x00024090


	//   ....[80]....
        /*0630*/ 	.word	0x00024130


	//   ....[81]....
        /*0634*/ 	.word	0x000241d0


	//   ....[82]....
        /*0638*/ 	.word	0x00024270


	//   ....[83]....
        /*063c*/ 	.word	0x00024310


	//   ....[84]....
        /*0640*/ 	.word	0x000243b0


	//   ....[85]....
        /*0644*/ 	.word	0x00024450


	//   ....[86]....
        /*0648*/ 	.word	0x000244f0


	//   ....[87]....
        /*064c*/ 	.word	0x00024590


	//   ....[88]....
        /*0650*/ 	.word	0x00024630


	//   ....[89]....
        /*0654*/ 	.word	0x000246d0


	//   ....[90]....
        /*0658*/ 	.word	0x00024770


	//   ....[91]....
        /*065c*/ 	.word	0x00024810


	//   ....[92]....
        /*0660*/ 	.word	0x000248b0


	//   ....[93]....
        /*0664*/ 	.word	0x00024950


	//   ....[94]....
        /*0668*/ 	.word	0x000249f0


	//   ....[95]....
        /*066c*/ 	.word	0x00024d90


	//   ....[96]....
        /*0670*/ 	.word	0x00025070


	//   ....[97]....
        /*0674*/ 	.word	0x00025490


	//   ....[98]....
        /*0678*/ 	.word	0x00025520


	//   ....[99]....
        /*067c*/ 	.word	0x000255c0


	//   ....[100]....
        /*0680*/ 	.word	0x00025670


	//   ....[101]....
        /*0684*/ 	.word	0x000256f0


	//   ....[102]....
        /*0688*/ 	.word	0x00025770


	//   ....[103]....
        /*068c*/ 	.word	0x000257f0


	//   ....[104]....
        /*0690*/ 	.word	0x00025870


	//   ....[105]....
        /*0694*/ 	.word	0x00025900


	//   ....[106]....
        /*0698*/ 	.word	0x000259b0


	//   ....[107]....
        /*069c*/ 	.word	0x00025a30


	//   ....[108]....
        /*06a0*/ 	.word	0x00025ab0


	//   ....[109]....
        /*06a4*/ 	.word	0x00025b30


	//   ....[110]....
        /*06a8*/ 	.word	0x00025bb0


	//   ....[111]....
        /*06ac*/ 	.word	0x00025c20


	//   ....[112]....
        /*06b0*/ 	.word	0x00025cc0


	//   ....[113]....
        /*06b4*/ 	.word	0x00025d50


	//   ....[114]....
        /*06b8*/ 	.word	0x00025e80


	//----- nvinfo : EIATTR_REG_RECONFIG
	.align		4
.L_1115:
        /*06bc*/ 	.byte	0x01, 0x54
	.zero		2


	//----- nvinfo : EIATTR_SYSCALL_OFFSETS
	.align		4
        /*06c0*/ 	.byte	0x04, 0x46
        /*06c2*/ 	.short	(.L_1117 - .L_1116)


	//   ....[0]....
.L_1116:
        /*06c4*/ 	.word	0x00001bb0


	//   ....[1]....
        /*06c8*/ 	.word	0x00001d00


	//   ....[2]....
        /*06cc*/ 	.word	0x000094c0


	//   ....[3]....
        /*06d0*/ 	.word	0x00009930


	//   ....[4]....
        /*06d4*/ 	.word	0x0001f8a0


	//   ....[5]....
        /*06d8*/ 	.word	0x0001f9e0


	//   ....[6]....
        /*06dc*/ 	.word	0x0001fae0


	//----- nvinfo : EIATTR_MBARRIER_INSTR_OFFSETS
	.align		4
.L_1117:
        /*06e0*/ 	.byte	0x04, 0x39
        /*06e2*/ 	.short	(.L_1119 - .L_1118)


	//   ....[0]....
.L_1118:
        /*06e4*/ 	.word	0x00000300
        /*06e8*/ 	.word	0x000000ff
        /*06ec*/ 	.word	0x00028800
        /*06f0*/ 	.short	0x0100
        /*06f2*/ 	.byte	0x08
	.zero		1


	//   ....[1]....
        /*06f4*/ 	.word	0x00000310
        /*06f8*/ 	.word	0x000000ff
        /*06fc*/ 	.word	0x00028820
        /*0700*/ 	.short	0x0100
        /*0702*/ 	.byte	0x08
	.zero		1


	//   ....[2]....
        /*0704*/ 	.word	0x00000400
        /*0708*/ 	.word	0x000000ff
        /*070c*/ 	.word	0x00028830
        /*0710*/ 	.short	0x0100
        /*0712*/ 	.byte	0x08
	.zero		1


	//   ....[3]....
        /*0714*/ 	.word	0x00000410
        /*0718*/ 	.word	0x000000ff
        /*071c*/ 	.word	0x00028840
        /*0720*/ 	.short	0x0100
        /*0722*/ 	.byte	0x08
	.zero		1


	//   ....[4]....
        /*0724*/ 	.word	0x00000420
        /*0728*/ 	.word	0x000000ff
        /*072c*/ 	.word	0x00028838
        /*0730*/ 	.short	0x0100
        /*0732*/ 	.byte	0x08
	.zero		1


	//   ....[5]....
        /*0734*/ 	.word	0x00000430
        /*0738*/ 	.word	0x000000ff
        /*073c*/ 	.word	0x00028848
        /*0740*/ 	.short	0x0100
        /*0742*/ 	.byte	0x08
	.zero		1


	//   ....[6]....
        /*0744*/ 	.word	0x00000560
        /*0748*/ 	.word	0x000000ff
        /*074c*/ 	.word	0x00028850
        /*0750*/ 	.short	0x0100
        /*0752*/ 	.byte	0x08
	.zero		1


	//   ....[7]....
        /*0754*/ 	.word	0x00000570
        /*0758*/ 	.word	0x000000ff
        /*075c*/ 	.word	0x00028860
        /*0760*/ 	.short	0x0100
        /*0762*/ 	.byte	0x08
	.zero		1


	//   ....[8]....
        /*0764*/ 	.word	0x00000580
        /*0768*/ 	.word	0x000000ff
        /*076c*/ 	.word	0x00028858
        /*0770*/ 	.short	0x0100
        /*0772*/ 	.byte	0x08
	.zero		1


	//   ....[9]....
        /*0774*/ 	.word	0x00000590
        /*0778*/ 	.word	0x000000ff
        /*077c*/ 	.word	0x00028868
        /*0780*/ 	.short	0x0100
        /*0782*/ 	.byte	0x08
	.zero		1


	//   ....[10]....
        /*0784*/ 	.word	0x00000680
        /*0788*/ 	.word	0x000000ff
        /*078c*/ 	.word	0x00028870
        /*0790*/ 	.short	0x0100
        /*0792*/ 	.byte	0x06
	.zero		1


	//   ....[11]....
        /*0794*/ 	.word	0x00000690
        /*0798*/ 	.word	0x000000ff
        /*079c*/ 	.word	0x00028880
        /*07a0*/ 	.short	0x0100
        /*07a2*/ 	.byte	0x06
	.zero		1


	//   ....[12]....
        /*07a4*/ 	.word	0x000006a0
        /*07a8*/ 	.word	0x000000ff
        /*07ac*/ 	.word	0x00028878
        /*07b0*/ 	.short	0x0100
        /*07b2*/ 	.byte	0x06
	.zero		1


	//   ....[13]....
        /*07b4*/ 	.word	0x000006b0
        /*07b8*/ 	.word	0x000000ff
        /*07bc*/ 	.word	0x00028888
        /*07c0*/ 	.short	0x0100
        /*07c2*/ 	.byte	0x06
	.zero		1


	//   ....[14]....
        /*07c4*/ 	.word	0x000007e0
        /*07c8*/ 	.word	0x000000ff
        /*07cc*/ 	.word	0x00028890
        /*07d0*/ 	.short	0x0100
        /*07d2*/ 	.byte	0x08
	.zero		1


	//   ....[15]....
        /*07d4*/ 	.word	0x000007f0
        /*07d8*/ 	.word	0x000000ff
        /*07dc*/ 	.word	0x000288a0
        /*07e0*/ 	.short	0x0100
        /*07e2*/ 	.byte	0x08
	.zero		1


	//   ....[16]....
        /*07e4*/ 	.word	0x00000800
        /*07e8*/ 	.word	0x000000ff
        /*07ec*/ 	.word	0x00028898
        /*07f0*/ 	.short	0x0100
        /*07f2*/ 	.byte	0x08
	.zero		1


	//   ....[17]....
        /*07f4*/ 	.word	0x00000810
        /*07f8*/ 	.word	0x000000ff
        /*07fc*/ 	.word	0x000288a8
        /*0800*/ 	.short	0x0100
        /*0802*/ 	.byte	0x08
	.zero		1


	//   ....[18]....
        /*0804*/ 	.word	0x00000940
        /*0808*/ 	.word	0x000000ff
        /*080c*/ 	.word	0x000288b0
        /*0810*/ 	.short	0x0100
        /*0812*/ 	.byte	0x08
	.zero		1


	//   ....[19]....
        /*0814*/ 	.word	0x00000950
        /*0818*/ 	.word	0x000000ff
        /*081c*/ 	.word	0x000288c0
        /*0820*/ 	.short	0x0100
        /*0822*/ 	.byte	0x08
	.zero		1


	//   ....[20]....
        /*0824*/ 	.word	0x00000960
        /*0828*/ 	.word	0x000000ff
        /*082c*/ 	.word	0x000288b8
        /*0830*/ 	.short	0x0100
        /*0832*/ 	.byte	0x08
	.zero		1


	//   ....[21]....
        /*0834*/ 	.word	0x00000970
        /*0838*/ 	.word	0x000000ff
        /*083c*/ 	.word	0x000288c8
        /*0840*/ 	.short	0x0100
        /*0842*/ 	.byte	0x08
	.zero		1


	//   ....[22]....
        /*0844*/ 	.word	0x00003410
        /*0848*/ 	.word	0x00000067
        /*084c*/ 	.word	0x00028890
        /*0850*/ 	.short	0x010a
        /*0852*/ 	.byte	0x3f
	.zero		1


	//   ....[23]....
        /*0854*/ 	.word	0x00005ce0
        /*0858*/ 	.word	0x00000067
        /*085c*/ 	.word	0x00028890
        /*0860*/ 	.short	0x010a
        /*0862*/ 	.byte	0x3f
	.zero		1


	//   ....[24]....
        /*0864*/ 	.word	0x00007fa0
        /*0868*/ 	.word	0x00000067
        /*086c*/ 	.word	0x00028890
        /*0870*/ 	.short	0x010a
        /*0872*/ 	.byte	0x3f
	.zero		1


	//   ....[25]....
        /*0874*/ 	.word	0x00008600
        /*0878*/ 	.word	0x0000002c
        /*087c*/ 	.word	0x00000000
        /*0880*/ 	.short	0x0101
        /*0882*/ 	.byte	0x3f
	.zero		1


	//   ....[26]....
        /*0884*/ 	.word	0x00008640
        /*0888*/ 	.word	0x00000067
        /*088c*/ 	.word	0x000288b0
        /*0890*/ 	.short	0x010a
        /*0892*/ 	.byte	0x3f
	.zero		1


	//   ....[27]....
        /*0894*/ 	.word	0x00008c90
        /*0898*/ 	.word	0x00000067
        /*089c*/ 	.word	0x00000000
        /*08a0*/ 	.short	0x0101
        /*08a2*/ 	.byte	0x3f
	.zero		1


	//   ....[28]....
        /*08a4*/ 	.word	0x00009540
        /*08a8*/ 	.word	0x00000002
        /*08ac*/ 	.word	0x00028800
        /*08b0*/ 	.short	0x010a
        /*08b2*/ 	.byte	0x3f
	.zero		1


	//   ....[29]....
        /*08b4*/ 	.word	0x00009590
        /*08b8*/ 	.word	0x00000002
        /*08bc*/ 	.word	0x00028800
        /*08c0*/ 	.short	0x010a
        /*08c2*/ 	.byte	0x3f
	.zero		1


	//   ....[30]....
        /*08c4*/ 	.word	0x0000a7f0
        /*08c8*/ 	.word	0x00000002
        /*08cc*/ 	.word	0x00028800
        /*08d0*/ 	.short	0x010a
        /*08d2*/ 	.byte	0x3f
	.zero		1


	//   ....[31]....
        /*08d4*/ 	.word	0x0000ce60
        /*08d8*/ 	.word	0x00000002
        /*08dc*/ 	.word	0x00028800
        /*08e0*/ 	.short	0x010a
        /*08e2*/ 	.byte	0x3f
	.zero		1


	//   ....[32]....
        /*08e4*/ 	.word	0x0000ec30
        /*08e8*/ 	.word	0x00000003
        /*08ec*/ 	.word	0x00028830
        /*08f0*/ 	.short	0x010a
        /*08f2*/ 	.byte	0x3f
	.zero		1


	//   ....[33]....
        /*08f4*/ 	.word	0x0000eca0
        /*08f8*/ 	.word	0x00000003
        /*08fc*/ 	.word	0x00028830
        /*0900*/ 	.short	0x010a
        /*0902*/ 	.byte	0x3f
	.zero		1


	//   ....[34]....
        /*0904*/ 	.word	0x0000f260
        /*0908*/ 	.word	0x00000000
        /*090c*/ 	.word	0x00000000
        /*0910*/ 	.short	0x0101
        /*0912*/ 	.byte	0x3f
	.zero		1


	//   ....[35]....
        /*0914*/ 	.word	0x00011f60
        /*0918*/ 	.word	0x0000000a
        /*091c*/ 	.word	0x00028830
        /*0920*/ 	.short	0x010a
        /*0922*/ 	.byte	0x3f
	.zero		1


	//   ....[36]....
        /*0924*/ 	.word	0x00011fb0
        /*0928*/ 	.word	0x0000000a
        /*092c*/ 	.word	0x00028830
        /*0930*/ 	.short	0x010a
        /*0932*/ 	.byte	0x3f
	.zero		1


	//   ....[37]....
        /*0934*/ 	.word	0x00012400
        /*0938*/ 	.word	0x0000000a
        /*093c*/ 	.word	0x00028850
        /*0940*/ 	.short	0x010a
        /*0942*/ 	.byte	0x3f
	.zero		1


	//   ....[38]....
        /*0944*/ 	.word	0x00012440
        /*0948*/ 	.word	0x0000000a
        /*094c*/ 	.word	0x00028850
        /*0950*/ 	.short	0x010a
        /*0952*/ 	.byte	0x3f
	.zero		1


	//   ....[39]....
        /*0954*/ 	.word	0x000128e0
        /*0958*/ 	.word	0x00000007
        /*095c*/ 	.word	0x00000000
        /*0960*/ 	.short	0x0101
        /*0962*/ 	.byte	0x3f
	.zero		1


	//   ....[40]....
        /*0964*/ 	.word	0x00014770
        /*0968*/ 	.word	0x0000001f
        /*096c*/ 	.word	0x00000000
        /*0970*/ 	.short	0x0101
        /*0972*/ 	.byte	0x3f
	.zero		1


	//   ....[41]....
        /*0974*/ 	.word	0x000153c0
        /*0978*/ 	.word	0x00000000
        /*097c*/ 	.word	0x00028830
        /*0980*/ 	.short	0x010a
        /*0982*/ 	.byte	0x3f
	.zero		1


	//   ....[42]....
        /*0984*/ 	.word	0x00015410
        /*0988*/ 	.word	0x00000000
        /*098c*/ 	.word	0x00028830
        /*0990*/ 	.short	0x010a
        /*0992*/ 	.byte	0x3f
	.zero		1


	//   ....[43]....
        /*0994*/ 	.word	0x00015860
        /*0998*/ 	.word	0x00000009
        /*099c*/ 	.word	0x00028850
        /*09a0*/ 	.short	0x010a
        /*09a2*/ 	.byte	0x3f
	.zero		1


	//   ....[44]....
        /*09a4*/ 	.word	0x000158a0
        /*09a8*/ 	.word	0x00000009
        /*09ac*/ 	.word	0x00028850
        /*09b0*/ 	.short	0x010a
        /*09b2*/ 	.byte	0x3f
	.zero		1


	//   ....[45]....
        /*09b4*/ 	.word	0x00016c00
        /*09b8*/ 	.word	0x0000000d
        /*09bc*/ 	.word	0x00000000
        /*09c0*/ 	.short	0x0101
        /*09c2*/ 	.byte	0x3f
	.zero		1


	//   ....[46]....
        /*09c4*/ 	.word	0x00016ca0
        /*09c8*/ 	.word	0x0000001b
        /*09cc*/ 	.word	0x00000000
        /*09d0*/ 	.short	0x0101
        /*09d2*/ 	.byte	0x3f
	.zero		1


	//   ....[47]....
        /*09d4*/ 	.word	0x00017620
        /*09d8*/ 	.word	0x00000000
        /*09dc*/ 	.word	0x00028830
        /*09e0*/ 	.short	0x010a
        /*09e2*/ 	.byte	0x3f
	.zero		1


	//   ....[48]....
        /*09e4*/ 	.word	0x00017670
        /*09e8*/ 	.word	0x00000000
        /*09ec*/ 	.word	0x00028830
        /*09f0*/ 	.short	0x010a
        /*09f2*/ 	.byte	0x3f
	.zero		1


	//   ....[49]....
        /*09f4*/ 	.word	0x00017ac0
        /*09f8*/ 	.word	0x00000009
        /*09fc*/ 	.word	0x00028850
        /*0a00*/ 	.short	0x010a
        /*0a02*/ 	.byte	0x3f
	.zero		1


	//   ....[50]....
        /*0a04*/ 	.word	0x00017b00
        /*0a08*/ 	.word	0x00000009
        /*0a0c*/ 	.word	0x00028850
        /*0a10*/ 	.short	0x010a
        /*0a12*/ 	.byte	0x3f
	.zero		1


	//   ....[51]....
        /*0a14*/ 	.word	0x00017fc0
        /*0a18*/ 	.word	0x00000009
        /*0a1c*/ 	.word	0x00000000
        /*0a20*/ 	.short	0x0101
        /*0a22*/ 	.byte	0x3f
	.zero		1


	//   ....[52]....
        /*0a24*/ 	.word	0x000192f0
        /*0a28*/ 	.word	0x0000000e
        /*0a2c*/ 	.word	0x00000000
        /*0a30*/ 	.short	0x0101
        /*0a32*/ 	.byte	0x3f
	.zero		1


	//   ....[53]....
        /*0a34*/ 	.word	0x0001a7d0
        /*0a38*/ 	.word	0x0000000a
        /*0a3c*/ 	.word	0x00028850
        /*0a40*/ 	.short	0x010a
        /*0a42*/ 	.byte	0x3f
	.zero		1


	//   ....[54]....
        /*0a44*/ 	.word	0x0001a850
        /*0a48*/ 	.word	0x0000000a
        /*0a4c*/ 	.word	0x00028850
        /*0a50*/ 	.short	0x010a
        /*0a52*/ 	.byte	0x3f
	.zero		1


	//   ....[55]....
        /*0a54*/ 	.word	0x0001ae30
        /*0a58*/ 	.word	0x0000000a
        /*0a5c*/ 	.word	0x00000000
        /*0a60*/ 	.short	0x0101
        /*0a62*/ 	.byte	0x3f
	.zero		1


	//   ....[56]....
        /*0a64*/ 	.word	0x0001c060
        /*0a68*/ 	.word	0x00000000
        /*0a6c*/ 	.word	0x00000000
        /*0a70*/ 	.short	0x0101
        /*0a72*/ 	.byte	0x3f
	.zero		1


	//   ....[57]....
        /*0a74*/ 	.word	0x0001e7b0
        /*0a78*/ 	.word	0x0000000b
        /*0a7c*/ 	.word	0x00028820
        /*0a80*/ 	.short	0x010a
        /*0a82*/ 	.byte	0x3f
	.zero		1


	//   ....[58]....
        /*0a84*/ 	.word	0x0001e840
        /*0a88*/ 	.word	0x00000007
        /*0a8c*/ 	.word	0x000288a0
        /*0a90*/ 	.short	0x010a
        /*0a92*/ 	.byte	0x3f
	.zero		1


	//   ....[59]....
        /*0a94*/ 	.word	0x0001ea70
        /*0a98*/ 	.word	0x00000007
        /*0a9c*/ 	.word	0x000288c0
        /*0aa0*/ 	.short	0x010a
        /*0aa2*/ 	.byte	0x3f
	.zero		1


	//   ....[60]....
        /*0aa4*/ 	.word	0x0001edc0
        /*0aa8*/ 	.word	0x00000007
        /*0aac*/ 	.word	0x000288a0
        /*0ab0*/ 	.short	0x010a
        /*0ab2*/ 	.byte	0x3f
	.zero		1


	//   ....[61]....
        /*0ab4*/ 	.word	0x0001efe0
        /*0ab8*/ 	.word	0x00000007
        /*0abc*/ 	.word	0x000288c0
        /*0ac0*/ 	.short	0x010a
        /*0ac2*/ 	.byte	0x3f
	.zero		1


	//   ....[62]....
        /*0ac4*/ 	.word	0x000200d0
        /*0ac8*/ 	.word	0x00000007
        /*0acc*/ 	.word	0x00028840
        /*0ad0*/ 	.short	0x010a
        /*0ad2*/ 	.byte	0x3f
	.zero		1


	//   ....[63]....
        /*0ad4*/ 	.word	0x000205a0
        /*0ad8*/ 	.word	0x0000000a
        /*0adc*/ 	.word	0x00028820
        /*0ae0*/ 	.short	0x010a
        /*0ae2*/ 	.byte	0x3f
	.zero		1


	//   ....[64]....
        /*0ae4*/ 	.word	0x000208e0
        /*0ae8*/ 	.word	0x00000003
        /*0aec*/ 	.word	0x00028840
        /*0af0*/ 	.short	0x010a
        /*0af2*/ 	.byte	0x3f
	.zero		1


	//   ....[65]....
        /*0af4*/ 	.word	0x00020b90
        /*0af8*/ 	.word	0x00000003
        /*0afc*/ 	.word	0x00028860
        /*0b00*/ 	.short	0x010a
        /*0b02*/ 	.byte	0x3f
	.zero		1


	//   ....[66]....
        /*0b04*/ 	.word	0x00021170
        /*0b08*/ 	.word	0x00000002
        /*0b0c*/ 	.word	0x00028840
        /*0b10*/ 	.short	0x010a
        /*0b12*/ 	.byte	0x3f
	.zero		1


	//   ....[67]....
        /*0b14*/ 	.word	0x00021420
        /*0b18*/ 	.word	0x00000002
        /*0b1c*/ 	.word	0x00028860
        /*0b20*/ 	.short	0x010a
        /*0b22*/ 	.byte	0x3f
	.zero		1


	//   ....[68]....
        /*0b24*/ 	.word	0x00021950
        /*0b28*/ 	.word	0x00000002
        /*0b2c*/ 	.word	0x00028840
        /*0b30*/ 	.short	0x010a
        /*0b32*/ 	.byte	0x3f
	.zero		1


	//   ....[69]....
        /*0b34*/ 	.word	0x00021bf0
        /*0b38*/ 	.word	0x00000002
        /*0b3c*/ 	.word	0x00028860
        /*0b40*/ 	.short	0x010a
        /*0b42*/ 	.byte	0x3f
	.zero		1


	//   ....[70]....
        /*0b44*/ 	.word	0x000220c0
        /*0b48*/ 	.word	0x00000003
        /*0b4c*/ 	.word	0x00028860
        /*0b50*/ 	.short	0x010a
        /*0b52*/ 	.byte	0x3f
	.zero		1


	//   ....[71]....
        /*0b54*/ 	.word	0x000230d0
        /*0b58*/ 	.word	0x00000000
        /*0b5c*/ 	.word	0x00028820
        /*0b60*/ 	.short	0x010a
        /*0b62*/ 	.byte	0x3f
	.zero		1


	//   ....[72]....
        /*0b64*/ 	.word	0x00023280
        /*0b68*/ 	.word	0x00000006
        /*0b6c*/ 	.word	0x00000000
        /*0b70*/ 	.short	0x010a
        /*0b72*/ 	.byte	0x3f
	.zero		1


	//   ....[73]....
        /*0b74*/ 	.word	0x000232f0
        /*0b78*/ 	.word	0x00000007
        /*0b7c*/ 	.word	0x00000000
        /*0b80*/ 	.short	0x010a
        /*0b82*/ 	.byte	0x3f
	.zero		1


	//   ....[74]....
        /*0b84*/ 	.word	0x00023360
        /*0b88*/ 	.word	0x00000004
        /*0b8c*/ 	.word	0x00000000
        /*0b90*/ 	.short	0x010a
        /*0b92*/ 	.byte	0x3f
	.zero		1


	//   ....[75]....
        /*0b94*/ 	.word	0x00023390
        /*0b98*/ 	.word	0x00000003
        /*0b9c*/ 	.word	0x00000000
        /*0ba0*/ 	.short	0x010a
        /*0ba2*/ 	.byte	0x3f
	.zero		1


	//   ....[76]....
        /*0ba4*/ 	.word	0x000233f0
        /*0ba8*/ 	.word	0x00000067
        /*0bac*/ 	.word	0x00028890
        /*0bb0*/ 	.short	0x010a
        /*0bb2*/ 	.byte	0x3f
	.zero		1


	//   ....[77]....
        /*0bb4*/ 	.word	0x00023440
        /*0bb8*/ 	.word	0x00000067
        /*0bbc*/ 	.word	0x00028890
        /*0bc0*/ 	.short	0x010a
        /*0bc2*/ 	.byte	0x3f
	.zero		1


	//   ....[78]....
        /*0bc4*/ 	.word	0x00023490
        /*0bc8*/ 	.word	0x00000067
        /*0bcc*/ 	.word	0x00028890
        /*0bd0*/ 	.short	0x010a
        /*0bd2*/ 	.byte	0x3f
	.zero		1


	//   ....[79]....
        /*0bd4*/ 	.word	0x000234e0
        /*0bd8*/ 	.word	0x00000067
        /*0bdc*/ 	.word	0x000288b0
        /*0be0*/ 	.short	0x010a
        /*0be2*/ 	.byte	0x3f
	.zero		1


	//   ....[80]....
        /*0be4*/ 	.word	0x00023fe0
        /*0be8*/ 	.word	0x00000002
        /*0bec*/ 	.word	0x00028800
        /*0bf0*/ 	.short	0x010a
        /*0bf2*/ 	.byte	0x3f
	.zero		1


	//   ....[81]....
        /*0bf4*/ 	.word	0x00024a30
        /*0bf8*/ 	.word	0x00000002
        /*0bfc*/ 	.word	0x00028800
        /*0c00*/ 	.short	0x010a
        /*0c02*/ 	.byte	0x3f
	.zero		1


	//   ....[82]....
        /*0c04*/ 	.word	0x00024a80
        /*0c08*/ 	.word	0x00000003
        /*0c0c*/ 	.word	0x00028830
        /*0c10*/ 	.short	0x010a
        /*0c12*/ 	.byte	0x3f
	.zero		1


	//   ....[83]....
        /*0c14*/ 	.word	0x00024ad0
        /*0c18*/ 	.word	0x0000000a
        /*0c1c*/ 	.word	0x00028830
        /*0c20*/ 	.short	0x010a
        /*0c22*/ 	.byte	0x3f
	.zero		1


	//   ....[84]....
        /*0c24*/ 	.word	0x00024b20
        /*0c28*/ 	.word	0x0000000a
        /*0c2c*/ 	.word	0x00028850
        /*0c30*/ 	.short	0x010a
        /*0c32*/ 	.byte	0x3f
	.zero		1


	//   ....[85]....
        /*0c34*/ 	.word	0x00024b70
        /*0c38*/ 	.word	0x00000000
        /*0c3c*/ 	.word	0x00028830
        /*0c40*/ 	.short	0x010a
        /*0c42*/ 	.byte	0x3f
	.zero		1


	//   ....[86]....
        /*0c44*/ 	.word	0x00024bc0
        /*0c48*/ 	.word	0x00000009
        /*0c4c*/ 	.word	0x00028850
        /*0c50*/ 	.short	0x010a
        /*0c52*/ 	.byte	0x3f
	.zero		1


	//   ....[87]....
        /*0c54*/ 	.word	0x00024c10
        /*0c58*/ 	.word	0x00000000
        /*0c5c*/ 	.word	0x00028830
        /*0c60*/ 	.short	0x010a
        /*0c62*/ 	.byte	0x3f
	.zero		1


	//   ....[88]....
        /*0c64*/ 	.word	0x00024c60
        /*0c68*/ 	.word	0x00000009
        /*0c6c*/ 	.word	0x00028850
        /*0c70*/ 	.short	0x010a
        /*0c72*/ 	.byte	0x3f
	.zero		1


	//   ....[89]....
        /*0c74*/ 	.word	0x00024cb0
        /*0c78*/ 	.word	0x0000000a
        /*0c7c*/ 	.word	0x00028850
        /*0c80*/ 	.short	0x010a
        /*0c82*/ 	.byte	0x3f
	.zero		1


	//   ....[90]....
        /*0c84*/ 	.word	0x00024e50
        /*0c88*/ 	.word	0x0000000b
        /*0c8c*/ 	.word	0x00028820
        /*0c90*/ 	.short	0x010a
        /*0c92*/ 	.byte	0x3f
	.zero		1


	//   ....[91]....
        /*0c94*/ 	.word	0x00024ea0
        /*0c98*/ 	.word	0x00000007
        /*0c9c*/ 	.word	0x000288a0
        /*0ca0*/ 	.short	0x010a
        /*0ca2*/ 	.byte	0x3f
	.zero		1


	//   ....[92]....
        /*0ca4*/ 	.word	0x00024ef0
        /*0ca8*/ 	.word	0x00000007
        /*0cac*/ 	.word	0x000288c0
        /*0cb0*/ 	.short	0x010a
        /*0cb2*/ 	.byte	0x3f
	.zero		1


	//   ....[93]....
        /*0cb4*/ 	.word	0x00024f40
        /*0cb8*/ 	.word	0x00000007
        /*0cbc*/ 	.word	0x000288a0
        /*0cc0*/ 	.short	0x010a
        /*0cc2*/ 	.byte	0x3f
	.zero		1


	//   ....[94]....
        /*0cc4*/ 	.word	0x00024f90
        /*0cc8*/ 	.word	0x00000007
        /*0ccc*/ 	.word	0x000288c0
        /*0cd0*/ 	.short	0x010a
        /*0cd2*/ 	.byte	0x3f
	.zero		1


	//   ....[95]....
        /*0cd4*/ 	.word	0x00025130
        /*0cd8*/ 	.word	0x00000007
        /*0cdc*/ 	.word	0x00028840
        /*0ce0*/ 	.short	0x010a
        /*0ce2*/ 	.byte	0x3f
	.zero		1


	//   ....[96]....
        /*0ce4*/ 	.word	0x000251b0
        /*0ce8*/ 	.word	0x00000003
        /*0cec*/ 	.word	0x00028820
        /*0cf0*/ 	.short	0x010a
        /*0cf2*/ 	.byte	0x3f
	.zero		1


	//   ....[97]....
        /*0cf4*/ 	.word	0x00025200
        /*0cf8*/ 	.word	0x00000003
        /*0cfc*/ 	.word	0x00028840
        /*0d00*/ 	.short	0x010a
        /*0d02*/ 	.byte	0x3f
	.zero		1


	//   ....[98]....
        /*0d04*/ 	.word	0x00025250
        /*0d08*/ 	.word	0x00000003
        /*0d0c*/ 	.word	0x00028860
        /*0d10*/ 	.short	0x010a
        /*0d12*/ 	.byte	0x3f
	.zero		1


	//   ....[99]....
        /*0d14*/ 	.word	0x000252a0
        /*0d18*/ 	.word	0x00000002
        /*0d1c*/ 	.word	0x00028840
        /*0d20*/ 	.short	0x010a
        /*0d22*/ 	.byte	0x3f
	.zero		1


	//   ....[100]....
        /*0d24*/ 	.word	0x000252f0
        /*0d28*/ 	.word	0x00000002
        /*0d2c*/ 	.word	0x00028860
        /*0d30*/ 	.short	0x010a
        /*0d32*/ 	.byte	0x3f
	.zero		1


	//   ....[101]....
        /*0d34*/ 	.word	0x00025340
        /*0d38*/ 	.word	0x00000002
        /*0d3c*/ 	.word	0x00028840
        /*0d40*/ 	.short	0x010a
        /*0d42*/ 	.byte	0x3f
	.zero		1


	//   ....[102]....
        /*0d44*/ 	.word	0x00025390
        /*0d48*/ 	.word	0x00000002
        /*0d4c*/ 	.word	0x00028860
        /*0d50*/ 	.short	0x010a
        /*0d52*/ 	.byte	0x3f
	.zero		1


	//   ....[103]....
        /*0d54*/ 	.word	0x000253e0
        /*0d58*/ 	.word	0x00000003
        /*0d5c*/ 	.word	0x00028860
        /*0d60*/ 	.short	0x010a
        /*0d62*/ 	.byte	0x3f
	.zero		1


	//   ....[104]....
        /*0d64*/ 	.word	0x00025da0
        /*0d68*/ 	.word	0x00000000
        /*0d6c*/ 	.word	0x00028820
        /*0d70*/ 	.short	0x010a
        /*0d72*/ 	.byte	0x3f
	.zero		1


	//   ....[105]....
        /*0d74*/ 	.word	0x00025f40
        /*0d78*/ 	.word	0x00000006
        /*0d7c*/ 	.word	0x00000000
        /*0d80*/ 	.short	0x010a
        /*0d82*/ 	.byte	0x3f
	.zero		1


	//   ....[106]....
        /*0d84*/ 	.word	0x00025f90
        /*0d88*/ 	.word	0x00000007
        /*0d8c*/ 	.word	0x00000000
        /*0d90*/ 	.short	0x010a
        /*0d92*/ 	.byte	0x3f
	.zero		1


	//   ....[107]....
        /*0d94*/ 	.word	0x00025fe0
        /*0d98*/ 	.word	0x00000004
        /*0d9c*/ 	.word	0x00000000
        /*0da0*/ 	.short	0x010a
        /*0da2*/ 	.byte	0x3f
	.zero		1


	//----- nvinfo : EIATTR_NUM_MBARRIERS
	.align		4
.L_1119:
        /*0da4*/ 	.byte	0x03, 0x38
        /*0da6*/ 	.short	0x0016


	//----- nvinfo : EIATTR_EXIT_INSTR_OFFSETS
	.align		4
        /*0da8*/ 	.byte	0x04, 0x1c
        /*0daa*/ 	.short	(.L_1121 - .L_1120)


	//   ....[0]....
.L_1120:
        /*0dac*/ 	.word	0x000233e0


	//----- nvinfo : EIATTR_MAX_THREADS
	.align		4
.L_1121:
        /*0db0*/ 	.byte	0x04, 0x05
        /*0db2*/ 	.short	(.L_1123 - .L_1122)
.L_1122:
        /*0db4*/ 	.word	0x00000180
        /*0db8*/ 	.word	0x00000001
        /*0dbc*/ 	.word	0x00000001


	//----- nvinfo : EIATTR_CRS_STACK_SIZE
	.align		4
.L_1123:
        /*0dc0*/ 	.byte	0x04, 0x1e
        /*0dc2*/ 	.short	(.L_1125 - .L_1124)
.L_1124:
        /*0dc4*/ 	.word	0x00000000


	//----- nvinfo : EIATTR_CBANK_PARAM_SIZE
	.align		4
.L_1125:
        /*0dc8*/ 	.byte	0x03, 0x19
        /*0dca*/ 	.short	0x0a70


	//----- nvinfo : EIATTR_PARAM_CBANK
	.align		4
        /*0dcc*/ 	.byte	0x04, 0x0a
        /*0dce*/ 	.short	(.L_1127 - .L_1126)
	.align		4
.L_1126:
        /*0dd0*/ 	.word	index@(.nv.constant0._ZN7cutlass13device_kernelIN5flash11enable_sm90INS1_16FlashAttnFwdSm90INS1_25CollectiveMainloopFwdSm90ILi2EN4cute5tupleIJNS5_1CILi1EEES8_S8_EEENS6_IJNS7_ILi128EEESA_SA_EEELi128ENS_10bfloat16_tEfNS_4arch4Sm90ELb0ELb1ELb0ELb1ELb0ELb1ELb0ELb1ELb1ELb0ELb0ELb0EEENS1_21CollectiveEpilogueFwdISB_S9_SC_SE_Li256ELb1ELb0ELb0ELb0EEENS1_36VarlenDynamicPersistentTileSchedulerILi128ELi128ELi256ELi32ELb0ELb0ELb1ELb1ELb0ELb1EEEEEEEEEvNT_6ParamsE)
        /*0dd4*/ 	.short	0x0210
        /*0dd6*/ 	.short	0x0a70


	//----- nvinfo : EIATTR_SW_WAR
	.align		4
.L_1127:
        /*0dd8*/ 	.byte	0x04, 0x36
        /*0dda*/ 	.short	(.L_1129 - .L_1128)
.L_1128:
        /*0ddc*/ 	.word	0x00000008
.L_1129:


//--------------------- .nv.info._ZN7cutlass13device_kernelIN5flash11enable_sm90INS1_16FlashAttnFwdSm90INS1_25CollectiveMainloopFwdSm90ILi2EN4cute5tupleIJNS5_1CILi1EEES8_S8_EEENS6_IJNS7_ILi128EEESA_SA_EEELi128ENS_10bfloat16_tEfNS_4arch4Sm90ELb1ELb0ELb0ELb0ELb0ELb0ELb0ELb1ELb1ELb0ELb0ELb0EEENS1_21CollectiveEpilogueFwdISB_S9_SC_SE_Li256ELb0ELb0ELb0ELb0EEENS1_30DynamicPersistentTileSchedulerILi256ELi32ELb0ELb0ELb1EEEEEEEEEvNT_6ParamsE --------------------------
	.section	.nv.info._ZN7cutlass13device_kernelIN5flash11enable_sm90INS1_16FlashAttnFwdSm90INS1_25CollectiveMainloopFwdSm90ILi2EN4cute5tupleIJNS5_1CILi1EEES8_S8_EEENS6_IJNS7_ILi128EEESA_SA_EEELi128ENS_10bfloat16_tEfNS_4arch4Sm90ELb1ELb0ELb0ELb0ELb0ELb0ELb0ELb1ELb1ELb0ELb0ELb0EEENS1_21CollectiveEpilogueFwdISB_S9_SC_SE_Li256ELb0ELb0ELb0ELb0EEENS1_30DynamicPersistentTileSchedulerILi256ELi32ELb0ELb0ELb1EEEEEEEEEvNT_6ParamsE,"",@"SHT_CUDA_INFO"
	.sectionflags	@""
	.align	4


	//----- nvinfo : EIATTR_CUDA_API_VERSION
	.align		4
        /*0000*/ 	.byte	0x04, 0x37
        /*0002*/ 	.short	(.L_1131 - .L_1130)
.L_1130:
        /*0004*/ 	.word	0x00000082


	//----- nvinfo : EIATTR_KPARAM_INFO
	.align		4
.L_1131:
        /*0008*/ 	.byte	0x04, 0x17
        /*000a*/ 	.short	(.L_1133 - .L_1132)
.L_1132:
        /*000c*/ 	.word	0x00000000
        /*0010*/ 	.short	0x0000
        /*0012*/ 	.short	0x0070
        /*0014*/ 	.byte	0x00, 0xf0, 0x01, 0x2e


	//----- nvinfo : EIATTR_SPARSE_MMA_MASK
	.align		4
.L_1133:
        /*0018*/ 	.byte	0x03, 0x50
        /*001a*/ 	.short	0x0000


	//----- nvinfo : EIATTR_MAXREG_COUNT
	.align		4
        /*001c*/ 	.byte	0x03, 0x1b
        /*001e*/ 	.short	0x00a8


	//----- nvinfo : EIATTR_NUM_BARRIERS
	.align		4
        /*0020*/ 	.byte	0x02, 0x4c
        /*0022*/ 	.byte	0x10
	.zero		1


	//----- nvinfo : EIATTR_EXTERNS
	.align		4
        /*0024*/ 	.byte	0x04, 0x0f
        /*0026*/ 	.short	(.L_1135 - .L_1134)


	//   ....[0]....
	.align		4
.L_1134:
        /*0028*/ 	.word	index@(__assertfail)


	//----- nvinfo : EIATTR_MERCURY_ISA_VERSION
	.align		4
.L_1135:
        /*002c*/ 	.byte	0x03, 0x5f
        /*002e*/ 	.short	0x0101


	//----- nvinfo : EIATTR_INT_WARP_WIDE_INSTR_OFFSETS
	.align		4
        /*0030*/ 	.byte	0x04, 0x31
        /*0032*/ 	.short	(.L_1137 - .L_1136)


	//   ....[0]....
.L_1136:
        /*0034*/ 	.word	0x00000180


	//   ....[1]....
        /*0038*/ 	.word	0x000001b0


	//   ....[2]....
        /*003c*/ 	.word	0x000001c0


	//   ....[3]....
        /*0040*/ 	.word	0x0000a8c0


	//   ....[4]....
        /*0044*/ 	.word	0x0000a950


	//   ....[5]....
        /*0048*/ 	.word	0x0000ae60


	//   ....[6]....
        /*004c*/ 	.word	0x0000c8b0


	//   ....[7]....
        /*0050*/ 	.word	0x0000c940


	//----- nvinfo : EIATTR_COOP_GROUP_MASK_REGIDS
	.align		4
.L_1137:
        /*0054*/ 	.byte	0x04, 0x29
        /*0056*/ 	.short	(.L_1139 - .L_1138)


	//   ....[0]....
.L_1138:
        /*0058*/ 	.word	0xffffffff


	//   ....[1]....
        /*005c*/ 	.word	0xffffffff


	//   ....[2]....
        /*0060*/ 	.word	0xffffffff


	//   ....[3]....
        /*0064*/ 	.word	0xffffffff


	//   ....[4]....
        /*0068*/ 	.word	0xffffffff


	//   ....[5]....
        /*006c*/ 	.word	0xffffffff


	//   ....[6]....
        /*0070*/ 	.word	0xffffffff


	//   ....[7]....
        /*0074*/ 	.word	0xffffffff


	//   ....[8]....
        /*0078*/ 	.word	0xffffffff


	//   ....[9]....
        /*007c*/ 	.word	0xffffffff


	//   ....[10]....
        /*0080*/ 	.word	0xffffffff


	//   ....[11]....
        /*0084*/ 	.word	0xffffffff


	//   ....[12]....
        /*0088*/ 	.word	0xffffffff


	//   ....[13]....
        /*008c*/ 	.word	0xffffffff


	//   ....[14]....
        /*0090*/ 	.word	0xffffffff


	//   ....[15]....
        /*0094*/ 	.word	0xffffffff


	//   ....[16]....
        /*0098*/ 	.word	0xffffffff


	//   ....[17]....
        /*009c*/ 	.word	0xffffffff


	//   ....[18]....
        /*00a0*/ 	.word	0xffffffff


	//   ....[19]....
        /*00a4*/ 	.word	0xffffffff


	//   ....[20]....
        /*00a8*/ 	.word	0xffffffff


	//   ....[21]....
        /*00ac*/ 	.word	0xffffffff


	//   ....[22]....
        /*00b0*/ 	.word	0xffffffff


	//   ....[23]....
        /*00b4*/ 	.word	0xffffffff


	//   ....[24]....
        /*00b8*/ 	.word	0xffffffff


	//   ....[25]....
        /*00bc*/ 	.word	0xffffffff


	//   ....[26]....
        /*00c0*/ 	.word	0xffffffff


	//   ....[27]....
        /*00c4*/ 	.word	0xffffffff


	//   ....[28]....
        /*00c8*/ 	.word	0x0500000f


	//   ....[29]....
        /*00cc*/ 	.word	0x0500000f


	//----- nvinfo : EIATTR_COOP_GROUP_INSTR_OFFSETS
	.align		4
.L_1139:
        /*00d0*/ 	.byte	0x04, 0x28
        /*00d2*/ 	.short	(.L_1141 - .L_1140)


	//   ....[0]....
.L_1140:
        /*00d4*/ 	.word	0x00000060


	//   ....[1]....
        /*00d8*/ 	.word	0x00000190


	//   ....[2]....
        /*00dc*/ 	.word	0x000001e0


	//   ....[3]....
        /*00e0*/ 	.word	0x000003d0


	//   ....[4]....
        /*00e4*/ 	.word	0x00000530


	//   ....[5]....
        /*00e8*/ 	.word	0x00000650


	//   ....[6]....
        /*00ec*/ 	.word	0x000007b0


	//   ....[7]....
        /*00f0*/ 	.word	0x00001410


	//   ....[8]....
        /*00f4*/ 	.word	0x00002560


	//   ....[9]....
        /*00f8*/ 	.word	0x000025b0


	//   ....[10]....
        /*00fc*/ 	.word	0x00003030


	//   ....[11]....
        /*0100*/ 	.word	0x000030c0


	//   ....[12]....
        /*0104*/ 	.word	0x00004b50


	//   ....[13]....
        /*0108*/ 	.word	0x00004be0


	//   ....[14]....
        /*010c*/ 	.word	0x000055b0


	//   ....[15]....
        /*0110*/ 	.word	0x000056d0


	//   ....[16]....
        /*0114*/ 	.word	0x00006ea0


	//   ....[17]....
        /*0118*/ 	.word	0x00006ed0


	//   ....[18]....
        /*011c*/ 	.word	0x00007160


	//   ....[19]....
        /*0120*/ 	.word	0x000071d0


	//   ....[20]....
        /*0124*/ 	.word	0x000087e0


	//   ....[21]....
        /*0128*/ 	.word	0x00008820


	//   ....[22]....
        /*012c*/ 	.word	0x00008920


	//   ....[23]....
        /*0130*/ 	.word	0x00008930


	//   ....[24]....
        /*0134*/ 	.word	0x00009840


	//   ....[25]....
        /*0138*/ 	.word	0x0000a350


	//   ....[26]....
        /*013c*/ 	.word	0x0000cc50


	//   ....[27]....
        /*0140*/ 	.word	0x0000ce00


	//   ....[28]....
        /*0144*/ 	.word	0x0000d370


	//   ....[29]....
        /*0148*/ 	.word	0x0000d750


	//----- nvinfo : EIATTR_REG_RECONFIG
	.align		4
.L_1141:
        /*014c*/ 	.byte	0x01, 0x54
	.zero		2


	//----- nvinfo : EIATTR_SYSCALL_OFFSETS
	.align		4
        /*0150*/ 	.byte	0x04, 0x46
        /*0152*/ 	.short	(.L_1143 - .L_1142)


	//   ....[0]....
.L_1142:
        /*0154*/ 	.word	0x000015c0


	//   ....[1]....
        /*0158*/ 	.word	0x0000aae0


	//   ....[2]....
        /*015c*/ 	.word	0x0000ac20


	//   ....[3]....
        /*0160*/ 	.word	0x0000ad20


	//----- nvinfo : EIATTR_MBARRIER_INSTR_OFFSETS
	.align		4
.L_1143:
        /*0164*/ 	.byte	0x04, 0x39
        /*0166*/ 	.short	(.L_1145 - .L_1144)


	//   ....[0]....
.L_1144:
        /*0168*/ 	.word	0x00000280
        /*016c*/ 	.word	0x000000ff
        /*0170*/ 	.word	0x00028800
        /*0174*/ 	.short	0x0100
        /*0176*/ 	.byte	0x06
	.zero		1


	//   ....[1]....
        /*0178*/ 	.word	0x00000290
        /*017c*/ 	.word	0x000000ff
        /*0180*/ 	.word	0x00028820
        /*0184*/ 	.short	0x0100
        /*0186*/ 	.byte	0x06
	.zero		1


	//   ....[2]....
        /*0188*/ 	.word	0x00000380
        /*018c*/ 	.word	0x000000ff
        /*0190*/ 	.word	0x00028830
        /*0194*/ 	.short	0x0100
        /*0196*/ 	.byte	0x08
	.zero		1


	//   ....[3]....
        /*0198*/ 	.word	0x00000390
        /*019c*/ 	.word	0x000000ff
        /*01a0*/ 	.word	0x00028840
        /*01a4*/ 	.short	0x0100
        /*01a6*/ 	.byte	0x08
	.zero		1


	//   ....[4]....
        /*01a8*/ 	.word	0x000003a0
        /*01ac*/ 	.word	0x000000ff
        /*01b0*/ 	.word	0x00028838
        /*01b4*/ 	.short	0x0100
        /*01b6*/ 	.byte	0x08
	.zero		1


	//   ....[5]....
        /*01b8*/ 	.word	0x000003b0
        /*01bc*/ 	.word	0x000000ff
        /*01c0*/ 	.word	0x00028848
        /*01c4*/ 	.short	0x0100
        /*01c6*/ 	.byte	0x08
	.zero		1


	//   ....[6]....
        /*01c8*/ 	.word	0x000004e0
        /*01cc*/ 	.word	0x000000ff
        /*01d0*/ 	.word	0x00028850
        /*01d4*/ 	.short	0x0100
        /*01d6*/ 	.byte	0x08
	.zero		1


	//   ....[7]....
        /*01d8*/ 	.word	0x000004f0
        /*01dc*/ 	.word	0x000000ff
        /*01e0*/ 	.word	0x00028860
        /*01e4*/ 	.short	0x0100
        /*01e6*/ 	.byte	0x08
	.zero		1


	//   ....[8]....
        /*01e8*/ 	.word	0x00000500
        /*01ec*/ 	.word	0x000000ff
        /*01f0*/ 	.word	0x00028858
        /*01f4*/ 	.short	0x0100
        /*01f6*/ 	.byte	0x08
	.zero		1


	//   ....[9]....
        /*01f8*/ 	.word	0x00000510
        /*01fc*/ 	.word	0x000000ff
        /*0200*/ 	.word	0x00028868
        /*0204*/ 	.short	0x0100
        /*0206*/ 	.byte	0x08
	.zero		1


	//   ....[10]....
        /*0208*/ 	.word	0x00000600
        /*020c*/ 	.word	0x000000ff
        /*0210*/ 	.word	0x00028870
        /*0214*/ 	.short	0x0100
        /*0216*/ 	.byte	0x06
	.zero		1


	//   ....[11]....
        /*0218*/ 	.word	0x00000610
        /*021c*/ 	.word	0x000000ff
        /*0220*/ 	.word	0x00028880
        /*0224*/ 	.short	0x0100
        /*0226*/ 	.byte	0x06
	.zero		1


	//   ....[12]....
        /*0228*/ 	.word	0x00000620
        /*022c*/ 	.word	0x000000ff
        /*0230*/ 	.word	0x00028878
        /*0234*/ 	.short	0x0100
        /*0236*/ 	.byte	0x06
	.zero		1


	//   ....[13]....
        /*0238*/ 	.word	0x00000630
        /*023c*/ 	.word	0x000000ff
        /*0240*/ 	.word	0x00028888
        /*0244*/ 	.short	0x0100
        /*0246*/ 	.byte	0x06
	.zero		1


	//   ....[14]....
        /*0248*/ 	.word	0x00000760
        /*024c*/ 	.word	0x000000ff
        /*0250*/ 	.word	0x00028890
        /*0254*/ 	.short	0x0100
        /*0256*/ 	.byte	0x08
	.zero		1


	//   ....[15]....
        /*0258*/ 	.word	0x00000770
        /*025c*/ 	.word	0x000000ff
        /*0260*/ 	.word	0x000288a0
        /*0264*/ 	.short	0x0100
        /*0266*/ 	.byte	0x08
	.zero		1


	//   ....[16]....
        /*0268*/ 	.word	0x00000780
        /*026c*/ 	.word	0x000000ff
        /*0270*/ 	.word	0x00028898
        /*0274*/ 	.short	0x0100
        /*0276*/ 	.byte	0x08
	.zero		1


	//   ....[17]....
        /*0278*/ 	.word	0x00000790
        /*027c*/ 	.word	0x000000ff
        /*0280*/ 	.word	0x000288a8
        /*0284*/ 	.short	0x0100
        /*0286*/ 	.byte	0x08
	.zero		1


	//   ....[18]....
        /*0288*/ 	.word	0x000008c0
        /*028c*/ 	.word	0x000000ff
        /*0290*/ 	.word	0x000288b0
        /*0294*/ 	.short	0x0100
        /*0296*/ 	.byte	0x08
	.zero		1


	//   ....[19]....
        /*0298*/ 	.word	0x000008d0
        /*029c*/ 	.word	0x000000ff
        /*02a0*/ 	.word	0x000288c0
        /*02a4*/ 	.short	0x0100
        /*02a6*/ 	.byte	0x08
	.zero		1


	//   ....[20]....
        /*02a8*/ 	.word	0x000008e0
        /*02ac*/ 	.word	0x000000ff
        /*02b0*/ 	.word	0x000288b8
        /*02b4*/ 	.short	0x0100
        /*02b6*/ 	.byte	0x08
	.zero		1


	//   ....[21]....
        /*02b8*/ 	.word	0x000008f0
        /*02bc*/ 	.word	0x000000ff
        /*02c0*/ 	.word	0x000288c8
        /*02c4*/ 	.short	0x0100
        /*02c6*/ 	.byte	0x08
	.zero		1


	//   ....[22]....
        /*02c8*/ 	.word	0x00001640
        /*02cc*/ 	.word	0x000000ff
        /*02d0*/ 	.word	0x00028800
        /*02d4*/ 	.short	0x010a
        /*02d6*/ 	.byte	0x26
	.zero		1


	//   ....[23]....
        /*02d8*/ 	.word	0x000016c0
        /*02dc*/ 	.word	0x00000003
        /*02e0*/ 	.word	0x00028830
        /*02e4*/ 	.short	0x010a
        /*02e6*/ 	.byte	0x3f
	.zero		1


	//   ....[24]....
        /*02e8*/ 	.word	0x00001730
        /*02ec*/ 	.word	0x00000003
        /*02f0*/ 	.word	0x00028830
        /*02f4*/ 	.short	0x010a
        /*02f6*/ 	.byte	0x3f
	.zero		1


	//   ....[25]....
        /*02f8*/ 	.word	0x00001f70
        /*02fc*/ 	.word	0x00000003
        /*0300*/ 	.word	0x00000000
        /*0304*/ 	.short	0x0101
        /*0306*/ 	.byte	0x3f
	.zero		1


	//   ....[26]....
        /*0308*/ 	.word	0x00003ed0
        /*030c*/ 	.word	0x000000ff
        /*0310*/ 	.word	0x00028830
        /*0314*/ 	.short	0x010a
        /*0316*/ 	.byte	0x0a
	.zero		1


	//   ....[27]....
        /*0318*/ 	.word	0x00003f10
        /*031c*/ 	.word	0x000000ff
        /*0320*/ 	.word	0x00028830
        /*0324*/ 	.short	0x010a
        /*0326*/ 	.byte	0x0a
	.zero		1


	//   ....[28]....
        /*0328*/ 	.word	0x00004240
        /*032c*/ 	.word	0x000000ff
        /*0330*/ 	.word	0x00028850
        /*0334*/ 	.short	0x010a
        /*0336*/ 	.byte	0x0a
	.zero		1


	//   ....[29]....
        /*0338*/ 	.word	0x00004280
        /*033c*/ 	.word	0x000000ff
        /*0340*/ 	.word	0x00028850
        /*0344*/ 	.short	0x010a
        /*0346*/ 	.byte	0x0a
	.zero		1


	//   ....[30]....
        /*0348*/ 	.word	0x00005dd0
        /*034c*/ 	.word	0x0000002e
        /*0350*/ 	.word	0x00000000
        /*0354*/ 	.short	0x0101
        /*0356*/ 	.byte	0x3f
	.zero		1


	//   ....[31]....
        /*0358*/ 	.word	0x00005e50
        /*035c*/ 	.word	0x00000030
        /*0360*/ 	.word	0x00000000
        /*0364*/ 	.short	0x0101
        /*0366*/ 	.byte	0x3f
	.zero		1


	//   ....[32]....
        /*0368*/ 	.word	0x00006800
        /*036c*/ 	.word	0x000000ff
        /*0370*/ 	.word	0x00028830
        /*0374*/ 	.short	0x010a
        /*0376*/ 	.byte	0x0a
	.zero		1


	//   ....[33]....
        /*0378*/ 	.word	0x00006840
        /*037c*/ 	.word	0x000000ff
        /*0380*/ 	.word	0x00028830
        /*0384*/ 	.short	0x010a
        /*0386*/ 	.byte	0x0a
	.zero		1


	//   ....[34]....
        /*0388*/ 	.word	0x00006b70
        /*038c*/ 	.word	0x000000ff
        /*0390*/ 	.word	0x00028850
        /*0394*/ 	.short	0x010a
        /*0396*/ 	.byte	0x0a
	.zero		1


	//   ....[35]....
        /*0398*/ 	.word	0x00006bb0
        /*039c*/ 	.word	0x000000ff
        /*03a0*/ 	.word	0x00028850
        /*03a4*/ 	.short	0x010a
        /*03a6*/ 	.byte	0x0a
	.zero		1


	//   ....[36]....
        /*03a8*/ 	.word	0x00007cb0
        /*03ac*/ 	.word	0x0000001b
        /*03b0*/ 	.word	0x00000000
        /*03b4*/ 	.short	0x0101
        /*03b6*/ 	.byte	0x3f
	.zero		1


	//   ....[37]....
        /*03b8*/ 	.word	0x00007d60
        /*03bc*/ 	.word	0x0000001f
        /*03c0*/ 	.word	0x00000000
        /*03c4*/ 	.short	0x0101
        /*03c6*/ 	.byte	0x3f
	.zero		1


	//   ....[38]....
        /*03c8*/ 	.word	0x00008750
        /*03cc*/ 	.word	0x000000ff
        /*03d0*/ 	.word	0x00028850
        /*03d4*/ 	.short	0x010a
        /*03d6*/ 	.byte	0x05
	.zero		1


	//   ....[39]....
        /*03d8*/ 	.word	0x00008790
        /*03dc*/ 	.word	0x000000ff
        /*03e0*/ 	.word	0x00028850
        /*03e4*/ 	.short	0x010a
        /*03e6*/ 	.byte	0x05
	.zero		1


	//   ....[40]....
        /*03e8*/ 	.word	0x00008ea0
        /*03ec*/ 	.word	0x00000000
        /*03f0*/ 	.word	0x00000000
        /*03f4*/ 	.short	0x0101
        /*03f6*/ 	.byte	0x3f
	.zero		1


	//   ....[41]....
        /*03f8*/ 	.word	0x00009a40
        /*03fc*/ 	.word	0x000000ff
        /*0400*/ 	.word	0x00000000
        /*0404*/ 	.short	0x0101
        /*0406*/ 	.byte	0x05
	.zero		1


	//   ....[42]....
        /*0408*/ 	.word	0x0000b130
        /*040c*/ 	.word	0x00000008
        /*0410*/ 	.word	0x00028840
        /*0414*/ 	.short	0x010a
        /*0416*/ 	.byte	0x3f
	.zero		1


	//   ....[43]....
        /*0418*/ 	.word	0x0000b4d0
        /*041c*/ 	.word	0x000000ff
        /*0420*/ 	.word	0x00028820
        /*0424*/ 	.short	0x010a
        /*0426*/ 	.byte	0x26
	.zero		1


	//   ....[44]....
        /*0428*/ 	.word	0x0000b7c0
        /*042c*/ 	.word	0x00000003
        /*0430*/ 	.word	0x00028840
        /*0434*/ 	.short	0x010a
        /*0436*/ 	.byte	0x3f
	.zero		1


	//   ....[45]....
        /*0438*/ 	.word	0x0000b9c0
        /*043c*/ 	.word	0x00000002
        /*0440*/ 	.word	0x00000060
        /*0444*/ 	.short	0x010a
        /*0446*/ 	.byte	0x3f
	.zero		1


	//   ....[46]....
        /*0448*/ 	.word	0x0000be50
        /*044c*/ 	.word	0x00000003
        /*0450*/ 	.word	0x00028840
        /*0454*/ 	.short	0x010a
        /*0456*/ 	.byte	0x3f
	.zero		1


	//   ....[47]....
        /*0458*/ 	.word	0x0000c050
        /*045c*/ 	.word	0x00000002
        /*0460*/ 	.word	0x00000060
        /*0464*/ 	.short	0x010a
        /*0466*/ 	.byte	0x3f
	.zero		1


	//   ....[48]....
        /*0468*/ 	.word	0x0000c440
        /*046c*/ 	.word	0x00000002
        /*0470*/ 	.word	0x00028840
        /*0474*/ 	.short	0x010a
        /*0476*/ 	.byte	0x3f
	.zero		1


	//   ....[49]....
        /*0478*/ 	.word	0x0000c640
        /*047c*/ 	.word	0x00000002
        /*0480*/ 	.word	0x00000060
        /*0484*/ 	.short	0x010a
        /*0486*/ 	.byte	0x3f
	.zero		1


	//   ....[50]....
        /*0488*/ 	.word	0x0000c9e0
        /*048c*/ 	.word	0x00000003
        /*0490*/ 	.word	0x00028860
        /*0494*/ 	.short	0x010a
        /*0496*/ 	.byte	0x3f
	.zero		1


	//   ....[51]....
        /*0498*/ 	.word	0x0000cdb0
        /*049c*/ 	.word	0x00000007
        /*04a0*/ 	.word	0x00028820
        /*04a4*/ 	.short	0x010a
        /*04a6*/ 	.byte	0x3f
	.zero		1


	//   ....[52]....
        /*04a8*/ 	.word	0x0000cf00
        /*04ac*/ 	.word	0x00000005
        /*04b0*/ 	.word	0x00000000
        /*04b4*/ 	.short	0x010a
        /*04b6*/ 	.byte	0x3f
	.zero		1


	//   ....[53]....
        /*04b8*/ 	.word	0x0000cf70
        /*04bc*/ 	.word	0x00000003
        /*04c0*/ 	.word	0x00000000
        /*04c4*/ 	.short	0x010a
        /*04c6*/ 	.byte	0x3f
	.zero		1


	//   ....[54]....
        /*04c8*/ 	.word	0x0000cfd0
        /*04cc*/ 	.word	0x00000005
        /*04d0*/ 	.word	0x00000000
        /*04d4*/ 	.short	0x010a
        /*04d6*/ 	.byte	0x3f
	.zero		1


	//   ....[55]....
        /*04d8*/ 	.word	0x0000d000
        /*04dc*/ 	.word	0x00000003
        /*04e0*/ 	.word	0x00000000
        /*04e4*/ 	.short	0x010a
        /*04e6*/ 	.byte	0x3f
	.zero		1


	//   ....[56]....
        /*04e8*/ 	.word	0x0000d070
        /*04ec*/ 	.word	0x00000003
        /*04f0*/ 	.word	0x00028800
        /*04f4*/ 	.short	0x010a
        /*04f6*/ 	.byte	0x3f
	.zero		1


	//   ....[57]....
        /*04f8*/ 	.word	0x0000d0c0
        /*04fc*/ 	.word	0x00000003
        /*0500*/ 	.word	0x00028830
        /*0504*/ 	.short	0x010a
        /*0506*/ 	.byte	0x3f
	.zero		1


	//   ....[58]....
        /*0508*/ 	.word	0x0000d120
        /*050c*/ 	.word	0x00000005
        /*0510*/ 	.word	0x00028830
        /*0514*/ 	.short	0x010a
        /*0516*/ 	.byte	0x3f
	.zero		1


	//   ....[59]....
        /*0518*/ 	.word	0x0000d180
        /*051c*/ 	.word	0x00000005
        /*0520*/ 	.word	0x00028850
        /*0524*/ 	.short	0x010a
        /*0526*/ 	.byte	0x3f
	.zero		1


	//   ....[60]....
        /*0528*/ 	.word	0x0000d1e0
        /*052c*/ 	.word	0x00000005
        /*0530*/ 	.word	0x00028830
        /*0534*/ 	.short	0x010a
        /*0536*/ 	.byte	0x3f
	.zero		1


	//   ....[61]....
        /*0538*/ 	.word	0x0000d240
        /*053c*/ 	.word	0x00000005
        /*0540*/ 	.word	0x00028850
        /*0544*/ 	.short	0x010a
        /*0546*/ 	.byte	0x3f
	.zero		1


	//   ....[62]....
        /*0548*/ 	.word	0x0000d2a0
        /*054c*/ 	.word	0x00000007
        /*0550*/ 	.word	0x00028850
        /*0554*/ 	.short	0x010a
        /*0556*/ 	.byte	0x3f
	.zero		1


	//   ....[63]....
        /*0558*/ 	.word	0x0000d420
        /*055c*/ 	.word	0x00000008
        /*0560*/ 	.word	0x00028840
        /*0564*/ 	.short	0x010a
        /*0566*/ 	.byte	0x3f
	.zero		1


	//   ....[64]....
        /*0568*/ 	.word	0x0000d480
        /*056c*/ 	.word	0x00000008
        /*0570*/ 	.word	0x00028820
        /*0574*/ 	.short	0x010a
        /*0576*/ 	.byte	0x3f
	.zero		1


	//   ....[65]....
        /*0578*/ 	.word	0x0000d4d0
        /*057c*/ 	.word	0x00000003
        /*0580*/ 	.word	0x00028840
        /*0584*/ 	.short	0x010a
        /*0586*/ 	.byte	0x3f
	.zero		1


	//   ....[66]....
        /*0588*/ 	.word	0x0000d520
        /*058c*/ 	.word	0x00000002
        /*0590*/ 	.word	0x00000060
        /*0594*/ 	.short	0x010a
        /*0596*/ 	.byte	0x3f
	.zero		1


	//   ....[67]....
        /*0598*/ 	.word	0x0000d570
        /*059c*/ 	.word	0x00000003
        /*05a0*/ 	.word	0x00028840
        /*05a4*/ 	.short	0x010a
        /*05a6*/ 	.byte	0x3f
	.zero		1


	//   ....[68]....
        /*05a8*/ 	.word	0x0000d5c0
        /*05ac*/ 	.word	0x00000002
        /*05b0*/ 	.word	0x00000060
        /*05b4*/ 	.short	0x010a
        /*05b6*/ 	.byte	0x3f
	.zero		1


	//   ....[69]....
        /*05b8*/ 	.word	0x0000d610
        /*05bc*/ 	.word	0x00000002
        /*05c0*/ 	.word	0x00028840
        /*05c4*/ 	.short	0x010a
        /*05c6*/ 	.byte	0x3f
	.zero		1


	//   ....[70]....
        /*05c8*/ 	.word	0x0000d660
        /*05cc*/ 	.word	0x00000002
        /*05d0*/ 	.word	0x00000060
        /*05d4*/ 	.short	0x010a
        /*05d6*/ 	.byte	0x3f
	.zero		1


	//   ....[71]....
        /*05d8*/ 	.word	0x0000d6b0
        /*05dc*/ 	.word	0x00000003
        /*05e0*/ 	.word	0x00028860
        /*05e4*/ 	.short	0x010a
        /*05e6*/ 	.byte	0x3f
	.zero		1


	//   ....[72]....
        /*05e8*/ 	.word	0x0000d790
        /*05ec*/ 	.word	0x00000007
        /*05f0*/ 	.word	0x00028820
        /*05f4*/ 	.short	0x010a
        /*05f6*/ 	.byte	0x3f
	.zero		1


	//   ....[73]....
        /*05f8*/ 	.word	0x0000d7e0
        /*05fc*/ 	.word	0x00000005
        /*0600*/ 	.word	0x00000000
        /*0604*/ 	.short	0x010a
        /*0606*/ 	.byte	0x3f
	.zero		1


	//   ....[74]....
        /*0608*/ 	.word	0x0000d830
        /*060c*/ 	.word	0x00000003
        /*0610*/ 	.word	0x00000000
        /*0614*/ 	.short	0x010a
        /*0616*/ 	.byte	0x3f
	.zero		1


	//   ....[75]....
        /*0618*/ 	.word	0x0000d880
        /*061c*/ 	.word	0x00000005
        /*0620*/ 	.word	0x00000000
        /*0624*/ 	.short	0x010a
        /*0626*/ 	.byte	0x3f
	.zero		1


	//----- nvinfo : EIATTR_NUM_MBARRIERS
	.align		4
.L_1145:
        /*0628*/ 	.byte	0x03, 0x38
        /*062a*/ 	.short	0x0016


	//----- nvinfo : EIATTR_EXIT_INSTR_OFFSETS
	.align		4
        /*062c*/ 	.byte	0x04, 0x1c
        /*062e*/ 	.short	(.L_1147 - .L_1146)


	//   ....[0]....
.L_1146:
        /*0630*/ 	.word	0x00000a50


	//   ....[1]....
        /*0634*/ 	.word	0x0000a310


	//   ....[2]....
        /*0638*/ 	.word	0x0000a370


	//   ....[3]....
        /*063c*/ 	.word	0x0000ce20


	//   ....[4]....
        /*0640*/ 	.word	0x0000d050


	//----- nvinfo : EIATTR_MAX_THREADS
	.align		4
.L_1147:
        /*0644*/ 	.byte	0x04, 0x05
        /*0646*/ 	.short	(.L_1149 - .L_1148)
.L_1148:
        /*0648*/ 	.word	0x00000180
        /*064c*/ 	.word	0x00000001
        /*0650*/ 	.word	0x00000001


	//----- nvinfo : EIATTR_CRS_STACK_SIZE
	.align		4
.L_1149:
        /*0654*/ 	.byte	0x04, 0x1e
        /*0656*/ 	.short	(.L_1151 - .L_1150)
.L_1150:
        /*0658*/ 	.word	0x00000000


	//----- nvinfo : EIATTR_CBANK_PARAM_SIZE
	.align		4
.L_1151:
        /*065c*/ 	.byte	0x03, 0x19
        /*065e*/ 	.short	0x0bf0


	//----- nvinfo : EIATTR_PARAM_CBANK
	.align		4
        /*0660*/ 	.byte	0x04, 0x0a
        /*0662*/ 	.short	(.L_1153 - .L_1152)
	.align		4
.L_1152:
        /*0664*/ 	.word	index@(.nv.constant0._ZN7cutlass13device_kernelIN5flash11enable_sm90INS1_16FlashAttnFwdSm90INS1_25CollectiveMainloopFwdSm90ILi2EN4cute5tupleIJNS5_1CILi1EEES8_S8_EEENS6_IJNS7_ILi128EEESA_SA_EEELi128ENS_10bfloat16_tEfNS_4arch4Sm90ELb1ELb0ELb0ELb0ELb0ELb0ELb0ELb1ELb1ELb0ELb0ELb0EEENS1_21CollectiveEpilogueFwdISB_S9_SC_SE_Li256ELb0ELb0ELb0ELb0EEENS1_30DynamicPersistentTileSchedulerILi256ELi32ELb0ELb0ELb1EEEEEEEEEvNT_6ParamsE)
        /*0668*/ 	.short	0x0210
        /*066a*/ 	.short	0x0bf0


	//----- nvinfo : EIATTR_SW_WAR
	.align		4
.L_1153:
        /*066c*/ 	.byte	0x04, 0x36
        /*066e*/ 	.short	(.L_1155 - .L_1154)
.L_1154:
        /*0670*/ 	.word	0x00000008
.L_1155:


//--------------------- .nv.info._ZN7cutlass13device_kernelIN5flash11enable_sm90INS1_16FlashAttnFwdSm90INS1_25CollectiveMainloopFwdSm90ILi2EN4cute5tupleIJNS5_1CILi1EEES8_S8_EEENS6_IJNS7_ILi128EEESA_SA_EEELi128ENS_10bfloat16_tEfNS_4arch4Sm90ELb1ELb0ELb0ELb1ELb0ELb0ELb0ELb1ELb1ELb0ELb0ELb0EEENS1_21CollectiveEpilogueFwdISB_S9_SC_SE_Li256ELb1ELb0ELb0ELb0EEENS1_36VarlenDynamicPersistentTileSchedulerILi128ELi128ELi256ELi32ELb0ELb0ELb1ELb1ELb1ELb1EEEEEEEEEvNT_6ParamsE --------------------------
	.section	.nv.info._ZN7cutlass13device_kernelIN5flash11enable_sm90INS1_16FlashAttnFwdSm90INS1_25CollectiveMainloopFwdSm90ILi2EN4cute5tupleIJNS5_1CILi1EEES8_S8_EEENS6_IJNS7_ILi128EEESA_SA_EEELi128ENS_10bfloat16_tEfNS_4arch4Sm90ELb1ELb0ELb0ELb1ELb0ELb0ELb0ELb1ELb1ELb0ELb0ELb0EEENS1_21CollectiveEpilogueFwdISB_S9_SC_SE_Li256ELb1ELb0ELb0ELb0EEENS1_36VarlenDynamicPersistentTileSchedulerILi128ELi128ELi256ELi32ELb0ELb0ELb1ELb1ELb1ELb1EEEEEEEEEvNT_6ParamsE,"",@"SHT_CUDA_INFO"
	.sectionflags	@""
	.align	4


	//----- nvinfo : EIATTR_CUDA_API_VERSION
	.align		4
        /*0000*/ 	.byte	0x04, 0x37
        /*0002*/ 	.short	(.L_1157 - .L_1156)
.L_1156:
        /*0004*/ 	.word	0x00000082


	//----- nvinfo : EIATTR_KPARAM_INFO
	.align		4
.L_1157:
        /*0008*/ 	.byte	0x04, 0x17
        /*000a*/ 	.short	(.L_1159 - .L_1158)
.L_1158:
        /*000c*/ 	.word	0x00000000
        /*0010*/ 	.short	0x0000
        /*0012*/ 	.short	0x0070
        /*0014*/ 	.byte	0x00, 0xf0, 0x01, 0x28


	//----- nvinfo : EIATTR_SPARSE_MMA_MASK
	.align		4
.L_1159:
        /*0018*/ 	.byte	0x03, 0x50
        /*001a*/ 	.short	0x0000


	//----- nvinfo : EIATTR_MAXREG_COUNT
	.align		4
        /*001c*/ 	.byte	0x03, 0x1b
        /*001e*/ 	.short	0x00a8


	//----- nvinfo : EIATTR_NUM_BARRIERS
	.align		4
        /*0020*/ 	.byte	0x02, 0x4c
        /*0022*/ 	.byte	0x10
	.zero		1


	//----- nvinfo : EIATTR_EXTERNS
	.align		4
        /*0024*/ 	.byte	0x04, 0x0f
        /*0026*/ 	.short	(.L_1161 - .L_1160)


	//   ....[0]....
	.align		4
.L_1160:
        /*0028*/ 	.word	index@(__assertfail)


	//----- nvinfo : EIATTR_ANNOTATIONS
	.align		4
.L_1161:
        /*002c*/ 	.byte	0x04, 0x55
        /*002e*/ 	.short	(.L_1163 - .L_1162)


	//   ....[0]....
.L_1162:
        /* <DEDUP_REMOVED lines=32> */


	//----- nvinfo : EIATTR_MERCURY_ISA_VERSION
	.align		4
.L_1163:
        /*0218*/ 	.byte	0x03, 0x5f
        /*021a*/ 	.short	0x0101


	//----- nvinfo : EIATTR_UNUSED_LOAD_BYTE_OFFSET
	.align		4
        /*021c*/ 	.byte	0x04, 0x44
        /*021e*/ 	.short	(.L_1165 - .L_1164)


	//   ....[0]....
.L_1164:
        /*0220*/ 	.word	0x00000a70
        /*0224*/ 	.word	0x0000fff0


	//   ....[1]....
        /*0228*/ 	.word	0x000091f0
        /*022c*/ 	.word	0x0000fff0


	//----- nvinfo : EIATTR_INT_WARP_WIDE_INSTR_OFFSETS
	.align		4
.L_1165:
        /*0230*/ 	.byte	0x04, 0x31
        /*0232*/ 	.short	(.L_1167 - .L_1166)


	//   ....[0]....
.L_1166:
        /*0234*/ 	.word	0x00000160


	//   ....[1]....
        /*0238*/ 	.word	0x000001a0


	//   ....[2]....
        /*023c*/ 	.word	0x00000210


	//   ....[3]....
        /*0240*/ 	.word	0x0000c380


	//   ....[4]....
        /*0244*/ 	.word	0x0000c410


	//   ....[5]....
        /*0248*/ 	.word	0x0000c890


	//   ....[6]....
        /*024c*/ 	.word	0x0000c8c0


	//   ....[7]....
        /*0250*/ 	.word	0x0000cad0


	//   ....[8]....
        /*0254*/ 	.word	0x0000ebe0


	//   ....[9]....
        /*0258*/ 	.word	0x0000ec70


	//----- nvinfo : EIATTR_COOP_GROUP_MASK_REGIDS
	.align		4
.L_1167:
        /*025c*/ 	.byte	0x04, 0x29
        /*025e*/ 	.short	(.L_1169 - .L_1168)


	//   ....[0]....
.L_1168:
        /*0260*/ 	.word	0xffffffff


	//   ....[1]....
        /*0264*/ 	.word	0xffffffff


	//   ....[2]....
        /*0268*/ 	.word	0xffffffff


	//   ....[3]....
        /*026c*/ 	.word	0xffffffff


	//   ....[4]....
        /*0270*/ 	.word	0xffffffff


	//   ....[5]....
        /*0274*/ 	.word	0xffffffff


	//   ....[6]....
        /*0278*/ 	.word	0xffffffff


	//   ....[7]....
        /*027c*/ 	.word	0xffffffff


	//   ....[8]....
        /*0280*/ 	.word	0xffffffff


	//   ....[9]....
        /*0284*/ 	.word	0xffffffff


	//   ....[10]....
        /*0288*/ 	.word	0xffffffff


	//   ....[11]....
        /*028c*/ 	.word	0xffffffff


	//   ....[12]....
        /*0290*/ 	.word	0xffffffff


	//   ....[13]....
        /*0294*/ 	.word	0xffffffff


	//   ....[14]....
        /*0298*/ 	.word	0xffffffff


	//   ....[15]....
        /*029c*/ 	.word	0xffffffff


	//   ....[16]....
        /*02a0*/ 	.word	0xffffffff


	//   ....[17]....
        /*02a4*/ 	.word	0xffffffff


	//   ....[18]....
        /*02a8*/ 	.word	0xffffffff


	//   ....[19]....
        /*02ac*/ 	.word	0xffffffff


	//   ....[20]....
        /*02b0*/ 	.word	0xffffffff


	//   ....[21]....
        /*02b4*/ 	.word	0xffffffff


	//   ....[22]....
        /*02b8*/ 	.word	0xffffffff


	//   ....[23]....
        /*02bc*/ 	.word	0xffffffff


	//   ....[24]....
        /*02c0*/ 	.word	0xffffffff


	//   ....[25]....
        /*02c4*/ 	.word	0xffffffff


	//   ....[26]....
        /*02c8*/ 	.word	0xffffffff


	//   ....[27]....
        /*02cc*/ 	.word	0xffffffff


	//   ....[28]....
        /*02d0*/ 	.word	0xffffffff


	//   ....[29]....
        /*02d4*/ 	.word	0xffffffff


	//   ....[30]....
        /*02d8*/ 	.word	0xffffffff


	//   ....[31]....
        /*02dc*/ 	.word	0xffffffff


	//   ....[32]....
        /*02e0*/ 	.word	0xffffffff


	//   ....[33]....
        /*02e4*/ 	.word	0xffffffff


	//   ....[34]....
        /*02e8*/ 	.word	0xffffffff


	//   ....[35]....
        /*02ec*/ 	.word	0xffffffff


	//   ....[36]....
        /*02f0*/ 	.word	0xffffffff


	//   ....[37]....
        /*02f4*/ 	.word	0xffffffff


	//   ....[38]....
        /*02f8*/ 	.word	0xffffffff


	//   ....[39]....
        /*02fc*/ 	.word	0xffffffff


	//   ....[40]....
        /*0300*/ 	.word	0xffffffff


	//   ....[41]....
        /*0304*/ 	.word	0xffffffff


	//   ....[42]....
        /*0308*/ 	.word	0xffffffff


	//   ....[43]....
        /*030c*/ 	.word	0xffffffff


	//   ....[44]....
        /*0310*/ 	.word	0xffffffff


	//   ....[45]....
        /*0314*/ 	.word	0xffffffff


	//   ....[46]....
        /*0318*/ 	.word	0xffffffff


	//   ....[47]....
        /*031c*/ 	.word	0xffffffff


	//   ....[48]....
        /*0320*/ 	.word	0xffffffff


	//   ....[49]....
        /*0324*/ 	.word	0xffffffff


	//   ....[50]....
        /*0328*/ 	.word	0xffffffff


	//   ....[51]....
        /*032c*/ 	.word	0xffffffff


	//   ....[52]....
        /*0330*/ 	.word	0xffffffff


	//   ....[53]....
        /*0334*/ 	.word	0xffffffff


	//   ....[54]....
        /*0338*/ 	.word	0xffffffff


	//   ....[55]....
        /*033c*/ 	.word	0xffffffff


	//   ....[56]....
        /*0340*/ 	.word	0xffffffff


	//   ....[57]....
        /*0344*/ 	.word	0xffffffff


	//   ....[58]....
        /*0348*/ 	.word	0x0500000f


	//   ....[59]....
        /*034c*/ 	.word	0x0500000f


	//   ....[60]....
        /*0350*/ 	.word	0x0500000f


	//   ....[61]....
        /*0354*/ 	.word	0x0500000f


	//   ....[62]....
        /*0358*/ 	.word	0x0500000f


	//   ....[63]....
        /*035c*/ 	.word	0x0500000f


	//   ....[64]....
        /*0360*/ 	.word	0x0500000f


	//   ....[65]....
        /*0364*/ 	.word	0x0500000f


	//   ....[66]....
        /*0368*/ 	.word	0x0500000f


	//   ....[67]....
        /*036c*/ 	.word	0x0500000f


	//   ....[68]....
        /*0370*/ 	.word	0x0500000f


	//   ....[69]....
        /*0374*/ 	.word	0x0500000f


	//   ....[70]....
        /*0378*/ 	.word	0x0500000f


	//   ....[71]....
        /*037c*/ 	.word	0x0500000f


	//   ....[72]....
        /*0380*/ 	.word	0x0500000f


	//   ....[73]....
        /*0384*/ 	.word	0x0500000f


	//   ....[74]....
        /*0388*/ 	.word	0x0500000f


	//   ....[75]....
        /*038c*/ 	.word	0x0500000f


	//   ....[76]....
        /*0390*/ 	.word	0x0500000f


	//----- nvinfo : EIATTR_COOP_GROUP_INSTR_OFFSETS
	.align		4
.L_1169:
        /*0394*/ 	.byte	0x04, 0x28
        /*0396*/ 	.short	(.L_1171 - .L_1170)


	//   ....[0]....
.L_1170:
        /*0398*/ 	.word	0x00000070


	//   ....[1]....
        /*039c*/ 	.word	0x00000170


	//   ....[2]....
        /*03a0*/ 	.word	0x000001c0


	//   ....[3]....
        /*03a4*/ 	.word	0x000003f0


	//   ....[4]....
        /*03a8*/ 	.word	0x00000550


	//   ....[5]....
        /*03ac*/ 	.word	0x00000670


	//   ....[6]....
        /*03b0*/ 	.word	0x000007d0


	//   ....[7]....
        /*03b4*/ 	.word	0x00001570


	//   ....[8]....
        /*03b8*/ 	.word	0x000026c0


	//   ....[9]....
        /*03bc*/ 	.word	0x00002710


	//   ....[10]....
        /*03c0*/ 	.word	0x000031b0


	//   ....[11]....
        /*03c4*/ 	.word	0x00003240


	//   ....[12]....
        /*03c8*/ 	.word	0x00004c50


	//   ....[13]....
        /*03cc*/ 	.word	0x00004ce0


	//   ....[14]....
        /*03d0*/ 	.word	0x000056b0


	//   ....[15]....
        /*03d4*/ 	.word	0x000057c0


	//   ....[16]....
        /*03d8*/ 	.word	0x00006f90


	//   ....[17]....
        /*03dc*/ 	.word	0x00006fc0


	//   ....[18]....
        /*03e0*/ 	.word	0x00007250


	//   ....[19]....
        /*03e4*/ 	.word	0x000072c0


	//   ....[20]....
        /*03e8*/ 	.word	0x000088c0


	//   ....[21]....
        /*03ec*/ 	.word	0x00008900


	//   ....[22]....
        /*03f0*/ 	.word	0x00008a00


	//   ....[23]....
        /*03f4*/ 	.word	0x00008a10


	//   ....[24]....
        /*03f8*/ 	.word	0x0000b1b0


	//   ....[25]....
        /*03fc*/ 	.word	0x0000b330


	//   ....[26]....
        /*0400*/ 	.word	0x0000b360


	//   ....[27]....
        /*0404*/ 	.word	0x0000b3a0


	//   ....[28]....
        /*0408*/ 	.word	0x0000b410


	//   ....[29]....
        /*040c*/ 	.word	0x0000b470


	//   ....[30]....
        /*0410*/ 	.word	0x0000b4b0


	//   ....[31]....
        /*0414*/ 	.word	0x0000b650


	//   ....[32]....
        /*0418*/ 	.word	0x0000b6b0


	//   ....[33]....
        /*041c*/ 	.word	0x0000b6f0


	//   ....[34]....
        /*0420*/ 	.word	0x0000b730


	//   ....[35]....
        /*0424*/ 	.word	0x0000b760


	//   ....[36]....
        /*0428*/ 	.word	0x0000b790


	//   ....[37]....
        /*042c*/ 	.word	0x0000b820


	//   ....[38]....
        /*0430*/ 	.word	0x0000b880


	//   ....[39]....
        /*0434*/ 	.word	0x0000b910


	//   ....[40]....
        /*0438*/ 	.word	0x0000f080


	//   ....[41]....
        /*043c*/ 	.word	0x0000f090


	//   ....[42]....
        /*0440*/ 	.word	0x0000f1a0


	//   ....[43]....
        /*0444*/ 	.word	0x0000f200


	//   ....[44]....
        /*0448*/ 	.word	0x0000f240


	//   ....[45]....
        /*044c*/ 	.word	0x0000f280


	//   ....[46]....
        /*0450*/ 	.word	0x0000f2b0


	//   ....[47]....
        /*0454*/ 	.word	0x0000f2e0


	//   ....[48]....
        /*0458*/ 	.word	0x0000f470


	//   ....[49]....
        /*045c*/ 	.word	0x0000f4d0


	//   ....[50]....
        /*0460*/ 	.word	0x0000f510


	//   ....[51]....
        /*0464*/ 	.word	0x0000f550


	//   ....[52]....
        /*0468*/ 	.word	0x0000f580


	//   ....[53]....
        /*046c*/ 	.word	0x0000f5b0


	//   ....[54]....
        /*0470*/ 	.word	0x0000f670


	//   ....[55]....
        /*0474*/ 	.word	0x0000f690


	//   ....[56]....
        /*0478*/ 	.word	0x0000f700


	//   ....[57]....
        /*047c*/ 	.word	0x0000fd90


	//   ....[58]....
        /*0480*/ 	.word	0x00010360


	//   ....[59]....
        /*0484*/ 	.word	0x00010780


	//   ....[60]....
        /*0488*/ 	.word	0x00010810


	//   ....[61]....
        /*048c*/ 	.word	0x000108b0


	//   ....[62]....
        /*0490*/ 	.word	0x00010960


	//   ....[63]....
        /*0494*/ 	.word	0x000109e0


	//   ....[64]....
        /*0498*/ 	.word	0x00010a60


	//   ....[65]....
        /*049c*/ 	.word	0x00010ae0


	//   ....[66]....
        /*04a0*/ 	.word	0x00010b60


	//   ....[67]....
        /*04a4*/ 	.word	0x00010bf0


	//   ....[68]....
        /*04a8*/ 	.word	0x00010ca0


	//   ....[69]....
        /*04ac*/ 	.word	0x00010d20


	//   ....[70]....
        /*04b0*/ 	.word	0x00010da0


	//   ....[71]....
        /*04b4*/ 	.word	0x00010e20


	//   ....[72]....
        /*04b8*/ 	.word	0x00010ea0


	//   ....[73]....
        /*04bc*/ 	.word	0x00010f10


	//   ....[74]....
        /*04c0*/ 	.word	0x00010fb0


	//   ....[75]....
        /*04c4*/ 	.word	0x00011040


	//   ....[76]....
        /*04c8*/ 	.word	0x00011170


	//----- nvinfo : EIATTR_REG_RECONFIG
	.align		4
.L_1171:
        /*04cc*/ 	.byte	0x01, 0x54
	.zero		2


	//----- nvinfo : EIATTR_SYSCALL_OFFSETS
	.align		4
        /*04d0*/ 	.byte	0x04, 0x46
        /*04d2*/ 	.short	(.L_1173 - .L_1172)


	//   ....[0]....
.L_1172:
        /*04d4*/ 	.word	0x00001750


	//   ....[1]....
        /*04d8*/ 	.word	0x0000c5a0


	//   ....[2]....
        /*04dc*/ 	.word	0x0000c6e0


	//   ....[3]....
        /*04e0*/ 	.word	0x0000c7e0


	//----- nvinfo : EIATTR_MBARRIER_INSTR_OFFSETS
	.align		4
.L_1173:
        /*04e4*/ 	.byte	0x04, 0x39
        /*04e6*/ 	.short	(.L_1175 - .L_1174)


	//   ....[0]....
.L_1174:
        /*04e8*/ 	.word	0x000002a0
        /*04ec*/ 	.word	0x000000ff
        /*04f0*/ 	.word	0x00028800
        /*04f4*/ 	.short	0x0100
        /*04f6*/ 	.byte	0x08
	.zero		1


	//   ....[1]....
        /*04f8*/ 	.word	0x000002b0
        /*04fc*/ 	.word	0x000000ff
        /*0500*/ 	.word	0x00028820
        /*0504*/ 	.short	0x0100
        /*0506*/ 	.byte	0x08
	.zero		1


	//   ....[2]....
        /*0508*/ 	.word	0x000003a0
        /*050c*/ 	.word	0x000000ff
        /*0510*/ 	.word	0x00028830
        /*0514*/ 	.short	0x0100
        /*0516*/ 	.byte	0x08
	.zero		1


	//   ....[3]....
        /*0518*/ 	.word	0x000003b0
        /*051c*/ 	.word	0x000000ff
        /*0520*/ 	.word	0x00028840
        /*0524*/ 	.short	0x0100
        /*0526*/ 	.byte	0x08
	.zero		1


	//   ....[4]....
        /*0528*/ 	.word	0x000003c0
        /*052c*/ 	.word	0x000000ff
        /*0530*/ 	.word	0x00028838
        /*0534*/ 	.short	0x0100
        /*0536*/ 	.byte	0x08
	.zero		1


	//   ....[5]....
        /*0538*/ 	.word	0x000003d0
        /*053c*/ 	.word	0x000000ff
        /*0540*/ 	.word	0x00028848
        /*0544*/ 	.short	0x0100
        /*0546*/ 	.byte	0x08
	.zero		1


	//   ....[6]....
        /*0548*/ 	.word	0x00000500
        /*054c*/ 	.word	0x000000ff
        /*0550*/ 	.word	0x00028850
        /*0554*/ 	.short	0x0100
        /*0556*/ 	.byte	0x08
	.zero		1


	//   ....[7]....
        /*0558*/ 	.word	0x00000510
        /*055c*/ 	.word	0x000000ff
        /*0560*/ 	.word	0x00028860
        /*0564*/ 	.short	0x0100
        /*0566*/ 	.byte	0x08
	.zero		1


	//   ....[8]....
        /*0568*/ 	.word	0x00000520
        /*056c*/ 	.word	0x000000ff
        /*0570*/ 	.word	0x00028858
        /*0574*/ 	.short	0x0100
        /*0576*/ 	.byte	0x08
	.zero		1


	//   ....[9]....
        /*0578*/ 	.word	0x00000530
        /*057c*/ 	.word	0x000000ff
        /*0580*/ 	.word	0x00028868
        /*0584*/ 	.short	0x0100
        /*0586*/ 	.byte	0x08
	.zero		1


	//   ....[10]....
        /*0588*/ 	.word	0x00000620
        /*058c*/ 	.word	0x000000ff
        /*0590*/ 	.word	0x00028870
        /*0594*/ 	.short	0x0100
        /*0596*/ 	.byte	0x06
	.zero		1


	//   ....[11]....
        /*0598*/ 	.word	0x00000630
        /*059c*/ 	.word	0x000000ff
        /*05a0*/ 	.word	0x00028880
        /*05a4*/ 	.short	0x0100
        /*05a6*/ 	.byte	0x06
	.zero		1


	//   ....[12]....
        /*05a8*/ 	.word	0x00000640
        /*05ac*/ 	.word	0x000000ff
        /*05b0*/ 	.word	0x00028878
        /*05b4*/ 	.short	0x0100
        /*05b6*/ 	.byte	0x06
	.zero		1


	//   ....[13]....
        /*05b8*/ 	.word	0x00000650
        /*05bc*/ 	.word	0x000000ff
        /*05c0*/ 	.word	0x00028888
        /*05c4*/ 	.short	0x0100
        /*05c6*/ 	.byte	0x06
	.zero		1


	//   ....[14]....
        /*05c8*/ 	.word	0x00000780
        /*05cc*/ 	.word	0x000000ff
        /*05d0*/ 	.word	0x00028890
        /*05d4*/ 	.short	0x0100
        /*05d6*/ 	.byte	0x08
	.zero		1


	//   ....[15]....
        /*05d8*/ 	.word	0x00000790
        /*05dc*/ 	.word	0x000000ff
        /*05e0*/ 	.word	0x000288a0
        /*05e4*/ 	.short	0x0100
        /*05e6*/ 	.byte	0x08
	.zero		1


	//   ....[16]....
        /*05e8*/ 	.word	0x000007a0
        /*05ec*/ 	.word	0x000000ff
        /*05f0*/ 	.word	0x00028898
        /*05f4*/ 	.short	0x0100
        /*05f6*/ 	.byte	0x08
	.zero		1


	//   ....[17]....
        /*05f8*/ 	.word	0x000007b0
        /*05fc*/ 	.word	0x000000ff
        /*0600*/ 	.word	0x000288a8
        /*0604*/ 	.short	0x0100
        /*0606*/ 	.byte	0x08
	.zero		1


	//   ....[18]....
        /*0608*/ 	.word	0x000008e0
        /*060c*/ 	.word	0x000000ff
        /*0610*/ 	.word	0x000288b0
        /*0614*/ 	.short	0x0100
        /*0616*/ 	.byte	0x08
	.zero		1


	//   ....[19]....
        /*0618*/ 	.word	0x000008f0
        /*061c*/ 	.word	0x000000ff
        /*0620*/ 	.word	0x000288c0
        /*0624*/ 	.short	0x0100
        /*0626*/ 	.byte	0x08
	.zero		1


	//   ....[20]....
        /*0628*/ 	.word	0x00000900
        /*062c*/ 	.word	0x000000ff
        /*0630*/ 	.word	0x000288b8
        /*0634*/ 	.short	0x0100
        /*0636*/ 	.byte	0x08
	.zero		1


	//   ....[21]....
        /*0638*/ 	.word	0x00000910
        /*063c*/ 	.word	0x000000ff
        /*0640*/ 	.word	0x000288c8
        /*0644*/ 	.short	0x0100
        /*0646*/ 	.byte	0x08
	.zero		1


	//   ....[22]....
        /*0648*/ 	.word	0x000017d0
        /*064c*/ 	.word	0x000000ff
        /*0650*/ 	.word	0x00028800
        /*0654*/ 	.short	0x010a
        /*0656*/ 	.byte	0x29
	.zero		1


	//   ....[23]....
        /*0658*/ 	.word	0x00001850
        /*065c*/ 	.word	0x00000003
        /*0660*/ 	.word	0x00028830
        /*0664*/ 	.short	0x010a
        /*0666*/ 	.byte	0x3f
	.zero		1


	//   ....[24]....
        /*0668*/ 	.word	0x000018c0
        /*066c*/ 	.word	0x00000003
        /*0670*/ 	.word	0x00028830
        /*0674*/ 	.short	0x010a
        /*0676*/ 	.byte	0x3f
	.zero		1


	//   ....[25]....
        /*0678*/ 	.word	0x000020d0
        /*067c*/ 	.word	0x00000003
        /*0680*/ 	.word	0x00000000
        /*0684*/ 	.short	0x0101
        /*0686*/ 	.byte	0x3f
	.zero		1


	//   ....[26]....
        /*0688*/ 	.word	0x00004010
        /*068c*/ 	.word	0x000000ff
        /*0690*/ 	.word	0x00028830
        /*0694*/ 	.short	0x010a
        /*0696*/ 	.byte	0x06
	.zero		1


	//   ....[27]....
        /*0698*/ 	.word	0x00004050
        /*069c*/ 	.word	0x000000ff
        /*06a0*/ 	.word	0x00028830
        /*06a4*/ 	.short	0x010a
        /*06a6*/ 	.byte	0x06
	.zero		1


	//   ....[28]....
        /*06a8*/ 	.word	0x00004370
        /*06ac*/ 	.word	0x000000ff
        /*06b0*/ 	.word	0x00028850
        /*06b4*/ 	.short	0x010a
        /*06b6*/ 	.byte	0x06
	.zero		1


	//   ....[29]....
        /*06b8*/ 	.word	0x000043b0
        /*06bc*/ 	.word	0x000000ff
        /*06c0*/ 	.word	0x00028850
        /*06c4*/ 	.short	0x010a
        /*06c6*/ 	.byte	0x06
	.zero		1


	//   ....[30]....
        /*06c8*/ 	.word	0x00005ec0
        /*06cc*/ 	.word	0x0000002e
        /*06d0*/ 	.word	0x00000000
        /*06d4*/ 	.short	0x0101
        /*06d6*/ 	.byte	0x3f
	.zero		1


	//   ....[31]....
        /*06d8*/ 	.word	0x00005f40
        /*06dc*/ 	.word	0x00000030
        /*06e0*/ 	.word	0x00000000
        /*06e4*/ 	.short	0x0101
        /*06e6*/ 	.byte	0x3f
	.zero		1


	//   ....[32]....
        /*06e8*/ 	.word	0x000068f0
        /*06ec*/ 	.word	0x000000ff
        /*06f0*/ 	.word	0x00028830
        /*06f4*/ 	.short	0x010a
        /*06f6*/ 	.byte	0x06
	.zero		1


	//   ....[33]....
        /*06f8*/ 	.word	0x00006930
        /*06fc*/ 	.word	0x000000ff
        /*0700*/ 	.word	0x00028830
        /*0704*/ 	.short	0x010a
        /*0706*/ 	.byte	0x06
	.zero		1


	//   ....[34]....
        /*0708*/ 	.word	0x00006c50
        /*070c*/ 	.word	0x000000ff
        /*0710*/ 	.word	0x00028850
        /*0714*/ 	.short	0x010a
        /*0716*/ 	.byte	0x06
	.zero		1


	//   ....[35]....
        /*0718*/ 	.word	0x00006c90
        /*071c*/ 	.word	0x000000ff
        /*0720*/ 	.word	0x00028850
        /*0724*/ 	.short	0x010a
        /*0726*/ 	.byte	0x06
	.zero		1


	//   ....[36]....
        /*0728*/ 	.word	0x00007d90
        /*072c*/ 	.word	0x0000001b
        /*0730*/ 	.word	0x00000000
        /*0734*/ 	.short	0x0101
        /*0736*/ 	.byte	0x3f
	.zero		1


	//   ....[37]....
        /*0738*/ 	.word	0x00007e40
        /*073c*/ 	.word	0x0000001f
        /*0740*/ 	.word	0x00000000
        /*0744*/ 	.short	0x0101
        /*0746*/ 	.byte	0x3f
	.zero		1


	//   ....[38]....
        /*0748*/ 	.word	0x00008830
        /*074c*/ 	.word	0x000000ff
        /*0750*/ 	.word	0x00028850
        /*0754*/ 	.short	0x010a
        /*0756*/ 	.byte	0x05
	.zero		1


	//   ....[39]....
        /*0758*/ 	.word	0x00008870
        /*075c*/ 	.word	0x000000ff
        /*0760*/ 	.word	0x00028850
        /*0764*/ 	.short	0x010a
        /*0766*/ 	.byte	0x05
	.zero		1


	//   ....[40]....
        /*0768*/ 	.word	0x00008d90
        /*076c*/ 	.word	0x00000000
        /*0770*/ 	.word	0x00000000
        /*0774*/ 	.short	0x0101
        /*0776*/ 	.byte	0x3f
	.zero		1


	//   ....[41]....
        /*0778*/ 	.word	0x0000a0c0
        /*077c*/ 	.word	0x00000000
        /*0780*/ 	.word	0x00000000
        /*0784*/ 	.short	0x0101
        /*0786*/ 	.byte	0x3f
	.zero		1


	//   ....[42]....
        /*0788*/ 	.word	0x0000ce10
        /*078c*/ 	.word	0x00000008
        /*0790*/ 	.word	0x00028840
        /*0794*/ 	.short	0x010a
        /*0796*/ 	.byte	0x3f
	.zero		1


	//   ....[43]....
        /*0798*/ 	.word	0x0000d2e0
        /*079c*/ 	.word	0x00000009
        /*07a0*/ 	.word	0x00028820
        /*07a4*/ 	.short	0x010a
        /*07a6*/ 	.byte	0x3f
	.zero		1


	//   ....[44]....
        /*07a8*/ 	.word	0x0000d600
        /*07ac*/ 	.word	0x00000002
        /*07b0*/ 	.word	0x00028840
        /*07b4*/ 	.short	0x010a
        /*07b6*/ 	.byte	0x3f
	.zero		1


	//   ....[45]....
        /*07b8*/ 	.word	0x0000d8c0
        /*07bc*/ 	.word	0x00000002
        /*07c0*/ 	.word	0x00000060
        /*07c4*/ 	.short	0x010a
        /*07c6*/ 	.byte	0x3f
	.zero		1


	//   ....[46]....
        /*07c8*/ 	.word	0x0000de80
        /*07cc*/ 	.word	0x00000002
        /*07d0*/ 	.word	0x00028840
        /*07d4*/ 	.short	0x010a
        /*07d6*/ 	.byte	0x3f
	.zero		1


	//   ....[47]....
        /*07d8*/ 	.word	0x0000e140
        /*07dc*/ 	.word	0x00000002
        /*07e0*/ 	.word	0x00000060
        /*07e4*/ 	.short	0x010a
        /*07e6*/ 	.byte	0x3f
	.zero		1


	//   ....[48]....
        /*07e8*/ 	.word	0x0000e600
        /*07ec*/ 	.word	0x00000002
        /*07f0*/ 	.word	0x00028840
        /*07f4*/ 	.short	0x010a
        /*07f6*/ 	.byte	0x3f
	.zero		1


	//   ....[49]....
        /*07f8*/ 	.word	0x0000e8c0
        /*07fc*/ 	.word	0x00000002
        /*0800*/ 	.word	0x00000060
        /*0804*/ 	.short	0x010a
        /*0806*/ 	.byte	0x3f
	.zero		1


	//   ....[50]....
        /*0808*/ 	.word	0x0000ed30
        /*080c*/ 	.word	0x00000003
        /*0810*/ 	.word	0x00028860
        /*0814*/ 	.short	0x010a
        /*0816*/ 	.byte	0x3f
	.zero		1


	//   ....[51]....
        /*0818*/ 	.word	0x0000fd10
        /*081c*/ 	.word	0x00000000
        /*0820*/ 	.word	0x00028820
        /*0824*/ 	.short	0x010a
        /*0826*/ 	.byte	0x3f
	.zero		1


	//   ....[52]....
        /*0828*/ 	.word	0x0000fed0
        /*082c*/ 	.word	0x00000006
        /*0830*/ 	.word	0x00000000
        /*0834*/ 	.short	0x010a
        /*0836*/ 	.byte	0x3f
	.zero		1


	//   ....[53]....
        /*0838*/ 	.word	0x0000ff40
        /*083c*/ 	.word	0x00000007
        /*0840*/ 	.word	0x00000000
        /*0844*/ 	.short	0x010a
        /*0846*/ 	.byte	0x3f
	.zero		1


	//   ....[54]....
        /*0848*/ 	.word	0x0000ffb0
        /*084c*/ 	.word	0x00000004
        /*0850*/ 	.word	0x00000000
        /*0854*/ 	.short	0x010a
        /*0856*/ 	.byte	0x3f
	.zero		1


	//   ....[55]....
        /*0858*/ 	.word	0x0000ffe0
        /*085c*/ 	.word	0x00000003
        /*0860*/ 	.word	0x00000000
        /*0864*/ 	.short	0x010a
        /*0866*/ 	.byte	0x3f
	.zero		1


	//   ....[56]....
        /*0868*/ 	.word	0x00010050
        /*086c*/ 	.word	0x00000003
        /*0870*/ 	.word	0x00028800
        /*0874*/ 	.short	0x010a
        /*0876*/ 	.byte	0x3f
	.zero		1


	//   ....[57]....
        /*0878*/ 	.word	0x000100a0
        /*087c*/ 	.word	0x00000003
        /*0880*/ 	.word	0x00028830
        /*0884*/ 	.short	0x010a
        /*0886*/ 	.byte	0x3f
	.zero		1


	//   ....[58]....
        /*0888*/ 	.word	0x00010100
        /*088c*/ 	.word	0x00000005
        /*0890*/ 	.word	0x00028830
        /*0894*/ 	.short	0x010a
        /*0896*/ 	.byte	0x3f
	.zero		1


	//   ....[59]....
        /*0898*/ 	.word	0x00010160
        /*089c*/ 	.word	0x00000005
        /*08a0*/ 	.word	0x00028850
        /*08a4*/ 	.short	0x010a
        /*08a6*/ 	.byte	0x3f
	.zero		1


	//   ....[60]....
        /*08a8*/ 	.word	0x000101c0
        /*08ac*/ 	.word	0x00000005
        /*08b0*/ 	.word	0x00028830
        /*08b4*/ 	.short	0x010a
        /*08b6*/ 	.byte	0x3f
	.zero		1


	//   ....[61]....
        /*08b8*/ 	.word	0x00010220
        /*08bc*/ 	.word	0x00000005
        /*08c0*/ 	.word	0x00028850
        /*08c4*/ 	.short	0x010a
        /*08c6*/ 	.byte	0x3f
	.zero		1


	//   ....[62]....
        /*08c8*/ 	.word	0x00010280
        /*08cc*/ 	.word	0x00000007
        /*08d0*/ 	.word	0x00028850
        /*08d4*/ 	.short	0x010a
        /*08d6*/ 	.byte	0x3f
	.zero		1


	//   ....[63]....
        /*08d8*/ 	.word	0x00010420
        /*08dc*/ 	.word	0x00000008
        /*08e0*/ 	.word	0x00028840
        /*08e4*/ 	.short	0x010a
        /*08e6*/ 	.byte	0x3f
	.zero		1


	//   ....[64]....
        /*08e8*/ 	.word	0x000104a0
        /*08ec*/ 	.word	0x00000008
        /*08f0*/ 	.word	0x00028820
        /*08f4*/ 	.short	0x010a
        /*08f6*/ 	.byte	0x3f
	.zero		1


	//   ....[65]....
        /*08f8*/ 	.word	0x000104f0
        /*08fc*/ 	.word	0x00000002
        /*0900*/ 	.word	0x00028840
        /*0904*/ 	.short	0x010a
        /*0906*/ 	.byte	0x3f
	.zero		1


	//   ....[66]....
        /*0908*/ 	.word	0x00010540
        /*090c*/ 	.word	0x00000002
        /*0910*/ 	.word	0x00000060
        /*0914*/ 	.short	0x010a
        /*0916*/ 	.byte	0x3f
	.zero		1


	//   ....[67]....
        /*0918*/ 	.word	0x00010590
        /*091c*/ 	.word	0x00000002
        /*0920*/ 	.word	0x00028840
        /*0924*/ 	.short	0x010a
        /*0926*/ 	.byte	0x3f
	.zero		1


	//   ....[68]....
        /*0928*/ 	.word	0x000105e0
        /*092c*/ 	.word	0x00000002
        /*0930*/ 	.word	0x00000060
        /*0934*/ 	.short	0x010a
        /*0936*/ 	.byte	0x3f
	.zero		1


	//   ....[69]....
        /*0938*/ 	.word	0x00010630
        /*093c*/ 	.word	0x00000002
        /*0940*/ 	.word	0x00028840
        /*0944*/ 	.short	0x010a
        /*0946*/ 	.byte	0x3f
	.zero		1


	//   ....[70]....
        /*0948*/ 	.word	0x00010680
        /*094c*/ 	.word	0x00000002
        /*0950*/ 	.word	0x00000060
        /*0954*/ 	.short	0x010a
        /*0956*/ 	.byte	0x3f
	.zero		1


	//   ....[71]....
        /*0958*/ 	.word	0x000106d0
        /*095c*/ 	.word	0x00000003
        /*0960*/ 	.word	0x00028860
        /*0964*/ 	.short	0x010a
        /*0966*/ 	.byte	0x3f
	.zero		1


	//   ....[72]....
        /*0968*/ 	.word	0x00011090
        /*096c*/ 	.word	0x00000000
        /*0970*/ 	.word	0x00028820
        /*0974*/ 	.short	0x010a
        /*0976*/ 	.byte	0x3f
	.zero		1


	//   ....[73]....
        /*0978*/ 	.word	0x00011230
        /*097c*/ 	.word	0x00000006
        /*0980*/ 	.word	0x00000000
        /*0984*/ 	.short	0x010a
        /*0986*/ 	.byte	0x3f
	.zero		1


	//   ....[74]....
        /*0988*/ 	.word	0x00011280
        /*098c*/ 	.word	0x00000007
        /*0990*/ 	.word	0x00000000
        /*0994*/ 	.short	0x010a
        /*0996*/ 	.byte	0x3f
	.zero		1


	//   ....[75]....
        /*0998*/ 	.word	0x000112d0
        /*099c*/ 	.word	0x00000004
        /*09a0*/ 	.word	0x00000000
        /*09a4*/ 	.short	0x010a
        /*09a6*/ 	.byte	0x3f
	.zero		1


	//----- nvinfo : EIATTR_NUM_MBARRIERS
	.align		4
.L_1175:
        /*09a8*/ 	.byte	0x03, 0x38
        /*09aa*/ 	.short	0x0016


	//----- nvinfo : EIATTR_EXIT_INSTR_OFFSETS
	.align		4
        /*09ac*/ 	.byte	0x04, 0x1c
        /*09ae*/ 	.short	(.L_1177 - .L_1176)


	//   ....[0]....
.L_1176:
        /*09b0*/ 	.word	0x00000ab0


	//   ....[1]....
        /*09b4*/ 	.word	0x0000b170


	//   ....[2]....
        /*09b8*/ 	.word	0x0000b1d0


	//   ....[3]....
        /*09bc*/ 	.word	0x00010030


	//----- nvinfo : EIATTR_MAX_THREADS
	.align		4
.L_1177:
        /*09c0*/ 	.byte	0x04, 0x05
        /*09c2*/ 	.short	(.L_1179 - .L_1178)
.L_1178:
        /*09c4*/ 	.word	0x00000180
        /*09c8*/ 	.word	0x00000001
        /*09cc*/ 	.word	0x00000001


	//----- nvinfo : EIATTR_CRS_STACK_SIZE
	.align		4
.L_1179:
        /*09d0*/ 	.byte	0x04, 0x1e
        /*09d2*/ 	.short	(.L_1181 - .L_1180)
.L_1180:
        /*09d4*/ 	.word	0x00000000


	//----- nvinfo : EIATTR_CBANK_PARAM_SIZE
	.align		4
.L_1181:
        /*09d8*/ 	.byte	0x03, 0x19
        /*09da*/ 	.short	0x0a70


	//----- nvinfo : EIATTR_PARAM_CBANK
	.align		4
        /*09dc*/ 	.byte	0x04, 0x0a
        /*09de*/ 	.short	(.L_1183 - .L_1182)
	.align		4
.L_1182:
        /*09e0*/ 	.word	index@(.nv.constant0._ZN7cutlass13device_kernelIN5flash11enable_sm90INS1_16FlashAttnFwdSm90INS1_25CollectiveMainloopFwdSm90ILi2EN4cute5tupleIJNS5_1CILi1EEES8_S8_EEENS6_IJNS7_ILi128EEESA_SA_EEELi128ENS_10bfloat16_tEfNS_4arch4Sm90ELb1ELb0ELb0ELb1ELb0ELb0ELb0ELb1ELb1ELb0ELb0ELb0EEENS1_21CollectiveEpilogueFwdISB_S9_SC_SE_Li256ELb1ELb0ELb0ELb0EEENS1_36VarlenDynamicPersistentTileSchedulerILi128ELi128ELi256ELi32ELb0ELb0ELb1ELb1ELb1ELb1EEEEEEEEEvNT_6ParamsE)
        /*09e4*/ 	.short	0x0210
        /*09e6*/ 	.short	0x0a70


	//----- nvinfo : EIATTR_SW_WAR
	.align		4
.L_1183:
        /*09e8*/ 	.byte	0x04, 0x36
        /*09ea*/ 	.short	(.L_1185 - .L_1184)
.L_1184:
        /*09ec*/ 	.word	0x00000008
.L_1185:


//--------------------- .nv.info._ZN7cutlass13device_kernelIN5flash11enable_sm90INS1_16FlashAttnFwdSm90INS1_25CollectiveMainloopFwdSm90ILi2EN4cute5tupleIJNS5_1CILi1EEES8_S8_EEENS6_IJNS7_ILi128EEESA_SA_EEELi128ENS_10bfloat16_tEfNS_4arch4Sm90ELb1ELb0ELb0ELb1ELb0ELb1ELb0ELb1ELb1ELb0ELb0ELb0EEENS1_21CollectiveEpilogueFwdISB_S9_SC_SE_Li256ELb1ELb0ELb0ELb0EEENS1_36VarlenDynamicPersistentTileSchedulerILi128ELi128ELi256ELi32ELb0ELb0ELb1ELb1ELb1ELb1EEEEEEEEEvNT_6ParamsE --------------------------
	.section	.nv.info._ZN7cutlass13device_kernelIN5flash11enable_sm90INS1_16FlashAttnFwdSm90INS1_25CollectiveMainloopFwdSm90ILi2EN4cute5tupleIJNS5_1CILi1EEES8_S8_EEENS6_IJNS7_ILi128EEESA_SA_EEELi128ENS_10bfloat16_tEfNS_4arch4Sm90ELb1ELb0ELb0ELb1ELb0ELb1ELb0ELb1ELb1ELb0ELb0ELb0EEENS1_21CollectiveEpilogueFwdISB_S9_SC_SE_Li256ELb1ELb0ELb0ELb0EEENS1_36VarlenDynamicPersistentTileSchedulerILi128ELi128ELi256ELi32ELb0ELb0ELb1ELb1ELb1ELb1EEEEEEEEEvNT_6ParamsE,"",@"SHT_CUDA_INFO"
	.sectionflags	@""
	.align	4


	//----- nvinfo : EIATTR_CUDA_API_VERSION
	.align		4
        /*0000*/ 	.byte	0x04, 0x37
        /*0002*/ 	.short	(.L_1187 - .L_1186)
.L_1186:
        /*0004*/ 	.word	0x00000082


	//----- nvinfo : EIATTR_KPARAM_INFO
	.align		4
.L_1187:
        /*0008*/ 	.byte	0x04, 0x17
        /*000a*/ 	.short	(.L_1189 - .L_1188)
.L_1188:
        /*000c*/ 	.word	0x00000000
        /*0010*/ 	.short	0x0000
        /*0012*/ 	.short	0x0070
        /*0014*/ 	.byte	0x00, 0xf0, 0x01, 0x28


	//----- nvinfo : EIATTR_SPARSE_MMA_MASK
	.align		4
.L_1189:
        /*0018*/ 	.byte	0x03, 0x50
        /*001a*/ 	.short	0x0000


	//----- nvinfo : EIATTR_MAXREG_COUNT
	.align		4
        /*001c*/ 	.byte	0x03, 0x1b
        /*001e*/ 	.short	0x00a8


	//----- nvinfo : EIATTR_NUM_BARRIERS
	.align		4
        /*0020*/ 	.byte	0x02, 0x4c
        /*0022*/ 	.byte	0x10
	.zero		1


	//----- nvinfo : EIATTR_EXTERNS
	.align		4
        /*0024*/ 	.byte	0x04, 0x0f
        /*0026*/ 	.short	(.L_1191 - .L_1190)


	//   ....[0]....
	.align		4
.L_1190:
        /*0028*/ 	.word	index@(__assertfail)


	//----- nvinfo : EIATTR_ANNOTATIONS
	.align		4
.L_1191:
        /*002c*/ 	.byte	0x04, 0x55
        /*002e*/ 	.short	(.L_1193 - .L_1192)


	//   ....[0]....
.L_1192:
        /* <DEDUP_REMOVED lines=50> */


	//----- nvinfo : EIATTR_MERCURY_ISA_VERSION
	.align		4
.L_1193:
        /*0338*/ 	.byte	0x03, 0x5f
        /*033a*/ 	.short	0x0101


	//----- nvinfo : EIATTR_UNUSED_LOAD_BYTE_OFFSET
	.align		4
        /*033c*/ 	.byte	0x04, 0x44
        /*033e*/ 	.short	(.L_1195 - .L_1194)


	//   ....[0]....
.L_1194:
        /*0340*/ 	.word	0x00000ae0
        /*0344*/ 	.word	0x0000fff0


	//   ....[1]....
        /*0348*/ 	.word	0x00016590
        /*034c*/ 	.word	0x0000fff0


	//----- nvinfo : EIATTR_INT_WARP_WIDE_INSTR_OFFSETS
	.align		4
.L_1195:
        /*0350*/ 	.byte	0x04, 0x31
        /*0352*/ 	.short	(.L_1197 - .L_1196)


	//   ....[0]....
.L_1196:
        /*0354*/ 	.word	0x000001b0


	//   ....[1]....
        /*0358*/ 	.word	0x00000250


	//   ....[2]....
        /*035c*/ 	.word	0x000002c0


	//   ....[3]....
        /*0360*/ 	.word	0x0001a3c0


	//   ....[4]....
        /*0364*/ 	.word	0x0001a450


	//   ....[5]....
        /*0368*/ 	.word	0x0001a8e0


	//   ....[6]....
        /*036c*/ 	.word	0x0001a910


	//   ....[7]....
        /*0370*/ 	.word	0x0001ab10


	//   ....[8]....
        /*0374*/ 	.word	0x0001cc70


	//   ....[9]....
        /*0378*/ 	.word	0x0001cd00


	//----- nvinfo : EIATTR_COOP_GROUP_MASK_REGIDS
	.align		4
.L_1197:
        /*037c*/ 	.byte	0x04, 0x29
        /*037e*/ 	.short	(.L_1199 - .L_1198)


	//   ....[0]....
.L_1198:
        /*0380*/ 	.word	0xffffffff


	//   ....[1]....
        /*0384*/ 	.word	0xffffffff


	//   ....[2]....
        /*0388*/ 	.word	0xffffffff


	//   ....[3]....
        /*038c*/ 	.word	0xffffffff


	//   ....[4]....
        /*0390*/ 	.word	0xffffffff


	//   ....[5]....
        /*0394*/ 	.word	0xffffffff


	//   ....[6]....
        /*0398*/ 	.word	0xffffffff


	//   ....[7]....
        /*039c*/ 	.word	0xffffffff


	//   ....[8]....
        /*03a0*/ 	.word	0xffffffff


	//   ....[9]....
        /*03a4*/ 	.word	0xffffffff


	//   ....[10]....
        /*03a8*/ 	.word	0xffffffff


	//   ....[11]....
        /*03ac*/ 	.word	0xffffffff


	//   ....[12]....
        /*03b0*/ 	.word	0xffffffff


	//   ....[13]....
        /*03b4*/ 	.word	0xffffffff


	//   ....[14]....
        /*03b8*/ 	.word	0xffffffff


	//   ....[15]....
        /*03bc*/ 	.word	0xffffffff


	//   ....[16]....
        /*03c0*/ 	.word	0xffffffff


	//   ....[17]....
        /*03c4*/ 	.word	0xffffffff


	//   ....[18]....
        /*03c8*/ 	.word	0xffffffff


	//   ....[19]....
        /*03cc*/ 	.word	0xffffffff


	//   ....[20]....
        /*03d0*/ 	.word	0xffffffff


	//   ....[21]....
        /*03d4*/ 	.word	0xffffffff


	//   ....[22]....
        /*03d8*/ 	.word	0xffffffff


	//   ....[23]....
        /*03dc*/ 	.word	0xffffffff


	//   ....[24]....
        /*03e0*/ 	.word	0xffffffff


	//   ....[25]....
        /*03e4*/ 	.word	0xffffffff


	//   ....[26]....
        /*03e8*/ 	.word	0xffffffff


	//   ....[27]....
        /*03ec*/ 	.word	0xffffffff


	//   ....[28]....
        /*03f0*/ 	.word	0xffffffff


	//   ....[29]....
        /*03f4*/ 	.word	0xffffffff


	//   ....[30]....
        /*03f8*/ 	.word	0xffffffff


	//   ....[31]....
        /*03fc*/ 	.word	0xffffffff


	//   ....[32]....
        /*0400*/ 	.word	0xffffffff


	//   ....[33]....
        /*0404*/ 	.word	0xffffffff


	//   ....[34]....
        /*0408*/ 	.word	0xffffffff


	//   ....[35]....
        /*040c*/ 	.word	0xffffffff


	//   ....[36]....
        /*0410*/ 	.word	0xffffffff


	//   ....[37]....
        /*0414*/ 	.word	0xffffffff


	//   ....[38]....
        /*0418*/ 	.word	0xffffffff


	//   ....[39]....
        /*041c*/ 	.word	0xffffffff


	//   ....[40]....
        /*0420*/ 	.word	0xffffffff


	//   ....[41]....
        /*0424*/ 	.word	0xffffffff


	//   ....[42]....
        /*0428*/ 	.word	0xffffffff


	//   ....[43]....
        /*042c*/ 	.word	0xffffffff


	//   ....[44]....
        /*0430*/ 	.word	0xffffffff


	//   ....[45]....
        /*0434*/ 	.word	0xffffffff


	//   ....[46]....
        /*0438*/ 	.word	0xffffffff


	//   ....[47]....
        /*043c*/ 	.word	0xffffffff


	//   ....[48]....
        /*0440*/ 	.word	0xffffffff


	//   ....[49]....
        /*0444*/ 	.word	0xffffffff


	//   ....[50]....
        /*0448*/ 	.word	0xffffffff


	//   ....[51]....
        /*044c*/ 	.word	0xffffffff


	//   ....[52]....
        /*0450*/ 	.word	0xffffffff


	//   ....[53]....
        /*0454*/ 	.word	0xffffffff


	//   ....[54]....
        /*0458*/ 	.word	0xffffffff


	//   ....[55]....
        /*045c*/ 	.word	0xffffffff


	//   ....[56]....
        /*0460*/ 	.word	0xffffffff


	//   ....[57]....
        /*0464*/ 	.word	0xffffffff


	//   ....[58]....
        /*0468*/ 	.word	0x0500000f


	//   ....[59]....
        /*046c*/ 	.word	0x0500000f


	//   ....[60]....
        /*0470*/ 	.word	0x0500000f


	//   ....[61]....
        /*0474*/ 	.word	0x0500000f


	//   ....[62]....
        /*0478*/ 	.word	0x0500000f


	//   ....[63]....
        /*047c*/ 	.word	0x0500000f


	//   ....[64]....
        /*0480*/ 	.word	0x0500000f


	//   ....[65]....
        /*0484*/ 	.word	0x0500000f


	//   ....[66]....
        /*0488*/ 	.word	0x0500000f


	//   ....[67]....
        /*048c*/ 	.word	0x0500000f


	//   ....[68]....
        /*0490*/ 	.word	0x0500000f


	//   ....[69]....
        /*0494*/ 	.word	0x0500000f


	//   ....[70]....
        /*0498*/ 	.word	0x0500000f


	//   ....[71]....
        /*049c*/ 	.word	0x0500000f


	//   ....[72]....
        /*04a0*/ 	.word	0x0500000f


	//   ....[73]....
        /*04a4*/ 	.word	0x0500000f


	//   ....[74]....
        /*04a8*/ 	.word	0x0500000f


	//   ....[75]....
        /*04ac*/ 	.word	0x0500000f


	//   ....[76]....
        /*04b0*/ 	.word	0x0500000f


	//   ....[77]....
        /*04b4*/ 	.word	0x0500000f


	//   ....[78]....
        /*04b8*/ 	.word	0x0500000f


	//   ....[79]....
        /*04bc*/ 	.word	0x0500000f


	//   ....[80]....
        /*04c0*/ 	.word	0x0500000f


	//   ....[81]....
        /*04c4*/ 	.word	0x0500000f


	//   ....[82]....
        /*04c8*/ 	.word	0x0500000f


	//   ....[83]....
        /*04cc*/ 	.word	0x0500000f


	//   ....[84]....
        /*04d0*/ 	.word	0x0500000f


	//   ....[85]....
        /*04d4*/ 	.word	0x0500000f


	//   ....[86]....
        /*04d8*/ 	.word	0x0500000f


	//   ....[87]....
        /*04dc*/ 	.word	0x0500000f


	//   ....[88]....
        /*04e0*/ 	.word	0x0500000f


	//   ....[89]....
        /*04e4*/ 	.word	0x0500000f


	//   ....[90]....
        /*04e8*/ 	.word	0x0500000f


	//   ....[91]....
        /*04ec*/ 	.word	0x0500000f


	//   ....[92]....
        /*04f0*/ 	.word	0x0500000f


	//   ....[93]....
        /*04f4*/ 	.word	0x0500000f


	//   ....[94]....
        /*04f8*/ 	.word	0x0500000f


	//   ....[95]....
        /*04fc*/ 	.word	0x0500000f


	//   ....[96]....
        /*0500*/ 	.word	0x0500000f


	//   ....[97]....
        /*0504*/ 	.word	0x0500000f


	//   ....[98]....
        /*0508*/ 	.word	0x0500000f


	//   ....[99]....
        /*050c*/ 	.word	0x0500000f


	//   ....[100]....
        /*0510*/ 	.word	0x0500000f


	//   ....[101]....
        /*0514*/ 	.word	0x0500000f


	//   ....[102]....
        /*0518*/ 	.word	0x0500000f


	//   ....[103]....
        /*051c*/ 	.word	0x0500000f


	//   ....[104]....
        /*0520*/ 	.word	0x0500000f


	//   ....[105]....
        /*0524*/ 	.word	0x0500000f


	//   ....[106]....
        /*0528*/ 	.word	0x0500000f


	//   ....[107]....
        /*052c*/ 	.word	0x0500000f


	//   ....[108]....
        /*0530*/ 	.word	0x0500000f


	//   ....[109]....
        /*0534*/ 	.word	0x0500000f


	//   ....[110]....
        /*0538*/ 	.word	0x0500000f


	//----- nvinfo : EIATTR_COOP_GROUP_INSTR_OFFSETS
	.align		4
.L_1199:
        /*053c*/ 	.byte	0x04, 0x28
        /*053e*/ 	.short	(.L_1201 - .L_1200)


	//   ....[0]....
.L_1200:
        /*0540*/ 	.word	0x00000060


	//   ....[1]....
        /*0544*/ 	.word	0x000001c0


	//   ....[2]....
        /*0548*/ 	.word	0x00000270


	//   ....[3]....
        /*054c*/ 	.word	0x00000430


	//   ....[4]....
        /*0550*/ 	.word	0x00000590


	//   ....[5]....
        /*0554*/ 	.word	0x000006b0


	//   ....[6]....
        /*0558*/ 	.word	0x00000810


	//   ....[7]....
        /*055c*/ 	.word	0x00008cc0


	//   ....[8]....
        /*0560*/ 	.word	0x0000f590


	//   ....[9]....
        /*0564*/ 	.word	0x0000f600


	//   ....[10]....
        /*0568*/ 	.word	0x0000ff40


	//   ....[11]....
        /*056c*/ 	.word	0x0000ffb0


	//   ....[12]....
        /*0570*/ 	.word	0x00011df0


	//   ....[13]....
        /*0574*/ 	.word	0x00011ed0


	//   ....[14]....
        /*0578*/ 	.word	0x000126b0


	//   ....[15]....
        /*057c*/ 	.word	0x00012710


	//   ....[16]....
        /*0580*/ 	.word	0x00014280


	//   ....[17]....
        /*0584*/ 	.word	0x000142b0


	//   ....[18]....
        /*0588*/ 	.word	0x00014920


	//   ....[19]....
        /*058c*/ 	.word	0x00014a60


	//   ....[20]....
        /*0590*/ 	.word	0x00015bd0


	//   ....[21]....
        /*0594*/ 	.word	0x00015c10


	//   ....[22]....
        /*0598*/ 	.word	0x00015d00


	//   ....[23]....
        /*059c*/ 	.word	0x00015d30


	//   ....[24]....
        /*05a0*/ 	.word	0x00018250


	//   ....[25]....
        /*05a4*/ 	.word	0x000183d0


	//   ....[26]....
        /*05a8*/ 	.word	0x00018400


	//   ....[27]....
        /*05ac*/ 	.word	0x00018440


	//   ....[28]....
        /*05b0*/ 	.word	0x000184a0


	//   ....[29]....
        /*05b4*/ 	.word	0x00018500


	//   ....[30]....
        /*05b8*/ 	.word	0x00018550


	//   ....[31]....
        /*05bc*/ 	.word	0x00018700


	//   ....[32]....
        /*05c0*/ 	.word	0x00018760


	//   ....[33]....
        /*05c4*/ 	.word	0x000187a0


	//   ....[34]....
        /*05c8*/ 	.word	0x000187e0


	//   ....[35]....
        /*05cc*/ 	.word	0x00018810


	//   ....[36]....
        /*05d0*/ 	.word	0x00018840


	//   ....[37]....
        /*05d4*/ 	.word	0x000188d0


	//   ....[38]....
        /*05d8*/ 	.word	0x00018930


	//   ....[39]....
        /*05dc*/ 	.word	0x000189c0


	//   ....[40]....
        /*05e0*/ 	.word	0x0001d140


	//   ....[41]....
        /*05e4*/ 	.word	0x0001d150


	//   ....[42]....
        /*05e8*/ 	.word	0x0001d260


	//   ....[43]....
        /*05ec*/ 	.word	0x0001d2c0


	//   ....[44]....
        /*05f0*/ 	.word	0x0001d300


	//   ....[45]....
        /*05f4*/ 	.word	0x0001d340


	//   ....[46]....
        /*05f8*/ 	.word	0x0001d370


	//   ....[47]....
        /*05fc*/ 	.word	0x0001d3a0


	//   ....[48]....
        /*0600*/ 	.word	0x0001d530


	//   ....[49]....
        /*0604*/ 	.word	0x0001d590


	//   ....[50]....
        /*0608*/ 	.word	0x0001d5d0


	//   ....[51]....
        /*060c*/ 	.word	0x0001d610


	//   ....[52]....
        /*0610*/ 	.word	0x0001d640


	//   ....[53]....
        /*0614*/ 	.word	0x0001d670


	//   ....[54]....
        /*0618*/ 	.word	0x0001d730


	//   ....[55]....
        /*061c*/ 	.word	0x0001d750


	//   ....[56]....
        /*0620*/ 	.word	0x0001d7c0


	//   ....[57]....
        /*0624*/ 	.word	0x0001de50


	//   ....[58]....
        /*0628*/ 	.word	0x0001e290


	//   ....[59]....
        /*062c*/ 	.word	0x0001e340


	//   ....[60]....
        /*0630*/ 	.word	0x0001e3e0


	//   ....[61]....
        /*0634*/ 	.word	0x0001e480


	//   ....[62]....
        /*0638*/ 	.word	0x0001e520


	//   ....[63]....
        /*063c*/ 	.word	0x0001e5c0


	//   ....[64]....
        /*0640*/ 	.word	0x0001e660


	//   ....[65]....
        /*0644*/ 	.word	0x0001e700


	//   ....[66]....
        /*0648*/ 	.word	0x0001e7a0


	//   ....[67]....
        /*064c*/ 	.word	0x0001e840


	//   ....[68]....
        /*0650*/ 	.word	0x0001e8e0


	//   ....[69]....
        /*0654*/ 	.word	0x0001e980


	//   ....[70]....
        /*0658*/ 	.word	0x0001ea20


	//   ....[71]....
        /*065c*/ 	.word	0x0001eac0


	//   ....[72]....
        /*0660*/ 	.word	0x0001eb60


	//   ....[73]....
        /*0664*/ 	.word	0x0001ec00


	//   ....[74]....
        /*0668*/ 	.word	0x0001eca0


	//   ....[75]....
        /*066c*/ 	.word	0x0001ed90


	//   ....[76]....
        /*0670*/ 	.word	0x0001ee30


	//   ....[77]....
        /*0674*/ 	.word	0x0001eed0


	//   ....[78]....
        /*0678*/ 	.word	0x0001ef70


	//   ....[79]....
        /*067c*/ 	.word	0x0001f010


	//   ....[80]....
        /*0680*/ 	.word	0x0001f0b0


	//   ....[81]....
        /*0684*/ 	.word	0x0001f150


	//   ....[82]....
        /*0688*/ 	.word	0x0001f1f0


	//   ....[83]....
        /*068c*/ 	.word	0x0001f290


	//   ....[84]....
        /*0690*/ 	.word	0x0001f330


	//   ....[85]....
        /*0694*/ 	.word	0x0001f3d0


	//   ....[86]....
        /*0698*/ 	.word	0x0001f470


	//   ....[87]....
        /*069c*/ 	.word	0x0001f510


	//   ....[88]....
        /*06a0*/ 	.word	0x0001f5b0


	//   ....[89]....
        /*06a4*/ 	.word	0x0001f650


	//   ....[90]....
        /*06a8*/ 	.word	0x0001f6f0


	//   ....[91]....
        /*06ac*/ 	.word	0x0001f9f0


	//   ....[92]....
        /*06b0*/ 	.word	0x0001fcd0


	//   ....[93]....
        /*06b4*/ 	.word	0x000200f0


	//   ....[94]....
        /*06b8*/ 	.word	0x00020180


	//   ....[95]....
        /*06bc*/ 	.word	0x00020220


	//   ....[96]....
        /*06c0*/ 	.word	0x000202d0


	//   ....[97]....
        /*06c4*/ 	.word	0x00020350


	//   ....[98]....
        /*06c8*/ 	.word	0x000203d0


	//   ....[99]....
        /*06cc*/ 	.word	0x00020450


	//   ....[100]....
        /*06d0*/ 	.word	0x000204d0


	//   ....[101]....
        /*06d4*/ 	.word	0x00020560


	//   ....[102]....
        /*06d8*/ 	.word	0x00020620


	//   ....[103]....
        /*06dc*/ 	.word	0x000206a0


	//   ....[104]....
        /*06e0*/ 	.word	0x00020720


	//   ....[105]....
        /*06e4*/ 	.word	0x000207a0


	//   ....[106]....
        /*06e8*/ 	.word	0x00020820


	//   ....[107]....
        /*06ec*/ 	.word	0x00020890


	//   ....[108]....
        /*06f0*/ 	.word	0x00020930


	//   ....[109]....
        /*06f4*/ 	.word	0x000209c0


	//   ....[110]....
        /*06f8*/ 	.word	0x00020af0


	//----- nvinfo : EIATTR_REG_RECONFIG
	.align		4
.L_1201:
        /*06fc*/ 	.byte	0x01, 0x54
	.zero		2


	//----- nvinfo : EIATTR_SYSCALL_OFFSETS
	.align		4
        /*0700*/ 	.byte	0x04, 0x46
        /*0702*/ 	.short	(.L_1203 - .L_1202)


	//   ....[0]....
.L_1202:
        /*0704*/ 	.word	0x000018d0


	//   ....[1]....
        /*0708*/ 	.word	0x00001a20


	//   ....[2]....
        /*070c*/ 	.word	0x00008e50


	//   ....[3]....
        /*0710*/ 	.word	0x000092c0


	//   ....[4]....
        /*0714*/ 	.word	0x0001a5e0


	//   ....[5]....
        /*0718*/ 	.word	0x0001a720


	//   ....[6]....
        /*071c*/ 	.word	0x0001a820


	//----- nvinfo : EIATTR_MBARRIER_INSTR_OFFSETS
	.align		4
.L_1203:
        /*0720*/ 	.byte	0x04, 0x39
        /*0722*/ 	.short	(.L_1205 - .L_1204)


	//   ....[0]....
.L_1204:
        /*0724*/ 	.word	0x000002e0
        /*0728*/ 	.word	0x000000ff
        /*072c*/ 	.word	0x00028800
        /*0730*/ 	.short	0x0100
        /*0732*/ 	.byte	0x08
	.zero		1


	//   ....[1]....
        /*0734*/ 	.word	0x000002f0
        /*0738*/ 	.word	0x000000ff
        /*073c*/ 	.word	0x00028820
        /*0740*/ 	.short	0x0100
        /*0742*/ 	.byte	0x08
	.zero		1


	//   ....[2]....
        /*0744*/ 	.word	0x000003e0
        /*0748*/ 	.word	0x000000ff
        /*074c*/ 	.word	0x00028830
        /*0750*/ 	.short	0x0100
        /*0752*/ 	.byte	0x08
	.zero		1


	//   ....[3]....
        /*0754*/ 	.word	0x000003f0
        /*0758*/ 	.word	0x000000ff
        /*075c*/ 	.word	0x00028840
        /*0760*/ 	.short	0x0100
        /*0762*/ 	.byte	0x08
	.zero		1


	//   ....[4]....
        /*0764*/ 	.word	0x00000400
        /*0768*/ 	.word	0x000000ff
        /*076c*/ 	.word	0x00028838
        /*0770*/ 	.short	0x0100
        /*0772*/ 	.byte	0x08
	.zero		1


	//   ....[5]....
        /*0774*/ 	.word	0x00000410
        /*0778*/ 	.word	0x000000ff
        /*077c*/ 	.word	0x00028848
        /*0780*/ 	.short	0x0100
        /*0782*/ 	.byte	0x08
	.zero		1


	//   ....[6]....
        /*0784*/ 	.word	0x00000540
        /*0788*/ 	.word	0x000000ff
        /*078c*/ 	.word	0x00028850
        /*0790*/ 	.short	0x0100
        /*0792*/ 	.byte	0x08
	.zero		1


	//   ....[7]....
        /*0794*/ 	.word	0x00000550
        /*0798*/ 	.word	0x000000ff
        /*079c*/ 	.word	0x00028860
        /*07a0*/ 	.short	0x0100
        /*07a2*/ 	.byte	0x08
	.zero		1


	//   ....[8]....
        /*07a4*/ 	.word	0x00000560
        /*07a8*/ 	.word	0x000000ff
        /*07ac*/ 	.word	0x00028858
        /*07b0*/ 	.short	0x0100
        /*07b2*/ 	.byte	0x08
	.zero		1


	//   ....[9]....
        /*07b4*/ 	.word	0x00000570
        /*07b8*/ 	.word	0x000000ff
        /*07bc*/ 	.word	0x00028868
        /*07c0*/ 	.short	0x0100
        /*07c2*/ 	.byte	0x08
	.zero		1


	//   ....[10]....
        /*07c4*/ 	.word	0x00000660
        /*07c8*/ 	.word	0x000000ff
        /*07cc*/ 	.word	0x00028870
        /*07d0*/ 	.short	0x0100
        /*07d2*/ 	.byte	0x06
	.zero		1


	//   ....[11]....
        /*07d4*/ 	.word	0x00000670
        /*07d8*/ 	.word	0x000000ff
        /*07dc*/ 	.word	0x00028880
        /*07e0*/ 	.short	0x0100
        /*07e2*/ 	.byte	0x06
	.zero		1


	//   ....[12]....
        /*07e4*/ 	.word	0x00000680
        /*07e8*/ 	.word	0x000000ff
        /*07ec*/ 	.word	0x00028878
        /*07f0*/ 	.short	0x0100
        /*07f2*/ 	.byte	0x06
	.zero		1


	//   ....[13]....
        /*07f4*/ 	.word	0x00000690
        /*07f8*/ 	.word	0x000000ff
        /*07fc*/ 	.word	0x00028888
        /*0800*/ 	.short	0x0100
        /*0802*/ 	.byte	0x06
	.zero		1


	//   ....[14]....
        /*0804*/ 	.word	0x000007c0
        /*0808*/ 	.word	0x000000ff
        /*080c*/ 	.word	0x00028890
        /*0810*/ 	.short	0x0100
        /*0812*/ 	.byte	0x08
	.zero		1


	//   ....[15]....
        /*0814*/ 	.word	0x000007d0
        /*0818*/ 	.word	0x000000ff
        /*081c*/ 	.word	0x000288a0
        /*0820*/ 	.short	0x0100
        /*0822*/ 	.byte	0x08
	.zero		1


	//   ....[16]....
        /*0824*/ 	.word	0x000007e0
        /*0828*/ 	.word	0x000000ff
        /*082c*/ 	.word	0x00028898
        /*0830*/ 	.short	0x0100
        /*0832*/ 	.byte	0x08
	.zero		1


	//   ....[17]....
        /*0834*/ 	.word	0x000007f0
        /*0838*/ 	.word	0x000000ff
        /*083c*/ 	.word	0x000288a8
        /*0840*/ 	.short	0x0100
        /*0842*/ 	.byte	0x08
	.zero		1


	//   ....[18]....
        /*0844*/ 	.word	0x00000920
        /*0848*/ 	.word	0x000000ff
        /*084c*/ 	.word	0x000288b0
        /*0850*/ 	.short	0x0100
        /*0852*/ 	.byte	0x08
	.zero		1


	//   ....[19]....
        /*0854*/ 	.word	0x00000930
        /*0858*/ 	.word	0x000000ff
        /*085c*/ 	.word	0x000288c0
        /*0860*/ 	.short	0x0100
        /*0862*/ 	.byte	0x08
	.zero		1


	//   ....[20]....
        /*0864*/ 	.word	0x00000940
        /*0868*/ 	.word	0x000000ff
        /*086c*/ 	.word	0x000288b8
        /*0870*/ 	.short	0x0100
        /*0872*/ 	.byte	0x08
	.zero		1


	//   ....[21]....
        /*0874*/ 	.word	0x00000950
        /*0878*/ 	.word	0x000000ff
        /*087c*/ 	.word	0x000288c8
        /*0880*/ 	.short	0x0100
        /*0882*/ 	.byte	0x08
	.zero		1


	//   ....[22]....
        /*0884*/ 	.word	0x00003120
        /*0888*/ 	.word	0x00000069
        /*088c*/ 	.word	0x00028890
        /*0890*/ 	.short	0x010a
        /*0892*/ 	.byte	0x3f
	.zero		1


	//   ....[23]....
        /*0894*/ 	.word	0x000059d0
        /*0898*/ 	.word	0x00000069
        /*089c*/ 	.word	0x00028890
        /*08a0*/ 	.short	0x010a
        /*08a2*/ 	.byte	0x3f
	.zero		1


	//   ....[24]....
        /*08a4*/ 	.word	0x00007c80
        /*08a8*/ 	.word	0x00000069
        /*08ac*/ 	.word	0x00028890
        /*08b0*/ 	.short	0x010a
        /*08b2*/ 	.byte	0x3f
	.zero		1


	//   ....[25]....
        /*08b4*/ 	.word	0x000082e0
        /*08b8*/ 	.word	0x0000002c
        /*08bc*/ 	.word	0x00000000
        /*08c0*/ 	.short	0x0101
        /*08c2*/ 	.byte	0x3f
	.zero		1


	//   ....[26]....
        /*08c4*/ 	.word	0x00008320
        /*08c8*/ 	.word	0x00000069
        /*08cc*/ 	.word	0x000288b0
        /*08d0*/ 	.short	0x010a
        /*08d2*/ 	.byte	0x3f
	.zero		1


	//   ....[27]....
        /*08d4*/ 	.word	0x00008970
        /*08d8*/ 	.word	0x00000069
        /*08dc*/ 	.word	0x00000000
        /*08e0*/ 	.short	0x0101
        /*08e2*/ 	.byte	0x3f
	.zero		1


	//   ....[28]....
        /*08e4*/ 	.word	0x00008ed0
        /*08e8*/ 	.word	0x00000002
        /*08ec*/ 	.word	0x00028800
        /*08f0*/ 	.short	0x010a
        /*08f2*/ 	.byte	0x3f
	.zero		1


	//   ....[29]....
        /*08f4*/ 	.word	0x00008f20
        /*08f8*/ 	.word	0x00000002
        /*08fc*/ 	.word	0x00028800
        /*0900*/ 	.short	0x010a
        /*0902*/ 	.byte	0x3f
	.zero		1


	//   ....[30]....
        /*0904*/ 	.word	0x0000a180
        /*0908*/ 	.word	0x00000002
        /*090c*/ 	.word	0x00028800
        /*0910*/ 	.short	0x010a
        /*0912*/ 	.byte	0x3f
	.zero		1


	//   ....[31]....
        /*0914*/ 	.word	0x0000c7f0
        /*0918*/ 	.word	0x00000002
        /*091c*/ 	.word	0x00028800
        /*0920*/ 	.short	0x010a
        /*0922*/ 	.byte	0x3f
	.zero		1


	//   ....[32]....
        /*0924*/ 	.word	0x0000e5b0
        /*0928*/ 	.word	0x00000003
        /*092c*/ 	.word	0x00028830
        /*0930*/ 	.short	0x010a
        /*0932*/ 	.byte	0x3f
	.zero		1


	//   ....[33]....
        /*0934*/ 	.word	0x0000e630
        /*0938*/ 	.word	0x00000003
        /*093c*/ 	.word	0x00028830
        /*0940*/ 	.short	0x010a
        /*0942*/ 	.byte	0x3f
	.zero		1


	//   ....[34]....
        /*0944*/ 	.word	0x0000ef70
        /*0948*/ 	.word	0x00000003
        /*094c*/ 	.word	0x00000000
        /*0950*/ 	.short	0x0101
        /*0952*/ 	.byte	0x3f
	.zero		1


	//   ....[35]....
        /*0954*/ 	.word	0x00010e60
        /*0958*/ 	.word	0x00000000
        /*095c*/ 	.word	0x00028830
        /*0960*/ 	.short	0x010a
        /*0962*/ 	.byte	0x3f
	.zero		1


	//   ....[36]....
        /*0964*/ 	.word	0x00010eb0
        /*0968*/ 	.word	0x00000000
        /*096c*/ 	.word	0x00028830
        /*0970*/ 	.short	0x010a
        /*0972*/ 	.byte	0x3f
	.zero		1


	//   ....[37]....
        /*0974*/ 	.word	0x00011300
        /*0978*/ 	.word	0x00000007
        /*097c*/ 	.word	0x00028850
        /*0980*/ 	.short	0x010a
        /*0982*/ 	.byte	0x3f
	.zero		1


	//   ....[38]....
        /*0984*/ 	.word	0x00011340
        /*0988*/ 	.word	0x00000007
        /*098c*/ 	.word	0x00028850
        /*0990*/ 	.short	0x010a
        /*0992*/ 	.byte	0x3f
	.zero		1


	//   ....[39]....
        /*0994*/ 	.word	0x00012f50
        /*0998*/ 	.word	0x00000003
        /*099c*/ 	.word	0x00000000
        /*09a0*/ 	.short	0x0101
        /*09a2*/ 	.byte	0x3f
	.zero		1


	//   ....[40]....
        /*09a4*/ 	.word	0x00012ff0
        /*09a8*/ 	.word	0x0000002b
        /*09ac*/ 	.word	0x00000000
        /*09b0*/ 	.short	0x0101
        /*09b2*/ 	.byte	0x3f
	.zero		1


	//   ....[41]....
        /*09b4*/ 	.word	0x00013960
        /*09b8*/ 	.word	0x00000000
        /*09bc*/ 	.word	0x00028830
        /*09c0*/ 	.short	0x010a
        /*09c2*/ 	.byte	0x3f
	.zero		1


	//   ....[42]....
        /*09c4*/ 	.word	0x000139b0
        /*09c8*/ 	.word	0x00000000
        /*09cc*/ 	.word	0x00028830
        /*09d0*/ 	.short	0x010a
        /*09d2*/ 	.byte	0x3f
	.zero		1


	//   ....[43]....
        /*09d4*/ 	.word	0x00013e00
        /*09d8*/ 	.word	0x00000007
        /*09dc*/ 	.word	0x00028850
        /*09e0*/ 	.short	0x010a
        /*09e2*/ 	.byte	0x3f
	.zero		1


	//   ....[44]....
        /*09e4*/ 	.word	0x00013e40
        /*09e8*/ 	.word	0x00000007
        /*09ec*/ 	.word	0x00028850
        /*09f0*/ 	.short	0x010a
        /*09f2*/ 	.byte	0x3f
	.zero		1


	//   ....[45]....
        /*09f4*/ 	.word	0x00014fe0
        /*09f8*/ 	.word	0x0000001b
        /*09fc*/ 	.word	0x00000000
        /*0a00*/ 	.short	0x0101
        /*0a02*/ 	.byte	0x3f
	.zero		1


	//   ....[46]....
        /*0a04*/ 	.word	0x00015150
        /*0a08*/ 	.word	0x0000001f
        /*0a0c*/ 	.word	0x00000000
        /*0a10*/ 	.short	0x0101
        /*0a12*/ 	.byte	0x3f
	.zero		1


	//   ....[47]....
        /*0a14*/ 	.word	0x00015ad0
        /*0a18*/ 	.word	0x0000000c
        /*0a1c*/ 	.word	0x00028850
        /*0a20*/ 	.short	0x010a
        /*0a22*/ 	.byte	0x3f
	.zero		1


	//   ....[48]....
        /*0a24*/ 	.word	0x00015b50
        /*0a28*/ 	.word	0x0000000c
        /*0a2c*/ 	.word	0x00028850
        /*0a30*/ 	.short	0x010a
        /*0a32*/ 	.byte	0x3f
	.zero		1


	//   ....[49]....
        /*0a34*/ 	.word	0x00016100
        /*0a38*/ 	.word	0x0000000a
        /*0a3c*/ 	.word	0x00000000
        /*0a40*/ 	.short	0x0101
        /*0a42*/ 	.byte	0x3f
	.zero		1


	//   ....[50]....
        /*0a44*/ 	.word	0x00017330
        /*0a48*/ 	.word	0x00000000
        /*0a4c*/ 	.word	0x00000000
        /*0a50*/ 	.short	0x0101
        /*0a52*/ 	.byte	0x3f
	.zero		1


	//   ....[51]....
        /*0a54*/ 	.word	0x00019800
        /*0a58*/ 	.word	0x00000009
        /*0a5c*/ 	.word	0x00028820
        /*0a60*/ 	.short	0x010a
        /*0a62*/ 	.byte	0x3f
	.zero		1


	//   ....[52]....
        /*0a64*/ 	.word	0x00019890
        /*0a68*/ 	.word	0x00000005
        /*0a6c*/ 	.word	0x000288a0
        /*0a70*/ 	.short	0x010a
        /*0a72*/ 	.byte	0x3f
	.zero		1


	//   ....[53]....
        /*0a74*/ 	.word	0x00019ac0
        /*0a78*/ 	.word	0x00000005
        /*0a7c*/ 	.word	0x000288c0
        /*0a80*/ 	.short	0x010a
        /*0a82*/ 	.byte	0x3f
	.zero		1


	//   ....[54]....
        /*0a84*/ 	.word	0x00019e40
        /*0a88*/ 	.word	0x00000006
        /*0a8c*/ 	.word	0x000288a0
        /*0a90*/ 	.short	0x010a
        /*0a92*/ 	.byte	0x3f
	.zero		1


	//   ....[55]....
        /*0a94*/ 	.word	0x0001a050
        /*0a98*/ 	.word	0x00000006
        /*0a9c*/ 	.word	0x000288c0
        /*0aa0*/ 	.short	0x010a
        /*0aa2*/ 	.byte	0x3f
	.zero		1


	//   ....[56]....
        /*0aa4*/ 	.word	0x0001ae40
        /*0aa8*/ 	.word	0x00000007
        /*0aac*/ 	.word	0x00028840
        /*0ab0*/ 	.short	0x010a
        /*0ab2*/ 	.byte	0x3f
	.zero		1


	//   ....[57]....
        /*0ab4*/ 	.word	0x0001b310
        /*0ab8*/ 	.word	0x0000000a
        /*0abc*/ 	.word	0x00028820
        /*0ac0*/ 	.short	0x010a
        /*0ac2*/ 	.byte	0x3f
	.zero		1


	//   ....[58]....
        /*0ac4*/ 	.word	0x0001b630
        /*0ac8*/ 	.word	0x00000008
        /*0acc*/ 	.word	0x00028840
        /*0ad0*/ 	.short	0x010a
        /*0ad2*/ 	.byte	0x3f
	.zero		1


	//   ....[59]....
        /*0ad4*/ 	.word	0x0001b8e0
        /*0ad8*/ 	.word	0x00000008
        /*0adc*/ 	.word	0x00028860
        /*0ae0*/ 	.short	0x010a
        /*0ae2*/ 	.byte	0x3f
	.zero		1


	//   ....[60]....
        /*0ae4*/ 	.word	0x0001be90
        /*0ae8*/ 	.word	0x00000002
        /*0aec*/ 	.word	0x00028840
        /*0af0*/ 	.short	0x010a
        /*0af2*/ 	.byte	0x3f
	.zero		1


	//   ....[61]....
        /*0af4*/ 	.word	0x0001c140
        /*0af8*/ 	.word	0x00000002
        /*0afc*/ 	.word	0x00028860
        /*0b00*/ 	.short	0x010a
        /*0b02*/ 	.byte	0x3f
	.zero		1


	//   ....[62]....
        /*0b04*/ 	.word	0x0001c660
        /*0b08*/ 	.word	0x00000002
        /*0b0c*/ 	.word	0x00028840
        /*0b10*/ 	.short	0x010a
        /*0b12*/ 	.byte	0x3f
	.zero		1


	//   ....[63]....
        /*0b14*/ 	.word	0x0001c900
        /*0b18*/ 	.word	0x00000002
        /*0b1c*/ 	.word	0x00028860
        /*0b20*/ 	.short	0x010a
        /*0b22*/ 	.byte	0x3f
	.zero		1


	//   ....[64]....
        /*0b24*/ 	.word	0x0001cdc0
        /*0b28*/ 	.word	0x00000000
        /*0b2c*/ 	.word	0x00028860
        /*0b30*/ 	.short	0x010a
        /*0b32*/ 	.byte	0x3f
	.zero		1


	//   ....[65]....
        /*0b34*/ 	.word	0x0001ddd0
        /*0b38*/ 	.word	0x00000000
        /*0b3c*/ 	.word	0x00028820
        /*0b40*/ 	.short	0x010a
        /*0b42*/ 	.byte	0x3f
	.zero		1


	//   ....[66]....
        /*0b44*/ 	.word	0x0001df80
        /*0b48*/ 	.word	0x00000006
        /*0b4c*/ 	.word	0x00000000
        /*0b50*/ 	.short	0x010a
        /*0b52*/ 	.byte	0x3f
	.zero		1


	//   ....[67]....
        /*0b54*/ 	.word	0x0001dff0
        /*0b58*/ 	.word	0x00000007
        /*0b5c*/ 	.word	0x00000000
        /*0b60*/ 	.short	0x010a
        /*0b62*/ 	.byte	0x3f
	.zero		1


	//   ....[68]....
        /*0b64*/ 	.word	0x0001e060
        /*0b68*/ 	.word	0x00000004
        /*0b6c*/ 	.word	0x00000000
        /*0b70*/ 	.short	0x010a
        /*0b72*/ 	.byte	0x3f
	.zero		1


	//   ....[69]....
        /*0b74*/ 	.word	0x0001e090
        /*0b78*/ 	.word	0x00000003
        /*0b7c*/ 	.word	0x00000000
        /*0b80*/ 	.short	0x010a
        /*0b82*/ 	.byte	0x3f
	.zero		1


	//   ....[70]....
        /*0b84*/ 	.word	0x0001e0f0
        /*0b88*/ 	.word	0x00000069
        /*0b8c*/ 	.word	0x00028890
        /*0b90*/ 	.short	0x010a
        /*0b92*/ 	.byte	0x3f
	.zero		1


	//   ....[71]....
        /*0b94*/ 	.word	0x0001e140
        /*0b98*/ 	.word	0x00000069
        /*0b9c*/ 	.word	0x00028890
        /*0ba0*/ 	.short	0x010a
        /*0ba2*/ 	.byte	0x3f
	.zero		1


	//   ....[72]....
        /*0ba4*/ 	.word	0x0001e190
        /*0ba8*/ 	.word	0x00000069
        /*0bac*/ 	.word	0x00028890
        /*0bb0*/ 	.short	0x010a
        /*0bb2*/ 	.byte	0x3f
	.zero		1


	//   ....[73]....
        /*0bb4*/ 	.word	0x0001e1e0
        /*0bb8*/ 	.word	0x00000069
        /*0bbc*/ 	.word	0x000288b0
        /*0bc0*/ 	.short	0x010a
        /*0bc2*/ 	.byte	0x3f
	.zero		1


	//   ....[74]....
        /*0bc4*/ 	.word	0x0001ece0
        /*0bc8*/ 	.word	0x00000002
        /*0bcc*/ 	.word	0x00028800
        /*0bd0*/ 	.short	0x010a
        /*0bd2*/ 	.byte	0x3f
	.zero		1


	//   ....[75]....
        /*0bd4*/ 	.word	0x0001f730
        /*0bd8*/ 	.word	0x00000002
        /*0bdc*/ 	.word	0x00028800
        /*0be0*/ 	.short	0x010a
        /*0be2*/ 	.byte	0x3f
	.zero		1


	//   ....[76]....
        /*0be4*/ 	.word	0x0001f780
        /*0be8*/ 	.word	0x00000003
        /*0bec*/ 	.word	0x00028830
        /*0bf0*/ 	.short	0x010a
        /*0bf2*/ 	.byte	0x3f
	.zero		1


	//   ....[77]....
        /*0bf4*/ 	.word	0x0001f7d0
        /*0bf8*/ 	.word	0x00000000
        /*0bfc*/ 	.word	0x00028830
        /*0c00*/ 	.short	0x010a
        /*0c02*/ 	.byte	0x3f
	.zero		1


	//   ....[78]....
        /*0c04*/ 	.word	0x0001f820
        /*0c08*/ 	.word	0x00000007
        /*0c0c*/ 	.word	0x00028850
        /*0c10*/ 	.short	0x010a
        /*0c12*/ 	.byte	0x3f
	.zero		1


	//   ....[79]....
        /*0c14*/ 	.word	0x0001f870
        /*0c18*/ 	.word	0x00000000
        /*0c1c*/ 	.word	0x00028830
        /*0c20*/ 	.short	0x010a
        /*0c22*/ 	.byte	0x3f
	.zero		1


	//   ....[80]....
        /*0c24*/ 	.word	0x0001f8c0
        /*0c28*/ 	.word	0x00000007
        /*0c2c*/ 	.word	0x00028850
        /*0c30*/ 	.short	0x010a
        /*0c32*/ 	.byte	0x3f
	.zero		1


	//   ....[81]....
        /*0c34*/ 	.word	0x0001f910
        /*0c38*/ 	.word	0x0000000c
        /*0c3c*/ 	.word	0x00028850
        /*0c40*/ 	.short	0x010a
        /*0c42*/ 	.byte	0x3f
	.zero		1


	//   ....[82]....
        /*0c44*/ 	.word	0x0001fab0
        /*0c48*/ 	.word	0x00000009
        /*0c4c*/ 	.word	0x00028820
        /*0c50*/ 	.short	0x010a
        /*0c52*/ 	.byte	0x3f
	.zero		1


	//   ....[83]....
        /*0c54*/ 	.word	0x0001fb00
        /*0c58*/ 	.word	0x00000005
        /*0c5c*/ 	.word	0x000288a0
        /*0c60*/ 	.short	0x010a
        /*0c62*/ 	.byte	0x3f
	.zero		1


	//   ....[84]....
        /*0c64*/ 	.word	0x0001fb50
        /*0c68*/ 	.word	0x00000005
        /*0c6c*/ 	.word	0x000288c0
        /*0c70*/ 	.short	0x010a
        /*0c72*/ 	.byte	0x3f
	.zero		1


	//   ....[85]....
        /*0c74*/ 	.word	0x0001fba0
        /*0c78*/ 	.word	0x00000006
        /*0c7c*/ 	.word	0x000288a0
        /*0c80*/ 	.short	0x010a
        /*0c82*/ 	.byte	0x3f
	.zero		1


	//   ....[86]....
        /*0c84*/ 	.word	0x0001fbf0
        /*0c88*/ 	.word	0x00000006
        /*0c8c*/ 	.word	0x000288c0
        /*0c90*/ 	.short	0x010a
        /*0c92*/ 	.byte	0x3f
	.zero		1


	//   ....[87]....
        /*0c94*/ 	.word	0x0001fd90
        /*0c98*/ 	.word	0x00000007
        /*0c9c*/ 	.word	0x00028840
        /*0ca0*/ 	.short	0x010a
        /*0ca2*/ 	.byte	0x3f
	.zero		1


	//   ....[88]....
        /*0ca4*/ 	.word	0x0001fe10
        /*0ca8*/ 	.word	0x00000003
        /*0cac*/ 	.word	0x00028820
        /*0cb0*/ 	.short	0x010a
        /*0cb2*/ 	.byte	0x3f
	.zero		1


	//   ....[89]....
        /*0cb4*/ 	.word	0x0001fe60
        /*0cb8*/ 	.word	0x00000008
        /*0cbc*/ 	.word	0x00028840
        /*0cc0*/ 	.short	0x010a
        /*0cc2*/ 	.byte	0x3f
	.zero		1


	//   ....[90]....
        /*0cc4*/ 	.word	0x0001feb0
        /*0cc8*/ 	.word	0x00000008
        /*0ccc*/ 	.word	0x00028860
        /*0cd0*/ 	.short	0x010a
        /*0cd2*/ 	.byte	0x3f
	.zero		1


	//   ....[91]....
        /*0cd4*/ 	.word	0x0001ff00
        /*0cd8*/ 	.word	0x00000002
        /*0cdc*/ 	.word	0x00028840
        /*0ce0*/ 	.short	0x010a
        /*0ce2*/ 	.byte	0x3f
	.zero		1


	//   ....[92]....
        /*0ce4*/ 	.word	0x0001ff50
        /*0ce8*/ 	.word	0x00000002
        /*0cec*/ 	.word	0x00028860
        /*0cf0*/ 	.short	0x010a
        /*0cf2*/ 	.byte	0x3f
	.zero		1


	//   ....[93]....
        /*0cf4*/ 	.word	0x0001ffa0
        /*0cf8*/ 	.word	0x00000002
        /*0cfc*/ 	.word	0x00028840
        /*0d00*/ 	.short	0x010a
        /*0d02*/ 	.byte	0x3f
	.zero		1


	//   ....[94]....
        /*0d04*/ 	.word	0x0001fff0
        /*0d08*/ 	.word	0x00000002
        /*0d0c*/ 	.word	0x00028860
        /*0d10*/ 	.short	0x010a
        /*0d12*/ 	.byte	0x3f
	.zero		1


	//   ....[95]....
        /*0d14*/ 	.word	0x00020040
        /*0d18*/ 	.word	0x00000000
        /*0d1c*/ 	.word	0x00028860
        /*0d20*/ 	.short	0x010a
        /*0d22*/ 	.byte	0x3f
	.zero		1


	//   ....[96]....
        /*0d24*/ 	.word	0x00020a10
        /*0d28*/ 	.word	0x00000000
        /*0d2c*/ 	.word	0x00028820
        /*0d30*/ 	.short	0x010a
        /*0d32*/ 	.byte	0x3f
	.zero		1


	//   ....[97]....
        /*0d34*/ 	.word	0x00020bb0
        /*0d38*/ 	.word	0x00000006
        /*0d3c*/ 	.word	0x00000000
        /*0d40*/ 	.short	0x010a
        /*0d42*/ 	.byte	0x3f
	.zero		1


	//   ....[98]....
        /*0d44*/ 	.word	0x00020c00
        /*0d48*/ 	.word	0x00000007
        /*0d4c*/ 	.word	0x00000000
        /*0d50*/ 	.short	0x010a
        /*0d52*/ 	.byte	0x3f
	.zero		1


	//   ....[99]....
        /*0d54*/ 	.word	0x00020c50
        /*0d58*/ 	.word	0x00000004
        /*0d5c*/ 	.word	0x00000000
        /*0d60*/ 	.short	0x010a
        /*0d62*/ 	.byte	0x3f
	.zero		1


	//----- nvinfo : EIATTR_NUM_MBARRIERS
	.align		4
.L_1205:
        /*0d64*/ 	.byte	0x03, 0x38
        /*0d66*/ 	.short	0x0016


	//----- nvinfo : EIATTR_EXIT_INSTR_OFFSETS
	.align		4
        /*0d68*/ 	.byte	0x04, 0x1c
        /*0d6a*/ 	.short	(.L_1207 - .L_1206)


	//   ....[0]....
.L_1206:
        /*0d6c*/ 	.word	0x0001e0e0


	//----- nvinfo : EIATTR_MAX_THREADS
	.align		4
.L_1207:
        /*0d70*/ 	.byte	0x04, 0x05
        /*0d72*/ 	.short	(.L_1209 - .L_1208)
.L_1208:
        /*0d74*/ 	.word	0x00000180
        /*0d78*/ 	.word	0x00000001
        /*0d7c*/ 	.word	0x00000001


	//----- nvinfo : EIATTR_CRS_STACK_SIZE
	.align		4
.L_1209:
        /*0d80*/ 	.byte	0x04, 0x1e
        /*0d82*/ 	.short	(.L_1211 - .L_1210)
.L_1210:
        /*0d84*/ 	.word	0x00000000


	//----- nvinfo : EIATTR_CBANK_PARAM_SIZE
	.align		4
.L_1211:
        /*0d88*/ 	.byte	0x03, 0x19
        /*0d8a*/ 	.short	0x0a70


	//----- nvinfo : EIATTR_PARAM_CBANK
	.align		4
        /*0d8c*/ 	.byte	0x04, 0x0a
        /*0d8e*/ 	.short	(.L_1213 - .L_1212)
	.align		4
.L_1212:
        /*0d90*/ 	.word	index@(.nv.constant0._ZN7cutlass13device_kernelIN5flash11enable_sm90INS1_16FlashAttnFwdSm90INS1_25CollectiveMainloopFwdSm90ILi2EN4cute5tupleIJNS5_1CILi1EEES8_S8_EEENS6_IJNS7_ILi128EEESA_SA_EEELi128ENS_10bfloat16_tEfNS_4arch4Sm90ELb1ELb0ELb0ELb1ELb0ELb1ELb0ELb1ELb1ELb0ELb0ELb0EEENS1_21CollectiveEpilogueFwdISB_S9_SC_SE_Li256ELb1ELb0ELb0ELb0EEENS1_36VarlenDynamicPersistentTileSchedulerILi128ELi128ELi256ELi32ELb0ELb0ELb1ELb1ELb1ELb1EEEEEEEEEvNT_6ParamsE)
        /*0d94*/ 	.short	0x0210
        /*0d96*/ 	.short	0x0a70


	//----- nvinfo : EIATTR_SW_WAR
	.align		4
.L_1213:
        /*0d98*/ 	.byte	0x04, 0x36
        /*0d9a*/ 	.short	(.L_1215 - .L_1214)
.L_1214:
        /*0d9c*/ 	.word	0x00000008
.L_1215:


//--------------------- .nv.info._ZN7cutlass13device_kernelIN5flash11enable_sm90INS1_16FlashAttnFwdSm90INS1_25CollectiveMainloopFwdSm90ILi2EN4cute5tupleIJNS5_1CILi1EEES8_S8_EEENS6_IJNS7_ILi192EEENS7_ILi144EEENS7_ILi96EEEEEELi96ENS_10bfloat16_tEfNS_4arch4Sm90ELb0ELb0ELb0ELb0ELb0ELb0ELb0ELb0ELb1ELb0ELb0ELb0EEENS1_21CollectiveEpilogueFwdINS6_IJSA_SC_SB_EEES9_SE_SG_Li384ELb0ELb0ELb0ELb0EEENS1_29StaticPersistentTileSchedulerILb0EEEEEEEEEvNT_6ParamsE --------------------------
	.section	.nv.info._ZN7cutlass13device_kernelIN5flash11enable_sm90INS1_16FlashAttnFwdSm90INS1_25CollectiveMainloopFwdSm90ILi2EN4cute5tupleIJNS5_1CILi1EEES8_S8_EEENS6_IJNS7_ILi192EEENS7_ILi144EEENS7_ILi96EEEEEELi96ENS_10bfloat16_tEfNS_4arch4Sm90ELb0ELb0ELb0ELb0ELb0ELb0ELb0ELb0ELb1ELb0ELb0ELb0EEENS1_21CollectiveEpilogueFwdINS6_IJSA_SC_SB_EEES9_SE_SG_Li384ELb0ELb0ELb0ELb0EEENS1_29StaticPersistentTileSchedulerILb0EEEEEEEEEvNT_6ParamsE,"",@"SHT_CUDA_INFO"
	.sectionflags	@""
	.align	4


	//----- nvinfo : EIATTR_CUDA_API_VERSION
	.align		4
        /*0000*/ 	.byte	0x04, 0x37
        /*0002*/ 	.short	(.L_1217 - .L_1216)
.L_1216:
        /*0004*/ 	.word	0x00000082


	//----- nvinfo : EIATTR_KPARAM_INFO
	.align		4
.L_1217:
        /*0008*/ 	.byte	0x04, 0x17
        /*000a*/ 	.short	(.L_1219 - .L_1218)
.L_1218:
        /*000c*/ 	.word	0x00000000
        /*0010*/ 	.short	0x0000
        /*0012*/ 	.short	0x0070
        /*0014*/ 	.byte	0x00, 0xf0, 0x01, 0x2e


	//----- nvinfo : EIATTR_SPARSE_MMA_MASK
	.align		4
.L_1219:
        /*0018*/ 	.byte	0x03, 0x50
        /*001a*/ 	.short	0x0000


	//----- nvinfo : EIATTR_MAXREG_COUNT
	.align		4
        /*001c*/ 	.byte	0x03, 0x1b
        /*001e*/ 	.short	0x0080


	//----- nvinfo : EIATTR_NUM_BARRIERS
	.align		4
        /*0020*/ 	.byte	0x02, 0x4c
        /*0022*/ 	.byte	0x10
	.zero		1


	//----- nvinfo : EIATTR_EXTERNS
	.align		4
        /*0024*/ 	.byte	0x04, 0x0f
        /*0026*/ 	.short	(.L_1221 - .L_1220)


	//   ....[0]....
	.align		4
.L_1220:
        /*0028*/ 	.word	index@(__assertfail)


	//----- nvinfo : EIATTR_ANNOTATIONS
	.align		4
.L_1221:
        /*002c*/ 	.byte	0x04, 0x55
        /*002e*/ 	.short	(.L_1223 - .L_1222)


	//   ....[0]....
.L_1222:
        /*0030*/ 	.word	0x00000001
        /*0034*/ 	.byte	0x40, 0x09, 0x00, 0x00, 0x01, 0x00, 0x00, 0x00, 0x40, 0x0a, 0x00, 0x00, 0x01, 0x00, 0x00, 0x00
        /*0044*/ 	.byte	0x60, 0xc1, 0x00, 0x00


	//----- nvinfo : EIATTR_MERCURY_ISA_VERSION
	.align		4
.L_1223:
        /*0048*/ 	.byte	0x03, 0x5f
        /*004a*/ 	.short	0x0101


	//----- nvinfo : EIATTR_INT_WARP_WIDE_INSTR_OFFSETS
	.align		4
        /*004c*/ 	.byte	0x04, 0x31
        /*004e*/ 	.short	(.L_1225 - .L_1224)


	//   ....[0]....
.L_1224:
        /*0050*/ 	.word	0x00000180


	//   ....[1]....
        /*0054*/ 	.word	0x000001c0


	//   ....[2]....
        /*0058*/ 	.word	0x00000250


	//   ....[3]....
        /*005c*/ 	.word	0x00009d10


	//   ....[4]....
        /*0060*/ 	.word	0x00009d90


	//   ....[5]....
        /*0064*/ 	.word	0x00009e80


	//   ....[6]....
        /*0068*/ 	.word	0x00009f40


	//----- nvinfo : EIATTR_COOP_GROUP_MASK_REGIDS
	.align		4
.L_1225:
        /*006c*/ 	.byte	0x04, 0x29
        /*006e*/ 	.short	(.L_1227 - .L_1226)


	//   ....[0]....
.L_1226:
        /*0070*/ 	.word	0xffffffff


	//   ....[1]....
        /*0074*/ 	.word	0xffffffff


	//   ....[2]....
        /*0078*/ 	.word	0xffffffff


	//   ....[3]....
        /*007c*/ 	.word	0xffffffff


	//   ....[4]....
        /*0080*/ 	.word	0xffffffff


	//   ....[5]....
        /*0084*/ 	.word	0xffffffff


	//   ....[6]....
        /*0088*/ 	.word	0xffffffff


	//   ....[7]....
        /*008c*/ 	.word	0xffffffff


	//   ....[8]....
        /*0090*/ 	.word	0xffffffff


	//   ....[9]....
        /*0094*/ 	.word	0xffffffff


	//   ....[10]....
        /*0098*/ 	.word	0xffffffff


	//   ....[11]....
        /*009c*/ 	.word	0xffffffff


	//   ....[12]....
        /*00a0*/ 	.word	0xffffffff


	//   ....[13]....
        /*00a4*/ 	.word	0xffffffff


	//   ....[14]....
        /*00a8*/ 	.word	0xffffffff


	//   ....[15]....
        /*00ac*/ 	.word	0xffffffff


	//   ....[16]....
        /*00b0*/ 	.word	0xffffffff


	//   ....[17]....
        /*00b4*/ 	.word	0xffffffff


	//   ....[18]....
        /*00b8*/ 	.word	0xffffffff


	//   ....[19]....
        /*00bc*/ 	.word	0xffffffff


	//   ....[20]....
        /*00c0*/ 	.word	0xffffffff


	//   ....[21]....
        /*00c4*/ 	.word	0xffffffff


	//   ....[22]....
        /*00c8*/ 	.word	0xffffffff


	//   ....[23]....
        /*00cc*/ 	.word	0xffffffff


	//   ....[24]....
        /*00d0*/ 	.word	0xffffffff


	//   ....[25]....
        /*00d4*/ 	.word	0x0500000f


	//   ....[26]....
        /*00d8*/ 	.word	0x0500000f


	//----- nvinfo : EIATTR_COOP_GROUP_INSTR_OFFSETS
	.align		4
.L_1227:
        /*00dc*/ 	.byte	0x04, 0x28
        /*00de*/ 	.short	(.L_1229 - .L_1228)


	//   ....[0]....
.L_1228:
        /*00e0*/ 	.word	0x00000060


	//   ....[1]....
        /*00e4*/ 	.word	0x00000190


	//   ....[2]....
        /*00e8*/ 	.word	0x00000230


	//   ....[3]....
        /*00ec*/ 	.word	0x000003c0


	//   ....[4]....
        /*00f0*/ 	.word	0x00000520


	//   ....[5]....
        /*00f4*/ 	.word	0x00000640


	//   ....[6]....
        /*00f8*/ 	.word	0x000007a0


	//   ....[7]....
        /*00fc*/ 	.word	0x00000e80


	//   ....[8]....
        /*0100*/ 	.word	0x00003230


	//   ....[9]....
        /*0104*/ 	.word	0x000032c0


	//   ....[10]....
        /*0108*/ 	.word	0x000038b0


	//   ....[11]....
        /*010c*/ 	.word	0x00003910


	//   ....[12]....
        /*0110*/ 	.word	0x00004950


	//   ....[13]....
        /*0114*/ 	.word	0x00006780


	//   ....[14]....
        /*0118*/ 	.word	0x000067a0


	//   ....[15]....
        /*011c*/ 	.word	0x00006da0


	//   ....[16]....
        /*0120*/ 	.word	0x00006e50


	//   ....[17]....
        /*0124*/ 	.word	0x00008220


	//   ....[18]....
        /*0128*/ 	.word	0x00008350


	//   ....[19]....
        /*012c*/ 	.word	0x00008390


	//   ....[20]....
        /*0130*/ 	.word	0x00008520


	//   ....[21]....
        /*0134*/ 	.word	0x00008650


	//   ....[22]....
        /*0138*/ 	.word	0x000092e0


	//   ....[23]....
        /*013c*/ 	.word	0x000095e0


	//   ....[24]....
        /*0140*/ 	.word	0x0000c0e0


	//   ....[25]....
        /*0144*/ 	.word	0x0000c5c0


	//   ....[26]....
        /*0148*/ 	.word	0x0000ca30


	//----- nvinfo : EIATTR_REG_RECONFIG
	.align		4
.L_1229:
        /*014c*/ 	.byte	0x01, 0x54
	.zero		2


	//----- nvinfo : EIATTR_SYSCALL_OFFSETS
	.align		4
        /*0150*/ 	.byte	0x04, 0x46
        /*0152*/ 	.short	(.L_1231 - .L_1230)


	//   ....[0]....
.L_1230:
        /*0154*/ 	.word	0x000011f0


	//   ....[1]....
        /*0158*/ 	.word	0x00009a00


	//   ....[2]....
        /*015c*/ 	.word	0x00009b30


	//   ....[3]....
        /*0160*/ 	.word	0x00009c30


	//----- nvinfo : EIATTR_MBARRIER_INSTR_OFFSETS
	.align		4
.L_1231:
        /*0164*/ 	.byte	0x04, 0x39
        /*0166*/ 	.short	(.L_1233 - .L_1232)


	//   ....[0]....
.L_1232:
        /*0168*/ 	.word	0x00000270
        /*016c*/ 	.word	0x000000ff
        /*0170*/ 	.word	0x00031c00
        /*0174*/ 	.short	0x0100
        /*0176*/ 	.byte	0x06
	.zero		1


	//   ....[1]....
        /*0178*/ 	.word	0x00000280
        /*017c*/ 	.word	0x000000ff
        /*0180*/ 	.word	0x00031c20
        /*0184*/ 	.short	0x0100
        /*0186*/ 	.byte	0x06
	.zero		1


	//   ....[2]....
        /*0188*/ 	.word	0x00000370
        /*018c*/ 	.word	0x000000ff
        /*0190*/ 	.word	0x00031c30
        /*0194*/ 	.short	0x0100
        /*0196*/ 	.byte	0x08
	.zero		1


	//   ....[3]....
        /*0198*/ 	.word	0x00000380
        /*019c*/ 	.word	0x000000ff
        /*01a0*/ 	.word	0x00031c40
        /*01a4*/ 	.short	0x0100
        /*01a6*/ 	.byte	0x08
	.zero		1


	//   ....[4]....
        /*01a8*/ 	.word	0x00000390
        /*01ac*/ 	.word	0x000000ff
        /*01b0*/ 	.word	0x00031c38
        /*01b4*/ 	.short	0x0100
        /*01b6*/ 	.byte	0x08
	.zero		1


	//   ....[5]....
        /*01b8*/ 	.word	0x000003a0
        /*01bc*/ 	.word	0x000000ff
        /*01c0*/ 	.word	0x00031c48
        /*01c4*/ 	.short	0x0100
        /*01c6*/ 	.byte	0x08
	.zero		1


	//   ....[6]....
        /*01c8*/ 	.word	0x000004d0
        /*01cc*/ 	.word	0x000000ff
        /*01d0*/ 	.word	0x00031c50
        /*01d4*/ 	.short	0x0100
        /*01d6*/ 	.byte	0x08
	.zero		1


	//   ....[7]....
        /*01d8*/ 	.word	0x000004e0
        /*01dc*/ 	.word	0x000000ff
        /*01e0*/ 	.word	0x00031c60
        /*01e4*/ 	.short	0x0100
        /*01e6*/ 	.byte	0x08
	.zero		1


	//   ....[8]....
        /*01e8*/ 	.word	0x000004f0
        /*01ec*/ 	.word	0x000000ff
        /*01f0*/ 	.word	0x00031c58
        /*01f4*/ 	.short	0x0100
        /*01f6*/ 	.byte	0x08
	.zero		1


	//   ....[9]....
        /*01f8*/ 	.word	0x00000500
        /*01fc*/ 	.word	0x000000ff
        /*0200*/ 	.word	0x00031c68
        /*0204*/ 	.short	0x0100
        /*0206*/ 	.byte	0x08
	.zero		1


	//   ....[10]....
        /*0208*/ 	.word	0x000005f0
        /*020c*/ 	.word	0x000000ff
        /*0210*/ 	.word	0x00031c70
        /*0214*/ 	.short	0x0100
        /*0216*/ 	.byte	0x06
	.zero		1


	//   ....[11]....
        /*0218*/ 	.word	0x00000600
        /*021c*/ 	.word	0x000000ff
        /*0220*/ 	.word	0x00031c80
        /*0224*/ 	.short	0x0100
        /*0226*/ 	.byte	0x06
	.zero		1


	//   ....[12]....
        /*0228*/ 	.word	0x00000610
        /*022c*/ 	.word	0x000000ff
        /*0230*/ 	.word	0x00031c78
        /*0234*/ 	.short	0x0100
        /*0236*/ 	.byte	0x06
	.zero		1


	//   ....[13]....
        /*0238*/ 	.word	0x00000620
        /*023c*/ 	.word	0x000000ff
        /*0240*/ 	.word	0x00031c88
        /*0244*/ 	.short	0x0100
        /*0246*/ 	.byte	0x06
	.zero		1


	//   ....[14]....
        /*0248*/ 	.word	0x00000750
        /*024c*/ 	.word	0x000000ff
        /*0250*/ 	.word	0x00031c90
        /*0254*/ 	.short	0x0100
        /*0256*/ 	.byte	0x08
	.zero		1


	//   ....[15]....
        /*0258*/ 	.word	0x00000760
        /*025c*/ 	.word	0x000000ff
        /*0260*/ 	.word	0x00031ca0
        /*0264*/ 	.short	0x0100
        /*0266*/ 	.byte	0x08
	.zero		1


	//   ....[16]....
        /*0268*/ 	.word	0x00000770
        /*026c*/ 	.word	0x000000ff
        /*0270*/ 	.word	0x00031c98
        /*0274*/ 	.short	0x0100
        /*0276*/ 	.byte	0x08
	.zero		1


	//   ....[17]....
        /*0278*/ 	.word	0x00000780
        /*027c*/ 	.word	0x000000ff
        /*0280*/ 	.word	0x00031ca8
        /*0284*/ 	.short	0x0100
        /*0286*/ 	.byte	0x08
	.zero		1


	//   ....[18]....
        /*0288*/ 	.word	0x000008b0
        /*028c*/ 	.word	0x000000ff
        /*0290*/ 	.word	0x00031cb0
        /*0294*/ 	.short	0x0100
        /*0296*/ 	.byte	0x08
	.zero		1


	//   ....[19]....
        /*0298*/ 	.word	0x000008c0
        /*029c*/ 	.word	0x000000ff
        /*02a0*/ 	.word	0x00031cc0
        /*02a4*/ 	.short	0x0100
        /*02a6*/ 	.byte	0x08
	.zero		1


	//   ....[20]....
        /*02a8*/ 	.word	0x000008d0
        /*02ac*/ 	.word	0x000000ff
        /*02b0*/ 	.word	0x00031cb8
        /*02b4*/ 	.short	0x0100
        /*02b6*/ 	.byte	0x08
	.zero		1


	//   ....[21]....
        /*02b8*/ 	.word	0x000008e0
        /*02bc*/ 	.word	0x000000ff
        /*02c0*/ 	.word	0x00031cc8
        /*02c4*/ 	.short	0x0100
        /*02c6*/ 	.byte	0x08
	.zero		1


	//   ....[22]....
        /*02c8*/ 	.word	0x00001230
        /*02cc*/ 	.word	0x000000ff
        /*02d0*/ 	.word	0x00031c00
        /*02d4*/ 	.short	0x010a
        /*02d6*/ 	.byte	0x27
	.zero		1


	//   ....[23]....
        /*02d8*/ 	.word	0x000012b0
        /*02dc*/ 	.word	0x00000004
        /*02e0*/ 	.word	0x00031c30
        /*02e4*/ 	.short	0x010a
        /*02e6*/ 	.byte	0x3f
	.zero		1


	//   ....[24]....
        /*02e8*/ 	.word	0x00001320
        /*02ec*/ 	.word	0x00000004
        /*02f0*/ 	.word	0x00031c30
        /*02f4*/ 	.short	0x010a
        /*02f6*/ 	.byte	0x3f
	.zero		1


	//   ....[25]....
        /*02f8*/ 	.word	0x000032e0
        /*02fc*/ 	.word	0x00000004
        /*0300*/ 	.word	0x00000000
        /*0304*/ 	.short	0x0101
        /*0306*/ 	.byte	0x3f
	.zero		1


	//   ....[26]....
        /*0308*/ 	.word	0x00004c00
        /*030c*/ 	.word	0x000000ff
        /*0310*/ 	.word	0x00031c30
        /*0314*/ 	.short	0x010a
        /*0316*/ 	.byte	0x04
	.zero		1


	//   ....[27]....
        /*0318*/ 	.word	0x00004c40
        /*031c*/ 	.word	0x000000ff
        /*0320*/ 	.word	0x00031c30
        /*0324*/ 	.short	0x010a
        /*0326*/ 	.byte	0x04
	.zero		1


	//   ....[28]....
        /*0328*/ 	.word	0x000062d0
        /*032c*/ 	.word	0x000000ff
        /*0330*/ 	.word	0x00031c50
        /*0334*/ 	.short	0x010a
        /*0336*/ 	.byte	0x04
	.zero		1


	//   ....[29]....
        /*0338*/ 	.word	0x00006310
        /*033c*/ 	.word	0x000000ff
        /*0340*/ 	.word	0x00031c50
        /*0344*/ 	.short	0x010a
        /*0346*/ 	.byte	0x04
	.zero		1


	//   ....[30]....
        /*0348*/ 	.word	0x00007680
        /*034c*/ 	.word	0x0000000a
        /*0350*/ 	.word	0x00000000
        /*0354*/ 	.short	0x0101
        /*0356*/ 	.byte	0x3f
	.zero		1


	//   ....[31]....
        /*0358*/ 	.word	0x00007700
        /*035c*/ 	.word	0x0000008a
        /*0360*/ 	.word	0x00000000
        /*0364*/ 	.short	0x0101
        /*0366*/ 	.byte	0x3f
	.zero		1


	//   ....[32]....
        /*0368*/ 	.word	0x000082a0
        /*036c*/ 	.word	0x000000ff
        /*0370*/ 	.word	0x00031c50
        /*0374*/ 	.short	0x010a
        /*0376*/ 	.byte	0x0c
	.zero		1


	//   ....[33]....
        /*0378*/ 	.word	0x000082e0
        /*037c*/ 	.word	0x000000ff
        /*0380*/ 	.word	0x00031c50
        /*0384*/ 	.short	0x010a
        /*0386*/ 	.byte	0x0c
	.zero		1


	//   ....[34]....
        /*0388*/ 	.word	0x00008cd0
        /*038c*/ 	.word	0x0000000c
        /*0390*/ 	.word	0x00000000
        /*0394*/ 	.short	0x0101
        /*0396*/ 	.byte	0x3f
	.zero		1


	//   ....[35]....
        /*0398*/ 	.word	0x000094e0
        /*039c*/ 	.word	0x000000ff
        /*03a0*/ 	.word	0x00000000
        /*03a4*/ 	.short	0x0101
        /*03a6*/ 	.byte	0x06
	.zero		1


	//   ....[36]....
        /*03a8*/ 	.word	0x0000a260
        /*03ac*/ 	.word	0x00000005
        /*03b0*/ 	.word	0x00031c40
        /*03b4*/ 	.short	0x010a
        /*03b6*/ 	.byte	0x3f
	.zero		1


	//   ....[37]....
        /*03b8*/ 	.word	0x0000a6f0
        /*03bc*/ 	.word	0x00000017
        /*03c0*/ 	.word	0x00031c20
        /*03c4*/ 	.short	0x010a
        /*03c6*/ 	.byte	0x3f
	.zero		1


	//   ....[38]....
        /*03c8*/ 	.word	0x0000a9b0
        /*03cc*/ 	.word	0x00000003
        /*03d0*/ 	.word	0x00031c40
        /*03d4*/ 	.short	0x010a
        /*03d6*/ 	.byte	0x3f
	.zero		1


	//   ....[39]....
        /*03d8*/ 	.word	0x0000abf0
        /*03dc*/ 	.word	0x00000002
        /*03e0*/ 	.word	0x00000060
        /*03e4*/ 	.short	0x010a
        /*03e6*/ 	.byte	0x3f
	.zero		1


	//   ....[40]....
        /*03e8*/ 	.word	0x0000b100
        /*03ec*/ 	.word	0x00000003
        /*03f0*/ 	.word	0x00031c40
        /*03f4*/ 	.short	0x010a
        /*03f6*/ 	.byte	0x3f
	.zero		1


	//   ....[41]....
        /*03f8*/ 	.word	0x0000b340
        /*03fc*/ 	.word	0x00000002
        /*0400*/ 	.word	0x00000060
        /*0404*/ 	.short	0x010a
        /*0406*/ 	.byte	0x3f
	.zero		1


	//   ....[42]....
        /*0408*/ 	.word	0x0000b7c0
        /*040c*/ 	.word	0x00000002
        /*0410*/ 	.word	0x00031c40
        /*0414*/ 	.short	0x010a
        /*0416*/ 	.byte	0x3f
	.zero		1


	//   ....[43]....
        /*0418*/ 	.word	0x0000ba20
        /*041c*/ 	.word	0x00000002
        /*0420*/ 	.word	0x00000060
        /*0424*/ 	.short	0x010a
        /*0426*/ 	.byte	0x3f
	.zero		1


	//   ....[44]....
        /*0428*/ 	.word	0x0000bd20
        /*042c*/ 	.word	0x00000003
        /*0430*/ 	.word	0x00031c60
        /*0434*/ 	.short	0x010a
        /*0436*/ 	.byte	0x3f
	.zero		1


	//   ....[45]....
        /*0438*/ 	.word	0x0000c060
        /*043c*/ 	.word	0x00000008
        /*0440*/ 	.word	0x00031c20
        /*0444*/ 	.short	0x010a
        /*0446*/ 	.byte	0x3f
	.zero		1


	//   ....[46]....
        /*0448*/ 	.word	0x0000c200
        /*044c*/ 	.word	0x00000005
        /*0450*/ 	.word	0x00000000
        /*0454*/ 	.short	0x010a
        /*0456*/ 	.byte	0x3f
	.zero		1


	//   ....[47]....
        /*0458*/ 	.word	0x0000c270
        /*045c*/ 	.word	0x00000003
        /*0460*/ 	.word	0x00000000
        /*0464*/ 	.short	0x010a
        /*0466*/ 	.byte	0x3f
	.zero		1


	//   ....[48]....
        /*0468*/ 	.word	0x0000c2d0
        /*046c*/ 	.word	0x00000005
        /*0470*/ 	.word	0x00000000
        /*0474*/ 	.short	0x010a
        /*0476*/ 	.byte	0x3f
	.zero		1


	//   ....[49]....
        /*0478*/ 	.word	0x0000c300
        /*047c*/ 	.word	0x00000003
        /*0480*/ 	.word	0x00000000
        /*0484*/ 	.short	0x010a
        /*0486*/ 	.byte	0x3f
	.zero		1


	//   ....[50]....
        /*0488*/ 	.word	0x0000c370
        /*048c*/ 	.word	0x00000003
        /*0490*/ 	.word	0x00031c00
        /*0494*/ 	.short	0x010a
        /*0496*/ 	.byte	0x3f
	.zero		1


	//   ....[51]....
        /*0498*/ 	.word	0x0000c3c0
        /*049c*/ 	.word	0x00000004
        /*04a0*/ 	.word	0x00031c30
        /*04a4*/ 	.short	0x010a
        /*04a6*/ 	.byte	0x3f
	.zero		1


	//   ....[52]....
        /*04a8*/ 	.word	0x0000c420
        /*04ac*/ 	.word	0x00000003
        /*04b0*/ 	.word	0x00031c30
        /*04b4*/ 	.short	0x010a
        /*04b6*/ 	.byte	0x3f
	.zero		1


	//   ....[53]....
        /*04b8*/ 	.word	0x0000c480
        /*04bc*/ 	.word	0x00000003
        /*04c0*/ 	.word	0x00031c50
        /*04c4*/ 	.short	0x010a
        /*04c6*/ 	.byte	0x3f
	.zero		1


	//   ....[54]....
        /*04c8*/ 	.word	0x0000c4e0
        /*04cc*/ 	.word	0x00000005
        /*04d0*/ 	.word	0x00031c50
        /*04d4*/ 	.short	0x010a
        /*04d6*/ 	.byte	0x3f
	.zero		1


	//   ....[55]....
        /*04d8*/ 	.word	0x0000c680
        /*04dc*/ 	.word	0x00000005
        /*04e0*/ 	.word	0x00031c40
        /*04e4*/ 	.short	0x010a
        /*04e6*/ 	.byte	0x3f
	.zero		1


	//   ....[56]....
        /*04e8*/ 	.word	0x0000c6d0
        /*04ec*/ 	.word	0x00000017
        /*04f0*/ 	.word	0x00031c20
        /*04f4*/ 	.short	0x010a
        /*04f6*/ 	.byte	0x3f
	.zero		1


	//   ....[57]....
        /*04f8*/ 	.word	0x0000c720
        /*04fc*/ 	.word	0x00000003
        /*0500*/ 	.word	0x00031c40
        /*0504*/ 	.short	0x010a
        /*0506*/ 	.byte	0x3f
	.zero		1


	//   ....[58]....
        /*0508*/ 	.word	0x0000c770
        /*050c*/ 	.word	0x00000002
        /*0510*/ 	.word	0x00000060
        /*0514*/ 	.short	0x010a
        /*0516*/ 	.byte	0x3f
	.zero		1


	//   ....[59]....
        /*0518*/ 	.word	0x0000c7c0
        /*051c*/ 	.word	0x00000003
        /*0520*/ 	.word	0x00031c40
        /*0524*/ 	.short	0x010a
        /*0526*/ 	.byte	0x3f
	.zero		1


	//   ....[60]....
        /*0528*/ 	.word	0x0000c810
        /*052c*/ 	.word	0x00000002
        /*0530*/ 	.word	0x00000060
        /*0534*/ 	.short	0x010a
        /*0536*/ 	.byte	0x3f
	.zero		1


	//   ....[61]....
        /*0538*/ 	.word	0x0000c860
        /*053c*/ 	.word	0x00000002
        /*0540*/ 	.word	0x00031c40
        /*0544*/ 	.short	0x010a
        /*0546*/ 	.byte	0x3f
	.zero		1


	//   ....[62]....
        /*0548*/ 	.word	0x0000c8b0
        /*054c*/ 	.word	0x00000002
        /*0550*/ 	.word	0x00000060
        /*0554*/ 	.short	0x010a
        /*0556*/ 	.byte	0x3f
	.zero		1


	//   ....[63]....
        /*0558*/ 	.word	0x0000c900
        /*055c*/ 	.word	0x00000003
        /*0560*/ 	.word	0x00031c60
        /*0564*/ 	.short	0x010a
        /*0566*/ 	.byte	0x3f
	.zero		1


	//   ....[64]....
        /*0568*/ 	.word	0x0000c950
        /*056c*/ 	.word	0x00000008
        /*0570*/ 	.word	0x00031c20
        /*0574*/ 	.short	0x010a
        /*0576*/ 	.byte	0x3f
	.zero		1


	//   ....[65]....
        /*0578*/ 	.word	0x0000caf0
        /*057c*/ 	.word	0x00000005
        /*0580*/ 	.word	0x00000000
        /*0584*/ 	.short	0x010a
        /*0586*/ 	.byte	0x3f
	.zero		1


	//   ....[66]....
        /*0588*/ 	.word	0x0000cb40
        /*058c*/ 	.word	0x00000003
        /*0590*/ 	.word	0x00000000
        /*0594*/ 	.short	0x010a
        /*0596*/ 	.byte	0x3f
	.zero		1


	//   ....[67]....
        /*0598*/ 	.word	0x0000cb90
        /*059c*/ 	.word	0x00000005
        /*05a0*/ 	.word	0x00000000
        /*05a4*/ 	.short	0x010a
        /*05a6*/ 	.byte	0x3f
	.zero		1


	//----- nvinfo : EIATTR_NUM_MBARRIERS
	.align		4
.L_1233:
        /*05a8*/ 	.byte	0x03, 0x38
        /*05aa*/ 	.short	0x0016


	//----- nvinfo : EIATTR_EXIT_INSTR_OFFSETS
	.align		4
        /*05ac*/ 	.byte	0x04, 0x1c
        /*05ae*/ 	.short	(.L_1235 - .L_1234)


	//   ....[0]....
.L_1234:
        /*05b0*/ 	.word	0x00000a30


	//   ....[1]....
        /*05b4*/ 	.word	0x000095a0


	//   ....[2]....
        /*05b8*/ 	.word	0x00009600


	//   ....[3]....
        /*05bc*/ 	.word	0x0000c350


	//----- nvinfo : EIATTR_MAX_THREADS
	.align		4
.L_1235:
        /*05c0*/ 	.byte	0x04, 0x05
        /*05c2*/ 	.short	(.L_1237 - .L_1236)
.L_1236:
        /*05c4*/ 	.word	0x00000200
        /*05c8*/ 	.word	0x00000001
        /*05cc*/ 	.word	0x00000001


	//----- nvinfo : EIATTR_CRS_STACK_SIZE
	.align		4
.L_1237:
        /*05d0*/ 	.byte	0x04, 0x1e
        /*05d2*/ 	.short	(.L_1239 - .L_1238)
.L_1238:
        /*05d4*/ 	.word	0x00000000


	//----- nvinfo : EIATTR_CBANK_PARAM_SIZE
	.align		4
.L_1239:
        /*05d8*/ 	.byte	0x03, 0x19
        /*05da*/ 	.short	0x0bf0


	//----- nvinfo : EIATTR_PARAM_CBANK
	.align		4
        /*05dc*/ 	.byte	0x04, 0x0a
        /*05de*/ 	.short	(.L_1241 - .L_1240)
	.align		4
.L_1240:
        /*05e0*/ 	.word	index@(.nv.constant0._ZN7cutlass13device_kernelIN5flash11enable_sm90INS1_16FlashAttnFwdSm90INS1_25CollectiveMainloopFwdSm90ILi2EN4cute5tupleIJNS5_1CILi1EEES8_S8_EEENS6_IJNS7_ILi192EEENS7_ILi144EEENS7_ILi96EEEEEELi96ENS_10bfloat16_tEfNS_4arch4Sm90ELb0ELb0ELb0ELb0ELb0ELb0ELb0ELb0ELb1ELb0ELb0ELb0EEENS1_21CollectiveEpilogueFwdINS6_IJSA_SC_SB_EEES9_SE_SG_Li384ELb0ELb0ELb0ELb0EEENS1_29StaticPersistentTileSchedulerILb0EEEEEEEEEvNT_6ParamsE)
        /*05e4*/ 	.short	0x0210
        /*05e6*/ 	.short	0x0bf0


	//----- nvinfo : EIATTR_SW_WAR
	.align		4
.L_1241:
        /*05e8*/ 	.byte	0x04, 0x36
        /*05ea*/ 	.short	(.L_1243 - .L_1242)
.L_1242:
        /*05ec*/ 	.word	0x00000008
.L_1243:


//--------------------- .nv.info._ZN7cutlass13device_kernelIN5flash11enable_sm90INS1_16FlashAttnFwdSm90INS1_25CollectiveMainloopFwdSm90ILi2EN4cute5tupleIJNS5_1CILi1EEES8_S8_EEENS6_IJNS7_ILi192EEENS7_ILi144EEENS7_ILi96EEEEEELi96ENS_10bfloat16_tEfNS_4arch4Sm90ELb0ELb0ELb0ELb1ELb0ELb0ELb0ELb0ELb1ELb0ELb0ELb0EEENS1_21CollectiveEpilogueFwdINS6_IJSA_SC_SB_EEES9_SE_SG_Li384ELb1ELb0ELb0ELb0EEENS1_36VarlenDynamicPersistentTileSchedulerILi192ELi144ELi384ELi32ELb0ELb0ELb1ELb0ELb1ELb1EEEEEEEEEvNT_6ParamsE --------------------------
	.section	.nv.info._ZN7cutlass13device_kernelIN5flash11enable_sm90INS1_16FlashAttnFwdSm90INS1_25CollectiveMainloopFwdSm90ILi2EN4cute5tupleIJNS5_1CILi1EEES8_S8_EEENS6_IJNS7_ILi192EEENS7_ILi144EEENS7_ILi96EEEEEELi96ENS_10bfloat16_tEfNS_4arch4Sm90ELb0ELb0ELb0ELb1ELb0ELb0ELb0ELb0ELb1ELb0ELb0ELb0EEENS1_21CollectiveEpilogueFwdINS6_IJSA_SC_SB_EEES9_SE_SG_Li384ELb1ELb0ELb0ELb0EEENS1_36VarlenDynamicPersistentTileSchedulerILi192ELi144ELi384ELi32ELb0ELb0ELb1ELb0ELb1ELb1EEEEEEEEEvNT_6ParamsE,"",@"SHT_CUDA_INFO"
	.sectionflags	@""
	.align	4


	//----- nvinfo : EIATTR_CUDA_API_VERSION
	.align		4
        /*0000*/ 	.byte	0x04, 0x37
        /*0002*/ 	.short	(.L_1245 - .L_1244)
.L_1244:
        /*0004*/ 	.word	0x00000082


	//----- nvinfo : EIATTR_KPARAM_INFO
	.align		4
.L_1245:
        /*0008*/ 	.byte	0x04, 0x17
        /*000a*/ 	.short	(.L_1247 - .L_1246)
.L_1246:
        /*000c*/ 	.word	0x00000000
        /*0010*/ 	.short	0x0000
        /*0012*/ 	.short	0x0070
        /*0014*/ 	.byte	0x00, 0xf0, 0x01, 0x28


	//----- nvinfo : EIATTR_SPARSE_MMA_MASK
	.align		4
.L_1247:
        /*0018*/ 	.byte	0x03, 0x50
        /*001a*/ 	.short	0x0000


	//----- nvinfo : EIATTR_MAXREG_COUNT
	.align		4
        /*001c*/ 	.byte	0x03, 0x1b
        /*001e*/ 	.short	0x0080


	//----- nvinfo : EIATTR_NUM_BARRIERS
	.align		4
        /*0020*/ 	.byte	0x02, 0x4c
        /*0022*/ 	.byte	0x10
	.zero		1


	//----- nvinfo : EIATTR_EXTERNS
	.align		4
        /*0024*/ 	.byte	0x04, 0x0f
        /*0026*/ 	.short	(.L_1249 - .L_1248)


	//   ....[0]....
	.align		4
.L_1248:
        /*0028*/ 	.word	index@(__assertfail)


	//----- nvinfo : EIATTR_ANNOTATIONS
	.align		4
.L_1249:
        /*002c*/ 	.byte	0x04, 0x55
        /*002e*/ 	.short	(.L_1251 - .L_1250)


	//   ....[0]....
.L_1250:
        /* <DEDUP_REMOVED lines=9> */


	//----- nvinfo : EIATTR_MERCURY_ISA_VERSION
	.align		4
.L_1251:
        /*00b0*/ 	.byte	0x03, 0x5f
        /*00b2*/ 	.short	0x0101


	//----- nvinfo : EIATTR_UNUSED_LOAD_BYTE_OFFSET
	.align		4
        /*00b4*/ 	.byte	0x04, 0x44
        /*00b6*/ 	.short	(.L_1253 - .L_1252)


	//   ....[0]....
.L_1252:
        /*00b8*/ 	.word	0x00000a70
        /*00bc*/ 	.word	0x0000fff0


	//   ....[1]....
        /*00c0*/ 	.word	0x00008fb0
        /*00c4*/ 	.word	0x0000fff0


	//----- nvinfo : EIATTR_INT_WARP_WIDE_INSTR_OFFSETS
	.align		4
.L_1253:
        /*00c8*/ 	.byte	0x04, 0x31
        /*00ca*/ 	.short	(.L_1255 - .L_1254)


	//   ....[0]....
.L_1254:
        /*00cc*/ 	.word	0x00000150


	//   ....[1]....
        /*00d0*/ 	.word	0x000001f0


	//   ....[2]....
        /*00d4*/ 	.word	0x00000260


	//   ....[3]....
        /*00d8*/ 	.word	0x0000b450


	//   ....[4]....
        /*00dc*/ 	.word	0x0000b4e0


	//   ....[5]....
        /*00e0*/ 	.word	0x0000b930


	//   ....[6]....
        /*00e4*/ 	.word	0x0000b960


	//   ....[7]....
        /*00e8*/ 	.word	0x0000bb30


	//   ....[8]....
        /*00ec*/ 	.word	0x0000bc00


	//   ....[9]....
        /*00f0*/ 	.word	0x0000db00


	//   ....[10]....
        /*00f4*/ 	.word	0x0000db90


	//----- nvinfo : EIATTR_COOP_GROUP_MASK_REGIDS
	.align		4
.L_1255:
        /*00f8*/ 	.byte	0x04, 0x29
        /*00fa*/ 	.short	(.L_1257 - .L_1256)


	//   ....[0]....
.L_1256:
        /*00fc*/ 	.word	0xffffffff


	//   ....[1]....
        /*0100*/ 	.word	0xffffffff


	//   ....[2]....
        /*0104*/ 	.word	0xffffffff


	//   ....[3]....
        /*0108*/ 	.word	0xffffffff


	//   ....[4]....
        /*010c*/ 	.word	0xffffffff


	//   ....[5]....
        /*0110*/ 	.word	0xffffffff


	//   ....[6]....
        /*0114*/ 	.word	0xffffffff


	//   ....[7]....
        /*0118*/ 	.word	0xffffffff


	//   ....[8]....
        /*011c*/ 	.word	0xffffffff


	//   ....[9]....
        /*0120*/ 	.word	0xffffffff


	//   ....[10]....
        /*0124*/ 	.word	0xffffffff


	//   ....[11]....
        /*0128*/ 	.word	0xffffffff


	//   ....[12]....
        /*012c*/ 	.word	0xffffffff


	//   ....[13]....
        /*0130*/ 	.word	0xffffffff


	//   ....[14]....
        /*0134*/ 	.word	0xffffffff


	//   ....[15]....
        /*0138*/ 	.word	0xffffffff


	//   ....[16]....
        /*013c*/ 	.word	0xffffffff


	//   ....[17]....
        /*0140*/ 	.word	0xffffffff


	//   ....[18]....
        /*0144*/ 	.word	0xffffffff


	//   ....[19]....
        /*0148*/ 	.word	0xffffffff


	//   ....[20]....
        /*014c*/ 	.word	0xffffffff


	//   ....[21]....
        /*0150*/ 	.word	0xffffffff


	//   ....[22]....
        /*0154*/ 	.word	0xffffffff


	//   ....[23]....
        /*0158*/ 	.word	0xffffffff


	//   ....[24]....
        /*015c*/ 	.word	0xffffffff


	//   ....[25]....
        /*0160*/ 	.word	0xffffffff


	//   ....[26]....
        /*0164*/ 	.word	0xffffffff


	//   ....[27]....
        /*0168*/ 	.word	0xffffffff


	//   ....[28]....
        /*016c*/ 	.word	0xffffffff


	//   ....[29]....
        /*0170*/ 	.word	0xffffffff


	//   ....[30]....
        /*0174*/ 	.word	0xffffffff


	//   ....[31]....
        /*0178*/ 	.word	0xffffffff


	//   ....[32]....
        /*017c*/ 	.word	0xffffffff


	//   ....[33]....
        /*0180*/ 	.word	0xffffffff


	//   ....[34]....
        /*0184*/ 	.word	0xffffffff


	//   ....[35]....
        /*0188*/ 	.word	0xffffffff


	//   ....[36]....
        /*018c*/ 	.word	0xffffffff


	//   ....[37]....
        /*0190*/ 	.word	0xffffffff


	//   ....[38]....
        /*0194*/ 	.word	0xffffffff


	//   ....[39]....
        /*0198*/ 	.word	0xffffffff


	//   ....[40]....
        /*019c*/ 	.word	0xffffffff


	//   ....[41]....
        /*01a0*/ 	.word	0xffffffff


	//   ....[42]....
        /*01a4*/ 	.word	0xffffffff


	//   ....[43]....
        /*01a8*/ 	.word	0xffffffff


	//   ....[44]....
        /*01ac*/ 	.word	0xffffffff


	//   ....[45]....
        /*01b0*/ 	.word	0xffffffff


	//   ....[46]....
        /*01b4*/ 	.word	0xffffffff


	//   ....[47]....
        /*01b8*/ 	.word	0xffffffff


	//   ....[48]....
        /*01bc*/ 	.word	0xffffffff


	//   ....[49]....
        /*01c0*/ 	.word	0xffffffff


	//   ....[50]....
        /*01c4*/ 	.word	0xffffffff


	//   ....[51]....
        /*01c8*/ 	.word	0xffffffff


	//   ....[52]....
        /*01cc*/ 	.word	0xffffffff


	//   ....[53]....
        /*01d0*/ 	.word	0xffffffff


	//   ....[54]....
        /*01d4*/ 	.word	0xffffffff


	//   ....[55]....
        /*01d8*/ 	.word	0xffffffff


	//   ....[56]....
        /*01dc*/ 	.word	0x0500000f


	//   ....[57]....
        /*01e0*/ 	.word	0x0500000f


	//   ....[58]....
        /*01e4*/ 	.word	0x0500000f


	//   ....[59]....
        /*01e8*/ 	.word	0x0500000f


	//   ....[60]....
        /*01ec*/ 	.word	0x0500000f


	//   ....[61]....
        /*01f0*/ 	.word	0x0500000f


	//   ....[62]....
        /*01f4*/ 	.word	0x0500000f


	//   ....[63]....
        /*01f8*/ 	.word	0x0500000f


	//   ....[64]....
        /*01fc*/ 	.word	0x0500000f


	//   ....[65]....
        /*0200*/ 	.word	0x0500000f


	//   ....[66]....
        /*0204*/ 	.word	0x0500000f


	//   ....[67]....
        /*0208*/ 	.word	0x0500000f


	//   ....[68]....
        /*020c*/ 	.word	0x0500000f


	//   ....[69]....
        /*0210*/ 	.word	0x0500000f


	//   ....[70]....
        /*0214*/ 	.word	0x0500000f


	//   ....[71]....
        /*0218*/ 	.word	0x0500000f


	//   ....[72]....
        /*021c*/ 	.word	0x0500000f


	//   ....[73]....
        /*0220*/ 	.word	0x0500000f


	//   ....[74]....
        /*0224*/ 	.word	0x0500000f


	//----- nvinfo : EIATTR_COOP_GROUP_INSTR_OFFSETS
	.align		4
.L_1257:
        /*0228*/ 	.byte	0x04, 0x28
        /*022a*/ 	.short	(.L_1259 - .L_1258)


	//   ....[0]....
.L_1258:
        /*022c*/ 	.word	0x00000060


	//   ....[1]....
        /*0230*/ 	.word	0x00000160


	//   ....[2]....
        /*0234*/ 	.word	0x00000210


	//   ....[3]....
        /*0238*/ 	.word	0x000003d0


	//   ....[4]....
        /*023c*/ 	.word	0x00000530


	//   ....[5]....
        /*0240*/ 	.word	0x00000650


	//   ....[6]....
        /*0244*/ 	.word	0x000007b0


	//   ....[7]....
        /*0248*/ 	.word	0x00001330


	//   ....[8]....
        /*024c*/ 	.word	0x00003510


	//   ....[9]....
        /*0250*/ 	.word	0x000035a0


	//   ....[10]....
        /*0254*/ 	.word	0x00003b50


	//   ....[11]....
        /*0258*/ 	.word	0x00003be0


	//   ....[12]....
        /*025c*/ 	.word	0x00004c30


	//   ....[13]....
        /*0260*/ 	.word	0x00006a00


	//   ....[14]....
        /*0264*/ 	.word	0x00006a20


	//   ....[15]....
        /*0268*/ 	.word	0x00007080


	//   ....[16]....
        /*026c*/ 	.word	0x00007100


	//   ....[17]....
        /*0270*/ 	.word	0x00008510


	//   ....[18]....
        /*0274*/ 	.word	0x00008610


	//   ....[19]....
        /*0278*/ 	.word	0x00008670


	//   ....[20]....
        /*027c*/ 	.word	0x00008780


	//   ....[21]....
        /*0280*/ 	.word	0x00008790


	//   ....[22]....
        /*0284*/ 	.word	0x0000a670


	//   ....[23]....
        /*0288*/ 	.word	0x0000a7f0


	//   ....[24]....
        /*028c*/ 	.word	0x0000a820


	//   ....[25]....
        /*0290*/ 	.word	0x0000a860


	//   ....[26]....
        /*0294*/ 	.word	0x0000a8d0


	//   ....[27]....
        /*0298*/ 	.word	0x0000a930


	//   ....[28]....
        /*029c*/ 	.word	0x0000a970


	//   ....[29]....
        /*02a0*/ 	.word	0x0000aaf0


	//   ....[30]....
        /*02a4*/ 	.word	0x0000ab50


	//   ....[31]....
        /*02a8*/ 	.word	0x0000ab90


	//   ....[32]....
        /*02ac*/ 	.word	0x0000abd0


	//   ....[33]....
        /*02b0*/ 	.word	0x0000ac00


	//   ....[34]....
        /*02b4*/ 	.word	0x0000ac30


	//   ....[35]....
        /*02b8*/ 	.word	0x0000acb0


	//   ....[36]....
        /*02bc*/ 	.word	0x0000ace0


	//   ....[37]....
        /*02c0*/ 	.word	0x0000ad60


	//   ....[38]....
        /*02c4*/ 	.word	0x0000df00


	//   ....[39]....
        /*02c8*/ 	.word	0x0000df10


	//   ....[40]....
        /*02cc*/ 	.word	0x0000e000


	//   ....[41]....
        /*02d0*/ 	.word	0x0000e060


	//   ....[42]....
        /*02d4*/ 	.word	0x0000e0a0


	//   ....[43]....
        /*02d8*/ 	.word	0x0000e0e0


	//   ....[44]....
        /*02dc*/ 	.word	0x0000e110


	//   ....[45]....
        /*02e0*/ 	.word	0x0000e140


	//   ....[46]....
        /*02e4*/ 	.word	0x0000e2b0


	//   ....[47]....
        /*02e8*/ 	.word	0x0000e310


	//   ....[48]....
        /*02ec*/ 	.word	0x0000e350


	//   ....[49]....
        /*02f0*/ 	.word	0x0000e390


	//   ....[50]....
        /*02f4*/ 	.word	0x0000e3c0


	//   ....[51]....
        /*02f8*/ 	.word	0x0000e3f0


	//   ....[52]....
        /*02fc*/ 	.word	0x0000e4b0


	//   ....[53]....
        /*0300*/ 	.word	0x0000e4d0


	//   ....[54]....
        /*0304*/ 	.word	0x0000e540


	//   ....[55]....
        /*0308*/ 	.word	0x0000e970


	//   ....[56]....
        /*030c*/ 	.word	0x0000ee50


	//   ....[57]....
        /*0310*/ 	.word	0x0000f240


	//   ....[58]....
        /*0314*/ 	.word	0x0000f2d0


	//   ....[59]....
        /*0318*/ 	.word	0x0000f370


	//   ....[60]....
        /*031c*/ 	.word	0x0000f420


	//   ....[61]....
        /*0320*/ 	.word	0x0000f4a0


	//   ....[62]....
        /*0324*/ 	.word	0x0000f520


	//   ....[63]....
        /*0328*/ 	.word	0x0000f5a0


	//   ....[64]....
        /*032c*/ 	.word	0x0000f620


	//   ....[65]....
        /*0330*/ 	.word	0x0000f6b0


	//   ....[66]....
        /*0334*/ 	.word	0x0000f760


	//   ....[67]....
        /*0338*/ 	.word	0x0000f7e0


	//   ....[68]....
        /*033c*/ 	.word	0x0000f860


	//   ....[69]....
        /*0340*/ 	.word	0x0000f8e0


	//   ....[70]....
        /*0344*/ 	.word	0x0000f960


	//   ....[71]....
        /*0348*/ 	.word	0x0000f9d0


	//   ....[72]....
        /*034c*/ 	.word	0x0000fa70


	//   ....[73]....
        /*0350*/ 	.word	0x0000fb00


	//   ....[74]....
        /*0354*/ 	.word	0x0000fc20


	//----- nvinfo : EIATTR_REG_RECONFIG
	.align		4
.L_1259:
        /*0358*/ 	.byte	0x01, 0x54
	.zero		2


	//----- nvinfo : EIATTR_SYSCALL_OFFSETS
	.align		4
        /*035c*/ 	.byte	0x04, 0x46
        /*035e*/ 	.short	(.L_1261 - .L_1260)


	//   ....[0]....
.L_1260:
        /*0360*/ 	.word	0x000014e0


	//   ....[1]....
        /*0364*/ 	.word	0x0000b660


	//   ....[2]....
        /*0368*/ 	.word	0x0000b790


	//   ....[3]....
        /*036c*/ 	.word	0x0000b890


	//----- nvinfo : EIATTR_MBARRIER_INSTR_OFFSETS
	.align		4
.L_1261:
        /*0370*/ 	.byte	0x04, 0x39
        /*0372*/ 	.short	(.L_1263 - .L_1262)


	//   ....[0]....
.L_1262:
        /*0374*/ 	.word	0x00000280
        /*0378*/ 	.word	0x000000ff
        /*037c*/ 	.word	0x00031c00
        /*0380*/ 	.short	0x0100
        /*0382*/ 	.byte	0x08
	.zero		1


	//   ....[1]....
        /*0384*/ 	.word	0x00000290
        /*0388*/ 	.word	0x000000ff
        /*038c*/ 	.word	0x00031c20
        /*0390*/ 	.short	0x0100
        /*0392*/ 	.byte	0x08
	.zero		1


	//   ....[2]....
        /*0394*/ 	.word	0x00000380
        /*0398*/ 	.word	0x000000ff
        /*039c*/ 	.word	0x00031c30
        /*03a0*/ 	.short	0x0100
        /*03a2*/ 	.byte	0x08
	.zero		1


	//   ....[3]....
        /*03a4*/ 	.word	0x00000390
        /*03a8*/ 	.word	0x000000ff
        /*03ac*/ 	.word	0x00031c40
        /*03b0*/ 	.short	0x0100
        /*03b2*/ 	.byte	0x08
	.zero		1


	//   ....[4]....
        /*03b4*/ 	.word	0x000003a0
        /*03b8*/ 	.word	0x000000ff
        /*03bc*/ 	.word	0x00031c38
        /*03c0*/ 	.short	0x0100
        /*03c2*/ 	.byte	0x08
	.zero		1


	//   ....[5]....
        /*03c4*/ 	.word	0x000003b0
        /*03c8*/ 	.word	0x000000ff
        /*03cc*/ 	.word	0x00031c48
        /*03d0*/ 	.short	0x0100
        /*03d2*/ 	.byte	0x08
	.zero		1


	//   ....[6]....
        /*03d4*/ 	.word	0x000004e0
        /*03d8*/ 	.word	0x000000ff
        /*03dc*/ 	.word	0x00031c50
        /*03e0*/ 	.short	0x0100
        /*03e2*/ 	.byte	0x08
	.zero		1


	//   ....[7]....
        /*03e4*/ 	.word	0x000004f0
        /*03e8*/ 	.word	0x000000ff
        /*03ec*/ 	.word	0x00031c60
        /*03f0*/ 	.short	0x0100
        /*03f2*/ 	.byte	0x08
	.zero		1


	//   ....[8]....
        /*03f4*/ 	.word	0x00000500
        /*03f8*/ 	.word	0x000000ff
        /*03fc*/ 	.word	0x00031c58
        /*0400*/ 	.short	0x0100
        /*0402*/ 	.byte	0x08
	.zero		1


	//   ....[9]....
        /*0404*/ 	.word	0x00000510
        /*0408*/ 	.word	0x000000ff
        /*040c*/ 	.word	0x00031c68
        /*0410*/ 	.short	0x0100
        /*0412*/ 	.byte	0x08
	.zero		1


	//   ....[10]....
        /*0414*/ 	.word	0x00000600
        /*0418*/ 	.word	0x000000ff
        /*041c*/ 	.word	0x00031c70
        /*0420*/ 	.short	0x0100
        /*0422*/ 	.byte	0x06
	.zero		1


	//   ....[11]....
        /*0424*/ 	.word	0x00000610
        /*0428*/ 	.word	0x000000ff
        /*042c*/ 	.word	0x00031c80
        /*0430*/ 	.short	0x0100
        /*0432*/ 	.byte	0x06
	.zero		1


	//   ....[12]....
        /*0434*/ 	.word	0x00000620
        /*0438*/ 	.word	0x000000ff
        /*043c*/ 	.word	0x00031c78
        /*0440*/ 	.short	0x0100
        /*0442*/ 	.byte	0x06
	.zero		1


	//   ....[13]....
        /*0444*/ 	.word	0x00000630
        /*0448*/ 	.word	0x000000ff
        /*044c*/ 	.word	0x00031c88
        /*0450*/ 	.short	0x0100
        /*0452*/ 	.byte	0x06
	.zero		1


	//   ....[14]....
        /*0454*/ 	.word	0x00000760
        /*0458*/ 	.word	0x000000ff
        /*045c*/ 	.word	0x00031c90
        /*0460*/ 	.short	0x0100
        /*0462*/ 	.byte	0x08
	.zero		1


	//   ....[15]....
        /*0464*/ 	.word	0x00000770
        /*0468*/ 	.word	0x000000ff
        /*046c*/ 	.word	0x00031ca0
        /*0470*/ 	.short	0x0100
        /*0472*/ 	.byte	0x08
	.zero		1


	//   ....[16]....
        /*0474*/ 	.word	0x00000780
        /*0478*/ 	.word	0x000000ff
        /*047c*/ 	.word	0x00031c98
        /*0480*/ 	.short	0x0100
        /*0482*/ 	.byte	0x08
	.zero		1


	//   ....[17]....
        /*0484*/ 	.word	0x00000790
        /*0488*/ 	.word	0x000000ff
        /*048c*/ 	.word	0x00031ca8
        /*0490*/ 	.short	0x0100
        /*0492*/ 	.byte	0x08
	.zero		1


	//   ....[18]....
        /*0494*/ 	.word	0x000008c0
        /*0498*/ 	.word	0x000000ff
        /*049c*/ 	.word	0x00031cb0
        /*04a0*/ 	.short	0x0100
        /*04a2*/ 	.byte	0x08
	.zero		1


	//   ....[19]....
        /*04a4*/ 	.word	0x000008d0
        /*04a8*/ 	.word	0x000000ff
        /*04ac*/ 	.word	0x00031cc0
        /*04b0*/ 	.short	0x0100
        /*04b2*/ 	.byte	0x08
	.zero		1


	//   ....[20]....
        /*04b4*/ 	.word	0x000008e0
        /*04b8*/ 	.word	0x000000ff
        /*04bc*/ 	.word	0x00031cb8
        /*04c0*/ 	.short	0x0100
        /*04c2*/ 	.byte	0x08
	.zero		1


	//   ....[21]....
        /*04c4*/ 	.word	0x000008f0
        /*04c8*/ 	.word	0x000000ff
        /*04cc*/ 	.word	0x00031cc8
        /*04d0*/ 	.short	0x0100
        /*04d2*/ 	.byte	0x08
	.zero		1


	//   ....[22]....
        /*04d4*/ 	.word	0x00001540
        /*04d8*/ 	.word	0x000000ff
        /*04dc*/ 	.word	0x00031c00
        /*04e0*/ 	.short	0x010a
        /*04e2*/ 	.byte	0x24
	.zero		1


	//   ....[23]....
        /*04e4*/ 	.word	0x000015b0
        /*04e8*/ 	.word	0x00000004
        /*04ec*/ 	.word	0x00031c30
        /*04f0*/ 	.short	0x010a
        /*04f2*/ 	.byte	0x3f
	.zero		1


	//   ....[24]....
        /*04f4*/ 	.word	0x00001620
        /*04f8*/ 	.word	0x00000004
        /*04fc*/ 	.word	0x00031c30
        /*0500*/ 	.short	0x010a
        /*0502*/ 	.byte	0x3f
	.zero		1


	//   ....[25]....
        /*0504*/ 	.word	0x000035c0
        /*0508*/ 	.word	0x00000004
        /*050c*/ 	.word	0x00000000
        /*0510*/ 	.short	0x0101
        /*0512*/ 	.byte	0x3f
	.zero		1


	//   ....[26]....
        /*0514*/ 	.word	0x00004ed0
        /*0518*/ 	.word	0x000000ff
        /*051c*/ 	.word	0x00031c30
        /*0520*/ 	.short	0x010a
        /*0522*/ 	.byte	0x06
	.zero		1


	//   ....[27]....
        /*0524*/ 	.word	0x00004f10
        /*0528*/ 	.word	0x000000ff
        /*052c*/ 	.word	0x00031c30
        /*0530*/ 	.short	0x010a
        /*0532*/ 	.byte	0x06
	.zero		1


	//   ....[28]....
        /*0534*/ 	.word	0x000065c0
        /*0538*/ 	.word	0x000000ff
        /*053c*/ 	.word	0x00031c50
        /*0540*/ 	.short	0x010a
        /*0542*/ 	.byte	0x06
	.zero		1


	//   ....[29]....
        /*0544*/ 	.word	0x00006600
        /*0548*/ 	.word	0x000000ff
        /*054c*/ 	.word	0x00031c50
        /*0550*/ 	.short	0x010a
        /*0552*/ 	.byte	0x06
	.zero		1


	//   ....[30]....
        /*0554*/ 	.word	0x00007870
        /*0558*/ 	.word	0x0000000a
        /*055c*/ 	.word	0x00000000
        /*0560*/ 	.short	0x0101
        /*0562*/ 	.byte	0x3f
	.zero		1


	//   ....[31]....
        /*0564*/ 	.word	0x000079c0
        /*0568*/ 	.word	0x00000008
        /*056c*/ 	.word	0x00000000
        /*0570*/ 	.short	0x0101
        /*0572*/ 	.byte	0x3f
	.zero		1


	//   ....[32]....
        /*0574*/ 	.word	0x00008580
        /*0578*/ 	.word	0x000000ff
        /*057c*/ 	.word	0x00031c50
        /*0580*/ 	.short	0x010a
        /*0582*/ 	.byte	0x09
	.zero		1


	//   ....[33]....
        /*0584*/ 	.word	0x000085c0
        /*0588*/ 	.word	0x000000ff
        /*058c*/ 	.word	0x00031c50
        /*0590*/ 	.short	0x010a
        /*0592*/ 	.byte	0x09
	.zero		1


	//   ....[34]....
        /*0594*/ 	.word	0x00008c50
        /*0598*/ 	.word	0x00000004
        /*059c*/ 	.word	0x00000000
        /*05a0*/ 	.short	0x0101
        /*05a2*/ 	.byte	0x3f
	.zero		1


	//   ....[35]....
        /*05a4*/ 	.word	0x00009b50
        /*05a8*/ 	.word	0x000000ff
        /*05ac*/ 	.word	0x00000000
        /*05b0*/ 	.short	0x0101
        /*05b2*/ 	.byte	0x04
	.zero		1


	//   ....[36]....
        /*05b4*/ 	.word	0x0000bef0
        /*05b8*/ 	.word	0x00000005
        /*05bc*/ 	.word	0x00031c40
        /*05c0*/ 	.short	0x010a
        /*05c2*/ 	.byte	0x3f
	.zero		1


	//   ....[37]....
        /*05c4*/ 	.word	0x0000c400
        /*05c8*/ 	.word	0x0000001a
        /*05cc*/ 	.word	0x00031c20
        /*05d0*/ 	.short	0x010a
        /*05d2*/ 	.byte	0x3f
	.zero		1


	//   ....[38]....
        /*05d4*/ 	.word	0x0000c6f0
        /*05d8*/ 	.word	0x00000003
        /*05dc*/ 	.word	0x00031c40
        /*05e0*/ 	.short	0x010a
        /*05e2*/ 	.byte	0x3f
	.zero		1


	//   ....[39]....
        /*05e4*/ 	.word	0x0000c970
        /*05e8*/ 	.word	0x00000002
        /*05ec*/ 	.word	0x00000060
        /*05f0*/ 	.short	0x010a
        /*05f2*/ 	.byte	0x3f
	.zero		1


	//   ....[40]....
        /*05f4*/ 	.word	0x0000ce80
        /*05f8*/ 	.word	0x00000003
        /*05fc*/ 	.word	0x00031c40
        /*0600*/ 	.short	0x010a
        /*0602*/ 	.byte	0x3f
	.zero		1


	//   ....[41]....
        /*0604*/ 	.word	0x0000d100
        /*0608*/ 	.word	0x00000003
        /*060c*/ 	.word	0x00000060
        /*0610*/ 	.short	0x010a
        /*0612*/ 	.byte	0x3f
	.zero		1


	//   ....[42]....
        /*0614*/ 	.word	0x0000d570
        /*0618*/ 	.word	0x00000002
        /*061c*/ 	.word	0x00031c40
        /*0620*/ 	.short	0x010a
        /*0622*/ 	.byte	0x3f
	.zero		1


	//   ....[43]....
        /*0624*/ 	.word	0x0000d810
        /*0628*/ 	.word	0x00000002
        /*062c*/ 	.word	0x00000060
        /*0630*/ 	.short	0x010a
        /*0632*/ 	.byte	0x3f
	.zero		1


	//   ....[44]....
        /*0634*/ 	.word	0x0000dc00
        /*0638*/ 	.word	0x00000003
        /*063c*/ 	.word	0x00031c60
        /*0640*/ 	.short	0x010a
        /*0642*/ 	.byte	0x3f
	.zero		1


	//   ....[45]....
        /*0644*/ 	.word	0x0000e8f0
        /*0648*/ 	.word	0x00000009
        /*064c*/ 	.word	0x00031c20
        /*0650*/ 	.short	0x010a
        /*0652*/ 	.byte	0x3f
	.zero		1


	//   ....[46]....
        /*0654*/ 	.word	0x0000ea90
        /*0658*/ 	.word	0x00000007
        /*065c*/ 	.word	0x00000000
        /*0660*/ 	.short	0x010a
        /*0662*/ 	.byte	0x3f
	.zero		1


	//   ....[47]....
        /*0664*/ 	.word	0x0000eb00
        /*0668*/ 	.word	0x00000003
        /*066c*/ 	.word	0x00000000
        /*0670*/ 	.short	0x010a
        /*0672*/ 	.byte	0x3f
	.zero		1


	//   ....[48]....
        /*0674*/ 	.word	0x0000eb60
        /*0678*/ 	.word	0x00000005
        /*067c*/ 	.word	0x00000000
        /*0680*/ 	.short	0x010a
        /*0682*/ 	.byte	0x3f
	.zero		1


	//   ....[49]....
        /*0684*/ 	.word	0x0000eb90
        /*0688*/ 	.word	0x00000003
        /*068c*/ 	.word	0x00000000
        /*0690*/ 	.short	0x010a
        /*0692*/ 	.byte	0x3f
	.zero		1


	//   ....[50]....
        /*0694*/ 	.word	0x0000ec00
        /*0698*/ 	.word	0x00000003
        /*069c*/ 	.word	0x00031c00
        /*06a0*/ 	.short	0x010a
        /*06a2*/ 	.byte	0x3f
	.zero		1


	//   ....[51]....
        /*06a4*/ 	.word	0x0000ec50
        /*06a8*/ 	.word	0x00000004
        /*06ac*/ 	.word	0x00031c30
        /*06b0*/ 	.short	0x010a
        /*06b2*/ 	.byte	0x3f
	.zero		1


	//   ....[52]....
        /*06b4*/ 	.word	0x0000ecb0
        /*06b8*/ 	.word	0x00000003
        /*06bc*/ 	.word	0x00031c30
        /*06c0*/ 	.short	0x010a
        /*06c2*/ 	.byte	0x3f
	.zero		1


	//   ....[53]....
        /*06c4*/ 	.word	0x0000ed10
        /*06c8*/ 	.word	0x00000003
        /*06cc*/ 	.word	0x00031c50
        /*06d0*/ 	.short	0x010a
        /*06d2*/ 	.byte	0x3f
	.zero		1


	//   ....[54]....
        /*06d4*/ 	.word	0x0000ed70
        /*06d8*/ 	.word	0x00000005
        /*06dc*/ 	.word	0x00031c50
        /*06e0*/ 	.short	0x010a
        /*06e2*/ 	.byte	0x3f
	.zero		1


	//   ....[55]....
        /*06e4*/ 	.word	0x0000ef10
        /*06e8*/ 	.word	0x00000005
        /*06ec*/ 	.word	0x00031c40
        /*06f0*/ 	.short	0x010a
        /*06f2*/ 	.byte	0x3f
	.zero		1


	//   ....[56]....
        /*06f4*/ 	.word	0x0000ef60
        /*06f8*/ 	.word	0x0000001a
        /*06fc*/ 	.word	0x00031c20
        /*0700*/ 	.short	0x010a
        /*0702*/ 	.byte	0x3f
	.zero		1


	//   ....[57]....
        /*0704*/ 	.word	0x0000efb0
        /*0708*/ 	.word	0x00000003
        /*070c*/ 	.word	0x00031c40
        /*0710*/ 	.short	0x010a
        /*0712*/ 	.byte	0x3f
	.zero		1


	//   ....[58]....
        /*0714*/ 	.word	0x0000f000
        /*0718*/ 	.word	0x00000002
        /*071c*/ 	.word	0x00000060
        /*0720*/ 	.short	0x010a
        /*0722*/ 	.byte	0x3f
	.zero		1


	//   ....[59]....
        /*0724*/ 	.word	0x0000f050
        /*0728*/ 	.word	0x00000003
        /*072c*/ 	.word	0x00031c40
        /*0730*/ 	.short	0x010a
        /*0732*/ 	.byte	0x3f
	.zero		1


	//   ....[60]....
        /*0734*/ 	.word	0x0000f0a0
        /*0738*/ 	.word	0x00000003
        /*073c*/ 	.word	0x00000060
        /*0740*/ 	.short	0x010a
        /*0742*/ 	.byte	0x3f
	.zero		1


	//   ....[61]....
        /*0744*/ 	.word	0x0000f0f0
        /*0748*/ 	.word	0x00000002
        /*074c*/ 	.word	0x00031c40
        /*0750*/ 	.short	0x010a
        /*0752*/ 	.byte	0x3f
	.zero		1


	//   ....[62]....
        /*0754*/ 	.word	0x0000f140
        /*0758*/ 	.word	0x00000002
        /*075c*/ 	.word	0x00000060
        /*0760*/ 	.short	0x010a
        /*0762*/ 	.byte	0x3f
	.zero		1


	//   ....[63]....
        /*0764*/ 	.word	0x0000f190
        /*0768*/ 	.word	0x00000003
        /*076c*/ 	.word	0x00031c60
        /*0770*/ 	.short	0x010a
        /*0772*/ 	.byte	0x3f
	.zero		1


	//   ....[64]....
        /*0774*/ 	.word	0x0000fb40
        /*0778*/ 	.word	0x00000009
        /*077c*/ 	.word	0x00031c20
        /*0780*/ 	.short	0x010a
        /*0782*/ 	.byte	0x3f
	.zero		1


	//   ....[65]....
        /*0784*/ 	.word	0x0000fce0
        /*0788*/ 	.word	0x00000007
        /*078c*/ 	.word	0x00000000
        /*0790*/ 	.short	0x010a
        /*0792*/ 	.byte	0x3f
	.zero		1


	//   ....[66]....
        /*0794*/ 	.word	0x0000fd30
        /*0798*/ 	.word	0x00000003
        /*079c*/ 	.word	0x00000000
        /*07a0*/ 	.short	0x010a
        /*07a2*/ 	.byte	0x3f
	.zero		1


	//   ....[67]....
        /*07a4*/ 	.word	0x0000fd80
        /*07a8*/ 	.word	0x00000005
        /*07ac*/ 	.word	0x00000000
        /*07b0*/ 	.short	0x010a
        /*07b2*/ 	.byte	0x3f
	.zero		1


	//----- nvinfo : EIATTR_NUM_MBARRIERS
	.align		4
.L_1263:
        /*07b4*/ 	.byte	0x03, 0x38
        /*07b6*/ 	.short	0x0016


	//----- nvinfo : EIATTR_EXIT_INSTR_OFFSETS
	.align		4
        /*07b8*/ 	.byte	0x04, 0x1c
        /*07ba*/ 	.short	(.L_1265 - .L_1264)


	//   ....[0]....
.L_1264:
        /*07bc*/ 	.word	0x00000aa0


	//   ....[1]....
        /*07c0*/ 	.word	0x0000a630


	//   ....[2]....
        /*07c4*/ 	.word	0x0000a690


	//   ....[3]....
        /*07c8*/ 	.word	0x0000ebe0


	//----- nvinfo : EIATTR_MAX_THREADS
	.align		4
.L_1265:
        /*07cc*/ 	.byte	0x04, 0x05
        /*07ce*/ 	.short	(.L_1267 - .L_1266)
.L_1266:
        /*07d0*/ 	.word	0x00000200
        /*07d4*/ 	.word	0x00000001
        /*07d8*/ 	.word	0x00000001


	//----- nvinfo : EIATTR_CRS_STACK_SIZE
	.align		4
.L_1267:
        /*07dc*/ 	.byte	0x04, 0x1e
        /*07de*/ 	.short	(.L_1269 - .L_1268)
.L_1268:
        /*07e0*/ 	.word	0x00000000


	//----- nvinfo : EIATTR_CBANK_PARAM_SIZE
	.align		4
.L_1269:
        /*07e4*/ 	.byte	0x03, 0x19
        /*07e6*/ 	.short	0x0a70


	//----- nvinfo : EIATTR_PARAM_CBANK
	.align		4
        /*07e8*/ 	.byte	0x04, 0x0a
        /*07ea*/ 	.short	(.L_1271 - .L_1270)
	.align		4
.L_1270:
        /*07ec*/ 	.word	index@(.nv.constant0._ZN7cutlass13device_kernelIN5flash11enable_sm90INS1_16FlashAttnFwdSm90INS1_25CollectiveMainloopFwdSm90ILi2EN4cute5tupleIJNS5_1CILi1EEES8_S8_EEENS6_IJNS7_ILi192EEENS7_ILi144EEENS7_ILi96EEEEEELi96ENS_10bfloat16_tEfNS_4arch4Sm90ELb0ELb0ELb0ELb1ELb0ELb0ELb0ELb0ELb1ELb0ELb0ELb0EEENS1_21CollectiveEpilogueFwdINS6_IJSA_SC_SB_EEES9_SE_SG_Li384ELb1ELb0ELb0ELb0EEENS1_36VarlenDynamicPersistentTileSchedulerILi192ELi144ELi384ELi32ELb0ELb0ELb1ELb0ELb1ELb1EEEEEEEEEvNT_6ParamsE)
        /*07f0*/ 	.short	0x0210
        /*07f2*/ 	.short	0x0a70


	//----- nvinfo : EIATTR_SW_WAR
	.align		4
.L_1271:
        /*07f4*/ 	.byte	0x04, 0x36
        /*07f6*/ 	.short	(.L_1273 - .L_1272)
.L_1272:
        /*07f8*/ 	.word	0x00000008
.L_1273:


//--------------------- .nv.info._ZN7cutlass13device_kernelIN5flash11enable_sm90INS1_16FlashAttnFwdSm90INS1_25CollectiveMainloopFwdSm90ILi2EN4cute5tupleIJNS5_1CILi1EEES8_S8_EEENS6_IJNS7_ILi192EEENS7_ILi144EEENS7_ILi96EEEEEELi96ENS_10bfloat16_tEfNS_4arch4Sm90ELb0ELb0ELb0ELb1ELb0ELb1ELb0ELb0ELb1ELb0ELb0ELb0EEENS1_21CollectiveEpilogueFwdINS6_IJSA_SC_SB_EEES9_SE_SG_Li384ELb1ELb0ELb0ELb0EEENS1_36VarlenDynamicPersistentTileSchedulerILi192ELi144ELi384ELi32ELb0ELb0ELb1ELb0ELb1ELb1EEEEEEEEEvNT_6ParamsE --------------------------
	.section	.nv.info._ZN7cutlass13device_kernelIN5flash11enable_sm90INS1_16FlashAttnFwdSm90INS1_25CollectiveMainloopFwdSm90ILi2EN4cute5tupleIJNS5_1CILi1EEES8_S8_EEENS6_IJNS7_ILi192EEENS7_ILi144EEENS7_ILi96EEEEEELi96ENS_10bfloat16_tEfNS_4arch4Sm90ELb0ELb0ELb0ELb1ELb0ELb1ELb0ELb0ELb1ELb0ELb0ELb0EEENS1_21CollectiveEpilogueFwdINS6_IJSA_SC_SB_EEES9_SE_SG_Li384ELb1ELb0ELb0ELb0EEENS1_36VarlenDynamicPersistentTileSchedulerILi192ELi144ELi384ELi32ELb0ELb0ELb1ELb0ELb1ELb1EEEEEEEEEvNT_6ParamsE,"",@"SHT_CUDA_INFO"
	.sectionflags	@""
	.align	4


	//----- nvinfo : EIATTR_CUDA_API_VERSION
	.align		4
        /*0000*/ 	.byte	0x04, 0x37
        /*0002*/ 	.short	(.L_1275 - .L_1274)
.L_1274:
        /*0004*/ 	.word	0x00000082


	//----- nvinfo : EIATTR_KPARAM_INFO
	.align		4
.L_1275:
        /*0008*/ 	.byte	0x04, 0x17
        /*000a*/ 	.short	(.L_1277 - .L_1276)
.L_1276:
        /*000c*/ 	.word	0x00000000
        /*0010*/ 	.short	0x0000
        /*0012*/ 	.short	0x0070
        /*0014*/ 	.byte	0x00, 0xf0, 0x01, 0x28


	//----- nvinfo : EIATTR_SPARSE_MMA_MASK
	.align		4
.L_1277:
        /*0018*/ 	.byte	0x03, 0x50
        /*001a*/ 	.short	0x0000


	//----- nvinfo : EIATTR_MAXREG_COUNT
	.align		4
        /*001c*/ 	.byte	0x03, 0x1b
        /*001e*/ 	.short	0x0080


	//----- nvinfo : EIATTR_NUM_BARRIERS
	.align		4
        /*0020*/ 	.byte	0x02, 0x4c
        /*0022*/ 	.byte	0x10
	.zero		1


	//----- nvinfo : EIATTR_EXTERNS
	.align		4
        /*0024*/ 	.byte	0x04, 0x0f
        /*0026*/ 	.short	(.L_1279 - .L_1278)


	//   ....[0]....
	.align		4
.L_1278:
        /*0028*/ 	.word	index@(__assertfail)


	//----- nvinfo : EIATTR_ANNOTATIONS
	.align		4
.L_1279:
        /*002c*/ 	.byte	0x04, 0x55
        /*002e*/ 	.short	(.L_1281 - .L_1280)


	//   ....[0]....
.L_1280:
        /* <DEDUP_REMOVED lines=84> */


	//----- nvinfo : EIATTR_MERCURY_ISA_VERSION
	.align		4
.L_1281:
        /*0560*/ 	.byte	0x03, 0x5f
        /*0562*/ 	.short	0x0101


	//----- nvinfo : EIATTR_UNUSED_LOAD_BYTE_OFFSET
	.align		4
        /*0564*/ 	.byte	0x04, 0x44
        /*0566*/ 	.short	(.L_1283 - .L_1282)


	//   ....[0]....
.L_1282:
        /*0568*/ 	.word	0x00000b30
        /*056c*/ 	.word	0x0000fff0


	//   ....[1]....
        /*0570*/ 	.word	0x000147c0
        /*0574*/ 	.word	0x0000fff0


	//----- nvinfo : EIATTR_INT_WARP_WIDE_INSTR_OFFSETS
	.align		4
.L_1283:
        /*0578*/ 	.byte	0x04, 0x31
        /*057a*/ 	.short	(.L_1285 - .L_1284)


	//   ....[0]....
.L_1284:
        /*057c*/ 	.word	0x000001c0


	//   ....[1]....
        /*0580*/ 	.word	0x00000200


	//   ....[2]....
        /*0584*/ 	.word	0x00000270


	//   ....[3]....
        /*0588*/ 	.word	0x00017d60


	//   ....[4]....
        /*058c*/ 	.word	0x00017df0


	//   ....[5]....
        /*0590*/ 	.word	0x00018230


	//   ....[6]....
        /*0594*/ 	.word	0x00018260


	//   ....[7]....
        /*0598*/ 	.word	0x00018450


	//   ....[8]....
        /*059c*/ 	.word	0x00018520


	//   ....[9]....
        /*05a0*/ 	.word	0x0001a580


	//   ....[10]....
        /*05a4*/ 	.word	0x0001a610


	//----- nvinfo : EIATTR_COOP_GROUP_MASK_REGIDS
	.align		4
.L_1285:
        /*05a8*/ 	.byte	0x04, 0x29
        /*05aa*/ 	.short	(.L_1287 - .L_1286)


	//   ....[0]....
.L_1286:
        /*05ac*/ 	.word	0xffffffff


	//   ....[1]....
        /*05b0*/ 	.word	0xffffffff


	//   ....[2]....
        /*05b4*/ 	.word	0xffffffff


	//   ....[3]....
        /*05b8*/ 	.word	0xffffffff


	//   ....[4]....
        /*05bc*/ 	.word	0xffffffff


	//   ....[5]....
        /*05c0*/ 	.word	0xffffffff


	//   ....[6]....
        /*05c4*/ 	.word	0xffffffff


	//   ....[7]....
        /*05c8*/ 	.word	0xffffffff


	//   ....[8]....
        /*05cc*/ 	.word	0xffffffff


	//   ....[9]....
        /*05d0*/ 	.word	0xffffffff


	//   ....[10]....
        /*05d4*/ 	.word	0xffffffff


	//   ....[11]....
        /*05d8*/ 	.word	0xffffffff


	//   ....[12]....
        /*05dc*/ 	.word	0xffffffff


	//   ....[13]....
        /*05e0*/ 	.word	0xffffffff


	//   ....[14]....
        /*05e4*/ 	.word	0xffffffff


	//   ....[15]....
        /*05e8*/ 	.word	0xffffffff


	//   ....[16]....
        /*05ec*/ 	.word	0xffffffff


	//   ....[17]....
        /*05f0*/ 	.word	0xffffffff


	//   ....[18]....
        /*05f4*/ 	.word	0xffffffff


	//   ....[19]....
        /*05f8*/ 	.word	0xffffffff


	//   ....[20]....
        /*05fc*/ 	.word	0xffffffff


	//   ....[21]....
        /*0600*/ 	.word	0xffffffff


	//   ....[22]....
        /*0604*/ 	.word	0xffffffff


	//   ....[23]....
        /*0608*/ 	.word	0xffffffff


	//   ....[24]....
        /*060c*/ 	.word	0xffffffff


	//   ....[25]....
        /*0610*/ 	.word	0xffffffff


	//   ....[26]....
        /*0614*/ 	.word	0xffffffff


	//   ....[27]....
        /*0618*/ 	.word	0xffffffff


	//   ....[28]....
        /*061c*/ 	.word	0xffffffff


	//   ....[29]....
        /*0620*/ 	.word	0xffffffff


	//   ....[30]....
        /*0624*/ 	.word	0xffffffff


	//   ....[31]....
        /*0628*/ 	.word	0xffffffff


	//   ....[32]....
        /*062c*/ 	.word	0xffffffff


	//   ....[33]....
        /*0630*/ 	.word	0xffffffff


	//   ....[34]....
        /*0634*/ 	.word	0xffffffff


	//   ....[35]....
        /*0638*/ 	.word	0xffffffff


	//   ....[36]....
        /*063c*/ 	.word	0xffffffff


	//   ....[37]....
        /*0640*/ 	.word	0xffffffff


	//   ....[38]....
        /*0644*/ 	.word	0xffffffff


	//   ....[39]....
        /*0648*/ 	.word	0xffffffff


	//   ....[40]....
        /*064c*/ 	.word	0xffffffff


	//   ....[41]....
        /*0650*/ 	.word	0xffffffff


	//   ....[42]....
        /*0654*/ 	.word	0xffffffff


	//   ....[43]....
        /*0658*/ 	.word	0xffffffff


	//   ....[44]....
        /*065c*/ 	.word	0xffffffff


	//   ....[45]....
        /*0660*/ 	.word	0xffffffff


	//   ....[46]....
        /*0664*/ 	.word	0xffffffff


	//   ....[47]....
        /*0668*/ 	.word	0xffffffff


	//   ....[48]....
        /*066c*/ 	.word	0xffffffff


	//   ....[49]....
        /*0670*/ 	.word	0xffffffff


	//   ....[50]....
        /*0674*/ 	.word	0xffffffff


	//   ....[51]....
        /*0678*/ 	.word	0xffffffff


	//   ....[52]....
        /*067c*/ 	.word	0xffffffff


	//   ....[53]....
        /*0680*/ 	.word	0xffffffff


	//   ....[54]....
        /*0684*/ 	.word	0xffffffff


	//   ....[55]....
        /*0688*/ 	.word	0xffffffff


	//   ....[56]....
        /*068c*/ 	.word	0x0500000f


	//   ....[57]....
        /*0690*/ 	.word	0x0500000f


	//   ....[58]....
        /*0694*/ 	.word	0x0500000f


	//   ....[59]....
        /*0698*/ 	.word	0x0500000f


	//   ....[60]....
        /*069c*/ 	.word	0x0500000f


	//   ....[61]....
        /*06a0*/ 	.word	0x0500000f


	//   ....[62]....
        /*06a4*/ 	.word	0x0500000f


	//   ....[63]....
        /*06a8*/ 	.word	0x0500000f


	//   ....[64]....
        /*06ac*/ 	.word	0x0500000f


	//   ....[65]....
        /*06b0*/ 	.word	0x0500000f


	//   ....[66]....
        /*06b4*/ 	.word	0x0500000f


	//   ....[67]....
        /*06b8*/ 	.word	0x0500000f


	//   ....[68]....
        /*06bc*/ 	.word	0x0500000f


	//   ....[69]....
        /*06c0*/ 	.word	0x0500000f


	//   ....[70]....
        /*06c4*/ 	.word	0x0500000f


	//   ....[71]....
        /*06c8*/ 	.word	0x0500000f


	//   ....[72]....
        /*06cc*/ 	.word	0x0500000f


	//   ....[73]....
        /*06d0*/ 	.word	0x0500000f


	//   ....[74]....
        /*06d4*/ 	.word	0x0500000f


	//   ....[75]....
        /*06d8*/ 	.word	0x0500000f


	//   ....[76]....
        /*06dc*/ 	.word	0x0500000f


	//   ....[77]....
        /*06e0*/ 	.word	0x0500000f


	//   ....[78]....
        /*06e4*/ 	.word	0x0500000f


	//   ....[79]....
        /*06e8*/ 	.word	0x0500000f


	//   ....[80]....
        /*06ec*/ 	.word	0x0500000f


	//   ....[81]....
        /*06f0*/ 	.word	0x0500000f


	//   ....[82]....
        /*06f4*/ 	.word	0x0500000f


	//   ....[83]....
        /*06f8*/ 	.word	0x0500000f


	//   ....[84]....
        /*06fc*/ 	.word	0x0500000f


	//----- nvinfo : EIATTR_COOP_GROUP_INSTR_OFFSETS
	.align		4
.L_1287:
        /*0700*/ 	.byte	0x04, 0x28
        /*0702*/ 	.short	(.L_1289 - .L_1288)


	//   ....[0]....
.L_1288:
        /*0704*/ 	.word	0x00000070


	//   ....[1]....
        /*0708*/ 	.word	0x000001d0


	//   ....[2]....
        /*070c*/ 	.word	0x00000220


	//   ....[3]....
        /*0710*/ 	.word	0x00000450


	//   ....[4]....
        /*0714*/ 	.word	0x000005b0


	//   ....[5]....
        /*0718*/ 	.word	0x000006d0


	//   ....[6]....
        /*071c*/ 	.word	0x00000830


	//   ....[7]....
        /*0720*/ 	.word	0x000071c0


	//   ....[8]....
        /*0724*/ 	.word	0x0000da10


	//   ....[9]....
        /*0728*/ 	.word	0x0000da40


	//   ....[10]....
        /*072c*/ 	.word	0x0000dfd0


	//   ....[11]....
        /*0730*/ 	.word	0x0000e040


	//   ....[12]....
        /*0734*/ 	.word	0x0000f100


	//   ....[13]....
        /*0738*/ 	.word	0x00011bb0


	//   ....[14]....
        /*073c*/ 	.word	0x00011bd0


	//   ....[15]....
        /*0740*/ 	.word	0x00012180


	//   ....[16]....
        /*0744*/ 	.word	0x000121a0


	//   ....[17]....
        /*0748*/ 	.word	0x00013a50


	//   ....[18]....
        /*074c*/ 	.word	0x000141b0


	//   ....[19]....
        /*0750*/ 	.word	0x000141e0


	//   ....[20]....
        /*0754*/ 	.word	0x00014220


	//   ....[21]....
        /*0758*/ 	.word	0x00014230


	//   ....[22]....
        /*075c*/ 	.word	0x00016000


	//   ....[23]....
        /*0760*/ 	.word	0x000161a0


	//   ....[24]....
        /*0764*/ 	.word	0x000161d0


	//   ....[25]....
        /*0768*/ 	.word	0x00016200


	//   ....[26]....
        /*076c*/ 	.word	0x00016240


	//   ....[27]....
        /*0770*/ 	.word	0x00016290


	//   ....[28]....
        /*0774*/ 	.word	0x000162f0


	//   ....[29]....
        /*0778*/ 	.word	0x000164b0


	//   ....[30]....
        /*077c*/ 	.word	0x00016510


	//   ....[31]....
        /*0780*/ 	.word	0x00016550


	//   ....[32]....
        /*0784*/ 	.word	0x00016590


	//   ....[33]....
        /*0788*/ 	.word	0x000165c0


	//   ....[34]....
        /*078c*/ 	.word	0x000165f0


	//   ....[35]....
        /*0790*/ 	.word	0x00016670


	//   ....[36]....
        /*0794*/ 	.word	0x000166a0


	//   ....[37]....
        /*0798*/ 	.word	0x00016720


	//   ....[38]....
        /*079c*/ 	.word	0x0001a9d0


	//   ....[39]....
        /*07a0*/ 	.word	0x0001a9e0


	//   ....[40]....
        /*07a4*/ 	.word	0x0001aad0


	//   ....[41]....
        /*07a8*/ 	.word	0x0001ab30


	//   ....[42]....
        /*07ac*/ 	.word	0x0001ab70


	//   ....[43]....
        /*07b0*/ 	.word	0x0001abb0


	//   ....[44]....
        /*07b4*/ 	.word	0x0001abe0


	//   ....[45]....
        /*07b8*/ 	.word	0x0001ac10


	//   ....[46]....
        /*07bc*/ 	.word	0x0001ad80


	//   ....[47]....
        /*07c0*/ 	.word	0x0001ade0


	//   ....[48]....
        /*07c4*/ 	.word	0x0001ae20


	//   ....[49]....
        /*07c8*/ 	.word	0x0001ae60


	//   ....[50]....
        /*07cc*/ 	.word	0x0001ae90


	//   ....[51]....
        /*07d0*/ 	.word	0x0001aec0


	//   ....[52]....
        /*07d4*/ 	.word	0x0001af80


	//   ....[53]....
        /*07d8*/ 	.word	0x0001afa0


	//   ....[54]....
        /*07dc*/ 	.word	0x0001b010


	//   ....[55]....
        /*07e0*/ 	.word	0x0001b440


	//   ....[56]....
        /*07e4*/ 	.word	0x0001b8c0


	//   ....[57]....
        /*07e8*/ 	.word	0x0001b970


	//   ....[58]....
        /*07ec*/ 	.word	0x0001ba10


	//   ....[59]....
        /*07f0*/ 	.word	0x0001bab0


	//   ....[60]....
        /*07f4*/ 	.word	0x0001bb50


	//   ....[61]....
        /*07f8*/ 	.word	0x0001bc40


	//   ....[62]....
        /*07fc*/ 	.word	0x0001bce0


	//   ....[63]....
        /*0800*/ 	.word	0x0001bd80


	//   ....[64]....
        /*0804*/ 	.word	0x0001be20


	//   ....[65]....
        /*0808*/ 	.word	0x0001c080


	//   ....[66]....
        /*080c*/ 	.word	0x0001c360


	//   ....[67]....
        /*0810*/ 	.word	0x0001c750


	//   ....[68]....
        /*0814*/ 	.word	0x0001c7e0


	//   ....[69]....
        /*0818*/ 	.word	0x0001c880


	//   ....[70]....
        /*081c*/ 	.word	0x0001c930


	//   ....[71]....
        /*0820*/ 	.word	0x0001c9b0


	//   ....[72]....
        /*0824*/ 	.word	0x0001ca30


	//   ....[73]....
        /*0828*/ 	.word	0x0001cab0


	//   ....[74]....
        /*082c*/ 	.word	0x0001cb30


	//   ....[75]....
        /*0830*/ 	.word	0x0001cbc0


	//   ....[76]....
        /*0834*/ 	.word	0x0001cc70


	//   ....[77]....
        /*0838*/ 	.word	0x0001ccf0


	//   ....[78]....
        /*083c*/ 	.word	0x0001cd70


	//   ....[79]....
        /*0840*/ 	.word	0x0001cdf0


	//   ....[80]....
        /*0844*/ 	.word	0x0001ce70


	//   ....[81]....
        /*0848*/ 	.word	0x0001cee0


	//   ....[82]....
        /*084c*/ 	.word	0x0001cf80


	//   ....[83]....
        /*0850*/ 	.word	0x0001d010


	//   ....[84]....
        /*0854*/ 	.word	0x0001d130


	//----- nvinfo : EIATTR_REG_RECONFIG
	.align		4
.L_1289:
        /*0858*/ 	.byte	0x01, 0x54
	.zero		2


	//----- nvinfo : EIATTR_SYSCALL_OFFSETS
	.align		4
        /*085c*/ 	.byte	0x04, 0x46
        /*085e*/ 	.short	(.L_1291 - .L_1290)


	//   ....[0]....
.L_1290:
        /*0860*/ 	.word	0x00001bb0


	//   ....[1]....
        /*0864*/ 	.word	0x00001d00


	//   ....[2]....
        /*0868*/ 	.word	0x00007390


	//   ....[3]....
        /*086c*/ 	.word	0x00007850


	//   ....[4]....
        /*0870*/ 	.word	0x00017f70


	//   ....[5]....
        /*0874*/ 	.word	0x000180a0


	//   ....[6]....
        /*0878*/ 	.word	0x000181a0


	//----- nvinfo : EIATTR_MBARRIER_INSTR_OFFSETS
	.align		4
.L_1291:
        /*087c*/ 	.byte	0x04, 0x39
        /*087e*/ 	.short	(.L_1293 - .L_1292)


	//   ....[0]....
.L_1292:
        /*0880*/ 	.word	0x00000300
        /*0884*/ 	.word	0x000000ff
        /*0888*/ 	.word	0x00031c00
        /*088c*/ 	.short	0x0100
        /*088e*/ 	.byte	0x08
	.zero		1


	//   ....[1]....
        /*0890*/ 	.word	0x00000310
        /*0894*/ 	.word	0x000000ff
        /*0898*/ 	.word	0x00031c20
        /*089c*/ 	.short	0x0100
        /*089e*/ 	.byte	0x08
	.zero		1


	//   ....[2]....
        /*08a0*/ 	.word	0x00000400
        /*08a4*/ 	.word	0x000000ff
        /*08a8*/ 	.word	0x00031c30
        /*08ac*/ 	.short	0x0100
        /*08ae*/ 	.byte	0x08
	.zero		1


	//   ....[3]....
        /*08b0*/ 	.word	0x00000410
        /*08b4*/ 	.word	0x000000ff
        /*08b8*/ 	.word	0x00031c40
        /*08bc*/ 	.short	0x0100
        /*08be*/ 	.byte	0x08
	.zero		1


	//   ....[4]....
        /*08c0*/ 	.word	0x00000420
        /*08c4*/ 	.word	0x000000ff
        /*08c8*/ 	.word	0x00031c38
        /*08cc*/ 	.short	0x0100
        /*08ce*/ 	.byte	0x08
	.zero		1


	//   ....[5]....
        /*08d0*/ 	.word	0x00000430
        /*08d4*/ 	.word	0x000000ff
        /*08d8*/ 	.word	0x00031c48
        /*08dc*/ 	.short	0x0100
        /*08de*/ 	.byte	0x08
	.zero		1


	//   ....[6]....
        /*08e0*/ 	.word	0x00000560
        /*08e4*/ 	.word	0x000000ff
        /*08e8*/ 	.word	0x00031c50
        /*08ec*/ 	.short	0x0100
        /*08ee*/ 	.byte	0x08
	.zero		1


	//   ....[7]....
        /*08f0*/ 	.word	0x00000570
        /*08f4*/ 	.word	0x000000ff
        /*08f8*/ 	.word	0x00031c60
        /*08fc*/ 	.short	0x0100
        /*08fe*/ 	.byte	0x08
	.zero		1


	//   ....[8]....
        /*0900*/ 	.word	0x00000580
        /*0904*/ 	.word	0x000000ff
        /*0908*/ 	.word	0x00031c58
        /*090c*/ 	.short	0x0100
        /*090e*/ 	.byte	0x08
	.zero		1


	//   ....[9]....
        /*0910*/ 	.word	0x00000590
        /*0914*/ 	.word	0x000000ff
        /*0918*/ 	.word	0x00031c68
        /*091c*/ 	.short	0x0100
        /*091e*/ 	.byte	0x08
	.zero		1


	//   ....[10]....
        /*0920*/ 	.word	0x00000680
        /*0924*/ 	.word	0x000000ff
        /*0928*/ 	.word	0x00031c70
        /*092c*/ 	.short	0x0100
        /*092e*/ 	.byte	0x06
	.zero		1


	//   ....[11]....
        /*0930*/ 	.word	0x00000690
        /*0934*/ 	.word	0x000000ff
        /*0938*/ 	.word	0x00031c80
        /*093c*/ 	.short	0x0100
        /*093e*/ 	.byte	0x06
	.zero		1


	//   ....[12]....
        /*0940*/ 	.word	0x000006a0
        /*0944*/ 	.word	0x000000ff
        /*0948*/ 	.word	0x00031c78
        /*094c*/ 	.short	0x0100
        /*094e*/ 	.byte	0x06
	.zero		1


	//   ....[13]....
        /*0950*/ 	.word	0x000006b0
        /*0954*/ 	.word	0x000000ff
        /*0958*/ 	.word	0x00031c88
        /*095c*/ 	.short	0x0100
        /*095e*/ 	.byte	0x06
	.zero		1


	//   ....[14]....
        /*0960*/ 	.word	0x000007e0
        /*0964*/ 	.word	0x000000ff
        /*0968*/ 	.word	0x00031c90
        /*096c*/ 	.short	0x0100
        /*096e*/ 	.byte	0x08
	.zero		1


	//   ....[15]....
        /*0970*/ 	.word	0x000007f0
        /*0974*/ 	.word	0x000000ff
        /*0978*/ 	.word	0x00031ca0
        /*097c*/ 	.short	0x0100
        /*097e*/ 	.byte	0x08
	.zero		1


	//   ....[16]....
        /*0980*/ 	.word	0x00000800
        /*0984*/ 	.word	0x000000ff
        /*0988*/ 	.word	0x00031c98
        /*098c*/ 	.short	0x0100
        /*098e*/ 	.byte	0x08
	.zero		1


	//   ....[17]....
        /*0990*/ 	.word	0x00000810
        /*0994*/ 	.word	0x000000ff
        /*0998*/ 	.word	0x00031ca8
        /*099c*/ 	.short	0x0100
        /*099e*/ 	.byte	0x08
	.zero		1


	//   ....[18]....
        /*09a0*/ 	.word	0x00000940
        /*09a4*/ 	.word	0x000000ff
        /*09a8*/ 	.word	0x00031cb0
        /*09ac*/ 	.short	0x0100
        /*09ae*/ 	.byte	0x08
	.zero		1


	//   ....[19]....
        /*09b0*/ 	.word	0x00000950
        /*09b4*/ 	.word	0x000000ff
        /*09b8*/ 	.word	0x00031cc0
        /*09bc*/ 	.short	0x0100
        /*09be*/ 	.byte	0x08
	.zero		1


	//   ....[20]....
        /*09c0*/ 	.word	0x00000960
        /*09c4*/ 	.word	0x000000ff
        /*09c8*/ 	.word	0x00031cb8
        /*09cc*/ 	.short	0x0100
        /*09ce*/ 	.byte	0x08
	.zero		1


	//   ....[21]....
        /*09d0*/ 	.word	0x00000970
        /*09d4*/ 	.word	0x000000ff
        /*09d8*/ 	.word	0x00031cc8
        /*09dc*/ 	.short	0x0100
        /*09de*/ 	.byte	0x08
	.zero		1


	//   ....[22]....
        /*09e0*/ 	.word	0x00003220
        /*09e4*/ 	.word	0x00000014
        /*09e8*/ 	.word	0x00031c90
        /*09ec*/ 	.short	0x010a
        /*09ee*/ 	.byte	0x3f
	.zero		1


	//   ....[23]....
        /*09f0*/ 	.word	0x00004d70
        /*09f4*/ 	.word	0x00000014
        /*09f8*/ 	.word	0x00031c90
        /*09fc*/ 	.short	0x010a
        /*09fe*/ 	.byte	0x3f
	.zero		1


	//   ....[24]....
        /*0a00*/ 	.word	0x000068a0
        /*0a04*/ 	.word	0x00000014
        /*0a08*/ 	.word	0x00031c90
        /*0a0c*/ 	.short	0x010a
        /*0a0e*/ 	.byte	0x3f
	.zero		1


	//   ....[25]....
        /*0a10*/ 	.word	0x00006b10
        /*0a14*/ 	.word	0x00000020
        /*0a18*/ 	.word	0x00000000
        /*0a1c*/ 	.short	0x0101
        /*0a1e*/ 	.byte	0x3f
	.zero		1


	//   ....[26]....
        /*0a20*/ 	.word	0x00006b50
        /*0a24*/ 	.word	0x00000014
        /*0a28*/ 	.word	0x00031cb0
        /*0a2c*/ 	.short	0x010a
        /*0a2e*/ 	.byte	0x3f
	.zero		1


	//   ....[27]....
        /*0a30*/ 	.word	0x00006e90
        /*0a34*/ 	.word	0x00000014
        /*0a38*/ 	.word	0x00000000
        /*0a3c*/ 	.short	0x0101
        /*0a3e*/ 	.byte	0x3f
	.zero		1


	//   ....[28]....
        /*0a40*/ 	.word	0x00007430
        /*0a44*/ 	.word	0x00000012
        /*0a48*/ 	.word	0x00031c00
        /*0a4c*/ 	.short	0x010a
        /*0a4e*/ 	.byte	0x3f
	.zero		1


	//   ....[29]....
        /*0a50*/ 	.word	0x00007480
        /*0a54*/ 	.word	0x00000012
        /*0a58*/ 	.word	0x00031c00
        /*0a5c*/ 	.short	0x010a
        /*0a5e*/ 	.byte	0x3f
	.zero		1


	//   ....[30]....
        /*0a60*/ 	.word	0x00007d90
        /*0a64*/ 	.word	0x00000012
        /*0a68*/ 	.word	0x00031c00
        /*0a6c*/ 	.short	0x010a
        /*0a6e*/ 	.byte	0x3f
	.zero		1


	//   ....[31]....
        /*0a70*/ 	.word	0x00009790
        /*0a74*/ 	.word	0x00000012
        /*0a78*/ 	.word	0x00031c00
        /*0a7c*/ 	.short	0x010a
        /*0a7e*/ 	.byte	0x3f
	.zero		1


	//   ....[32]....
        /*0a80*/ 	.word	0x0000b000
        /*0a84*/ 	.word	0x0000000f
        /*0a88*/ 	.word	0x00031c30
        /*0a8c*/ 	.short	0x010a
        /*0a8e*/ 	.byte	0x3f
	.zero		1


	//   ....[33]....
        /*0a90*/ 	.word	0x0000b0d0
        /*0a94*/ 	.word	0x0000000f
        /*0a98*/ 	.word	0x00031c30
        /*0a9c*/ 	.short	0x010a
        /*0a9e*/ 	.byte	0x3f
	.zero		1


	//   ....[34]....
        /*0aa0*/ 	.word	0x0000e2a0
        /*0aa4*/ 	.word	0x0000000f
        /*0aa8*/ 	.word	0x00000000
        /*0aac*/ 	.short	0x0101
        /*0aae*/ 	.byte	0x3f
	.zero		1


	//   ....[35]....
        /*0ab0*/ 	.word	0x0000f3e0
        /*0ab4*/ 	.word	0x00000000
        /*0ab8*/ 	.word	0x00031c30
        /*0abc*/ 	.short	0x010a
        /*0abe*/ 	.byte	0x3f
	.zero		1


	//   ....[36]....
        /*0ac0*/ 	.word	0x0000f430
        /*0ac4*/ 	.word	0x00000000
        /*0ac8*/ 	.word	0x00031c30
        /*0acc*/ 	.short	0x010a
        /*0ace*/ 	.byte	0x3f
	.zero		1


	//   ....[37]....
        /*0ad0*/ 	.word	0x000118c0
        /*0ad4*/ 	.word	0x0000000e
        /*0ad8*/ 	.word	0x00031c50
        /*0adc*/ 	.short	0x010a
        /*0ade*/ 	.byte	0x3f
	.zero		1


	//   ....[38]....
        /*0ae0*/ 	.word	0x00011910
        /*0ae4*/ 	.word	0x0000000e
        /*0ae8*/ 	.word	0x00031c50
        /*0aec*/ 	.short	0x010a
        /*0aee*/ 	.byte	0x3f
	.zero		1


	//   ....[39]....
        /*0af0*/ 	.word	0x00012c00
        /*0af4*/ 	.word	0x0000004c
        /*0af8*/ 	.word	0x00000000
        /*0afc*/ 	.short	0x0101
        /*0afe*/ 	.byte	0x3f
	.zero		1


	//   ....[40]....
        /*0b00*/ 	.word	0x00012c10
        /*0b04*/ 	.word	0x0000000f
        /*0b08*/ 	.word	0x00000000
        /*0b0c*/ 	.short	0x0101
        /*0b0e*/ 	.byte	0x3f
	.zero		1


	//   ....[41]....
        /*0b10*/ 	.word	0x00013ae0
        /*0b14*/ 	.word	0x00000007
        /*0b18*/ 	.word	0x00031c50
        /*0b1c*/ 	.short	0x010a
        /*0b1e*/ 	.byte	0x3f
	.zero		1


	//   ....[42]....
        /*0b20*/ 	.word	0x00013b90
        /*0b24*/ 	.word	0x00000007
        /*0b28*/ 	.word	0x00031c50
        /*0b2c*/ 	.short	0x010a
        /*0b2e*/ 	.byte	0x3f
	.zero		1


	//   ....[43]....
        /*0b30*/ 	.word	0x00014560
        /*0b34*/ 	.word	0x0000000a
        /*0b38*/ 	.word	0x00000000
        /*0b3c*/ 	.short	0x0101
        /*0b3e*/ 	.byte	0x3f
	.zero		1


	//   ....[44]....
        /*0b40*/ 	.word	0x000154a0
        /*0b44*/ 	.word	0x00000020
        /*0b48*/ 	.word	0x00000000
        /*0b4c*/ 	.short	0x0101
        /*0b4e*/ 	.byte	0x3f
	.zero		1


	//   ....[45]....
        /*0b50*/ 	.word	0x00017240
        /*0b54*/ 	.word	0x00000006
        /*0b58*/ 	.word	0x00031c20
        /*0b5c*/ 	.short	0x010a
        /*0b5e*/ 	.byte	0x3f
	.zero		1


	//   ....[46]....
        /*0b60*/ 	.word	0x000172b0
        /*0b64*/ 	.word	0x00000007
        /*0b68*/ 	.word	0x00031ca0
        /*0b6c*/ 	.short	0x010a
        /*0b6e*/ 	.byte	0x3f
	.zero		1


	//   ....[47]....
        /*0b70*/ 	.word	0x00017500
        /*0b74*/ 	.word	0x00000007
        /*0b78*/ 	.word	0x00031cc0
        /*0b7c*/ 	.short	0x010a
        /*0b7e*/ 	.byte	0x3f
	.zero		1


	//   ....[48]....
        /*0b80*/ 	.word	0x000177f0
        /*0b84*/ 	.word	0x00000007
        /*0b88*/ 	.word	0x00031ca0
        /*0b8c*/ 	.short	0x010a
        /*0b8e*/ 	.byte	0x3f
	.zero		1


	//   ....[49]....
        /*0b90*/ 	.word	0x00017a30
        /*0b94*/ 	.word	0x00000007
        /*0b98*/ 	.word	0x00031cc0
        /*0b9c*/ 	.short	0x010a
        /*0b9e*/ 	.byte	0x3f
	.zero		1


	//   ....[50]....
        /*0ba0*/ 	.word	0x00018810
        /*0ba4*/ 	.word	0x00000004
        /*0ba8*/ 	.word	0x00031c40
        /*0bac*/ 	.short	0x010a
        /*0bae*/ 	.byte	0x3f
	.zero		1


	//   ....[51]....
        /*0bb0*/ 	.word	0x00018d20
        /*0bb4*/ 	.word	0x0000001d
        /*0bb8*/ 	.word	0x00031c20
        /*0bbc*/ 	.short	0x010a
        /*0bbe*/ 	.byte	0x3f
	.zero		1


	//   ....[52]....
        /*0bc0*/ 	.word	0x00019020
        /*0bc4*/ 	.word	0x00000003
        /*0bc8*/ 	.word	0x00031c40
        /*0bcc*/ 	.short	0x010a
        /*0bce*/ 	.byte	0x3f
	.zero		1


	//   ....[53]....
        /*0bd0*/ 	.word	0x000192a0
        /*0bd4*/ 	.word	0x00000002
        /*0bd8*/ 	.word	0x00031c60
        /*0bdc*/ 	.short	0x010a
        /*0bde*/ 	.byte	0x3f
	.zero		1


	//   ....[54]....
        /*0be0*/ 	.word	0x00019820
        /*0be4*/ 	.word	0x00000003
        /*0be8*/ 	.word	0x00031c40
        /*0bec*/ 	.short	0x010a
        /*0bee*/ 	.byte	0x3f
	.zero		1


	//   ....[55]....
        /*0bf0*/ 	.word	0x00019aa0
        /*0bf4*/ 	.word	0x00000003
        /*0bf8*/ 	.word	0x00031c60
        /*0bfc*/ 	.short	0x010a
        /*0bfe*/ 	.byte	0x3f
	.zero		1


	//   ....[56]....
        /*0c00*/ 	.word	0x00019f90
        /*0c04*/ 	.word	0x00000002
        /*0c08*/ 	.word	0x00031c40
        /*0c0c*/ 	.short	0x010a
        /*0c0e*/ 	.byte	0x3f
	.zero		1


	//   ....[57]....
        /*0c10*/ 	.word	0x0001a210
        /*0c14*/ 	.word	0x00000002
        /*0c18*/ 	.word	0x00031c60
        /*0c1c*/ 	.short	0x010a
        /*0c1e*/ 	.byte	0x3f
	.zero		1


	//   ....[58]....
        /*0c20*/ 	.word	0x0001a680
        /*0c24*/ 	.word	0x00000003
        /*0c28*/ 	.word	0x00031c60
        /*0c2c*/ 	.short	0x010a
        /*0c2e*/ 	.byte	0x3f
	.zero		1


	//   ....[59]....
        /*0c30*/ 	.word	0x0001b3c0
        /*0c34*/ 	.word	0x00000009
        /*0c38*/ 	.word	0x00031c20
        /*0c3c*/ 	.short	0x010a
        /*0c3e*/ 	.byte	0x3f
	.zero		1


	//   ....[60]....
        /*0c40*/ 	.word	0x0001b570
        /*0c44*/ 	.word	0x00000007
        /*0c48*/ 	.word	0x00000000
        /*0c4c*/ 	.short	0x010a
        /*0c4e*/ 	.byte	0x3f
	.zero		1


	//   ....[61]....
        /*0c50*/ 	.word	0x0001b5e0
        /*0c54*/ 	.word	0x00000003
        /*0c58*/ 	.word	0x00000000
        /*0c5c*/ 	.short	0x010a
        /*0c5e*/ 	.byte	0x3f
	.zero		1


	//   ....[62]....
        /*0c60*/ 	.word	0x0001b640
        /*0c64*/ 	.word	0x00000005
        /*0c68*/ 	.word	0x00000000
        /*0c6c*/ 	.short	0x010a
        /*0c6e*/ 	.byte	0x3f
	.zero		1


	//   ....[63]....
        /*0c70*/ 	.word	0x0001b670
        /*0c74*/ 	.word	0x00000003
        /*0c78*/ 	.word	0x00000000
        /*0c7c*/ 	.short	0x010a
        /*0c7e*/ 	.byte	0x3f
	.zero		1


	//   ....[64]....
        /*0c80*/ 	.word	0x0001b6d0
        /*0c84*/ 	.word	0x00000014
        /*0c88*/ 	.word	0x00031c90
        /*0c8c*/ 	.short	0x010a
        /*0c8e*/ 	.byte	0x3f
	.zero		1


	//   ....[65]....
        /*0c90*/ 	.word	0x0001b720
        /*0c94*/ 	.word	0x00000014
        /*0c98*/ 	.word	0x00031c90
        /*0c9c*/ 	.short	0x010a
        /*0c9e*/ 	.byte	0x3f
	.zero		1


	//   ....[66]....
        /*0ca0*/ 	.word	0x0001b770
        /*0ca4*/ 	.word	0x00000014
        /*0ca8*/ 	.word	0x00031c90
        /*0cac*/ 	.short	0x010a
        /*0cae*/ 	.byte	0x3f
	.zero		1


	//   ....[67]....
        /*0cb0*/ 	.word	0x0001b7c0
        /*0cb4*/ 	.word	0x00000014
        /*0cb8*/ 	.word	0x00031cb0
        /*0cbc*/ 	.short	0x010a
        /*0cbe*/ 	.byte	0x3f
	.zero		1


	//   ....[68]....
        /*0cc0*/ 	.word	0x0001bb90
        /*0cc4*/ 	.word	0x00000012
        /*0cc8*/ 	.word	0x00031c00
        /*0ccc*/ 	.short	0x010a
        /*0cce*/ 	.byte	0x3f
	.zero		1


	//   ....[69]....
        /*0cd0*/ 	.word	0x0001be60
        /*0cd4*/ 	.word	0x00000012
        /*0cd8*/ 	.word	0x00031c00
        /*0cdc*/ 	.short	0x010a
        /*0cde*/ 	.byte	0x3f
	.zero		1


	//   ....[70]....
        /*0ce0*/ 	.word	0x0001beb0
        /*0ce4*/ 	.word	0x0000000f
        /*0ce8*/ 	.word	0x00031c30
        /*0cec*/ 	.short	0x010a
        /*0cee*/ 	.byte	0x3f
	.zero		1


	//   ....[71]....
        /*0cf0*/ 	.word	0x0001bf00
        /*0cf4*/ 	.word	0x00000000
        /*0cf8*/ 	.word	0x00031c30
        /*0cfc*/ 	.short	0x010a
        /*0cfe*/ 	.byte	0x3f
	.zero		1


	//   ....[72]....
        /*0d00*/ 	.word	0x0001bf50
        /*0d04*/ 	.word	0x0000000e
        /*0d08*/ 	.word	0x00031c50
        /*0d0c*/ 	.short	0x010a
        /*0d0e*/ 	.byte	0x3f
	.zero		1


	//   ....[73]....
        /*0d10*/ 	.word	0x0001bfa0
        /*0d14*/ 	.word	0x00000007
        /*0d18*/ 	.word	0x00031c50
        /*0d1c*/ 	.short	0x010a
        /*0d1e*/ 	.byte	0x3f
	.zero		1


	//   ....[74]....
        /*0d20*/ 	.word	0x0001c140
        /*0d24*/ 	.word	0x00000006
        /*0d28*/ 	.word	0x00031c20
        /*0d2c*/ 	.short	0x010a
        /*0d2e*/ 	.byte	0x3f
	.zero		1


	//   ....[75]....
        /*0d30*/ 	.word	0x0001c190
        /*0d34*/ 	.word	0x00000007
        /*0d38*/ 	.word	0x00031ca0
        /*0d3c*/ 	.short	0x010a
        /*0d3e*/ 	.byte	0x3f
	.zero		1


	//   ....[76]....
        /*0d40*/ 	.word	0x0001c1e0
        /*0d44*/ 	.word	0x00000007
        /*0d48*/ 	.word	0x00031cc0
        /*0d4c*/ 	.short	0x010a
        /*0d4e*/ 	.byte	0x3f
	.zero		1


	//   ....[77]....
        /*0d50*/ 	.word	0x0001c230
        /*0d54*/ 	.word	0x00000007
        /*0d58*/ 	.word	0x00031ca0
        /*0d5c*/ 	.short	0x010a
        /*0d5e*/ 	.byte	0x3f
	.zero		1


	//   ....[78]....
        /*0d60*/ 	.word	0x0001c280
        /*0d64*/ 	.word	0x00000007
        /*0d68*/ 	.word	0x00031cc0
        /*0d6c*/ 	.short	0x010a
        /*0d6e*/ 	.byte	0x3f
	.zero		1


	//   ....[79]....
        /*0d70*/ 	.word	0x0001c420
        /*0d74*/ 	.word	0x00000004
        /*0d78*/ 	.word	0x00031c40
        /*0d7c*/ 	.short	0x010a
        /*0d7e*/ 	.byte	0x3f
	.zero		1


	//   ....[80]....
        /*0d80*/ 	.word	0x0001c470
        /*0d84*/ 	.word	0x0000001d
        /*0d88*/ 	.word	0x00031c20
        /*0d8c*/ 	.short	0x010a
        /*0d8e*/ 	.byte	0x3f
	.zero		1


	//   ....[81]....
        /*0d90*/ 	.word	0x0001c4c0
        /*0d94*/ 	.word	0x00000003
        /*0d98*/ 	.word	0x00031c40
        /*0d9c*/ 	.short	0x010a
        /*0d9e*/ 	.byte	0x3f
	.zero		1


	//   ....[82]....
        /*0da0*/ 	.word	0x0001c510
        /*0da4*/ 	.word	0x00000002
        /*0da8*/ 	.word	0x00031c60
        /*0dac*/ 	.short	0x010a
        /*0dae*/ 	.byte	0x3f
	.zero		1


	//   ....[83]....
        /*0db0*/ 	.word	0x0001c560
        /*0db4*/ 	.word	0x00000003
        /*0db8*/ 	.word	0x00031c40
        /*0dbc*/ 	.short	0x010a
        /*0dbe*/ 	.byte	0x3f
	.zero		1


	//   ....[84]....
        /*0dc0*/ 	.word	0x0001c5b0
        /*0dc4*/ 	.word	0x00000003
        /*0dc8*/ 	.word	0x00031c60
        /*0dcc*/ 	.short	0x010a
        /*0dce*/ 	.byte	0x3f
	.zero		1


	//   ....[85]....
        /*0dd0*/ 	.word	0x0001c600
        /*0dd4*/ 	.word	0x00000002
        /*0dd8*/ 	.word	0x00031c40
        /*0ddc*/ 	.short	0x010a
        /*0dde*/ 	.byte	0x3f
	.zero		1


	//   ....[86]....
        /*0de0*/ 	.word	0x0001c650
        /*0de4*/ 	.word	0x00000002
        /*0de8*/ 	.word	0x00031c60
        /*0dec*/ 	.short	0x010a
        /*0dee*/ 	.byte	0x3f
	.zero		1


	//   ....[87]....
        /*0df0*/ 	.word	0x0001c6a0
        /*0df4*/ 	.word	0x00000003
        /*0df8*/ 	.word	0x00031c60
        /*0dfc*/ 	.short	0x010a
        /*0dfe*/ 	.byte	0x3f
	.zero		1


	//   ....[88]....
        /*0e00*/ 	.word	0x0001d050
        /*0e04*/ 	.word	0x00000009
        /*0e08*/ 	.word	0x00031c20
        /*0e0c*/ 	.short	0x010a
        /*0e0e*/ 	.byte	0x3f
	.zero		1


	//   ....[89]....
        /*0e10*/ 	.word	0x0001d1f0
        /*0e14*/ 	.word	0x00000007
        /*0e18*/ 	.word	0x00000000
        /*0e1c*/ 	.short	0x010a
        /*0e1e*/ 	.byte	0x3f
	.zero		1


	//   ....[90]....
        /*0e20*/ 	.word	0x0001d240
        /*0e24*/ 	.word	0x00000003
        /*0e28*/ 	.word	0x00000000
        /*0e2c*/ 	.short	0x010a
        /*0e2e*/ 	.byte	0x3f
	.zero		1


	//   ....[91]....
        /*0e30*/ 	.word	0x0001d290
        /*0e34*/ 	.word	0x00000005
        /*0e38*/ 	.word	0x00000000
        /*0e3c*/ 	.short	0x010a
        /*0e3e*/ 	.byte	0x3f
	.zero		1


	//----- nvinfo : EIATTR_NUM_MBARRIERS
	.align		4
.L_1293:
        /*0e40*/ 	.byte	0x03, 0x38
        /*0e42*/ 	.short	0x0016


	//----- nvinfo : EIATTR_EXIT_INSTR_OFFSETS
	.align		4
        /*0e44*/ 	.byte	0x04, 0x1c
        /*0e46*/ 	.short	(.L_1295 - .L_1294)


	//   ....[0]....
.L_1294:
        /*0e48*/ 	.word	0x0001b6c0


	//----- nvinfo : EIATTR_MAX_THREADS
	.align		4
.L_1295:
        /*0e4c*/ 	.byte	0x04, 0x05
        /*0e4e*/ 	.short	(.L_1297 - .L_1296)
.L_1296:
        /*0e50*/ 	.word	0x00000200
        /*0e54*/ 	.word	0x00000001
        /*0e58*/ 	.word	0x00000001


	//----- nvinfo : EIATTR_CRS_STACK_SIZE
	.align		4
.L_1297:
        /*0e5c*/ 	.byte	0x04, 0x1e
        /*0e5e*/ 	.short	(.L_1299 - .L_1298)
.L_1298:
        /*0e60*/ 	.word	0x00000000


	//----- nvinfo : EIATTR_CBANK_PARAM_SIZE
	.align		4
.L_1299:
        /*0e64*/ 	.byte	0x03, 0x19
        /*0e66*/ 	.short	0x0a70


	//----- nvinfo : EIATTR_PARAM_CBANK
	.align		4
        /*0e68*/ 	.byte	0x04, 0x0a
        /*0e6a*/ 	.short	(.L_1301 - .L_1300)
	.align		4
.L_1300:
        /*0e6c*/ 	.word	index@(.nv.constant0._ZN7cutlass13device_kernelIN5flash11enable_sm90INS1_16FlashAttnFwdSm90INS1_25CollectiveMainloopFwdSm90ILi2EN4cute5tupleIJNS5_1CILi1EEES8_S8_EEENS6_IJNS7_ILi192EEENS7_ILi144EEENS7_ILi96EEEEEELi96ENS_10bfloat16_tEfNS_4arch4Sm90ELb0ELb0ELb0ELb1ELb0ELb1ELb0ELb0ELb1ELb0ELb0ELb0EEENS1_21CollectiveEpilogueFwdINS6_IJSA_SC_SB_EEES9_SE_SG_Li384ELb1ELb0ELb0ELb0EEENS1_36VarlenDynamicPersistentTileSchedulerILi192ELi144ELi384ELi32ELb0ELb0ELb1ELb0ELb1ELb1EEEEEEEEEvNT_6ParamsE)
        /*0e70*/ 	.short	0x0210
        /*0e72*/ 	.short	0x0a70


	//----- nvinfo : EIATTR_SW_WAR
	.align		4
.L_1301:
        /*0e74*/ 	.byte	0x04, 0x36
        /*0e76*/ 	.short	(.L_1303 - .L_1302)
.L_1302:
        /*0e78*/ 	.word	0x00000008
.L_1303:


//--------------------- .nv.info._ZN7cutlass13device_kernelIN5flash11enable_sm90INS1_16FlashAttnFwdSm90INS1_25CollectiveMainloopFwdSm90ILi2EN4cute5tupleIJNS5_1CILi1EEES8_S8_EEENS6_IJNS7_ILi192EEENS7_ILi128EEENS7_ILi96EEEEEELi96ENS_10bfloat16_tEfNS_4arch4Sm90ELb0ELb1ELb0ELb0ELb0ELb0ELb0ELb0ELb1ELb0ELb0ELb0EEENS1_21CollectiveEpilogueFwdINS6_IJSA_SC_SB_EEES9_SE_SG_Li384ELb0ELb0ELb0ELb0EEENS1_30DynamicPersistentTileSchedulerILi384ELi32ELb0ELb0ELb1EEEEEEEEEvNT_6ParamsE --------------------------
	.section	.nv.info._ZN7cutlass13device_kernelIN5flash11enable_sm90INS1_16FlashAttnFwdSm90INS1_25CollectiveMainloopFwdSm90ILi2EN4cute5tupleIJNS5_1CILi1EEES8_S8_EEENS6_IJNS7_ILi192EEENS7_ILi128EEENS7_ILi96EEEEEELi96ENS_10bfloat16_tEfNS_4arch4Sm90ELb0ELb1ELb0ELb0ELb0ELb0ELb0ELb0ELb1ELb0ELb0ELb0EEENS1_21CollectiveEpilogueFwdINS6_IJSA_SC_SB_EEES9_SE_SG_Li384ELb0ELb0ELb0ELb0EEENS1_30DynamicPersistentTileSchedulerILi384ELi32ELb0ELb0ELb1EEEEEEEEEvNT_6ParamsE,"",@"SHT_CUDA_INFO"
	.sectionflags	@""
	.align	4


	//----- nvinfo : EIATTR_CUDA_API_VERSION
	.align		4
        /*0000*/ 	.byte	0x04, 0x37
        /*0002*/ 	.short	(.L_1305 - .L_1304)
.L_1304:
        /*0004*/ 	.word	0x00000082


	//----- nvinfo : EIATTR_KPARAM_INFO
	.align		4
.L_1305:
        /*0008*/ 	.byte	0x04, 0x17
        /*000a*/ 	.short	(.L_1307 - .L_1306)
.L_1306:
        /*000c*/ 	.word	0x00000000
        /*0010*/ 	.short	0x0000
        /*0012*/ 	.short	0x0070
        /*0014*/ 	.byte	0x00, 0xf0, 0x01, 0x2e


	//----- nvinfo : EIATTR_SPARSE_MMA_MASK
	.align		4
.L_1307:
        /*0018*/ 	.byte	0x03, 0x50
        /*001a*/ 	.short	0x0000


	//----- nvinfo : EIATTR_MAXREG_COUNT
	.align		4
        /*001c*/ 	.byte	0x03, 0x1b
        /*001e*/ 	.short	0x0080


	//----- nvinfo : EIATTR_NUM_BARRIERS
	.align		4
        /*0020*/ 	.byte	0x02, 0x4c
        /*0022*/ 	.byte	0x10
	.zero		1


	//----- nvinfo : EIATTR_EXTERNS
	.align		4
        /*0024*/ 	.byte	0x04, 0x0f
        /*0026*/ 	.short	(.L_1309 - .L_1308)


	//   ....[0]....
	.align		4
.L_1308:
        /*0028*/ 	.word	index@(__assertfail)


	//----- nvinfo : EIATTR_MERCURY_ISA_VERSION
	.align		4
.L_1309:
        /*002c*/ 	.byte	0x03, 0x5f
        /*002e*/ 	.short	0x0101


	//----- nvinfo : EIATTR_INT_WARP_WIDE_INSTR_OFFSETS
	.align		4
        /*0030*/ 	.byte	0x04, 0x31
        /*0032*/ 	.short	(.L_1311 - .L_1310)


	//   ....[0]....
.L_1310:
        /*0034*/ 	.word	0x00000180


	//   ....[1]....
        /*0038*/ 	.word	0x000001b0


	//   ....[2]....
        /*003c*/ 	.word	0x000001c0


	//   ....[3]....
        /*0040*/ 	.word	0x0000f370


	//   ....[4]....
        /*0044*/ 	.word	0x0000f400


	//   ....[5]....
        /*0048*/ 	.word	0x0000f920


	//   ....[6]....
        /*004c*/ 	.word	0x00011630


	//   ....[7]....
        /*0050*/ 	.word	0x000116c0


	//----- nvinfo : EIATTR_COOP_GROUP_MASK_REGIDS
	.align		4
.L_1311:
        /*0054*/ 	.byte	0x04, 0x29
        /*0056*/ 	.short	(.L_1313 - .L_1312)


	//   ....[0]....
.L_1312:
        /*0058*/ 	.word	0xffffffff


	//   ....[1]....
        /*005c*/ 	.word	0xffffffff


	//   ....[2]....
        /*0060*/ 	.word	0xffffffff


	//   ....[3]....
        /*0064*/ 	.word	0xffffffff


	//   ....[4]....
        /*0068*/ 	.word	0xffffffff


	//   ....[5]....
        /*006c*/ 	.word	0xffffffff


	//   ....[6]....
        /*0070*/ 	.word	0xffffffff


	//   ....[7]....
        /*0074*/ 	.word	0xffffffff


	//   ....[8]....
        /*0078*/ 	.word	0xffffffff


	//   ....[9]....
        /*007c*/ 	.word	0xffffffff


	//   ....[10]....
        /*0080*/ 	.word	0xffffffff


	//   ....[11]....
        /*0084*/ 	.word	0xffffffff


	//   ....[12]....
        /*0088*/ 	.word	0xffffffff


	//   ....[13]....
        /*008c*/ 	.word	0xffffffff


	//   ....[14]....
        /*0090*/ 	.word	0xffffffff


	//   ....[15]....
        /*0094*/ 	.word	0xffffffff


	//   ....[16]....
        /*0098*/ 	.word	0xffffffff


	//   ....[17]....
        /*009c*/ 	.word	0xffffffff


	//   ....[18]....
        /*00a0*/ 	.word	0xffffffff


	//   ....[19]....
        /*00a4*/ 	.word	0xffffffff


	//   ....[20]....
        /*00a8*/ 	.word	0xffffffff


	//   ....[21]....
        /*00ac*/ 	.word	0xffffffff


	//   ....[22]....
        /*00b0*/ 	.word	0xffffffff


	//   ....[23]....
        /*00b4*/ 	.word	0xffffffff


	//   ....[24]....
        /*00b8*/ 	.word	0xffffffff


	//   ....[25]....
        /*00bc*/ 	.word	0xffffffff


	//   ....[26]....
        /*00c0*/ 	.word	0xffffffff


	//   ....[27]....
        /*00c4*/ 	.word	0xffffffff


	//   ....[28]....
        /*00c8*/ 	.word	0xffffffff


	//   ....[29]....
        /*00cc*/ 	.word	0xffffffff


	//   ....[30]....
        /*00d0*/ 	.word	0xffffffff


	//   ....[31]....
        /*00d4*/ 	.word	0xffffffff


	//   ....[32]....
        /*00d8*/ 	.word	0xffffffff


	//   ....[33]....
        /*00dc*/ 	.word	0xffffffff


	//   ....[34]....
        /*00e0*/ 	.word	0xffffffff


	//   ....[35]....
        /*00e4*/ 	.word	0xffffffff


	//   ....[36]....
        /*00e8*/ 	.word	0x0500000f


	//   ....[37]....
        /*00ec*/ 	.word	0x0500000f


	//----- nvinfo : EIATTR_COOP_GROUP_INSTR_OFFSETS
	.align		4
.L_1313:
        /*00f0*/ 	.byte	0x04, 0x28
        /*00f2*/ 	.short	(.L_1315 - .L_1314)


	//   ....[0]....
.L_1314:
        /*00f4*/ 	.word	0x00000060


	//   ....[1]....
        /*00f8*/ 	.word	0x00000190


	//   ....[2]....
        /*00fc*/ 	.word	0x000001e0


	//   ....[3]....
        /*0100*/ 	.word	0x000003d0


	//   ....[4]....
        /*0104*/ 	.word	0x00000530


	//   ....[5]....
        /*0108*/ 	.word	0x00000650


	//   ....[6]....
        /*010c*/ 	.word	0x000007b0


	//   ....[7]....
        /*0110*/ 	.word	0x00001810


	//   ....[8]....
        /*0114*/ 	.word	0x000033b0


	//   ....[9]....
        /*0118*/ 	.word	0x000034c0


	//   ....[10]....
        /*011c*/ 	.word	0x00003df0


	//   ....[11]....
        /*0120*/ 	.word	0x00003e40


	//   ....[12]....
        /*0124*/ 	.word	0x00004a10


	//   ....[13]....
        /*0128*/ 	.word	0x00006440


	//   ....[14]....
        /*012c*/ 	.word	0x00006540


	//   ....[15]....
        /*0130*/ 	.word	0x00006da0


	//   ....[16]....
        /*0134*/ 	.word	0x00006e10


	//   ....[17]....
        /*0138*/ 	.word	0x00007dd0


	//   ....[18]....
        /*013c*/ 	.word	0x000087a0


	//   ....[19]....
        /*0140*/ 	.word	0x000087e0


	//   ....[20]....
        /*0144*/ 	.word	0x00008d90


	//   ....[21]....
        /*0148*/ 	.word	0x00008e50


	//   ....[22]....
        /*014c*/ 	.word	0x0000a040


	//   ....[23]....
        /*0150*/ 	.word	0x0000b760


	//   ....[24]....
        /*0154*/ 	.word	0x0000b810


	//   ....[25]....
        /*0158*/ 	.word	0x0000c0b0


	//   ....[26]....
        /*015c*/ 	.word	0x0000c130


	//   ....[27]....
        /*0160*/ 	.word	0x0000d0f0


	//   ....[28]....
        /*0164*/ 	.word	0x0000d200


	//   ....[29]....
        /*0168*/ 	.word	0x0000d260


	//   ....[30]....
        /*016c*/ 	.word	0x0000d380


	//   ....[31]....
        /*0170*/ 	.word	0x0000d3b0


	//   ....[32]....
        /*0174*/ 	.word	0x0000e210


	//   ....[33]....
        /*0178*/ 	.word	0x0000eae0


	//   ....[34]....
        /*017c*/ 	.word	0x00011a10


	//   ....[35]....
        /*0180*/ 	.word	0x00011b90


	//   ....[36]....
        /*0184*/ 	.word	0x00012190


	//   ....[37]....
        /*0188*/ 	.word	0x00012570


	//----- nvinfo : EIATTR_REG_RECONFIG
	.align		4
.L_1315:
        /*018c*/ 	.byte	0x01, 0x54
	.zero		2


	//----- nvinfo : EIATTR_SYSCALL_OFFSETS
	.align		4
        /*0190*/ 	.byte	0x04, 0x46
        /*0192*/ 	.short	(.L_1317 - .L_1316)


	//   ....[0]....
.L_1316:
        /*0194*/ 	.word	0x00001a00


	//   ....[1]....
        /*0198*/ 	.word	0x0000f590


	//   ....[2]....
        /*019c*/ 	.word	0x0000f6d0


	//   ....[3]....
        /*01a0*/ 	.word	0x0000f7c0


	//----- nvinfo : EIATTR_MBARRIER_INSTR_OFFSETS
	.align		4
.L_1317:
        /*01a4*/ 	.byte	0x04, 0x39
        /*01a6*/ 	.short	(.L_1319 - .L_1318)


	//   ....[0]....
.L_1318:
        /*01a8*/ 	.word	0x00000280
        /*01ac*/ 	.word	0x000000ff
        /*01b0*/ 	.word	0x0002d800
        /*01b4*/ 	.short	0x0100
        /*01b6*/ 	.byte	0x06
	.zero		1


	//   ....[1]....
        /*01b8*/ 	.word	0x00000290
        /*01bc*/ 	.word	0x000000ff
        /*01c0*/ 	.word	0x0002d820
        /*01c4*/ 	.short	0x0100
        /*01c6*/ 	.byte	0x06
	.zero		1


	//   ....[2]....
        /*01c8*/ 	.word	0x00000380
        /*01cc*/ 	.word	0x000000ff
        /*01d0*/ 	.word	0x0002d830
        /*01d4*/ 	.short	0x0100
        /*01d6*/ 	.byte	0x08
	.zero		1


	//   ....[3]....
        /*01d8*/ 	.word	0x00000390
        /*01dc*/ 	.word	0x000000ff
        /*01e0*/ 	.word	0x0002d840
        /*01e4*/ 	.short	0x0100
        /*01e6*/ 	.byte	0x08
	.zero		1


	//   ....[4]....
        /*01e8*/ 	.word	0x000003a0
        /*01ec*/ 	.word	0x000000ff
        /*01f0*/ 	.word	0x0002d838
        /*01f4*/ 	.short	0x0100
        /*01f6*/ 	.byte	0x08
	.zero		1


	//   ....[5]....
        /*01f8*/ 	.word	0x000003b0
        /*01fc*/ 	.word	0x000000ff
        /*0200*/ 	.word	0x0002d848
        /*0204*/ 	.short	0x0100
        /*0206*/ 	.byte	0x08
	.zero		1


	//   ....[6]....
        /*0208*/ 	.word	0x000004e0
        /*020c*/ 	.word	0x000000ff
        /*0210*/ 	.word	0x0002d850
        /*0214*/ 	.short	0x0100
        /*0216*/ 	.byte	0x08
	.zero		1


	//   ....[7]....
        /*0218*/ 	.word	0x000004f0
        /*021c*/ 	.word	0x000000ff
        /*0220*/ 	.word	0x0002d860
        /*0224*/ 	.short	0x0100
        /*0226*/ 	.byte	0x08
	.zero		1


	//   ....[8]....
        /*0228*/ 	.word	0x00000500
        /*022c*/ 	.word	0x000000ff
        /*0230*/ 	.word	0x0002d858
        /*0234*/ 	.short	0x0100
        /*0236*/ 	.byte	0x08
	.zero		1


	//   ....[9]....
        /*0238*/ 	.word	0x00000510
        /*023c*/ 	.word	0x000000ff
        /*0240*/ 	.word	0x0002d868
        /*0244*/ 	.short	0x0100
        /*0246*/ 	.byte	0x08
	.zero		1


	//   ....[10]....
        /*0248*/ 	.word	0x00000600
        /*024c*/ 	.word	0x000000ff
        /*0250*/ 	.word	0x0002d870
        /*0254*/ 	.short	0x0100
        /*0256*/ 	.byte	0x06
	.zero		1


	//   ....[11]....
        /*0258*/ 	.word	0x00000610
        /*025c*/ 	.word	0x000000ff
        /*0260*/ 	.word	0x0002d880
        /*0264*/ 	.short	0x0100
        /*0266*/ 	.byte	0x06
	.zero		1


	//   ....[12]....
        /*0268*/ 	.word	0x00000620
        /*026c*/ 	.word	0x000000ff
        /*0270*/ 	.word	0x0002d878
        /*0274*/ 	.short	0x0100
        /*0276*/ 	.byte	0x06
	.zero		1


	//   ....[13]....
        /*0278*/ 	.word	0x00000630
        /*027c*/ 	.word	0x000000ff
        /*0280*/ 	.word	0x0002d888
        /*0284*/ 	.short	0x0100
        /*0286*/ 	.byte	0x06
	.zero		1


	//   ....[14]....
        /*0288*/ 	.word	0x00000760
        /*028c*/ 	.word	0x000000ff
        /*0290*/ 	.word	0x0002d890
        /*0294*/ 	.short	0x0100
        /*0296*/ 	.byte	0x08
	.zero		1


	//   ....[15]....
        /*0298*/ 	.word	0x00000770
        /*029c*/ 	.word	0x000000ff
        /*02a0*/ 	.word	0x0002d8a0
        /*02a4*/ 	.short	0x0100
        /*02a6*/ 	.byte	0x08
	.zero		1


	//   ....[16]....
        /*02a8*/ 	.word	0x00000780
        /*02ac*/ 	.word	0x000000ff
        /*02b0*/ 	.word	0x0002d898
        /*02b4*/ 	.short	0x0100
        /*02b6*/ 	.byte	0x08
	.zero		1


	//   ....[17]....
        /*02b8*/ 	.word	0x00000790
        /*02bc*/ 	.word	0x000000ff
        /*02c0*/ 	.word	0x0002d8a8
        /*02c4*/ 	.short	0x0100
        /*02c6*/ 	.byte	0x08
	.zero		1


	//   ....[18]....
        /*02c8*/ 	.word	0x000008c0
        /*02cc*/ 	.word	0x000000ff
        /*02d0*/ 	.word	0x0002d8b0
        /*02d4*/ 	.short	0x0100
        /*02d6*/ 	.byte	0x08
	.zero		1


	//   ....[19]....
        /*02d8*/ 	.word	0x000008d0
        /*02dc*/ 	.word	0x000000ff
        /*02e0*/ 	.word	0x0002d8c0
        /*02e4*/ 	.short	0x0100
        /*02e6*/ 	.byte	0x08
	.zero		1


	//   ....[20]....
        /*02e8*/ 	.word	0x000008e0
        /*02ec*/ 	.word	0x000000ff
        /*02f0*/ 	.word	0x0002d8b8
        /*02f4*/ 	.short	0x0100
        /*02f6*/ 	.byte	0x08
	.zero		1


	//   ....[21]....
        /*02f8*/ 	.word	0x000008f0
        /*02fc*/ 	.word	0x000000ff
        /*0300*/ 	.word	0x0002d8c8
        /*0304*/ 	.short	0x0100
        /*0306*/ 	.byte	0x08
	.zero		1


	//   ....[22]....
        /*0308*/ 	.word	0x00001a80
        /*030c*/ 	.word	0x000000ff
        /*0310*/ 	.word	0x0002d800
        /*0314*/ 	.short	0x010a
        /*0316*/ 	.byte	0x27
	.zero		1


	//   ....[23]....
        /*0318*/ 	.word	0x00001b00
        /*031c*/ 	.word	0x00000007
        /*0320*/ 	.word	0x0002d830
        /*0324*/ 	.short	0x010a
        /*0326*/ 	.byte	0x3f
	.zero		1


	//   ....[24]....
        /*0328*/ 	.word	0x00001b50
        /*032c*/ 	.word	0x00000007
        /*0330*/ 	.word	0x0002d830
        /*0334*/ 	.short	0x010a
        /*0336*/ 	.byte	0x3f
	.zero		1


	//   ....[25]....
        /*0338*/ 	.word	0x00001f40
        /*033c*/ 	.word	0x00000000
        /*0340*/ 	.word	0x00000000
        /*0344*/ 	.short	0x0101
        /*0346*/ 	.byte	0x3f
	.zero		1


	//   ....[26]....
        /*0348*/ 	.word	0x00004e60
        /*034c*/ 	.word	0x000000ff
        /*0350*/ 	.word	0x0002d830
        /*0354*/ 	.short	0x010a
        /*0356*/ 	.byte	0x06
	.zero		1


	//   ....[27]....
        /*0358*/ 	.word	0x00004ea0
        /*035c*/ 	.word	0x000000ff
        /*0360*/ 	.word	0x0002d830
        /*0364*/ 	.short	0x010a
        /*0366*/ 	.byte	0x06
	.zero		1


	//   ....[28]....
        /*0368*/ 	.word	0x00005120
        /*036c*/ 	.word	0x000000ff
        /*0370*/ 	.word	0x0002d850
        /*0374*/ 	.short	0x010a
        /*0376*/ 	.byte	0x06
	.zero		1


	//   ....[29]....
        /*0378*/ 	.word	0x00005160
        /*037c*/ 	.word	0x000000ff
        /*0380*/ 	.word	0x0002d850
        /*0384*/ 	.short	0x010a
        /*0386*/ 	.byte	0x06
	.zero		1


	//   ....[30]....
        /*0388*/ 	.word	0x000056d0
        /*038c*/ 	.word	0x0000000b
        /*0390*/ 	.word	0x00000000
        /*0394*/ 	.short	0x0101
        /*0396*/ 	.byte	0x3f
	.zero		1


	//   ....[31]....
        /*0398*/ 	.word	0x000071f0
        /*039c*/ 	.word	0x0000000e
        /*03a0*/ 	.word	0x00000000
        /*03a4*/ 	.short	0x0101
        /*03a6*/ 	.byte	0x3f
	.zero		1


	//   ....[32]....
        /*03a8*/ 	.word	0x00008120
        /*03ac*/ 	.word	0x000000ff
        /*03b0*/ 	.word	0x0002d830
        /*03b4*/ 	.short	0x010a
        /*03b6*/ 	.byte	0x06
	.zero		1


	//   ....[33]....
        /*03b8*/ 	.word	0x00008160
        /*03bc*/ 	.word	0x000000ff
        /*03c0*/ 	.word	0x0002d830
        /*03c4*/ 	.short	0x010a
        /*03c6*/ 	.byte	0x06
	.zero		1


	//   ....[34]....
        /*03c8*/ 	.word	0x000083e0
        /*03cc*/ 	.word	0x000000ff
        /*03d0*/ 	.word	0x0002d850
        /*03d4*/ 	.short	0x010a
        /*03d6*/ 	.byte	0x06
	.zero		1


	//   ....[35]....
        /*03d8*/ 	.word	0x00008420
        /*03dc*/ 	.word	0x000000ff
        /*03e0*/ 	.word	0x0002d850
        /*03e4*/ 	.short	0x010a
        /*03e6*/ 	.byte	0x06
	.zero		1


	//   ....[36]....
        /*03e8*/ 	.word	0x000095e0
        /*03ec*/ 	.word	0x0000002a
        /*03f0*/ 	.word	0x00000000
        /*03f4*/ 	.short	0x0101
        /*03f6*/ 	.byte	0x3f
	.zero		1


	//   ....[37]....
        /*03f8*/ 	.word	0x00009670
        /*03fc*/ 	.word	0x0000002b
        /*0400*/ 	.word	0x00000000
        /*0404*/ 	.short	0x0101
        /*0406*/ 	.byte	0x3f
	.zero		1


	//   ....[38]....
        /*0408*/ 	.word	0x0000a1e0
        /*040c*/ 	.word	0x000000ff
        /*0410*/ 	.word	0x0002d830
        /*0414*/ 	.short	0x010a
        /*0416*/ 	.byte	0x06
	.zero		1


	//   ....[39]....
        /*0418*/ 	.word	0x0000a220
        /*041c*/ 	.word	0x000000ff
        /*0420*/ 	.word	0x0002d830
        /*0424*/ 	.short	0x010a
        /*0426*/ 	.byte	0x06
	.zero		1


	//   ....[40]....
        /*0428*/ 	.word	0x0000a4a0
        /*042c*/ 	.word	0x000000ff
        /*0430*/ 	.word	0x0002d850
        /*0434*/ 	.short	0x010a
        /*0436*/ 	.byte	0x06
	.zero		1


	//   ....[41]....
        /*0438*/ 	.word	0x0000a4e0
        /*043c*/ 	.word	0x000000ff
        /*0440*/ 	.word	0x0002d850
        /*0444*/ 	.short	0x010a
        /*0446*/ 	.byte	0x06
	.zero		1


	//   ....[42]....
        /*0448*/ 	.word	0x0000a9f0
        /*044c*/ 	.word	0x0000000d
        /*0450*/ 	.word	0x00000000
        /*0454*/ 	.short	0x0101
        /*0456*/ 	.byte	0x3f
	.zero		1


	//   ....[43]....
        /*0458*/ 	.word	0x0000c420
        /*045c*/ 	.word	0x0000000c
        /*0460*/ 	.word	0x00000000
        /*0464*/ 	.short	0x0101
        /*0466*/ 	.byte	0x3f
	.zero		1


	//   ....[44]....
        /*0468*/ 	.word	0x0000d170
        /*046c*/ 	.word	0x000000ff
        /*0470*/ 	.word	0x0002d850
        /*0474*/ 	.short	0x010a
        /*0476*/ 	.byte	0x09
	.zero		1


	//   ....[45]....
        /*0478*/ 	.word	0x0000d1b0
        /*047c*/ 	.word	0x000000ff
        /*0480*/ 	.word	0x0002d850
        /*0484*/ 	.short	0x010a
        /*0486*/ 	.byte	0x09
	.zero		1


	//   ....[46]....
        /*0488*/ 	.word	0x0000d7f0
        /*048c*/ 	.word	0x0000000b
        /*0490*/ 	.word	0x00000000
        /*0494*/ 	.short	0x0101
        /*0496*/ 	.byte	0x3f
	.zero		1


	//   ....[47]....
        /*0498*/ 	.word	0x0000e400
        /*049c*/ 	.word	0x000000ff
        /*04a0*/ 	.word	0x00000000
        /*04a4*/ 	.short	0x0101
        /*04a6*/ 	.byte	0x05
	.zero		1


	//   ....[48]....
        /*04a8*/ 	.word	0x0000fbf0
        /*04ac*/ 	.word	0x0000000d
        /*04b0*/ 	.word	0x0002d840
        /*04b4*/ 	.short	0x010a
        /*04b6*/ 	.byte	0x3f
	.zero		1


	//   ....[49]....
        /*04b8*/ 	.word	0x00010070
        /*04bc*/ 	.word	0x000000ff
        /*04c0*/ 	.word	0x0002d820
        /*04c4*/ 	.short	0x010a
        /*04c6*/ 	.byte	0x2a
	.zero		1


	//   ....[50]....
        /*04c8*/ 	.word	0x00010340
        /*04cc*/ 	.word	0x00000003
        /*04d0*/ 	.word	0x0002d840
        /*04d4*/ 	.short	0x010a
        /*04d6*/ 	.byte	0x3f
	.zero		1


	//   ....[51]....
        /*04d8*/ 	.word	0x00010590
        /*04dc*/ 	.word	0x00000002
        /*04e0*/ 	.word	0x00000060
        /*04e4*/ 	.short	0x010a
        /*04e6*/ 	.byte	0x3f
	.zero		1


	//   ....[52]....
        /*04e8*/ 	.word	0x00010a80
        /*04ec*/ 	.word	0x00000004
        /*04f0*/ 	.word	0x0002d840
        /*04f4*/ 	.short	0x010a
        /*04f6*/ 	.byte	0x3f
	.zero		1


	//   ....[53]....
        /*04f8*/ 	.word	0x00010cd0
        /*04fc*/ 	.word	0x00000003
        /*0500*/ 	.word	0x00000060
        /*0504*/ 	.short	0x010a
        /*0506*/ 	.byte	0x3f
	.zero		1


	//   ....[54]....
        /*0508*/ 	.word	0x00011120
        /*050c*/ 	.word	0x00000003
        /*0510*/ 	.word	0x0002d840
        /*0514*/ 	.short	0x010a
        /*0516*/ 	.byte	0x3f
	.zero		1


	//   ....[55]....
        /*0518*/ 	.word	0x00011370
        /*051c*/ 	.word	0x00000003
        /*0520*/ 	.word	0x00000060
        /*0524*/ 	.short	0x010a
        /*0526*/ 	.byte	0x3f
	.zero		1


	//   ....[56]....
        /*0528*/ 	.word	0x00011740
        /*052c*/ 	.word	0x00000003
        /*0530*/ 	.word	0x0002d860
        /*0534*/ 	.short	0x010a
        /*0536*/ 	.byte	0x3f
	.zero		1


	//   ....[57]....
        /*0538*/ 	.word	0x00011b70
        /*053c*/ 	.word	0x00000009
        /*0540*/ 	.word	0x0002d820
        /*0544*/ 	.short	0x010a
        /*0546*/ 	.byte	0x3f
	.zero		1


	//   ....[58]....
        /*0548*/ 	.word	0x00011c90
        /*054c*/ 	.word	0x00000005
        /*0550*/ 	.word	0x00000000
        /*0554*/ 	.short	0x010a
        /*0556*/ 	.byte	0x3f
	.zero		1


	//   ....[59]....
        /*0558*/ 	.word	0x00011d00
        /*055c*/ 	.word	0x00000003
        /*0560*/ 	.word	0x00000000
        /*0564*/ 	.short	0x010a
        /*0566*/ 	.byte	0x3f
	.zero		1


	//   ....[60]....
        /*0568*/ 	.word	0x00011d60
        /*056c*/ 	.word	0x00000013
        /*0570*/ 	.word	0x00000000
        /*0574*/ 	.short	0x010a
        /*0576*/ 	.byte	0x3f
	.zero		1


	//   ....[61]....
        /*0578*/ 	.word	0x00011d90
        /*057c*/ 	.word	0x00000007
        /*0580*/ 	.word	0x00000000
        /*0584*/ 	.short	0x010a
        /*0586*/ 	.byte	0x3f
	.zero		1


	//   ....[62]....
        /*0588*/ 	.word	0x00011e00
        /*058c*/ 	.word	0x00000003
        /*0590*/ 	.word	0x0002d800
        /*0594*/ 	.short	0x010a
        /*0596*/ 	.byte	0x3f
	.zero		1


	//   ....[63]....
        /*0598*/ 	.word	0x00011e50
        /*059c*/ 	.word	0x00000007
        /*05a0*/ 	.word	0x0002d830
        /*05a4*/ 	.short	0x010a
        /*05a6*/ 	.byte	0x3f
	.zero		1


	//   ....[64]....
        /*05a8*/ 	.word	0x00011eb0
        /*05ac*/ 	.word	0x0000000b
        /*05b0*/ 	.word	0x0002d830
        /*05b4*/ 	.short	0x010a
        /*05b6*/ 	.byte	0x3f
	.zero		1


	//   ....[65]....
        /*05b8*/ 	.word	0x00011f10
        /*05bc*/ 	.word	0x0000000b
        /*05c0*/ 	.word	0x0002d850
        /*05c4*/ 	.short	0x010a
        /*05c6*/ 	.byte	0x3f
	.zero		1


	//   ....[66]....
        /*05c8*/ 	.word	0x00011f70
        /*05cc*/ 	.word	0x0000000c
        /*05d0*/ 	.word	0x0002d830
        /*05d4*/ 	.short	0x010a
        /*05d6*/ 	.byte	0x3f
	.zero		1


	//   ....[67]....
        /*05d8*/ 	.word	0x00011fd0
        /*05dc*/ 	.word	0x0000000c
        /*05e0*/ 	.word	0x0002d850
        /*05e4*/ 	.short	0x010a
        /*05e6*/ 	.byte	0x3f
	.zero		1


	//   ....[68]....
        /*05e8*/ 	.word	0x00012030
        /*05ec*/ 	.word	0x0000000e
        /*05f0*/ 	.word	0x0002d830
        /*05f4*/ 	.short	0x010a
        /*05f6*/ 	.byte	0x3f
	.zero		1


	//   ....[69]....
        /*05f8*/ 	.word	0x00012090
        /*05fc*/ 	.word	0x0000000e
        /*0600*/ 	.word	0x0002d850
        /*0604*/ 	.short	0x010a
        /*0606*/ 	.byte	0x3f
	.zero		1


	//   ....[70]....
        /*0608*/ 	.word	0x000120f0
        /*060c*/ 	.word	0x00000003
        /*0610*/ 	.word	0x0002d850
        /*0614*/ 	.short	0x010a
        /*0616*/ 	.byte	0x3f
	.zero		1


	//   ....[71]....
        /*0618*/ 	.word	0x00012240
        /*061c*/ 	.word	0x0000000d
        /*0620*/ 	.word	0x0002d840
        /*0624*/ 	.short	0x010a
        /*0626*/ 	.byte	0x3f
	.zero		1


	//   ....[72]....
        /*0628*/ 	.word	0x000122a0
        /*062c*/ 	.word	0x00000005
        /*0630*/ 	.word	0x0002d820
        /*0634*/ 	.short	0x010a
        /*0636*/ 	.byte	0x3f
	.zero		1


	//   ....[73]....
        /*0638*/ 	.word	0x000122f0
        /*063c*/ 	.word	0x00000003
        /*0640*/ 	.word	0x0002d840
        /*0644*/ 	.short	0x010a
        /*0646*/ 	.byte	0x3f
	.zero		1


	//   ....[74]....
        /*0648*/ 	.word	0x00012340
        /*064c*/ 	.word	0x00000002
        /*0650*/ 	.word	0x00000060
        /*0654*/ 	.short	0x010a
        /*0656*/ 	.byte	0x3f
	.zero		1


	//   ....[75]....
        /*0658*/ 	.word	0x00012390
        /*065c*/ 	.word	0x00000004
        /*0660*/ 	.word	0x0002d840
        /*0664*/ 	.short	0x010a
        /*0666*/ 	.byte	0x3f
	.zero		1


	//   ....[76]....
        /*0668*/ 	.word	0x000123e0
        /*066c*/ 	.word	0x00000003
        /*0670*/ 	.word	0x00000060
        /*0674*/ 	.short	0x010a
        /*0676*/ 	.byte	0x3f
	.zero		1


	//   ....[77]....
        /*0678*/ 	.word	0x00012430
        /*067c*/ 	.word	0x00000003
        /*0680*/ 	.word	0x0002d840
        /*0684*/ 	.short	0x010a
        /*0686*/ 	.byte	0x3f
	.zero		1


	//   ....[78]....
        /*0688*/ 	.word	0x00012480
        /*068c*/ 	.word	0x00000003
        /*0690*/ 	.word	0x00000060
        /*0694*/ 	.short	0x010a
        /*0696*/ 	.byte	0x3f
	.zero		1


	//   ....[79]....
        /*0698*/ 	.word	0x000124d0
        /*069c*/ 	.word	0x00000003
        /*06a0*/ 	.word	0x0002d860
        /*06a4*/ 	.short	0x010a
        /*06a6*/ 	.byte	0x3f
	.zero		1


	//   ....[80]....
        /*06a8*/ 	.word	0x000125b0
        /*06ac*/ 	.word	0x00000009
        /*06b0*/ 	.word	0x0002d820
        /*06b4*/ 	.short	0x010a
        /*06b6*/ 	.byte	0x3f
	.zero		1


	//   ....[81]....
        /*06b8*/ 	.word	0x00012600
        /*06bc*/ 	.word	0x00000005
        /*06c0*/ 	.word	0x00000000
        /*06c4*/ 	.short	0x010a
        /*06c6*/ 	.byte	0x3f
	.zero		1


	//   ....[82]....
        /*06c8*/ 	.word	0x00012650
        /*06cc*/ 	.word	0x00000003
        /*06d0*/ 	.word	0x00000000
        /*06d4*/ 	.short	0x010a
        /*06d6*/ 	.byte	0x3f
	.zero		1


	//   ....[83]....
        /*06d8*/ 	.word	0x000126a0
        /*06dc*/ 	.word	0x00000013
        /*06e0*/ 	.word	0x00000000
        /*06e4*/ 	.short	0x010a
        /*06e6*/ 	.byte	0x3f
	.zero		1


	//----- nvinfo : EIATTR_NUM_MBARRIERS
	.align		4
.L_1319:
        /*06e8*/ 	.byte	0x03, 0x38
        /*06ea*/ 	.short	0x0016


	//----- nvinfo : EIATTR_EXIT_INSTR_OFFSETS
	.align		4
        /*06ec*/ 	.byte	0x04, 0x1c
        /*06ee*/ 	.short	(.L_1321 - .L_1320)


	//   ....[0]....
.L_1320:
        /*06f0*/ 	.word	0x00000a50


	//   ....[1]....
        /*06f4*/ 	.word	0x0000eaa0


	//   ....[2]....
        /*06f8*/ 	.word	0x0000eb00


	//   ....[3]....
        /*06fc*/ 	.word	0x00011bb0


	//   ....[4]....
        /*0700*/ 	.word	0x00011de0


	//----- nvinfo : EIATTR_MAX_THREADS
	.align		4
.L_1321:
        /*0704*/ 	.byte	0x04, 0x05
        /*0706*/ 	.short	(.L_1323 - .L_1322)
.L_1322:
        /*0708*/ 	.word	0x00000200
        /*070c*/ 	.word	0x00000001
        /*0710*/ 	.word	0x00000001


	//----- nvinfo : EIATTR_CRS_STACK_SIZE
	.align		4
.L_1323:
        /*0714*/ 	.byte	0x04, 0x1e
        /*0716*/ 	.short	(.L_1325 - .L_1324)
.L_1324:
        /*0718*/ 	.word	0x00000000


	//----- nvinfo : EIATTR_CBANK_PARAM_SIZE
	.align		4
.L_1325:
        /*071c*/ 	.byte	0x03, 0x19
        /*071e*/ 	.short	0x0bf0


	//----- nvinfo : EIATTR_PARAM_CBANK
	.align		4
        /*0720*/ 	.byte	0x04, 0x0a
        /*0722*/ 	.short	(.L_1327 - .L_1326)
	.align		4
.L_1326:
        /*0724*/ 	.word	index@(.nv.constant0._ZN7cutlass13device_kernelIN5flash11enable_sm90INS1_16FlashAttnFwdSm90INS1_25CollectiveMainloopFwdSm90ILi2EN4cute5tupleIJNS5_1CILi1EEES8_S8_EEENS6_IJNS7_ILi192EEENS7_ILi128EEENS7_ILi96EEEEEELi96ENS_10bfloat16_tEfNS_4arch4Sm90ELb0ELb1ELb0ELb0ELb0ELb0ELb0ELb0ELb1ELb0ELb0ELb0EEENS1_21CollectiveEpilogueFwdINS6_IJSA_SC_SB_EEES9_SE_SG_Li384ELb0ELb0ELb0ELb0EEENS1_30DynamicPersistentTileSchedulerILi384ELi32ELb0ELb0ELb1EEEEEEEEEvNT_6ParamsE)
        /*0728*/ 	.short	0x0210
        /*072a*/ 	.short	0x0bf0


	//----- nvinfo : EIATTR_SW_WAR
	.align		4
.L_1327:
        /*072c*/ 	.byte	0x04, 0x36
        /*072e*/ 	.short	(.L_1329 - .L_1328)
.L_1328:
        /*0730*/ 	.word	0x00000008
.L_1329:


//--------------------- .nv.info._ZN7cutlass13device_kernelIN5flash11enable_sm90INS1_16FlashAttnFwdSm90INS1_25CollectiveMainloopFwdSm90ILi2EN4cute5tupleIJNS5_1CILi1EEES8_S8_EEENS6_IJNS7_ILi192EEENS7_ILi128EEENS7_ILi96EEEEEELi96ENS_10bfloat16_tEfNS_4arch4Sm90ELb0ELb1ELb0ELb1ELb0ELb0ELb0ELb0ELb1ELb0ELb0ELb0EEENS1_21CollectiveEpilogueFwdINS6_IJSA_SC_SB_EEES9_SE_SG_Li384ELb1ELb0ELb0ELb0EEENS1_36VarlenDynamicPersistentTileSchedulerILi192ELi128ELi384ELi32ELb0ELb0ELb1ELb1ELb0ELb1EEEEEEEEEvNT_6ParamsE --------------------------
	.section	.nv.info._ZN7cutlass13device_kernelIN5flash11enable_sm90INS1_16FlashAttnFwdSm90INS1_25CollectiveMainloopFwdSm90ILi2EN4cute5tupleIJNS5_1CILi1EEES8_S8_EEENS6_IJNS7_ILi192EEENS7_ILi128EEENS7_ILi96EEEEEELi96ENS_10bfloat16_tEfNS_4arch4Sm90ELb0ELb1ELb0ELb1ELb0ELb0ELb0ELb0ELb1ELb0ELb0ELb0EEENS1_21CollectiveEpilogueFwdINS6_IJSA_SC_SB_EEES9_SE_SG_Li384ELb1ELb0ELb0ELb0EEENS1_36VarlenDynamicPersistentTileSchedulerILi192ELi128ELi384ELi32ELb0ELb0ELb1ELb1ELb0ELb1EEEEEEEEEvNT_6ParamsE,"",@"SHT_CUDA_INFO"
	.sectionflags	@""
	.align	4


	//----- nvinfo : EIATTR_CUDA_API_VERSION
	.align		4
        /*0000*/ 	.byte	0x04, 0x37
        /*0002*/ 	.short	(.L_1331 - .L_1330)
.L_1330:
        /*0004*/ 	.word	0x00000082


	//----- nvinfo : EIATTR_KPARAM_INFO
	.align		4
.L_1331:
        /*0008*/ 	.byte	0x04, 0x17
        /*000a*/ 	.short	(.L_1333 - .L_1332)
.L_1332:
        /*000c*/ 	.word	0x00000000
        /*0010*/ 	.short	0x0000
        /*0012*/ 	.short	0x0070
        /*0014*/ 	.byte	0x00, 0xf0, 0x01, 0x28


	//----- nvinfo : EIATTR_SPARSE_MMA_MASK
	.align		4
.L_1333:
        /*0018*/ 	.byte	0x03, 0x50
        /*001a*/ 	.short	0x0000


	//----- nvinfo : EIATTR_MAXREG_COUNT
	.align		4
        /*001c*/ 	.byte	0x03, 0x1b
        /*001e*/ 	.short	0x0080


	//----- nvinfo : EIATTR_NUM_BARRIERS
	.align		4
        /*0020*/ 	.byte	0x02, 0x4c
        /*0022*/ 	.byte	0x10
	.zero		1


	//----- nvinfo : EIATTR_EXTERNS
	.align		4
        /*0024*/ 	.byte	0x04, 0x0f
        /*0026*/ 	.short	(.L_1335 - .L_1334)


	//   ....[0]....
	.align		4
.L_1334:
        /*0028*/ 	.word	index@(__assertfail)


	//----- nvinfo : EIATTR_ANNOTATIONS
	.align		4
.L_1335:
        /*002c*/ 	.byte	0x04, 0x55
        /*002e*/ 	.short	(.L_1337 - .L_1336)


	//   ....[0]....
.L_1336:
        /*0030*/ 	.word	0x00000001
        /*0034*/ 	.byte	0x40, 0x02, 0x01, 0x00, 0x01, 0x00, 0x00, 0x00, 0xd0, 0x0c, 0x01, 0x00


	//----- nvinfo : EIATTR_MERCURY_ISA_VERSION
	.align		4
.L_1337:
        /*0040*/ 	.byte	0x03, 0x5f
        /*0042*/ 	.short	0x0101


	//----- nvinfo : EIATTR_UNUSED_LOAD_BYTE_OFFSET
	.align		4
        /*0044*/ 	.byte	0x04, 0x44
        /*0046*/ 	.short	(.L_1339 - .L_1338)


	//   ....[0]....
.L_1338:
        /*0048*/ 	.word	0x00000a80
        /*004c*/ 	.word	0x0000fff0


	//   ....[1]....
        /*0050*/ 	.word	0x0000dc80
        /*0054*/ 	.word	0x0000fff0


	//----- nvinfo : EIATTR_INT_WARP_WIDE_INSTR_OFFSETS
	.align		4
.L_1339:
        /*0058*/ 	.byte	0x04, 0x31
        /*005a*/ 	.short	(.L_1341 - .L_1340)


	//   ....[0]....
.L_1340:
        /*005c*/ 	.word	0x00000160


	//   ....[1]....
        /*0060*/ 	.word	0x000001a0


	//   ....[2]....
        /*0064*/ 	.word	0x00000210


	//   ....[3]....
        /*0068*/ 	.word	0x00010880


	//   ....[4]....
        /*006c*/ 	.word	0x00010910


	//   ....[5]....
        /*0070*/ 	.word	0x00010dc0


	//   ....[6]....
        /*0074*/ 	.word	0x00010e00


	//   ....[7]....
        /*0078*/ 	.word	0x00010f40


	//   ....[8]....
        /*007c*/ 	.word	0x00011010


	//   ....[9]....
        /*0080*/ 	.word	0x00012ee0


	//   ....[10]....
        /*0084*/ 	.word	0x00012f70


	//----- nvinfo : EIATTR_COOP_GROUP_MASK_REGIDS
	.align		4
.L_1341:
        /*0088*/ 	.byte	0x04, 0x29
        /*008a*/ 	.short	(.L_1343 - .L_1342)


	//   ....[0]....
.L_1342:
        /*008c*/ 	.word	0xffffffff


	//   ....[1]....
        /*0090*/ 	.word	0xffffffff


	//   ....[2]....
        /*0094*/ 	.word	0xffffffff


	//   ....[3]....
        /*0098*/ 	.word	0xffffffff


	//   ....[4]....
        /*009c*/ 	.word	0xffffffff


	//   ....[5]....
        /*00a0*/ 	.word	0xffffffff


	//   ....[6]....
        /*00a4*/ 	.word	0xffffffff


	//   ....[7]....
        /*00a8*/ 	.word	0xffffffff


	//   ....[8]....
        /*00ac*/ 	.word	0xffffffff


	//   ....[9]....
        /*00b0*/ 	.word	0xffffffff


	//   ....[10]....
        /*00b4*/ 	.word	0xffffffff


	//   ....[11]....
        /*00b8*/ 	.word	0xffffffff


	//   ....[12]....
        /*00bc*/ 	.word	0xffffffff


	//   ....[13]....
        /*00c0*/ 	.word	0xffffffff


	//   ....[14]....
        /*00c4*/ 	.word	0xffffffff


	//   ....[15]....
        /*00c8*/ 	.word	0xffffffff


	//   ....[16]....
        /*00cc*/ 	.word	0xffffffff


	//   ....[17]....
        /*00d0*/ 	.word	0xffffffff


	//   ....[18]....
        /*00d4*/ 	.word	0xffffffff


	//   ....[19]....
        /*00d8*/ 	.word	0xffffffff


	//   ....[20]....
        /*00dc*/ 	.word	0xffffffff


	//   ....[21]....
        /*00e0*/ 	.word	0xffffffff


	//   ....[22]....
        /*00e4*/ 	.word	0xffffffff


	//   ....[23]....
        /*00e8*/ 	.word	0xffffffff


	//   ....[24]....
        /*00ec*/ 	.word	0xffffffff


	//   ....[25]....
        /*00f0*/ 	.word	0xffffffff


	//   ....[26]....
        /*00f4*/ 	.word	0xffffffff


	//   ....[27]....
        /*00f8*/ 	.word	0xffffffff


	//   ....[28]....
        /*00fc*/ 	.word	0xffffffff


	//   ....[29]....
        /*0100*/ 	.word	0xffffffff


	//   ....[30]....
        /*0104*/ 	.word	0xffffffff


	//   ....[31]....
        /*0108*/ 	.word	0xffffffff


	//   ....[32]....
        /*010c*/ 	.word	0xffffffff


	//   ....[33]....
        /*0110*/ 	.word	0xffffffff


	//   ....[34]....
        /*0114*/ 	.word	0xffffffff


	//   ....[35]....
        /*0118*/ 	.word	0xffffffff


	//   ....[36]....
        /*011c*/ 	.word	0xffffffff


	//   ....[37]....
        /*0120*/ 	.word	0xffffffff


	//   ....[38]....
        /*0124*/ 	.word	0xffffffff


	//   ....[39]....
        /*0128*/ 	.word	0xffffffff


	//   ....[40]....
        /*012c*/ 	.word	0xffffffff


	//   ....[41]....
        /*0130*/ 	.word	0xffffffff


	//   ....[42]....
        /*0134*/ 	.word	0xffffffff


	//   ....[43]....
        /*0138*/ 	.word	0xffffffff


	//   ....[44]....
        /*013c*/ 	.word	0xffffffff


	//   ....[45]....
        /*0140*/ 	.word	0xffffffff


	//   ....[46]....
        /*0144*/ 	.word	0xffffffff


	//   ....[47]....
        /*0148*/ 	.word	0xffffffff


	//   ....[48]....
        /*014c*/ 	.word	0xffffffff


	//   ....[49]....
        /*0150*/ 	.word	0xffffffff


	//   ....[50]....
        /*0154*/ 	.word	0xffffffff


	//   ....[51]....
        /*0158*/ 	.word	0xffffffff


	//   ....[52]....
        /*015c*/ 	.word	0xffffffff


	//   ....[53]....
        /*0160*/ 	.word	0xffffffff


	//   ....[54]....
        /*0164*/ 	.word	0xffffffff


	//   ....[55]....
        /*0168*/ 	.word	0xffffffff


	//   ....[56]....
        /*016c*/ 	.word	0xffffffff


	//   ....[57]....
        /*0170*/ 	.word	0xffffffff


	//   ....[58]....
        /*0174*/ 	.word	0xffffffff


	//   ....[59]....
        /*0178*/ 	.word	0xffffffff


	//   ....[60]....
        /*017c*/ 	.word	0xffffffff


	//   ....[61]....
        /*0180*/ 	.word	0xffffffff


	//   ....[62]....
        /*0184*/ 	.word	0xffffffff


	//   ....[63]....
        /*0188*/ 	.word	0xffffffff


	//   ....[64]....
        /*018c*/ 	.word	0xffffffff


	//   ....[65]....
        /*0190*/ 	.word	0xffffffff


	//   ....[66]....
        /*0194*/ 	.word	0x0500000f


	//   ....[67]....
        /*0198*/ 	.word	0x0500000f


	//   ....[68]....
        /*019c*/ 	.word	0x0500000f


	//   ....[69]....
        /*01a0*/ 	.word	0x0500000f


	//   ....[70]....
        /*01a4*/ 	.word	0x0500000f


	//   ....[71]....
        /*01a8*/ 	.word	0x0500000f


	//   ....[72]....
        /*01ac*/ 	.word	0x0500000f


	//   ....[73]....
        /*01b0*/ 	.word	0x0500000f


	//   ....[74]....
        /*01b4*/ 	.word	0x0500000f


	//   ....[75]....
        /*01b8*/ 	.word	0x0500000f


	//   ....[76]....
        /*01bc*/ 	.word	0x0500000f


	//   ....[77]....
        /*01c0*/ 	.word	0x0500000f


	//   ....[78]....
        /*01c4*/ 	.word	0x0500000f


	//   ....[79]....
        /*01c8*/ 	.word	0x0500000f


	//   ....[80]....
        /*01cc*/ 	.word	0x0500000f


	//   ....[81]....
        /*01d0*/ 	.word	0x0500000f


	//   ....[82]....
        /*01d4*/ 	.word	0x0500000f


	//   ....[83]....
        /*01d8*/ 	.word	0x0500000f


	//   ....[84]....
        /*01dc*/ 	.word	0x0500000f


	//----- nvinfo : EIATTR_COOP_GROUP_INSTR_OFFSETS
	.align		4
.L_1343:
        /*01e0*/ 	.byte	0x04, 0x28
        /*01e2*/ 	.short	(.L_1345 - .L_1344)


	//   ....[0]....
.L_1344:
        /*01e4*/ 	.word	0x00000070


	//   ....[1]....
        /*01e8*/ 	.word	0x00000170


	//   ....[2]....
        /*01ec*/ 	.word	0x000001c0


	//   ....[3]....
        /*01f0*/ 	.word	0x000003f0


	//   ....[4]....
        /*01f4*/ 	.word	0x00000550


	//   ....[5]....
        /*01f8*/ 	.word	0x00000670


	//   ....[6]....
        /*01fc*/ 	.word	0x000007d0


	//   ....[7]....
        /*0200*/ 	.word	0x000018b0


	//   ....[8]....
        /*0204*/ 	.word	0x00003420


	//   ....[9]....
        /*0208*/ 	.word	0x00003530


	//   ....[10]....
        /*020c*/ 	.word	0x00003e00


	//   ....[11]....
        /*0210*/ 	.word	0x00003e60


	//   ....[12]....
        /*0214*/ 	.word	0x00004a90


	//   ....[13]....
        /*0218*/ 	.word	0x000064c0


	//   ....[14]....
        /*021c*/ 	.word	0x000065c0


	//   ....[15]....
        /*0220*/ 	.word	0x00006e60


	//   ....[16]....
        /*0224*/ 	.word	0x00006ef0


	//   ....[17]....
        /*0228*/ 	.word	0x00007e50


	//   ....[18]....
        /*022c*/ 	.word	0x000088a0


	//   ....[19]....
        /*0230*/ 	.word	0x000088f0


	//   ....[20]....
        /*0234*/ 	.word	0x00008e50


	//   ....[21]....
        /*0238*/ 	.word	0x00008ed0


	//   ....[22]....
        /*023c*/ 	.word	0x0000a130


	//   ....[23]....
        /*0240*/ 	.word	0x0000b890


	//   ....[24]....
        /*0244*/ 	.word	0x0000b990


	//   ....[25]....
        /*0248*/ 	.word	0x0000c1b0


	//   ....[26]....
        /*024c*/ 	.word	0x0000c260


	//   ....[27]....
        /*0250*/ 	.word	0x0000d220


	//   ....[28]....
        /*0254*/ 	.word	0x0000d330


	//   ....[29]....
        /*0258*/ 	.word	0x0000d390


	//   ....[30]....
        /*025c*/ 	.word	0x0000d4a0


	//   ....[31]....
        /*0260*/ 	.word	0x0000d4c0


	//   ....[32]....
        /*0264*/ 	.word	0x0000f480


	//   ....[33]....
        /*0268*/ 	.word	0x0000f600


	//   ....[34]....
        /*026c*/ 	.word	0x0000f630


	//   ....[35]....
        /*0270*/ 	.word	0x0000f670


	//   ....[36]....
        /*0274*/ 	.word	0x0000f6e0


	//   ....[37]....
        /*0278*/ 	.word	0x0000f740


	//   ....[38]....
        /*027c*/ 	.word	0x0000f780


	//   ....[39]....
        /*0280*/ 	.word	0x0000f900


	//   ....[40]....
        /*0284*/ 	.word	0x0000f960


	//   ....[41]....
        /*0288*/ 	.word	0x0000f9a0


	//   ....[42]....
        /*028c*/ 	.word	0x0000f9e0


	//   ....[43]....
        /*0290*/ 	.word	0x0000fa10


	//   ....[44]....
        /*0294*/ 	.word	0x0000fa40


	//   ....[45]....
        /*0298*/ 	.word	0x0000fae0


	//   ....[46]....
        /*029c*/ 	.word	0x0000fb40


	//   ....[47]....
        /*02a0*/ 	.word	0x0000fbd0


	//   ....[48]....
        /*02a4*/ 	.word	0x000132e0


	//   ....[49]....
        /*02a8*/ 	.word	0x000132f0


	//   ....[50]....
        /*02ac*/ 	.word	0x000133e0


	//   ....[51]....
        /*02b0*/ 	.word	0x00013440


	//   ....[52]....
        /*02b4*/ 	.word	0x00013480


	//   ....[53]....
        /*02b8*/ 	.word	0x000134c0


	//   ....[54]....
        /*02bc*/ 	.word	0x000134f0


	//   ....[55]....
        /*02c0*/ 	.word	0x00013520


	//   ....[56]....
        /*02c4*/ 	.word	0x00013690


	//   ....[57]....
        /*02c8*/ 	.word	0x000136f0


	//   ....[58]....
        /*02cc*/ 	.word	0x00013730


	//   ....[59]....
        /*02d0*/ 	.word	0x00013770


	//   ....[60]....
        /*02d4*/ 	.word	0x000137a0


	//   ....[61]....
        /*02d8*/ 	.word	0x000137d0


	//   ....[62]....
        /*02dc*/ 	.word	0x00013890


	//   ....[63]....
        /*02e0*/ 	.word	0x000138b0


	//   ....[64]....
        /*02e4*/ 	.word	0x00013920


	//   ....[65]....
        /*02e8*/ 	.word	0x00013f70


	//   ....[66]....
        /*02ec*/ 	.word	0x000145d0


	//   ....[67]....
        /*02f0*/ 	.word	0x000149c0


	//   ....[68]....
        /*02f4*/ 	.word	0x00014a50


	//   ....[69]....
        /*02f8*/ 	.word	0x00014af0


	//   ....[70]....
        /*02fc*/ 	.word	0x00014ba0


	//   ....[71]....
        /*0300*/ 	.word	0x00014c20


	//   ....[72]....
        /*0304*/ 	.word	0x00014ca0


	//   ....[73]....
        /*0308*/ 	.word	0x00014d20


	//   ....[74]....
        /*030c*/ 	.word	0x00014da0


	//   ....[75]....
        /*0310*/ 	.word	0x00014e30


	//   ....[76]....
        /*0314*/ 	.word	0x00014ee0


	//   ....[77]....
        /*0318*/ 	.word	0x00014f60


	//   ....[78]....
        /*031c*/ 	.word	0x00014fe0


	//   ....[79]....
        /*0320*/ 	.word	0x00015060


	//   ....[80]....
        /*0324*/ 	.word	0x000150e0


	//   ....[81]....
        /*0328*/ 	.word	0x00015150


	//   ....[82]....
        /*032c*/ 	.word	0x000151f0


	//   ....[83]....
        /*0330*/ 	.word	0x00015280


	//   ....[84]....
        /*0334*/ 	.word	0x000153a0


	//----- nvinfo : EIATTR_REG_RECONFIG
	.align		4
.L_1345:
        /*0338*/ 	.byte	0x01, 0x54
	.zero		2


	//----- nvinfo : EIATTR_SYSCALL_OFFSETS
	.align		4
        /*033c*/ 	.byte	0x04, 0x46
        /*033e*/ 	.short	(.L_1347 - .L_1346)


	//   ....[0]....
.L_1346:
        /*0340*/ 	.word	0x00001aa0


	//   ....[1]....
        /*0344*/ 	.word	0x00010a90


	//   ....[2]....
        /*0348*/ 	.word	0x00010bc0


	//   ....[3]....
        /*034c*/ 	.word	0x00010cc0


	//----- nvinfo : EIATTR_MBARRIER_INSTR_OFFSETS
	.align		4
.L_1347:
        /*0350*/ 	.byte	0x04, 0x39
        /*0352*/ 	.short	(.L_1349 - .L_1348)


	//   ....[0]....
.L_1348:
        /*0354*/ 	.word	0x000002a0
        /*0358*/ 	.word	0x000000ff
        /*035c*/ 	.word	0x0002d800
        /*0360*/ 	.short	0x0100
        /*0362*/ 	.byte	0x08
	.zero		1


	//   ....[1]....
        /*0364*/ 	.word	0x000002b0
        /*0368*/ 	.word	0x000000ff
        /*036c*/ 	.word	0x0002d820
        /*0370*/ 	.short	0x0100
        /*0372*/ 	.byte	0x08
	.zero		1


	//   ....[2]....
        /*0374*/ 	.word	0x000003a0
        /*0378*/ 	.word	0x000000ff
        /*037c*/ 	.word	0x0002d830
        /*0380*/ 	.short	0x0100
        /*0382*/ 	.byte	0x08
	.zero		1


	//   ....[3]....
        /*0384*/ 	.word	0x000003b0
        /*0388*/ 	.word	0x000000ff
        /*038c*/ 	.word	0x0002d840
        /*0390*/ 	.short	0x0100
        /*0392*/ 	.byte	0x08
	.zero		1


	//   ....[4]....
        /*0394*/ 	.word	0x000003c0
        /*0398*/ 	.word	0x000000ff
        /*039c*/ 	.word	0x0002d838
        /*03a0*/ 	.short	0x0100
        /*03a2*/ 	.byte	0x08
	.zero		1


	//   ....[5]....
        /*03a4*/ 	.word	0x000003d0
        /*03a8*/ 	.word	0x000000ff
        /*03ac*/ 	.word	0x0002d848
        /*03b0*/ 	.short	0x0100
        /*03b2*/ 	.byte	0x08
	.zero		1


	//   ....[6]....
        /*03b4*/ 	.word	0x00000500
        /*03b8*/ 	.word	0x000000ff
        /*03bc*/ 	.word	0x0002d850
        /*03c0*/ 	.short	0x0100
        /*03c2*/ 	.byte	0x08
	.zero		1


	//   ....[7]....
        /*03c4*/ 	.word	0x00000510
        /*03c8*/ 	.word	0x000000ff
        /*03cc*/ 	.word	0x0002d860
        /*03d0*/ 	.short	0x0100
        /*03d2*/ 	.byte	0x08
	.zero		1


	//   ....[8]....
        /*03d4*/ 	.word	0x00000520
        /*03d8*/ 	.word	0x000000ff
        /*03dc*/ 	.word	0x0002d858
        /*03e0*/ 	.short	0x0100
        /*03e2*/ 	.byte	0x08
	.zero		1


	//   ....[9]....
        /*03e4*/ 	.word	0x00000530
        /*03e8*/ 	.word	0x000000ff
        /*03ec*/ 	.word	0x0002d868
        /*03f0*/ 	.short	0x0100
        /*03f2*/ 	.byte	0x08
	.zero		1


	//   ....[10]....
        /*03f4*/ 	.word	0x00000620
        /*03f8*/ 	.word	0x000000ff
        /*03fc*/ 	.word	0x0002d870
        /*0400*/ 	.short	0x0100
        /*0402*/ 	.byte	0x06
	.zero		1


	//   ....[11]....
        /*0404*/ 	.word	0x00000630
        /*0408*/ 	.word	0x000000ff
        /*040c*/ 	.word	0x0002d880
        /*0410*/ 	.short	0x0100
        /*0412*/ 	.byte	0x06
	.zero		1


	//   ....[12]....
        /*0414*/ 	.word	0x00000640
        /*0418*/ 	.word	0x000000ff
        /*041c*/ 	.word	0x0002d878
        /*0420*/ 	.short	0x0100
        /*0422*/ 	.byte	0x06
	.zero		1


	//   ....[13]....
        /*0424*/ 	.word	0x00000650
        /*0428*/ 	.word	0x000000ff
        /*042c*/ 	.word	0x0002d888
        /*0430*/ 	.short	0x0100
        /*0432*/ 	.byte	0x06
	.zero		1


	//   ....[14]....
        /*0434*/ 	.word	0x00000780
        /*0438*/ 	.word	0x000000ff
        /*043c*/ 	.word	0x0002d890
        /*0440*/ 	.short	0x0100
        /*0442*/ 	.byte	0x08
	.zero		1


	//   ....[15]....
        /*0444*/ 	.word	0x00000790
        /*0448*/ 	.word	0x000000ff
        /*044c*/ 	.word	0x0002d8a0
        /*0450*/ 	.short	0x0100
        /*0452*/ 	.byte	0x08
	.zero		1


	//   ....[16]....
        /*0454*/ 	.word	0x000007a0
        /*0458*/ 	.word	0x000000ff
        /*045c*/ 	.word	0x0002d898
        /*0460*/ 	.short	0x0100
        /*0462*/ 	.byte	0x08
	.zero		1


	//   ....[17]....
        /*0464*/ 	.word	0x000007b0
        /*0468*/ 	.word	0x000000ff
        /*046c*/ 	.word	0x0002d8a8
        /*0470*/ 	.short	0x0100
        /*0472*/ 	.byte	0x08
	.zero		1


	//   ....[18]....
        /*0474*/ 	.word	0x000008e0
        /*0478*/ 	.word	0x000000ff
        /*047c*/ 	.word	0x0002d8b0
        /*0480*/ 	.short	0x0100
        /*0482*/ 	.byte	0x08
	.zero		1


	//   ....[19]....
        /*0484*/ 	.word	0x000008f0
        /*0488*/ 	.word	0x000000ff
        /*048c*/ 	.word	0x0002d8c0
        /*0490*/ 	.short	0x0100
        /*0492*/ 	.byte	0x08
	.zero		1


	//   ....[20]....
        /*0494*/ 	.word	0x00000900
        /*0498*/ 	.word	0x000000ff
        /*049c*/ 	.word	0x0002d8b8
        /*04a0*/ 	.short	0x0100
        /*04a2*/ 	.byte	0x08
	.zero		1


	//   ....[21]....
        /*04a4*/ 	.word	0x00000910
        /*04a8*/ 	.word	0x000000ff
        /*04ac*/ 	.word	0x0002d8c8
        /*04b0*/ 	.short	0x0100
        /*04b2*/ 	.byte	0x08
	.zero		1


	//   ....[22]....
        /*04b4*/ 	.word	0x00001b20
        /*04b8*/ 	.word	0x000000ff
        /*04bc*/ 	.word	0x0002d800
        /*04c0*/ 	.short	0x010a
        /*04c2*/ 	.byte	0x2a
	.zero		1


	//   ....[23]....
        /*04c4*/ 	.word	0x00001ba0
        /*04c8*/ 	.word	0x00000005
        /*04cc*/ 	.word	0x0002d830
        /*04d0*/ 	.short	0x010a
        /*04d2*/ 	.byte	0x3f
	.zero		1


	//   ....[24]....
        /*04d4*/ 	.word	0x00001c00
        /*04d8*/ 	.word	0x00000005
        /*04dc*/ 	.word	0x0002d830
        /*04e0*/ 	.short	0x010a
        /*04e2*/ 	.byte	0x3f
	.zero		1


	//   ....[25]....
        /*04e4*/ 	.word	0x00002030
        /*04e8*/ 	.word	0x00000000
        /*04ec*/ 	.word	0x00000000
        /*04f0*/ 	.short	0x0101
        /*04f2*/ 	.byte	0x3f
	.zero		1


	//   ....[26]....
        /*04f4*/ 	.word	0x00004f10
        /*04f8*/ 	.word	0x000000ff
        /*04fc*/ 	.word	0x0002d830
        /*0500*/ 	.short	0x010a
        /*0502*/ 	.byte	0x06
	.zero		1


	//   ....[27]....
        /*0504*/ 	.word	0x00004f50
        /*0508*/ 	.word	0x000000ff
        /*050c*/ 	.word	0x0002d830
        /*0510*/ 	.short	0x010a
        /*0512*/ 	.byte	0x06
	.zero		1


	//   ....[28]....
        /*0514*/ 	.word	0x000051f0
        /*0518*/ 	.word	0x000000ff
        /*051c*/ 	.word	0x0002d850
        /*0520*/ 	.short	0x010a
        /*0522*/ 	.byte	0x06
	.zero		1


	//   ....[29]....
        /*0524*/ 	.word	0x00005230
        /*0528*/ 	.word	0x000000ff
        /*052c*/ 	.word	0x0002d850
        /*0530*/ 	.short	0x010a
        /*0532*/ 	.byte	0x06
	.zero		1


	//   ....[30]....
        /*0534*/ 	.word	0x00005760
        /*0538*/ 	.word	0x0000000e
        /*053c*/ 	.word	0x00000000
        /*0540*/ 	.short	0x0101
        /*0542*/ 	.byte	0x3f
	.zero		1


	//   ....[31]....
        /*0544*/ 	.word	0x000072a0
        /*0548*/ 	.word	0x00000018
        /*054c*/ 	.word	0x00000000
        /*0550*/ 	.short	0x0101
        /*0552*/ 	.byte	0x3f
	.zero		1


	//   ....[32]....
        /*0554*/ 	.word	0x000081d0
        /*0558*/ 	.word	0x000000ff
        /*055c*/ 	.word	0x0002d830
        /*0560*/ 	.short	0x010a
        /*0562*/ 	.byte	0x06
	.zero		1


	//   ....[33]....
        /*0564*/ 	.word	0x00008210
        /*0568*/ 	.word	0x000000ff
        /*056c*/ 	.word	0x0002d830
        /*0570*/ 	.short	0x010a
        /*0572*/ 	.byte	0x06
	.zero		1


	//   ....[34]....
        /*0574*/ 	.word	0x000084b0
        /*0578*/ 	.word	0x000000ff
        /*057c*/ 	.word	0x0002d850
        /*0580*/ 	.short	0x010a
        /*0582*/ 	.byte	0x06
	.zero		1


	//   ....[35]....
        /*0584*/ 	.word	0x000084f0
        /*0588*/ 	.word	0x000000ff
        /*058c*/ 	.word	0x0002d850
        /*0590*/ 	.short	0x010a
        /*0592*/ 	.byte	0x06
	.zero		1


	//   ....[36]....
        /*0594*/ 	.word	0x000096d0
        /*0598*/ 	.word	0x00000022
        /*059c*/ 	.word	0x00000000
        /*05a0*/ 	.short	0x0101
        /*05a2*/ 	.byte	0x3f
	.zero		1


	//   ....[37]....
        /*05a4*/ 	.word	0x00009750
        /*05a8*/ 	.word	0x00000023
        /*05ac*/ 	.word	0x00000000
        /*05b0*/ 	.short	0x0101
        /*05b2*/ 	.byte	0x3f
	.zero		1


	//   ....[38]....
        /*05b4*/ 	.word	0x0000a300
        /*05b8*/ 	.word	0x000000ff
        /*05bc*/ 	.word	0x0002d830
        /*05c0*/ 	.short	0x010a
        /*05c2*/ 	.byte	0x06
	.zero		1


	//   ....[39]....
        /*05c4*/ 	.word	0x0000a340
        /*05c8*/ 	.word	0x000000ff
        /*05cc*/ 	.word	0x0002d830
        /*05d0*/ 	.short	0x010a
        /*05d2*/ 	.byte	0x06
	.zero		1


	//   ....[40]....
        /*05d4*/ 	.word	0x0000a5e0
        /*05d8*/ 	.word	0x000000ff
        /*05dc*/ 	.word	0x0002d850
        /*05e0*/ 	.short	0x010a
        /*05e2*/ 	.byte	0x06
	.zero		1


	//   ....[41]....
        /*05e4*/ 	.word	0x0000a620
        /*05e8*/ 	.word	0x000000ff
        /*05ec*/ 	.word	0x0002d850
        /*05f0*/ 	.short	0x010a
        /*05f2*/ 	.byte	0x06
	.zero		1


	//   ....[42]....
        /*05f4*/ 	.word	0x0000aaf0
        /*05f8*/ 	.word	0x00000007
        /*05fc*/ 	.word	0x00000000
        /*0600*/ 	.short	0x0101
        /*0602*/ 	.byte	0x3f
	.zero		1


	//   ....[43]....
        /*0604*/ 	.word	0x0000c590
        /*0608*/ 	.word	0x0000000d
        /*060c*/ 	.word	0x00000000
        /*0610*/ 	.short	0x0101
        /*0612*/ 	.byte	0x3f
	.zero		1


	//   ....[44]....
        /*0614*/ 	.word	0x0000d2a0
        /*0618*/ 	.word	0x000000ff
        /*061c*/ 	.word	0x0002d850
        /*0620*/ 	.short	0x010a
        /*0622*/ 	.byte	0x09
	.zero		1


	//   ....[45]....
        /*0624*/ 	.word	0x0000d2e0
        /*0628*/ 	.word	0x000000ff
        /*062c*/ 	.word	0x0002d850
        /*0630*/ 	.short	0x010a
        /*0632*/ 	.byte	0x09
	.zero		1


	//   ....[46]....
        /*0634*/ 	.word	0x0000d920
        /*0638*/ 	.word	0x00000005
        /*063c*/ 	.word	0x00000000
        /*0640*/ 	.short	0x0101
        /*0642*/ 	.byte	0x3f
	.zero		1


	//   ....[47]....
        /*0644*/ 	.word	0x0000e920
        /*0648*/ 	.word	0x000000ff
        /*064c*/ 	.word	0x00000000
        /*0650*/ 	.short	0x0101
        /*0652*/ 	.byte	0x04
	.zero		1


	//   ....[48]....
        /*0654*/ 	.word	0x000112f0
        /*0658*/ 	.word	0x00000005
        /*065c*/ 	.word	0x0002d840
        /*0660*/ 	.short	0x010a
        /*0662*/ 	.byte	0x3f
	.zero		1


	//   ....[49]....
        /*0664*/ 	.word	0x000117e0
        /*0668*/ 	.word	0x00000019
        /*066c*/ 	.word	0x0002d820
        /*0670*/ 	.short	0x010a
        /*0672*/ 	.byte	0x3f
	.zero		1


	//   ....[50]....
        /*0674*/ 	.word	0x00011ac0
        /*0678*/ 	.word	0x00000003
        /*067c*/ 	.word	0x0002d840
        /*0680*/ 	.short	0x010a
        /*0682*/ 	.byte	0x3f
	.zero		1


	//   ....[51]....
        /*0684*/ 	.word	0x00011d40
        /*0688*/ 	.word	0x00000002
        /*068c*/ 	.word	0x00000060
        /*0690*/ 	.short	0x010a
        /*0692*/ 	.byte	0x3f
	.zero		1


	//   ....[52]....
        /*0694*/ 	.word	0x00012260
        /*0698*/ 	.word	0x00000003
        /*069c*/ 	.word	0x0002d840
        /*06a0*/ 	.short	0x010a
        /*06a2*/ 	.byte	0x3f
	.zero		1


	//   ....[53]....
        /*06a4*/ 	.word	0x000124e0
        /*06a8*/ 	.word	0x00000003
        /*06ac*/ 	.word	0x00000060
        /*06b0*/ 	.short	0x010a
        /*06b2*/ 	.byte	0x3f
	.zero		1


	//   ....[54]....
        /*06b4*/ 	.word	0x00012960
        /*06b8*/ 	.word	0x00000002
        /*06bc*/ 	.word	0x0002d840
        /*06c0*/ 	.short	0x010a
        /*06c2*/ 	.byte	0x3f
	.zero		1


	//   ....[55]....
        /*06c4*/ 	.word	0x00012c00
        /*06c8*/ 	.word	0x00000002
        /*06cc*/ 	.word	0x00000060
        /*06d0*/ 	.short	0x010a
        /*06d2*/ 	.byte	0x3f
	.zero		1


	//   ....[56]....
        /*06d4*/ 	.word	0x00012fe0
        /*06d8*/ 	.word	0x00000003
        /*06dc*/ 	.word	0x0002d860
        /*06e0*/ 	.short	0x010a
        /*06e2*/ 	.byte	0x3f
	.zero		1


	//   ....[57]....
        /*06e4*/ 	.word	0x00013ef0
        /*06e8*/ 	.word	0x00000009
        /*06ec*/ 	.word	0x0002d820
        /*06f0*/ 	.short	0x010a
        /*06f2*/ 	.byte	0x3f
	.zero		1


	//   ....[58]....
        /*06f4*/ 	.word	0x00014090
        /*06f8*/ 	.word	0x00000007
        /*06fc*/ 	.word	0x00000000
        /*0700*/ 	.short	0x010a
        /*0702*/ 	.byte	0x3f
	.zero		1


	//   ....[59]....
        /*0704*/ 	.word	0x00014100
        /*0708*/ 	.word	0x00000003
        /*070c*/ 	.word	0x00000000
        /*0710*/ 	.short	0x010a
        /*0712*/ 	.byte	0x3f
	.zero		1


	//   ....[60]....
        /*0714*/ 	.word	0x00014160
        /*0718*/ 	.word	0x00000005
        /*071c*/ 	.word	0x00000000
        /*0720*/ 	.short	0x010a
        /*0722*/ 	.byte	0x3f
	.zero		1


	//   ....[61]....
        /*0724*/ 	.word	0x00014190
        /*0728*/ 	.word	0x00000003
        /*072c*/ 	.word	0x00000000
        /*0730*/ 	.short	0x010a
        /*0732*/ 	.byte	0x3f
	.zero		1


	//   ....[62]....
        /*0734*/ 	.word	0x00014200
        /*0738*/ 	.word	0x00000003
        /*073c*/ 	.word	0x0002d800
        /*0740*/ 	.short	0x010a
        /*0742*/ 	.byte	0x3f
	.zero		1


	//   ....[63]....
        /*0744*/ 	.word	0x00014250
        /*0748*/ 	.word	0x00000005
        /*074c*/ 	.word	0x0002d830
        /*0750*/ 	.short	0x010a
        /*0752*/ 	.byte	0x3f
	.zero		1


	//   ....[64]....
        /*0754*/ 	.word	0x000142b0
        /*0758*/ 	.word	0x0000000d
        /*075c*/ 	.word	0x0002d830
        /*0760*/ 	.short	0x010a
        /*0762*/ 	.byte	0x3f
	.zero		1


	//   ....[65]....
        /*0764*/ 	.word	0x00014310
        /*0768*/ 	.word	0x0000000d
        /*076c*/ 	.word	0x0002d850
        /*0770*/ 	.short	0x010a
        /*0772*/ 	.byte	0x3f
	.zero		1


	//   ....[66]....
        /*0774*/ 	.word	0x00014370
        /*0778*/ 	.word	0x00000007
        /*077c*/ 	.word	0x0002d830
        /*0780*/ 	.short	0x010a
        /*0782*/ 	.byte	0x3f
	.zero		1


	//   ....[67]....
        /*0784*/ 	.word	0x000143d0
        /*0788*/ 	.word	0x00000007
        /*078c*/ 	.word	0x0002d850
        /*0790*/ 	.short	0x010a
        /*0792*/ 	.byte	0x3f
	.zero		1


	//   ....[68]....
        /*0794*/ 	.word	0x00014430
        /*0798*/ 	.word	0x00000007
        /*079c*/ 	.word	0x0002d830
        /*07a0*/ 	.short	0x010a
        /*07a2*/ 	.byte	0x3f
	.zero		1


	//   ....[69]....
        /*07a4*/ 	.word	0x00014490
        /*07a8*/ 	.word	0x00000007
        /*07ac*/ 	.word	0x0002d850
        /*07b0*/ 	.short	0x010a
        /*07b2*/ 	.byte	0x3f
	.zero		1


	//   ....[70]....
        /*07b4*/ 	.word	0x000144f0
        /*07b8*/ 	.word	0x00000005
        /*07bc*/ 	.word	0x0002d850
        /*07c0*/ 	.short	0x010a
        /*07c2*/ 	.byte	0x3f
	.zero		1


	//   ....[71]....
        /*07c4*/ 	.word	0x00014690
        /*07c8*/ 	.word	0x00000005
        /*07cc*/ 	.word	0x0002d840
        /*07d0*/ 	.short	0x010a
        /*07d2*/ 	.byte	0x3f
	.zero		1


	//   ....[72]....
        /*07d4*/ 	.word	0x000146e0
        /*07d8*/ 	.word	0x00000019
        /*07dc*/ 	.word	0x0002d820
        /*07e0*/ 	.short	0x010a
        /*07e2*/ 	.byte	0x3f
	.zero		1


	//   ....[73]....
        /*07e4*/ 	.word	0x00014730
        /*07e8*/ 	.word	0x00000003
        /*07ec*/ 	.word	0x0002d840
        /*07f0*/ 	.short	0x010a
        /*07f2*/ 	.byte	0x3f
	.zero		1


	//   ....[74]....
        /*07f4*/ 	.word	0x00014780
        /*07f8*/ 	.word	0x00000002
        /*07fc*/ 	.word	0x00000060
        /*0800*/ 	.short	0x010a
        /*0802*/ 	.byte	0x3f
	.zero		1


	//   ....[75]....
        /*0804*/ 	.word	0x000147d0
        /*0808*/ 	.word	0x00000003
        /*080c*/ 	.word	0x0002d840
        /*0810*/ 	.short	0x010a
        /*0812*/ 	.byte	0x3f
	.zero		1


	//   ....[76]....
        /*0814*/ 	.word	0x00014820
        /*0818*/ 	.word	0x00000003
        /*081c*/ 	.word	0x00000060
        /*0820*/ 	.short	0x010a
        /*0822*/ 	.byte	0x3f
	.zero		1


	//   ....[77]....
        /*0824*/ 	.word	0x00014870
        /*0828*/ 	.word	0x00000002
        /*082c*/ 	.word	0x0002d840
        /*0830*/ 	.short	0x010a
        /*0832*/ 	.byte	0x3f
	.zero		1


	//   ....[78]....
        /*0834*/ 	.word	0x000148c0
        /*0838*/ 	.word	0x00000002
        /*083c*/ 	.word	0x00000060
        /*0840*/ 	.short	0x010a
        /*0842*/ 	.byte	0x3f
	.zero		1


	//   ....[79]....
        /*0844*/ 	.word	0x00014910
        /*0848*/ 	.word	0x00000003
        /*084c*/ 	.word	0x0002d860
        /*0850*/ 	.short	0x010a
        /*0852*/ 	.byte	0x3f
	.zero		1


	//   ....[80]....
        /*0854*/ 	.word	0x000152c0
        /*0858*/ 	.word	0x00000009
        /*085c*/ 	.word	0x0002d820
        /*0860*/ 	.short	0x010a
        /*0862*/ 	.byte	0x3f
	.zero		1


	//   ....[81]....
        /*0864*/ 	.word	0x00015460
        /*0868*/ 	.word	0x00000007
        /*086c*/ 	.word	0x00000000
        /*0870*/ 	.short	0x010a
        /*0872*/ 	.byte	0x3f
	.zero		1


	//   ....[82]....
        /*0874*/ 	.word	0x000154b0
        /*0878*/ 	.word	0x00000003
        /*087c*/ 	.word	0x00000000
        /*0880*/ 	.short	0x010a
        /*0882*/ 	.byte	0x3f
	.zero		1


	//   ....[83]....
        /*0884*/ 	.word	0x00015500
        /*0888*/ 	.word	0x00000005
        /*088c*/ 	.word	0x00000000
        /*0890*/ 	.short	0x010a
        /*0892*/ 	.byte	0x3f
	.zero		1


	//----- nvinfo : EIATTR_NUM_MBARRIERS
	.align		4
.L_1349:
        /*0894*/ 	.byte	0x03, 0x38
        /*0896*/ 	.short	0x0016


	//----- nvinfo : EIATTR_EXIT_INSTR_OFFSETS
	.align		4
        /*0898*/ 	.byte	0x04, 0x1c
        /*089a*/ 	.short	(.L_1351 - .L_1350)


	//   ....[0]....
.L_1350:
        /*089c*/ 	.word	0x00000ab0


	//   ....[1]....
        /*08a0*/ 	.word	0x0000f440


	//   ....[2]....
        /*08a4*/ 	.word	0x0000f4a0


	//   ....[3]....
        /*08a8*/ 	.word	0x000141e0


	//----- nvinfo : EIATTR_MAX_THREADS
	.align		4
.L_1351:
        /*08ac*/ 	.byte	0x04, 0x05
        /*08ae*/ 	.short	(.L_1353 - .L_1352)
.L_1352:
        /*08b0*/ 	.word	0x00000200
        /*08b4*/ 	.word	0x00000001
        /*08b8*/ 	.word	0x00000001


	//----- nvinfo : EIATTR_CRS_STACK_SIZE
	.align		4
.L_1353:
        /*08bc*/ 	.byte	0x04, 0x1e
        /*08be*/ 	.short	(.L_1355 - .L_1354)
.L_1354:
        /*08c0*/ 	.word	0x00000000


	//----- nvinfo : EIATTR_CBANK_PARAM_SIZE
	.align		4
.L_1355:
        /*08c4*/ 	.byte	0x03, 0x19
        /*08c6*/ 	.short	0x0a70


	//----- nvinfo : EIATTR_PARAM_CBANK
	.align		4
        /*08c8*/ 	.byte	0x04, 0x0a
        /*08ca*/ 	.short	(.L_1357 - .L_1356)
	.align		4
.L_1356:
        /*08cc*/ 	.word	index@(.nv.constant0._ZN7cutlass13device_kernelIN5flash11enable_sm90INS1_16FlashAttnFwdSm90INS1_25CollectiveMainloopFwdSm90ILi2EN4cute5tupleIJNS5_1CILi1EEES8_S8_EEENS6_IJNS7_ILi192EEENS7_ILi128EEENS7_ILi96EEEEEELi96ENS_10bfloat16_tEfNS_4arch4Sm90ELb0ELb1ELb0ELb1ELb0ELb0ELb0ELb0ELb1ELb0ELb0ELb0EEENS1_21CollectiveEpilogueFwdINS6_IJSA_SC_SB_EEES9_SE_SG_Li384ELb1ELb0ELb0ELb0EEENS1_36VarlenDynamicPersistentTileSchedulerILi192ELi128ELi384ELi32ELb0ELb0ELb1ELb1ELb0ELb1EEEEEEEEEvNT_6ParamsE)
        /*08d0*/ 	.short	0x0210
        /*08d2*/ 	.short	0x0a70


	//----- nvinfo : EIATTR_SW_WAR
	.align		4
.L_1357:
        /*08d4*/ 	.byte	0x04, 0x36
        /*08d6*/ 	.short	(.L_1359 - .L_1358)
.L_1358:
        /*08d8*/ 	.word	0x00000008
.L_1359:


//--------------------- .nv.info._ZN7cutlass13device_kernelIN5flash11enable_sm90INS1_16FlashAttnFwdSm90INS1_25CollectiveMainloopFwdSm90ILi2EN4cute5tupleIJNS5_1CILi1EEES8_S8_EEENS6_IJNS7_ILi192EEENS7_ILi128EEENS7_ILi96EEEEEELi96ENS_10bfloat16_tEfNS_4arch4Sm90ELb0ELb1ELb0ELb1ELb0ELb1ELb0ELb0ELb1ELb0ELb0ELb0EEENS1_21CollectiveEpilogueFwdINS6_IJSA_SC_SB_EEES9_SE_SG_Li384ELb1ELb0ELb0ELb0EEENS1_36VarlenDynamicPersistentTileSchedulerILi192ELi128ELi384ELi32ELb0ELb0ELb1ELb1ELb0ELb1EEEEEEEEEvNT_6ParamsE --------------------------
	.section	.nv.info._ZN7cutlass13device_kernelIN5flash11enable_sm90INS1_16FlashAttnFwdSm90INS1_25CollectiveMainloopFwdSm90ILi2EN4cute5tupleIJNS5_1CILi1EEES8_S8_EEENS6_IJNS7_ILi192EEENS7_ILi128EEENS7_ILi96EEEEEELi96ENS_10bfloat16_tEfNS_4arch4Sm90ELb0ELb1ELb0ELb1ELb0ELb1ELb0ELb0ELb1ELb0ELb0ELb0EEENS1_21CollectiveEpilogueFwdINS6_IJSA_SC_SB_EEES9_SE_SG_Li384ELb1ELb0ELb0ELb0EEENS1_36VarlenDynamicPersistentTileSchedulerILi192ELi128ELi384ELi32ELb0ELb0ELb1ELb1ELb0ELb1EEEEEEEEEvNT_6ParamsE,"",@"SHT_CUDA_INFO"
	.sectionflags	@""
	.align	4


	//----- nvinfo : EIATTR_CUDA_API_VERSION
	.align		4
        /*0000*/ 	.byte	0x04, 0x37
        /*0002*/ 	.short	(.L_1361 - .L_1360)
.L_1360:
        /*0004*/ 	.word	0x00000082


	//----- nvinfo : EIATTR_KPARAM_INFO
	.align		4
.L_1361:
        /*0008*/ 	.byte	0x04, 0x17
        /*000a*/ 	.short	(.L_1363 - .L_1362)
.L_1362:
        /*000c*/ 	.word	0x00000000
        /*0010*/ 	.short	0x0000
        /*0012*/ 	.short	0x0070
        /*0014*/ 	.byte	0x00, 0xf0, 0x01, 0x28


	//----- nvinfo : EIATTR_SPARSE_MMA_MASK
	.align		4
.L_1363:
        /*0018*/ 	.byte	0x03, 0x50
        /*001a*/ 	.short	0x0000


	//----- nvinfo : EIATTR_MAXREG_COUNT
	.align		4
        /*001c*/ 	.byte	0x03, 0x1b
        /*001e*/ 	.short	0x0080


	//----- nvinfo : EIATTR_NUM_BARRIERS
	.align		4
        /*0020*/ 	.byte	0x02, 0x4c
        /*0022*/ 	.byte	0x10
	.zero		1


	//----- nvinfo : EIATTR_EXTERNS
	.align		4
        /*0024*/ 	.byte	0x04, 0x0f
        /*0026*/ 	.short	(.L_1365 - .L_1364)


	//   ....[0]....
	.align		4
.L_1364:
        /*0028*/ 	.word	index@(__assertfail)


	//----- nvinfo : EIATTR_ANNOTATIONS
	.align		4
.L_1365:
        /*002c*/ 	.byte	0x04, 0x55
        /*002e*/ 	.short	(.L_1367 - .L_1366)


	//   ....[0]....
.L_1366:
        /* <DEDUP_REMOVED lines=74> */


	//----- nvinfo : EIATTR_MERCURY_ISA_VERSION
	.align		4
.L_1367:
        /*04b8*/ 	.byte	0x03, 0x5f
        /*04ba*/ 	.short	0x0101


	//----- nvinfo : EIATTR_UNUSED_LOAD_BYTE_OFFSET
	.align		4
        /*04bc*/ 	.byte	0x04, 0x44
        /*04be*/ 	.short	(.L_1369 - .L_1368)


	//   ....[0]....
.L_1368:
        /*04c0*/ 	.word	0x00000b00
        /*04c4*/ 	.word	0x0000fff0


	//   ....[1]....
        /*04c8*/ 	.word	0x00018b00
        /*04cc*/ 	.word	0x0000fff0


	//----- nvinfo : EIATTR_INT_WARP_WIDE_INSTR_OFFSETS
	.align		4
.L_1369:
        /*04d0*/ 	.byte	0x04, 0x31
        /*04d2*/ 	.short	(.L_1371 - .L_1370)


	//   ....[0]....
.L_1370:
        /*04d4*/ 	.word	0x000001b0


	//   ....[1]....
        /*04d8*/ 	.word	0x00000250


	//   ....[2]....
        /*04dc*/ 	.word	0x000002c0


	//   ....[3]....
        /*04e0*/ 	.word	0x0001cb20


	//   ....[4]....
        /*04e4*/ 	.word	0x0001cbb0


	//   ....[5]....
        /*04e8*/ 	.word	0x0001d060


	//   ....[6]....
        /*04ec*/ 	.word	0x0001d0a0


	//   ....[7]....
        /*04f0*/ 	.word	0x0001d1e0


	//   ....[8]....
        /*04f4*/ 	.word	0x0001d2b0


	//   ....[9]....
        /*04f8*/ 	.word	0x0001f2f0


	//   ....[10]....
        /*04fc*/ 	.word	0x0001f380


	//----- nvinfo : EIATTR_COOP_GROUP_MASK_REGIDS
	.align		4
.L_1371:
        /*0500*/ 	.byte	0x04, 0x29
        /*0502*/ 	.short	(.L_1373 - .L_1372)


	//   ....[0]....
.L_1372:
        /*0504*/ 	.word	0xffffffff


	//   ....[1]....
        /*0508*/ 	.word	0xffffffff


	//   ....[2]....
        /*050c*/ 	.word	0xffffffff


	//   ....[3]....
        /*0510*/ 	.word	0xffffffff


	//   ....[4]....
        /*0514*/ 	.word	0xffffffff


	//   ....[5]....
        /*0518*/ 	.word	0xffffffff


	//   ....[6]....
        /*051c*/ 	.word	0xffffffff


	//   ....[7]....
        /*0520*/ 	.word	0xffffffff


	//   ....[8]....
        /*0524*/ 	.word	0xffffffff


	//   ....[9]....
        /*0528*/ 	.word	0xffffffff


	//   ....[10]....
        /*052c*/ 	.word	0xffffffff


	//   ....[11]....
        /*0530*/ 	.word	0xffffffff


	//   ....[12]....
        /*0534*/ 	.word	0xffffffff


	//   ....[13]....
        /*0538*/ 	.word	0xffffffff


	//   ....[14]....
        /*053c*/ 	.word	0xffffffff


	//   ....[15]....
        /*0540*/ 	.word	0xffffffff


	//   ....[16]....
        /*0544*/ 	.word	0xffffffff


	//   ....[17]....
        /*0548*/ 	.word	0xffffffff


	//   ....[18]....
        /*054c*/ 	.word	0xffffffff


	//   ....[19]....
        /*0550*/ 	.word	0xffffffff


	//   ....[20]....
        /*0554*/ 	.word	0xffffffff


	//   ....[21]....
        /*0558*/ 	.word	0xffffffff


	//   ....[22]....
        /*055c*/ 	.word	0xffffffff


	//   ....[23]....
        /*0560*/ 	.word	0xffffffff


	//   ....[24]....
        /*0564*/ 	.word	0xffffffff


	//   ....[25]....
        /*0568*/ 	.word	0xffffffff


	//   ....[26]....
        /*056c*/ 	.word	0xffffffff


	//   ....[27]....
        /*0570*/ 	.word	0xffffffff


	//   ....[28]....
        /*0574*/ 	.word	0xffffffff


	//   ....[29]....
        /*0578*/ 	.word	0xffffffff


	//   ....[30]....
        /*057c*/ 	.word	0xffffffff


	//   ....[31]....
        /*0580*/ 	.word	0xffffffff


	//   ....[32]....
        /*0584*/ 	.word	0xffffffff


	//   ....[33]....
        /*0588*/ 	.word	0xffffffff


	//   ....[34]....
        /*058c*/ 	.word	0xffffffff


	//   ....[35]....
        /*0590*/ 	.word	0xffffffff


	//   ....[36]....
        /*0594*/ 	.word	0xffffffff


	//   ....[37]....
        /*0598*/ 	.word	0xffffffff


	//   ....[38]....
        /*059c*/ 	.word	0xffffffff


	//   ....[39]....
        /*05a0*/ 	.word	0xffffffff


	//   ....[40]....
        /*05a4*/ 	.word	0xffffffff


	//   ....[41]....
        /*05a8*/ 	.word	0xffffffff


	//   ....[42]....
        /*05ac*/ 	.word	0xffffffff


	//   ....[43]....
        /*05b0*/ 	.word	0xffffffff


	//   ....[44]....
        /*05b4*/ 	.word	0xffffffff


	//   ....[45]....
        /*05b8*/ 	.word	0xffffffff


	//   ....[46]....
        /*05bc*/ 	.word	0xffffffff


	//   ....[47]....
        /*05c0*/ 	.word	0xffffffff


	//   ....[48]....
        /*05c4*/ 	.word	0xffffffff


	//   ....[49]....
        /*05c8*/ 	.word	0xffffffff


	//   ....[50]....
        /*05cc*/ 	.word	0xffffffff


	//   ....[51]....
        /*05d0*/ 	.word	0xffffffff


	//   ....[52]....
        /*05d4*/ 	.word	0xffffffff


	//   ....[53]....
        /*05d8*/ 	.word	0xffffffff


	//   ....[54]....
        /*05dc*/ 	.word	0xffffffff


	//   ....[55]....
        /*05e0*/ 	.word	0xffffffff


	//   ....[56]....
        /*05e4*/ 	.word	0xffffffff


	//   ....[57]....
        /*05e8*/ 	.word	0xffffffff


	//   ....[58]....
        /*05ec*/ 	.word	0xffffffff


	//   ....[59]....
        /*05f0*/ 	.word	0xffffffff


	//   ....[60]....
        /*05f4*/ 	.word	0xffffffff


	//   ....[61]....
        /*05f8*/ 	.word	0xffffffff


	//   ....[62]....
        /*05fc*/ 	.word	0xffffffff


	//   ....[63]....
        /*0600*/ 	.word	0xffffffff


	//   ....[64]....
        /*0604*/ 	.word	0xffffffff


	//   ....[65]....
        /*0608*/ 	.word	0xffffffff


	//   ....[66]....
        /*060c*/ 	.word	0x0500000f


	//   ....[67]....
        /*0610*/ 	.word	0x0500000f


	//   ....[68]....
        /*0614*/ 	.word	0x0500000f


	//   ....[69]....
        /*0618*/ 	.word	0x0500000f


	//   ....[70]....
        /*061c*/ 	.word	0x0500000f


	//   ....[71]....
        /*0620*/ 	.word	0x0500000f


	//   ....[72]....
        /*0624*/ 	.word	0x0500000f


	//   ....[73]....
        /*0628*/ 	.word	0x0500000f


	//   ....[74]....
        /*062c*/ 	.word	0x0500000f


	//   ....[75]....
        /*0630*/ 	.word	0x0500000f


	//   ....[76]....
        /*0634*/ 	.word	0x0500000f


	//   ....[77]....
        /*0638*/ 	.word	0x0500000f


	//   ....[78]....
        /*063c*/ 	.word	0x0500000f


	//   ....[79]....
        /*0640*/ 	.word	0x0500000f


	//   ....[80]....
        /*0644*/ 	.word	0x0500000f


	//   ....[81]....
        /*0648*/ 	.word	0x0500000f


	//   ....[82]....
        /*064c*/ 	.word	0x0500000f


	//   ....[83]....
        /*0650*/ 	.word	0x0500000f


	//   ....[84]....
        /*0654*/ 	.word	0x0500000f


	//   ....[85]....
        /*0658*/ 	.word	0x0500000f


	//   ....[86]....
        /*065c*/ 	.word	0x0500000f


	//   ....[87]....
        /*0660*/ 	.word	0x0500000f


	//   ....[88]....
        /*0664*/ 	.word	0x0500000f


	//   ....[89]....
        /*0668*/ 	.word	0x0500000f


	//   ....[90]....
        /*066c*/ 	.word	0x0500000f


	//   ....[91]....
        /*0670*/ 	.word	0x0500000f


	//   ....[92]....
        /*0674*/ 	.word	0x0500000f


	//   ....[93]....
        /*0678*/ 	.word	0x0500000f


	//   ....[94]....
        /*067c*/ 	.word	0x0500000f


	//----- nvinfo : EIATTR_COOP_GROUP_INSTR_OFFSETS
	.align		4
.L_1373:
        /*0680*/ 	.byte	0x04, 0x28
        /*0682*/ 	.short	(.L_1375 - .L_1374)


	//   ....[0]....
.L_1374:
        /*0684*/ 	.word	0x00000060


	//   ....[1]....
        /*0688*/ 	.word	0x000001c0


	//   ....[2]....
        /*068c*/ 	.word	0x00000270


	//   ....[3]....
        /*0690*/ 	.word	0x00000430


	//   ....[4]....
        /*0694*/ 	.word	0x00000590


	//   ....[5]....
        /*0698*/ 	.word	0x000006b0


	//   ....[6]....
        /*069c*/ 	.word	0x00000810


	//   ....[7]....
        /*06a0*/ 	.word	0x000075b0


	//   ....[8]....
        /*06a4*/ 	.word	0x0000d630


	//   ....[9]....
        /*06a8*/ 	.word	0x0000d6d0


	//   ....[10]....
        /*06ac*/ 	.word	0x0000de10


	//   ....[11]....
        /*06b0*/ 	.word	0x0000de50


	//   ....[12]....
        /*06b4*/ 	.word	0x0000ecb0


	//   ....[13]....
        /*06b8*/ 	.word	0x00010890


	//   ....[14]....
        /*06bc*/ 	.word	0x000108b0


	//   ....[15]....
        /*06c0*/ 	.word	0x00011570


	//   ....[16]....
        /*06c4*/ 	.word	0x00011590


	//   ....[17]....
        /*06c8*/ 	.word	0x00012420


	//   ....[18]....
        /*06cc*/ 	.word	0x000130f0


	//   ....[19]....
        /*06d0*/ 	.word	0x00013110


	//   ....[20]....
        /*06d4*/ 	.word	0x00013640


	//   ....[21]....
        /*06d8*/ 	.word	0x00013660


	//   ....[22]....
        /*06dc*/ 	.word	0x00014a10


	//   ....[23]....
        /*06e0*/ 	.word	0x00016300


	//   ....[24]....
        /*06e4*/ 	.word	0x00016320


	//   ....[25]....
        /*06e8*/ 	.word	0x00016fe0


	//   ....[26]....
        /*06ec*/ 	.word	0x00017000


	//   ....[27]....
        /*06f0*/ 	.word	0x00017e90


	//   ....[28]....
        /*06f4*/ 	.word	0x000180a0


	//   ....[29]....
        /*06f8*/ 	.word	0x000180d0


	//   ....[30]....
        /*06fc*/ 	.word	0x000185f0


	//   ....[31]....
        /*0700*/ 	.word	0x00018620


	//   ....[32]....
        /*0704*/ 	.word	0x0001a480


	//   ....[33]....
        /*0708*/ 	.word	0x0001a620


	//   ....[34]....
        /*070c*/ 	.word	0x0001a650


	//   ....[35]....
        /*0710*/ 	.word	0x0001a680


	//   ....[36]....
        /*0714*/ 	.word	0x0001a6c0


	//   ....[37]....
        /*0718*/ 	.word	0x0001a710


	//   ....[38]....
        /*071c*/ 	.word	0x0001a770


	//   ....[39]....
        /*0720*/ 	.word	0x0001a930


	//   ....[40]....
        /*0724*/ 	.word	0x0001a990


	//   ....[41]....
        /*0728*/ 	.word	0x0001a9d0


	//   ....[42]....
        /*072c*/ 	.word	0x0001aa10


	//   ....[43]....
        /*0730*/ 	.word	0x0001aa40


	//   ....[44]....
        /*0734*/ 	.word	0x0001aa70


	//   ....[45]....
        /*0738*/ 	.word	0x0001ab10


	//   ....[46]....
        /*073c*/ 	.word	0x0001ab70


	//   ....[47]....
        /*0740*/ 	.word	0x0001ac10


	//   ....[48]....
        /*0744*/ 	.word	0x0001f740


	//   ....[49]....
        /*0748*/ 	.word	0x0001f750


	//   ....[50]....
        /*074c*/ 	.word	0x0001f840


	//   ....[51]....
        /*0750*/ 	.word	0x0001f8a0


	//   ....[52]....
        /*0754*/ 	.word	0x0001f8e0


	//   ....[53]....
        /*0758*/ 	.word	0x0001f920


	//   ....[54]....
        /*075c*/ 	.word	0x0001f950


	//   ....[55]....
        /*0760*/ 	.word	0x0001f980


	//   ....[56]....
        /*0764*/ 	.word	0x0001faf0


	//   ....[57]....
        /*0768*/ 	.word	0x0001fb50


	//   ....[58]....
        /*076c*/ 	.word	0x0001fb90


	//   ....[59]....
        /*0770*/ 	.word	0x0001fbd0


	//   ....[60]....
        /*0774*/ 	.word	0x0001fc00


	//   ....[61]....
        /*0778*/ 	.word	0x0001fc30


	//   ....[62]....
        /*077c*/ 	.word	0x0001fcf0


	//   ....[63]....
        /*0780*/ 	.word	0x0001fd10


	//   ....[64]....
        /*0784*/ 	.word	0x0001fd80


	//   ....[65]....
        /*0788*/ 	.word	0x000203f0


	//   ....[66]....
        /*078c*/ 	.word	0x00020800


	//   ....[67]....
        /*0790*/ 	.word	0x000208a0


	//   ....[68]....
        /*0794*/ 	.word	0x00020940


	//   ....[69]....
        /*0798*/ 	.word	0x000209e0


	//   ....[70]....
        /*079c*/ 	.word	0x00020a80


	//   ....[71]....
        /*07a0*/ 	.word	0x00020b60


	//   ....[72]....
        /*07a4*/ 	.word	0x00020c00


	//   ....[73]....
        /*07a8*/ 	.word	0x00020ca0


	//   ....[74]....
        /*07ac*/ 	.word	0x00020d40


	//   ....[75]....
        /*07b0*/ 	.word	0x000210e0


	//   ....[76]....
        /*07b4*/ 	.word	0x000213c0


	//   ....[77]....
        /*07b8*/ 	.word	0x000217b0


	//   ....[78]....
        /*07bc*/ 	.word	0x00021840


	//   ....[79]....
        /*07c0*/ 	.word	0x000218e0


	//   ....[80]....
        /*07c4*/ 	.word	0x00021990


	//   ....[81]....
        /*07c8*/ 	.word	0x00021a10


	//   ....[82]....
        /*07cc*/ 	.word	0x00021a90


	//   ....[83]....
        /*07d0*/ 	.word	0x00021b10


	//   ....[84]....
        /*07d4*/ 	.word	0x00021b90


	//   ....[85]....
        /*07d8*/ 	.word	0x00021c20


	//   ....[86]....
        /*07dc*/ 	.word	0x00021cd0


	//   ....[87]....
        /*07e0*/ 	.word	0x00021d50


	//   ....[88]....
        /*07e4*/ 	.word	0x00021dd0


	//   ....[89]....
        /*07e8*/ 	.word	0x00021e50


	//   ....[90]....
        /*07ec*/ 	.word	0x00021ed0


	//   ....[91]....
        /*07f0*/ 	.word	0x00021f40


	//   ....[92]....
        /*07f4*/ 	.word	0x00021fe0


	//   ....[93]....
        /*07f8*/ 	.word	0x00022070


	//   ....[94]....
        /*07fc*/ 	.word	0x00022190


	//----- nvinfo : EIATTR_REG_RECONFIG
	.align		4
.L_1375:
        /*0800*/ 	.byte	0x01, 0x54
	.zero		2


	//----- nvinfo : EIATTR_SYSCALL_OFFSETS
	.align		4
        /*0804*/ 	.byte	0x04, 0x46
        /*0806*/ 	.short	(.L_1377 - .L_1376)


	//   ....[0]....
.L_1376:
        /*0808*/ 	.word	0x00001be0


	//   ....[1]....
        /*080c*/ 	.word	0x00001d30


	//   ....[2]....
        /*0810*/ 	.word	0x000077c0


	//   ....[3]....
        /*0814*/ 	.word	0x00007b00


	//   ....[4]....
        /*0818*/ 	.word	0x0001cd30


	//   ....[5]....
        /*081c*/ 	.word	0x0001ce60


	//   ....[6]....
        /*0820*/ 	.word	0x0001cf60


	//----- nvinfo : EIATTR_MBARRIER_INSTR_OFFSETS
	.align		4
.L_1377:
        /*0824*/ 	.byte	0x04, 0x39
        /*0826*/ 	.short	(.L_1379 - .L_1378)


	//   ....[0]....
.L_1378:
        /*0828*/ 	.word	0x000002e0
        /*082c*/ 	.word	0x000000ff
        /*0830*/ 	.word	0x0002d800
        /*0834*/ 	.short	0x0100
        /*0836*/ 	.byte	0x08
	.zero		1


	//   ....[1]....
        /*0838*/ 	.word	0x000002f0
        /*083c*/ 	.word	0x000000ff
        /*0840*/ 	.word	0x0002d820
        /*0844*/ 	.short	0x0100
        /*0846*/ 	.byte	0x08
	.zero		1


	//   ....[2]....
        /*0848*/ 	.word	0x000003e0
        /*084c*/ 	.word	0x000000ff
        /*0850*/ 	.word	0x0002d830
        /*0854*/ 	.short	0x0100
        /*0856*/ 	.byte	0x08
	.zero		1


	//   ....[3]....
        /*0858*/ 	.word	0x000003f0
        /*085c*/ 	.word	0x000000ff
        /*0860*/ 	.word	0x0002d840
        /*0864*/ 	.short	0x0100
        /*0866*/ 	.byte	0x08
	.zero		1


	//   ....[4]....
        /*0868*/ 	.word	0x00000400
        /*086c*/ 	.word	0x000000ff
        /*0870*/ 	.word	0x0002d838
        /*0874*/ 	.short	0x0100
        /*0876*/ 	.byte	0x08
	.zero		1


	//   ....[5]....
        /*0878*/ 	.word	0x00000410
        /*087c*/ 	.word	0x000000ff
        /*0880*/ 	.word	0x0002d848
        /*0884*/ 	.short	0x0100
        /*0886*/ 	.byte	0x08
	.zero		1


	//   ....[6]....
        /*0888*/ 	.word	0x00000540
        /*088c*/ 	.word	0x000000ff
        /*0890*/ 	.word	0x0002d850
        /*0894*/ 	.short	0x0100
        /*0896*/ 	.byte	0x08
	.zero		1


	//   ....[7]....
        /*0898*/ 	.word	0x00000550
        /*089c*/ 	.word	0x000000ff
        /*08a0*/ 	.word	0x0002d860
        /*08a4*/ 	.short	0x0100
        /*08a6*/ 	.byte	0x08
	.zero		1


	//   ....[8]....
        /*08a8*/ 	.word	0x00000560
        /*08ac*/ 	.word	0x000000ff
        /*08b0*/ 	.word	0x0002d858
        /*08b4*/ 	.short	0x0100
        /*08b6*/ 	.byte	0x08
	.zero		1


	//   ....[9]....
        /*08b8*/ 	.word	0x00000570
        /*08bc*/ 	.word	0x000000ff
        /*08c0*/ 	.word	0x0002d868
        /*08c4*/ 	.short	0x0100
        /*08c6*/ 	.byte	0x08
	.zero		1


	//   ....[10]....
        /*08c8*/ 	.word	0x00000660
        /*08cc*/ 	.word	0x000000ff
        /*08d0*/ 	.word	0x0002d870
        /*08d4*/ 	.short	0x0100
        /*08d6*/ 	.byte	0x06
	.zero		1


	//   ....[11]....
        /*08d8*/ 	.word	0x00000670
        /*08dc*/ 	.word	0x000000ff
        /*08e0*/ 	.word	0x0002d880
        /*08e4*/ 	.short	0x0100
        /*08e6*/ 	.byte	0x06
	.zero		1


	//   ....[12]....
        /*08e8*/ 	.word	0x00000680
        /*08ec*/ 	.word	0x000000ff
        /*08f0*/ 	.word	0x0002d878
        /*08f4*/ 	.short	0x0100
        /*08f6*/ 	.byte	0x06
	.zero		1


	//   ....[13]....
        /*08f8*/ 	.word	0x00000690
        /*08fc*/ 	.word	0x000000ff
        /*0900*/ 	.word	0x0002d888
        /*0904*/ 	.short	0x0100
        /*0906*/ 	.byte	0x06
	.zero		1


	//   ....[14]....
        /*0908*/ 	.word	0x000007c0
        /*090c*/ 	.word	0x000000ff
        /*0910*/ 	.word	0x0002d890
        /*0914*/ 	.short	0x0100
        /*0916*/ 	.byte	0x08
	.zero		1


	//   ....[15]....
        /*0918*/ 	.word	0x000007d0
        /*091c*/ 	.word	0x000000ff
        /*0920*/ 	.word	0x0002d8a0
        /*0924*/ 	.short	0x0100
        /*0926*/ 	.byte	0x08
	.zero		1


	//   ....[16]....
        /*0928*/ 	.word	0x000007e0
        /*092c*/ 	.word	0x000000ff
        /*0930*/ 	.word	0x0002d898
        /*0934*/ 	.short	0x0100
        /*0936*/ 	.byte	0x08
	.zero		1


	//   ....[17]....
        /*0938*/ 	.word	0x000007f0
        /*093c*/ 	.word	0x000000ff
        /*0940*/ 	.word	0x0002d8a8
        /*0944*/ 	.short	0x0100
        /*0946*/ 	.byte	0x08
	.zero		1


	//   ....[18]....
        /*0948*/ 	.word	0x00000920
        /*094c*/ 	.word	0x000000ff
        /*0950*/ 	.word	0x0002d8b0
        /*0954*/ 	.short	0x0100
        /*0956*/ 	.byte	0x08
	.zero		1


	//   ....[19]....
        /*0958*/ 	.word	0x00000930
        /*095c*/ 	.word	0x000000ff
        /*0960*/ 	.word	0x0002d8c0
        /*0964*/ 	.short	0x0100
        /*0966*/ 	.byte	0x08
	.zero		1


	//   ....[20]....
        /*0968*/ 	.word	0x00000940
        /*096c*/ 	.word	0x000000ff
        /*0970*/ 	.word	0x0002d8b8
        /*0974*/ 	.short	0x0100
        /*0976*/ 	.byte	0x08
	.zero		1


	//   ....[21]....
        /*0978*/ 	.word	0x00000950
        /*097c*/ 	.word	0x000000ff
        /*0980*/ 	.word	0x0002d8c8
        /*0984*/ 	.short	0x0100
        /*0986*/ 	.byte	0x08
	.zero		1


	//   ....[22]....
        /*0988*/ 	.word	0x000032a0
        /*098c*/ 	.word	0x0000000f
        /*0990*/ 	.word	0x0002d890
        /*0994*/ 	.short	0x010a
        /*0996*/ 	.byte	0x3f
	.zero		1


	//   ....[23]....
        /*0998*/ 	.word	0x00004e70
        /*099c*/ 	.word	0x0000000f
        /*09a0*/ 	.word	0x0002d890
        /*09a4*/ 	.short	0x010a
        /*09a6*/ 	.byte	0x3f
	.zero		1


	//   ....[24]....
        /*09a8*/ 	.word	0x00006930
        /*09ac*/ 	.word	0x0000000f
        /*09b0*/ 	.word	0x0002d890
        /*09b4*/ 	.short	0x010a
        /*09b6*/ 	.byte	0x3f
	.zero		1


	//   ....[25]....
        /*09b8*/ 	.word	0x00006b90
        /*09bc*/ 	.word	0x0000001c
        /*09c0*/ 	.word	0x00000000
        /*09c4*/ 	.short	0x0101
        /*09c6*/ 	.byte	0x3f
	.zero		1


	//   ....[26]....
        /*09c8*/ 	.word	0x00006bd0
        /*09cc*/ 	.word	0x0000000f
        /*09d0*/ 	.word	0x0002d8b0
        /*09d4*/ 	.short	0x010a
        /*09d6*/ 	.byte	0x3f
	.zero		1


	//   ....[27]....
        /*09d8*/ 	.word	0x00006f20
        /*09dc*/ 	.word	0x0000000f
        /*09e0*/ 	.word	0x00000000
        /*09e4*/ 	.short	0x0101
        /*09e6*/ 	.byte	0x3f
	.zero		1


	//   ....[28]....
        /*09e8*/ 	.word	0x00007860
        /*09ec*/ 	.word	0x00000002
        /*09f0*/ 	.word	0x0002d800
        /*09f4*/ 	.short	0x010a
        /*09f6*/ 	.byte	0x3f
	.zero		1


	//   ....[29]....
        /*09f8*/ 	.word	0x000078b0
        /*09fc*/ 	.word	0x00000002
        /*0a00*/ 	.word	0x0002d800
        /*0a04*/ 	.short	0x010a
        /*0a06*/ 	.byte	0x3f
	.zero		1


	//   ....[30]....
        /*0a08*/ 	.word	0x00008420
        /*0a0c*/ 	.word	0x00000002
        /*0a10*/ 	.word	0x0002d800
        /*0a14*/ 	.short	0x010a
        /*0a16*/ 	.byte	0x3f
	.zero		1


	//   ....[31]....
        /*0a18*/ 	.word	0x0000a1a0
        /*0a1c*/ 	.word	0x00000002
        /*0a20*/ 	.word	0x0002d800
        /*0a24*/ 	.short	0x010a
        /*0a26*/ 	.byte	0x3f
	.zero		1


	//   ....[32]....
        /*0a28*/ 	.word	0x0000baf0
        /*0a2c*/ 	.word	0x00000003
        /*0a30*/ 	.word	0x0002d830
        /*0a34*/ 	.short	0x010a
        /*0a36*/ 	.byte	0x3f
	.zero		1


	//   ....[33]....
        /*0a38*/ 	.word	0x0000bc50
        /*0a3c*/ 	.word	0x00000003
        /*0a40*/ 	.word	0x0002d830
        /*0a44*/ 	.short	0x010a
        /*0a46*/ 	.byte	0x3f
	.zero		1


	//   ....[34]....
        /*0a48*/ 	.word	0x0000c250
        /*0a4c*/ 	.word	0x00000000
        /*0a50*/ 	.word	0x00000000
        /*0a54*/ 	.short	0x0101
        /*0a56*/ 	.byte	0x3f
	.zero		1


	//   ....[35]....
        /*0a58*/ 	.word	0x0000f170
        /*0a5c*/ 	.word	0x0000000f
        /*0a60*/ 	.word	0x0002d830
        /*0a64*/ 	.short	0x010a
        /*0a66*/ 	.byte	0x3f
	.zero		1


	//   ....[36]....
        /*0a68*/ 	.word	0x0000f1c0
        /*0a6c*/ 	.word	0x0000000f
        /*0a70*/ 	.word	0x0002d830
        /*0a74*/ 	.short	0x010a
        /*0a76*/ 	.byte	0x3f
	.zero		1


	//   ....[37]....
        /*0a78*/ 	.word	0x0000f5e0
        /*0a7c*/ 	.word	0x0000000e
        /*0a80*/ 	.word	0x0002d850
        /*0a84*/ 	.short	0x010a
        /*0a86*/ 	.byte	0x3f
	.zero		1


	//   ....[38]....
        /*0a88*/ 	.word	0x0000f620
        /*0a8c*/ 	.word	0x0000000e
        /*0a90*/ 	.word	0x0002d850
        /*0a94*/ 	.short	0x010a
        /*0a96*/ 	.byte	0x3f
	.zero		1


	//   ....[39]....
        /*0a98*/ 	.word	0x0000fd00
        /*0a9c*/ 	.word	0x0000000e
        /*0aa0*/ 	.word	0x00000000
        /*0aa4*/ 	.short	0x0101
        /*0aa6*/ 	.byte	0x3f
	.zero		1


	//   ....[40]....
        /*0aa8*/ 	.word	0x00010680
        /*0aac*/ 	.word	0x00000000
        /*0ab0*/ 	.word	0x00000000
        /*0ab4*/ 	.short	0x0101
        /*0ab6*/ 	.byte	0x3f
	.zero		1


	//   ....[41]....
        /*0ab8*/ 	.word	0x000127c0
        /*0abc*/ 	.word	0x00000000
        /*0ac0*/ 	.word	0x0002d830
        /*0ac4*/ 	.short	0x010a
        /*0ac6*/ 	.byte	0x3f
	.zero		1


	//   ....[42]....
        /*0ac8*/ 	.word	0x00012810
        /*0acc*/ 	.word	0x00000000
        /*0ad0*/ 	.word	0x0002d830
        /*0ad4*/ 	.short	0x010a
        /*0ad6*/ 	.byte	0x3f
	.zero		1


	//   ....[43]....
        /*0ad8*/ 	.word	0x00012c30
        /*0adc*/ 	.word	0x00000003
        /*0ae0*/ 	.word	0x0002d850
        /*0ae4*/ 	.short	0x010a
        /*0ae6*/ 	.byte	0x3f
	.zero		1


	//   ....[44]....
        /*0ae8*/ 	.word	0x00012c70
        /*0aec*/ 	.word	0x00000003
        /*0af0*/ 	.word	0x0002d850
        /*0af4*/ 	.short	0x010a
        /*0af6*/ 	.byte	0x3f
	.zero		1


	//   ....[45]....
        /*0af8*/ 	.word	0x00013cb0
        /*0afc*/ 	.word	0x00000015
        /*0b00*/ 	.word	0x00000000
        /*0b04*/ 	.short	0x0101
        /*0b06*/ 	.byte	0x3f
	.zero		1


	//   ....[46]....
        /*0b08*/ 	.word	0x00013d00
        /*0b0c*/ 	.word	0x0000000e
        /*0b10*/ 	.word	0x00000000
        /*0b14*/ 	.short	0x0101
        /*0b16*/ 	.byte	0x3f
	.zero		1


	//   ....[47]....
        /*0b18*/ 	.word	0x00014bf0
        /*0b1c*/ 	.word	0x00000000
        /*0b20*/ 	.word	0x0002d830
        /*0b24*/ 	.short	0x010a
        /*0b26*/ 	.byte	0x3f
	.zero		1


	//   ....[48]....
        /*0b28*/ 	.word	0x00014c40
        /*0b2c*/ 	.word	0x00000000
        /*0b30*/ 	.word	0x0002d830
        /*0b34*/ 	.short	0x010a
        /*0b36*/ 	.byte	0x3f
	.zero		1


	//   ....[49]....
        /*0b38*/ 	.word	0x00015060
        /*0b3c*/ 	.word	0x00000003
        /*0b40*/ 	.word	0x0002d850
        /*0b44*/ 	.short	0x010a
        /*0b46*/ 	.byte	0x3f
	.zero		1


	//   ....[50]....
        /*0b48*/ 	.word	0x000150a0
        /*0b4c*/ 	.word	0x00000003
        /*0b50*/ 	.word	0x0002d850
        /*0b54*/ 	.short	0x010a
        /*0b56*/ 	.byte	0x3f
	.zero		1


	//   ....[51]....
        /*0b58*/ 	.word	0x00015710
        /*0b5c*/ 	.word	0x00000003
        /*0b60*/ 	.word	0x00000000
        /*0b64*/ 	.short	0x0101
        /*0b66*/ 	.byte	0x3f
	.zero		1


	//   ....[52]....
        /*0b68*/ 	.word	0x000160f0
        /*0b6c*/ 	.word	0x00000000
        /*0b70*/ 	.word	0x00000000
        /*0b74*/ 	.short	0x0101
        /*0b76*/ 	.byte	0x3f
	.zero		1


	//   ....[53]....
        /*0b78*/ 	.word	0x00017f10
        /*0b7c*/ 	.word	0x0000000d
        /*0b80*/ 	.word	0x0002d850
        /*0b84*/ 	.short	0x010a
        /*0b86*/ 	.byte	0x3f
	.zero		1


	//   ....[54]....
        /*0b88*/ 	.word	0x00017fc0
        /*0b8c*/ 	.word	0x0000000d
        /*0b90*/ 	.word	0x0002d850
        /*0b94*/ 	.short	0x010a
        /*0b96*/ 	.byte	0x3f
	.zero		1


	//   ....[55]....
        /*0b98*/ 	.word	0x00018770
        /*0b9c*/ 	.word	0x0000000a
        /*0ba0*/ 	.word	0x00000000
        /*0ba4*/ 	.short	0x0101
        /*0ba6*/ 	.byte	0x3f
	.zero		1


	//   ....[56]....
        /*0ba8*/ 	.word	0x00019930
        /*0bac*/ 	.word	0x00000015
        /*0bb0*/ 	.word	0x00000000
        /*0bb4*/ 	.short	0x0101
        /*0bb6*/ 	.byte	0x3f
	.zero		1


	//   ....[57]....
        /*0bb8*/ 	.word	0x0001bcc0
        /*0bbc*/ 	.word	0x00000008
        /*0bc0*/ 	.word	0x0002d820
        /*0bc4*/ 	.short	0x010a
        /*0bc6*/ 	.byte	0x3f
	.zero		1


	//   ....[58]....
        /*0bc8*/ 	.word	0x0001bd30
        /*0bcc*/ 	.word	0x00000009
        /*0bd0*/ 	.word	0x0002d8a0
        /*0bd4*/ 	.short	0x010a
        /*0bd6*/ 	.byte	0x3f
	.zero		1


	//   ....[59]....
        /*0bd8*/ 	.word	0x0001bf80
        /*0bdc*/ 	.word	0x00000009
        /*0be0*/ 	.word	0x0002d8c0
        /*0be4*/ 	.short	0x010a
        /*0be6*/ 	.byte	0x3f
	.zero		1


	//   ....[60]....
        /*0be8*/ 	.word	0x0001c270
        /*0bec*/ 	.word	0x00000009
        /*0bf0*/ 	.word	0x0002d8a0
        /*0bf4*/ 	.short	0x010a
        /*0bf6*/ 	.byte	0x3f
	.zero		1


	//   ....[61]....
        /*0bf8*/ 	.word	0x0001c4b0
        /*0bfc*/ 	.word	0x00000009
        /*0c00*/ 	.word	0x0002d8c0
        /*0c04*/ 	.short	0x010a
        /*0c06*/ 	.byte	0x3f
	.zero		1


	//   ....[62]....
        /*0c08*/ 	.word	0x0001d590
        /*0c0c*/ 	.word	0x00000005
        /*0c10*/ 	.word	0x0002d840
        /*0c14*/ 	.short	0x010a
        /*0c16*/ 	.byte	0x3f
	.zero		1


	//   ....[63]....
        /*0c18*/ 	.word	0x0001daa0
        /*0c1c*/ 	.word	0x0000001d
        /*0c20*/ 	.word	0x0002d820
        /*0c24*/ 	.short	0x010a
        /*0c26*/ 	.byte	0x3f
	.zero		1


	//   ....[64]....
        /*0c28*/ 	.word	0x0001dd90
        /*0c2c*/ 	.word	0x00000002
        /*0c30*/ 	.word	0x0002d840
        /*0c34*/ 	.short	0x010a
        /*0c36*/ 	.byte	0x3f
	.zero		1


	//   ....[65]....
        /*0c38*/ 	.word	0x0001e010
        /*0c3c*/ 	.word	0x00000002
        /*0c40*/ 	.word	0x0002d860
        /*0c44*/ 	.short	0x010a
        /*0c46*/ 	.byte	0x3f
	.zero		1


	//   ....[66]....
        /*0c48*/ 	.word	0x0001e5a0
        /*0c4c*/ 	.word	0x00000003
        /*0c50*/ 	.word	0x0002d840
        /*0c54*/ 	.short	0x010a
        /*0c56*/ 	.byte	0x3f
	.zero		1


	//   ....[67]....
        /*0c58*/ 	.word	0x0001e820
        /*0c5c*/ 	.word	0x00000002
        /*0c60*/ 	.word	0x0002d860
        /*0c64*/ 	.short	0x010a
        /*0c66*/ 	.byte	0x3f
	.zero		1


	//   ....[68]....
        /*0c68*/ 	.word	0x0001ed10
        /*0c6c*/ 	.word	0x00000002
        /*0c70*/ 	.word	0x0002d840
        /*0c74*/ 	.short	0x010a
        /*0c76*/ 	.byte	0x3f
	.zero		1


	//   ....[69]....
        /*0c78*/ 	.word	0x0001ef90
        /*0c7c*/ 	.word	0x00000002
        /*0c80*/ 	.word	0x0002d860
        /*0c84*/ 	.short	0x010a
        /*0c86*/ 	.byte	0x3f
	.zero		1


	//   ....[70]....
        /*0c88*/ 	.word	0x0001f3f0
        /*0c8c*/ 	.word	0x00000003
        /*0c90*/ 	.word	0x0002d860
        /*0c94*/ 	.short	0x010a
        /*0c96*/ 	.byte	0x3f
	.zero		1


	//   ....[71]....
        /*0c98*/ 	.word	0x00020370
        /*0c9c*/ 	.word	0x00000009
        /*0ca0*/ 	.word	0x0002d820
        /*0ca4*/ 	.short	0x010a
        /*0ca6*/ 	.byte	0x3f
	.zero		1


	//   ....[72]....
        /*0ca8*/ 	.word	0x00020500
        /*0cac*/ 	.word	0x00000007
        /*0cb0*/ 	.word	0x00000000
        /*0cb4*/ 	.short	0x010a
        /*0cb6*/ 	.byte	0x3f
	.zero		1


	//   ....[73]....
        /*0cb8*/ 	.word	0x00020570
        /*0cbc*/ 	.word	0x00000003
        /*0cc0*/ 	.word	0x00000000
        /*0cc4*/ 	.short	0x010a
        /*0cc6*/ 	.byte	0x3f
	.zero		1


	//   ....[74]....
        /*0cc8*/ 	.word	0x000205d0
        /*0ccc*/ 	.word	0x00000005
        /*0cd0*/ 	.word	0x00000000
        /*0cd4*/ 	.short	0x010a
        /*0cd6*/ 	.byte	0x3f
	.zero		1


	//   ....[75]....
        /*0cd8*/ 	.word	0x00020600
        /*0cdc*/ 	.word	0x00000003
        /*0ce0*/ 	.word	0x00000000
        /*0ce4*/ 	.short	0x010a
        /*0ce6*/ 	.byte	0x3f
	.zero		1


	//   ....[76]....
        /*0ce8*/ 	.word	0x00020660
        /*0cec*/ 	.word	0x0000000f
        /*0cf0*/ 	.word	0x0002d890
        /*0cf4*/ 	.short	0x010a
        /*0cf6*/ 	.byte	0x3f
	.zero		1


	//   ....[77]....
        /*0cf8*/ 	.word	0x000206b0
        /*0cfc*/ 	.word	0x0000000f
        /*0d00*/ 	.word	0x0002d890
        /*0d04*/ 	.short	0x010a
        /*0d06*/ 	.byte	0x3f
	.zero		1


	//   ....[78]....
        /*0d08*/ 	.word	0x00020700
        /*0d0c*/ 	.word	0x0000000f
        /*0d10*/ 	.word	0x0002d890
        /*0d14*/ 	.short	0x010a
        /*0d16*/ 	.byte	0x3f
	.zero		1


	//   ....[79]....
        /*0d18*/ 	.word	0x00020750
        /*0d1c*/ 	.word	0x0000000f
        /*0d20*/ 	.word	0x0002d8b0
        /*0d24*/ 	.short	0x010a
        /*0d26*/ 	.byte	0x3f
	.zero		1


	//   ....[80]....
        /*0d28*/ 	.word	0x00020ac0
        /*0d2c*/ 	.word	0x00000002
        /*0d30*/ 	.word	0x0002d800
        /*0d34*/ 	.short	0x010a
        /*0d36*/ 	.byte	0x3f
	.zero		1


	//   ....[81]....
        /*0d38*/ 	.word	0x00020d80
        /*0d3c*/ 	.word	0x00000002
        /*0d40*/ 	.word	0x0002d800
        /*0d44*/ 	.short	0x010a
        /*0d46*/ 	.byte	0x3f
	.zero		1


	//   ....[82]....
        /*0d48*/ 	.word	0x00020dd0
        /*0d4c*/ 	.word	0x00000003
        /*0d50*/ 	.word	0x0002d830
        /*0d54*/ 	.short	0x010a
        /*0d56*/ 	.byte	0x3f
	.zero		1


	//   ....[83]....
        /*0d58*/ 	.word	0x00020e20
        /*0d5c*/ 	.word	0x0000000f
        /*0d60*/ 	.word	0x0002d830
        /*0d64*/ 	.short	0x010a
        /*0d66*/ 	.byte	0x3f
	.zero		1


	//   ....[84]....
        /*0d68*/ 	.word	0x00020e70
        /*0d6c*/ 	.word	0x0000000e
        /*0d70*/ 	.word	0x0002d850
        /*0d74*/ 	.short	0x010a
        /*0d76*/ 	.byte	0x3f
	.zero		1


	//   ....[85]....
        /*0d78*/ 	.word	0x00020ec0
        /*0d7c*/ 	.word	0x00000000
        /*0d80*/ 	.word	0x0002d830
        /*0d84*/ 	.short	0x010a
        /*0d86*/ 	.byte	0x3f
	.zero		1


	//   ....[86]....
        /*0d88*/ 	.word	0x00020f10
        /*0d8c*/ 	.word	0x00000003
        /*0d90*/ 	.word	0x0002d850
        /*0d94*/ 	.short	0x010a
        /*0d96*/ 	.byte	0x3f
	.zero		1


	//   ....[87]....
        /*0d98*/ 	.word	0x00020f60
        /*0d9c*/ 	.word	0x00000000
        /*0da0*/ 	.word	0x0002d830
        /*0da4*/ 	.short	0x010a
        /*0da6*/ 	.byte	0x3f
	.zero		1


	//   ....[88]....
        /*0da8*/ 	.word	0x00020fb0
        /*0dac*/ 	.word	0x00000003
        /*0db0*/ 	.word	0x0002d850
        /*0db4*/ 	.short	0x010a
        /*0db6*/ 	.byte	0x3f
	.zero		1


	//   ....[89]....
        /*0db8*/ 	.word	0x00021000
        /*0dbc*/ 	.word	0x0000000d
        /*0dc0*/ 	.word	0x0002d850
        /*0dc4*/ 	.short	0x010a
        /*0dc6*/ 	.byte	0x3f
	.zero		1


	//   ....[90]....
        /*0dc8*/ 	.word	0x000211a0
        /*0dcc*/ 	.word	0x00000008
        /*0dd0*/ 	.word	0x0002d820
        /*0dd4*/ 	.short	0x010a
        /*0dd6*/ 	.byte	0x3f
	.zero		1


	//   ....[91]....
        /*0dd8*/ 	.word	0x000211f0
        /*0ddc*/ 	.word	0x00000009
        /*0de0*/ 	.word	0x0002d8a0
        /*0de4*/ 	.short	0x010a
        /*0de6*/ 	.byte	0x3f
	.zero		1


	//   ....[92]....
        /*0de8*/ 	.word	0x00021240
        /*0dec*/ 	.word	0x00000009
        /*0df0*/ 	.word	0x0002d8c0
        /*0df4*/ 	.short	0x010a
        /*0df6*/ 	.byte	0x3f
	.zero		1


	//   ....[93]....
        /*0df8*/ 	.word	0x00021290
        /*0dfc*/ 	.word	0x00000009
        /*0e00*/ 	.word	0x0002d8a0
        /*0e04*/ 	.short	0x010a
        /*0e06*/ 	.byte	0x3f
	.zero		1


	//   ....[94]....
        /*0e08*/ 	.word	0x000212e0
        /*0e0c*/ 	.word	0x00000009
        /*0e10*/ 	.word	0x0002d8c0
        /*0e14*/ 	.short	0x010a
        /*0e16*/ 	.byte	0x3f
	.zero		1


	//   ....[95]....
        /*0e18*/ 	.word	0x00021480
        /*0e1c*/ 	.word	0x00000005
        /*0e20*/ 	.word	0x0002d840
        /*0e24*/ 	.short	0x010a
        /*0e26*/ 	.byte	0x3f
	.zero		1


	//   ....[96]....
        /*0e28*/ 	.word	0x000214d0
        /*0e2c*/ 	.word	0x0000001d
        /*0e30*/ 	.word	0x0002d820
        /*0e34*/ 	.short	0x010a
        /*0e36*/ 	.byte	0x3f
	.zero		1


	//   ....[97]....
        /*0e38*/ 	.word	0x00021520
        /*0e3c*/ 	.word	0x00000002
        /*0e40*/ 	.word	0x0002d840
        /*0e44*/ 	.short	0x010a
        /*0e46*/ 	.byte	0x3f
	.zero		1


	//   ....[98]....
        /*0e48*/ 	.word	0x00021570
        /*0e4c*/ 	.word	0x00000002
        /*0e50*/ 	.word	0x0002d860
        /*0e54*/ 	.short	0x010a
        /*0e56*/ 	.byte	0x3f
	.zero		1


	//   ....[99]....
        /*0e58*/ 	.word	0x000215c0
        /*0e5c*/ 	.word	0x00000003
        /*0e60*/ 	.word	0x0002d840
        /*0e64*/ 	.short	0x010a
        /*0e66*/ 	.byte	0x3f
	.zero		1


	//   ....[100]....
        /*0e68*/ 	.word	0x00021610
        /*0e6c*/ 	.word	0x00000002
        /*0e70*/ 	.word	0x0002d860
        /*0e74*/ 	.short	0x010a
        /*0e76*/ 	.byte	0x3f
	.zero		1


	//   ....[101]....
        /*0e78*/ 	.word	0x00021660
        /*0e7c*/ 	.word	0x00000002
        /*0e80*/ 	.word	0x0002d840
        /*0e84*/ 	.short	0x010a
        /*0e86*/ 	.byte	0x3f
	.zero		1


	//   ....[102]....
        /*0e88*/ 	.word	0x000216b0
        /*0e8c*/ 	.word	0x00000002
        /*0e90*/ 	.word	0x0002d860
        /*0e94*/ 	.short	0x010a
        /*0e96*/ 	.byte	0x3f
	.zero		1


	//   ....[103]....
        /*0e98*/ 	.word	0x00021700
        /*0e9c*/ 	.word	0x00000003
        /*0ea0*/ 	.word	0x0002d860
        /*0ea4*/ 	.short	0x010a
        /*0ea6*/ 	.byte	0x3f
	.zero		1


	//   ....[104]....
        /*0ea8*/ 	.word	0x000220b0
        /*0eac*/ 	.word	0x00000009
        /*0eb0*/ 	.word	0x0002d820
        /*0eb4*/ 	.short	0x010a
        /*0eb6*/ 	.byte	0x3f
	.zero		1


	//   ....[105]....
        /*0eb8*/ 	.word	0x00022250
        /*0ebc*/ 	.word	0x00000007
        /*0ec0*/ 	.word	0x00000000
        /*0ec4*/ 	.short	0x010a
        /*0ec6*/ 	.byte	0x3f
	.zero		1


	//   ....[106]....
        /*0ec8*/ 	.word	0x000222a0
        /*0ecc*/ 	.word	0x00000003
        /*0ed0*/ 	.word	0x00000000
        /*0ed4*/ 	.short	0x010a
        /*0ed6*/ 	.byte	0x3f
	.zero		1


	//   ....[107]....
        /*0ed8*/ 	.word	0x000222f0
        /*0edc*/ 	.word	0x00000005
        /*0ee0*/ 	.word	0x00000000
        /*0ee4*/ 	.short	0x010a
        /*0ee6*/ 	.byte	0x3f
	.zero		1


	//----- nvinfo : EIATTR_NUM_MBARRIERS
	.align		4
.L_1379:
        /*0ee8*/ 	.byte	0x03, 0x38
        /*0eea*/ 	.short	0x0016


	//----- nvinfo : EIATTR_EXIT_INSTR_OFFSETS
	.align		4
        /*0eec*/ 	.byte	0x04, 0x1c
        /*0eee*/ 	.short	(.L_1381 - .L_1380)


	//   ....[0]....
.L_1380:
        /*0ef0*/ 	.word	0x00020650


	//----- nvinfo : EIATTR_MAX_THREADS
	.align		4
.L_1381:
        /*0ef4*/ 	.byte	0x04, 0x05
        /*0ef6*/ 	.short	(.L_1383 - .L_1382)
.L_1382:
        /*0ef8*/ 	.word	0x00000200
        /*0efc*/ 	.word	0x00000001
        /*0f00*/ 	.word	0x00000001


	//----- nvinfo : EIATTR_CRS_STACK_SIZE
	.align		4
.L_1383:
        /*0f04*/ 	.byte	0x04, 0x1e
        /*0f06*/ 	.short	(.L_1385 - .L_1384)
.L_1384:
        /*0f08*/ 	.word	0x00000000


	//----- nvinfo : EIATTR_CBANK_PARAM_SIZE
	.align		4
.L_1385:
        /*0f0c*/ 	.byte	0x03, 0x19
        /*0f0e*/ 	.short	0x0a70


	//----- nvinfo : EIATTR_PARAM_CBANK
	.align		4
        /*0f10*/ 	.byte	0x04, 0x0a
        /*0f12*/ 	.short	(.L_1387 - .L_1386)
	.align		4
.L_1386:
        /*0f14*/ 	.word	index@(.nv.constant0._ZN7cutlass13device_kernelIN5flash11enable_sm90INS1_16FlashAttnFwdSm90INS1_25CollectiveMainloopFwdSm90ILi2EN4cute5tupleIJNS5_1CILi1EEES8_S8_EEENS6_IJNS7_ILi192EEENS7_ILi128EEENS7_ILi96EEEEEELi96ENS_10bfloat16_tEfNS_4arch4Sm90ELb0ELb1ELb0ELb1ELb0ELb1ELb0ELb0ELb1ELb0ELb0ELb0EEENS1_21CollectiveEpilogueFwdINS6_IJSA_SC_SB_EEES9_SE_SG_Li384ELb1ELb0ELb0ELb0EEENS1_36VarlenDynamicPersistentTileSchedulerILi192ELi128ELi384ELi32ELb0ELb0ELb1ELb1ELb0ELb1EEEEEEEEEvNT_6ParamsE)
        /*0f18*/ 	.short	0x0210
        /*0f1a*/ 	.short	0x0a70


	//----- nvinfo : EIATTR_SW_WAR
	.align		4
.L_1387:
        /*0f1c*/ 	.byte	0x04, 0x36
        /*0f1e*/ 	.short	(.L_1389 - .L_1388)
.L_1388:
        /*0f20*/ 	.word	0x00000008
.L_1389:


//--------------------- .nv.info._ZN7cutlass13device_kernelIN5flash11enable_sm90INS1_16FlashAttnFwdSm90INS1_25CollectiveMainloopFwdSm90ILi2EN4cute5tupleIJNS5_1CILi1EEES8_S8_EEENS6_IJNS7_ILi192EEENS7_ILi144EEENS7_ILi96EEEEEELi96ENS_10bfloat16_tEfNS_4arch4Sm90ELb1ELb0ELb0ELb0ELb0ELb0ELb0ELb0ELb1ELb0ELb0ELb0EEENS1_21CollectiveEpilogueFwdINS6_IJSA_SC_SB_EEES9_SE_SG_Li384ELb0ELb0ELb0ELb0EEENS1_30DynamicPersistentTileSchedulerILi384ELi32ELb0ELb0ELb1EEEEEEEEEvNT_6ParamsE --------------------------
	.section	.nv.info._ZN7cutlass13device_kernelIN5flash11enable_sm90INS1_16FlashAttnFwdSm90INS1_25CollectiveMainloopFwdSm90ILi2EN4cute5tupleIJNS5_1CILi1EEES8_S8_EEENS6_IJNS7_ILi192EEENS7_ILi144EEENS7_ILi96EEEEEELi96ENS_10bfloat16_tEfNS_4arch4Sm90ELb1ELb0ELb0ELb0ELb0ELb0ELb0ELb0ELb1ELb0ELb0ELb0EEENS1_21CollectiveEpilogueFwdINS6_IJSA_SC_SB_EEES9_SE_SG_Li384ELb0ELb0ELb0ELb0EEENS1_30DynamicPersistentTileSchedulerILi384ELi32ELb0ELb0ELb1EEEEEEEEEvNT_6ParamsE,"",@"SHT_CUDA_INFO"
	.sectionflags	@""
	.align	4


	//----- nvinfo : EIATTR_CUDA_API_VERSION
	.align		4
        /*0000*/ 	.byte	0x04, 0x37
        /*0002*/ 	.short	(.L_1391 - .L_1390)
.L_1390:
        /*0004*/ 	.word	0x00000082


	//----- nvinfo : EIATTR_KPARAM_INFO
	.align		4
.L_1391:
        /*0008*/ 	.byte	0x04, 0x17
        /*000a*/ 	.short	(.L_1393 - .L_1392)
.L_1392:
        /*000c*/ 	.word	0x00000000
        /*0010*/ 	.short	0x0000
        /*0012*/ 	.short	0x0070
        /*0014*/ 	.byte	0x00, 0xf0, 0x01, 0x2e


	//----- nvinfo : EIATTR_SPARSE_MMA_MASK
	.align		4
.L_1393:
        /*0018*/ 	.byte	0x03, 0x50
        /*001a*/ 	.short	0x0000


	//----- nvinfo : EIATTR_MAXREG_COUNT
	.align		4
        /*001c*/ 	.byte	0x03, 0x1b
        /*001e*/ 	.short	0x0080


	//----- nvinfo : EIATTR_NUM_BARRIERS
	.align		4
        /*0020*/ 	.byte	0x02, 0x4c
        /*0022*/ 	.byte	0x10
	.zero		1


	//----- nvinfo : EIATTR_EXTERNS
	.align		4
        /*0024*/ 	.byte	0x04, 0x0f
        /*0026*/ 	.short	(.L_1395 - .L_1394)


	//   ....[0]....
	.align		4
.L_1394:
        /*0028*/ 	.word	index@(__assertfail)


	//----- nvinfo : EIATTR_MERCURY_ISA_VERSION
	.align		4
.L_1395:
        /*002c*/ 	.byte	0x03, 0x5f
        /*002e*/ 	.short	0x0101


	//----- nvinfo : EIATTR_INT_WARP_WIDE_INSTR_OFFSETS
	.align		4
        /*0030*/ 	.byte	0x04, 0x31
        /*0032*/ 	.short	(.L_1397 - .L_1396)


	//   ....[0]....
.L_1396:
        /*0034*/ 	.word	0x00000170


	//   ....[1]....
        /*0038*/ 	.word	0x000001b0


	//   ....[2]....
        /*003c*/ 	.word	0x00000240


	//   ....[3]....
        /*0040*/ 	.word	0x0000ec30


	//   ....[4]....
        /*0044*/ 	.word	0x0000ecd0


	//   ....[5]....
        /*0048*/ 	.word	0x0000f1e0


	//   ....[6]....
        /*004c*/ 	.word	0x00010ee0


	//   ....[7]....
        /*0050*/ 	.word	0x00010f80


	//----- nvinfo : EIATTR_COOP_GROUP_MASK_REGIDS
	.align		4
.L_1397:
        /*0054*/ 	.byte	0x04, 0x29
        /*0056*/ 	.short	(.L_1399 - .L_1398)


	//   ....[0]....
.L_1398:
        /*0058*/ 	.word	0xffffffff


	//   ....[1]....
        /*005c*/ 	.word	0xffffffff


	//   ....[2]....
        /*0060*/ 	.word	0xffffffff


	//   ....[3]....
        /*0064*/ 	.word	0xffffffff


	//   ....[4]....
        /*0068*/ 	.word	0xffffffff


	//   ....[5]....
        /*006c*/ 	.word	0xffffffff


	//   ....[6]....
        /*0070*/ 	.word	0xffffffff


	//   ....[7]....
        /*0074*/ 	.word	0xffffffff


	//   ....[8]....
        /*0078*/ 	.word	0xffffffff


	//   ....[9]....
        /*007c*/ 	.word	0xffffffff


	//   ....[10]....
        /*0080*/ 	.word	0xffffffff


	//   ....[11]....
        /*0084*/ 	.word	0xffffffff


	//   ....[12]....
        /*0088*/ 	.word	0xffffffff


	//   ....[13]....
        /*008c*/ 	.word	0xffffffff


	//   ....[14]....
        /*0090*/ 	.word	0xffffffff


	//   ....[15]....
        /*0094*/ 	.word	0xffffffff


	//   ....[16]....
        /*0098*/ 	.word	0xffffffff


	//   ....[17]....
        /*009c*/ 	.word	0xffffffff


	//   ....[18]....
        /*00a0*/ 	.word	0xffffffff


	//   ....[19]....
        /*00a4*/ 	.word	0xffffffff


	//   ....[20]....
        /*00a8*/ 	.word	0xffffffff


	//   ....[21]....
        /*00ac*/ 	.word	0xffffffff


	//   ....[22]....
        /*00b0*/ 	.word	0xffffffff


	//   ....[23]....
        /*00b4*/ 	.word	0xffffffff


	//   ....[24]....
        /*00b8*/ 	.word	0xffffffff


	//   ....[25]....
        /*00bc*/ 	.word	0xffffffff


	//   ....[26]....
        /*00c0*/ 	.word	0xffffffff


	//   ....[27]....
        /*00c4*/ 	.word	0xffffffff


	//   ....[28]....
        /*00c8*/ 	.word	0xffffffff


	//   ....[29]....
        /*00cc*/ 	.word	0xffffffff


	//   ....[30]....
        /*00d0*/ 	.word	0xffffffff


	//   ....[31]....
        /*00d4*/ 	.word	0x0500000f


	//   ....[32]....
        /*00d8*/ 	.word	0x0500000f


	//----- nvinfo : EIATTR_COOP_GROUP_INSTR_OFFSETS
	.align		4
.L_1399:
        /*00dc*/ 	.byte	0x04, 0x28
        /*00de*/ 	.short	(.L_1401 - .L_1400)


	//   ....[0]....
.L_1400:
        /*00e0*/ 	.word	0x00000050


	//   ....[1]....
        /*00e4*/ 	.word	0x00000180


	//   ....[2]....
        /*00e8*/ 	.word	0x00000220


	//   ....[3]....
        /*00ec*/ 	.word	0x000003b0


	//   ....[4]....
        /*00f0*/ 	.word	0x00000510


	//   ....[5]....
        /*00f4*/ 	.word	0x00000630


	//   ....[6]....
        /*00f8*/ 	.word	0x00000790


	//   ....[7]....
        /*00fc*/ 	.word	0x000014d0


	//   ....[8]....
        /*0100*/ 	.word	0x00003600


	//   ....[9]....
        /*0104*/ 	.word	0x00003620


	//   ....[10]....
        /*0108*/ 	.word	0x00004110


	//   ....[11]....
        /*010c*/ 	.word	0x000041c0


	//   ....[12]....
        /*0110*/ 	.word	0x000050e0


	//   ....[13]....
        /*0114*/ 	.word	0x000074f0


	//   ....[14]....
        /*0118*/ 	.word	0x000075f0


	//   ....[15]....
        /*011c*/ 	.word	0x00008030


	//   ....[16]....
        /*0120*/ 	.word	0x00008150


	//   ....[17]....
        /*0124*/ 	.word	0x00009470


	//   ....[18]....
        /*0128*/ 	.word	0x0000b130


	//   ....[19]....
        /*012c*/ 	.word	0x0000b160


	//   ....[20]....
        /*0130*/ 	.word	0x0000b7f0


	//   ....[21]....
        /*0134*/ 	.word	0x0000b860


	//   ....[22]....
        /*0138*/ 	.word	0x0000cc30


	//   ....[23]....
        /*013c*/ 	.word	0x0000cd70


	//   ....[24]....
        /*0140*/ 	.word	0x0000cdb0


	//   ....[25]....
        /*0144*/ 	.word	0x0000cf00


	//   ....[26]....
        /*0148*/ 	.word	0x0000cf10


	//   ....[27]....
        /*014c*/ 	.word	0x0000ddd0


	//   ....[28]....
        /*0150*/ 	.word	0x0000e6d0


	//   ....[29]....
        /*0154*/ 	.word	0x000112d0


	//   ....[30]....
        /*0158*/ 	.word	0x00011440


	//   ....[31]....
        /*015c*/ 	.word	0x00011970


	//   ....[32]....
        /*0160*/ 	.word	0x00011d40


	//----- nvinfo : EIATTR_REG_RECONFIG
	.align		4
.L_1401:
        /*0164*/ 	.byte	0x01, 0x54
	.zero		2


	//----- nvinfo : EIATTR_SYSCALL_OFFSETS
	.align		4
        /*0168*/ 	.byte	0x04, 0x46
        /*016a*/ 	.short	(.L_1403 - .L_1402)


	//   ....[0]....
.L_1402:
        /*016c*/ 	.word	0x000016b0


	//   ....[1]....
        /*0170*/ 	.word	0x0000ee50


	//   ....[2]....
        /*0174*/ 	.word	0x0000ef80


	//   ....[3]....
        /*0178*/ 	.word	0x0000f070


	//----- nvinfo : EIATTR_MBARRIER_INSTR_OFFSETS
	.align		4
.L_1403:
        /*017c*/ 	.byte	0x04, 0x39
        /*017e*/ 	.short	(.L_1405 - .L_1404)


	//   ....[0]....
.L_1404:
        /*0180*/ 	.word	0x00000260
        /*0184*/ 	.word	0x000000ff
        /*0188*/ 	.word	0x00031c00
        /*018c*/ 	.short	0x0100
        /*018e*/ 	.byte	0x06
	.zero		1


	//   ....[1]....
        /*0190*/ 	.word	0x00000270
        /*0194*/ 	.word	0x000000ff
        /*0198*/ 	.word	0x00031c20
        /*019c*/ 	.short	0x0100
        /*019e*/ 	.byte	0x06
	.zero		1


	//   ....[2]....
        /*01a0*/ 	.word	0x00000360
        /*01a4*/ 	.word	0x000000ff
        /*01a8*/ 	.word	0x00031c30
        /*01ac*/ 	.short	0x0100
        /*01ae*/ 	.byte	0x08
	.zero		1


	//   ....[3]....
        /*01b0*/ 	.word	0x00000370
        /*01b4*/ 	.word	0x000000ff
        /*01b8*/ 	.word	0x00031c40
        /*01bc*/ 	.short	0x0100
        /*01be*/ 	.byte	0x08
	.zero		1


	//   ....[4]....
        /*01c0*/ 	.word	0x00000380
        /*01c4*/ 	.word	0x000000ff
        /*01c8*/ 	.word	0x00031c38
        /*01cc*/ 	.short	0x0100
        /*01ce*/ 	.byte	0x08
	.zero		1


	//   ....[5]....
        /*01d0*/ 	.word	0x00000390
        /*01d4*/ 	.word	0x000000ff
        /*01d8*/ 	.word	0x00031c48
        /*01dc*/ 	.short	0x0100
        /*01de*/ 	.byte	0x08
	.zero		1


	//   ....[6]....
        /*01e0*/ 	.word	0x000004c0
        /*01e4*/ 	.word	0x000000ff
        /*01e8*/ 	.word	0x00031c50
        /*01ec*/ 	.short	0x0100
        /*01ee*/ 	.byte	0x08
	.zero		1


	//   ....[7]....
        /*01f0*/ 	.word	0x000004d0
        /*01f4*/ 	.word	0x000000ff
        /*01f8*/ 	.word	0x00031c60
        /*01fc*/ 	.short	0x0100
        /*01fe*/ 	.byte	0x08
	.zero		1


	//   ....[8]....
        /*0200*/ 	.word	0x000004e0
        /*0204*/ 	.word	0x000000ff
        /*0208*/ 	.word	0x00031c58
        /*020c*/ 	.short	0x0100
        /*020e*/ 	.byte	0x08
	.zero		1


	//   ....[9]....
        /*0210*/ 	.word	0x000004f0
        /*0214*/ 	.word	0x000000ff
        /*0218*/ 	.word	0x00031c68
        /*021c*/ 	.short	0x0100
        /*021e*/ 	.byte	0x08
	.zero		1


	//   ....[10]....
        /*0220*/ 	.word	0x000005e0
        /*0224*/ 	.word	0x000000ff
        /*0228*/ 	.word	0x00031c70
        /*022c*/ 	.short	0x0100
        /*022e*/ 	.byte	0x06
	.zero		1


	//   ....[11]....
        /*0230*/ 	.word	0x000005f0
        /*0234*/ 	.word	0x000000ff
        /*0238*/ 	.word	0x00031c80
        /*023c*/ 	.short	0x0100
        /*023e*/ 	.byte	0x06
	.zero		1


	//   ....[12]....
        /*0240*/ 	.word	0x00000600
        /*0244*/ 	.word	0x000000ff
        /*0248*/ 	.word	0x00031c78
        /*024c*/ 	.short	0x0100
        /*024e*/ 	.byte	0x06
	.zero		1


	//   ....[13]....
        /*0250*/ 	.word	0x00000610
        /*0254*/ 	.word	0x000000ff
        /*0258*/ 	.word	0x00031c88
        /*025c*/ 	.short	0x0100
        /*025e*/ 	.byte	0x06
	.zero		1


	//   ....[14]....
        /*0260*/ 	.word	0x00000740
        /*0264*/ 	.word	0x000000ff
        /*0268*/ 	.word	0x00031c90
        /*026c*/ 	.short	0x0100
        /*026e*/ 	.byte	0x08
	.zero		1


	//   ....[15]....
        /*0270*/ 	.word	0x00000750
        /*0274*/ 	.word	0x000000ff
        /*0278*/ 	.word	0x00031ca0
        /*027c*/ 	.short	0x0100
        /*027e*/ 	.byte	0x08
	.zero		1


	//   ....[16]....
        /*0280*/ 	.word	0x00000760
        /*0284*/ 	.word	0x000000ff
        /*0288*/ 	.word	0x00031c98
        /*028c*/ 	.short	0x0100
        /*028e*/ 	.byte	0x08
	.zero		1


	//   ....[17]....
        /*0290*/ 	.word	0x00000770
        /*0294*/ 	.word	0x000000ff
        /*0298*/ 	.word	0x00031ca8
        /*029c*/ 	.short	0x0100
        /*029e*/ 	.byte	0x08
	.zero		1


	//   ....[18]....
        /*02a0*/ 	.word	0x000008a0
        /*02a4*/ 	.word	0x000000ff
        /*02a8*/ 	.word	0x00031cb0
        /*02ac*/ 	.short	0x0100
        /*02ae*/ 	.byte	0x08
	.zero		1


	//   ....[19]....
        /*02b0*/ 	.word	0x000008b0
        /*02b4*/ 	.word	0x000000ff
        /*02b8*/ 	.word	0x00031cc0
        /*02bc*/ 	.short	0x0100
        /*02be*/ 	.byte	0x08
	.zero		1


	//   ....[20]....
        /*02c0*/ 	.word	0x000008c0
        /*02c4*/ 	.word	0x000000ff
        /*02c8*/ 	.word	0x00031cb8
        /*02cc*/ 	.short	0x0100
        /*02ce*/ 	.byte	0x08
	.zero		1


	//   ....[21]....
        /*02d0*/ 	.word	0x000008d0
        /*02d4*/ 	.word	0x000000ff
        /*02d8*/ 	.word	0x00031cc8
        /*02dc*/ 	.short	0x0100
        /*02de*/ 	.byte	0x08
	.zero		1


	//   ....[22]....
        /*02e0*/ 	.word	0x00001710
        /*02e4*/ 	.word	0x000000ff
        /*02e8*/ 	.word	0x00031c00
        /*02ec*/ 	.short	0x010a
        /*02ee*/ 	.byte	0x2f
	.zero		1


	//   ....[23]....
        /*02f0*/ 	.word	0x000017a0
        /*02f4*/ 	.word	0x00000003
        /*02f8*/ 	.word	0x00031c30
        /*02fc*/ 	.short	0x010a
        /*02fe*/ 	.byte	0x3f
	.zero		1


	//   ....[24]....
        /*0300*/ 	.word	0x00001800
        /*0304*/ 	.word	0x00000003
        /*0308*/ 	.word	0x00031c30
        /*030c*/ 	.short	0x010a
        /*030e*/ 	.byte	0x3f
	.zero		1


	//   ....[25]....
        /*0310*/ 	.word	0x00004160
        /*0314*/ 	.word	0x00000006
        /*0318*/ 	.word	0x00000000
        /*031c*/ 	.short	0x0101
        /*031e*/ 	.byte	0x3f
	.zero		1


	//   ....[26]....
        /*0320*/ 	.word	0x000053e0
        /*0324*/ 	.word	0x000000ff
        /*0328*/ 	.word	0x00031c30
        /*032c*/ 	.short	0x010a
        /*032e*/ 	.byte	0x06
	.zero		1


	//   ....[27]....
        /*0330*/ 	.word	0x00005420
        /*0334*/ 	.word	0x000000ff
        /*0338*/ 	.word	0x00031c30
        /*033c*/ 	.short	0x010a
        /*033e*/ 	.byte	0x06
	.zero		1


	//   ....[28]....
        /*0340*/ 	.word	0x00006ae0
        /*0344*/ 	.word	0x000000ff
        /*0348*/ 	.word	0x00031c50
        /*034c*/ 	.short	0x010a
        /*034e*/ 	.byte	0x06
	.zero		1


	//   ....[29]....
        /*0350*/ 	.word	0x00006b20
        /*0354*/ 	.word	0x000000ff
        /*0358*/ 	.word	0x00031c50
        /*035c*/ 	.short	0x010a
        /*035e*/ 	.byte	0x06
	.zero		1


	//   ....[30]....
        /*0360*/ 	.word	0x00008880
        /*0364*/ 	.word	0x0000000a
        /*0368*/ 	.word	0x00000000
        /*036c*/ 	.short	0x0101
        /*036e*/ 	.byte	0x3f
	.zero		1


	//   ....[31]....
        /*0370*/ 	.word	0x00008900
        /*0374*/ 	.word	0x00000008
        /*0378*/ 	.word	0x00000000
        /*037c*/ 	.short	0x0101
        /*037e*/ 	.byte	0x3f
	.zero		1


	//   ....[32]....
        /*0380*/ 	.word	0x000095f0
        /*0384*/ 	.word	0x000000ff
        /*0388*/ 	.word	0x00031c30
        /*038c*/ 	.short	0x010a
        /*038e*/ 	.byte	0x06
	.zero		1


	//   ....[33]....
        /*0390*/ 	.word	0x00009630
        /*0394*/ 	.word	0x000000ff
        /*0398*/ 	.word	0x00031c30
        /*039c*/ 	.short	0x010a
        /*039e*/ 	.byte	0x06
	.zero		1


	//   ....[34]....
        /*03a0*/ 	.word	0x0000ace0
        /*03a4*/ 	.word	0x000000ff
        /*03a8*/ 	.word	0x00031c50
        /*03ac*/ 	.short	0x010a
        /*03ae*/ 	.byte	0x06
	.zero		1


	//   ....[35]....
        /*03b0*/ 	.word	0x0000ad20
        /*03b4*/ 	.word	0x000000ff
        /*03b8*/ 	.word	0x00031c50
        /*03bc*/ 	.short	0x010a
        /*03be*/ 	.byte	0x06
	.zero		1


	//   ....[36]....
        /*03c0*/ 	.word	0x0000c0b0
        /*03c4*/ 	.word	0x00000087
        /*03c8*/ 	.word	0x00000000
        /*03cc*/ 	.short	0x0101
        /*03ce*/ 	.byte	0x3f
	.zero		1


	//   ....[37]....
        /*03d0*/ 	.word	0x0000c140
        /*03d4*/ 	.word	0x00000077
        /*03d8*/ 	.word	0x00000000
        /*03dc*/ 	.short	0x0101
        /*03de*/ 	.byte	0x3f
	.zero		1


	//   ....[38]....
        /*03e0*/ 	.word	0x0000ccc0
        /*03e4*/ 	.word	0x000000ff
        /*03e8*/ 	.word	0x00031c50
        /*03ec*/ 	.short	0x010a
        /*03ee*/ 	.byte	0x0c
	.zero		1


	//   ....[39]....
        /*03f0*/ 	.word	0x0000cd00
        /*03f4*/ 	.word	0x000000ff
        /*03f8*/ 	.word	0x00031c50
        /*03fc*/ 	.short	0x010a
        /*03fe*/ 	.byte	0x0c
	.zero		1


	//   ....[40]....
        /*0400*/ 	.word	0x0000d3a0
        /*0404*/ 	.word	0x00000004
        /*0408*/ 	.word	0x00000000
        /*040c*/ 	.short	0x0101
        /*040e*/ 	.byte	0x3f
	.zero		1


	//   ....[41]....
        /*0410*/ 	.word	0x0000dfc0
        /*0414*/ 	.word	0x000000ff
        /*0418*/ 	.word	0x00000000
        /*041c*/ 	.short	0x0101
        /*041e*/ 	.byte	0x05
	.zero		1


	//   ....[42]....
        /*0420*/ 	.word	0x0000f4c0
        /*0424*/ 	.word	0x0000000d
        /*0428*/ 	.word	0x00031c40
        /*042c*/ 	.short	0x010a
        /*042e*/ 	.byte	0x3f
	.zero		1


	//   ....[43]....
        /*0430*/ 	.word	0x0000f980
        /*0434*/ 	.word	0x00000018
        /*0438*/ 	.word	0x00031c20
        /*043c*/ 	.short	0x010a
        /*043e*/ 	.byte	0x3f
	.zero		1


	//   ....[44]....
        /*0440*/ 	.word	0x0000fc10
        /*0444*/ 	.word	0x00000003
        /*0448*/ 	.word	0x00031c40
        /*044c*/ 	.short	0x010a
        /*044e*/ 	.byte	0x3f
	.zero		1


	//   ....[45]....
        /*0450*/ 	.word	0x0000fe50
        /*0454*/ 	.word	0x00000002
        /*0458*/ 	.word	0x00000060
        /*045c*/ 	.short	0x010a
        /*045e*/ 	.byte	0x3f
	.zero		1


	//   ....[46]....
        /*0460*/ 	.word	0x00010330
        /*0464*/ 	.word	0x0000000a
        /*0468*/ 	.word	0x00031c40
        /*046c*/ 	.short	0x010a
        /*046e*/ 	.byte	0x3f
	.zero		1


	//   ....[47]....
        /*0470*/ 	.word	0x00010570
        /*0474*/ 	.word	0x00000003
        /*0478*/ 	.word	0x00000060
        /*047c*/ 	.short	0x010a
        /*047e*/ 	.byte	0x3f
	.zero		1


	//   ....[48]....
        /*0480*/ 	.word	0x000109c0
        /*0484*/ 	.word	0x00000003
        /*0488*/ 	.word	0x00031c40
        /*048c*/ 	.short	0x010a
        /*048e*/ 	.byte	0x3f
	.zero		1


	//   ....[49]....
        /*0490*/ 	.word	0x00010c20
        /*0494*/ 	.word	0x00000003
        /*0498*/ 	.word	0x00000060
        /*049c*/ 	.short	0x010a
        /*049e*/ 	.byte	0x3f
	.zero		1


	//   ....[50]....
        /*04a0*/ 	.word	0x00011000
        /*04a4*/ 	.word	0x00000003
        /*04a8*/ 	.word	0x00031c60
        /*04ac*/ 	.short	0x010a
        /*04ae*/ 	.byte	0x3f
	.zero		1


	//   ....[51]....
        /*04b0*/ 	.word	0x00011420
        /*04b4*/ 	.word	0x00000009
        /*04b8*/ 	.word	0x00031c20
        /*04bc*/ 	.short	0x010a
        /*04be*/ 	.byte	0x3f
	.zero		1


	//   ....[52]....
        /*04c0*/ 	.word	0x00011530
        /*04c4*/ 	.word	0x00000005
        /*04c8*/ 	.word	0x00000000
        /*04cc*/ 	.short	0x010a
        /*04ce*/ 	.byte	0x3f
	.zero		1


	//   ....[53]....
        /*04d0*/ 	.word	0x000115a0
        /*04d4*/ 	.word	0x00000003
        /*04d8*/ 	.word	0x00000000
        /*04dc*/ 	.short	0x010a
        /*04de*/ 	.byte	0x3f
	.zero		1


	//   ....[54]....
        /*04e0*/ 	.word	0x00011600
        /*04e4*/ 	.word	0x00000013
        /*04e8*/ 	.word	0x00000000
        /*04ec*/ 	.short	0x010a
        /*04ee*/ 	.byte	0x3f
	.zero		1


	//   ....[55]....
        /*04f0*/ 	.word	0x00011630
        /*04f4*/ 	.word	0x00000007
        /*04f8*/ 	.word	0x00000000
        /*04fc*/ 	.short	0x010a
        /*04fe*/ 	.byte	0x3f
	.zero		1


	//   ....[56]....
        /*0500*/ 	.word	0x000116a0
        /*0504*/ 	.word	0x00000003
        /*0508*/ 	.word	0x00031c00
        /*050c*/ 	.short	0x010a
        /*050e*/ 	.byte	0x3f
	.zero		1


	//   ....[57]....
        /*0510*/ 	.word	0x000116f0
        /*0514*/ 	.word	0x00000003
        /*0518*/ 	.word	0x00031c30
        /*051c*/ 	.short	0x010a
        /*051e*/ 	.byte	0x3f
	.zero		1


	//   ....[58]....
        /*0520*/ 	.word	0x00011750
        /*0524*/ 	.word	0x00000005
        /*0528*/ 	.word	0x00031c30
        /*052c*/ 	.short	0x010a
        /*052e*/ 	.byte	0x3f
	.zero		1


	//   ....[59]....
        /*0530*/ 	.word	0x000117b0
        /*0534*/ 	.word	0x00000005
        /*0538*/ 	.word	0x00031c50
        /*053c*/ 	.short	0x010a
        /*053e*/ 	.byte	0x3f
	.zero		1


	//   ....[60]....
        /*0540*/ 	.word	0x00011810
        /*0544*/ 	.word	0x00000005
        /*0548*/ 	.word	0x00031c30
        /*054c*/ 	.short	0x010a
        /*054e*/ 	.byte	0x3f
	.zero		1


	//   ....[61]....
        /*0550*/ 	.word	0x00011870
        /*0554*/ 	.word	0x00000005
        /*0558*/ 	.word	0x00031c50
        /*055c*/ 	.short	0x010a
        /*055e*/ 	.byte	0x3f
	.zero		1


	//   ....[62]....
        /*0560*/ 	.word	0x000118d0
        /*0564*/ 	.word	0x00000007
        /*0568*/ 	.word	0x00031c50
        /*056c*/ 	.short	0x010a
        /*056e*/ 	.byte	0x3f
	.zero		1


	//   ....[63]....
        /*0570*/ 	.word	0x00011a20
        /*0574*/ 	.word	0x0000000d
        /*0578*/ 	.word	0x00031c40
        /*057c*/ 	.short	0x010a
        /*057e*/ 	.byte	0x3f
	.zero		1


	//   ....[64]....
        /*0580*/ 	.word	0x00011a70
        /*0584*/ 	.word	0x00000018
        /*0588*/ 	.word	0x00031c20
        /*058c*/ 	.short	0x010a
        /*058e*/ 	.byte	0x3f
	.zero		1


	//   ....[65]....
        /*0590*/ 	.word	0x00011ac0
        /*0594*/ 	.word	0x00000003
        /*0598*/ 	.word	0x00031c40
        /*059c*/ 	.short	0x010a
        /*059e*/ 	.byte	0x3f
	.zero		1


	//   ....[66]....
        /*05a0*/ 	.word	0x00011b10
        /*05a4*/ 	.word	0x00000002
        /*05a8*/ 	.word	0x00000060
        /*05ac*/ 	.short	0x010a
        /*05ae*/ 	.byte	0x3f
	.zero		1


	//   ....[67]....
        /*05b0*/ 	.word	0x00011b60
        /*05b4*/ 	.word	0x0000000a
        /*05b8*/ 	.word	0x00031c40
        /*05bc*/ 	.short	0x010a
        /*05be*/ 	.byte	0x3f
	.zero		1


	//   ....[68]....
        /*05c0*/ 	.word	0x00011bb0
        /*05c4*/ 	.word	0x00000003
        /*05c8*/ 	.word	0x00000060
        /*05cc*/ 	.short	0x010a
        /*05ce*/ 	.byte	0x3f
	.zero		1


	//   ....[69]....
        /*05d0*/ 	.word	0x00011c00
        /*05d4*/ 	.word	0x00000003
        /*05d8*/ 	.word	0x00031c40
        /*05dc*/ 	.short	0x010a
        /*05de*/ 	.byte	0x3f
	.zero		1


	//   ....[70]....
        /*05e0*/ 	.word	0x00011c50
        /*05e4*/ 	.word	0x00000003
        /*05e8*/ 	.word	0x00000060
        /*05ec*/ 	.short	0x010a
        /*05ee*/ 	.byte	0x3f
	.zero		1


	//   ....[71]....
        /*05f0*/ 	.word	0x00011ca0
        /*05f4*/ 	.word	0x00000003
        /*05f8*/ 	.word	0x00031c60
        /*05fc*/ 	.short	0x010a
        /*05fe*/ 	.byte	0x3f
	.zero		1


	//   ....[72]....
        /*0600*/ 	.word	0x00011d80
        /*0604*/ 	.word	0x00000009
        /*0608*/ 	.word	0x00031c20
        /*060c*/ 	.short	0x010a
        /*060e*/ 	.byte	0x3f
	.zero		1


	//   ....[73]....
        /*0610*/ 	.word	0x00011dd0
        /*0614*/ 	.word	0x00000005
        /*0618*/ 	.word	0x00000000
        /*061c*/ 	.short	0x010a
        /*061e*/ 	.byte	0x3f
	.zero		1


	//   ....[74]....
        /*0620*/ 	.word	0x00011e20
        /*0624*/ 	.word	0x00000003
        /*0628*/ 	.word	0x00000000
        /*062c*/ 	.short	0x010a
        /*062e*/ 	.byte	0x3f
	.zero		1


	//   ....[75]....
        /*0630*/ 	.word	0x00011e70
        /*0634*/ 	.word	0x00000013
        /*0638*/ 	.word	0x00000000
        /*063c*/ 	.short	0x010a
        /*063e*/ 	.byte	0x3f
	.zero		1


	//----- nvinfo : EIATTR_NUM_MBARRIERS
	.align		4
.L_1405:
        /*0640*/ 	.byte	0x03, 0x38
        /*0642*/ 	.short	0x0016


	//----- nvinfo : EIATTR_EXIT_INSTR_OFFSETS
	.align		4
        /*0644*/ 	.byte	0x04, 0x1c
        /*0646*/ 	.short	(.L_1407 - .L_1406)


	//   ....[0]....
.L_1406:
        /*0648*/ 	.word	0x00000a20


	//   ....[1]....
        /*064c*/ 	.word	0x0000e690


	//   ....[2]....
        /*0650*/ 	.word	0x0000e6f0


	//   ....[3]....
        /*0654*/ 	.word	0x00011460


	//   ....[4]....
        /*0658*/ 	.word	0x00011680


	//----- nvinfo : EIATTR_MAX_THREADS
	.align		4
.L_1407:
        /*065c*/ 	.byte	0x04, 0x05
        /*065e*/ 	.short	(.L_1409 - .L_1408)
.L_1408:
        /*0660*/ 	.word	0x00000200
        /*0664*/ 	.word	0x00000001
        /*0668*/ 	.word	0x00000001


	//----- nvinfo : EIATTR_CRS_STACK_SIZE
	.align		4
.L_1409:
        /*066c*/ 	.byte	0x04, 0x1e
        /*066e*/ 	.short	(.L_1411 - .L_1410)
.L_1410:
        /*0670*/ 	.word	0x00000000


	//----- nvinfo : EIATTR_CBANK_PARAM_SIZE
	.align		4
.L_1411:
        /*0674*/ 	.byte	0x03, 0x19
        /*0676*/ 	.short	0x0bf0


	//----- nvinfo : EIATTR_PARAM_CBANK
	.align		4
        /*0678*/ 	.byte	0x04, 0x0a
        /*067a*/ 	.short	(.L_1413 - .L_1412)
	.align		4
.L_1412:
        /*067c*/ 	.word	index@(.nv.constant0._ZN7cutlass13device_kernelIN5flash11enable_sm90INS1_16FlashAttnFwdSm90INS1_25CollectiveMainloopFwdSm90ILi2EN4cute5tupleIJNS5_1CILi1EEES8_S8_EEENS6_IJNS7_ILi192EEENS7_ILi144EEENS7_ILi96EEEEEELi96ENS_10bfloat16_tEfNS_4arch4Sm90ELb1ELb0ELb0ELb0ELb0ELb0ELb0ELb0ELb1ELb0ELb0ELb0EEENS1_21CollectiveEpilogueFwdINS6_IJSA_SC_SB_EEES9_SE_SG_Li384ELb0ELb0ELb0ELb0EEENS1_30DynamicPersistentTileSchedulerILi384ELi32ELb0ELb0ELb1EEEEEEEEEvNT_6ParamsE)
        /*0680*/ 	.short	0x0210
        /*0682*/ 	.short	0x0bf0


	//----- nvinfo : EIATTR_SW_WAR
	.align		4
.L_1413:
        /*0684*/ 	.byte	0x04, 0x36
        /*0686*/ 	.short	(.L_1415 - .L_1414)
.L_1414:
        /*0688*/ 	.word	0x00000008
.L_1415:


//--------------------- .nv.info._ZN7cutlass13device_kernelIN5flash11enable_sm90INS1_16FlashAttnFwdSm90INS1_25CollectiveMainloopFwdSm90ILi2EN4cute5tupleIJNS5_1CILi1EEES8_S8_EEENS6_IJNS7_ILi192EEENS7_ILi144EEENS7_ILi96EEEEEELi96ENS_10bfloat16_tEfNS_4arch4Sm90ELb1ELb0ELb0ELb1ELb0ELb0ELb0ELb0ELb1ELb0ELb0ELb0EEENS1_21CollectiveEpilogueFwdINS6_IJSA_SC_SB_EEES9_SE_SG_Li384ELb1ELb0ELb0ELb0EEENS1_36VarlenDynamicPersistentTileSchedulerILi192ELi144ELi384ELi32ELb0ELb0ELb1ELb1ELb1ELb1EEEEEEEEEvNT_6ParamsE --------------------------
	.section	.nv.info._ZN7cutlass13device_kernelIN5flash11enable_sm90INS1_16FlashAttnFwdSm90INS1_25CollectiveMainloopFwdSm90ILi2EN4cute5tupleIJNS5_1CILi1EEES8_S8_EEENS6_IJNS7_ILi192EEENS7_ILi144EEENS7_ILi96EEEEEELi96ENS_10bfloat16_tEfNS_4arch4Sm90ELb1ELb0ELb0ELb1ELb0ELb0ELb0ELb0ELb1ELb0ELb0ELb0EEENS1_21CollectiveEpilogueFwdINS6_IJSA_SC_SB_EEES9_SE_SG_Li384ELb1ELb0ELb0ELb0EEENS1_36VarlenDynamicPersistentTileSchedulerILi192ELi144ELi384ELi32ELb0ELb0ELb1ELb1ELb1ELb1EEEEEEEEEvNT_6ParamsE,"",@"SHT_CUDA_INFO"
	.sectionflags	@""
	.align	4


	//----- nvinfo : EIATTR_CUDA_API_VERSION
	.align		4
        /*0000*/ 	.byte	0x04, 0x37
        /*0002*/ 	.short	(.L_1417 - .L_1416)
.L_1416:
        /*0004*/ 	.word	0x00000082


	//----- nvinfo : EIATTR_KPARAM_INFO
	.align		4
.L_1417:
        /*0008*/ 	.byte	0x04, 0x17
        /*000a*/ 	.short	(.L_1419 - .L_1418)
.L_1418:
        /*000c*/ 	.word	0x00000000
        /*0010*/ 	.short	0x0000
        /*0012*/ 	.short	0x0070
        /*0014*/ 	.byte	0x00, 0xf0, 0x01, 0x28


	//----- nvinfo : EIATTR_SPARSE_MMA_MASK
	.align		4
.L_1419:
        /*0018*/ 	.byte	0x03, 0x50
        /*001a*/ 	.short	0x0000


	//----- nvinfo : EIATTR_MAXREG_COUNT
	.align		4
        /*001c*/ 	.byte	0x03, 0x1b
        /*001e*/ 	.short	0x0080


	//----- nvinfo : EIATTR_NUM_BARRIERS
	.align		4
        /*0020*/ 	.byte	0x02, 0x4c
        /*0022*/ 	.byte	0x10
	.zero		1


	//----- nvinfo : EIATTR_EXTERNS
	.align		4
        /*0024*/ 	.byte	0x04, 0x0f
        /*0026*/ 	.short	(.L_1421 - .L_1420)


	//   ....[0]....
	.align		4
.L_1420:
        /*0028*/ 	.word	index@(__assertfail)


	//----- nvinfo : EIATTR_ANNOTATIONS
	.align		4
.L_1421:
        /*002c*/ 	.byte	0x04, 0x55
        /*002e*/ 	.short	(.L_1423 - .L_1422)


	//   ....[0]....
.L_1422:
        /*0030*/ 	.word	0x00000001
        /*0034*/ 	.byte	0x80, 0x09, 0x00, 0x00, 0x01, 0x00, 0x00, 0x00, 0xd0, 0x0a, 0x00, 0x00, 0x01, 0x00, 0x00, 0x00
        /*0044*/ 	.byte	0xe0, 0xff, 0x00, 0x00, 0x01, 0x00, 0x00, 0x00, 0x80, 0x00, 0x01, 0x00, 0x01, 0x00, 0x00, 0x00
        /*0054*/ 	.byte	0x20, 0x02, 0x01, 0x00, 0x01, 0x00, 0x00, 0x00, 0x00, 0x03, 0x01, 0x00, 0x01, 0x00, 0x00, 0x00
        /*0064*/ 	.byte	0xb0, 0x0a, 0x01, 0x00, 0x01, 0x00, 0x00, 0x00, 0xe0, 0x0a, 0x01, 0x00, 0x01, 0x00, 0x00, 0x00
        /*0074*/ 	.byte	0x70, 0x13, 0x01, 0x00, 0x01, 0x00, 0x00, 0x00, 0xe0, 0x15, 0x01, 0x00, 0x01, 0x00, 0x00, 0x00
        /*0084*/ 	.byte	0xe0, 0x3c, 0x01, 0x00, 0x01, 0x00, 0x00, 0x00, 0x80, 0x3e, 0x01, 0x00


	//----- nvinfo : EIATTR_MERCURY_ISA_VERSION
	.align		4
.L_1423:
        /*0090*/ 	.byte	0x03, 0x5f
        /*0092*/ 	.short	0x0101


	//----- nvinfo : EIATTR_UNUSED_LOAD_BYTE_OFFSET
	.align		4
        /*0094*/ 	.byte	0x04, 0x44
        /*0096*/ 	.short	(.L_1425 - .L_1424)


	//   ....[0]....
.L_1424:
        /*0098*/ 	.word	0x00000a90
        /*009c*/ 	.word	0x0000fff0


	//   ....[1]....
        /*00a0*/ 	.word	0x0000d9e0
        /*00a4*/ 	.word	0x0000fff0


	//----- nvinfo : EIATTR_INT_WARP_WIDE_INSTR_OFFSETS
	.align		4
.L_1425:
        /*00a8*/ 	.byte	0x04, 0x31
        /*00aa*/ 	.short	(.L_1427 - .L_1426)


	//   ....[0]....
.L_1426:
        /*00ac*/ 	.word	0x00000160


	//   ....[1]....
        /*00b0*/ 	.word	0x000001a0


	//   ....[2]....
        /*00b4*/ 	.word	0x00000210


	//   ....[3]....
        /*00b8*/ 	.word	0x00010650


	//   ....[4]....
        /*00bc*/ 	.word	0x000106f0


	//   ....[5]....
        /*00c0*/ 	.word	0x00010b50


	//   ....[6]....
        /*00c4*/ 	.word	0x00010b80


	//   ....[7]....
        /*00c8*/ 	.word	0x00010d40


	//   ....[8]....
        /*00cc*/ 	.word	0x00010e10


	//   ....[9]....
        /*00d0*/ 	.word	0x00012d10


	//   ....[10]....
        /*00d4*/ 	.word	0x00012db0


	//----- nvinfo : EIATTR_COOP_GROUP_MASK_REGIDS
	.align		4
.L_1427:
        /*00d8*/ 	.byte	0x04, 0x29
        /*00da*/ 	.short	(.L_1429 - .L_1428)


	//   ....[0]....
.L_1428:
        /*00dc*/ 	.word	0xffffffff


	//   ....[1]....
        /*00e0*/ 	.word	0xffffffff


	//   ....[2]....
        /*00e4*/ 	.word	0xffffffff


	//   ....[3]....
        /*00e8*/ 	.word	0xffffffff


	//   ....[4]....
        /*00ec*/ 	.word	0xffffffff


	//   ....[5]....
        /*00f0*/ 	.word	0xffffffff


	//   ....[6]....
        /*00f4*/ 	.word	0xffffffff


	//   ....[7]....
        /*00f8*/ 	.word	0xffffffff


	//   ....[8]....
        /*00fc*/ 	.word	0xffffffff


	//   ....[9]....
        /*0100*/ 	.word	0xffffffff


	//   ....[10]....
        /*0104*/ 	.word	0xffffffff


	//   ....[11]....
        /*0108*/ 	.word	0xffffffff


	//   ....[12]....
        /*010c*/ 	.word	0xffffffff


	//   ....[13]....
        /*0110*/ 	.word	0xffffffff


	//   ....[14]....
        /*0114*/ 	.word	0xffffffff


	//   ....[15]....
        /*0118*/ 	.word	0xffffffff


	//   ....[16]....
        /*011c*/ 	.word	0xffffffff


	//   ....[17]....
        /*0120*/ 	.word	0xffffffff


	//   ....[18]....
        /*0124*/ 	.word	0xffffffff


	//   ....[19]....
        /*0128*/ 	.word	0xffffffff


	//   ....[20]....
        /*012c*/ 	.word	0xffffffff


	//   ....[21]....
        /*0130*/ 	.word	0xffffffff


	//   ....[22]....
        /*0134*/ 	.word	0xffffffff


	//   ....[23]....
        /*0138*/ 	.word	0xffffffff


	//   ....[24]....
        /*013c*/ 	.word	0xffffffff


	//   ....[25]....
        /*0140*/ 	.word	0xffffffff


	//   ....[26]....
        /*0144*/ 	.word	0xffffffff


	//   ....[27]....
        /*0148*/ 	.word	0xffffffff


	//   ....[28]....
        /*014c*/ 	.word	0xffffffff


	//   ....[29]....
        /*0150*/ 	.word	0xffffffff


	//   ....[30]....
        /*0154*/ 	.word	0xffffffff


	//   ....[31]....
        /*0158*/ 	.word	0xffffffff


	//   ....[32]....
        /*015c*/ 	.word	0xffffffff


	//   ....[33]....
        /*0160*/ 	.word	0xffffffff


	//   ....[34]....
        /*0164*/ 	.word	0xffffffff


	//   ....[35]....
        /*0168*/ 	.word	0xffffffff


	//   ....[36]....
        /*016c*/ 	.word	0xffffffff


	//   ....[37]....
        /*0170*/ 	.word	0xffffffff


	//   ....[38]....
        /*0174*/ 	.word	0xffffffff


	//   ....[39]....
        /*0178*/ 	.word	0xffffffff


	//   ....[40]....
        /*017c*/ 	.word	0xffffffff


	//   ....[41]....
        /*0180*/ 	.word	0xffffffff


	//   ....[42]....
        /*0184*/ 	.word	0xffffffff


	//   ....[43]....
        /*0188*/ 	.word	0xffffffff


	//   ....[44]....
        /*018c*/ 	.word	0xffffffff


	//   ....[45]....
        /*0190*/ 	.word	0xffffffff


	//   ....[46]....
        /*0194*/ 	.word	0xffffffff


	//   ....[47]....
        /*0198*/ 	.word	0xffffffff


	//   ....[48]....
        /*019c*/ 	.word	0xffffffff


	//   ....[49]....
        /*01a0*/ 	.word	0xffffffff


	//   ....[50]....
        /*01a4*/ 	.word	0xffffffff


	//   ....[51]....
        /*01a8*/ 	.word	0xffffffff


	//   ....[52]....
        /*01ac*/ 	.word	0xffffffff


	//   ....[53]....
        /*01b0*/ 	.word	0xffffffff


	//   ....[54]....
        /*01b4*/ 	.word	0xffffffff


	//   ....[55]....
        /*01b8*/ 	.word	0xffffffff


	//   ....[56]....
        /*01bc*/ 	.word	0xffffffff


	//   ....[57]....
        /*01c0*/ 	.word	0xffffffff


	//   ....[58]....
        /*01c4*/ 	.word	0xffffffff


	//   ....[59]....
        /*01c8*/ 	.word	0xffffffff


	//   ....[60]....
        /*01cc*/ 	.word	0xffffffff


	//   ....[61]....
        /*01d0*/ 	.word	0x0500000f


	//   ....[62]....
        /*01d4*/ 	.word	0x0500000f


	//   ....[63]....
        /*01d8*/ 	.word	0x0500000f


	//   ....[64]....
        /*01dc*/ 	.word	0x0500000f


	//   ....[65]....
        /*01e0*/ 	.word	0x0500000f


	//   ....[66]....
        /*01e4*/ 	.word	0x0500000f


	//   ....[67]....
        /*01e8*/ 	.word	0x0500000f


	//   ....[68]....
        /*01ec*/ 	.word	0x0500000f


	//   ....[69]....
        /*01f0*/ 	.word	0x0500000f


	//   ....[70]....
        /*01f4*/ 	.word	0x0500000f


	//   ....[71]....
        /*01f8*/ 	.word	0x0500000f


	//   ....[72]....
        /*01fc*/ 	.word	0x0500000f


	//   ....[73]....
        /*0200*/ 	.word	0x0500000f


	//   ....[74]....
        /*0204*/ 	.word	0x0500000f


	//   ....[75]....
        /*0208*/ 	.word	0x0500000f


	//   ....[76]....
        /*020c*/ 	.word	0x0500000f


	//   ....[77]....
        /*0210*/ 	.word	0x0500000f


	//   ....[78]....
        /*0214*/ 	.word	0x0500000f


	//   ....[79]....
        /*0218*/ 	.word	0x0500000f


	//----- nvinfo : EIATTR_COOP_GROUP_INSTR_OFFSETS
	.align		4
.L_1429:
        /*021c*/ 	.byte	0x04, 0x28
        /*021e*/ 	.short	(.L_1431 - .L_1430)


	//   ....[0]....
.L_1430:
        /*0220*/ 	.word	0x00000070


	//   ....[1]....
        /*0224*/ 	.word	0x00000170


	//   ....[2]....
        /*0228*/ 	.word	0x000001c0


	//   ....[3]....
        /*022c*/ 	.word	0x000003f0


	//   ....[4]....
        /*0230*/ 	.word	0x00000550


	//   ....[5]....
        /*0234*/ 	.word	0x00000670


	//   ....[6]....
        /*0238*/ 	.word	0x000007d0


	//   ....[7]....
        /*023c*/ 	.word	0x00001770


	//   ....[8]....
        /*0240*/ 	.word	0x00003980


	//   ....[9]....
        /*0244*/ 	.word	0x00003a40


	//   ....[10]....
        /*0248*/ 	.word	0x000043a0


	//   ....[11]....
        /*024c*/ 	.word	0x00004420


	//   ....[12]....
        /*0250*/ 	.word	0x00005440


	//   ....[13]....
        /*0254*/ 	.word	0x000077e0


	//   ....[14]....
        /*0258*/ 	.word	0x000078e0


	//   ....[15]....
        /*025c*/ 	.word	0x00008320


	//   ....[16]....
        /*0260*/ 	.word	0x000083a0


	//   ....[17]....
        /*0264*/ 	.word	0x00009750


	//   ....[18]....
        /*0268*/ 	.word	0x0000b440


	//   ....[19]....
        /*026c*/ 	.word	0x0000b460


	//   ....[20]....
        /*0270*/ 	.word	0x0000ba10


	//   ....[21]....
        /*0274*/ 	.word	0x0000baf0


	//   ....[22]....
        /*0278*/ 	.word	0x0000cef0


	//   ....[23]....
        /*027c*/ 	.word	0x0000d000


	//   ....[24]....
        /*0280*/ 	.word	0x0000d060


	//   ....[25]....
        /*0284*/ 	.word	0x0000d190


	//   ....[26]....
        /*0288*/ 	.word	0x0000d1c0


	//   ....[27]....
        /*028c*/ 	.word	0x0000f460


	//   ....[28]....
        /*0290*/ 	.word	0x0000f600


	//   ....[29]....
        /*0294*/ 	.word	0x0000f630


	//   ....[30]....
        /*0298*/ 	.word	0x0000f670


	//   ....[31]....
        /*029c*/ 	.word	0x0000f6d0


	//   ....[32]....
        /*02a0*/ 	.word	0x0000f730


	//   ....[33]....
        /*02a4*/ 	.word	0x0000f770


	//   ....[34]....
        /*02a8*/ 	.word	0x0000f910


	//   ....[35]....
        /*02ac*/ 	.word	0x0000f970


	//   ....[36]....
        /*02b0*/ 	.word	0x0000f9b0


	//   ....[37]....
        /*02b4*/ 	.word	0x0000f9f0


	//   ....[38]....
        /*02b8*/ 	.word	0x0000fa20


	//   ....[39]....
        /*02bc*/ 	.word	0x0000fa50


	//   ....[40]....
        /*02c0*/ 	.word	0x0000faf0


	//   ....[41]....
        /*02c4*/ 	.word	0x0000fb50


	//   ....[42]....
        /*02c8*/ 	.word	0x0000fbe0


	//   ....[43]....
        /*02cc*/ 	.word	0x00013120


	//   ....[44]....
        /*02d0*/ 	.word	0x00013130


	//   ....[45]....
        /*02d4*/ 	.word	0x00013230


	//   ....[46]....
        /*02d8*/ 	.word	0x00013290


	//   ....[47]....
        /*02dc*/ 	.word	0x000132d0


	//   ....[48]....
        /*02e0*/ 	.word	0x00013310


	//   ....[49]....
        /*02e4*/ 	.word	0x00013340


	//   ....[50]....
        /*02e8*/ 	.word	0x00013370


	//   ....[51]....
        /*02ec*/ 	.word	0x000134f0


	//   ....[52]....
        /*02f0*/ 	.word	0x00013550


	//   ....[53]....
        /*02f4*/ 	.word	0x00013590


	//   ....[54]....
        /*02f8*/ 	.word	0x000135d0


	//   ....[55]....
        /*02fc*/ 	.word	0x00013600


	//   ....[56]....
        /*0300*/ 	.word	0x00013630


	//   ....[57]....
        /*0304*/ 	.word	0x000136f0


	//   ....[58]....
        /*0308*/ 	.word	0x00013710


	//   ....[59]....
        /*030c*/ 	.word	0x00013780


	//   ....[60]....
        /*0310*/ 	.word	0x00013e00


	//   ....[61]....
        /*0314*/ 	.word	0x000143c0


	//   ....[62]....
        /*0318*/ 	.word	0x000147b0


	//   ....[63]....
        /*031c*/ 	.word	0x00014840


	//   ....[64]....
        /*0320*/ 	.word	0x000148e0


	//   ....[65]....
        /*0324*/ 	.word	0x00014990


	//   ....[66]....
        /*0328*/ 	.word	0x00014a10


	//   ....[67]....
        /*032c*/ 	.word	0x00014a90


	//   ....[68]....
        /*0330*/ 	.word	0x00014b10


	//   ....[69]....
        /*0334*/ 	.word	0x00014b90


	//   ....[70]....
        /*0338*/ 	.word	0x00014c20


	//   ....[71]....
        /*033c*/ 	.word	0x00014cd0


	//   ....[72]....
        /*0340*/ 	.word	0x00014d50


	//   ....[73]....
        /*0344*/ 	.word	0x00014dd0


	//   ....[74]....
        /*0348*/ 	.word	0x00014e50


	//   ....[75]....
        /*034c*/ 	.word	0x00014ed0


	//   ....[76]....
        /*0350*/ 	.word	0x00014f40


	//   ....[77]....
        /*0354*/ 	.word	0x00014fe0


	//   ....[78]....
        /*0358*/ 	.word	0x00015070


	//   ....[79]....
        /*035c*/ 	.word	0x00015190


	//----- nvinfo : EIATTR_REG_RECONFIG
	.align		4
.L_1431:
        /*0360*/ 	.byte	0x01, 0x54
	.zero		2


	//----- nvinfo : EIATTR_SYSCALL_OFFSETS
	.align		4
        /*0364*/ 	.byte	0x04, 0x46
        /*0366*/ 	.short	(.L_1433 - .L_1432)


	//   ....[0]....
.L_1432:
        /*0368*/ 	.word	0x00001970


	//   ....[1]....
        /*036c*/ 	.word	0x00010870


	//   ....[2]....
        /*0370*/ 	.word	0x000109a0


	//   ....[3]....
        /*0374*/ 	.word	0x00010aa0


	//----- nvinfo : EIATTR_MBARRIER_INSTR_OFFSETS
	.align		4
.L_1433:
        /*0378*/ 	.byte	0x04, 0x39
        /*037a*/ 	.short	(.L_1435 - .L_1434)


	//   ....[0]....
.L_1434:
        /*037c*/ 	.word	0x000002a0
        /*0380*/ 	.word	0x000000ff
        /*0384*/ 	.word	0x00031c00
        /*0388*/ 	.short	0x0100
        /*038a*/ 	.byte	0x08
	.zero		1


	//   ....[1]....
        /*038c*/ 	.word	0x000002b0
        /*0390*/ 	.word	0x000000ff
        /*0394*/ 	.word	0x00031c20
        /*0398*/ 	.short	0x0100
        /*039a*/ 	.byte	0x08
	.zero		1


	//   ....[2]....
        /*039c*/ 	.word	0x000003a0
        /*03a0*/ 	.word	0x000000ff
        /*03a4*/ 	.word	0x00031c30
        /*03a8*/ 	.short	0x0100
        /*03aa*/ 	.byte	0x08
	.zero		1


	//   ....[3]....
        /*03ac*/ 	.word	0x000003b0
        /*03b0*/ 	.word	0x000000ff
        /*03b4*/ 	.word	0x00031c40
        /*03b8*/ 	.short	0x0100
        /*03ba*/ 	.byte	0x08
	.zero		1


	//   ....[4]....
        /*03bc*/ 	.word	0x000003c0
        /*03c0*/ 	.word	0x000000ff
        /*03c4*/ 	.word	0x00031c38
        /*03c8*/ 	.short	0x0100
        /*03ca*/ 	.byte	0x08
	.zero		1


	//   ....[5]....
        /*03cc*/ 	.word	0x000003d0
        /*03d0*/ 	.word	0x000000ff
        /*03d4*/ 	.word	0x00031c48
        /*03d8*/ 	.short	0x0100
        /*03da*/ 	.byte	0x08
	.zero		1


	//   ....[6]....
        /*03dc*/ 	.word	0x00000500
        /*03e0*/ 	.word	0x000000ff
        /*03e4*/ 	.word	0x00031c50
        /*03e8*/ 	.short	0x0100
        /*03ea*/ 	.byte	0x08
	.zero		1


	//   ....[7]....
        /*03ec*/ 	.word	0x00000510
        /*03f0*/ 	.word	0x000000ff
        /*03f4*/ 	.word	0x00031c60
        /*03f8*/ 	.short	0x0100
        /*03fa*/ 	.byte	0x08
	.zero		1


	//   ....[8]....
        /*03fc*/ 	.word	0x00000520
        /*0400*/ 	.word	0x000000ff
        /*0404*/ 	.word	0x00031c58
        /*0408*/ 	.short	0x0100
        /*040a*/ 	.byte	0x08
	.zero		1


	//   ....[9]....
        /*040c*/ 	.word	0x00000530
        /*0410*/ 	.word	0x000000ff
        /*0414*/ 	.word	0x00031c68
        /*0418*/ 	.short	0x0100
        /*041a*/ 	.byte	0x08
	.zero		1


	//   ....[10]....
        /*041c*/ 	.word	0x00000620
        /*0420*/ 	.word	0x000000ff
        /*0424*/ 	.word	0x00031c70
        /*0428*/ 	.short	0x0100
        /*042a*/ 	.byte	0x06
	.zero		1


	//   ....[11]....
        /*042c*/ 	.word	0x00000630
        /*0430*/ 	.word	0x000000ff
        /*0434*/ 	.word	0x00031c80
        /*0438*/ 	.short	0x0100
        /*043a*/ 	.byte	0x06
	.zero		1


	//   ....[12]....
        /*043c*/ 	.word	0x00000640
        /*0440*/ 	.word	0x000000ff
        /*0444*/ 	.word	0x00031c78
        /*0448*/ 	.short	0x0100
        /*044a*/ 	.byte	0x06
	.zero		1


	//   ....[13]....
        /*044c*/ 	.word	0x00000650
        /*0450*/ 	.word	0x000000ff
        /*0454*/ 	.word	0x00031c88
        /*0458*/ 	.short	0x0100
        /*045a*/ 	.byte	0x06
	.zero		1


	//   ....[14]....
        /*045c*/ 	.word	0x00000780
        /*0460*/ 	.word	0x000000ff
        /*0464*/ 	.word	0x00031c90
        /*0468*/ 	.short	0x0100
        /*046a*/ 	.byte	0x08
	.zero		1


	//   ....[15]....
        /*046c*/ 	.word	0x00000790
        /*0470*/ 	.word	0x000000ff
        /*0474*/ 	.word	0x00031ca0
        /*0478*/ 	.short	0x0100
        /*047a*/ 	.byte	0x08
	.zero		1


	//   ....[16]....
        /*047c*/ 	.word	0x000007a0
        /*0480*/ 	.word	0x000000ff
        /*0484*/ 	.word	0x00031c98
        /*0488*/ 	.short	0x0100
        /*048a*/ 	.byte	0x08
	.zero		1


	//   ....[17]....
        /*048c*/ 	.word	0x000007b0
        /*0490*/ 	.word	0x000000ff
        /*0494*/ 	.word	0x00031ca8
        /*0498*/ 	.short	0x0100
        /*049a*/ 	.byte	0x08
	.zero		1


	//   ....[18]....
        /*049c*/ 	.word	0x000008e0
        /*04a0*/ 	.word	0x000000ff
        /*04a4*/ 	.word	0x00031cb0
        /*04a8*/ 	.short	0x0100
        /*04aa*/ 	.byte	0x08
	.zero		1


	//   ....[19]....
        /*04ac*/ 	.word	0x000008f0
        /*04b0*/ 	.word	0x000000ff
        /*04b4*/ 	.word	0x00031cc0
        /*04b8*/ 	.short	0x0100
        /*04ba*/ 	.byte	0x08
	.zero		1


	//   ....[20]....
        /*04bc*/ 	.word	0x00000900
        /*04c0*/ 	.word	0x000000ff
        /*04c4*/ 	.word	0x00031cb8
        /*04c8*/ 	.short	0x0100
        /*04ca*/ 	.byte	0x08
	.zero		1


	//   ....[21]....
        /*04cc*/ 	.word	0x00000910
        /*04d0*/ 	.word	0x000000ff
        /*04d4*/ 	.word	0x00031cc8
        /*04d8*/ 	.short	0x0100
        /*04da*/ 	.byte	0x08
	.zero		1


	//   ....[22]....
        /*04dc*/ 	.word	0x00001a10
        /*04e0*/ 	.word	0x000000ff
        /*04e4*/ 	.word	0x00031c00
        /*04e8*/ 	.short	0x010a
        /*04ea*/ 	.byte	0x25
	.zero		1


	//   ....[23]....
        /*04ec*/ 	.word	0x00001a90
        /*04f0*/ 	.word	0x00000003
        /*04f4*/ 	.word	0x00031c30
        /*04f8*/ 	.short	0x010a
        /*04fa*/ 	.byte	0x3f
	.zero		1


	//   ....[24]....
        /*04fc*/ 	.word	0x00001b00
        /*0500*/ 	.word	0x00000003
        /*0504*/ 	.word	0x00031c30
        /*0508*/ 	.short	0x010a
        /*050a*/ 	.byte	0x3f
	.zero		1


	//   ....[25]....
        /*050c*/ 	.word	0x00004430
        /*0510*/ 	.word	0x00000007
        /*0514*/ 	.word	0x00000000
        /*0518*/ 	.short	0x0101
        /*051a*/ 	.byte	0x3f
	.zero		1


	//   ....[26]....
        /*051c*/ 	.word	0x000056f0
        /*0520*/ 	.word	0x000000ff
        /*0524*/ 	.word	0x00031c30
        /*0528*/ 	.short	0x010a
        /*052a*/ 	.byte	0x04
	.zero		1


	//   ....[27]....
        /*052c*/ 	.word	0x00005730
        /*0530*/ 	.word	0x000000ff
        /*0534*/ 	.word	0x00031c30
        /*0538*/ 	.short	0x010a
        /*053a*/ 	.byte	0x04
	.zero		1


	//   ....[28]....
        /*053c*/ 	.word	0x00006dc0
        /*0540*/ 	.word	0x000000ff
        /*0544*/ 	.word	0x00031c50
        /*0548*/ 	.short	0x010a
        /*054a*/ 	.byte	0x04
	.zero		1


	//   ....[29]....
        /*054c*/ 	.word	0x00006e00
        /*0550*/ 	.word	0x000000ff
        /*0554*/ 	.word	0x00031c50
        /*0558*/ 	.short	0x010a
        /*055a*/ 	.byte	0x04
	.zero		1


	//   ....[30]....
        /*055c*/ 	.word	0x00008b90
        /*0560*/ 	.word	0x0000004a
        /*0564*/ 	.word	0x00000000
        /*0568*/ 	.short	0x0101
        /*056a*/ 	.byte	0x3f
	.zero		1


	//   ....[31]....
        /*056c*/ 	.word	0x00008c30
        /*0570*/ 	.word	0x00000072
        /*0574*/ 	.word	0x00000000
        /*0578*/ 	.short	0x0101
        /*057a*/ 	.byte	0x3f
	.zero		1


	//   ....[32]....
        /*057c*/ 	.word	0x000098c0
        /*0580*/ 	.word	0x000000ff
        /*0584*/ 	.word	0x00031c30
        /*0588*/ 	.short	0x010a
        /*058a*/ 	.byte	0x04
	.zero		1


	//   ....[33]....
        /*058c*/ 	.word	0x00009900
        /*0590*/ 	.word	0x000000ff
        /*0594*/ 	.word	0x00031c30
        /*0598*/ 	.short	0x010a
        /*059a*/ 	.byte	0x04
	.zero		1


	//   ....[34]....
        /*059c*/ 	.word	0x0000af90
        /*05a0*/ 	.word	0x000000ff
        /*05a4*/ 	.word	0x00031c50
        /*05a8*/ 	.short	0x010a
        /*05aa*/ 	.byte	0x04
	.zero		1


	//   ....[35]....
        /*05ac*/ 	.word	0x0000afd0
        /*05b0*/ 	.word	0x000000ff
        /*05b4*/ 	.word	0x00031c50
        /*05b8*/ 	.short	0x010a
        /*05ba*/ 	.byte	0x04
	.zero		1


	//   ....[36]....
        /*05bc*/ 	.word	0x0000c440
        /*05c0*/ 	.word	0x00000089
        /*05c4*/ 	.word	0x00000000
        /*05c8*/ 	.short	0x0101
        /*05ca*/ 	.byte	0x3f
	.zero		1


	//   ....[37]....
        /*05cc*/ 	.word	0x0000c4c0
        /*05d0*/ 	.word	0x00000086
        /*05d4*/ 	.word	0x00000000
        /*05d8*/ 	.short	0x0101
        /*05da*/ 	.byte	0x3f
	.zero		1


	//   ....[38]....
        /*05dc*/ 	.word	0x0000cf70
        /*05e0*/ 	.word	0x000000ff
        /*05e4*/ 	.word	0x00031c50
        /*05e8*/ 	.short	0x010a
        /*05ea*/ 	.byte	0x06
	.zero		1


	//   ....[39]....
        /*05ec*/ 	.word	0x0000cfb0
        /*05f0*/ 	.word	0x000000ff
        /*05f4*/ 	.word	0x00031c50
        /*05f8*/ 	.short	0x010a
        /*05fa*/ 	.byte	0x06
	.zero		1


	//   ....[40]....
        /*05fc*/ 	.word	0x0000d780
        /*0600*/ 	.word	0x00000007
        /*0604*/ 	.word	0x00000000
        /*0608*/ 	.short	0x0101
        /*060a*/ 	.byte	0x3f
	.zero		1


	//   ....[41]....
        /*060c*/ 	.word	0x0000e780
        /*0610*/ 	.word	0x000000ff
        /*0614*/ 	.word	0x00000000
        /*0618*/ 	.short	0x0101
        /*061a*/ 	.byte	0x04
	.zero		1


	//   ....[42]....
        /*061c*/ 	.word	0x00011100
        /*0620*/ 	.word	0x00000005
        /*0624*/ 	.word	0x00031c40
        /*0628*/ 	.short	0x010a
        /*062a*/ 	.byte	0x3f
	.zero		1


	//   ....[43]....
        /*062c*/ 	.word	0x00011620
        /*0630*/ 	.word	0x00000019
        /*0634*/ 	.word	0x00031c20
        /*0638*/ 	.short	0x010a
        /*063a*/ 	.byte	0x3f
	.zero		1


	//   ....[44]....
        /*063c*/ 	.word	0x000118f0
        /*0640*/ 	.word	0x00000003
        /*0644*/ 	.word	0x00031c40
        /*0648*/ 	.short	0x010a
        /*064a*/ 	.byte	0x3f
	.zero		1


	//   ....[45]....
        /*064c*/ 	.word	0x00011b70
        /*0650*/ 	.word	0x00000002
        /*0654*/ 	.word	0x00000060
        /*0658*/ 	.short	0x010a
        /*065a*/ 	.byte	0x3f
	.zero		1


	//   ....[46]....
        /*065c*/ 	.word	0x00012080
        /*0660*/ 	.word	0x00000003
        /*0664*/ 	.word	0x00031c40
        /*0668*/ 	.short	0x010a
        /*066a*/ 	.byte	0x3f
	.zero		1


	//   ....[47]....
        /*066c*/ 	.word	0x00012300
        /*0670*/ 	.word	0x00000003
        /*0674*/ 	.word	0x00000060
        /*0678*/ 	.short	0x010a
        /*067a*/ 	.byte	0x3f
	.zero		1


	//   ....[48]....
        /*067c*/ 	.word	0x00012780
        /*0680*/ 	.word	0x00000002
        /*0684*/ 	.word	0x00031c40
        /*0688*/ 	.short	0x010a
        /*068a*/ 	.byte	0x3f
	.zero		1


	//   ....[49]....
        /*068c*/ 	.word	0x00012a20
        /*0690*/ 	.word	0x00000002
        /*0694*/ 	.word	0x00000060
        /*0698*/ 	.short	0x010a
        /*069a*/ 	.byte	0x3f
	.zero		1


	//   ....[50]....
        /*069c*/ 	.word	0x00012e20
        /*06a0*/ 	.word	0x00000003
        /*06a4*/ 	.word	0x00031c60
        /*06a8*/ 	.short	0x010a
        /*06aa*/ 	.byte	0x3f
	.zero		1


	//   ....[51]....
        /*06ac*/ 	.word	0x00013d80
        /*06b0*/ 	.word	0x00000009
        /*06b4*/ 	.word	0x00031c20
        /*06b8*/ 	.short	0x010a
        /*06ba*/ 	.byte	0x3f
	.zero		1


	//   ....[52]....
        /*06bc*/ 	.word	0x00013f40
        /*06c0*/ 	.word	0x00000007
        /*06c4*/ 	.word	0x00000000
        /*06c8*/ 	.short	0x010a
        /*06ca*/ 	.byte	0x3f
	.zero		1


	//   ....[53]....
        /*06cc*/ 	.word	0x00013fb0
        /*06d0*/ 	.word	0x00000003
        /*06d4*/ 	.word	0x00000000
        /*06d8*/ 	.short	0x010a
        /*06da*/ 	.byte	0x3f
	.zero		1


	//   ....[54]....
        /*06dc*/ 	.word	0x00014010
        /*06e0*/ 	.word	0x00000005
        /*06e4*/ 	.word	0x00000000
        /*06e8*/ 	.short	0x010a
        /*06ea*/ 	.byte	0x3f
	.zero		1


	//   ....[55]....
        /*06ec*/ 	.word	0x00014040
        /*06f0*/ 	.word	0x00000003
        /*06f4*/ 	.word	0x00000000
        /*06f8*/ 	.short	0x010a
        /*06fa*/ 	.byte	0x3f
	.zero		1


	//   ....[56]....
        /*06fc*/ 	.word	0x000140b0
        /*0700*/ 	.word	0x00000003
        /*0704*/ 	.word	0x00031c00
        /*0708*/ 	.short	0x010a
        /*070a*/ 	.byte	0x3f
	.zero		1


	//   ....[57]....
        /*070c*/ 	.word	0x00014100
        /*0710*/ 	.word	0x00000003
        /*0714*/ 	.word	0x00031c30
        /*0718*/ 	.short	0x010a
        /*071a*/ 	.byte	0x3f
	.zero		1


	//   ....[58]....
        /*071c*/ 	.word	0x00014160
        /*0720*/ 	.word	0x00000009
        /*0724*/ 	.word	0x00031c30
        /*0728*/ 	.short	0x010a
        /*072a*/ 	.byte	0x3f
	.zero		1


	//   ....[59]....
        /*072c*/ 	.word	0x000141c0
        /*0730*/ 	.word	0x00000009
        /*0734*/ 	.word	0x00031c50
        /*0738*/ 	.short	0x010a
        /*073a*/ 	.byte	0x3f
	.zero		1


	//   ....[60]....
        /*073c*/ 	.word	0x00014220
        /*0740*/ 	.word	0x00000007
        /*0744*/ 	.word	0x00031c30
        /*0748*/ 	.short	0x010a
        /*074a*/ 	.byte	0x3f
	.zero		1


	//   ....[61]....
        /*074c*/ 	.word	0x00014280
        /*0750*/ 	.word	0x00000007
        /*0754*/ 	.word	0x00031c50
        /*0758*/ 	.short	0x010a
        /*075a*/ 	.byte	0x3f
	.zero		1


	//   ....[62]....
        /*075c*/ 	.word	0x000142e0
        /*0760*/ 	.word	0x00000006
        /*0764*/ 	.word	0x00031c50
        /*0768*/ 	.short	0x010a
        /*076a*/ 	.byte	0x3f
	.zero		1


	//   ....[63]....
        /*076c*/ 	.word	0x00014480
        /*0770*/ 	.word	0x00000005
        /*0774*/ 	.word	0x00031c40
        /*0778*/ 	.short	0x010a
        /*077a*/ 	.byte	0x3f
	.zero		1


	//   ....[64]....
        /*077c*/ 	.word	0x000144d0
        /*0780*/ 	.word	0x00000019
        /*0784*/ 	.word	0x00031c20
        /*0788*/ 	.short	0x010a
        /*078a*/ 	.byte	0x3f
	.zero		1


	//   ....[65]....
        /*078c*/ 	.word	0x00014520
        /*0790*/ 	.word	0x00000003
        /*0794*/ 	.word	0x00031c40
        /*0798*/ 	.short	0x010a
        /*079a*/ 	.byte	0x3f
	.zero		1


	//   ....[66]....
        /*079c*/ 	.word	0x00014570
        /*07a0*/ 	.word	0x00000002
        /*07a4*/ 	.word	0x00000060
        /*07a8*/ 	.short	0x010a
        /*07aa*/ 	.byte	0x3f
	.zero		1


	//   ....[67]....
        /*07ac*/ 	.word	0x000145c0
        /*07b0*/ 	.word	0x00000003
        /*07b4*/ 	.word	0x00031c40
        /*07b8*/ 	.short	0x010a
        /*07ba*/ 	.byte	0x3f
	.zero		1


	//   ....[68]....
        /*07bc*/ 	.word	0x00014610
        /*07c0*/ 	.word	0x00000003
        /*07c4*/ 	.word	0x00000060
        /*07c8*/ 	.short	0x010a
        /*07ca*/ 	.byte	0x3f
	.zero		1


	//   ....[69]....
        /*07cc*/ 	.word	0x00014660
        /*07d0*/ 	.word	0x00000002
        /*07d4*/ 	.word	0x00031c40
        /*07d8*/ 	.short	0x010a
        /*07da*/ 	.byte	0x3f
	.zero		1


	//   ....[70]....
        /*07dc*/ 	.word	0x000146b0
        /*07e0*/ 	.word	0x00000002
        /*07e4*/ 	.word	0x00000060
        /*07e8*/ 	.short	0x010a
        /*07ea*/ 	.byte	0x3f
	.zero		1


	//   ....[71]....
        /*07ec*/ 	.word	0x00014700
        /*07f0*/ 	.word	0x00000003
        /*07f4*/ 	.word	0x00031c60
        /*07f8*/ 	.short	0x010a
        /*07fa*/ 	.byte	0x3f
	.zero		1


	//   ....[72]....
        /*07fc*/ 	.word	0x000150b0
        /*0800*/ 	.word	0x00000009
        /*0804*/ 	.word	0x00031c20
        /*0808*/ 	.short	0x010a
        /*080a*/ 	.byte	0x3f
	.zero		1


	//   ....[73]....
        /*080c*/ 	.word	0x00015250
        /*0810*/ 	.word	0x00000007
        /*0814*/ 	.word	0x00000000
        /*0818*/ 	.short	0x010a
        /*081a*/ 	.byte	0x3f
	.zero		1


	//   ....[74]....
        /*081c*/ 	.word	0x000152a0
        /*0820*/ 	.word	0x00000003
        /*0824*/ 	.word	0x00000000
        /*0828*/ 	.short	0x010a
        /*082a*/ 	.byte	0x3f
	.zero		1


	//   ....[75]....
        /*082c*/ 	.word	0x000152f0
        /*0830*/ 	.word	0x00000005
        /*0834*/ 	.word	0x00000000
        /*0838*/ 	.short	0x010a
        /*083a*/ 	.byte	0x3f
	.zero		1


	//----- nvinfo : EIATTR_NUM_MBARRIERS
	.align		4
.L_1435:
        /*083c*/ 	.byte	0x03, 0x38
        /*083e*/ 	.short	0x0016


	//----- nvinfo : EIATTR_EXIT_INSTR_OFFSETS
	.align		4
        /*0840*/ 	.byte	0x04, 0x1c
        /*0842*/ 	.short	(.L_1437 - .L_1436)


	//   ....[0]....
.L_1436:
        /*0844*/ 	.word	0x00000ac0


	//   ....[1]....
        /*0848*/ 	.word	0x0000f420


	//   ....[2]....
        /*084c*/ 	.word	0x0000f480


	//   ....[3]....
        /*0850*/ 	.word	0x00014090


	//----- nvinfo : EIATTR_MAX_THREADS
	.align		4
.L_1437:
        /*0854*/ 	.byte	0x04, 0x05
        /*0856*/ 	.short	(.L_1439 - .L_1438)
.L_1438:
        /*0858*/ 	.word	0x00000200
        /*085c*/ 	.word	0x00000001
        /*0860*/ 	.word	0x00000001


	//----- nvinfo : EIATTR_CRS_STACK_SIZE
	.align		4
.L_1439:
        /*0864*/ 	.byte	0x04, 0x1e
        /*0866*/ 	.short	(.L_1441 - .L_1440)
.L_1440:
        /*0868*/ 	.word	0x00000000


	//----- nvinfo : EIATTR_CBANK_PARAM_SIZE
	.align		4
.L_1441:
        /*086c*/ 	.byte	0x03, 0x19
        /*086e*/ 	.short	0x0a70


	//----- nvinfo : EIATTR_PARAM_CBANK
	.align		4
        /*0870*/ 	.byte	0x04, 0x0a
        /*0872*/ 	.short	(.L_1443 - .L_1442)
	.align		4
.L_1442:
        /*0874*/ 	.word	index@(.nv.constant0._ZN7cutlass13device_kernelIN5flash11enable_sm90INS1_16FlashAttnFwdSm90INS1_25CollectiveMainloopFwdSm90ILi2EN4cute5tupleIJNS5_1CILi1EEES8_S8_EEENS6_IJNS7_ILi192EEENS7_ILi144EEENS7_ILi96EEEEEELi96ENS_10bfloat16_tEfNS_4arch4Sm90ELb1ELb0ELb0ELb1ELb0ELb0ELb0ELb0ELb1ELb0ELb0ELb0EEENS1_21CollectiveEpilogueFwdINS6_IJSA_SC_SB_EEES9_SE_SG_Li384ELb1ELb0ELb0ELb0EEENS1_36VarlenDynamicPersistentTileSchedulerILi192ELi144ELi384ELi32ELb0ELb0ELb1ELb1ELb1ELb1EEEEEEEEEvNT_6ParamsE)
        /*0878*/ 	.short	0x0210
        /*087a*/ 	.short	0x0a70


	//----- nvinfo : EIATTR_SW_WAR
	.align		4
.L_1443:
        /*087c*/ 	.byte	0x04, 0x36
        /*087e*/ 	.short	(.L_1445 - .L_1444)
.L_1444:
        /*0880*/ 	.word	0x00000008
.L_1445:


//--------------------- .nv.info._ZN7cutlass13device_kernelIN5flash11enable_sm90INS1_16FlashAttnFwdSm90INS1_25CollectiveMainloopFwdSm90ILi2EN4cute5tupleIJNS5_1CILi1EEES8_S8_EEENS6_IJNS7_ILi192EEENS7_ILi144EEENS7_ILi96EEEEEELi96ENS_10bfloat16_tEfNS_4arch4Sm90ELb1ELb0ELb0ELb1ELb0ELb1ELb0ELb0ELb1ELb0ELb0ELb0EEENS1_21CollectiveEpilogueFwdINS6_IJSA_SC_SB_EEES9_SE_SG_Li384ELb1ELb0ELb0ELb0EEENS1_36VarlenDynamicPersistentTileSchedulerILi192ELi144ELi384ELi32ELb0ELb0ELb1ELb1ELb1ELb1EEEEEEEEEvNT_6ParamsE --------------------------
	.section	.nv.info._ZN7cutlass13device_kernelIN5flash11enable_sm90INS1_16FlashAttnFwdSm90INS1_25CollectiveMainloopFwdSm90ILi2EN4cute5tupleIJNS5_1CILi1EEES8_S8_EEENS6_IJNS7_ILi192EEENS7_ILi144EEENS7_ILi96EEEEEELi96ENS_10bfloat16_tEfNS_4arch4Sm90ELb1ELb0ELb0ELb1ELb0ELb1ELb0ELb0ELb1ELb0ELb0ELb0EEENS1_21CollectiveEpilogueFwdINS6_IJSA_SC_SB_EEES9_SE_SG_Li384ELb1ELb0ELb0ELb0EEENS1_36VarlenDynamicPersistentTileSchedulerILi192ELi144ELi384ELi32ELb0ELb0ELb1ELb1ELb1ELb1EEEEEEEEEvNT_6ParamsE,"",@"SHT_CUDA_INFO"
	.sectionflags	@""
	.align	4


	//----- nvinfo : EIATTR_CUDA_API_VERSION
	.align		4
        /*0000*/ 	.byte	0x04, 0x37
        /*0002*/ 	.short	(.L_1447 - .L_1446)
.L_1446:
        /*0004*/ 	.word	0x00000082


	//----- nvinfo : EIATTR_KPARAM_INFO
	.align		4
.L_1447:
        /*0008*/ 	.byte	0x04, 0x17
        /*000a*/ 	.short	(.L_1449 - .L_1448)
.L_1448:
        /*000c*/ 	.word	0x00000000
        /*0010*/ 	.short	0x0000
        /*0012*/ 	.short	0x0070
        /*0014*/ 	.byte	0x00, 0xf0, 0x01, 0x28


	//----- nvinfo : EIATTR_SPARSE_MMA_MASK
	.align		4
.L_1449:
        /*0018*/ 	.byte	0x03, 0x50
        /*001a*/ 	.short	0x0000


	//----- nvinfo : EIATTR_MAXREG_COUNT
	.align		4
        /*001c*/ 	.byte	0x03, 0x1b
        /*001e*/ 	.short	0x0080


	//----- nvinfo : EIATTR_NUM_BARRIERS
	.align		4
        /*0020*/ 	.byte	0x02, 0x4c
        /*0022*/ 	.byte	0x10
	.zero		1


	//----- nvinfo : EIATTR_EXTERNS
	.align		4
        /*0024*/ 	.byte	0x04, 0x0f
        /*0026*/ 	.short	(.L_1451 - .L_1450)


	//   ....[0]....
	.align		4
.L_1450:
        /*0028*/ 	.word	index@(__assertfail)


	//----- nvinfo : EIATTR_ANNOTATIONS
	.align		4
.L_1451:
        /*002c*/ 	.byte	0x04, 0x55
        /*002e*/ 	.short	(.L_1453 - .L_1452)


	//   ....[0]....
.L_1452:
        /* <DEDUP_REMOVED lines=101> */


	//----- nvinfo : EIATTR_MERCURY_ISA_VERSION
	.align		4
.L_1453:
        /*0670*/ 	.byte	0x03, 0x5f
        /*0672*/ 	.short	0x0101


	//----- nvinfo : EIATTR_UNUSED_LOAD_BYTE_OFFSET
	.align		4
        /*0674*/ 	.byte	0x04, 0x44
        /*0676*/ 	.short	(.L_1455 - .L_1454)


	//   ....[0]....
.L_1454:
        /*0678*/ 	.word	0x00000b00
        /*067c*/ 	.word	0x0000fff0


	//   ....[1]....
        /*0680*/ 	.word	0x0001a3d0
        /*0684*/ 	.word	0x0000fff0


	//----- nvinfo : EIATTR_INT_WARP_WIDE_INSTR_OFFSETS
	.align		4
.L_1455:
        /*0688*/ 	.byte	0x04, 0x31
        /*068a*/ 	.short	(.L_1457 - .L_1456)


	//   ....[0]....
.L_1456:
        /*068c*/ 	.word	0x000001c0


	//   ....[1]....
        /*0690*/ 	.word	0x00000200


	//   ....[2]....
        /*0694*/ 	.word	0x00000270


	//   ....[3]....
        /*0698*/ 	.word	0x0001de20


	//   ....[4]....
        /*069c*/ 	.word	0x0001dec0


	//   ....[5]....
        /*06a0*/ 	.word	0x0001e320


	//   ....[6]....
        /*06a4*/ 	.word	0x0001e350


	//   ....[7]....
        /*06a8*/ 	.word	0x0001e520


	//   ....[8]....
        /*06ac*/ 	.word	0x0001e5f0


	//   ....[9]....
        /*06b0*/ 	.word	0x00020650


	//   ....[10]....
        /*06b4*/ 	.word	0x000206f0


	//----- nvinfo : EIATTR_COOP_GROUP_MASK_REGIDS
	.align		4
.L_1457:
        /*06b8*/ 	.byte	0x04, 0x29
        /*06ba*/ 	.short	(.L_1459 - .L_1458)


	//   ....[0]....
.L_1458:
        /*06bc*/ 	.word	0xffffffff


	//   ....[1]....
        /*06c0*/ 	.word	0xffffffff


	//   ....[2]....
        /*06c4*/ 	.word	0xffffffff


	//   ....[3]....
        /*06c8*/ 	.word	0xffffffff


	//   ....[4]....
        /*06cc*/ 	.word	0xffffffff


	//   ....[5]....
        /*06d0*/ 	.word	0xffffffff


	//   ....[6]....
        /*06d4*/ 	.word	0xffffffff


	//   ....[7]....
        /*06d8*/ 	.word	0xffffffff


	//   ....[8]....
        /*06dc*/ 	.word	0xffffffff


	//   ....[9]....
        /*06e0*/ 	.word	0xffffffff


	//   ....[10]....
        /*06e4*/ 	.word	0xffffffff


	//   ....[11]....
        /*06e8*/ 	.word	0xffffffff


	//   ....[12]....
        /*06ec*/ 	.word	0xffffffff


	//   ....[13]....
        /*06f0*/ 	.word	0xffffffff


	//   ....[14]....
        /*06f4*/ 	.word	0xffffffff


	//   ....[15]....
        /*06f8*/ 	.word	0xffffffff


	//   ....[16]....
        /*06fc*/ 	.word	0xffffffff


	//   ....[17]....
        /*0700*/ 	.word	0xffffffff


	//   ....[18]....
        /*0704*/ 	.word	0xffffffff


	//   ....[19]....
        /*0708*/ 	.word	0xffffffff


	//   ....[20]....
        /*070c*/ 	.word	0xffffffff


	//   ....[21]....
        /*0710*/ 	.word	0xffffffff


	//   ....[22]....
        /*0714*/ 	.word	0xffffffff


	//   ....[23]....
        /*0718*/ 	.word	0xffffffff


	//   ....[24]....
        /*071c*/ 	.word	0xffffffff


	//   ....[25]....
        /*0720*/ 	.word	0xffffffff


	//   ....[26]....
        /*0724*/ 	.word	0xffffffff


	//   ....[27]....
        /*0728*/ 	.word	0xffffffff


	//   ....[28]....
        /*072c*/ 	.word	0xffffffff


	//   ....[29]....
        /*0730*/ 	.word	0xffffffff


	//   ....[30]....
        /*0734*/ 	.word	0xffffffff


	//   ....[31]....
        /*0738*/ 	.word	0xffffffff


	//   ....[32]....
        /*073c*/ 	.word	0xffffffff


	//   ....[33]....
        /*0740*/ 	.word	0xffffffff


	//   ....[34]....
        /*0744*/ 	.word	0xffffffff


	//   ....[35]....
        /*0748*/ 	.word	0xffffffff


	//   ....[36]....
        /*074c*/ 	.word	0xffffffff


	//   ....[37]....
        /*0750*/ 	.word	0xffffffff


	//   ....[38]....
        /*0754*/ 	.word	0xffffffff


	//   ....[39]....
        /*0758*/ 	.word	0xffffffff


	//   ....[40]....
        /*075c*/ 	.word	0xffffffff


	//   ....[41]....
        /*0760*/ 	.word	0xffffffff


	//   ....[42]....
        /*0764*/ 	.word	0xffffffff


	//   ....[43]....
        /*0768*/ 	.word	0xffffffff


	//   ....[44]....
        /*076c*/ 	.word	0xffffffff


	//   ....[45]....
        /*0770*/ 	.word	0xffffffff


	//   ....[46]....
        /*0774*/ 	.word	0xffffffff


	//   ....[47]....
        /*0778*/ 	.word	0xffffffff


	//   ....[48]....
        /*077c*/ 	.word	0xffffffff


	//   ....[49]....
        /*0780*/ 	.word	0xffffffff


	//   ....[50]....
        /*0784*/ 	.word	0xffffffff


	//   ....[51]....
        /*0788*/ 	.word	0xffffffff


	//   ....[52]....
        /*078c*/ 	.word	0xffffffff


	//   ....[53]....
        /*0790*/ 	.word	0xffffffff


	//   ....[54]....
        /*0794*/ 	.word	0xffffffff


	//   ....[55]....
        /*0798*/ 	.word	0xffffffff


	//   ....[56]....
        /*079c*/ 	.word	0xffffffff


	//   ....[57]....
        /*07a0*/ 	.word	0xffffffff


	//   ....[58]....
        /*07a4*/ 	.word	0xffffffff


	//   ....[59]....
        /*07a8*/ 	.word	0xffffffff


	//   ....[60]....
        /*07ac*/ 	.word	0xffffffff


	//   ....[61]....
        /*07b0*/ 	.word	0x0500000f


	//   ....[62]....
        /*07b4*/ 	.word	0x0500000f


	//   ....[63]....
        /*07b8*/ 	.word	0x0500000f


	//   ....[64]....
        /*07bc*/ 	.word	0x0500000f


	//   ....[65]....
        /*07c0*/ 	.word	0x0500000f


	//   ....[66]....
        /*07c4*/ 	.word	0x0500000f


	//   ....[67]....
        /*07c8*/ 	.word	0x0500000f


	//   ....[68]....
        /*07cc*/ 	.word	0x0500000f


	//   ....[69]....
        /*07d0*/ 	.word	0x0500000f


	//   ....[70]....
        /*07d4*/ 	.word	0x0500000f


	//   ....[71]....
        /*07d8*/ 	.word	0x0500000f


	//   ....[72]....
        /*07dc*/ 	.word	0x0500000f


	//   ....[73]....
        /*07e0*/ 	.word	0x0500000f


	//   ....[74]....
        /*07e4*/ 	.word	0x0500000f


	//   ....[75]....
        /*07e8*/ 	.word	0x0500000f


	//   ....[76]....
        /*07ec*/ 	.word	0x0500000f


	//   ....[77]....
        /*07f0*/ 	.word	0x0500000f


	//   ....[78]....
        /*07f4*/ 	.word	0x0500000f


	//   ....[79]....
        /*07f8*/ 	.word	0x0500000f


	//   ....[80]....
        /*07fc*/ 	.word	0x0500000f


	//   ....[81]....
        /*0800*/ 	.word	0x0500000f


	//   ....[82]....
        /*0804*/ 	.word	0x0500000f


	//   ....[83]....
        /*0808*/ 	.word	0x0500000f


	//   ....[84]....
        /*080c*/ 	.word	0x0500000f


	//   ....[85]....
        /*0810*/ 	.word	0x0500000f


	//   ....[86]....
        /*0814*/ 	.word	0x0500000f


	//   ....[87]....
        /*0818*/ 	.word	0x0500000f


	//   ....[88]....
        /*081c*/ 	.word	0x0500000f


	//   ....[89]....
        /*0820*/ 	.word	0x0500000f


	//----- nvinfo : EIATTR_COOP_GROUP_INSTR_OFFSETS
	.align		4
.L_1459:
        /*0824*/ 	.byte	0x04, 0x28
        /*0826*/ 	.short	(.L_1461 - .L_1460)


	//   ....[0]....
.L_1460:
        /*0828*/ 	.word	0x00000070


	//   ....[1]....
        /*082c*/ 	.word	0x000001d0


	//   ....[2]....
        /*0830*/ 	.word	0x00000220


	//   ....[3]....
        /*0834*/ 	.word	0x00000450


	//   ....[4]....
        /*0838*/ 	.word	0x000005b0


	//   ....[5]....
        /*083c*/ 	.word	0x000006d0


	//   ....[6]....
        /*0840*/ 	.word	0x00000830


	//   ....[7]....
        /*0844*/ 	.word	0x00007300


	//   ....[8]....
        /*0848*/ 	.word	0x0000def0


	//   ....[9]....
        /*084c*/ 	.word	0x0000df10


	//   ....[10]....
        /*0850*/ 	.word	0x0000e7b0


	//   ....[11]....
        /*0854*/ 	.word	0x0000e800


	//   ....[12]....
        /*0858*/ 	.word	0x0000fb10


	//   ....[13]....
        /*085c*/ 	.word	0x00012d20


	//   ....[14]....
        /*0860*/ 	.word	0x00012de0


	//   ....[15]....
        /*0864*/ 	.word	0x00013620


	//   ....[16]....
        /*0868*/ 	.word	0x00013b10


	//   ....[17]....
        /*086c*/ 	.word	0x00014ee0


	//   ....[18]....
        /*0870*/ 	.word	0x000177d0


	//   ....[19]....
        /*0874*/ 	.word	0x000177f0


	//   ....[20]....
        /*0878*/ 	.word	0x00017da0


	//   ....[21]....
        /*087c*/ 	.word	0x00017dc0


	//   ....[22]....
        /*0880*/ 	.word	0x00019650


	//   ....[23]....
        /*0884*/ 	.word	0x00019db0


	//   ....[24]....
        /*0888*/ 	.word	0x00019de0


	//   ....[25]....
        /*088c*/ 	.word	0x00019e20


	//   ....[26]....
        /*0890*/ 	.word	0x00019e30


	//   ....[27]....
        /*0894*/ 	.word	0x0001bcc0


	//   ....[28]....
        /*0898*/ 	.word	0x0001be60


	//   ....[29]....
        /*089c*/ 	.word	0x0001be90


	//   ....[30]....
        /*08a0*/ 	.word	0x0001bec0


	//   ....[31]....
        /*08a4*/ 	.word	0x0001bf00


	//   ....[32]....
        /*08a8*/ 	.word	0x0001bf50


	//   ....[33]....
        /*08ac*/ 	.word	0x0001bfb0


	//   ....[34]....
        /*08b0*/ 	.word	0x0001c180


	//   ....[35]....
        /*08b4*/ 	.word	0x0001c1e0


	//   ....[36]....
        /*08b8*/ 	.word	0x0001c220


	//   ....[37]....
        /*08bc*/ 	.word	0x0001c260


	//   ....[38]....
        /*08c0*/ 	.word	0x0001c290


	//   ....[39]....
        /*08c4*/ 	.word	0x0001c2c0


	//   ....[40]....
        /*08c8*/ 	.word	0x0001c370


	//   ....[41]....
        /*08cc*/ 	.word	0x0001c3d0


	//   ....[42]....
        /*08d0*/ 	.word	0x0001c460


	//   ....[43]....
        /*08d4*/ 	.word	0x00020ab0


	//   ....[44]....
        /*08d8*/ 	.word	0x00020ac0


	//   ....[45]....
        /*08dc*/ 	.word	0x00020bc0


	//   ....[46]....
        /*08e0*/ 	.word	0x00020c20


	//   ....[47]....
        /*08e4*/ 	.word	0x00020c60


	//   ....[48]....
        /*08e8*/ 	.word	0x00020ca0


	//   ....[49]....
        /*08ec*/ 	.word	0x00020cd0


	//   ....[50]....
        /*08f0*/ 	.word	0x00020d00


	//   ....[51]....
        /*08f4*/ 	.word	0x00020e80


	//   ....[52]....
        /*08f8*/ 	.word	0x00020ee0


	//   ....[53]....
        /*08fc*/ 	.word	0x00020f20


	//   ....[54]....
        /*0900*/ 	.word	0x00020f60


	//   ....[55]....
        /*0904*/ 	.word	0x00020f90


	//   ....[56]....
        /*0908*/ 	.word	0x00020fc0


	//   ....[57]....
        /*090c*/ 	.word	0x00021080


	//   ....[58]....
        /*0910*/ 	.word	0x000210a0


	//   ....[59]....
        /*0914*/ 	.word	0x00021110


	//   ....[60]....
        /*0918*/ 	.word	0x00021790


	//   ....[61]....
        /*091c*/ 	.word	0x00021b90


	//   ....[62]....
        /*0920*/ 	.word	0x00021c30


	//   ....[63]....
        /*0924*/ 	.word	0x00021cd0


	//   ....[64]....
        /*0928*/ 	.word	0x00021d70


	//   ....[65]....
        /*092c*/ 	.word	0x00021e10


	//   ....[66]....
        /*0930*/ 	.word	0x00021ef0


	//   ....[67]....
        /*0934*/ 	.word	0x00021f90


	//   ....[68]....
        /*0938*/ 	.word	0x00022030


	//   ....[69]....
        /*093c*/ 	.word	0x000220d0


	//   ....[70]....
        /*0940*/ 	.word	0x000223d0


	//   ....[71]....
        /*0944*/ 	.word	0x000226b0


	//   ....[72]....
        /*0948*/ 	.word	0x00022aa0


	//   ....[73]....
        /*094c*/ 	.word	0x00022b30


	//   ....[74]....
        /*0950*/ 	.word	0x00022bd0


	//   ....[75]....
        /*0954*/ 	.word	0x00022c80


	//   ....[76]....
        /*0958*/ 	.word	0x00022d00


	//   ....[77]....
        /*095c*/ 	.word	0x00022d80


	//   ....[78]....
        /*0960*/ 	.word	0x00022e00


	//   ....[79]....
        /*0964*/ 	.word	0x00022e80


	//   ....[80]....
        /*0968*/ 	.word	0x00022f10


	//   ....[81]....
        /*096c*/ 	.word	0x00022fc0


	//   ....[82]....
        /*0970*/ 	.word	0x00023040


	//   ....[83]....
        /*0974*/ 	.word	0x000230c0


	//   ....[84]....
        /*0978*/ 	.word	0x00023140


	//   ....[85]....
        /*097c*/ 	.word	0x000231c0


	//   ....[86]....
        /*0980*/ 	.word	0x00023230


	//   ....[87]....
        /*0984*/ 	.word	0x000232d0


	//   ....[88]....
        /*0988*/ 	.word	0x00023360


	//   ....[89]....
        /*098c*/ 	.word	0x00023480


	//----- nvinfo : EIATTR_REG_RECONFIG
	.align		4
.L_1461:
        /*0990*/ 	.byte	0x01, 0x54
	.zero		2


	//----- nvinfo : EIATTR_SYSCALL_OFFSETS
	.align		4
        /*0994*/ 	.byte	0x04, 0x46
        /*0996*/ 	.short	(.L_1463 - .L_1462)


	//   ....[0]....
.L_1462:
        /*0998*/ 	.word	0x00001bd0


	//   ....[1]....
        /*099c*/ 	.word	0x00001d20


	//   ....[2]....
        /*09a0*/ 	.word	0x00007510


	//   ....[3]....
        /*09a4*/ 	.word	0x00007850


	//   ....[4]....
        /*09a8*/ 	.word	0x0001e040


	//   ....[5]....
        /*09ac*/ 	.word	0x0001e170


	//   ....[6]....
        /*09b0*/ 	.word	0x0001e270


	//----- nvinfo : EIATTR_MBARRIER_INSTR_OFFSETS
	.align		4
.L_1463:
        /*09b4*/ 	.byte	0x04, 0x39
        /*09b6*/ 	.short	(.L_1465 - .L_1464)


	//   ....[0]....
.L_1464:
        /*09b8*/ 	.word	0x00000300
        /*09bc*/ 	.word	0x000000ff
        /*09c0*/ 	.word	0x00031c00
        /*09c4*/ 	.short	0x0100
        /*09c6*/ 	.byte	0x08
	.zero		1


	//   ....[1]....
        /*09c8*/ 	.word	0x00000310
        /*09cc*/ 	.word	0x000000ff
        /*09d0*/ 	.word	0x00031c20
        /*09d4*/ 	.short	0x0100
        /*09d6*/ 	.byte	0x08
	.zero		1


	//   ....[2]....
        /*09d8*/ 	.word	0x00000400
        /*09dc*/ 	.word	0x000000ff
        /*09e0*/ 	.word	0x00031c30
        /*09e4*/ 	.short	0x0100
        /*09e6*/ 	.byte	0x08
	.zero		1


	//   ....[3]....
        /*09e8*/ 	.word	0x00000410
        /*09ec*/ 	.word	0x000000ff
        /*09f0*/ 	.word	0x00031c40
        /*09f4*/ 	.short	0x0100
        /*09f6*/ 	.byte	0x08
	.zero		1


	//   ....[4]....
        /*09f8*/ 	.word	0x00000420
        /*09fc*/ 	.word	0x000000ff
        /*0a00*/ 	.word	0x00031c38
        /*0a04*/ 	.short	0x0100
        /*0a06*/ 	.byte	0x08
	.zero		1


	//   ....[5]....
        /*0a08*/ 	.word	0x00000430
        /*0a0c*/ 	.word	0x000000ff
        /*0a10*/ 	.word	0x00031c48
        /*0a14*/ 	.short	0x0100
        /*0a16*/ 	.byte	0x08
	.zero		1


	//   ....[6]....
        /*0a18*/ 	.word	0x00000560
        /*0a1c*/ 	.word	0x000000ff
        /*0a20*/ 	.word	0x00031c50
        /*0a24*/ 	.short	0x0100
        /*0a26*/ 	.byte	0x08
	.zero		1


	//   ....[7]....
        /*0a28*/ 	.word	0x00000570
        /*0a2c*/ 	.word	0x000000ff
        /*0a30*/ 	.word	0x00031c60
        /*0a34*/ 	.short	0x0100
        /*0a36*/ 	.byte	0x08
	.zero		1


	//   ....[8]....
        /*0a38*/ 	.word	0x00000580
        /*0a3c*/ 	.word	0x000000ff
        /*0a40*/ 	.word	0x00031c58
        /*0a44*/ 	.short	0x0100
        /*0a46*/ 	.byte	0x08
	.zero		1


	//   ....[9]....
        /*0a48*/ 	.word	0x00000590
        /*0a4c*/ 	.word	0x000000ff
        /*0a50*/ 	.word	0x00031c68
        /*0a54*/ 	.short	0x0100
        /*0a56*/ 	.byte	0x08
	.zero		1


	//   ....[10]....
        /*0a58*/ 	.word	0x00000680
        /*0a5c*/ 	.word	0x000000ff
        /*0a60*/ 	.word	0x00031c70
        /*0a64*/ 	.short	0x0100
        /*0a66*/ 	.byte	0x06
	.zero		1


	//   ....[11]....
        /*0a68*/ 	.word	0x00000690
        /*0a6c*/ 	.word	0x000000ff
        /*0a70*/ 	.word	0x00031c80
        /*0a74*/ 	.short	0x0100
        /*0a76*/ 	.byte	0x06
	.zero		1


	//   ....[12]....
        /*0a78*/ 	.word	0x000006a0
        /*0a7c*/ 	.word	0x000000ff
        /*0a80*/ 	.word	0x00031c78
        /*0a84*/ 	.short	0x0100
        /*0a86*/ 	.byte	0x06
	.zero		1


	//   ....[13]....
        /*0a88*/ 	.word	0x000006b0
        /*0a8c*/ 	.word	0x000000ff
        /*0a90*/ 	.word	0x00031c88
        /*0a94*/ 	.short	0x0100
        /*0a96*/ 	.byte	0x06
	.zero		1


	//   ....[14]....
        /*0a98*/ 	.word	0x000007e0
        /*0a9c*/ 	.word	0x000000ff
        /*0aa0*/ 	.word	0x00031c90
        /*0aa4*/ 	.short	0x0100
        /*0aa6*/ 	.byte	0x08
	.zero		1


	//   ....[15]....
        /*0aa8*/ 	.word	0x000007f0
        /*0aac*/ 	.word	0x000000ff
        /*0ab0*/ 	.word	0x00031ca0
        /*0ab4*/ 	.short	0x0100
        /*0ab6*/ 	.byte	0x08
	.zero		1


	//   ....[16]....
        /*0ab8*/ 	.word	0x00000800
        /*0abc*/ 	.word	0x000000ff
        /*0ac0*/ 	.word	0x00031c98
        /*0ac4*/ 	.short	0x0100
        /*0ac6*/ 	.byte	0x08
	.zero		1


	//   ....[17]....
        /*0ac8*/ 	.word	0x00000810
        /*0acc*/ 	.word	0x000000ff
        /*0ad0*/ 	.word	0x00031ca8
        /*0ad4*/ 	.short	0x0100
        /*0ad6*/ 	.byte	0x08
	.zero		1


	//   ....[18]....
        /*0ad8*/ 	.word	0x00000940
        /*0adc*/ 	.word	0x000000ff
        /*0ae0*/ 	.word	0x00031cb0
        /*0ae4*/ 	.short	0x0100
        /*0ae6*/ 	.byte	0x08
	.zero		1


	//   ....[19]....
        /*0ae8*/ 	.word	0x00000950
        /*0aec*/ 	.word	0x000000ff
        /*0af0*/ 	.word	0x00031cc0
        /*0af4*/ 	.short	0x0100
        /*0af6*/ 	.byte	0x08
	.zero		1


	//   ....[20]....
        /*0af8*/ 	.word	0x00000960
        /*0afc*/ 	.word	0x000000ff
        /*0b00*/ 	.word	0x00031cb8
        /*0b04*/ 	.short	0x0100
        /*0b06*/ 	.byte	0x08
	.zero		1


	//   ....[21]....
        /*0b08*/ 	.word	0x00000970
        /*0b0c*/ 	.word	0x000000ff
        /*0b10*/ 	.word	0x00031cc8
        /*0b14*/ 	.short	0x0100
        /*0b16*/ 	.byte	0x08
	.zero		1


	//   ....[22]....
        /*0b18*/ 	.word	0x00003290
        /*0b1c*/ 	.word	0x0000000f
        /*0b20*/ 	.word	0x00031c90
        /*0b24*/ 	.short	0x010a
        /*0b26*/ 	.byte	0x3f
	.zero		1


	//   ....[23]....
        /*0b28*/ 	.word	0x00004ea0
        /*0b2c*/ 	.word	0x0000000f
        /*0b30*/ 	.word	0x00031c90
        /*0b34*/ 	.short	0x010a
        /*0b36*/ 	.byte	0x3f
	.zero		1


	//   ....[24]....
        /*0b38*/ 	.word	0x000069b0
        /*0b3c*/ 	.word	0x0000000f
        /*0b40*/ 	.word	0x00031c90
        /*0b44*/ 	.short	0x010a
        /*0b46*/ 	.byte	0x3f
	.zero		1


	//   ....[25]....
        /*0b48*/ 	.word	0x00006c20
        /*0b4c*/ 	.word	0x0000001c
        /*0b50*/ 	.word	0x00000000
        /*0b54*/ 	.short	0x0101
        /*0b56*/ 	.byte	0x3f
	.zero		1


	//   ....[26]....
        /*0b58*/ 	.word	0x00006c60
        /*0b5c*/ 	.word	0x0000000f
        /*0b60*/ 	.word	0x00031cb0
        /*0b64*/ 	.short	0x010a
        /*0b66*/ 	.byte	0x3f
	.zero		1


	//   ....[27]....
        /*0b68*/ 	.word	0x00006fc0
        /*0b6c*/ 	.word	0x0000000f
        /*0b70*/ 	.word	0x00000000
        /*0b74*/ 	.short	0x0101
        /*0b76*/ 	.byte	0x3f
	.zero		1


	//   ....[28]....
        /*0b78*/ 	.word	0x000075b0
        /*0b7c*/ 	.word	0x00000016
        /*0b80*/ 	.word	0x00031c00
        /*0b84*/ 	.short	0x010a
        /*0b86*/ 	.byte	0x3f
	.zero		1


	//   ....[29]....
        /*0b88*/ 	.word	0x00007600
        /*0b8c*/ 	.word	0x00000016
        /*0b90*/ 	.word	0x00031c00
        /*0b94*/ 	.short	0x010a
        /*0b96*/ 	.byte	0x3f
	.zero		1


	//   ....[30]....
        /*0b98*/ 	.word	0x00008180
        /*0b9c*/ 	.word	0x00000016
        /*0ba0*/ 	.word	0x00031c00
        /*0ba4*/ 	.short	0x010a
        /*0ba6*/ 	.byte	0x3f
	.zero		1


	//   ....[31]....
        /*0ba8*/ 	.word	0x00009eb0
        /*0bac*/ 	.word	0x00000016
        /*0bb0*/ 	.word	0x00031c00
        /*0bb4*/ 	.short	0x010a
        /*0bb6*/ 	.byte	0x3f
	.zero		1


	//   ....[32]....
        /*0bb8*/ 	.word	0x0000b780
        /*0bbc*/ 	.word	0x00000015
        /*0bc0*/ 	.word	0x00031c30
        /*0bc4*/ 	.short	0x010a
        /*0bc6*/ 	.byte	0x3f
	.zero		1


	//   ....[33]....
        /*0bc8*/ 	.word	0x0000b830
        /*0bcc*/ 	.word	0x00000015
        /*0bd0*/ 	.word	0x00031c30
        /*0bd4*/ 	.short	0x010a
        /*0bd6*/ 	.byte	0x3f
	.zero		1


	//   ....[34]....
        /*0bd8*/ 	.word	0x0000ebb0
        /*0bdc*/ 	.word	0x00000010
        /*0be0*/ 	.word	0x00000000
        /*0be4*/ 	.short	0x0101
        /*0be6*/ 	.byte	0x3f
	.zero		1


	//   ....[35]....
        /*0be8*/ 	.word	0x0000fde0
        /*0bec*/ 	.word	0x00000000
        /*0bf0*/ 	.word	0x00031c30
        /*0bf4*/ 	.short	0x010a
        /*0bf6*/ 	.byte	0x3f
	.zero		1


	//   ....[36]....
        /*0bf8*/ 	.word	0x0000fe30
        /*0bfc*/ 	.word	0x00000000
        /*0c00*/ 	.word	0x00031c30
        /*0c04*/ 	.short	0x010a
        /*0c06*/ 	.byte	0x3f
	.zero		1


	//   ....[37]....
        /*0c08*/ 	.word	0x00012240
        /*0c0c*/ 	.word	0x0000000e
        /*0c10*/ 	.word	0x00031c50
        /*0c14*/ 	.short	0x010a
        /*0c16*/ 	.byte	0x3f
	.zero		1


	//   ....[38]....
        /*0c18*/ 	.word	0x00012290
        /*0c1c*/ 	.word	0x0000000e
        /*0c20*/ 	.word	0x00031c50
        /*0c24*/ 	.short	0x010a
        /*0c26*/ 	.byte	0x3f
	.zero		1


	//   ....[39]....
        /*0c28*/ 	.word	0x00013cd0
        /*0c2c*/ 	.word	0x0000000f
        /*0c30*/ 	.word	0x00000000
        /*0c34*/ 	.short	0x0101
        /*0c36*/ 	.byte	0x3f
	.zero		1


	//   ....[40]....
        /*0c38*/ 	.word	0x00013de0
        /*0c3c*/ 	.word	0x00000011
        /*0c40*/ 	.word	0x00000000
        /*0c44*/ 	.short	0x0101
        /*0c46*/ 	.byte	0x3f
	.zero		1


	//   ....[41]....
        /*0c48*/ 	.word	0x00015050
        /*0c4c*/ 	.word	0x00000000
        /*0c50*/ 	.word	0x00031c30
        /*0c54*/ 	.short	0x010a
        /*0c56*/ 	.byte	0x3f
	.zero		1


	//   ....[42]....
        /*0c58*/ 	.word	0x000150a0
        /*0c5c*/ 	.word	0x00000000
        /*0c60*/ 	.word	0x00031c30
        /*0c64*/ 	.short	0x010a
        /*0c66*/ 	.byte	0x3f
	.zero		1


	//   ....[43]....
        /*0c68*/ 	.word	0x000174d0
        /*0c6c*/ 	.word	0x0000000e
        /*0c70*/ 	.word	0x00031c50
        /*0c74*/ 	.short	0x010a
        /*0c76*/ 	.byte	0x3f
	.zero		1


	//   ....[44]....
        /*0c78*/ 	.word	0x00017520
        /*0c7c*/ 	.word	0x0000000e
        /*0c80*/ 	.word	0x00031c50
        /*0c84*/ 	.short	0x010a
        /*0c86*/ 	.byte	0x3f
	.zero		1


	//   ....[45]....
        /*0c88*/ 	.word	0x000187c0
        /*0c8c*/ 	.word	0x0000004a
        /*0c90*/ 	.word	0x00000000
        /*0c94*/ 	.short	0x0101
        /*0c96*/ 	.byte	0x3f
	.zero		1


	//   ....[46]....
        /*0c98*/ 	.word	0x00018820
        /*0c9c*/ 	.word	0x00000049
        /*0ca0*/ 	.word	0x00000000
        /*0ca4*/ 	.short	0x0101
        /*0ca6*/ 	.byte	0x3f
	.zero		1


	//   ....[47]....
        /*0ca8*/ 	.word	0x000196e0
        /*0cac*/ 	.word	0x00000009
        /*0cb0*/ 	.word	0x00031c50
        /*0cb4*/ 	.short	0x010a
        /*0cb6*/ 	.byte	0x3f
	.zero		1


	//   ....[48]....
        /*0cb8*/ 	.word	0x00019790
        /*0cbc*/ 	.word	0x00000009
        /*0cc0*/ 	.word	0x00031c50
        /*0cc4*/ 	.short	0x010a
        /*0cc6*/ 	.byte	0x3f
	.zero		1


	//   ....[49]....
        /*0cc8*/ 	.word	0x0001a190
        /*0ccc*/ 	.word	0x00000004
        /*0cd0*/ 	.word	0x00000000
        /*0cd4*/ 	.short	0x0101
        /*0cd6*/ 	.byte	0x3f
	.zero		1


	//   ....[50]....
        /*0cd8*/ 	.word	0x0001b0c0
        /*0cdc*/ 	.word	0x00000020
        /*0ce0*/ 	.word	0x00000000
        /*0ce4*/ 	.short	0x0101
        /*0ce6*/ 	.byte	0x3f
	.zero		1


	//   ....[51]....
        /*0ce8*/ 	.word	0x0001d2f0
        /*0cec*/ 	.word	0x00000006
        /*0cf0*/ 	.word	0x00031c20
        /*0cf4*/ 	.short	0x010a
        /*0cf6*/ 	.byte	0x3f
	.zero		1


	//   ....[52]....
        /*0cf8*/ 	.word	0x0001d360
        /*0cfc*/ 	.word	0x00000005
        /*0d00*/ 	.word	0x00031ca0
        /*0d04*/ 	.short	0x010a
        /*0d06*/ 	.byte	0x3f
	.zero		1


	//   ....[53]....
        /*0d08*/ 	.word	0x0001d5b0
        /*0d0c*/ 	.word	0x00000005
        /*0d10*/ 	.word	0x00031cc0
        /*0d14*/ 	.short	0x010a
        /*0d16*/ 	.byte	0x3f
	.zero		1


	//   ....[54]....
        /*0d18*/ 	.word	0x0001d8a0
        /*0d1c*/ 	.word	0x0000000a
        /*0d20*/ 	.word	0x00031ca0
        /*0d24*/ 	.short	0x010a
        /*0d26*/ 	.byte	0x3f
	.zero		1


	//   ....[55]....
        /*0d28*/ 	.word	0x0001dae0
        /*0d2c*/ 	.word	0x0000000a
        /*0d30*/ 	.word	0x00031cc0
        /*0d34*/ 	.short	0x010a
        /*0d36*/ 	.byte	0x3f
	.zero		1


	//   ....[56]....
        /*0d38*/ 	.word	0x0001e8f0
        /*0d3c*/ 	.word	0x00000005
        /*0d40*/ 	.word	0x00031c40
        /*0d44*/ 	.short	0x010a
        /*0d46*/ 	.byte	0x3f
	.zero		1


	//   ....[57]....
        /*0d48*/ 	.word	0x0001ee00
        /*0d4c*/ 	.word	0x0000001c
        /*0d50*/ 	.word	0x00031c20
        /*0d54*/ 	.short	0x010a
        /*0d56*/ 	.byte	0x3f
	.zero		1


	//   ....[58]....
        /*0d58*/ 	.word	0x0001f0e0
        /*0d5c*/ 	.word	0x00000003
        /*0d60*/ 	.word	0x00031c40
        /*0d64*/ 	.short	0x010a
        /*0d66*/ 	.byte	0x3f
	.zero		1


	//   ....[59]....
        /*0d68*/ 	.word	0x0001f360
        /*0d6c*/ 	.word	0x00000002
        /*0d70*/ 	.word	0x00031c60
        /*0d74*/ 	.short	0x010a
        /*0d76*/ 	.byte	0x3f
	.zero		1


	//   ....[60]....
        /*0d78*/ 	.word	0x0001f8e0
        /*0d7c*/ 	.word	0x00000003
        /*0d80*/ 	.word	0x00031c40
        /*0d84*/ 	.short	0x010a
        /*0d86*/ 	.byte	0x3f
	.zero		1


	//   ....[61]....
        /*0d88*/ 	.word	0x0001fb60
        /*0d8c*/ 	.word	0x00000003
        /*0d90*/ 	.word	0x00031c60
        /*0d94*/ 	.short	0x010a
        /*0d96*/ 	.byte	0x3f
	.zero		1


	//   ....[62]....
        /*0d98*/ 	.word	0x00020060
        /*0d9c*/ 	.word	0x00000002
        /*0da0*/ 	.word	0x00031c40
        /*0da4*/ 	.short	0x010a
        /*0da6*/ 	.byte	0x3f
	.zero		1


	//   ....[63]....
        /*0da8*/ 	.word	0x000202e0
        /*0dac*/ 	.word	0x00000002
        /*0db0*/ 	.word	0x00031c60
        /*0db4*/ 	.short	0x010a
        /*0db6*/ 	.byte	0x3f
	.zero		1


	//   ....[64]....
        /*0db8*/ 	.word	0x00020760
        /*0dbc*/ 	.word	0x00000003
        /*0dc0*/ 	.word	0x00031c60
        /*0dc4*/ 	.short	0x010a
        /*0dc6*/ 	.byte	0x3f
	.zero		1


	//   ....[65]....
        /*0dc8*/ 	.word	0x00021710
        /*0dcc*/ 	.word	0x00000009
        /*0dd0*/ 	.word	0x00031c20
        /*0dd4*/ 	.short	0x010a
        /*0dd6*/ 	.byte	0x3f
	.zero		1


	//   ....[66]....
        /*0dd8*/ 	.word	0x000218a0
        /*0ddc*/ 	.word	0x00000007
        /*0de0*/ 	.word	0x00000000
        /*0de4*/ 	.short	0x010a
        /*0de6*/ 	.byte	0x3f
	.zero		1


	//   ....[67]....
        /*0de8*/ 	.word	0x00021910
        /*0dec*/ 	.word	0x00000003
        /*0df0*/ 	.word	0x00000000
        /*0df4*/ 	.short	0x010a
        /*0df6*/ 	.byte	0x3f
	.zero		1


	//   ....[68]....
        /*0df8*/ 	.word	0x00021970
        /*0dfc*/ 	.word	0x00000005
        /*0e00*/ 	.word	0x00000000
        /*0e04*/ 	.short	0x010a
        /*0e06*/ 	.byte	0x3f
	.zero		1


	//   ....[69]....
        /*0e08*/ 	.word	0x000219a0
        /*0e0c*/ 	.word	0x00000003
        /*0e10*/ 	.word	0x00000000
        /*0e14*/ 	.short	0x010a
        /*0e16*/ 	.byte	0x3f
	.zero		1


	//   ....[70]....
        /*0e18*/ 	.word	0x00021a00
        /*0e1c*/ 	.word	0x0000000f
        /*0e20*/ 	.word	0x00031c90
        /*0e24*/ 	.short	0x010a
        /*0e26*/ 	.byte	0x3f
	.zero		1


	//   ....[71]....
        /*0e28*/ 	.word	0x00021a50
        /*0e2c*/ 	.word	0x0000000f
        /*0e30*/ 	.word	0x00031c90
        /*0e34*/ 	.short	0x010a
        /*0e36*/ 	.byte	0x3f
	.zero		1


	//   ....[72]....
        /*0e38*/ 	.word	0x00021aa0
        /*0e3c*/ 	.word	0x0000000f
        /*0e40*/ 	.word	0x00031c90
        /*0e44*/ 	.short	0x010a
        /*0e46*/ 	.byte	0x3f
	.zero		1


	//   ....[73]....
        /*0e48*/ 	.word	0x00021af0
        /*0e4c*/ 	.word	0x0000000f
        /*0e50*/ 	.word	0x00031cb0
        /*0e54*/ 	.short	0x010a
        /*0e56*/ 	.byte	0x3f
	.zero		1


	//   ....[74]....
        /*0e58*/ 	.word	0x00021e50
        /*0e5c*/ 	.word	0x00000016
        /*0e60*/ 	.word	0x00031c00
        /*0e64*/ 	.short	0x010a
        /*0e66*/ 	.byte	0x3f
	.zero		1


	//   ....[75]....
        /*0e68*/ 	.word	0x00022110
        /*0e6c*/ 	.word	0x00000016
        /*0e70*/ 	.word	0x00031c00
        /*0e74*/ 	.short	0x010a
        /*0e76*/ 	.byte	0x3f
	.zero		1


	//   ....[76]....
        /*0e78*/ 	.word	0x00022160
        /*0e7c*/ 	.word	0x00000015
        /*0e80*/ 	.word	0x00031c30
        /*0e84*/ 	.short	0x010a
        /*0e86*/ 	.byte	0x3f
	.zero		1


	//   ....[77]....
        /*0e88*/ 	.word	0x000221b0
        /*0e8c*/ 	.word	0x00000000
        /*0e90*/ 	.word	0x00031c30
        /*0e94*/ 	.short	0x010a
        /*0e96*/ 	.byte	0x3f
	.zero		1


	//   ....[78]....
        /*0e98*/ 	.word	0x00022200
        /*0e9c*/ 	.word	0x0000000e
        /*0ea0*/ 	.word	0x00031c50
        /*0ea4*/ 	.short	0x010a
        /*0ea6*/ 	.byte	0x3f
	.zero		1


	//   ....[79]....
        /*0ea8*/ 	.word	0x00022250
        /*0eac*/ 	.word	0x00000000
        /*0eb0*/ 	.word	0x00031c30
        /*0eb4*/ 	.short	0x010a
        /*0eb6*/ 	.byte	0x3f
	.zero		1


	//   ....[80]....
        /*0eb8*/ 	.word	0x000222a0
        /*0ebc*/ 	.word	0x0000000e
        /*0ec0*/ 	.word	0x00031c50
        /*0ec4*/ 	.short	0x010a
        /*0ec6*/ 	.byte	0x3f
	.zero		1


	//   ....[81]....
        /*0ec8*/ 	.word	0x000222f0
        /*0ecc*/ 	.word	0x00000009
        /*0ed0*/ 	.word	0x00031c50
        /*0ed4*/ 	.short	0x010a
        /*0ed6*/ 	.byte	0x3f
	.zero		1


	//   ....[82]....
        /*0ed8*/ 	.word	0x00022490
        /*0edc*/ 	.word	0x00000006
        /*0ee0*/ 	.word	0x00031c20
        /*0ee4*/ 	.short	0x010a
        /*0ee6*/ 	.byte	0x3f
	.zero		1


	//   ....[83]....
        /*0ee8*/ 	.word	0x000224e0
        /*0eec*/ 	.word	0x00000005
        /*0ef0*/ 	.word	0x00031ca0
        /*0ef4*/ 	.short	0x010a
        /*0ef6*/ 	.byte	0x3f
	.zero		1


	//   ....[84]....
        /*0ef8*/ 	.word	0x00022530
        /*0efc*/ 	.word	0x00000005
        /*0f00*/ 	.word	0x00031cc0
        /*0f04*/ 	.short	0x010a
        /*0f06*/ 	.byte	0x3f
	.zero		1


	//   ....[85]....
        /*0f08*/ 	.word	0x00022580
        /*0f0c*/ 	.word	0x0000000a
        /*0f10*/ 	.word	0x00031ca0
        /*0f14*/ 	.short	0x010a
        /*0f16*/ 	.byte	0x3f
	.zero		1


	//   ....[86]....
        /*0f18*/ 	.word	0x000225d0
        /*0f1c*/ 	.word	0x0000000a
        /*0f20*/ 	.word	0x00031cc0
        /*0f24*/ 	.short	0x010a
        /*0f26*/ 	.byte	0x3f
	.zero		1


	//   ....[87]....
        /*0f28*/ 	.word	0x00022770
        /*0f2c*/ 	.word	0x00000005
        /*0f30*/ 	.word	0x00031c40
        /*0f34*/ 	.short	0x010a
        /*0f36*/ 	.byte	0x3f
	.zero		1


	//   ....[88]....
        /*0f38*/ 	.word	0x000227c0
        /*0f3c*/ 	.word	0x0000001c
        /*0f40*/ 	.word	0x00031c20
        /*0f44*/ 	.short	0x010a
        /*0f46*/ 	.byte	0x3f
	.zero		1


	//   ....[89]....
        /*0f48*/ 	.word	0x00022810
        /*0f4c*/ 	.word	0x00000003
        /*0f50*/ 	.word	0x00031c40
        /*0f54*/ 	.short	0x010a
        /*0f56*/ 	.byte	0x3f
	.zero		1


	//   ....[90]....
        /*0f58*/ 	.word	0x00022860
        /*0f5c*/ 	.word	0x00000002
        /*0f60*/ 	.word	0x00031c60
        /*0f64*/ 	.short	0x010a
        /*0f66*/ 	.byte	0x3f
	.zero		1


	//   ....[91]....
        /*0f68*/ 	.word	0x000228b0
        /*0f6c*/ 	.word	0x00000003
        /*0f70*/ 	.word	0x00031c40
        /*0f74*/ 	.short	0x010a
        /*0f76*/ 	.byte	0x3f
	.zero		1


	//   ....[92]....
        /*0f78*/ 	.word	0x00022900
        /*0f7c*/ 	.word	0x00000003
        /*0f80*/ 	.word	0x00031c60
        /*0f84*/ 	.short	0x010a
        /*0f86*/ 	.byte	0x3f
	.zero		1


	//   ....[93]....
        /*0f88*/ 	.word	0x00022950
        /*0f8c*/ 	.word	0x00000002
        /*0f90*/ 	.word	0x00031c40
        /*0f94*/ 	.short	0x010a
        /*0f96*/ 	.byte	0x3f
	.zero		1


	//   ....[94]....
        /*0f98*/ 	.word	0x000229a0
        /*0f9c*/ 	.word	0x00000002
        /*0fa0*/ 	.word	0x00031c60
        /*0fa4*/ 	.short	0x010a
        /*0fa6*/ 	.byte	0x3f
	.zero		1


	//   ....[95]....
        /*0fa8*/ 	.word	0x000229f0
        /*0fac*/ 	.word	0x00000003
        /*0fb0*/ 	.word	0x00031c60
        /*0fb4*/ 	.short	0x010a
        /*0fb6*/ 	.byte	0x3f
	.zero		1


	//   ....[96]....
        /*0fb8*/ 	.word	0x000233a0
        /*0fbc*/ 	.word	0x00000009
        /*0fc0*/ 	.word	0x00031c20
        /*0fc4*/ 	.short	0x010a
        /*0fc6*/ 	.byte	0x3f
	.zero		1


	//   ....[97]....
        /*0fc8*/ 	.word	0x00023540
        /*0fcc*/ 	.word	0x00000007
        /*0fd0*/ 	.word	0x00000000
        /*0fd4*/ 	.short	0x010a
        /*0fd6*/ 	.byte	0x3f
	.zero		1


	//   ....[98]....
        /*0fd8*/ 	.word	0x00023590
        /*0fdc*/ 	.word	0x00000003
        /*0fe0*/ 	.word	0x00000000
        /*0fe4*/ 	.short	0x010a
        /*0fe6*/ 	.byte	0x3f
	.zero		1


	//   ....[99]....
        /*0fe8*/ 	.word	0x000235e0
        /*0fec*/ 	.word	0x00000005
        /*0ff0*/ 	.word	0x00000000
        /*0ff4*/ 	.short	0x010a
        /*0ff6*/ 	.byte	0x3f
	.zero		1


	//----- nvinfo : EIATTR_NUM_MBARRIERS
	.align		4
.L_1465:
        /*0ff8*/ 	.byte	0x03, 0x38
        /*0ffa*/ 	.short	0x0016


	//----- nvinfo : EIATTR_EXIT_INSTR_OFFSETS
	.align		4
        /*0ffc*/ 	.byte	0x04, 0x1c
        /*0ffe*/ 	.short	(.L_1467 - .L_1466)


	//   ....[0]....
.L_1466:
        /*1000*/ 	.word	0x000219f0


	//----- nvinfo : EIATTR_MAX_THREADS
	.align		4
.L_1467:
        /*1004*/ 	.byte	0x04, 0x05
        /*1006*/ 	.short	(.L_1469 - .L_1468)
.L_1468:
        /*1008*/ 	.word	0x00000200
        /*100c*/ 	.word	0x00000001
        /*1010*/ 	.word	0x00000001


	//----- nvinfo : EIATTR_CRS_STACK_SIZE
	.align		4
.L_1469:
        /*1014*/ 	.byte	0x04, 0x1e
        /*1016*/ 	.short	(.L_1471 - .L_1470)
.L_1470:
        /*1018*/ 	.word	0x00000000


	//----- nvinfo : EIATTR_CBANK_PARAM_SIZE
	.align		4
.L_1471:
        /*101c*/ 	.byte	0x03, 0x19
        /*101e*/ 	.short	0x0a70


	//----- nvinfo : EIATTR_PARAM_CBANK
	.align		4
        /*1020*/ 	.byte	0x04, 0x0a
        /*1022*/ 	.short	(.L_1473 - .L_1472)
	.align		4
.L_1472:
        /*1024*/ 	.word	index@(.nv.constant0._ZN7cutlass13device_kernelIN5flash11enable_sm90INS1_16FlashAttnFwdSm90INS1_25CollectiveMainloopFwdSm90ILi2EN4cute5tupleIJNS5_1CILi1EEES8_S8_EEENS6_IJNS7_ILi192EEENS7_ILi144EEENS7_ILi96EEEEEELi96ENS_10bfloat16_tEfNS_4arch4Sm90ELb1ELb0ELb0ELb1ELb0ELb1ELb0ELb0ELb1ELb0ELb0ELb0EEENS1_21CollectiveEpilogueFwdINS6_IJSA_SC_SB_EEES9_SE_SG_Li384ELb1ELb0ELb0ELb0EEENS1_36VarlenDynamicPersistentTileSchedulerILi192ELi144ELi384ELi32ELb0ELb0ELb1ELb1ELb1ELb1EEEEEEEEEvNT_6ParamsE)
        /*1028*/ 	.short	0x0210
        /*102a*/ 	.short	0x0a70


	//----- nvinfo : EIATTR_SW_WAR
	.align		4
.L_1473:
        /*102c*/ 	.byte	0x04, 0x36
        /*102e*/ 	.short	(.L_1475 - .L_1474)
.L_1474:
        /*1030*/ 	.word	0x00000008
.L_1475:


//--------------------- .nv.info._ZN7cutlass13device_kernelIN5flash11enable_sm90INS1_16FlashAttnFwdSm90INS1_25CollectiveMainloopFwdSm90ILi2EN4cute5tupleIJNS5_1CILi1EEES8_S8_EEENS6_IJNS7_ILi192EEESA_NS7_ILi64EEEEEELi64ENS_10bfloat16_tEfNS_4arch4Sm90ELb0ELb0ELb0ELb0ELb0ELb0ELb0ELb0ELb1ELb0ELb0ELb0EEENS1_21CollectiveEpilogueFwdINS6_IJSA_SB_SA_EEES9_SD_SF_Li384ELb0ELb0ELb0ELb0EEENS1_29StaticPersistentTileSchedulerILb0EEEEEEEEEvNT_6ParamsE --------------------------
	.section	.nv.info._ZN7cutlass13device_kernelIN5flash11enable_sm90INS1_16FlashAttnFwdSm90INS1_25CollectiveMainloopFwdSm90ILi2EN4cute5tupleIJNS5_1CILi1EEES8_S8_EEENS6_IJNS7_ILi192EEESA_NS7_ILi64EEEEEELi64ENS_10bfloat16_tEfNS_4arch4Sm90ELb0ELb0ELb0ELb0ELb0ELb0ELb0ELb0ELb1ELb0ELb0ELb0EEENS1_21CollectiveEpilogueFwdINS6_IJSA_SB_SA_EEES9_SD_SF_Li384ELb0ELb0ELb0ELb0EEENS1_29StaticPersistentTileSchedulerILb0EEEEEEEEEvNT_6ParamsE,"",@"SHT_CUDA_INFO"
	.sectionflags	@""
	.align	4


	//----- nvinfo : EIATTR_CUDA_API_VERSION
	.align		4
        /*0000*/ 	.byte	0x04, 0x37
        /*0002*/ 	.short	(.L_1477 - .L_1476)
.L_1476:
        /*0004*/ 	.word	0x00000082


	//----- nvinfo : EIATTR_KPARAM_INFO
	.align		4
.L_1477:
        /*0008*/ 	.byte	0x04, 0x17
        /*000a*/ 	.short	(.L_1479 - .L_1478)
.L_1478:
        /*000c*/ 	.word	0x00000000
        /*0010*/ 	.short	0x0000
        /*0012*/ 	.short	0x0070
        /*0014*/ 	.byte	0x00, 0xf0, 0x01, 0x2e


	//----- nvinfo : EIATTR_SPARSE_MMA_MASK
	.align		4
.L_1479:
        /*0018*/ 	.byte	0x03, 0x50
        /*001a*/ 	.short	0x0000


	//----- nvinfo : EIATTR_MAXREG_COUNT
	.align		4
        /*001c*/ 	.byte	0x03, 0x1b
        /*001e*/ 	.short	0x0080


	//----- nvinfo : EIATTR_NUM_BARRIERS
	.align		4
        /*0020*/ 	.byte	0x02, 0x4c
        /*0022*/ 	.byte	0x10
	.zero		1


	//----- nvinfo : EIATTR_EXTERNS
	.align		4
        /*0024*/ 	.byte	0x04, 0x0f
        /*0026*/ 	.short	(.L_1481 - .L_1480)


	//   ....[0]....
	.align		4
.L_1480:
        /*0028*/ 	.word	index@(__assertfail)


	//----- nvinfo : EIATTR_ANNOTATIONS
	.align		4
.L_1481:
        /*002c*/ 	.byte	0x04, 0x55
        /*002e*/ 	.short	(.L_1483 - .L_1482)


	//   ....[0]....
.L_1482:
        /* <DEDUP_REMOVED lines=8> */


	//----- nvinfo : EIATTR_MERCURY_ISA_VERSION
	.align		4
.L_1483:
        /*0098*/ 	.byte	0x03, 0x5f
        /*009a*/ 	.short	0x0101


	//----- nvinfo : EIATTR_INT_WARP_WIDE_INSTR_OFFSETS
	.align		4
        /*009c*/ 	.byte	0x04, 0x31
        /*009e*/ 	.short	(.L_1485 - .L_1484)


	//   ....[0]....
.L_1484:
        /*00a0*/ 	.word	0x00000180


	//   ....[1]....
        /*00a4*/ 	.word	0x000001c0


	//   ....[2]....
        /*00a8*/ 	.word	0x00000250


	//   ....[3]....
        /*00ac*/ 	.word	0x000083e0


	//   ....[4]....
        /*00b0*/ 	.word	0x00008460


	//----- nvinfo : EIATTR_COOP_GROUP_MASK_REGIDS
	.align		4
.L_1485:
        /*00b4*/ 	.byte	0x04, 0x29
        /*00b6*/ 	.short	(.L_1487 - .L_1486)


	//   ....[0]....
.L_1486:
        /*00b8*/ 	.word	0xffffffff


	//   ....[1]....
        /*00bc*/ 	.word	0xffffffff


	//   ....[2]....
        /*00c0*/ 	.word	0xffffffff


	//   ....[3]....
        /*00c4*/ 	.word	0xffffffff


	//   ....[4]....
        /*00c8*/ 	.word	0xffffffff


	//   ....[5]....
        /*00cc*/ 	.word	0xffffffff


	//   ....[6]....
        /*00d0*/ 	.word	0xffffffff


	//   ....[7]....
        /*00d4*/ 	.word	0xffffffff


	//   ....[8]....
        /*00d8*/ 	.word	0xffffffff


	//   ....[9]....
        /*00dc*/ 	.word	0xffffffff


	//   ....[10]....
        /*00e0*/ 	.word	0xffffffff


	//   ....[11]....
        /*00e4*/ 	.word	0xffffffff


	//   ....[12]....
        /*00e8*/ 	.word	0xffffffff


	//   ....[13]....
        /*00ec*/ 	.word	0xffffffff


	//   ....[14]....
        /*00f0*/ 	.word	0xffffffff


	//   ....[15]....
        /*00f4*/ 	.word	0xffffffff


	//   ....[16]....
        /*00f8*/ 	.word	0xffffffff


	//   ....[17]....
        /*00fc*/ 	.word	0xffffffff


	//   ....[18]....
        /*0100*/ 	.word	0xffffffff


	//   ....[19]....
        /*0104*/ 	.word	0xffffffff


	//   ....[20]....
        /*0108*/ 	.word	0xffffffff


	//   ....[21]....
        /*010c*/ 	.word	0xffffffff


	//   ....[22]....
        /*0110*/ 	.word	0xffffffff


	//   ....[23]....
        /*0114*/ 	.word	0xffffffff


	//   ....[24]....
        /*0118*/ 	.word	0xffffffff


	//   ....[25]....
        /*011c*/ 	.word	0x0500000f


	//   ....[26]....
        /*0120*/ 	.word	0x0500000f


	//----- nvinfo : EIATTR_COOP_GROUP_INSTR_OFFSETS
	.align		4
.L_1487:
        /*0124*/ 	.byte	0x04, 0x28
        /*0126*/ 	.short	(.L_1489 - .L_1488)


	//   ....[0]....
.L_1488:
        /*0128*/ 	.word	0x00000060


	//   ....[1]....
        /*012c*/ 	.word	0x00000190


	//   ....[2]....
        /*0130*/ 	.word	0x00000230


	//   ....[3]....
        /*0134*/ 	.word	0x000003c0


	//   ....[4]....
        /*0138*/ 	.word	0x00000520


	//   ....[5]....
        /*013c*/ 	.word	0x00000640


	//   ....[6]....
        /*0140*/ 	.word	0x000007a0


	//   ....[7]....
        /*0144*/ 	.word	0x00001100


	//   ....[8]....
        /*0148*/ 	.word	0x000024c0


	//   ....[9]....
        /*014c*/ 	.word	0x000025c0


	//   ....[10]....
        /*0150*/ 	.word	0x00002a80


	//   ....[11]....
        /*0154*/ 	.word	0x00002ba0


	//   ....[12]....
        /*0158*/ 	.word	0x00003f30


	//   ....[13]....
        /*015c*/ 	.word	0x00004920


	//   ....[14]....
        /*0160*/ 	.word	0x00004960


	//   ....[15]....
        /*0164*/ 	.word	0x00005440


	//   ....[16]....
        /*0168*/ 	.word	0x00005510


	//   ....[17]....
        /*016c*/ 	.word	0x00006a80


	//   ....[18]....
        /*0170*/ 	.word	0x00006be0


	//   ....[19]....
        /*0174*/ 	.word	0x00006c20


	//   ....[20]....
        /*0178*/ 	.word	0x00006db0


	//   ....[21]....
        /*017c*/ 	.word	0x00006df0


	//   ....[22]....
        /*0180*/ 	.word	0x00007930


	//   ....[23]....
        /*0184*/ 	.word	0x00007cc0


	//   ....[24]....
        /*0188*/ 	.word	0x00009fa0


	//   ....[25]....
        /*018c*/ 	.word	0x0000a480


	//   ....[26]....
        /*0190*/ 	.word	0x0000a8f0


	//----- nvinfo : EIATTR_REG_RECONFIG
	.align		4
.L_1489:
        /*0194*/ 	.byte	0x01, 0x54
	.zero		2


	//----- nvinfo : EIATTR_SYSCALL_OFFSETS
	.align		4
        /*0198*/ 	.byte	0x04, 0x46
        /*019a*/ 	.short	(.L_1491 - .L_1490)


	//   ....[0]....
.L_1490:
        /*019c*/ 	.word	0x00001280


	//   ....[1]....
        /*01a0*/ 	.word	0x000080e0


	//   ....[2]....
        /*01a4*/ 	.word	0x00008210


	//   ....[3]....
        /*01a8*/ 	.word	0x00008310


	//----- nvinfo : EIATTR_MBARRIER_INSTR_OFFSETS
	.align		4
.L_1491:
        /*01ac*/ 	.byte	0x04, 0x39
        /*01ae*/ 	.short	(.L_1493 - .L_1492)


	//   ....[0]....
.L_1492:
        /*01b0*/ 	.word	0x00000270
        /*01b4*/ 	.word	0x000000ff
        /*01b8*/ 	.word	0x00030800
        /*01bc*/ 	.short	0x0100
        /*01be*/ 	.byte	0x06
	.zero		1


	//   ....[1]....
        /*01c0*/ 	.word	0x00000280
        /*01c4*/ 	.word	0x000000ff
        /*01c8*/ 	.word	0x00030820
        /*01cc*/ 	.short	0x0100
        /*01ce*/ 	.byte	0x06
	.zero		1


	//   ....[2]....
        /*01d0*/ 	.word	0x00000370
        /*01d4*/ 	.word	0x000000ff
        /*01d8*/ 	.word	0x00030830
        /*01dc*/ 	.short	0x0100
        /*01de*/ 	.byte	0x08
	.zero		1


	//   ....[3]....
        /*01e0*/ 	.word	0x00000380
        /*01e4*/ 	.word	0x000000ff
        /*01e8*/ 	.word	0x00030840
        /*01ec*/ 	.short	0x0100
        /*01ee*/ 	.byte	0x08
	.zero		1


	//   ....[4]....
        /*01f0*/ 	.word	0x00000390
        /*01f4*/ 	.word	0x000000ff
        /*01f8*/ 	.word	0x00030838
        /*01fc*/ 	.short	0x0100
        /*01fe*/ 	.byte	0x08
	.zero		1


	//   ....[5]....
        /*0200*/ 	.word	0x000003a0
        /*0204*/ 	.word	0x000000ff
        /*0208*/ 	.word	0x00030848
        /*020c*/ 	.short	0x0100
        /*020e*/ 	.byte	0x08
	.zero		1


	//   ....[6]....
        /*0210*/ 	.word	0x000004d0
        /*0214*/ 	.word	0x000000ff
        /*0218*/ 	.word	0x00030850
        /*021c*/ 	.short	0x0100
        /*021e*/ 	.byte	0x08
	.zero		1


	//   ....[7]....
        /*0220*/ 	.word	0x000004e0
        /*0224*/ 	.word	0x000000ff
        /*0228*/ 	.word	0x00030860
        /*022c*/ 	.short	0x0100
        /*022e*/ 	.byte	0x08
	.zero		1


	//   ....[8]....
        /*0230*/ 	.word	0x000004f0
        /*0234*/ 	.word	0x000000ff
        /*0238*/ 	.word	0x00030858
        /*023c*/ 	.short	0x0100
        /*023e*/ 	.byte	0x08
	.zero		1


	//   ....[9]....
        /*0240*/ 	.word	0x00000500
        /*0244*/ 	.word	0x000000ff
        /*0248*/ 	.word	0x00030868
        /*024c*/ 	.short	0x0100
        /*024e*/ 	.byte	0x08
	.zero		1


	//   ....[10]....
        /*0250*/ 	.word	0x000005f0
        /*0254*/ 	.word	0x000000ff
        /*0258*/ 	.word	0x00030870
        /*025c*/ 	.short	0x0100
        /*025e*/ 	.byte	0x06
	.zero		1


	//   ....[11]....
        /*0260*/ 	.word	0x00000600
        /*0264*/ 	.word	0x000000ff
        /*0268*/ 	.word	0x00030880
        /*026c*/ 	.short	0x0100
        /*026e*/ 	.byte	0x06
	.zero		1


	//   ....[12]....
        /*0270*/ 	.word	0x00000610
        /*0274*/ 	.word	0x000000ff
        /*0278*/ 	.word	0x00030878
        /*027c*/ 	.short	0x0100
        /*027e*/ 	.byte	0x06
	.zero		1


	//   ....[13]....
        /*0280*/ 	.word	0x00000620
        /*0284*/ 	.word	0x000000ff
        /*0288*/ 	.word	0x00030888
        /*028c*/ 	.short	0x0100
        /*028e*/ 	.byte	0x06
	.zero		1


	//   ....[14]....
        /*0290*/ 	.word	0x00000750
        /*0294*/ 	.word	0x000000ff
        /*0298*/ 	.word	0x00030890
        /*029c*/ 	.short	0x0100
        /*029e*/ 	.byte	0x08
	.zero		1


	//   ....[15]....
        /*02a0*/ 	.word	0x00000760
        /*02a4*/ 	.word	0x000000ff
        /*02a8*/ 	.word	0x000308a0
        /*02ac*/ 	.short	0x0100
        /*02ae*/ 	.byte	0x08
	.zero		1


	//   ....[16]....
        /*02b0*/ 	.word	0x00000770
        /*02b4*/ 	.word	0x000000ff
        /*02b8*/ 	.word	0x00030898
        /*02bc*/ 	.short	0x0100
        /*02be*/ 	.byte	0x08
	.zero		1


	//   ....[17]....
        /*02c0*/ 	.word	0x00000780
        /*02c4*/ 	.word	0x000000ff
        /*02c8*/ 	.word	0x000308a8
        /*02cc*/ 	.short	0x0100
        /*02ce*/ 	.byte	0x08
	.zero		1


	//   ....[18]....
        /*02d0*/ 	.word	0x000008b0
        /*02d4*/ 	.word	0x000000ff
        /*02d8*/ 	.word	0x000308b0
        /*02dc*/ 	.short	0x0100
        /*02de*/ 	.byte	0x08
	.zero		1


	//   ....[19]....
        /*02e0*/ 	.word	0x000008c0
        /*02e4*/ 	.word	0x000000ff
        /*02e8*/ 	.word	0x000308c0
        /*02ec*/ 	.short	0x0100
        /*02ee*/ 	.byte	0x08
	.zero		1


	//   ....[20]....
        /*02f0*/ 	.word	0x000008d0
        /*02f4*/ 	.word	0x000000ff
        /*02f8*/ 	.word	0x000308b8
        /*02fc*/ 	.short	0x0100
        /*02fe*/ 	.byte	0x08
	.zero		1


	//   ....[21]....
        /*0300*/ 	.word	0x000008e0
        /*0304*/ 	.word	0x000000ff
        /*0308*/ 	.word	0x000308c8
        /*030c*/ 	.short	0x0100
        /*030e*/ 	.byte	0x08
	.zero		1


	//   ....[22]....
        /*0310*/ 	.word	0x000012d0
        /*0314*/ 	.word	0x000000ff
        /*0318*/ 	.word	0x00030800
        /*031c*/ 	.short	0x010a
        /*031e*/ 	.byte	0x28
	.zero		1


	//   ....[23]....
        /*0320*/ 	.word	0x00001350
        /*0324*/ 	.word	0x00000004
        /*0328*/ 	.word	0x00030830
        /*032c*/ 	.short	0x010a
        /*032e*/ 	.byte	0x3f
	.zero		1


	//   ....[24]....
        /*0330*/ 	.word	0x000013f0
        /*0334*/ 	.word	0x00000004
        /*0338*/ 	.word	0x00030830
        /*033c*/ 	.short	0x010a
        /*033e*/ 	.byte	0x3f
	.zero		1


	//   ....[25]....
        /*0340*/ 	.word	0x000025e0
        /*0344*/ 	.word	0x00000004
        /*0348*/ 	.word	0x00000000
        /*034c*/ 	.short	0x0101
        /*034e*/ 	.byte	0x3f
	.zero		1


	//   ....[26]....
        /*0350*/ 	.word	0x00004160
        /*0354*/ 	.word	0x000000ff
        /*0358*/ 	.word	0x00030830
        /*035c*/ 	.short	0x010a
        /*035e*/ 	.byte	0x07
	.zero		1


	//   ....[27]....
        /*0360*/ 	.word	0x000041a0
        /*0364*/ 	.word	0x000000ff
        /*0368*/ 	.word	0x00030830
        /*036c*/ 	.short	0x010a
        /*036e*/ 	.byte	0x07
	.zero		1


	//   ....[28]....
        /*0370*/ 	.word	0x000043c0
        /*0374*/ 	.word	0x000000ff
        /*0378*/ 	.word	0x00030850
        /*037c*/ 	.short	0x010a
        /*037e*/ 	.byte	0x07
	.zero		1


	//   ....[29]....
        /*0380*/ 	.word	0x00004400
        /*0384*/ 	.word	0x000000ff
        /*0388*/ 	.word	0x00030850
        /*038c*/ 	.short	0x010a
        /*038e*/ 	.byte	0x07
	.zero		1


	//   ....[30]....
        /*0390*/ 	.word	0x00005d30
        /*0394*/ 	.word	0x0000000f
        /*0398*/ 	.word	0x00000000
        /*039c*/ 	.short	0x0101
        /*039e*/ 	.byte	0x3f
	.zero		1


	//   ....[31]....
        /*03a0*/ 	.word	0x00005f00
        /*03a4*/ 	.word	0x0000000f
        /*03a8*/ 	.word	0x00000000
        /*03ac*/ 	.short	0x0101
        /*03ae*/ 	.byte	0x3f
	.zero		1


	//   ....[32]....
        /*03b0*/ 	.word	0x00006b00
        /*03b4*/ 	.word	0x000000ff
        /*03b8*/ 	.word	0x00030850
        /*03bc*/ 	.short	0x010a
        /*03be*/ 	.byte	0x0c
	.zero		1


	//   ....[33]....
        /*03c0*/ 	.word	0x00006b40
        /*03c4*/ 	.word	0x000000ff
        /*03c8*/ 	.word	0x00030850
        /*03cc*/ 	.short	0x010a
        /*03ce*/ 	.byte	0x0c
	.zero		1


	//   ....[34]....
        /*03d0*/ 	.word	0x00007670
        /*03d4*/ 	.word	0x0000000f
        /*03d8*/ 	.word	0x00000000
        /*03dc*/ 	.short	0x0101
        /*03de*/ 	.byte	0x3f
	.zero		1


	//   ....[35]....
        /*03e0*/ 	.word	0x00007bb0
        /*03e4*/ 	.word	0x000000ff
        /*03e8*/ 	.word	0x00000000
        /*03ec*/ 	.short	0x0101
        /*03ee*/ 	.byte	0x06
	.zero		1


	//   ....[36]....
        /*03f0*/ 	.word	0x000087a0
        /*03f4*/ 	.word	0x00000005
        /*03f8*/ 	.word	0x00030840
        /*03fc*/ 	.short	0x010a
        /*03fe*/ 	.byte	0x3f
	.zero		1


	//   ....[37]....
        /*0400*/ 	.word	0x00008a70
        /*0404*/ 	.word	0x00000013
        /*0408*/ 	.word	0x00030820
        /*040c*/ 	.short	0x010a
        /*040e*/ 	.byte	0x3f
	.zero		1


	//   ....[38]....
        /*0410*/ 	.word	0x00008d20
        /*0414*/ 	.word	0x00000003
        /*0418*/ 	.word	0x00030840
        /*041c*/ 	.short	0x010a
        /*041e*/ 	.byte	0x3f
	.zero		1


	//   ....[39]....
        /*0420*/ 	.word	0x00008ec0
        /*0424*/ 	.word	0x00000002
        /*0428*/ 	.word	0x00000060
        /*042c*/ 	.short	0x010a
        /*042e*/ 	.byte	0x3f
	.zero		1


	//   ....[40]....
        /*0430*/ 	.word	0x00009320
        /*0434*/ 	.word	0x00000003
        /*0438*/ 	.word	0x00030840
        /*043c*/ 	.short	0x010a
        /*043e*/ 	.byte	0x3f
	.zero		1


	//   ....[41]....
        /*0440*/ 	.word	0x000094c0
        /*0444*/ 	.word	0x00000002
        /*0448*/ 	.word	0x00000060
        /*044c*/ 	.short	0x010a
        /*044e*/ 	.byte	0x3f
	.zero		1


	//   ....[42]....
        /*0450*/ 	.word	0x00009880
        /*0454*/ 	.word	0x00000002
        /*0458*/ 	.word	0x00030840
        /*045c*/ 	.short	0x010a
        /*045e*/ 	.byte	0x3f
	.zero		1


	//   ....[43]....
        /*0460*/ 	.word	0x00009a30
        /*0464*/ 	.word	0x00000002
        /*0468*/ 	.word	0x00000060
        /*046c*/ 	.short	0x010a
        /*046e*/ 	.byte	0x3f
	.zero		1


	//   ....[44]....
        /*0470*/ 	.word	0x00009c90
        /*0474*/ 	.word	0x00000003
        /*0478*/ 	.word	0x00030860
        /*047c*/ 	.short	0x010a
        /*047e*/ 	.byte	0x3f
	.zero		1


	//   ....[45]....
        /*0480*/ 	.word	0x00009f20
        /*0484*/ 	.word	0x00000008
        /*0488*/ 	.word	0x00030820
        /*048c*/ 	.short	0x010a
        /*048e*/ 	.byte	0x3f
	.zero		1


	//   ....[46]....
        /*0490*/ 	.word	0x0000a0c0
        /*0494*/ 	.word	0x00000005
        /*0498*/ 	.word	0x00000000
        /*049c*/ 	.short	0x010a
        /*049e*/ 	.byte	0x3f
	.zero		1


	//   ....[47]....
        /*04a0*/ 	.word	0x0000a130
        /*04a4*/ 	.word	0x00000003
        /*04a8*/ 	.word	0x00000000
        /*04ac*/ 	.short	0x010a
        /*04ae*/ 	.byte	0x3f
	.zero		1


	//   ....[48]....
        /*04b0*/ 	.word	0x0000a190
        /*04b4*/ 	.word	0x00000005
        /*04b8*/ 	.word	0x00000000
        /*04bc*/ 	.short	0x010a
        /*04be*/ 	.byte	0x3f
	.zero		1


	//   ....[49]....
        /*04c0*/ 	.word	0x0000a1c0
        /*04c4*/ 	.word	0x00000003
        /*04c8*/ 	.word	0x00000000
        /*04cc*/ 	.short	0x010a
        /*04ce*/ 	.byte	0x3f
	.zero		1


	//   ....[50]....
        /*04d0*/ 	.word	0x0000a230
        /*04d4*/ 	.word	0x00000003
        /*04d8*/ 	.word	0x00030800
        /*04dc*/ 	.short	0x010a
        /*04de*/ 	.byte	0x3f
	.zero		1


	//   ....[51]....
        /*04e0*/ 	.word	0x0000a280
        /*04e4*/ 	.word	0x00000004
        /*04e8*/ 	.word	0x00030830
        /*04ec*/ 	.short	0x010a
        /*04ee*/ 	.byte	0x3f
	.zero		1


	//   ....[52]....
        /*04f0*/ 	.word	0x0000a2e0
        /*04f4*/ 	.word	0x00000003
        /*04f8*/ 	.word	0x00030830
        /*04fc*/ 	.short	0x010a
        /*04fe*/ 	.byte	0x3f
	.zero		1


	//   ....[53]....
        /*0500*/ 	.word	0x0000a340
        /*0504*/ 	.word	0x00000003
        /*0508*/ 	.word	0x00030850
        /*050c*/ 	.short	0x010a
        /*050e*/ 	.byte	0x3f
	.zero		1


	//   ....[54]....
        /*0510*/ 	.word	0x0000a3a0
        /*0514*/ 	.word	0x00000007
        /*0518*/ 	.word	0x00030850
        /*051c*/ 	.short	0x010a
        /*051e*/ 	.byte	0x3f
	.zero		1


	//   ....[55]....
        /*0520*/ 	.word	0x0000a540
        /*0524*/ 	.word	0x00000005
        /*0528*/ 	.word	0x00030840
        /*052c*/ 	.short	0x010a
        /*052e*/ 	.byte	0x3f
	.zero		1


	//   ....[56]....
        /*0530*/ 	.word	0x0000a590
        /*0534*/ 	.word	0x00000013
        /*0538*/ 	.word	0x00030820
        /*053c*/ 	.short	0x010a
        /*053e*/ 	.byte	0x3f
	.zero		1


	//   ....[57]....
        /*0540*/ 	.word	0x0000a5e0
        /*0544*/ 	.word	0x00000003
        /*0548*/ 	.word	0x00030840
        /*054c*/ 	.short	0x010a
        /*054e*/ 	.byte	0x3f
	.zero		1


	//   ....[58]....
        /*0550*/ 	.word	0x0000a630
        /*0554*/ 	.word	0x00000002
        /*0558*/ 	.word	0x00000060
        /*055c*/ 	.short	0x010a
        /*055e*/ 	.byte	0x3f
	.zero		1


	//   ....[59]....
        /*0560*/ 	.word	0x0000a680
        /*0564*/ 	.word	0x00000003
        /*0568*/ 	.word	0x00030840
        /*056c*/ 	.short	0x010a
        /*056e*/ 	.byte	0x3f
	.zero		1


	//   ....[60]....
        /*0570*/ 	.word	0x0000a6d0
        /*0574*/ 	.word	0x00000002
        /*0578*/ 	.word	0x00000060
        /*057c*/ 	.short	0x010a
        /*057e*/ 	.byte	0x3f
	.zero		1


	//   ....[61]....
        /*0580*/ 	.word	0x0000a720
        /*0584*/ 	.word	0x00000002
        /*0588*/ 	.word	0x00030840
        /*058c*/ 	.short	0x010a
        /*058e*/ 	.byte	0x3f
	.zero		1


	//   ....[62]....
        /*0590*/ 	.word	0x0000a770
        /*0594*/ 	.word	0x00000002
        /*0598*/ 	.word	0x00000060
        /*059c*/ 	.short	0x010a
        /*059e*/ 	.byte	0x3f
	.zero		1


	//   ....[63]....
        /*05a0*/ 	.word	0x0000a7c0
        /*05a4*/ 	.word	0x00000003
        /*05a8*/ 	.word	0x00030860
        /*05ac*/ 	.short	0x010a
        /*05ae*/ 	.byte	0x3f
	.zero		1


	//   ....[64]....
        /*05b0*/ 	.word	0x0000a810
        /*05b4*/ 	.word	0x00000008
        /*05b8*/ 	.word	0x00030820
        /*05bc*/ 	.short	0x010a
        /*05be*/ 	.byte	0x3f
	.zero		1


	//   ....[65]....
        /*05c0*/ 	.word	0x0000a9b0
        /*05c4*/ 	.word	0x00000005
        /*05c8*/ 	.word	0x00000000
        /*05cc*/ 	.short	0x010a
        /*05ce*/ 	.byte	0x3f
	.zero		1


	//   ....[66]....
        /*05d0*/ 	.word	0x0000aa00
        /*05d4*/ 	.word	0x00000003
        /*05d8*/ 	.word	0x00000000
        /*05dc*/ 	.short	0x010a
        /*05de*/ 	.byte	0x3f
	.zero		1


	//   ....[67]....
        /*05e0*/ 	.word	0x0000aa50
        /*05e4*/ 	.word	0x00000005
        /*05e8*/ 	.word	0x00000000
        /*05ec*/ 	.short	0x010a
        /*05ee*/ 	.byte	0x3f
	.zero		1


	//----- nvinfo : EIATTR_NUM_MBARRIERS
	.align		4
.L_1493:
        /*05f0*/ 	.byte	0x03, 0x38
        /*05f2*/ 	.short	0x0016


	//----- nvinfo : EIATTR_EXIT_INSTR_OFFSETS
	.align		4
        /*05f4*/ 	.byte	0x04, 0x1c
        /*05f6*/ 	.short	(.L_1495 - .L_1494)


	//   ....[0]....
.L_1494:
        /*05f8*/ 	.word	0x00000a40


	//   ....[1]....
        /*05fc*/ 	.word	0x00007c80


	//   ....[2]....
        /*0600*/ 	.word	0x00007ce0


	//   ....[3]....
        /*0604*/ 	.word	0x0000a210


	//----- nvinfo : EIATTR_MAX_THREADS
	.align		4
.L_1495:
        /*0608*/ 	.byte	0x04, 0x05
        /*060a*/ 	.short	(.L_1497 - .L_1496)
.L_1496:
        /*060c*/ 	.word	0x00000200
        /*0610*/ 	.word	0x00000001
        /*0614*/ 	.word	0x00000001


	//----- nvinfo : EIATTR_CRS_STACK_SIZE
	.align		4
.L_1497:
        /*0618*/ 	.byte	0x04, 0x1e
        /*061a*/ 	.short	(.L_1499 - .L_1498)
.L_1498:
        /*061c*/ 	.word	0x00000000


	//----- nvinfo : EIATTR_CBANK_PARAM_SIZE
	.align		4
.L_1499:
        /*0620*/ 	.byte	0x03, 0x19
        /*0622*/ 	.short	0x0bf0


	//----- nvinfo : EIATTR_PARAM_CBANK
	.align		4
        /*0624*/ 	.byte	0x04, 0x0a
        /*0626*/ 	.short	(.L_1501 - .L_1500)
	.align		4
.L_1500:
        /*0628*/ 	.word	index@(.nv.constant0._ZN7cutlass13device_kernelIN5flash11enable_sm90INS1_16FlashAttnFwdSm90INS1_25CollectiveMainloopFwdSm90ILi2EN4cute5tupleIJNS5_1CILi1EEES8_S8_EEENS6_IJNS7_ILi192EEESA_NS7_ILi64EEEEEELi64ENS_10bfloat16_tEfNS_4arch4Sm90ELb0ELb0ELb0ELb0ELb0ELb0ELb0ELb0ELb1ELb0ELb0ELb0EEENS1_21CollectiveEpilogueFwdINS6_IJSA_SB_SA_EEES9_SD_SF_Li384ELb0ELb0ELb0ELb0EEENS1_29StaticPersistentTileSchedulerILb0EEEEEEEEEvNT_6ParamsE)
        /*062c*/ 	.short	0x0210
        /*062e*/ 	.short	0x0bf0


	//----- nvinfo : EIATTR_SW_WAR
	.align		4
.L_1501:
        /*0630*/ 	.byte	0x04, 0x36
        /*0632*/ 	.short	(.L_1503 - .L_1502)
.L_1502:
        /*0634*/ 	.word	0x00000008
.L_1503:


//--------------------- .nv.info._ZN7cutlass13device_kernelIN5flash11enable_sm90INS1_16FlashAttnFwdSm90INS1_25CollectiveMainloopFwdSm90ILi2EN4cute5tupleIJNS5_1CILi1EEES8_S8_EEENS6_IJNS7_ILi192EEESA_NS7_ILi64EEEEEELi64ENS_10bfloat16_tEfNS_4arch4Sm90ELb0ELb0ELb0ELb1ELb0ELb0ELb0ELb0ELb1ELb0ELb0ELb0EEENS1_21CollectiveEpilogueFwdINS6_IJSA_SB_SA_EEES9_SD_SF_Li384ELb1ELb0ELb0ELb0EEENS1_36VarlenDynamicPersistentTileSchedulerILi192ELi192ELi384ELi32ELb0ELb0ELb1ELb0ELb1ELb1EEEEEEEEEvNT_6ParamsE --------------------------
	.section	.nv.info._ZN7cutlass13device_kernelIN5flash11enable_sm90INS1_16FlashAttnFwdSm90INS1_25CollectiveMainloopFwdSm90ILi2EN4cute5tupleIJNS5_1CILi1EEES8_S8_EEENS6_IJNS7_ILi192EEESA_NS7_ILi64EEEEEELi64ENS_10bfloat16_tEfNS_4arch4Sm90ELb0ELb0ELb0ELb1ELb0ELb0ELb0ELb0ELb1ELb0ELb0ELb0EEENS1_21CollectiveEpilogueFwdINS6_IJSA_SB_SA_EEES9_SD_SF_Li384ELb1ELb0ELb0ELb0EEENS1_36VarlenDynamicPersistentTileSchedulerILi192ELi192ELi384ELi32ELb0ELb0ELb1ELb0ELb1ELb1EEEEEEEEEvNT_6ParamsE,"",@"SHT_CUDA_INFO"
	.sectionflags	@""
	.align	4


	//----- nvinfo : EIATTR_CUDA_API_VERSION
	.align		4
        /*0000*/ 	.byte	0x04, 0x37
        /*0002*/ 	.short	(.L_1505 - .L_1504)
.L_1504:
        /*0004*/ 	.word	0x00000082


	//----- nvinfo : EIATTR_KPARAM_INFO
	.align		4
.L_1505:
        /*0008*/ 	.byte	0x04, 0x17
        /*000a*/ 	.short	(.L_1507 - .L_1506)
.L_1506:
        /*000c*/ 	.word	0x00000000
        /*0010*/ 	.short	0x0000
        /*0012*/ 	.short	0x0070
        /*0014*/ 	.byte	0x00, 0xf0, 0x01, 0x28


	//----- nvinfo : EIATTR_SPARSE_MMA_MASK
	.align		4
.L_1507:
        /*0018*/ 	.byte	0x03, 0x50
        /*001a*/ 	.short	0x0000


	//----- nvinfo : EIATTR_MAXREG_COUNT
	.align		4
        /*001c*/ 	.byte	0x03, 0x1b
        /*001e*/ 	.short	0x0080


	//----- nvinfo : EIATTR_NUM_BARRIERS
	.align		4
        /*0020*/ 	.byte	0x02, 0x4c
        /*0022*/ 	.byte	0x10
	.zero		1


	//----- nvinfo : EIATTR_EXTERNS
	.align		4
        /*0024*/ 	.byte	0x04, 0x0f
        /*0026*/ 	.short	(.L_1509 - .L_1508)


	//   ....[0]....
	.align		4
.L_1508:
        /*0028*/ 	.word	index@(__assertfail)


	//----- nvinfo : EIATTR_ANNOTATIONS
	.align		4
.L_1509:
        /*002c*/ 	.byte	0x04, 0x55
        /*002e*/ 	.short	(.L_1511 - .L_1510)


	//   ....[0]....
.L_1510:
        /* <DEDUP_REMOVED lines=12> */


	//----- nvinfo : EIATTR_MERCURY_ISA_VERSION
	.align		4
.L_1511:
        /*00e0*/ 	.byte	0x03, 0x5f
        /*00e2*/ 	.short	0x0101


	//----- nvinfo : EIATTR_UNUSED_LOAD_BYTE_OFFSET
	.align		4
        /*00e4*/ 	.byte	0x04, 0x44
        /*00e6*/ 	.short	(.L_1513 - .L_1512)


	//   ....[0]....
.L_1512:
        /*00e8*/ 	.word	0x00000a80
        /*00ec*/ 	.word	0x0000fff0


	//   ....[1]....
        /*00f0*/ 	.word	0x00007930
        /*00f4*/ 	.word	0x0000fff0


	//----- nvinfo : EIATTR_INT_WARP_WIDE_INSTR_OFFSETS
	.align		4
.L_1513:
        /*00f8*/ 	.byte	0x04, 0x31
        /*00fa*/ 	.short	(.L_1515 - .L_1514)


	//   ....[0]....
.L_1514:
        /*00fc*/ 	.word	0x00000160


	//   ....[1]....
        /*0100*/ 	.word	0x000001a0


	//   ....[2]....
        /*0104*/ 	.word	0x00000210


	//   ....[3]....
        /*0108*/ 	.word	0x0000a090


	//   ....[4]....
        /*010c*/ 	.word	0x0000a120


	//   ....[5]....
        /*0110*/ 	.word	0x0000a570


	//   ....[6]....
        /*0114*/ 	.word	0x0000a5a0


	//   ....[7]....
        /*0118*/ 	.word	0x0000c000


	//   ....[8]....
        /*011c*/ 	.word	0x0000c090


	//----- nvinfo : EIATTR_COOP_GROUP_MASK_REGIDS
	.align		4
.L_1515:
        /*0120*/ 	.byte	0x04, 0x29
        /*0122*/ 	.short	(.L_1517 - .L_1516)


	//   ....[0]....
.L_1516:
        /*0124*/ 	.word	0xffffffff


	//   ....[1]....
        /*0128*/ 	.word	0xffffffff


	//   ....[2]....
        /*012c*/ 	.word	0xffffffff


	//   ....[3]....
        /*0130*/ 	.word	0xffffffff


	//   ....[4]....
        /*0134*/ 	.word	0xffffffff


	//   ....[5]....
        /*0138*/ 	.word	0xffffffff


	//   ....[6]....
        /*013c*/ 	.word	0xffffffff


	//   ....[7]....
        /*0140*/ 	.word	0xffffffff


	//   ....[8]....
        /*0144*/ 	.word	0xffffffff


	//   ....[9]....
        /*0148*/ 	.word	0xffffffff


	//   ....[10]....
        /*014c*/ 	.word	0xffffffff


	//   ....[11]....
        /*0150*/ 	.word	0xffffffff


	//   ....[12]....
        /*0154*/ 	.word	0xffffffff


	//   ....[13]....
        /*0158*/ 	.word	0xffffffff


	//   ....[14]....
        /*015c*/ 	.word	0xffffffff


	//   ....[15]....
        /*0160*/ 	.word	0xffffffff


	//   ....[16]....
        /*0164*/ 	.word	0xffffffff


	//   ....[17]....
        /*0168*/ 	.word	0xffffffff


	//   ....[18]....
        /*016c*/ 	.word	0xffffffff


	//   ....[19]....
        /*0170*/ 	.word	0xffffffff


	//   ....[20]....
        /*0174*/ 	.word	0xffffffff


	//   ....[21]....
        /*0178*/ 	.word	0xffffffff


	//   ....[22]....
        /*017c*/ 	.word	0xffffffff


	//   ....[23]....
        /*0180*/ 	.word	0xffffffff


	//   ....[24]....
        /*0184*/ 	.word	0xffffffff


	//   ....[25]....
        /*0188*/ 	.word	0xffffffff


	//   ....[26]....
        /*018c*/ 	.word	0xffffffff


	//   ....[27]....
        /*0190*/ 	.word	0xffffffff


	//   ....[28]....
        /*0194*/ 	.word	0xffffffff


	//   ....[29]....
        /*0198*/ 	.word	0xffffffff


	//   ....[30]....
        /*019c*/ 	.word	0xffffffff


	//   ....[31]....
        /*01a0*/ 	.word	0xffffffff


	//   ....[32]....
        /*01a4*/ 	.word	0xffffffff


	//   ....[33]....
        /*01a8*/ 	.word	0xffffffff


	//   ....[34]....
        /*01ac*/ 	.word	0xffffffff


	//   ....[35]....
        /*01b0*/ 	.word	0xffffffff


	//   ....[36]....
        /*01b4*/ 	.word	0xffffffff


	//   ....[37]....
        /*01b8*/ 	.word	0xffffffff


	//   ....[38]....
        /*01bc*/ 	.word	0xffffffff


	//   ....[39]....
        /*01c0*/ 	.word	0xffffffff


	//   ....[40]....
        /*01c4*/ 	.word	0xffffffff


	//   ....[41]....
        /*01c8*/ 	.word	0xffffffff


	//   ....[42]....
        /*01cc*/ 	.word	0xffffffff


	//   ....[43]....
        /*01d0*/ 	.word	0xffffffff


	//   ....[44]....
        /*01d4*/ 	.word	0xffffffff


	//   ....[45]....
        /*01d8*/ 	.word	0xffffffff


	//   ....[46]....
        /*01dc*/ 	.word	0xffffffff


	//   ....[47]....
        /*01e0*/ 	.word	0xffffffff


	//   ....[48]....
        /*01e4*/ 	.word	0xffffffff


	//   ....[49]....
        /*01e8*/ 	.word	0xffffffff


	//   ....[50]....
        /*01ec*/ 	.word	0xffffffff


	//   ....[51]....
        /*01f0*/ 	.word	0xffffffff


	//   ....[52]....
        /*01f4*/ 	.word	0xffffffff


	//   ....[53]....
        /*01f8*/ 	.word	0xffffffff


	//   ....[54]....
        /*01fc*/ 	.word	0xffffffff


	//   ....[55]....
        /*0200*/ 	.word	0xffffffff


	//   ....[56]....
        /*0204*/ 	.word	0x0500000f


	//   ....[57]....
        /*0208*/ 	.word	0x0500000f


	//   ....[58]....
        /*020c*/ 	.word	0x0500000f


	//   ....[59]....
        /*0210*/ 	.word	0x0500000f


	//   ....[60]....
        /*0214*/ 	.word	0x0500000f


	//   ....[61]....
        /*0218*/ 	.word	0x0500000f


	//   ....[62]....
        /*021c*/ 	.word	0x0500000f


	//   ....[63]....
        /*0220*/ 	.word	0x0500000f


	//   ....[64]....
        /*0224*/ 	.word	0x0500000f


	//   ....[65]....
        /*0228*/ 	.word	0x0500000f


	//   ....[66]....
        /*022c*/ 	.word	0x0500000f


	//   ....[67]....
        /*0230*/ 	.word	0x0500000f


	//   ....[68]....
        /*0234*/ 	.word	0x0500000f


	//   ....[69]....
        /*0238*/ 	.word	0x0500000f


	//   ....[70]....
        /*023c*/ 	.word	0x0500000f


	//   ....[71]....
        /*0240*/ 	.word	0x0500000f


	//   ....[72]....
        /*0244*/ 	.word	0x0500000f


	//   ....[73]....
        /*0248*/ 	.word	0x0500000f


	//   ....[74]....
        /*024c*/ 	.word	0x0500000f


	//----- nvinfo : EIATTR_COOP_GROUP_INSTR_OFFSETS
	.align		4
.L_1517:
        /*0250*/ 	.byte	0x04, 0x28
        /*0252*/ 	.short	(.L_1519 - .L_1518)


	//   ....[0]....
.L_1518:
        /*0254*/ 	.word	0x00000070


	//   ....[1]....
        /*0258*/ 	.word	0x00000170


	//   ....[2]....
        /*025c*/ 	.word	0x000001c0


	//   ....[3]....
        /*0260*/ 	.word	0x000003f0


	//   ....[4]....
        /*0264*/ 	.word	0x00000550


	//   ....[5]....
        /*0268*/ 	.word	0x00000670


	//   ....[6]....
        /*026c*/ 	.word	0x000007d0


	//   ....[7]....
        /*0270*/ 	.word	0x000014c0


	//   ....[8]....
        /*0274*/ 	.word	0x000027e0


	//   ....[9]....
        /*0278*/ 	.word	0x000028e0


	//   ....[10]....
        /*027c*/ 	.word	0x000030b0


	//   ....[11]....
        /*0280*/ 	.word	0x00003110


	//   ....[12]....
        /*0284*/ 	.word	0x000042c0


	//   ....[13]....
        /*0288*/ 	.word	0x00004f70


	//   ....[14]....
        /*028c*/ 	.word	0x00005000


	//   ....[15]....
        /*0290*/ 	.word	0x00005010


	//   ....[16]....
        /*0294*/ 	.word	0x00005060


	//   ....[17]....
        /*0298*/ 	.word	0x00006df0


	//   ....[18]....
        /*029c*/ 	.word	0x00006f00


	//   ....[19]....
        /*02a0*/ 	.word	0x00006f40


	//   ....[20]....
        /*02a4*/ 	.word	0x000070c0


	//   ....[21]....
        /*02a8*/ 	.word	0x000070f0


	//   ....[22]....
        /*02ac*/ 	.word	0x000092b0


	//   ....[23]....
        /*02b0*/ 	.word	0x00009430


	//   ....[24]....
        /*02b4*/ 	.word	0x00009460


	//   ....[25]....
        /*02b8*/ 	.word	0x000094a0


	//   ....[26]....
        /*02bc*/ 	.word	0x00009510


	//   ....[27]....
        /*02c0*/ 	.word	0x00009570


	//   ....[28]....
        /*02c4*/ 	.word	0x000095b0


	//   ....[29]....
        /*02c8*/ 	.word	0x00009730


	//   ....[30]....
        /*02cc*/ 	.word	0x00009790


	//   ....[31]....
        /*02d0*/ 	.word	0x000097d0


	//   ....[32]....
        /*02d4*/ 	.word	0x00009810


	//   ....[33]....
        /*02d8*/ 	.word	0x00009840


	//   ....[34]....
        /*02dc*/ 	.word	0x00009870


	//   ....[35]....
        /*02e0*/ 	.word	0x000098f0


	//   ....[36]....
        /*02e4*/ 	.word	0x00009920


	//   ....[37]....
        /*02e8*/ 	.word	0x000099a0


	//   ....[38]....
        /*02ec*/ 	.word	0x0000c350


	//   ....[39]....
        /*02f0*/ 	.word	0x0000c360


	//   ....[40]....
        /*02f4*/ 	.word	0x0000c450


	//   ....[41]....
        /*02f8*/ 	.word	0x0000c4b0


	//   ....[42]....
        /*02fc*/ 	.word	0x0000c4f0


	//   ....[43]....
        /*0300*/ 	.word	0x0000c530


	//   ....[44]....
        /*0304*/ 	.word	0x0000c560


	//   ....[45]....
        /*0308*/ 	.word	0x0000c590


	//   ....[46]....
        /*030c*/ 	.word	0x0000c700


	//   ....[47]....
        /*0310*/ 	.word	0x0000c760


	//   ....[48]....
        /*0314*/ 	.word	0x0000c7a0


	//   ....[49]....
        /*0318*/ 	.word	0x0000c7e0


	//   ....[50]....
        /*031c*/ 	.word	0x0000c810


	//   ....[51]....
        /*0320*/ 	.word	0x0000c840


	//   ....[52]....
        /*0324*/ 	.word	0x0000c900


	//   ....[53]....
        /*0328*/ 	.word	0x0000c920


	//   ....[54]....
        /*032c*/ 	.word	0x0000c990


	//   ....[55]....
        /*0330*/ 	.word	0x0000cdc0


	//   ....[56]....
        /*0334*/ 	.word	0x0000d2a0


	//   ....[57]....
        /*0338*/ 	.word	0x0000d690


	//   ....[58]....
        /*033c*/ 	.word	0x0000d720


	//   ....[59]....
        /*0340*/ 	.word	0x0000d7c0


	//   ....[60]....
        /*0344*/ 	.word	0x0000d870


	//   ....[61]....
        /*0348*/ 	.word	0x0000d8f0


	//   ....[62]....
        /*034c*/ 	.word	0x0000d970


	//   ....[63]....
        /*0350*/ 	.word	0x0000d9f0


	//   ....[64]....
        /*0354*/ 	.word	0x0000da70


	//   ....[65]....
        /*0358*/ 	.word	0x0000db00


	//   ....[66]....
        /*035c*/ 	.word	0x0000dbb0


	//   ....[67]....
        /*0360*/ 	.word	0x0000dc30


	//   ....[68]....
        /*0364*/ 	.word	0x0000dcb0


	//   ....[69]....
        /*0368*/ 	.word	0x0000dd30


	//   ....[70]....
        /*036c*/ 	.word	0x0000ddb0


	//   ....[71]....
        /*0370*/ 	.word	0x0000de20


	//   ....[72]....
        /*0374*/ 	.word	0x0000dec0


	//   ....[73]....
        /*0378*/ 	.word	0x0000df50


	//   ....[74]....
        /*037c*/ 	.word	0x0000e070


	//----- nvinfo : EIATTR_REG_RECONFIG
	.align		4
.L_1519:
        /*0380*/ 	.byte	0x01, 0x54
	.zero		2


	//----- nvinfo : EIATTR_SYSCALL_OFFSETS
	.align		4
        /*0384*/ 	.byte	0x04, 0x46
        /*0386*/ 	.short	(.L_1521 - .L_1520)


	//   ....[0]....
.L_1520:
        /*0388*/ 	.word	0x00001610


	//   ....[1]....
        /*038c*/ 	.word	0x0000a2a0


	//   ....[2]....
        /*0390*/ 	.word	0x0000a3d0


	//   ....[3]....
        /*0394*/ 	.word	0x0000a4d0


	//----- nvinfo : EIATTR_MBARRIER_INSTR_OFFSETS
	.align		4
.L_1521:
        /*0398*/ 	.byte	0x04, 0x39
        /*039a*/ 	.short	(.L_1523 - .L_1522)


	//   ....[0]....
.L_1522:
        /*039c*/ 	.word	0x000002a0
        /*03a0*/ 	.word	0x000000ff
        /*03a4*/ 	.word	0x00030800
        /*03a8*/ 	.short	0x0100
        /*03aa*/ 	.byte	0x08
	.zero		1


	//   ....[1]....
        /*03ac*/ 	.word	0x000002b0
        /*03b0*/ 	.word	0x000000ff
        /*03b4*/ 	.word	0x00030820
        /*03b8*/ 	.short	0x0100
        /*03ba*/ 	.byte	0x08
	.zero		1


	//   ....[2]....
        /*03bc*/ 	.word	0x000003a0
        /*03c0*/ 	.word	0x000000ff
        /*03c4*/ 	.word	0x00030830
        /*03c8*/ 	.short	0x0100
        /*03ca*/ 	.byte	0x08
	.zero		1


	//   ....[3]....
        /*03cc*/ 	.word	0x000003b0
        /*03d0*/ 	.word	0x000000ff
        /*03d4*/ 	.word	0x00030840
        /*03d8*/ 	.short	0x0100
        /*03da*/ 	.byte	0x08
	.zero		1


	//   ....[4]....
        /*03dc*/ 	.word	0x000003c0
        /*03e0*/ 	.word	0x000000ff
        /*03e4*/ 	.word	0x00030838
        /*03e8*/ 	.short	0x0100
        /*03ea*/ 	.byte	0x08
	.zero		1


	//   ....[5]....
        /*03ec*/ 	.word	0x000003d0
        /*03f0*/ 	.word	0x000000ff
        /*03f4*/ 	.word	0x00030848
        /*03f8*/ 	.short	0x0100
        /*03fa*/ 	.byte	0x08
	.zero		1


	//   ....[6]....
        /*03fc*/ 	.word	0x00000500
        /*0400*/ 	.word	0x000000ff
        /*0404*/ 	.word	0x00030850
        /*0408*/ 	.short	0x0100
        /*040a*/ 	.byte	0x08
	.zero		1


	//   ....[7]....
        /*040c*/ 	.word	0x00000510
        /*0410*/ 	.word	0x000000ff
        /*0414*/ 	.word	0x00030860
        /*0418*/ 	.short	0x0100
        /*041a*/ 	.byte	0x08
	.zero		1


	//   ....[8]....
        /*041c*/ 	.word	0x00000520
        /*0420*/ 	.word	0x000000ff
        /*0424*/ 	.word	0x00030858
        /*0428*/ 	.short	0x0100
        /*042a*/ 	.byte	0x08
	.zero		1


	//   ....[9]....
        /*042c*/ 	.word	0x00000530
        /*0430*/ 	.word	0x000000ff
        /*0434*/ 	.word	0x00030868
        /*0438*/ 	.short	0x0100
        /*043a*/ 	.byte	0x08
	.zero		1


	//   ....[10]....
        /*043c*/ 	.word	0x00000620
        /*0440*/ 	.word	0x000000ff
        /*0444*/ 	.word	0x00030870
        /*0448*/ 	.short	0x0100
        /*044a*/ 	.byte	0x06
	.zero		1


	//   ....[11]....
        /*044c*/ 	.word	0x00000630
        /*0450*/ 	.word	0x000000ff
        /*0454*/ 	.word	0x00030880
        /*0458*/ 	.short	0x0100
        /*045a*/ 	.byte	0x06
	.zero		1


	//   ....[12]....
        /*045c*/ 	.word	0x00000640
        /*0460*/ 	.word	0x000000ff
        /*0464*/ 	.word	0x00030878
        /*0468*/ 	.short	0x0100
        /*046a*/ 	.byte	0x06
	.zero		1


	//   ....[13]....
        /*046c*/ 	.word	0x00000650
        /*0470*/ 	.word	0x000000ff
        /*0474*/ 	.word	0x00030888
        /*0478*/ 	.short	0x0100
        /*047a*/ 	.byte	0x06
	.zero		1


	//   ....[14]....
        /*047c*/ 	.word	0x00000780
        /*0480*/ 	.word	0x000000ff
        /*0484*/ 	.word	0x00030890
        /*0488*/ 	.short	0x0100
        /*048a*/ 	.byte	0x08
	.zero		1


	//   ....[15]....
        /*048c*/ 	.word	0x00000790
        /*0490*/ 	.word	0x000000ff
        /*0494*/ 	.word	0x000308a0
        /*0498*/ 	.short	0x0100
        /*049a*/ 	.byte	0x08
	.zero		1


	//   ....[16]....
        /*049c*/ 	.word	0x000007a0
        /*04a0*/ 	.word	0x000000ff
        /*04a4*/ 	.word	0x00030898
        /*04a8*/ 	.short	0x0100
        /*04aa*/ 	.byte	0x08
	.zero		1


	//   ....[17]....
        /*04ac*/ 	.word	0x000007b0
        /*04b0*/ 	.word	0x000000ff
        /*04b4*/ 	.word	0x000308a8
        /*04b8*/ 	.short	0x0100
        /*04ba*/ 	.byte	0x08
	.zero		1


	//   ....[18]....
        /*04bc*/ 	.word	0x000008e0
        /*04c0*/ 	.word	0x000000ff
        /*04c4*/ 	.word	0x000308b0
        /*04c8*/ 	.short	0x0100
        /*04ca*/ 	.byte	0x08
	.zero		1


	//   ....[19]....
        /*04cc*/ 	.word	0x000008f0
        /*04d0*/ 	.word	0x000000ff
        /*04d4*/ 	.word	0x000308c0
        /*04d8*/ 	.short	0x0100
        /*04da*/ 	.byte	0x08
	.zero		1


	//   ....[20]....
        /*04dc*/ 	.word	0x00000900
        /*04e0*/ 	.word	0x000000ff
        /*04e4*/ 	.word	0x000308b8
        /*04e8*/ 	.short	0x0100
        /*04ea*/ 	.byte	0x08
	.zero		1


	//   ....[21]....
        /*04ec*/ 	.word	0x00000910
        /*04f0*/ 	.word	0x000000ff
        /*04f4*/ 	.word	0x000308c8
        /*04f8*/ 	.short	0x0100
        /*04fa*/ 	.byte	0x08
	.zero		1


	//   ....[22]....
        /*04fc*/ 	.word	0x00001690
        /*0500*/ 	.word	0x000000ff
        /*0504*/ 	.word	0x00030800
        /*0508*/ 	.short	0x010a
        /*050a*/ 	.byte	0x28
	.zero		1


	//   ....[23]....
        /*050c*/ 	.word	0x00001710
        /*0510*/ 	.word	0x00000003
        /*0514*/ 	.word	0x00030830
        /*0518*/ 	.short	0x010a
        /*051a*/ 	.byte	0x3f
	.zero		1


	//   ....[24]....
        /*051c*/ 	.word	0x00001780
        /*0520*/ 	.word	0x00000003
        /*0524*/ 	.word	0x00030830
        /*0528*/ 	.short	0x010a
        /*052a*/ 	.byte	0x3f
	.zero		1


	//   ....[25]....
        /*052c*/ 	.word	0x00002910
        /*0530*/ 	.word	0x00000003
        /*0534*/ 	.word	0x00000000
        /*0538*/ 	.short	0x0101
        /*053a*/ 	.byte	0x3f
	.zero		1


	//   ....[26]....
        /*053c*/ 	.word	0x00004500
        /*0540*/ 	.word	0x000000ff
        /*0544*/ 	.word	0x00030830
        /*0548*/ 	.short	0x010a
        /*054a*/ 	.byte	0x06
	.zero		1


	//   ....[27]....
        /*054c*/ 	.word	0x00004540
        /*0550*/ 	.word	0x000000ff
        /*0554*/ 	.word	0x00030830
        /*0558*/ 	.short	0x010a
        /*055a*/ 	.byte	0x06
	.zero		1


	//   ....[28]....
        /*055c*/ 	.word	0x00004740
        /*0560*/ 	.word	0x000000ff
        /*0564*/ 	.word	0x00030850
        /*0568*/ 	.short	0x010a
        /*056a*/ 	.byte	0x06
	.zero		1


	//   ....[29]....
        /*056c*/ 	.word	0x00004780
        /*0570*/ 	.word	0x000000ff
        /*0574*/ 	.word	0x00030850
        /*0578*/ 	.short	0x010a
        /*057a*/ 	.byte	0x06
	.zero		1


	//   ....[30]....
        /*057c*/ 	.word	0x00005570
        /*0580*/ 	.word	0x00000005
        /*0584*/ 	.word	0x00000000
        /*0588*/ 	.short	0x0101
        /*058a*/ 	.byte	0x3f
	.zero		1


	//   ....[31]....
        /*058c*/ 	.word	0x00005600
        /*0590*/ 	.word	0x0000000a
        /*0594*/ 	.word	0x00000000
        /*0598*/ 	.short	0x0101
        /*059a*/ 	.byte	0x3f
	.zero		1


	//   ....[32]....
        /*059c*/ 	.word	0x00006e70
        /*05a0*/ 	.word	0x000000ff
        /*05a4*/ 	.word	0x00030850
        /*05a8*/ 	.short	0x010a
        /*05aa*/ 	.byte	0x05
	.zero		1


	//   ....[33]....
        /*05ac*/ 	.word	0x00006eb0
        /*05b0*/ 	.word	0x000000ff
        /*05b4*/ 	.word	0x00030850
        /*05b8*/ 	.short	0x010a
        /*05ba*/ 	.byte	0x05
	.zero		1


	//   ....[34]....
        /*05bc*/ 	.word	0x000076d0
        /*05c0*/ 	.word	0x00000009
        /*05c4*/ 	.word	0x00000000
        /*05c8*/ 	.short	0x0101
        /*05ca*/ 	.byte	0x3f
	.zero		1


	//   ....[35]....
        /*05cc*/ 	.word	0x000084a0
        /*05d0*/ 	.word	0x000000ff
        /*05d4*/ 	.word	0x00000000
        /*05d8*/ 	.short	0x0101
        /*05da*/ 	.byte	0x04
	.zero		1


	//   ....[36]....
        /*05dc*/ 	.word	0x0000a990
        /*05e0*/ 	.word	0x00000005
        /*05e4*/ 	.word	0x00030840
        /*05e8*/ 	.short	0x010a
        /*05ea*/ 	.byte	0x3f
	.zero		1


	//   ....[37]....
        /*05ec*/ 	.word	0x0000ace0
        /*05f0*/ 	.word	0x0000001a
        /*05f4*/ 	.word	0x00030820
        /*05f8*/ 	.short	0x010a
        /*05fa*/ 	.byte	0x3f
	.zero		1


	//   ....[38]....
        /*05fc*/ 	.word	0x0000afd0
        /*0600*/ 	.word	0x00000003
        /*0604*/ 	.word	0x00030840
        /*0608*/ 	.short	0x010a
        /*060a*/ 	.byte	0x3f
	.zero		1


	//   ....[39]....
        /*060c*/ 	.word	0x0000b1b0
        /*0610*/ 	.word	0x00000002
        /*0614*/ 	.word	0x00000060
        /*0618*/ 	.short	0x010a
        /*061a*/ 	.byte	0x3f
	.zero		1


	//   ....[40]....
        /*061c*/ 	.word	0x0000b620
        /*0620*/ 	.word	0x00000003
        /*0624*/ 	.word	0x00030840
        /*0628*/ 	.short	0x010a
        /*062a*/ 	.byte	0x3f
	.zero		1


	//   ....[41]....
        /*062c*/ 	.word	0x0000b800
        /*0630*/ 	.word	0x00000003
        /*0634*/ 	.word	0x00000060
        /*0638*/ 	.short	0x010a
        /*063a*/ 	.byte	0x3f
	.zero		1


	//   ....[42]....
        /*063c*/ 	.word	0x0000bbc0
        /*0640*/ 	.word	0x00000002
        /*0644*/ 	.word	0x00030840
        /*0648*/ 	.short	0x010a
        /*064a*/ 	.byte	0x3f
	.zero		1


	//   ....[43]....
        /*064c*/ 	.word	0x0000bdb0
        /*0650*/ 	.word	0x00000002
        /*0654*/ 	.word	0x00000060
        /*0658*/ 	.short	0x010a
        /*065a*/ 	.byte	0x3f
	.zero		1


	//   ....[44]....
        /*065c*/ 	.word	0x0000c100
        /*0660*/ 	.word	0x00000003
        /*0664*/ 	.word	0x00030860
        /*0668*/ 	.short	0x010a
        /*066a*/ 	.byte	0x3f
	.zero		1


	//   ....[45]....
        /*066c*/ 	.word	0x0000cd40
        /*0670*/ 	.word	0x00000009
        /*0674*/ 	.word	0x00030820
        /*0678*/ 	.short	0x010a
        /*067a*/ 	.byte	0x3f
	.zero		1


	//   ....[46]....
        /*067c*/ 	.word	0x0000cee0
        /*0680*/ 	.word	0x00000007
        /*0684*/ 	.word	0x00000000
        /*0688*/ 	.short	0x010a
        /*068a*/ 	.byte	0x3f
	.zero		1


	//   ....[47]....
        /*068c*/ 	.word	0x0000cf50
        /*0690*/ 	.word	0x00000003
        /*0694*/ 	.word	0x00000000
        /*0698*/ 	.short	0x010a
        /*069a*/ 	.byte	0x3f
	.zero		1


	//   ....[48]....
        /*069c*/ 	.word	0x0000cfb0
        /*06a0*/ 	.word	0x00000005
        /*06a4*/ 	.word	0x00000000
        /*06a8*/ 	.short	0x010a
        /*06aa*/ 	.byte	0x3f
	.zero		1


	//   ....[49]....
        /*06ac*/ 	.word	0x0000cfe0
        /*06b0*/ 	.word	0x00000003
        /*06b4*/ 	.word	0x00000000
        /*06b8*/ 	.short	0x010a
        /*06ba*/ 	.byte	0x3f
	.zero		1


	//   ....[50]....
        /*06bc*/ 	.word	0x0000d050
        /*06c0*/ 	.word	0x00000003
        /*06c4*/ 	.word	0x00030800
        /*06c8*/ 	.short	0x010a
        /*06ca*/ 	.byte	0x3f
	.zero		1


	//   ....[51]....
        /*06cc*/ 	.word	0x0000d0a0
        /*06d0*/ 	.word	0x00000003
        /*06d4*/ 	.word	0x00030830
        /*06d8*/ 	.short	0x010a
        /*06da*/ 	.byte	0x3f
	.zero		1


	//   ....[52]....
        /*06dc*/ 	.word	0x0000d100
        /*06e0*/ 	.word	0x00000005
        /*06e4*/ 	.word	0x00030830
        /*06e8*/ 	.short	0x010a
        /*06ea*/ 	.byte	0x3f
	.zero		1


	//   ....[53]....
        /*06ec*/ 	.word	0x0000d160
        /*06f0*/ 	.word	0x00000005
        /*06f4*/ 	.word	0x00030850
        /*06f8*/ 	.short	0x010a
        /*06fa*/ 	.byte	0x3f
	.zero		1


	//   ....[54]....
        /*06fc*/ 	.word	0x0000d1c0
        /*0700*/ 	.word	0x0000000a
        /*0704*/ 	.word	0x00030850
        /*0708*/ 	.short	0x010a
        /*070a*/ 	.byte	0x3f
	.zero		1


	//   ....[55]....
        /*070c*/ 	.word	0x0000d360
        /*0710*/ 	.word	0x00000005
        /*0714*/ 	.word	0x00030840
        /*0718*/ 	.short	0x010a
        /*071a*/ 	.byte	0x3f
	.zero		1


	//   ....[56]....
        /*071c*/ 	.word	0x0000d3b0
        /*0720*/ 	.word	0x0000001a
        /*0724*/ 	.word	0x00030820
        /*0728*/ 	.short	0x010a
        /*072a*/ 	.byte	0x3f
	.zero		1


	//   ....[57]....
        /*072c*/ 	.word	0x0000d400
        /*0730*/ 	.word	0x00000003
        /*0734*/ 	.word	0x00030840
        /*0738*/ 	.short	0x010a
        /*073a*/ 	.byte	0x3f
	.zero		1


	//   ....[58]....
        /*073c*/ 	.word	0x0000d450
        /*0740*/ 	.word	0x00000002
        /*0744*/ 	.word	0x00000060
        /*0748*/ 	.short	0x010a
        /*074a*/ 	.byte	0x3f
	.zero		1


	//   ....[59]....
        /*074c*/ 	.word	0x0000d4a0
        /*0750*/ 	.word	0x00000003
        /*0754*/ 	.word	0x00030840
        /*0758*/ 	.short	0x010a
        /*075a*/ 	.byte	0x3f
	.zero		1


	//   ....[60]....
        /*075c*/ 	.word	0x0000d4f0
        /*0760*/ 	.word	0x00000003
        /*0764*/ 	.word	0x00000060
        /*0768*/ 	.short	0x010a
        /*076a*/ 	.byte	0x3f
	.zero		1


	//   ....[61]....
        /*076c*/ 	.word	0x0000d540
        /*0770*/ 	.word	0x00000002
        /*0774*/ 	.word	0x00030840
        /*0778*/ 	.short	0x010a
        /*077a*/ 	.byte	0x3f
	.zero		1


	//   ....[62]....
        /*077c*/ 	.word	0x0000d590
        /*0780*/ 	.word	0x00000002
        /*0784*/ 	.word	0x00000060
        /*0788*/ 	.short	0x010a
        /*078a*/ 	.byte	0x3f
	.zero		1


	//   ....[63]....
        /*078c*/ 	.word	0x0000d5e0
        /*0790*/ 	.word	0x00000003
        /*0794*/ 	.word	0x00030860
        /*0798*/ 	.short	0x010a
        /*079a*/ 	.byte	0x3f
	.zero		1


	//   ....[64]....
        /*079c*/ 	.word	0x0000df90
        /*07a0*/ 	.word	0x00000009
        /*07a4*/ 	.word	0x00030820
        /*07a8*/ 	.short	0x010a
        /*07aa*/ 	.byte	0x3f
	.zero		1


	//   ....[65]....
        /*07ac*/ 	.word	0x0000e130
        /*07b0*/ 	.word	0x00000007
        /*07b4*/ 	.word	0x00000000
        /*07b8*/ 	.short	0x010a
        /*07ba*/ 	.byte	0x3f
	.zero		1


	//   ....[66]....
        /*07bc*/ 	.word	0x0000e180
        /*07c0*/ 	.word	0x00000003
        /*07c4*/ 	.word	0x00000000
        /*07c8*/ 	.short	0x010a
        /*07ca*/ 	.byte	0x3f
	.zero		1


	//   ....[67]....
        /*07cc*/ 	.word	0x0000e1d0
        /*07d0*/ 	.word	0x00000005
        /*07d4*/ 	.word	0x00000000
        /*07d8*/ 	.short	0x010a
        /*07da*/ 	.byte	0x3f
	.zero		1


	//----- nvinfo : EIATTR_NUM_MBARRIERS
	.align		4
.L_1523:
        /*07dc*/ 	.byte	0x03, 0x38
        /*07de*/ 	.short	0x0016


	//----- nvinfo : EIATTR_EXIT_INSTR_OFFSETS
	.align		4
        /*07e0*/ 	.byte	0x04, 0x1c
        /*07e2*/ 	.short	(.L_1525 - .L_1524)


	//   ....[0]....
.L_1524:
        /*07e4*/ 	.word	0x00000ab0


	//   ....[1]....
        /*07e8*/ 	.word	0x00009270


	//   ....[2]....
        /*07ec*/ 	.word	0x000092d0


	//   ....[3]....
        /*07f0*/ 	.word	0x0000d030


	//----- nvinfo : EIATTR_MAX_THREADS
	.align		4
.L_1525:
        /*07f4*/ 	.byte	0x04, 0x05
        /*07f6*/ 	.short	(.L_1527 - .L_1526)
.L_1526:
        /*07f8*/ 	.word	0x00000200
        /*07fc*/ 	.word	0x00000001
        /*0800*/ 	.word	0x00000001


	//----- nvinfo : EIATTR_CRS_STACK_SIZE
	.align		4
.L_1527:
        /*0804*/ 	.byte	0x04, 0x1e
        /*0806*/ 	.short	(.L_1529 - .L_1528)
.L_1528:
        /*0808*/ 	.word	0x00000000


	//----- nvinfo : EIATTR_CBANK_PARAM_SIZE
	.align		4
.L_1529:
        /*080c*/ 	.byte	0x03, 0x19
        /*080e*/ 	.short	0x0a70


	//----- nvinfo : EIATTR_PARAM_CBANK
	.align		4
        /*0810*/ 	.byte	0x04, 0x0a
        /*0812*/ 	.short	(.L_1531 - .L_1530)
	.align		4
.L_1530:
        /*0814*/ 	.word	index@(.nv.constant0._ZN7cutlass13device_kernelIN5flash11enable_sm90INS1_16FlashAttnFwdSm90INS1_25CollectiveMainloopFwdSm90ILi2EN4cute5tupleIJNS5_1CILi1EEES8_S8_EEENS6_IJNS7_ILi192EEESA_NS7_ILi64EEEEEELi64ENS_10bfloat16_tEfNS_4arch4Sm90ELb0ELb0ELb0ELb1ELb0ELb0ELb0ELb0ELb1ELb0ELb0ELb0EEENS1_21CollectiveEpilogueFwdINS6_IJSA_SB_SA_EEES9_SD_SF_Li384ELb1ELb0ELb0ELb0EEENS1_36VarlenDynamicPersistentTileSchedulerILi192ELi192ELi384ELi32ELb0ELb0ELb1ELb0ELb1ELb1EEEEEEEEEvNT_6ParamsE)
        /*0818*/ 	.short	0x0210
        /*081a*/ 	.short	0x0a70


	//----- nvinfo : EIATTR_SW_WAR
	.align		4
.L_1531:
        /*081c*/ 	.byte	0x04, 0x36
        /*081e*/ 	.short	(.L_1533 - .L_1532)
.L_1532:
        /*0820*/ 	.word	0x00000008
.L_1533:


//--------------------- .nv.info._ZN7cutlass13device_kernelIN5flash11enable_sm90INS1_16FlashAttnFwdSm90INS1_25CollectiveMainloopFwdSm90ILi2EN4cute5tupleIJNS5_1CILi1EEES8_S8_EEENS6_IJNS7_ILi192EEESA_NS7_ILi64EEEEEELi64ENS_10bfloat16_tEfNS_4arch4Sm90ELb0ELb0ELb0ELb1ELb0ELb1ELb0ELb0ELb1ELb0ELb0ELb0EEENS1_21CollectiveEpilogueFwdINS6_IJSA_SB_SA_EEES9_SD_SF_Li384ELb1ELb0ELb0ELb0EEENS1_36VarlenDynamicPersistentTileSchedulerILi192ELi192ELi384ELi32ELb0ELb0ELb1ELb0ELb1ELb1EEEEEEEEEvNT_6ParamsE --------------------------
	.section	.nv.info._ZN7cutlass13device_kernelIN5flash11enable_sm90INS1_16FlashAttnFwdSm90INS1_25CollectiveMainloopFwdSm90ILi2EN4cute5tupleIJNS5_1CILi1EEES8_S8_EEENS6_IJNS7_ILi192EEESA_NS7_ILi64EEEEEELi64ENS_10bfloat16_tEfNS_4arch4Sm90ELb0ELb0ELb0ELb1ELb0ELb1ELb0ELb0ELb1ELb0ELb0ELb0EEENS1_21CollectiveEpilogueFwdINS6_IJSA_SB_SA_EEES9_SD_SF_Li384ELb1ELb0ELb0ELb0EEENS1_36VarlenDynamicPersistentTileSchedulerILi192ELi192ELi384ELi32ELb0ELb0ELb1ELb0ELb1ELb1EEEEEEEEEvNT_6ParamsE,"",@"SHT_CUDA_INFO"
	.sectionflags	@""
	.align	4


	//----- nvinfo : EIATTR_CUDA_API_VERSION
	.align		4
        /*0000*/ 	.byte	0x04, 0x37
        /*0002*/ 	.short	(.L_1535 - .L_1534)
.L_1534:
        /*0004*/ 	.word	0x00000082


	//----- nvinfo : EIATTR_KPARAM_INFO
	.align		4
.L_1535:
        /*0008*/ 	.byte	0x04, 0x17
        /*000a*/ 	.short	(.L_1537 - .L_1536)
.L_1536:
        /*000c*/ 	.word	0x00000000
        /*0010*/ 	.short	0x0000
        /*0012*/ 	.short	0x0070
        /*0014*/ 	.byte	0x00, 0xf0, 0x01, 0x28


	//----- nvinfo : EIATTR_SPARSE_MMA_MASK
	.align		4
.L_1537:
        /*0018*/ 	.byte	0x03, 0x50
        /*001a*/ 	.short	0x0000


	//----- nvinfo : EIATTR_MAXREG_COUNT
	.align		4
        /*001c*/ 	.byte	0x03, 0x1b
        /*001e*/ 	.short	0x0080


	//----- nvinfo : EIATTR_NUM_BARRIERS
	.align		4
        /*0020*/ 	.byte	0x02, 0x4c
        /*0022*/ 	.byte	0x10
	.zero		1


	//----- nvinfo : EIATTR_EXTERNS
	.align		4
        /*0024*/ 	.byte	0x04, 0x0f
        /*0026*/ 	.short	(.L_1539 - .L_1538)


	//   ....[0]....
	.align		4
.L_1538:
        /*0028*/ 	.word	index@(__assertfail)


	//----- nvinfo : EIATTR_ANNOTATIONS
	.align		4
.L_1539:
        /*002c*/ 	.byte	0x04, 0x55
        /*002e*/ 	.short	(.L_1541 - .L_1540)


	//   ....[0]....
.L_1540:
        /* <DEDUP_REMOVED lines=45> */


	//----- nvinfo : EIATTR_MERCURY_ISA_VERSION
	.align		4
.L_1541:
        /*02f0*/ 	.byte	0x03, 0x5f
        /*02f2*/ 	.short	0x0101


	//----- nvinfo : EIATTR_UNUSED_LOAD_BYTE_OFFSET
	.align		4
        /*02f4*/ 	.byte	0x04, 0x44
        /*02f6*/ 	.short	(.L_1543 - .L_1542)


	//   ....[0]....
.L_1542:
        /*02f8*/ 	.word	0x00000b00
        /*02fc*/ 	.word	0x0000fff0


	//   ....[1]....
        /*0300*/ 	.word	0x0000ecc0
        /*0304*/ 	.word	0x0000fff0


	//----- nvinfo : EIATTR_INT_WARP_WIDE_INSTR_OFFSETS
	.align		4
.L_1543:
        /*0308*/ 	.byte	0x04, 0x31
        /*030a*/ 	.short	(.L_1545 - .L_1544)


	//   ....[0]....
.L_1544:
        /*030c*/ 	.word	0x000001b0


	//   ....[1]....
        /*0310*/ 	.word	0x00000250


	//   ....[2]....
        /*0314*/ 	.word	0x000002c0


	//   ....[3]....
        /*0318*/ 	.word	0x00012080


	//   ....[4]....
        /*031c*/ 	.word	0x00012110


	//   ....[5]....
        /*0320*/ 	.word	0x00012550


	//   ....[6]....
        /*0324*/ 	.word	0x00012580


	//   ....[7]....
        /*0328*/ 	.word	0x00014020


	//   ....[8]....
        /*032c*/ 	.word	0x000140b0


	//----- nvinfo : EIATTR_COOP_GROUP_MASK_REGIDS
	.align		4
.L_1545:
        /*0330*/ 	.byte	0x04, 0x29
        /*0332*/ 	.short	(.L_1547 - .L_1546)


	//   ....[0]....
.L_1546:
        /*0334*/ 	.word	0xffffffff


	//   ....[1]....
        /*0338*/ 	.word	0xffffffff


	//   ....[2]....
        /*033c*/ 	.word	0xffffffff


	//   ....[3]....
        /*0340*/ 	.word	0xffffffff


	//   ....[4]....
        /*0344*/ 	.word	0xffffffff


	//   ....[5]....
        /*0348*/ 	.word	0xffffffff


	//   ....[6]....
        /*034c*/ 	.word	0xffffffff


	//   ....[7]....
        /*0350*/ 	.word	0xffffffff


	//   ....[8]....
        /*0354*/ 	.word	0xffffffff


	//   ....[9]....
        /*0358*/ 	.word	0xffffffff


	//   ....[10]....
        /*035c*/ 	.word	0xffffffff


	//   ....[11]....
        /*0360*/ 	.word	0xffffffff


	//   ....[12]....
        /*0364*/ 	.word	0xffffffff


	//   ....[13]....
        /*0368*/ 	.word	0xffffffff


	//   ....[14]....
        /*036c*/ 	.word	0xffffffff


	//   ....[15]....
        /*0370*/ 	.word	0xffffffff


	//   ....[16]....
        /*0374*/ 	.word	0xffffffff


	//   ....[17]....
        /*0378*/ 	.word	0xffffffff


	//   ....[18]....
        /*037c*/ 	.word	0xffffffff


	//   ....[19]....
        /*0380*/ 	.word	0xffffffff


	//   ....[20]....
        /*0384*/ 	.word	0xffffffff


	//   ....[21]....
        /*0388*/ 	.word	0xffffffff


	//   ....[22]....
        /*038c*/ 	.word	0xffffffff


	//   ....[23]....
        /*0390*/ 	.word	0xffffffff


	//   ....[24]....
        /*0394*/ 	.word	0xffffffff


	//   ....[25]....
        /*0398*/ 	.word	0xffffffff


	//   ....[26]....
        /*039c*/ 	.word	0xffffffff


	//   ....[27]....
        /*03a0*/ 	.word	0xffffffff


	//   ....[28]....
        /*03a4*/ 	.word	0xffffffff


	//   ....[29]....
        /*03a8*/ 	.word	0xffffffff


	//   ....[30]....
        /*03ac*/ 	.word	0xffffffff


	//   ....[31]....
        /*03b0*/ 	.word	0xffffffff


	//   ....[32]....
        /*03b4*/ 	.word	0xffffffff


	//   ....[33]....
        /*03b8*/ 	.word	0xffffffff


	//   ....[34]....
        /*03bc*/ 	.word	0xffffffff


	//   ....[35]....
        /*03c0*/ 	.word	0xffffffff


	//   ....[36]....
        /*03c4*/ 	.word	0xffffffff


	//   ....[37]....
        /*03c8*/ 	.word	0xffffffff


	//   ....[38]....
        /*03cc*/ 	.word	0xffffffff


	//   ....[39]....
        /*03d0*/ 	.word	0xffffffff


	//   ....[40]....
        /*03d4*/ 	.word	0xffffffff


	//   ....[41]....
        /*03d8*/ 	.word	0xffffffff


	//   ....[42]....
        /*03dc*/ 	.word	0xffffffff


	//   ....[43]....
        /*03e0*/ 	.word	0xffffffff


	//   ....[44]....
        /*03e4*/ 	.word	0xffffffff


	//   ....[45]....
        /*03e8*/ 	.word	0xffffffff


	//   ....[46]....
        /*03ec*/ 	.word	0xffffffff


	//   ....[47]....
        /*03f0*/ 	.word	0xffffffff


	//   ....[48]....
        /*03f4*/ 	.word	0xffffffff


	//   ....[49]....
        /*03f8*/ 	.word	0xffffffff


	//   ....[50]....
        /*03fc*/ 	.word	0xffffffff


	//   ....[51]....
        /*0400*/ 	.word	0xffffffff


	//   ....[52]....
        /*0404*/ 	.word	0xffffffff


	//   ....[53]....
        /*0408*/ 	.word	0xffffffff


	//   ....[54]....
        /*040c*/ 	.word	0xffffffff


	//   ....[55]....
        /*0410*/ 	.word	0xffffffff


	//   ....[56]....
        /*0414*/ 	.word	0x0500000f


	//   ....[57]....
        /*0418*/ 	.word	0x0500000f


	//   ....[58]....
        /*041c*/ 	.word	0x0500000f


	//   ....[59]....
        /*0420*/ 	.word	0x0500000f


	//   ....[60]....
        /*0424*/ 	.word	0x0500000f


	//   ....[61]....
        /*0428*/ 	.word	0x0500000f


	//   ....[62]....
        /*042c*/ 	.word	0x0500000f


	//   ....[63]....
        /*0430*/ 	.word	0x0500000f


	//   ....[64]....
        /*0434*/ 	.word	0x0500000f


	//   ....[65]....
        /*0438*/ 	.word	0x0500000f


	//   ....[66]....
        /*043c*/ 	.word	0x0500000f


	//   ....[67]....
        /*0440*/ 	.word	0x0500000f


	//   ....[68]....
        /*0444*/ 	.word	0x0500000f


	//   ....[69]....
        /*0448*/ 	.word	0x0500000f


	//   ....[70]....
        /*044c*/ 	.word	0x0500000f


	//   ....[71]....
        /*0450*/ 	.word	0x0500000f


	//   ....[72]....
        /*0454*/ 	.word	0x0500000f


	//   ....[73]....
        /*0458*/ 	.word	0x0500000f


	//   ....[74]....
        /*045c*/ 	.word	0x0500000f


	//   ....[75]....
        /*0460*/ 	.word	0x0500000f


	//   ....[76]....
        /*0464*/ 	.word	0x0500000f


	//   ....[77]....
        /*0468*/ 	.word	0x0500000f


	//   ....[78]....
        /*046c*/ 	.word	0x0500000f


	//   ....[79]....
        /*0470*/ 	.word	0x0500000f


	//   ....[80]....
        /*0474*/ 	.word	0x0500000f


	//   ....[81]....
        /*0478*/ 	.word	0x0500000f


	//   ....[82]....
        /*047c*/ 	.word	0x0500000f


	//   ....[83]....
        /*0480*/ 	.word	0x0500000f


	//   ....[84]....
        /*0484*/ 	.word	0x0500000f


	//----- nvinfo : EIATTR_COOP_GROUP_INSTR_OFFSETS
	.align		4
.L_1547:
        /*0488*/ 	.byte	0x04, 0x28
        /*048a*/ 	.short	(.L_1549 - .L_1548)


	//   ....[0]....
.L_1548:
        /*048c*/ 	.word	0x00000060


	//   ....[1]....
        /*0490*/ 	.word	0x000001c0


	//   ....[2]....
        /*0494*/ 	.word	0x00000270


	//   ....[3]....
        /*0498*/ 	.word	0x00000430


	//   ....[4]....
        /*049c*/ 	.word	0x00000590


	//   ....[5]....
        /*04a0*/ 	.word	0x000006b0


	//   ....[6]....
        /*04a4*/ 	.word	0x00000810


	//   ....[7]....
        /*04a8*/ 	.word	0x000059d0


	//   ....[8]....
        /*04ac*/ 	.word	0x00009120


	//   ....[9]....
        /*04b0*/ 	.word	0x00009140


	//   ....[10]....
        /*04b4*/ 	.word	0x00009700


	//   ....[11]....
        /*04b8*/ 	.word	0x00009750


	//   ....[12]....
        /*04bc*/ 	.word	0x0000aeb0


	//   ....[13]....
        /*04c0*/ 	.word	0x0000bb90


	//   ....[14]....
        /*04c4*/ 	.word	0x0000bbc0


	//   ....[15]....
        /*04c8*/ 	.word	0x0000bcd0


	//   ....[16]....
        /*04cc*/ 	.word	0x0000bd10


	//   ....[17]....
        /*04d0*/ 	.word	0x0000dde0


	//   ....[18]....
        /*04d4*/ 	.word	0x0000e010


	//   ....[19]....
        /*04d8*/ 	.word	0x0000e040


	//   ....[20]....
        /*04dc*/ 	.word	0x0000e820


	//   ....[21]....
        /*04e0*/ 	.word	0x0000e850


	//   ....[22]....
        /*04e4*/ 	.word	0x000106c0


	//   ....[23]....
        /*04e8*/ 	.word	0x00010850


	//   ....[24]....
        /*04ec*/ 	.word	0x00010880


	//   ....[25]....
        /*04f0*/ 	.word	0x000108b0


	//   ....[26]....
        /*04f4*/ 	.word	0x000108f0


	//   ....[27]....
        /*04f8*/ 	.word	0x00010940


	//   ....[28]....
        /*04fc*/ 	.word	0x000109a0


	//   ....[29]....
        /*0500*/ 	.word	0x00010b60


	//   ....[30]....
        /*0504*/ 	.word	0x00010bc0


	//   ....[31]....
        /*0508*/ 	.word	0x00010c00


	//   ....[32]....
        /*050c*/ 	.word	0x00010c40


	//   ....[33]....
        /*0510*/ 	.word	0x00010c70


	//   ....[34]....
        /*0514*/ 	.word	0x00010ca0


	//   ....[35]....
        /*0518*/ 	.word	0x00010d20


	//   ....[36]....
        /*051c*/ 	.word	0x00010d50


	//   ....[37]....
        /*0520*/ 	.word	0x00010dd0


	//   ....[38]....
        /*0524*/ 	.word	0x00014370


	//   ....[39]....
        /*0528*/ 	.word	0x00014380


	//   ....[40]....
        /*052c*/ 	.word	0x00014470


	//   ....[41]....
        /*0530*/ 	.word	0x000144d0


	//   ....[42]....
        /*0534*/ 	.word	0x00014510


	//   ....[43]....
        /*0538*/ 	.word	0x00014550


	//   ....[44]....
        /*053c*/ 	.word	0x00014580


	//   ....[45]....
        /*0540*/ 	.word	0x000145b0


	//   ....[46]....
        /*0544*/ 	.word	0x00014720


	//   ....[47]....
        /*0548*/ 	.word	0x00014780


	//   ....[48]....
        /*054c*/ 	.word	0x000147c0


	//   ....[49]....
        /*0550*/ 	.word	0x00014800


	//   ....[50]....
        /*0554*/ 	.word	0x00014830


	//   ....[51]....
        /*0558*/ 	.word	0x00014860


	//   ....[52]....
        /*055c*/ 	.word	0x00014920


	//   ....[53]....
        /*0560*/ 	.word	0x00014940


	//   ....[54]....
        /*0564*/ 	.word	0x000149b0


	//   ....[55]....
        /*0568*/ 	.word	0x00014de0


	//   ....[56]....
        /*056c*/ 	.word	0x00015240


	//   ....[57]....
        /*0570*/ 	.word	0x000152f0


	//   ....[58]....
        /*0574*/ 	.word	0x00015390


	//   ....[59]....
        /*0578*/ 	.word	0x00015430


	//   ....[60]....
        /*057c*/ 	.word	0x000154d0


	//   ....[61]....
        /*0580*/ 	.word	0x000155c0


	//   ....[62]....
        /*0584*/ 	.word	0x00015660


	//   ....[63]....
        /*0588*/ 	.word	0x00015700


	//   ....[64]....
        /*058c*/ 	.word	0x000157a0


	//   ....[65]....
        /*0590*/ 	.word	0x00015a00


	//   ....[66]....
        /*0594*/ 	.word	0x00015ce0


	//   ....[67]....
        /*0598*/ 	.word	0x000160d0


	//   ....[68]....
        /*059c*/ 	.word	0x00016160


	//   ....[69]....
        /*05a0*/ 	.word	0x00016200


	//   ....[70]....
        /*05a4*/ 	.word	0x000162b0


	//   ....[71]....
        /*05a8*/ 	.word	0x00016330


	//   ....[72]....
        /*05ac*/ 	.word	0x000163b0


	//   ....[73]....
        /*05b0*/ 	.word	0x00016430


	//   ....[74]....
        /*05b4*/ 	.word	0x000164b0


	//   ....[75]....
        /*05b8*/ 	.word	0x00016540


	//   ....[76]....
        /*05bc*/ 	.word	0x000165f0


	//   ....[77]....
        /*05c0*/ 	.word	0x00016670


	//   ....[78]....
        /*05c4*/ 	.word	0x000166f0


	//   ....[79]....
        /*05c8*/ 	.word	0x00016770


	//   ....[80]....
        /*05cc*/ 	.word	0x000167f0


	//   ....[81]....
        /*05d0*/ 	.word	0x00016860


	//   ....[82]....
        /*05d4*/ 	.word	0x00016900


	//   ....[83]....
        /*05d8*/ 	.word	0x00016990


	//   ....[84]....
        /*05dc*/ 	.word	0x00016ab0


	//----- nvinfo : EIATTR_REG_RECONFIG
	.align		4
.L_1549:
        /*05e0*/ 	.byte	0x01, 0x54
	.zero		2


	//----- nvinfo : EIATTR_SYSCALL_OFFSETS
	.align		4
        /*05e4*/ 	.byte	0x04, 0x46
        /*05e6*/ 	.short	(.L_1551 - .L_1550)


	//   ....[0]....
.L_1550:
        /*05e8*/ 	.word	0x000017a0


	//   ....[1]....
        /*05ec*/ 	.word	0x000018f0


	//   ....[2]....
        /*05f0*/ 	.word	0x00005b60


	//   ....[3]....
        /*05f4*/ 	.word	0x00006080


	//   ....[4]....
        /*05f8*/ 	.word	0x00012290


	//   ....[5]....
        /*05fc*/ 	.word	0x000123c0


	//   ....[6]....
        /*0600*/ 	.word	0x000124c0


	//----- nvinfo : EIATTR_MBARRIER_INSTR_OFFSETS
	.align		4
.L_1551:
        /*0604*/ 	.byte	0x04, 0x39
        /*0606*/ 	.short	(.L_1553 - .L_1552)


	//   ....[0]....
.L_1552:
        /*0608*/ 	.word	0x000002e0
        /*060c*/ 	.word	0x000000ff
        /*0610*/ 	.word	0x00030800
        /*0614*/ 	.short	0x0100
        /*0616*/ 	.byte	0x08
	.zero		1


	//   ....[1]....
        /*0618*/ 	.word	0x000002f0
        /*061c*/ 	.word	0x000000ff
        /*0620*/ 	.word	0x00030820
        /*0624*/ 	.short	0x0100
        /*0626*/ 	.byte	0x08
	.zero		1


	//   ....[2]....
        /*0628*/ 	.word	0x000003e0
        /*062c*/ 	.word	0x000000ff
        /*0630*/ 	.word	0x00030830
        /*0634*/ 	.short	0x0100
        /*0636*/ 	.byte	0x08
	.zero		1


	//   ....[3]....
        /*0638*/ 	.word	0x000003f0
        /*063c*/ 	.word	0x000000ff
        /*0640*/ 	.word	0x00030840
        /*0644*/ 	.short	0x0100
        /*0646*/ 	.byte	0x08
	.zero		1


	//   ....[4]....
        /*0648*/ 	.word	0x00000400
        /*064c*/ 	.word	0x000000ff
        /*0650*/ 	.word	0x00030838
        /*0654*/ 	.short	0x0100
        /*0656*/ 	.byte	0x08
	.zero		1


	//   ....[5]....
        /*0658*/ 	.word	0x00000410
        /*065c*/ 	.word	0x000000ff
        /*0660*/ 	.word	0x00030848
        /*0664*/ 	.short	0x0100
        /*0666*/ 	.byte	0x08
	.zero		1


	//   ....[6]....
        /*0668*/ 	.word	0x00000540
        /*066c*/ 	.word	0x000000ff
        /*0670*/ 	.word	0x00030850
        /*0674*/ 	.short	0x0100
        /*0676*/ 	.byte	0x08
	.zero		1


	//   ....[7]....
        /*0678*/ 	.word	0x00000550
        /*067c*/ 	.word	0x000000ff
        /*0680*/ 	.word	0x00030860
        /*0684*/ 	.short	0x0100
        /*0686*/ 	.byte	0x08
	.zero		1


	//   ....[8]....
        /*0688*/ 	.word	0x00000560
        /*068c*/ 	.word	0x000000ff
        /*0690*/ 	.word	0x00030858
        /*0694*/ 	.short	0x0100
        /*0696*/ 	.byte	0x08
	.zero		1


	//   ....[9]....
        /*0698*/ 	.word	0x00000570
        /*069c*/ 	.word	0x000000ff
        /*06a0*/ 	.word	0x00030868
        /*06a4*/ 	.short	0x0100
        /*06a6*/ 	.byte	0x08
	.zero		1


	//   ....[10]....
        /*06a8*/ 	.word	0x00000660
        /*06ac*/ 	.word	0x000000ff
        /*06b0*/ 	.word	0x00030870
        /*06b4*/ 	.short	0x0100
        /*06b6*/ 	.byte	0x06
	.zero		1


	//   ....[11]....
        /*06b8*/ 	.word	0x00000670
        /*06bc*/ 	.word	0x000000ff
        /*06c0*/ 	.word	0x00030880
        /*06c4*/ 	.short	0x0100
        /*06c6*/ 	.byte	0x06
	.zero		1


	//   ....[12]....
        /*06c8*/ 	.word	0x00000680
        /*06cc*/ 	.word	0x000000ff
        /*06d0*/ 	.word	0x00030878
        /*06d4*/ 	.short	0x0100
        /*06d6*/ 	.byte	0x06
	.zero		1


	//   ....[13]....
        /*06d8*/ 	.word	0x00000690
        /*06dc*/ 	.word	0x000000ff
        /*06e0*/ 	.word	0x00030888
        /*06e4*/ 	.short	0x0100
        /*06e6*/ 	.byte	0x06
	.zero		1


	//   ....[14]....
        /*06e8*/ 	.word	0x000007c0
        /*06ec*/ 	.word	0x000000ff
        /*06f0*/ 	.word	0x00030890
        /*06f4*/ 	.short	0x0100
        /*06f6*/ 	.byte	0x08
	.zero		1


	//   ....[15]....
        /*06f8*/ 	.word	0x000007d0
        /*06fc*/ 	.word	0x000000ff
        /*0700*/ 	.word	0x000308a0
        /*0704*/ 	.short	0x0100
        /*0706*/ 	.byte	0x08
	.zero		1


	//   ....[16]....
        /*0708*/ 	.word	0x000007e0
        /*070c*/ 	.word	0x000000ff
        /*0710*/ 	.word	0x00030898
        /*0714*/ 	.short	0x0100
        /*0716*/ 	.byte	0x08
	.zero		1


	//   ....[17]....
        /*0718*/ 	.word	0x000007f0
        /*071c*/ 	.word	0x000000ff
        /*0720*/ 	.word	0x000308a8
        /*0724*/ 	.short	0x0100
        /*0726*/ 	.byte	0x08
	.zero		1


	//   ....[18]....
        /*0728*/ 	.word	0x00000920
        /*072c*/ 	.word	0x000000ff
        /*0730*/ 	.word	0x000308b0
        /*0734*/ 	.short	0x0100
        /*0736*/ 	.byte	0x08
	.zero		1


	//   ....[19]....
        /*0738*/ 	.word	0x00000930
        /*073c*/ 	.word	0x000000ff
        /*0740*/ 	.word	0x000308c0
        /*0744*/ 	.short	0x0100
        /*0746*/ 	.byte	0x08
	.zero		1


	//   ....[20]....
        /*0748*/ 	.word	0x00000940
        /*074c*/ 	.word	0x000000ff
        /*0750*/ 	.word	0x000308b8
        /*0754*/ 	.short	0x0100
        /*0756*/ 	.byte	0x08
	.zero		1


	//   ....[21]....
        /*0758*/ 	.word	0x00000950
        /*075c*/ 	.word	0x000000ff
        /*0760*/ 	.word	0x000308c8
        /*0764*/ 	.short	0x0100
        /*0766*/ 	.byte	0x08
	.zero		1


	//   ....[22]....
        /*0768*/ 	.word	0x00002bd0
        /*076c*/ 	.word	0x00000053
        /*0770*/ 	.word	0x00030890
        /*0774*/ 	.short	0x010a
        /*0776*/ 	.byte	0x3f
	.zero		1


	//   ....[23]....
        /*0778*/ 	.word	0x00003f50
        /*077c*/ 	.word	0x00000053
        /*0780*/ 	.word	0x00030890
        /*0784*/ 	.short	0x010a
        /*0786*/ 	.byte	0x3f
	.zero		1


	//   ....[24]....
        /*0788*/ 	.word	0x000050e0
        /*078c*/ 	.word	0x00000053
        /*0790*/ 	.word	0x00030890
        /*0794*/ 	.short	0x010a
        /*0796*/ 	.byte	0x3f
	.zero		1


	//   ....[25]....
        /*0798*/ 	.word	0x00005300
        /*079c*/ 	.word	0x00000024
        /*07a0*/ 	.word	0x00000000
        /*07a4*/ 	.short	0x0101
        /*07a6*/ 	.byte	0x3f
	.zero		1


	//   ....[26]....
        /*07a8*/ 	.word	0x00005340
        /*07ac*/ 	.word	0x00000053
        /*07b0*/ 	.word	0x000308b0
        /*07b4*/ 	.short	0x010a
        /*07b6*/ 	.byte	0x3f
	.zero		1


	//   ....[27]....
        /*07b8*/ 	.word	0x00005700
        /*07bc*/ 	.word	0x00000053
        /*07c0*/ 	.word	0x00000000
        /*07c4*/ 	.short	0x0101
        /*07c6*/ 	.byte	0x3f
	.zero		1


	//   ....[28]....
        /*07c8*/ 	.word	0x00005c00
        /*07cc*/ 	.word	0x00000002
        /*07d0*/ 	.word	0x00030800
        /*07d4*/ 	.short	0x010a
        /*07d6*/ 	.byte	0x3f
	.zero		1


	//   ....[29]....
        /*07d8*/ 	.word	0x00005c50
        /*07dc*/ 	.word	0x00000002
        /*07e0*/ 	.word	0x00030800
        /*07e4*/ 	.short	0x010a
        /*07e6*/ 	.byte	0x3f
	.zero		1


	//   ....[30]....
        /*07e8*/ 	.word	0x000063c0
        /*07ec*/ 	.word	0x00000002
        /*07f0*/ 	.word	0x00030800
        /*07f4*/ 	.short	0x010a
        /*07f6*/ 	.byte	0x3f
	.zero		1


	//   ....[31]....
        /*07f8*/ 	.word	0x00007260
        /*07fc*/ 	.word	0x00000002
        /*0800*/ 	.word	0x00030800
        /*0804*/ 	.short	0x010a
        /*0806*/ 	.byte	0x3f
	.zero		1


	//   ....[32]....
        /*0808*/ 	.word	0x000080c0
        /*080c*/ 	.word	0x00000004
        /*0810*/ 	.word	0x00030830
        /*0814*/ 	.short	0x010a
        /*0816*/ 	.byte	0x3f
	.zero		1


	//   ....[33]....
        /*0818*/ 	.word	0x000081a0
        /*081c*/ 	.word	0x00000004
        /*0820*/ 	.word	0x00030830
        /*0824*/ 	.short	0x010a
        /*0826*/ 	.byte	0x3f
	.zero		1


	//   ....[34]....
        /*0828*/ 	.word	0x00009e20
        /*082c*/ 	.word	0x00000004
        /*0830*/ 	.word	0x00000000
        /*0834*/ 	.short	0x0101
        /*0836*/ 	.byte	0x3f
	.zero		1


	//   ....[35]....
        /*0838*/ 	.word	0x0000b100
        /*083c*/ 	.word	0x00000000
        /*0840*/ 	.word	0x00030830
        /*0844*/ 	.short	0x010a
        /*0846*/ 	.byte	0x3f
	.zero		1


	//   ....[36]....
        /*0848*/ 	.word	0x0000b150
        /*084c*/ 	.word	0x00000000
        /*0850*/ 	.word	0x00030830
        /*0854*/ 	.short	0x010a
        /*0856*/ 	.byte	0x3f
	.zero		1


	//   ....[37]....
        /*0858*/ 	.word	0x0000b4a0
        /*085c*/ 	.word	0x00000003
        /*0860*/ 	.word	0x00030850
        /*0864*/ 	.short	0x010a
        /*0866*/ 	.byte	0x3f
	.zero		1


	//   ....[38]....
        /*0868*/ 	.word	0x0000b4f0
        /*086c*/ 	.word	0x00000003
        /*0870*/ 	.word	0x00030850
        /*0874*/ 	.short	0x010a
        /*0876*/ 	.byte	0x3f
	.zero		1


	//   ....[39]....
        /*0878*/ 	.word	0x0000cc00
        /*087c*/ 	.word	0x0000000d
        /*0880*/ 	.word	0x00000000
        /*0884*/ 	.short	0x0101
        /*0886*/ 	.byte	0x3f
	.zero		1


	//   ....[40]....
        /*0888*/ 	.word	0x0000cc80
        /*088c*/ 	.word	0x0000000b
        /*0890*/ 	.word	0x00000000
        /*0894*/ 	.short	0x0101
        /*0896*/ 	.byte	0x3f
	.zero		1


	//   ....[41]....
        /*0898*/ 	.word	0x0000de60
        /*089c*/ 	.word	0x0000000c
        /*08a0*/ 	.word	0x00030850
        /*08a4*/ 	.short	0x010a
        /*08a6*/ 	.byte	0x3f
	.zero		1


	//   ....[42]....
        /*08a8*/ 	.word	0x0000df10
        /*08ac*/ 	.word	0x0000000c
        /*08b0*/ 	.word	0x00030850
        /*08b4*/ 	.short	0x010a
        /*08b6*/ 	.byte	0x3f
	.zero		1


	//   ....[43]....
        /*08b8*/ 	.word	0x0000e9a0
        /*08bc*/ 	.word	0x00000006
        /*08c0*/ 	.word	0x00000000
        /*08c4*/ 	.short	0x0101
        /*08c6*/ 	.byte	0x3f
	.zero		1


	//   ....[44]....
        /*08c8*/ 	.word	0x0000f960
        /*08cc*/ 	.word	0x00000000
        /*08d0*/ 	.word	0x00000000
        /*08d4*/ 	.short	0x0101
        /*08d6*/ 	.byte	0x3f
	.zero		1


	//   ....[45]....
        /*08d8*/ 	.word	0x000117e0
        /*08dc*/ 	.word	0x00000006
        /*08e0*/ 	.word	0x00030820
        /*08e4*/ 	.short	0x010a
        /*08e6*/ 	.byte	0x3f
	.zero		1


	//   ....[46]....
        /*08e8*/ 	.word	0x00011850
        /*08ec*/ 	.word	0x00000007
        /*08f0*/ 	.word	0x000308a0
        /*08f4*/ 	.short	0x010a
        /*08f6*/ 	.byte	0x3f
	.zero		1


	//   ....[47]....
        /*08f8*/ 	.word	0x00011a00
        /*08fc*/ 	.word	0x00000007
        /*0900*/ 	.word	0x000308c0
        /*0904*/ 	.short	0x010a
        /*0906*/ 	.byte	0x3f
	.zero		1


	//   ....[48]....
        /*0908*/ 	.word	0x00011c50
        /*090c*/ 	.word	0x00000007
        /*0910*/ 	.word	0x000308a0
        /*0914*/ 	.short	0x010a
        /*0916*/ 	.byte	0x3f
	.zero		1


	//   ....[49]....
        /*0918*/ 	.word	0x00011df0
        /*091c*/ 	.word	0x00000007
        /*0920*/ 	.word	0x000308c0
        /*0924*/ 	.short	0x010a
        /*0926*/ 	.byte	0x3f
	.zero		1


	//   ....[50]....
        /*0928*/ 	.word	0x00012990
        /*092c*/ 	.word	0x00000005
        /*0930*/ 	.word	0x00030840
        /*0934*/ 	.short	0x010a
        /*0936*/ 	.byte	0x3f
	.zero		1


	//   ....[51]....
        /*0938*/ 	.word	0x00012ce0
        /*093c*/ 	.word	0x0000001c
        /*0940*/ 	.word	0x00030820
        /*0944*/ 	.short	0x010a
        /*0946*/ 	.byte	0x3f
	.zero		1


	//   ....[52]....
        /*0948*/ 	.word	0x00012fe0
        /*094c*/ 	.word	0x00000003
        /*0950*/ 	.word	0x00030840
        /*0954*/ 	.short	0x010a
        /*0956*/ 	.byte	0x3f
	.zero		1


	//   ....[53]....
        /*0958*/ 	.word	0x000131c0
        /*095c*/ 	.word	0x00000002
        /*0960*/ 	.word	0x00000060
        /*0964*/ 	.short	0x010a
        /*0966*/ 	.byte	0x3f
	.zero		1


	//   ....[54]....
        /*0968*/ 	.word	0x00013640
        /*096c*/ 	.word	0x00000003
        /*0970*/ 	.word	0x00030840
        /*0974*/ 	.short	0x010a
        /*0976*/ 	.byte	0x3f
	.zero		1


	//   ....[55]....
        /*0978*/ 	.word	0x00013820
        /*097c*/ 	.word	0x00000003
        /*0980*/ 	.word	0x00000060
        /*0984*/ 	.short	0x010a
        /*0986*/ 	.byte	0x3f
	.zero		1


	//   ....[56]....
        /*0988*/ 	.word	0x00013be0
        /*098c*/ 	.word	0x00000002
        /*0990*/ 	.word	0x00030840
        /*0994*/ 	.short	0x010a
        /*0996*/ 	.byte	0x3f
	.zero		1


	//   ....[57]....
        /*0998*/ 	.word	0x00013dd0
        /*099c*/ 	.word	0x00000002
        /*09a0*/ 	.word	0x00000060
        /*09a4*/ 	.short	0x010a
        /*09a6*/ 	.byte	0x3f
	.zero		1


	//   ....[58]....
        /*09a8*/ 	.word	0x00014120
        /*09ac*/ 	.word	0x00000003
        /*09b0*/ 	.word	0x00030860
        /*09b4*/ 	.short	0x010a
        /*09b6*/ 	.byte	0x3f
	.zero		1


	//   ....[59]....
        /*09b8*/ 	.word	0x00014d60
        /*09bc*/ 	.word	0x00000009
        /*09c0*/ 	.word	0x00030820
        /*09c4*/ 	.short	0x010a
        /*09c6*/ 	.byte	0x3f
	.zero		1


	//   ....[60]....
        /*09c8*/ 	.word	0x00014ef0
        /*09cc*/ 	.word	0x00000007
        /*09d0*/ 	.word	0x00000000
        /*09d4*/ 	.short	0x010a
        /*09d6*/ 	.byte	0x3f
	.zero		1


	//   ....[61]....
        /*09d8*/ 	.word	0x00014f60
        /*09dc*/ 	.word	0x00000003
        /*09e0*/ 	.word	0x00000000
        /*09e4*/ 	.short	0x010a
        /*09e6*/ 	.byte	0x3f
	.zero		1


	//   ....[62]....
        /*09e8*/ 	.word	0x00014fc0
        /*09ec*/ 	.word	0x00000005
        /*09f0*/ 	.word	0x00000000
        /*09f4*/ 	.short	0x010a
        /*09f6*/ 	.byte	0x3f
	.zero		1


	//   ....[63]....
        /*09f8*/ 	.word	0x00014ff0
        /*09fc*/ 	.word	0x00000003
        /*0a00*/ 	.word	0x00000000
        /*0a04*/ 	.short	0x010a
        /*0a06*/ 	.byte	0x3f
	.zero		1


	//   ....[64]....
        /*0a08*/ 	.word	0x00015050
        /*0a0c*/ 	.word	0x00000053
        /*0a10*/ 	.word	0x00030890
        /*0a14*/ 	.short	0x010a
        /*0a16*/ 	.byte	0x3f
	.zero		1


	//   ....[65]....
        /*0a18*/ 	.word	0x000150a0
        /*0a1c*/ 	.word	0x00000053
        /*0a20*/ 	.word	0x00030890
        /*0a24*/ 	.short	0x010a
        /*0a26*/ 	.byte	0x3f
	.zero		1


	//   ....[66]....
        /*0a28*/ 	.word	0x000150f0
        /*0a2c*/ 	.word	0x00000053
        /*0a30*/ 	.word	0x00030890
        /*0a34*/ 	.short	0x010a
        /*0a36*/ 	.byte	0x3f
	.zero		1


	//   ....[67]....
        /*0a38*/ 	.word	0x00015140
        /*0a3c*/ 	.word	0x00000053
        /*0a40*/ 	.word	0x000308b0
        /*0a44*/ 	.short	0x010a
        /*0a46*/ 	.byte	0x3f
	.zero		1


	//   ....[68]....
        /*0a48*/ 	.word	0x00015510
        /*0a4c*/ 	.word	0x00000002
        /*0a50*/ 	.word	0x00030800
        /*0a54*/ 	.short	0x010a
        /*0a56*/ 	.byte	0x3f
	.zero		1


	//   ....[69]....
        /*0a58*/ 	.word	0x000157e0
        /*0a5c*/ 	.word	0x00000002
        /*0a60*/ 	.word	0x00030800
        /*0a64*/ 	.short	0x010a
        /*0a66*/ 	.byte	0x3f
	.zero		1


	//   ....[70]....
        /*0a68*/ 	.word	0x00015830
        /*0a6c*/ 	.word	0x00000004
        /*0a70*/ 	.word	0x00030830
        /*0a74*/ 	.short	0x010a
        /*0a76*/ 	.byte	0x3f
	.zero		1


	//   ....[71]....
        /*0a78*/ 	.word	0x00015880
        /*0a7c*/ 	.word	0x00000000
        /*0a80*/ 	.word	0x00030830
        /*0a84*/ 	.short	0x010a
        /*0a86*/ 	.byte	0x3f
	.zero		1


	//   ....[72]....
        /*0a88*/ 	.word	0x000158d0
        /*0a8c*/ 	.word	0x00000003
        /*0a90*/ 	.word	0x00030850
        /*0a94*/ 	.short	0x010a
        /*0a96*/ 	.byte	0x3f
	.zero		1


	//   ....[73]....
        /*0a98*/ 	.word	0x00015920
        /*0a9c*/ 	.word	0x0000000c
        /*0aa0*/ 	.word	0x00030850
        /*0aa4*/ 	.short	0x010a
        /*0aa6*/ 	.byte	0x3f
	.zero		1


	//   ....[74]....
        /*0aa8*/ 	.word	0x00015ac0
        /*0aac*/ 	.word	0x00000006
        /*0ab0*/ 	.word	0x00030820
        /*0ab4*/ 	.short	0x010a
        /*0ab6*/ 	.byte	0x3f
	.zero		1


	//   ....[75]....
        /*0ab8*/ 	.word	0x00015b10
        /*0abc*/ 	.word	0x00000007
        /*0ac0*/ 	.word	0x000308a0
        /*0ac4*/ 	.short	0x010a
        /*0ac6*/ 	.byte	0x3f
	.zero		1


	//   ....[76]....
        /*0ac8*/ 	.word	0x00015b60
        /*0acc*/ 	.word	0x00000007
        /*0ad0*/ 	.word	0x000308c0
        /*0ad4*/ 	.short	0x010a
        /*0ad6*/ 	.byte	0x3f
	.zero		1


	//   ....[77]....
        /*0ad8*/ 	.word	0x00015bb0
        /*0adc*/ 	.word	0x00000007
        /*0ae0*/ 	.word	0x000308a0
        /*0ae4*/ 	.short	0x010a
        /*0ae6*/ 	.byte	0x3f
	.zero		1


	//   ....[78]....
        /*0ae8*/ 	.word	0x00015c00
        /*0aec*/ 	.word	0x00000007
        /*0af0*/ 	.word	0x000308c0
        /*0af4*/ 	.short	0x010a
        /*0af6*/ 	.byte	0x3f
	.zero		1


	//   ....[79]....
        /*0af8*/ 	.word	0x00015da0
        /*0afc*/ 	.word	0x00000005
        /*0b00*/ 	.word	0x00030840
        /*0b04*/ 	.short	0x010a
        /*0b06*/ 	.byte	0x3f
	.zero		1


	//   ....[80]....
        /*0b08*/ 	.word	0x00015df0
        /*0b0c*/ 	.word	0x0000001c
        /*0b10*/ 	.word	0x00030820
        /*0b14*/ 	.short	0x010a
        /*0b16*/ 	.byte	0x3f
	.zero		1


	//   ....[81]....
        /*0b18*/ 	.word	0x00015e40
        /*0b1c*/ 	.word	0x00000003
        /*0b20*/ 	.word	0x00030840
        /*0b24*/ 	.short	0x010a
        /*0b26*/ 	.byte	0x3f
	.zero		1


	//   ....[82]....
        /*0b28*/ 	.word	0x00015e90
        /*0b2c*/ 	.word	0x00000002
        /*0b30*/ 	.word	0x00000060
        /*0b34*/ 	.short	0x010a
        /*0b36*/ 	.byte	0x3f
	.zero		1


	//   ....[83]....
        /*0b38*/ 	.word	0x00015ee0
        /*0b3c*/ 	.word	0x00000003
        /*0b40*/ 	.word	0x00030840
        /*0b44*/ 	.short	0x010a
        /*0b46*/ 	.byte	0x3f
	.zero		1


	//   ....[84]....
        /*0b48*/ 	.word	0x00015f30
        /*0b4c*/ 	.word	0x00000003
        /*0b50*/ 	.word	0x00000060
        /*0b54*/ 	.short	0x010a
        /*0b56*/ 	.byte	0x3f
	.zero		1


	//   ....[85]....
        /*0b58*/ 	.word	0x00015f80
        /*0b5c*/ 	.word	0x00000002
        /*0b60*/ 	.word	0x00030840
        /*0b64*/ 	.short	0x010a
        /*0b66*/ 	.byte	0x3f
	.zero		1


	//   ....[86]....
        /*0b68*/ 	.word	0x00015fd0
        /*0b6c*/ 	.word	0x00000002
        /*0b70*/ 	.word	0x00000060
        /*0b74*/ 	.short	0x010a
        /*0b76*/ 	.byte	0x3f
	.zero		1


	//   ....[87]....
        /*0b78*/ 	.word	0x00016020
        /*0b7c*/ 	.word	0x00000003
        /*0b80*/ 	.word	0x00030860
        /*0b84*/ 	.short	0x010a
        /*0b86*/ 	.byte	0x3f
	.zero		1


	//   ....[88]....
        /*0b88*/ 	.word	0x000169d0
        /*0b8c*/ 	.word	0x00000009
        /*0b90*/ 	.word	0x00030820
        /*0b94*/ 	.short	0x010a
        /*0b96*/ 	.byte	0x3f
	.zero		1


	//   ....[89]....
        /*0b98*/ 	.word	0x00016b70
        /*0b9c*/ 	.word	0x00000007
        /*0ba0*/ 	.word	0x00000000
        /*0ba4*/ 	.short	0x010a
        /*0ba6*/ 	.byte	0x3f
	.zero		1


	//   ....[90]....
        /*0ba8*/ 	.word	0x00016bc0
        /*0bac*/ 	.word	0x00000003
        /*0bb0*/ 	.word	0x00000000
        /*0bb4*/ 	.short	0x010a
        /*0bb6*/ 	.byte	0x3f
	.zero		1


	//   ....[91]....
        /*0bb8*/ 	.word	0x00016c10
        /*0bbc*/ 	.word	0x00000005
        /*0bc0*/ 	.word	0x00000000
        /*0bc4*/ 	.short	0x010a
        /*0bc6*/ 	.byte	0x3f
	.zero		1


	//----- nvinfo : EIATTR_NUM_MBARRIERS
	.align		4
.L_1553:
        /*0bc8*/ 	.byte	0x03, 0x38
        /*0bca*/ 	.short	0x0016


	//----- nvinfo : EIATTR_EXIT_INSTR_OFFSETS
	.align		4
        /*0bcc*/ 	.byte	0x04, 0x1c
        /*0bce*/ 	.short	(.L_1555 - .L_1554)


	//   ....[0]....
.L_1554:
        /*0bd0*/ 	.word	0x00015040


	//----- nvinfo : EIATTR_MAX_THREADS
	.align		4
.L_1555:
        /*0bd4*/ 	.byte	0x04, 0x05
        /*0bd6*/ 	.short	(.L_1557 - .L_1556)
.L_1556:
        /*0bd8*/ 	.word	0x00000200
        /*0bdc*/ 	.word	0x00000001
        /*0be0*/ 	.word	0x00000001


	//----- nvinfo : EIATTR_CRS_STACK_SIZE
	.align		4
.L_1557:
        /*0be4*/ 	.byte	0x04, 0x1e
        /*0be6*/ 	.short	(.L_1559 - .L_1558)
.L_1558:
        /*0be8*/ 	.word	0x00000000


	//----- nvinfo : EIATTR_CBANK_PARAM_SIZE
	.align		4
.L_1559:
        /*0bec*/ 	.byte	0x03, 0x19
        /*0bee*/ 	.short	0x0a70


	//----- nvinfo : EIATTR_PARAM_CBANK
	.align		4
        /*0bf0*/ 	.byte	0x04, 0x0a
        /*0bf2*/ 	.short	(.L_1561 - .L_1560)
	.align		4
.L_1560:
        /*0bf4*/ 	.word	index@(.nv.constant0._ZN7cutlass13device_kernelIN5flash11enable_sm90INS1_16FlashAttnFwdSm90INS1_25CollectiveMainloopFwdSm90ILi2EN4cute5tupleIJNS5_1CILi1EEES8_S8_EEENS6_IJNS7_ILi192EEESA_NS7_ILi64EEEEEELi64ENS_10bfloat16_tEfNS_4arch4Sm90ELb0ELb0ELb0ELb1ELb0ELb1ELb0ELb0ELb1ELb0ELb0ELb0EEENS1_21CollectiveEpilogueFwdINS6_IJSA_SB_SA_EEES9_SD_SF_Li384ELb1ELb0ELb0ELb0EEENS1_36VarlenDynamicPersistentTileSchedulerILi192ELi192ELi384ELi32ELb0ELb0ELb1ELb0ELb1ELb1EEEEEEEEEvNT_6ParamsE)
        /*0bf8*/ 	.short	0x0210
        /*0bfa*/ 	.short	0x0a70


	//----- nvinfo : EIATTR_SW_WAR
	.align		4
.L_1561:
        /*0bfc*/ 	.byte	0x04, 0x36
        /*0bfe*/ 	.short	(.L_1563 - .L_1562)
.L_1562:
        /*0c00*/ 	.word	0x00000008
.L_1563:


//--------------------- .nv.info._ZN7cutlass13device_kernelIN5flash11enable_sm90INS1_16FlashAttnFwdSm90INS1_25CollectiveMainloopFwdSm90ILi2EN4cute5tupleIJNS5_1CILi1EEES8_S8_EEENS6_IJNS7_ILi192EEENS7_ILi128EEENS7_ILi64EEEEEELi64ENS_10bfloat16_tEfNS_4arch4Sm90ELb0ELb1ELb0ELb0ELb0ELb0ELb0ELb1ELb1ELb0ELb0ELb0EEENS1_21CollectiveEpilogueFwdINS6_IJSA_SC_SB_EEES9_SE_SG_Li384ELb0ELb0ELb0ELb0EEENS1_30DynamicPersistentTileSchedulerILi384ELi32ELb0ELb0ELb1EEEEEEEEEvNT_6ParamsE --------------------------
	.section	.nv.info._ZN7cutlass13device_kernelIN5flash11enable_sm90INS1_16FlashAttnFwdSm90INS1_25CollectiveMainloopFwdSm90ILi2EN4cute5tupleIJNS5_1CILi1EEES8_S8_EEENS6_IJNS7_ILi192EEENS7_ILi128EEENS7_ILi64EEEEEELi64ENS_10bfloat16_tEfNS_4arch4Sm90ELb0ELb1ELb0ELb0ELb0ELb0ELb0ELb1ELb1ELb0ELb0ELb0EEENS1_21CollectiveEpilogueFwdINS6_IJSA_SC_SB_EEES9_SE_SG_Li384ELb0ELb0ELb0ELb0EEENS1_30DynamicPersistentTileSchedulerILi384ELi32ELb0ELb0ELb1EEEEEEEEEvNT_6ParamsE,"",@"SHT_CUDA_INFO"
	.sectionflags	@""
	.align	4


	//----- nvinfo : EIATTR_CUDA_API_VERSION
	.align		4
        /*0000*/ 	.byte	0x04, 0x37
        /*0002*/ 	.short	(.L_1565 - .L_1564)
.L_1564:
        /*0004*/ 	.word	0x00000082


	//----- nvinfo : EIATTR_KPARAM_INFO
	.align		4
.L_1565:
        /*0008*/ 	.byte	0x04, 0x17
        /*000a*/ 	.short	(.L_1567 - .L_1566)
.L_1566:
        /*000c*/ 	.word	0x00000000
        /*0010*/ 	.short	0x0000
        /*0012*/ 	.short	0x0070
        /*0014*/ 	.byte	0x00, 0xf0, 0x01, 0x2e


	//----- nvinfo : EIATTR_SPARSE_MMA_MASK
	.align		4
.L_1567:
        /*0018*/ 	.byte	0x03, 0x50
        /*001a*/ 	.short	0x0000


	//----- nvinfo : EIATTR_MAXREG_COUNT
	.align		4
        /*001c*/ 	.byte	0x03, 0x1b
        /*001e*/ 	.short	0x0080


	//----- nvinfo : EIATTR_NUM_BARRIERS
	.align		4
        /*0020*/ 	.byte	0x02, 0x4c
        /*0022*/ 	.byte	0x10
	.zero		1


	//----- nvinfo : EIATTR_EXTERNS
	.align		4
        /*0024*/ 	.byte	0x04, 0x0f
        /*0026*/ 	.short	(.L_1569 - .L_1568)


	//   ....[0]....
	.align		4
.L_1568:
        /*0028*/ 	.word	index@(__assertfail)


	//----- nvinfo : EIATTR_MERCURY_ISA_VERSION
	.align		4
.L_1569:
        /*002c*/ 	.byte	0x03, 0x5f
        /*002e*/ 	.short	0x0101


	//----- nvinfo : EIATTR_INT_WARP_WIDE_INSTR_OFFSETS
	.align		4
        /*0030*/ 	.byte	0x04, 0x31
        /*0032*/ 	.short	(.L_1571 - .L_1570)


	//   ....[0]....
.L_1570:
        /*0034*/ 	.word	0x00000180


	//   ....[1]....
        /*0038*/ 	.word	0x000001b0


	//   ....[2]....
        /*003c*/ 	.word	0x000001c0


	//   ....[3]....
        /*0040*/ 	.word	0x0000e1a0


	//   ....[4]....
        /*0044*/ 	.word	0x0000e230


	//   ....[5]....
        /*0048*/ 	.word	0x0000e6e0


	//   ....[6]....
        /*004c*/ 	.word	0x0000fe30


	//   ....[7]....
        /*0050*/ 	.word	0x0000fec0


	//----- nvinfo : EIATTR_COOP_GROUP_MASK_REGIDS
	.align		4
.L_1571:
        /*0054*/ 	.byte	0x04, 0x29
        /*0056*/ 	.short	(.L_1573 - .L_1572)


	//   ....[0]....
.L_1572:
        /*0058*/ 	.word	0xffffffff


	//   ....[1]....
        /*005c*/ 	.word	0xffffffff


	//   ....[2]....
        /*0060*/ 	.word	0xffffffff


	//   ....[3]....
        /*0064*/ 	.word	0xffffffff


	//   ....[4]....
        /*0068*/ 	.word	0xffffffff


	//   ....[5]....
        /*006c*/ 	.word	0xffffffff


	//   ....[6]....
        /*0070*/ 	.word	0xffffffff


	//   ....[7]....
        /*0074*/ 	.word	0xffffffff


	//   ....[8]....
        /*0078*/ 	.word	0xffffffff


	//   ....[9]....
        /*007c*/ 	.word	0xffffffff


	//   ....[10]....
        /*0080*/ 	.word	0xffffffff


	//   ....[11]....
        /*0084*/ 	.word	0xffffffff


	//   ....[12]....
        /*0088*/ 	.word	0xffffffff


	//   ....[13]....
        /*008c*/ 	.word	0xffffffff


	//   ....[14]....
        /*0090*/ 	.word	0xffffffff


	//   ....[15]....
        /*0094*/ 	.word	0xffffffff


	//   ....[16]....
        /*0098*/ 	.word	0xffffffff


	//   ....[17]....
        /*009c*/ 	.word	0xffffffff


	//   ....[18]....
        /*00a0*/ 	.word	0xffffffff


	//   ....[19]....
        /*00a4*/ 	.word	0xffffffff


	//   ....[20]....
        /*00a8*/ 	.word	0xffffffff


	//   ....[21]....
        /*00ac*/ 	.word	0xffffffff


	//   ....[22]....
        /*00b0*/ 	.word	0xffffffff


	//   ....[23]....
        /*00b4*/ 	.word	0xffffffff


	//   ....[24]....
        /*00b8*/ 	.word	0xffffffff


	//   ....[25]....
        /*00bc*/ 	.word	0xffffffff


	//   ....[26]....
        /*00c0*/ 	.word	0xffffffff


	//   ....[27]....
        /*00c4*/ 	.word	0xffffffff


	//   ....[28]....
        /*00c8*/ 	.word	0xffffffff


	//   ....[29]....
        /*00cc*/ 	.word	0xffffffff


	//   ....[30]....
        /*00d0*/ 	.word	0xffffffff


	//   ....[31]....
        /*00d4*/ 	.word	0xffffffff


	//   ....[32]....
        /*00d8*/ 	.word	0x0500000f


	//   ....[33]....
        /*00dc*/ 	.word	0x0500000f


	//----- nvinfo : EIATTR_COOP_GROUP_INSTR_OFFSETS
	.align		4
.L_1573:
        /*00e0*/ 	.byte	0x04, 0x28
        /*00e2*/ 	.short	(.L_1575 - .L_1574)


	//   ....[0]....
.L_1574:
        /*00e4*/ 	.word	0x00000060


	//   ....[1]....
        /*00e8*/ 	.word	0x00000190


	//   ....[2]....
        /*00ec*/ 	.word	0x000001e0


	//   ....[3]....
        /*00f0*/ 	.word	0x000003d0


	//   ....[4]....
        /*00f4*/ 	.word	0x00000530


	//   ....[5]....
        /*00f8*/ 	.word	0x00000650


	//   ....[6]....
        /*00fc*/ 	.word	0x000007b0


	//   ....[7]....
        /*0100*/ 	.word	0x00001600


	//   ....[8]....
        /*0104*/ 	.word	0x00003080


	//   ....[9]....
        /*0108*/ 	.word	0x00003190


	//   ....[10]....
        /*010c*/ 	.word	0x00003ad0


	//   ....[11]....
        /*0110*/ 	.word	0x00003b30


	//   ....[12]....
        /*0114*/ 	.word	0x00005df0


	//   ....[13]....
        /*0118*/ 	.word	0x00005ef0


	//   ....[14]....
        /*011c*/ 	.word	0x00006700


	//   ....[15]....
        /*0120*/ 	.word	0x00006770


	//   ....[16]....
        /*0124*/ 	.word	0x00007ed0


	//   ....[17]....
        /*0128*/ 	.word	0x00007f00


	//   ....[18]....
        /*012c*/ 	.word	0x00008430


	//   ....[19]....
        /*0130*/ 	.word	0x000084a0


	//   ....[20]....
        /*0134*/ 	.word	0x0000aa10


	//   ....[21]....
        /*0138*/ 	.word	0x0000aac0


	//   ....[22]....
        /*013c*/ 	.word	0x0000b4d0


	//   ....[23]....
        /*0140*/ 	.word	0x0000b520


	//   ....[24]....
        /*0144*/ 	.word	0x0000c300


	//   ....[25]....
        /*0148*/ 	.word	0x0000c340


	//   ....[26]....
        /*014c*/ 	.word	0x0000c440


	//   ....[27]....
        /*0150*/ 	.word	0x0000c450


	//   ....[28]....
        /*0154*/ 	.word	0x0000cf90


	//   ....[29]....
        /*0158*/ 	.word	0x0000d910


	//   ....[30]....
        /*015c*/ 	.word	0x00010160


	//   ....[31]....
        /*0160*/ 	.word	0x000102e0


	//   ....[32]....
        /*0164*/ 	.word	0x000108e0


	//   ....[33]....
        /*0168*/ 	.word	0x00010cc0


	//----- nvinfo : EIATTR_REG_RECONFIG
	.align		4
.L_1575:
        /*016c*/ 	.byte	0x01, 0x54
	.zero		2


	//----- nvinfo : EIATTR_SYSCALL_OFFSETS
	.align		4
        /*0170*/ 	.byte	0x04, 0x46
        /*0172*/ 	.short	(.L_1577 - .L_1576)


	//   ....[0]....
.L_1576:
        /*0174*/ 	.word	0x000017b0


	//   ....[1]....
        /*0178*/ 	.word	0x0000e3c0


	//   ....[2]....
        /*017c*/ 	.word	0x0000e500


	//   ....[3]....
        /*0180*/ 	.word	0x0000e5f0


	//----- nvinfo : EIATTR_MBARRIER_INSTR_OFFSETS
	.align		4
.L_1577:
        /*0184*/ 	.byte	0x04, 0x39
        /*0186*/ 	.short	(.L_1579 - .L_1578)


	//   ....[0]....
.L_1578:
        /*0188*/ 	.word	0x00000280
        /*018c*/ 	.word	0x000000ff
        /*0190*/ 	.word	0x00016800
        /*0194*/ 	.short	0x0100
        /*0196*/ 	.byte	0x06
	.zero		1


	//   ....[1]....
        /*0198*/ 	.word	0x00000290
        /*019c*/ 	.word	0x000000ff
        /*01a0*/ 	.word	0x00016820
        /*01a4*/ 	.short	0x0100
        /*01a6*/ 	.byte	0x06
	.zero		1


	//   ....[2]....
        /*01a8*/ 	.word	0x00000380
        /*01ac*/ 	.word	0x000000ff
        /*01b0*/ 	.word	0x00016830
        /*01b4*/ 	.short	0x0100
        /*01b6*/ 	.byte	0x08
	.zero		1


	//   ....[3]....
        /*01b8*/ 	.word	0x00000390
        /*01bc*/ 	.word	0x000000ff
        /*01c0*/ 	.word	0x00016840
        /*01c4*/ 	.short	0x0100
        /*01c6*/ 	.byte	0x08
	.zero		1


	//   ....[4]....
        /*01c8*/ 	.word	0x000003a0
        /*01cc*/ 	.word	0x000000ff
        /*01d0*/ 	.word	0x00016838
        /*01d4*/ 	.short	0x0100
        /*01d6*/ 	.byte	0x08
	.zero		1


	//   ....[5]....
        /*01d8*/ 	.word	0x000003b0
        /*01dc*/ 	.word	0x000000ff
        /*01e0*/ 	.word	0x00016848
        /*01e4*/ 	.short	0x0100
        /*01e6*/ 	.byte	0x08
	.zero		1


	//   ....[6]....
        /*01e8*/ 	.word	0x000004e0
        /*01ec*/ 	.word	0x000000ff
        /*01f0*/ 	.word	0x00016850
        /*01f4*/ 	.short	0x0100
        /*01f6*/ 	.byte	0x08
	.zero		1


	//   ....[7]....
        /*01f8*/ 	.word	0x000004f0
        /*01fc*/ 	.word	0x000000ff
        /*0200*/ 	.word	0x00016860
        /*0204*/ 	.short	0x0100
        /*0206*/ 	.byte	0x08
	.zero		1


	//   ....[8]....
        /*0208*/ 	.word	0x00000500
        /*020c*/ 	.word	0x000000ff
        /*0210*/ 	.word	0x00016858
        /*0214*/ 	.short	0x0100
        /*0216*/ 	.byte	0x08
	.zero		1


	//   ....[9]....
        /*0218*/ 	.word	0x00000510
        /*021c*/ 	.word	0x000000ff
        /*0220*/ 	.word	0x00016868
        /*0224*/ 	.short	0x0100
        /*0226*/ 	.byte	0x08
	.zero		1


	//   ....[10]....
        /*0228*/ 	.word	0x00000600
        /*022c*/ 	.word	0x000000ff
        /*0230*/ 	.word	0x00016870
        /*0234*/ 	.short	0x0100
        /*0236*/ 	.byte	0x06
	.zero		1


	//   ....[11]....
        /*0238*/ 	.word	0x00000610
        /*023c*/ 	.word	0x000000ff
        /*0240*/ 	.word	0x00016880
        /*0244*/ 	.short	0x0100
        /*0246*/ 	.byte	0x06
	.zero		1


	//   ....[12]....
        /*0248*/ 	.word	0x00000620
        /*024c*/ 	.word	0x000000ff
        /*0250*/ 	.word	0x00016878
        /*0254*/ 	.short	0x0100
        /*0256*/ 	.byte	0x06
	.zero		1


	//   ....[13]....
        /*0258*/ 	.word	0x00000630
        /*025c*/ 	.word	0x000000ff
        /*0260*/ 	.word	0x00016888
        /*0264*/ 	.short	0x0100
        /*0266*/ 	.byte	0x06
	.zero		1


	//   ....[14]....
        /*0268*/ 	.word	0x00000760
        /*026c*/ 	.word	0x000000ff
        /*0270*/ 	.word	0x00016890
        /*0274*/ 	.short	0x0100
        /*0276*/ 	.byte	0x08
	.zero		1


	//   ....[15]....
        /*0278*/ 	.word	0x00000770
        /*027c*/ 	.word	0x000000ff
        /*0280*/ 	.word	0x000168a0
        /*0284*/ 	.short	0x0100
        /*0286*/ 	.byte	0x08
	.zero		1


	//   ....[16]....
        /*0288*/ 	.word	0x00000780
        /*028c*/ 	.word	0x000000ff
        /*0290*/ 	.word	0x00016898
        /*0294*/ 	.short	0x0100
        /*0296*/ 	.byte	0x08
	.zero		1


	//   ....[17]....
        /*0298*/ 	.word	0x00000790
        /*029c*/ 	.word	0x000000ff
        /*02a0*/ 	.word	0x000168a8
        /*02a4*/ 	.short	0x0100
        /*02a6*/ 	.byte	0x08
	.zero		1


	//   ....[18]....
        /*02a8*/ 	.word	0x000008c0
        /*02ac*/ 	.word	0x000000ff
        /*02b0*/ 	.word	0x000168b0
        /*02b4*/ 	.short	0x0100
        /*02b6*/ 	.byte	0x08
	.zero		1


	//   ....[19]....
        /*02b8*/ 	.word	0x000008d0
        /*02bc*/ 	.word	0x000000ff
        /*02c0*/ 	.word	0x000168c0
        /*02c4*/ 	.short	0x0100
        /*02c6*/ 	.byte	0x08
	.zero		1


	//   ....[20]....
        /*02c8*/ 	.word	0x000008e0
        /*02cc*/ 	.word	0x000000ff
        /*02d0*/ 	.word	0x000168b8
        /*02d4*/ 	.short	0x0100
        /*02d6*/ 	.byte	0x08
	.zero		1


	//   ....[21]....
        /*02d8*/ 	.word	0x000008f0
        /*02dc*/ 	.word	0x000000ff
        /*02e0*/ 	.word	0x000168c8
        /*02e4*/ 	.short	0x0100
        /*02e6*/ 	.byte	0x08
	.zero		1


	//   ....[22]....
        /*02e8*/ 	.word	0x00001830
        /*02ec*/ 	.word	0x000000ff
        /*02f0*/ 	.word	0x00016800
        /*02f4*/ 	.short	0x010a
        /*02f6*/ 	.byte	0x28
	.zero		1


	//   ....[23]....
        /*02f8*/ 	.word	0x000018b0
        /*02fc*/ 	.word	0x00000005
        /*0300*/ 	.word	0x00016830
        /*0304*/ 	.short	0x010a
        /*0306*/ 	.byte	0x3f
	.zero		1


	//   ....[24]....
        /*0308*/ 	.word	0x00001900
        /*030c*/ 	.word	0x00000005
        /*0310*/ 	.word	0x00016830
        /*0314*/ 	.short	0x010a
        /*0316*/ 	.byte	0x3f
	.zero		1


	//   ....[25]....
        /*0318*/ 	.word	0x00001c10
        /*031c*/ 	.word	0x00000000
        /*0320*/ 	.word	0x00000000
        /*0324*/ 	.short	0x0101
        /*0326*/ 	.byte	0x3f
	.zero		1


	//   ....[26]....
        /*0328*/ 	.word	0x00004a00
        /*032c*/ 	.word	0x000000ff
        /*0330*/ 	.word	0x00016830
        /*0334*/ 	.short	0x010a
        /*0336*/ 	.byte	0x06
	.zero		1


	//   ....[27]....
        /*0338*/ 	.word	0x00004a40
        /*033c*/ 	.word	0x000000ff
        /*0340*/ 	.word	0x00016830
        /*0344*/ 	.short	0x010a
        /*0346*/ 	.byte	0x06
	.zero		1


	//   ....[28]....
        /*0348*/ 	.word	0x00004c20
        /*034c*/ 	.word	0x000000ff
        /*0350*/ 	.word	0x00016850
        /*0354*/ 	.short	0x010a
        /*0356*/ 	.byte	0x06
	.zero		1


	//   ....[29]....
        /*0358*/ 	.word	0x00004c60
        /*035c*/ 	.word	0x000000ff
        /*0360*/ 	.word	0x00016850
        /*0364*/ 	.short	0x010a
        /*0366*/ 	.byte	0x06
	.zero		1


	//   ....[30]....
        /*0368*/ 	.word	0x00005070
        /*036c*/ 	.word	0x0000000d
        /*0370*/ 	.word	0x00000000
        /*0374*/ 	.short	0x0101
        /*0376*/ 	.byte	0x3f
	.zero		1


	//   ....[31]....
        /*0378*/ 	.word	0x00006c80
        /*037c*/ 	.word	0x0000001f
        /*0380*/ 	.word	0x00000000
        /*0384*/ 	.short	0x0101
        /*0386*/ 	.byte	0x3f
	.zero		1


	//   ....[32]....
        /*0388*/ 	.word	0x00007920
        /*038c*/ 	.word	0x000000ff
        /*0390*/ 	.word	0x00016830
        /*0394*/ 	.short	0x010a
        /*0396*/ 	.byte	0x06
	.zero		1


	//   ....[33]....
        /*0398*/ 	.word	0x00007960
        /*039c*/ 	.word	0x000000ff
        /*03a0*/ 	.word	0x00016830
        /*03a4*/ 	.short	0x010a
        /*03a6*/ 	.byte	0x06
	.zero		1


	//   ....[34]....
        /*03a8*/ 	.word	0x00007b40
        /*03ac*/ 	.word	0x000000ff
        /*03b0*/ 	.word	0x00016850
        /*03b4*/ 	.short	0x010a
        /*03b6*/ 	.byte	0x06
	.zero		1


	//   ....[35]....
        /*03b8*/ 	.word	0x00007b80
        /*03bc*/ 	.word	0x000000ff
        /*03c0*/ 	.word	0x00016850
        /*03c4*/ 	.short	0x010a
        /*03c6*/ 	.byte	0x06
	.zero		1


	//   ....[36]....
        /*03c8*/ 	.word	0x00008e50
        /*03cc*/ 	.word	0x0000001b
        /*03d0*/ 	.word	0x00000000
        /*03d4*/ 	.short	0x0101
        /*03d6*/ 	.byte	0x3f
	.zero		1


	//   ....[37]....
        /*03d8*/ 	.word	0x00009000
        /*03dc*/ 	.word	0x0000001f
        /*03e0*/ 	.word	0x00000000
        /*03e4*/ 	.short	0x0101
        /*03e6*/ 	.byte	0x3f
	.zero		1


	//   ....[38]....
        /*03e8*/ 	.word	0x00009640
        /*03ec*/ 	.word	0x000000ff
        /*03f0*/ 	.word	0x00016830
        /*03f4*/ 	.short	0x010a
        /*03f6*/ 	.byte	0x06
	.zero		1


	//   ....[39]....
        /*03f8*/ 	.word	0x00009680
        /*03fc*/ 	.word	0x000000ff
        /*0400*/ 	.word	0x00016830
        /*0404*/ 	.short	0x010a
        /*0406*/ 	.byte	0x06
	.zero		1


	//   ....[40]....
        /*0408*/ 	.word	0x00009860
        /*040c*/ 	.word	0x000000ff
        /*0410*/ 	.word	0x00016850
        /*0414*/ 	.short	0x010a
        /*0416*/ 	.byte	0x06
	.zero		1


	//   ....[41]....
        /*0418*/ 	.word	0x000098a0
        /*041c*/ 	.word	0x000000ff
        /*0420*/ 	.word	0x00016850
        /*0424*/ 	.short	0x010a
        /*0426*/ 	.byte	0x06
	.zero		1


	//   ....[42]....
        /*0428*/ 	.word	0x00009c50
        /*042c*/ 	.word	0x0000000e
        /*0430*/ 	.word	0x00000000
        /*0434*/ 	.short	0x0101
        /*0436*/ 	.byte	0x3f
	.zero		1


	//   ....[43]....
        /*0438*/ 	.word	0x0000bb30
        /*043c*/ 	.word	0x0000001f
        /*0440*/ 	.word	0x00000000
        /*0444*/ 	.short	0x0101
        /*0446*/ 	.byte	0x3f
	.zero		1


	//   ....[44]....
        /*0448*/ 	.word	0x0000c270
        /*044c*/ 	.word	0x000000ff
        /*0450*/ 	.word	0x00016850
        /*0454*/ 	.short	0x010a
        /*0456*/ 	.byte	0x05
	.zero		1


	//   ....[45]....
        /*0458*/ 	.word	0x0000c2b0
        /*045c*/ 	.word	0x000000ff
        /*0460*/ 	.word	0x00016850
        /*0464*/ 	.short	0x010a
        /*0466*/ 	.byte	0x05
	.zero		1


	//   ....[46]....
        /*0468*/ 	.word	0x0000c7e0
        /*046c*/ 	.word	0x00000007
        /*0470*/ 	.word	0x00000000
        /*0474*/ 	.short	0x0101
        /*0476*/ 	.byte	0x3f
	.zero		1


	//   ....[47]....
        /*0478*/ 	.word	0x0000d0e0
        /*047c*/ 	.word	0x000000ff
        /*0480*/ 	.word	0x00000000
        /*0484*/ 	.short	0x0101
        /*0486*/ 	.byte	0x05
	.zero		1


	//   ....[48]....
        /*0488*/ 	.word	0x0000e980
        /*048c*/ 	.word	0x0000000d
        /*0490*/ 	.word	0x00016840
        /*0494*/ 	.short	0x010a
        /*0496*/ 	.byte	0x3f
	.zero		1


	//   ....[49]....
        /*0498*/ 	.word	0x0000ec70
        /*049c*/ 	.word	0x000000ff
        /*04a0*/ 	.word	0x00016820
        /*04a4*/ 	.short	0x010a
        /*04a6*/ 	.byte	0x27
	.zero		1


	//   ....[50]....
        /*04a8*/ 	.word	0x0000ef40
        /*04ac*/ 	.word	0x00000003
        /*04b0*/ 	.word	0x00016840
        /*04b4*/ 	.short	0x010a
        /*04b6*/ 	.byte	0x3f
	.zero		1


	//   ....[51]....
        /*04b8*/ 	.word	0x0000f0e0
        /*04bc*/ 	.word	0x00000002
        /*04c0*/ 	.word	0x00000060
        /*04c4*/ 	.short	0x010a
        /*04c6*/ 	.byte	0x3f
	.zero		1


	//   ....[52]....
        /*04c8*/ 	.word	0x0000f530
        /*04cc*/ 	.word	0x00000004
        /*04d0*/ 	.word	0x00016840
        /*04d4*/ 	.short	0x010a
        /*04d6*/ 	.byte	0x3f
	.zero		1


	//   ....[53]....
        /*04d8*/ 	.word	0x0000f6d0
        /*04dc*/ 	.word	0x00000003
        /*04e0*/ 	.word	0x00000060
        /*04e4*/ 	.short	0x010a
        /*04e6*/ 	.byte	0x3f
	.zero		1


	//   ....[54]....
        /*04e8*/ 	.word	0x0000fa70
        /*04ec*/ 	.word	0x00000003
        /*04f0*/ 	.word	0x00016840
        /*04f4*/ 	.short	0x010a
        /*04f6*/ 	.byte	0x3f
	.zero		1


	//   ....[55]....
        /*04f8*/ 	.word	0x0000fc10
        /*04fc*/ 	.word	0x00000003
        /*0500*/ 	.word	0x00000060
        /*0504*/ 	.short	0x010a
        /*0506*/ 	.byte	0x3f
	.zero		1


	//   ....[56]....
        /*0508*/ 	.word	0x0000ff40
        /*050c*/ 	.word	0x00000003
        /*0510*/ 	.word	0x00016860
        /*0514*/ 	.short	0x010a
        /*0516*/ 	.byte	0x3f
	.zero		1


	//   ....[57]....
        /*0518*/ 	.word	0x000102c0
        /*051c*/ 	.word	0x00000009
        /*0520*/ 	.word	0x00016820
        /*0524*/ 	.short	0x010a
        /*0526*/ 	.byte	0x3f
	.zero		1


	//   ....[58]....
        /*0528*/ 	.word	0x000103e0
        /*052c*/ 	.word	0x00000005
        /*0530*/ 	.word	0x00000000
        /*0534*/ 	.short	0x010a
        /*0536*/ 	.byte	0x3f
	.zero		1


	//   ....[59]....
        /*0538*/ 	.word	0x00010450
        /*053c*/ 	.word	0x00000003
        /*0540*/ 	.word	0x00000000
        /*0544*/ 	.short	0x010a
        /*0546*/ 	.byte	0x3f
	.zero		1


	//   ....[60]....
        /*0548*/ 	.word	0x000104b0
        /*054c*/ 	.word	0x00000013
        /*0550*/ 	.word	0x00000000
        /*0554*/ 	.short	0x010a
        /*0556*/ 	.byte	0x3f
	.zero		1


	//   ....[61]....
        /*0558*/ 	.word	0x000104e0
        /*055c*/ 	.word	0x00000007
        /*0560*/ 	.word	0x00000000
        /*0564*/ 	.short	0x010a
        /*0566*/ 	.byte	0x3f
	.zero		1


	//   ....[62]....
        /*0568*/ 	.word	0x00010550
        /*056c*/ 	.word	0x00000003
        /*0570*/ 	.word	0x00016800
        /*0574*/ 	.short	0x010a
        /*0576*/ 	.byte	0x3f
	.zero		1


	//   ....[63]....
        /*0578*/ 	.word	0x000105a0
        /*057c*/ 	.word	0x00000005
        /*0580*/ 	.word	0x00016830
        /*0584*/ 	.short	0x010a
        /*0586*/ 	.byte	0x3f
	.zero		1


	//   ....[64]....
        /*0588*/ 	.word	0x00010600
        /*058c*/ 	.word	0x0000000c
        /*0590*/ 	.word	0x00016830
        /*0594*/ 	.short	0x010a
        /*0596*/ 	.byte	0x3f
	.zero		1


	//   ....[65]....
        /*0598*/ 	.word	0x00010660
        /*059c*/ 	.word	0x0000000c
        /*05a0*/ 	.word	0x00016850
        /*05a4*/ 	.short	0x010a
        /*05a6*/ 	.byte	0x3f
	.zero		1


	//   ....[66]....
        /*05a8*/ 	.word	0x000106c0
        /*05ac*/ 	.word	0x00000009
        /*05b0*/ 	.word	0x00016830
        /*05b4*/ 	.short	0x010a
        /*05b6*/ 	.byte	0x3f
	.zero		1


	//   ....[67]....
        /*05b8*/ 	.word	0x00010720
        /*05bc*/ 	.word	0x00000009
        /*05c0*/ 	.word	0x00016850
        /*05c4*/ 	.short	0x010a
        /*05c6*/ 	.byte	0x3f
	.zero		1


	//   ....[68]....
        /*05c8*/ 	.word	0x00010780
        /*05cc*/ 	.word	0x00000009
        /*05d0*/ 	.word	0x00016830
        /*05d4*/ 	.short	0x010a
        /*05d6*/ 	.byte	0x3f
	.zero		1


	//   ....[69]....
        /*05d8*/ 	.word	0x000107e0
        /*05dc*/ 	.word	0x00000009
        /*05e0*/ 	.word	0x00016850
        /*05e4*/ 	.short	0x010a
        /*05e6*/ 	.byte	0x3f
	.zero		1


	//   ....[70]....
        /*05e8*/ 	.word	0x00010840
        /*05ec*/ 	.word	0x00000003
        /*05f0*/ 	.word	0x00016850
        /*05f4*/ 	.short	0x010a
        /*05f6*/ 	.byte	0x3f
	.zero		1


	//   ....[71]....
        /*05f8*/ 	.word	0x00010990
        /*05fc*/ 	.word	0x0000000d
        /*0600*/ 	.word	0x00016840
        /*0604*/ 	.short	0x010a
        /*0606*/ 	.byte	0x3f
	.zero		1


	//   ....[72]....
        /*0608*/ 	.word	0x000109f0
        /*060c*/ 	.word	0x00000005
        /*0610*/ 	.word	0x00016820
        /*0614*/ 	.short	0x010a
        /*0616*/ 	.byte	0x3f
	.zero		1


	//   ....[73]....
        /*0618*/ 	.word	0x00010a40
        /*061c*/ 	.word	0x00000003
        /*0620*/ 	.word	0x00016840
        /*0624*/ 	.short	0x010a
        /*0626*/ 	.byte	0x3f
	.zero		1


	//   ....[74]....
        /*0628*/ 	.word	0x00010a90
        /*062c*/ 	.word	0x00000002
        /*0630*/ 	.word	0x00000060
        /*0634*/ 	.short	0x010a
        /*0636*/ 	.byte	0x3f
	.zero		1


	//   ....[75]....
        /*0638*/ 	.word	0x00010ae0
        /*063c*/ 	.word	0x00000004
        /*0640*/ 	.word	0x00016840
        /*0644*/ 	.short	0x010a
        /*0646*/ 	.byte	0x3f
	.zero		1


	//   ....[76]....
        /*0648*/ 	.word	0x00010b30
        /*064c*/ 	.word	0x00000003
        /*0650*/ 	.word	0x00000060
        /*0654*/ 	.short	0x010a
        /*0656*/ 	.byte	0x3f
	.zero		1


	//   ....[77]....
        /*0658*/ 	.word	0x00010b80
        /*065c*/ 	.word	0x00000003
        /*0660*/ 	.word	0x00016840
        /*0664*/ 	.short	0x010a
        /*0666*/ 	.byte	0x3f
	.zero		1


	//   ....[78]....
        /*0668*/ 	.word	0x00010bd0
        /*066c*/ 	.word	0x00000003
        /*0670*/ 	.word	0x00000060
        /*0674*/ 	.short	0x010a
        /*0676*/ 	.byte	0x3f
	.zero		1


	//   ....[79]....
        /*0678*/ 	.word	0x00010c20
        /*067c*/ 	.word	0x00000003
        /*0680*/ 	.word	0x00016860
        /*0684*/ 	.short	0x010a
        /*0686*/ 	.byte	0x3f
	.zero		1


	//   ....[80]....
        /*0688*/ 	.word	0x00010d00
        /*068c*/ 	.word	0x00000009
        /*0690*/ 	.word	0x00016820
        /*0694*/ 	.short	0x010a
        /*0696*/ 	.byte	0x3f
	.zero		1


	//   ....[81]....
        /*0698*/ 	.word	0x00010d50
        /*069c*/ 	.word	0x00000005
        /*06a0*/ 	.word	0x00000000
        /*06a4*/ 	.short	0x010a
        /*06a6*/ 	.byte	0x3f
	.zero		1


	//   ....[82]....
        /*06a8*/ 	.word	0x00010da0
        /*06ac*/ 	.word	0x00000003
        /*06b0*/ 	.word	0x00000000
        /*06b4*/ 	.short	0x010a
        /*06b6*/ 	.byte	0x3f
	.zero		1


	//   ....[83]....
        /*06b8*/ 	.word	0x00010df0
        /*06bc*/ 	.word	0x00000013
        /*06c0*/ 	.word	0x00000000
        /*06c4*/ 	.short	0x010a
        /*06c6*/ 	.byte	0x3f
	.zero		1


	//----- nvinfo : EIATTR_NUM_MBARRIERS
	.align		4
.L_1579:
        /*06c8*/ 	.byte	0x03, 0x38
        /*06ca*/ 	.short	0x0016


	//----- nvinfo : EIATTR_EXIT_INSTR_OFFSETS
	.align		4
        /*06cc*/ 	.byte	0x04, 0x1c
        /*06ce*/ 	.short	(.L_1581 - .L_1580)


	//   ....[0]....
.L_1580:
        /*06d0*/ 	.word	0x00000a50


	//   ....[1]....
        /*06d4*/ 	.word	0x0000d8d0


	//   ....[2]....
        /*06d8*/ 	.word	0x0000d930


	//   ....[3]....
        /*06dc*/ 	.word	0x00010300


	//   ....[4]....
        /*06e0*/ 	.word	0x00010530


	//----- nvinfo : EIATTR_MAX_THREADS
	.align		4
.L_1581:
        /*06e4*/ 	.byte	0x04, 0x05
        /*06e6*/ 	.short	(.L_1583 - .L_1582)
.L_1582:
        /*06e8*/ 	.word	0x00000200
        /*06ec*/ 	.word	0x00000001
        /*06f0*/ 	.word	0x00000001


	//----- nvinfo : EIATTR_CRS_STACK_SIZE
	.align		4
.L_1583:
        /*06f4*/ 	.byte	0x04, 0x1e
        /*06f6*/ 	.short	(.L_1585 - .L_1584)
.L_1584:
        /*06f8*/ 	.word	0x00000000


	//----- nvinfo : EIATTR_CBANK_PARAM_SIZE
	.align		4
.L_1585:
        /*06fc*/ 	.byte	0x03, 0x19
        /*06fe*/ 	.short	0x0bf0


	//----- nvinfo : EIATTR_PARAM_CBANK
	.align		4
        /*0700*/ 	.byte	0x04, 0x0a
        /*0702*/ 	.short	(.L_1587 - .L_1586)
	.align		4
.L_1586:
        /*0704*/ 	.word	index@(.nv.constant0._ZN7cutlass13device_kernelIN5flash11enable_sm90INS1_16FlashAttnFwdSm90INS1_25CollectiveMainloopFwdSm90ILi2EN4cute5tupleIJNS5_1CILi1EEES8_S8_EEENS6_IJNS7_ILi192EEENS7_ILi128EEENS7_ILi64EEEEEELi64ENS_10bfloat16_tEfNS_4arch4Sm90ELb0ELb1ELb0ELb0ELb0ELb0ELb0ELb1ELb1ELb0ELb0ELb0EEENS1_21CollectiveEpilogueFwdINS6_IJSA_SC_SB_EEES9_SE_SG_Li384ELb0ELb0ELb0ELb0EEENS1_30DynamicPersistentTileSchedulerILi384ELi32ELb0ELb0ELb1EEEEEEEEEvNT_6ParamsE)
        /*0708*/ 	.short	0x0210
        /*070a*/ 	.short	0x0bf0


	//----- nvinfo : EIATTR_SW_WAR
	.align		4
.L_1587:
        /*070c*/ 	.byte	0x04, 0x36
        /*070e*/ 	.short	(.L_1589 - .L_1588)
.L_1588:
        /*0710*/ 	.word	0x00000008
.L_1589:


//--------------------- .nv.info._ZN7cutlass13device_kernelIN5flash11enable_sm90INS1_16FlashAttnFwdSm90INS1_25CollectiveMainloopFwdSm90ILi2EN4cute5tupleIJNS5_1CILi1EEES8_S8_EEENS6_IJNS7_ILi192EEENS7_ILi128EEENS7_ILi64EEEEEELi64ENS_10bfloat16_tEfNS_4arch4Sm90ELb0ELb1ELb0ELb1ELb0ELb0ELb0ELb1ELb1ELb0ELb0ELb0EEENS1_21CollectiveEpilogueFwdINS6_IJSA_SC_SB_EEES9_SE_SG_Li384ELb1ELb0ELb0ELb0EEENS1_36VarlenDynamicPersistentTileSchedulerILi192ELi128ELi384ELi32ELb0ELb0ELb1ELb1ELb0ELb1EEEEEEEEEvNT_6ParamsE --------------------------
	.section	.nv.info._ZN7cutlass13device_kernelIN5flash11enable_sm90INS1_16FlashAttnFwdSm90INS1_25CollectiveMainloopFwdSm90ILi2EN4cute5tupleIJNS5_1CILi1EEES8_S8_EEENS6_IJNS7_ILi192EEENS7_ILi128EEENS7_ILi64EEEEEELi64ENS_10bfloat16_tEfNS_4arch4Sm90ELb0ELb1ELb0ELb1ELb0ELb0ELb0ELb1ELb1ELb0ELb0ELb0EEENS1_21CollectiveEpilogueFwdINS6_IJSA_SC_SB_EEES9_SE_SG_Li384ELb1ELb0ELb0ELb0EEENS1_36VarlenDynamicPersistentTileSchedulerILi192ELi128ELi384ELi32ELb0ELb0ELb1ELb1ELb0ELb1EEEEEEEEEvNT_6ParamsE,"",@"SHT_CUDA_INFO"
	.sectionflags	@""
	.align	4


	//----- nvinfo : EIATTR_CUDA_API_VERSION
	.align		4
        /*0000*/ 	.byte	0x04, 0x37
        /*0002*/ 	.short	(.L_1591 - .L_1590)
.L_1590:
        /*0004*/ 	.word	0x00000082


	//----- nvinfo : EIATTR_KPARAM_INFO
	.align		4
.L_1591:
        /*0008*/ 	.byte	0x04, 0x17
        /*000a*/ 	.short	(.L_1593 - .L_1592)
.L_1592:
        /*000c*/ 	.word	0x00000000
        /*0010*/ 	.short	0x0000
        /*0012*/ 	.short	0x0070
        /*0014*/ 	.byte	0x00, 0xf0, 0x01, 0x28


	//----- nvinfo : EIATTR_SPARSE_MMA_MASK
	.align		4
.L_1593:
        /*0018*/ 	.byte	0x03, 0x50
        /*001a*/ 	.short	0x0000


	//----- nvinfo : EIATTR_MAXREG_COUNT
	.align		4
        /*001c*/ 	.byte	0x03, 0x1b
        /*001e*/ 	.short	0x0080


	//----- nvinfo : EIATTR_NUM_BARRIERS
	.align		4
        /*0020*/ 	.byte	0x02, 0x4c
        /*0022*/ 	.byte	0x10
	.zero		1


	//----- nvinfo : EIATTR_EXTERNS
	.align		4
        /*0024*/ 	.byte	0x04, 0x0f
        /*0026*/ 	.short	(.L_1595 - .L_1594)


	//   ....[0]....
	.align		4
.L_1594:
        /*0028*/ 	.word	index@(__assertfail)


	//----- nvinfo : EIATTR_ANNOTATIONS
	.align		4
.L_1595:
        /*002c*/ 	.byte	0x04, 0x55
        /*002e*/ 	.short	(.L_1597 - .L_1596)


	//   ....[0]....
.L_1596:
        /*0030*/ 	.word	0x00000001
        /*0034*/ 	.byte	0x70, 0x0d, 0x00, 0x00, 0x01, 0x00, 0x00, 0x00, 0x90, 0x0d, 0x00, 0x00, 0x01, 0x00, 0x00, 0x00
        /*0044*/ 	.byte	0xa0, 0x1a, 0x00, 0x00, 0x01, 0x00, 0x00, 0x00, 0x90, 0xcc, 0x00, 0x00, 0x01, 0x00, 0x00, 0x00
        /*0054*/ 	.byte	0x40, 0xd1, 0x00, 0x00, 0x01, 0x00, 0x00, 0x00, 0x40, 0xf3, 0x00, 0x00, 0x01, 0x00, 0x00, 0x00
        /*0064*/ 	.byte	0xd0, 0xfd, 0x00, 0x00


	//----- nvinfo : EIATTR_MERCURY_ISA_VERSION
	.align		4
.L_1597:
        /*0068*/ 	.byte	0x03, 0x5f
        /*006a*/ 	.short	0x0101


	//----- nvinfo : EIATTR_UNUSED_LOAD_BYTE_OFFSET
	.align		4
        /*006c*/ 	.byte	0x04, 0x44
        /*006e*/ 	.short	(.L_1599 - .L_1598)


	//   ....[0]....
.L_1598:
        /*0070*/ 	.word	0x00000a70
        /*0074*/ 	.word	0x0000fff0


	//   ....[1]....
        /*0078*/ 	.word	0x0000cc40
        /*007c*/ 	.word	0x0000fff0


	//----- nvinfo : EIATTR_INT_WARP_WIDE_INSTR_OFFSETS
	.align		4
.L_1599:
        /*0080*/ 	.byte	0x04, 0x31
        /*0082*/ 	.short	(.L_1601 - .L_1600)


	//   ....[0]....
.L_1600:
        /*0084*/ 	.word	0x00000160


	//   ....[1]....
        /*0088*/ 	.word	0x000001a0


	//   ....[2]....
        /*008c*/ 	.word	0x00000210


	//   ....[3]....
        /*0090*/ 	.word	0x0000f980


	//   ....[4]....
        /*0094*/ 	.word	0x0000fa10


	//   ....[5]....
        /*0098*/ 	.word	0x0000fec0


	//   ....[6]....
        /*009c*/ 	.word	0x0000ff00


	//   ....[7]....
        /*00a0*/ 	.word	0x000118a0


	//   ....[8]....
        /*00a4*/ 	.word	0x00011930


	//----- nvinfo : EIATTR_COOP_GROUP_MASK_REGIDS
	.align		4
.L_1601:
        /*00a8*/ 	.byte	0x04, 0x29
        /*00aa*/ 	.short	(.L_1603 - .L_1602)


	//   ....[0]....
.L_1602:
        /*00ac*/ 	.word	0xffffffff


	//   ....[1]....
        /*00b0*/ 	.word	0xffffffff


	//   ....[2]....
        /*00b4*/ 	.word	0xffffffff


	//   ....[3]....
        /*00b8*/ 	.word	0xffffffff


	//   ....[4]....
        /*00bc*/ 	.word	0xffffffff


	//   ....[5]....
        /*00c0*/ 	.word	0xffffffff


	//   ....[6]....
        /*00c4*/ 	.word	0xffffffff


	//   ....[7]....
        /*00c8*/ 	.word	0xffffffff


	//   ....[8]....
        /*00cc*/ 	.word	0xffffffff


	//   ....[9]....
        /*00d0*/ 	.word	0xffffffff


	//   ....[10]....
        /*00d4*/ 	.word	0xffffffff


	//   ....[11]....
        /*00d8*/ 	.word	0xffffffff


	//   ....[12]....
        /*00dc*/ 	.word	0xffffffff


	//   ....[13]....
        /*00e0*/ 	.word	0xffffffff


	//   ....[14]....
        /*00e4*/ 	.word	0xffffffff


	//   ....[15]....
        /*00e8*/ 	.word	0xffffffff


	//   ....[16]....
        /*00ec*/ 	.word	0xffffffff


	//   ....[17]....
        /*00f0*/ 	.word	0xffffffff


	//   ....[18]....
        /*00f4*/ 	.word	0xffffffff


	//   ....[19]....
        /*00f8*/ 	.word	0xffffffff


	//   ....[20]....
        /*00fc*/ 	.word	0xffffffff


	//   ....[21]....
        /*0100*/ 	.word	0xffffffff


	//   ....[22]....
        /*0104*/ 	.word	0xffffffff


	//   ....[23]....
        /*0108*/ 	.word	0xffffffff


	//   ....[24]....
        /*010c*/ 	.word	0xffffffff


	//   ....[25]....
        /*0110*/ 	.word	0xffffffff


	//   ....[26]....
        /*0114*/ 	.word	0xffffffff


	//   ....[27]....
        /*0118*/ 	.word	0xffffffff


	//   ....[28]....
        /*011c*/ 	.word	0xffffffff


	//   ....[29]....
        /*0120*/ 	.word	0xffffffff


	//   ....[30]....
        /*0124*/ 	.word	0xffffffff


	//   ....[31]....
        /*0128*/ 	.word	0xffffffff


	//   ....[32]....
        /*012c*/ 	.word	0xffffffff


	//   ....[33]....
        /*0130*/ 	.word	0xffffffff


	//   ....[34]....
        /*0134*/ 	.word	0xffffffff


	//   ....[35]....
        /*0138*/ 	.word	0xffffffff


	//   ....[36]....
        /*013c*/ 	.word	0xffffffff


	//   ....[37]....
        /*0140*/ 	.word	0xffffffff


	//   ....[38]....
        /*0144*/ 	.word	0xffffffff


	//   ....[39]....
        /*0148*/ 	.word	0xffffffff


	//   ....[40]....
        /*014c*/ 	.word	0xffffffff


	//   ....[41]....
        /*0150*/ 	.word	0xffffffff


	//   ....[42]....
        /*0154*/ 	.word	0xffffffff


	//   ....[43]....
        /*0158*/ 	.word	0xffffffff


	//   ....[44]....
        /*015c*/ 	.word	0xffffffff


	//   ....[45]....
        /*0160*/ 	.word	0xffffffff


	//   ....[46]....
        /*0164*/ 	.word	0xffffffff


	//   ....[47]....
        /*0168*/ 	.word	0xffffffff


	//   ....[48]....
        /*016c*/ 	.word	0xffffffff


	//   ....[49]....
        /*0170*/ 	.word	0xffffffff


	//   ....[50]....
        /*0174*/ 	.word	0xffffffff


	//   ....[51]....
        /*0178*/ 	.word	0xffffffff


	//   ....[52]....
        /*017c*/ 	.word	0xffffffff


	//   ....[53]....
        /*0180*/ 	.word	0xffffffff


	//   ....[54]....
        /*0184*/ 	.word	0xffffffff


	//   ....[55]....
        /*0188*/ 	.word	0xffffffff


	//   ....[56]....
        /*018c*/ 	.word	0xffffffff


	//   ....[57]....
        /*0190*/ 	.word	0xffffffff


	//   ....[58]....
        /*0194*/ 	.word	0xffffffff


	//   ....[59]....
        /*0198*/ 	.word	0xffffffff


	//   ....[60]....
        /*019c*/ 	.word	0xffffffff


	//   ....[61]....
        /*01a0*/ 	.word	0xffffffff


	//   ....[62]....
        /*01a4*/ 	.word	0x0500000f


	//   ....[63]....
        /*01a8*/ 	.word	0x0500000f


	//   ....[64]....
        /*01ac*/ 	.word	0x0500000f


	//   ....[65]....
        /*01b0*/ 	.word	0x0500000f


	//   ....[66]....
        /*01b4*/ 	.word	0x0500000f


	//   ....[67]....
        /*01b8*/ 	.word	0x0500000f


	//   ....[68]....
        /*01bc*/ 	.word	0x0500000f


	//   ....[69]....
        /*01c0*/ 	.word	0x0500000f


	//   ....[70]....
        /*01c4*/ 	.word	0x0500000f


	//   ....[71]....
        /*01c8*/ 	.word	0x0500000f


	//   ....[72]....
        /*01cc*/ 	.word	0x0500000f


	//   ....[73]....
        /*01d0*/ 	.word	0x0500000f


	//   ....[74]....
        /*01d4*/ 	.word	0x0500000f


	//   ....[75]....
        /*01d8*/ 	.word	0x0500000f


	//   ....[76]....
        /*01dc*/ 	.word	0x0500000f


	//   ....[77]....
        /*01e0*/ 	.word	0x0500000f


	//   ....[78]....
        /*01e4*/ 	.word	0x0500000f


	//   ....[79]....
        /*01e8*/ 	.word	0x0500000f


	//   ....[80]....
        /*01ec*/ 	.word	0x0500000f


	//----- nvinfo : EIATTR_COOP_GROUP_INSTR_OFFSETS
	.align		4
.L_1603:
        /*01f0*/ 	.byte	0x04, 0x28
        /*01f2*/ 	.short	(.L_1605 - .L_1604)


	//   ....[0]....
.L_1604:
        /*01f4*/ 	.word	0x00000070


	//   ....[1]....
        /*01f8*/ 	.word	0x00000170


	//   ....[2]....
        /*01fc*/ 	.word	0x000001c0


	//   ....[3]....
        /*0200*/ 	.word	0x000003f0


	//   ....[4]....
        /*0204*/ 	.word	0x00000550


	//   ....[5]....
        /*0208*/ 	.word	0x00000670


	//   ....[6]....
        /*020c*/ 	.word	0x000007d0


	//   ....[7]....
        /*0210*/ 	.word	0x00001750


	//   ....[8]....
        /*0214*/ 	.word	0x000031b0


	//   ....[9]....
        /*0218*/ 	.word	0x000032c0


	//   ....[10]....
        /*021c*/ 	.word	0x00003bb0


	//   ....[11]....
        /*0220*/ 	.word	0x00003c10


	//   ....[12]....
        /*0224*/ 	.word	0x00005f60


	//   ....[13]....
        /*0228*/ 	.word	0x00006000


	//   ....[14]....
        /*022c*/ 	.word	0x000068c0


	//   ....[15]....
        /*0230*/ 	.word	0x00006930


	//   ....[16]....
        /*0234*/ 	.word	0x00008090


	//   ....[17]....
        /*0238*/ 	.word	0x000080c0


	//   ....[18]....
        /*023c*/ 	.word	0x00008600


	//   ....[19]....
        /*0240*/ 	.word	0x00008680


	//   ....[20]....
        /*0244*/ 	.word	0x0000ac10


	//   ....[21]....
        /*0248*/ 	.word	0x0000ad10


	//   ....[22]....
        /*024c*/ 	.word	0x0000b550


	//   ....[23]....
        /*0250*/ 	.word	0x0000b5c0


	//   ....[24]....
        /*0254*/ 	.word	0x0000c500


	//   ....[25]....
        /*0258*/ 	.word	0x0000c540


	//   ....[26]....
        /*025c*/ 	.word	0x0000c630


	//   ....[27]....
        /*0260*/ 	.word	0x0000c640


	//   ....[28]....
        /*0264*/ 	.word	0x0000e580


	//   ....[29]....
        /*0268*/ 	.word	0x0000e700


	//   ....[30]....
        /*026c*/ 	.word	0x0000e730


	//   ....[31]....
        /*0270*/ 	.word	0x0000e770


	//   ....[32]....
        /*0274*/ 	.word	0x0000e7e0


	//   ....[33]....
        /*0278*/ 	.word	0x0000e840


	//   ....[34]....
        /*027c*/ 	.word	0x0000e880


	//   ....[35]....
        /*0280*/ 	.word	0x0000ea00


	//   ....[36]....
        /*0284*/ 	.word	0x0000ea60


	//   ....[37]....
        /*0288*/ 	.word	0x0000eaa0


	//   ....[38]....
        /*028c*/ 	.word	0x0000eae0


	//   ....[39]....
        /*0290*/ 	.word	0x0000eb10


	//   ....[40]....
        /*0294*/ 	.word	0x0000eb40


	//   ....[41]....
        /*0298*/ 	.word	0x0000ebe0


	//   ....[42]....
        /*029c*/ 	.word	0x0000ec40


	//   ....[43]....
        /*02a0*/ 	.word	0x0000ecd0


	//   ....[44]....
        /*02a4*/ 	.word	0x00011bf0


	//   ....[45]....
        /*02a8*/ 	.word	0x00011c00


	//   ....[46]....
        /*02ac*/ 	.word	0x00011cf0


	//   ....[47]....
        /*02b0*/ 	.word	0x00011d50


	//   ....[48]....
        /*02b4*/ 	.word	0x00011d90


	//   ....[49]....
        /*02b8*/ 	.word	0x00011dd0


	//   ....[50]....
        /*02bc*/ 	.word	0x00011e00


	//   ....[51]....
        /*02c0*/ 	.word	0x00011e30


	//   ....[52]....
        /*02c4*/ 	.word	0x00011fa0


	//   ....[53]....
        /*02c8*/ 	.word	0x00012000


	//   ....[54]....
        /*02cc*/ 	.word	0x00012040


	//   ....[55]....
        /*02d0*/ 	.word	0x00012080


	//   ....[56]....
        /*02d4*/ 	.word	0x000120b0


	//   ....[57]....
        /*02d8*/ 	.word	0x000120e0


	//   ....[58]....
        /*02dc*/ 	.word	0x000121a0


	//   ....[59]....
        /*02e0*/ 	.word	0x000121c0


	//   ....[60]....
        /*02e4*/ 	.word	0x00012230


	//   ....[61]....
        /*02e8*/ 	.word	0x00012880


	//   ....[62]....
        /*02ec*/ 	.word	0x00012ee0


	//   ....[63]....
        /*02f0*/ 	.word	0x000132d0


	//   ....[64]....
        /*02f4*/ 	.word	0x00013360


	//   ....[65]....
        /*02f8*/ 	.word	0x00013400


	//   ....[66]....
        /*02fc*/ 	.word	0x000134b0


	//   ....[67]....
        /*0300*/ 	.word	0x00013530


	//   ....[68]....
        /*0304*/ 	.word	0x000135b0


	//   ....[69]....
        /*0308*/ 	.word	0x00013630


	//   ....[70]....
        /*030c*/ 	.word	0x000136b0


	//   ....[71]....
        /*0310*/ 	.word	0x00013740


	//   ....[72]....
        /*0314*/ 	.word	0x000137f0


	//   ....[73]....
        /*0318*/ 	.word	0x00013870


	//   ....[74]....
        /*031c*/ 	.word	0x000138f0


	//   ....[75]....
        /*0320*/ 	.word	0x00013970


	//   ....[76]....
        /*0324*/ 	.word	0x000139f0


	//   ....[77]....
        /*0328*/ 	.word	0x00013a60


	//   ....[78]....
        /*032c*/ 	.word	0x00013b00


	//   ....[79]....
        /*0330*/ 	.word	0x00013b90


	//   ....[80]....
        /*0334*/ 	.word	0x00013cb0


	//----- nvinfo : EIATTR_REG_RECONFIG
	.align		4
.L_1605:
        /*0338*/ 	.byte	0x01, 0x54
	.zero		2


	//----- nvinfo : EIATTR_SYSCALL_OFFSETS
	.align		4
        /*033c*/ 	.byte	0x04, 0x46
        /*033e*/ 	.short	(.L_1607 - .L_1606)


	//   ....[0]....
.L_1606:
        /*0340*/ 	.word	0x00001900


	//   ....[1]....
        /*0344*/ 	.word	0x0000fb90


	//   ....[2]....
        /*0348*/ 	.word	0x0000fcc0


	//   ....[3]....
        /*034c*/ 	.word	0x0000fdc0


	//----- nvinfo : EIATTR_MBARRIER_INSTR_OFFSETS
	.align		4
.L_1607:
        /*0350*/ 	.byte	0x04, 0x39
        /*0352*/ 	.short	(.L_1609 - .L_1608)


	//   ....[0]....
.L_1608:
        /*0354*/ 	.word	0x000002a0
        /*0358*/ 	.word	0x000000ff
        /*035c*/ 	.word	0x00016800
        /*0360*/ 	.short	0x0100
        /*0362*/ 	.byte	0x08
	.zero		1


	//   ....[1]....
        /*0364*/ 	.word	0x000002b0
        /*0368*/ 	.word	0x000000ff
        /*036c*/ 	.word	0x00016820
        /*0370*/ 	.short	0x0100
        /*0372*/ 	.byte	0x08
	.zero		1


	//   ....[2]....
        /*0374*/ 	.word	0x000003a0
        /*0378*/ 	.word	0x000000ff
        /*037c*/ 	.word	0x00016830
        /*0380*/ 	.short	0x0100
        /*0382*/ 	.byte	0x08
	.zero		1


	//   ....[3]....
        /*0384*/ 	.word	0x000003b0
        /*0388*/ 	.word	0x000000ff
        /*038c*/ 	.word	0x00016840
        /*0390*/ 	.short	0x0100
        /*0392*/ 	.byte	0x08
	.zero		1


	//   ....[4]....
        /*0394*/ 	.word	0x000003c0
        /*0398*/ 	.word	0x000000ff
        /*039c*/ 	.word	0x00016838
        /*03a0*/ 	.short	0x0100
        /*03a2*/ 	.byte	0x08
	.zero		1


	//   ....[5]....
        /*03a4*/ 	.word	0x000003d0
        /*03a8*/ 	.word	0x000000ff
        /*03ac*/ 	.word	0x00016848
        /*03b0*/ 	.short	0x0100
        /*03b2*/ 	.byte	0x08
	.zero		1


	//   ....[6]....
        /*03b4*/ 	.word	0x00000500
        /*03b8*/ 	.word	0x000000ff
        /*03bc*/ 	.word	0x00016850
        /*03c0*/ 	.short	0x0100
        /*03c2*/ 	.byte	0x08
	.zero		1


	//   ....[7]....
        /*03c4*/ 	.word	0x00000510
        /*03c8*/ 	.word	0x000000ff
        /*03cc*/ 	.word	0x00016860
        /*03d0*/ 	.short	0x0100
        /*03d2*/ 	.byte	0x08
	.zero		1


	//   ....[8]....
        /*03d4*/ 	.word	0x00000520
        /*03d8*/ 	.word	0x000000ff
        /*03dc*/ 	.word	0x00016858
        /*03e0*/ 	.short	0x0100
        /*03e2*/ 	.byte	0x08
	.zero		1


	//   ....[9]....
        /*03e4*/ 	.word	0x00000530
        /*03e8*/ 	.word	0x000000ff
        /*03ec*/ 	.word	0x00016868
        /*03f0*/ 	.short	0x0100
        /*03f2*/ 	.byte	0x08
	.zero		1


	//   ....[10]....
        /*03f4*/ 	.word	0x00000620
        /*03f8*/ 	.word	0x000000ff
        /*03fc*/ 	.word	0x00016870
        /*0400*/ 	.short	0x0100
        /*0402*/ 	.byte	0x06
	.zero		1


	//   ....[11]....
        /*0404*/ 	.word	0x00000630
        /*0408*/ 	.word	0x000000ff
        /*040c*/ 	.word	0x00016880
        /*0410*/ 	.short	0x0100
        /*0412*/ 	.byte	0x06
	.zero		1


	//   ....[12]....
        /*0414*/ 	.word	0x00000640
        /*0418*/ 	.word	0x000000ff
        /*041c*/ 	.word	0x00016878
        /*0420*/ 	.short	0x0100
        /*0422*/ 	.byte	0x06
	.zero		1


	//   ....[13]....
        /*0424*/ 	.word	0x00000650
        /*0428*/ 	.word	0x000000ff
        /*042c*/ 	.word	0x00016888
        /*0430*/ 	.short	0x0100
        /*0432*/ 	.byte	0x06
	.zero		1


	//   ....[14]....
        /*0434*/ 	.word	0x00000780
        /*0438*/ 	.word	0x000000ff
        /*043c*/ 	.word	0x00016890
        /*0440*/ 	.short	0x0100
        /*0442*/ 	.byte	0x08
	.zero		1


	//   ....[15]....
        /*0444*/ 	.word	0x00000790
        /*0448*/ 	.word	0x000000ff
        /*044c*/ 	.word	0x000168a0
        /*0450*/ 	.short	0x0100
        /*0452*/ 	.byte	0x08
	.zero		1


	//   ....[16]....
        /*0454*/ 	.word	0x000007a0
        /*0458*/ 	.word	0x000000ff
        /*045c*/ 	.word	0x00016898
        /*0460*/ 	.short	0x0100
        /*0462*/ 	.byte	0x08
	.zero		1


	//   ....[17]....
        /*0464*/ 	.word	0x000007b0
        /*0468*/ 	.word	0x000000ff
        /*046c*/ 	.word	0x000168a8
        /*0470*/ 	.short	0x0100
        /*0472*/ 	.byte	0x08
	.zero		1


	//   ....[18]....
        /*0474*/ 	.word	0x000008e0
        /*0478*/ 	.word	0x000000ff
        /*047c*/ 	.word	0x000168b0
        /*0480*/ 	.short	0x0100
        /*0482*/ 	.byte	0x08
	.zero		1


	//   ....[19]....
        /*0484*/ 	.word	0x000008f0
        /*0488*/ 	.word	0x000000ff
        /*048c*/ 	.word	0x000168c0
        /*0490*/ 	.short	0x0100
        /*0492*/ 	.byte	0x08
	.zero		1


	//   ....[20]....
        /*0494*/ 	.word	0x00000900
        /*0498*/ 	.word	0x000000ff
        /*049c*/ 	.word	0x000168b8
        /*04a0*/ 	.short	0x0100
        /*04a2*/ 	.byte	0x08
	.zero		1


	//   ....[21]....
        /*04a4*/ 	.word	0x00000910
        /*04a8*/ 	.word	0x000000ff
        /*04ac*/ 	.word	0x000168c8
        /*04b0*/ 	.short	0x0100
        /*04b2*/ 	.byte	0x08
	.zero		1


	//   ....[22]....
        /*04b4*/ 	.word	0x00001980
        /*04b8*/ 	.word	0x000000ff
        /*04bc*/ 	.word	0x00016800
        /*04c0*/ 	.short	0x010a
        /*04c2*/ 	.byte	0x2d
	.zero		1


	//   ....[23]....
        /*04c4*/ 	.word	0x00001a00
        /*04c8*/ 	.word	0x00000005
        /*04cc*/ 	.word	0x00016830
        /*04d0*/ 	.short	0x010a
        /*04d2*/ 	.byte	0x3f
	.zero		1


	//   ....[24]....
        /*04d4*/ 	.word	0x00001a60
        /*04d8*/ 	.word	0x00000005
        /*04dc*/ 	.word	0x00016830
        /*04e0*/ 	.short	0x010a
        /*04e2*/ 	.byte	0x3f
	.zero		1


	//   ....[25]....
        /*04e4*/ 	.word	0x00001dc0
        /*04e8*/ 	.word	0x00000000
        /*04ec*/ 	.word	0x00000000
        /*04f0*/ 	.short	0x0101
        /*04f2*/ 	.byte	0x3f
	.zero		1


	//   ....[26]....
        /*04f4*/ 	.word	0x00004b70
        /*04f8*/ 	.word	0x000000ff
        /*04fc*/ 	.word	0x00016830
        /*0500*/ 	.short	0x010a
        /*0502*/ 	.byte	0x06
	.zero		1


	//   ....[27]....
        /*0504*/ 	.word	0x00004bb0
        /*0508*/ 	.word	0x000000ff
        /*050c*/ 	.word	0x00016830
        /*0510*/ 	.short	0x010a
        /*0512*/ 	.byte	0x06
	.zero		1


	//   ....[28]....
        /*0514*/ 	.word	0x00004db0
        /*0518*/ 	.word	0x000000ff
        /*051c*/ 	.word	0x00016850
        /*0520*/ 	.short	0x010a
        /*0522*/ 	.byte	0x06
	.zero		1


	//   ....[29]....
        /*0524*/ 	.word	0x00004df0
        /*0528*/ 	.word	0x000000ff
        /*052c*/ 	.word	0x00016850
        /*0530*/ 	.short	0x010a
        /*0532*/ 	.byte	0x06
	.zero		1


	//   ....[30]....
        /*0534*/ 	.word	0x000051e0
        /*0538*/ 	.word	0x0000000c
        /*053c*/ 	.word	0x00000000
        /*0540*/ 	.short	0x0101
        /*0542*/ 	.byte	0x3f
	.zero		1


	//   ....[31]....
        /*0544*/ 	.word	0x00007040
        /*0548*/ 	.word	0x0000001d
        /*054c*/ 	.word	0x00000000
        /*0550*/ 	.short	0x0101
        /*0552*/ 	.byte	0x3f
	.zero		1


	//   ....[32]....
        /*0554*/ 	.word	0x00007ac0
        /*0558*/ 	.word	0x000000ff
        /*055c*/ 	.word	0x00016830
        /*0560*/ 	.short	0x010a
        /*0562*/ 	.byte	0x06
	.zero		1


	//   ....[33]....
        /*0564*/ 	.word	0x00007b00
        /*0568*/ 	.word	0x000000ff
        /*056c*/ 	.word	0x00016830
        /*0570*/ 	.short	0x010a
        /*0572*/ 	.byte	0x06
	.zero		1


	//   ....[34]....
        /*0574*/ 	.word	0x00007d00
        /*0578*/ 	.word	0x000000ff
        /*057c*/ 	.word	0x00016850
        /*0580*/ 	.short	0x010a
        /*0582*/ 	.byte	0x06
	.zero		1


	//   ....[35]....
        /*0584*/ 	.word	0x00007d40
        /*0588*/ 	.word	0x000000ff
        /*058c*/ 	.word	0x00016850
        /*0590*/ 	.short	0x010a
        /*0592*/ 	.byte	0x06
	.zero		1


	//   ....[36]....
        /*0594*/ 	.word	0x00008fa0
        /*0598*/ 	.word	0x0000001b
        /*059c*/ 	.word	0x00000000
        /*05a0*/ 	.short	0x0101
        /*05a2*/ 	.byte	0x3f
	.zero		1


	//   ....[37]....
        /*05a4*/ 	.word	0x00009050
        /*05a8*/ 	.word	0x0000001f
        /*05ac*/ 	.word	0x00000000
        /*05b0*/ 	.short	0x0101
        /*05b2*/ 	.byte	0x3f
	.zero		1


	//   ....[38]....
        /*05b4*/ 	.word	0x00009840
        /*05b8*/ 	.word	0x000000ff
        /*05bc*/ 	.word	0x00016830
        /*05c0*/ 	.short	0x010a
        /*05c2*/ 	.byte	0x06
	.zero		1


	//   ....[39]....
        /*05c4*/ 	.word	0x00009880
        /*05c8*/ 	.word	0x000000ff
        /*05cc*/ 	.word	0x00016830
        /*05d0*/ 	.short	0x010a
        /*05d2*/ 	.byte	0x06
	.zero		1


	//   ....[40]....
        /*05d4*/ 	.word	0x00009a80
        /*05d8*/ 	.word	0x000000ff
        /*05dc*/ 	.word	0x00016850
        /*05e0*/ 	.short	0x010a
        /*05e2*/ 	.byte	0x06
	.zero		1


	//   ....[41]....
        /*05e4*/ 	.word	0x00009ac0
        /*05e8*/ 	.word	0x000000ff
        /*05ec*/ 	.word	0x00016850
        /*05f0*/ 	.short	0x010a
        /*05f2*/ 	.byte	0x06
	.zero		1


	//   ....[42]....
        /*05f4*/ 	.word	0x00009eb0
        /*05f8*/ 	.word	0x0000000a
        /*05fc*/ 	.word	0x00000000
        /*0600*/ 	.short	0x0101
        /*0602*/ 	.byte	0x3f
	.zero		1


	//   ....[43]....
        /*0604*/ 	.word	0x0000bc50
        /*0608*/ 	.word	0x0000001b
        /*060c*/ 	.word	0x00000000
        /*0610*/ 	.short	0x0101
        /*0612*/ 	.byte	0x3f
	.zero		1


	//   ....[44]....
        /*0614*/ 	.word	0x0000c470
        /*0618*/ 	.word	0x000000ff
        /*061c*/ 	.word	0x00016850
        /*0620*/ 	.short	0x010a
        /*0622*/ 	.byte	0x05
	.zero		1


	//   ....[45]....
        /*0624*/ 	.word	0x0000c4b0
        /*0628*/ 	.word	0x000000ff
        /*062c*/ 	.word	0x00016850
        /*0630*/ 	.short	0x010a
        /*0632*/ 	.byte	0x05
	.zero		1


	//   ....[46]....
        /*0634*/ 	.word	0x0000c9e0
        /*0638*/ 	.word	0x00000008
        /*063c*/ 	.word	0x00000000
        /*0640*/ 	.short	0x0101
        /*0642*/ 	.byte	0x3f
	.zero		1


	//   ....[47]....
        /*0644*/ 	.word	0x0000d790
        /*0648*/ 	.word	0x00000000
        /*064c*/ 	.word	0x00000000
        /*0650*/ 	.short	0x0101
        /*0652*/ 	.byte	0x3f
	.zero		1


	//   ....[48]....
        /*0654*/ 	.word	0x00010250
        /*0658*/ 	.word	0x00000005
        /*065c*/ 	.word	0x00016840
        /*0660*/ 	.short	0x010a
        /*0662*/ 	.byte	0x3f
	.zero		1


	//   ....[49]....
        /*0664*/ 	.word	0x00010580
        /*0668*/ 	.word	0x00000019
        /*066c*/ 	.word	0x00016820
        /*0670*/ 	.short	0x010a
        /*0672*/ 	.byte	0x3f
	.zero		1


	//   ....[50]....
        /*0674*/ 	.word	0x00010860
        /*0678*/ 	.word	0x00000003
        /*067c*/ 	.word	0x00016840
        /*0680*/ 	.short	0x010a
        /*0682*/ 	.byte	0x3f
	.zero		1


	//   ....[51]....
        /*0684*/ 	.word	0x00010a40
        /*0688*/ 	.word	0x00000002
        /*068c*/ 	.word	0x00000060
        /*0690*/ 	.short	0x010a
        /*0692*/ 	.byte	0x3f
	.zero		1


	//   ....[52]....
        /*0694*/ 	.word	0x00010ec0
        /*0698*/ 	.word	0x00000003
        /*069c*/ 	.word	0x00016840
        /*06a0*/ 	.short	0x010a
        /*06a2*/ 	.byte	0x3f
	.zero		1


	//   ....[53]....
        /*06a4*/ 	.word	0x000110a0
        /*06a8*/ 	.word	0x00000003
        /*06ac*/ 	.word	0x00000060
        /*06b0*/ 	.short	0x010a
        /*06b2*/ 	.byte	0x3f
	.zero		1


	//   ....[54]....
        /*06b4*/ 	.word	0x00011470
        /*06b8*/ 	.word	0x00000002
        /*06bc*/ 	.word	0x00016840
        /*06c0*/ 	.short	0x010a
        /*06c2*/ 	.byte	0x3f
	.zero		1


	//   ....[55]....
        /*06c4*/ 	.word	0x00011660
        /*06c8*/ 	.word	0x00000002
        /*06cc*/ 	.word	0x00000060
        /*06d0*/ 	.short	0x010a
        /*06d2*/ 	.byte	0x3f
	.zero		1


	//   ....[56]....
        /*06d4*/ 	.word	0x000119a0
        /*06d8*/ 	.word	0x00000003
        /*06dc*/ 	.word	0x00016860
        /*06e0*/ 	.short	0x010a
        /*06e2*/ 	.byte	0x3f
	.zero		1


	//   ....[57]....
        /*06e4*/ 	.word	0x00012800
        /*06e8*/ 	.word	0x00000009
        /*06ec*/ 	.word	0x00016820
        /*06f0*/ 	.short	0x010a
        /*06f2*/ 	.byte	0x3f
	.zero		1


	//   ....[58]....
        /*06f4*/ 	.word	0x000129a0
        /*06f8*/ 	.word	0x00000007
        /*06fc*/ 	.word	0x00000000
        /*0700*/ 	.short	0x010a
        /*0702*/ 	.byte	0x3f
	.zero		1


	//   ....[59]....
        /*0704*/ 	.word	0x00012a10
        /*0708*/ 	.word	0x00000003
        /*070c*/ 	.word	0x00000000
        /*0710*/ 	.short	0x010a
        /*0712*/ 	.byte	0x3f
	.zero		1


	//   ....[60]....
        /*0714*/ 	.word	0x00012a70
        /*0718*/ 	.word	0x00000005
        /*071c*/ 	.word	0x00000000
        /*0720*/ 	.short	0x010a
        /*0722*/ 	.byte	0x3f
	.zero		1


	//   ....[61]....
        /*0724*/ 	.word	0x00012aa0
        /*0728*/ 	.word	0x00000003
        /*072c*/ 	.word	0x00000000
        /*0730*/ 	.short	0x010a
        /*0732*/ 	.byte	0x3f
	.zero		1


	//   ....[62]....
        /*0734*/ 	.word	0x00012b10
        /*0738*/ 	.word	0x00000003
        /*073c*/ 	.word	0x00016800
        /*0740*/ 	.short	0x010a
        /*0742*/ 	.byte	0x3f
	.zero		1


	//   ....[63]....
        /*0744*/ 	.word	0x00012b60
        /*0748*/ 	.word	0x00000005
        /*074c*/ 	.word	0x00016830
        /*0750*/ 	.short	0x010a
        /*0752*/ 	.byte	0x3f
	.zero		1


	//   ....[64]....
        /*0754*/ 	.word	0x00012bc0
        /*0758*/ 	.word	0x0000000f
        /*075c*/ 	.word	0x00016830
        /*0760*/ 	.short	0x010a
        /*0762*/ 	.byte	0x3f
	.zero		1


	//   ....[65]....
        /*0764*/ 	.word	0x00012c20
        /*0768*/ 	.word	0x0000000f
        /*076c*/ 	.word	0x00016850
        /*0770*/ 	.short	0x010a
        /*0772*/ 	.byte	0x3f
	.zero		1


	//   ....[66]....
        /*0774*/ 	.word	0x00012c80
        /*0778*/ 	.word	0x0000000b
        /*077c*/ 	.word	0x00016830
        /*0780*/ 	.short	0x010a
        /*0782*/ 	.byte	0x3f
	.zero		1


	//   ....[67]....
        /*0784*/ 	.word	0x00012ce0
        /*0788*/ 	.word	0x0000000b
        /*078c*/ 	.word	0x00016850
        /*0790*/ 	.short	0x010a
        /*0792*/ 	.byte	0x3f
	.zero		1


	//   ....[68]....
        /*0794*/ 	.word	0x00012d40
        /*0798*/ 	.word	0x00000015
        /*079c*/ 	.word	0x00016830
        /*07a0*/ 	.short	0x010a
        /*07a2*/ 	.byte	0x3f
	.zero		1


	//   ....[69]....
        /*07a4*/ 	.word	0x00012da0
        /*07a8*/ 	.word	0x00000015
        /*07ac*/ 	.word	0x00016850
        /*07b0*/ 	.short	0x010a
        /*07b2*/ 	.byte	0x3f
	.zero		1


	//   ....[70]....
        /*07b4*/ 	.word	0x00012e00
        /*07b8*/ 	.word	0x00000004
        /*07bc*/ 	.word	0x00016850
        /*07c0*/ 	.short	0x010a
        /*07c2*/ 	.byte	0x3f
	.zero		1


	//   ....[71]....
        /*07c4*/ 	.word	0x00012fa0
        /*07c8*/ 	.word	0x00000005
        /*07cc*/ 	.word	0x00016840
        /*07d0*/ 	.short	0x010a
        /*07d2*/ 	.byte	0x3f
	.zero		1


	//   ....[72]....
        /*07d4*/ 	.word	0x00012ff0
        /*07d8*/ 	.word	0x00000019
        /*07dc*/ 	.word	0x00016820
        /*07e0*/ 	.short	0x010a
        /*07e2*/ 	.byte	0x3f
	.zero		1


	//   ....[73]....
        /*07e4*/ 	.word	0x00013040
        /*07e8*/ 	.word	0x00000003
        /*07ec*/ 	.word	0x00016840
        /*07f0*/ 	.short	0x010a
        /*07f2*/ 	.byte	0x3f
	.zero		1


	//   ....[74]....
        /*07f4*/ 	.word	0x00013090
        /*07f8*/ 	.word	0x00000002
        /*07fc*/ 	.word	0x00000060
        /*0800*/ 	.short	0x010a
        /*0802*/ 	.byte	0x3f
	.zero		1


	//   ....[75]....
        /*0804*/ 	.word	0x000130e0
        /*0808*/ 	.word	0x00000003
        /*080c*/ 	.word	0x00016840
        /*0810*/ 	.short	0x010a
        /*0812*/ 	.byte	0x3f
	.zero		1


	//   ....[76]....
        /*0814*/ 	.word	0x00013130
        /*0818*/ 	.word	0x00000003
        /*081c*/ 	.word	0x00000060
        /*0820*/ 	.short	0x010a
        /*0822*/ 	.byte	0x3f
	.zero		1


	//   ....[77]....
        /*0824*/ 	.word	0x00013180
        /*0828*/ 	.word	0x00000002
        /*082c*/ 	.word	0x00016840
        /*0830*/ 	.short	0x010a
        /*0832*/ 	.byte	0x3f
	.zero		1


	//   ....[78]....
        /*0834*/ 	.word	0x000131d0
        /*0838*/ 	.word	0x00000002
        /*083c*/ 	.word	0x00000060
        /*0840*/ 	.short	0x010a
        /*0842*/ 	.byte	0x3f
	.zero		1


	//   ....[79]....
        /*0844*/ 	.word	0x00013220
        /*0848*/ 	.word	0x00000003
        /*084c*/ 	.word	0x00016860
        /*0850*/ 	.short	0x010a
        /*0852*/ 	.byte	0x3f
	.zero		1


	//   ....[80]....
        /*0854*/ 	.word	0x00013bd0
        /*0858*/ 	.word	0x00000009
        /*085c*/ 	.word	0x00016820
        /*0860*/ 	.short	0x010a
        /*0862*/ 	.byte	0x3f
	.zero		1


	//   ....[81]....
        /*0864*/ 	.word	0x00013d70
        /*0868*/ 	.word	0x00000007
        /*086c*/ 	.word	0x00000000
        /*0870*/ 	.short	0x010a
        /*0872*/ 	.byte	0x3f
	.zero		1


	//   ....[82]....
        /*0874*/ 	.word	0x00013dc0
        /*0878*/ 	.word	0x00000003
        /*087c*/ 	.word	0x00000000
        /*0880*/ 	.short	0x010a
        /*0882*/ 	.byte	0x3f
	.zero		1


	//   ....[83]....
        /*0884*/ 	.word	0x00013e10
        /*0888*/ 	.word	0x00000005
        /*088c*/ 	.word	0x00000000
        /*0890*/ 	.short	0x010a
        /*0892*/ 	.byte	0x3f
	.zero		1


	//----- nvinfo : EIATTR_NUM_MBARRIERS
	.align		4
.L_1609:
        /*0894*/ 	.byte	0x03, 0x38
        /*0896*/ 	.short	0x0016


	//----- nvinfo : EIATTR_EXIT_INSTR_OFFSETS
	.align		4
        /*0898*/ 	.byte	0x04, 0x1c
        /*089a*/ 	.short	(.L_1611 - .L_1610)


	//   ....[0]....
.L_1610:
        /*089c*/ 	.word	0x00000ab0


	//   ....[1]....
        /*08a0*/ 	.word	0x0000e540


	//   ....[2]....
        /*08a4*/ 	.word	0x0000e5a0


	//   ....[3]....
        /*08a8*/ 	.word	0x00012af0


	//----- nvinfo : EIATTR_MAX_THREADS
	.align		4
.L_1611:
        /*08ac*/ 	.byte	0x04, 0x05
        /*08ae*/ 	.short	(.L_1613 - .L_1612)
.L_1612:
        /*08b0*/ 	.word	0x00000200
        /*08b4*/ 	.word	0x00000001
        /*08b8*/ 	.word	0x00000001


	//----- nvinfo : EIATTR_CRS_STACK_SIZE
	.align		4
.L_1613:
        /*08bc*/ 	.byte	0x04, 0x1e
        /*08be*/ 	.short	(.L_1615 - .L_1614)
.L_1614:
        /*08c0*/ 	.word	0x00000000


	//----- nvinfo : EIATTR_CBANK_PARAM_SIZE
	.align		4
.L_1615:
        /*08c4*/ 	.byte	0x03, 0x19
        /*08c6*/ 	.short	0x0a70


	//----- nvinfo : EIATTR_PARAM_CBANK
	.align		4
        /*08c8*/ 	.byte	0x04, 0x0a
        /*08ca*/ 	.short	(.L_1617 - .L_1616)
	.align		4
.L_1616:
        /*08cc*/ 	.word	index@(.nv.constant0._ZN7cutlass13device_kernelIN5flash11enable_sm90INS1_16FlashAttnFwdSm90INS1_25CollectiveMainloopFwdSm90ILi2EN4cute5tupleIJNS5_1CILi1EEES8_S8_EEENS6_IJNS7_ILi192EEENS7_ILi128EEENS7_ILi64EEEEEELi64ENS_10bfloat16_tEfNS_4arch4Sm90ELb0ELb1ELb0ELb1ELb0ELb0ELb0ELb1ELb1ELb0ELb0ELb0EEENS1_21CollectiveEpilogueFwdINS6_IJSA_SC_SB_EEES9_SE_SG_Li384ELb1ELb0ELb0ELb0EEENS1_36VarlenDynamicPersistentTileSchedulerILi192ELi128ELi384ELi32ELb0ELb0ELb1ELb1ELb0ELb1EEEEEEEEEvNT_6ParamsE)
        /*08d0*/ 	.short	0x0210
        /*08d2*/ 	.short	0x0a70


	//----- nvinfo : EIATTR_SW_WAR
	.align		4
.L_1617:
        /*08d4*/ 	.byte	0x04, 0x36
        /*08d6*/ 	.short	(.L_1619 - .L_1618)
.L_1618:
        /*08d8*/ 	.word	0x00000008
.L_1619:


//--------------------- .nv.info._ZN7cutlass13device_kernelIN5flash11enable_sm90INS1_16FlashAttnFwdSm90INS1_25CollectiveMainloopFwdSm90ILi2EN4cute5tupleIJNS5_1CILi1EEES8_S8_EEENS6_IJNS7_ILi192EEENS7_ILi128EEENS7_ILi64EEEEEELi64ENS_10bfloat16_tEfNS_4arch4Sm90ELb0ELb1ELb0ELb1ELb0ELb1ELb0ELb1ELb1ELb0ELb0ELb0EEENS1_21CollectiveEpilogueFwdINS6_IJSA_SC_SB_EEES9_SE_SG_Li384ELb1ELb0ELb0ELb0EEENS1_36VarlenDynamicPersistentTileSchedulerILi192ELi128ELi384ELi32ELb0ELb0ELb1ELb1ELb0ELb1EEEEEEEEEvNT_6ParamsE --------------------------
	.section	.nv.info._ZN7cutlass13device_kernelIN5flash11enable_sm90INS1_16FlashAttnFwdSm90INS1_25CollectiveMainloopFwdSm90ILi2EN4cute5tupleIJNS5_1CILi1EEES8_S8_EEENS6_IJNS7_ILi192EEENS7_ILi128EEENS7_ILi64EEEEEELi64ENS_10bfloat16_tEfNS_4arch4Sm90ELb0ELb1ELb0ELb1ELb0ELb1ELb0ELb1ELb1ELb0ELb0ELb0EEENS1_21CollectiveEpilogueFwdINS6_IJSA_SC_SB_EEES9_SE_SG_Li384ELb1ELb0ELb0ELb0EEENS1_36VarlenDynamicPersistentTileSchedulerILi192ELi128ELi384ELi32ELb0ELb0ELb1ELb1ELb0ELb1EEEEEEEEEvNT_6ParamsE,"",@"SHT_CUDA_INFO"
	.sectionflags	@""
	.align	4


	//----- nvinfo : EIATTR_CUDA_API_VERSION
	.align		4
        /*0000*/ 	.byte	0x04, 0x37
        /*0002*/ 	.short	(.L_1621 - .L_1620)
.L_1620:
        /*0004*/ 	.word	0x00000082


	//----- nvinfo : EIATTR_KPARAM_INFO
	.align		4
.L_1621:
        /*0008*/ 	.byte	0x04, 0x17
        /*000a*/ 	.short	(.L_1623 - .L_1622)
.L_1622:
        /*000c*/ 	.word	0x00000000
        /*0010*/ 	.short	0x0000
        /*0012*/ 	.short	0x0070
        /*0014*/ 	.byte	0x00, 0xf0, 0x01, 0x28


	//----- nvinfo : EIATTR_SPARSE_MMA_MASK
	.align		4
.L_1623:
        /*0018*/ 	.byte	0x03, 0x50
        /*001a*/ 	.short	0x0000


	//----- nvinfo : EIATTR_MAXREG_COUNT
	.align		4
        /*001c*/ 	.byte	0x03, 0x1b
        /*001e*/ 	.short	0x0080


	//----- nvinfo : EIATTR_NUM_BARRIERS
	.align		4
        /*0020*/ 	.byte	0x02, 0x4c
        /*0022*/ 	.byte	0x10
	.zero		1


	//----- nvinfo : EIATTR_EXTERNS
	.align		4
        /*0024*/ 	.byte	0x04, 0x0f
        /*0026*/ 	.short	(.L_1625 - .L_1624)


	//   ....[0]....
	.align		4
.L_1624:
        /*0028*/ 	.word	index@(__assertfail)


	//----- nvinfo : EIATTR_ANNOTATIONS
	.align		4
.L_1625:
        /*002c*/ 	.byte	0x04, 0x55
        /*002e*/ 	.short	(.L_1627 - .L_1626)


	//   ....[0]....
.L_1626:
        /* <DEDUP_REMOVED lines=49> */


	//----- nvinfo : EIATTR_MERCURY_ISA_VERSION
	.align		4
.L_1627:
        /*0328*/ 	.byte	0x03, 0x5f
        /*032a*/ 	.short	0x0101


	//----- nvinfo : EIATTR_UNUSED_LOAD_BYTE_OFFSET
	.align		4
        /*032c*/ 	.byte	0x04, 0x44
        /*032e*/ 	.short	(.L_1629 - .L_1628)


	//   ....[0]....
.L_1628:
        /*0330*/ 	.word	0x00000b20
        /*0334*/ 	.word	0x0000fff0


	//   ....[1]....
        /*0338*/ 	.word	0x000152b0
        /*033c*/ 	.word	0x0000fff0


	//----- nvinfo : EIATTR_INT_WARP_WIDE_INSTR_OFFSETS
	.align		4
.L_1629:
        /*0340*/ 	.byte	0x04, 0x31
        /*0342*/ 	.short	(.L_1631 - .L_1630)


	//   ....[0]....
.L_1630:
        /*0344*/ 	.word	0x000001c0


	//   ....[1]....
        /*0348*/ 	.word	0x00000200


	//   ....[2]....
        /*034c*/ 	.word	0x00000270


	//   ....[3]....
        /*0350*/ 	.word	0x00019010


	//   ....[4]....
        /*0354*/ 	.word	0x000190a0


	//   ....[5]....
        /*0358*/ 	.word	0x00019550


	//   ....[6]....
        /*035c*/ 	.word	0x00019590


	//   ....[7]....
        /*0360*/ 	.word	0x0001af80


	//   ....[8]....
        /*0364*/ 	.word	0x0001b010


	//----- nvinfo : EIATTR_COOP_GROUP_MASK_REGIDS
	.align		4
.L_1631:
        /*0368*/ 	.byte	0x04, 0x29
        /*036a*/ 	.short	(.L_1633 - .L_1632)


	//   ....[0]....
.L_1632:
        /*036c*/ 	.word	0xffffffff


	//   ....[1]....
        /*0370*/ 	.word	0xffffffff


	//   ....[2]....
        /*0374*/ 	.word	0xffffffff


	//   ....[3]....
        /*0378*/ 	.word	0xffffffff


	//   ....[4]....
        /*037c*/ 	.word	0xffffffff


	//   ....[5]....
        /*0380*/ 	.word	0xffffffff


	//   ....[6]....
        /*0384*/ 	.word	0xffffffff


	//   ....[7]....
        /*0388*/ 	.word	0xffffffff


	//   ....[8]....
        /*038c*/ 	.word	0xffffffff


	//   ....[9]....
        /*0390*/ 	.word	0xffffffff


	//   ....[10]....
        /*0394*/ 	.word	0xffffffff


	//   ....[11]....
        /*0398*/ 	.word	0xffffffff


	//   ....[12]....
        /*039c*/ 	.word	0xffffffff


	//   ....[13]....
        /*03a0*/ 	.word	0xffffffff


	//   ....[14]....
        /*03a4*/ 	.word	0xffffffff


	//   ....[15]....
        /*03a8*/ 	.word	0xffffffff


	//   ....[16]....
        /*03ac*/ 	.word	0xffffffff


	//   ....[17]....
        /*03b0*/ 	.word	0xffffffff


	//   ....[18]....
        /*03b4*/ 	.word	0xffffffff


	//   ....[19]....
        /*03b8*/ 	.word	0xffffffff


	//   ....[20]....
        /*03bc*/ 	.word	0xffffffff


	//   ....[21]....
        /*03c0*/ 	.word	0xffffffff


	//   ....[22]....
        /*03c4*/ 	.word	0xffffffff


	//   ....[23]....
        /*03c8*/ 	.word	0xffffffff


	//   ....[24]....
        /*03cc*/ 	.word	0xffffffff


	//   ....[25]....
        /*03d0*/ 	.word	0xffffffff


	//   ....[26]....
        /*03d4*/ 	.word	0xffffffff


	//   ....[27]....
        /*03d8*/ 	.word	0xffffffff


	//   ....[28]....
        /*03dc*/ 	.word	0xffffffff


	//   ....[29]....
        /*03e0*/ 	.word	0xffffffff


	//   ....[30]....
        /*03e4*/ 	.word	0xffffffff


	//   ....[31]....
        /*03e8*/ 	.word	0xffffffff


	//   ....[32]....
        /*03ec*/ 	.word	0xffffffff


	//   ....[33]....
        /*03f0*/ 	.word	0xffffffff


	//   ....[34]....
        /*03f4*/ 	.word	0xffffffff


	//   ....[35]....
        /*03f8*/ 	.word	0xffffffff


	//   ....[36]....
        /*03fc*/ 	.word	0xffffffff


	//   ....[37]....
        /*0400*/ 	.word	0xffffffff


	//   ....[38]....
        /*0404*/ 	.word	0xffffffff


	//   ....[39]....
        /*0408*/ 	.word	0xffffffff


	//   ....[40]....
        /*040c*/ 	.word	0xffffffff


	//   ....[41]....
        /*0410*/ 	.word	0xffffffff


	//   ....[42]....
        /*0414*/ 	.word	0xffffffff


	//   ....[43]....
        /*0418*/ 	.word	0xffffffff


	//   ....[44]....
        /*041c*/ 	.word	0xffffffff


	//   ....[45]....
        /*0420*/ 	.word	0xffffffff


	//   ....[46]....
        /*0424*/ 	.word	0xffffffff


	//   ....[47]....
        /*0428*/ 	.word	0xffffffff


	//   ....[48]....
        /*042c*/ 	.word	0xffffffff


	//   ....[49]....
        /*0430*/ 	.word	0xffffffff


	//   ....[50]....
        /*0434*/ 	.word	0xffffffff


	//   ....[51]....
        /*0438*/ 	.word	0xffffffff


	//   ....[52]....
        /*043c*/ 	.word	0xffffffff


	//   ....[53]....
        /*0440*/ 	.word	0xffffffff


	//   ....[54]....
        /*0444*/ 	.word	0xffffffff


	//   ....[55]....
        /*0448*/ 	.word	0xffffffff


	//   ....[56]....
        /*044c*/ 	.word	0xffffffff


	//   ....[57]....
        /*0450*/ 	.word	0xffffffff


	//   ....[58]....
        /*0454*/ 	.word	0xffffffff


	//   ....[59]....
        /*0458*/ 	.word	0xffffffff


	//   ....[60]....
        /*045c*/ 	.word	0xffffffff


	//   ....[61]....
        /*0460*/ 	.word	0xffffffff


	//   ....[62]....
        /*0464*/ 	.word	0x0500000f


	//   ....[63]....
        /*0468*/ 	.word	0x0500000f


	//   ....[64]....
        /*046c*/ 	.word	0x0500000f


	//   ....[65]....
        /*0470*/ 	.word	0x0500000f


	//   ....[66]....
        /*0474*/ 	.word	0x0500000f


	//   ....[67]....
        /*0478*/ 	.word	0x0500000f


	//   ....[68]....
        /*047c*/ 	.word	0x0500000f


	//   ....[69]....
        /*0480*/ 	.word	0x0500000f


	//   ....[70]....
        /*0484*/ 	.word	0x0500000f


	//   ....[71]....
        /*0488*/ 	.word	0x0500000f


	//   ....[72]....
        /*048c*/ 	.word	0x0500000f


	//   ....[73]....
        /*0490*/ 	.word	0x0500000f


	//   ....[74]....
        /*0494*/ 	.word	0x0500000f


	//   ....[75]....
        /*0498*/ 	.word	0x0500000f


	//   ....[76]....
        /*049c*/ 	.word	0x0500000f


	//   ....[77]....
        /*04a0*/ 	.word	0x0500000f


	//   ....[78]....
        /*04a4*/ 	.word	0x0500000f


	//   ....[79]....
        /*04a8*/ 	.word	0x0500000f


	//   ....[80]....
        /*04ac*/ 	.word	0x0500000f


	//   ....[81]....
        /*04b0*/ 	.word	0x0500000f


	//   ....[82]....
        /*04b4*/ 	.word	0x0500000f


	//   ....[83]....
        /*04b8*/ 	.word	0x0500000f


	//   ....[84]....
        /*04bc*/ 	.word	0x0500000f


	//   ....[85]....
        /*04c0*/ 	.word	0x0500000f


	//   ....[86]....
        /*04c4*/ 	.word	0x0500000f


	//   ....[87]....
        /*04c8*/ 	.word	0x0500000f


	//   ....[88]....
        /*04cc*/ 	.word	0x0500000f


	//   ....[89]....
        /*04d0*/ 	.word	0x0500000f


	//   ....[90]....
        /*04d4*/ 	.word	0x0500000f


	//   ....[91]....
        /*04d8*/ 	.word	0x0500000f


	//   ....[92]....
        /*04dc*/ 	.word	0x0500000f


	//   ....[93]....
        /*04e0*/ 	.word	0x0500000f


	//   ....[94]....
        /*04e4*/ 	.word	0x0500000f


	//   ....[95]....
        /*04e8*/ 	.word	0x0500000f


	//   ....[96]....
        /*04ec*/ 	.word	0x0500000f


	//   ....[97]....
        /*04f0*/ 	.word	0x0500000f


	//   ....[98]....
        /*04f4*/ 	.word	0x0500000f


	//----- nvinfo : EIATTR_COOP_GROUP_INSTR_OFFSETS
	.align		4
.L_1633:
        /*04f8*/ 	.byte	0x04, 0x28
        /*04fa*/ 	.short	(.L_1635 - .L_1634)


	//   ....[0]....
.L_1634:
        /*04fc*/ 	.word	0x00000070


	//   ....[1]....
        /*0500*/ 	.word	0x000001d0


	//   ....[2]....
        /*0504*/ 	.word	0x00000220


	//   ....[3]....
        /*0508*/ 	.word	0x00000450


	//   ....[4]....
        /*050c*/ 	.word	0x000005b0


	//   ....[5]....
        /*0510*/ 	.word	0x000006d0


	//   ....[6]....
        /*0514*/ 	.word	0x00000830


	//   ....[7]....
        /*0518*/ 	.word	0x00005e80


	//   ....[8]....
        /*051c*/ 	.word	0x0000af60


	//   ....[9]....
        /*0520*/ 	.word	0x0000b070


	//   ....[10]....
        /*0524*/ 	.word	0x0000b950


	//   ....[11]....
        /*0528*/ 	.word	0x0000b9c0


	//   ....[12]....
        /*052c*/ 	.word	0x0000e020


	//   ....[13]....
        /*0530*/ 	.word	0x0000e120


	//   ....[14]....
        /*0534*/ 	.word	0x0000e890


	//   ....[15]....
        /*0538*/ 	.word	0x0000e8d0


	//   ....[16]....
        /*053c*/ 	.word	0x00010320


	//   ....[17]....
        /*0540*/ 	.word	0x00010340


	//   ....[18]....
        /*0544*/ 	.word	0x000108c0


	//   ....[19]....
        /*0548*/ 	.word	0x00010930


	//   ....[20]....
        /*054c*/ 	.word	0x00013230


	//   ....[21]....
        /*0550*/ 	.word	0x00013390


	//   ....[22]....
        /*0554*/ 	.word	0x00013a60


	//   ....[23]....
        /*0558*/ 	.word	0x00013ac0


	//   ....[24]....
        /*055c*/ 	.word	0x00014ad0


	//   ....[25]....
        /*0560*/ 	.word	0x00014e20


	//   ....[26]....
        /*0564*/ 	.word	0x00014ea0


	//   ....[27]....
        /*0568*/ 	.word	0x00014eb0


	//   ....[28]....
        /*056c*/ 	.word	0x00016d00


	//   ....[29]....
        /*0570*/ 	.word	0x00016e90


	//   ....[30]....
        /*0574*/ 	.word	0x00016ec0


	//   ....[31]....
        /*0578*/ 	.word	0x00016f00


	//   ....[32]....
        /*057c*/ 	.word	0x00016f60


	//   ....[33]....
        /*0580*/ 	.word	0x00016fc0


	//   ....[34]....
        /*0584*/ 	.word	0x00017000


	//   ....[35]....
        /*0588*/ 	.word	0x00017190


	//   ....[36]....
        /*058c*/ 	.word	0x000171f0


	//   ....[37]....
        /*0590*/ 	.word	0x00017230


	//   ....[38]....
        /*0594*/ 	.word	0x00017270


	//   ....[39]....
        /*0598*/ 	.word	0x000172a0


	//   ....[40]....
        /*059c*/ 	.word	0x000172d0


	//   ....[41]....
        /*05a0*/ 	.word	0x00017370


	//   ....[42]....
        /*05a4*/ 	.word	0x000173d0


	//   ....[43]....
        /*05a8*/ 	.word	0x00017460


	//   ....[44]....
        /*05ac*/ 	.word	0x0001b2d0


	//   ....[45]....
        /*05b0*/ 	.word	0x0001b2e0


	//   ....[46]....
        /*05b4*/ 	.word	0x0001b3d0


	//   ....[47]....
        /*05b8*/ 	.word	0x0001b430


	//   ....[48]....
        /*05bc*/ 	.word	0x0001b470


	//   ....[49]....
        /*05c0*/ 	.word	0x0001b4b0


	//   ....[50]....
        /*05c4*/ 	.word	0x0001b4e0


	//   ....[51]....
        /*05c8*/ 	.word	0x0001b510


	//   ....[52]....
        /*05cc*/ 	.word	0x0001b680


	//   ....[53]....
        /*05d0*/ 	.word	0x0001b6e0


	//   ....[54]....
        /*05d4*/ 	.word	0x0001b720


	//   ....[55]....
        /*05d8*/ 	.word	0x0001b760


	//   ....[56]....
        /*05dc*/ 	.word	0x0001b790


	//   ....[57]....
        /*05e0*/ 	.word	0x0001b7c0


	//   ....[58]....
        /*05e4*/ 	.word	0x0001b880


	//   ....[59]....
        /*05e8*/ 	.word	0x0001b8a0


	//   ....[60]....
        /*05ec*/ 	.word	0x0001b910


	//   ....[61]....
        /*05f0*/ 	.word	0x0001bf80


	//   ....[62]....
        /*05f4*/ 	.word	0x0001c390


	//   ....[63]....
        /*05f8*/ 	.word	0x0001c440


	//   ....[64]....
        /*05fc*/ 	.word	0x0001c4e0


	//   ....[65]....
        /*0600*/ 	.word	0x0001c580


	//   ....[66]....
        /*0604*/ 	.word	0x0001c620


	//   ....[67]....
        /*0608*/ 	.word	0x0001c6c0


	//   ....[68]....
        /*060c*/ 	.word	0x0001c760


	//   ....[69]....
        /*0610*/ 	.word	0x0001c800


	//   ....[70]....
        /*0614*/ 	.word	0x0001c8a0


	//   ....[71]....
        /*0618*/ 	.word	0x0001c990


	//   ....[72]....
        /*061c*/ 	.word	0x0001ca30


	//   ....[73]....
        /*0620*/ 	.word	0x0001cad0


	//   ....[74]....
        /*0624*/ 	.word	0x0001cb70


	//   ....[75]....
        /*0628*/ 	.word	0x0001cc10


	//   ....[76]....
        /*062c*/ 	.word	0x0001ccb0


	//   ....[77]....
        /*0630*/ 	.word	0x0001cd50


	//   ....[78]....
        /*0634*/ 	.word	0x0001cdf0


	//   ....[79]....
        /*0638*/ 	.word	0x0001d180


	//   ....[80]....
        /*063c*/ 	.word	0x0001d460


	//   ....[81]....
        /*0640*/ 	.word	0x0001d850


	//   ....[82]....
        /*0644*/ 	.word	0x0001d8e0


	//   ....[83]....
        /*0648*/ 	.word	0x0001d980


	//   ....[84]....
        /*064c*/ 	.word	0x0001da30


	//   ....[85]....
        /*0650*/ 	.word	0x0001dab0


	//   ....[86]....
        /*0654*/ 	.word	0x0001db30


	//   ....[87]....
        /*0658*/ 	.word	0x0001dbb0


	//   ....[88]....
        /*065c*/ 	.word	0x0001dc30


	//   ....[89]....
        /*0660*/ 	.word	0x0001dcc0


	//   ....[90]....
        /*0664*/ 	.word	0x0001dd70


	//   ....[91]....
        /*0668*/ 	.word	0x0001ddf0


	//   ....[92]....
        /*066c*/ 	.word	0x0001de70


	//   ....[93]....
        /*0670*/ 	.word	0x0001def0


	//   ....[94]....
        /*0674*/ 	.word	0x0001df70


	//   ....[95]....
        /*0678*/ 	.word	0x0001dfe0


	//   ....[96]....
        /*067c*/ 	.word	0x0001e080


	//   ....[97]....
        /*0680*/ 	.word	0x0001e110


	//   ....[98]....
        /*0684*/ 	.word	0x0001e230


	//----- nvinfo : EIATTR_REG_RECONFIG
	.align		4
.L_1635:
        /*0688*/ 	.byte	0x01, 0x54
	.zero		2


	//----- nvinfo : EIATTR_SYSCALL_OFFSETS
	.align		4
        /*068c*/ 	.byte	0x04, 0x46
        /*068e*/ 	.short	(.L_1637 - .L_1636)


	//   ....[0]....
.L_1636:
        /*0690*/ 	.word	0x00001910


	//   ....[1]....
        /*0694*/ 	.word	0x00001a60


	//   ....[2]....
        /*0698*/ 	.word	0x00006060


	//   ....[3]....
        /*069c*/ 	.word	0x00006530


	//   ....[4]....
        /*06a0*/ 	.word	0x00019220


	//   ....[5]....
        /*06a4*/ 	.word	0x00019350


	//   ....[6]....
        /*06a8*/ 	.word	0x00019450


	//----- nvinfo : EIATTR_MBARRIER_INSTR_OFFSETS
	.align		4
.L_1637:
        /*06ac*/ 	.byte	0x04, 0x39
        /*06ae*/ 	.short	(.L_1639 - .L_1638)


	//   ....[0]....
.L_1638:
        /*06b0*/ 	.word	0x00000300
        /*06b4*/ 	.word	0x000000ff
        /*06b8*/ 	.word	0x00016800
        /*06bc*/ 	.short	0x0100
        /*06be*/ 	.byte	0x08
	.zero		1


	//   ....[1]....
        /*06c0*/ 	.word	0x00000310
        /*06c4*/ 	.word	0x000000ff
        /*06c8*/ 	.word	0x00016820
        /*06cc*/ 	.short	0x0100
        /*06ce*/ 	.byte	0x08
	.zero		1


	//   ....[2]....
        /*06d0*/ 	.word	0x00000400
        /*06d4*/ 	.word	0x000000ff
        /*06d8*/ 	.word	0x00016830
        /*06dc*/ 	.short	0x0100
        /*06de*/ 	.byte	0x08
	.zero		1


	//   ....[3]....
        /*06e0*/ 	.word	0x00000410
        /*06e4*/ 	.word	0x000000ff
        /*06e8*/ 	.word	0x00016840
        /*06ec*/ 	.short	0x0100
        /*06ee*/ 	.byte	0x08
	.zero		1


	//   ....[4]....
        /*06f0*/ 	.word	0x00000420
        /*06f4*/ 	.word	0x000000ff
        /*06f8*/ 	.word	0x00016838
        /*06fc*/ 	.short	0x0100
        /*06fe*/ 	.byte	0x08
	.zero		1


	//   ....[5]....
        /*0700*/ 	.word	0x00000430
        /*0704*/ 	.word	0x000000ff
        /*0708*/ 	.word	0x00016848
        /*070c*/ 	.short	0x0100
        /*070e*/ 	.byte	0x08
	.zero		1


	//   ....[6]....
        /*0710*/ 	.word	0x00000560
        /*0714*/ 	.word	0x000000ff
        /*0718*/ 	.word	0x00016850
        /*071c*/ 	.short	0x0100
        /*071e*/ 	.byte	0x08
	.zero		1


	//   ....[7]....
        /*0720*/ 	.word	0x00000570
        /*0724*/ 	.word	0x000000ff
        /*0728*/ 	.word	0x00016860
        /*072c*/ 	.short	0x0100
        /*072e*/ 	.byte	0x08
	.zero		1


	//   ....[8]....
        /*0730*/ 	.word	0x00000580
        /*0734*/ 	.word	0x000000ff
        /*0738*/ 	.word	0x00016858
        /*073c*/ 	.short	0x0100
        /*073e*/ 	.byte	0x08
	.zero		1


	//   ....[9]....
        /*0740*/ 	.word	0x00000590
        /*0744*/ 	.word	0x000000ff
        /*0748*/ 	.word	0x00016868
        /*074c*/ 	.short	0x0100
        /*074e*/ 	.byte	0x08
	.zero		1


	//   ....[10]....
        /*0750*/ 	.word	0x00000680
        /*0754*/ 	.word	0x000000ff
        /*0758*/ 	.word	0x00016870
        /*075c*/ 	.short	0x0100
        /*075e*/ 	.byte	0x06
	.zero		1


	//   ....[11]....
        /*0760*/ 	.word	0x00000690
        /*0764*/ 	.word	0x000000ff
        /*0768*/ 	.word	0x00016880
        /*076c*/ 	.short	0x0100
        /*076e*/ 	.byte	0x06
	.zero		1


	//   ....[12]....
        /*0770*/ 	.word	0x000006a0
        /*0774*/ 	.word	0x000000ff
        /*0778*/ 	.word	0x00016878
        /*077c*/ 	.short	0x0100
        /*077e*/ 	.byte	0x06
	.zero		1


	//   ....[13]....
        /*0780*/ 	.word	0x000006b0
        /*0784*/ 	.word	0x000000ff
        /*0788*/ 	.word	0x00016888
        /*078c*/ 	.short	0x0100
        /*078e*/ 	.byte	0x06
	.zero		1


	//   ....[14]....
        /*0790*/ 	.word	0x000007e0
        /*0794*/ 	.word	0x000000ff
        /*0798*/ 	.word	0x00016890
        /*079c*/ 	.short	0x0100
        /*079e*/ 	.byte	0x08
	.zero		1


	//   ....[15]....
        /*07a0*/ 	.word	0x000007f0
        /*07a4*/ 	.word	0x000000ff
        /*07a8*/ 	.word	0x000168a0
        /*07ac*/ 	.short	0x0100
        /*07ae*/ 	.byte	0x08
	.zero		1


	//   ....[16]....
        /*07b0*/ 	.word	0x00000800
        /*07b4*/ 	.word	0x000000ff
        /*07b8*/ 	.word	0x00016898
        /*07bc*/ 	.short	0x0100
        /*07be*/ 	.byte	0x08
	.zero		1


	//   ....[17]....
        /*07c0*/ 	.word	0x00000810
        /*07c4*/ 	.word	0x000000ff
        /*07c8*/ 	.word	0x000168a8
        /*07cc*/ 	.short	0x0100
        /*07ce*/ 	.byte	0x08
	.zero		1


	//   ....[18]....
        /*07d0*/ 	.word	0x00000940
        /*07d4*/ 	.word	0x000000ff
        /*07d8*/ 	.word	0x000168b0
        /*07dc*/ 	.short	0x0100
        /*07de*/ 	.byte	0x08
	.zero		1


	//   ....[19]....
        /*07e0*/ 	.word	0x00000950
        /*07e4*/ 	.word	0x000000ff
        /*07e8*/ 	.word	0x000168c0
        /*07ec*/ 	.short	0x0100
        /*07ee*/ 	.byte	0x08
	.zero		1


	//   ....[20]....
        /*07f0*/ 	.word	0x00000960
        /*07f4*/ 	.word	0x000000ff
        /*07f8*/ 	.word	0x000168b8
        /*07fc*/ 	.short	0x0100
        /*07fe*/ 	.byte	0x08
	.zero		1


	//   ....[21]....
        /*0800*/ 	.word	0x00000970
        /*0804*/ 	.word	0x000000ff
        /*0808*/ 	.word	0x000168c8
        /*080c*/ 	.short	0x0100
        /*080e*/ 	.byte	0x08
	.zero		1


	//   ....[22]....
        /*0810*/ 	.word	0x00002d40
        /*0814*/ 	.word	0x00000055
        /*0818*/ 	.word	0x00016890
        /*081c*/ 	.short	0x010a
        /*081e*/ 	.byte	0x3f
	.zero		1


	//   ....[23]....
        /*0820*/ 	.word	0x00004110
        /*0824*/ 	.word	0x00000055
        /*0828*/ 	.word	0x00016890
        /*082c*/ 	.short	0x010a
        /*082e*/ 	.byte	0x3f
	.zero		1


	//   ....[24]....
        /*0830*/ 	.word	0x00005260
        /*0834*/ 	.word	0x00000055
        /*0838*/ 	.word	0x00016890
        /*083c*/ 	.short	0x010a
        /*083e*/ 	.byte	0x3f
	.zero		1


	//   ....[25]....
        /*0840*/ 	.word	0x00005470
        /*0844*/ 	.word	0x00000020
        /*0848*/ 	.word	0x00000000
        /*084c*/ 	.short	0x0101
        /*084e*/ 	.byte	0x3f
	.zero		1


	//   ....[26]....
        /*0850*/ 	.word	0x000054b0
        /*0854*/ 	.word	0x00000055
        /*0858*/ 	.word	0x000168b0
        /*085c*/ 	.short	0x010a
        /*085e*/ 	.byte	0x3f
	.zero		1


	//   ....[27]....
        /*0860*/ 	.word	0x00005890
        /*0864*/ 	.word	0x00000055
        /*0868*/ 	.word	0x00000000
        /*086c*/ 	.short	0x0101
        /*086e*/ 	.byte	0x3f
	.zero		1


	//   ....[28]....
        /*0870*/ 	.word	0x00006100
        /*0874*/ 	.word	0x00000002
        /*0878*/ 	.word	0x00016800
        /*087c*/ 	.short	0x010a
        /*087e*/ 	.byte	0x3f
	.zero		1


	//   ....[29]....
        /*0880*/ 	.word	0x00006150
        /*0884*/ 	.word	0x00000002
        /*0888*/ 	.word	0x00016800
        /*088c*/ 	.short	0x010a
        /*088e*/ 	.byte	0x3f
	.zero		1


	//   ....[30]....
        /*0890*/ 	.word	0x00006e90
        /*0894*/ 	.word	0x00000002
        /*0898*/ 	.word	0x00016800
        /*089c*/ 	.short	0x010a
        /*089e*/ 	.byte	0x3f
	.zero		1


	//   ....[31]....
        /*08a0*/ 	.word	0x00008450
        /*08a4*/ 	.word	0x00000002
        /*08a8*/ 	.word	0x00016800
        /*08ac*/ 	.short	0x010a
        /*08ae*/ 	.byte	0x3f
	.zero		1


	//   ....[32]....
        /*08b0*/ 	.word	0x00009540
        /*08b4*/ 	.word	0x00000007
        /*08b8*/ 	.word	0x00016830
        /*08bc*/ 	.short	0x010a
        /*08be*/ 	.byte	0x3f
	.zero		1


	//   ....[33]....
        /*08c0*/ 	.word	0x000096c0
        /*08c4*/ 	.word	0x00000007
        /*08c8*/ 	.word	0x00016830
        /*08cc*/ 	.short	0x010a
        /*08ce*/ 	.byte	0x3f
	.zero		1


	//   ....[34]....
        /*08d0*/ 	.word	0x00009b20
        /*08d4*/ 	.word	0x00000000
        /*08d8*/ 	.word	0x00000000
        /*08dc*/ 	.short	0x0101
        /*08de*/ 	.byte	0x3f
	.zero		1


	//   ....[35]....
        /*08e0*/ 	.word	0x0000c9d0
        /*08e4*/ 	.word	0x0000000d
        /*08e8*/ 	.word	0x00016830
        /*08ec*/ 	.short	0x010a
        /*08ee*/ 	.byte	0x3f
	.zero		1


	//   ....[36]....
        /*08f0*/ 	.word	0x0000ca20
        /*08f4*/ 	.word	0x0000000d
        /*08f8*/ 	.word	0x00016830
        /*08fc*/ 	.short	0x010a
        /*08fe*/ 	.byte	0x3f
	.zero		1


	//   ....[37]....
        /*0900*/ 	.word	0x0000cd30
        /*0904*/ 	.word	0x0000000d
        /*0908*/ 	.word	0x00016850
        /*090c*/ 	.short	0x010a
        /*090e*/ 	.byte	0x3f
	.zero		1


	//   ....[38]....
        /*0910*/ 	.word	0x0000cd70
        /*0914*/ 	.word	0x0000000d
        /*0918*/ 	.word	0x00016850
        /*091c*/ 	.short	0x010a
        /*091e*/ 	.byte	0x3f
	.zero		1


	//   ....[39]....
        /*0920*/ 	.word	0x0000d250
        /*0924*/ 	.word	0x00000013
        /*0928*/ 	.word	0x00000000
        /*092c*/ 	.short	0x0101
        /*092e*/ 	.byte	0x3f
	.zero		1


	//   ....[40]....
        /*0930*/ 	.word	0x0000eda0
        /*0934*/ 	.word	0x00000023
        /*0938*/ 	.word	0x00000000
        /*093c*/ 	.short	0x0101
        /*093e*/ 	.byte	0x3f
	.zero		1


	//   ....[41]....
        /*0940*/ 	.word	0x0000fba0
        /*0944*/ 	.word	0x00000000
        /*0948*/ 	.word	0x00016830
        /*094c*/ 	.short	0x010a
        /*094e*/ 	.byte	0x3f
	.zero		1


	//   ....[42]....
        /*0950*/ 	.word	0x0000fbf0
        /*0954*/ 	.word	0x00000000
        /*0958*/ 	.word	0x00016830
        /*095c*/ 	.short	0x010a
        /*095e*/ 	.byte	0x3f
	.zero		1


	//   ....[43]....
        /*0960*/ 	.word	0x0000ff00
        /*0964*/ 	.word	0x00000003
        /*0968*/ 	.word	0x00016850
        /*096c*/ 	.short	0x010a
        /*096e*/ 	.byte	0x3f
	.zero		1


	//   ....[44]....
        /*0970*/ 	.word	0x0000ff40
        /*0974*/ 	.word	0x00000003
        /*0978*/ 	.word	0x00016850
        /*097c*/ 	.short	0x010a
        /*097e*/ 	.byte	0x3f
	.zero		1


	//   ....[45]....
        /*0980*/ 	.word	0x00011120
        /*0984*/ 	.word	0x0000002b
        /*0988*/ 	.word	0x00000000
        /*098c*/ 	.short	0x0101
        /*098e*/ 	.byte	0x3f
	.zero		1


	//   ....[46]....
        /*0990*/ 	.word	0x000111b0
        /*0994*/ 	.word	0x00000017
        /*0998*/ 	.word	0x00000000
        /*099c*/ 	.short	0x0101
        /*099e*/ 	.byte	0x3f
	.zero		1


	//   ....[47]....
        /*09a0*/ 	.word	0x00011b40
        /*09a4*/ 	.word	0x00000000
        /*09a8*/ 	.word	0x00016830
        /*09ac*/ 	.short	0x010a
        /*09ae*/ 	.byte	0x3f
	.zero		1


	//   ....[48]....
        /*09b0*/ 	.word	0x00011b90
        /*09b4*/ 	.word	0x00000000
        /*09b8*/ 	.word	0x00016830
        /*09bc*/ 	.short	0x010a
        /*09be*/ 	.byte	0x3f
	.zero		1


	//   ....[49]....
        /*09c0*/ 	.word	0x00011ea0
        /*09c4*/ 	.word	0x00000003
        /*09c8*/ 	.word	0x00016850
        /*09cc*/ 	.short	0x010a
        /*09ce*/ 	.byte	0x3f
	.zero		1


	//   ....[50]....
        /*09d0*/ 	.word	0x00011ee0
        /*09d4*/ 	.word	0x00000003
        /*09d8*/ 	.word	0x00016850
        /*09dc*/ 	.short	0x010a
        /*09de*/ 	.byte	0x3f
	.zero		1


	//   ....[51]....
        /*09e0*/ 	.word	0x000123d0
        /*09e4*/ 	.word	0x00000078
        /*09e8*/ 	.word	0x00000000
        /*09ec*/ 	.short	0x0101
        /*09ee*/ 	.byte	0x3f
	.zero		1


	//   ....[52]....
        /*09f0*/ 	.word	0x00013eb0
        /*09f4*/ 	.word	0x0000002f
        /*09f8*/ 	.word	0x00000000
        /*09fc*/ 	.short	0x0101
        /*09fe*/ 	.byte	0x3f
	.zero		1


	//   ....[53]....
        /*0a00*/ 	.word	0x000149c0
        /*0a04*/ 	.word	0x0000000b
        /*0a08*/ 	.word	0x00016850
        /*0a0c*/ 	.short	0x010a
        /*0a0e*/ 	.byte	0x3f
	.zero		1


	//   ....[54]....
        /*0a10*/ 	.word	0x00014a30
        /*0a14*/ 	.word	0x0000000b
        /*0a18*/ 	.word	0x00016850
        /*0a1c*/ 	.short	0x010a
        /*0a1e*/ 	.byte	0x3f
	.zero		1


	//   ....[55]....
        /*0a20*/ 	.word	0x00015020
        /*0a24*/ 	.word	0x00000008
        /*0a28*/ 	.word	0x00000000
        /*0a2c*/ 	.short	0x0101
        /*0a2e*/ 	.byte	0x3f
	.zero		1


	//   ....[56]....
        /*0a30*/ 	.word	0x00015f70
        /*0a34*/ 	.word	0x00000000
        /*0a38*/ 	.word	0x00000000
        /*0a3c*/ 	.short	0x0101
        /*0a3e*/ 	.byte	0x3f
	.zero		1


	//   ....[57]....
        /*0a40*/ 	.word	0x00018410
        /*0a44*/ 	.word	0x00000008
        /*0a48*/ 	.word	0x00016820
        /*0a4c*/ 	.short	0x010a
        /*0a4e*/ 	.byte	0x3f
	.zero		1


	//   ....[58]....
        /*0a50*/ 	.word	0x00018480
        /*0a54*/ 	.word	0x00000009
        /*0a58*/ 	.word	0x000168a0
        /*0a5c*/ 	.short	0x010a
        /*0a5e*/ 	.byte	0x3f
	.zero		1


	//   ....[59]....
        /*0a60*/ 	.word	0x00018630
        /*0a64*/ 	.word	0x00000009
        /*0a68*/ 	.word	0x000168c0
        /*0a6c*/ 	.short	0x010a
        /*0a6e*/ 	.byte	0x3f
	.zero		1


	//   ....[60]....
        /*0a70*/ 	.word	0x000188a0
        /*0a74*/ 	.word	0x0000000c
        /*0a78*/ 	.word	0x000168a0
        /*0a7c*/ 	.short	0x010a
        /*0a7e*/ 	.byte	0x3f
	.zero		1


	//   ....[61]....
        /*0a80*/ 	.word	0x00018a40
        /*0a84*/ 	.word	0x0000000c
        /*0a88*/ 	.word	0x000168c0
        /*0a8c*/ 	.short	0x010a
        /*0a8e*/ 	.byte	0x3f
	.zero		1


	//   ....[62]....
        /*0a90*/ 	.word	0x000198e0
        /*0a94*/ 	.word	0x00000005
        /*0a98*/ 	.word	0x00016840
        /*0a9c*/ 	.short	0x010a
        /*0a9e*/ 	.byte	0x3f
	.zero		1


	//   ....[63]....
        /*0aa0*/ 	.word	0x00019c30
        /*0aa4*/ 	.word	0x0000001b
        /*0aa8*/ 	.word	0x00016820
        /*0aac*/ 	.short	0x010a
        /*0aae*/ 	.byte	0x3f
	.zero		1


	//   ....[64]....
        /*0ab0*/ 	.word	0x00019f20
        /*0ab4*/ 	.word	0x00000003
        /*0ab8*/ 	.word	0x00016840
        /*0abc*/ 	.short	0x010a
        /*0abe*/ 	.byte	0x3f
	.zero		1


	//   ....[65]....
        /*0ac0*/ 	.word	0x0001a100
        /*0ac4*/ 	.word	0x00000002
        /*0ac8*/ 	.word	0x00000060
        /*0acc*/ 	.short	0x010a
        /*0ace*/ 	.byte	0x3f
	.zero		1


	//   ....[66]....
        /*0ad0*/ 	.word	0x0001a5a0
        /*0ad4*/ 	.word	0x00000003
        /*0ad8*/ 	.word	0x00016840
        /*0adc*/ 	.short	0x010a
        /*0ade*/ 	.byte	0x3f
	.zero		1


	//   ....[67]....
        /*0ae0*/ 	.word	0x0001a780
        /*0ae4*/ 	.word	0x00000003
        /*0ae8*/ 	.word	0x00000060
        /*0aec*/ 	.short	0x010a
        /*0aee*/ 	.byte	0x3f
	.zero		1


	//   ....[68]....
        /*0af0*/ 	.word	0x0001ab50
        /*0af4*/ 	.word	0x00000002
        /*0af8*/ 	.word	0x00016840
        /*0afc*/ 	.short	0x010a
        /*0afe*/ 	.byte	0x3f
	.zero		1


	//   ....[69]....
        /*0b00*/ 	.word	0x0001ad40
        /*0b04*/ 	.word	0x00000002
        /*0b08*/ 	.word	0x00000060
        /*0b0c*/ 	.short	0x010a
        /*0b0e*/ 	.byte	0x3f
	.zero		1


	//   ....[70]....
        /*0b10*/ 	.word	0x0001b080
        /*0b14*/ 	.word	0x00000003
        /*0b18*/ 	.word	0x00016860
        /*0b1c*/ 	.short	0x010a
        /*0b1e*/ 	.byte	0x3f
	.zero		1


	//   ....[71]....
        /*0b20*/ 	.word	0x0001bf00
        /*0b24*/ 	.word	0x00000009
        /*0b28*/ 	.word	0x00016820
        /*0b2c*/ 	.short	0x010a
        /*0b2e*/ 	.byte	0x3f
	.zero		1


	//   ....[72]....
        /*0b30*/ 	.word	0x0001c090
        /*0b34*/ 	.word	0x00000007
        /*0b38*/ 	.word	0x00000000
        /*0b3c*/ 	.short	0x010a
        /*0b3e*/ 	.byte	0x3f
	.zero		1


	//   ....[73]....
        /*0b40*/ 	.word	0x0001c100
        /*0b44*/ 	.word	0x00000003
        /*0b48*/ 	.word	0x00000000
        /*0b4c*/ 	.short	0x010a
        /*0b4e*/ 	.byte	0x3f
	.zero		1


	//   ....[74]....
        /*0b50*/ 	.word	0x0001c160
        /*0b54*/ 	.word	0x00000005
        /*0b58*/ 	.word	0x00000000
        /*0b5c*/ 	.short	0x010a
        /*0b5e*/ 	.byte	0x3f
	.zero		1


	//   ....[75]....
        /*0b60*/ 	.word	0x0001c190
        /*0b64*/ 	.word	0x00000003
        /*0b68*/ 	.word	0x00000000
        /*0b6c*/ 	.short	0x010a
        /*0b6e*/ 	.byte	0x3f
	.zero		1


	//   ....[76]....
        /*0b70*/ 	.word	0x0001c1f0
        /*0b74*/ 	.word	0x00000055
        /*0b78*/ 	.word	0x00016890
        /*0b7c*/ 	.short	0x010a
        /*0b7e*/ 	.byte	0x3f
	.zero		1


	//   ....[77]....
        /*0b80*/ 	.word	0x0001c240
        /*0b84*/ 	.word	0x00000055
        /*0b88*/ 	.word	0x00016890
        /*0b8c*/ 	.short	0x010a
        /*0b8e*/ 	.byte	0x3f
	.zero		1


	//   ....[78]....
        /*0b90*/ 	.word	0x0001c290
        /*0b94*/ 	.word	0x00000055
        /*0b98*/ 	.word	0x00016890
        /*0b9c*/ 	.short	0x010a
        /*0b9e*/ 	.byte	0x3f
	.zero		1


	//   ....[79]....
        /*0ba0*/ 	.word	0x0001c2e0
        /*0ba4*/ 	.word	0x00000055
        /*0ba8*/ 	.word	0x000168b0
        /*0bac*/ 	.short	0x010a
        /*0bae*/ 	.byte	0x3f
	.zero		1


	//   ....[80]....
        /*0bb0*/ 	.word	0x0001c8e0
        /*0bb4*/ 	.word	0x00000002
        /*0bb8*/ 	.word	0x00016800
        /*0bbc*/ 	.short	0x010a
        /*0bbe*/ 	.byte	0x3f
	.zero		1


	//   ....[81]....
        /*0bc0*/ 	.word	0x0001ce30
        /*0bc4*/ 	.word	0x00000002
        /*0bc8*/ 	.word	0x00016800
        /*0bcc*/ 	.short	0x010a
        /*0bce*/ 	.byte	0x3f
	.zero		1


	//   ....[82]....
        /*0bd0*/ 	.word	0x0001ce80
        /*0bd4*/ 	.word	0x00000007
        /*0bd8*/ 	.word	0x00016830
        /*0bdc*/ 	.short	0x010a
        /*0bde*/ 	.byte	0x3f
	.zero		1


	//   ....[83]....
        /*0be0*/ 	.word	0x0001ced0
        /*0be4*/ 	.word	0x0000000d
        /*0be8*/ 	.word	0x00016830
        /*0bec*/ 	.short	0x010a
        /*0bee*/ 	.byte	0x3f
	.zero		1


	//   ....[84]....
        /*0bf0*/ 	.word	0x0001cf20
        /*0bf4*/ 	.word	0x0000000d
        /*0bf8*/ 	.word	0x00016850
        /*0bfc*/ 	.short	0x010a
        /*0bfe*/ 	.byte	0x3f
	.zero		1


	//   ....[85]....
        /*0c00*/ 	.word	0x0001cf70
        /*0c04*/ 	.word	0x00000000
        /*0c08*/ 	.word	0x00016830
        /*0c0c*/ 	.short	0x010a
        /*0c0e*/ 	.byte	0x3f
	.zero		1


	//   ....[86]....
        /*0c10*/ 	.word	0x0001cfc0
        /*0c14*/ 	.word	0x00000003
        /*0c18*/ 	.word	0x00016850
        /*0c1c*/ 	.short	0x010a
        /*0c1e*/ 	.byte	0x3f
	.zero		1


	//   ....[87]....
        /*0c20*/ 	.word	0x0001d010
        /*0c24*/ 	.word	0x00000000
        /*0c28*/ 	.word	0x00016830
        /*0c2c*/ 	.short	0x010a
        /*0c2e*/ 	.byte	0x3f
	.zero		1


	//   ....[88]....
        /*0c30*/ 	.word	0x0001d060
        /*0c34*/ 	.word	0x00000003
        /*0c38*/ 	.word	0x00016850
        /*0c3c*/ 	.short	0x010a
        /*0c3e*/ 	.byte	0x3f
	.zero		1


	//   ....[89]....
        /*0c40*/ 	.word	0x0001d0b0
        /*0c44*/ 	.word	0x0000000b
        /*0c48*/ 	.word	0x00016850
        /*0c4c*/ 	.short	0x010a
        /*0c4e*/ 	.byte	0x3f
	.zero		1


	//   ....[90]....
        /*0c50*/ 	.word	0x0001d240
        /*0c54*/ 	.word	0x00000008
        /*0c58*/ 	.word	0x00016820
        /*0c5c*/ 	.short	0x010a
        /*0c5e*/ 	.byte	0x3f
	.zero		1


	//   ....[91]....
        /*0c60*/ 	.word	0x0001d290
        /*0c64*/ 	.word	0x00000009
        /*0c68*/ 	.word	0x000168a0
        /*0c6c*/ 	.short	0x010a
        /*0c6e*/ 	.byte	0x3f
	.zero		1


	//   ....[92]....
        /*0c70*/ 	.word	0x0001d2e0
        /*0c74*/ 	.word	0x00000009
        /*0c78*/ 	.word	0x000168c0
        /*0c7c*/ 	.short	0x010a
        /*0c7e*/ 	.byte	0x3f
	.zero		1


	//   ....[93]....
        /*0c80*/ 	.word	0x0001d330
        /*0c84*/ 	.word	0x0000000c
        /*0c88*/ 	.word	0x000168a0
        /*0c8c*/ 	.short	0x010a
        /*0c8e*/ 	.byte	0x3f
	.zero		1


	//   ....[94]....
        /*0c90*/ 	.word	0x0001d380
        /*0c94*/ 	.word	0x0000000c
        /*0c98*/ 	.word	0x000168c0
        /*0c9c*/ 	.short	0x010a
        /*0c9e*/ 	.byte	0x3f
	.zero		1


	//   ....[95]....
        /*0ca0*/ 	.word	0x0001d520
        /*0ca4*/ 	.word	0x00000005
        /*0ca8*/ 	.word	0x00016840
        /*0cac*/ 	.short	0x010a
        /*0cae*/ 	.byte	0x3f
	.zero		1


	//   ....[96]....
        /*0cb0*/ 	.word	0x0001d570
        /*0cb4*/ 	.word	0x0000001b
        /*0cb8*/ 	.word	0x00016820
        /*0cbc*/ 	.short	0x010a
        /*0cbe*/ 	.byte	0x3f
	.zero		1


	//   ....[97]....
        /*0cc0*/ 	.word	0x0001d5c0
        /*0cc4*/ 	.word	0x00000003
        /*0cc8*/ 	.word	0x00016840
        /*0ccc*/ 	.short	0x010a
        /*0cce*/ 	.byte	0x3f
	.zero		1


	//   ....[98]....
        /*0cd0*/ 	.word	0x0001d610
        /*0cd4*/ 	.word	0x00000002
        /*0cd8*/ 	.word	0x00000060
        /*0cdc*/ 	.short	0x010a
        /*0cde*/ 	.byte	0x3f
	.zero		1


	//   ....[99]....
        /*0ce0*/ 	.word	0x0001d660
        /*0ce4*/ 	.word	0x00000003
        /*0ce8*/ 	.word	0x00016840
        /*0cec*/ 	.short	0x010a
        /*0cee*/ 	.byte	0x3f
	.zero		1


	//   ....[100]....
        /*0cf0*/ 	.word	0x0001d6b0
        /*0cf4*/ 	.word	0x00000003
        /*0cf8*/ 	.word	0x00000060
        /*0cfc*/ 	.short	0x010a
        /*0cfe*/ 	.byte	0x3f
	.zero		1


	//   ....[101]....
        /*0d00*/ 	.word	0x0001d700
        /*0d04*/ 	.word	0x00000002
        /*0d08*/ 	.word	0x00016840
        /*0d0c*/ 	.short	0x010a
        /*0d0e*/ 	.byte	0x3f
	.zero		1


	//   ....[102]....
        /*0d10*/ 	.word	0x0001d750
        /*0d14*/ 	.word	0x00000002
        /*0d18*/ 	.word	0x00000060
        /*0d1c*/ 	.short	0x010a
        /*0d1e*/ 	.byte	0x3f
	.zero		1


	//   ....[103]....
        /*0d20*/ 	.word	0x0001d7a0
        /*0d24*/ 	.word	0x00000003
        /*0d28*/ 	.word	0x00016860
        /*0d2c*/ 	.short	0x010a
        /*0d2e*/ 	.byte	0x3f
	.zero		1


	//   ....[104]....
        /*0d30*/ 	.word	0x0001e150
        /*0d34*/ 	.word	0x00000009
        /*0d38*/ 	.word	0x00016820
        /*0d3c*/ 	.short	0x010a
        /*0d3e*/ 	.byte	0x3f
	.zero		1


	//   ....[105]....
        /*0d40*/ 	.word	0x0001e2f0
        /*0d44*/ 	.word	0x00000007
        /*0d48*/ 	.word	0x00000000
        /*0d4c*/ 	.short	0x010a
        /*0d4e*/ 	.byte	0x3f
	.zero		1


	//   ....[106]....
        /*0d50*/ 	.word	0x0001e340
        /*0d54*/ 	.word	0x00000003
        /*0d58*/ 	.word	0x00000000
        /*0d5c*/ 	.short	0x010a
        /*0d5e*/ 	.byte	0x3f
	.zero		1


	//   ....[107]....
        /*0d60*/ 	.word	0x0001e390
        /*0d64*/ 	.word	0x00000005
        /*0d68*/ 	.word	0x00000000
        /*0d6c*/ 	.short	0x010a
        /*0d6e*/ 	.byte	0x3f
	.zero		1


	//----- nvinfo : EIATTR_NUM_MBARRIERS
	.align		4
.L_1639:
        /*0d70*/ 	.byte	0x03, 0x38
        /*0d72*/ 	.short	0x0016


	//----- nvinfo : EIATTR_EXIT_INSTR_OFFSETS
	.align		4
        /*0d74*/ 	.byte	0x04, 0x1c
        /*0d76*/ 	.short	(.L_1641 - .L_1640)


	//   ....[0]....
.L_1640:
        /*0d78*/ 	.word	0x0001c1e0


	//----- nvinfo : EIATTR_MAX_THREADS
	.align		4
.L_1641:
        /*0d7c*/ 	.byte	0x04, 0x05
        /*0d7e*/ 	.short	(.L_1643 - .L_1642)
.L_1642:
        /*0d80*/ 	.word	0x00000200
        /*0d84*/ 	.word	0x00000001
        /*0d88*/ 	.word	0x00000001


	//----- nvinfo : EIATTR_CRS_STACK_SIZE
	.align		4
.L_1643:
        /*0d8c*/ 	.byte	0x04, 0x1e
        /*0d8e*/ 	.short	(.L_1645 - .L_1644)
.L_1644:
        /*0d90*/ 	.word	0x00000000


	//----- nvinfo : EIATTR_CBANK_PARAM_SIZE
	.align		4
.L_1645:
        /*0d94*/ 	.byte	0x03, 0x19
        /*0d96*/ 	.short	0x0a70


	//----- nvinfo : EIATTR_PARAM_CBANK
	.align		4
        /*0d98*/ 	.byte	0x04, 0x0a
        /*0d9a*/ 	.short	(.L_1647 - .L_1646)
	.align		4
.L_1646:
        /*0d9c*/ 	.word	index@(.nv.constant0._ZN7cutlass13device_kernelIN5flash11enable_sm90INS1_16FlashAttnFwdSm90INS1_25CollectiveMainloopFwdSm90ILi2EN4cute5tupleIJNS5_1CILi1EEES8_S8_EEENS6_IJNS7_ILi192EEENS7_ILi128EEENS7_ILi64EEEEEELi64ENS_10bfloat16_tEfNS_4arch4Sm90ELb0ELb1ELb0ELb1ELb0ELb1ELb0ELb1ELb1ELb0ELb0ELb0EEENS1_21CollectiveEpilogueFwdINS6_IJSA_SC_SB_EEES9_SE_SG_Li384ELb1ELb0ELb0ELb0EEENS1_36VarlenDynamicPersistentTileSchedulerILi192ELi128ELi384ELi32ELb0ELb0ELb1ELb1ELb0ELb1EEEEEEEEEvNT_6ParamsE)
        /*0da0*/ 	.short	0x0210
        /*0da2*/ 	.short	0x0a70


	//----- nvinfo : EIATTR_SW_WAR
	.align		4
.L_1647:
        /*0da4*/ 	.byte	0x04, 0x36
        /*0da6*/ 	.short	(.L_1649 - .L_1648)
.L_1648:
        /*0da8*/ 	.word	0x00000008
.L_1649:


//--------------------- .nv.info._ZN7cutlass13device_kernelIN5flash11enable_sm90INS1_16FlashAttnFwdSm90INS1_25CollectiveMainloopFwdSm90ILi2EN4cute5tupleIJNS5_1CILi1EEES8_S8_EEENS6_IJNS7_ILi192EEENS7_ILi128EEENS7_ILi64EEEEEELi64ENS_10bfloat16_tEfNS_4arch4Sm90ELb1ELb0ELb0ELb0ELb0ELb0ELb0ELb1ELb1ELb0ELb0ELb0EEENS1_21CollectiveEpilogueFwdINS6_IJSA_SC_SB_EEES9_SE_SG_Li384ELb0ELb0ELb0ELb0EEENS1_30DynamicPersistentTileSchedulerILi384ELi32ELb0ELb0ELb1EEEEEEEEEvNT_6ParamsE --------------------------
	.section	.nv.info._ZN7cutlass13device_kernelIN5flash11enable_sm90INS1_16FlashAttnFwdSm90INS1_25CollectiveMainloopFwdSm90ILi2EN4cute5tupleIJNS5_1CILi1EEES8_S8_EEENS6_IJNS7_ILi192EEENS7_ILi128EEENS7_ILi64EEEEEELi64ENS_10bfloat16_tEfNS_4arch4Sm90ELb1ELb0ELb0ELb0ELb0ELb0ELb0ELb1ELb1ELb0ELb0ELb0EEENS1_21CollectiveEpilogueFwdINS6_IJSA_SC_SB_EEES9_SE_SG_Li384ELb0ELb0ELb0ELb0EEENS1_30DynamicPersistentTileSchedulerILi384ELi32ELb0ELb0ELb1EEEEEEEEEvNT_6ParamsE,"",@"SHT_CUDA_INFO"
	.sectionflags	@""
	.align	4


	//----- nvinfo : EIATTR_CUDA_API_VERSION
	.align		4
        /*0000*/ 	.byte	0x04, 0x37
        /*0002*/ 	.short	(.L_1651 - .L_1650)
.L_1650:
        /*0004*/ 	.word	0x00000082


	//----- nvinfo : EIATTR_KPARAM_INFO
	.align		4
.L_1651:
        /*0008*/ 	.byte	0x04, 0x17
        /*000a*/ 	.short	(.L_1653 - .L_1652)
.L_1652:
        /*000c*/ 	.word	0x00000000
        /*0010*/ 	.short	0x0000
        /*0012*/ 	.short	0x0070
        /*0014*/ 	.byte	0x00, 0xf0, 0x01, 0x2e


	//----- nvinfo : EIATTR_SPARSE_MMA_MASK
	.align		4
.L_1653:
        /*0018*/ 	.byte	0x03, 0x50
        /*001a*/ 	.short	0x0000


	//----- nvinfo : EIATTR_MAXREG_COUNT
	.align		4
        /*001c*/ 	.byte	0x03, 0x1b
        /*001e*/ 	.short	0x0080


	//----- nvinfo : EIATTR_NUM_BARRIERS
	.align		4
        /*0020*/ 	.byte	0x02, 0x4c
        /*0022*/ 	.byte	0x10
	.zero		1


	//----- nvinfo : EIATTR_EXTERNS
	.align		4
        /*0024*/ 	.byte	0x04, 0x0f
        /*0026*/ 	.short	(.L_1655 - .L_1654)


	//   ....[0]....
	.align		4
.L_1654:
        /*0028*/ 	.word	index@(__assertfail)


	//----- nvinfo : EIATTR_MERCURY_ISA_VERSION
	.align		4
.L_1655:
        /*002c*/ 	.byte	0x03, 0x5f
        /*002e*/ 	.short	0x0101


	//----- nvinfo : EIATTR_INT_WARP_WIDE_INSTR_OFFSETS
	.align		4
        /*0030*/ 	.byte	0x04, 0x31
        /*0032*/ 	.short	(.L_1657 - .L_1656)


	//   ....[0]....
.L_1656:
        /*0034*/ 	.word	0x00000180


	//   ....[1]....
        /*0038*/ 	.word	0x000001b0


	//   ....[2]....
        /*003c*/ 	.word	0x000001c0


	//   ....[3]....
        /*0040*/ 	.word	0x000096c0


	//   ....[4]....
        /*0044*/ 	.word	0x00009750


	//   ....[5]....
        /*0048*/ 	.word	0x00009c00


	//   ....[6]....
        /*004c*/ 	.word	0x0000b320


	//   ....[7]....
        /*0050*/ 	.word	0x0000b3b0


	//----- nvinfo : EIATTR_COOP_GROUP_MASK_REGIDS
	.align		4
.L_1657:
        /*0054*/ 	.byte	0x04, 0x29
        /*0056*/ 	.short	(.L_1659 - .L_1658)


	//   ....[0]....
.L_1658:
        /*0058*/ 	.word	0xffffffff


	//   ....[1]....
        /*005c*/ 	.word	0xffffffff


	//   ....[2]....
        /*0060*/ 	.word	0xffffffff


	//   ....[3]....
        /*0064*/ 	.word	0xffffffff


	//   ....[4]....
        /*0068*/ 	.word	0xffffffff


	//   ....[5]....
        /*006c*/ 	.word	0xffffffff


	//   ....[6]....
        /*0070*/ 	.word	0xffffffff


	//   ....[7]....
        /*0074*/ 	.word	0xffffffff


	//   ....[8]....
        /*0078*/ 	.word	0xffffffff


	//   ....[9]....
        /*007c*/ 	.word	0xffffffff


	//   ....[10]....
        /*0080*/ 	.word	0xffffffff


	//   ....[11]....
        /*0084*/ 	.word	0xffffffff


	//   ....[12]....
        /*0088*/ 	.word	0xffffffff


	//   ....[13]....
        /*008c*/ 	.word	0xffffffff


	//   ....[14]....
        /*0090*/ 	.word	0xffffffff


	//   ....[15]....
        /*0094*/ 	.word	0xffffffff


	//   ....[16]....
        /*0098*/ 	.word	0xffffffff


	//   ....[17]....
        /*009c*/ 	.word	0xffffffff


	//   ....[18]....
        /*00a0*/ 	.word	0xffffffff


	//   ....[19]....
        /*00a4*/ 	.word	0xffffffff


	//   ....[20]....
        /*00a8*/ 	.word	0xffffffff


	//   ....[21]....
        /*00ac*/ 	.word	0xffffffff


	//   ....[22]....
        /*00b0*/ 	.word	0xffffffff


	//   ....[23]....
        /*00b4*/ 	.word	0xffffffff


	//   ....[24]....
        /*00b8*/ 	.word	0xffffffff


	//   ....[25]....
        /*00bc*/ 	.word	0xffffffff


	//   ....[26]....
        /*00c0*/ 	.word	0xffffffff


	//   ....[27]....
        /*00c4*/ 	.word	0xffffffff


	//   ....[28]....
        /*00c8*/ 	.word	0x0500000f


	//   ....[29]....
        /*00cc*/ 	.word	0x0500000f


	//----- nvinfo : EIATTR_COOP_GROUP_INSTR_OFFSETS
	.align		4
.L_1659:
        /*00d0*/ 	.byte	0x04, 0x28
        /*00d2*/ 	.short	(.L_1661 - .L_1660)


	//   ....[0]....
.L_1660:
        /*00d4*/ 	.word	0x00000060


	//   ....[1]....
        /*00d8*/ 	.word	0x00000190


	//   ....[2]....
        /*00dc*/ 	.word	0x000001e0


	//   ....[3]....
        /*00e0*/ 	.word	0x000003d0


	//   ....[4]....
        /*00e4*/ 	.word	0x00000530


	//   ....[5]....
        /*00e8*/ 	.word	0x00000650


	//   ....[6]....
        /*00ec*/ 	.word	0x000007b0


	//   ....[7]....
        /*00f0*/ 	.word	0x00001300


	//   ....[8]....
        /*00f4*/ 	.word	0x000020b0


	//   ....[9]....
        /*00f8*/ 	.word	0x000020f0


	//   ....[10]....
        /*00fc*/ 	.word	0x00002b80


	//   ....[11]....
        /*0100*/ 	.word	0x00002bf0


	//   ....[12]....
        /*0104*/ 	.word	0x00004430


	//   ....[13]....
        /*0108*/ 	.word	0x00004500


	//   ....[14]....
        /*010c*/ 	.word	0x00004e40


	//   ....[15]....
        /*0110*/ 	.word	0x00004eb0


	//   ....[16]....
        /*0114*/ 	.word	0x00006490


	//   ....[17]....
        /*0118*/ 	.word	0x000064c0


	//   ....[18]....
        /*011c*/ 	.word	0x00006a40


	//   ....[19]....
        /*0120*/ 	.word	0x00006aa0


	//   ....[20]....
        /*0124*/ 	.word	0x00007b80


	//   ....[21]....
        /*0128*/ 	.word	0x00007bc0


	//   ....[22]....
        /*012c*/ 	.word	0x00007cb0


	//   ....[23]....
        /*0130*/ 	.word	0x00007cc0


	//   ....[24]....
        /*0134*/ 	.word	0x000087d0


	//   ....[25]....
        /*0138*/ 	.word	0x00009160


	//   ....[26]....
        /*013c*/ 	.word	0x0000b650


	//   ....[27]....
        /*0140*/ 	.word	0x0000b7d0


	//   ....[28]....
        /*0144*/ 	.word	0x0000bd10


	//   ....[29]....
        /*0148*/ 	.word	0x0000c100


	//----- nvinfo : EIATTR_REG_RECONFIG
	.align		4
.L_1661:
        /*014c*/ 	.byte	0x01, 0x54
	.zero		2


	//----- nvinfo : EIATTR_SYSCALL_OFFSETS
	.align		4
        /*0150*/ 	.byte	0x04, 0x46
        /*0152*/ 	.short	(.L_1663 - .L_1662)


	//   ....[0]....
.L_1662:
        /*0154*/ 	.word	0x000014b0


	//   ....[1]....
        /*0158*/ 	.word	0x000098e0


	//   ....[2]....
        /*015c*/ 	.word	0x00009a20


	//   ....[3]....
        /*0160*/ 	.word	0x00009b10


	//----- nvinfo : EIATTR_MBARRIER_INSTR_OFFSETS
	.align		4
.L_1663:
        /*0164*/ 	.byte	0x04, 0x39
        /*0166*/ 	.short	(.L_1665 - .L_1664)


	//   ....[0]....
.L_1664:
        /*0168*/ 	.word	0x00000280
        /*016c*/ 	.word	0x000000ff
        /*0170*/ 	.word	0x00016800
        /*0174*/ 	.short	0x0100
        /*0176*/ 	.byte	0x06
	.zero		1


	//   ....[1]....
        /*0178*/ 	.word	0x00000290
        /*017c*/ 	.word	0x000000ff
        /*0180*/ 	.word	0x00016820
        /*0184*/ 	.short	0x0100
        /*0186*/ 	.byte	0x06
	.zero		1


	//   ....[2]....
        /*0188*/ 	.word	0x00000380
        /*018c*/ 	.word	0x000000ff
        /*0190*/ 	.word	0x00016830
        /*0194*/ 	.short	0x0100
        /*0196*/ 	.byte	0x08
	.zero		1


	//   ....[3]....
        /*0198*/ 	.word	0x00000390
        /*019c*/ 	.word	0x000000ff
        /*01a0*/ 	.word	0x00016840
        /*01a4*/ 	.short	0x0100
        /*01a6*/ 	.byte	0x08
	.zero		1


	//   ....[4]....
        /*01a8*/ 	.word	0x000003a0
        /*01ac*/ 	.word	0x000000ff
        /*01b0*/ 	.word	0x00016838
        /*01b4*/ 	.short	0x0100
        /*01b6*/ 	.byte	0x08
	.zero		1


	//   ....[5]....
        /*01b8*/ 	.word	0x000003b0
        /*01bc*/ 	.word	0x000000ff
        /*01c0*/ 	.word	0x00016848
        /*01c4*/ 	.short	0x0100
        /*01c6*/ 	.byte	0x08
	.zero		1


	//   ....[6]....
        /*01c8*/ 	.word	0x000004e0
        /*01cc*/ 	.word	0x000000ff
        /*01d0*/ 	.word	0x00016850
        /*01d4*/ 	.short	0x0100
        /*01d6*/ 	.byte	0x08
	.zero		1


	//   ....[7]....
        /*01d8*/ 	.word	0x000004f0
        /*01dc*/ 	.word	0x000000ff
        /*01e0*/ 	.word	0x00016860
        /*01e4*/ 	.short	0x0100
        /*01e6*/ 	.byte	0x08
	.zero		1


	//   ....[8]....
        /*01e8*/ 	.word	0x00000500
        /*01ec*/ 	.word	0x000000ff
        /*01f0*/ 	.word	0x00016858
        /*01f4*/ 	.short	0x0100
        /*01f6*/ 	.byte	0x08
	.zero		1


	//   ....[9]....
        /*01f8*/ 	.word	0x00000510
        /*01fc*/ 	.word	0x000000ff
        /*0200*/ 	.word	0x00016868
        /*0204*/ 	.short	0x0100
        /*0206*/ 	.byte	0x08
	.zero		1


	//   ....[10]....
        /*0208*/ 	.word	0x00000600
        /*020c*/ 	.word	0x000000ff
        /*0210*/ 	.word	0x00016870
        /*0214*/ 	.short	0x0100
        /*0216*/ 	.byte	0x06
	.zero		1


	//   ....[11]....
        /*0218*/ 	.word	0x00000610
        /*021c*/ 	.word	0x000000ff
        /*0220*/ 	.word	0x00016880
        /*0224*/ 	.short	0x0100
        /*0226*/ 	.byte	0x06
	.zero		1


	//   ....[12]....
        /*0228*/ 	.word	0x00000620
        /*022c*/ 	.word	0x000000ff
        /*0230*/ 	.word	0x00016878
        /*0234*/ 	.short	0x0100
        /*0236*/ 	.byte	0x06
	.zero		1


	//   ....[13]....
        /*0238*/ 	.word	0x00000630
        /*023c*/ 	.word	0x000000ff
        /*0240*/ 	.word	0x00016888
        /*0244*/ 	.short	0x0100
        /*0246*/ 	.byte	0x06
	.zero		1


	//   ....[14]....
        /*0248*/ 	.word	0x00000760
        /*024c*/ 	.word	0x000000ff
        /*0250*/ 	.word	0x00016890
        /*0254*/ 	.short	0x0100
        /*0256*/ 	.byte	0x08
	.zero		1


	//   ....[15]....
        /*0258*/ 	.word	0x00000770
        /*025c*/ 	.word	0x000000ff
        /*0260*/ 	.word	0x000168a0
        /*0264*/ 	.short	0x0100
        /*0266*/ 	.byte	0x08
	.zero		1


	//   ....[16]....
        /*0268*/ 	.word	0x00000780
        /*026c*/ 	.word	0x000000ff
        /*0270*/ 	.word	0x00016898
        /*0274*/ 	.short	0x0100
        /*0276*/ 	.byte	0x08
	.zero		1


	//   ....[17]....
        /*0278*/ 	.word	0x00000790
        /*027c*/ 	.word	0x000000ff
        /*0280*/ 	.word	0x000168a8
        /*0284*/ 	.short	0x0100
        /*0286*/ 	.byte	0x08
	.zero		1


	//   ....[18]....
        /*0288*/ 	.word	0x000008c0
        /*028c*/ 	.word	0x000000ff
        /*0290*/ 	.word	0x000168b0
        /*0294*/ 	.short	0x0100
        /*0296*/ 	.byte	0x08
	.zero		1


	//   ....[19]....
        /*0298*/ 	.word	0x000008d0
        /*029c*/ 	.word	0x000000ff
        /*02a0*/ 	.word	0x000168c0
        /*02a4*/ 	.short	0x0100
        /*02a6*/ 	.byte	0x08
	.zero		1


	//   ....[20]....
        /*02a8*/ 	.word	0x000008e0
        /*02ac*/ 	.word	0x000000ff
        /*02b0*/ 	.word	0x000168b8
        /*02b4*/ 	.short	0x0100
        /*02b6*/ 	.byte	0x08
	.zero		1


	//   ....[21]....
        /*02b8*/ 	.word	0x000008f0
        /*02bc*/ 	.word	0x000000ff
        /*02c0*/ 	.word	0x000168c8
        /*02c4*/ 	.short	0x0100
        /*02c6*/ 	.byte	0x08
	.zero		1


	//   ....[22]....
        /*02c8*/ 	.word	0x00001530
        /*02cc*/ 	.word	0x000000ff
        /*02d0*/ 	.word	0x00016800
        /*02d4*/ 	.short	0x010a
        /*02d6*/ 	.byte	0x28
	.zero		1


	//   ....[23]....
        /*02d8*/ 	.word	0x000015b0
        /*02dc*/ 	.word	0x00000003
        /*02e0*/ 	.word	0x00016830
        /*02e4*/ 	.short	0x010a
        /*02e6*/ 	.byte	0x3f
	.zero		1


	//   ....[24]....
        /*02e8*/ 	.word	0x00001610
        /*02ec*/ 	.word	0x00000003
        /*02f0*/ 	.word	0x00016830
        /*02f4*/ 	.short	0x010a
        /*02f6*/ 	.byte	0x3f
	.zero		1


	//   ....[25]....
        /*02f8*/ 	.word	0x00001af0
        /*02fc*/ 	.word	0x00000003
        /*0300*/ 	.word	0x00000000
        /*0304*/ 	.short	0x0101
        /*0306*/ 	.byte	0x3f
	.zero		1


	//   ....[26]....
        /*0308*/ 	.word	0x000038f0
        /*030c*/ 	.word	0x000000ff
        /*0310*/ 	.word	0x00016830
        /*0314*/ 	.short	0x010a
        /*0316*/ 	.byte	0x06
	.zero		1


	//   ....[27]....
        /*0318*/ 	.word	0x00003930
        /*031c*/ 	.word	0x000000ff
        /*0320*/ 	.word	0x00016830
        /*0324*/ 	.short	0x010a
        /*0326*/ 	.byte	0x06
	.zero		1


	//   ....[28]....
        /*0328*/ 	.word	0x00003b10
        /*032c*/ 	.word	0x000000ff
        /*0330*/ 	.word	0x00016850
        /*0334*/ 	.short	0x010a
        /*0336*/ 	.byte	0x06
	.zero		1


	//   ....[29]....
        /*0338*/ 	.word	0x00003b50
        /*033c*/ 	.word	0x000000ff
        /*0340*/ 	.word	0x00016850
        /*0344*/ 	.short	0x010a
        /*0346*/ 	.byte	0x06
	.zero		1


	//   ....[30]....
        /*0348*/ 	.word	0x00005460
        /*034c*/ 	.word	0x00000025
        /*0350*/ 	.word	0x00000000
        /*0354*/ 	.short	0x0101
        /*0356*/ 	.byte	0x3f
	.zero		1


	//   ....[31]....
        /*0358*/ 	.word	0x000055b0
        /*035c*/ 	.word	0x00000004
        /*0360*/ 	.word	0x00000000
        /*0364*/ 	.short	0x0101
        /*0366*/ 	.byte	0x3f
	.zero		1


	//   ....[32]....
        /*0368*/ 	.word	0x00005ee0
        /*036c*/ 	.word	0x000000ff
        /*0370*/ 	.word	0x00016830
        /*0374*/ 	.short	0x010a
        /*0376*/ 	.byte	0x06
	.zero		1


	//   ....[33]....
        /*0378*/ 	.word	0x00005f20
        /*037c*/ 	.word	0x000000ff
        /*0380*/ 	.word	0x00016830
        /*0384*/ 	.short	0x010a
        /*0386*/ 	.byte	0x06
	.zero		1


	//   ....[34]....
        /*0388*/ 	.word	0x00006100
        /*038c*/ 	.word	0x000000ff
        /*0390*/ 	.word	0x00016850
        /*0394*/ 	.short	0x010a
        /*0396*/ 	.byte	0x06
	.zero		1


	//   ....[35]....
        /*0398*/ 	.word	0x00006140
        /*039c*/ 	.word	0x000000ff
        /*03a0*/ 	.word	0x00016850
        /*03a4*/ 	.short	0x010a
        /*03a6*/ 	.byte	0x06
	.zero		1


	//   ....[36]....
        /*03a8*/ 	.word	0x000076d0
        /*03ac*/ 	.word	0x00000023
        /*03b0*/ 	.word	0x00000000
        /*03b4*/ 	.short	0x0101
        /*03b6*/ 	.byte	0x3f
	.zero		1


	//   ....[37]....
        /*03b8*/ 	.word	0x000078a0
        /*03bc*/ 	.word	0x0000001f
        /*03c0*/ 	.word	0x00000000
        /*03c4*/ 	.short	0x0101
        /*03c6*/ 	.byte	0x3f
	.zero		1


	//   ....[38]....
        /*03c8*/ 	.word	0x00007af0
        /*03cc*/ 	.word	0x000000ff
        /*03d0*/ 	.word	0x00016850
        /*03d4*/ 	.short	0x010a
        /*03d6*/ 	.byte	0x05
	.zero		1


	//   ....[39]....
        /*03d8*/ 	.word	0x00007b30
        /*03dc*/ 	.word	0x000000ff
        /*03e0*/ 	.word	0x00016850
        /*03e4*/ 	.short	0x010a
        /*03e6*/ 	.byte	0x05
	.zero		1


	//   ....[40]....
        /*03e8*/ 	.word	0x00008130
        /*03ec*/ 	.word	0x00000000
        /*03f0*/ 	.word	0x00000000
        /*03f4*/ 	.short	0x0101
        /*03f6*/ 	.byte	0x3f
	.zero		1


	//   ....[41]....
        /*03f8*/ 	.word	0x00008930
        /*03fc*/ 	.word	0x000000ff
        /*0400*/ 	.word	0x00000000
        /*0404*/ 	.short	0x0101
        /*0406*/ 	.byte	0x05
	.zero		1


	//   ....[42]....
        /*0408*/ 	.word	0x00009ea0
        /*040c*/ 	.word	0x0000000d
        /*0410*/ 	.word	0x00016840
        /*0414*/ 	.short	0x010a
        /*0416*/ 	.byte	0x3f
	.zero		1


	//   ....[43]....
        /*0418*/ 	.word	0x0000a190
        /*041c*/ 	.word	0x000000ff
        /*0420*/ 	.word	0x00016820
        /*0424*/ 	.short	0x010a
        /*0426*/ 	.byte	0x27
	.zero		1


	//   ....[44]....
        /*0428*/ 	.word	0x0000a460
        /*042c*/ 	.word	0x00000003
        /*0430*/ 	.word	0x00016840
        /*0434*/ 	.short	0x010a
        /*0436*/ 	.byte	0x3f
	.zero		1


	//   ....[45]....
        /*0438*/ 	.word	0x0000a600
        /*043c*/ 	.word	0x00000002
        /*0440*/ 	.word	0x00000060
        /*0444*/ 	.short	0x010a
        /*0446*/ 	.byte	0x3f
	.zero		1


	//   ....[46]....
        /*0448*/ 	.word	0x0000aa30
        /*044c*/ 	.word	0x00000004
        /*0450*/ 	.word	0x00016840
        /*0454*/ 	.short	0x010a
        /*0456*/ 	.byte	0x3f
	.zero		1


	//   ....[47]....
        /*0458*/ 	.word	0x0000abd0
        /*045c*/ 	.word	0x00000004
        /*0460*/ 	.word	0x00000060
        /*0464*/ 	.short	0x010a
        /*0466*/ 	.byte	0x3f
	.zero		1


	//   ....[48]....
        /*0468*/ 	.word	0x0000af60
        /*046c*/ 	.word	0x00000003
        /*0470*/ 	.word	0x00016840
        /*0474*/ 	.short	0x010a
        /*0476*/ 	.byte	0x3f
	.zero		1


	//   ....[49]....
        /*0478*/ 	.word	0x0000b100
        /*047c*/ 	.word	0x00000003
        /*0480*/ 	.word	0x00000060
        /*0484*/ 	.short	0x010a
        /*0486*/ 	.byte	0x3f
	.zero		1


	//   ....[50]....
        /*0488*/ 	.word	0x0000b430
        /*048c*/ 	.word	0x00000003
        /*0490*/ 	.word	0x00016860
        /*0494*/ 	.short	0x010a
        /*0496*/ 	.byte	0x3f
	.zero		1


	//   ....[51]....
        /*0498*/ 	.word	0x0000b7b0
        /*049c*/ 	.word	0x00000007
        /*04a0*/ 	.word	0x00016820
        /*04a4*/ 	.short	0x010a
        /*04a6*/ 	.byte	0x3f
	.zero		1


	//   ....[52]....
        /*04a8*/ 	.word	0x0000b8d0
        /*04ac*/ 	.word	0x00000005
        /*04b0*/ 	.word	0x00000000
        /*04b4*/ 	.short	0x010a
        /*04b6*/ 	.byte	0x3f
	.zero		1


	//   ....[53]....
        /*04b8*/ 	.word	0x0000b940
        /*04bc*/ 	.word	0x00000003
        /*04c0*/ 	.word	0x00000000
        /*04c4*/ 	.short	0x010a
        /*04c6*/ 	.byte	0x3f
	.zero		1


	//   ....[54]....
        /*04c8*/ 	.word	0x0000b9a0
        /*04cc*/ 	.word	0x00000005
        /*04d0*/ 	.word	0x00000000
        /*04d4*/ 	.short	0x010a
        /*04d6*/ 	.byte	0x3f
	.zero		1


	//   ....[55]....
        /*04d8*/ 	.word	0x0000b9d0
        /*04dc*/ 	.word	0x00000003
        /*04e0*/ 	.word	0x00000000
        /*04e4*/ 	.short	0x010a
        /*04e6*/ 	.byte	0x3f
	.zero		1


	//   ....[56]....
        /*04e8*/ 	.word	0x0000ba40
        /*04ec*/ 	.word	0x00000003
        /*04f0*/ 	.word	0x00016800
        /*04f4*/ 	.short	0x010a
        /*04f6*/ 	.byte	0x3f
	.zero		1


	//   ....[57]....
        /*04f8*/ 	.word	0x0000ba90
        /*04fc*/ 	.word	0x00000003
        /*0500*/ 	.word	0x00016830
        /*0504*/ 	.short	0x010a
        /*0506*/ 	.byte	0x3f
	.zero		1


	//   ....[58]....
        /*0508*/ 	.word	0x0000baf0
        /*050c*/ 	.word	0x00000005
        /*0510*/ 	.word	0x00016830
        /*0514*/ 	.short	0x010a
        /*0516*/ 	.byte	0x3f
	.zero		1


	//   ....[59]....
        /*0518*/ 	.word	0x0000bb50
        /*051c*/ 	.word	0x00000005
        /*0520*/ 	.word	0x00016850
        /*0524*/ 	.short	0x010a
        /*0526*/ 	.byte	0x3f
	.zero		1


	//   ....[60]....
        /*0528*/ 	.word	0x0000bbb0
        /*052c*/ 	.word	0x00000005
        /*0530*/ 	.word	0x00016830
        /*0534*/ 	.short	0x010a
        /*0536*/ 	.byte	0x3f
	.zero		1


	//   ....[61]....
        /*0538*/ 	.word	0x0000bc10
        /*053c*/ 	.word	0x00000005
        /*0540*/ 	.word	0x00016850
        /*0544*/ 	.short	0x010a
        /*0546*/ 	.byte	0x3f
	.zero		1


	//   ....[62]....
        /*0548*/ 	.word	0x0000bc70
        /*054c*/ 	.word	0x00000007
        /*0550*/ 	.word	0x00016850
        /*0554*/ 	.short	0x010a
        /*0556*/ 	.byte	0x3f
	.zero		1


	//   ....[63]....
        /*0558*/ 	.word	0x0000bdd0
        /*055c*/ 	.word	0x0000000d
        /*0560*/ 	.word	0x00016840
        /*0564*/ 	.short	0x010a
        /*0566*/ 	.byte	0x3f
	.zero		1


	//   ....[64]....
        /*0568*/ 	.word	0x0000be30
        /*056c*/ 	.word	0x00000005
        /*0570*/ 	.word	0x00016820
        /*0574*/ 	.short	0x010a
        /*0576*/ 	.byte	0x3f
	.zero		1


	//   ....[65]....
        /*0578*/ 	.word	0x0000be80
        /*057c*/ 	.word	0x00000003
        /*0580*/ 	.word	0x00016840
        /*0584*/ 	.short	0x010a
        /*0586*/ 	.byte	0x3f
	.zero		1


	//   ....[66]....
        /*0588*/ 	.word	0x0000bed0
        /*058c*/ 	.word	0x00000002
        /*0590*/ 	.word	0x00000060
        /*0594*/ 	.short	0x010a
        /*0596*/ 	.byte	0x3f
	.zero		1


	//   ....[67]....
        /*0598*/ 	.word	0x0000bf20
        /*059c*/ 	.word	0x00000004
        /*05a0*/ 	.word	0x00016840
        /*05a4*/ 	.short	0x010a
        /*05a6*/ 	.byte	0x3f
	.zero		1


	//   ....[68]....
        /*05a8*/ 	.word	0x0000bf70
        /*05ac*/ 	.word	0x00000004
        /*05b0*/ 	.word	0x00000060
        /*05b4*/ 	.short	0x010a
        /*05b6*/ 	.byte	0x3f
	.zero		1


	//   ....[69]....
        /*05b8*/ 	.word	0x0000bfc0
        /*05bc*/ 	.word	0x00000003
        /*05c0*/ 	.word	0x00016840
        /*05c4*/ 	.short	0x010a
        /*05c6*/ 	.byte	0x3f
	.zero		1


	//   ....[70]....
        /*05c8*/ 	.word	0x0000c010
        /*05cc*/ 	.word	0x00000003
        /*05d0*/ 	.word	0x00000060
        /*05d4*/ 	.short	0x010a
        /*05d6*/ 	.byte	0x3f
	.zero		1


	//   ....[71]....
        /*05d8*/ 	.word	0x0000c060
        /*05dc*/ 	.word	0x00000003
        /*05e0*/ 	.word	0x00016860
        /*05e4*/ 	.short	0x010a
        /*05e6*/ 	.byte	0x3f
	.zero		1


	//   ....[72]....
        /*05e8*/ 	.word	0x0000c140
        /*05ec*/ 	.word	0x00000007
        /*05f0*/ 	.word	0x00016820
        /*05f4*/ 	.short	0x010a
        /*05f6*/ 	.byte	0x3f
	.zero		1


	//   ....[73]....
        /*05f8*/ 	.word	0x0000c190
        /*05fc*/ 	.word	0x00000005
        /*0600*/ 	.word	0x00000000
        /*0604*/ 	.short	0x010a
        /*0606*/ 	.byte	0x3f
	.zero		1


	//   ....[74]....
        /*0608*/ 	.word	0x0000c1e0
        /*060c*/ 	.word	0x00000003
        /*0610*/ 	.word	0x00000000
        /*0614*/ 	.short	0x010a
        /*0616*/ 	.byte	0x3f
	.zero		1


	//   ....[75]....
        /*0618*/ 	.word	0x0000c230
        /*061c*/ 	.word	0x00000005
        /*0620*/ 	.word	0x00000000
        /*0624*/ 	.short	0x010a
        /*0626*/ 	.byte	0x3f
	.zero		1


	//----- nvinfo : EIATTR_NUM_MBARRIERS
	.align		4
.L_1665:
        /*0628*/ 	.byte	0x03, 0x38
        /*062a*/ 	.short	0x0016


	//----- nvinfo : EIATTR_EXIT_INSTR_OFFSETS
	.align		4
        /*062c*/ 	.byte	0x04, 0x1c
        /*062e*/ 	.short	(.L_1667 - .L_1666)


	//   ....[0]....
.L_1666:
        /*0630*/ 	.word	0x00000a50


	//   ....[1]....
        /*0634*/ 	.word	0x00009120


	//   ....[2]....
        /*0638*/ 	.word	0x00009180


	//   ....[3]....
        /*063c*/ 	.word	0x0000b7f0


	//   ....[4]....
        /*0640*/ 	.word	0x0000ba20


	//----- nvinfo : EIATTR_MAX_THREADS
	.align		4
.L_1667:
        /*0644*/ 	.byte	0x04, 0x05
        /*0646*/ 	.short	(.L_1669 - .L_1668)
.L_1668:
        /*0648*/ 	.word	0x00000200
        /*064c*/ 	.word	0x00000001
        /*0650*/ 	.word	0x00000001


	//----- nvinfo : EIATTR_CRS_STACK_SIZE
	.align		4
.L_1669:
        /*0654*/ 	.byte	0x04, 0x1e
        /*0656*/ 	.short	(.L_1671 - .L_1670)
.L_1670:
        /*0658*/ 	.word	0x00000000


	//----- nvinfo : EIATTR_CBANK_PARAM_SIZE
	.align		4
.L_1671:
        /*065c*/ 	.byte	0x03, 0x19
        /*065e*/ 	.short	0x0bf0


	//----- nvinfo : EIATTR_PARAM_CBANK
	.align		4
        /*0660*/ 	.byte	0x04, 0x0a
        /*0662*/ 	.short	(.L_1673 - .L_1672)
	.align		4
.L_1672:
        /*0664*/ 	.word	index@(.nv.constant0._ZN7cutlass13device_kernelIN5flash11enable_sm90INS1_16FlashAttnFwdSm90INS1_25CollectiveMainloopFwdSm90ILi2EN4cute5tupleIJNS5_1CILi1EEES8_S8_EEENS6_IJNS7_ILi192EEENS7_ILi128EEENS7_ILi64EEEEEELi64ENS_10bfloat16_tEfNS_4arch4Sm90ELb1ELb0ELb0ELb0ELb0ELb0ELb0ELb1ELb1ELb0ELb0ELb0EEENS1_21CollectiveEpilogueFwdINS6_IJSA_SC_SB_EEES9_SE_SG_Li384ELb0ELb0ELb0ELb0EEENS1_30DynamicPersistentTileSchedulerILi384ELi32ELb0ELb0ELb1EEEEEEEEEvNT_6ParamsE)
        /*0668*/ 	.short	0x0210
        /*066a*/ 	.short	0x0bf0


	//----- nvinfo : EIATTR_SW_WAR
	.align		4
.L_1673:
        /*066c*/ 	.byte	0x04, 0x36
        /*066e*/ 	.short	(.L_1675 - .L_1674)
.L_1674:
        /*0670*/ 	.word	0x00000008
.L_1675:


//--------------------- .nv.info._ZN7cutlass13device_kernelIN5flash11enable_sm90INS1_16FlashAttnFwdSm90INS1_25CollectiveMainloopFwdSm90ILi2EN4cute5tupleIJNS5_1CILi1EEES8_S8_EEENS6_IJNS7_ILi192EEENS7_ILi128EEENS7_ILi64EEEEEELi64ENS_10bfloat16_tEfNS_4arch4Sm90ELb1ELb0ELb0ELb1ELb0ELb0ELb0ELb1ELb1ELb0ELb0ELb0EEENS1_21CollectiveEpilogueFwdINS6_IJSA_SC_SB_EEES9_SE_SG_Li384ELb1ELb0ELb0ELb0EEENS1_36VarlenDynamicPersistentTileSchedulerILi192ELi128ELi384ELi32ELb0ELb0ELb1ELb1ELb1ELb1EEEEEEEEEvNT_6ParamsE --------------------------
	.section	.nv.info._ZN7cutlass13device_kernelIN5flash11enable_sm90INS1_16FlashAttnFwdSm90INS1_25CollectiveMainloopFwdSm90ILi2EN4cute5tupleIJNS5_1CILi1EEES8_S8_EEENS6_IJNS7_ILi192EEENS7_ILi128EEENS7_ILi64EEEEEELi64ENS_10bfloat16_tEfNS_4arch4Sm90ELb1ELb0ELb0ELb1ELb0ELb0ELb0ELb1ELb1ELb0ELb0ELb0EEENS1_21CollectiveEpilogueFwdINS6_IJSA_SC_SB_EEES9_SE_SG_Li384ELb1ELb0ELb0ELb0EEENS1_36VarlenDynamicPersistentTileSchedulerILi192ELi128ELi384ELi32ELb0ELb0ELb1ELb1ELb1ELb1EEEEEEEEEvNT_6ParamsE,"",@"SHT_CUDA_INFO"
	.sectionflags	@""
	.align	4


	//----- nvinfo : EIATTR_CUDA_API_VERSION
	.align		4
        /*0000*/ 	.byte	0x04, 0x37
        /*0002*/ 	.short	(.L_1677 - .L_1676)
.L_1676:
        /*0004*/ 	.word	0x00000082


	//----- nvinfo : EIATTR_KPARAM_INFO
	.align		4
.L_1677:
        /*0008*/ 	.byte	0x04, 0x17
        /*000a*/ 	.short	(.L_1679 - .L_1678)
.L_1678:
        /*000c*/ 	.word	0x00000000
        /*0010*/ 	.short	0x0000
        /*0012*/ 	.short	0x0070
        /*0014*/ 	.byte	0x00, 0xf0, 0x01, 0x28


	//----- nvinfo : EIATTR_SPARSE_MMA_MASK
	.align		4
.L_1679:
        /*0018*/ 	.byte	0x03, 0x50
        /*001a*/ 	.short	0x0000


	//----- nvinfo : EIATTR_MAXREG_COUNT
	.align		4
        /*001c*/ 	.byte	0x03, 0x1b
        /*001e*/ 	.short	0x0080


	//----- nvinfo : EIATTR_NUM_BARRIERS
	.align		4
        /*0020*/ 	.byte	0x02, 0x4c
        /*0022*/ 	.byte	0x10
	.zero		1


	//----- nvinfo : EIATTR_EXTERNS
	.align		4
        /*0024*/ 	.byte	0x04, 0x0f
        /*0026*/ 	.short	(.L_1681 - .L_1680)


	//   ....[0]....
	.align		4
.L_1680:
        /*0028*/ 	.word	index@(__assertfail)


	//----- nvinfo : EIATTR_ANNOTATIONS
	.align		4
.L_1681:
        /*002c*/ 	.byte	0x04, 0x55
        /*002e*/ 	.short	(.L_1683 - .L_1682)


	//   ....[0]....
.L_1682:
        /*0030*/ 	.word	0x00000001
        /*0034*/ 	.byte	0x90, 0xa8, 0x00, 0x00, 0x01, 0x00, 0x00, 0x00, 0x30, 0xa9, 0x00, 0x00, 0x01, 0x00, 0x00, 0x00
        /*0044*/ 	.byte	0xb0, 0xaa, 0x00, 0x00, 0x01, 0x00, 0x00, 0x00, 0x80, 0xab, 0x00, 0x00, 0x01, 0x00, 0x00, 0x00
        /*0054*/ 	.byte	0xf0, 0xb2, 0x00, 0x00, 0x01, 0x00, 0x00, 0x00, 0x20, 0xb3, 0x00, 0x00, 0x01, 0x00, 0x00, 0x00
        /*0064*/ 	.byte	0x40, 0xb9, 0x00, 0x00, 0x01, 0x00, 0x00, 0x00, 0x90, 0xba, 0x00, 0x00, 0x01, 0x00, 0x00, 0x00
        /*0074*/ 	.byte	0x80, 0xdc, 0x00, 0x00


	//----- nvinfo : EIATTR_MERCURY_ISA_VERSION
	.align		4
.L_1683:
        /*0078*/ 	.byte	0x03, 0x5f
        /*007a*/ 	.short	0x0101


	//----- nvinfo : EIATTR_UNUSED_LOAD_BYTE_OFFSET
	.align		4
        /*007c*/ 	.byte	0x04, 0x44
        /*007e*/ 	.short	(.L_1685 - .L_1684)


	//   ....[0]....
.L_1684:
        /*0080*/ 	.word	0x00000a70
        /*0084*/ 	.word	0x0000fff0


	//   ....[1]....
        /*0088*/ 	.word	0x000083e0
        /*008c*/ 	.word	0x0000fff0


	//----- nvinfo : EIATTR_INT_WARP_WIDE_INSTR_OFFSETS
	.align		4
.L_1685:
        /*0090*/ 	.byte	0x04, 0x31
        /*0092*/ 	.short	(.L_1687 - .L_1686)


	//   ....[0]....
.L_1686:
        /*0094*/ 	.word	0x00000160


	//   ....[1]....
        /*0098*/ 	.word	0x000001a0


	//   ....[2]....
        /*009c*/ 	.word	0x00000210


	//   ....[3]....
        /*00a0*/ 	.word	0x0000aea0


	//   ....[4]....
        /*00a4*/ 	.word	0x0000af30


	//   ....[5]....
        /*00a8*/ 	.word	0x0000b380


	//   ....[6]....
        /*00ac*/ 	.word	0x0000b3b0


	//   ....[7]....
        /*00b0*/ 	.word	0x0000cdb0


	//   ....[8]....
        /*00b4*/ 	.word	0x0000ce40


	//----- nvinfo : EIATTR_COOP_GROUP_MASK_REGIDS
	.align		4
.L_1687:
        /*00b8*/ 	.byte	0x04, 0x29
        /*00ba*/ 	.short	(.L_1689 - .L_1688)


	//   ....[0]....
.L_1688:
        /*00bc*/ 	.word	0xffffffff


	//   ....[1]....
        /*00c0*/ 	.word	0xffffffff


	//   ....[2]....
        /*00c4*/ 	.word	0xffffffff


	//   ....[3]....
        /*00c8*/ 	.word	0xffffffff


	//   ....[4]....
        /*00cc*/ 	.word	0xffffffff


	//   ....[5]....
        /*00d0*/ 	.word	0xffffffff


	//   ....[6]....
        /*00d4*/ 	.word	0xffffffff


	//   ....[7]....
        /*00d8*/ 	.word	0xffffffff


	//   ....[8]....
        /*00dc*/ 	.word	0xffffffff


	//   ....[9]....
        /*00e0*/ 	.word	0xffffffff


	//   ....[10]....
        /*00e4*/ 	.word	0xffffffff


	//   ....[11]....
        /*00e8*/ 	.word	0xffffffff


	//   ....[12]....
        /*00ec*/ 	.word	0xffffffff


	//   ....[13]....
        /*00f0*/ 	.word	0xffffffff


	//   ....[14]....
        /*00f4*/ 	.word	0xffffffff


	//   ....[15]....
        /*00f8*/ 	.word	0xffffffff


	//   ....[16]....
        /*00fc*/ 	.word	0xffffffff


	//   ....[17]....
        /*0100*/ 	.word	0xffffffff


	//   ....[18]....
        /*0104*/ 	.word	0xffffffff


	//   ....[19]....
        /*0108*/ 	.word	0xffffffff


	//   ....[20]....
        /*010c*/ 	.word	0xffffffff


	//   ....[21]....
        /*0110*/ 	.word	0xffffffff


	//   ....[22]....
        /*0114*/ 	.word	0xffffffff


	//   ....[23]....
        /*0118*/ 	.word	0xffffffff


	//   ....[24]....
        /*011c*/ 	.word	0xffffffff


	//   ....[25]....
        /*0120*/ 	.word	0xffffffff


	//   ....[26]....
        /*0124*/ 	.word	0xffffffff


	//   ....[27]....
        /*0128*/ 	.word	0xffffffff


	//   ....[28]....
        /*012c*/ 	.word	0xffffffff


	//   ....[29]....
        /*0130*/ 	.word	0xffffffff


	//   ....[30]....
        /*0134*/ 	.word	0xffffffff


	//   ....[31]....
        /*0138*/ 	.word	0xffffffff


	//   ....[32]....
        /*013c*/ 	.word	0xffffffff


	//   ....[33]....
        /*0140*/ 	.word	0xffffffff


	//   ....[34]....
        /*0144*/ 	.word	0xffffffff


	//   ....[35]....
        /*0148*/ 	.word	0xffffffff


	//   ....[36]....
        /*014c*/ 	.word	0xffffffff


	//   ....[37]....
        /*0150*/ 	.word	0xffffffff


	//   ....[38]....
        /*0154*/ 	.word	0xffffffff


	//   ....[39]....
        /*0158*/ 	.word	0xffffffff


	//   ....[40]....
        /*015c*/ 	.word	0xffffffff


	//   ....[41]....
        /*0160*/ 	.word	0xffffffff


	//   ....[42]....
        /*0164*/ 	.word	0xffffffff


	//   ....[43]....
        /*0168*/ 	.word	0xffffffff


	//   ....[44]....
        /*016c*/ 	.word	0xffffffff


	//   ....[45]....
        /*0170*/ 	.word	0xffffffff


	//   ....[46]....
        /*0174*/ 	.word	0xffffffff


	//   ....[47]....
        /*0178*/ 	.word	0xffffffff


	//   ....[48]....
        /*017c*/ 	.word	0xffffffff


	//   ....[49]....
        /*0180*/ 	.word	0xffffffff


	//   ....[50]....
        /*0184*/ 	.word	0xffffffff


	//   ....[51]....
        /*0188*/ 	.word	0xffffffff


	//   ....[52]....
        /*018c*/ 	.word	0xffffffff


	//   ....[53]....
        /*0190*/ 	.word	0xffffffff


	//   ....[54]....
        /*0194*/ 	.word	0xffffffff


	//   ....[55]....
        /*0198*/ 	.word	0xffffffff


	//   ....[56]....
        /*019c*/ 	.word	0xffffffff


	//   ....[57]....
        /*01a0*/ 	.word	0xffffffff


	//   ....[58]....
        /*01a4*/ 	.word	0x0500000f


	//   ....[59]....
        /*01a8*/ 	.word	0x0500000f


	//   ....[60]....
        /*01ac*/ 	.word	0x0500000f


	//   ....[61]....
        /*01b0*/ 	.word	0x0500000f


	//   ....[62]....
        /*01b4*/ 	.word	0x0500000f


	//   ....[63]....
        /*01b8*/ 	.word	0x0500000f


	//   ....[64]....
        /*01bc*/ 	.word	0x0500000f


	//   ....[65]....
        /*01c0*/ 	.word	0x0500000f


	//   ....[66]....
        /*01c4*/ 	.word	0x0500000f


	//   ....[67]....
        /*01c8*/ 	.word	0x0500000f


	//   ....[68]....
        /*01cc*/ 	.word	0x0500000f


	//   ....[69]....
        /*01d0*/ 	.word	0x0500000f


	//   ....[70]....
        /*01d4*/ 	.word	0x0500000f


	//   ....[71]....
        /*01d8*/ 	.word	0x0500000f


	//   ....[72]....
        /*01dc*/ 	.word	0x0500000f


	//   ....[73]....
        /*01e0*/ 	.word	0x0500000f


	//   ....[74]....
        /*01e4*/ 	.word	0x0500000f


	//   ....[75]....
        /*01e8*/ 	.word	0x0500000f


	//   ....[76]....
        /*01ec*/ 	.word	0x0500000f


	//----- nvinfo : EIATTR_COOP_GROUP_INSTR_OFFSETS
	.align		4
.L_1689:
        /*01f0*/ 	.byte	0x04, 0x28
        /*01f2*/ 	.short	(.L_1691 - .L_1690)


	//   ....[0]....
.L_1690:
        /*01f4*/ 	.word	0x00000070


	//   ....[1]....
        /*01f8*/ 	.word	0x00000170


	//   ....[2]....
        /*01fc*/ 	.word	0x000001c0


	//   ....[3]....
        /*0200*/ 	.word	0x000003f0


	//   ....[4]....
        /*0204*/ 	.word	0x00000550


	//   ....[5]....
        /*0208*/ 	.word	0x00000670


	//   ....[6]....
        /*020c*/ 	.word	0x000007d0


	//   ....[7]....
        /*0210*/ 	.word	0x00001460


	//   ....[8]....
        /*0214*/ 	.word	0x00002300


	//   ....[9]....
        /*0218*/ 	.word	0x00002360


	//   ....[10]....
        /*021c*/ 	.word	0x00002cd0


	//   ....[11]....
        /*0220*/ 	.word	0x00002d40


	//   ....[12]....
        /*0224*/ 	.word	0x000044e0


	//   ....[13]....
        /*0228*/ 	.word	0x000045f0


	//   ....[14]....
        /*022c*/ 	.word	0x00004ee0


	//   ....[15]....
        /*0230*/ 	.word	0x00004f50


	//   ....[16]....
        /*0234*/ 	.word	0x00006580


	//   ....[17]....
        /*0238*/ 	.word	0x000065a0


	//   ....[18]....
        /*023c*/ 	.word	0x00006b70


	//   ....[19]....
        /*0240*/ 	.word	0x00006c00


	//   ....[20]....
        /*0244*/ 	.word	0x00007ca0


	//   ....[21]....
        /*0248*/ 	.word	0x00007ce0


	//   ....[22]....
        /*024c*/ 	.word	0x00007dc0


	//   ....[23]....
        /*0250*/ 	.word	0x00007de0


	//   ....[24]....
        /*0254*/ 	.word	0x00009d40


	//   ....[25]....
        /*0258*/ 	.word	0x00009ed0


	//   ....[26]....
        /*025c*/ 	.word	0x00009f00


	//   ....[27]....
        /*0260*/ 	.word	0x00009f40


	//   ....[28]....
        /*0264*/ 	.word	0x00009fa0


	//   ....[29]....
        /*0268*/ 	.word	0x0000a000


	//   ....[30]....
        /*026c*/ 	.word	0x0000a040


	//   ....[31]....
        /*0270*/ 	.word	0x0000a1d0


	//   ....[32]....
        /*0274*/ 	.word	0x0000a230


	//   ....[33]....
        /*0278*/ 	.word	0x0000a270


	//   ....[34]....
        /*027c*/ 	.word	0x0000a2b0


	//   ....[35]....
        /*0280*/ 	.word	0x0000a2e0


	//   ....[36]....
        /*0284*/ 	.word	0x0000a310


	//   ....[37]....
        /*0288*/ 	.word	0x0000a3a0


	//   ....[38]....
        /*028c*/ 	.word	0x0000a400


	//   ....[39]....
        /*0290*/ 	.word	0x0000a490


	//   ....[40]....
        /*0294*/ 	.word	0x0000d100


	//   ....[41]....
        /*0298*/ 	.word	0x0000d110


	//   ....[42]....
        /*029c*/ 	.word	0x0000d200


	//   ....[43]....
        /*02a0*/ 	.word	0x0000d260


	//   ....[44]....
        /*02a4*/ 	.word	0x0000d2a0


	//   ....[45]....
        /*02a8*/ 	.word	0x0000d2e0


	//   ....[46]....
        /*02ac*/ 	.word	0x0000d310


	//   ....[47]....
        /*02b0*/ 	.word	0x0000d340


	//   ....[48]....
        /*02b4*/ 	.word	0x0000d4b0


	//   ....[49]....
        /*02b8*/ 	.word	0x0000d510


	//   ....[50]....
        /*02bc*/ 	.word	0x0000d550


	//   ....[51]....
        /*02c0*/ 	.word	0x0000d590


	//   ....[52]....
        /*02c4*/ 	.word	0x0000d5c0


	//   ....[53]....
        /*02c8*/ 	.word	0x0000d5f0


	//   ....[54]....
        /*02cc*/ 	.word	0x0000d6b0


	//   ....[55]....
        /*02d0*/ 	.word	0x0000d6d0


	//   ....[56]....
        /*02d4*/ 	.word	0x0000d740


	//   ....[57]....
        /*02d8*/ 	.word	0x0000dda0


	//   ....[58]....
        /*02dc*/ 	.word	0x0000e340


	//   ....[59]....
        /*02e0*/ 	.word	0x0000e730


	//   ....[60]....
        /*02e4*/ 	.word	0x0000e7c0


	//   ....[61]....
        /*02e8*/ 	.word	0x0000e860


	//   ....[62]....
        /*02ec*/ 	.word	0x0000e910


	//   ....[63]....
        /*02f0*/ 	.word	0x0000e990


	//   ....[64]....
        /*02f4*/ 	.word	0x0000ea10


	//   ....[65]....
        /*02f8*/ 	.word	0x0000ea90


	//   ....[66]....
        /*02fc*/ 	.word	0x0000eb10


	//   ....[67]....
        /*0300*/ 	.word	0x0000eba0


	//   ....[68]....
        /*0304*/ 	.word	0x0000ec50


	//   ....[69]....
        /*0308*/ 	.word	0x0000ecd0


	//   ....[70]....
        /*030c*/ 	.word	0x0000ed50


	//   ....[71]....
        /*0310*/ 	.word	0x0000edd0


	//   ....[72]....
        /*0314*/ 	.word	0x0000ee50


	//   ....[73]....
        /*0318*/ 	.word	0x0000eec0


	//   ....[74]....
        /*031c*/ 	.word	0x0000ef60


	//   ....[75]....
        /*0320*/ 	.word	0x0000eff0


	//   ....[76]....
        /*0324*/ 	.word	0x0000f110


	//----- nvinfo : EIATTR_REG_RECONFIG
	.align		4
.L_1691:
        /*0328*/ 	.byte	0x01, 0x54
	.zero		2


	//----- nvinfo : EIATTR_SYSCALL_OFFSETS
	.align		4
        /*032c*/ 	.byte	0x04, 0x46
        /*032e*/ 	.short	(.L_1693 - .L_1692)


	//   ....[0]....
.L_1692:
        /*0330*/ 	.word	0x00001640


	//   ....[1]....
        /*0334*/ 	.word	0x0000b0b0


	//   ....[2]....
        /*0338*/ 	.word	0x0000b1e0


	//   ....[3]....
        /*033c*/ 	.word	0x0000b2e0


	//----- nvinfo : EIATTR_MBARRIER_INSTR_OFFSETS
	.align		4
.L_1693:
        /*0340*/ 	.byte	0x04, 0x39
        /*0342*/ 	.short	(.L_1695 - .L_1694)


	//   ....[0]....
.L_1694:
        /*0344*/ 	.word	0x000002a0
        /*0348*/ 	.word	0x000000ff
        /*034c*/ 	.word	0x00016800
        /*0350*/ 	.short	0x0100
        /*0352*/ 	.byte	0x08
	.zero		1


	//   ....[1]....
        /*0354*/ 	.word	0x000002b0
        /*0358*/ 	.word	0x000000ff
        /*035c*/ 	.word	0x00016820
        /*0360*/ 	.short	0x0100
        /*0362*/ 	.byte	0x08
	.zero		1


	//   ....[2]....
        /*0364*/ 	.word	0x000003a0
        /*0368*/ 	.word	0x000000ff
        /*036c*/ 	.word	0x00016830
        /*0370*/ 	.short	0x0100
        /*0372*/ 	.byte	0x08
	.zero		1


	//   ....[3]....
        /*0374*/ 	.word	0x000003b0
        /*0378*/ 	.word	0x000000ff
        /*037c*/ 	.word	0x00016840
        /*0380*/ 	.short	0x0100
        /*0382*/ 	.byte	0x08
	.zero		1


	//   ....[4]....
        /*0384*/ 	.word	0x000003c0
        /*0388*/ 	.word	0x000000ff
        /*038c*/ 	.word	0x00016838
        /*0390*/ 	.short	0x0100
        /*0392*/ 	.byte	0x08
	.zero		1


	//   ....[5]....
        /*0394*/ 	.word	0x000003d0
        /*0398*/ 	.word	0x000000ff
        /*039c*/ 	.word	0x00016848
        /*03a0*/ 	.short	0x0100
        /*03a2*/ 	.byte	0x08
	.zero		1


	//   ....[6]....
        /*03a4*/ 	.word	0x00000500
        /*03a8*/ 	.word	0x000000ff
        /*03ac*/ 	.word	0x00016850
        /*03b0*/ 	.short	0x0100
        /*03b2*/ 	.byte	0x08
	.zero		1


	//   ....[7]....
        /*03b4*/ 	.word	0x00000510
        /*03b8*/ 	.word	0x000000ff
        /*03bc*/ 	.word	0x00016860
        /*03c0*/ 	.short	0x0100
        /*03c2*/ 	.byte	0x08
	.zero		1


	//   ....[8]....
        /*03c4*/ 	.word	0x00000520
        /*03c8*/ 	.word	0x000000ff
        /*03cc*/ 	.word	0x00016858
        /*03d0*/ 	.short	0x0100
        /*03d2*/ 	.byte	0x08
	.zero		1


	//   ....[9]....
        /*03d4*/ 	.word	0x00000530
        /*03d8*/ 	.word	0x000000ff
        /*03dc*/ 	.word	0x00016868
        /*03e0*/ 	.short	0x0100
        /*03e2*/ 	.byte	0x08
	.zero		1


	//   ....[10]....
        /*03e4*/ 	.word	0x00000620
        /*03e8*/ 	.word	0x000000ff
        /*03ec*/ 	.word	0x00016870
        /*03f0*/ 	.short	0x0100
        /*03f2*/ 	.byte	0x06
	.zero		1


	//   ....[11]....
        /*03f4*/ 	.word	0x00000630
        /*03f8*/ 	.word	0x000000ff
        /*03fc*/ 	.word	0x00016880
        /*0400*/ 	.short	0x0100
        /*0402*/ 	.byte	0x06
	.zero		1


	//   ....[12]....
        /*0404*/ 	.word	0x00000640
        /*0408*/ 	.word	0x000000ff
        /*040c*/ 	.word	0x00016878
        /*0410*/ 	.short	0x0100
        /*0412*/ 	.byte	0x06
	.zero		1


	//   ....[13]....
        /*0414*/ 	.word	0x00000650
        /*0418*/ 	.word	0x000000ff
        /*041c*/ 	.word	0x00016888
        /*0420*/ 	.short	0x0100
        /*0422*/ 	.byte	0x06
	.zero		1


	//   ....[14]....
        /*0424*/ 	.word	0x00000780
        /*0428*/ 	.word	0x000000ff
        /*042c*/ 	.word	0x00016890
        /*0430*/ 	.short	0x0100
        /*0432*/ 	.byte	0x08
	.zero		1


	//   ....[15]....
        /*0434*/ 	.word	0x00000790
        /*0438*/ 	.word	0x000000ff
        /*043c*/ 	.word	0x000168a0
        /*0440*/ 	.short	0x0100
        /*0442*/ 	.byte	0x08
	.zero		1


	//   ....[16]....
        /*0444*/ 	.word	0x000007a0
        /*0448*/ 	.word	0x000000ff
        /*044c*/ 	.word	0x00016898
        /*0450*/ 	.short	0x0100
        /*0452*/ 	.byte	0x08
	.zero		1


	//   ....[17]....
        /*0454*/ 	.word	0x000007b0
        /*0458*/ 	.word	0x000000ff
        /*045c*/ 	.word	0x000168a8
        /*0460*/ 	.short	0x0100
        /*0462*/ 	.byte	0x08
	.zero		1


	//   ....[18]....
        /*0464*/ 	.word	0x000008e0
        /*0468*/ 	.word	0x000000ff
        /*046c*/ 	.word	0x000168b0
        /*0470*/ 	.short	0x0100
        /*0472*/ 	.byte	0x08
	.zero		1


	//   ....[19]....
        /*0474*/ 	.word	0x000008f0
        /*0478*/ 	.word	0x000000ff
        /*047c*/ 	.word	0x000168c0
        /*0480*/ 	.short	0x0100
        /*0482*/ 	.byte	0x08
	.zero		1


	//   ....[20]....
        /*0484*/ 	.word	0x00000900
        /*0488*/ 	.word	0x000000ff
        /*048c*/ 	.word	0x000168b8
        /*0490*/ 	.short	0x0100
        /*0492*/ 	.byte	0x08
	.zero		1


	//   ....[21]....
        /*0494*/ 	.word	0x00000910
        /*0498*/ 	.word	0x000000ff
        /*049c*/ 	.word	0x000168c8
        /*04a0*/ 	.short	0x0100
        /*04a2*/ 	.byte	0x08
	.zero		1


	//   ....[22]....
        /*04a4*/ 	.word	0x000016c0
        /*04a8*/ 	.word	0x000000ff
        /*04ac*/ 	.word	0x00016800
        /*04b0*/ 	.short	0x010a
        /*04b2*/ 	.byte	0x29
	.zero		1


	//   ....[23]....
        /*04b4*/ 	.word	0x00001740
        /*04b8*/ 	.word	0x00000002
        /*04bc*/ 	.word	0x00016830
        /*04c0*/ 	.short	0x010a
        /*04c2*/ 	.byte	0x3f
	.zero		1


	//   ....[24]....
        /*04c4*/ 	.word	0x000017b0
        /*04c8*/ 	.word	0x00000002
        /*04cc*/ 	.word	0x00016830
        /*04d0*/ 	.short	0x010a
        /*04d2*/ 	.byte	0x3f
	.zero		1


	//   ....[25]....
        /*04d4*/ 	.word	0x00001d10
        /*04d8*/ 	.word	0x00000002
        /*04dc*/ 	.word	0x00000000
        /*04e0*/ 	.short	0x0101
        /*04e2*/ 	.byte	0x3f
	.zero		1


	//   ....[26]....
        /*04e4*/ 	.word	0x00003a40
        /*04e8*/ 	.word	0x000000ff
        /*04ec*/ 	.word	0x00016830
        /*04f0*/ 	.short	0x010a
        /*04f2*/ 	.byte	0x06
	.zero		1


	//   ....[27]....
        /*04f4*/ 	.word	0x00003a80
        /*04f8*/ 	.word	0x000000ff
        /*04fc*/ 	.word	0x00016830
        /*0500*/ 	.short	0x010a
        /*0502*/ 	.byte	0x06
	.zero		1


	//   ....[28]....
        /*0504*/ 	.word	0x00003c60
        /*0508*/ 	.word	0x000000ff
        /*050c*/ 	.word	0x00016850
        /*0510*/ 	.short	0x010a
        /*0512*/ 	.byte	0x06
	.zero		1


	//   ....[29]....
        /*0514*/ 	.word	0x00003ca0
        /*0518*/ 	.word	0x000000ff
        /*051c*/ 	.word	0x00016850
        /*0520*/ 	.short	0x010a
        /*0522*/ 	.byte	0x06
	.zero		1


	//   ....[30]....
        /*0524*/ 	.word	0x00005630
        /*0528*/ 	.word	0x00000005
        /*052c*/ 	.word	0x00000000
        /*0530*/ 	.short	0x0101
        /*0532*/ 	.byte	0x3f
	.zero		1


	//   ....[31]....
        /*0534*/ 	.word	0x000056e0
        /*0538*/ 	.word	0x0000001b
        /*053c*/ 	.word	0x00000000
        /*0540*/ 	.short	0x0101
        /*0542*/ 	.byte	0x3f
	.zero		1


	//   ....[32]....
        /*0544*/ 	.word	0x00006000
        /*0548*/ 	.word	0x000000ff
        /*054c*/ 	.word	0x00016830
        /*0550*/ 	.short	0x010a
        /*0552*/ 	.byte	0x06
	.zero		1


	//   ....[33]....
        /*0554*/ 	.word	0x00006040
        /*0558*/ 	.word	0x000000ff
        /*055c*/ 	.word	0x00016830
        /*0560*/ 	.short	0x010a
        /*0562*/ 	.byte	0x06
	.zero		1


	//   ....[34]....
        /*0564*/ 	.word	0x00006220
        /*0568*/ 	.word	0x000000ff
        /*056c*/ 	.word	0x00016850
        /*0570*/ 	.short	0x010a
        /*0572*/ 	.byte	0x06
	.zero		1


	//   ....[35]....
        /*0574*/ 	.word	0x00006260
        /*0578*/ 	.word	0x000000ff
        /*057c*/ 	.word	0x00016850
        /*0580*/ 	.short	0x010a
        /*0582*/ 	.byte	0x06
	.zero		1


	//   ....[36]....
        /*0584*/ 	.word	0x00007540
        /*0588*/ 	.word	0x0000001f
        /*058c*/ 	.word	0x00000000
        /*0590*/ 	.short	0x0101
        /*0592*/ 	.byte	0x3f
	.zero		1


	//   ....[37]....
        /*0594*/ 	.word	0x000076f0
        /*0598*/ 	.word	0x0000001f
        /*059c*/ 	.word	0x00000000
        /*05a0*/ 	.short	0x0101
        /*05a2*/ 	.byte	0x3f
	.zero		1


	//   ....[38]....
        /*05a4*/ 	.word	0x00007c10
        /*05a8*/ 	.word	0x000000ff
        /*05ac*/ 	.word	0x00016850
        /*05b0*/ 	.short	0x010a
        /*05b2*/ 	.byte	0x05
	.zero		1


	//   ....[39]....
        /*05b4*/ 	.word	0x00007c50
        /*05b8*/ 	.word	0x000000ff
        /*05bc*/ 	.word	0x00016850
        /*05c0*/ 	.short	0x010a
        /*05c2*/ 	.byte	0x05
	.zero		1


	//   ....[40]....
        /*05c4*/ 	.word	0x00008270
        /*05c8*/ 	.word	0x00000007
        /*05cc*/ 	.word	0x00000000
        /*05d0*/ 	.short	0x0101
        /*05d2*/ 	.byte	0x3f
	.zero		1


	//   ....[41]....
        /*05d4*/ 	.word	0x00008ef0
        /*05d8*/ 	.word	0x00000000
        /*05dc*/ 	.word	0x00000000
        /*05e0*/ 	.short	0x0101
        /*05e2*/ 	.byte	0x3f
	.zero		1


	//   ....[42]....
        /*05e4*/ 	.word	0x0000b780
        /*05e8*/ 	.word	0x00000005
        /*05ec*/ 	.word	0x00016840
        /*05f0*/ 	.short	0x010a
        /*05f2*/ 	.byte	0x3f
	.zero		1


	//   ....[43]....
        /*05f4*/ 	.word	0x0000bad0
        /*05f8*/ 	.word	0x00000019
        /*05fc*/ 	.word	0x00016820
        /*0600*/ 	.short	0x010a
        /*0602*/ 	.byte	0x3f
	.zero		1


	//   ....[44]....
        /*0604*/ 	.word	0x0000bd90
        /*0608*/ 	.word	0x00000003
        /*060c*/ 	.word	0x00016840
        /*0610*/ 	.short	0x010a
        /*0612*/ 	.byte	0x3f
	.zero		1


	//   ....[45]....
        /*0614*/ 	.word	0x0000bf70
        /*0618*/ 	.word	0x00000002
        /*061c*/ 	.word	0x00000060
        /*0620*/ 	.short	0x010a
        /*0622*/ 	.byte	0x3f
	.zero		1


	//   ....[46]....
        /*0624*/ 	.word	0x0000c3d0
        /*0628*/ 	.word	0x00000003
        /*062c*/ 	.word	0x00016840
        /*0630*/ 	.short	0x010a
        /*0632*/ 	.byte	0x3f
	.zero		1


	//   ....[47]....
        /*0634*/ 	.word	0x0000c5b0
        /*0638*/ 	.word	0x00000003
        /*063c*/ 	.word	0x00000060
        /*0640*/ 	.short	0x010a
        /*0642*/ 	.byte	0x3f
	.zero		1


	//   ....[48]....
        /*0644*/ 	.word	0x0000c970
        /*0648*/ 	.word	0x00000002
        /*064c*/ 	.word	0x00016840
        /*0650*/ 	.short	0x010a
        /*0652*/ 	.byte	0x3f
	.zero		1


	//   ....[49]....
        /*0654*/ 	.word	0x0000cb60
        /*0658*/ 	.word	0x00000002
        /*065c*/ 	.word	0x00000060
        /*0660*/ 	.short	0x010a
        /*0662*/ 	.byte	0x3f
	.zero		1


	//   ....[50]....
        /*0664*/ 	.word	0x0000ceb0
        /*0668*/ 	.word	0x00000003
        /*066c*/ 	.word	0x00016860
        /*0670*/ 	.short	0x010a
        /*0672*/ 	.byte	0x3f
	.zero		1


	//   ....[51]....
        /*0674*/ 	.word	0x0000dd20
        /*0678*/ 	.word	0x00000009
        /*067c*/ 	.word	0x00016820
        /*0680*/ 	.short	0x010a
        /*0682*/ 	.byte	0x3f
	.zero		1


	//   ....[52]....
        /*0684*/ 	.word	0x0000dec0
        /*0688*/ 	.word	0x00000007
        /*068c*/ 	.word	0x00000000
        /*0690*/ 	.short	0x010a
        /*0692*/ 	.byte	0x3f
	.zero		1


	//   ....[53]....
        /*0694*/ 	.word	0x0000df30
        /*0698*/ 	.word	0x00000003
        /*069c*/ 	.word	0x00000000
        /*06a0*/ 	.short	0x010a
        /*06a2*/ 	.byte	0x3f
	.zero		1


	//   ....[54]....
        /*06a4*/ 	.word	0x0000df90
        /*06a8*/ 	.word	0x00000005
        /*06ac*/ 	.word	0x00000000
        /*06b0*/ 	.short	0x010a
        /*06b2*/ 	.byte	0x3f
	.zero		1


	//   ....[55]....
        /*06b4*/ 	.word	0x0000dfc0
        /*06b8*/ 	.word	0x00000003
        /*06bc*/ 	.word	0x00000000
        /*06c0*/ 	.short	0x010a
        /*06c2*/ 	.byte	0x3f
	.zero		1


	//   ....[56]....
        /*06c4*/ 	.word	0x0000e030
        /*06c8*/ 	.word	0x00000003
        /*06cc*/ 	.word	0x00016800
        /*06d0*/ 	.short	0x010a
        /*06d2*/ 	.byte	0x3f
	.zero		1


	//   ....[57]....
        /*06d4*/ 	.word	0x0000e080
        /*06d8*/ 	.word	0x00000002
        /*06dc*/ 	.word	0x00016830
        /*06e0*/ 	.short	0x010a
        /*06e2*/ 	.byte	0x3f
	.zero		1


	//   ....[58]....
        /*06e4*/ 	.word	0x0000e0e0
        /*06e8*/ 	.word	0x00000007
        /*06ec*/ 	.word	0x00016830
        /*06f0*/ 	.short	0x010a
        /*06f2*/ 	.byte	0x3f
	.zero		1


	//   ....[59]....
        /*06f4*/ 	.word	0x0000e140
        /*06f8*/ 	.word	0x00000007
        /*06fc*/ 	.word	0x00016850
        /*0700*/ 	.short	0x010a
        /*0702*/ 	.byte	0x3f
	.zero		1


	//   ....[60]....
        /*0704*/ 	.word	0x0000e1a0
        /*0708*/ 	.word	0x00000009
        /*070c*/ 	.word	0x00016830
        /*0710*/ 	.short	0x010a
        /*0712*/ 	.byte	0x3f
	.zero		1


	//   ....[61]....
        /*0714*/ 	.word	0x0000e200
        /*0718*/ 	.word	0x00000009
        /*071c*/ 	.word	0x00016850
        /*0720*/ 	.short	0x010a
        /*0722*/ 	.byte	0x3f
	.zero		1


	//   ....[62]....
        /*0724*/ 	.word	0x0000e260
        /*0728*/ 	.word	0x00000005
        /*072c*/ 	.word	0x00016850
        /*0730*/ 	.short	0x010a
        /*0732*/ 	.byte	0x3f
	.zero		1


	//   ....[63]....
        /*0734*/ 	.word	0x0000e400
        /*0738*/ 	.word	0x00000005
        /*073c*/ 	.word	0x00016840
        /*0740*/ 	.short	0x010a
        /*0742*/ 	.byte	0x3f
	.zero		1


	//   ....[64]....
        /*0744*/ 	.word	0x0000e450
        /*0748*/ 	.word	0x00000019
        /*074c*/ 	.word	0x00016820
        /*0750*/ 	.short	0x010a
        /*0752*/ 	.byte	0x3f
	.zero		1


	//   ....[65]....
        /*0754*/ 	.word	0x0000e4a0
        /*0758*/ 	.word	0x00000003
        /*075c*/ 	.word	0x00016840
        /*0760*/ 	.short	0x010a
        /*0762*/ 	.byte	0x3f
	.zero		1


	//   ....[66]....
        /*0764*/ 	.word	0x0000e4f0
        /*0768*/ 	.word	0x00000002
        /*076c*/ 	.word	0x00000060
        /*0770*/ 	.short	0x010a
        /*0772*/ 	.byte	0x3f
	.zero		1


	//   ....[67]....
        /*0774*/ 	.word	0x0000e540
        /*0778*/ 	.word	0x00000003
        /*077c*/ 	.word	0x00016840
        /*0780*/ 	.short	0x010a
        /*0782*/ 	.byte	0x3f
	.zero		1


	//   ....[68]....
        /*0784*/ 	.word	0x0000e590
        /*0788*/ 	.word	0x00000003
        /*078c*/ 	.word	0x00000060
        /*0790*/ 	.short	0x010a
        /*0792*/ 	.byte	0x3f
	.zero		1


	//   ....[69]....
        /*0794*/ 	.word	0x0000e5e0
        /*0798*/ 	.word	0x00000002
        /*079c*/ 	.word	0x00016840
        /*07a0*/ 	.short	0x010a
        /*07a2*/ 	.byte	0x3f
	.zero		1


	//   ....[70]....
        /*07a4*/ 	.word	0x0000e630
        /*07a8*/ 	.word	0x00000002
        /*07ac*/ 	.word	0x00000060
        /*07b0*/ 	.short	0x010a
        /*07b2*/ 	.byte	0x3f
	.zero		1


	//   ....[71]....
        /*07b4*/ 	.word	0x0000e680
        /*07b8*/ 	.word	0x00000003
        /*07bc*/ 	.word	0x00016860
        /*07c0*/ 	.short	0x010a
        /*07c2*/ 	.byte	0x3f
	.zero		1


	//   ....[72]....
        /*07c4*/ 	.word	0x0000f030
        /*07c8*/ 	.word	0x00000009
        /*07cc*/ 	.word	0x00016820
        /*07d0*/ 	.short	0x010a
        /*07d2*/ 	.byte	0x3f
	.zero		1


	//   ....[73]....
        /*07d4*/ 	.word	0x0000f1d0
        /*07d8*/ 	.word	0x00000007
        /*07dc*/ 	.word	0x00000000
        /*07e0*/ 	.short	0x010a
        /*07e2*/ 	.byte	0x3f
	.zero		1


	//   ....[74]....
        /*07e4*/ 	.word	0x0000f220
        /*07e8*/ 	.word	0x00000003
        /*07ec*/ 	.word	0x00000000
        /*07f0*/ 	.short	0x010a
        /*07f2*/ 	.byte	0x3f
	.zero		1


	//   ....[75]....
        /*07f4*/ 	.word	0x0000f270
        /*07f8*/ 	.word	0x00000005
        /*07fc*/ 	.word	0x00000000
        /*0800*/ 	.short	0x010a
        /*0802*/ 	.byte	0x3f
	.zero		1


	//----- nvinfo : EIATTR_NUM_MBARRIERS
	.align		4
.L_1695:
        /*0804*/ 	.byte	0x03, 0x38
        /*0806*/ 	.short	0x0016


	//----- nvinfo : EIATTR_EXIT_INSTR_OFFSETS
	.align		4
        /*0808*/ 	.byte	0x04, 0x1c
        /*080a*/ 	.short	(.L_1697 - .L_1696)


	//   ....[0]....
.L_1696:
        /*080c*/ 	.word	0x00000ab0


	//   ....[1]....
        /*0810*/ 	.word	0x00009d00


	//   ....[2]....
        /*0814*/ 	.word	0x00009d60


	//   ....[3]....
        /*0818*/ 	.word	0x0000e010


	//----- nvinfo : EIATTR_MAX_THREADS
	.align		4
.L_1697:
        /*081c*/ 	.byte	0x04, 0x05
        /*081e*/ 	.short	(.L_1699 - .L_1698)
.L_1698:
        /*0820*/ 	.word	0x00000200
        /*0824*/ 	.word	0x00000001
        /*0828*/ 	.word	0x00000001


	//----- nvinfo : EIATTR_CRS_STACK_SIZE
	.align		4
.L_1699:
        /*082c*/ 	.byte	0x04, 0x1e
        /*082e*/ 	.short	(.L_1701 - .L_1700)
.L_1700:
        /*0830*/ 	.word	0x00000000


	//----- nvinfo : EIATTR_CBANK_PARAM_SIZE
	.align		4
.L_1701:
        /*0834*/ 	.byte	0x03, 0x19
        /*0836*/ 	.short	0x0a70


	//----- nvinfo : EIATTR_PARAM_CBANK
	.align		4
        /*0838*/ 	.byte	0x04, 0x0a
        /*083a*/ 	.short	(.L_1703 - .L_1702)
	.align		4
.L_1702:
        /*083c*/ 	.word	index@(.nv.constant0._ZN7cutlass13device_kernelIN5flash11enable_sm90INS1_16FlashAttnFwdSm90INS1_25CollectiveMainloopFwdSm90ILi2EN4cute5tupleIJNS5_1CILi1EEES8_S8_EEENS6_IJNS7_ILi192EEENS7_ILi128EEENS7_ILi64EEEEEELi64ENS_10bfloat16_tEfNS_4arch4Sm90ELb1ELb0ELb0ELb1ELb0ELb0ELb0ELb1ELb1ELb0ELb0ELb0EEENS1_21CollectiveEpilogueFwdINS6_IJSA_SC_SB_EEES9_SE_SG_Li384ELb1ELb0ELb0ELb0EEENS1_36VarlenDynamicPersistentTileSchedulerILi192ELi128ELi384ELi32ELb0ELb0ELb1ELb1ELb1ELb1EEEEEEEEEvNT_6ParamsE)
        /*0840*/ 	.short	0x0210
        /*0842*/ 	.short	0x0a70


	//----- nvinfo : EIATTR_SW_WAR
	.align		4
.L_1703:
        /*0844*/ 	.byte	0x04, 0x36
        /*0846*/ 	.short	(.L_1705 - .L_1704)
.L_1704:
        /*0848*/ 	.word	0x00000008
.L_1705:


//--------------------- .nv.info._ZN7cutlass13device_kernelIN5flash11enable_sm90INS1_16FlashAttnFwdSm90INS1_25CollectiveMainloopFwdSm90ILi2EN4cute5tupleIJNS5_1CILi1EEES8_S8_EEENS6_IJNS7_ILi192EEENS7_ILi128EEENS7_ILi64EEEEEELi64ENS_10bfloat16_tEfNS_4arch4Sm90ELb1ELb0ELb0ELb1ELb0ELb1ELb0ELb1ELb1ELb0ELb0ELb0EEENS1_21CollectiveEpilogueFwdINS6_IJSA_SC_SB_EEES9_SE_SG_Li384ELb1ELb0ELb0ELb0EEENS1_36VarlenDynamicPersistentTileSchedulerILi192ELi128ELi384ELi32ELb0ELb0ELb1ELb1ELb1ELb1EEEEEEEEEvNT_6ParamsE --------------------------
	.section	.nv.info._ZN7cutlass13device_kernelIN5flash11enable_sm90INS1_16FlashAttnFwdSm90INS1_25CollectiveMainloopFwdSm90ILi2EN4cute5tupleIJNS5_1CILi1EEES8_S8_EEENS6_IJNS7_ILi192EEENS7_ILi128EEENS7_ILi64EEEEEELi64ENS_10bfloat16_tEfNS_4arch4Sm90ELb1ELb0ELb0ELb1ELb0ELb1ELb0ELb1ELb1ELb0ELb0ELb0EEENS1_21CollectiveEpilogueFwdINS6_IJSA_SC_SB_EEES9_SE_SG_Li384ELb1ELb0ELb0ELb0EEENS1_36VarlenDynamicPersistentTileSchedulerILi192ELi128ELi384ELi32ELb0ELb0ELb1ELb1ELb1ELb1EEEEEEEEEvNT_6ParamsE,"",@"SHT_CUDA_INFO"
	.sectionflags	@""
	.align	4


	//----- nvinfo : EIATTR_CUDA_API_VERSION
	.align		4
        /*0000*/ 	.byte	0x04, 0x37
        /*0002*/ 	.short	(.L_1707 - .L_1706)
.L_1706:
        /*0004*/ 	.word	0x00000082


	//----- nvinfo : EIATTR_KPARAM_INFO
	.align		4
.L_1707:
        /*0008*/ 	.byte	0x04, 0x17
        /*000a*/ 	.short	(.L_1709 - .L_1708)
.L_1708:
        /*000c*/ 	.word	0x00000000
        /*0010*/ 	.short	0x0000
        /*0012*/ 	.short	0x0070
        /*0014*/ 	.byte	0x00, 0xf0, 0x01, 0x28


	//----- nvinfo : EIATTR_SPARSE_MMA_MASK
	.align		4
.L_1709:
        /*0018*/ 	.byte	0x03, 0x50
        /*001a*/ 	.short	0x0000


	//----- nvinfo : EIATTR_MAXREG_COUNT
	.align		4
        /*001c*/ 	.byte	0x03, 0x1b
        /*001e*/ 	.short	0x0080


	//----- nvinfo : EIATTR_NUM_BARRIERS
	.align		4
        /*0020*/ 	.byte	0x02, 0x4c
        /*0022*/ 	.byte	0x10
	.zero		1


	//----- nvinfo : EIATTR_EXTERNS
	.align		4
        /*0024*/ 	.byte	0x04, 0x0f
        /*0026*/ 	.short	(.L_1711 - .L_1710)


	//   ....[0]....
	.align		4
.L_1710:
        /*0028*/ 	.word	index@(__assertfail)


	//----- nvinfo : EIATTR_ANNOTATIONS
	.align		4
.L_1711:
        /*002c*/ 	.byte	0x04, 0x55
        /*002e*/ 	.short	(.L_1713 - .L_1712)


	//   ....[0]....
.L_1712:
        /* <DEDUP_REMOVED lines=44> */


	//----- nvinfo : EIATTR_MERCURY_ISA_VERSION
	.align		4
.L_1713:
        /*02e0*/ 	.byte	0x03, 0x5f
        /*02e2*/ 	.short	0x0101


	//----- nvinfo : EIATTR_UNUSED_LOAD_BYTE_OFFSET
	.align		4
        /*02e4*/ 	.byte	0x04, 0x44
        /*02e6*/ 	.short	(.L_1715 - .L_1714)


	//   ....[0]....
.L_1714:
        /*02e8*/ 	.word	0x00000b00
        /*02ec*/ 	.word	0x0000fff0


	//   ....[1]....
        /*02f0*/ 	.word	0x00010550
        /*02f4*/ 	.word	0x0000fff0


	//----- nvinfo : EIATTR_INT_WARP_WIDE_INSTR_OFFSETS
	.align		4
.L_1715:
        /*02f8*/ 	.byte	0x04, 0x31
        /*02fa*/ 	.short	(.L_1717 - .L_1716)


	//   ....[0]....
.L_1716:
        /*02fc*/ 	.word	0x000001b0


	//   ....[1]....
        /*0300*/ 	.word	0x00000250


	//   ....[2]....
        /*0304*/ 	.word	0x000002c0


	//   ....[3]....
        /*0308*/ 	.word	0x00013ae0


	//   ....[4]....
        /*030c*/ 	.word	0x00013b70


	//   ....[5]....
        /*0310*/ 	.word	0x00013fc0


	//   ....[6]....
        /*0314*/ 	.word	0x00013ff0


	//   ....[7]....
        /*0318*/ 	.word	0x00015a20


	//   ....[8]....
        /*031c*/ 	.word	0x00015ab0


	//----- nvinfo : EIATTR_COOP_GROUP_MASK_REGIDS
	.align		4
.L_1717:
        /*0320*/ 	.byte	0x04, 0x29
        /*0322*/ 	.short	(.L_1719 - .L_1718)


	//   ....[0]....
.L_1718:
        /*0324*/ 	.word	0xffffffff


	//   ....[1]....
        /*0328*/ 	.word	0xffffffff


	//   ....[2]....
        /*032c*/ 	.word	0xffffffff


	//   ....[3]....
        /*0330*/ 	.word	0xffffffff


	//   ....[4]....
        /*0334*/ 	.word	0xffffffff


	//   ....[5]....
        /*0338*/ 	.word	0xffffffff


	//   ....[6]....
        /*033c*/ 	.word	0xffffffff


	//   ....[7]....
        /*0340*/ 	.word	0xffffffff


	//   ....[8]....
        /*0344*/ 	.word	0xffffffff


	//   ....[9]....
        /*0348*/ 	.word	0xffffffff


	//   ....[10]....
        /*034c*/ 	.word	0xffffffff


	//   ....[11]....
        /*0350*/ 	.word	0xffffffff


	//   ....[12]....
        /*0354*/ 	.word	0xffffffff


	//   ....[13]....
        /*0358*/ 	.word	0xffffffff


	//   ....[14]....
        /*035c*/ 	.word	0xffffffff


	//   ....[15]....
        /*0360*/ 	.word	0xffffffff


	//   ....[16]....
        /*0364*/ 	.word	0xffffffff


	//   ....[17]....
        /*0368*/ 	.word	0xffffffff


	//   ....[18]....
        /*036c*/ 	.word	0xffffffff


	//   ....[19]....
        /*0370*/ 	.word	0xffffffff


	//   ....[20]....
        /*0374*/ 	.word	0xffffffff


	//   ....[21]....
        /*0378*/ 	.word	0xffffffff


	//   ....[22]....
        /*037c*/ 	.word	0xffffffff


	//   ....[23]....
        /*0380*/ 	.word	0xffffffff


	//   ....[24]....
        /*0384*/ 	.word	0xffffffff


	//   ....[25]....
        /*0388*/ 	.word	0xffffffff


	//   ....[26]....
        /*038c*/ 	.word	0xffffffff


	//   ....[27]....
        /*0390*/ 	.word	0xffffffff


	//   ....[28]....
        /*0394*/ 	.word	0xffffffff


	//   ....[29]....
        /*0398*/ 	.word	0xffffffff


	//   ....[30]....
        /*039c*/ 	.word	0xffffffff


	//   ....[31]....
        /*03a0*/ 	.word	0xffffffff


	//   ....[32]....
        /*03a4*/ 	.word	0xffffffff


	//   ....[33]....
        /*03a8*/ 	.word	0xffffffff


	//   ....[34]....
        /*03ac*/ 	.word	0xffffffff


	//   ....[35]....
        /*03b0*/ 	.word	0xffffffff


	//   ....[36]....
        /*03b4*/ 	.word	0xffffffff


	//   ....[37]....
        /*03b8*/ 	.word	0xffffffff


	//   ....[38]....
        /*03bc*/ 	.word	0xffffffff


	//   ....[39]....
        /*03c0*/ 	.word	0xffffffff


	//   ....[40]....
        /*03c4*/ 	.word	0xffffffff


	//   ....[41]....
        /*03c8*/ 	.word	0xffffffff


	//   ....[42]....
        /*03cc*/ 	.word	0xffffffff


	//   ....[43]....
        /*03d0*/ 	.word	0xffffffff


	//   ....[44]....
        /*03d4*/ 	.word	0xffffffff


	//   ....[45]....
        /*03d8*/ 	.word	0xffffffff


	//   ....[46]....
        /*03dc*/ 	.word	0xffffffff


	//   ....[47]....
        /*03e0*/ 	.word	0xffffffff


	//   ....[48]....
        /*03e4*/ 	.word	0xffffffff


	//   ....[49]....
        /*03e8*/ 	.word	0xffffffff


	//   ....[50]....
        /*03ec*/ 	.word	0xffffffff


	//   ....[51]....
        /*03f0*/ 	.word	0xffffffff


	//   ....[52]....
        /*03f4*/ 	.word	0xffffffff


	//   ....[53]....
        /*03f8*/ 	.word	0xffffffff


	//   ....[54]....
        /*03fc*/ 	.word	0xffffffff


	//   ....[55]....
        /*0400*/ 	.word	0xffffffff


	//   ....[56]....
        /*0404*/ 	.word	0xffffffff


	//   ....[57]....
        /*0408*/ 	.word	0xffffffff


	//   ....[58]....
        /*040c*/ 	.word	0x0500000f


	//   ....[59]....
        /*0410*/ 	.word	0x0500000f


	//   ....[60]....
        /*0414*/ 	.word	0x0500000f


	//   ....[61]....
        /*0418*/ 	.word	0x0500000f


	//   ....[62]....
        /*041c*/ 	.word	0x0500000f


	//   ....[63]....
        /*0420*/ 	.word	0x0500000f


	//   ....[64]....
        /*0424*/ 	.word	0x0500000f


	//   ....[65]....
        /*0428*/ 	.word	0x0500000f


	//   ....[66]....
        /*042c*/ 	.word	0x0500000f


	//   ....[67]....
        /*0430*/ 	.word	0x0500000f


	//   ....[68]....
        /*0434*/ 	.word	0x0500000f


	//   ....[69]....
        /*0438*/ 	.word	0x0500000f


	//   ....[70]....
        /*043c*/ 	.word	0x0500000f


	//   ....[71]....
        /*0440*/ 	.word	0x0500000f


	//   ....[72]....
        /*0444*/ 	.word	0x0500000f


	//   ....[73]....
        /*0448*/ 	.word	0x0500000f


	//   ....[74]....
        /*044c*/ 	.word	0x0500000f


	//   ....[75]....
        /*0450*/ 	.word	0x0500000f


	//   ....[76]....
        /*0454*/ 	.word	0x0500000f


	//   ....[77]....
        /*0458*/ 	.word	0x0500000f


	//   ....[78]....
        /*045c*/ 	.word	0x0500000f


	//   ....[79]....
        /*0460*/ 	.word	0x0500000f


	//   ....[80]....
        /*0464*/ 	.word	0x0500000f


	//   ....[81]....
        /*0468*/ 	.word	0x0500000f


	//   ....[82]....
        /*046c*/ 	.word	0x0500000f


	//   ....[83]....
        /*0470*/ 	.word	0x0500000f


	//   ....[84]....
        /*0474*/ 	.word	0x0500000f


	//   ....[85]....
        /*0478*/ 	.word	0x0500000f


	//   ....[86]....
        /*047c*/ 	.word	0x0500000f


	//   ....[87]....
        /*0480*/ 	.word	0x0500000f


	//   ....[88]....
        /*0484*/ 	.word	0x0500000f


	//   ....[89]....
        /*0488*/ 	.word	0x0500000f


	//   ....[90]....
        /*048c*/ 	.word	0x0500000f


	//   ....[91]....
        /*0490*/ 	.word	0x0500000f


	//   ....[92]....
        /*0494*/ 	.word	0x0500000f


	//   ....[93]....
        /*0498*/ 	.word	0x0500000f


	//   ....[94]....
        /*049c*/ 	.word	0x0500000f


	//----- nvinfo : EIATTR_COOP_GROUP_INSTR_OFFSETS
	.align		4
.L_1719:
        /*04a0*/ 	.byte	0x04, 0x28
        /*04a2*/ 	.short	(.L_1721 - .L_1720)


	//   ....[0]....
.L_1720:
        /*04a4*/ 	.word	0x00000060


	//   ....[1]....
        /*04a8*/ 	.word	0x000001c0


	//   ....[2]....
        /*04ac*/ 	.word	0x00000270


	//   ....[3]....
        /*04b0*/ 	.word	0x00000430


	//   ....[4]....
        /*04b4*/ 	.word	0x00000590


	//   ....[5]....
        /*04b8*/ 	.word	0x000006b0


	//   ....[6]....
        /*04bc*/ 	.word	0x00000810


	//   ....[7]....
        /*04c0*/ 	.word	0x00005a90


	//   ....[8]....
        /*04c4*/ 	.word	0x00009bb0


	//   ....[9]....
        /*04c8*/ 	.word	0x00009bd0


	//   ....[10]....
        /*04cc*/ 	.word	0x0000a3a0


	//   ....[11]....
        /*04d0*/ 	.word	0x0000a3e0


	//   ....[12]....
        /*04d4*/ 	.word	0x0000c2c0


	//   ....[13]....
        /*04d8*/ 	.word	0x0000c3c0


	//   ....[14]....
        /*04dc*/ 	.word	0x0000cc20


	//   ....[15]....
        /*04e0*/ 	.word	0x0000ccc0


	//   ....[16]....
        /*04e4*/ 	.word	0x0000e510


	//   ....[17]....
        /*04e8*/ 	.word	0x0000e530


	//   ....[18]....
        /*04ec*/ 	.word	0x0000ea20


	//   ....[19]....
        /*04f0*/ 	.word	0x0000eb60


	//   ....[20]....
        /*04f4*/ 	.word	0x0000fd30


	//   ....[21]....
        /*04f8*/ 	.word	0x00010070


	//   ....[22]....
        /*04fc*/ 	.word	0x00010100


	//   ....[23]....
        /*0500*/ 	.word	0x00010110


	//   ....[24]....
        /*0504*/ 	.word	0x00011d70


	//   ....[25]....
        /*0508*/ 	.word	0x00011f10


	//   ....[26]....
        /*050c*/ 	.word	0x00011f40


	//   ....[27]....
        /*0510*/ 	.word	0x00011f70


	//   ....[28]....
        /*0514*/ 	.word	0x00011fb0


	//   ....[29]....
        /*0518*/ 	.word	0x00012000


	//   ....[30]....
        /*051c*/ 	.word	0x00012060


	//   ....[31]....
        /*0520*/ 	.word	0x00012220


	//   ....[32]....
        /*0524*/ 	.word	0x00012280


	//   ....[33]....
        /*0528*/ 	.word	0x000122c0


	//   ....[34]....
        /*052c*/ 	.word	0x00012300


	//   ....[35]....
        /*0530*/ 	.word	0x00012330


	//   ....[36]....
        /*0534*/ 	.word	0x00012360


	//   ....[37]....
        /*0538*/ 	.word	0x00012400


	//   ....[38]....
        /*053c*/ 	.word	0x00012460


	//   ....[39]....
        /*0540*/ 	.word	0x00012500


	//   ....[40]....
        /*0544*/ 	.word	0x00015d70


	//   ....[41]....
        /*0548*/ 	.word	0x00015d80


	//   ....[42]....
        /*054c*/ 	.word	0x00015e70


	//   ....[43]....
        /*0550*/ 	.word	0x00015ed0


	//   ....[44]....
        /*0554*/ 	.word	0x00015f10


	//   ....[45]....
        /*0558*/ 	.word	0x00015f50


	//   ....[46]....
        /*055c*/ 	.word	0x00015f80


	//   ....[47]....
        /*0560*/ 	.word	0x00015fb0


	//   ....[48]....
        /*0564*/ 	.word	0x00016120


	//   ....[49]....
        /*0568*/ 	.word	0x00016180


	//   ....[50]....
        /*056c*/ 	.word	0x000161c0


	//   ....[51]....
        /*0570*/ 	.word	0x00016200


	//   ....[52]....
        /*0574*/ 	.word	0x00016230


	//   ....[53]....
        /*0578*/ 	.word	0x00016260


	//   ....[54]....
        /*057c*/ 	.word	0x00016320


	//   ....[55]....
        /*0580*/ 	.word	0x00016340


	//   ....[56]....
        /*0584*/ 	.word	0x000163b0


	//   ....[57]....
        /*0588*/ 	.word	0x00016a20


	//   ....[58]....
        /*058c*/ 	.word	0x00016e20


	//   ....[59]....
        /*0590*/ 	.word	0x00016ed0


	//   ....[60]....
        /*0594*/ 	.word	0x00016f70


	//   ....[61]....
        /*0598*/ 	.word	0x00017010


	//   ....[62]....
        /*059c*/ 	.word	0x000170b0


	//   ....[63]....
        /*05a0*/ 	.word	0x00017150


	//   ....[64]....
        /*05a4*/ 	.word	0x000171f0


	//   ....[65]....
        /*05a8*/ 	.word	0x00017290


	//   ....[66]....
        /*05ac*/ 	.word	0x00017330


	//   ....[67]....
        /*05b0*/ 	.word	0x00017420


	//   ....[68]....
        /*05b4*/ 	.word	0x000174c0


	//   ....[69]....
        /*05b8*/ 	.word	0x00017560


	//   ....[70]....
        /*05bc*/ 	.word	0x00017600


	//   ....[71]....
        /*05c0*/ 	.word	0x000176a0


	//   ....[72]....
        /*05c4*/ 	.word	0x00017740


	//   ....[73]....
        /*05c8*/ 	.word	0x000177e0


	//   ....[74]....
        /*05cc*/ 	.word	0x00017880


	//   ....[75]....
        /*05d0*/ 	.word	0x00017b80


	//   ....[76]....
        /*05d4*/ 	.word	0x00017e60


	//   ....[77]....
        /*05d8*/ 	.word	0x00018250


	//   ....[78]....
        /*05dc*/ 	.word	0x000182e0


	//   ....[79]....
        /*05e0*/ 	.word	0x00018380


	//   ....[80]....
        /*05e4*/ 	.word	0x00018430


	//   ....[81]....
        /*05e8*/ 	.word	0x000184b0


	//   ....[82]....
        /*05ec*/ 	.word	0x00018530


	//   ....[83]....
        /*05f0*/ 	.word	0x000185b0


	//   ....[84]....
        /*05f4*/ 	.word	0x00018630


	//   ....[85]....
        /*05f8*/ 	.word	0x000186c0


	//   ....[86]....
        /*05fc*/ 	.word	0x00018770


	//   ....[87]....
        /*0600*/ 	.word	0x000187f0


	//   ....[88]....
        /*0604*/ 	.word	0x00018870


	//   ....[89]....
        /*0608*/ 	.word	0x000188f0


	//   ....[90]....
        /*060c*/ 	.word	0x00018970


	//   ....[91]....
        /*0610*/ 	.word	0x000189e0


	//   ....[92]....
        /*0614*/ 	.word	0x00018a80


	//   ....[93]....
        /*0618*/ 	.word	0x00018b10


	//   ....[94]....
        /*061c*/ 	.word	0x00018c30


	//----- nvinfo : EIATTR_REG_RECONFIG
	.align		4
.L_1721:
        /*0620*/ 	.byte	0x01, 0x54
	.zero		2


	//----- nvinfo : EIATTR_SYSCALL_OFFSETS
	.align		4
        /*0624*/ 	.byte	0x04, 0x46
        /*0626*/ 	.short	(.L_1723 - .L_1722)


	//   ....[0]....
.L_1722:
        /*0628*/ 	.word	0x00001820


	//   ....[1]....
        /*062c*/ 	.word	0x00001970


	//   ....[2]....
        /*0630*/ 	.word	0x00005c70


	//   ....[3]....
        /*0634*/ 	.word	0x00006150


	//   ....[4]....
        /*0638*/ 	.word	0x00013cf0


	//   ....[5]....
        /*063c*/ 	.word	0x00013e20


	//   ....[6]....
        /*0640*/ 	.word	0x00013f20


	//----- nvinfo : EIATTR_MBARRIER_INSTR_OFFSETS
	.align		4
.L_1723:
        /*0644*/ 	.byte	0x04, 0x39
        /*0646*/ 	.short	(.L_1725 - .L_1724)


	//   ....[0]....
.L_1724:
        /*0648*/ 	.word	0x000002e0
        /*064c*/ 	.word	0x000000ff
        /*0650*/ 	.word	0x00016800
        /*0654*/ 	.short	0x0100
        /*0656*/ 	.byte	0x08
	.zero		1


	//   ....[1]....
        /*0658*/ 	.word	0x000002f0
        /*065c*/ 	.word	0x000000ff
        /*0660*/ 	.word	0x00016820
        /*0664*/ 	.short	0x0100
        /*0666*/ 	.byte	0x08
	.zero		1


	//   ....[2]....
        /*0668*/ 	.word	0x000003e0
        /*066c*/ 	.word	0x000000ff
        /*0670*/ 	.word	0x00016830
        /*0674*/ 	.short	0x0100
        /*0676*/ 	.byte	0x08
	.zero		1


	//   ....[3]....
        /*0678*/ 	.word	0x000003f0
        /*067c*/ 	.word	0x000000ff
        /*0680*/ 	.word	0x00016840
        /*0684*/ 	.short	0x0100
        /*0686*/ 	.byte	0x08
	.zero		1


	//   ....[4]....
        /*0688*/ 	.word	0x00000400
        /*068c*/ 	.word	0x000000ff
        /*0690*/ 	.word	0x00016838
        /*0694*/ 	.short	0x0100
        /*0696*/ 	.byte	0x08
	.zero		1


	//   ....[5]....
        /*0698*/ 	.word	0x00000410
        /*069c*/ 	.word	0x000000ff
        /*06a0*/ 	.word	0x00016848
        /*06a4*/ 	.short	0x0100
        /*06a6*/ 	.byte	0x08
	.zero		1


	//   ....[6]....
        /*06a8*/ 	.word	0x00000540
        /*06ac*/ 	.word	0x000000ff
        /*06b0*/ 	.word	0x00016850
        /*06b4*/ 	.short	0x0100
        /*06b6*/ 	.byte	0x08
	.zero		1


	//   ....[7]....
        /*06b8*/ 	.word	0x00000550
        /*06bc*/ 	.word	0x000000ff
        /*06c0*/ 	.word	0x00016860
        /*06c4*/ 	.short	0x0100
        /*06c6*/ 	.byte	0x08
	.zero		1


	//   ....[8]....
        /*06c8*/ 	.word	0x00000560
        /*06cc*/ 	.word	0x000000ff
        /*06d0*/ 	.word	0x00016858
        /*06d4*/ 	.short	0x0100
        /*06d6*/ 	.byte	0x08
	.zero		1


	//   ....[9]....
        /*06d8*/ 	.word	0x00000570
        /*06dc*/ 	.word	0x000000ff
        /*06e0*/ 	.word	0x00016868
        /*06e4*/ 	.short	0x0100
        /*06e6*/ 	.byte	0x08
	.zero		1


	//   ....[10]....
        /*06e8*/ 	.word	0x00000660
        /*06ec*/ 	.word	0x000000ff
        /*06f0*/ 	.word	0x00016870
        /*06f4*/ 	.short	0x0100
        /*06f6*/ 	.byte	0x06
	.zero		1


	//   ....[11]....
        /*06f8*/ 	.word	0x00000670
        /*06fc*/ 	.word	0x000000ff
        /*0700*/ 	.word	0x00016880
        /*0704*/ 	.short	0x0100
        /*0706*/ 	.byte	0x06
	.zero		1


	//   ....[12]....
        /*0708*/ 	.word	0x00000680
        /*070c*/ 	.word	0x000000ff
        /*0710*/ 	.word	0x00016878
        /*0714*/ 	.short	0x0100
        /*0716*/ 	.byte	0x06
	.zero		1


	//   ....[13]....
        /*0718*/ 	.word	0x00000690
        /*071c*/ 	.word	0x000000ff
        /*0720*/ 	.word	0x00016888
        /*0724*/ 	.short	0x0100
        /*0726*/ 	.byte	0x06
	.zero		1


	//   ....[14]....
        /*0728*/ 	.word	0x000007c0
        /*072c*/ 	.word	0x000000ff
        /*0730*/ 	.word	0x00016890
        /*0734*/ 	.short	0x0100
        /*0736*/ 	.byte	0x08
	.zero		1


	//   ....[15]....
        /*0738*/ 	.word	0x000007d0
        /*073c*/ 	.word	0x000000ff
        /*0740*/ 	.word	0x000168a0
        /*0744*/ 	.short	0x0100
        /*0746*/ 	.byte	0x08
	.zero		1


	//   ....[16]....
        /*0748*/ 	.word	0x000007e0
        /*074c*/ 	.word	0x000000ff
        /*0750*/ 	.word	0x00016898
        /*0754*/ 	.short	0x0100
        /*0756*/ 	.byte	0x08
	.zero		1


	//   ....[17]....
        /*0758*/ 	.word	0x000007f0
        /*075c*/ 	.word	0x000000ff
        /*0760*/ 	.word	0x000168a8
        /*0764*/ 	.short	0x0100
        /*0766*/ 	.byte	0x08
	.zero		1


	//   ....[18]....
        /*0768*/ 	.word	0x00000920
        /*076c*/ 	.word	0x000000ff
        /*0770*/ 	.word	0x000168b0
        /*0774*/ 	.short	0x0100
        /*0776*/ 	.byte	0x08
	.zero		1


	//   ....[19]....
        /*0778*/ 	.word	0x00000930
        /*077c*/ 	.word	0x000000ff
        /*0780*/ 	.word	0x000168c0
        /*0784*/ 	.short	0x0100
        /*0786*/ 	.byte	0x08
	.zero		1


	//   ....[20]....
        /*0788*/ 	.word	0x00000940
        /*078c*/ 	.word	0x000000ff
        /*0790*/ 	.word	0x000168b8
        /*0794*/ 	.short	0x0100
        /*0796*/ 	.byte	0x08
	.zero		1


	//   ....[21]....
        /*0798*/ 	.word	0x00000950
        /*079c*/ 	.word	0x000000ff
        /*07a0*/ 	.word	0x000168c8
        /*07a4*/ 	.short	0x0100
        /*07a6*/ 	.byte	0x08
	.zero		1


	//   ....[22]....
        /*07a8*/ 	.word	0x00002c60
        /*07ac*/ 	.word	0x0000004e
        /*07b0*/ 	.word	0x00016890
        /*07b4*/ 	.short	0x010a
        /*07b6*/ 	.byte	0x3f
	.zero		1


	//   ....[23]....
        /*07b8*/ 	.word	0x00003ff0
        /*07bc*/ 	.word	0x0000004e
        /*07c0*/ 	.word	0x00016890
        /*07c4*/ 	.short	0x010a
        /*07c6*/ 	.byte	0x3f
	.zero		1


	//   ....[24]....
        /*07c8*/ 	.word	0x00005190
        /*07cc*/ 	.word	0x0000004e
        /*07d0*/ 	.word	0x00016890
        /*07d4*/ 	.short	0x010a
        /*07d6*/ 	.byte	0x3f
	.zero		1


	//   ....[25]....
        /*07d8*/ 	.word	0x000053b0
        /*07dc*/ 	.word	0x0000000c
        /*07e0*/ 	.word	0x00000000
        /*07e4*/ 	.short	0x0101
        /*07e6*/ 	.byte	0x3f
	.zero		1


	//   ....[26]....
        /*07e8*/ 	.word	0x000053f0
        /*07ec*/ 	.word	0x0000004e
        /*07f0*/ 	.word	0x000168b0
        /*07f4*/ 	.short	0x010a
        /*07f6*/ 	.byte	0x3f
	.zero		1


	//   ....[27]....
        /*07f8*/ 	.word	0x000057d0
        /*07fc*/ 	.word	0x0000004e
        /*0800*/ 	.word	0x00000000
        /*0804*/ 	.short	0x0101
        /*0806*/ 	.byte	0x3f
	.zero		1


	//   ....[28]....
        /*0808*/ 	.word	0x00005d10
        /*080c*/ 	.word	0x00000002
        /*0810*/ 	.word	0x00016800
        /*0814*/ 	.short	0x010a
        /*0816*/ 	.byte	0x3f
	.zero		1


	//   ....[29]....
        /*0818*/ 	.word	0x00005d60
        /*081c*/ 	.word	0x00000002
        /*0820*/ 	.word	0x00016800
        /*0824*/ 	.short	0x010a
        /*0826*/ 	.byte	0x3f
	.zero		1


	//   ....[30]....
        /*0828*/ 	.word	0x00006a90
        /*082c*/ 	.word	0x00000002
        /*0830*/ 	.word	0x00016800
        /*0834*/ 	.short	0x010a
        /*0836*/ 	.byte	0x3f
	.zero		1


	//   ....[31]....
        /*0838*/ 	.word	0x00008030
        /*083c*/ 	.word	0x00000002
        /*0840*/ 	.word	0x00016800
        /*0844*/ 	.short	0x010a
        /*0846*/ 	.byte	0x3f
	.zero		1


	//   ....[32]....
        /*0848*/ 	.word	0x00009140
        /*084c*/ 	.word	0x00000004
        /*0850*/ 	.word	0x00016830
        /*0854*/ 	.short	0x010a
        /*0856*/ 	.byte	0x3f
	.zero		1


	//   ....[33]....
        /*0858*/ 	.word	0x000091f0
        /*085c*/ 	.word	0x00000004
        /*0860*/ 	.word	0x00016830
        /*0864*/ 	.short	0x010a
        /*0866*/ 	.byte	0x3f
	.zero		1


	//   ....[34]....
        /*0868*/ 	.word	0x0000a990
        /*086c*/ 	.word	0x00000004
        /*0870*/ 	.word	0x00000000
        /*0874*/ 	.short	0x0101
        /*0876*/ 	.byte	0x3f
	.zero		1


	//   ....[35]....
        /*0878*/ 	.word	0x0000b580
        /*087c*/ 	.word	0x00000000
        /*0880*/ 	.word	0x00016830
        /*0884*/ 	.short	0x010a
        /*0886*/ 	.byte	0x3f
	.zero		1


	//   ....[36]....
        /*0888*/ 	.word	0x0000b5d0
        /*088c*/ 	.word	0x00000000
        /*0890*/ 	.word	0x00016830
        /*0894*/ 	.short	0x010a
        /*0896*/ 	.byte	0x3f
	.zero		1


	//   ....[37]....
        /*0898*/ 	.word	0x0000b8f0
        /*089c*/ 	.word	0x00000003
        /*08a0*/ 	.word	0x00016850
        /*08a4*/ 	.short	0x010a
        /*08a6*/ 	.byte	0x3f
	.zero		1


	//   ....[38]....
        /*08a8*/ 	.word	0x0000b930
        /*08ac*/ 	.word	0x00000003
        /*08b0*/ 	.word	0x00016850
        /*08b4*/ 	.short	0x010a
        /*08b6*/ 	.byte	0x3f
	.zero		1


	//   ....[39]....
        /*08b8*/ 	.word	0x0000d340
        /*08bc*/ 	.word	0x0000001b
        /*08c0*/ 	.word	0x00000000
        /*08c4*/ 	.short	0x0101
        /*08c6*/ 	.byte	0x3f
	.zero		1


	//   ....[40]....
        /*08c8*/ 	.word	0x0000d440
        /*08cc*/ 	.word	0x0000002b
        /*08d0*/ 	.word	0x00000000
        /*08d4*/ 	.short	0x0101
        /*08d6*/ 	.byte	0x3f
	.zero		1


	//   ....[41]....
        /*08d8*/ 	.word	0x0000ddc0
        /*08dc*/ 	.word	0x00000000
        /*08e0*/ 	.word	0x00016830
        /*08e4*/ 	.short	0x010a
        /*08e6*/ 	.byte	0x3f
	.zero		1


	//   ....[42]....
        /*08e8*/ 	.word	0x0000de10
        /*08ec*/ 	.word	0x00000000
        /*08f0*/ 	.word	0x00016830
        /*08f4*/ 	.short	0x010a
        /*08f6*/ 	.byte	0x3f
	.zero		1


	//   ....[43]....
        /*08f8*/ 	.word	0x0000e130
        /*08fc*/ 	.word	0x00000003
        /*0900*/ 	.word	0x00016850
        /*0904*/ 	.short	0x010a
        /*0906*/ 	.byte	0x3f
	.zero		1


	//   ....[44]....
        /*0908*/ 	.word	0x0000e170
        /*090c*/ 	.word	0x00000003
        /*0910*/ 	.word	0x00016850
        /*0914*/ 	.short	0x010a
        /*0916*/ 	.byte	0x3f
	.zero		1


	//   ....[45]....
        /*0918*/ 	.word	0x0000f2a0
        /*091c*/ 	.word	0x0000002f
        /*0920*/ 	.word	0x00000000
        /*0924*/ 	.short	0x0101
        /*0926*/ 	.byte	0x3f
	.zero		1


	//   ....[46]....
        /*0928*/ 	.word	0x0000f3f0
        /*092c*/ 	.word	0x0000002f
        /*0930*/ 	.word	0x00000000
        /*0934*/ 	.short	0x0101
        /*0936*/ 	.byte	0x3f
	.zero		1


	//   ....[47]....
        /*0938*/ 	.word	0x0000fc20
        /*093c*/ 	.word	0x0000000d
        /*0940*/ 	.word	0x00016850
        /*0944*/ 	.short	0x010a
        /*0946*/ 	.byte	0x3f
	.zero		1


	//   ....[48]....
        /*0948*/ 	.word	0x0000fc90
        /*094c*/ 	.word	0x0000000d
        /*0950*/ 	.word	0x00016850
        /*0954*/ 	.short	0x010a
        /*0956*/ 	.byte	0x3f
	.zero		1


	//   ....[49]....
        /*0958*/ 	.word	0x00010260
        /*095c*/ 	.word	0x00000008
        /*0960*/ 	.word	0x00000000
        /*0964*/ 	.short	0x0101
        /*0966*/ 	.byte	0x3f
	.zero		1


	//   ....[50]....
        /*0968*/ 	.word	0x00011010
        /*096c*/ 	.word	0x00000000
        /*0970*/ 	.word	0x00000000
        /*0974*/ 	.short	0x0101
        /*0976*/ 	.byte	0x3f
	.zero		1


	//   ....[51]....
        /*0978*/ 	.word	0x00013210
        /*097c*/ 	.word	0x00000006
        /*0980*/ 	.word	0x00016820
        /*0984*/ 	.short	0x010a
        /*0986*/ 	.byte	0x3f
	.zero		1


	//   ....[52]....
        /*0988*/ 	.word	0x00013280
        /*098c*/ 	.word	0x00000005
        /*0990*/ 	.word	0x000168a0
        /*0994*/ 	.short	0x010a
        /*0996*/ 	.byte	0x3f
	.zero		1


	//   ....[53]....
        /*0998*/ 	.word	0x00013430
        /*099c*/ 	.word	0x00000005
        /*09a0*/ 	.word	0x000168c0
        /*09a4*/ 	.short	0x010a
        /*09a6*/ 	.byte	0x3f
	.zero		1


	//   ....[54]....
        /*09a8*/ 	.word	0x000136a0
        /*09ac*/ 	.word	0x0000000a
        /*09b0*/ 	.word	0x000168a0
        /*09b4*/ 	.short	0x010a
        /*09b6*/ 	.byte	0x3f
	.zero		1


	//   ....[55]....
        /*09b8*/ 	.word	0x00013840
        /*09bc*/ 	.word	0x0000000a
        /*09c0*/ 	.word	0x000168c0
        /*09c4*/ 	.short	0x010a
        /*09c6*/ 	.byte	0x3f
	.zero		1


	//   ....[56]....
        /*09c8*/ 	.word	0x000143d0
        /*09cc*/ 	.word	0x00000005
        /*09d0*/ 	.word	0x00016840
        /*09d4*/ 	.short	0x010a
        /*09d6*/ 	.byte	0x3f
	.zero		1


	//   ....[57]....
        /*09d8*/ 	.word	0x00014720
        /*09dc*/ 	.word	0x0000001b
        /*09e0*/ 	.word	0x00016820
        /*09e4*/ 	.short	0x010a
        /*09e6*/ 	.byte	0x3f
	.zero		1


	//   ....[58]....
        /*09e8*/ 	.word	0x000149f0
        /*09ec*/ 	.word	0x00000003
        /*09f0*/ 	.word	0x00016840
        /*09f4*/ 	.short	0x010a
        /*09f6*/ 	.byte	0x3f
	.zero		1


	//   ....[59]....
        /*09f8*/ 	.word	0x00014bd0
        /*09fc*/ 	.word	0x00000002
        /*0a00*/ 	.word	0x00000060
        /*0a04*/ 	.short	0x010a
        /*0a06*/ 	.byte	0x3f
	.zero		1


	//   ....[60]....
        /*0a08*/ 	.word	0x00015040
        /*0a0c*/ 	.word	0x00000003
        /*0a10*/ 	.word	0x00016840
        /*0a14*/ 	.short	0x010a
        /*0a16*/ 	.byte	0x3f
	.zero		1


	//   ....[61]....
        /*0a18*/ 	.word	0x00015220
        /*0a1c*/ 	.word	0x00000003
        /*0a20*/ 	.word	0x00000060
        /*0a24*/ 	.short	0x010a
        /*0a26*/ 	.byte	0x3f
	.zero		1


	//   ....[62]....
        /*0a28*/ 	.word	0x000155e0
        /*0a2c*/ 	.word	0x00000002
        /*0a30*/ 	.word	0x00016840
        /*0a34*/ 	.short	0x010a
        /*0a36*/ 	.byte	0x3f
	.zero		1


	//   ....[63]....
        /*0a38*/ 	.word	0x000157d0
        /*0a3c*/ 	.word	0x00000002
        /*0a40*/ 	.word	0x00000060
        /*0a44*/ 	.short	0x010a
        /*0a46*/ 	.byte	0x3f
	.zero		1


	//   ....[64]....
        /*0a48*/ 	.word	0x00015b20
        /*0a4c*/ 	.word	0x00000003
        /*0a50*/ 	.word	0x00016860
        /*0a54*/ 	.short	0x010a
        /*0a56*/ 	.byte	0x3f
	.zero		1


	//   ....[65]....
        /*0a58*/ 	.word	0x000169a0
        /*0a5c*/ 	.word	0x00000009
        /*0a60*/ 	.word	0x00016820
        /*0a64*/ 	.short	0x010a
        /*0a66*/ 	.byte	0x3f
	.zero		1


	//   ....[66]....
        /*0a68*/ 	.word	0x00016b30
        /*0a6c*/ 	.word	0x00000007
        /*0a70*/ 	.word	0x00000000
        /*0a74*/ 	.short	0x010a
        /*0a76*/ 	.byte	0x3f
	.zero		1


	//   ....[67]....
        /*0a78*/ 	.word	0x00016ba0
        /*0a7c*/ 	.word	0x00000003
        /*0a80*/ 	.word	0x00000000
        /*0a84*/ 	.short	0x010a
        /*0a86*/ 	.byte	0x3f
	.zero		1


	//   ....[68]....
        /*0a88*/ 	.word	0x00016c00
        /*0a8c*/ 	.word	0x00000005
        /*0a90*/ 	.word	0x00000000
        /*0a94*/ 	.short	0x010a
        /*0a96*/ 	.byte	0x3f
	.zero		1


	//   ....[69]....
        /*0a98*/ 	.word	0x00016c30
        /*0a9c*/ 	.word	0x00000003
        /*0aa0*/ 	.word	0x00000000
        /*0aa4*/ 	.short	0x010a
        /*0aa6*/ 	.byte	0x3f
	.zero		1


	//   ....[70]....
        /*0aa8*/ 	.word	0x00016c90
        /*0aac*/ 	.word	0x0000004e
        /*0ab0*/ 	.word	0x00016890
        /*0ab4*/ 	.short	0x010a
        /*0ab6*/ 	.byte	0x3f
	.zero		1


	//   ....[71]....
        /*0ab8*/ 	.word	0x00016ce0
        /*0abc*/ 	.word	0x0000004e
        /*0ac0*/ 	.word	0x00016890
        /*0ac4*/ 	.short	0x010a
        /*0ac6*/ 	.byte	0x3f
	.zero		1


	//   ....[72]....
        /*0ac8*/ 	.word	0x00016d30
        /*0acc*/ 	.word	0x0000004e
        /*0ad0*/ 	.word	0x00016890
        /*0ad4*/ 	.short	0x010a
        /*0ad6*/ 	.byte	0x3f
	.zero		1


	//   ....[73]....
        /*0ad8*/ 	.word	0x00016d80
        /*0adc*/ 	.word	0x0000004e
        /*0ae0*/ 	.word	0x000168b0
        /*0ae4*/ 	.short	0x010a
        /*0ae6*/ 	.byte	0x3f
	.zero		1


	//   ....[74]....
        /*0ae8*/ 	.word	0x00017370
        /*0aec*/ 	.word	0x00000002
        /*0af0*/ 	.word	0x00016800
        /*0af4*/ 	.short	0x010a
        /*0af6*/ 	.byte	0x3f
	.zero		1


	//   ....[75]....
        /*0af8*/ 	.word	0x000178c0
        /*0afc*/ 	.word	0x00000002
        /*0b00*/ 	.word	0x00016800
        /*0b04*/ 	.short	0x010a
        /*0b06*/ 	.byte	0x3f
	.zero		1


	//   ....[76]....
        /*0b08*/ 	.word	0x00017910
        /*0b0c*/ 	.word	0x00000004
        /*0b10*/ 	.word	0x00016830
        /*0b14*/ 	.short	0x010a
        /*0b16*/ 	.byte	0x3f
	.zero		1


	//   ....[77]....
        /*0b18*/ 	.word	0x00017960
        /*0b1c*/ 	.word	0x00000000
        /*0b20*/ 	.word	0x00016830
        /*0b24*/ 	.short	0x010a
        /*0b26*/ 	.byte	0x3f
	.zero		1


	//   ....[78]....
        /*0b28*/ 	.word	0x000179b0
        /*0b2c*/ 	.word	0x00000003
        /*0b30*/ 	.word	0x00016850
        /*0b34*/ 	.short	0x010a
        /*0b36*/ 	.byte	0x3f
	.zero		1


	//   ....[79]....
        /*0b38*/ 	.word	0x00017a00
        /*0b3c*/ 	.word	0x00000000
        /*0b40*/ 	.word	0x00016830
        /*0b44*/ 	.short	0x010a
        /*0b46*/ 	.byte	0x3f
	.zero		1


	//   ....[80]....
        /*0b48*/ 	.word	0x00017a50
        /*0b4c*/ 	.word	0x00000003
        /*0b50*/ 	.word	0x00016850
        /*0b54*/ 	.short	0x010a
        /*0b56*/ 	.byte	0x3f
	.zero		1


	//   ....[81]....
        /*0b58*/ 	.word	0x00017aa0
        /*0b5c*/ 	.word	0x0000000d
        /*0b60*/ 	.word	0x00016850
        /*0b64*/ 	.short	0x010a
        /*0b66*/ 	.byte	0x3f
	.zero		1


	//   ....[82]....
        /*0b68*/ 	.word	0x00017c40
        /*0b6c*/ 	.word	0x00000006
        /*0b70*/ 	.word	0x00016820
        /*0b74*/ 	.short	0x010a
        /*0b76*/ 	.byte	0x3f
	.zero		1


	//   ....[83]....
        /*0b78*/ 	.word	0x00017c90
        /*0b7c*/ 	.word	0x00000005
        /*0b80*/ 	.word	0x000168a0
        /*0b84*/ 	.short	0x010a
        /*0b86*/ 	.byte	0x3f
	.zero		1


	//   ....[84]....
        /*0b88*/ 	.word	0x00017ce0
        /*0b8c*/ 	.word	0x00000005
        /*0b90*/ 	.word	0x000168c0
        /*0b94*/ 	.short	0x010a
        /*0b96*/ 	.byte	0x3f
	.zero		1


	//   ....[85]....
        /*0b98*/ 	.word	0x00017d30
        /*0b9c*/ 	.word	0x0000000a
        /*0ba0*/ 	.word	0x000168a0
        /*0ba4*/ 	.short	0x010a
        /*0ba6*/ 	.byte	0x3f
	.zero		1


	//   ....[86]....
        /*0ba8*/ 	.word	0x00017d80
        /*0bac*/ 	.word	0x0000000a
        /*0bb0*/ 	.word	0x000168c0
        /*0bb4*/ 	.short	0x010a
        /*0bb6*/ 	.byte	0x3f
	.zero		1


	//   ....[87]....
        /*0bb8*/ 	.word	0x00017f20
        /*0bbc*/ 	.word	0x00000005
        /*0bc0*/ 	.word	0x00016840
        /*0bc4*/ 	.short	0x010a
        /*0bc6*/ 	.byte	0x3f
	.zero		1


	//   ....[88]....
        /*0bc8*/ 	.word	0x00017f70
        /*0bcc*/ 	.word	0x0000001b
        /*0bd0*/ 	.word	0x00016820
        /*0bd4*/ 	.short	0x010a
        /*0bd6*/ 	.byte	0x3f
	.zero		1


	//   ....[89]....
        /*0bd8*/ 	.word	0x00017fc0
        /*0bdc*/ 	.word	0x00000003
        /*0be0*/ 	.word	0x00016840
        /*0be4*/ 	.short	0x010a
        /*0be6*/ 	.byte	0x3f
	.zero		1


	//   ....[90]....
        /*0be8*/ 	.word	0x00018010
        /*0bec*/ 	.word	0x00000002
        /*0bf0*/ 	.word	0x00000060
        /*0bf4*/ 	.short	0x010a
        /*0bf6*/ 	.byte	0x3f
	.zero		1


	//   ....[91]....
        /*0bf8*/ 	.word	0x00018060
        /*0bfc*/ 	.word	0x00000003
        /*0c00*/ 	.word	0x00016840
        /*0c04*/ 	.short	0x010a
        /*0c06*/ 	.byte	0x3f
	.zero		1


	//   ....[92]....
        /*0c08*/ 	.word	0x000180b0
        /*0c0c*/ 	.word	0x00000003
        /*0c10*/ 	.word	0x00000060
        /*0c14*/ 	.short	0x010a
        /*0c16*/ 	.byte	0x3f
	.zero		1


	//   ....[93]....
        /*0c18*/ 	.word	0x00018100
        /*0c1c*/ 	.word	0x00000002
        /*0c20*/ 	.word	0x00016840
        /*0c24*/ 	.short	0x010a
        /*0c26*/ 	.byte	0x3f
	.zero		1


	//   ....[94]....
        /*0c28*/ 	.word	0x00018150
        /*0c2c*/ 	.word	0x00000002
        /*0c30*/ 	.word	0x00000060
        /*0c34*/ 	.short	0x010a
        /*0c36*/ 	.byte	0x3f
	.zero		1


	//   ....[95]....
        /*0c38*/ 	.word	0x000181a0
        /*0c3c*/ 	.word	0x00000003
        /*0c40*/ 	.word	0x00016860
        /*0c44*/ 	.short	0x010a
        /*0c46*/ 	.byte	0x3f
	.zero		1


	//   ....[96]....
        /*0c48*/ 	.word	0x00018b50
        /*0c4c*/ 	.word	0x00000009
        /*0c50*/ 	.word	0x00016820
        /*0c54*/ 	.short	0x010a
        /*0c56*/ 	.byte	0x3f
	.zero		1


	//   ....[97]....
        /*0c58*/ 	.word	0x00018cf0
        /*0c5c*/ 	.word	0x00000007
        /*0c60*/ 	.word	0x00000000
        /*0c64*/ 	.short	0x010a
        /*0c66*/ 	.byte	0x3f
	.zero		1


	//   ....[98]....
        /*0c68*/ 	.word	0x00018d40
        /*0c6c*/ 	.word	0x00000003
        /*0c70*/ 	.word	0x00000000
        /*0c74*/ 	.short	0x010a
        /*0c76*/ 	.byte	0x3f
	.zero		1


	//   ....[99]....
        /*0c78*/ 	.word	0x00018d90
        /*0c7c*/ 	.word	0x00000005
        /*0c80*/ 	.word	0x00000000
        /*0c84*/ 	.short	0x010a
        /*0c86*/ 	.byte	0x3f
	.zero		1


	//----- nvinfo : EIATTR_NUM_MBARRIERS
	.align		4
.L_1725:
        /*0c88*/ 	.byte	0x03, 0x38
        /*0c8a*/ 	.short	0x0016


	//----- nvinfo : EIATTR_EXIT_INSTR_OFFSETS
	.align		4
        /*0c8c*/ 	.byte	0x04, 0x1c
        /*0c8e*/ 	.short	(.L_1727 - .L_1726)


	//   ....[0]....
.L_1726:
        /*0c90*/ 	.word	0x00016c80


	//----- nvinfo : EIATTR_MAX_THREADS
	.align		4
.L_1727:
        /*0c94*/ 	.byte	0x04, 0x05
        /*0c96*/ 	.short	(.L_1729 - .L_1728)
.L_1728:
        /*0c98*/ 	.word	0x00000200
        /*0c9c*/ 	.word	0x00000001
        /*0ca0*/ 	.word	0x00000001


	//----- nvinfo : EIATTR_CRS_STACK_SIZE
	.align		4
.L_1729:
        /*0ca4*/ 	.byte	0x04, 0x1e
        /*0ca6*/ 	.short	(.L_1731 - .L_1730)
.L_1730:
        /*0ca8*/ 	.word	0x00000000


	//----- nvinfo : EIATTR_CBANK_PARAM_SIZE
	.align		4
.L_1731:
        /*0cac*/ 	.byte	0x03, 0x19
        /*0cae*/ 	.short	0x0a70


	//----- nvinfo : EIATTR_PARAM_CBANK
	.align		4
        /*0cb0*/ 	.byte	0x04, 0x0a
        /*0cb2*/ 	.short	(.L_1733 - .L_1732)
	.align		4
.L_1732:
        /*0cb4*/ 	.word	index@(.nv.constant0._ZN7cutlass13device_kernelIN5flash11enable_sm90INS1_16FlashAttnFwdSm90INS1_25CollectiveMainloopFwdSm90ILi2EN4cute5tupleIJNS5_1CILi1EEES8_S8_EEENS6_IJNS7_ILi192EEENS7_ILi128EEENS7_ILi64EEEEEELi64ENS_10bfloat16_tEfNS_4arch4Sm90ELb1ELb0ELb0ELb1ELb0ELb1ELb0ELb1ELb1ELb0ELb0ELb0EEENS1_21CollectiveEpilogueFwdINS6_IJSA_SC_SB_EEES9_SE_SG_Li384ELb1ELb0ELb0ELb0EEENS1_36VarlenDynamicPersistentTileSchedulerILi192ELi128ELi384ELi32ELb0ELb0ELb1ELb1ELb1ELb1EEEEEEEEEvNT_6ParamsE)
        /*0cb8*/ 	.short	0x0210
        /*0cba*/ 	.short	0x0a70


	//----- nvinfo : EIATTR_SW_WAR
	.align		4
.L_1733:
        /*0cbc*/ 	.byte	0x04, 0x36
        /*0cbe*/ 	.short	(.L_1735 - .L_1734)
.L_1734:
        /*0cc0*/ 	.word	0x00000008
.L_1735:


//--------------------- .nv.callgraph             --------------------------
	.section	.nv.callgraph,"",@"SHT_CUDA_CALLGRAPH"
	.align	4
	.sectionentsize	8
	.align		4
        /*0000*/ 	.word	0x00000000
	.align		4
        /*0004*/ 	.word	0xffffffff
	.align		4
        /*0008*/ 	.word	index@(_ZN7cutlass13device_kernelIN5flash11enable_sm90INS1_16FlashAttnFwdSm90INS1_25CollectiveMainloopFwdSm90ILi2EN4cute5tupleIJNS5_1CILi1EEES8_S8_EEENS6_IJNS7_ILi128EEENS7_ILi80EEENS7_ILi256EEEEEELi256ENS_10bfloat16_tEfNS_4arch4Sm90ELb0ELb0ELb0ELb0ELb0ELb0ELb0ELb1ELb1ELb0ELb0ELb0EEENS1_21CollectiveEpilogueFwdINS6_IJSA_SC_SB_EEES9_SE_SG_Li256ELb0ELb0ELb0ELb0EEENS1_29StaticPersistentTileSchedulerILb0EEEEEEEEEvNT_6ParamsE)
	.align		4
        /*000c*/ 	.word	index@(__assertfail)
	.align		4
        /*0010*/ 	.word	index@(_ZN7cutlass13device_kernelIN5flash11enable_sm90INS1_16FlashAttnFwdSm90INS1_25CollectiveMainloopFwdSm90ILi2EN4cute5tupleIJNS5_1CILi2EEENS7_ILi1EEES9_EEENS6_IJNS7_ILi128EEENS7_ILi80EEENS7_ILi256EEEEEELi256ENS_10bfloat16_tEfNS_4arch4Sm90ELb0ELb0ELb0ELb0ELb0ELb0ELb0ELb1ELb1ELb0ELb0ELb0EEENS1_21CollectiveEpilogueFwdINS6_IJSB_SD_SC_EEESA_SF_SH_Li256ELb0ELb0ELb0ELb0EEENS1_29StaticPersistentTileSchedulerILb0EEEEEEEEEvNT_6ParamsE)
	.align		4
        /*0014*/ 	.word	index@(__assertfail)
	.align		4
        /*0018*/ 	.word	index@(_ZN7cutlass13device_kernelIN5flash11enable_sm90INS1_16FlashAttnFwdSm90INS1_25CollectiveMainloopFwdSm90ILi2EN4cute5tupleIJNS5_1CILi1EEES8_S8_EEENS6_IJNS7_ILi128EEENS7_ILi80EEENS7_ILi256EEEEEELi256ENS_10bfloat16_tEfNS_4arch4Sm90ELb0ELb0ELb0ELb1ELb0ELb0ELb0ELb1ELb1ELb0ELb0ELb0EEENS1_21CollectiveEpilogueFwdINS6_IJSA_SC_SB_EEES9_SE_SG_Li256ELb1ELb0ELb0ELb0EEENS1_36VarlenDynamicPersistentTileSchedulerILi128ELi80ELi256ELi32ELb0ELb0ELb1ELb0ELb1ELb1EEEEEEEEEvNT_6ParamsE)
	.align		4
        /*001c*/ 	.word	index@(__assertfail)
	.align		4
        /*0020*/ 	.word	index@(_ZN7cutlass13device_kernelIN5flash11enable_sm90INS1_16FlashAttnFwdSm90INS1_25CollectiveMainloopFwdSm90ILi2EN4cute5tupleIJNS5_1CILi1EEES8_S8_EEENS6_IJNS7_ILi128EEENS7_ILi80EEENS7_ILi256EEEEEELi256ENS_10bfloat16_tEfNS_4arch4Sm90ELb0ELb0ELb0ELb1ELb0ELb1ELb0ELb1ELb1ELb0ELb0ELb0EEENS1_21CollectiveEpilogueFwdINS6_IJSA_SC_SB_EEES9_SE_SG_Li256ELb1ELb0ELb0ELb0EEENS1_36VarlenDynamicPersistentTileSchedulerILi128ELi80ELi256ELi32ELb0ELb0ELb1ELb0ELb1ELb1EEEEEEEEEvNT_6ParamsE)
	.align		4
        /*0024*/ 	.word	index@(__assertfail)
	.align		4
        /*0028*/ 	.word	index@(_ZN7cutlass13device_kernelIN5flash11enable_sm90INS1_16FlashAttnFwdSm90INS1_25CollectiveMainloopFwdSm90ILi2EN4cute5tupleIJNS5_1CILi1EEES8_S8_EEENS6_IJNS7_ILi128EEENS7_ILi64EEENS7_ILi256EEEEEELi256ENS_10bfloat16_tEfNS_4arch4Sm90ELb0ELb1ELb0ELb0ELb0ELb0ELb0ELb1ELb1ELb0ELb0ELb0EEENS1_21CollectiveEpilogueFwdINS6_IJSA_SC_SB_EEES9_SE_SG_Li256ELb0ELb0ELb0ELb0EEENS1_30DynamicPersistentTileSchedulerILi256ELi32ELb0ELb0ELb1EEEEEEEEEvNT_6ParamsE)
	.align		4
        /*002c*/ 	.word	index@(__assertfail)
	.align		4
        /*0030*/ 	.word	index@(_ZN7cutlass13device_kernelIN5flash11enable_sm90INS1_16FlashAttnFwdSm90INS1_25CollectiveMainloopFwdSm90ILi2EN4cute5tupleIJNS5_1CILi1EEES8_S8_EEENS6_IJNS7_ILi128EEENS7_ILi64EEENS7_ILi256EEEEEELi256ENS_10bfloat16_tEfNS_4arch4Sm90ELb0ELb1ELb0ELb1ELb0ELb0ELb0ELb1ELb1ELb0ELb0ELb0EEENS1_21CollectiveEpilogueFwdINS6_IJSA_SC_SB_EEES9_SE_SG_Li256ELb1ELb0ELb0ELb0EEENS1_36VarlenDynamicPersistentTileSchedulerILi128ELi64ELi256ELi32ELb0ELb0ELb1ELb1ELb0ELb1EEEEEEEEEvNT_6ParamsE)
	.align		4
        /*0034*/ 	.word	index@(__assertfail)
	.align		4
        /*0038*/ 	.word	index@(_ZN7cutlass13device_kernelIN5flash11enable_sm90INS1_16FlashAttnFwdSm90INS1_25CollectiveMainloopFwdSm90ILi2EN4cute5tupleIJNS5_1CILi1EEES8_S8_EEENS6_IJNS7_ILi128EEENS7_ILi64EEENS7_ILi256EEEEEELi256ENS_10bfloat16_tEfNS_4arch4Sm90ELb0ELb1ELb0ELb1ELb0ELb1ELb0ELb1ELb1ELb0ELb0ELb0EEENS1_21CollectiveEpilogueFwdINS6_IJSA_SC_SB_EEES9_SE_SG_Li256ELb1ELb0ELb0ELb0EEENS1_36VarlenDynamicPersistentTileSchedulerILi128ELi64ELi256ELi32ELb0ELb0ELb1ELb1ELb0ELb1EEEEEEEEEvNT_6ParamsE)
	.align		4
        /*003c*/ 	.word	index@(__assertfail)
	.align		4
        /*0040*/ 	.word	index@(_ZN7cutlass13device_kernelIN5flash11enable_sm90INS1_16FlashAttnFwdSm90INS1_25CollectiveMainloopFwdSm90ILi2EN4cute5tupleIJNS5_1CILi1EEES8_S8_EEENS6_IJNS7_ILi128EEENS7_ILi80EEENS7_ILi256EEEEEELi256ENS_10bfloat16_tEfNS_4arch4Sm90ELb1ELb0ELb0ELb0ELb0ELb0ELb0ELb1ELb1ELb0ELb0ELb0EEENS1_21CollectiveEpilogueFwdINS6_IJSA_SC_SB_EEES9_SE_SG_Li256ELb0ELb0ELb0ELb0EEENS1_30DynamicPersistentTileSchedulerILi256ELi32ELb0ELb0ELb1EEEEEEEEEvNT_6ParamsE)
	.align		4
        /*0044*/ 	.word	index@(__assertfail)
	.align		4
        /*0048*/ 	.word	index@(_ZN7cutlass13device_kernelIN5flash11enable_sm90INS1_16FlashAttnFwdSm90INS1_25CollectiveMainloopFwdSm90ILi2EN4cute5tupleIJNS5_1CILi1EEES8_S8_EEENS6_IJNS7_ILi128EEENS7_ILi80EEENS7_ILi256EEEEEELi256ENS_10bfloat16_tEfNS_4arch4Sm90ELb1ELb0ELb0ELb1ELb0ELb0ELb0ELb1ELb1ELb0ELb0ELb0EEENS1_21CollectiveEpilogueFwdINS6_IJSA_SC_SB_EEES9_SE_SG_Li256ELb1ELb0ELb0ELb0EEENS1_36VarlenDynamicPersistentTileSchedulerILi128ELi80ELi256ELi32ELb0ELb0ELb1ELb1ELb1ELb1EEEEEEEEEvNT_6ParamsE)
	.align		4
        /*004c*/ 	.word	index@(__assertfail)
	.align		4
        /*0050*/ 	.word	index@(_ZN7cutlass13device_kernelIN5flash11enable_sm90INS1_16FlashAttnFwdSm90INS1_25CollectiveMainloopFwdSm90ILi2EN4cute5tupleIJNS5_1CILi1EEES8_S8_EEENS6_IJNS7_ILi128EEENS7_ILi80EEENS7_ILi256EEEEEELi256ENS_10bfloat16_tEfNS_4arch4Sm90ELb1ELb0ELb0ELb1ELb0ELb1ELb0ELb1ELb1ELb0ELb0ELb0EEENS1_21CollectiveEpilogueFwdINS6_IJSA_SC_SB_EEES9_SE_SG_Li256ELb1ELb0ELb0ELb0EEENS1_36VarlenDynamicPersistentTileSchedulerILi128ELi80ELi256ELi32ELb0ELb0ELb1ELb1ELb1ELb1EEEEEEEEEvNT_6ParamsE)
	.align		4
        /*0054*/ 	.word	index@(__assertfail)
	.align		4
        /*0058*/ 	.word	index@(_ZN7cutlass13device_kernelIN5flash11enable_sm90INS1_16FlashAttnFwdSm90INS1_25CollectiveMainloopFwdSm90ILi2EN4cute5tupleIJNS5_1CILi1EEES8_S8_EEENS6_IJNS7_ILi128EEENS7_ILi112EEENS7_ILi192EEEEEELi192ENS_10bfloat16_tEfNS_4arch4Sm90ELb0ELb0ELb0ELb0ELb0ELb0ELb0ELb1ELb1ELb0ELb0ELb0EEENS1_21CollectiveEpilogueFwdINS6_IJSA_SC_SB_EEES9_SE_SG_Li256ELb0ELb0ELb0ELb0EEENS1_29StaticPersistentTileSchedulerILb0EEEEEEEEEvNT_6ParamsE)
	.align		4
        /*005c*/ 	.word	index@(__assertfail)
	.align		4
        /*0060*/ 	.word	index@(_ZN7cutlass13device_kernelIN5flash11enable_sm90INS1_16FlashAttnFwdSm90INS1_25CollectiveMainloopFwdSm90ILi2EN4cute5tupleIJNS5_1CILi2EEENS7_ILi1EEES9_EEENS6_IJNS7_ILi128EEENS7_ILi112EEENS7_ILi192EEEEEELi192ENS_10bfloat16_tEfNS_4arch4Sm90ELb0ELb0ELb0ELb0ELb0ELb0ELb0ELb1ELb1ELb0ELb0ELb0EEENS1_21CollectiveEpilogueFwdINS6_IJSB_SD_SC_EEESA_SF_SH_Li256ELb0ELb0ELb0ELb0EEENS1_29StaticPersistentTileSchedulerILb0EEEEEEEEEvNT_6ParamsE)
	.align		4
        /*0064*/ 	.word	index@(__assertfail)
	.align		4
        /*0068*/ 	.word	index@(_ZN7cutlass13device_kernelIN5flash11enable_sm90INS1_16FlashAttnFwdSm90INS1_25CollectiveMainloopFwdSm90ILi2EN4cute5tupleIJNS5_1CILi1EEES8_S8_EEENS6_IJNS7_ILi128EEENS7_ILi112EEENS7_ILi192EEEEEELi192ENS_10bfloat16_tEfNS_4arch4Sm90ELb0ELb0ELb0ELb1ELb0ELb0ELb0ELb1ELb1ELb0ELb0ELb0EEENS1_21CollectiveEpilogueFwdINS6_IJSA_SC_SB_EEES9_SE_SG_Li256ELb1ELb0ELb0ELb0EEENS1_36VarlenDynamicPersistentTileSchedulerILi128ELi112ELi256ELi32ELb0ELb0ELb1ELb0ELb1ELb1EEEEEEEEEvNT_6ParamsE)
	.align		4
        /*006c*/ 	.word	index@(__assertfail)
	.align		4
        /*0070*/ 	.word	index@(_ZN7cutlass13device_kernelIN5flash11enable_sm90INS1_16FlashAttnFwdSm90INS1_25CollectiveMainloopFwdSm90ILi2EN4cute5tupleIJNS5_1CILi1EEES8_S8_EEENS6_IJNS7_ILi128EEENS7_ILi112EEENS7_ILi192EEEEEELi192ENS_10bfloat16_tEfNS_4arch4Sm90ELb0ELb0ELb0ELb1ELb0ELb1ELb0ELb1ELb1ELb0ELb0ELb0EEENS1_21CollectiveEpilogueFwdINS6_IJSA_SC_SB_EEES9_SE_SG_Li256ELb1ELb0ELb0ELb0EEENS1_36VarlenDynamicPersistentTileSchedulerILi128ELi112ELi256ELi32ELb0ELb0ELb1ELb0ELb1ELb1EEEEEEEEEvNT_6ParamsE)
	.align		4
        /*0074*/ 	.word	index@(__assertfail)
	.align		4
        /*0078*/ 	.word	index@(_ZN7cutlass13device_kernelIN5flash11enable_sm90INS1_16FlashAttnFwdSm90INS1_25CollectiveMainloopFwdSm90ILi2EN4cute5tupleIJNS5_1CILi1EEES8_S8_EEENS6_IJNS7_ILi128EEENS7_ILi96EEENS7_ILi192EEEEEELi192ENS_10bfloat16_tEfNS_4arch4Sm90ELb0ELb1ELb0ELb0ELb0ELb0ELb0ELb1ELb1ELb0ELb0ELb0EEENS1_21CollectiveEpilogueFwdINS6_IJSA_SC_SB_EEES9_SE_SG_Li256ELb0ELb0ELb0ELb0EEENS1_30DynamicPersistentTileSchedulerILi256ELi32ELb0ELb0ELb1EEEEEEEEEvNT_6ParamsE)
	.align		4
        /*007c*/ 	.word	index@(__assertfail)
	.align		4
        /*0080*/ 	.word	index@(_ZN7cutlass13device_kernelIN5flash11enable_sm90INS1_16FlashAttnFwdSm90INS1_25CollectiveMainloopFwdSm90ILi2EN4cute5tupleIJNS5_1CILi1EEES8_S8_EEENS6_IJNS7_ILi128EEENS7_ILi96EEENS7_ILi192EEEEEELi192ENS_10bfloat16_tEfNS_4arch4Sm90ELb0ELb1ELb0ELb1ELb0ELb0ELb0ELb1ELb1ELb0ELb0ELb0EEENS1_21CollectiveEpilogueFwdINS6_IJSA_SC_SB_EEES9_SE_SG_Li256ELb1ELb0ELb0ELb0EEENS1_36VarlenDynamicPersistentTileSchedulerILi128ELi96ELi256ELi32ELb0ELb0ELb1ELb1ELb0ELb1EEEEEEEEEvNT_6ParamsE)
	.align		4
        /*0084*/ 	.word	index@(__assertfail)
	.align		4
        /*0088*/ 	.word	index@(_ZN7cutlass13device_kernelIN5flash11enable_sm90INS1_16FlashAttnFwdSm90INS1_25CollectiveMainloopFwdSm90ILi2EN4cute5tupleIJNS5_1CILi1EEES8_S8_EEENS6_IJNS7_ILi128EEENS7_ILi96EEENS7_ILi192EEEEEELi192ENS_10bfloat16_tEfNS_4arch4Sm90ELb0ELb1ELb0ELb1ELb0ELb1ELb0ELb1ELb1ELb0ELb0ELb0EEENS1_21CollectiveEpilogueFwdINS6_IJSA_SC_SB_EEES9_SE_SG_Li256ELb1ELb0ELb0ELb0EEENS1_36VarlenDynamicPersistentTileSchedulerILi128ELi96ELi256ELi32ELb0ELb0ELb1ELb1ELb0ELb1EEEEEEEEEvNT_6ParamsE)
	.align		4
        /*008c*/ 	.word	index@(__assertfail)
	.align		4
        /*0090*/ 	.word	index@(_ZN7cutlass13device_kernelIN5flash11enable_sm90INS1_16FlashAttnFwdSm90INS1_25CollectiveMainloopFwdSm90ILi2EN4cute5tupleIJNS5_1CILi1EEES8_S8_EEENS6_IJNS7_ILi128EEENS7_ILi112EEENS7_ILi192EEEEEELi192ENS_10bfloat16_tEfNS_4arch4Sm90ELb1ELb0ELb0ELb0ELb0ELb0ELb0ELb1ELb1ELb0ELb0ELb0EEENS1_21CollectiveEpilogueFwdINS6_IJSA_SC_SB_EEES9_SE_SG_Li256ELb0ELb0ELb0ELb0EEENS1_30DynamicPersistentTileSchedulerILi256ELi32ELb0ELb0ELb1EEEEEEEEEvNT_6ParamsE)
	.align		4
        /*0094*/ 	.word	index@(__assertfail)
	.align		4
        /*0098*/ 	.word	index@(_ZN7cutlass13device_kernelIN5flash11enable_sm90INS1_16FlashAttnFwdSm90INS1_25CollectiveMainloopFwdSm90ILi2EN4cute5tupleIJNS5_1CILi1EEES8_S8_EEENS6_IJNS7_ILi128EEENS7_ILi112EEENS7_ILi192EEEEEELi192ENS_10bfloat16_tEfNS_4arch4Sm90ELb1ELb0ELb0ELb1ELb0ELb0ELb0ELb1ELb1ELb0ELb0ELb0EEENS1_21CollectiveEpilogueFwdINS6_IJSA_SC_SB_EEES9_SE_SG_Li256ELb1ELb0ELb0ELb0EEENS1_36VarlenDynamicPersistentTileSchedulerILi128ELi112ELi256ELi32ELb0ELb0ELb1ELb1ELb1ELb1EEEEEEEEEvNT_6ParamsE)
	.align		4
        /*009c*/ 	.word	index@(__assertfail)
	.align		4
        /*00a0*/ 	.word	index@(_ZN7cutlass13device_kernelIN5flash11enable_sm90INS1_16FlashAttnFwdSm90INS1_25CollectiveMainloopFwdSm90ILi2EN4cute5tupleIJNS5_1CILi1EEES8_S8_EEENS6_IJNS7_ILi128EEENS7_ILi112EEENS7_ILi192EEEEEELi192ENS_10bfloat16_tEfNS_4arch4Sm90ELb1ELb0ELb0ELb1ELb0ELb1ELb0ELb1ELb1ELb0ELb0ELb0EEENS1_21CollectiveEpilogueFwdINS6_IJSA_SC_SB_EEES9_SE_SG_Li256ELb1ELb0ELb0ELb0EEENS1_36VarlenDynamicPersistentTileSchedulerILi128ELi112ELi256ELi32ELb0ELb0ELb1ELb1ELb1ELb1EEEEEEEEEvNT_6ParamsE)
	.align		4
        /*00a4*/ 	.word	index@(__assertfail)
	.align		4
        /*00a8*/ 	.word	index@(_ZN7cutlass13device_kernelIN5flash11enable_sm90INS1_16FlashAttnFwdSm90INS1_25CollectiveMainloopFwdSm90ILi2EN4cute5tupleIJNS5_1CILi1EEES8_S8_EEENS6_IJNS7_ILi128EEENS7_ILi176EEESA_EEELi128ENS_10bfloat16_tEfNS_4arch4Sm90ELb0ELb0ELb0ELb0ELb0ELb0ELb0ELb1ELb1ELb0ELb0ELb0EEENS1_21CollectiveEpilogueFwdINS6_IJSA_SA_SB_EEES9_SD_SF_Li256ELb0ELb0ELb0ELb0EEENS1_29StaticPersistentTileSchedulerILb0EEEEEEEEEvNT_6ParamsE)
	.align		4
        /*00ac*/ 	.word	index@(__assertfail)
	.align		4
        /*00b0*/ 	.word	index@(_ZN7cutlass13device_kernelIN5flash11enable_sm90INS1_16FlashAttnFwdSm90INS1_25CollectiveMainloopFwdSm90ILi2EN4cute5tupleIJNS5_1CILi2EEENS7_ILi1EEES9_EEENS6_IJNS7_ILi128EEENS7_ILi176EEESB_EEELi128ENS_10bfloat16_tEfNS_4arch4Sm90ELb0ELb0ELb0ELb0ELb0ELb0ELb0ELb1ELb1ELb0ELb0ELb0EEENS1_21CollectiveEpilogueFwdINS6_IJSB_SB_SC_EEESA_SE_SG_Li256ELb0ELb0ELb0ELb0EEENS1_29StaticPersistentTileSchedulerILb0EEEEEEEEEvNT_6ParamsE)
	.align		4
        /*00b4*/ 	.word	index@(__assertfail)
	.align		4
        /*00b8*/ 	.word	index@(_ZN7cutlass13device_kernelIN5flash11enable_sm90INS1_16FlashAttnFwdSm90INS1_25CollectiveMainloopFwdSm90ILi2EN4cute5tupleIJNS5_1CILi1EEES8_S8_EEENS6_IJNS7_ILi128EEENS7_ILi176EEESA_EEELi128ENS_10bfloat16_tEfNS_4arch4Sm90ELb0ELb0ELb0ELb1ELb0ELb0ELb0ELb1ELb1ELb0ELb0ELb0EEENS1_21CollectiveEpilogueFwdINS6_IJSA_SA_SB_EEES9_SD_SF_Li256ELb1ELb0ELb0ELb0EEENS1_36VarlenDynamicPersistentTileSchedulerILi128ELi176ELi256ELi32ELb0ELb0ELb1ELb0ELb1ELb1EEEEEEEEEvNT_6ParamsE)
	.align		4
        /*00bc*/ 	.word	index@(__assertfail)
	.align		4
        /*00c0*/ 	.word	index@(_ZN7cutlass13device_kernelIN5flash11enable_sm90INS1_16FlashAttnFwdSm90INS1_25CollectiveMainloopFwdSm90ILi2EN4cute5tupleIJNS5_1CILi1EEES8_S8_EEENS6_IJNS7_ILi128EEENS7_ILi176EEESA_EEELi128ENS_10bfloat16_tEfNS_4arch4Sm90ELb0ELb0ELb0ELb1ELb0ELb1ELb0ELb1ELb1ELb0ELb0ELb0EEENS1_21CollectiveEpilogueFwdINS6_IJSA_SA_SB_EEES9_SD_SF_Li256ELb1ELb0ELb0ELb0EEENS1_36VarlenDynamicPersistentTileSchedulerILi128ELi176ELi256ELi32ELb0ELb0ELb1ELb0ELb1ELb1EEEEEEEEEvNT_6ParamsE)
	.align		4
        /*00c4*/ 	.word	index@(__assertfail)
	.align		4
        /*00c8*/ 	.word	index@(_ZN7cutlass13device_kernelIN5flash11enable_sm90INS1_16FlashAttnFwdSm90INS1_25CollectiveMainloopFwdSm90ILi2EN4cute5tupleIJNS5_1CILi1EEES8_S8_EEENS6_IJNS7_ILi128EEESA_SA_EEELi128ENS_10bfloat16_tEfNS_4arch4Sm90ELb0ELb1ELb0ELb0ELb0ELb0ELb0ELb1ELb1ELb0ELb0ELb0EEENS1_21CollectiveEpilogueFwdISB_S9_SC_SE_Li256ELb0ELb0ELb0ELb0EEENS1_30DynamicPersistentTileSchedulerILi256ELi32ELb0ELb0ELb1EEEEEEEEEvNT_6ParamsE)
	.align		4
        /*00cc*/ 	.word	index@(__assertfail)
	.align		4
        /*00d0*/ 	.word	index@(_ZN7cutlass13device_kernelIN5flash11enable_sm90INS1_16FlashAttnFwdSm90INS1_25CollectiveMainloopFwdSm90ILi2EN4cute5tupleIJNS5_1CILi1EEES8_S8_EEENS6_IJNS7_ILi128EEESA_SA_EEELi128ENS_10bfloat16_tEfNS_4arch4Sm90ELb0ELb1ELb0ELb1ELb0ELb0ELb0ELb1ELb1ELb0ELb0ELb0EEENS1_21CollectiveEpilogueFwdISB_S9_SC_SE_Li256ELb1ELb0ELb0ELb0EEENS1_36VarlenDynamicPersistentTileSchedulerILi128ELi128ELi256ELi32ELb0ELb0ELb1ELb1ELb0ELb1EEEEEEEEEvNT_6ParamsE)
	.align		4
        /*00d4*/ 	.word	index@(__assertfail)
	.align		4
        /*00d8*/ 	.word	index@(_ZN7cutlass13device_kernelIN5flash11enable_sm90INS1_16FlashAttnFwdSm90INS1_25CollectiveMainloopFwdSm90ILi2EN4cute5tupleIJNS5_1CILi1EEES8_S8_EEENS6_IJNS7_ILi128EEESA_SA_EEELi128ENS_10bfloat16_tEfNS_4arch4Sm90ELb0ELb1ELb0ELb1ELb0ELb1ELb0ELb1ELb1ELb0ELb0ELb0EEENS1_21CollectiveEpilogueFwdISB_S9_SC_SE_Li256ELb1ELb0ELb0ELb0EEENS1_36VarlenDynamicPersistentTileSchedulerILi128ELi128ELi256ELi32ELb0ELb0ELb1ELb1ELb0ELb1EEEEEEEEEvNT_6ParamsE)
	.align		4
        /*00dc*/ 	.word	index@(__assertfail)
	.align		4
        /*00e0*/ 	.word	index@(_ZN7cutlass13device_kernelIN5flash11enable_sm90INS1_16FlashAttnFwdSm90INS1_25CollectiveMainloopFwdSm90ILi2EN4cute5tupleIJNS5_1CILi1EEES8_S8_EEENS6_IJNS7_ILi128EEESA_SA_EEELi128ENS_10bfloat16_tEfNS_4arch4Sm90ELb1ELb0ELb0ELb0ELb0ELb0ELb0ELb1ELb1ELb0ELb0ELb0EEENS1_21CollectiveEpilogueFwdISB_S9_SC_SE_Li256ELb0ELb0ELb0ELb0EEENS1_30DynamicPersistentTileSchedulerILi256ELi32ELb0ELb0ELb1EEEEEEEEEvNT_6ParamsE)
	.align		4
        /*00e4*/ 	.word	index@(__assertfail)
	.align		4
        /*00e8*/ 	.word	index@(_ZN7cutlass13device_kernelIN5flash11enable_sm90INS1_16FlashAttnFwdSm90INS1_25CollectiveMainloopFwdSm90ILi2EN4cute5tupleIJNS5_1CILi1EEES8_S8_EEENS6_IJNS7_ILi128EEESA_SA_EEELi128ENS_10bfloat16_tEfNS_4arch4Sm90ELb1ELb0ELb0ELb1ELb0ELb0ELb0ELb1ELb1ELb0ELb0ELb0EEENS1_21CollectiveEpilogueFwdISB_S9_SC_SE_Li256ELb1ELb0ELb0ELb0EEENS1_36VarlenDynamicPersistentTileSchedulerILi128ELi128ELi256ELi32ELb0ELb0ELb1ELb1ELb1ELb1EEEEEEEEEvNT_6ParamsE)
	.align		4
        /*00ec*/ 	.word	index@(__assertfail)
	.align		4
        /*00f0*/ 	.word	index@(_ZN7cutlass13device_kernelIN5flash11enable_sm90INS1_16FlashAttnFwdSm90INS1_25CollectiveMainloopFwdSm90ILi2EN4cute5tupleIJNS5_1CILi1EEES8_S8_EEENS6_IJNS7_ILi128EEESA_SA_EEELi128ENS_10bfloat16_tEfNS_4arch4Sm90ELb1ELb0ELb0ELb1ELb0ELb1ELb0ELb1ELb1ELb0ELb0ELb0EEENS1_21CollectiveEpilogueFwdISB_S9_SC_SE_Li256ELb1ELb0ELb0ELb0EEENS1_36VarlenDynamicPersistentTileSchedulerILi128ELi128ELi256ELi32ELb0ELb0ELb1ELb1ELb1ELb1EEEEEEEEEvNT_6ParamsE)
	.align		4
        /*00f4*/ 	.word	index@(__assertfail)
	.align		4
        /*00f8*/ 	.word	index@(_ZN7cutlass13device_kernelIN5flash11enable_sm90INS1_16FlashAttnFwdSm90INS1_25CollectiveMainloopFwdSm90ILi2EN4cute5tupleIJNS5_1CILi1EEES8_S8_EEENS6_IJNS7_ILi192EEENS7_ILi144EEENS7_ILi96EEEEEELi96ENS_10bfloat16_tEfNS_4arch4Sm90ELb0ELb0ELb0ELb0ELb0ELb0ELb0ELb0ELb1ELb0ELb0ELb0EEENS1_21CollectiveEpilogueFwdINS6_IJSA_SC_SB_EEES9_SE_SG_Li384ELb0ELb0ELb0ELb0EEENS1_29StaticPersistentTileSchedulerILb0EEEEEEEEEvNT_6ParamsE)
	.align		4
        /*00fc*/ 	.word	index@(__assertfail)
	.align		4
        /*0100*/ 	.word	index@(_ZN7cutlass13device_kernelIN5flash11enable_sm90INS1_16FlashAttnFwdSm90INS1_25CollectiveMainloopFwdSm90ILi2EN4cute5tupleIJNS5_1CILi1EEES8_S8_EEENS6_IJNS7_ILi192EEENS7_ILi144EEENS7_ILi96EEEEEELi96ENS_10bfloat16_tEfNS_4arch4Sm90ELb0ELb0ELb0ELb1ELb0ELb0ELb0ELb0ELb1ELb0ELb0ELb0EEENS1_21CollectiveEpilogueFwdINS6_IJSA_SC_SB_EEES9_SE_SG_Li384ELb1ELb0ELb0ELb0EEENS1_36VarlenDynamicPersistentTileSchedulerILi192ELi144ELi384ELi32ELb0ELb0ELb1ELb0ELb1ELb1EEEEEEEEEvNT_6ParamsE)
	.align		4
        /*0104*/ 	.word	index@(__assertfail)
	.align		4
        /*0108*/ 	.word	index@(_ZN7cutlass13device_kernelIN5flash11enable_sm90INS1_16FlashAttnFwdSm90INS1_25CollectiveMainloopFwdSm90ILi2EN4cute5tupleIJNS5_1CILi1EEES8_S8_EEENS6_IJNS7_ILi192EEENS7_ILi144EEENS7_ILi96EEEEEELi96ENS_10bfloat16_tEfNS_4arch4Sm90ELb0ELb0ELb0ELb1ELb0ELb1ELb0ELb0ELb1ELb0ELb0ELb0EEENS1_21CollectiveEpilogueFwdINS6_IJSA_SC_SB_EEES9_SE_SG_Li384ELb1ELb0ELb0ELb0EEENS1_36VarlenDynamicPersistentTileSchedulerILi192ELi144ELi384ELi32ELb0ELb0ELb1ELb0ELb1ELb1EEEEEEEEEvNT_6ParamsE)
	.align		4
        /*010c*/ 	.word	index@(__assertfail)
	.align		4
        /*0110*/ 	.word	index@(_ZN7cutlass13device_kernelIN5flash11enable_sm90INS1_16FlashAttnFwdSm90INS1_25CollectiveMainloopFwdSm90ILi2EN4cute5tupleIJNS5_1CILi1EEES8_S8_EEENS6_IJNS7_ILi192EEENS7_ILi128EEENS7_ILi96EEEEEELi96ENS_10bfloat16_tEfNS_4arch4Sm90ELb0ELb1ELb0ELb0ELb0ELb0ELb0ELb0ELb1ELb0ELb0ELb0EEENS1_21CollectiveEpilogueFwdINS6_IJSA_SC_SB_EEES9_SE_SG_Li384ELb0ELb0ELb0ELb0EEENS1_30DynamicPersistentTileSchedulerILi384ELi32ELb0ELb0ELb1EEEEEEEEEvNT_6ParamsE)
	.align		4
        /*0114*/ 	.word	index@(__assertfail)
	.align		4
        /*0118*/ 	.word	index@(_ZN7cutlass13device_kernelIN5flash11enable_sm90INS1_16FlashAttnFwdSm90INS1_25CollectiveMainloopFwdSm90ILi2EN4cute5tupleIJNS5_1CILi1EEES8_S8_EEENS6_IJNS7_ILi192EEENS7_ILi128EEENS7_ILi96EEEEEELi96ENS_10bfloat16_tEfNS_4arch4Sm90ELb0ELb1ELb0ELb1ELb0ELb0ELb0ELb0ELb1ELb0ELb0ELb0EEENS1_21CollectiveEpilogueFwdINS6_IJSA_SC_SB_EEES9_SE_SG_Li384ELb1ELb0ELb0ELb0EEENS1_36VarlenDynamicPersistentTileSchedulerILi192ELi128ELi384ELi32ELb0ELb0ELb1ELb1ELb0ELb1EEEEEEEEEvNT_6ParamsE)
	.align		4
        /*011c*/ 	.word	index@(__assertfail)
	.align		4
        /*0120*/ 	.word	index@(_ZN7cutlass13device_kernelIN5flash11enable_sm90INS1_16FlashAttnFwdSm90INS1_25CollectiveMainloopFwdSm90ILi2EN4cute5tupleIJNS5_1CILi1EEES8_S8_EEENS6_IJNS7_ILi192EEENS7_ILi128EEENS7_ILi96EEEEEELi96ENS_10bfloat16_tEfNS_4arch4Sm90ELb0ELb1ELb0ELb1ELb0ELb1ELb0ELb0ELb1ELb0ELb0ELb0EEENS1_21CollectiveEpilogueFwdINS6_IJSA_SC_SB_EEES9_SE_SG_Li384ELb1ELb0ELb0ELb0EEENS1_36VarlenDynamicPersistentTileSchedulerILi192ELi128ELi384ELi32ELb0ELb0ELb1ELb1ELb0ELb1EEEEEEEEEvNT_6ParamsE)
	.align		4
        /*0124*/ 	.word	index@(__assertfail)
	.align		4
        /*0128*/ 	.word	index@(_ZN7cutlass13device_kernelIN5flash11enable_sm90INS1_16FlashAttnFwdSm90INS1_25CollectiveMainloopFwdSm90ILi2EN4cute5tupleIJNS5_1CILi1EEES8_S8_EEENS6_IJNS7_ILi192EEENS7_ILi144EEENS7_ILi96EEEEEELi96ENS_10bfloat16_tEfNS_4arch4Sm90ELb1ELb0ELb0ELb0ELb0ELb0ELb0ELb0ELb1ELb0ELb0ELb0EEENS1_21CollectiveEpilogueFwdINS6_IJSA_SC_SB_EEES9_SE_SG_Li384ELb0ELb0ELb0ELb0EEENS1_30DynamicPersistentTileSchedulerILi384ELi32ELb0ELb0ELb1EEEEEEEEEvNT_6ParamsE)
	.align		4
        /*012c*/ 	.word	index@(__assertfail)
	.align		4
        /*0130*/ 	.word	index@(_ZN7cutlass13device_kernelIN5flash11enable_sm90INS1_16FlashAttnFwdSm90INS1_25CollectiveMainloopFwdSm90ILi2EN4cute5tupleIJNS5_1CILi1EEES8_S8_EEENS6_IJNS7_ILi192EEENS7_ILi144EEENS7_ILi96EEEEEELi96ENS_10bfloat16_tEfNS_4arch4Sm90ELb1ELb0ELb0ELb1ELb0ELb0ELb0ELb0ELb1ELb0ELb0ELb0EEENS1_21CollectiveEpilogueFwdINS6_IJSA_SC_SB_EEES9_SE_SG_Li384ELb1ELb0ELb0ELb0EEENS1_36VarlenDynamicPersistentTileSchedulerILi192ELi144ELi384ELi32ELb0ELb0ELb1ELb1ELb1ELb1EEEEEEEEEvNT_6ParamsE)
	.align		4
        /*0134*/ 	.word	index@(__assertfail)
	.align		4
        /*0138*/ 	.word	index@(_ZN7cutlass13device_kernelIN5flash11enable_sm90INS1_16FlashAttnFwdSm90INS1_25CollectiveMainloopFwdSm90ILi2EN4cute5tupleIJNS5_1CILi1EEES8_S8_EEENS6_IJNS7_ILi192EEENS7_ILi144EEENS7_ILi96EEEEEELi96ENS_10bfloat16_tEfNS_4arch4Sm90ELb1ELb0ELb0ELb1ELb0ELb1ELb0ELb0ELb1ELb0ELb0ELb0EEENS1_21CollectiveEpilogueFwdINS6_IJSA_SC_SB_EEES9_SE_SG_Li384ELb1ELb0ELb0ELb0EEENS1_36VarlenDynamicPersistentTileSchedulerILi192ELi144ELi384ELi32ELb0ELb0ELb1ELb1ELb1ELb1EEEEEEEEEvNT_6ParamsE)
	.align		4
        /*013c*/ 	.word	index@(__assertfail)
	.align		4
        /*0140*/ 	.word	index@(_ZN7cutlass13device_kernelIN5flash11enable_sm90INS1_16FlashAttnFwdSm90INS1_25CollectiveMainloopFwdSm90ILi2EN4cute5tupleIJNS5_1CILi1EEES8_S8_EEENS6_IJNS7_ILi192EEESA_NS7_ILi64EEEEEELi64ENS_10bfloat16_tEfNS_4arch4Sm90ELb0ELb0ELb0ELb0ELb0ELb0ELb0ELb0ELb1ELb0ELb0ELb0EEENS1_21CollectiveEpilogueFwdINS6_IJSA_SB_SA_EEES9_SD_SF_Li384ELb0ELb0ELb0ELb0EEENS1_29StaticPersistentTileSchedulerILb0EEEEEEEEEvNT_6ParamsE)
	.align		4
        /*0144*/ 	.word	index@(__assertfail)
	.align		4
        /*0148*/ 	.word	index@(_ZN7cutlass13device_kernelIN5flash11enable_sm90INS1_16FlashAttnFwdSm90INS1_25CollectiveMainloopFwdSm90ILi2EN4cute5tupleIJNS5_1CILi1EEES8_S8_EEENS6_IJNS7_ILi192EEESA_NS7_ILi64EEEEEELi64ENS_10bfloat16_tEfNS_4arch4Sm90ELb0ELb0ELb0ELb1ELb0ELb0ELb0ELb0ELb1ELb0ELb0ELb0EEENS1_21CollectiveEpilogueFwdINS6_IJSA_SB_SA_EEES9_SD_SF_Li384ELb1ELb0ELb0ELb0EEENS1_36VarlenDynamicPersistentTileSchedulerILi192ELi192ELi384ELi32ELb0ELb0ELb1ELb0ELb1ELb1EEEEEEEEEvNT_6ParamsE)
	.align		4
        /*014c*/ 	.word	index@(__assertfail)
	.align		4
        /*0150*/ 	.word	index@(_ZN7cutlass13device_kernelIN5flash11enable_sm90INS1_16FlashAttnFwdSm90INS1_25CollectiveMainloopFwdSm90ILi2EN4cute5tupleIJNS5_1CILi1EEES8_S8_EEENS6_IJNS7_ILi192EEESA_NS7_ILi64EEEEEELi64ENS_10bfloat16_tEfNS_4arch4Sm90ELb0ELb0ELb0ELb1ELb0ELb1ELb0ELb0ELb1ELb0ELb0ELb0EEENS1_21CollectiveEpilogueFwdINS6_IJSA_SB_SA_EEES9_SD_SF_Li384ELb1ELb0ELb0ELb0EEENS1_36VarlenDynamicPersistentTileSchedulerILi192ELi192ELi384ELi32ELb0ELb0ELb1ELb0ELb1ELb1EEEEEEEEEvNT_6ParamsE)
	.align		4
        /*0154*/ 	.word	index@(__assertfail)
	.align		4
        /*0158*/ 	.word	index@(_ZN7cutlass13device_kernelIN5flash11enable_sm90INS1_16FlashAttnFwdSm90INS1_25CollectiveMainloopFwdSm90ILi2EN4cute5tupleIJNS5_1CILi1EEES8_S8_EEENS6_IJNS7_ILi192EEENS7_ILi128EEENS7_ILi64EEEEEELi64ENS_10bfloat16_tEfNS_4arch4Sm90ELb0ELb1ELb0ELb0ELb0ELb0ELb0ELb1ELb1ELb0ELb0ELb0EEENS1_21CollectiveEpilogueFwdINS6_IJSA_SC_SB_EEES9_SE_SG_Li384ELb0ELb0ELb0ELb0EEENS1_30DynamicPersistentTileSchedulerILi384ELi32ELb0ELb0ELb1EEEEEEEEEvNT_6ParamsE)
	.align		4
        /*015c*/ 	.word	index@(__assertfail)
	.align		4
        /*0160*/ 	.word	index@(_ZN7cutlass13device_kernelIN5flash11enable_sm90INS1_16FlashAttnFwdSm90INS1_25CollectiveMainloopFwdSm90ILi2EN4cute5tupleIJNS5_1CILi1EEES8_S8_EEENS6_IJNS7_ILi192EEENS7_ILi128EEENS7_ILi64EEEEEELi64ENS_10bfloat16_tEfNS_4arch4Sm90ELb0ELb1ELb0ELb1ELb0ELb0ELb0ELb1ELb1ELb0ELb0ELb0EEENS1_21CollectiveEpilogueFwdINS6_IJSA_SC_SB_EEES9_SE_SG_Li384ELb1ELb0ELb0ELb0EEENS1_36VarlenDynamicPersistentTileSchedulerILi192ELi128ELi384ELi32ELb0ELb0ELb1ELb1ELb0ELb1EEEEEEEEEvNT_6ParamsE)
	.align		4
        /*0164*/ 	.word	index@(__assertfail)
	.align		4
        /*0168*/ 	.word	index@(_ZN7cutlass13device_kernelIN5flash11enable_sm90INS1_16FlashAttnFwdSm90INS1_25CollectiveMainloopFwdSm90ILi2EN4cute5tupleIJNS5_1CILi1EEES8_S8_EEENS6_IJNS7_ILi192EEENS7_ILi128EEENS7_ILi64EEEEEELi64ENS_10bfloat16_tEfNS_4arch4Sm90ELb0ELb1ELb0ELb1ELb0ELb1ELb0ELb1ELb1ELb0ELb0ELb0EEENS1_21CollectiveEpilogueFwdINS6_IJSA_SC_SB_EEES9_SE_SG_Li384ELb1ELb0ELb0ELb0EEENS1_36VarlenDynamicPersistentTileSchedulerILi192ELi128ELi384ELi32ELb0ELb0ELb1ELb1ELb0ELb1EEEEEEEEEvNT_6ParamsE)
	.align		4
        /*016c*/ 	.word	index@(__assertfail)
	.align		4
        /*0170*/ 	.word	index@(_ZN7cutlass13device_kernelIN5flash11enable_sm90INS1_16FlashAttnFwdSm90INS1_25CollectiveMainloopFwdSm90ILi2EN4cute5tupleIJNS5_1CILi1EEES8_S8_EEENS6_IJNS7_ILi192EEENS7_ILi128EEENS7_ILi64EEEEEELi64ENS_10bfloat16_tEfNS_4arch4Sm90ELb1ELb0ELb0ELb0ELb0ELb0ELb0ELb1ELb1ELb0ELb0ELb0EEENS1_21CollectiveEpilogueFwdINS6_IJSA_SC_SB_EEES9_SE_SG_Li384ELb0ELb0ELb0ELb0EEENS1_30DynamicPersistentTileSchedulerILi384ELi32ELb0ELb0ELb1EEEEEEEEEvNT_6ParamsE)
	.align		4
        /*0174*/ 	.word	index@(__assertfail)
	.align		4
        /*0178*/ 	.word	index@(_ZN7cutlass13device_kernelIN5flash11enable_sm90INS1_16FlashAttnFwdSm90INS1_25CollectiveMainloopFwdSm90ILi2EN4cute5tupleIJNS5_1CILi1EEES8_S8_EEENS6_IJNS7_ILi192EEENS7_ILi128EEENS7_ILi64EEEEEELi64ENS_10bfloat16_tEfNS_4arch4Sm90ELb1ELb0ELb0ELb1ELb0ELb0ELb0ELb1ELb1ELb0ELb0ELb0EEENS1_21CollectiveEpilogueFwdINS6_IJSA_SC_SB_EEES9_SE_SG_Li384ELb1ELb0ELb0ELb0EEENS1_36VarlenDynamicPersistentTileSchedulerILi192ELi128ELi384ELi32ELb0ELb0ELb1ELb1ELb1ELb1EEEEEEEEEvNT_6ParamsE)
	.align		4
        /*017c*/ 	.word	index@(__assertfail)
	.align		4
        /*0180*/ 	.word	index@(_ZN7cutlass13device_kernelIN5flash11enable_sm90INS1_16FlashAttnFwdSm90INS1_25CollectiveMainloopFwdSm90ILi2EN4cute5tupleIJNS5_1CILi1EEES8_S8_EEENS6_IJNS7_ILi192EEENS7_ILi128EEENS7_ILi64EEEEEELi64ENS_10bfloat16_tEfNS_4arch4Sm90ELb1ELb0ELb0ELb1ELb0ELb1ELb0ELb1ELb1ELb0ELb0ELb0EEENS1_21CollectiveEpilogueFwdINS6_IJSA_SC_SB_EEES9_SE_SG_Li384ELb1ELb0ELb0ELb0EEENS1_36VarlenDynamicPersistentTileSchedulerILi192ELi128ELi384ELi32ELb0ELb0ELb1ELb1ELb1ELb1EEEEEEEEEvNT_6ParamsE)
	.align		4
        /*0184*/ 	.word	index@(__assertfail)
	.align		4
        /*0188*/ 	.word	0x00000000
	.align		4
        /*018c*/ 	.word	0xfffffffe
	.align		4
        /*0190*/ 	.word	0x00000000
	.align		4
        /*0194*/ 	.word	0xfffffffd
	.align		4
        /*0198*/ 	.word	0x00000000
	.align		4
        /*019c*/ 	.word	0xfffffffc


//--------------------- .nv.constant4             --------------------------
	.section	.nv.constant4,"a",@progbits
	.align	8
	.align		8
.nv.constant4:
        /*0000*/ 	.dword	__assertfail
	.align		8
        /*0008*/ 	.dword	__unnamed_1
	.align		8
        /*0010*/ 	.dword	__unnamed_2
	.align		8
        /*0018*/ 	.dword	__unnamed_3
	.align		8
        /*0020*/ 	.dword	__unnamed_4
	.align		8
        /*0028*/ 	.dword	__unnamed_5
	.align		8
        /*0030*/ 	.dword	__unnamed_6
	.align		8
        /*0038*/ 	.dword	__unnamed_7
	.align		8
        /*0040*/ 	.dword	__unnamed_8
	.align		8
        /*0048*/ 	.dword	__unnamed_9
	.align		8
        /*0050*/ 	.dword	__unnamed_10
	.align		8
        /*0058*/ 	.dword	__unnamed_11
	.align		8
        /*0060*/ 	.dword	__unnamed_12
	.align		8
        /*0068*/ 	.dword	__unnamed_13
	.align		8
        /*0070*/ 	.dword	__unnamed_14
	.align		8
        /*0078*/ 	.dword	__unnamed_15
	.align		8
        /*0080*/ 	.dword	__unnamed_16
	.align		8
        /*0088*/ 	.dword	__unnamed_17
	.align		8
        /*0090*/ 	.dword	__unnamed_18
	.align		8
        /*0098*/ 	.dword	__unnamed_19
	.align		8
        /*00a0*/ 	.dword	__unnamed_20
	.align		8
        /*00a8*/ 	.dword	__unnamed_21
	.align		8
        /*00b0*/ 	.dword	__unnamed_22
	.align		8
        /*00b8*/ 	.dword	__unnamed_23
	.align		8
        /*00c0*/ 	.dword	__unnamed_24
	.align		8
        /*00c8*/ 	.dword	__unnamed_25
	.align		8
        /*00d0*/ 	.dword	__unnamed_26
	.align		8
        /*00d8*/ 	.dword	__unnamed_27
	.align		8
        /*00e0*/ 	.dword	__unnamed_28
	.align		8
        /*00e8*/ 	.dword	__unnamed_29
	.align		8
        /*00f0*/ 	.dword	__unnamed_30
	.align		8
        /*00f8*/ 	.dword	__unnamed_31
	.align		8
        /*0100*/ 	.dword	__unnamed_32
	.align		8
        /*0108*/ 	.dword	__unnamed_33
	.align		8
        /*0110*/ 	.dword	__unnamed_34
	.align		8
        /*0118*/ 	.dword	__unnamed_35
	.align		8
        /*0120*/ 	.dword	__unnamed_36
	.align		8
        /*0128*/ 	.dword	__unnamed_37
	.align		8
        /*0130*/ 	.dword	__unnamed_38
	.align		8
        /*0138*/ 	.dword	__unnamed_39
	.align		8
        /*0140*/ 	.dword	__unnamed_40
	.align		8
        /*0148*/ 	.dword	__unnamed_41
	.align		8
        /*0150*/ 	.dword	__unnamed_42
	.align		8
        /*0158*/ 	.dword	__unnamed_43
	.align		8
        /*0160*/ 	.dword	_ZN66_INTERNAL_eb80143f_30_flash_fwd_hdimall_bf16_sm90_cu_de61a85f_33624cuda3std3__45__cpo5beginE
	.align		8
        /*0168*/ 	.dword	_ZN66_INTERNAL_eb80143f_30_flash_fwd_hdimall_bf16_sm90_cu_de61a85f_33624cuda3std3__45__cpo3endE
	.align		8
        /*0170*/ 	.dword	_ZN66_INTERNAL_eb80143f_30_flash_fwd_hdimall_bf16_sm90_cu_de61a85f_33624cuda3std3__45__cpo6cbeginE
	.align		8
        /*0178*/ 	.dword	_ZN66_INTERNAL_eb80143f_30_flash_fwd_hdimall_bf16_sm90_cu_de61a85f_33624cuda3std3__45__cpo4cendE
	.align		8
        /*0180*/ 	.dword	_ZN66_INTERNAL_eb80143f_30_flash_fwd_hdimall_bf16_sm90_cu_de61a85f_33624cuda3std3__468_GLOBAL__N__eb80143f_30_flash_fwd_hdimall_bf16_sm90_cu_de61a85f_33626ignoreE
	.align		8
        /*0188*/ 	.dword	_ZN66_INTERNAL_eb80143f_30_flash_fwd_hdimall_bf16_sm90_cu_de61a85f_33624cuda3std3__419piecewise_constructE
	.align		8
        /*0190*/ 	.dword	_ZN66_INTERNAL_eb80143f_30_flash_fwd_hdimall_bf16_sm90_cu_de61a85f_33624cuda3std3__48in_placeE
	.align		8
        /*0198*/ 	.dword	_ZN66_INTERNAL_eb80143f_30_flash_fwd_hdimall_bf16_sm90_cu_de61a85f_33624cuda3std6ranges3__45__cpo4swapE
	.align		8
        /*01a0*/ 	.dword	_ZN66_INTERNAL_eb80143f_30_flash_fwd_hdimall_bf16_sm90_cu_de61a85f_33624cuda3std6ranges3__45__cpo9iter_moveE
	.align		8
        /*01a8*/ 	.dword	_ZN66_INTERNAL_eb80143f_30_flash_fwd_hdimall_bf16_sm90_cu_de61a85f_33624cute7productE
	.align		8
        /*01b0*/ 	.dword	_ZN66_INTERNAL_eb80143f_30_flash_fwd_hdimall_bf16_sm90_cu_de61a85f_33624cute1_E
	.align		8
        /*01b8*/ 	.dword	$str$23
	.align		8
        /*01c0*/ 	.dword	$str$24


//--------------------- .text._ZN7cutlass13device_kernelIN5flash11enable_sm90INS1_16FlashAttnFwdSm90INS1_25CollectiveMainloopFwdSm90ILi2EN4cute5tupleIJNS5_1CILi1EEES8_S8_EEENS6_IJNS7_ILi128EEENS7_ILi80EEENS7_ILi256EEEEEELi256ENS_10bfloat16_tEfNS_4arch4Sm90ELb0ELb0ELb0ELb0ELb0ELb0ELb0ELb1ELb1ELb0ELb0ELb0EEENS1_21CollectiveEpilogueFwdINS6_IJSA_SC_SB_EEES9_SE_SG_Li256ELb0ELb0ELb0ELb0EEENS1_29StaticPersistentTileSchedulerILb0EEEEEEEEEvNT_6ParamsE --------------------------
	.section	.text._ZN7cutlass13device_kernelIN5flash11enable_sm90INS1_16FlashAttnFwdSm90INS1_25CollectiveMainloopFwdSm90ILi2EN4cute5tupleIJNS5_1CILi1EEES8_S8_EEENS6_IJNS7_ILi128EEENS7_ILi80EEENS7_ILi256EEEEEELi256ENS_10bfloat16_tEfNS_4arch4Sm90ELb0ELb0ELb0ELb0ELb0ELb0ELb0ELb1ELb1ELb0ELb0ELb0EEENS1_21CollectiveEpilogueFwdINS6_IJSA_SC_SB_EEES9_SE_SG_Li256ELb0ELb0ELb0ELb0EEENS1_29StaticPersistentTileSchedulerILb0EEEEEEEEEvNT_6ParamsE,"ax",@progbits
	.align	128
.text._ZN7cutlass13device_kernelIN5flash11enable_sm90INS1_16FlashAttnFwdSm90INS1_25CollectiveMainloopFwdSm90ILi2EN4cute5tupleIJNS5_1CILi1EEES8_S8_EEENS6_IJNS7_ILi128EEENS7_ILi80EEENS7_ILi256EEEEEELi256ENS_10bfloat16_tEfNS_4arch4Sm90ELb0ELb0ELb0ELb0ELb0ELb0ELb0ELb1ELb1ELb0ELb0ELb0EEENS1_21CollectiveEpilogueFwdINS6_IJSA_SC_SB_EEES9_SE_SG_Li256ELb0ELb0ELb0ELb0EEENS1_29StaticPersistentTileSchedulerILb0EEEEEEEEEvNT_6ParamsE:
        .type           _ZN7cutlass13device_kernelIN5flash11enable_sm90INS1_16FlashAttnFwdSm90INS1_25CollectiveMainloopFwdSm90ILi2EN4cute5tupleIJNS5_1CILi1EEES8_S8_EEENS6_IJNS7_ILi128EEENS7_ILi80EEENS7_ILi256EEEEEELi256ENS_10bfloat16_tEfNS_4arch4Sm90ELb0ELb0ELb0ELb0ELb0ELb0ELb0ELb1ELb1ELb0ELb0ELb0EEENS1_21CollectiveEpilogueFwdINS6_IJSA_SC_SB_EEES9_SE_SG_Li256ELb0ELb0ELb0ELb0EEENS1_29StaticPersistentTileSchedulerILb0EEEEEEEEEvNT_6ParamsE,@function
        .size           _ZN7cutlass13device_kernelIN5flash11enable_sm90INS1_16FlashAttnFwdSm90INS1_25CollectiveMainloopFwdSm90ILi2EN4cute5tupleIJNS5_1CILi1EEES8_S8_EEENS6_IJNS7_ILi128EEENS7_ILi80EEENS7_ILi256EEEEEELi256ENS_10bfloat16_tEfNS_4arch4Sm90ELb0ELb0ELb0ELb0ELb0ELb0ELb0ELb1ELb1ELb0ELb0ELb0EEENS1_21CollectiveEpilogueFwdINS6_IJSA_SC_SB_EEES9_SE_SG_Li256ELb0ELb0ELb0ELb0EEENS1_29StaticPersistentTileSchedulerILb0EEEEEEEEEvNT_6ParamsE,(.L_x_12749 - _ZN7cutlass13device_kernelIN5flash11enable_sm90INS1_16FlashAttnFwdSm90INS1_25CollectiveMainloopFwdSm90ILi2EN4cute5tupleIJNS5_1CILi1EEES8_S8_EEENS6_IJNS7_ILi128EEENS7_ILi80EEENS7_ILi256EEEEEELi256ENS_10bfloat16_tEfNS_4arch4Sm90ELb0ELb0ELb0ELb0ELb0ELb0ELb0ELb1ELb1ELb0ELb0ELb0EEENS1_21CollectiveEpilogueFwdINS6_IJSA_SC_SB_EEES9_SE_SG_Li256ELb0ELb0ELb0ELb0EEENS1_29StaticPersistentTileSchedulerILb0EEEEEEEEEvNT_6ParamsE)
        .other          _ZN7cutlass13device_kernelIN5flash11enable_sm90INS1_16FlashAttnFwdSm90INS1_25CollectiveMainloopFwdSm90ILi2EN4cute5tupleIJNS5_1CILi1EEES8_S8_EEENS6_IJNS7_ILi128EEENS7_ILi80EEENS7_ILi256EEEEEELi256ENS_10bfloat16_tEfNS_4arch4Sm90ELb0ELb0ELb0ELb0ELb0ELb0ELb0ELb1ELb1ELb0ELb0ELb0EEENS1_21CollectiveEpilogueFwdINS6_IJSA_SC_SB_EEES9_SE_SG_Li256ELb0ELb0ELb0ELb0EEENS1_29StaticPersistentTileSchedulerILb0EEEEEEEEEvNT_6ParamsE,@"STO_CUDA_ENTRY STV_DEFAULT"
_ZN7cutlass13device_kernelIN5flash11enable_sm90INS1_16FlashAttnFwdSm90INS1_25CollectiveMainloopFwdSm90ILi2EN4cute5tupleIJNS5_1CILi1EEES8_S8_EEENS6_IJNS7_ILi128EEENS7_ILi80EEENS7_ILi256EEEEEELi256ENS_10bfloat16_tEfNS_4arch4Sm90ELb0ELb0ELb0ELb0ELb0ELb0ELb0ELb1ELb1ELb0ELb0ELb0EEENS1_21CollectiveEpilogueFwdINS6_IJSA_SC_SB_EEES9_SE_SG_Li256ELb0ELb0ELb0ELb0EEENS1_29StaticPersistentTileSchedulerILb0EEEEEEEEEvNT_6ParamsE:
[----:B------:R-:W1:Y:S02]  /*0000*/  LDC R1, c[0x0][0x28] ;  /* 0x00000a00ff017b82 */ /* 0x000e640000000800 */
[----:B-1----:R-:W-:Y:S01]  /*0010*/  VIADD R1, R1, 0xffffffe0 ;  /* 0xffffffe001017836 */ /* 0x002fe20000000000 */
[----:B------:R-:W1:Y:S01]  /*0020*/  S2R R3, SR_TID.X ;  /* 0x0000000000037919 */ /* 0x000e620000002100 */
[----:B------:R-:W-:Y:S01]  /*0030*/  ELECT P0, URZ, PT ;  /* 0x00000000003f782f */ /* 0x000fe20003800000 */
[----:B------:R-:W-:Y:S01]  /*0040*/  BSSY B0, `(.L_x_0) ;  /* 0x0000013000007945 */ /* 0x000fe20003800000 */
[----:B-1----:R-:W-:-:S05]  /*0050*/  SHF.R.U32.HI R0, RZ, 0x5, R3 ;  /* 0x00000005ff007819 */ /* 0x002fca0000011603 */
[----:B------:R-:W1:Y:S02]  /*0060*/  SHFL.IDX PT, R2, R0, RZ, 0x1f ;  /* 0x00001fff00027589 */ /* 0x000e6400000e0000 */
[----:B-1----:R-:W-:-:S13]  /*0070*/  ISETP.EQ.AND P0, PT, R2, RZ, P0 ;  /* 0x000000ff0200720c */ /* 0x002fda0000702270 */
[----:B------:R-:W-:Y:S05]  /*0080*/  @!P0 BRA `(.L_x_1) ;  /* 0x0000000000388947 */ /* 0x000fea0003800000 */
[----:B------:R-:W-:Y:S02]  /*0090*/  ULDC.64 UR4, c[0x0][0x198] ;  /* 0x0000660000047ab9 */ /* 0x000fe40000000a00 */
[----:B------:R-:W-:Y:S02]  /*00a0*/  UIADD3 UR6, UP0, UR4, 0x270, URZ ;  /* 0x0000027004067890 */ /* 0x000fe4000ff1e03f */
[----:B------:R-:W-:Y:S02]  /*00b0*/  UIADD3 UR8, UP1, UR4, 0x370, URZ ;  /* 0x0000037004087890 */ /* 0x000fe4000ff3e03f */
[----:B------:R-:W-:Y:S02]  /*00c0*/  UIADD3 UR10, UP2, UR4, 0x470, URZ ;  /* 0x00000470040a7890 */ /* 0x000fe4000ff5e03f */
[----:B------:R-:W-:Y:S02]  /*00d0*/  UIADD3 UR4, UP3, UR4, 0x9f0, URZ ;  /* 0x000009f004047890 */ /* 0x000fe4000ff7e03f */
[----:B------:R-:W-:-:S02]  /*00e0*/  UIADD3.X UR7, URZ, UR5, URZ, UP0, !UPT ;  /* 0x000000053f077290 */ /* 0x000fc400087fe43f */
[----:B------:R-:W-:Y:S02]  /*00f0*/  UIADD3.X UR9, URZ, UR5, URZ, UP1, !UPT ;  /* 0x000000053f097290 */ /* 0x000fe40008ffe43f */
[----:B------:R-:W-:Y:S02]  /*0100*/  UIADD3.X UR11, URZ, UR5, URZ, UP2, !UPT ;  /* 0x000000053f0b7290 */ /* 0x000fe400097fe43f */
[----:B------:R-:W-:-:S03]  /*0110*/  UIADD3.X UR5, URZ, UR5, URZ, UP3, !UPT ;  /* 0x000000053f057290 */ /* 0x000fc60009ffe43f */
[----:B------:R1:W-:Y:S02]  /*0120*/  UTMACCTL.PF [UR6] ;  /* 0x00000000060079b9 */ /* 0x0003e40008040000 */
[----:B------:R1:W-:Y:S02]  /*0130*/  UTMACCTL.PF [UR8] ;  /* 0x00000000080079b9 */ /* 0x0003e40008040000 */
[----:B------:R1:W-:Y:S02]  /*0140*/  UTMACCTL.PF [UR10] ;  /* 0x000000000a0079b9 */ /* 0x0003e40008040000 */
[----:B------:R1:W-:Y:S02]  /*0150*/  UTMACCTL.PF [UR4] ;  /* 0x00000000040079b9 */ /* 0x0003e40008040000 */
[----:B-1----:R-:W-:Y:S01]  /*0160*/  NOP ;  /* 0x0000000000007918 */ /* 0x002fe20000000000 */
.L_x_1:
[----:B------:R-:W-:Y:S05]  /*0170*/  BSYNC B0 ;  /* 0x0000000000007941 */ /* 0x000fea0003800000 */
.L_x_0:
[----:B------:R-:W-:Y:S01]  /*0180*/  VOTEU.ANY UP0, P0 ;  /* 0x00000000003f7886 */ /* 0x000fe20000000100 */
[----:B------:R-:W1:Y:S01]  /*0190*/  SHFL.IDX PT, R2, R0, RZ, 0x1f ;  /* 0x00001fff00027589 */ /* 0x000e6200000e0000 */
[----:B------:R-:W-:Y:S01]  /*01a0*/  UMOV UR4, 0x1 ;  /* 0x0000000100047882 */ /* 0x000fe20000000000 */
[----:B------:R-:W-:Y:S02]  /*01b0*/  VOTEU.ANY UP1, P0 ;  /* 0x00000000003f7886 */ /* 0x000fe40000020100 */
[----:B------:R-:W2:Y:S01]  /*01c0*/  @UP0 S2UR UR7, SR_CgaCtaId ;  /* 0x00000000000709c3 */ /* 0x000ea20000008800 */
[----:B------:R-:W-:Y:S01]  /*01d0*/  @UP0 UMOV UR6, 0x400 ;  /* 0x0000040000060882 */ /* 0x000fe20000000000 */
[----:B------:R-:W-:-:S04]  /*01e0*/  @UP0 UIADD3 UR4, -UR4, 0x100000, URZ ;  /* 0x0010000004040890 */ /* 0x000fc8000fffe13f */
[----:B------:R-:W-:Y:S02]  /*01f0*/  @UP0 USHF.L.U32 UR5, UR4, 0xb, URZ ;  /* 0x0000000b04050899 */ /* 0x000fe4000800063f */
[----:B------:R-:W-:Y:S01]  /*0200*/  @UP0 USHF.L.U32 UR4, UR4, 0x1, URZ ;  /* 0x0000000104040899 */ /* 0x000fe2000800063f */
[----:B-1----:R-:W-:Y:S02]  /*0210*/  ISETP.NE.AND P1, PT, R2, RZ, PT ;  /* 0x000000ff0200720c */ /* 0x002fe40003f25270 */
[----:B------:R-:W-:Y:S01]  /*0220*/  SHF.R.U32.HI R2, RZ, 0x7, R3 ;  /* 0x00000007ff027819 */ /* 0x000fe20000011603 */
[----:B--2---:R-:W-:Y:S01]  /*0230*/  @UP0 ULEA UR6, UR7, UR6, 0x18 ;  /* 0x0000000607060291 */ /* 0x004fe2000f8ec03f */
[----:B------:R-:W-:-:S04]  /*0240*/  VOTEU.ANY UP0, P0 ;  /* 0x00000000003f7886 */ /* 0x000fc80000000100 */
[----:B------:R-:W1:Y:S04]  /*0250*/  SHFL.IDX PT, R2, R2, RZ, 0x1f ;  /* 0x00001fff02027589 */ /* 0x000e6800000e0000 */
[----:B------:R-:W2:Y:S03]  /*0260*/  FENCE.VIEW.ASYNC.S ;  /* 0x00000000000073c6 */ /* 0x000ea60000000000 */
[----:B--2---:R2:W3:Y:S01]  /*0270*/  @UP0 SYNCS.EXCH.64 URZ, [UR6+0x38800], UR4 ;  /* 0x03880004063f05b2 */ /* 0x0044e20008000100 */
[----:B------:R2:W4:Y:S01]  /*0280*/  @UP1 SYNCS.EXCH.64 URZ, [UR6+0x38820], UR4 ;  /* 0x03882004063f15b2 */ /* 0x0005220008000100 */
[----:B------:R-:W-:Y:S05]  /*0290*/  @P1 BRA `(.L_x_2) ;  /* 0x0000000000481947 */ /* 0x000fea0003800000 */
[----:B--2---:R-:W2:Y:S01]  /*02a0*/  S2UR UR5, SR_CgaCtaId ;  /* 0x00000000000579c3 */ /* 0x004ea20000008800 */
[----:B------:R-:W-:Y:S01]  /*02b0*/  UMOV UR4, 0x400 ;  /* 0x0000040000047882 */ /* 0x000fe20000000000 */
[----:B------:R-:W-:Y:S01]  /*02c0*/  UMOV UR6, 0x1 ;  /* 0x0000000100067882 */ /* 0x000fe20000000000 */
[----:B------:R-:W-:Y:S01]  /*02d0*/  UMOV UR9, 0x2 ;  /* 0x0000000200097882 */ /* 0x000fe20000000000 */
[----:B------:R-:W-:-:S04]  /*02e0*/  UIADD3 UR6, -UR6, 0x100000, URZ ;  /* 0x0010000006067890 */ /* 0x000fc8000fffe13f */
[----:B------:R-:W-:Y:S02]  /*02f0*/  USHF.L.U32 UR7, UR6, 0xb, URZ ;  /* 0x0000000b06077899 */ /* 0x000fe4000800063f */
[----:B------:R-:W-:Y:S01]  /*0300*/  USHF.L.U32 UR6, UR6, 0x1, URZ ;  /* 0x0000000106067899 */ /* 0x000fe2000800063f */
[----:B------:R-:W-:Y:S01]  /*0310*/  ELECT P0, URZ, PT ;  /* 0x00000000003f782f */ /* 0x000fe20003800000 */
[----:B--2---:R-:W-:Y:S02]  /*0320*/  ULEA UR8, UR5, UR4, 0x18 ;  /* 0x0000000405087291 */ /* 0x004fe4000f8ec03f */
[----:B------:R-:W-:-:S04]  /*0330*/  UIADD3 UR4, -UR9, 0x100000, URZ ;  /* 0x0010000009047890 */ /* 0x000fc8000fffe13f */
[----:B------:R-:W-:Y:S02]  /*0340*/  USHF.L.U32 UR5, UR4, 0xb, URZ ;  /* 0x0000000b04057899 */ /* 0x000fe4000800063f */
[----:B------:R-:W-:Y:S01]  /*0350*/  USHF.L.U32 UR4, UR4, 0x1, URZ ;  /* 0x0000000104047899 */ /* 0x000fe2000800063f */
[----:B------:R-:W2:Y:S03]  /*0360*/  FENCE.VIEW.ASYNC.S ;  /* 0x00000000000073c6 */ /* 0x000ea60000000000 */
[----:B--2---:R2:W1:Y:S08]  /*0370*/  SYNCS.EXCH.64 URZ, [UR8+0x38830], UR6 ;  /* 0x03883006083f75b2 */ /* 0x0044700008000100 */
[----:B------:R2:W1:Y:S01]  /*0380*/  SYNCS.EXCH.64 URZ, [UR8+0x38840], UR4 ;  /* 0x03884004083f75b2 */ /* 0x0004620008000100 */
[----:B------:R2:W1:Y:S01]  /*0390*/  SYNCS.EXCH.64 URZ, [UR8+0x38838], UR6 ;  /* 0x03883806083f75b2 */ /* 0x0004620008000100 */
[----:B------:R2:W1:Y:S01]  /*03a0*/  SYNCS.EXCH.64 URZ, [UR8+0x38848], UR4 ;  /* 0x03884804083f75b2 */ /* 0x0004620008000100 */
[----:B------:R-:W-:Y:S01]  /*03b0*/  NOP ;  /* 0x0000000000007918 */ /* 0x000fe20000000000 */
.L_x_2:
[----:B------:R-:W5:Y:S01]  /*03c0*/  SHFL.IDX PT, R4, R0, RZ, 0x1f ;  /* 0x00001fff00047589 */ /* 0x000f6200000e0000 */
[----:B------:R-:W-:Y:S01]  /*03d0*/  NOP ;  /* 0x0000000000007918 */ /* 0x000fe20000000000 */
[----:B-----5:R-:W-:-:S13]  /*03e0*/  ISETP.NE.AND P0, PT, R4, RZ, PT ;  /* 0x000000ff0400720c */ /* 0x020fda0003f05270 */
[----:B------:R-:W-:Y:S05]  /*03f0*/  @P0 BRA `(.L_x_3) ;  /* 0x0000000000480947 */ /* 0x000fea0003800000 */
[----:B--2---:R-:W2:Y:S01]  /*0400*/  S2UR UR5, SR_CgaCtaId ;  /* 0x00000000000579c3 */ /* 0x004ea20000008800 */
[----:B------:R-:W-:Y:S01]  /*0410*/  UMOV UR4, 0x400 ;  /* 0x0000040000047882 */ /* 0x000fe20000000000 */
[----:B------:R-:W-:Y:S01]  /*0420*/  UMOV UR6, 0x1 ;  /* 0x0000000100067882 */ /* 0x000fe20000000000 */
[----:B------:R-:W-:Y:S01]  /*0430*/  UMOV UR7, 0x2 ;  /* 0x0000000200077882 */ /* 0x000fe20000000000 */
[----:B------:R-:W-:Y:S01]  /*0440*/  ELECT P0, URZ, PT ;  /* 0x00000000003f782f */ /* 0x000fe20003800000 */
[----:B--2---:R-:W-:Y:S02]  /*0450*/  ULEA UR8, UR5, UR4, 0x18 ;  /* 0x0000000405087291 */ /* 0x004fe4000f8ec03f */
[----:B------:R-:W-:-:S04]  /*0460*/  UIADD3 UR4, -UR6, 0x100000, URZ ;  /* 0x0010000006047890 */ /* 0x000fc8000fffe13f */
[----:B------:R-:W-:Y:S02]  /*0470*/  USHF.L.U32 UR5, UR4, 0xb, URZ ;  /* 0x0000000b04057899 */ /* 0x000fe4000800063f */
[----:B------:R-:W-:Y:S02]  /*0480*/  USHF.L.U32 UR4, UR4, 0x1, URZ ;  /* 0x0000000104047899 */ /* 0x000fe4000800063f */
        /* <DEDUP_REMOVED lines=9> */
.L_x_3:
[----:B------:R-:W5:Y:S01]  /*0520*/  SHFL.IDX PT, R4, R0, RZ, 0x1f ;  /* 0x00001fff00047589 */ /* 0x000f6200000e0000 */
[----:B------:R-:W-:Y:S01]  /*0530*/  NOP ;  /* 0x0000000000007918 */ /* 0x000fe20000000000 */
[----:B-----5:R-:W-:-:S13]  /*0540*/  ISETP.NE.AND P0, PT, R4, RZ, PT ;  /* 0x000000ff0400720c */ /* 0x020fda0003f05270 */
[----:B------:R-:W-:Y:S05]  /*0550*/  @P0 BRA `(.L_x_4) ;  /* 0x0000000000380947 */ /* 0x000fea0003800000 */
[----:B--2---:R-:W2:Y:S01]  /*0560*/  S2UR UR5, SR_CgaCtaId ;  /* 0x00000000000579c3 */ /* 0x004ea20000008800 */
[----:B------:R-:W-:Y:S01]  /*0570*/  UMOV UR4, 0x400 ;  /* 0x0000040000047882 */ /* 0x000fe20000000000 */
[----:B------:R-:W-:Y:S01]  /*0580*/  UMOV UR7, 0x1 ;  /* 0x0000000100077882 */ /* 0x000fe20000000000 */
[----:B------:R-:W-:Y:S01]  /*0590*/  ELECT P0, URZ, PT ;  /* 0x00000000003f782f */ /* 0x000fe20003800000 */
[----:B--2---:R-:W-:Y:S02]  /*05a0*/  ULEA UR6, UR5, UR4, 0x18 ;  /* 0x0000000405067291 */ /* 0x004fe4000f8ec03f */
[----:B------:R-:W-:-:S04]  /*05b0*/  UIADD3 UR4, -UR7, 0x100000, URZ ;  /* 0x0010000007047890 */ /* 0x000fc8000fffe13f */
[----:B------:R-:W-:Y:S02]  /*05c0*/  USHF.L.U32 UR5, UR4, 0xb, URZ ;  /* 0x0000000b04057899 */ /* 0x000fe4000800063f */
[----:B------:R-:W-:Y:S01]  /*05d0*/  USHF.L.U32 UR4, UR4, 0x1, URZ ;  /* 0x0000000104047899 */ /* 0x000fe2000800063f */
[----:B------:R-:W2:Y:S11]  /*05e0*/  FENCE.VIEW.ASYNC.S ;  /* 0x00000000000073c6 */ /* 0x000eb60000000000 */
[----:B--2---:R2:W1:Y:S01]  /*05f0*/  SYNCS.EXCH.64 URZ, [UR6+0x38870], UR4 ;  /* 0x03887004063f75b2 */ /* 0x0044620008000100 */
[----:B------:R2:W1:Y:S01]  /*0600*/  SYNCS.EXCH.64 URZ, [UR6+0x38880], UR4 ;  /* 0x03888004063f75b2 */ /* 0x0004620008000100 */
[----:B------:R2:W1:Y:S01]  /*0610*/  SYNCS.EXCH.64 URZ, [UR6+0x38878], UR4 ;  /* 0x03887804063f75b2 */ /* 0x0004620008000100 */
[----:B------:R2:W1:Y:S01]  /*0620*/  SYNCS.EXCH.64 URZ, [UR6+0x38888], UR4 ;  /* 0x03888804063f75b2 */ /* 0x0004620008000100 */
[----:B------:R-:W-:Y:S01]  /*0630*/  NOP ;  /* 0x0000000000007918 */ /* 0x000fe20000000000 */
.L_x_4:
        /* <DEDUP_REMOVED lines=22> */
.L_x_5:
        /* <DEDUP_REMOVED lines=22> */
.L_x_6:
[----:B-1----:R-:W-:Y:S01]  /*0900*/  ISETP.NE.AND P0, PT, R2, RZ, PT ;  /* 0x000000ff0200720c */ /* 0x002fe20003f05270 */
[----:B------:R-:W-:Y:S01]  /*0910*/  IMAD.MOV.U32 R2, RZ, RZ, 0x1 ;  /* 0x00000001ff027424 */ /* 0x000fe200078e00ff */
[----:B------:R-:W-:-:S04]  /*0920*/  NOP ;  /* 0x0000000000007918 */ /* 0x000fc80000000000 */
[----:B------:R-:W-:-:S05]  /*0930*/  SEL R2, R2, 0x2, !P0 ;  /* 0x0000000202027807 */ /* 0x000fca0004000000 */
[----:B------:R1:W-:Y:S01]  /*0940*/  STL [R1+0x1c], R2 ;  /* 0x00001c0201007387 */ /* 0x0003e20000100800 */
[----:B---34-:R-:W-:Y:S06]  /*0950*/  BAR.SYNC.DEFER_BLOCKING 0x0 ;  /* 0x0000000000007b1d */ /* 0x018fec0000010000 */
[----:B------:R-:W-:Y:S05]  /*0960*/  @!P0 BRA `(.L_x_7) ;  /* 0x000000a4008c8947 */ /* 0x000fea0003800000 */
.L_x_8:
[----:B------:R-:W-:-:S08]  /*0970*/  NOP ;  /* 0x0000000000007918 */ /* 0x000fd00000000000 */
[----:B------:R-:W3:Y:S02]  /*0980*/  USETMAXREG.TRY_ALLOC.CTAPOOL UP0, 0xf0 ;  /* 0x000000f0000079c8 */ /* 0x000ee40008000600 */
[----:B---3--:R-:W-:-:S13]  /*0990*/  PLOP3.LUT P0, PT, PT, PT, UP0, 0x80, 0x0 ;  /* 0x000000000000781c */ /* 0x008fda0003f0f008 */
[----:B------:R-:W-:Y:S05]  /*09a0*/  @!P0 BRA `(.L_x_8) ;  /* 0xfffffffc00f08947 */ /* 0x000fea000383ffff */
[----:B--2---:R-:W2:Y:S08]  /*09b0*/  S2UR UR7, SR_CTAID.X ;  /* 0x00000000000779c3 */ /* 0x004eb00000002500 */
[----:B------:R-:W-:Y:S08]  /*09c0*/  BAR.ARV 0x8, 0x120 ;  /* 0x0204800000007b1d */ /* 0x000ff00000002000 */
[----:B------:R-:W2:Y:S02]  /*09d0*/  LDC R0, c[0x0][0xda4] ;  /* 0x00036900ff007b82 */ /* 0x000ea40000000800 */
[----:B--2---:R-:W-:-:S13]  /*09e0*/  ISETP.LE.AND P0, PT, R0, UR7, PT ;  /* 0x0000000700007c0c */ /* 0x004fda000bf03270 */
[----:B------:R-:W-:Y:S05]  /*09f0*/  @P0 EXIT ;  /* 0x000000000000094d */ /* 0x000fea0003800000 */
[----:B------:R-:W2:Y:S01]  /*0a00*/  LDL.LU R10, [R1+0x1c] ;  /* 0x00001c00010a7983 */ /* 0x000ea20000300800 */
[----:B------:R-:W-:Y:S01]  /*0a10*/  VIADD R0, R3, 0xffffff80 ;  /* 0xffffff8003007836 */ /* 0x000fe20000000000 */
[----:B------:R-:W3:Y:S01]  /*0a20*/  S2UR UR4, SR_CgaCtaId ;  /* 0x00000000000479c3 */ /* 0x000ee20000008800 */
[----:B------:R-:W-:Y:S01]  /*0a30*/  UMOV UR61, 0x400 ;  /* 0x00000400003d7882 */ /* 0x000fe20000000000 */
[----:B------:R-:W-:Y:S01]  /*0a40*/  IMAD.MOV.U32 R219, RZ, RZ, -0x2 ;  /* 0xfffffffeffdb7424 */ /* 0x000fe200078e00ff */
[----:B------:R-:W-:Y:S01]  /*0a50*/  UMOV UR38, URZ ;  /* 0x0000003f00267c82 */ /* 0x000fe20008000000 */
[----:B------:R-:W-:Y:S01]  /*0a60*/  SHF.R.S32.HI R3, RZ, 0x1f, R0 ;  /* 0x0000001fff037819 */ /* 0x000fe20000011400 */
[----:B------:R-:W-:Y:S02]  /*0a70*/  IMAD.U32 R23, RZ, RZ, UR7 ;  /* 0x00000007ff177e24 */ /* 0x000fe4000f8e00ff */
[----:B------:R-:W-:Y:S01]  /*0a80*/  IMAD.MOV.U32 R212, RZ, RZ, RZ ;  /* 0x000000ffffd47224 */ /* 0x000fe200078e00ff */
[CC--:B------:R-:W-:Y:S01]  /*0a90*/  LEA.HI R5, R3.reuse, R0.reuse, RZ, 0x7 ;  /* 0x0000000003057211 */ /* 0x0c0fe200078f38ff */
[----:B------:R-:W4:Y:S01]  /*0aa0*/  S2UR UR6, SR_SWINHI ;  /* 0x00000000000679c3 */ /* 0x000f220000002f00 */
[----:B------:R-:W-:-:S02]  /*0ab0*/  LEA.HI R6, R3, R0, RZ, 0x4 ;  /* 0x0000000003067211 */ /* 0x000fc400078f20ff */
[----:B------:R-:W-:Y:S02]  /*0ac0*/  LOP3.LUT R213, R5, 0xffffff80, RZ, 0xc0, !PT ;  /* 0xffffff8005d57812 */ /* 0x000fe400078ec0ff */
[----:B------:R-:W-:Y:S02]  /*0ad0*/  SHF.R.S32.HI R9, RZ, 0x4, R6 ;  /* 0x00000004ff097819 */ /* 0x000fe40000011406 */
[----:B------:R-:W-:Y:S02]  /*0ae0*/  IADD3 R213, R0, -R213, RZ ;  /* 0x800000d500d57210 */ /* 0x000fe40007ffe0ff */
[----:B------:R-:W-:Y:S02]  /*0af0*/  LOP3.LUT R7, R6, 0x3fffff0, RZ, 0xc0, !PT ;  /* 0x03fffff006077812 */ /* 0x000fe400078ec0ff */
[----:B-1----:R-:W-:Y:S02]  /*0b00*/  SHF.R.S32.HI R2, RZ, 0x1f, R213 ;  /* 0x0000001fff027819 */ /* 0x002fe400000114d5 */
[----:B------:R-:W-:Y:S01]  /*0b10*/  LEA.HI R217, R3, R0, RZ, 0x5 ;  /* 0x0000000003d97211 */ /* 0x000fe200078f28ff */
[----:B------:R-:W-:Y:S01]  /*0b20*/  IMAD.IADD R0, R0, 0x1, -R7 ;  /* 0x0000000100007824 */ /* 0x000fe200078e0a07 */
[----:B------:R-:W-:Y:S01]  /*0b30*/  LEA.HI R4, R2, R213, RZ, 0x2 ;  /* 0x000000d502047211 */ /* 0x000fe200078f10ff */
[----:B---3--:R-:W-:Y:S01]  /*0b40*/  ULEA UR61, UR4, UR61, 0x18 ;  /* 0x0000003d043d7291 */ /* 0x008fe2000f8ec03f */
[----:B------:R-:W-:-:S02]  /*0b50*/  LEA.HI R6, R6, R9, RZ, 0x1 ;  /* 0x0000000906067211 */ /* 0x000fc400078f08ff */
[--C-:B------:R-:W-:Y:S02]  /*0b60*/  SHF.R.S32.HI R3, RZ, 0x2, R4.reuse ;  /* 0x00000002ff037819 */ /* 0x100fe40000011404 */
[----:B------:R-:W-:Y:S02]  /*0b70*/  SHF.R.S32.HI R8, RZ, 0x1f, R4 ;  /* 0x0000001fff087819 */ /* 0x000fe40000011404 */
[----:B------:R-:W-:Y:S01]  /*0b80*/  LOP3.LUT R6, R6, 0x1ffffffe, RZ, 0xc0, !PT ;  /* 0x1ffffffe06067812 */ /* 0x000fe200078ec0ff */
[----:B------:R-:W-:Y:S01]  /*0b90*/  UMOV UR4, UR61 ;  /* 0x0000003d00047c82 */ /* 0x000fe20008000000 */
[----:B----4-:R-:W-:Y:S01]  /*0ba0*/  UMOV UR5, UR6 ;  /* 0x0000000600057c82 */ /* 0x010fe20008000000 */
[----:B------:R-:W-:Y:S01]  /*0bb0*/  SHF.R.S32.HI R217, RZ, 0x5, R217 ;  /* 0x00000005ffd97819 */ /* 0x000fe200000114d9 */
[----:B------:R-:W-:Y:S01]  /*0bc0*/  IMAD.U32 R16, RZ, RZ, UR4 ;  /* 0x00000004ff107e24 */ /* 0x000fe2000f8e00ff */
[----:B------:R-:W-:Y:S01]  /*0bd0*/  LEA.HI R8, R8, R3, RZ, 0x3 ;  /* 0x0000000308087211 */ /* 0x000fe200078f18ff */
[----:B------:R-:W-:Y:S01]  /*0be0*/  IMAD.IADD R6, R9, 0x1, -R6 ;  /* 0x0000000109067824 */ /* 0x000fe200078e0a06 */
[----:B------:R-:W-:Y:S01]  /*0bf0*/  SHF.R.S32.HI R216, RZ, 0x7, R5 ;  /* 0x00000007ffd87819 */ /* 0x000fe20000011405 */
[----:B------:R-:W-:Y:S01]  /*0c00*/  IMAD R7, R217, 0x10, R0 ;  /* 0x00000010d9077824 */ /* 0x000fe200078e0200 */
[----:B------:R-:W-:Y:S01]  /*0c10*/  LOP3.LUT R8, R8, 0xfffffff8, RZ, 0xc0, !PT ;  /* 0xfffffff808087812 */ /* 0x000fe200078ec0ff */
[----:B------:R-:W-:Y:S01]  /*0c20*/  UMOV UR4, URZ ;  /* 0x0000003f00047c82 */ /* 0x000fe20008000000 */
[----:B------:R-:W-:-:S02]  /*0c30*/  LEA.HI R2, R2, R213, RZ, 0x5 ;  /* 0x000000d502027211 */ /* 0x000fc400078f28ff */
[----:B------:R-:W-:Y:S02]  /*0c40*/  LEA.HI R5, R5, R216, RZ, 0x1 ;  /* 0x000000d805057211 */ /* 0x000fe400078f08ff */
[----:B------:R-:W-:Y:S01]  /*0c50*/  LEA R6, R7, R6, 0x3 ;  /* 0x0000000607067211 */ /* 0x000fe200078e18ff */
[----:B------:R-:W-:Y:S01]  /*0c60*/  IMAD.IADD R7, R3, 0x1, -R8 ;  /* 0x0000000103077824 */ /* 0x000fe200078e0a08 */
[----:B------:R-:W-:Y:S02]  /*0c70*/  LOP3.LUT R4, R4, 0x7ffffffc, RZ, 0xc0, !PT ;  /* 0x7ffffffc04047812 */ /* 0x000fe400078ec0ff */
[----:B------:R-:W-:Y:S01]  /*0c80*/  SHF.R.S32.HI R2, RZ, 0x5, R2 ;  /* 0x00000005ff027819 */ /* 0x000fe20000011402 */
[----:B------:R-:W-:Y:S01]  /*0c90*/  IMAD.SHL.U32 R3, R6, 0x8, RZ ;  /* 0x0000000806037824 */ /* 0x000fe200078e00ff */
[----:B------:R-:W-:Y:S01]  /*0ca0*/  LOP3.LUT R5, R5, 0x3fffffe, RZ, 0xc0, !PT ;  /* 0x03fffffe05057812 */ /* 0x000fe200078ec0ff */
[----:B------:R-:W-:Y:S01]  /*0cb0*/  IMAD.IADD R4, R213, 0x1, -R4 ;  /* 0x00000001d5047824 */ /* 0x000fe200078e0a04 */
[----:B------:R-:W-:Y:S01]  /*0cc0*/  MOV R17, UR5 ;  /* 0x0000000500117c02 */ /* 0x000fe20008000f00 */
[----:B------:R-:W-:Y:S01]  /*0cd0*/  IMAD R2, R2, 0x10, R7 ;  /* 0x0000001002027824 */ /* 0x000fe200078e0207 */
[----:B------:R-:W-:Y:S01]  /*0ce0*/  IADD3 R5, R216, -R5, RZ ;  /* 0x80000005d8057210 */ /* 0x000fe20007ffe0ff */
[----:B------:R-:W-:Y:S01]  /*0cf0*/  IMAD R219, R4, R219, 0x50 ;  /* 0x0000005004db7424 */ /* 0x000fe200078e02db */
[----:B------:R-:W-:Y:S01]  /*0d00*/  MOV R18, UR4 ;  /* 0x0000000400127c02 */ /* 0x000fe20008000f00 */
[----:B------:R-:W-:-:S04]  /*0d10*/  IMAD.WIDE R16, R3, 0x2, R16 ;  /* 0x0000000203107825 */ /* 0x000fc800078e0210 */
[----:B------:R-:W-:Y:S01]  /*0d20*/  IMAD R218, R5, 0x40, R2 ;  /* 0x0000004005da7824 */ /* 0x000fe200078e0202 */
[----:B--2---:R-:W-:-:S07]  /*0d30*/  LOP3.LUT R22, R10, 0x1, RZ, 0xfc, !PT ;  /* 0x000000010a167812 */ /* 0x004fce00078efcff */
.L_x_31:
[----:B------:R-:W1:Y:S01]  /*0d40*/  SHFL.IDX PT, R0, R216, RZ, 0x1f ;  /* 0x00001fffd8007589 */ /* 0x000e6200000e0000 */
[----:B------:R-:W2:Y:S01]  /*0d50*/  LDC R64, c[0x0][0x2e0] ;  /* 0x0000b800ff407b82 */ /* 0x000ea20000000800 */
[----:B------:R-:W-:Y:S01]  /*0d60*/  ULDC UR4, c[0x0][0xda8] ;  /* 0x00036a0000047ab9 */ /* 0x000fe20000000800 */
[----:B------:R-:W-:Y:S01]  /*0d70*/  ULDC.64 UR8, c[0x0][0x3f8] ;  /* 0x0000fe0000087ab9 */ /* 0x000fe20000000a00 */
[----:B------:R-:W-:Y:S01]  /*0d80*/  R2UR UR10, R23 ;  /* 0x00000000170a72ca */ /* 0x000fe200000e0000 */
[----:B------:R-:W-:Y:S02]  /*0d90*/  UISETP.NE.AND UP1, UPT, UR4, 0x1, UPT ;  /* 0x000000010400788c */ /* 0x000fe4000bf25270 */
[----:B------:R-:W-:Y:S01]  /*0da0*/  UISETP.NE.U32.AND UP0, UPT, UR8, URZ, UPT ;  /* 0x0000003f0800728c */ /* 0x000fe2000bf05070 */
[----:B------:R-:W-:Y:S01]  /*0db0*/  ULDC UR5, c[0x0][0xdb4] ;  /* 0x00036d0000057ab9 */ /* 0x000fe20000000800 */
[----:B------:R-:W-:Y:S02]  /*0dc0*/  ULDC UR6, c[0x0][0x404] ;  /* 0x0001010000067ab9 */ /* 0x000fe40000000800 */
[----:B------:R-:W-:-:S02]  /*0dd0*/  UISETP.NE.AND.EX UP0, UPT, UR9, URZ, UPT, UP0 ;  /* 0x0000003f0900728c */ /* 0x000fc4000bf05300 */
[----:B------:R-:W-:Y:S02]  /*0de0*/  UIADD3 UR9, UR61, 0x14400, URZ ;  /* 0x000144003d097890 */ /* 0x000fe4000fffe03f */
[----:B------:R-:W-:Y:S02]  /*0df0*/  UISETP.NE.AND UP2, UPT, UR5, 0x1, UPT ;  /* 0x000000010500788c */ /* 0x000fe4000bf45270 */
[----:B------:R-:W-:Y:S01]  /*0e00*/  USEL UR6, UR6, 0x1, UP0 ;  /* 0x0000000106067887 */ /* 0x000fe20008000000 */
[----:B------:R-:W-:Y:S01]  /*0e10*/  @UP1 ULDC UR5, c[0x0][0xdac] ;  /* 0x00036b0000051ab9 */ /* 0x000fe20000000800 */
[----:B------:R-:W-:Y:S01]  /*0e20*/  ULOP3.LUT UP0, URZ, UR9, 0x9f, URZ, 0xc0, !UPT ;  /* 0x0000009f093f7892 */ /* 0x000fe2000f80c03f */
[----:B------:R-:W-:Y:S01]  /*0e30*/  UMOV UR11, UR10 ;  /* 0x0000000a000b7c82 */ /* 0x000fe20008000000 */
[----:B-1----:R-:W-:Y:S02]  /*0e40*/  R2UR UR7, R0 ;  /* 0x00000000000772ca */ /* 0x002fe400000e0000 */
[----:B--2---:R-:W-:Y:S01]  /*0e50*/  IMAD R64, R64, UR6, RZ ;  /* 0x0000000640407c24 */ /* 0x004fe2000f8e02ff */
[----:B------:R-:W-:Y:S01]  /*0e60*/  @UP1 ULDC UR6, c[0x0][0xdb0] ;  /* 0x00036c0000061ab9 */ /* 0x000fe20000000800 */
[----:B------:R-:W-:-:S02]  /*0e70*/  PLOP3.LUT P0, PT, PT, PT, UP0, 0x80, 0x0 ;  /* 0x000000000000781c */ /* 0x000fc40003f0f008 */
[----:B------:R-:W-:-:S04]  /*0e80*/  VIADD R0, R64, 0x4f ;  /* 0x0000004f40007836 */ /* 0x000fc80000000000 */
[----:B------:R-:W-:-:S03]  /*0e90*/  IMAD.HI R0, R0, 0x66666667, RZ ;  /* 0x6666666700007827 */ /* 0x000fc600078e02ff */
[----:B------:R-:W-:Y:S02]  /*0ea0*/  ULEA.HI UR4, UR7, UR7, URZ, 0x1 ;  /* 0x0000000707047291 */ /* 0x000fe4000f8f083f */
[----:B------:R-:W-:Y:S02]  /*0eb0*/  SHF.R.U32.HI R3, RZ, 0x1f, R0 ;  /* 0x0000001fff037819 */ /* 0x000fe40000011600 */
[----:B------:R-:W-:Y:S02]  /*0ec0*/  ULOP3.LUT UR8, UR4, 0x1e, URZ, 0xc0, !UPT ;  /* 0x0000001e04087892 */ /* 0x000fe4000f8ec03f */
[----:B------:R-:W-:Y:S01]  /*0ed0*/  LEA.HI.SX32 R152, R0, R3, 0x1b ;  /* 0x0000000300987211 */ /* 0x000fe200078fdaff */
[----:B------:R-:W-:Y:S02]  /*0ee0*/  UIMAD.WIDE.U32 UR4, UR10, UR5, URZ ;  /* 0x000000050a0472a5 */ /* 0x000fe4000f8e003f */
[----:B------:R-:W-:Y:S02]  /*0ef0*/  UIADD3 UR8, UR7, -UR8, URZ ;  /* 0x8000000807087290 */ /* 0x000fe4000fffe03f */
[----:B------:R-:W-:-:S02]  /*0f00*/  @UP1 USHF.R.U32.HI UR11, URZ, UR6, UR5 ;  /* 0x000000063f0b1299 */ /* 0x000fc40008011605 */
[----:B------:R-:W-:Y:S01]  /*0f10*/  ULEA UR8, UR8, UR9, 0xd ;  /* 0x0000000908087291 */ /* 0x000fe2000f8e683f */
[----:B------:R-:W-:Y:S02]  /*0f20*/  @UP2 ULDC.64 UR6, c[0x0][0xdb8] ;  /* 0x00036e0000062ab9 */ /* 0x000fe40000000a00 */
[----:B------:R-:W-:Y:S02]  /*0f30*/  UIMAD.WIDE.U32 UR4, UR11, UR6, URZ ;  /* 0x000000060b0472a5 */ /* 0x000fe4000f8e003f */
[----:B------:R-:W-:Y:S01]  /*0f40*/  IMAD.U32 R215, RZ, RZ, UR11 ;  /* 0x0000000bffd77e24 */ /* 0x000fe2000f8e00ff */
[----:B------:R-:W-:Y:S01]  /*0f50*/  USHF.R.U32.HI UR8, URZ, 0x4, UR8 ;  /* 0x000000043f087899 */ /* 0x000fe20008011608 */
[----:B------:R-:W-:Y:S01]  /*0f60*/  UMOV UR36, UR11 ;  /* 0x0000000b00247c82 */ /* 0x000fe20008000000 */
[----:B------:R-:W-:Y:S02]  /*0f70*/  @UP2 USHF.R.U32.HI UR36, URZ, UR7, UR5 ;  /* 0x000000073f242299 */ /* 0x000fe40008011605 */
[----:B------:R-:W-:Y:S01]  /*0f80*/  UMOV UR4, UR10 ;  /* 0x0000000a00047c82 */ /* 0x000fe20008000000 */
[----:B------:R-:W-:Y:S01]  /*0f90*/  ULOP3.LUT UR37, UR8, 0x3fff, URZ, 0xc0, !UPT ;  /* 0x00003fff08257892 */ /* 0x000fe2000f8ec03f */
[----:B------:R-:W-:Y:S01]  /*0fa0*/  IMAD.U32 R214, RZ, RZ, UR4 ;  /* 0x00000004ffd67e24 */ /* 0x000fe2000f8e00ff */
[----:B------:R-:W-:Y:S10]  /*0fb0*/  @!P0 BRA `(.L_x_9) ;  /* 0x0000000000408947 */ /* 0x000ff40003800000 */
[----:B------:R-:W-:Y:S01]  /*0fc0*/  MOV R0, 0x0 ;  /* 0x0000000000007802 */ /* 0x000fe20000000f00 */
[----:B------:R-:W-:Y:S01]  /*0fd0*/  ULDC.64 UR4, c[0x4][0x1b8] ;  /* 0x01006e0000047ab9 */ /* 0x000fe20000000a00 */
[----:B------:R-:W-:Y:S01]  /*0fe0*/  ULDC.64 UR6, c[0x4][0x130] ;  /* 0x01004c0000067ab9 */ /* 0x000fe20000000a00 */
[----:B------:R-:W-:Y:S01]  /*0ff0*/  MOV R4, UR4 ;  /* 0x0000000400047c02 */ /* 0x000fe20008000f00 */
[----:B------:R1:W2:Y:S01]  /*1000*/  LDC.64 R2, c[0x4][R0] ;  /* 0x0100000000027b82 */ /* 0x0002a20000000a00 */
[----:B------:R-:W-:Y:S01]  /*1010*/  IMAD.U32 R5, RZ, RZ, UR5 ;  /* 0x00000005ff057e24 */ /* 0x000fe2000f8e00ff */
[----:B------:R-:W-:Y:S01]  /*1020*/  ULDC.64 UR4, c[0x4][0x1c0] ;  /* 0x0100700000047ab9 */ /* 0x000fe20000000a00 */
[----:B------:R-:W-:Y:S01]  /*1030*/  MOV R10, UR6 ;  /* 0x00000006000a7c02 */ /* 0x000fe20008000f00 */
[----:B------:R-:W-:Y:S01]  /*1040*/  IMAD.U32 R6, RZ, RZ, UR4 ;  /* 0x00000004ff067e24 */ /* 0x000fe2000f8e00ff */
[----:B------:R-:W-:Y:S01]  /*1050*/  MOV R13, RZ ;  /* 0x000000ff000d7202 */ /* 0x000fe20000000f00 */
[----:B------:R-:W-:-:S02]  /*1060*/  IMAD.U32 R7, RZ, RZ, UR5 ;  /* 0x00000005ff077e24 */ /* 0x000fc4000f8e00ff */
[----:B------:R-:W-:Y:S02]  /*1070*/  IMAD.U32 R11, RZ, RZ, UR7 ;  /* 0x00000007ff0b7e24 */ /* 0x000fe4000f8e00ff */
[----:B------:R-:W-:Y:S02]  /*1080*/  IMAD.MOV.U32 R8, RZ, RZ, 0x70 ;  /* 0x00000070ff087424 */ /* 0x000fe400078e00ff */
[----:B-1----:R-:W-:-:S07]  /*1090*/  IMAD.MOV.U32 R12, RZ, RZ, 0x1 ;  /* 0x00000001ff0c7424 */ /* 0x002fce00078e00ff */
[----:B------:R-:W-:-:S07]  /*10a0*/  LEPC R20, `(.L_x_9) ;  /* 0x000000001014794e */ /* 0x000fce0000000000 */
[----:B--2---:R-:W-:Y:S05]  /*10b0*/  CALL.ABS.NOINC R2 ;  /* 0x0000000002007343 */ /* 0x004fea0003c00000 */
.L_x_9:
[----:B------:R-:W-:Y:S02]  /*10c0*/  LOP3.LUT R0, R212, 0x1, RZ, 0xc0, !PT ;  /* 0x00000001d4007812 */ /* 0x000fe400078ec0ff */
[----:B------:R-:W-:Y:S02]  /*10d0*/  ISETP.NE.AND P0, PT, R22, 0x3, PT ;  /* 0x000000031600780c */ /* 0x000fe40003f05270 */
[----:B------:R-:W-:-:S04]  /*10e0*/  SHF.L.U32 R0, R0, 0x1f, RZ ;  /* 0x0000001f00007819 */ /* 0x000fc800000006ff */
[----:B------:R-:W1:Y:S02]  /*10f0*/  SYNCS.PHASECHK.TRANS64.TRYWAIT P1, [UR61+0x38800], R0 ;  /* 0x03880000ff0075a7 */ /* 0x000e64000802017d */
[----:B-1----:R-:W-:Y:S05]  /*1100*/  @!P1 BRA `(.L_x_10) ;  /* 0x000000d400409947 */ /* 0x002fea0003800000 */
.L_x_90:
[----:B------:R-:W-:Y:S05]  /*1110*/  @!P0 BRA `(.L_x_11) ;  /* 0x0000000000048947 */ /* 0x000fea0003800000 */
[----:B------:R-:W-:Y:S01]  /*1120*/  BPT.TRAP 0x1 ;  /* 0x000000040000795c */ /* 0x000fe20000300000 */
.L_x_11:
[----:B------:R-:W-:Y:S01]  /*1130*/  R2UR UR4, R18 ;  /* 0x00000000120472ca */ /* 0x000fe200000e0000 */
[----:B-1----:R-:W-:-:S05]  /*1140*/  IMAD.U32 R0, RZ, RZ, UR38 ;  /* 0x00000026ff007e24 */ /* 0x002fca000f8e00ff */
[----:B------:R-:W-:-:S07]  /*1150*/  LEA R0, R0, UR61, 0x3 ;  /* 0x0000003d00007c11 */ /* 0x000fce000f8e18ff */
[----:B------:R-:W-:-:S05]  /*1160*/  IMAD.U32 R3, RZ, RZ, UR4 ;  /* 0x00000004ff037e24 */ /* 0x000fca000f8e00ff */
[----:B------:R-:W-:-:S04]  /*1170*/  SHF.L.U32 R3, R3, 0x1f, RZ ;  /* 0x0000001f03037819 */ /* 0x000fc800000006ff */
[----:B------:R1:W2:Y:S01]  /*1180*/  SYNCS.PHASECHK.TRANS64.TRYWAIT P2, [R0+URZ+0x38830], R3 ;  /* 0x03883003000075a7 */ /* 0x0002a2000804017f */
[----:B------:R-:W-:Y:S05]  /*1190*/  @!P0 BRA `(.L_x_12) ;  /* 0x0000000000048947 */ /* 0x000fea0003800000 */
[----:B------:R-:W-:Y:S01]  /*11a0*/  BPT.TRAP 0x1 ;  /* 0x000000040000795c */ /* 0x000fe20000300000 */
.L_x_12:
[----:B------:R-:W3:Y:S01]  /*11b0*/  S2R R2, SR_TID.X ;  /* 0x0000000000027919 */ /* 0x000ee20000002100 */
[----:B------:R-:W-:Y:S01]  /*11c0*/  IMAD.MOV.U32 R151, RZ, RZ, RZ ;  /* 0x000000ffff977224 */ /* 0x000fe200078e00ff */
[----:B---3--:R-:W-:-:S04]  /*11d0*/  LOP3.LUT R2, R2, 0x7f, RZ, 0xc0, !PT ;  /* 0x0000007f02027812 */ /* 0x008fc800078ec0ff */
[----:B------:R-:W-:Y:S01]  /*11e0*/  ISETP.NE.AND P1, PT, R2, RZ, PT ;  /* 0x000000ff0200720c */ /* 0x000fe20003f25270 */
[----:B--2---:R-:W-:-:S12]  /*11f0*/  @P2 BRA `(.L_x_13) ;  /* 0x0000000000082947 */ /* 0x004fd80003800000 */
[----:B------:R-:W2:Y:S02]  /*1200*/  SYNCS.PHASECHK.TRANS64.TRYWAIT P2, [R0+URZ+0x38830], R3 ;  /* 0x03883003000075a7 */ /* 0x000ea4000804017f */
[----:B--2---:R-:W-:Y:S05]  /*1210*/  @!P2 BRA `(.L_x_14) ;  /* 0x000000d40014a947 */ /* 0x004fea0003800000 */
.L_x_13:
[----:B------:R-:W-:Y:S05]  /*1220*/  WARPSYNC.ALL ;  /* 0x0000000000007948 */ /* 0x000fea0003800000 */
[----:B------:R-:W-:Y:S01]  /*1230*/  UIADD3 UR4, UR61, 0x24400, URZ ;  /* 0x000244003d047890 */ /* 0x000fe2000fffe03f */
[----:B------:R-:W-:Y:S01]  /*1240*/  WARPGROUP.ARRIVE ;  /* 0x00000000000079c5 */ /* 0x000fe20000000000 */
[----:B------:R-:W-:Y:S01]  /*1250*/  ULOP3.LUT UR5, UR37, 0x10000, URZ, 0xfc, !UPT ;  /* 0x0001000025057892 */ /* 0x000fe2000f8efc3f */
[----:B-12---:R-:W-:Y:S01]  /*1260*/  IMAD.IADD R3, R219, 0x1, R64 ;  /* 0x00000001db037824 */ /* 0x006fe200078e0240 */
[----:B------:R-:W-:Y:S01]  /*1270*/  USHF.R.U32.HI UR4, URZ, 0x4, UR4 ;  /* 0x000000043f047899 */ /* 0x000fe20008011604 */
[----:B------:R-:W-:Y:S01]  /*1280*/  P2R R66, PR, RZ, 0x1 ;  /* 0x00000001ff427803 */ /* 0x000fe20000000000 */
[----:B------:R-:W-:Y:S01]  /*1290*/  UMOV UR9, 0x40000040 ;  /* 0x4000004000097882 */ /* 0x000fe20000000000 */
[----:B------:R-:W-:Y:S01]  /*12a0*/  UMOV UR11, 0x40000040 ;  /* 0x40000040000b7882 */ /* 0x000fe20000000000 */
[----:B------:R-:W-:Y:S01]  /*12b0*/  ULOP3.LUT UR4, UR4, 0x3fff, URZ, 0xc0, !UPT ;  /* 0x00003fff04047892 */ /* 0x000fe2000f8ec03f */
[----:B------:R-:W-:Y:S01]  /*12c0*/  IMAD.U32 R15, RZ, RZ, UR9 ;  /* 0x00000009ff0f7e24 */ /* 0x000fe2000f8e00ff */
[----:B------:R-:W-:Y:S01]  /*12d0*/  UMOV UR8, UR5 ;  /* 0x0000000500087c82 */ /* 0x000fe20008000000 */
[----:B------:R-:W-:Y:S01]  /*12e0*/  UMOV UR15, UR9 ;  /* 0x00000009000f7c82 */ /* 0x000fe20008000000 */
[----:B------:R-:W-:Y:S01]  /*12f0*/  ULOP3.LUT UR6, UR4, 0x10000, URZ, 0xfc, !UPT ;  /* 0x0001000004067892 */ /* 0x000fe2000f8efc3f */
[----:B------:R-:W-:Y:S01]  /*1300*/  IMAD.U32 R14, RZ, RZ, UR8 ;  /* 0x00000008ff0e7e24 */ /* 0x000fe2000f8e00ff */
[----:B------:R-:W-:Y:S01]  /*1310*/  UMOV UR14, UR8 ;  /* 0x00000008000e7c82 */ /* 0x000fe20008000000 */
[----:B------:R-:W-:Y:S01]  /*1320*/  UIADD3 UR7, UR5, 0x2, URZ ;  /* 0x0000000205077890 */ /* 0x000fe2000fffe03f */
[----:B------:R-:W-:Y:S01]  /*1330*/  IMAD R3, R152, -0x50, R3 ;  /* 0xffffffb098037824 */ /* 0x000fe200078e0203 */
[----:B------:R-:W-:-:S02]  /*1340*/  UIMAD UR4, UR38, 0xa00, UR6 ;  /* 0x00000a00260478a4 */ /* 0x000fc4000f8e0206 */
[----:B------:R-:W-:Y:S01]  /*1350*/  MOV R21, UR6 ;  /* 0x0000000600157c02 */ /* 0x000fe20008000f00 */
[----:B------:R-:W-:Y:S01]  /*1360*/  UMOV UR17, 0x40000040 ;  /* 0x4000004000117882 */ /* 0x000fe20000000000 */
[----:B------:R-:W-:Y:S01]  /*1370*/  UMOV UR19, 0x40000040 ;  /* 0x4000004000137882 */ /* 0x000fe20000000000 */
[----:B------:R-:W-:Y:S01]  /*1380*/  UIADD3 UR6, UR4, 0x200, URZ ;  /* 0x0000020004067890 */ /* 0x000fe2000fffe03f */
[----:B------:R-:W-:Y:S01]  /*1390*/  MOV R13, UR17 ;  /* 0x00000011000d7c02 */ /* 0x000fe20008000f00 */
[----:B------:R-:W-:Y:S01]  /*13a0*/  UIADD3 UR12, UR4, 0x2, URZ ;  /* 0x00000002040c7890 */ /* 0x000fe2000fffe03f */
[C---:B------:R-:W-:Y:S01]  /*13b0*/  ISETP.GT.AND P6, PT, R3.reuse, RZ, PT ;  /* 0x000000ff0300720c */ /* 0x040fe20003fc4270 */
[----:B------:R-:W-:Y:S01]  /*13c0*/  UMOV UR10, UR4 ;  /* 0x00000004000a7c82 */ /* 0x000fe20008000000 */
[----:B------:R-:W-:Y:S01]  /*13d0*/  UMOV UR16, UR7 ;  /* 0x0000000700107c82 */ /* 0x000fe20008000000 */
[----:B------:R-:W-:Y:S01]  /*13e0*/  HGMMA.64x16x16.F32.BF16 R56, gdesc[UR8], RZ, !UPT, gsb0 ;  /* 0x00200000083879f0 */ /* 0x000fe2000c0018ff */
[----:B------:R-:W-:Y:S01]  /*13f0*/  UIADD3 UR10, UR4, 0x80, URZ ;  /* 0x00000080040a7890 */ /* 0x000fe2000fffe03f */
[----:B------:R-:W-:Y:S01]  /*1400*/  IMAD.U32 R12, RZ, RZ, UR16 ;  /* 0x00000010ff0c7e24 */ /* 0x000fe2000f8e00ff */
[----:B------:R-:W-:Y:S01]  /*1410*/  UMOV UR8, UR14 ;  /* 0x0000000e00087c82 */ /* 0x000fe20008000000 */
[----:B------:R-:W-:Y:S01]  /*1420*/  UMOV UR9, UR15 ;  /* 0x0000000f00097c82 */ /* 0x000fe20008000000 */
[----:B------:R-:W-:Y:S01]  /*1430*/  UMOV UR11, 0x40000040 ;  /* 0x40000040000b7882 */ /* 0x000fe20000000000 */
[----:B------:R-:W-:Y:S01]  /*1440*/  UMOV UR18, UR12 ;  /* 0x0000000c00127c82 */ /* 0x000fe20008000000 */
[----:B------:R-:W-:Y:S01]  /*1450*/  UIADD3 UR7, UR5, 0x4, URZ ;  /* 0x0000000405077890 */ /* 0x000fe2000fffe03f */
[C---:B------:R-:W-:Y:S01]  /*1460*/  ISETP.GT.AND P5, PT, R3.reuse, 0x1, PT ;  /* 0x000000010300780c */ /* 0x040fe20003fa4270 */
[----:B------:R-:W-:Y:S01]  /*1470*/  UIADD3 UR12, UR4, 0x4, URZ ;  /* 0x00000004040c7890 */ /* 0x000fe2000fffe03f */
[C---:B------:R-:W-:Y:S01]  /*1480*/  ISETP.GT.AND P4, PT, R3.reuse, 0x8, PT ;  /* 0x000000080300780c */ /* 0x040fe20003f84270 */
[----:B------:R-:W-:Y:S01]  /*1490*/  UMOV UR13, 0x40000040 ;  /* 0x40000040000d7882 */ /* 0x000fe20000000000 */
[----:B------:R-:W-:Y:S01]  /*14a0*/  UIADD3 UR20, UR5, 0x406, URZ ;  /* 0x0000040605147890 */ /* 0x000fe2000fffe03f */
[C---:B------:R-:W-:Y:S01]  /*14b0*/  ISETP.GT.AND P3, PT, R3.reuse, 0x9, PT ;  /* 0x000000090300780c */ /* 0x040fe20003f64270 */
[----:B------:R-:W-:Y:S01]  /*14c0*/  UIADD3 UR22, UR4, 0x286, URZ ;  /* 0x0000028604167890 */ /* 0x000fe2000fffe03f */
[----:B------:R-:W-:Y:S01]  /*14d0*/  ISETP.GT.AND P2, PT, R3, 0x10, PT ;  /* 0x000000100300780c */ /* 0x000fe20003f44270 */
[----:B------:R-:W-:Y:S01]  /*14e0*/  UMOV UR21, 0x40000040 ;  /* 0x4000004000157882 */ /* 0x000fe20000000000 */
[----:B------:R-:W-:Y:S01]  /*14f0*/  UMOV UR23, 0x40000040 ;  /* 0x4000004000177882 */ /* 0x000fe20000000000 */
[----:B------:R-:W-:Y:S01]  /*1500*/  UIADD3 UR24, UR5, 0x800, URZ ;  /* 0x0000080005187890 */ /* 0x000fe2000fffe03f */
[----:B------:R-:W-:Y:S01]  /*1510*/  @!P1 VIADD R0, R0, 0x38840 ;  /* 0x0003884000009836 */ /* 0x000fe20000000000 */
[----:B------:R-:W-:Y:S01]  /*1520*/  UIADD3 UR26, UR4, 0x500, URZ ;  /* 0x00000500041a7890 */ /* 0x000fe2000fffe03f */
[-C--:B------:R-:W-:Y:S01]  /*1530*/  MOV R150, R151.reuse ;  /* 0x0000009700967202 */ /* 0x080fe20000000f00 */
[----:B------:R-:W-:Y:S01]  /*1540*/  UMOV UR25, 0x40000040 ;  /* 0x4000004000197882 */ /* 0x000fe20000000000 */
[----:B------:R-:W-:Y:S01]  /*1550*/  UMOV UR27, 0x40000040 ;  /* 0x40000040001b7882 */ /* 0x000fe20000000000 */
[----:B------:R-:W-:Y:S01]  /*1560*/  UIADD3 UR28, UR5, 0x802, URZ ;  /* 0x00000802051c7890 */ /* 0x000fe2000fffe03f */
[----:B------:R-:W-:Y:S01]  /*1570*/  @!P1 PRMT R0, RZ, 0x654, R0 ;  /* 0x00000654ff009816 */ /* 0x000fe20000000000 */
[----:B------:R-:W-:Y:S01]  /*1580*/  UIADD3 UR30, UR4, 0x502, URZ ;  /* 0x00000502041e7890 */ /* 0x000fe2000fffe03f */
[--C-:B------:R-:W-:Y:S01]  /*1590*/  IMAD.MOV.U32 R149, RZ, RZ, R151.reuse ;  /* 0x000000ffff957224 */ /* 0x100fe200078e0097 */
[----:B------:R-:W-:Y:S01]  /*15a0*/  UMOV UR29, 0x40000040 ;  /* 0x40000040001d7882 */ /* 0x000fe20000000000 */
[----:B------:R-:W-:Y:S01]  /*15b0*/  UMOV UR31, 0x40000040 ;  /* 0x40000040001f7882 */ /* 0x000fe20000000000 */
[----:B------:R-:W-:Y:S01]  /*15c0*/  UIADD3 UR32, UR5, 0x804, URZ ;  /* 0x0000080405207890 */ /* 0x000fe2000fffe03f */
[--C-:B------:R-:W-:Y:S01]  /*15d0*/  IMAD.MOV.U32 R148, RZ, RZ, R151.reuse ;  /* 0x000000ffff947224 */ /* 0x100fe200078e0097 */
[----:B------:R-:W-:Y:S01]  /*15e0*/  UIADD3 UR34, UR4, 0x504, URZ ;  /* 0x0000050404227890 */ /* 0x000fe2000fffe03f */
[--C-:B------:R-:W-:Y:S01]  /*15f0*/  IMAD.MOV.U32 R147, RZ, RZ, R151.reuse ;  /* 0x000000ffff937224 */ /* 0x100fe200078e0097 */
[----:B------:R-:W-:Y:S01]  /*1600*/  UMOV UR33, 0x40000040 ;  /* 0x4000004000217882 */ /* 0x000fe20000000000 */
[----:B------:R-:W-:Y:S01]  /*1610*/  UMOV UR35, 0x40000040 ;  /* 0x4000004000237882 */ /* 0x000fe20000000000 */
[----:B------:R-:W-:Y:S01]  /*1620*/  UIADD3 UR40, UR5, 0x806, URZ ;  /* 0x0000080605287890 */ /* 0x000fe2000fffe03f */
[-C--:B------:R-:W-:Y:S01]  /*1630*/  MOV R146, R151.reuse ;  /* 0x0000009700927202 */ /* 0x080fe20000000f00 */
        /* <DEDUP_REMOVED lines=11> */
[----:B------:R-:W-:Y:S01]  /*16f0*/  MOV R142, R151 ;  /* 0x00000097008e7202 */ /* 0x000fe20000000f00 */
[----:B------:R-:W-:Y:S01]  /*1700*/  UIADD3 UR50, UR4, 0x782, URZ ;  /* 0x0000078204327890 */ /* 0x000fe2000fffe03f */
[----:B------:R-:W-:Y:S01]  /*1710*/  IMAD.MOV.U32 R141, RZ, RZ, R151 ;  /* 0x000000ffff8d7224 */ /* 0x000fe200078e0097 */
[----:B------:R-:W-:-:S02]  /*1720*/  WARPGROUP.DEPBAR.LE gsb0, 0x0 ;  /* 0x00008000000079c5 */ /* 0x000fc40000010000 */
[----:B------:R-:W-:Y:S01]  /*1730*/  WARPGROUP.ARRIVE ;  /* 0x00000000000079c5 */ /* 0x000fe20000000000 */
[----:B------:R-:W-:Y:S01]  /*1740*/  UMOV UR49, 0x40000040 ;  /* 0x4000004000317882 */ /* 0x000fe20000000000 */
[----:B------:R-:W-:Y:S01]  /*1750*/  UMOV UR51, 0x40000040 ;  /* 0x4000004000337882 */ /* 0x000fe20000000000 */
[----:B------:R-:W-:Y:S01]  /*1760*/  UIADD3 UR52, UR5, 0xc04, URZ ;  /* 0x00000c0405347890 */ /* 0x000fe2000fffe03f */
[--C-:B------:R-:W-:Y:S01]  /*1770*/  IMAD.MOV.U32 R140, RZ, RZ, R151.reuse ;  /* 0x000000ffff8c7224 */ /* 0x100fe200078e0097 */
[----:B------:R-:W-:Y:S01]  /*1780*/  UIADD3 UR54, UR4, 0x784, URZ ;  /* 0x0000078404367890 */ /* 0x000fe2000fffe03f */
[----:B------:R-:W-:Y:S01]  /*1790*/  HGMMA.64x16x16.F32.BF16 R48, gdesc[UR8], RZ, !UPT, gsb0 ;  /* 0x00200000083079f0 */ /* 0x000fe2000c0018ff */
[----:B------:R-:W-:Y:S01]  /*17a0*/  UIADD3 UR10, UR4, 0x100, URZ ;  /* 0x00000100040a7890 */ /* 0x000fe2000fffe03f */
[--C-:B------:R-:W-:Y:S01]  /*17b0*/  IMAD.MOV.U32 R139, RZ, RZ, R151.reuse ;  /* 0x000000ffff8b7224 */ /* 0x100fe200078e0097 */
[----:B------:R-:W-:Y:S01]  /*17c0*/  UMOV UR8, UR14 ;  /* 0x0000000e00087c82 */ /* 0x000fe20008000000 */
[----:B------:R-:W-:Y:S01]  /*17d0*/  UMOV UR9, UR15 ;  /* 0x0000000f00097c82 */ /* 0x000fe20008000000 */
[----:B------:R-:W-:Y:S01]  /*17e0*/  UMOV UR11, 0x40000040 ;  /* 0x40000040000b7882 */ /* 0x000fe20000000000 */
[----:B------:R-:W-:Y:S01]  /*17f0*/  UMOV UR53, 0x40000040 ;  /* 0x4000004000357882 */ /* 0x000fe20000000000 */
[----:B------:R-:W-:Y:S01]  /*1800*/  UMOV UR55, 0x40000040 ;  /* 0x4000004000377882 */ /* 0x000fe20000000000 */
[----:B------:R-:W-:Y:S01]  /*1810*/  UMOV UR57, 0x40000040 ;  /* 0x4000004000397882 */ /* 0x000fe20000000000 */
[----:B------:R-:W-:Y:S01]  /*1820*/  UMOV UR59, 0x40000040 ;  /* 0x40000040003b7882 */ /* 0x000fe20000000000 */
[----:B------:R-:W-:Y:S01]  /*1830*/  IMAD.U32 R7, RZ, RZ, UR57 ;  /* 0x00000039ff077e24 */ /* 0x000fe2000f8e00ff */
[-C--:B------:R-:W-:Y:S01]  /*1840*/  MOV R138, R151.reuse ;  /* 0x00000097008a7202 */ /* 0x080fe20000000f00 */
[--C-:B------:R-:W-:Y:S01]  /*1850*/  IMAD.MOV.U32 R137, RZ, RZ, R151.reuse ;  /* 0x000000ffff897224 */ /* 0x100fe200078e0097 */
        /* <DEDUP_REMOVED lines=34> */
[----:B------:R-:W-:Y:S01]  /*1a80*/  MOV R68, R151 ;  /* 0x0000009700447202 */ /* 0x000fe20000000f00 */
[----:B------:R-:W-:-:S02]  /*1a90*/  IMAD.MOV.U32 R111, RZ, RZ, R151 ;  /* 0x000000ffff6f7224 */ /* 0x000fc400078e0097 */
[--C-:B------:R-:W-:Y:S01]  /*1aa0*/  IMAD.MOV.U32 R109, RZ, RZ, R151.reuse ;  /* 0x000000ffff6d7224 */ /* 0x100fe200078e0097 */
[----:B------:R-:W-:Y:S02]  /*1ab0*/  WARPGROUP.DEPBAR.LE gsb0, 0x0 ;  /* 0x00008000000079c5 */ /* 0x000fe40000010000 */
[----:B------:R-:W-:Y:S01]  /*1ac0*/  WARPGROUP.ARRIVE ;  /* 0x00000000000079c5 */ /* 0x000fe20000000000 */
[--C-:B------:R-:W-:Y:S02]  /*1ad0*/  IMAD.MOV.U32 R108, RZ, RZ, R151.reuse ;  /* 0x000000ffff6c7224 */ /* 0x100fe400078e0097 */
[--C-:B------:R-:W-:Y:S02]  /*1ae0*/  IMAD.MOV.U32 R106, RZ, RZ, R151.reuse ;  /* 0x000000ffff6a7224 */ /* 0x100fe400078e0097 */
[--C-:B------:R-:W-:Y:S01]  /*1af0*/  IMAD.MOV.U32 R105, RZ, RZ, R151.reuse ;  /* 0x000000ffff697224 */ /* 0x100fe200078e0097 */
[----:B------:R-:W-:Y:S01]  /*1b00*/  HGMMA.64x16x16.F32.BF16 R40, gdesc[UR8], RZ, !UPT, gsb0 ;  /* 0x00200000082879f0 */ /* 0x000fe2000c0018ff */
[----:B------:R-:W-:Y:S01]  /*1b10*/  UIADD3 UR10, UR4, 0x180, URZ ;  /* 0x00000180040a7890 */ /* 0x000fe2000fffe03f */
[--C-:B------:R-:W-:Y:S01]  /*1b20*/  IMAD.MOV.U32 R103, RZ, RZ, R151.reuse ;  /* 0x000000ffff677224 */ /* 0x100fe200078e0097 */
[----:B------:R-:W-:Y:S01]  /*1b30*/  UMOV UR8, UR14 ;  /* 0x0000000e00087c82 */ /* 0x000fe20008000000 */
[----:B------:R-:W-:Y:S01]  /*1b40*/  UMOV UR9, UR15 ;  /* 0x0000000f00097c82 */ /* 0x000fe20008000000 */
[----:B------:R-:W-:Y:S01]  /*1b50*/  UMOV UR11, 0x40000040 ;  /* 0x40000040000b7882 */ /* 0x000fe20000000000 */
[----:B------:R-:W-:-:S02]  /*1b60*/  IMAD.MOV.U32 R102, RZ, RZ, R151 ;  /* 0x000000ffff667224 */ /* 0x000fc400078e0097 */
[--C-:B------:R-:W-:Y:S02]  /*1b70*/  IMAD.MOV.U32 R100, RZ, RZ, R151.reuse ;  /* 0x000000ffff647224 */ /* 0x100fe400078e0097 */
[--C-:B------:R-:W-:Y:S02]  /*1b80*/  IMAD.MOV.U32 R96, RZ, RZ, R151.reuse ;  /* 0x000000ffff607224 */ /* 0x100fe400078e0097 */
[--C-:B------:R-:W-:Y:S02]  /*1b90*/  IMAD.MOV.U32 R94, RZ, RZ, R151.reuse ;  /* 0x000000ffff5e7224 */ /* 0x100fe400078e0097 */
[--C-:B------:R-:W-:Y:S02]  /*1ba0*/  IMAD.MOV.U32 R90, RZ, RZ, R151.reuse ;  /* 0x000000ffff5a7224 */ /* 0x100fe400078e0097 */
[--C-:B------:R-:W-:Y:S02]  /*1bb0*/  IMAD.MOV.U32 R88, RZ, RZ, R151.reuse ;  /* 0x000000ffff587224 */ /* 0x100fe400078e0097 */
[----:B------:R-:W-:-:S02]  /*1bc0*/  IMAD.MOV.U32 R84, RZ, RZ, R151 ;  /* 0x000000ffff547224 */ /* 0x000fc400078e0097 */
[--C-:B------:R-:W-:Y:S02]  /*1bd0*/  IMAD.MOV.U32 R82, RZ, RZ, R151.reuse ;  /* 0x000000ffff527224 */ /* 0x100fe400078e0097 */
[--C-:B------:R-:W-:Y:S02]  /*1be0*/  IMAD.MOV.U32 R78, RZ, RZ, R151.reuse ;  /* 0x000000ffff4e7224 */ /* 0x100fe400078e0097 */
[--C-:B------:R-:W-:Y:S02]  /*1bf0*/  IMAD.MOV.U32 R76, RZ, RZ, R151.reuse ;  /* 0x000000ffff4c7224 */ /* 0x100fe400078e0097 */
[--C-:B------:R-:W-:Y:S02]  /*1c00*/  IMAD.MOV.U32 R72, RZ, RZ, R151.reuse ;  /* 0x000000ffff487224 */ /* 0x100fe400078e0097 */
[----:B------:R-:W-:Y:S01]  /*1c10*/  IMAD.MOV.U32 R70, RZ, RZ, R151 ;  /* 0x000000ffff467224 */ /* 0x000fe200078e0097 */
[----:B------:R-:W-:Y:S02]  /*1c20*/  WARPGROUP.DEPBAR.LE gsb0, 0x0 ;  /* 0x00008000000079c5 */ /* 0x000fe40000010000 */
[----:B------:R-:W-:-:S06]  /*1c30*/  WARPGROUP.ARRIVE ;  /* 0x00000000000079c5 */ /* 0x000fcc0000000000 */
[----:B------:R-:W-:Y:S01]  /*1c40*/  HGMMA.64x16x16.F32.BF16 R32, gdesc[UR8], RZ, !UPT, gsb0 ;  /* 0x00200000082079f0 */ /* 0x000fe2000c0018ff */
[----:B------:R-:W-:Y:S01]  /*1c50*/  UMOV UR8, UR14 ;  /* 0x0000000e00087c82 */ /* 0x000fe20008000000 */
[----:B------:R-:W-:Y:S01]  /*1c60*/  UMOV UR9, UR15 ;  /* 0x0000000f00097c82 */ /* 0x000fe20008000000 */
[----:B------:R-:W-:Y:S01]  /*1c70*/  UMOV UR10, UR6 ;  /* 0x00000006000a7c82 */ /* 0x000fe20008000000 */
[----:B------:R-:W-:Y:S01]  /*1c80*/  UMOV UR11, 0x40000040 ;  /* 0x40000040000b7882 */ /* 0x000fe20000000000 */
[----:B------:R-:W-:Y:S01]  /*1c90*/  UMOV UR14, UR16 ;  /* 0x00000010000e7c82 */ /* 0x000fe20008000000 */
[----:B------:R-:W-:Y:S01]  /*1ca0*/  UMOV UR15, UR17 ;  /* 0x00000011000f7c82 */ /* 0x000fe20008000000 */
[----:B------:R-:W-:Y:S01]  /*1cb0*/  UIADD3 UR6, UR4, 0x202, URZ ;  /* 0x0000020204067890 */ /* 0x000fe2000fffe03f */
[----:B------:R-:W-:Y:S02]  /*1cc0*/  WARPGROUP.DEPBAR.LE gsb0, 0x0 ;  /* 0x00008000000079c5 */ /* 0x000fe40000010000 */
[----:B------:R-:W-:-:S06]  /*1cd0*/  WARPGROUP.ARRIVE ;  /* 0x00000000000079c5 */ /* 0x000fcc0000000000 */
[----:B------:R-:W-:Y:S01]  /*1ce0*/  HGMMA.64x16x16.F32.BF16 R24, gdesc[UR8], RZ, !UPT, gsb0 ;  /* 0x00200000081879f0 */ /* 0x000fe2000c0018ff */
[----:B------:R-:W-:Y:S01]  /*1cf0*/  UIADD3 UR10, UR4, 0x82, URZ ;  /* 0x00000082040a7890 */ /* 0x000fe2000fffe03f */
[----:B------:R-:W-:Y:S01]  /*1d00*/  UMOV UR8, UR14 ;  /* 0x0000000e00087c82 */ /* 0x000fe20008000000 */
[----:B------:R-:W-:Y:S01]  /*1d10*/  UMOV UR9, UR15 ;  /* 0x0000000f00097c82 */ /* 0x000fe20008000000 */
[----:B------:R-:W-:Y:S01]  /*1d20*/  UMOV UR11, 0x40000040 ;  /* 0x40000040000b7882 */ /* 0x000fe20000000000 */
[----:B------:R-:W-:Y:S02]  /*1d30*/  WARPGROUP.DEPBAR.LE gsb0, 0x0 ;  /* 0x00008000000079c5 */ /* 0x000fe40000010000 */
[----:B------:R-:W-:-:S06]  /*1d40*/  WARPGROUP.ARRIVE ;  /* 0x00000000000079c5 */ /* 0x000fcc0000000000 */
[----:B------:R-:W-:Y:S01]  /*1d50*/  HGMMA.64x16x16.F32.BF16 R56, gdesc[UR16], R56, gsb0 ;  /* 0x00200000103879f0 */ /* 0x000fe20008001838 */
[----:B------:R-:W-:Y:S01]  /*1d60*/  UMOV UR16, UR7 ;  /* 0x0000000700107c82 */ /* 0x000fe20008000000 */
[----:B------:R-:W-:Y:S01]  /*1d70*/  UMOV UR17, 0x40000040 ;  /* 0x4000004000117882 */ /* 0x000fe20000000000 */
[----:B------:R-:W-:Y:S01]  /*1d80*/  UMOV UR18, UR12 ;  /* 0x0000000c00127c82 */ /* 0x000fe20008000000 */
[----:B------:R-:W-:Y:S01]  /*1d90*/  UMOV UR19, 0x40000040 ;  /* 0x4000004000137882 */ /* 0x000fe20000000000 */
[----:B------:R-:W-:Y:S01]  /*1da0*/  UIADD3 UR7, UR5, 0x6, URZ ;  /* 0x0000000605077890 */ /* 0x000fe2000fffe03f */
[----:B------:R-:W-:Y:S01]  /*1db0*/  IMAD.U32 R10, RZ, RZ, UR16 ;  /* 0x00000010ff0a7e24 */ /* 0x000fe2000f8e00ff */
[----:B------:R-:W-:Y:S01]  /*1dc0*/  UIADD3 UR12, UR4, 0x6, URZ ;  /* 0x00000006040c7890 */ /* 0x000fe2000fffe03f */
[----:B------:R-:W-:Y:S01]  /*1dd0*/  IMAD.U32 R11, RZ, RZ, UR17 ;  /* 0x00000011ff0b7e24 */ /* 0x000fe2000f8e00ff */
[----:B------:R-:W-:Y:S02]  /*1de0*/  WARPGROUP.DEPBAR.LE gsb0, 0x0 ;  /* 0x00008000000079c5 */ /* 0x000fe40000010000 */
[----:B------:R-:W-:-:S06]  /*1df0*/  WARPGROUP.ARRIVE ;  /* 0x00000000000079c5 */ /* 0x000fcc0000000000 */
[----:B------:R-:W-:Y:S01]  /*1e00*/  HGMMA.64x16x16.F32.BF16 R48, gdesc[UR8], R48, gsb0 ;  /* 0x00200000083079f0 */ /* 0x000fe20008001830 */
[----:B------:R-:W-:Y:S01]  /*1e10*/  UIADD3 UR10, UR4, 0x102, URZ ;  /* 0x00000102040a7890 */ /* 0x000fe2000fffe03f */
[----:B------:R-:W-:Y:S01]  /*1e20*/  UMOV UR8, UR14 ;  /* 0x0000000e00087c82 */ /* 0x000fe20008000000 */
[----:B------:R-:W-:Y:S01]  /*1e30*/  UMOV UR9, UR15 ;  /* 0x0000000f00097c82 */ /* 0x000fe20008000000 */
[----:B------:R-:W-:Y:S01]  /*1e40*/  UMOV UR11, 0x40000040 ;  /* 0x40000040000b7882 */ /* 0x000fe20000000000 */
        /* <DEDUP_REMOVED lines=34> */
[----:B------:R-:W-:Y:S01]  /*2070*/  MOV R9, UR17 ;  /* 0x0000001100097c02 */ /* 0x000fe20008000f00 */
        /* <DEDUP_REMOVED lines=34> */
[----:B------:R-:W-:Y:S02]  /*22a0*/  UIADD3 UR16, UR5, 0x404, URZ ;  /* 0x0000040405107890 */ /* 0x000fe4000fffe03f */
[----:B------:R-:W-:Y:S01]  /*22b0*/  UIADD3 UR18, UR4, 0x284, URZ ;  /* 0x0000028404127890 */ /* 0x000fe2000fffe03f */
[----:B------:R-:W-:Y:S01]  /*22c0*/  UMOV UR17, 0x40000040 ;  /* 0x4000004000117882 */ /* 0x000fe20000000000 */
        /* <DEDUP_REMOVED lines=22> */
[----:B------:R-:W-:Y:S02]  /*2430*/  UIADD3 UR6, UR4, 0x480, URZ ;  /* 0x0000048004067890 */ /* 0x000fe4000fffe03f */
[----:B------:R-:W-:Y:S01]  /*2440*/  UIADD3 UR14, UR4, 0x282, URZ ;  /* 0x00000282040e7890 */ /* 0x000fe2000fffe03f */
        /* <DEDUP_REMOVED lines=8> */
[----:B------:R-:W-:Y:S02]  /*24d0*/  UIADD3 UR12, UR5, 0x402, URZ ;  /* 0x00000402050c7890 */ /* 0x000fe4000fffe03f */
[----:B------:R-:W-:-:S07]  /*24e0*/  UIADD3 UR7, UR4, 0x786, URZ ;  /* 0x0000078604077890 */ /* 0x000fce000fffe03f */
[----:B------:R-:W-:Y:S01]  /*24f0*/  UMOV UR58, UR7 ;  /* 0x00000007003a7c82 */ /* 0x000fe20008000000 */
[----:B------:R-:W-:Y:S01]  /*2500*/  UMOV UR7, 0x40000040 ;  /* 0x4000004000077882 */ /* 0x000fe20000000000 */
[----:B------:R-:W-:Y:S02]  /*2510*/  WARPGROUP.DEPBAR.LE gsb0, 0x0 ;  /* 0x00008000000079c5 */ /* 0x000fe40000010000 */
[----:B------:R-:W-:-:S06]  /*2520*/  WARPGROUP.ARRIVE ;  /* 0x00000000000079c5 */ /* 0x000fcc0000000000 */
[----:B------:R-:W-:Y:S01]  /*2530*/  HGMMA.64x16x16.F32.BF16 R56, gdesc[UR8], R56, gsb0 ;  /* 0x00200000083879f0 */ /* 0x000fe20008001838 */
[----:B------:R-:W-:Y:S01]  /*2540*/  UIADD3 UR10, UR4, 0x300, URZ ;  /* 0x00000300040a7890 */ /* 0x000fe2000fffe03f */
        /* <DEDUP_REMOVED lines=14> */
[----:B------:R-:W-:Y:S01]  /*2630*/  UMOV UR10, UR6 ;  /* 0x00000006000a7c82 */ /* 0x000fe20008000000 */
[----:B------:R-:W-:Y:S01]  /*2640*/  UMOV UR11, 0x40000040 ;  /* 0x40000040000b7882 */ /* 0x000fe20000000000 */
[----:B------:R-:W-:Y:S01]  /*2650*/  UIADD3 UR6, UR4, 0x482, URZ ;  /* 0x0000048204067890 */ /* 0x000fe2000fffe03f */
[----:B------:R-:W-:Y:S02]  /*2660*/  WARPGROUP.DEPBAR.LE gsb0, 0x0 ;  /* 0x00008000000079c5 */ /* 0x000fe40000010000 */
[----:B------:R-:W-:-:S06]  /*2670*/  WARPGROUP.ARRIVE ;  /* 0x00000000000079c5 */ /* 0x000fcc0000000000 */
[----:B------:R-:W-:Y:S01]  /*2680*/  HGMMA.64x16x16.F32.BF16 R24, gdesc[UR8], R24, gsb0 ;  /* 0x00200000081879f0 */ /* 0x000fe20008001818 */
[----:B------:R-:W-:Y:S02]  /*2690*/  UMOV UR11, UR57 ;  /* 0x00000039000b7c82 */ /* 0x000fe40008000000 */
        /* <DEDUP_REMOVED lines=23> */
[----:B------:R-:W-:Y:S03]  /*2810*/  HGMMA.64x16x16.F32.BF16 R24, gdesc[UR12], R24, gsb0 ;  /* 0x002000000c1879f0 */ /* 0x000fe60008001818 */
        /* <DEDUP_REMOVED lines=188> */
[----:B------:R-:W-:Y:S02]  /*33e0*/  UIADD3 UR6, UR5, 0xc06, URZ ;  /* 0x00000c0605067890 */ /* 0x000fe4000fffe03f */
[----:B------:R-:W-:-:S05]  /*33f0*/  UIADD3 UR5, UR4, 0x984, URZ ;  /* 0x0000098404057890 */ /* 0x000fca000fffe03f */
[----:B------:R-:W-:Y:S01]  /*3400*/  UMOV UR56, UR6 ;  /* 0x0000000600387c82 */ /* 0x000fe20008000000 */
[----:B------:R-:W-:Y:S01]  /*3410*/  UIADD3 UR6, UR4, 0x986, URZ ;  /* 0x0000098604067890 */ /* 0x000fe2000fffe03f */
[----:B------:R-:W-:Y:S01]  /*3420*/  IMAD.U32 R6, RZ, RZ, UR56 ;  /* 0x00000038ff067e24 */ /* 0x000fe2000f8e00ff */
[----:B------:R-:W-:Y:S01]  /*3430*/  UMOV UR10, UR56 ;  /* 0x00000038000a7c82 */ /* 0x000fe20008000000 */
        /* <DEDUP_REMOVED lines=35> */
[----:B------:R-:W-:Y:S01]  /*3670*/  WARPGROUP.ARRIVE ;  /* 0x00000000000079c5 */ /* 0x000fe20000000000 */
[----:B------:R-:W-:Y:S02]  /*3680*/  FSEL R65, R56, -INF , P6 ;  /* 0xff80000038417808 */ /* 0x000fe40003000000 */
[----:B------:R-:W-:-:S02]  /*3690*/  FSEL R57, R57, -INF , P5 ;  /* 0xff80000039397808 */ /* 0x000fc40002800000 */
[----:B------:R-:W-:Y:S01]  /*36a0*/  FSEL R67, R60, -INF , P4 ;  /* 0xff8000003c437808 */ /* 0x000fe20002000000 */
[----:B------:R-:W-:Y:S01]  /*36b0*/  HGMMA.64x16x16.F32.BF16 R48, gdesc[UR56], R48, gsb0 ;  /* 0x00200000383079f0 */ /* 0x000fe20008001830 */
[----:B------:R-:W-:Y:S01]  /*36c0*/  UIADD3 UR58, UR4, 0x886, URZ ;  /* 0x00000886043a7890 */ /* 0x000fe2000fffe03f */
[----:B------:R-:W-:Y:S01]  /*36d0*/  FMNMX.FTZ R2, R65, R57, !PT ;  /* 0x0000003941027209 */ /* 0x000fe20007810000 */
[----:B------:R-:W-:Y:S01]  /*36e0*/  UMOV UR56, UR10 ;  /* 0x0000000a00387c82 */ /* 0x000fe20008000000 */
[----:B------:R-:W-:Y:S01]  /*36f0*/  UMOV UR57, UR11 ;  /* 0x0000000b00397c82 */ /* 0x000fe20008000000 */
[----:B------:R-:W-:Y:S01]  /*3700*/  UMOV UR59, 0x40000040 ;  /* 0x40000040003b7882 */ /* 0x000fe20000000000 */
[----:B------:R-:W-:Y:S01]  /*3710*/  FSEL R61, R61, -INF , P3 ;  /* 0xff8000003d3d7808 */ /* 0x000fe20001800000 */
[--C-:B------:R-:W-:Y:S01]  /*3720*/  IMAD.MOV.U32 R60, RZ, RZ, R151.reuse ;  /* 0x000000ffff3c7224 */ /* 0x100fe200078e0097 */
[----:B------:R-:W-:Y:S02]  /*3730*/  FMNMX.FTZ R2, R67, R2, !PT ;  /* 0x0000000243027209 */ /* 0x000fe40007810000 */
[----:B------:R-:W-:Y:S01]  /*3740*/  FSEL R19, R58, -INF , P6 ;  /* 0xff8000003a137808 */ /* 0x000fe20003000000 */
[----:B------:R-:W-:Y:S01]  /*3750*/  IMAD.MOV.U32 R58, RZ, RZ, R151 ;  /* 0x000000ffff3a7224 */ /* 0x000fe200078e0097 */
[----:B------:R-:W-:-:S02]  /*3760*/  ISETP.GT.AND P6, PT, R3, 0x11, PT ;  /* 0x000000110300780c */ /* 0x000fc40003fc4270 */
[----:B------:R-:W-:Y:S02]  /*3770*/  FMNMX.FTZ R2, R61, R2, !PT ;  /* 0x000000023d027209 */ /* 0x000fe40007810000 */
[----:B------:R-:W-:Y:S02]  /*3780*/  FSEL R59, R59, -INF , P5 ;  /* 0xff8000003b3b7808 */ /* 0x000fe40002800000 */
[----:B------:R-:W-:Y:S02]  /*3790*/  ISETP.GT.AND P5, PT, R3, 0x18, PT ;  /* 0x000000180300780c */ /* 0x000fe40003fa4270 */
[----:B------:R-:W-:Y:S02]  /*37a0*/  FSEL R63, R63, -INF , P3 ;  /* 0xff8000003f3f7808 */ /* 0x000fe40001800000 */
[----:B------:R-:W-:Y:S02]  /*37b0*/  ISETP.GT.AND P3, PT, R3, 0x20, PT ;  /* 0x000000200300780c */ /* 0x000fe40003f64270 */
[----:B------:R-:W-:Y:S01]  /*37c0*/  MOV R56, R151 ;  /* 0x0000009700387202 */ /* 0x000fe20000000f00 */
[----:B------:R-:W-:-:S02]  /*37d0*/  WARPGROUP.DEPBAR.LE gsb0, 0x0 ;  /* 0x00008000000079c5 */ /* 0x000fc40000010000 */
[----:B------:R-:W-:Y:S01]  /*37e0*/  WARPGROUP.ARRIVE ;  /* 0x00000000000079c5 */ /* 0x000fe20000000000 */
[----:B------:R-:W-:Y:S01]  /*37f0*/  FSEL R69, R48, -INF , P2 ;  /* 0xff80000030457808 */ /* 0x000fe20001000000 */
[----:B------:R-:W-:Y:S01]  /*3800*/  IMAD.MOV.U32 R48, RZ, RZ, R151 ;  /* 0x000000ffff307224 */ /* 0x000fe200078e0097 */
[----:B------:R-:W-:Y:S02]  /*3810*/  FSEL R71, R49, -INF , P6 ;  /* 0xff80000031477808 */ /* 0x000fe40003000000 */
[----:B------:R-:W-:Y:S01]  /*3820*/  FMNMX.FTZ R2, R69, R2, !PT ;  /* 0x0000000245027209 */ /* 0x000fe20007810000 */
[----:B------:R-:W-:Y:S01]  /*3830*/  HGMMA.64x16x16.F32.BF16 R40, gdesc[UR56], R40, gsb0 ;  /* 0x00200000382879f0 */ /* 0x000fe20008001828 */
[----:B------:R-:W-:Y:S01]  /*3840*/  UIADD3 UR58, UR4, 0x906, URZ ;  /* 0x00000906043a7890 */ /* 0x000fe2000fffe03f */
[----:B------:R-:W-:Y:S01]  /*3850*/  FSEL R49, R62, -INF , P4 ;  /* 0xff8000003e317808 */ /* 0x000fe20002000000 */
[----:B------:R-:W-:Y:S01]  /*3860*/  UMOV UR56, UR10 ;  /* 0x0000000a00387c82 */ /* 0x000fe20008000000 */
[----:B------:R-:W-:Y:S01]  /*3870*/  UMOV UR57, UR11 ;  /* 0x0000000b00397c82 */ /* 0x000fe20008000000 */
[----:B------:R-:W-:Y:S01]  /*3880*/  UMOV UR59, 0x40000040 ;  /* 0x40000040003b7882 */ /* 0x000fe20000000000 */
[----:B------:R-:W-:Y:S01]  /*3890*/  UMOV UR4, UR10 ;  /* 0x0000000a00047c82 */ /* 0x000fe20008000000 */
[----:B------:R-:W-:-:S02]  /*38a0*/  ISETP.GT.AND P4, PT, R3, 0x19, PT ;  /* 0x000000190300780c */ /* 0x000fc40003f84270 */
[----:B------:R-:W-:Y:S01]  /*38b0*/  FSEL R73, R52, -INF , P5 ;  /* 0xff80000034497808 */ /* 0x000fe20002800000 */
[----:B------:R-:W-:Y:S01]  /*38c0*/  IMAD.MOV.U32 R52, RZ, RZ, R151 ;  /* 0x000000ffff347224 */ /* 0x000fe200078e0097 */
[----:B------:R-:W-:Y:S02]  /*38d0*/  FMNMX.FTZ R2, R71, R2, !PT ;  /* 0x0000000247027209 */ /* 0x000fe40007810000 */
[----:B------:R-:W-:Y:S02]  /*38e0*/  FSEL R75, R53, -INF , P4 ;  /* 0xff800000354b7808 */ /* 0x000fe40002000000 */
[----:B------:R-:W-:Y:S02]  /*38f0*/  FMNMX.FTZ R2, R73, R2, !PT ;  /* 0x0000000249027209 */ /* 0x000fe40007810000 */
[----:B------:R-:W-:Y:S02]  /*3900*/  FSEL R53, R50, -INF , P2 ;  /* 0xff80000032357808 */ /* 0x000fe40001000000 */
[----:B------:R-:W-:-:S02]  /*3910*/  ISETP.GT.AND P2, PT, R3, 0x21, PT ;  /* 0x000000210300780c */ /* 0x000fc40003f44270 */
[----:B------:R-:W-:Y:S02]  /*3920*/  FMNMX.FTZ R2, R75, R2, !PT ;  /* 0x000000024b027209 */ /* 0x000fe40007810000 */
[----:B------:R-:W-:Y:S02]  /*3930*/  FSEL R51, R51, -INF , P6 ;  /* 0xff80000033337808 */ /* 0x000fe40003000000 */
[----:B------:R-:W-:Y:S02]  /*3940*/  ISETP.GT.AND P6, PT, R3, 0x28, PT ;  /* 0x000000280300780c */ /* 0x000fe40003fc4270 */
[----:B------:R-:W-:Y:S02]  /*3950*/  FSEL R55, R55, -INF , P4 ;  /* 0xff80000037377808 */ /* 0x000fe40002000000 */
[----:B------:R-:W-:Y:S02]  /*3960*/  ISETP.GT.AND P4, PT, R3, 0x30, PT ;  /* 0x000000300300780c */ /* 0x000fe40003f84270 */
[----:B------:R-:W-:-:S02]  /*3970*/  MOV R62, R151 ;  /* 0x00000097003e7202 */ /* 0x000fc40000000f00 */
[----:B------:R-:W-:Y:S01]  /*3980*/  MOV R50, R151 ;  /* 0x0000009700327202 */ /* 0x000fe20000000f00 */
[----:B------:R-:W-:Y:S02]  /*3990*/  WARPGROUP.DEPBAR.LE gsb0, 0x0 ;  /* 0x00008000000079c5 */ /* 0x000fe40000010000 */
[----:B------:R-:W-:Y:S01]  /*39a0*/  WARPGROUP.ARRIVE ;  /* 0x00000000000079c5 */ /* 0x000fe20000000000 */
[----:B------:R-:W-:Y:S02]  /*39b0*/  FSEL R77, R40, -INF , P3 ;  /* 0xff800000284d7808 */ /* 0x000fe40001800000 */
[----:B------:R-:W-:Y:S02]  /*39c0*/  FSEL R79, R41, -INF , P2 ;  /* 0xff800000294f7808 */ /* 0x000fe40001000000 */
[----:B------:R-:W-:Y:S01]  /*39d0*/  FMNMX.FTZ R2, R77, R2, !PT ;  /* 0x000000024d027209 */ /* 0x000fe20007810000 */
[----:B------:R-:W-:Y:S01]  /*39e0*/  HGMMA.64x16x16.F32.BF16 R32, gdesc[UR56], R32, gsb0 ;  /* 0x00200000382079f0 */ /* 0x000fe20008001820 */
[----:B------:R-:W-:Y:S01]  /*39f0*/  FSEL R41, R54, -INF , P5 ;  /* 0xff80000036297808 */ /* 0x000fe20002800000 */
[----:B------:R-:W-:Y:S01]  /*3a00*/  IMAD.MOV.U32 R54, RZ, RZ, R151 ;  /* 0x000000ffff367224 */ /* 0x000fe200078e0097 */
[----:B------:R-:W-:-:S02]  /*3a10*/  ISETP.GT.AND P5, PT, R3, 0x29, PT ;  /* 0x000000290300780c */ /* 0x000fc40003fa4270 */
[----:B------:R-:W-:Y:S02]  /*3a20*/  FSEL R81, R44, -INF , P6 ;  /* 0xff8000002c517808 */ /* 0x000fe40003000000 */
        /* <DEDUP_REMOVED lines=9> */
[----:B------:R-:W-:Y:S01]  /*3ac0*/  ISETP.GT.AND P5, PT, R3, 0x40, PT ;  /* 0x000000400300780c */ /* 0x000fe20003fa4270 */
[----:B------:R-:W-:Y:S02]  /*3ad0*/  WARPGROUP.DEPBAR.LE gsb0, 0x0 ;  /* 0x00008000000079c5 */ /* 0x000fe40000010000 */
[----:B------:R-:W-:Y:S01]  /*3ae0*/  WARPGROUP.ARRIVE ;  /* 0x00000000000079c5 */ /* 0x000fe20000000000 */
[----:B------:R-:W-:-:S02]  /*3af0*/  FSEL R85, R32, -INF , P4 ;  /* 0xff80000020557808 */ /* 0x000fc40002000000 */
[----:B------:R-:W-:Y:S02]  /*3b00*/  FSEL R87, R33, -INF , P3 ;  /* 0xff80000021577808 */ /* 0x000fe40001800000 */
[----:B------:R-:W-:Y:S01]  /*3b10*/  FMNMX.FTZ R2, R85, R2, !PT ;  /* 0x0000000255027209 */ /* 0x000fe20007810000 */
[----:B------:R-:W-:Y:S01]  /*3b20*/  HGMMA.64x16x16.F32.BF16 R24, gdesc[UR4], R24, gsb0 ;  /* 0x00200000041879f0 */ /* 0x000fe20008001818 */
[----:B------:R-:W-:Y:S01]  /*3b30*/  FSEL R33, R46, -INF , P6 ;  /* 0xff8000002e217808 */ /* 0x000fe20003000000 */
[----:B------:R-:W-:Y:S01]  /*3b40*/  ULDC UR4, c[0x0][0x988] ;  /* 0x0002620000047ab9 */ /* 0x000fe20000000800 */
[----:B------:R-:W-:Y:S01]  /*3b50*/  ISETP.GT.AND P6, PT, R3, 0x39, PT ;  /* 0x000000390300780c */ /* 0x000fe20003fc4270 */
[----:B------:R-:W-:Y:S01]  /*3b60*/  IMAD.MOV.U32 R46, RZ, RZ, R151 ;  /* 0x000000ffff2e7224 */ /* 0x000fe200078e0097 */
[----:B------:R-:W-:Y:S02]  /*3b70*/  FSEL R89, R36, -INF , P2 ;  /* 0xff80000024597808 */ /* 0x000fe40001000000 */
[----:B------:R-:W-:-:S02]  /*3b80*/  FMNMX.FTZ R2, R87, R2, !PT ;  /* 0x0000000257027209 */ /* 0x000fc40007810000 */
[----:B------:R-:W-:Y:S02]  /*3b90*/  FSEL R91, R37, -INF , P6 ;  /* 0xff800000255b7808 */ /* 0x000fe40003000000 */
[----:B------:R-:W-:Y:S02]  /*3ba0*/  FMNMX.FTZ R2, R89, R2, !PT ;  /* 0x0000000259027209 */ /* 0x000fe40007810000 */
[----:B------:R-:W-:Y:S02]  /*3bb0*/  FSEL R37, R34, -INF , P4 ;  /* 0xff80000022257808 */ /* 0x000fe40002000000 */
[----:B------:R-:W-:Y:S02]  /*3bc0*/  ISETP.GT.AND P4, PT, R3, 0x41, PT ;  /* 0x000000410300780c */ /* 0x000fe40003f84270 */
[----:B------:R-:W-:Y:S02]  /*3bd0*/  FMNMX.FTZ R2, R91, R2, !PT ;  /* 0x000000025b027209 */ /* 0x000fe40007810000 */
[----:B------:R-:W-:-:S02]  /*3be0*/  FSEL R35, R35, -INF , P3 ;  /* 0xff80000023237808 */ /* 0x000fc40001800000 */
[----:B------:R-:W-:Y:S02]  /*3bf0*/  ISETP.GT.AND P3, PT, R3, 0x48, PT ;  /* 0x000000480300780c */ /* 0x000fe40003f64270 */
[----:B------:R-:W-:Y:S01]  /*3c00*/  FSEL R39, R39, -INF , P6 ;  /* 0xff80000027277808 */ /* 0x000fe20003000000 */
[----:B------:R-:W-:Y:S02]  /*3c10*/  WARPGROUP.DEPBAR.LE gsb0, 0x0 ;  /* 0x00008000000079c5 */ /* 0x000fe40000010000 */
[----:B------:R-:W-:Y:S01]  /*3c20*/  FSEL R93, R24, -INF , P5 ;  /* 0xff800000185d7808 */ /* 0x000fe20002800000 */
[----:B------:R1:W-:Y:S01]  /*3c30*/  @!P1 SYNCS.ARRIVE.TRANS64.RED.A1T0 RZ, [R0+URZ], RZ ;  /* 0x000000ff00ff99a7 */ /* 0x0003e2000810043f */
[----:B------:R-:W-:Y:S02]  /*3c40*/  FSEL R95, R25, -INF , P4 ;  /* 0xff800000195f7808 */ /* 0x000fe40002000000 */
[----:B------:R-:W-:Y:S02]  /*3c50*/  FMNMX.FTZ R2, R93, R2, !PT ;  /* 0x000000025d027209 */ /* 0x000fe40007810000 */
[----:B------:R-:W-:-:S02]  /*3c60*/  FSEL R25, R38, -INF , P2 ;  /* 0xff80000026197808 */ /* 0x000fc40001000000 */
[----:B------:R-:W-:Y:S02]  /*3c70*/  ISETP.GT.AND P2, PT, R3, 0x49, PT ;  /* 0x000000490300780c */ /* 0x000fe40003f44270 */
[----:B------:R-:W-:Y:S02]  /*3c80*/  FSEL R97, R28, -INF , P3 ;  /* 0xff8000001c617808 */ /* 0x000fe40001800000 */
[----:B------:R-:W-:Y:S02]  /*3c90*/  FMNMX.FTZ R2, R95, R2, !PT ;  /* 0x000000025f027209 */ /* 0x000fe40007810000 */
[----:B------:R-:W-:Y:S02]  /*3ca0*/  FSEL R99, R29, -INF , P2 ;  /* 0xff8000001d637808 */ /* 0x000fe40001000000 */
[----:B------:R-:W-:Y:S02]  /*3cb0*/  FMNMX.FTZ R2, R97, R2, !PT ;  /* 0x0000000261027209 */ /* 0x000fe40007810000 */
[----:B------:R-:W-:-:S02]  /*3cc0*/  FSEL R27, R27, -INF , P4 ;  /* 0xff8000001b1b7808 */ /* 0x000fc40002000000 */
[----:B------:R-:W-:Y:S02]  /*3cd0*/  FMNMX.FTZ R3, R99, R2, !PT ;  /* 0x0000000263037209 */ /* 0x000fe40007810000 */
[----:B------:R-:W-:Y:S02]  /*3ce0*/  FSEL R29, R30, -INF , P3 ;  /* 0xff8000001e1d7808 */ /* 0x000fe40001800000 */
[----:B------:R-:W-:Y:S01]  /*3cf0*/  FSEL R31, R31, -INF , P2 ;  /* 0xff8000001f1f7808 */ /* 0x000fe20001000000 */
[----:B------:R-:W2:Y:S02]  /*3d00*/  SHFL.BFLY PT, R2, R3, 0x2, 0x1f ;  /* 0x0c401f0003027f89 */ /* 0x000ea400000e0000 */
[----:B--2---:R-:W-:Y:S02]  /*3d10*/  FMNMX.FTZ R20, R3, R2, !PT ;  /* 0x0000000203147209 */ /* 0x004fe40007810000 */
[----:B------:R-:W-:Y:S02]  /*3d20*/  MOV R2, UR4 ;  /* 0x0000000400027c02 */ /* 0x000fe40008000f00 */
[----:B------:R-:W-:Y:S01]  /*3d30*/  FSEL R3, R26, -INF , P5 ;  /* 0xff8000001a037808 */ /* 0x000fe20002800000 */
[----:B------:R-:W2:Y:S02]  /*3d40*/  SHFL.BFLY PT, R5, R20, 0x1, 0x1f ;  /* 0x0c201f0014057f89 */ /* 0x000ea400000e0000 */
[----:B--2---:R-:W-:-:S04]  /*3d50*/  FMNMX.FTZ R5, R20, R5, !PT ;  /* 0x0000000514057209 */ /* 0x004fc80007810000 */
[C---:B------:R-:W-:Y:S01]  /*3d60*/  FSETP.NEU.FTZ.AND P0, PT, R5.reuse, -INF , PT ;  /* 0xff8000000500780b */ /* 0x040fe20003f1d000 */
[----:B------:R-:W-:-:S05]  /*3d70*/  FMUL.FTZ R4, R5, R2 ;  /* 0x0000000205047220 */ /* 0x000fca0000410000 */
[----:B------:R-:W-:Y:S02]  /*3d80*/  FSEL R24, R4, RZ, P0 ;  /* 0x000000ff04187208 */ /* 0x000fe40000000000 */
[----:B------:R-:W-:Y:S02]  /*3d90*/  FMNMX.FTZ R4, R19, R59, !PT ;  /* 0x0000003b13047209 */ /* 0x000fe40007810000 */
[----:B------:R-:W-:Y:S01]  /*3da0*/  ISETP.NE.AND P0, PT, R66, RZ, PT ;  /* 0x000000ff4200720c */ /* 0x000fe20003f05270 */
[--C-:B------:R-:W-:Y:S01]  /*3db0*/  FFMA.FTZ R57, R57, R2, -R24.reuse ;  /* 0x0000000239397223 */ /* 0x100fe20000010818 */
[----:B------:R-:W-:Y:S01]  /*3dc0*/  FMNMX.FTZ R4, R49, R4, !PT ;  /* 0x0000000431047209 */ /* 0x000fe20007810000 */
[-CC-:B------:R-:W-:Y:S01]  /*3dd0*/  FFMA.FTZ R65, R65, R2.reuse, -R24.reuse ;  /* 0x0000000241417223 */ /* 0x180fe20000010818 */
[--C-:B------:R-:W-:Y:S01]  /*3de0*/  FFMA.FTZ R67, R67, R2, -R24.reuse ;  /* 0x0000000243437223 */ /* 0x100fe20000010818 */
[----:B------:R-:W-:Y:S01]  /*3df0*/  MUFU.EX2 R208, R57 ;  /* 0x0000003900d07308 */ /* 0x000fe20000000800 */
[----:B------:R-:W-:Y:S01]  /*3e00*/  FMNMX.FTZ R4, R63, R4, !PT ;  /* 0x000000043f047209 */ /* 0x000fe20007810000 */
[-CC-:B------:R-:W-:Y:S01]  /*3e10*/  FFMA.FTZ R61, R61, R2.reuse, -R24.reuse ;  /* 0x000000023d3d7223 */ /* 0x180fe20000010818 */
[-CC-:B------:R-:W-:Y:S01]  /*3e20*/  FFMA.FTZ R69, R69, R2.reuse, -R24.reuse ;  /* 0x0000000245457223 */ /* 0x180fe20000010818 */
[--C-:B------:R-:W-:Y:S01]  /*3e30*/  FFMA.FTZ R71, R71, R2, -R24.reuse ;  /* 0x0000000247477223 */ /* 0x100fe20000010818 */
[----:B------:R-:W-:Y:S01]  /*3e40*/  FMNMX.FTZ R4, R53, R4, !PT ;  /* 0x0000000435047209 */ /* 0x000fe20007810000 */
[-CC-:B------:R-:W-:Y:S01]  /*3e50*/  FFMA.FTZ R73, R73, R2.reuse, -R24.reuse ;  /* 0x0000000249497223 */ /* 0x180fe20000010818 */
[--C-:B------:R-:W-:Y:S01]  /*3e60*/  FFMA.FTZ R75, R75, R2, -R24.reuse ;  /* 0x000000024b4b7223 */ /* 0x100fe20000010818 */
[----:B------:R-:W2:Y:S01]  /*3e70*/  MUFU.EX2 R65, R65 ;  /* 0x0000004100417308 */ /* 0x000ea20000000800 */
[----:B------:R-:W-:Y:S01]  /*3e80*/  FMNMX.FTZ R4, R51, R4, !PT ;  /* 0x0000000433047209 */ /* 0x000fe20007810000 */
[-CC-:B------:R-:W-:Y:S01]  /*3e90*/  FFMA.FTZ R77, R77, R2.reuse, -R24.reuse ;  /* 0x000000024d4d7223 */ /* 0x180fe20000010818 */
[-CC-:B------:R-:W-:Y:S01]  /*3ea0*/  FFMA.FTZ R79, R79, R2.reuse, -R24.reuse ;  /* 0x000000024f4f7223 */ /* 0x180fe20000010818 */
        /* <DEDUP_REMOVED lines=11> */
[----:B------:R-:W-:Y:S01]  /*3f60*/  FFMA.FTZ R95, R95, R2, -R24 ;  /* 0x000000025f5f7223 */ /* 0x000fe20000010818 */
[----:B------:R3:W-:Y:S01]  /*3f70*/  MUFU.EX2 R210, R61 ;  /* 0x0000003d00d27308 */ /* 0x0007e20000000800 */
[----:B------:R-:W-:Y:S01]  /*3f80*/  FMNMX.FTZ R4, R43, R4, !PT ;  /* 0x000000042b047209 */ /* 0x000fe20007810000 */
[----:B--2---:R-:W-:Y:S01]  /*3f90*/  FADD.FTZ R36, R65, R208 ;  /* 0x000000d041247221 */ /* 0x004fe20000010000 */
[-CC-:B------:R-:W-:Y:S01]  /*3fa0*/  FFMA.FTZ R97, R97, R2.reuse, -R24.reuse ;  /* 0x0000000261617223 */ /* 0x180fe20000010818 */
[----:B------:R-:W-:Y:S01]  /*3fb0*/  FFMA.FTZ R24, R99, R2, -R24 ;  /* 0x0000000263187223 */ /* 0x000fe20000010818 */
[----:B------:R-:W-:Y:S01]  /*3fc0*/  FMNMX.FTZ R4, R33, R4, !PT ;  /* 0x0000000421047209 */ /* 0x000fe20007810000 */
[--C-:B------:R-:W-:Y:S01]  /*3fd0*/  IMAD.MOV.U32 R99, RZ, RZ, R151.reuse ;  /* 0x000000ffff637224 */ /* 0x100fe200078e0097 */
[----:B------:R-:W-:Y:S01]  /*3fe0*/  F2FP.BF16.F32.PACK_AB R208, R208, R65 ;  /* 0x00000041d0d0723e */ /* 0x000fe200000010ff */
[----:B------:R-:W-:Y:S01]  /*3ff0*/  MUFU.EX2 R69, R69 ;  /* 0x0000004500457308 */ /* 0x000fe20000000800 */
[----:B------:R-:W-:Y:S01]  /*4000*/  FMNMX.FTZ R4, R47, R4, !PT ;  /* 0x000000042f047209 */ /* 0x000fe20007810000 */
[--C-:B------:R-:W-:Y:S01]  /*4010*/  IMAD.MOV.U32 R66, RZ, RZ, R151.reuse ;  /* 0x000000ffff427224 */ /* 0x100fe200078e0097 */
[----:B------:R-:W-:Y:S01]  /*4020*/  MOV R65, R151 ;  /* 0x0000009700417202 */ /* 0x000fe20000000f00 */
[----:B---3--:R-:W-:Y:S01]  /*4030*/  IMAD.MOV.U32 R61, RZ, RZ, R151 ;  /* 0x000000ffff3d7224 */ /* 0x008fe200078e0097 */
[----:B------:R-:W-:-:S03]  /*4040*/  FMNMX.FTZ R4, R37, R4, !PT ;  /* 0x0000000425047209 */ /* 0x000fc60007810000 */
[----:B------:R2:W-:Y:S01]  /*4050*/  MUFU.EX2 R204, R71 ;  /* 0x0000004700cc7308 */ /* 0x0005e20000000800 */
[----:B------:R-:W-:-:S04]  /*4060*/  FMNMX.FTZ R4, R35, R4, !PT ;  /* 0x0000000423047209 */ /* 0x000fc80007810000 */
[----:B------:R-:W-:-:S03]  /*4070*/  FMNMX.FTZ R4, R25, R4, !PT ;  /* 0x0000000419047209 */ /* 0x000fc60007810000 */
[----:B------:R-:W-:Y:S01]  /*4080*/  MUFU.EX2 R73, R73 ;  /* 0x0000004900497308 */ /* 0x000fe20000000800 */
[----:B------:R-:W-:Y:S02]  /*4090*/  FMNMX.FTZ R4, R39, R4, !PT ;  /* 0x0000000427047209 */ /* 0x000fe40007810000 */
[----:B--2---:R-:W-:Y:S02]  /*40a0*/  MOV R71, R151 ;  /* 0x0000009700477202 */ /* 0x004fe40000000f00 */
[----:B------:R-:W-:-:S03]  /*40b0*/  FMNMX.FTZ R4, R3, R4, !PT ;  /* 0x0000000403047209 */ /* 0x000fc60007810000 */
[----:B------:R2:W-:Y:S01]  /*40c0*/  MUFU.EX2 R206, R75 ;  /* 0x0000004b00ce7308 */ /* 0x0005e20000000800 */
[----:B------:R-:W-:-:S04]  /*40d0*/  FMNMX.FTZ R4, R27, R4, !PT ;  /* 0x000000041b047209 */ /* 0x000fc80007810000 */
[----:B------:R-:W-:-:S03]  /*40e0*/  FMNMX.FTZ R4, R29, R4, !PT ;  /* 0x000000041d047209 */ /* 0x000fc60007810000 */
[----:B------:R-:W-:Y:S01]  /*40f0*/  MUFU.EX2 R77, R77 ;  /* 0x0000004d004d7308 */ /* 0x000fe20000000800 */
[----:B------:R-:W-:Y:S01]  /*4100*/  FMNMX.FTZ R4, R31, R4, !PT ;  /* 0x000000041f047209 */ /* 0x000fe20007810000 */
[----:B--2---:R-:W-:-:S04]  /*4110*/  IMAD.MOV.U32 R75, RZ, RZ, R151 ;  /* 0x000000ffff4b7224 */ /* 0x004fc800078e0097 */
[----:B------:R-:W2:Y:S02]  /*4120*/  SHFL.BFLY PT, R57, R4, 0x2, 0x1f ;  /* 0x0c401f0004397f89 */ /* 0x000ea400000e0000 */
[----:B------:R3:W-:Y:S08]  /*4130*/  MUFU.EX2 R200, R79 ;  /* 0x0000004f00c87308 */ /* 0x0007f00000000800 */
[----:B------:R-:W-:Y:S01]  /*4140*/  MUFU.EX2 R81, R81 ;  /* 0x0000005100517308 */ /* 0x000fe20000000800 */
[----:B---3--:R-:W-:-:S07]  /*4150*/  IMAD.MOV.U32 R79, RZ, RZ, R151 ;  /* 0x000000ffff4f7224 */ /* 0x008fce00078e0097 */
[----:B------:R3:W-:Y:S01]  /*4160*/  MUFU.EX2 R202, R83 ;  /* 0x0000005300ca7308 */ /* 0x0007e20000000800 */
[----:B--2---:R-:W-:-:S07]  /*4170*/  FMNMX.FTZ R57, R4, R57, !PT ;  /* 0x0000003904397209 */ /* 0x004fce0007810000 */
[----:B------:R-:W-:Y:S01]  /*4180*/  MUFU.EX2 R85, R85 ;  /* 0x0000005500557308 */ /* 0x000fe20000000800 */
[----:B---3--:R-:W-:Y:S01]  /*4190*/  MOV R83, R151 ;  /* 0x0000009700537202 */ /* 0x008fe20000000f00 */
[----:B------:R-:W2:Y:S06]  /*41a0*/  SHFL.BFLY PT, R4, R57, 0x1, 0x1f ;  /* 0x0c201f0039047f89 */ /* 0x000eac00000e0000 */
[----:B------:R3:W-:Y:S08]  /*41b0*/  MUFU.EX2 R196, R87 ;  /* 0x0000005700c47308 */ /* 0x0007f00000000800 */
[----:B------:R-:W-:Y:S01]  /*41c0*/  MUFU.EX2 R89, R89 ;  /* 0x0000005900597308 */ /* 0x000fe20000000800 */
[----:B---3--:R-:W-:-:S07]  /*41d0*/  IMAD.MOV.U32 R87, RZ, RZ, R151 ;  /* 0x000000ffff577224 */ /* 0x008fce00078e0097 */
[----:B------:R3:W-:Y:S01]  /*41e0*/  MUFU.EX2 R198, R91 ;  /* 0x0000005b00c67308 */ /* 0x0007e20000000800 */
[----:B--2---:R-:W-:Y:S01]  /*41f0*/  FMNMX.FTZ R4, R57, R4, !PT ;  /* 0x0000000439047209 */ /* 0x004fe20007810000 */
[----:B------:R-:W-:-:S03]  /*4200*/  IMAD.MOV.U32 R57, RZ, RZ, R151 ;  /* 0x000000ffff397224 */ /* 0x000fc600078e0097 */
[C---:B------:R-:W-:Y:S01]  /*4210*/  FSETP.NEU.FTZ.AND P2, PT, R4.reuse, -INF , PT ;  /* 0xff8000000400780b */ /* 0x040fe20003f5d000 */
[-C--:B------:R-:W-:Y:S02]  /*4220*/  FMUL.FTZ R20, R4, R2.reuse ;  /* 0x0000000204147220 */ /* 0x080fe40000410000 */
[----:B------:R-:W-:Y:S01]  /*4230*/  MUFU.EX2 R93, R93 ;  /* 0x0000005d005d7308 */ /* 0x000fe20000000800 */
[--C-:B---3--:R-:W-:Y:S02]  /*4240*/  IMAD.MOV.U32 R91, RZ, RZ, R151.reuse ;  /* 0x000000ffff5b7224 */ /* 0x108fe400078e0097 */
[----:B------:R-:W-:Y:S02]  /*4250*/  FSEL R20, R20, RZ, P2 ;  /* 0x000000ff14147208 */ /* 0x000fe40001000000 */
[----:B------:R-:W-:Y:S01]  /*4260*/  ISETP.GE.AND P2, PT, R64, 0x51, PT ;  /* 0x000000514000780c */ /* 0x000fe20003f46270 */
[----:B------:R-:W-:Y:S02]  /*4270*/  IMAD.MOV.U32 R64, RZ, RZ, R151 ;  /* 0x000000ffff407224 */ /* 0x000fe400078e0097 */
[----:B------:R2:W-:Y:S01]  /*4280*/  MUFU.EX2 R192, R95 ;  /* 0x0000005f00c07308 */ /* 0x0005e20000000800 */
[-CC-:B------:R-:W-:Y:S01]  /*4290*/  FFMA.FTZ R19, R19, R2.reuse, -R20.reuse ;  /* 0x0000000213137223 */ /* 0x180fe20000010814 */
[-CC-:B------:R-:W-:Y:S01]  /*42a0*/  FFMA.FTZ R59, R59, R2.reuse, -R20.reuse ;  /* 0x000000023b3b7223 */ /* 0x180fe20000010814 */
[-CC-:B------:R-:W-:Y:S01]  /*42b0*/  FFMA.FTZ R49, R49, R2.reuse, -R20.reuse ;  /* 0x0000000231317223 */ /* 0x180fe20000010814 */
[-CC-:B------:R-:W-:Y:S01]  /*42c0*/  FFMA.FTZ R51, R51, R2.reuse, -R20.reuse ;  /* 0x0000000233337223 */ /* 0x180fe20000010814 */
[-CC-:B------:R-:W-:Y:S01]  /*42d0*/  FFMA.FTZ R63, R63, R2.reuse, -R20.reuse ;  /* 0x000000023f3f7223 */ /* 0x180fe20000010814 */
[-CC-:B------:R-:W-:Y:S01]  /*42e0*/  FFMA.FTZ R53, R53, R2.reuse, -R20.reuse ;  /* 0x0000000235357223 */ /* 0x180fe20000010814 */
[-CC-:B------:R-:W-:Y:S01]  /*42f0*/  FFMA.FTZ R41, R41, R2.reuse, -R20.reuse ;  /* 0x0000000229297223 */ /* 0x180fe20000010814 */
[----:B------:R-:W-:Y:S01]  /*4300*/  MUFU.EX2 R19, R19 ;  /* 0x0000001300137308 */ /* 0x000fe20000000800 */
[-CC-:B------:R-:W-:Y:S01]  /*4310*/  FFMA.FTZ R43, R43, R2.reuse, -R20.reuse ;  /* 0x000000022b2b7223 */ /* 0x180fe20000010814 */
[-CC-:B------:R-:W-:Y:S01]  /*4320*/  FFMA.FTZ R55, R55, R2.reuse, -R20.reuse ;  /* 0x0000000237377223 */ /* 0x180fe20000010814 */
[-CC-:B------:R-:W-:Y:S01]  /*4330*/  FFMA.FTZ R45, R45, R2.reuse, -R20.reuse ;  /* 0x000000022d2d7223 */ /* 0x180fe20000010814 */
[-CC-:B------:R-:W-:Y:S01]  /*4340*/  FFMA.FTZ R47, R47, R2.reuse, -R20.reuse ;  /* 0x000000022f2f7223 */ /* 0x180fe20000010814 */
[-CC-:B------:R-:W-:Y:S01]  /*4350*/  FFMA.FTZ R33, R33, R2.reuse, -R20.reuse ;  /* 0x0000000221217223 */ /* 0x180fe20000010814 */
[-CC-:B------:R-:W-:Y:S01]  /*4360*/  FFMA.FTZ R35, R35, R2.reuse, -R20.reuse ;  /* 0x0000000223237223 */ /* 0x180fe20000010814 */
[-CC-:B------:R-:W-:Y:S01]  /*4370*/  FFMA.FTZ R37, R37, R2.reuse, -R20.reuse ;  /* 0x0000000225257223 */ /* 0x180fe20000010814 */
[----:B------:R3:W4:Y:S01]  /*4380*/  MUFU.EX2 R26, R59 ;  /* 0x0000003b001a7308 */ /* 0x0007220000000800 */
[-CC-:B------:R-:W-:Y:S01]  /*4390*/  FFMA.FTZ R25, R25, R2.reuse, -R20.reuse ;  /* 0x0000000219197223 */ /* 0x180fe20000010814 */
[-CC-:B------:R-:W-:Y:S01]  /*43a0*/  FFMA.FTZ R39, R39, R2.reuse, -R20.reuse ;  /* 0x0000000227277223 */ /* 0x180fe20000010814 */
[-CC-:B------:R-:W-:Y:S01]  /*43b0*/  FFMA.FTZ R3, R3, R2.reuse, -R20.reuse ;  /* 0x0000000203037223 */ /* 0x180fe20000010814 */
[-CC-:B------:R-:W-:Y:S01]  /*43c0*/  FFMA.FTZ R27, R27, R2.reuse, -R20.reuse ;  /* 0x000000021b1b7223 */ /* 0x180fe20000010814 */
[-CC-:B------:R-:W-:Y:S01]  /*43d0*/  FFMA.FTZ R29, R29, R2.reuse, -R20.reuse ;  /* 0x000000021d1d7223 */ /* 0x180fe20000010814 */
[----:B------:R-:W-:Y:S01]  /*43e0*/  FFMA.FTZ R31, R31, R2, -R20 ;  /* 0x000000021f1f7223 */ /* 0x000fe20000010814 */
[-C--:B--2---:R-:W-:Y:S01]  /*43f0*/  MOV R95, R151.reuse ;  /* 0x00000097005f7202 */ /* 0x084fe20000000f00 */
[----:B------:R-:W-:Y:S01]  /*4400*/  MUFU.EX2 R49, R49 ;  /* 0x0000003100317308 */ /* 0x000fe20000000800 */
[----:B---3--:R-:W-:-:S07]  /*4410*/  MOV R59, R151 ;  /* 0x00000097003b7202 */ /* 0x008fce0000000f00 */
[----:B------:R2:W-:Y:S01]  /*4420*/  MUFU.EX2 R30, R51 ;  /* 0x00000033001e7308 */ /* 0x0005e20000000800 */
[----:B----4-:R-:W-:-:S07]  /*4430*/  F2FP.BF16.F32.PACK_AB R209, R26, R19 ;  /* 0x000000131ad1723e */ /* 0x010fce00000010ff */
[----:B------:R3:W4:Y:S01]  /*4440*/  MUFU.EX2 R28, R63 ;  /* 0x0000003f001c7308 */ /* 0x0007220000000800 */
[----:B--2---:R-:W-:-:S04]  /*4450*/  FADD.FTZ R51, R67, R36 ;  /* 0x0000002443337221 */ /* 0x004fc80000010000 */
[C---:B------:R-:W-:Y:S01]  /*4460*/  FADD.FTZ R38, R210.reuse, R51 ;  /* 0x00000033d2267221 */ /* 0x040fe20000010000 */
[----:B------:R-:W-:Y:S01]  /*4470*/  F2FP.BF16.F32.PACK_AB R210, R210, R67 ;  /* 0x00000043d2d2723e */ /* 0x000fe200000010ff */
[--C-:B------:R-:W-:Y:S01]  /*4480*/  IMAD.MOV.U32 R67, RZ, RZ, R151.reuse ;  /* 0x000000ffff437224 */ /* 0x100fe200078e0097 */
[----:B------:R-:W2:Y:S01]  /*4490*/  MUFU.EX2 R53, R53 ;  /* 0x0000003500357308 */ /* 0x000ea20000000800 */
[----:B------:R-:W-:Y:S01]  /*44a0*/  FADD.FTZ R51, R69, R38 ;  /* 0x0000002645337221 */ /* 0x000fe20000010000 */
[----:B------:R-:W-:Y:S01]  /*44b0*/  FADD.FTZ R38, R19, R26 ;  /* 0x0000001a13267221 */ /* 0x000fe20000010000 */
[----:B---3--:R-:W-:Y:S01]  /*44c0*/  IMAD.MOV.U32 R63, RZ, RZ, R151 ;  /* 0x000000ffff3f7224 */ /* 0x008fe200078e0097 */
[----:B------:R-:W-:Y:S01]  /*44d0*/  MOV R26, R151 ;  /* 0x00000097001a7202 */ /* 0x000fe20000000f00 */
[C---:B------:R-:W-:Y:S01]  /*44e0*/  FADD.FTZ R40, R204.reuse, R51 ;  /* 0x00000033cc287221 */ /* 0x040fe20000010000 */
[----:B------:R-:W-:Y:S01]  /*44f0*/  F2FP.BF16.F32.PACK_AB R204, R204, R69 ;  /* 0x00000045cccc723e */ /* 0x000fe200000010ff */
[----:B------:R-:W-:Y:S01]  /*4500*/  IMAD.MOV.U32 R69, RZ, RZ, R151 ;  /* 0x000000ffff457224 */ /* 0x000fe200078e0097 */
[----:B------:R-:W-:Y:S01]  /*4510*/  MUFU.EX2 R41, R41 ;  /* 0x0000002900297308 */ /* 0x000fe20000000800 */
[----:B------:R-:W-:Y:S01]  /*4520*/  FADD.FTZ R51, R73, R40 ;  /* 0x0000002849337221 */ /* 0x000fe20000010000 */
[----:B----4-:R-:W-:-:S03]  /*4530*/  F2FP.BF16.F32.PACK_AB R211, R28, R49 ;  /* 0x000000311cd3723e */ /* 0x010fc600000010ff */
[C---:B------:R-:W-:Y:S01]  /*4540*/  FADD.FTZ R42, R206.reuse, R51 ;  /* 0x00000033ce2a7221 */ /* 0x040fe20000010000 */
[----:B------:R-:W-:Y:S01]  /*4550*/  F2FP.BF16.F32.PACK_AB R206, R206, R73 ;  /* 0x00000049cece723e */ /* 0x000fe200000010ff */
[--C-:B------:R-:W-:Y:S01]  /*4560*/  IMAD.MOV.U32 R73, RZ, RZ, R151.reuse ;  /* 0x000000ffff497224 */ /* 0x100fe200078e0097 */
[----:B------:R3:W-:Y:S01]  /*4570*/  MUFU.EX2 R34, R43 ;  /* 0x0000002b00227308 */ /* 0x0007e20000000800 */
[----:B--2---:R-:W-:Y:S01]  /*4580*/  F2FP.BF16.F32.PACK_AB R205, R30, R53 ;  /* 0x000000351ecd723e */ /* 0x004fe200000010ff */
[----:B------:R-:W-:-:S06]  /*4590*/  IMAD.MOV.U32 R51, RZ, RZ, R151 ;  /* 0x000000ffff337224 */ /* 0x000fcc00078e0097 */
[----:B------:R2:W4:Y:S01]  /*45a0*/  MUFU.EX2 R32, R55 ;  /* 0x0000003700207308 */ /* 0x0005220000000800 */
[----:B---3--:R-:W-:Y:S01]  /*45b0*/  FADD.FTZ R43, R49, R38 ;  /* 0x00000026312b7221 */ /* 0x008fe20000010000 */
[----:B------:R-:W-:-:S03]  /*45c0*/  IMAD.MOV.U32 R49, RZ, RZ, R151 ;  /* 0x000000ffff317224 */ /* 0x000fc600078e0097 */
[----:B------:R-:W-:Y:S01]  /*45d0*/  FADD.FTZ R40, R28, R43 ;  /* 0x0000002b1c287221 */ /* 0x000fe20000010000 */
[--C-:B------:R-:W-:Y:S02]  /*45e0*/  IMAD.MOV.U32 R28, RZ, RZ, R151.reuse ;  /* 0x000000ffff1c7224 */ /* 0x100fe400078e0097 */
[----:B------:R-:W3:Y:S01]  /*45f0*/  MUFU.EX2 R45, R45 ;  /* 0x0000002d002d7308 */ /* 0x000ee20000000800 */
[----:B------:R-:W-:Y:S01]  /*4600*/  FADD.FTZ R43, R53, R40 ;  /* 0x00000028352b7221 */ /* 0x000fe20000010000 */
[----:B--2---:R-:W-:Y:S01]  /*4610*/  IMAD.MOV.U32 R55, RZ, RZ, R151 ;  /* 0x000000ffff377224 */ /* 0x004fe200078e0097 */
[----:B------:R-:W-:Y:S02]  /*4620*/  MOV R53, R151 ;  /* 0x0000009700357202 */ /* 0x000fe40000000f00 */
[----:B------:R-:W-:Y:S01]  /*4630*/  FADD.FTZ R40, R30, R43 ;  /* 0x0000002b1e287221 */ /* 0x000fe20000010000 */
[----:B------:R-:W-:Y:S02]  /*4640*/  IMAD.MOV.U32 R30, RZ, RZ, R151 ;  /* 0x000000ffff1e7224 */ /* 0x000fe400078e0097 */
[----:B------:R2:W-:Y:S01]  /*4650*/  MUFU.EX2 R36, R47 ;  /* 0x0000002f00247308 */ /* 0x0005e20000000800 */
[----:B----4-:R-:W-:-:S07]  /*4660*/  F2FP.BF16.F32.PACK_AB R207, R32, R41 ;  /* 0x0000002920cf723e */ /* 0x010fce00000010ff */
[----:B------:R-:W4:Y:S01]  /*4670*/  MUFU.EX2 R33, R33 ;  /* 0x0000002100217308 */ /* 0x000f220000000800 */
[----:B--2---:R-:W-:Y:S01]  /*4680*/  FADD.FTZ R47, R77, R42 ;  /* 0x0000002a4d2f7221 */ /* 0x004fe20000010000 */
[----:B---3--:R-:W-:-:S03]  /*4690*/  F2FP.BF16.F32.PACK_AB R201, R34, R45 ;  /* 0x0000002d22c9723e */ /* 0x008fc600000010ff */
[C---:B------:R-:W-:Y:S01]  /*46a0*/  FADD.FTZ R42, R200.reuse, R47 ;  /* 0x0000002fc82a7221 */ /* 0x040fe20000010000 */
[----:B------:R-:W-:Y:S02]  /*46b0*/  F2FP.BF16.F32.PACK_AB R200, R200, R77 ;  /* 0x0000004dc8c8723e */ /* 0x000fe400000010ff */
[----:B------:R2:W-:Y:S01]  /*46c0*/  MUFU.EX2 R38, R35 ;  /* 0x0000002300267308 */ /* 0x0005e20000000800 */
[----:B------:R-:W-:Y:S01]  /*46d0*/  FADD.FTZ R43, R81, R42 ;  /* 0x0000002a512b7221 */ /* 0x000fe20000010000 */
[-C--:B------:R-:W-:Y:S02]  /*46e0*/  MOV R77, R151.reuse ;  /* 0x00000097004d7202 */ /* 0x080fe40000000f00 */
[----:B------:R-:W-:Y:S01]  /*46f0*/  MOV R47, R151 ;  /* 0x00000097002f7202 */ /* 0x000fe20000000f00 */
[C---:B------:R-:W-:Y:S01]  /*4700*/  FADD.FTZ R42, R202.reuse, R43 ;  /* 0x0000002bca2a7221 */ /* 0x040fe20000010000 */
[----:B------:R-:W-:Y:S01]  /*4710*/  F2FP.BF16.F32.PACK_AB R202, R202, R81 ;  /* 0x00000051caca723e */ /* 0x000fe200000010ff */
[----:B------:R-:W-:Y:S01]  /*4720*/  IMAD.MOV.U32 R81, RZ, RZ, R151 ;  /* 0x000000ffff517224 */ /* 0x000fe200078e0097 */
[----:B------:R-:W3:Y:S01]  /*4730*/  MUFU.EX2 R37, R37 ;  /* 0x0000002500257308 */ /* 0x000ee20000000800 */
[----:B--2---:R-:W-:Y:S01]  /*4740*/  FADD.FTZ R35, R41, R40 ;  /* 0x0000002829237221 */ /* 0x004fe20000010000 */
[----:B------:R-:W-:Y:S01]  /*4750*/  FADD.FTZ R43, R85, R42 ;  /* 0x0000002a552b7221 */ /* 0x000fe20000010000 */
[----:B----4-:R-:W-:-:S02]  /*4760*/  F2FP.BF16.F32.PACK_AB R203, R36, R33 ;  /* 0x0000002124cb723e */ /* 0x010fc400000010ff */
[----:B------:R-:W-:Y:S01]  /*4770*/  FADD.FTZ R40, R32, R35 ;  /* 0x0000002320287221 */ /* 0x000fe20000010000 */
[C---:B------:R-:W-:Y:S01]  /*4780*/  FADD.FTZ R20, R196.reuse, R43 ;  /* 0x0000002bc4147221 */ /* 0x040fe20000010000 */
[----:B------:R-:W-:Y:S01]  /*4790*/  F2FP.BF16.F32.PACK_AB R196, R196, R85 ;  /* 0x00000055c4c4723e */ /* 0x000fe200000010ff */
[----:B------:R-:W-:Y:S01]  /*47a0*/  MUFU.EX2 R25, R25 ;  /* 0x0000001900197308 */ /* 0x000fe20000000800 */
[----:B------:R-:W-:Y:S01]  /*47b0*/  FADD.FTZ R35, R45, R40 ;  /* 0x000000282d237221 */ /* 0x000fe20000010000 */
[--C-:B------:R-:W-:Y:S01]  /*47c0*/  IMAD.MOV.U32 R85, RZ, RZ, R151.reuse ;  /* 0x000000ffff557224 */ /* 0x100fe200078e0097 */
[-C--:B------:R-:W-:Y:S01]  /*47d0*/  MOV R41, R151.reuse ;  /* 0x0000009700297202 */ /* 0x080fe20000000f00 */
[----:B------:R-:W-:Y:S02]  /*47e0*/  IMAD.MOV.U32 R45, RZ, RZ, R151 ;  /* 0x000000ffff2d7224 */ /* 0x000fe400078e0097 */
[----:B------:R-:W-:Y:S01]  /*47f0*/  FADD.FTZ R40, R34, R35 ;  /* 0x0000002322287221 */ /* 0x000fe20000010000 */
[--C-:B------:R-:W-:Y:S01]  /*4800*/  IMAD.MOV.U32 R43, RZ, RZ, R151.reuse ;  /* 0x000000ffff2b7224 */ /* 0x100fe200078e0097 */
[----:B------:R-:W-:Y:S01]  /*4810*/  MOV R32, R151 ;  /* 0x0000009700207202 */ /* 0x000fe20000000f00 */
[----:B-1----:R1:W2:Y:S01]  /*4820*/  MUFU.EX2 R0, R39 ;  /* 0x0000002700007308 */ /* 0x0022a20000000800 */
[----:B------:R-:W-:Y:S01]  /*4830*/  FADD.FTZ R35, R33, R40 ;  /* 0x0000002821237221 */ /* 0x000fe20000010000 */
[----:B---3--:R-:W-:Y:S01]  /*4840*/  F2FP.BF16.F32.PACK_AB R197, R38, R37 ;  /* 0x0000002526c5723e */ /* 0x008fe200000010ff */
[----:B------:R-:W-:-:S02]  /*4850*/  IMAD.MOV.U32 R34, RZ, RZ, R151 ;  /* 0x000000ffff227224 */ /* 0x000fc400078e0097 */
[----:B------:R-:W-:-:S03]  /*4860*/  IMAD.MOV.U32 R33, RZ, RZ, R151 ;  /* 0x000000ffff217224 */ /* 0x000fc600078e0097 */
[----:B------:R-:W3:Y:S01]  /*4870*/  MUFU.EX2 R97, R97 ;  /* 0x0000006100617308 */ /* 0x000ee20000000800 */
[----:B-1----:R-:W-:Y:S01]  /*4880*/  FADD.FTZ R39, R89, R20 ;  /* 0x0000001459277221 */ /* 0x002fe20000010000 */
[----:B------:R-:W-:Y:S01]  /*4890*/  FADD.FTZ R20, R36, R35 ;  /* 0x0000002324147221 */ /* 0x000fe20000010000 */
[----:B------:R-:W-:Y:S02]  /*48a0*/  IMAD.MOV.U32 R36, RZ, RZ, R151 ;  /* 0x000000ffff247224 */ /* 0x000fe400078e0097 */
[C---:B------:R-:W-:Y:S01]  /*48b0*/  FADD.FTZ R42, R198.reuse, R39 ;  /* 0x00000027c62a7221 */ /* 0x040fe20000010000 */
[----:B------:R-:W-:Y:S01]  /*48c0*/  FADD.FTZ R35, R37, R20 ;  /* 0x0000001425237221 */ /* 0x000fe20000010000 */
[----:B------:R-:W-:Y:S01]  /*48d0*/  F2FP.BF16.F32.PACK_AB R198, R198, R89 ;  /* 0x00000059c6c6723e */ /* 0x000fe200000010ff */
[----:B------:R-:W-:Y:S01]  /*48e0*/  MUFU.EX2 R3, R3 ;  /* 0x0000000300037308 */ /* 0x000fe20000000800 */
[----:B------:R-:W-:Y:S01]  /*48f0*/  FADD.FTZ R39, R93, R42 ;  /* 0x0000002a5d277221 */ /* 0x000fe20000010000 */
[----:B------:R-:W-:Y:S01]  /*4900*/  FADD.FTZ R20, R38, R35 ;  /* 0x0000002326147221 */ /* 0x000fe20000010000 */
[----:B--2---:R-:W-:Y:S01]  /*4910*/  F2FP.BF16.F32.PACK_AB R199, R0, R25 ;  /* 0x0000001900c7723e */ /* 0x004fe200000010ff */
[----:B------:R-:W-:-:S02]  /*4920*/  IMAD.MOV.U32 R37, RZ, RZ, R151 ;  /* 0x000000ffff257224 */ /* 0x000fc400078e0097 */
[C---:B------:R-:W-:Y:S01]  /*4930*/  FADD.FTZ R42, R192.reuse, R39 ;  /* 0x00000027c02a7221 */ /* 0x040fe20000010000 */
[----:B------:R-:W-:Y:S01]  /*4940*/  F2FP.BF16.F32.PACK_AB R192, R192, R93 ;  /* 0x0000005dc0c0723e */ /* 0x000fe200000010ff */
[--C-:B------:R-:W-:Y:S01]  /*4950*/  IMAD.MOV.U32 R93, RZ, RZ, R151.reuse ;  /* 0x000000ffff5d7224 */ /* 0x100fe200078e0097 */
[----:B------:R-:W1:Y:S01]  /*4960*/  MUFU.EX2 R24, R24 ;  /* 0x0000001800187308 */ /* 0x000e620000000800 */
[----:B---3--:R-:W-:Y:S01]  /*4970*/  FADD.FTZ R35, R97, R42 ;  /* 0x0000002a61237221 */ /* 0x008fe20000010000 */
[-C--:B------:R-:W-:Y:S01]  /*4980*/  MOV R89, R151.reuse ;  /* 0x0000009700597202 */ /* 0x080fe20000000f00 */
[----:B------:R-:W-:Y:S01]  /*4990*/  IMAD.MOV.U32 R39, RZ, RZ, R151 ;  /* 0x000000ffff277224 */ /* 0x000fe200078e0097 */
[----:B------:R-:W-:-:S04]  /*49a0*/  MOV R38, R151 ;  /* 0x0000009700267202 */ /* 0x000fc80000000f00 */
[----:B------:R2:W3:Y:S08]  /*49b0*/  MUFU.EX2 R40, R27 ;  /* 0x0000001b00287308 */ /* 0x0004f00000000800 */
[----:B------:R-:W4:Y:S01]  /*49c0*/  MUFU.EX2 R29, R29 ;  /* 0x0000001d001d7308 */ /* 0x000f220000000800 */
[----:B--2---:R-:W-:Y:S01]  /*49d0*/  FADD.FTZ R27, R25, R20 ;  /* 0x00000014191b7221 */ /* 0x004fe20000010000 */
[C---:B-1----:R-:W-:Y:S01]  /*49e0*/  FADD.FTZ R20, R24.reuse, R35 ;  /* 0x0000002318147221 */ /* 0x042fe20000010000 */
[----:B------:R-:W-:Y:S01]  /*49f0*/  F2FP.BF16.F32.PACK_AB R194, R24, R97 ;  /* 0x0000006118c2723e */ /* 0x000fe200000010ff */
[----:B------:R-:W-:-:S02]  /*4a00*/  IMAD.MOV.U32 R97, RZ, RZ, R151 ;  /* 0x000000ffff617224 */ /* 0x000fc400078e0097 */
[----:B------:R-:W-:Y:S01]  /*4a10*/  FADD.FTZ R44, R0, R27 ;  /* 0x0000001b002c7221 */ /* 0x000fe20000010000 */
[----:B------:R-:W-:Y:S01]  /*4a20*/  IMAD.MOV.U32 R0, RZ, RZ, 0x3f800000 ;  /* 0x3f800000ff007424 */ /* 0x000fe200078e00ff */
[----:B------:R-:W-:Y:S01]  /*4a30*/  MOV R35, R151 ;  /* 0x0000009700237202 */ /* 0x000fe20000000f00 */
[----:B------:R1:W2:Y:S01]  /*4a40*/  MUFU.EX2 R42, R31 ;  /* 0x0000001f002a7308 */ /* 0x0002a20000000800 */
[----:B------:R-:W-:Y:S01]  /*4a50*/  FADD.FTZ R27, R3, R44 ;  /* 0x0000002c031b7221 */ /* 0x000fe20000010000 */
[C---:B---3--:R-:W-:Y:S01]  /*4a60*/  F2FP.BF16.F32.PACK_AB R193, R40.reuse, R3 ;  /* 0x0000000328c1723e */ /* 0x048fe200000010ff */
[----:B------:R-:W-:Y:S01]  /*4a70*/  IMAD.MOV.U32 R3, RZ, RZ, 0x3f800000 ;  /* 0x3f800000ff037424 */ /* 0x000fe200078e00ff */
[----:B------:R-:W-:Y:S01]  /*4a80*/  MOV R44, R151 ;  /* 0x00000097002c7202 */ /* 0x000fe20000000f00 */
[----:B------:R-:W-:Y:S01]  /*4a90*/  FADD.FTZ R24, R40, R27 ;  /* 0x0000001b28187221 */ /* 0x000fe20000010000 */
[--C-:B------:R-:W-:Y:S02]  /*4aa0*/  IMAD.MOV.U32 R40, RZ, RZ, R151.reuse ;  /* 0x000000ffff287224 */ /* 0x100fe400078e0097 */
[----:B------:R-:W-:-:S02]  /*4ab0*/  IMAD.MOV.U32 R27, RZ, RZ, R151 ;  /* 0x000000ffff1b7224 */ /* 0x000fc400078e0097 */
[----:B----4-:R-:W-:Y:S01]  /*4ac0*/  FADD.FTZ R19, R29, R24 ;  /* 0x000000181d137221 */ /* 0x010fe20000010000 */
[--C-:B-1----:R-:W-:Y:S02]  /*4ad0*/  IMAD.MOV.U32 R31, RZ, RZ, R151.reuse ;  /* 0x000000ffff1f7224 */ /* 0x102fe400078e0097 */
[--C-:B------:R-:W-:Y:S02]  /*4ae0*/  IMAD.MOV.U32 R25, RZ, RZ, R151.reuse ;  /* 0x000000ffff197224 */ /* 0x100fe400078e0097 */
[----:B------:R-:W-:Y:S02]  /*4af0*/  IMAD.MOV.U32 R24, RZ, RZ, R151 ;  /* 0x000000ffff187224 */ /* 0x000fe400078e0097 */
[C---:B--2---:R-:W-:Y:S01]  /*4b00*/  FADD.FTZ R19, R42.reuse, R19 ;  /* 0x000000132a137221 */ /* 0x044fe20000010000 */
[----:B------:R-:W-:Y:S01]  /*4b10*/  F2FP.BF16.F32.PACK_AB R195, R42, R29 ;  /* 0x0000001d2ac3723e */ /* 0x000fe200000010ff */
[----:B------:R-:W-:Y:S01]  /*4b20*/  IMAD.MOV.U32 R42, RZ, RZ, R151 ;  /* 0x000000ffff2a7224 */ /* 0x000fe200078e0097 */
[----:B------:R-:W-:Y:S01]  /*4b30*/  MOV R29, R151 ;  /* 0x00000097001d7202 */ /* 0x000fe20000000f00 */
[----:B------:R-:W-:Y:S06]  /*4b40*/  @!P2 BRA `(.L_x_15) ;  /* 0x0000003c0098a947 */ /* 0x000fec0003800000 */
[----:B------:R-:W-:Y:S01]  /*4b50*/  R2UR UR60, R18 ;  /* 0x00000000123c72ca */ /* 0x000fe200000e0000 */
[----:B------:R-:W-:Y:S01]  /*4b60*/  IMAD.MOV.U32 R221, RZ, RZ, R4 ;  /* 0x000000ffffdd7224 */ /* 0x000fe200078e0004 */
[----:B------:R-:W-:Y:S01]  /*4b70*/  IADD3 R220, R152, -0x2, RZ ;  /* 0xfffffffe98dc7810 */ /* 0x000fe20007ffe0ff */
[----:B------:R-:W-:Y:S01]  /*4b80*/  IMAD.MOV.U32 R222, RZ, RZ, R5 ;  /* 0x000000ffffde7224 */ /* 0x000fe200078e0005 */
[----:B------:R-:W-:Y:S02]  /*4b90*/  MOV R0, 0x3f800000 ;  /* 0x3f80000000007802 */ /* 0x000fe40000000f00 */
[----:B------:R-:W-:Y:S02]  /*4ba0*/  CS2R R150, SRZ ;  /* 0x0000000000967805 */ /* 0x000fe4000001ff00 */
[----:B------:R-:W-:Y:S02]  /*4bb0*/  CS2R R146, SRZ ;  /* 0x0000000000927805 */ /* 0x000fe4000001ff00 */
[----:B------:R-:W-:-:S02]  /*4bc0*/  CS2R R142, SRZ ;  /* 0x00000000008e7805 */ /* 0x000fc4000001ff00 */
[----:B------:R-:W-:Y:S02]  /*4bd0*/  CS2R R138, SRZ ;  /* 0x00000000008a7805 */ /* 0x000fe4000001ff00 */
[----:B------:R-:W-:Y:S02]  /*4be0*/  CS2R R134, SRZ ;  /* 0x0000000000867805 */ /* 0x000fe4000001ff00 */
[----:B------:R-:W-:Y:S02]  /*4bf0*/  CS2R R130, SRZ ;  /* 0x0000000000827805 */ /* 0x000fe4000001ff00 */
        /* <DEDUP_REMOVED lines=57> */
[----:B------:R-:W-:Y:S01]  /*4f90*/  CS2R R24, SRZ ;  /* 0x0000000000187805 */ /* 0x000fe2000001ff00 */
[----:B------:R-:W-:-:S06]  /*4fa0*/  UMOV UR37, UR38 ;  /* 0x0000002600257c82 */ /* 0x000fcc0008000000 */
.L_x_24:
[----:B------:R-:W-:-:S04]  /*4fb0*/  UIADD3 UR4, UR37, 0x1, URZ ;  /* 0x0000000125047890 */ /* 0x000fc8000fffe03f */
[----:B------:R-:W-:-:S04]  /*4fc0*/  UISETP.NE.AND UP0, UPT, UR4, 0x2, UPT ;  /* 0x000000020400788c */ /* 0x000fc8000bf05270 */
[----:B------:R-:W-:Y:S02]  /*4fd0*/  USEL UR5, URZ, 0x1, UP0 ;  /* 0x000000013f057887 */ /* 0x000fe40008000000 */
[----:B------:R-:W-:Y:S02]  /*4fe0*/  USEL UR38, UR4, URZ, UP0 ;  /* 0x0000003f04267287 */ /* 0x000fe40008000000 */
[----:B------:R-:W-:-:S06]  /*4ff0*/  ULOP3.LUT UR4, UR60, UR5, URZ, 0x3c, !UPT ;  /* 0x000000053c047292 */ /* 0x000fcc000f8e3c3f */
[----:B------:R-:W-:Y:S01]  /*5000*/  IMAD.U32 R18, RZ, RZ, UR4 ;  /* 0x00000004ff127e24 */ /* 0x000fe2000f8e00ff */
[----:B------:R-:W-:Y:S06]  /*5010*/  @!P0 BRA `(.L_x_16) ;  /* 0x0000000000048947 */ /* 0x000fec0003800000 */
[----:B------:R-:W-:Y:S01]  /*5020*/  BPT.TRAP 0x1 ;  /* 0x000000040000795c */ /* 0x000fe20000300000 */
.L_x_16:
[----:B------:R-:W-:Y:S01]  /*5030*/  R2UR UR4, R18 ;  /* 0x00000000120472ca */ /* 0x000fe200000e0000 */
[----:B------:R-:W-:-:S12]  /*5040*/  ULEA UR39, UR38, UR61, 0x3 ;  /* 0x0000003d26277291 */ /* 0x000fd8000f8e183f */
[----:B------:R-:W-:-:S05]  /*5050*/  IMAD.U32 R2, RZ, RZ, UR4 ;  /* 0x00000004ff027e24 */ /* 0x000fca000f8e00ff */
[----:B------:R-:W-:-:S04]  /*5060*/  SHF.L.U32 R2, R2, 0x1f, RZ ;  /* 0x0000001f02027819 */ /* 0x000fc800000006ff */
[----:B------:R1:W2:Y:S01]  /*5070*/  SYNCS.PHASECHK.TRANS64.TRYWAIT P2, [UR39+0x38830], R2 ;  /* 0x03883002ff0075a7 */ /* 0x0002a20008040167 */
[----:B------:R-:W-:Y:S05]  /*5080*/  @!P0 BRA `(.L_x_17) ;  /* 0x0000000000048947 */ /* 0x000fea0003800000 */
[----:B------:R-:W-:Y:S01]  /*5090*/  BPT.TRAP 0x1 ;  /* 0x000000040000795c */ /* 0x000fe20000300000 */
.L_x_17:
[----:B--2---:R-:W-:Y:S05]  /*50a0*/  @P2 BRA `(.L_x_18) ;  /* 0x0000000000082947 */ /* 0x004fea0003800000 */
[----:B------:R-:W2:Y:S02]  /*50b0*/  SYNCS.PHASECHK.TRANS64.TRYWAIT P2, [UR39+0x38830], R2 ;  /* 0x03883002ff0075a7 */ /* 0x000ea40008040167 */
[----:B--2---:R-:W-:Y:S05]  /*50c0*/  @!P2 BRA `(.L_x_19) ;  /* 0x00000094007ca947 */ /* 0x004fea0003800000 */
.L_x_18:
[----:B------:R-:W-:Y:S01]  /*50d0*/  R2UR UR4, R21 ;  /* 0x00000000150472ca */ /* 0x000fe200000e0000 */
[----:B------:R-:W-:Y:S01]  /*50e0*/  WARPGROUP.ARRIVE ;  /* 0x00000000000079c5 */ /* 0x000fe20000000000 */
[----:B------:R-:W-:Y:S01]  /*50f0*/  R2UR UR10, R14 ;  /* 0x000000000e0a72ca */ /* 0x000fe200000e0000 */
[----:B------:R-:W-:Y:S01]  /*5100*/  UMOV UR59, 0x40000040 ;  /* 0x40000040003b7882 */ /* 0x000fe20000000000 */
        /* <DEDUP_REMOVED lines=9> */
[----:B------:R-:W-:Y:S01]  /*51a0*/  UIMAD UR4, UR38, 0xa00, UR4 ;  /* 0x00000a00260478a4 */ /* 0x000fe2000f8e0204 */
[-C--:B------:R-:W-:Y:S01]  /*51b0*/  FMUL.FTZ R24, R24, R3.reuse ;  /* 0x0000000318187220 */ /* 0x080fe20000410000 */
[----:B------:R-:W-:Y:S01]  /*51c0*/  UMOV UR56, UR10 ;  /* 0x0000000a00387c82 */ /* 0x000fe20008000000 */
[----:B------:R-:W-:Y:S01]  /*51d0*/  UMOV UR43, 0x40000040 ;  /* 0x40000040002b7882 */ /* 0x000fe20000000000 */
[----:B------:R-:W-:Y:S01]  /*51e0*/  UMOV UR57, UR11 ;  /* 0x0000000b00397c82 */ /* 0x000fe20008000000 */
[----:B------:R-:W-:Y:S01]  /*51f0*/  UIADD3 UR5, UR4, 0x80, URZ ;  /* 0x0000008004057890 */ /* 0x000fe2000fffe03f */
[-C--:B------:R-:W-:Y:S01]  /*5200*/  FMUL.FTZ R25, R25, R3.reuse ;  /* 0x0000000319197220 */ /* 0x080fe20000410000 */
[----:B------:R-:W-:Y:S01]  /*5210*/  UMOV UR58, UR4 ;  /* 0x00000004003a7c82 */ /* 0x000fe20008000000 */
[----:B------:R-:W-:Y:S01]  /*5220*/  UIADD3 UR6, UR4, 0x100, URZ ;  /* 0x0000010004067890 */ /* 0x000fe2000fffe03f */
[----:B------:R-:W-:Y:S01]  /*5230*/  HGMMA.64x16x16.F32.BF16 R184, gdesc[UR56], RZ, !UPT, gsb0 ;  /* 0x0020000038b879f0 */ /* 0x000fe2000c0018ff */
[----:B------:R-:W-:Y:S01]  /*5240*/  UMOV UR56, UR10 ;  /* 0x0000000a00387c82 */ /* 0x000fe20008000000 */
[----:B------:R-:W-:Y:S01]  /*5250*/  UMOV UR57, UR11 ;  /* 0x0000000b00397c82 */ /* 0x000fe20008000000 */
[----:B------:R-:W-:Y:S01]  /*5260*/  UMOV UR58, UR5 ;  /* 0x00000005003a7c82 */ /* 0x000fe20008000000 */
[----:B------:R-:W-:Y:S01]  /*5270*/  UMOV UR59, 0x40000040 ;  /* 0x40000040003b7882 */ /* 0x000fe20000000000 */
[----:B------:R-:W-:Y:S01]  /*5280*/  UIADD3 UR5, UR4, 0x180, URZ ;  /* 0x0000018004057890 */ /* 0x000fe2000fffe03f */
[-C--:B------:R-:W-:Y:S01]  /*5290*/  FMUL.FTZ R28, R28, R3.reuse ;  /* 0x000000031c1c7220 */ /* 0x080fe20000410000 */
        /* <DEDUP_REMOVED lines=12> */
[----:B------:R-:W-:Y:S01]  /*5360*/  UMOV UR47, 0x40000040 ;  /* 0x40000040002f7882 */ /* 0x000fe20000000000 */
[----:B------:R-:W-:Y:S01]  /*5370*/  UIADD3 UR50, UR4, 0x782, URZ ;  /* 0x0000078204327890 */ /* 0x000fe2000fffe03f */
[-C--:B------:R-:W-:Y:S01]  /*5380*/  FMUL.FTZ R41, R41, R3.reuse ;  /* 0x0000000329297220 */ /* 0x080fe20000410000 */
[----:B------:R-:W-:Y:S01]  /*5390*/  UMOV UR51, 0x40000040 ;  /* 0x4000004000337882 */ /* 0x000fe20000000000 */
[----:B------:R-:W-:Y:S01]  /*53a0*/  UIADD3 UR54, UR4, 0x784, URZ ;  /* 0x0000078404367890 */ /* 0x000fe2000fffe03f */
[-C--:B------:R-:W-:Y:S01]  /*53b0*/  FMUL.FTZ R44, R44, R3.reuse ;  /* 0x000000032c2c7220 */ /* 0x080fe20000410000 */
[----:B------:R-:W-:Y:S01]  /*53c0*/  UMOV UR55, 0x40000040 ;  /* 0x4000004000377882 */ /* 0x000fe20000000000 */
[----:B------:R-:W-:Y:S01]  /*53d0*/  UMOV UR7, 0x40000040 ;  /* 0x4000004000077882 */ /* 0x000fe20000000000 */
[-C--:B------:R-:W-:Y:S01]  /*53e0*/  FMUL.FTZ R45, R45, R3.reuse ;  /* 0x000000032d2d7220 */ /* 0x080fe20000410000 */
        /* <DEDUP_REMOVED lines=23> */
[----:B------:R-:W-:Y:S01]  /*5560*/  FMUL.FTZ R93, R93, R3 ;  /* 0x000000035d5d7220 */ /* 0x000fe20000410000 */
[----:B------:R-:W-:-:S02]  /*5570*/  WARPGROUP.DEPBAR.LE gsb0, 0x0 ;  /* 0x00008000000079c5 */ /* 0x000fc40000010000 */
[----:B------:R-:W-:Y:S01]  /*5580*/  WARPGROUP.ARRIVE ;  /* 0x00000000000079c5 */ /* 0x000fe20000000000 */
[-C--:B------:R-:W-:Y:S01]  /*5590*/  FMUL.FTZ R96, R96, R3.reuse ;  /* 0x0000000360607220 */ /* 0x080fe20000410000 */
[-C--:B------:R-:W-:Y:S01]  /*55a0*/  FMUL.FTZ R97, R97, R3.reuse ;  /* 0x0000000361617220 */ /* 0x080fe20000410000 */
[-C--:B------:R-:W-:Y:S01]  /*55b0*/  FMUL.FTZ R100, R100, R3.reuse ;  /* 0x0000000364647220 */ /* 0x080fe20000410000 */
[-C--:B------:R-:W-:Y:S01]  /*55c0*/  FMUL.FTZ R101, R101, R3.reuse ;  /* 0x0000000365657220 */ /* 0x080fe20000410000 */
[-C--:B------:R-:W-:Y:S01]  /*55d0*/  FMUL.FTZ R104, R104, R3.reuse ;  /* 0x0000000368687220 */ /* 0x080fe20000410000 */
[----:B------:R-:W-:Y:S01]  /*55e0*/  HGMMA.64x16x16.F32.BF16 R176, gdesc[UR56], RZ, !UPT, gsb0 ;  /* 0x0020000038b079f0 */ /* 0x000fe2000c0018ff */
[----:B------:R-:W-:Y:S01]  /*55f0*/  UMOV UR56, UR10 ;  /* 0x0000000a00387c82 */ /* 0x000fe20008000000 */
[----:B------:R-:W-:Y:S01]  /*5600*/  UMOV UR57, UR11 ;  /* 0x0000000b00397c82 */ /* 0x000fe20008000000 */
[----:B------:R-:W-:Y:S01]  /*5610*/  UMOV UR58, UR6 ;  /* 0x00000006003a7c82 */ /* 0x000fe20008000000 */
[----:B------:R-:W-:Y:S01]  /*5620*/  UMOV UR59, 0x40000040 ;  /* 0x40000040003b7882 */ /* 0x000fe20000000000 */
[----:B------:R-:W-:Y:S01]  /*5630*/  UIADD3 UR6, UR4, 0x200, URZ ;  /* 0x0000020004067890 */ /* 0x000fe2000fffe03f */
        /* <DEDUP_REMOVED lines=96> */
[----:B------:R-:W-:-:S06]  /*5c40*/  WARPGROUP.ARRIVE ;  /* 0x00000000000079c5 */ /* 0x000fcc0000000000 */
[----:B------:R-:W-:Y:S01]  /*5c50*/  HGMMA.64x16x16.F32.BF16 R160, gdesc[UR56], RZ, !UPT, gsb0 ;  /* 0x0020000038a079f0 */ /* 0x000fe2000c0018ff */
[----:B------:R-:W-:Y:S01]  /*5c60*/  UMOV UR56, UR10 ;  /* 0x0000000a00387c82 */ /* 0x000fe20008000000 */
[----:B------:R-:W-:Y:S01]  /*5c70*/  UMOV UR57, UR11 ;  /* 0x0000000b00397c82 */ /* 0x000fe20008000000 */
[----:B------:R-:W-:Y:S01]  /*5c80*/  UMOV UR58, UR6 ;  /* 0x00000006003a7c82 */ /* 0x000fe20008000000 */
[----:B------:R-:W-:Y:S01]  /*5c90*/  UMOV UR59, 0x40000040 ;  /* 0x40000040003b7882 */ /* 0x000fe20000000000 */
[----:B------:R-:W-:Y:S01]  /*5ca0*/  UIADD3 UR6, UR4, 0x102, URZ ;  /* 0x0000010204067890 */ /* 0x000fe2000fffe03f */
[----:B------:R-:W-:Y:S02]  /*5cb0*/  R2UR UR10, R8 ;  /* 0x00000000080a72ca */ /* 0x000fe400000e0000 */
[----:B------:R-:W-:Y:S01]  /*5cc0*/  R2UR UR11, R9 ;  /* 0x00000000090b72ca */ /* 0x000fe200000e0000 */
        /* <DEDUP_REMOVED lines=14> */
[----:B------:R-:W-:Y:S01]  /*5db0*/  UIADD3 UR5, UR4, 0x182, URZ ;  /* 0x0000018204057890 */ /* 0x000fe2000fffe03f */
        /* <DEDUP_REMOVED lines=106> */
[----:B------:R-:W-:Y:S01]  /*6460*/  UMOV UR11, 0x40000040 ;  /* 0x40000040000b7882 */ /* 0x000fe20000000000 */
[----:B------:R-:W-:Y:S01]  /*6470*/  UIADD3 UR6, UR4, 0x380, URZ ;  /* 0x0000038004067890 */ /* 0x000fe2000fffe03f */
        /* <DEDUP_REMOVED lines=32> */
[----:B------:R-:W-:Y:S02]  /*6680*/  UIADD3 UR10, UR4, 0x906, URZ ;  /* 0x00000906040a7890 */ /* 0x000fe4000fffe03f */
        /* <DEDUP_REMOVED lines=28> */
[----:B------:R-:W-:Y:S02]  /*6850*/  R2UR UR14, R6 ;  /* 0x00000000060e72ca */ /* 0x000fe400000e0000 */
[----:B------:R-:W-:-:S11]  /*6860*/  R2UR UR15, R7 ;  /* 0x00000000070f72ca */ /* 0x000fd600000e0000 */
[----:B------:R-:W-:Y:S02]  /*6870*/  UMOV UR56, UR14 ;  /* 0x0000000e00387c82 */ /* 0x000fe40008000000 */
[----:B------:R-:W-:Y:S01]  /*6880*/  UMOV UR57, UR15 ;  /* 0x0000000f00397c82 */ /* 0x000fe20008000000 */
        /* <DEDUP_REMOVED lines=239> */
[----:B------:R-:W-:-:S03]  /*7780*/  UIADD3 UR6, UR4, 0x886, URZ ;  /* 0x0000088604067890 */ /* 0x000fc6000fffe03f */
[----:B------:R-:W-:Y:S01]  /*7790*/  UMOV UR4, UR14 ;  /* 0x0000000e00047c82 */ /* 0x000fe20008000000 */
[----:B------:R-:W-:Y:S02]  /*77a0*/  WARPGROUP.DEPBAR.LE gsb0, 0x0 ;  /* 0x00008000000079c5 */ /* 0x000fe40000010000 */
[----:B------:R-:W-:-:S06]  /*77b0*/  WARPGROUP.ARRIVE ;  /* 0x00000000000079c5 */ /* 0x000fcc0000000000 */
[----:B------:R-:W-:Y:S03]  /*77c0*/  HGMMA.64x16x16.F32.BF16 R152, gdesc[UR52], R152, gsb0 ;  /* 0x00200000349879f0 */ /* 0x000fe60008001898 */
        /* <DEDUP_REMOVED lines=26> */
[----:B------:R-:W-:Y:S02]  /*7970*/  WARPGROUP.DEPBAR.LE gsb0, 0x0 ;  /* 0x00008000000079c5 */ /* 0x000fe40000010000 */
[----:B------:R-:W-:-:S06]  /*7980*/  WARPGROUP.ARRIVE ;  /* 0x00000000000079c5 */ /* 0x000fcc0000000000 */
[----:B------:R-:W-:Y:S03]  /*7990*/  HGMMA.64x16x16.F32.BF16 R152, gdesc[UR4], R152, gsb0 ;  /* 0x00200000049879f0 */ /* 0x000fe60008001898 */
[----:B------:R-:W-:Y:S02]  /*79a0*/  WARPGROUP.DEPBAR.LE gsb0, 0x0 ;  /* 0x00008000000079c5 */ /* 0x000fe40000010000 */
[----:B------:R-:W-:Y:S05]  /*79b0*/  @!P0 BRA `(.L_x_20) ;  /* 0x0000000000048947 */ /* 0x000fea0003800000 */
[----:B------:R-:W-:Y:S01]  /*79c0*/  BPT.TRAP 0x1 ;  /* 0x000000040000795c */ /* 0x000fe20000300000 */
.L_x_20:
[----:B------:R-:W-:Y:S01]  /*79d0*/  ULEA UR5, UR37, UR61, 0x3 ;  /* 0x0000003d25057291 */ /* 0x000fe2000f8e183f */
[----:B------:R-:W-:-:S04]  /*79e0*/  MOV R0, UR60 ;  /* 0x0000003c00007c02 */ /* 0x000fc80008000f00 */
[----:B------:R-:W-:-:S04]  /*79f0*/  SHF.L.U32 R0, R0, 0x1f, RZ ;  /* 0x0000001f00007819 */ /* 0x000fc800000006ff */
[----:B------:R3:W4:Y:S01]  /*7a00*/  SYNCS.PHASECHK.TRANS64.TRYWAIT P2, [UR5+0x38850], R0 ;  /* 0x03885000ff0075a7 */ /* 0x0007220008040145 */
[----:B------:R-:W-:Y:S05]  /*7a10*/  @!P0 BRA `(.L_x_21) ;  /* 0x0000000000048947 */ /* 0x000fea0003800000 */
[----:B------:R-:W-:Y:S01]  /*7a20*/  BPT.TRAP 0x1 ;  /* 0x000000040000795c */ /* 0x000fe20000300000 */
.L_x_21:
[----:B----4-:R-:W-:Y:S05]  /*7a30*/  @P2 BRA `(.L_x_22) ;  /* 0x0000000000082947 */ /* 0x010fea0003800000 */
[----:B------:R-:W4:Y:S02]  /*7a40*/  SYNCS.PHASECHK.TRANS64.TRYWAIT P2, [UR5+0x38850], R0 ;  /* 0x03885000ff0075a7 */ /* 0x000f240008040145 */
[----:B----4-:R-:W-:Y:S05]  /*7a50*/  @!P2 BRA `(.L_x_23) ;  /* 0x0000006c0030a947 */ /* 0x010fea0003800000 */
.L_x_22:
[----:B------:R-:W-:Y:S01]  /*7a60*/  UIADD3 UR4, UR61, 0x400, URZ ;  /* 0x000004003d047890 */ /* 0x000fe2000fffe03f */
[----:B------:R-:W-:Y:S01]  /*7a70*/  WARPGROUP.ARRIVE ;  /* 0x00000000000079c5 */ /* 0x000fe20000000000 */
[----:B------:R-:W-:Y:S01]  /*7a80*/  UMOV UR7, 0x40000040 ;  /* 0x4000004000077882 */ /* 0x000fe20000000000 */
[----:B---34-:R-:W-:Y:S01]  /*7a90*/  FMNMX.FTZ R0, R184, R222, !PT ;  /* 0x000000deb8007209 */ /* 0x018fe20007810000 */
[----:B------:R-:W-:Y:S01]  /*7aa0*/  USHF.R.U32.HI UR4, URZ, 0x4, UR4 ;  /* 0x000000043f047899 */ /* 0x000fe20008011604 */
[----:B-12---:R-:W1:Y:S01]  /*7ab0*/  LDC R2, c[0x0][0x988] ;  /* 0x00026200ff027b82 */ /* 0x006e620000000800 */
[C---:B------:R-:W-:Y:S01]  /*7ac0*/  ISETP.GT.AND P2, PT, R220.reuse, RZ, PT ;  /* 0x000000ffdc00720c */ /* 0x040fe20003f44270 */
[----:B------:R-:W-:Y:S01]  /*7ad0*/  VIADD R220, R220, 0xffffffff ;  /* 0xffffffffdcdc7836 */ /* 0x000fe20000000000 */
[----:B------:R-:W-:Y:S01]  /*7ae0*/  ULOP3.LUT UR4, UR4, 0x3fff, URZ, 0xc0, !UPT ;  /* 0x00003fff04047892 */ /* 0x000fe2000f8ec03f */
[----:B------:R-:W-:Y:S02]  /*7af0*/  FMNMX.FTZ R3, R185, R0, !PT ;  /* 0x00000000b9037209 */ /* 0x000fe40007810000 */
[----:B------:R-:W-:Y:S01]  /*7b00*/  R2UR UR60, R18 ;  /* 0x00000000123c72ca */ /* 0x000fe200000e0000 */
[----:B------:R-:W-:Y:S01]  /*7b10*/  ULOP3.LUT UR4, UR4, 0x2800000, URZ, 0xfc, !UPT ;  /* 0x0280000004047892 */ /* 0x000fe2000f8efc3f */
[----:B------:R-:W-:-:S03]  /*7b20*/  FMNMX.FTZ R0, R188, R3, !PT ;  /* 0x00000003bc007209 */ /* 0x000fc60007810000 */
[----:B------:R-:W-:Y:S01]  /*7b30*/  UIMAD UR4, UR37, 0xa00, UR4 ;  /* 0x00000a00250478a4 */ /* 0x000fe2000f8e0204 */
[----:B------:R-:W-:Y:S02]  /*7b40*/  FMNMX.FTZ R3, R189, R0, !PT ;  /* 0x00000000bd037209 */ /* 0x000fe40007810000 */
[----:B------:R-:W-:Y:S02]  /*7b50*/  UMOV UR37, UR38 ;  /* 0x0000002600257c82 */ /* 0x000fe40008000000 */
[----:B------:R-:W-:Y:S02]  /*7b60*/  FMNMX.FTZ R0, R176, R3, !PT ;  /* 0x00000003b0007209 */ /* 0x000fe40007810000 */
[----:B------:R-:W-:Y:S02]  /*7b70*/  UMOV UR6, UR4 ;  /* 0x0000000400067c82 */ /* 0x000fe40008000000 */
[----:B------:R-:W-:Y:S01]  /*7b80*/  HGMMA.64x256x16.F32.BF16 R24, R208, gdesc[UR4].tnspB, R24, gsb0 ;  /* 0x43e00004d0187df0 */ /* 0x000fe20008001818 */
[----:B------:R-:W-:Y:S01]  /*7b90*/  UIADD3 UR6, UR4, 0x80, URZ ;  /* 0x0000008004067890 */ /* 0x000fe2000fffe03f */
[----:B------:R-:W-:Y:S01]  /*7ba0*/  FMNMX.FTZ R3, R177, R0, !PT ;  /* 0x00000000b1037209 */ /* 0x000fe20007810000 */
[----:B------:R-:W-:-:S03]  /*7bb0*/  UMOV UR7, 0x40000040 ;  /* 0x4000004000077882 */ /* 0x000fc60000000000 */
[----:B------:R-:W-:-:S04]  /*7bc0*/  FMNMX.FTZ R0, R180, R3, !PT ;  /* 0x00000003b4007209 */ /* 0x000fc80007810000 */
        /* <DEDUP_REMOVED lines=12> */
[----:B------:R-:W-:Y:S02]  /*7c90*/  FMNMX.FTZ R4, R157, R0, !PT ;  /* 0x000000009d047209 */ /* 0x000fe40007810000 */
[----:B------:R-:W-:-:S03]  /*7ca0*/  FMNMX.FTZ R0, R186, R221, !PT ;  /* 0x000000ddba007209 */ /* 0x000fc60007810000 */
[----:B------:R-:W2:Y:S01]  /*7cb0*/  SHFL.BFLY PT, R3, R4, 0x2, 0x1f ;  /* 0x0c401f0004037f89 */ /* 0x000ea200000e0000 */
[----:B------:R-:W-:Y:S02]  /*7cc0*/  WARPGROUP.DEPBAR.LE gsb0, 0x0 ;  /* 0x00008000000079c5 */ /* 0x000fe40000010000 */
[----:B------:R-:W-:-:S06]  /*7cd0*/  WARPGROUP.ARRIVE ;  /* 0x00000000000079c5 */ /* 0x000fcc0000000000 */
[----:B------:R-:W-:Y:S01]  /*7ce0*/  HGMMA.64x256x16.F32.BF16 R24, R204, gdesc[UR4].tnspB, R24, gsb0 ;  /* 0x43e00004cc187df0 */ /* 0x000fe20008001818 */
[----:B------:R-:W-:Y:S01]  /*7cf0*/  UIADD3 UR6, UR4, 0x100, URZ ;  /* 0x0000010004067890 */ /* 0x000fe2000fffe03f */
[----:B------:R-:W-:Y:S01]  /*7d00*/  UMOV UR7, 0x40000040 ;  /* 0x4000004000077882 */ /* 0x000fe20000000000 */
[----:B------:R-:W-:Y:S02]  /*7d10*/  WARPGROUP.DEPBAR.LE gsb0, 0x0 ;  /* 0x00008000000079c5 */ /* 0x000fe40000010000 */
[----:B------:R-:W-:-:S15]  /*7d20*/  WARPGROUP.ARRIVE ;  /* 0x00000000000079c5 */ /* 0x000fde0000000000 */
[----:B------:R-:W-:-:S08]  /*7d30*/  NOP ;  /* 0x0000000000007918 */ /* 0x000fd00000000000 */
[----:B------:R-:W-:Y:S01]  /*7d40*/  HGMMA.64x256x16.F32.BF16 R24, R200, gdesc[UR4].tnspB, R24, gsb0 ;  /* 0x43e00004c8187df0 */ /* 0x000fe20008001818 */
[----:B------:R-:W-:Y:S01]  /*7d50*/  UIADD3 UR6, UR4, 0x180, URZ ;  /* 0x0000018004067890 */ /* 0x000fe2000fffe03f */
[----:B------:R-:W-:Y:S01]  /*7d60*/  UMOV UR7, 0x40000040 ;  /* 0x4000004000077882 */ /* 0x000fe20000000000 */
[----:B------:R-:W-:Y:S01]  /*7d70*/  UIADD3 UR4, UR4, 0x200, URZ ;  /* 0x0000020004047890 */ /* 0x000fe2000fffe03f */
[----:B------:R-:W-:Y:S02]  /*7d80*/  WARPGROUP.DEPBAR.LE gsb0, 0x0 ;  /* 0x00008000000079c5 */ /* 0x000fe40000010000 */
[----:B------:R-:W-:Y:S01]  /*7d90*/  WARPGROUP.ARRIVE ;  /* 0x00000000000079c5 */ /* 0x000fe20000000000 */
[----:B--2---:R-:W-:Y:S02]  /*7da0*/  FMNMX.FTZ R200, R4, R3, !PT ;  /* 0x0000000304c87209 */ /* 0x004fe40007810000 */
[----:B------:R-:W-:-:S15]  /*7db0*/  FMNMX.FTZ R3, R187, R0, !PT ;  /* 0x00000000bb037209 */ /* 0x000fde0007810000 */
[----:B------:R-:W-:-:S04]  /*7dc0*/  NOP ;  /* 0x0000000000007918 */ /* 0x000fc80000000000 */
[----:B------:R-:W-:Y:S01]  /*7dd0*/  HGMMA.64x256x16.F32.BF16 R24, R196, gdesc[UR4].tnspB, R24, gsb0 ;  /* 0x43e00004c4187df0 */ /* 0x000fe20008001818 */
[----:B------:R-:W2:Y:S01]  /*7de0*/  SHFL.BFLY PT, R5, R200, 0x1, 0x1f ;  /* 0x0c201f00c8057f89 */ /* 0x000ea200000e0000 */
[----:B------:R-:W-:Y:S01]  /*7df0*/  UMOV UR6, UR4 ;  /* 0x0000000400067c82 */ /* 0x000fe20008000000 */
[----:B------:R-:W-:Y:S01]  /*7e00*/  UMOV UR7, 0x40000040 ;  /* 0x4000004000077882 */ /* 0x000fe20000000000 */
[----:B------:R-:W-:Y:S02]  /*7e10*/  FMNMX.FTZ R0, R190, R3, !PT ;  /* 0x00000003be007209 */ /* 0x000fe40007810000 */
[----:B--2---:R-:W-:Y:S01]  /*7e20*/  FMNMX.FTZ R5, R200, R5, !PT ;  /* 0x00000005c8057209 */ /* 0x004fe20007810000 */
[----:B------:R-:W-:Y:S02]  /*7e30*/  WARPGROUP.DEPBAR.LE gsb0, 0x0 ;  /* 0x00008000000079c5 */ /* 0x000fe40000010000 */
[----:B------:R-:W-:Y:S02]  /*7e40*/  WARPGROUP.ARRIVE ;  /* 0x00000000000079c5 */ /* 0x000fe40000000000 */
[C---:B------:R-:W-:Y:S01]  /*7e50*/  FADD.FTZ R197, -R5.reuse, R222 ;  /* 0x000000de05c57221 */ /* 0x040fe20000010100 */
[----:B-1----:R-:W-:Y:S01]  /*7e60*/  FMUL.FTZ R199, R5, R2 ;  /* 0x0000000205c77220 */ /* 0x002fe20000410000 */
[----:B------:R-:W-:-:S02]  /*7e70*/  IMAD.MOV.U32 R222, RZ, RZ, R5 ;  /* 0x000000ffffde7224 */ /* 0x000fc400078e0005 */
[----:B------:R-:W-:-:S13]  /*7e80*/  FMUL.FTZ R4, R197, R2 ;  /* 0x00000002c5047220 */ /* 0x000fda0000410000 */
[----:B------:R-:W-:Y:S01]  /*7e90*/  HGMMA.64x256x16.F32.BF16 R24, R192, gdesc[UR4].tnspB, R24, gsb0 ;  /* 0x43e00004c0187df0 */ /* 0x000fe20008001818 */
[----:B------:R-:W-:Y:S01]  /*7ea0*/  FMNMX.FTZ R197, R191, R0, !PT ;  /* 0x00000000bfc57209 */ /* 0x000fe20007810000 */
[-CC-:B------:R-:W-:Y:S01]  /*7eb0*/  FFMA.FTZ R196, R160, R2.reuse, -R199.reuse ;  /* 0x00000002a0c47223 */ /* 0x180fe200000108c7 */
[----:B------:R1:W-:Y:S01]  /*7ec0*/  MUFU.EX2 R3, R4 ;  /* 0x0000000400037308 */ /* 0x0003e20000000800 */
[-CC-:B------:R-:W-:Y:S01]  /*7ed0*/  FFMA.FTZ R160, R161, R2.reuse, -R199.reuse ;  /* 0x00000002a1a07223 */ /* 0x180fe200000108c7 */
[----:B------:R-:W-:Y:S01]  /*7ee0*/  FMNMX.FTZ R0, R178, R197, !PT ;  /* 0x000000c5b2007209 */ /* 0x000fe20007810000 */
[-CC-:B------:R-:W-:Y:S01]  /*7ef0*/  FFMA.FTZ R161, R165, R2.reuse, -R199.reuse ;  /* 0x00000002a5a17223 */ /* 0x180fe200000108c7 */
[-CC-:B------:R-:W-:Y:S01]  /*7f00*/  FFMA.FTZ R208, R184, R2.reuse, -R199.reuse ;  /* 0x00000002b8d07223 */ /* 0x180fe200000108c7 */
[--C-:B------:R-:W-:Y:S01]  /*7f10*/  FFMA.FTZ R185, R185, R2, -R199.reuse ;  /* 0x00000002b9b97223 */ /* 0x100fe200000108c7 */
[----:B------:R-:W-:Y:S01]  /*7f20*/  FMNMX.FTZ R197, R179, R0, !PT ;  /* 0x00000000b3c57209 */ /* 0x000fe20007810000 */
[-CC-:B------:R-:W-:Y:S01]  /*7f30*/  FFMA.FTZ R210, R188, R2.reuse, -R199.reuse ;  /* 0x00000002bcd27223 */ /* 0x180fe200000108c7 */
[-CC-:B------:R-:W-:Y:S01]  /*7f40*/  FFMA.FTZ R189, R189, R2.reuse, -R199.reuse ;  /* 0x00000002bdbd7223 */ /* 0x180fe200000108c7 */
[-CC-:B-1----:R-:W-:Y:S01]  /*7f50*/  FFMA.FTZ R4, R177, R2.reuse, -R199.reuse ;  /* 0x00000002b1047223 */ /* 0x182fe200000108c7 */
[----:B------:R-:W-:Y:S01]  /*7f60*/  FMNMX.FTZ R0, R182, R197, !PT ;  /* 0x000000c5b6007209 */ /* 0x000fe20007810000 */
[----:B------:R-:W1:Y:S01]  /*7f70*/  MUFU.EX2 R208, R208 ;  /* 0x000000d000d07308 */ /* 0x000e620000000800 */
[-CC-:B------:R-:W-:Y:S01]  /*7f80*/  FFMA.FTZ R198, R164, R2.reuse, -R199.reuse ;  /* 0x00000002a4c67223 */ /* 0x180fe200000108c7 */
[--C-:B------:R-:W-:Y:S01]  /*7f90*/  FFMA.FTZ R204, R176, R2, -R199.reuse ;  /* 0x00000002b0cc7223 */ /* 0x100fe200000108c7 */
[----:B------:R-:W-:Y:S01]  /*7fa0*/  FMNMX.FTZ R197, R183, R0, !PT ;  /* 0x00000000b7c57209 */ /* 0x000fe20007810000 */
[-CC-:B------:R-:W-:Y:S01]  /*7fb0*/  FFMA.FTZ R200, R168, R2.reuse, -R199.reuse ;  /* 0x00000002a8c87223 */ /* 0x180fe200000108c7 */
[-CC-:B------:R-:W-:Y:S01]  /*7fc0*/  FFMA.FTZ R206, R180, R2.reuse, -R199.reuse ;  /* 0x00000002b4ce7223 */ /* 0x180fe200000108c7 */
[-CC-:B------:R-:W-:Y:S01]  /*7fd0*/  FFMA.FTZ R181, R181, R2.reuse, -R199.reuse ;  /* 0x00000002b5b57223 */ /* 0x180fe200000108c7 */
[----:B------:R-:W-:Y:S01]  /*7fe0*/  FMNMX.FTZ R0, R170, R197, !PT ;  /* 0x000000c5aa007209 */ /* 0x000fe20007810000 */
[----:B------:R-:W2:Y:S01]  /*7ff0*/  MUFU.EX2 R185, R185 ;  /* 0x000000b900b97308 */ /* 0x000ea20000000800 */
[-CC-:B------:R-:W-:Y:S01]  /*8000*/  FFMA.FTZ R202, R172, R2.reuse, -R199.reuse ;  /* 0x00000002acca7223 */ /* 0x180fe200000108c7 */
[--C-:B------:R-:W-:Y:S01]  /*8010*/  FFMA.FTZ R169, R169, R2, -R199.reuse ;  /* 0x00000002a9a97223 */ /* 0x100fe200000108c7 */
[----:B------:R-:W-:Y:S01]  /*8020*/  FMNMX.FTZ R197, R171, R0, !PT ;  /* 0x00000000abc57209 */ /* 0x000fe20007810000 */
[-CC-:B------:R-:W-:Y:S01]  /*8030*/  FFMA.FTZ R173, R173, R2.reuse, -R199.reuse ;  /* 0x00000002adad7223 */ /* 0x180fe200000108c7 */
[-CC-:B------:R-:W-:Y:S01]  /*8040*/  FFMA.FTZ R152, R152, R2.reuse, -R199.reuse ;  /* 0x0000000298987223 */ /* 0x180fe200000108c7 */
[--C-:B------:R-:W-:Y:S01]  /*8050*/  FFMA.FTZ R153, R153, R2, -R199.reuse ;  /* 0x0000000299997223 */ /* 0x100fe200000108c7 */
[----:B------:R-:W-:Y:S01]  /*8060*/  FMNMX.FTZ R0, R174, R197, !PT ;  /* 0x000000c5ae007209 */ /* 0x000fe20007810000 */
[----:B------:R-:W-:Y:S01]  /*8070*/  MUFU.EX2 R210, R210 ;  /* 0x000000d200d27308 */ /* 0x000fe20000000800 */
[----:B-1----:R-:W-:Y:S01]  /*8080*/  FFMA.FTZ R20, R3, R20, R208 ;  /* 0x0000001403147223 */ /* 0x002fe200000100d0 */
[--C-:B------:R-:W-:Y:S01]  /*8090*/  FFMA.FTZ R156, R156, R2, -R199.reuse ;  /* 0x000000029c9c7223 */ /* 0x100fe200000108c7 */
[----:B------:R-:W-:Y:S01]  /*80a0*/  FMNMX.FTZ R197, R175, R0, !PT ;  /* 0x00000000afc57209 */ /* 0x000fe20007810000 */
[----:B------:R-:W-:-:S03]  /*80b0*/  FFMA.FTZ R157, R157, R2, -R199 ;  /* 0x000000029d9d7223 */ /* 0x000fc600000108c7 */
[----:B------:R-:W-:Y:S01]  /*80c0*/  FMNMX.FTZ R0, R162, R197, !PT ;  /* 0x000000c5a2007209 */ /* 0x000fe20007810000 */
[----:B------:R-:W-:Y:S01]  /*80d0*/  MUFU.EX2 R189, R189 ;  /* 0x000000bd00bd7308 */ /* 0x000fe20000000800 */
[----:B--2---:R-:W-:Y:S02]  /*80e0*/  F2FP.BF16.F32.PACK_AB R208, R185, R208 ;  /* 0x000000d0b9d0723e */ /* 0x004fe400000010ff */
[----:B------:R-:W-:-:S04]  /*80f0*/  FMNMX.FTZ R197, R163, R0, !PT ;  /* 0x00000000a3c57209 */ /* 0x000fc80007810000 */
[----:B------:R-:W-:Y:S01]  /*8100*/  FMNMX.FTZ R0, R166, R197, !PT ;  /* 0x000000c5a6007209 */ /* 0x000fe20007810000 */
[----:B------:R-:W-:Y:S03]  /*8110*/  MUFU.EX2 R204, R204 ;  /* 0x000000cc00cc7308 */ /* 0x000fe60000000800 */
[----:B------:R-:W-:-:S04]  /*8120*/  FMNMX.FTZ R177, R167, R0, !PT ;  /* 0x00000000a7b17209 */ /* 0x000fc80007810000 */
[----:B------:R-:W-:Y:S01]  /*8130*/  FMNMX.FTZ R0, R154, R177, !PT ;  /* 0x000000b19a007209 */ /* 0x000fe20007810000 */
[----:B------:R1:W-:Y:S03]  /*8140*/  MUFU.EX2 R197, R4 ;  /* 0x0000000400c57308 */ /* 0x0003e60000000800 */
[----:B------:R-:W-:-:S04]  /*8150*/  FMNMX.FTZ R177, R155, R0, !PT ;  /* 0x000000009bb17209 */ /* 0x000fc80007810000 */
[----:B------:R-:W-:Y:S01]  /*8160*/  FMNMX.FTZ R0, R158, R177, !PT ;  /* 0x000000b19e007209 */ /* 0x000fe20007810000 */
[----:B------:R-:W-:Y:S03]  /*8170*/  MUFU.EX2 R206, R206 ;  /* 0x000000ce00ce7308 */ /* 0x000fe60000000800 */
[----:B------:R-:W-:-:S05]  /*8180*/  FMNMX.FTZ R0, R159, R0, !PT ;  /* 0x000000009f007209 */ /* 0x000fca0007810000 */
[----:B------:R-:W1:Y:S01]  /*8190*/  SHFL.BFLY PT, R177, R0, 0x2, 0x1f ;  /* 0x0c401f0000b17f89 */ /* 0x000e6200000e0000 */
[----:B------:R-:W-:Y:S08]  /*81a0*/  MUFU.EX2 R181, R181 ;  /* 0x000000b500b57308 */ /* 0x000ff00000000800 */
[----:B------:R-:W-:Y:S08]  /*81b0*/  MUFU.EX2 R200, R200 ;  /* 0x000000c800c87308 */ /* 0x000ff00000000800 */
[----:B------:R-:W-:Y:S01]  /*81c0*/  MUFU.EX2 R169, R169 ;  /* 0x000000a900a97308 */ /* 0x000fe20000000800 */
[----:B-1----:R-:W-:-:S07]  /*81d0*/  FMNMX.FTZ R4, R0, R177, !PT ;  /* 0x000000b100047209 */ /* 0x002fce0007810000 */
[----:B------:R-:W-:Y:S01]  /*81e0*/  MUFU.EX2 R202, R202 ;  /* 0x000000ca00ca7308 */ /* 0x000fe20000000800 */
[----:B------:R-:W1:Y:S07]  /*81f0*/  SHFL.BFLY PT, R201, R4, 0x1, 0x1f ;  /* 0x0c201f0004c97f89 */ /* 0x000e6e00000e0000 */
[----:B------:R2:W-:Y:S08]  /*8200*/  MUFU.EX2 R177, R160 ;  /* 0x000000a000b17308 */ /* 0x0005f00000000800 */
[----:B------:R-:W-:Y:S08]  /*8210*/  MUFU.EX2 R173, R173 ;  /* 0x000000ad00ad7308 */ /* 0x000ff00000000800 */
[----:B------:R-:W-:Y:S01]  /*8220*/  MUFU.EX2 R196, R196 ;  /* 0x000000c400c47308 */ /* 0x000fe20000000800 */
[----:B-1----:R-:W-:-:S07]  /*8230*/  FMNMX.FTZ R4, R4, R201, !PT ;  /* 0x000000c904047209 */ /* 0x002fce0007810000 */
[----:B------:R-:W-:Y:S01]  /*8240*/  MUFU.EX2 R198, R198 ;  /* 0x000000c600c67308 */ /* 0x000fe20000000800 */
[----:B------:R-:W-:Y:S01]  /*8250*/  FADD.FTZ R165, -R4, R221 ;  /* 0x000000dd04a57221 */ /* 0x000fe20000010100 */
[----:B------:R-:W-:-:S03]  /*8260*/  MOV R221, R4 ;  /* 0x0000000400dd7202 */ /* 0x000fc60000000f00 */
[-C--:B------:R-:W-:Y:S01]  /*8270*/  FMUL.FTZ R0, R165, R2.reuse ;  /* 0x00000002a5007220 */ /* 0x080fe20000410000 */
[-C--:B------:R-:W-:Y:S02]  /*8280*/  FMUL.FTZ R165, R4, R2.reuse ;  /* 0x0000000204a57220 */ /* 0x080fe40000410000 */
[----:B------:R-:W-:Y:S02]  /*8290*/  MUFU.EX2 R161, R161 ;  /* 0x000000a100a17308 */ /* 0x000fe40000000800 */
[-CC-:B------:R-:W-:Y:S01]  /*82a0*/  FFMA.FTZ R209, R186, R2.reuse, -R165.reuse ;  /* 0x00000002bad17223 */ /* 0x180fe200000108a5 */
[-CC-:B--2---:R-:W-:Y:S01]  /*82b0*/  FFMA.FTZ R160, R187, R2.reuse, -R165.reuse ;  /* 0x00000002bba07223 */ /* 0x184fe200000108a5 */
[-CC-:B------:R-:W-:Y:S01]  /*82c0*/  FFMA.FTZ R201, R170, R2.reuse, -R165.reuse ;  /* 0x00000002aac97223 */ /* 0x180fe200000108a5 */
[-CC-:B------:R-:W-:Y:S01]  /*82d0*/  FFMA.FTZ R211, R190, R2.reuse, -R165.reuse ;  /* 0x00000002bed37223 */ /* 0x180fe200000108a5 */
[-CC-:B------:R-:W-:Y:S01]  /*82e0*/  FFMA.FTZ R170, R171, R2.reuse, -R165.reuse ;  /* 0x00000002abaa7223 */ /* 0x180fe200000108a5 */
[----:B------:R-:W-:Y:S01]  /*82f0*/  IMAD.U32 R171, RZ, RZ, UR39 ;  /* 0x00000027ffab7e24 */ /* 0x000fe2000f8e00ff */
[----:B------:R-:W-:Y:S01]  /*8300*/  MUFU.EX2 R0, R0 ;  /* 0x0000000000007308 */ /* 0x000fe20000000800 */
[-CC-:B------:R-:W-:Y:S01]  /*8310*/  FFMA.FTZ R164, R191, R2.reuse, -R165.reuse ;  /* 0x00000002bfa47223 */ /* 0x180fe200000108a5 */
[----:B------:R-:W-:Y:S01]  /*8320*/  FFMA.FTZ R203, R174, R2, -R165 ;  /* 0x00000002aecb7223 */ /* 0x000fe200000108a5 */
[----:B------:R-:W-:-:S02]  /*8330*/  @!P1 VIADD R171, R171, 0x38840 ;  /* 0x00038840abab9836 */ /* 0x000fc40000000000 */
[-CC-:B------:R-:W-:Y:S01]  /*8340*/  FFMA.FTZ R174, R175, R2.reuse, -R165.reuse ;  /* 0x00000002afae7223 */ /* 0x180fe200000108a5 */
[----:B------:R-:W-:Y:S01]  /*8350*/  MOV R175, UR5 ;  /* 0x0000000500af7c02 */ /* 0x000fe20008000f00 */
[-CC-:B------:R-:W-:Y:S01]  /*8360*/  FFMA.FTZ R205, R178, R2.reuse, -R165.reuse ;  /* 0x00000002b2cd7223 */ /* 0x180fe200000108a5 */
[-C--:B------:R-:W-:Y:S01]  /*8370*/  FFMA.FTZ R168, R179, R2.reuse, -R165 ;  /* 0x00000002b3a87223 */ /* 0x080fe200000108a5 */
[----:B------:R-:W1:Y:S01]  /*8380*/  MUFU.EX2 R209, R209 ;  /* 0x000000d100d17308 */ /* 0x000e620000000800 */
[----:B------:R-:W-:Y:S01]  /*8390*/  @!P1 PRMT R171, RZ, 0x654, R171 ;  /* 0x00000654ffab9816 */ /* 0x000fe200000000ab */
[----:B------:R-:W-:Y:S02]  /*83a0*/  @!P1 VIADD R175, R175, 0x38860 ;  /* 0x00038860afaf9836 */ /* 0x000fe40000000000 */
[-CC-:B------:R-:W-:Y:S01]  /*83b0*/  FFMA.FTZ R207, R182, R2.reuse, -R165.reuse ;  /* 0x00000002b6cf7223 */ /* 0x180fe200000108a5 */
[-CC-:B------:R-:W-:Y:S01]  /*83c0*/  FFMA.FTZ R172, R183, R2.reuse, -R165.reuse ;  /* 0x00000002b7ac7223 */ /* 0x180fe200000108a5 */
[-CC-:B------:R-:W-:Y:S01]  /*83d0*/  FFMA.FTZ R162, R162, R2.reuse, -R165.reuse ;  /* 0x00000002a2a27223 */ /* 0x180fe200000108a5 */
[-C--:B------:R-:W-:Y:S01]  /*83e0*/  FFMA.FTZ R199, R166, R2.reuse, -R165 ;  /* 0x00000002a6c77223 */ /* 0x080fe200000108a5 */
[----:B------:R-:W-:Y:S01]  /*83f0*/  @!P1 PRMT R178, RZ, 0x654, R175 ;  /* 0x00000654ffb29816 */ /* 0x000fe200000000af */
[----:B------:R-:W2:Y:S01]  /*8400*/  MUFU.EX2 R160, R160 ;  /* 0x000000a000a07308 */ /* 0x000ea20000000800 */
[----:B------:R-:W-:Y:S01]  /*8410*/  FADD.FTZ R175, R185, R20 ;  /* 0x00000014b9af7221 */ /* 0x000fe20000010000 */
[-CC-:B------:R-:W-:Y:S01]  /*8420*/  FFMA.FTZ R20, R163, R2.reuse, -R165.reuse ;  /* 0x00000002a3147223 */ /* 0x180fe200000108a5 */
[-CC-:B------:R-:W-:Y:S01]  /*8430*/  FFMA.FTZ R167, R167, R2.reuse, -R165.reuse ;  /* 0x00000002a7a77223 */ /* 0x180fe200000108a5 */
[-CC-:B------:R-:W-:Y:S01]  /*8440*/  FFMA.FTZ R154, R154, R2.reuse, -R165.reuse ;  /* 0x000000029a9a7223 */ /* 0x180fe200000108a5 */
[-CC-:B------:R-:W-:Y:S01]  /*8450*/  FFMA.FTZ R155, R155, R2.reuse, -R165.reuse ;  /* 0x000000029b9b7223 */ /* 0x180fe200000108a5 */
[-CC-:B------:R-:W-:Y:S01]  /*8460*/  FFMA.FTZ R158, R158, R2.reuse, -R165.reuse ;  /* 0x000000029e9e7223 */ /* 0x180fe200000108a5 */
[----:B------:R-:W-:Y:S01]  /*8470*/  FFMA.FTZ R159, R159, R2, -R165 ;  /* 0x000000029f9f7223 */ /* 0x000fe200000108a5 */
[----:B------:R-:W3:Y:S08]  /*8480*/  MUFU.EX2 R211, R211 ;  /* 0x000000d300d37308 */ /* 0x000ef00000000800 */
[----:B------:R-:W4:Y:S08]  /*8490*/  MUFU.EX2 R164, R164 ;  /* 0x000000a400a47308 */ /* 0x000f300000000800 */
[----:B------:R-:W5:Y:S08]  /*84a0*/  MUFU.EX2 R205, R205 ;  /* 0x000000cd00cd7308 */ /* 0x000f700000000800 */
[----:B------:R-:W5:Y:S08]  /*84b0*/  MUFU.EX2 R168, R168 ;  /* 0x000000a800a87308 */ /* 0x000f700000000800 */
[----:B------:R-:W-:Y:S08]  /*84c0*/  MUFU.EX2 R207, R207 ;  /* 0x000000cf00cf7308 */ /* 0x000ff00000000800 */
[----:B------:R-:W-:Y:S08]  /*84d0*/  MUFU.EX2 R172, R172 ;  /* 0x000000ac00ac7308 */ /* 0x000ff00000000800 */
[----:B------:R-:W-:Y:S08]  /*84e0*/  MUFU.EX2 R201, R201 ;  /* 0x000000c900c97308 */ /* 0x000ff00000000800 */
[----:B------:R-:W-:Y:S08]  /*84f0*/  MUFU.EX2 R170, R170 ;  /* 0x000000aa00aa7308 */ /* 0x000ff00000000800 */
[----:B------:R-:W-:Y:S08]  /*8500*/  MUFU.EX2 R203, R203 ;  /* 0x000000cb00cb7308 */ /* 0x000ff00000000800 */
[----:B------:R-:W-:Y:S08]  /*8510*/  MUFU.EX2 R174, R174 ;  /* 0x000000ae00ae7308 */ /* 0x000ff00000000800 */
[----:B------:R-:W-:Y:S08]  /*8520*/  MUFU.EX2 R20, R20 ;  /* 0x0000001400147308 */ /* 0x000ff00000000800 */
[----:B------:R-:W-:Y:S08]  /*8530*/  MUFU.EX2 R199, R199 ;  /* 0x000000c700c77308 */ /* 0x000ff00000000800 */
[----:B------:R-:W-:Y:S01]  /*8540*/  MUFU.EX2 R167, R167 ;  /* 0x000000a700a77308 */ /* 0x000fe20000000800 */
[----:B------:R-:W-:-:S02]  /*8550*/  WARPGROUP.DEPBAR.LE gsb0, 0x0 ;  /* 0x00008000000079c5 */ /* 0x000fc40000010000 */
[----:B------:R1:W-:Y:S05]  /*8560*/  @!P1 SYNCS.ARRIVE.TRANS64.RED.A1T0 RZ, [R171+URZ], RZ ;  /* 0x000000ffabff99a7 */ /* 0x0003ea000810043f */
[----:B------:R-:W-:Y:S01]  /*8570*/  MUFU.EX2 R193, R154 ;  /* 0x0000009a00c17308 */ /* 0x000fe20000000800 */
[----:B-1----:R-:W-:Y:S01]  /*8580*/  FFMA.FTZ R171, R0, R19, R209 ;  /* 0x0000001300ab7223 */ /* 0x002fe200000100d1 */
[----:B------:R1:W-:Y:S06]  /*8590*/  @!P1 SYNCS.ARRIVE.TRANS64.RED.A1T0 RZ, [R178+URZ], RZ ;  /* 0x000000ffb2ff99a7 */ /* 0x0003ec000810043f */
[----:B------:R5:W5:Y:S01]  /*85a0*/  MUFU.EX2 R19, R162 ;  /* 0x000000a200137308 */ /* 0x000b620000000800 */
[C---:B--2---:R-:W-:Y:S01]  /*85b0*/  F2FP.BF16.F32.PACK_AB R209, R160.reuse, R209 ;  /* 0x000000d1a0d1723e */ /* 0x044fe200000010ff */
[----:B------:R-:W-:-:S04]  /*85c0*/  FADD.FTZ R176, R160, R171 ;  /* 0x000000aba0b07221 */ /* 0x000fc80000010000 */
[----:B---3--:R-:W-:Y:S01]  /*85d0*/  FADD.FTZ R163, R211, R176 ;  /* 0x000000b0d3a37221 */ /* 0x008fe20000010000 */
[----:B-1----:R-:W-:Y:S01]  /*85e0*/  FADD.FTZ R178, R210, R175 ;  /* 0x000000afd2b27221 */ /* 0x002fe20000010000 */
[----:B------:R-:W1:Y:S01]  /*85f0*/  MUFU.EX2 R152, R152 ;  /* 0x0000009800987308 */ /* 0x000e620000000800 */
[C---:B------:R-:W-:Y:S01]  /*8600*/  F2FP.BF16.F32.PACK_AB R210, R189.reuse, R210 ;  /* 0x000000d2bdd2723e */ /* 0x040fe200000010ff */
[C---:B----4-:R-:W-:Y:S01]  /*8610*/  FADD.FTZ R166, R164.reuse, R163 ;  /* 0x000000a3a4a67221 */ /* 0x050fe20000010000 */
[----:B------:R-:W-:Y:S01]  /*8620*/  FADD.FTZ R171, R189, R178 ;  /* 0x000000b2bdab7221 */ /* 0x000fe20000010000 */
[----:B------:R-:W-:Y:S02]  /*8630*/  F2FP.BF16.F32.PACK_AB R211, R164, R211 ;  /* 0x000000d3a4d3723e */ /* 0x000fe400000010ff */
[----:B-----5:R-:W-:Y:S01]  /*8640*/  FADD.FTZ R163, R205, R166 ;  /* 0x000000a6cda37221 */ /* 0x020fe20000010000 */
[----:B------:R-:W-:Y:S01]  /*8650*/  FADD.FTZ R162, R204, R171 ;  /* 0x000000abcca27221 */ /* 0x000fe20000010000 */
[----:B------:R-:W2:Y:S01]  /*8660*/  MUFU.EX2 R153, R153 ;  /* 0x0000009900997308 */ /* 0x000ea20000000800 */
[----:B------:R-:W-:-:S02]  /*8670*/  F2FP.BF16.F32.PACK_AB R204, R197, R204 ;  /* 0x000000ccc5cc723e */ /* 0x000fc400000010ff */
[----:B------:R-:W-:Y:S01]  /*8680*/  FADD.FTZ R171, R197, R162 ;  /* 0x000000a2c5ab7221 */ /* 0x000fe20000010000 */
[----:B------:R-:W-:Y:S01]  /*8690*/  FADD.FTZ R162, R168, R163 ;  /* 0x000000a3a8a27221 */ /* 0x000fe20000010000 */
[----:B------:R-:W-:Y:S02]  /*86a0*/  F2FP.BF16.F32.PACK_AB R197, R20, R19 ;  /* 0x0000001314c5723e */ /* 0x000fe400000010ff */
[----:B------:R-:W-:Y:S01]  /*86b0*/  FADD.FTZ R166, R206, R171 ;  /* 0x000000abcea67221 */ /* 0x000fe20000010000 */
[----:B------:R-:W-:Y:S01]  /*86c0*/  FADD.FTZ R163, R207, R162 ;  /* 0x000000a2cfa37221 */ /* 0x000fe20000010000 */
[----:B------:R-:W-:Y:S01]  /*86d0*/  MUFU.EX2 R156, R156 ;  /* 0x0000009c009c7308 */ /* 0x000fe20000000800 */
[----:B------:R-:W-:Y:S01]  /*86e0*/  F2FP.BF16.F32.PACK_AB R205, R168, R205 ;  /* 0x000000cda8cd723e */ /* 0x000fe200000010ff */
[C---:B------:R-:W-:Y:S01]  /*86f0*/  FADD.FTZ R165, R181.reuse, R166 ;  /* 0x000000a6b5a57221 */ /* 0x040fe20000010000 */
[----:B------:R-:W-:Y:S01]  /*8700*/  FADD.FTZ R162, R172, R163 ;  /* 0x000000a3aca27221 */ /* 0x000fe20000010000 */
[----:B------:R-:W-:-:S02]  /*8710*/  F2FP.BF16.F32.PACK_AB R206, R181, R206 ;  /* 0x000000ceb5ce723e */ /* 0x000fc400000010ff */
[----:B------:R-:W-:Y:S01]  /*8720*/  FADD.FTZ R166, R200, R165 ;  /* 0x000000a5c8a67221 */ /* 0x000fe20000010000 */
[----:B------:R-:W-:Y:S01]  /*8730*/  FADD.FTZ R163, R201, R162 ;  /* 0x000000a2c9a37221 */ /* 0x000fe20000010000 */
[----:B------:R-:W-:Y:S01]  /*8740*/  MUFU.EX2 R195, R158 ;  /* 0x0000009e00c37308 */ /* 0x000fe20000000800 */
[----:B------:R-:W-:Y:S01]  /*8750*/  F2FP.BF16.F32.PACK_AB R207, R172, R207 ;  /* 0x000000cfaccf723e */ /* 0x000fe200000010ff */
[C---:B------:R-:W-:Y:S01]  /*8760*/  FADD.FTZ R165, R169.reuse, R166 ;  /* 0x000000a6a9a57221 */ /* 0x040fe20000010000 */
        /* <DEDUP_REMOVED lines=11> */
[----:B------:R3:W4:Y:S01]  /*8820*/  MUFU.EX2 R162, R155 ;  /* 0x0000009b00a27308 */ /* 0x0007220000000800 */
[----:B------:R-:W-:Y:S01]  /*8830*/  F2FP.BF16.F32.PACK_AB R203, R174, R203 ;  /* 0x000000cbaecb723e */ /* 0x000fe200000010ff */
[C---:B------:R-:W-:Y:S01]  /*8840*/  FADD.FTZ R165, R177.reuse, R154 ;  /* 0x0000009ab1a57221 */ /* 0x040fe20000010000 */
[----:B------:R-:W-:Y:S01]  /*8850*/  FADD.FTZ R154, R20, R163 ;  /* 0x000000a3149a7221 */ /* 0x000fe20000010000 */
[----:B------:R-:W-:Y:S02]  /*8860*/  F2FP.BF16.F32.PACK_AB R196, R177, R196 ;  /* 0x000000c4b1c4723e */ /* 0x000fe400000010ff */
[----:B------:R-:W-:Y:S01]  /*8870*/  FADD.FTZ R160, R198, R165 ;  /* 0x000000a5c6a07221 */ /* 0x000fe20000010000 */
[----:B------:R-:W-:Y:S01]  /*8880*/  FADD.FTZ R154, R199, R154 ;  /* 0x0000009ac79a7221 */ /* 0x000fe20000010000 */
[----:B------:R-:W5:Y:S01]  /*8890*/  MUFU.EX2 R159, R159 ;  /* 0x0000009f009f7308 */ /* 0x000f620000000800 */
[C---:B------:R-:W-:Y:S01]  /*88a0*/  F2FP.BF16.F32.PACK_AB R198, R161.reuse, R198 ;  /* 0x000000c6a1c6723e */ /* 0x040fe200000010ff */
[----:B---3--:R-:W-:Y:S01]  /*88b0*/  FADD.FTZ R155, R161, R160 ;  /* 0x000000a0a19b7221 */ /* 0x008fe20000010000 */
[C---:B------:R-:W-:Y:S01]  /*88c0*/  FADD.FTZ R154, R167.reuse, R154 ;  /* 0x0000009aa79a7221 */ /* 0x040fe20000010000 */
[----:B------:R-:W-:-:S02]  /*88d0*/  F2FP.BF16.F32.PACK_AB R199, R167, R199 ;  /* 0x000000c7a7c7723e */ /* 0x000fc400000010ff */
[----:B-1----:R-:W-:Y:S01]  /*88e0*/  FADD.FTZ R20, R152, R155 ;  /* 0x0000009b98147221 */ /* 0x002fe20000010000 */
[----:B------:R-:W-:Y:S01]  /*88f0*/  FADD.FTZ R154, R193, R154 ;  /* 0x0000009ac19a7221 */ /* 0x000fe20000010000 */
[C---:B--2---:R-:W-:Y:S02]  /*8900*/  F2FP.BF16.F32.PACK_AB R192, R153.reuse, R152 ;  /* 0x0000009899c0723e */ /* 0x044fe400000010ff */
[----:B------:R-:W-:Y:S01]  /*8910*/  FADD.FTZ R19, R153, R20 ;  /* 0x0000001499137221 */ /* 0x000fe20000010000 */
[C---:B----4-:R-:W-:Y:S01]  /*8920*/  FADD.FTZ R154, R162.reuse, R154 ;  /* 0x0000009aa29a7221 */ /* 0x050fe20000010000 */
[----:B------:R-:W-:Y:S02]  /*8930*/  F2FP.BF16.F32.PACK_AB R193, R162, R193 ;  /* 0x000000c1a2c1723e */ /* 0x000fe400000010ff */
[----:B------:R-:W-:Y:S01]  /*8940*/  FADD.FTZ R20, R156, R19 ;  /* 0x000000139c147221 */ /* 0x000fe20000010000 */
[----:B------:R-:W-:Y:S01]  /*8950*/  FADD.FTZ R154, R195, R154 ;  /* 0x0000009ac39a7221 */ /* 0x000fe20000010000 */
[----:B------:R-:W-:-:S02]  /*8960*/  F2FP.BF16.F32.PACK_AB R194, R157, R156 ;  /* 0x0000009c9dc2723e */ /* 0x000fc400000010ff */
[----:B------:R-:W-:Y:S01]  /*8970*/  FADD.FTZ R20, R157, R20 ;  /* 0x000000149d147221 */ /* 0x000fe20000010000 */
[C---:B-----5:R-:W-:Y:S01]  /*8980*/  FADD.FTZ R19, R159.reuse, R154 ;  /* 0x0000009a9f137221 */ /* 0x060fe20000010000 */
[----:B------:R-:W-:Y:S01]  /*8990*/  F2FP.BF16.F32.PACK_AB R195, R159, R195 ;  /* 0x000000c39fc3723e */ /* 0x000fe200000010ff */
[----:B------:R-:W-:Y:S06]  /*89a0*/  @P2 BRA `(.L_x_24) ;  /* 0xffffffc400802947 */ /* 0x000fec000383ffff */
.L_x_15:
[----:B------:R-:W-:Y:S06]  /*89b0*/  BAR.ARV 0x8, 0x120 ;  /* 0x0204800000007b1d */ /* 0x000fec0000002000 */
        /* <DEDUP_REMOVED lines=128> */
[----:B------:R-:W-:Y:S06]  /*91c0*/  @!P0 BRA `(.L_x_25) ;  /* 0x0000000000048947 */ /* 0x000fec0003800000 */
[----:B------:R-:W-:Y:S01]  /*91d0*/  BPT.TRAP 0x1 ;  /* 0x000000040000795c */ /* 0x000fe20000300000 */
.L_x_25:
[----:B------:R-:W-:Y:S01]  /*91e0*/  R2UR UR4, R18 ;  /* 0x00000000120472ca */ /* 0x000fe200000e0000 */
[----:B------:R-:W-:-:S12]  /*91f0*/  ULEA UR7, UR38, UR61, 0x3 ;  /* 0x0000003d26077291 */ /* 0x000fd8000f8e183f */
[----:B------:R-:W-:-:S05]  /*9200*/  IMAD.U32 R0, RZ, RZ, UR4 ;  /* 0x00000004ff007e24 */ /* 0x000fca000f8e00ff */
[----:B------:R-:W-:-:S04]  /*9210*/  SHF.L.U32 R0, R0, 0x1f, RZ ;  /* 0x0000001f00007819 */ /* 0x000fc800000006ff */
[----:B------:R1:W2:Y:S01]  /*9220*/  SYNCS.PHASECHK.TRANS64.TRYWAIT P2, [UR7+0x38850], R0 ;  /* 0x03885000ff0075a7 */ /* 0x0002a20008040147 */
[----:B------:R-:W-:Y:S05]  /*9230*/  @!P0 BRA `(.L_x_26) ;  /* 0x0000000000048947 */ /* 0x000fea0003800000 */
[----:B------:R-:W-:Y:S01]  /*9240*/  BPT.TRAP 0x1 ;  /* 0x000000040000795c */ /* 0x000fe20000300000 */
.L_x_26:
[----:B--2---:R-:W-:Y:S05]  /*9250*/  @P2 BRA `(.L_x_27) ;  /* 0x0000000000082947 */ /* 0x004fea0003800000 */
[----:B------:R-:W2:Y:S02]  /*9260*/  SYNCS.PHASECHK.TRANS64.TRYWAIT P0, [UR7+0x38850], R0 ;  /* 0x03885000ff0075a7 */ /* 0x000ea40008000147 */
[----:B--2---:R-:W-:Y:S05]  /*9270*/  @!P0 BRA `(.L_x_28) ;  /* 0x0000005400408947 */ /* 0x004fea0003800000 */
.L_x_27:
[----:B------:R-:W-:Y:S01]  /*9280*/  UIADD3 UR4, UR61, 0x400, URZ ;  /* 0x000004003d047890 */ /* 0x000fe2000fffe03f */
[----:B------:R-:W-:Y:S01]  /*9290*/  WARPGROUP.ARRIVE ;  /* 0x00000000000079c5 */ /* 0x000fe20000000000 */
[----:B------:R-:W-:Y:S01]  /*92a0*/  UMOV UR11, 0x40000040 ;  /* 0x40000040000b7882 */ /* 0x000fe20000000000 */
[----:B--2---:R-:W2:Y:S01]  /*92b0*/  SHFL.BFLY PT, R3, R20, 0x2, 0x1f ;  /* 0x0c401f0014037f89 */ /* 0x004ea200000e0000 */
[----:B------:R-:W-:Y:S01]  /*92c0*/  USHF.R.U32.HI UR4, URZ, 0x4, UR4 ;  /* 0x000000043f047899 */ /* 0x000fe20008011604 */
[C---:B------:R-:W-:Y:S01]  /*92d0*/  IADD3 R11, P3, R16.reuse, 0x60, RZ ;  /* 0x00000060100b7810 */ /* 0x040fe20007f7e0ff */
[----:B------:R-:W-:Y:S01]  /*92e0*/  UIADD3 UR35, -UR36, URZ, URZ ;  /* 0x0000003f24237290 */ /* 0x000fe2000fffe13f */
[----:B------:R-:W3:Y:S01]  /*92f0*/  SHFL.BFLY PT, R152, R19, 0x2, 0x1f ;  /* 0x0c401f0013987f89 */ /* 0x000ee200000e0000 */
[----:B------:R-:W-:Y:S01]  /*9300*/  ULOP3.LUT UR4, UR4, 0x3fff, URZ, 0xc0, !UPT ;  /* 0x00003fff04047892 */ /* 0x000fe2000f8ec03f */
[----:B------:R-:W-:Y:S01]  /*9310*/  LOP3.LUT R10, R11, 0x380, RZ, 0xc0, !PT ;  /* 0x000003800b0a7812 */ /* 0x000fe200078ec0ff */
[----:B------:R-:W-:Y:S01]  /*9320*/  ULDC.64 UR8, c[0x0][0xb70] ;  /* 0x0002dc0000087ab9 */ /* 0x000fe20000000a00 */
[----:B------:R-:W-:Y:S01]  /*9330*/  IADD3 R9, P4, R16, 0x4000, RZ ;  /* 0x0000400010097810 */ /* 0x000fe20007f9e0ff */
[----:B------:R-:W-:Y:S01]  /*9340*/  ULOP3.LUT UR4, UR4, 0x2800000, URZ, 0xfc, !UPT ;  /* 0x0280000004047892 */ /* 0x000fe2000f8efc3f */
[----:B------:R-:W-:-:S02]  /*9350*/  SHF.R.U64 R10, R10, 0x3, RZ ;  /* 0x000000030a0a7819 */ /* 0x000fc400000012ff */
[----:B------:R-:W-:Y:S01]  /*9360*/  IADD3 R7, P2, R16, 0x40, RZ ;  /* 0x0000004010077810 */ /* 0x000fe20007f5e0ff */
[----:B------:R-:W-:Y:S01]  /*9370*/  UIMAD UR4, UR38, 0xa00, UR4 ;  /* 0x00000a00260478a4 */ /* 0x000fe2000f8e0204 */
[----:B------:R-:W-:Y:S01]  /*9380*/  LOP3.LUT R10, R10, R11, RZ, 0x3c, !PT ;  /* 0x0000000b0a0a7212 */ /* 0x000fe200078e3cff */
[----:B------:R-:W-:Y:S01]  /*9390*/  IMAD.X R11, RZ, RZ, R17, P3 ;  /* 0x000000ffff0b7224 */ /* 0x000fe200018e0611 */
[----:B------:R-:W-:Y:S01]  /*93a0*/  LOP3.LUT R8, R9, 0x380, RZ, 0xc0, !PT ;  /* 0x0000038009087812 */ /* 0x000fe200078ec0ff */
[----:B------:R-:W-:Y:S01]  /*93b0*/  UIADD3 UR6, UR4, 0x80, URZ ;  /* 0x0000008004067890 */ /* 0x000fe2000fffe03f */
[----:B------:R-:W-:Y:S02]  /*93c0*/  IADD3 R13, P5, R16, 0x4020, RZ ;  /* 0x00004020100d7810 */ /* 0x000fe40007fbe0ff */
[----:B------:R-:W-:Y:S01]  /*93d0*/  UMOV UR10, UR4 ;  /* 0x00000004000a7c82 */ /* 0x000fe20008000000 */
[----:B------:R-:W-:Y:S01]  /*93e0*/  MOV R163, R10 ;  /* 0x0000000a00a37202 */ /* 0x000fe20000000f00 */
[----:B------:R-:W-:Y:S01]  /*93f0*/  HGMMA.64x256x16.F32.BF16 R24, R208, gdesc[UR8].tnspB, R24, gsb0 ;  /* 0x43e00008d0187df0 */ /* 0x000fe20008001818 */
[----:B------:R-:W-:Y:S01]  /*9400*/  UMOV UR11, 0x40000040 ;  /* 0x40000040000b7882 */ /* 0x000fe20000000000 */
[----:B------:R-:W-:Y:S01]  /*9410*/  UMOV UR10, UR6 ;  /* 0x00000006000a7c82 */ /* 0x000fe20008000000 */
[----:B------:R-:W-:Y:S01]  /*9420*/  UIADD3 UR6, UR4, 0x100, URZ ;  /* 0x0000010004067890 */ /* 0x000fe2000fffe03f */
[----:B--2---:R-:W-:Y:S01]  /*9430*/  FADD.FTZ R3, R3, R20 ;  /* 0x0000001403037221 */ /* 0x004fe20000010000 */
[----:B------:R-:W-:Y:S01]  /*9440*/  LOP3.LUT R6, R7, 0x380, RZ, 0xc0, !PT ;  /* 0x0000038007067812 */ /* 0x000fe200078ec0ff */
[----:B---3--:R-:W-:Y:S01]  /*9450*/  FADD.FTZ R19, R152, R19 ;  /* 0x0000001398137221 */ /* 0x008fe20000010000 */
[----:B------:R-:W-:-:S02]  /*9460*/  SHF.R.U64 R8, R8, 0x3, RZ ;  /* 0x0000000308087819 */ /* 0x000fc400000012ff */
[----:B-1----:R-:W1:Y:S01]  /*9470*/  SHFL.BFLY PT, R0, R3, 0x1, 0x1f ;  /* 0x0c201f0003007f89 */ /* 0x002e6200000e0000 */
[----:B------:R-:W-:Y:S02]  /*9480*/  IADD3 R161, P0, R16, 0x20, RZ ;  /* 0x0000002010a17810 */ /* 0x000fe40007f1e0ff */
[----:B------:R-:W-:Y:S01]  /*9490*/  LOP3.LUT R12, R13, 0x380, RZ, 0xc0, !PT ;  /* 0x000003800d0c7812 */ /* 0x000fe200078ec0ff */
[----:B------:R-:W2:Y:S01]  /*94a0*/  SHFL.BFLY PT, R10, R19, 0x1, 0x1f ;  /* 0x0c201f00130a7f89 */ /* 0x000ea200000e0000 */
[----:B------:R-:W-:Y:S02]  /*94b0*/  SHF.R.U64 R6, R6, 0x3, RZ ;  /* 0x0000000306067819 */ /* 0x000fe400000012ff */
[----:B------:R-:W-:Y:S02]  /*94c0*/  LOP3.LUT R8, R8, R9, RZ, 0x3c, !PT ;  /* 0x0000000908087212 */ /* 0x000fe400078e3cff */
[----:B------:R-:W-:Y:S02]  /*94d0*/  IADD3.X R9, RZ, R17, RZ, P4, !PT ;  /* 0x00000011ff097210 */ /* 0x000fe400027fe4ff */
[----:B------:R-:W-:-:S02]  /*94e0*/  LOP3.LUT R160, R161, 0x380, RZ, 0xc0, !PT ;  /* 0x00000380a1a07812 */ /* 0x000fc400078ec0ff */
[----:B------:R-:W-:Y:S02]  /*94f0*/  SHF.R.U64 R12, R12, 0x3, RZ ;  /* 0x000000030c0c7819 */ /* 0x000fe400000012ff */
[----:B------:R-:W-:Y:S02]  /*9500*/  IADD3 R169, P4, R16, 0x8040, RZ ;  /* 0x0000804010a97810 */ /* 0x000fe40007f9e0ff */
[----:B------:R-:W-:Y:S01]  /*9510*/  LOP3.LUT R6, R6, R7, RZ, 0x3c, !PT ;  /* 0x0000000706067212 */ /* 0x000fe200078e3cff */
[--C-:B------:R-:W-:Y:S01]  /*9520*/  IMAD.X R7, RZ, RZ, R17.reuse, P2 ;  /* 0x000000ffff077224 */ /* 0x100fe200010e0611 */
[----:B------:R-:W-:Y:S02]  /*9530*/  SHF.R.U64 R160, R160, 0x3, RZ ;  /* 0x00000003a0a07819 */ /* 0x000fe400000012ff */
[----:B------:R-:W-:Y:S01]  /*9540*/  LOP3.LUT R12, R12, R13, RZ, 0x3c, !PT ;  /* 0x0000000d0c0c7212 */ /* 0x000fe200078e3cff */
[----:B------:R-:W-:Y:S01]  /*9550*/  IMAD.X R13, RZ, RZ, R17, P5 ;  /* 0x000000ffff0d7224 */ /* 0x000fe200028e0611 */
[----:B------:R-:W-:-:S02]  /*9560*/  LOP3.LUT R168, R169, 0x380, RZ, 0xc0, !PT ;  /* 0x00000380a9a87812 */ /* 0x000fc400078ec0ff */
[----:B------:R-:W-:Y:S02]  /*9570*/  IADD3 R173, P5, R16, 0x8060, RZ ;  /* 0x0000806010ad7810 */ /* 0x000fe40007fbe0ff */
[----:B------:R-:W-:Y:S02]  /*9580*/  LOP3.LUT R160, R160, R161, RZ, 0x3c, !PT ;  /* 0x000000a1a0a07212 */ /* 0x000fe400078e3cff */
[----:B------:R-:W-:Y:S02]  /*9590*/  SHF.R.U64 R168, R168, 0x3, RZ ;  /* 0x00000003a8a87819 */ /* 0x000fe400000012ff */
[----:B------:R-:W-:Y:S01]  /*95a0*/  MOV R164, R6 ;  /* 0x0000000600a47202 */ /* 0x000fe20000000f00 */
[----:B-1----:R-:W-:Y:S01]  /*95b0*/  FADD.FTZ R7, R3, R0 ;  /* 0x0000000003077221 */ /* 0x002fe20000010000 */
[----:B------:R-:W-:Y:S01]  /*95c0*/  IADD3.X R161, RZ, R17, RZ, P0, !PT ;  /* 0x00000011ffa17210 */ /* 0x000fe200007fe4ff */
[----:B------:R-:W-:Y:S01]  /*95d0*/  IMAD.MOV.U32 R6, RZ, RZ, RZ ;  /* 0x000000ffff067224 */ /* 0x000fe200078e00ff */
[----:B------:R-:W-:-:S02]  /*95e0*/  LOP3.LUT R172, R173, 0x380, RZ, 0xc0, !PT ;  /* 0x00000380adac7812 */ /* 0x000fc400078ec0ff */
[----:B------:R-:W-:Y:S01]  /*95f0*/  LOP3.LUT R168, R168, R169, RZ, 0x3c, !PT ;  /* 0x000000a9a8a87212 */ /* 0x000fe200078e3cff */
[----:B------:R-:W-:Y:S01]  /*9600*/  IMAD.X R169, RZ, RZ, R17, P4 ;  /* 0x000000ffffa97224 */ /* 0x000fe200020e0611 */
[----:B------:R-:W-:Y:S02]  /*9610*/  MOV R160, R160 ;  /* 0x000000a000a07202 */ /* 0x000fe40000000f00 */
[----:B------:R-:W-:Y:S02]  /*9620*/  SHF.R.U64 R172, R172, 0x3, RZ ;  /* 0x00000003acac7819 */ /* 0x000fe400000012ff */
[----:B------:R-:W-:Y:S01]  /*9630*/  MOV R161, R12 ;  /* 0x0000000c00a17202 */ /* 0x000fe20000000f00 */
[----:B--2---:R-:W-:Y:S01]  /*9640*/  FADD.FTZ R12, R19, R10 ;  /* 0x0000000a130c7221 */ /* 0x004fe20000010000 */
[----:B------:R-:W-:Y:S02]  /*9650*/  FSETP.NE.FTZ.AND P4, PT, R7, RZ, PT ;  /* 0x000000ff0700720b */ /* 0x000fe40003f95000 */
[----:B------:R-:W-:-:S02]  /*9660*/  IADD3 R167, P3, R16, 0x8020, RZ ;  /* 0x0000802010a77810 */ /* 0x000fc40007f7e0ff */
[----:B------:R-:W-:Y:S01]  /*9670*/  LOP3.LUT R172, R172, R173, RZ, 0x3c, !PT ;  /* 0x000000adacac7212 */ /* 0x000fe200078e3cff */
[----:B------:R-:W-:Y:S01]  /*9680*/  IMAD.X R173, RZ, RZ, R17, P5 ;  /* 0x000000ffffad7224 */ /* 0x000fe200028e0611 */
[----:B------:R-:W-:Y:S02]  /*9690*/  LOP3.LUT R166, R167, 0x380, RZ, 0xc0, !PT ;  /* 0x00000380a7a67812 */ /* 0x000fe400078ec0ff */
[----:B------:R-:W-:Y:S02]  /*96a0*/  FSETP.NE.FTZ.AND P5, PT, R12, RZ, PT ;  /* 0x000000ff0c00720b */ /* 0x000fe40003fb5000 */
[----:B------:R-:W-:Y:S02]  /*96b0*/  R2UR UR5, R215 ;  /* 0x00000000d70572ca */ /* 0x000fe400000e0000 */
[----:B------:R-:W-:Y:S01]  /*96c0*/  SHF.R.U64 R166, R166, 0x3, RZ ;  /* 0x00000003a6a67819 */ /* 0x000fe200000012ff */
[----:B------:R-:W1:Y:S01]  /*96d0*/  @P4 MUFU.LG2 R3, R7 ;  /* 0x0000000700034308 */ /* 0x000e620000000c00 */
[----:B------:R-:W-:-:S02]  /*96e0*/  IADD3 R155, P6, R16, 0x4040, RZ ;  /* 0x00004040109b7810 */ /* 0x000fc40007fde0ff */
[----:B------:R-:W-:Y:S02]  /*96f0*/  R2UR UR12, R214 ;  /* 0x00000000d60c72ca */ /* 0x000fe400000e0000 */
[C---:B------:R-:W-:Y:S02]  /*9700*/  IADD3 R15, P0, R16.reuse, 0x4060, RZ ;  /* 0x00004060100f7810 */ /* 0x040fe40007f1e0ff */
[----:B------:R-:W-:Y:S01]  /*9710*/  IADD3 R157, P2, R16, 0x8000, RZ ;  /* 0x00008000109d7810 */ /* 0x000fe20007f5e0ff */
[----:B------:R1:W-:Y:S01]  /*9720*/  @P4 MUFU.RCP R6, R7 ;  /* 0x0000000700064308 */ /* 0x0003e20000001000 */
[----:B------:R-:W-:Y:S01]  /*9730*/  LOP3.LUT R166, R166, R167, RZ, 0x3c, !PT ;  /* 0x000000a7a6a67212 */ /* 0x000fe200078e3cff */
[----:B------:R-:W-:Y:S01]  /*9740*/  IMAD.X R167, RZ, RZ, R17, P3 ;  /* 0x000000ffffa77224 */ /* 0x000fe200018e0611 */
[----:B------:R-:W-:Y:S01]  /*9750*/  LOP3.LUT R154, R155, 0x380, RZ, 0xc0, !PT ;  /* 0x000003809b9a7812 */ /* 0x000fe200078ec0ff */
[----:B------:R-:W-:Y:S01]  /*9760*/  UIADD3 UR34, -UR5, URZ, URZ ;  /* 0x0000003f05227290 */ /* 0x000fe2000fffe13f */
[----:B------:R-:W-:-:S02]  /*9770*/  LOP3.LUT R14, R15, 0x380, RZ, 0xc0, !PT ;  /* 0x000003800f0e7812 */ /* 0x000fc400078ec0ff */
[----:B------:R-:W-:Y:S02]  /*9780*/  IADD3 R159, P3, R16, 0xc060, RZ ;  /* 0x0000c060109f7810 */ /* 0x000fe40007f7e0ff */
[----:B------:R-:W-:Y:S01]  /*9790*/  MOV R13, UR7 ;  /* 0x00000007000d7c02 */ /* 0x000fe20008000f00 */
[----:B-1----:R-:W-:Y:S01]  /*97a0*/  @P4 FMUL.FTZ R7, R3, 0.69314718246459960938 ;  /* 0x3f31721803074820 */ /* 0x002fe20000410000 */
[----:B------:R-:W-:Y:S01]  /*97b0*/  LOP3.LUT R156, R157, 0x380, RZ, 0xc0, !PT ;  /* 0x000003809d9c7812 */ /* 0x000fe200078ec0ff */
[----:B------:R-:W-:Y:S01]  /*97c0*/  ULDC UR7, c[0x0][0xa88] ;  /* 0x0002a20000077ab9 */ /* 0x000fe20000000800 */
[----:B------:R-:W-:Y:S01]  /*97d0*/  MOV R162, R8 ;  /* 0x0000000800a27202 */ /* 0x000fe20000000f00 */
[----:B------:R-:W-:Y:S01]  /*97e0*/  IMAD.MOV.U32 R8, RZ, RZ, RZ ;  /* 0x000000ffff087224 */ /* 0x000fe200078e00ff */
[----:B------:R-:W-:Y:S01]  /*97f0*/  SHF.R.U64 R154, R154, 0x3, RZ ;  /* 0x000000039a9a7819 */ /* 0x000fe200000012ff */
[----:B------:R-:W1:Y:S01]  /*9800*/  @P5 MUFU.LG2 R9, R12 ;  /* 0x0000000c00095308 */ /* 0x000e620000000c00 */
[----:B------:R-:W-:-:S02]  /*9810*/  SHF.R.U64 R14, R14, 0x3, RZ ;  /* 0x000000030e0e7819 */ /* 0x000fc400000012ff */
[----:B------:R-:W-:Y:S02]  /*9820*/  LOP3.LUT R158, R159, 0x380, RZ, 0xc0, !PT ;  /* 0x000003809f9e7812 */ /* 0x000fe400078ec0ff */
[----:B------:R-:W-:Y:S02]  /*9830*/  @!P1 IADD3 R13, R13, 0x38860, RZ ;  /* 0x000388600d0d9810 */ /* 0x000fe40007ffe0ff */
[----:B------:R-:W-:Y:S01]  /*9840*/  SHF.R.U64 R156, R156, 0x3, RZ ;  /* 0x000000039c9c7819 */ /* 0x000fe200000012ff */
[----:B------:R2:W3:Y:S01]  /*9850*/  @P5 MUFU.RCP R8, R12 ;  /* 0x0000000c00085308 */ /* 0x0004e20000001000 */
[----:B------:R-:W-:Y:S01]  /*9860*/  LOP3.LUT R154, R154, R155, RZ, 0x3c, !PT ;  /* 0x0000009b9a9a7212 */ /* 0x000fe200078e3cff */
[----:B------:R-:W-:Y:S01]  /*9870*/  IMAD.X R155, RZ, RZ, R17, P6 ;  /* 0x000000ffff9b7224 */ /* 0x000fe200030e0611 */
[----:B------:R-:W-:Y:S02]  /*9880*/  LOP3.LUT R14, R14, R15, RZ, 0x3c, !PT ;  /* 0x0000000f0e0e7212 */ /* 0x000fe400078e3cff */
[----:B------:R-:W-:-:S02]  /*9890*/  SHF.R.U64 R158, R158, 0x3, RZ ;  /* 0x000000039e9e7819 */ /* 0x000fc400000012ff */
[----:B------:R-:W-:Y:S02]  /*98a0*/  @!P1 PRMT R13, RZ, 0x654, R13 ;  /* 0x00000654ff0d9816 */ /* 0x000fe4000000000d */
[----:B------:R-:W-:Y:S01]  /*98b0*/  IADD3 R171, P6, R16, 0xc000, RZ ;  /* 0x0000c00010ab7810 */ /* 0x000fe20007fde0ff */
[C---:B--2---:R-:W-:Y:S01]  /*98c0*/  @P4 FMUL.FTZ R12, R2.reuse, 0.69314718246459960938 ;  /* 0x3f317218020c4820 */ /* 0x044fe20000410000 */
[----:B------:R-:W-:Y:S01]  /*98d0*/  IADD3.X R15, RZ, R17, RZ, P0, !PT ;  /* 0x00000011ff0f7210 */ /* 0x000fe200007fe4ff */
[----:B------:R-:W-:Y:S01]  /*98e0*/  @P5 FMUL.FTZ R2, R2, 0.69314718246459960938 ;  /* 0x3f31721802025820 */ /* 0x000fe20000410000 */
[----:B------:R-:W-:Y:S01]  /*98f0*/  LOP3.LUT R156, R156, R157, RZ, 0x3c, !PT ;  /* 0x0000009d9c9c7212 */ /* 0x000fe200078e3cff */
[----:B------:R-:W-:Y:S01]  /*9900*/  IMAD.X R157, RZ, RZ, R17, P2 ;  /* 0x000000ffff9d7224 */ /* 0x000fe200010e0611 */
[C---:B------:R-:W-:Y:S01]  /*9910*/  IADD3 R177, P0, R16.reuse, 0xc020, RZ ;  /* 0x0000c02010b17810 */ /* 0x040fe20007f1e0ff */
[----:B-1----:R-:W-:Y:S01]  /*9920*/  @P5 FMUL.FTZ R9, R9, 0.69314718246459960938 ;  /* 0x3f31721809095820 */ /* 0x002fe20000410000 */
[----:B------:R-:W-:-:S02]  /*9930*/  LOP3.LUT R21, R16, 0x380, RZ, 0xc0, !PT ;  /* 0x0000038010157812 */ /* 0x000fc400078ec0ff */
[----:B------:R-:W-:Y:S01]  /*9940*/  LOP3.LUT R158, R158, R159, RZ, 0x3c, !PT ;  /* 0x0000009f9e9e7212 */ /* 0x000fe200078e3cff */
[----:B------:R-:W-:Y:S01]  /*9950*/  IMAD.X R159, RZ, RZ, R17, P3 ;  /* 0x000000ffff9f7224 */ /* 0x000fe200018e0611 */
[----:B------:R-:W-:Y:S02]  /*9960*/  LOP3.LUT R170, R171, 0x380, RZ, 0xc0, !PT ;  /* 0x00000380abaa7812 */ /* 0x000fe400078ec0ff */
[----:B------:R-:W-:Y:S02]  /*9970*/  IADD3 R175, P2, R16, 0xc040, RZ ;  /* 0x0000c04010af7810 */ /* 0x000fe40007f5e0ff */
[----:B------:R-:W-:Y:S02]  /*9980*/  LOP3.LUT R176, R177, 0x380, RZ, 0xc0, !PT ;  /* 0x00000380b1b07812 */ /* 0x000fe400078ec0ff */
[----:B------:R-:W-:Y:S02]  /*9990*/  SHF.R.U64 R21, R21, 0x3, RZ ;  /* 0x0000000315157819 */ /* 0x000fe400000012ff */
[----:B------:R-:W-:Y:S01]  /*99a0*/  MOV R156, R156 ;  /* 0x0000009c009c7202 */ /* 0x000fe20000000f00 */
[----:B------:R-:W-:Y:S01]  /*99b0*/  IMAD.MOV.U32 R157, RZ, RZ, -0x800000 ;  /* 0xff800000ff9d7424 */ /* 0x000fe200078e00ff */
[----:B------:R-:W-:Y:S01]  /*99c0*/  SHF.R.U64 R170, R170, 0x3, RZ ;  /* 0x00000003aaaa7819 */ /* 0x000fe200000012ff */
[----:B------:R-:W-:Y:S01]  /*99d0*/  @P4 FFMA.FTZ R157, R12, R5, R7 ;  /* 0x000000050c9d4223 */ /* 0x000fe20000010007 */
[----:B------:R-:W-:-:S02]  /*99e0*/  LOP3.LUT R174, R175, 0x380, RZ, 0xc0, !PT ;  /* 0x00000380afae7812 */ /* 0x000fc400078ec0ff */
[----:B------:R-:W-:Y:S02]  /*99f0*/  SHF.R.U64 R176, R176, 0x3, RZ ;  /* 0x00000003b0b07819 */ /* 0x000fe400000012ff */
[----:B------:R-:W-:Y:S02]  /*9a00*/  MOV R158, R158 ;  /* 0x0000009e009e7202 */ /* 0x000fe40000000f00 */
[----:B------:R-:W-:Y:S02]  /*9a10*/  LOP3.LUT R20, R21, R16, RZ, 0x3c, !PT ;  /* 0x0000001015147212 */ /* 0x000fe400078e3cff */
[----:B------:R-:W-:Y:S02]  /*9a20*/  MOV R21, R17 ;  /* 0x0000001100157202 */ /* 0x000fe40000000f00 */
[----:B------:R-:W-:Y:S02]  /*9a30*/  LOP3.LUT R170, R170, R171, RZ, 0x3c, !PT ;  /* 0x000000abaaaa7212 */ /* 0x000fe400078e3cff */
[----:B------:R-:W-:-:S02]  /*9a40*/  SHF.R.U64 R174, R174, 0x3, RZ ;  /* 0x00000003aeae7819 */ /* 0x000fc400000012ff */
[----:B------:R-:W-:Y:S01]  /*9a50*/  LOP3.LUT R176, R176, R177, RZ, 0x3c, !PT ;  /* 0x000000b1b0b07212 */ /* 0x000fe200078e3cff */
[----:B------:R-:W-:Y:S01]  /*9a60*/  IMAD.X R177, RZ, RZ, R17, P0 ;  /* 0x000000ffffb17224 */ /* 0x000fe200000e0611 */
[----:B------:R-:W-:Y:S02]  /*9a70*/  IADD3.X R171, RZ, R17, RZ, P6, !PT ;  /* 0x00000011ffab7210 */ /* 0x000fe400037fe4ff */
[----:B------:R-:W-:Y:S02]  /*9a80*/  MOV R165, R20 ;  /* 0x0000001400a57202 */ /* 0x000fe40000000f00 */
[----:B------:R-:W-:Y:S02]  /*9a90*/  LOP3.LUT P0, RZ, R213, 0x3, RZ, 0xc0, !PT ;  /* 0x00000003d5ff7812 */ /* 0x000fe4000780c0ff */
[----:B------:R-:W-:Y:S02]  /*9aa0*/  MOV R154, R154 ;  /* 0x0000009a009a7202 */ /* 0x000fe40000000f00 */
[----:B------:R-:W-:-:S02]  /*9ab0*/  MOV R20, R168 ;  /* 0x000000a800147202 */ /* 0x000fc40000000f00 */
[----:B------:R-:W-:Y:S02]  /*9ac0*/  LOP3.LUT R174, R174, R175, RZ, 0x3c, !PT ;  /* 0x000000afaeae7212 */ /* 0x000fe400078e3cff */
[----:B------:R-:W-:Y:S02]  /*9ad0*/  MOV R155, R166 ;  /* 0x000000a6009b7202 */ /* 0x000fe40000000f00 */
[----:B------:R-:W-:Y:S02]  /*9ae0*/  MOV R152, R172 ;  /* 0x000000ac00987202 */ /* 0x000fe40000000f00 */
[----:B------:R-:W-:Y:S02]  /*9af0*/  MOV R21, R170 ;  /* 0x000000aa00157202 */ /* 0x000fe40000000f00 */
[----:B------:R-:W-:Y:S02]  /*9b00*/  IADD3.X R175, RZ, R17, RZ, P2, !PT ;  /* 0x00000011ffaf7210 */ /* 0x000fe400017fe4ff */
[----:B------:R-:W-:-:S02]  /*9b10*/  MOV R153, R14 ;  /* 0x0000000e00997202 */ /* 0x000fc40000000f00 */
[----:B------:R-:W-:Y:S02]  /*9b20*/  MOV R0, R176 ;  /* 0x000000b000007202 */ /* 0x000fe40000000f00 */
[----:B------:R-:W-:Y:S01]  /*9b30*/  MOV R19, R174 ;  /* 0x000000ae00137202 */ /* 0x000fe20000000f00 */
[----:B------:R-:W-:Y:S02]  /*9b40*/  WARPGROUP.DEPBAR.LE gsb0, 0x0 ;  /* 0x00008000000079c5 */ /* 0x000fe40000010000 */
[----:B------:R-:W-:-:S06]  /*9b50*/  WARPGROUP.ARRIVE ;  /* 0x00000000000079c5 */ /* 0x000fcc0000000000 */
[----:B------:R-:W-:Y:S01]  /*9b60*/  HGMMA.64x256x16.F32.BF16 R24, R204, gdesc[UR8].tnspB, R24, gsb0 ;  /* 0x43e00008cc187df0 */ /* 0x000fe20008001818 */
[----:B------:R-:W-:Y:S01]  /*9b70*/  UMOV UR10, UR6 ;  /* 0x00000006000a7c82 */ /* 0x000fe20008000000 */
[----:B------:R-:W-:Y:S01]  /*9b80*/  UMOV UR11, 0x40000040 ;  /* 0x40000040000b7882 */ /* 0x000fe20000000000 */
[----:B------:R-:W-:Y:S02]  /*9b90*/  UIADD3 UR6, UR4, 0x180, URZ ;  /* 0x0000018004067890 */ /* 0x000fe4000fffe03f */
[----:B------:R-:W-:Y:S01]  /*9ba0*/  UIADD3 UR4, UR4, 0x200, URZ ;  /* 0x0000020004047890 */ /* 0x000fe2000fffe03f */
[----:B------:R-:W-:Y:S02]  /*9bb0*/  WARPGROUP.DEPBAR.LE gsb0, 0x0 ;  /* 0x00008000000079c5 */ /* 0x000fe40000010000 */
[----:B------:R-:W-:-:S15]  /*9bc0*/  WARPGROUP.ARRIVE ;  /* 0x00000000000079c5 */ /* 0x000fde0000000000 */
[----:B------:R-:W-:-:S05]  /*9bd0*/  NOP ;  /* 0x0000000000007918 */ /* 0x000fca0000000000 */
[----:B------:R-:W-:Y:S01]  /*9be0*/  HGMMA.64x256x16.F32.BF16 R24, R200, gdesc[UR8].tnspB, R24, gsb0 ;  /* 0x43e00008c8187df0 */ /* 0x000fe20008001818 */
[----:B------:R-:W-:Y:S01]  /*9bf0*/  UMOV UR10, UR6 ;  /* 0x00000006000a7c82 */ /* 0x000fe20008000000 */
[----:B------:R-:W-:Y:S01]  /*9c00*/  UMOV UR11, 0x40000040 ;  /* 0x40000040000b7882 */ /* 0x000fe20000000000 */
[----:B------:R-:W-:Y:S02]  /*9c10*/  WARPGROUP.DEPBAR.LE gsb0, 0x0 ;  /* 0x00008000000079c5 */ /* 0x000fe40000010000 */
[----:B------:R-:W-:-:S15]  /*9c20*/  WARPGROUP.ARRIVE ;  /* 0x00000000000079c5 */ /* 0x000fde0000000000 */
[----:B------:R-:W-:-:S08]  /*9c30*/  NOP ;  /* 0x0000000000007918 */ /* 0x000fd00000000000 */
[----:B------:R-:W-:Y:S01]  /*9c40*/  HGMMA.64x256x16.F32.BF16 R24, R196, gdesc[UR8].tnspB, R24, gsb0 ;  /* 0x43e00008c4187df0 */ /* 0x000fe20008001818 */
[----:B------:R-:W-:Y:S01]  /*9c50*/  UMOV UR10, UR4 ;  /* 0x00000004000a7c82 */ /* 0x000fe20008000000 */
[----:B------:R-:W-:Y:S01]  /*9c60*/  UMOV UR11, 0x40000040 ;  /* 0x40000040000b7882 */ /* 0x000fe20000000000 */
[----:B------:R-:W-:Y:S02]  /*9c70*/  ULDC UR4, c[0x0][0xdb4] ;  /* 0x00036d0000047ab9 */ /* 0x000fe40000000800 */
[----:B------:R-:W-:-:S03]  /*9c80*/  UIMAD UR35, UR4, UR35, UR5 ;  /* 0x00000023042372a4 */ /* 0x000fc6000f8e0205 */
[----:B------:R-:W-:Y:S01]  /*9c90*/  ULDC UR5, c[0x0][0xda8] ;  /* 0x00036a0000057ab9 */ /* 0x000fe20000000800 */
[----:B------:R-:W-:Y:S02]  /*9ca0*/  USHF.R.S32.HI UR4, URZ, 0x1f, UR35 ;  /* 0x0000001f3f047899 */ /* 0x000fe40008011423 */
[----:B------:R-:W-:Y:S02]  /*9cb0*/  UIMAD UR34, UR5, UR34, UR12 ;  /* 0x00000022052272a4 */ /* 0x000fe4000f8e020c */
[----:B------:R-:W-:Y:S02]  /*9cc0*/  UIMAD UR6, UR4, UR8, URZ ;  /* 0x00000008040672a4 */ /* 0x000fe4000f8e023f */
[----:B------:R-:W-:Y:S02]  /*9cd0*/  USHF.L.U32 UR34, UR34, 0x7, URZ ;  /* 0x0000000722227899 */ /* 0x000fe4000800063f */
[----:B------:R-:W-:Y:S02]  /*9ce0*/  UIMAD.WIDE.U32 UR4, UR35, UR8, URZ ;  /* 0x00000008230472a5 */ /* 0x000fe4000f8e003f */
[----:B------:R-:W-:-:S02]  /*9cf0*/  UIMAD UR6, UR35, UR9, UR6 ;  /* 0x00000009230672a4 */ /* 0x000fc4000f8e0206 */
[----:B------:R-:W-:Y:S01]  /*9d00*/  VIADD R159, R218, UR34 ;  /* 0x00000022da9f7c36 */ /* 0x000fe20008000000 */
[----:B------:R-:W-:Y:S01]  /*9d10*/  ULDC.64 UR12, c[0x0][0x208] ;  /* 0x00008200000c7ab9 */ /* 0x000fe20000000a00 */
[----:B------:R-:W-:Y:S01]  /*9d20*/  MOV R11, UR5 ;  /* 0x00000005000b7c02 */ /* 0x000fe20008000f00 */
[----:B------:R-:W-:Y:S01]  /*9d30*/  IMAD.U32 R10, RZ, RZ, UR4 ;  /* 0x00000004ff0a7e24 */ /* 0x000fe2000f8e00ff */
[----:B------:R-:W-:Y:S01]  /*9d40*/  UIADD3 UR4, UR5, UR6, URZ ;  /* 0x0000000605047290 */ /* 0x000fe2000fffe03f */
[----:B------:R-:W-:-:S05]  /*9d50*/  VIADD R11, R159, 0x8 ;  /* 0x000000089f0b7836 */ /* 0x000fca0000000000 */
[----:B------:R-:W-:Y:S01]  /*9d60*/  ISETP.GE.OR P2, PT, R11, UR7, P0 ;  /* 0x000000070b007c0c */ /* 0x000fe20008746670 */
[----:B------:R-:W-:Y:S01]  /*9d70*/  IMAD.U32 R3, RZ, RZ, UR4 ;  /* 0x00000004ff037e24 */ /* 0x000fe2000f8e00ff */
[----:B------:R-:W-:Y:S01]  /*9d80*/  USHF.R.S32.HI UR4, URZ, 0x1f, UR36 ;  /* 0x0000001f3f047899 */ /* 0x000fe20008011424 */
[----:B------:R-:W-:Y:S01]  /*9d90*/  ISETP.GE.OR P0, PT, R159, UR7, P0 ;  /* 0x000000079f007c0c */ /* 0x000fe20008706670 */
[----:B------:R-:W-:Y:S02]  /*9da0*/  WARPGROUP.DEPBAR.LE gsb0, 0x0 ;  /* 0x00008000000079c5 */ /* 0x000fe40000010000 */
[----:B------:R-:W-:-:S06]  /*9db0*/  WARPGROUP.ARRIVE ;  /* 0x00000000000079c5 */ /* 0x000fcc0000000000 */
[----:B------:R-:W-:Y:S01]  /*9dc0*/  HGMMA.64x256x16.F32.BF16 R24, R192, gdesc[UR8].tnspB, R24, gsb0 ;  /* 0x43e00008c0187df0 */ /* 0x000fe20008001818 */
[----:B------:R-:W-:Y:S01]  /*9dd0*/  R2UR UR10, R23 ;  /* 0x00000000170a72ca */ /* 0x000fe200000e0000 */
[----:B------:R-:W-:Y:S02]  /*9de0*/  IMAD.MOV.U32 R23, RZ, RZ, -0x800000 ;  /* 0xff800000ff177424 */ /* 0x000fe400078e00ff */
[----:B------:R-:W-:Y:S01]  /*9df0*/  @P5 FFMA.FTZ R23, R2, R4, R9 ;  /* 0x0000000402175223 */ /* 0x000fe20000010009 */
[----:B------:R-:W-:Y:S01]  /*9e00*/  MOV R2, R10 ;  /* 0x0000000a00027202 */ /* 0x000fe20000000f00 */
[----:B------:R-:W-:Y:S02]  /*9e10*/  WARPGROUP.DEPBAR.LE gsb0, 0x0 ;  /* 0x00008000000079c5 */ /* 0x000fe40000010000 */
[----:B------:R1:W-:Y:S01]  /*9e20*/  @!P1 SYNCS.ARRIVE.TRANS64.RED.A1T0 RZ, [R13+URZ], RZ ;  /* 0x000000ff0dff99a7 */ /* 0x0003e2000810043f */
[-C--:B------:R-:W-:Y:S01]  /*9e30*/  FMUL.FTZ R12, R41, R6.reuse ;  /* 0x00000006290c7220 */ /* 0x080fe20000410000 */
[-C--:B------:R-:W-:Y:S01]  /*9e40*/  FMUL.FTZ R4, R25, R6.reuse ;  /* 0x0000000619047220 */ /* 0x080fe20000410000 */
[----:B------:R-:W-:Y:S01]  /*9e50*/  FMUL.FTZ R5, R24, R6 ;  /* 0x0000000618057220 */ /* 0x000fe20000410000 */
[-C--:B---3--:R-:W-:Y:S01]  /*9e60*/  FMUL.FTZ R7, R27, R8.reuse ;  /* 0x000000081b077220 */ /* 0x088fe20000410000 */
[----:B------:R-:W-:Y:S01]  /*9e70*/  FMUL.FTZ R168, R26, R8 ;  /* 0x000000081aa87220 */ /* 0x000fe20000410000 */
[-C--:B------:R-:W-:Y:S01]  /*9e80*/  FMUL.FTZ R167, R29, R6.reuse ;  /* 0x000000061da77220 */ /* 0x080fe20000410000 */
[-C--:B------:R-:W-:Y:S01]  /*9e90*/  FMUL.FTZ R170, R28, R6.reuse ;  /* 0x000000061caa7220 */ /* 0x080fe20000410000 */
[----:B-1----:R-:W-:Y:S01]  /*9ea0*/  FMUL.FTZ R13, R40, R6 ;  /* 0x00000006280d7220 */ /* 0x002fe20000410000 */
[-C--:B------:R-:W-:Y:S01]  /*9eb0*/  FMUL.FTZ R169, R31, R8.reuse ;  /* 0x000000081fa97220 */ /* 0x080fe20000410000 */
[----:B------:R-:W1:Y:S01]  /*9ec0*/  LDC.64 R40, c[0x0][0xb78] ;  /* 0x0002de00ff287b82 */ /* 0x000e620000000a00 */
[----:B------:R-:W-:Y:S01]  /*9ed0*/  FMUL.FTZ R172, R30, R8 ;  /* 0x000000081eac7220 */ /* 0x000fe20000410000 */
[-C--:B------:R-:W-:Y:S01]  /*9ee0*/  FMUL.FTZ R9, R33, R6.reuse ;  /* 0x0000000621097220 */ /* 0x080fe20000410000 */
[-C--:B------:R-:W-:Y:S01]  /*9ef0*/  FMUL.FTZ R166, R32, R6.reuse ;  /* 0x0000000620a67220 */ /* 0x080fe20000410000 */
[-C--:B------:R-:W-:Y:S01]  /*9f00*/  FMUL.FTZ R10, R37, R6.reuse ;  /* 0x00000006250a7220 */ /* 0x080fe20000410000 */
[-C--:B------:R-:W-:Y:S01]  /*9f10*/  FMUL.FTZ R11, R36, R6.reuse ;  /* 0x00000006240b7220 */ /* 0x080fe20000410000 */
[-C--:B------:R-:W-:Y:S01]  /*9f20*/  FMUL.FTZ R14, R45, R6.reuse ;  /* 0x000000062d0e7220 */ /* 0x080fe20000410000 */
[----:B------:R-:W-:Y:S01]  /*9f30*/  FMUL.FTZ R15, R44, R6 ;  /* 0x000000062c0f7220 */ /* 0x000fe20000410000 */
[----:B------:R-:W-:Y:S01]  /*9f40*/  F2FP.BF16.F32.PACK_AB R4, R4, R5 ;  /* 0x000000050404723e */ /* 0x000fe200000010ff */
        /* <DEDUP_REMOVED lines=61> */
[----:B------:R-:W-:Y:S01]  /*a320*/  F2FP.BF16.F32.PACK_AB R6, R167, R170 ;  /* 0x000000aaa706723e */ /* 0x000fe200000010ff */
[----:B------:R-:W-:Y:S01]  /*a330*/  FMUL.FTZ R51, R51, R8 ;  /* 0x0000000833337220 */ /* 0x000fe20000410000 */
[----:B------:R-:W-:Y:S01]  /*a340*/  F2FP.BF16.F32.PACK_AB R7, R169, R172 ;  /* 0x000000aca907723e */ /* 0x000fe200000010ff */
[----:B------:R-:W-:Y:S01]  /*a350*/  BAR.SYNC.DEFER_BLOCKING 0x1, 0x100 ;  /* 0x0044000000007b1d */ /* 0x000fe20000010000 */
        /* <DEDUP_REMOVED lines=52> */
[----:B------:R2:W-:Y:S01]  /*a6a0*/  STSM.16.M88.4 [R165], R4 ;  /* 0x00000004a5007844 */ /* 0x0005e20000000200 */
[----:B------:R-:W-:Y:S01]  /*a6b0*/  F2FP.BF16.F32.PACK_AB R10, R10, R11 ;  /* 0x0000000b0a0a723e */ /* 0x000fe200000010ff */
[----:B-1----:R-:W-:Y:S01]  /*a6c0*/  IMAD.WIDE.U32 R2, R40, UR36, R2 ;  /* 0x0000002428027c25 */ /* 0x002fe2000f8e0002 */
[----:B------:R-:W-:-:S02]  /*a6d0*/  F2FP.BF16.F32.PACK_AB R9, R35, R34 ;  /* 0x000000222309723e */ /* 0x000fc400000010ff */
[----:B------:R-:W-:Y:S02]  /*a6e0*/  F2FP.BF16.F32.PACK_AB R11, R39, R38 ;  /* 0x00000026270b723e */ /* 0x000fe400000010ff */
[----:B------:R-:W-:Y:S02]  /*a6f0*/  F2FP.BF16.F32.PACK_AB R12, R12, R13 ;  /* 0x0000000d0c0c723e */ /* 0x000fe400000010ff */
[----:B------:R-:W-:Y:S01]  /*a700*/  F2FP.BF16.F32.PACK_AB R14, R14, R15 ;  /* 0x0000000f0e0e723e */ /* 0x000fe200000010ff */
[----:B------:R-:W-:Y:S01]  /*a710*/  STSM.16.M88.4 [R160], R8 ;  /* 0x00000008a0007844 */ /* 0x000fe20000000200 */
[----:B------:R-:W-:Y:S02]  /*a720*/  F2FP.BF16.F32.PACK_AB R13, R43, R42 ;  /* 0x0000002a2b0d723e */ /* 0x000fe400000010ff */
[----:B------:R-:W-:Y:S02]  /*a730*/  F2FP.BF16.F32.PACK_AB R15, R47, R46 ;  /* 0x0000002e2f0f723e */ /* 0x000fe400000010ff */
[----:B------:R-:W-:-:S02]  /*a740*/  F2FP.BF16.F32.PACK_AB R24, R24, R25 ;  /* 0x000000191818723e */ /* 0x000fc400000010ff */
[----:B------:R-:W-:Y:S01]  /*a750*/  F2FP.BF16.F32.PACK_AB R26, R26, R27 ;  /* 0x0000001b1a1a723e */ /* 0x000fe200000010ff */
[----:B------:R-:W-:Y:S01]  /*a760*/  STSM.16.M88.4 [R164], R12 ;  /* 0x0000000ca4007844 */ /* 0x000fe20000000200 */
[----:B------:R-:W-:Y:S02]  /*a770*/  F2FP.BF16.F32.PACK_AB R25, R51, R50 ;  /* 0x000000323319723e */ /* 0x000fe400000010ff */
[----:B------:R-:W-:Y:S02]  /*a780*/  F2FP.BF16.F32.PACK_AB R27, R55, R54 ;  /* 0x00000036371b723e */ /* 0x000fe400000010ff */
[----:B--2---:R-:W-:Y:S02]  /*a790*/  F2FP.BF16.F32.PACK_AB R4, R57, R56 ;  /* 0x000000383904723e */ /* 0x004fe400000010ff */
[----:B------:R-:W-:Y:S01]  /*a7a0*/  F2FP.BF16.F32.PACK_AB R5, R59, R58 ;  /* 0x0000003a3b05723e */ /* 0x000fe200000010ff */
[----:B------:R-:W-:Y:S01]  /*a7b0*/  STSM.16.M88.4 [R163], R24 ;  /* 0x00000018a3007844 */ /* 0x000fe20000000200 */
[----:B------:R-:W-:-:S02]  /*a7c0*/  F2FP.BF16.F32.PACK_AB R6, R61, R60 ;  /* 0x0000003c3d06723e */ /* 0x000fc400000010ff */
[----:B------:R-:W-:Y:S02]  /*a7d0*/  F2FP.BF16.F32.PACK_AB R7, R63, R62 ;  /* 0x0000003e3f07723e */ /* 0x000fe400000010ff */
[----:B------:R-:W-:Y:S02]  /*a7e0*/  F2FP.BF16.F32.PACK_AB R28, R28, R29 ;  /* 0x0000001d1c1c723e */ /* 0x000fe400000010ff */
[----:B------:R-:W-:Y:S01]  /*a7f0*/  F2FP.BF16.F32.PACK_AB R30, R30, R31 ;  /* 0x0000001f1e1e723e */ /* 0x000fe200000010ff */
[----:B------:R1:W-:Y:S01]  /*a800*/  STSM.16.M88.4 [R162], R4 ;  /* 0x00000004a2007844 */ /* 0x0003e20000000200 */
[----:B------:R-:W-:Y:S02]  /*a810*/  F2FP.BF16.F32.PACK_AB R29, R67, R66 ;  /* 0x00000042431d723e */ /* 0x000fe400000010ff */
[----:B------:R-:W-:Y:S02]  /*a820*/  F2FP.BF16.F32.PACK_AB R31, R71, R70 ;  /* 0x00000046471f723e */ /* 0x000fe400000010ff */
[----:B------:R-:W-:-:S02]  /*a830*/  F2FP.BF16.F32.PACK_AB R32, R32, R33 ;  /* 0x000000212020723e */ /* 0x000fc400000010ff */
[----:B------:R-:W-:Y:S01]  /*a840*/  F2FP.BF16.F32.PACK_AB R33, R75, R74 ;  /* 0x0000004a4b21723e */ /* 0x000fe200000010ff */
[----:B------:R-:W-:Y:S01]  /*a850*/  STSM.16.M88.4 [R161], R28 ;  /* 0x0000001ca1007844 */ /* 0x000fe20000000200 */
[----:B------:R-:W-:Y:S02]  /*a860*/  F2FP.BF16.F32.PACK_AB R34, R77, R76 ;  /* 0x0000004c4d22723e */ /* 0x000fe400000010ff */
[----:B------:R-:W-:Y:S02]  /*a870*/  F2FP.BF16.F32.PACK_AB R35, R79, R78 ;  /* 0x0000004e4f23723e */ /* 0x000fe400000010ff */
[----:B------:R-:W-:Y:S02]  /*a880*/  F2FP.BF16.F32.PACK_AB R36, R36, R37 ;  /* 0x000000252424723e */ /* 0x000fe400000010ff */
[----:B------:R-:W-:Y:S01]  /*a890*/  F2FP.BF16.F32.PACK_AB R37, R83, R82 ;  /* 0x000000525325723e */ /* 0x000fe200000010ff */
[----:B-1----:R-:W-:Y:S01]  /*a8a0*/  IMAD R4, R40, UR4, RZ ;  /* 0x0000000428047c24 */ /* 0x002fe2000f8e02ff */
[----:B------:R-:W-:Y:S01]  /*a8b0*/  F2FP.BF16.F32.PACK_AB R38, R85, R84 ;  /* 0x000000545526723e */ /* 0x000fe200000010ff */
[----:B------:R-:W-:Y:S01]  /*a8c0*/  STSM.16.M88.4 [R154], R32 ;  /* 0x000000209a007844 */ /* 0x000fe20000000200 */
[----:B------:R-:W-:Y:S01]  /*a8d0*/  F2FP.BF16.F32.PACK_AB R39, R87, R86 ;  /* 0x000000565727723e */ /* 0x000fe200000010ff */
[----:B------:R-:W-:Y:S01]  /*a8e0*/  IMAD R4, R41, UR36, R4 ;  /* 0x0000002429047c24 */ /* 0x000fe2000f8e0204 */
[----:B------:R-:W-:Y:S01]  /*a8f0*/  F2FP.BF16.F32.PACK_AB R96, R97, R96 ;  /* 0x000000606160723e */ /* 0x000fe200000010ff */
[----:B------:R-:W-:Y:S01]  /*a900*/  ULDC.64 UR4, c[0x0][0xb40] ;  /* 0x0002d00000047ab9 */ /* 0x000fe20000000a00 */
[----:B------:R-:W-:Y:S01]  /*a910*/  F2FP.BF16.F32.PACK_AB R8, R89, R88 ;  /* 0x000000585908723e */ /* 0x000fe200000010ff */
[----:B------:R-:W-:Y:S01]  /*a920*/  STSM.16.M88.4 [R153], R36 ;  /* 0x0000002499007844 */ /* 0x000fe20000000200 */
[----:B------:R-:W-:-:S02]  /*a930*/  F2FP.BF16.F32.PACK_AB R9, R91, R90 ;  /* 0x0000005a5b09723e */ /* 0x000fc400000010ff */
[----:B------:R-:W-:Y:S02]  /*a940*/  F2FP.BF16.F32.PACK_AB R10, R93, R92 ;  /* 0x0000005c5d0a723e */ /* 0x000fe400000010ff */
[----:B------:R-:W-:Y:S02]  /*a950*/  F2FP.BF16.F32.PACK_AB R11, R95, R94 ;  /* 0x0000005e5f0b723e */ /* 0x000fe400000010ff */
[----:B------:R-:W-:Y:S02]  /*a960*/  F2FP.BF16.F32.PACK_AB R97, R99, R98 ;  /* 0x000000626361723e */ /* 0x000fe400000010ff */
[----:B------:R-:W-:Y:S01]  /*a970*/  F2FP.BF16.F32.PACK_AB R104, R105, R104 ;  /* 0x000000686968723e */ /* 0x000fe200000010ff */
[----:B------:R-:W-:Y:S01]  /*a980*/  STSM.16.M88.4 [R156], R8 ;  /* 0x000000089c007844 */ /* 0x000fe20000000200 */
[----:B------:R-:W-:Y:S02]  /*a990*/  F2FP.BF16.F32.PACK_AB R98, R101, R100 ;  /* 0x000000646562723e */ /* 0x000fe400000010ff */
[----:B------:R-:W-:-:S02]  /*a9a0*/  F2FP.BF16.F32.PACK_AB R99, R103, R102 ;  /* 0x000000666763723e */ /* 0x000fc400000010ff */
[----:B------:R-:W-:Y:S02]  /*a9b0*/  F2FP.BF16.F32.PACK_AB R105, R107, R106 ;  /* 0x0000006a6b69723e */ /* 0x000fe400000010ff */
[----:B------:R-:W-:Y:S01]  /*a9c0*/  F2FP.BF16.F32.PACK_AB R112, R113, R112 ;  /* 0x000000707170723e */ /* 0x000fe200000010ff */
[----:B------:R-:W-:Y:S01]  /*a9d0*/  STSM.16.M88.4 [R155], R96 ;  /* 0x000000609b007844 */ /* 0x000fe20000000200 */
[----:B------:R-:W-:Y:S02]  /*a9e0*/  F2FP.BF16.F32.PACK_AB R106, R109, R108 ;  /* 0x0000006c6d6a723e */ /* 0x000fe400000010ff */
[----:B------:R-:W-:Y:S02]  /*a9f0*/  F2FP.BF16.F32.PACK_AB R107, R111, R110 ;  /* 0x0000006e6f6b723e */ /* 0x000fe400000010ff */
[----:B------:R-:W-:Y:S02]  /*aa00*/  F2FP.BF16.F32.PACK_AB R113, R115, R114 ;  /* 0x000000727371723e */ /* 0x000fe400000010ff */
[----:B------:R-:W-:Y:S01]  /*aa10*/  F2FP.BF16.F32.PACK_AB R120, R121, R120 ;  /* 0x000000787978723e */ /* 0x000fe200000010ff */
[----:B------:R-:W-:Y:S01]  /*aa20*/  STSM.16.M88.4 [R20], R104 ;  /* 0x0000006814007844 */ /* 0x000fe20000000200 */
[----:B------:R-:W-:-:S02]  /*aa30*/  F2FP.BF16.F32.PACK_AB R114, R117, R116 ;  /* 0x000000747572723e */ /* 0x000fc400000010ff */
[----:B------:R-:W-:Y:S02]  /*aa40*/  F2FP.BF16.F32.PACK_AB R115, R119, R118 ;  /* 0x000000767773723e */ /* 0x000fe400000010ff */
[----:B------:R-:W-:Y:S02]  /*aa50*/  F2FP.BF16.F32.PACK_AB R121, R123, R122 ;  /* 0x0000007a7b79723e */ /* 0x000fe400000010ff */
[----:B------:R-:W-:Y:S01]  /*aa60*/  F2FP.BF16.F32.PACK_AB R128, R129, R128 ;  /* 0x000000808180723e */ /* 0x000fe200000010ff */
[----:B------:R-:W-:Y:S01]  /*aa70*/  STSM.16.M88.4 [R152], R112 ;  /* 0x0000007098007844 */ /* 0x000fe20000000200 */
[----:B------:R-:W-:Y:S02]  /*aa80*/  F2FP.BF16.F32.PACK_AB R122, R125, R124 ;  /* 0x0000007c7d7a723e */ /* 0x000fe400000010ff */
[----:B------:R-:W-:Y:S02]  /*aa90*/  F2FP.BF16.F32.PACK_AB R123, R127, R126 ;  /* 0x0000007e7f7b723e */ /* 0x000fe400000010ff */
[----:B------:R-:W-:-:S02]  /*aaa0*/  SHF.R.S32.HI R5, RZ, 0x1f, R159 ;  /* 0x0000001fff057819 */ /* 0x000fc4000001149f */
[----:B------:R-:W-:Y:S01]  /*aab0*/  F2FP.BF16.F32.PACK_AB R129, R131, R130 ;  /* 0x000000828381723e */ /* 0x000fe200000010ff */
[----:B------:R-:W-:Y:S01]  /*aac0*/  STSM.16.M88.4 [R21], R120 ;  /* 0x0000007815007844 */ /* 0x000fe20000000200 */
[----:B------:R-:W-:Y:S02]  /*aad0*/  F2FP.BF16.F32.PACK_AB R136, R137, R136 ;  /* 0x000000888988723e */ /* 0x000fe400000010ff */
[----:B------:R-:W-:Y:S02]  /*aae0*/  IADD3 R159, P1, R159, R2, RZ ;  /* 0x000000029f9f7210 */ /* 0x000fe40007f3e0ff */
        /* <DEDUP_REMOVED lines=11> */
[----:B------:R-:W-:Y:S02]  /*aba0*/  IADD3.X R4, R5, R3, R4, P1, !PT ;  /* 0x0000000305047210 */ /* 0x000fe40000ffe404 */
[C---:B------:R-:W-:Y:S01]  /*abb0*/  LEA R2, P1, R159.reuse, UR4, 0x2 ;  /* 0x000000049f027c11 */ /* 0x040fe2000f8210ff */
[----:B------:R-:W-:Y:S01]  /*abc0*/  STSM.16.M88.4 [R158], R144 ;  /* 0x000000909e007844 */ /* 0x000fe20000000200 */
[----:B------:R-:W-:Y:S02]  /*abd0*/  ULDC UR4, c[0x0][0xc] ;  /* 0x0000030000047ab9 */ /* 0x000fe40000000800 */
[----:B------:R-:W-:Y:S01]  /*abe0*/  LEA.HI.X R3, R159, UR5, R4, 0x2, P1 ;  /* 0x000000059f037c11 */ /* 0x000fe200088f1404 */
[----:B------:R-:W-:Y:S01]  /*abf0*/  @!PT LDS RZ, [RZ] ;  /* 0x00000000fffff984 */ /* 0x000fe20000000800 */
[----:B------:R-:W-:Y:S01]  /*ac00*/  @!PT LDS RZ, [RZ] ;  /* 0x00000000fffff984 */ /* 0x000fe20000000800 */
[----:B------:R-:W-:Y:S01]  /*ac10*/  @!PT LDS RZ, [RZ] ;  /* 0x00000000fffff984 */ /* 0x000fe20000000800 */
[----:B------:R-:W-:Y:S01]  /*ac20*/  @!PT LDS RZ, [RZ] ;  /* 0x00000000fffff984 */ /* 0x000fe20000000800 */
[----:B------:R1:W-:Y:S06]  /*ac30*/  MEMBAR.ALL.CTA ;  /* 0x0000000000007992 */ /* 0x0003ec0000008000 */
[----:B-1----:R-:W1:Y:S01]  /*ac40*/  FENCE.VIEW.ASYNC.S ;  /* 0x00000000000073c6 */ /* 0x002e620000000000 */
[----:B------:R-:W-:-:S03]  /*ac50*/  UIADD3 UR10, UR4, UR10, URZ ;  /* 0x0000000a040a7290 */ /* 0x000fc6000fffe03f */
[----:B-1----:R-:W1:Y:S01]  /*ac60*/  SHFL.IDX PT, R4, R217, RZ, 0x1f ;  /* 0x00001fffd9047589 */ /* 0x002e6200000e0000 */
[----:B------:R-:W-:Y:S06]  /*ac70*/  BAR.ARV 0x1, 0x120 ;  /* 0x0044800000007b1d */ /* 0x000fec0000002000 */
[----:B------:R-:W-:Y:S01]  /*ac80*/  @!P0 STG.E desc[UR12][R2.64], R157 ;  /* 0x0000009d02008986 */ /* 0x000fe2000c10190c */
[----:B-1----:R-:W-:-:S03]  /*ac90*/  ISETP.NE.AND P0, PT, R4, 0x7, PT ;  /* 0x000000070400780c */ /* 0x002fc60003f05270 */
[----:B------:R1:W-:Y:S02]  /*aca0*/  @!P2 STG.E desc[UR12][R2.64+0x20], R23 ;  /* 0x000020170200a986 */ /* 0x0003e4000c10190c */
[----:B-1----:R-:W-:-:S08]  /*acb0*/  IMAD.U32 R23, RZ, RZ, UR10 ;  /* 0x0000000aff177e24 */ /* 0x002fd0000f8e00ff */
[----:B------:R-:W-:Y:S05]  /*acc0*/  @P0 BRA `(.L_x_29) ;  /* 0x0000000000800947 */ /* 0x000fea0003800000 */
[----:B------:R-:W-:Y:S01]  /*acd0*/  BAR.SYNC.DEFER_BLOCKING 0x1, 0x120 ;  /* 0x0044800000007b1d */ /* 0x000fe20000010000 */
[----:B------:R-:W-:-:S05]  /*ace0*/  ELECT P0, URZ, PT ;  /* 0x00000000003f782f */ /* 0x000fca0003800000 */
[----:B------:R-:W-:Y:S08]  /*acf0*/  BSSY B0, `(.L_x_29) ;  /* 0x000001d000007945 */ /* 0x000ff00003800000 */
[----:B------:R-:W-:Y:S05]  /*ad00*/  @!P0 BRA `(.L_x_30) ;  /* 0x00000000006c8947 */ /* 0x000fea0003800000 */
[----:B------:R-:W-:Y:S01]  /*ad10*/  ULDC.64 UR10, c[0x0][0x198] ;  /* 0x00006600000a7ab9 */ /* 0x000fe20000000a00 */
[----:B------:R-:W-:Y:S02]  /*ad20*/  UIADD3 UR6, UR61, 0x4000, URZ ;  /* 0x000040003d067890 */ /* 0x000fe4000fffe03f */
[----:B------:R-:W-:Y:S02]  /*ad30*/  UIADD3 UR4, UP0, UR10, 0x9f0, URZ ;  /* 0x000009f00a047890 */ /* 0x000fe4000ff1e03f */
[----:B------:R-:W-:Y:S02]  /*ad40*/  UIADD3 UR8, UR61, 0x8000, URZ ;  /* 0x000080003d087890 */ /* 0x000fe4000fffe03f */
[----:B------:R-:W-:Y:S01]  /*ad50*/  UIADD3.X UR5, URZ, UR11, URZ, UP0, !UPT ;  /* 0x0000000b3f057290 */ /* 0x000fe200087fe43f */
[----:B------:R-:W-:Y:S01]  /*ad60*/  UMOV UR33, URZ ;  /* 0x0000003f00217c82 */ /* 0x000fe20008000000 */
[----:B------:R-:W-:Y:S01]  /*ad70*/  UMOV UR37, URZ ;  /* 0x0000003f00257c82 */ /* 0x000fe20008000000 */
[----:B------:R-:W-:Y:S01]  /*ad80*/  UMOV UR32, UR61 ;  /* 0x0000003d00207c82 */ /* 0x000fe20008000000 */
[----:B------:R-:W-:Y:S01]  /*ad90*/  UMOV UR7, 0x40 ;  /* 0x0000004000077882 */ /* 0x000fe20000000000 */
[----:B------:R-:W-:-:S04]  /*ada0*/  UIADD3 UR9, UR61, 0xc000, URZ ;  /* 0x0000c0003d097890 */ /* 0x000fc8000fffe03f */
[----:B------:R1:W-:Y:S02]  /*adb0*/  UTMASTG.5D [UR32], [UR4] ;  /* 0x00000020040073b5 */ /* 0x0003e40008020000 */
[----:B-1----:R-:W-:Y:S01]  /*adc0*/  UMOV UR32, UR6 ;  /* 0x0000000600207c82 */ /* 0x002fe20008000000 */
[----:B------:R-:W-:Y:S01]  /*add0*/  UMOV UR33, UR7 ;  /* 0x0000000700217c82 */ /* 0x000fe20008000000 */
[----:B------:R-:W-:Y:S01]  /*ade0*/  UMOV UR6, 0x80 ;  /* 0x0000008000067882 */ /* 0x000fe20000000000 */
[----:B------:R1:W-:Y:S02]  /*adf0*/  UTMASTG.5D [UR32], [UR4] ;  /* 0x00000020040073b5 */ /* 0x0003e40008020000 */
[----:B-1----:R-:W-:Y:S01]  /*ae00*/  UMOV UR32, UR8 ;  /* 0x0000000800207c82 */ /* 0x002fe20008000000 */
[----:B------:R-:W-:Y:S01]  /*ae10*/  UMOV UR33, UR6 ;  /* 0x0000000600217c82 */ /* 0x000fe20008000000 */
[----:B------:R-:W-:Y:S01]  /*ae20*/  UMOV UR6, 0xc0 ;  /* 0x000000c000067882 */ /* 0x000fe20000000000 */
[----:B------:R1:W-:Y:S02]  /*ae30*/  UTMASTG.5D [UR32], [UR4] ;  /* 0x00000020040073b5 */ /* 0x0003e40008020000 */
[----:B-1----:R-:W-:Y:S01]  /*ae40*/  UMOV UR32, UR9 ;  /* 0x0000000900207c82 */ /* 0x002fe20008000000 */
[----:B------:R-:W-:Y:S01]  /*ae50*/  UMOV UR33, UR6 ;  /* 0x0000000600217c82 */ /* 0x000fe20008000000 */
[----:B------:R-:W-:Y:S01]  /*ae60*/  UIADD3 UR6, UR61, 0x38820, URZ ;  /* 0x000388203d067890 */ /* 0x000fe2000fffe03f */
[----:B------:R1:W-:Y:S03]  /*ae70*/  UTMASTG.5D [UR32], [UR4] ;  /* 0x00000020040073b5 */ /* 0x0003e60008020000 */
[----:B------:R-:W-:Y:S01]  /*ae80*/  UPRMT UR6, URZ, 0x654, UR6 ;  /* 0x000006543f067896 */ /* 0x000fe20008000006 */
[----:B------:R0:W-:Y:S01]  /*ae90*/  UTMACMDFLUSH ;  /* 0x00000000000079b7 */ /* 0x0001e20000000000 */
[----:B------:R-:W-:-:S07]  /*aea0*/  DEPBAR.LE SB0, 0x0 ;  /* 0x000080000000791a */ /* 0x000fce0000000000 */
[----:B-1----:R-:W-:Y:S03]  /*aeb0*/  SYNCS.ARRIVE.TRANS64.RED.A1T0 RZ, [UR6], RZ ;  /* 0x000000ffffff79a7 */ /* 0x002fe60008100406 */
.L_x_30:
[----:B------:R-:W-:Y:S05]  /*aec0*/  BSYNC B0 ;  /* 0x0000000000007941 */ /* 0x000fea0003800000 */
.L_x_29:
[----:B------:R-:W1:Y:S01]  /*aed0*/  LDC R0, c[0x0][0xda4] ;  /* 0x00036900ff007b82 */ /* 0x000e620000000800 */
[----:B------:R-:W-:Y:S01]  /*aee0*/  R2UR UR6, R23 ;  /* 0x00000000170672ca */ /* 0x000fe200000e0000 */
[----:B------:R-:W-:Y:S01]  /*aef0*/  UIADD3 UR38, UR38, 0x1, URZ ;  /* 0x0000000126267890 */ /* 0x000fe2000fffe03f */
[----:B------:R-:W-:Y:S01]  /*af00*/  R2UR UR5, R18 ;  /* 0x00000000120572ca */ /* 0x000fe200000e0000 */
[----:B------:R-:W-:Y:S02]  /*af10*/  VIADD R212, R212, 0x1 ;  /* 0x00000001d4d47836 */ /* 0x000fe40000000000 */
[----:B------:R-:W-:-:S04]  /*af20*/  UISETP.NE.AND UP0, UPT, UR38, 0x2, UPT ;  /* 0x000000022600788c */ /* 0x000fc8000bf05270 */
[----:B------:R-:W-:Y:S02]  /*af30*/  USEL UR4, URZ, 0x1, UP0 ;  /* 0x000000013f047887 */ /* 0x000fe40008000000 */
[----:B------:R-:W-:-:S04]  /*af40*/  USEL UR38, UR38, URZ, UP0 ;  /* 0x0000003f26267287 */ /* 0x000fc80008000000 */
[----:B------:R-:W-:-:S06]  /*af50*/  ULOP3.LUT UR5, UR5, UR4, URZ, 0x3c, !UPT ;  /* 0x0000000405057292 */ /* 0x000fcc000f8e3c3f */
[----:B------:R-:W-:Y:S02]  /*af60*/  MOV R18, UR5 ;  /* 0x0000000500127c02 */ /* 0x000fe40008000f00 */
[----:B-1----:R-:W-:-:S13]  /*af70*/  ISETP.LE.AND P0, PT, R0, UR6, PT ;  /* 0x0000000600007c0c */ /* 0x002fda000bf03270 */
[----:B------:R-:W-:Y:S05]  /*af80*/  @!P0 BRA `(.L_x_31) ;  /* 0xffffff5c006c8947 */ /* 0x000fea000383ffff */
[----:B------:R-:W-:Y:S05]  /*af90*/  EXIT ;  /* 0x000000000000794d */ /* 0x000fea0003800000 */
.L_x_7:
[----:B------:R-:W-:-:S08]  /*afa0*/  NOP ;  /* 0x0000000000007918 */ /* 0x000fd00000000000 */
[----:B-1----:R-:W1:-:S00]  /*afb0*/  USETMAXREG.DEALLOC.CTAPOOL 0x18 ;  /* 0x00000018000079c8 */ /* 0x002e4000080e0500 */
[----:B-1----:R-:W-:-:S06]  /*afc0*/  LOP3.LUT R0, R0, 0x3, RZ, 0xc0, !PT ;  /* 0x0000000300007812 */ /* 0x002fcc00078ec0ff */
[----:B------:R-:W1:Y:S02]  /*afd0*/  SHFL.IDX PT, R0, R0, RZ, 0x1f ;  /* 0x00001fff00007589 */ /* 0x000e6400000e0000 */
[----:B-1----:R-:W-:-:S13]  /*afe0*/  ISETP.NE.AND P0, PT, R0, RZ, PT ;  /* 0x000000ff0000720c */ /* 0x002fda0003f05270 */
[----:B--2---:R-:W-:Y:S05]  /*aff0*/  @P0 EXIT ;  /* 0x000000000000094d */ /* 0x004fea0003800000 */
[----:B------:R-:W1:Y:S01]  /*b000*/  S2UR UR4, SR_CTAID.X ;  /* 0x00000000000479c3 */ /* 0x000e620000002500 */
[----:B------:R-:W-:Y:S01]  /*b010*/  IMAD.MOV.U32 R16, RZ, RZ, RZ ;  /* 0x000000ffff107224 */ /* 0x000fe200078e00ff */
[----:B------:R-:W-:Y:S01]  /*b020*/  MOV R19, 0x1 ;  /* 0x0000000100137802 */ /* 0x000fe20000000f00 */
[----:B------:R-:W-:-:S05]  /*b030*/  IMAD.MOV.U32 R2, RZ, RZ, 0x1 ;  /* 0x00000001ff027424 */ /* 0x000fca00078e00ff */
[----:B------:R-:W1:Y:S02]  /*b040*/  LDC R0, c[0x0][0xda4] ;  /* 0x00036900ff007b82 */ /* 0x000e640000000800 */
[----:B-1----:R-:W-:-:S13]  /*b050*/  ISETP.LE.AND P0, PT, R0, UR4, PT ;  /* 0x0000000400007c0c */ /* 0x002fda000bf03270 */
[----:B------:R-:W-:Y:S05]  /*b060*/  @P0 BRA `(.L_x_32) ;  /* 0x0000003000940947 */ /* 0x000fea0003800000 */
[----:B------:R-:W-:Y:S01]  /*b070*/  IMAD.U32 R0, RZ, RZ, UR4 ;  /* 0x00000004ff007e24 */ /* 0x000fe2000f8e00ff */
[----:B------:R-:W-:Y:S01]  /*b080*/  MOV R19, 0x1 ;  /* 0x0000000100137802 */ /* 0x000fe20000000f00 */
[----:B------:R-:W-:Y:S01]  /*b090*/  IMAD.MOV.U32 R16, RZ, RZ, RZ ;  /* 0x000000ffff107224 */ /* 0x000fe200078e00ff */
[----:B------:R-:W-:Y:S01]  /*b0a0*/  ULDC.64 UR36, c[0x0][0x198] ;  /* 0x0000660000247ab9 */ /* 0x000fe20000000a00 */
[----:B------:R-:W-:Y:S01]  /*b0b0*/  ULDC UR38, c[0x0][0xc] ;  /* 0x0000030000267ab9 */ /* 0x000fe20000000800 */
[----:B------:R1:W-:Y:S04]  /*b0c0*/  STL [R1+0x10], R0 ;  /* 0x0000100001007387 */ /* 0x0003e80000100800 */
[----:B------:R1:W-:Y:S02]  /*b0d0*/  STL [R1+0x18], RZ ;  /* 0x000018ff01007387 */ /* 0x0003e40000100800 */
.L_x_77:
[----:B------:R-:W2:Y:S01]  /*b0e0*/  LDL R2, [R1+0x10] ;  /* 0x0000100001027983 */ /* 0x000ea20000100800 */
[----:B-1----:R-:W1:Y:S01]  /*b0f0*/  LDC R0, c[0x0][0xda8] ;  /* 0x00036a00ff007b82 */ /* 0x002e620000000800 */
[----:B------:R-:W-:Y:S05]  /*b100*/  YIELD ;  /* 0x0000000000007946 */ /* 0x000fea0003800000 */
[----:B------:R-:W3:Y:S01]  /*b110*/  S2R R5, SR_CgaCtaId ;  /* 0x0000000000057919 */ /* 0x000ee20000008800 */
[----:B------:R-:W-:Y:S01]  /*b120*/  ULDC.64 UR4, c[0x0][0x3f8] ;  /* 0x0000fe0000047ab9 */ /* 0x000fe20000000a00 */
[----:B------:R-:W4:Y:S01]  /*b130*/  LDC R18, c[0x0][0xdb4] ;  /* 0x00036d00ff127b82 */ /* 0x000f220000000800 */
[----:B------:R-:W-:-:S03]  /*b140*/  UISETP.NE.U32.AND UP0, UPT, UR4, URZ, UPT ;  /* 0x0000003f0400728c */ /* 0x000fc6000bf05070 */
[----:B------:R-:W-:Y:S01]  /*b150*/  ULDC UR4, c[0x0][0x404] ;  /* 0x0001010000047ab9 */ /* 0x000fe20000000800 */
[----:B------:R-:W-:-:S04]  /*b160*/  UISETP.NE.AND.EX UP0, UPT, UR5, URZ, UPT, UP0 ;  /* 0x0000003f0500728c */ /* 0x000fc8000bf05300 */
[----:B------:R-:W-:Y:S01]  /*b170*/  USEL UR4, UR4, 0x1, UP0 ;  /* 0x0000000104047887 */ /* 0x000fe20008000000 */
[----:B-1----:R-:W-:Y:S02]  /*b180*/  ISETP.NE.AND P0, PT, R0, 0x1, PT ;  /* 0x000000010000780c */ /* 0x002fe40003f05270 */
[----:B----4-:R-:W-:-:S11]  /*b190*/  ISETP.NE.AND P1, PT, R18, 0x1, PT ;  /* 0x000000011200780c */ /* 0x010fd60003f25270 */
[----:B------:R-:W2:Y:S08]  /*b1a0*/  @P0 LDC R0, c[0x0][0xdac] ;  /* 0x00036b00ff000b82 */ /* 0x000eb00000000800 */
[----:B------:R-:W1:Y:S01]  /*b1b0*/  @P0 LDC R3, c[0x0][0xdb0] ;  /* 0x00036c00ff030b82 */ /* 0x000e620000000800 */
[----:B--2---:R-:W-:-:S04]  /*b1c0*/  @P0 IMAD.HI.U32 R0, R2, R0, RZ ;  /* 0x0000000002000227 */ /* 0x004fc800078e00ff */
[----:B------:R-:W-:Y:S01]  /*b1d0*/  IMAD.MOV.U32 R4, RZ, RZ, R2 ;  /* 0x000000ffff047224 */ /* 0x000fe200078e0002 */
[----:B-1----:R-:W-:Y:S02]  /*b1e0*/  @P0 SHF.R.U32.HI R4, RZ, R3, R0 ;  /* 0x00000003ff040219 */ /* 0x002fe40000011600 */
[----:B------:R-:W1:Y:S03]  /*b1f0*/  LDC R0, c[0x0][0x2e0] ;  /* 0x0000b800ff007b82 */ /* 0x000e660000000800 */
[----:B------:R-:W-:Y:S01]  /*b200*/  IMAD.MOV.U32 R17, RZ, RZ, R4 ;  /* 0x000000ffff117224 */ /* 0x000fe200078e0004 */
[----:B------:R2:W-:Y:S04]  /*b210*/  STL [R1+0x8], R4 ;  /* 0x0000080401007387 */ /* 0x0005e80000100800 */
[----:B------:R-:W4:Y:S01]  /*b220*/  @P1 LDC.64 R2, c[0x0][0xdb8] ;  /* 0x00036e00ff021b82 */ /* 0x000f220000000a00 */
[----:B-1----:R-:W-:Y:S01]  /*b230*/  IMAD R7, R0, UR4, RZ ;  /* 0x0000000400077c24 */ /* 0x002fe2000f8e02ff */
[----:B------:R-:W-:-:S04]  /*b240*/  MOV R0, 0x400 ;  /* 0x0000040000007802 */ /* 0x000fc80000000f00 */
[----:B---3--:R-:W-:Y:S01]  /*b250*/  LEA R6, R5, R0, 0x18 ;  /* 0x0000000005067211 */ /* 0x008fe200078ec0ff */
[----:B------:R2:W-:Y:S01]  /*b260*/  STL [R1+0x14], R7 ;  /* 0x0000140701007387 */ /* 0x0005e20000100800 */
[----:B------:R-:W-:Y:S01]  /*b270*/  IADD3 R0, R7, 0x4f, RZ ;  /* 0x0000004f07007810 */ /* 0x000fe20007ffe0ff */
[----:B----4-:R-:W-:Y:S02]  /*b280*/  @P1 IMAD.HI.U32 R2, R4, R2, RZ ;  /* 0x0000000204021227 */ /* 0x010fe400078e00ff */
[----:B------:R2:W-:Y:S02]  /*b290*/  STL [R1+0x4], R6 ;  /* 0x0000040601007387 */ /* 0x0005e40000100800 */
[----:B------:R-:W-:Y:S01]  /*b2a0*/  IMAD.HI R0, R0, 0x66666667, RZ ;  /* 0x6666666700007827 */ /* 0x000fe200078e02ff */
[----:B------:R-:W-:-:S03]  /*b2b0*/  @P1 SHF.R.U32.HI R17, RZ, R3, R2 ;  /* 0x00000003ff111219 */ /* 0x000fc60000011602 */
[----:B------:R-:W-:Y:S02]  /*b2c0*/  VIADD R2, R6, 0x24400 ;  /* 0x0002440006027836 */ /* 0x000fe40000000000 */
[----:B------:R-:W-:-:S03]  /*b2d0*/  IMAD.MOV R3, RZ, RZ, -R17 ;  /* 0x000000ffff037224 */ /* 0x000fc600078e0a11 */
[----:B------:R-:W-:Y:S01]  /*b2e0*/  LOP3.LUT P0, RZ, R2, 0x3ff, RZ, 0xc0, !PT ;  /* 0x000003ff02ff7812 */ /* 0x000fe2000780c0ff */
[----:B------:R-:W-:Y:S01]  /*b2f0*/  IMAD R18, R18, R3, R4 ;  /* 0x0000000312127224 */ /* 0x000fe200078e0204 */
[----:B------:R-:W-:-:S04]  /*b300*/  SHF.R.U32.HI R3, RZ, 0x1f, R0 ;  /* 0x0000001fff037819 */ /* 0x000fc80000011600 */
[----:B------:R-:W-:-:S05]  /*b310*/  LEA.HI.SX32 R0, R0, R3, 0x1b ;  /* 0x0000000300007211 */ /* 0x000fca00078fdaff */
[----:B------:R2:W-:Y:S02]  /*b320*/  STL [R1+0xc], R0 ;  /* 0x00000c0001007387 */ /* 0x0005e40000100800 */
[----:B------:R-:W-:Y:S05]  /*b330*/  @!P0 BRA `(.L_x_33) ;  /* 0x0000000000408947 */ /* 0x000fea0003800000 */
[----:B------:R-:W-:Y:S01]  /*b340*/  MOV R2, 0x0 ;  /* 0x0000000000027802 */ /* 0x000fe20000000f00 */
[----:B------:R-:W-:Y:S01]  /*b350*/  ULDC.64 UR6, c[0x4][0x1b8] ;  /* 0x01006e0000067ab9 */ /* 0x000fe20000000a00 */
[----:B------:R-:W-:Y:S01]  /*b360*/  ULDC.64 UR8, c[0x4][0x1c0] ;  /* 0x0100700000087ab9 */ /* 0x000fe20000000a00 */
[----:B------:R-:W-:Y:S01]  /*b370*/  ULDC.64 UR4, c[0x4][0x118] ;  /* 0x0100460000047ab9 */ /* 0x000fe20000000a00 */
[----:B--2---:R-:W-:Y:S01]  /*b380*/  MOV R4, UR6 ;  /* 0x0000000600047c02 */ /* 0x004fe20008000f00 */
[----:B------:R-:W-:Y:S01]  /*b390*/  IMAD.U32 R5, RZ, RZ, UR7 ;  /* 0x00000007ff057e24 */ /* 0x000fe2000f8e00ff */
[----:B------:R-:W1:Y:S01]  /*b3a0*/  LDC.64 R2, c[0x4][R2] ;  /* 0x0100000002027b82 */ /* 0x000e620000000a00 */
[----:B------:R-:W-:Y:S01]  /*b3b0*/  IMAD.U32 R6, RZ, RZ, UR8 ;  /* 0x00000008ff067e24 */ /* 0x000fe2000f8e00ff */
[----:B------:R-:W-:Y:S01]  /*b3c0*/  MOV R7, UR9 ;  /* 0x0000000900077c02 */ /* 0x000fe20008000f00 */
[----:B------:R-:W-:Y:S01]  /*b3d0*/  IMAD.U32 R10, RZ, RZ, UR4 ;  /* 0x00000004ff0a7e24 */ /* 0x000fe2000f8e00ff */
[----:B------:R-:W-:Y:S01]  /*b3e0*/  MOV R8, 0x70 ;  /* 0x0000007000087802 */ /* 0x000fe20000000f00 */
[----:B------:R-:W-:-:S02]  /*b3f0*/  IMAD.U32 R11, RZ, RZ, UR5 ;  /* 0x00000005ff0b7e24 */ /* 0x000fc4000f8e00ff */
[----:B------:R-:W-:Y:S02]  /*b400*/  IMAD.MOV.U32 R12, RZ, RZ, 0x1 ;  /* 0x00000001ff0c7424 */ /* 0x000fe400078e00ff */
[----:B------:R-:W-:-:S07]  /*b410*/  IMAD.MOV.U32 R13, RZ, RZ, RZ ;  /* 0x000000ffff0d7224 */ /* 0x000fce00078e00ff */
[----:B------:R-:W-:-:S07]  /*b420*/  LEPC R20, `(.L_x_33) ;  /* 0x000000001014794e */ /* 0x000fce0000000000 */
[----:B-1----:R-:W-:Y:S05]  /*b430*/  CALL.ABS.NOINC R2 ;  /* 0x0000000002007343 */ /* 0x002fea0003c00000 */
.L_x_33:
[----:B------:R-:W2:Y:S02]  /*b440*/  LDL R2, [R1+0x4] ;  /* 0x0000040001027983 */ /* 0x000ea40000100800 */
[----:B--2---:R-:W-:-:S04]  /*b450*/  IADD3 R0, R2, 0x400, RZ ;  /* 0x0000040002007810 */ /* 0x004fc80007ffe0ff */
[----:B------:R-:W-:-:S13]  /*b460*/  LOP3.LUT P0, RZ, R0, 0x3ff, RZ, 0xc0, !PT ;  /* 0x000003ff00ff7812 */ /* 0x000fda000780c0ff */
[----:B------:R-:W-:Y:S05]  /*b470*/  @!P0 BRA `(.L_x_34) ;  /* 0x0000000000808947 */ /* 0x000fea0003800000 */
[----:B------:R-:W-:Y:S01]  /*b480*/  MOV R0, 0x0 ;  /* 0x0000000000007802 */ /* 0x000fe20000000f00 */
[----:B------:R-:W-:Y:S01]  /*b490*/  ULDC.64 UR6, c[0x4][0x1b8] ;  /* 0x01006e0000067ab9 */ /* 0x000fe20000000a00 */
[----:B------:R-:W-:Y:S01]  /*b4a0*/  ULDC.64 UR8, c[0x4][0x1c0] ;  /* 0x0100700000087ab9 */ /* 0x000fe20000000a00 */
[----:B------:R-:W-:Y:S01]  /*b4b0*/  ULDC.64 UR4, c[0x4][0x120] ;  /* 0x0100480000047ab9 */ /* 0x000fe20000000a00 */
[----:B------:R1:W2:Y:S01]  /*b4c0*/  LDC.64 R2, c[0x4][R0] ;  /* 0x0100000000027b82 */ /* 0x0002a20000000a00 */
[----:B------:R-:W-:Y:S01]  /*b4d0*/  IMAD.U32 R4, RZ, RZ, UR6 ;  /* 0x00000006ff047e24 */ /* 0x000fe2000f8e00ff */
[----:B------:R-:W-:Y:S01]  /*b4e0*/  MOV R6, UR8 ;  /* 0x0000000800067c02 */ /* 0x000fe20008000f00 */
[----:B------:R-:W-:Y:S01]  /*b4f0*/  IMAD.U32 R5, RZ, RZ, UR7 ;  /* 0x00000007ff057e24 */ /* 0x000fe2000f8e00ff */
[----:B------:R-:W-:Y:S01]  /*b500*/  MOV R11, UR5 ;  /* 0x00000005000b7c02 */ /* 0x000fe20008000f00 */
[----:B------:R-:W-:Y:S01]  /*b510*/  IMAD.U32 R7, RZ, RZ, UR9 ;  /* 0x00000009ff077e24 */ /* 0x000fe2000f8e00ff */
[----:B------:R-:W-:Y:S01]  /*b520*/  MOV R13, RZ ;  /* 0x000000ff000d7202 */ /* 0x000fe20000000f00 */
[----:B------:R-:W-:-:S02]  /*b530*/  IMAD.U32 R10, RZ, RZ, UR4 ;  /* 0x00000004ff0a7e24 */ /* 0x000fc4000f8e00ff */
[----:B------:R-:W-:Y:S02]  /*b540*/  IMAD.MOV.U32 R8, RZ, RZ, 0x70 ;  /* 0x00000070ff087424 */ /* 0x000fe400078e00ff */
[----:B-1----:R-:W-:-:S07]  /*b550*/  IMAD.MOV.U32 R12, RZ, RZ, 0x1 ;  /* 0x00000001ff0c7424 */ /* 0x002fce00078e00ff */
[----:B------:R-:W-:-:S07]  /*b560*/  LEPC R20, `(.L_x_35) ;  /* 0x000000001014794e */ /* 0x000fce0000000000 */
[----:B--2---:R-:W-:Y:S05]  /*b570*/  CALL.ABS.NOINC R2 ;  /* 0x0000000002007343 */ /* 0x004fea0003c00000 */
.L_x_35:
[----:B------:R-:W-:Y:S01]  /*b580*/  MOV R2, 0x0 ;  /* 0x0000000000027802 */ /* 0x000fe20000000f00 */
[----:B------:R-:W-:Y:S01]  /*b590*/  ULDC.64 UR6, c[0x4][0x1b8] ;  /* 0x01006e0000067ab9 */ /* 0x000fe20000000a00 */
[----:B------:R-:W-:Y:S01]  /*b5a0*/  ULDC.64 UR8, c[0x4][0x1c0] ;  /* 0x0100700000087ab9 */ /* 0x000fe20000000a00 */
[----:B------:R-:W-:Y:S01]  /*b5b0*/  ULDC.64 UR4, c[0x4][0x128] ;  /* 0x01004a0000047ab9 */ /* 0x000fe20000000a00 */
[----:B------:R-:W-:Y:S01]  /*b5c0*/  IMAD.U32 R4, RZ, RZ, UR6 ;  /* 0x00000006ff047e24 */ /* 0x000fe2000f8e00ff */
[----:B------:R-:W-:Y:S01]  /*b5d0*/  MOV R6, UR8 ;  /* 0x0000000800067c02 */ /* 0x000fe20008000f00 */
[----:B------:R-:W1:Y:S01]  /*b5e0*/  LDC.64 R2, c[0x4][R2] ;  /* 0x0100000002027b82 */ /* 0x000e620000000a00 */
[----:B------:R-:W-:Y:S01]  /*b5f0*/  IMAD.U32 R5, RZ, RZ, UR7 ;  /* 0x00000007ff057e24 */ /* 0x000fe2000f8e00ff */
[----:B------:R-:W-:Y:S01]  /*b600*/  MOV R11, UR5 ;  /* 0x00000005000b7c02 */ /* 0x000fe20008000f00 */
[----:B------:R-:W-:Y:S01]  /*b610*/  IMAD.U32 R7, RZ, RZ, UR9 ;  /* 0x00000009ff077e24 */ /* 0x000fe2000f8e00ff */
[----:B------:R-:W-:Y:S01]  /*b620*/  MOV R13, RZ ;  /* 0x000000ff000d7202 */ /* 0x000fe20000000f00 */
[----:B------:R-:W-:-:S02]  /*b630*/  IMAD.U32 R10, RZ, RZ, UR4 ;  /* 0x00000004ff0a7e24 */ /* 0x000fc4000f8e00ff */
[----:B------:R-:W-:Y:S02]  /*b640*/  IMAD.MOV.U32 R8, RZ, RZ, 0x70 ;  /* 0x00000070ff087424 */ /* 0x000fe400078e00ff */
[----:B------:R-:W-:-:S07]  /*b650*/  IMAD.MOV.U32 R12, RZ, RZ, 0x1 ;  /* 0x00000001ff0c7424 */ /* 0x000fce00078e00ff */
[----:B------:R-:W-:-:S07]  /*b660*/  LEPC R20, `(.L_x_34) ;  /* 0x000000001014794e */ /* 0x000fce0000000000 */
[----:B-1----:R-:W-:Y:S05]  /*b670*/  CALL.ABS.NOINC R2 ;  /* 0x0000000002007343 */ /* 0x002fea0003c00000 */
.L_x_34:
[----:B------:R-:W1:Y:S01]  /*b680*/  LDC R0, c[0x0][0x428] ;  /* 0x00010a00ff007b82 */ /* 0x000e620000000800 */
[----:B------:R-:W-:Y:S01]  /*b690*/  ULDC.64 UR4, c[0x0][0x9f8] ;  /* 0x00027e0000047ab9 */ /* 0x000fe20000000a00 */
[----:B------:R-:W2:Y:S01]  /*b6a0*/  LDL.LU R7, [R1+0x8] ;  /* 0x0000080001077983 */ /* 0x000ea20000300800 */
[----:B------:R-:W-:Y:S01]  /*b6b0*/  ISETP.NE.U32.AND P0, PT, RZ, UR4, PT ;  /* 0x00000004ff007c0c */ /* 0x000fe2000bf05070 */
[----:B------:R-:W-:Y:S01]  /*b6c0*/  IMAD.MOV.U32 R4, RZ, RZ, R18 ;  /* 0x000000ffff047224 */ /* 0x000fe200078e0012 */
[----:B------:R-:W-:Y:S01]  /*b6d0*/  ULDC.64 UR6, c[0x0][0x208] ;  /* 0x0000820000067ab9 */ /* 0x000fe20000000a00 */
[----:B------:R-:W3:Y:S01]  /*b6e0*/  LDL R6, [R1+0x10] ;  /* 0x0000100001067983 */ /* 0x000ee20000100800 */
[----:B------:R-:W-:Y:S01]  /*b6f0*/  ISETP.NE.AND.EX P0, PT, RZ, UR5, PT, P0 ;  /* 0x00000005ff007c0c */ /* 0x000fe2000bf05300 */
[----:B------:R-:W-:Y:S01]  /*b700*/  ULDC UR4, c[0x0][0xda8] ;  /* 0x00036a0000047ab9 */ /* 0x000fe20000000800 */
[----:B------:R-:W4:Y:S01]  /*b710*/  S2R R8, SR_TID.X ;  /* 0x0000000000087919 */ /* 0x000f220000002100 */
[----:B-1----:R-:W-:-:S13]  /*b720*/  ISETP.NE.AND P1, PT, R0, 0x1, PT ;  /* 0x000000010000780c */ /* 0x002fda0003f25270 */
[----:B------:R-:W1:Y:S01]  /*b730*/  @P1 LDC R3, c[0x0][0x42c] ;  /* 0x00010b00ff031b82 */ /* 0x000e620000000800 */
[----:B----4-:R-:W-:-:S07]  /*b740*/  LOP3.LUT R8, R8, 0x1f, RZ, 0xc0, !PT ;  /* 0x0000001f08087812 */ /* 0x010fce00078ec0ff */
[----:B------:R-:W4:Y:S01]  /*b750*/  @P1 LDC R5, c[0x0][0x430] ;  /* 0x00010c00ff051b82 */ /* 0x000f220000000800 */
[----:B-1----:R-:W-:-:S07]  /*b760*/  @P1 IMAD.HI.U32 R0, R18, R3, RZ ;  /* 0x0000000312001227 */ /* 0x002fce00078e00ff */
[----:B------:R-:W1:Y:S01]  /*b770*/  @P0 LDC.64 R2, c[0x0][0x9f8] ;  /* 0x00027e00ff020b82 */ /* 0x000e620000000a00 */
[----:B----4-:R-:W-:Y:S01]  /*b780*/  @P1 SHF.R.U32.HI R4, RZ, R5, R0 ;  /* 0x00000005ff041219 */ /* 0x010fe20000011600 */
[----:B------:R-:W-:Y:S02]  /*b790*/  IMAD.MOV.U32 R0, RZ, RZ, R17 ;  /* 0x000000ffff007224 */ /* 0x000fe400078e0011 */
[----:B-1----:R-:W-:-:S05]  /*b7a0*/  @P0 IMAD.WIDE R2, R17, 0x4, R2 ;  /* 0x0000000411020825 */ /* 0x002fca00078e0202 */
[----:B------:R1:W5:Y:S01]  /*b7b0*/  @P0 LDG.E R0, desc[UR6][R2.64] ;  /* 0x0000000602000981 */ /* 0x000362000c1e1900 */
[----:B------:R-:W-:-:S04]  /*b7c0*/  ISETP.NE.AND P1, PT, R8, RZ, PT ;  /* 0x000000ff0800720c */ /* 0x000fc80003f25270 */
[----:B------:R-:W-:-:S09]  /*b7d0*/  PLOP3.LUT P2, PT, P1, PT, PT, 0x8, 0x0 ;  /* 0x000000000000781c */ /* 0x000fd20000f4e170 */
[----:B------:R-:W-:-:S05]  /*b7e0*/  VOTEU.ALL UP1, P1 ;  /* 0x00000000003f7886 */ /* 0x000fca0000820000 */
[----:B------:R-:W-:-:S04]  /*b7f0*/  @!UP1 UIADD3 UR8, UP0, UR36, 0x270, URZ ;  /* 0x0000027024089890 */ /* 0x000fc8000ff1e03f */
[----:B------:R-:W-:-:S03]  /*b800*/  @!UP1 UIADD3.X UR9, URZ, UR37, URZ, UP0, !UPT ;  /* 0x000000253f099290 */ /* 0x000fc600087fe43f */
[----:B------:R-:W-:Y:S01]  /*b810*/  VOTEU.ALL UP0, P1 ;  /* 0x00000000003f7886 */ /* 0x000fe20000800000 */
[----:B--2---:R-:W-:-:S05]  /*b820*/  IADD3 R8, -R7, RZ, RZ ;  /* 0x000000ff07087210 */ /* 0x004fca0007ffe1ff */
[----:B---3--:R-:W-:-:S04]  /*b830*/  IMAD R8, R8, UR4, R6 ;  /* 0x0000000408087c24 */ /* 0x008fc8000f8e0206 */
[----:B-1----:R-:W-:-:S07]  /*b840*/  IMAD.SHL.U32 R8, R8, 0x80, RZ ;  /* 0x0000008008087824 */ /* 0x002fce00078e00ff */
.L_x_36:
[----:B------:R-:W-:Y:S02]  /*b850*/  PLOP3.LUT P0, PT, P0, P2, PT, 0xa2, 0x0 ;  /* 0x000000000000781c */ /* 0x000fe40000705472 */
[----:B------:R-:W-:Y:S01]  /*b860*/  @P2 R2UR P0, UR7, R17 ;  /* 0x00000000110722ca */ /* 0x000fe20000000000 */
[----:B------:R-:W-:-:S07]  /*b870*/  UMOV UR4, URZ ;  /* 0x0000003f00047c82 */ /* 0x000fce0008000000 */
[----:B------:R-:W-:Y:S02]  /*b880*/  PLOP3.LUT P0, PT, P0, P2, PT, 0xa2, 0x0 ;  /* 0x000000000000781c */ /* 0x000fe40000705472 */
[----:B------:R-:W-:-:S08]  /*b890*/  @P2 R2UR.OR P0, UR6, R18 ;  /* 0x00000000120622ca */ /* 0x000fd00000100000 */
[----:B------:R-:W-:Y:S02]  /*b8a0*/  PLOP3.LUT P0, PT, P0, P2, PT, 0xa2, 0x0 ;  /* 0x000000000000781c */ /* 0x000fe40000705472 */
[----:B------:R-:W-:-:S08]  /*b8b0*/  @P2 R2UR.OR P0, UR5, R8 ;  /* 0x00000000080522ca */ /* 0x000fd00000100000 */
[----:B------:R-:W-:-:S05]  /*b8c0*/  @P2 PLOP3.LUT P2, PT, P0, PT, PT, 0x80, 0x0 ;  /* 0x000000000000281c */ /* 0x000fca000074f070 */
[----:B------:R1:W-:Y:S08]  /*b8d0*/  @!UP0 UTMAPF.L2.4D [UR4], [UR8] ;  /* 0x00000004080085b8 */ /* 0x0003f00008018000 */
[----:B-1----:R-:W-:Y:S05]  /*b8e0*/  @P2 BRA.U.ANY `(.L_x_36) ;  /* 0xfffffffd00d82947 */ /* 0x002fea000393ffff */
[----:B------:R-:W-:Y:S01]  /*b8f0*/  PLOP3.LUT P2, PT, P1, PT, PT, 0x8, 0x0 ;  /* 0x000000000000781c */ /* 0x000fe20000f4e170 */
[----:B------:R-:W-:Y:S01]  /*b900*/  VOTEU.ALL UP0, P1 ;  /* 0x00000000003f7886 */ /* 0x000fe20000800000 */
[----:B------:R-:W-:-:S11]  /*b910*/  UMOV UR4, 0x40 ;  /* 0x0000004000047882 */ /* 0x000fd60000000000 */
.L_x_37:
[----:B------:R-:W-:Y:S02]  /*b920*/  PLOP3.LUT P0, PT, P0, P2, PT, 0xa2, 0x0 ;  /* 0x000000000000781c */ /* 0x000fe40000705472 */
[----:B------:R-:W-:-:S08]  /*b930*/  @P2 R2UR P0, UR7, R17 ;  /* 0x00000000110722ca */ /* 0x000fd00000000000 */
        /* <DEDUP_REMOVED lines=10> */
.L_x_38:
        /* <DEDUP_REMOVED lines=12> */
.L_x_39:
        /* <DEDUP_REMOVED lines=9> */
[----:B------:R-:W1:Y:S01]  /*bb30*/  LDC.64 R2, c[0x0][0x3f8] ;  /* 0x0000fe00ff027b82 */ /* 0x000e620000000a00 */
[----:B------:R-:W-:Y:S01]  /*bb40*/  UMOV UR4, 0xffffffff ;  /* 0xffffffff00047882 */ /* 0x000fe20000000000 */
[----:B-1----:R-:W-:-:S04]  /*bb50*/  ISETP.NE.U32.AND P0, PT, R2, RZ, PT ;  /* 0x000000ff0200720c */ /* 0x002fc80003f05070 */
[----:B------:R-:W-:-:S04]  /*bb60*/  ISETP.NE.AND.EX P0, PT, R3, RZ, PT, P0 ;  /* 0x000000ff0300720c */ /* 0x000fc80003f05300 */
[----:B-----5:R-:W-:Y:S01]  /*bb70*/  SEL R5, R0, RZ, !P0 ;  /* 0x000000ff00057207 */ /* 0x020fe20004000000 */
[----:B------:R-:W-:Y:S08]  /*bb80*/  BRA.DIV UR4, `(.L_x_40) ;  /* 0x0000002e04147947 */ /* 0x000ff0000b800000 */
.L_x_93:
[----:B------:R-:W2:Y:S01]  /*bb90*/  LDL R6, [R1+0xc] ;  /* 0x00000c0001067983 */ /* 0x000ea20000100800 */
[----:B------:R-:W-:Y:S01]  /*bba0*/  UMOV UR4, 0xffffffff ;  /* 0xffffffff00047882 */ /* 0x000fe20000000000 */
[----:B------:R-:W-:Y:S01]  /*bbb0*/  SHF.R.S32.HI R11, RZ, 0x1f, R0 ;  /* 0x0000001fff0b7819 */ /* 0x000fe20000011400 */
[----:B--2---:R-:W-:Y:S01]  /*bbc0*/  VIADD R10, R6, 0xffffffff ;  /* 0xffffffff060a7836 */ /* 0x004fe20000000000 */
[----:B------:R-:W-:Y:S06]  /*bbd0*/  BRA.DIV UR4, `(.L_x_41) ;  /* 0x0000002e04347947 */ /* 0x000fec000b800000 */
[----:B------:R-:W-:-:S13]  /*bbe0*/  ELECT P6, URZ, PT ;  /* 0x00000000003f782f */ /* 0x000fda00038c0000 */
.L_x_96:
[----:B------:R-:W-:Y:S05]  /*bbf0*/  @!P6 BRA `(.L_x_42) ;  /* 0x000000040030e947 */ /* 0x000fea0003800000 */
[----:B------:R1:W-:Y:S01]  /*bc00*/  STL [R1], R10 ;  /* 0x0000000a01007387 */ /* 0x0003e20000100800 */
[----:B------:R-:W-:Y:S01]  /*bc10*/  MOV R5, R0 ;  /* 0x0000000000057202 */ /* 0x000fe20000000f00 */
[----:B------:R-:W-:Y:S06]  /*bc20*/  @!P0 BRA `(.L_x_43) ;  /* 0x0000000000508947 */ /* 0x000fec0003800000 */
[----:B------:R-:W2:Y:S01]  /*bc30*/  LDC R9, c[0x0][0x41c] ;  /* 0x00010700ff097b82 */ /* 0x000ea20000000800 */
[----:B------:R-:W-:Y:S01]  /*bc40*/  IMAD.MOV.U32 R5, RZ, RZ, R10 ;  /* 0x000000ffff057224 */ /* 0x000fe200078e000a */
[----:B------:R-:W-:Y:S01]  /*bc50*/  ULDC.64 UR4, c[0x0][0x408] ;  /* 0x0001020000047ab9 */ /* 0x000fe20000000a00 */
[----:B------:R-:W-:Y:S01]  /*bc60*/  ULDC.64 UR6, c[0x0][0x208] ;  /* 0x0000820000067ab9 */ /* 0x000fe20000000a00 */
[----:B--2---:R-:W-:-:S13]  /*bc70*/  ISETP.NE.AND P1, PT, R9, 0x1, PT ;  /* 0x000000010900780c */ /* 0x004fda0003f25270 */
[----:B------:R-:W2:Y:S02]  /*bc80*/  @P1 LDC.64 R6, c[0x0][0x420] ;  /* 0x00010800ff061b82 */ /* 0x000ea40000000a00 */
[----:B--2---:R-:W-:-:S05]  /*bc90*/  @P1 IMAD.HI.U32 R6, R10, R6, RZ ;  /* 0x000000060a061227 */ /* 0x004fca00078e00ff */
[----:B------:R-:W-:-:S05]  /*bca0*/  @P1 SHF.R.U32.HI R5, RZ, R7, R6 ;  /* 0x00000007ff051219 */ /* 0x000fca0000011606 */
[----:B------:R-:W-:-:S04]  /*bcb0*/  IMAD.MOV R6, RZ, RZ, -R5 ;  /* 0x000000ffff067224 */ /* 0x000fc800078e0a05 */
[----:B------:R-:W-:Y:S02]  /*bcc0*/  IMAD R7, R9, R6, R10 ;  /* 0x0000000609077224 */ /* 0x000fe400078e020a */
[----:B------:R-:W-:-:S03]  /*bcd0*/  IMAD R6, R11, UR4, RZ ;  /* 0x000000040b067c24 */ /* 0x000fc6000f8e02ff */
[----:B------:R2:W-:Y:S01]  /*bce0*/  STL [R1], R7 ;  /* 0x0000000701007387 */ /* 0x0005e20000100800 */
[----:B------:R-:W-:Y:S01]  /*bcf0*/  IMAD R9, R0, UR5, R6 ;  /* 0x0000000500097c24 */ /* 0x000fe2000f8e0206 */
[----:B------:R-:W-:Y:S02]  /*bd00*/  MOV R6, R5 ;  /* 0x0000000500067202 */ /* 0x000fe40000000f00 */
[----:B--2---:R-:W-:-:S03]  /*bd10*/  SHF.R.S32.HI R7, RZ, 0x1f, R5 ;  /* 0x0000001fff077819 */ /* 0x004fc60000011405 */
[----:B------:R-:W-:-:S04]  /*bd20*/  IMAD.WIDE.U32 R6, R0, UR4, R6 ;  /* 0x0000000400067c25 */ /* 0x000fc8000f8e0006 */
[----:B------:R-:W-:Y:S01]  /*bd30*/  IMAD.IADD R5, R7, 0x1, R9 ;  /* 0x0000000107057824 */ /* 0x000fe200078e0209 */
[----:B------:R-:W-:-:S04]  /*bd40*/  LEA R12, P1, R6, R2, 0x2 ;  /* 0x00000002060c7211 */ /* 0x000fc800078210ff */
[----:B------:R-:W-:-:S05]  /*bd50*/  LEA.HI.X R13, R6, R3, R5, 0x2, P1 ;  /* 0x00000003060d7211 */ /* 0x000fca00008f1405 */
[----:B------:R2:W5:Y:S04]  /*bd60*/  LDG.E R5, desc[UR6][R12.64] ;  /* 0x000000060c057981 */ /* 0x000568000c1e1900 */
.L_x_43:
[----:B------:R-:W3:Y:S01]  /*bd70*/  S2R R7, SR_CgaCtaId ;  /* 0x0000000000077919 */ /* 0x000ee20000008800 */
[----:B------:R-:W-:-:S04]  /*bd80*/  MOV R6, 0x400 ;  /* 0x0000040000067802 */ /* 0x000fc80000000f00 */
[----:B---3--:R-:W-:Y:S02]  /*bd90*/  LEA R6, R7, R6, 0x18 ;  /* 0x0000000607067211 */ /* 0x008fe400078ec0ff */
[----:B------:R-:W-:-:S03]  /*bda0*/  SHF.L.U32 R7, R19, 0x1f, RZ ;  /* 0x0000001f13077819 */ /* 0x000fc600000006ff */
[----:B------:R-:W-:-:S04]  /*bdb0*/  IMAD R6, R16, 0x8, R6 ;  /* 0x0000000810067824 */ /* 0x000fc800078e0206 */
[----:B------:R-:W3:Y:S02]  /*bdc0*/  SYNCS.PHASECHK.TRANS64.TRYWAIT P1, [R6+URZ+0x38840], R7 ;  /* 0x03884007060075a7 */ /* 0x000ee4000802017f */
[----:B---3--:R-:W-:Y:S05]  /*bdd0*/  @!P1 BRA `(.L_x_44) ;  /* 0x0000002800d49947 */ /* 0x008fea0003800000 */
.L_x_97:
[----:B------:R-:W4:Y:S02]  /*bde0*/  S2R R9, SR_TID.X ;  /* 0x0000000000097919 */ /* 0x000f240000002100 */
[----:B----4-:R-:W-:-:S04]  /*bdf0*/  LOP3.LUT R9, R9, 0x7f, RZ, 0xc0, !PT ;  /* 0x0000007f09097812 */ /* 0x010fc800078ec0ff */
[----:B------:R-:W-:-:S13]  /*be00*/  ISETP.NE.AND P1, PT, R9, RZ, PT ;  /* 0x000000ff0900720c */ /* 0x000fda0003f25270 */
[----:B------:R-:W-:Y:S05]  /*be10*/  @P1 BRA `(.L_x_45) ;  /* 0x00000000001c1947 */ /* 0x000fea0003800000 */
[----:B------:R-:W4:Y:S01]  /*be20*/  S2R R9, SR_TID.X ;  /* 0x0000000000097919 */ /* 0x000f220000002100 */
[----:B---3--:R-:W-:-:S04]  /*be30*/  MOV R7, 0xa000 ;  /* 0x0000a00000077802 */ /* 0x008fc80000000f00 */
[----:B------:R3:W-:Y:S01]  /*be40*/  SYNCS.ARRIVE.TRANS64 RZ, [R6+URZ+0x38830], R7 ;  /* 0x0388300706ff79a7 */ /* 0x0007e2000800003f */
[----:B----4-:R-:W-:-:S04]  /*be50*/  LOP3.LUT R9, R9, 0x1f, RZ, 0xc0, !PT ;  /* 0x0000001f09097812 */ /* 0x010fc800078ec0ff */
[----:B------:R-:W-:-:S13]  /*be60*/  ISETP.NE.AND P1, PT, R9, RZ, PT ;  /* 0x000000ff0900720c */ /* 0x000fda0003f25270 */
[----:B---3--:R-:W-:Y:S05]  /*be70*/  @!P1 BRA `(.L_x_45) ;  /* 0x0000000000049947 */ /* 0x008fea0003800000 */
[----:B------:R-:W-:Y:S01]  /*be80*/  BPT.TRAP 0x1 ;  /* 0x000000040000795c */ /* 0x000fe20000300000 */
.L_x_45:
[----:B---3--:R-:W3:Y:S01]  /*be90*/  LDL R7, [R1] ;  /* 0x0000000001077983 */ /* 0x008ee20000100800 */
[----:B------:R-:W-:Y:S01]  /*bea0*/  MOV R9, 0x400 ;  /* 0x0000040000097802 */ /* 0x000fe20000000f00 */
[----:B--2---:R-:W2:Y:S01]  /*beb0*/  S2R R12, SR_CgaCtaId ;  /* 0x00000000000c7919 */ /* 0x004ea20000008800 */
[----:B------:R-:W-:Y:S01]  /*bec0*/  R2UR UR9, R6 ;  /* 0x00000000060972ca */ /* 0x000fe200000e0000 */
[----:B------:R-:W-:Y:S01]  /*bed0*/  UIADD3 UR4, UP0, UR36, 0x370, URZ ;  /* 0x0000037024047890 */ /* 0x000fe2000ff1e03f */
[----:B------:R-:W-:Y:S02]  /*bee0*/  R2UR UR12, R4 ;  /* 0x00000000040c72ca */ /* 0x000fe400000e0000 */
[----:B-----5:R-:W-:Y:S01]  /*bef0*/  R2UR UR13, R5 ;  /* 0x00000000050d72ca */ /* 0x020fe200000e0000 */
[----:B------:R-:W-:Y:S01]  /*bf00*/  UIADD3.X UR5, URZ, UR37, URZ, UP0, !UPT ;  /* 0x000000253f057290 */ /* 0x000fe200087fe43f */
[----:B--2---:R-:W-:-:S05]  /*bf10*/  LEA R9, R12, R9, 0x18 ;  /* 0x000000090c097211 */ /* 0x004fca00078ec0ff */
[----:B------:R-:W-:-:S05]  /*bf20*/  IMAD R6, R16, 0xa000, R9 ;  /* 0x0000a00010067824 */ /* 0x000fca00078e0209 */
[----:B------:R-:W-:Y:S01]  /*bf30*/  R2UR UR14, R6 ;  /* 0x00000000060e72ca */ /* 0x000fe200000e0000 */
[----:B------:R-:W-:Y:S01]  /*bf40*/  UIADD3 UR9, UR9, 0x38830, URZ ;  /* 0x0003883009097890 */ /* 0x000fe2000fffe03f */
[----:B------:R-:W-:Y:S01]  /*bf50*/  UMOV UR10, URZ ;  /* 0x0000003f000a7c82 */ /* 0x000fe20008000000 */
[----:B------:R-:W-:Y:S01]  /*bf60*/  UMOV UR6, 0x0 ;  /* 0x0000000000067882 */ /* 0x000fe20000000000 */
[----:B------:R-:W-:-:S09]  /*bf70*/  UMOV UR7, 0x14f00000 ;  /* 0x14f0000000077882 */ /* 0x000fd20000000000 */
[----:B------:R-:W-:Y:S02]  /*bf80*/  UIADD3 UR8, UR14, 0x24400, URZ ;  /* 0x000244000e087890 */ /* 0x000fe4000fffe03f */
[----:B------:R-:W-:Y:S02]  /*bf90*/  UIADD3 UR15, UR14, 0x26c00, URZ ;  /* 0x00026c000e0f7890 */ /* 0x000fe4000fffe03f */
[----:B------:R-:W-:Y:S01]  /*bfa0*/  UIADD3 UR17, UR14, 0x29400, URZ ;  /* 0x000294000e117890 */ /* 0x000fe2000fffe03f */
[----:B------:R-:W-:Y:S01]  /*bfb0*/  UMOV UR16, 0x40 ;  /* 0x0000004000107882 */ /* 0x000fe20000000000 */
[----:B------:R-:W-:-:S03]  /*bfc0*/  UIADD3 UR18, UR14, 0x2bc00, URZ ;  /* 0x0002bc000e127890 */ /* 0x000fc6000fffe03f */
[----:B------:R-:W-:Y:S01]  /*bfd0*/  UMOV UR14, 0x80 ;  /* 0x00000080000e7882 */ /* 0x000fe20000000000 */
[----:B---3--:R-:W-:-:S13]  /*bfe0*/  R2UR UR11, R7 ;  /* 0x00000000070b72ca */ /* 0x008fda00000e0000 */
[----:B------:R-:W-:-:S09]  /*bff0*/  UIMAD UR11, UR11, 0x50, URZ ;  /* 0x000000500b0b78a4 */ /* 0x000fd2000f8e023f */
[----:B------:R2:W-:Y:S02]  /*c000*/  UTMALDG.4D [UR8], [UR4], desc[UR6] ;  /* 0x00000608040075b4 */ /* 0x0005e40008019000 */
[----:B--2---:R-:W-:Y:S01]  /*c010*/  UMOV UR8, UR15 ;  /* 0x0000000f00087c82 */ /* 0x004fe20008000000 */
[----:B------:R-:W-:Y:S02]  /*c020*/  UMOV UR10, UR16 ;  /* 0x00000010000a7c82 */ /* 0x000fe40008000000 */
[----:B------:R2:W-:Y:S02]  /*c030*/  UTMALDG.4D [UR8], [UR4], desc[UR6] ;  /* 0x00000608040075b4 */ /* 0x0005e40008019000 */
[----:B--2---:R-:W-:Y:S01]  /*c040*/  UMOV UR8, UR17 ;  /* 0x0000001100087c82 */ /* 0x004fe20008000000 */
[----:B------:R-:W-:Y:S01]  /*c050*/  UMOV UR10, UR14 ;  /* 0x0000000e000a7c82 */ /* 0x000fe20008000000 */
[----:B------:R-:W-:Y:S01]  /*c060*/  UMOV UR14, 0xc0 ;  /* 0x000000c0000e7882 */ /* 0x000fe20000000000 */
[----:B------:R2:W-:Y:S02]  /*c070*/  UTMALDG.4D [UR8], [UR4], desc[UR6] ;  /* 0x00000608040075b4 */ /* 0x0005e40008019000 */
[----:B--2---:R-:W-:Y:S01]  /*c080*/  UMOV UR8, UR18 ;  /* 0x0000001200087c82 */ /* 0x004fe20008000000 */
[----:B------:R-:W-:-:S02]  /*c090*/  UMOV UR10, UR14 ;  /* 0x0000000e000a7c82 */ /* 0x000fc40008000000 */
[----:B------:R2:W-:Y:S02]  /*c0a0*/  UTMALDG.4D [UR8], [UR4], desc[UR6] ;  /* 0x00000608040075b4 */ /* 0x0005e40008019000 */
[----:B--2---:R-:W-:Y:S01]  /*c0b0*/  NOP ;  /* 0x0000000000007918 */ /* 0x004fe20000000000 */
.L_x_42:
[----:B------:R-:W2:Y:S01]  /*c0c0*/  LDL R13, [R1+0x18] ;  /* 0x00001800010d7983 */ /* 0x000ea20000100800 */
[----:B------:R-:W-:-:S03]  /*c0d0*/  MOV R9, 0x400 ;  /* 0x0000040000097802 */ /* 0x000fc60000000f00 */
[----:B------:R-:W3:Y:S01]  /*c0e0*/  LDL.LU R7, [R1+0x14] ;  /* 0x0000140001077983 */ /* 0x000ee20000300800 */
[----:B------:R-:W4:Y:S01]  /*c0f0*/  S2R R12, SR_CgaCtaId ;  /* 0x00000000000c7919 */ /* 0x000f220000008800 */
[----:B------:R-:W-:Y:S05]  /*c100*/  WARPSYNC.ALL ;  /* 0x0000000000007948 */ /* 0x000fea0003800000 */
[----:B------:R-:W-:-:S13]  /*c110*/  ELECT P1, URZ, PT ;  /* 0x00000000003f782f */ /* 0x000fda0003820000 */
[----:B------:R-:W-:Y:S01]  /*c120*/  @P1 R2UR UR13, R17 ;  /* 0x00000000110d12ca */ /* 0x000fe200000e0000 */
[----:B------:R-:W-:Y:S01]  /*c130*/  UIADD3 UR4, UP0, UR36, 0x270, URZ ;  /* 0x0000027024047890 */ /* 0x000fe2000ff1e03f */
[----:B------:R-:W-:Y:S02]  /*c140*/  @P1 R2UR UR12, R18 ;  /* 0x00000000120c12ca */ /* 0x000fe400000e0000 */
[----:B------:R-:W-:Y:S01]  /*c150*/  @P1 R2UR UR11, R8 ;  /* 0x00000000080b12ca */ /* 0x000fe200000e0000 */
[----:B------:R-:W-:Y:S01]  /*c160*/  UIADD3.X UR5, URZ, UR37, URZ, UP0, !UPT ;  /* 0x000000253f057290 */ /* 0x000fe200087fe43f */
[----:B----4-:R-:W-:-:S04]  /*c170*/  LEA R9, R12, R9, 0x18 ;  /* 0x000000090c097211 */ /* 0x010fc800078ec0ff */
[----:B------:R-:W-:Y:S01]  /*c180*/  R2UR UR30, R9 ;  /* 0x00000000091e72ca */ /* 0x000fe200000e0000 */
[----:B------:R-:W-:Y:S01]  /*c190*/  @P1 IMAD.MOV.U32 R6, RZ, RZ, 0x10000 ;  /* 0x00010000ff061424 */ /* 0x000fe200078e00ff */
[----:B------:R-:W-:Y:S01]  /*c1a0*/  BAR.SYNC.DEFER_BLOCKING 0x8, 0x120 ;  /* 0x0204800000007b1d */ /* 0x000fe20000010000 */
[----:B------:R-:W-:Y:S02]  /*c1b0*/  @P1 R2UR UR29, R17 ;  /* 0x00000000111d12ca */ /* 0x000fe400000e0000 */
[----:B------:R-:W-:-:S08]  /*c1c0*/  @P1 R2UR UR28, R18 ;  /* 0x00000000121c12ca */ /* 0x000fd000000e0000 */
[----:B------:R-:W-:Y:S02]  /*c1d0*/  UIADD3 UR8, UR30, 0x14400, URZ ;  /* 0x000144001e087890 */ /* 0x000fe4000fffe03f */
[----:B------:R-:W-:Y:S01]  /*c1e0*/  UIADD3 UR9, UR30, 0x38800, URZ ;  /* 0x000388001e097890 */ /* 0x000fe2000fffe03f */
[----:B------:R-:W-:Y:S01]  /*c1f0*/  @P1 R2UR UR27, R8 ;  /* 0x00000000081b12ca */ /* 0x000fe200000e0000 */
[----:B------:R-:W-:Y:S01]  /*c200*/  UMOV UR6, 0x0 ;  /* 0x0000000000067882 */ /* 0x000fe20000000000 */
[----:B------:R-:W-:Y:S01]  /*c210*/  UMOV UR7, 0x12f00000 ;  /* 0x12f0000000077882 */ /* 0x000fe20000000000 */
[----:B------:R-:W-:Y:S01]  /*c220*/  UMOV UR10, URZ ;  /* 0x0000003f000a7c82 */ /* 0x000fe20008000000 */
[----:B------:R-:W-:Y:S02]  /*c230*/  @P1 R2UR UR21, R17 ;  /* 0x00000000111512ca */ /* 0x000fe400000e0000 */
[----:B------:R-:W-:Y:S02]  /*c240*/  @P1 R2UR UR20, R18 ;  /* 0x00000000121412ca */ /* 0x000fe400000e0000 */
[----:B------:R-:W-:Y:S01]  /*c250*/  @P1 R2UR UR19, R8 ;  /* 0x00000000081312ca */ /* 0x000fe200000e0000 */
[----:B------:R2:W-:Y:S01]  /*c260*/  @P1 SYNCS.ARRIVE.TRANS64 RZ, [R9+URZ+0x38800], R6 ;  /* 0x0388000609ff19a7 */ /* 0x0005e2000800003f */
[----:B------:R4:W-:Y:S01]  /*c270*/  UTMALDG.4D [UR8], [UR4], desc[UR6] ;  /* 0x00000608040075b4 */ /* 0x0009e20008019000 */
[----:B------:R-:W-:-:S02]  /*c280*/  UIADD3 UR24, UR30, 0x18400, URZ ;  /* 0x000184001e187890 */ /* 0x000fc4000fffe03f */
[----:B------:R-:W-:Y:S01]  /*c290*/  UIADD3 UR16, UR30, 0x1c400, URZ ;  /* 0x0001c4001e107890 */ /* 0x000fe2000fffe03f */
[----:B------:R-:W-:Y:S01]  /*c2a0*/  UMOV UR14, 0x0 ;  /* 0x00000000000e7882 */ /* 0x000fe20000000000 */
[----:B------:R-:W-:Y:S01]  /*c2b0*/  UMOV UR15, 0x12f00000 ;  /* 0x12f00000000f7882 */ /* 0x000fe20000000000 */
[----:B------:R-:W-:Y:S01]  /*c2c0*/  UMOV UR26, 0x40 ;  /* 0x00000040001a7882 */ /* 0x000fe20000000000 */
[----:B------:R-:W-:Y:S01]  /*c2d0*/  UMOV UR25, UR9 ;  /* 0x0000000900197c82 */ /* 0x000fe20008000000 */
[----:B------:R-:W-:Y:S01]  /*c2e0*/  UMOV UR22, 0x0 ;  /* 0x0000000000167882 */ /* 0x000fe20000000000 */
[----:B------:R-:W-:Y:S01]  /*c2f0*/  UMOV UR23, 0x12f00000 ;  /* 0x12f0000000177882 */ /* 0x000fe20000000000 */
[----:B------:R-:W-:Y:S01]  /*c300*/  UMOV UR18, 0x80 ;  /* 0x0000008000127882 */ /* 0x000fe20000000000 */
[----:B------:R-:W-:Y:S01]  /*c310*/  UMOV UR17, UR9 ;  /* 0x0000000900117c82 */ /* 0x000fe20008000000 */
[----:B------:R1:W-:Y:S01]  /*c320*/  UTMALDG.4D [UR24], [UR4], desc[UR14] ;  /* 0x00000e18040075b4 */ /* 0x0003e20008019000 */
[----:B------:R1:W-:Y:S01]  /*c330*/  UTMALDG.4D [UR16], [UR4], desc[UR22] ;  /* 0x00001610040075b4 */ /* 0x0003e20008019000 */
[----:B----4-:R-:W-:-:S02]  /*c340*/  @P1 R2UR UR13, R17 ;  /* 0x00000000110d12ca */ /* 0x010fc400000e0000 */
[----:B------:R-:W-:Y:S02]  /*c350*/  @P1 R2UR UR12, R18 ;  /* 0x00000000120c12ca */ /* 0x000fe400000e0000 */
[----:B------:R-:W-:Y:S01]  /*c360*/  @P1 R2UR UR11, R8 ;  /* 0x00000000080b12ca */ /* 0x000fe200000e0000 */
[----:B------:R-:W-:Y:S01]  /*c370*/  UIADD3 UR8, UR30, 0x20400, URZ ;  /* 0x000204001e087890 */ /* 0x000fe2000fffe03f */
[----:B------:R-:W-:Y:S01]  /*c380*/  UMOV UR6, 0x0 ;  /* 0x0000000000067882 */ /* 0x000fe20000000000 */
[----:B------:R-:W-:Y:S01]  /*c390*/  UMOV UR7, 0x12f00000 ;  /* 0x12f0000000077882 */ /* 0x000fe20000000000 */
[----:B------:R-:W-:-:S09]  /*c3a0*/  UMOV UR10, 0xc0 ;  /* 0x000000c0000a7882 */ /* 0x000fd20000000000 */
[----:B------:R1:W-:Y:S01]  /*c3b0*/  UTMALDG.4D [UR8], [UR4], desc[UR6] ;  /* 0x00000608040075b4 */ /* 0x0003e20008019000 */
[----:B------:R-:W-:Y:S01]  /*c3c0*/  BSSY B0, `(.L_x_46) ;  /* 0x0000006000007945 */ /* 0x000fe20003800000 */
[----:B--2---:R-:W-:-:S04]  /*c3d0*/  LOP3.LUT R6, R13, 0x1, RZ, 0xc, !PT ;  /* 0x000000010d067812 */ /* 0x004fc800078e0cff */
[----:B------:R-:W-:-:S04]  /*c3e0*/  SHF.L.U32 R6, R6, 0x1f, RZ ;  /* 0x0000001f06067819 */ /* 0x000fc800000006ff */
[----:B------:R-:W2:Y:S01]  /*c3f0*/  SYNCS.PHASECHK.TRANS64.TRYWAIT P1, [R9+URZ+0x38820], R6 ;  /* 0x03882006090075a7 */ /* 0x000ea2000802017f */
[----:B---3--:R-:W-:Y:S01]  /*c400*/  ISETP.GE.AND P2, PT, R7, 0x51, PT ;  /* 0x000000510700780c */ /* 0x008fe20003f46270 */
[----:B-12---:R-:W-:-:S12]  /*c410*/  @!P1 BRA `(.L_x_47) ;  /* 0x0000002400589947 */ /* 0x006fd80003800000 */
.L_x_98:
[----:B------:R-:W-:Y:S05]  /*c420*/  BSYNC B0 ;  /* 0x0000000000007941 */ /* 0x000fea0003800000 */
.L_x_46:
[----:B------:R-:W-:Y:S05]  /*c430*/  @!P2 BRA `(.L_x_48) ;  /* 0x000000180084a947 */ /* 0x000fea0003800000 */
[----:B-1----:R-:W2:Y:S01]  /*c440*/  LDL R7, [R1+0xc] ;  /* 0x00000c0001077983 */ /* 0x002ea20000100800 */
[----:B------:R-:W-:Y:S01]  /*c450*/  MOV R6, 0x1 ;  /* 0x0000000100067802 */ /* 0x000fe20000000f00 */
[----:B--2---:R-:W-:-:S05]  /*c460*/  IMAD.MOV R13, RZ, RZ, -R7 ;  /* 0x000000ffff0d7224 */ /* 0x004fca00078e0a07 */
[----:B------:R-:W-:-:S05]  /*c470*/  VIADDMNMX R13, R13, R6, 0xffffffff, !PT ;  /* 0xffffffff0d0d7446 */ /* 0x000fca0007800106 */
[----:B------:R-:W-:-:S05]  /*c480*/  IMAD.IADD R6, R7, 0x1, R13 ;  /* 0x0000000107067824 */ /* 0x000fca00078e020d */
[----:B------:R-:W-:-:S04]  /*c490*/  LOP3.LUT R6, R6, 0x1, RZ, 0xc0, !PT ;  /* 0x0000000106067812 */ /* 0x000fc800078ec0ff */
[----:B------:R-:W-:Y:S01]  /*c4a0*/  ISETP.NE.U32.AND P1, PT, R6, 0x1, PT ;  /* 0x000000010600780c */ /* 0x000fe20003f25070 */
[----:B------:R-:W-:-:S12]  /*c4b0*/  VIADD R6, R7, 0xfffffffe ;  /* 0xfffffffe07067836 */ /* 0x000fd80000000000 */
[----:B------:R-:W-:Y:S05]  /*c4c0*/  @P1 BRA `(.L_x_49) ;  /* 0x0000000800281947 */ /* 0x000fea0003800000 */
[----:B------:R-:W-:Y:S01]  /*c4d0*/  IADD3 R7, R16, 0x1, RZ ;  /* 0x0000000110077810 */ /* 0x000fe20007ffe0ff */
[----:B------:R-:W-:Y:S03]  /*c4e0*/  BSSY B0, `(.L_x_50) ;  /* 0x0000084000007945 */ /* 0x000fe60003800000 */
[----:B------:R-:W-:-:S04]  /*c4f0*/  ISETP.NE.AND P1, PT, R7, 0x2, PT ;  /* 0x000000020700780c */ /* 0x000fc80003f25270 */
[----:B------:R-:W-:Y:S02]  /*c500*/  SEL R12, RZ, 0x1, P1 ;  /* 0x00000001ff0c7807 */ /* 0x000fe40000800000 */
[----:B------:R-:W-:Y:S02]  /*c510*/  SEL R7, R7, RZ, P1 ;  /* 0x000000ff07077207 */ /* 0x000fe40000800000 */
[----:B------:R-:W-:Y:S01]  /*c520*/  LOP3.LUT R12, R19, R12, RZ, 0x3c, !PT ;  /* 0x0000000c130c7212 */ /* 0x000fe200078e3cff */
[----:B------:R-:W-:Y:S06]  /*c530*/  @!P6 BRA `(.L_x_51) ;  /* 0x0000000400f8e947 */ /* 0x000fec0003800000 */
[----:B------:R-:W-:Y:S01]  /*c540*/  IMAD.MOV.U32 R8, RZ, RZ, R5 ;  /* 0x000000ffff087224 */ /* 0x000fe200078e0005 */
[----:B------:R-:W-:Y:S06]  /*c550*/  @!P0 BRA `(.L_x_52) ;  /* 0x0000000000488947 */ /* 0x000fec0003800000 */
[----:B------:R-:W1:Y:S01]  /*c560*/  LDC R15, c[0x0][0x41c] ;  /* 0x00010700ff0f7b82 */ /* 0x000e620000000800 */
[----:B------:R-:W-:Y:S01]  /*c570*/  ULDC.64 UR4, c[0x0][0x408] ;  /* 0x0001020000047ab9 */ /* 0x000fe20000000a00 */
[----:B------:R-:W-:Y:S01]  /*c580*/  ULDC.64 UR6, c[0x0][0x208] ;  /* 0x0000820000067ab9 */ /* 0x000fe20000000a00 */
[----:B-1----:R-:W-:-:S13]  /*c590*/  ISETP.NE.AND P1, PT, R15, 0x1, PT ;  /* 0x000000010f00780c */ /* 0x002fda0003f25270 */
[----:B------:R-:W1:Y:S02]  /*c5a0*/  @P1 LDC.64 R8, c[0x0][0x420] ;  /* 0x00010800ff081b82 */ /* 0x000e640000000a00 */
[----:B-1----:R-:W-:-:S04]  /*c5b0*/  @P1 IMAD.HI.U32 R14, R6, R8, RZ ;  /* 0x00000008060e1227 */ /* 0x002fc800078e00ff */
[----:B------:R-:W-:Y:S01]  /*c5c0*/  IMAD.MOV.U32 R8, RZ, RZ, R6 ;  /* 0x000000ffff087224 */ /* 0x000fe200078e0006 */
[----:B------:R-:W-:Y:S01]  /*c5d0*/  @P1 SHF.R.U32.HI R8, RZ, R9, R14 ;  /* 0x00000009ff081219 */ /* 0x000fe2000001160e */
[----:B------:R-:W-:-:S03]  /*c5e0*/  IMAD R14, R11, UR4, RZ ;  /* 0x000000040b0e7c24 */ /* 0x000fc6000f8e02ff */
[----:B------:R-:W-:Y:S01]  /*c5f0*/  IADD3 R9, -R8, RZ, RZ ;  /* 0x000000ff08097210 */ /* 0x000fe20007ffe1ff */
[----:B------:R-:W-:-:S04]  /*c600*/  IMAD R14, R0, UR5, R14 ;  /* 0x00000005000e7c24 */ /* 0x000fc8000f8e020e */
[----:B------:R-:W-:Y:S01]  /*c610*/  IMAD R6, R15, R9, R6 ;  /* 0x000000090f067224 */ /* 0x000fe200078e0206 */
[----:B------:R-:W-:-:S03]  /*c620*/  SHF.R.S32.HI R9, RZ, 0x1f, R8 ;  /* 0x0000001fff097819 */ /* 0x000fc60000011408 */
[----:B------:R-:W-:-:S04]  /*c630*/  IMAD.WIDE.U32 R8, R0, UR4, R8 ;  /* 0x0000000400087c25 */ /* 0x000fc8000f8e0008 */
[----:B------:R-:W-:Y:S01]  /*c640*/  IMAD.IADD R9, R14, 0x1, R9 ;  /* 0x000000010e097824 */ /* 0x000fe200078e0209 */
[----:B------:R-:W-:-:S04]  /*c650*/  LEA R2, P1, R8, R2, 0x2 ;  /* 0x0000000208027211 */ /* 0x000fc800078210ff */
[----:B------:R-:W-:-:S05]  /*c660*/  LEA.HI.X R3, R8, R3, R9, 0x2, P1 ;  /* 0x0000000308037211 */ /* 0x000fca00008f1409 */
[----:B------:R1:W5:Y:S04]  /*c670*/  LDG.E R8, desc[UR6][R2.64] ;  /* 0x0000000602087981 */ /* 0x000368000c1e1900 */
.L_x_52:
[----:B-1----:R-:W1:Y:S01]  /*c680*/  S2R R3, SR_CgaCtaId ;  /* 0x0000000000037919 */ /* 0x002e620000008800 */
[----:B------:R-:W-:-:S04]  /*c690*/  MOV R2, 0x400 ;  /* 0x0000040000027802 */ /* 0x000fc80000000f00 */
[----:B-1----:R-:W-:Y:S02]  /*c6a0*/  LEA R2, R3, R2, 0x18 ;  /* 0x0000000203027211 */ /* 0x002fe400078ec0ff */
[----:B------:R-:W-:-:S03]  /*c6b0*/  SHF.L.U32 R3, R12, 0x1f, RZ ;  /* 0x0000001f0c037819 */ /* 0x000fc600000006ff */
[----:B------:R-:W-:-:S04]  /*c6c0*/  IMAD R2, R7, 0x8, R2 ;  /* 0x0000000807027824 */ /* 0x000fc800078e0202 */
[----:B------:R-:W1:Y:S02]  /*c6d0*/  SYNCS.PHASECHK.TRANS64.TRYWAIT P1, [R2+URZ+0x38840], R3 ;  /* 0x03884003020075a7 */ /* 0x000e64000802017f */
[----:B-1----:R-:W-:Y:S05]  /*c6e0*/  @!P1 BRA `(.L_x_53) ;  /* 0x0000002000c49947 */ /* 0x002fea0003800000 */
.L_x_99:
[----:B------:R-:W2:Y:S02]  /*c6f0*/  S2R R9, SR_TID.X ;  /* 0x0000000000097919 */ /* 0x000ea40000002100 */
[----:B--2---:R-:W-:-:S04]  /*c700*/  LOP3.LUT R9, R9, 0x7f, RZ, 0xc0, !PT ;  /* 0x0000007f09097812 */ /* 0x004fc800078ec0ff */
[----:B------:R-:W-:-:S13]  /*c710*/  ISETP.NE.AND P2, PT, R9, RZ, PT ;  /* 0x000000ff0900720c */ /* 0x000fda0003f45270 */
[----:B------:R-:W-:Y:S05]  /*c720*/  @P2 BRA `(.L_x_54) ;  /* 0x00000000001c2947 */ /* 0x000fea0003800000 */
[----:B------:R-:W2:Y:S01]  /*c730*/  S2R R9, SR_TID.X ;  /* 0x0000000000097919 */ /* 0x000ea20000002100 */
[----:B-1----:R-:W-:-:S04]  /*c740*/  MOV R3, 0xa000 ;  /* 0x0000a00000037802 */ /* 0x002fc80000000f00 */
[----:B------:R3:W-:Y:S01]  /*c750*/  SYNCS.ARRIVE.TRANS64 RZ, [R2+URZ+0x38830], R3 ;  /* 0x0388300302ff79a7 */ /* 0x0007e2000800003f */
[----:B--2---:R-:W-:-:S04]  /*c760*/  LOP3.LUT R9, R9, 0x1f, RZ, 0xc0, !PT ;  /* 0x0000001f09097812 */ /* 0x004fc800078ec0ff */
[----:B------:R-:W-:-:S13]  /*c770*/  ISETP.NE.AND P1, PT, R9, RZ, PT ;  /* 0x000000ff0900720c */ /* 0x000fda0003f25270 */
[----:B---3--:R-:W-:Y:S05]  /*c780*/  @!P1 BRA `(.L_x_54) ;  /* 0x0000000000049947 */ /* 0x008fea0003800000 */
[----:B------:R-:W-:Y:S01]  /*c790*/  BPT.TRAP 0x1 ;  /* 0x000000040000795c */ /* 0x000fe20000300000 */
.L_x_54:
[----:B------:R-:W2:Y:S01]  /*c7a0*/  S2R R14, SR_CgaCtaId ;  /* 0x00000000000e7919 */ /* 0x000ea20000008800 */
[----:B------:R-:W-:Y:S01]  /*c7b0*/  MOV R9, 0x400 ;  /* 0x0000040000097802 */ /* 0x000fe20000000f00 */
[----:B------:R-:W-:Y:S01]  /*c7c0*/  UIADD3 UR4, UP0, UR36, 0x370, URZ ;  /* 0x0000037024047890 */ /* 0x000fe2000ff1e03f */
[----:B------:R-:W-:Y:S01]  /*c7d0*/  R2UR UR9, R2 ;  /* 0x00000000020972ca */ /* 0x000fe200000e0000 */
[----:B------:R-:W-:Y:S01]  /*c7e0*/  UMOV UR10, URZ ;  /* 0x0000003f000a7c82 */ /* 0x000fe20008000000 */
[----:B------:R-:W-:Y:S01]  /*c7f0*/  R2UR UR11, R6 ;  /* 0x00000000060b72ca */ /* 0x000fe200000e0000 */
[----:B------:R-:W-:Y:S01]  /*c800*/  UIADD3.X UR5, URZ, UR37, URZ, UP0, !UPT ;  /* 0x000000253f057290 */ /* 0x000fe200087fe43f */
[----:B------:R-:W-:Y:S01]  /*c810*/  R2UR UR12, R4 ;  /* 0x00000000040c72ca */ /* 0x000fe200000e0000 */
[----:B------:R-:W-:Y:S01]  /*c820*/  UMOV UR6, 0x0 ;  /* 0x0000000000067882 */ /* 0x000fe20000000000 */
[----:B-----5:R-:W-:Y:S01]  /*c830*/  R2UR UR13, R8 ;  /* 0x00000000080d72ca */ /* 0x020fe200000e0000 */
[----:B------:R-:W-:Y:S01]  /*c840*/  UMOV UR7, 0x14f00000 ;  /* 0x14f0000000077882 */ /* 0x000fe20000000000 */
[----:B------:R-:W-:Y:S01]  /*c850*/  UMOV UR17, 0x40 ;  /* 0x0000004000117882 */ /* 0x000fe20000000000 */
[----:B------:R-:W-:Y:S01]  /*c860*/  UMOV UR18, 0x80 ;  /* 0x0000008000127882 */ /* 0x000fe20000000000 */
[----:B------:R-:W-:Y:S01]  /*c870*/  UMOV UR19, 0xc0 ;  /* 0x000000c000137882 */ /* 0x000fe20000000000 */
[----:B-1----:R-:W-:-:S02]  /*c880*/  SHF.L.U32 R3, R19, 0x1f, RZ ;  /* 0x0000001f13037819 */ /* 0x002fc400000006ff */
[----:B------:R-:W-:Y:S02]  /*c890*/  UIADD3 UR9, UR9, 0x38830, URZ ;  /* 0x0003883009097890 */ /* 0x000fe4000fffe03f */
[----:B------:R-:W-:Y:S01]  /*c8a0*/  UIMAD UR11, UR11, 0x50, URZ ;  /* 0x000000500b0b78a4 */ /* 0x000fe2000f8e023f */
[----:B--2---:R-:W-:-:S05]  /*c8b0*/  LEA R9, R14, R9, 0x18 ;  /* 0x000000090e097211 */ /* 0x004fca00078ec0ff */
[----:B------:R-:W-:-:S05]  /*c8c0*/  IMAD R2, R7, 0xa000, R9 ;  /* 0x0000a00007027824 */ /* 0x000fca00078e0209 */
[----:B------:R-:W-:Y:S01]  /*c8d0*/  R2UR UR14, R2 ;  /* 0x00000000020e72ca */ /* 0x000fe200000e0000 */
[----:B------:R-:W-:-:S04]  /*c8e0*/  VIADD R2, R9, 0x38800 ;  /* 0x0003880009027836 */ /* 0x000fc80000000000 */
[----:B------:R-:W-:-:S08]  /*c8f0*/  IMAD R2, R16, 0x8, R2 ;  /* 0x0000000810027824 */ /* 0x000fd000078e0202 */
[----:B------:R-:W-:Y:S02]  /*c900*/  UIADD3 UR8, UR14, 0x24400, URZ ;  /* 0x000244000e087890 */ /* 0x000fe4000fffe03f */
[----:B------:R-:W-:Y:S02]  /*c910*/  UIADD3 UR15, UR14, 0x26c00, URZ ;  /* 0x00026c000e0f7890 */ /* 0x000fe4000fffe03f */
[----:B------:R-:W-:Y:S02]  /*c920*/  UIADD3 UR16, UR14, 0x29400, URZ ;  /* 0x000294000e107890 */ /* 0x000fe4000fffe03f */
[----:B------:R-:W-:-:S03]  /*c930*/  UIADD3 UR14, UR14, 0x2bc00, URZ ;  /* 0x0002bc000e0e7890 */ /* 0x000fc6000fffe03f */
[----:B------:R1:W-:Y:S02]  /*c940*/  UTMALDG.4D [UR8], [UR4], desc[UR6] ;  /* 0x00000608040075b4 */ /* 0x0003e40008019000 */
[----:B-1----:R-:W-:Y:S01]  /*c950*/  UMOV UR8, UR15 ;  /* 0x0000000f00087c82 */ /* 0x002fe20008000000 */
[----:B------:R-:W-:Y:S02]  /*c960*/  UMOV UR10, UR17 ;  /* 0x00000011000a7c82 */ /* 0x000fe40008000000 */
[----:B------:R1:W-:Y:S02]  /*c970*/  UTMALDG.4D [UR8], [UR4], desc[UR6] ;  /* 0x00000608040075b4 */ /* 0x0003e40008019000 */
[----:B-1----:R-:W-:Y:S01]  /*c980*/  UMOV UR8, UR16 ;  /* 0x0000001000087c82 */ /* 0x002fe20008000000 */
[----:B------:R-:W-:Y:S02]  /*c990*/  UMOV UR10, UR18 ;  /* 0x00000012000a7c82 */ /* 0x000fe40008000000 */
[----:B------:R1:W-:Y:S02]  /*c9a0*/  UTMALDG.4D [UR8], [UR4], desc[UR6] ;  /* 0x00000608040075b4 */ /* 0x0003e40008019000 */
[----:B-1----:R-:W-:Y:S01]  /*c9b0*/  UMOV UR8, UR14 ;  /* 0x0000000e00087c82 */ /* 0x002fe20008000000 */
[----:B------:R-:W-:-:S02]  /*c9c0*/  UMOV UR10, UR19 ;  /* 0x00000013000a7c82 */ /* 0x000fc40008000000 */
[----:B------:R1:W-:Y:S01]  /*c9d0*/  UTMALDG.4D [UR8], [UR4], desc[UR6] ;  /* 0x00000608040075b4 */ /* 0x0003e20008019000 */
[----:B------:R-:W2:Y:S02]  /*c9e0*/  SYNCS.PHASECHK.TRANS64.TRYWAIT P1, [R2+URZ+0x60], R3 ;  /* 0x00006003020075a7 */ /* 0x000ea4000802017f */
[----:B-12---:R-:W-:Y:S05]  /*c9f0*/  @!P1 BRA `(.L_x_55) ;  /* 0x0000002000149947 */ /* 0x006fea0003800000 */
.L_x_100:
[----:B------:R-:W-:Y:S05]  /*ca00*/  @P2 BRA `(.L_x_56) ;  /* 0x00000000002c2947 */ /* 0x000fea0003800000 */
[----:B------:R-:W2:Y:S01]  /*ca10*/  S2R R9, SR_TID.X ;  /* 0x0000000000097919 */ /* 0x000ea20000002100 */
[----:B------:R-:W-:Y:S01]  /*ca20*/  MOV R14, 0x400 ;  /* 0x00000400000e7802 */ /* 0x000fe20000000f00 */
[----:B-1----:R-:W-:Y:S01]  /*ca30*/  IMAD.MOV.U32 R3, RZ, RZ, 0xa000 ;  /* 0x0000a000ff037424 */ /* 0x002fe200078e00ff */
[----:B------:R-:W1:Y:S01]  /*ca40*/  S2R R15, SR_CgaCtaId ;  /* 0x00000000000f7919 */ /* 0x000e620000008800 */
[----:B--2---:R-:W-:-:S04]  /*ca50*/  LOP3.LUT R9, R9, 0x1f, RZ, 0xc0, !PT ;  /* 0x0000001f09097812 */ /* 0x004fc800078ec0ff */
[----:B------:R-:W-:Y:S02]  /*ca60*/  ISETP.NE.AND P1, PT, R9, RZ, PT ;  /* 0x000000ff0900720c */ /* 0x000fe40003f25270 */
[----:B-1----:R-:W-:-:S04]  /*ca70*/  LEA R14, R15, R14, 0x18 ;  /* 0x0000000e0f0e7211 */ /* 0x002fc800078ec0ff */
[----:B------:R-:W-:-:S04]  /*ca80*/  LEA R2, R16, R14, 0x3 ;  /* 0x0000000e10027211 */ /* 0x000fc800078e18ff */
[----:B------:R2:W-:Y:S03]  /*ca90*/  SYNCS.ARRIVE.TRANS64 RZ, [R2+URZ+0x38850], R3 ;  /* 0x0388500302ff79a7 */ /* 0x0005e6000800003f */
[----:B------:R-:W-:Y:S05]  /*caa0*/  @!P1 BRA `(.L_x_56) ;  /* 0x0000000000049947 */ /* 0x000fea0003800000 */
[----:B------:R-:W-:Y:S01]  /*cab0*/  BPT.TRAP 0x1 ;  /* 0x000000040000795c */ /* 0x000fe20000300000 */
.L_x_56:
[----:B-12---:R-:W2:Y:S01]  /*cac0*/  LDL.LU R3, [R1] ;  /* 0x0000000001037983 */ /* 0x006ea20000300800 */
[----:B------:R-:W-:Y:S01]  /*cad0*/  MOV R9, 0x400 ;  /* 0x0000040000097802 */ /* 0x000fe20000000f00 */
[----:B------:R-:W1:Y:S01]  /*cae0*/  S2R R14, SR_CgaCtaId ;  /* 0x00000000000e7919 */ /* 0x000e620000008800 */
[----:B------:R-:W-:Y:S01]  /*caf0*/  R2UR UR13, R5 ;  /* 0x00000000050d72ca */ /* 0x000fe200000e0000 */
[----:B------:R-:W-:Y:S01]  /*cb00*/  UIADD3 UR4, UP0, UR36, 0x470, URZ ;  /* 0x0000047024047890 */ /* 0x000fe2000ff1e03f */
[----:B------:R-:W-:Y:S02]  /*cb10*/  R2UR UR12, R4 ;  /* 0x00000000040c72ca */ /* 0x000fe400000e0000 */
[----:B-1----:R-:W-:-:S05]  /*cb20*/  LEA R9, R14, R9, 0x18 ;  /* 0x000000090e097211 */ /* 0x002fca00078ec0ff */
[----:B------:R-:W-:-:S05]  /*cb30*/  IMAD R2, R16, 0x8, R9 ;  /* 0x0000000810027824 */ /* 0x000fca00078e0209 */
[----:B------:R-:W-:Y:S01]  /*cb40*/  R2UR UR9, R2 ;  /* 0x00000000020972ca */ /* 0x000fe200000e0000 */
[----:B------:R-:W-:-:S05]  /*cb50*/  IMAD R2, R16, 0xa000, R9 ;  /* 0x0000a00010027824 */ /* 0x000fca00078e0209 */
[----:B------:R-:W-:Y:S01]  /*cb60*/  R2UR UR16, R2 ;  /* 0x00000000021072ca */ /* 0x000fe200000e0000 */
[----:B------:R-:W-:-:S06]  /*cb70*/  UIADD3.X UR5, URZ, UR37, URZ, UP0, !UPT ;  /* 0x000000253f057290 */ /* 0x000fcc00087fe43f */
[----:B------:R-:W-:-:S06]  /*cb80*/  UIADD3 UR9, UR9, 0x38850, URZ ;  /* 0x0003885009097890 */ /* 0x000fcc000fffe03f */
[----:B------:R-:W-:Y:S02]  /*cb90*/  UIADD3 UR8, UR16, 0x400, URZ ;  /* 0x0000040010087890 */ /* 0x000fe4000fffe03f */
[----:B------:R-:W-:Y:S02]  /*cba0*/  UIADD3 UR14, UR16, 0x2c00, URZ ;  /* 0x00002c00100e7890 */ /* 0x000fe4000fffe03f */
[----:B------:R-:W-:Y:S01]  /*cbb0*/  UIADD3 UR15, UR16, 0x5400, URZ ;  /* 0x00005400100f7890 */ /* 0x000fe2000fffe03f */
[----:B------:R-:W-:Y:S01]  /*cbc0*/  UMOV UR10, URZ ;  /* 0x0000003f000a7c82 */ /* 0x000fe20008000000 */
[----:B------:R-:W-:Y:S01]  /*cbd0*/  UMOV UR6, 0x0 ;  /* 0x0000000000067882 */ /* 0x000fe20000000000 */
[----:B------:R-:W-:Y:S01]  /*cbe0*/  UMOV UR7, 0x14f00000 ;  /* 0x14f0000000077882 */ /* 0x000fe20000000000 */
[----:B------:R-:W-:Y:S01]  /*cbf0*/  UMOV UR17, 0x40 ;  /* 0x0000004000117882 */ /* 0x000fe20000000000 */
[----:B------:R-:W-:Y:S01]  /*cc00*/  UIADD3 UR16, UR16, 0x7c00, URZ ;  /* 0x00007c0010107890 */ /* 0x000fe2000fffe03f */
[----:B------:R1:W-:Y:S01]  /*cc10*/  STL [R1], R6 ;  /* 0x0000000601007387 */ /* 0x0003e20000100800 */
[----:B------:R-:W-:-:S02]  /*cc20*/  MOV R5, R8 ;  /* 0x0000000800057202 */ /* 0x000fc40000000f00 */
[----:B--2---:R-:W-:-:S13]  /*cc30*/  R2UR UR11, R3 ;  /* 0x00000000030b72ca */ /* 0x004fda00000e0000 */
[----:B------:R-:W-:-:S09]  /*cc40*/  UIMAD UR11, UR11, 0x50, URZ ;  /* 0x000000500b0b78a4 */ /* 0x000fd2000f8e023f */
[----:B------:R2:W-:Y:S02]  /*cc50*/  UTMALDG.4D [UR8], [UR4], desc[UR6] ;  /* 0x00000608040075b4 */ /* 0x0005e40008019000 */
[----:B--2---:R-:W-:Y:S01]  /*cc60*/  UMOV UR8, UR14 ;  /* 0x0000000e00087c82 */ /* 0x004fe20008000000 */
[----:B------:R-:W-:Y:S01]  /*cc70*/  UMOV UR10, UR17 ;  /* 0x00000011000a7c82 */ /* 0x000fe20008000000 */
[----:B------:R-:W-:Y:S01]  /*cc80*/  UMOV UR14, 0x80 ;  /* 0x00000080000e7882 */ /* 0x000fe20000000000 */
        /* <DEDUP_REMOVED lines=8> */
[----:B-1----:R-:W-:Y:S01]  /*cd10*/  NOP ;  /* 0x0000000000007918 */ /* 0x002fe20000000000 */
.L_x_51:
[----:B------:R-:W-:Y:S05]  /*cd20*/  BSYNC B0 ;  /* 0x0000000000007941 */ /* 0x000fea0003800000 */
.L_x_50:
[----:B------:R-:W2:Y:S01]  /*cd30*/  LDL.LU R2, [R1+0xc] ;  /* 0x00000c0001027983 */ /* 0x000ea20000300800 */
[----:B------:R-:W-:Y:S01]  /*cd40*/  IMAD.MOV.U32 R16, RZ, RZ, R7 ;  /* 0x000000ffff107224 */ /* 0x000fe200078e0007 */
[----:B------:R-:W-:Y:S01]  /*cd50*/  MOV R19, R12 ;  /* 0x0000000c00137202 */ /* 0x000fe20000000f00 */
[----:B--2---:R-:W-:-:S07]  /*cd60*/  VIADD R6, R2, 0xfffffffd ;  /* 0xfffffffd02067836 */ /* 0x004fce0000000000 */
.L_x_49:
[----:B------:R-:W-:Y:S01]  /*cd70*/  IMAD.MOV R13, RZ, RZ, -R13 ;  /* 0x000000ffff0d7224 */ /* 0x000fe200078e0a0d */
[----:B------:R-:W-:Y:S04]  /*cd80*/  BSSY B0, `(.L_x_48) ;  /* 0x000010c000007945 */ /* 0x000fe80003800000 */
[----:B------:R-:W-:-:S13]  /*cd90*/  ISETP.NE.AND P1, PT, R10, R13, PT ;  /* 0x0000000d0a00720c */ /* 0x000fda0003f25270 */
[----:B------:R-:W-:Y:S05]  /*cda0*/  @!P1 BRA `(.L_x_57) ;  /* 0x0000001000249947 */ /* 0x000fea0003800000 */
[----:B------:R-:W-:-:S07]  /*cdb0*/  IMAD.MOV.U32 R8, RZ, RZ, R5 ;  /* 0x000000ffff087224 */ /* 0x000fce00078e0005 */
.L_x_72:
        /* <DEDUP_REMOVED lines=12> */
[----:B------:R-:W-:-:S04]  /*ce80*/  IMAD R13, R11, UR4, RZ ;  /* 0x000000040b0d7c24 */ /* 0x000fc8000f8e02ff */
[----:B------:R-:W-:Y:S01]  /*ce90*/  IMAD R13, R0, UR5, R13 ;  /* 0x00000005000d7c24 */ /* 0x000fe2000f8e020d */
[----:B-1----:R-:W-:-:S13]  /*cea0*/  ISETP.NE.AND P1, PT, R9, 0x1, PT ;  /* 0x000000010900780c */ /* 0x002fda0003f25270 */
[----:B------:R-:W1:Y:S02]  /*ceb0*/  @P1 LDC.64 R2, c[0x0][0x420] ;  /* 0x00010800ff021b82 */ /* 0x000e640000000a00 */
[----:B-1----:R-:W-:-:S04]  /*cec0*/  @P1 IMAD.HI.U32 R8, R6, R2, RZ ;  /* 0x0000000206081227 */ /* 0x002fc800078e00ff */
[----:B------:R-:W-:Y:S01]  /*ced0*/  IMAD.MOV.U32 R2, RZ, RZ, R6 ;  /* 0x000000ffff027224 */ /* 0x000fe200078e0006 */
[----:B------:R-:W-:-:S04]  /*cee0*/  @P1 SHF.R.U32.HI R2, RZ, R3, R8 ;  /* 0x00000003ff021219 */ /* 0x000fc80000011608 */
[----:B------:R-:W-:Y:S02]  /*cef0*/  IADD3 R12, -R2, RZ, RZ ;  /* 0x000000ff020c7210 */ /* 0x000fe40007ffe1ff */
[----:B------:R-:W-:-:S03]  /*cf00*/  SHF.R.S32.HI R3, RZ, 0x1f, R2 ;  /* 0x0000001fff037819 */ /* 0x000fc60000011402 */
[----:B------:R-:W-:Y:S02]  /*cf10*/  IMAD R12, R9, R12, R6 ;  /* 0x0000000c090c7224 */ /* 0x000fe400078e0206 */
[----:B------:R-:W1:Y:S01]  /*cf20*/  LDC.64 R8, c[0x0][0x3f8] ;  /* 0x0000fe00ff087b82 */ /* 0x000e620000000a00 */
[----:B------:R-:W-:-:S04]  /*cf30*/  IMAD.WIDE.U32 R2, R0, UR4, R2 ;  /* 0x0000000400027c25 */ /* 0x000fc8000f8e0002 */
[----:B------:R-:W-:Y:S01]  /*cf40*/  IMAD.IADD R13, R13, 0x1, R3 ;  /* 0x000000010d0d7824 */ /* 0x000fe200078e0203 */
[----:B-1----:R-:W-:-:S04]  /*cf50*/  LEA R8, P1, R2, R8, 0x2 ;  /* 0x0000000802087211 */ /* 0x002fc800078210ff */
[----:B------:R-:W-:-:S05]  /*cf60*/  LEA.HI.X R9, R2, R9, R13, 0x2, P1 ;  /* 0x0000000902097211 */ /* 0x000fca00008f140d */
[----:B------:R1:W5:Y:S04]  /*cf70*/  LDG.E R8, desc[UR6][R8.64] ;  /* 0x0000000608087981 */ /* 0x000368000c1e1900 */
.L_x_60:
[----:B------:R-:W2:Y:S01]  /*cf80*/  S2R R3, SR_CgaCtaId ;  /* 0x0000000000037919 */ /* 0x000ea20000008800 */
[----:B------:R-:W-:-:S04]  /*cf90*/  MOV R2, 0x400 ;  /* 0x0000040000027802 */ /* 0x000fc80000000f00 */
[----:B--2---:R-:W-:Y:S02]  /*cfa0*/  LEA R2, R3, R2, 0x18 ;  /* 0x0000000203027211 */ /* 0x004fe400078ec0ff */
[----:B------:R-:W-:-:S03]  /*cfb0*/  SHF.L.U32 R3, R10, 0x1f, RZ ;  /* 0x0000001f0a037819 */ /* 0x000fc600000006ff */
[----:B------:R-:W-:-:S04]  /*cfc0*/  IMAD R2, R7, 0x8, R2 ;  /* 0x0000000807027824 */ /* 0x000fc800078e0202 */
[----:B------:R-:W2:Y:S02]  /*cfd0*/  SYNCS.PHASECHK.TRANS64.TRYWAIT P1, [R2+URZ+0x38840], R3 ;  /* 0x03884003020075a7 */ /* 0x000ea4000802017f */
[----:B--2---:R-:W-:Y:S05]  /*cfe0*/  @!P1 BRA `(.L_x_61) ;  /* 0x0000001800ac9947 */ /* 0x004fea0003800000 */
.L_x_101:
[----:B-1----:R-:W1:Y:S02]  /*cff0*/  S2R R9, SR_TID.X ;  /* 0x0000000000097919 */ /* 0x002e640000002100 */
[----:B-1----:R-:W-:-:S04]  /*d000*/  LOP3.LUT R9, R9, 0x7f, RZ, 0xc0, !PT ;  /* 0x0000007f09097812 */ /* 0x002fc800078ec0ff */
[----:B------:R-:W-:-:S13]  /*d010*/  ISETP.NE.AND P2, PT, R9, RZ, PT ;  /* 0x000000ff0900720c */ /* 0x000fda0003f45270 */
[----:B------:R-:W-:Y:S05]  /*d020*/  @P2 BRA `(.L_x_62) ;  /* 0x00000000001c2947 */ /* 0x000fea0003800000 */
[----:B------:R-:W1:Y:S01]  /*d030*/  S2R R9, SR_TID.X ;  /* 0x0000000000097919 */ /* 0x000e620000002100 */
[----:B--2---:R-:W-:-:S04]  /*d040*/  MOV R3, 0xa000 ;  /* 0x0000a00000037802 */ /* 0x004fc80000000f00 */
[----:B------:R3:W-:Y:S01]  /*d050*/  SYNCS.ARRIVE.TRANS64 RZ, [R2+URZ+0x38830], R3 ;  /* 0x0388300302ff79a7 */ /* 0x0007e2000800003f */
[----:B-1----:R-:W-:-:S04]  /*d060*/  LOP3.LUT R9, R9, 0x1f, RZ, 0xc0, !PT ;  /* 0x0000001f09097812 */ /* 0x002fc800078ec0ff */
[----:B------:R-:W-:-:S13]  /*d070*/  ISETP.NE.AND P1, PT, R9, RZ, PT ;  /* 0x000000ff0900720c */ /* 0x000fda0003f25270 */
[----:B---3--:R-:W-:Y:S05]  /*d080*/  @!P1 BRA `(.L_x_62) ;  /* 0x0000000000049947 */ /* 0x008fea0003800000 */
[----:B------:R-:W-:Y:S01]  /*d090*/  BPT.TRAP 0x1 ;  /* 0x000000040000795c */ /* 0x000fe20000300000 */
.L_x_62:
[----:B------:R-:W1:Y:S01]  /*d0a0*/  S2R R9, SR_CgaCtaId ;  /* 0x0000000000097919 */ /* 0x000e620000008800 */
[----:B--2---:R-:W-:Y:S01]  /*d0b0*/  MOV R3, 0x400 ;  /* 0x0000040000037802 */ /* 0x004fe20000000f00 */
        /* <DEDUP_REMOVED lines=12> */
[----:B------:R-:W-:-:S02]  /*d180*/  SHF.L.U32 R19, R19, 0x1f, RZ ;  /* 0x0000001f13137819 */ /* 0x000fc400000006ff */
[----:B------:R-:W-:Y:S02]  /*d190*/  UIADD3 UR9, UR9, 0x38830, URZ ;  /* 0x0003883009097890 */ /* 0x000fe4000fffe03f */
[----:B------:R-:W-:Y:S01]  /*d1a0*/  UIMAD UR11, UR11, 0x50, URZ ;  /* 0x000000500b0b78a4 */ /* 0x000fe2000f8e023f */
[----:B-1----:R-:W-:-:S05]  /*d1b0*/  LEA R3, R9, R3, 0x18 ;  /* 0x0000000309037211 */ /* 0x002fca00078ec0ff */
[----:B------:R-:W-:Y:S02]  /*d1c0*/  IMAD R2, R7, 0xa000, R3 ;  /* 0x0000a00007027824 */ /* 0x000fe400078e0203 */
[----:B------:R-:W-:-:S03]  /*d1d0*/  VIADD R3, R3, 0x38800 ;  /* 0x0003880003037836 */ /* 0x000fc60000000000 */
[----:B------:R-:W-:Y:S01]  /*d1e0*/  R2UR UR14, R2 ;  /* 0x00000000020e72ca */ /* 0x000fe200000e0000 */
[----:B------:R-:W-:-:S12]  /*d1f0*/  IMAD R2, R16, 0x8, R3 ;  /* 0x0000000810027824 */ /* 0x000fd800078e0203 */
        /* <DEDUP_REMOVED lines=16> */
.L_x_102:
[----:B------:R-:W-:Y:S05]  /*d300*/  @P2 BRA `(.L_x_64) ;  /* 0x00000000001c2947 */ /* 0x000fea0003800000 */
[----:B------:R-:W2:Y:S01]  /*d310*/  S2R R9, SR_TID.X ;  /* 0x0000000000097919 */ /* 0x000ea20000002100 */
[----:B------:R-:W-:-:S04]  /*d320*/  MOV R3, 0xa000 ;  /* 0x0000a00000037802 */ /* 0x000fc80000000f00 */
[----:B------:R3:W-:Y:S01]  /*d330*/  SYNCS.ARRIVE.TRANS64 RZ, [R2+URZ+0x50], R3 ;  /* 0x0000500302ff79a7 */ /* 0x0007e2000800003f */
[----:B--2---:R-:W-:-:S04]  /*d340*/  LOP3.LUT R9, R9, 0x1f, RZ, 0xc0, !PT ;  /* 0x0000001f09097812 */ /* 0x004fc800078ec0ff */
[----:B------:R-:W-:-:S13]  /*d350*/  ISETP.NE.AND P1, PT, R9, RZ, PT ;  /* 0x000000ff0900720c */ /* 0x000fda0003f25270 */
[----:B---3--:R-:W-:Y:S05]  /*d360*/  @!P1 BRA `(.L_x_64) ;  /* 0x0000000000049947 */ /* 0x008fea0003800000 */
[----:B------:R-:W-:Y:S01]  /*d370*/  BPT.TRAP 0x1 ;  /* 0x000000040000795c */ /* 0x000fe20000300000 */
.L_x_64:
[----:B------:R-:W2:Y:S01]  /*d380*/  LDL.LU R3, [R1] ;  /* 0x0000000001037983 */ /* 0x000ea20000300800 */
[----:B------:R-:W-:Y:S01]  /*d390*/  MOV R9, 0x400 ;  /* 0x0000040000097802 */ /* 0x000fe20000000f00 */
[----:B------:R-:W3:Y:S01]  /*d3a0*/  S2R R13, SR_CgaCtaId ;  /* 0x00000000000d7919 */ /* 0x000ee20000008800 */
[----:B------:R-:W-:Y:S01]  /*d3b0*/  R2UR UR9, R2 ;  /* 0x00000000020972ca */ /* 0x000fe200000e0000 */
[----:B------:R-:W-:Y:S01]  /*d3c0*/  UIADD3 UR4, UP0, UR36, 0x470, URZ ;  /* 0x0000047024047890 */ /* 0x000fe2000ff1e03f */
[----:B------:R-:W-:Y:S02]  /*d3d0*/  R2UR UR13, R5 ;  /* 0x00000000050d72ca */ /* 0x000fe400000e0000 */
[----:B------:R-:W-:Y:S01]  /*d3e0*/  R2UR UR12, R4 ;  /* 0x00000000040c72ca */ /* 0x000fe200000e0000 */
[----:B------:R-:W-:Y:S01]  /*d3f0*/  UIADD3.X UR5, URZ, UR37, URZ, UP0, !UPT ;  /* 0x000000253f057290 */ /* 0x000fe200087fe43f */
[----:B---3--:R-:W-:-:S05]  /*d400*/  LEA R9, R13, R9, 0x18 ;  /* 0x000000090d097211 */ /* 0x008fca00078ec0ff */
        /* <DEDUP_REMOVED lines=10> */
[----:B------:R-:W-:Y:S01]  /*d4b0*/  UIADD3 UR14, UR14, 0x7c00, URZ ;  /* 0x00007c000e0e7890 */ /* 0x000fe2000fffe03f */
[----:B------:R3:W-:Y:S01]  /*d4c0*/  STL [R1], R12 ;  /* 0x0000000c01007387 */ /* 0x0007e20000100800 */
[----:B------:R-:W-:Y:S01]  /*d4d0*/  IMAD.MOV.U32 R5, RZ, RZ, R8 ;  /* 0x000000ffff057224 */ /* 0x000fe200078e0008 */
        /* <DEDUP_REMOVED lines=14> */
[----:B---3--:R-:W-:Y:S01]  /*d5c0*/  NOP ;  /* 0x0000000000007918 */ /* 0x008fe20000000000 */
.L_x_59:
[----:B------:R-:W-:Y:S05]  /*d5d0*/  BSYNC B1 ;  /* 0x0000000000017941 */ /* 0x000fea0003800000 */
.L_x_58:
[----:B------:R-:W-:Y:S01]  /*d5e0*/  VIADD R16, R7, 0x1 ;  /* 0x0000000107107836 */ /* 0x000fe20000000000 */
[----:B------:R-:W-:Y:S04]  /*d5f0*/  BSSY B1, `(.L_x_65) ;  /* 0x0000081000017945 */ /* 0x000fe80003800000 */
[----:B------:R-:W-:-:S04]  /*d600*/  ISETP.NE.AND P1, PT, R16, 0x2, PT ;  /* 0x000000021000780c */ /* 0x000fc80003f25270 */
[----:B-1----:R-:W-:Y:S02]  /*d610*/  SEL R19, RZ, 0x1, P1 ;  /* 0x00000001ff137807 */ /* 0x002fe40000800000 */
[----:B------:R-:W-:Y:S02]  /*d620*/  SEL R16, R16, RZ, P1 ;  /* 0x000000ff10107207 */ /* 0x000fe40000800000 */
[----:B------:R-:W-:Y:S01]  /*d630*/  LOP3.LUT R19, R10, R19, RZ, 0x3c, !PT ;  /* 0x000000130a137212 */ /* 0x000fe200078e3cff */
[----:B------:R-:W-:Y:S06]  /*d640*/  @!P6 BRA `(.L_x_66) ;  /* 0x0000000400ece947 */ /* 0x000fec0003800000 */
[----:B------:R-:W-:Y:S01]  /*d650*/  IADD3 R12, R6, -0x1, RZ ;  /* 0xffffffff060c7810 */ /* 0x000fe20007ffe0ff */
        /* <DEDUP_REMOVED lines=10> */
[----:B------:R-:W-:-:S05]  /*d700*/  @P1 SHF.R.U32.HI R2, RZ, R3, R9 ;  /* 0x00000003ff021219 */ /* 0x000fca0000011609 */
[----:B------:R-:W-:-:S04]  /*d710*/  IMAD.MOV R3, RZ, RZ, -R2 ;  /* 0x000000ffff037224 */ /* 0x000fc800078e0a02 */
[----:B------:R-:W-:Y:S01]  /*d720*/  IMAD R12, R8, R3, R12 ;  /* 0x00000003080c7224 */ /* 0x000fe200078e020c */
[--C-:B------:R-:W-:Y:S01]  /*d730*/  SHF.R.S32.HI R3, RZ, 0x1f, R2.reuse ;  /* 0x0000001fff037819 */ /* 0x100fe20000011402 */
[----:B------:R-:W1:Y:S02]  /*d740*/  LDC.64 R8, c[0x0][0x3f8] ;  /* 0x0000fe00ff087b82 */ /* 0x000e640000000a00 */
[----:B------:R-:W-:-:S05]  /*d750*/  IMAD.WIDE.U32 R2, R0, UR4, R2 ;  /* 0x0000000400027c25 */ /* 0x000fca000f8e0002 */
[----:B------:R-:W-:Y:S02]  /*d760*/  IADD3 R13, R13, R3, RZ ;  /* 0x000000030d0d7210 */ /* 0x000fe40007ffe0ff */
[----:B-1----:R-:W-:-:S04]  /*d770*/  LEA R8, P1, R2, R8, 0x2 ;  /* 0x0000000802087211 */ /* 0x002fc800078210ff */
[----:B------:R-:W-:-:S05]  /*d780*/  LEA.HI.X R9, R2, R9, R13, 0x2, P1 ;  /* 0x0000000902097211 */ /* 0x000fca00008f140d */
[----:B------:R1:W5:Y:S04]  /*d790*/  LDG.E R8, desc[UR6][R8.64] ;  /* 0x0000000608087981 */ /* 0x000368000c1e1900 */
.L_x_67:
[----:B------:R-:W2:Y:S01]  /*d7a0*/  S2R R3, SR_CgaCtaId ;  /* 0x0000000000037919 */ /* 0x000ea20000008800 */
[----:B------:R-:W-:-:S04]  /*d7b0*/  MOV R2, 0x400 ;  /* 0x0000040000027802 */ /* 0x000fc80000000f00 */
[----:B--2---:R-:W-:Y:S02]  /*d7c0*/  LEA R2, R3, R2, 0x18 ;  /* 0x0000000203027211 */ /* 0x004fe400078ec0ff */
[----:B------:R-:W-:-:S03]  /*d7d0*/  SHF.L.U32 R3, R19, 0x1f, RZ ;  /* 0x0000001f13037819 */ /* 0x000fc600000006ff */
[----:B------:R-:W-:-:S04]  /*d7e0*/  IMAD R2, R16, 0x8, R2 ;  /* 0x0000000810027824 */ /* 0x000fc800078e0202 */
[----:B------:R-:W2:Y:S02]  /*d7f0*/  SYNCS.PHASECHK.TRANS64.TRYWAIT P1, [R2+URZ+0x38840], R3 ;  /* 0x03884003020075a7 */ /* 0x000ea4000802017f */
[----:B--2---:R-:W-:Y:S05]  /*d800*/  @!P1 BRA `(.L_x_68) ;  /* 0x0000001000cc9947 */ /* 0x004fea0003800000 */
.L_x_103:
[----:B-1----:R-:W1:Y:S02]  /*d810*/  S2R R9, SR_TID.X ;  /* 0x0000000000097919 */ /* 0x002e640000002100 */
[----:B-1----:R-:W-:-:S04]  /*d820*/  LOP3.LUT R9, R9, 0x7f, RZ, 0xc0, !PT ;  /* 0x0000007f09097812 */ /* 0x002fc800078ec0ff */
[----:B------:R-:W-:-:S13]  /*d830*/  ISETP.NE.AND P2, PT, R9, RZ, PT ;  /* 0x000000ff0900720c */ /* 0x000fda0003f45270 */
[----:B------:R-:W-:Y:S05]  /*d840*/  @P2 BRA `(.L_x_69) ;  /* 0x00000000001c2947 */ /* 0x000fea0003800000 */
[----:B------:R-:W1:Y:S01]  /*d850*/  S2R R9, SR_TID.X ;  /* 0x0000000000097919 */ /* 0x000e620000002100 */
[----:B--2---:R-:W-:-:S04]  /*d860*/  IMAD.MOV.U32 R3, RZ, RZ, 0xa000 ;  /* 0x0000a000ff037424 */ /* 0x004fc800078e00ff */
[----:B------:R3:W-:Y:S01]  /*d870*/  SYNCS.ARRIVE.TRANS64 RZ, [R2+URZ+0x38830], R3 ;  /* 0x0388300302ff79a7 */ /* 0x0007e2000800003f */
[----:B-1----:R-:W-:-:S04]  /*d880*/  LOP3.LUT R9, R9, 0x1f, RZ, 0xc0, !PT ;  /* 0x0000001f09097812 */ /* 0x002fc800078ec0ff */
[----:B------:R-:W-:-:S13]  /*d890*/  ISETP.NE.AND P1, PT, R9, RZ, PT ;  /* 0x000000ff0900720c */ /* 0x000fda0003f25270 */
[----:B---3--:R-:W-:Y:S05]  /*d8a0*/  @!P1 BRA `(.L_x_69) ;  /* 0x0000000000049947 */ /* 0x008fea0003800000 */
[----:B------:R-:W-:Y:S01]  /*d8b0*/  BPT.TRAP 0x1 ;  /* 0x000000040000795c */ /* 0x000fe20000300000 */
.L_x_69:
[----:B------:R-:W1:Y:S01]  /*d8c0*/  S2R R13, SR_CgaCtaId ;  /* 0x00000000000d7919 */ /* 0x000e620000008800 */
[----:B------:R-:W-:Y:S01]  /*d8d0*/  MOV R9, 0x400 ;  /* 0x0000040000097802 */ /* 0x000fe20000000f00 */
[----:B------:R-:W-:Y:S01]  /*d8e0*/  UIADD3 UR4, UP0, UR36, 0x370, URZ ;  /* 0x0000037024047890 */ /* 0x000fe2000ff1e03f */
[----:B------:R-:W-:Y:S01]  /*d8f0*/  R2UR UR11, R12 ;  /* 0x000000000c0b72ca */ /* 0x000fe200000e0000 */
[----:B------:R-:W-:Y:S01]  /*d900*/  UMOV UR10, URZ ;  /* 0x0000003f000a7c82 */ /* 0x000fe20008000000 */
[----:B------:R-:W-:Y:S01]  /*d910*/  R2UR UR12, R4 ;  /* 0x00000000040c72ca */ /* 0x000fe200000e0000 */
[----:B------:R-:W-:Y:S01]  /*d920*/  UIADD3.X UR5, URZ, UR37, URZ, UP0, !UPT ;  /* 0x000000253f057290 */ /* 0x000fe200087fe43f */
[----:B-----5:R-:W-:Y:S01]  /*d930*/  R2UR UR13, R8 ;  /* 0x00000000080d72ca */ /* 0x020fe200000e0000 */
[----:B------:R-:W-:Y:S01]  /*d940*/  UMOV UR6, 0x0 ;  /* 0x0000000000067882 */ /* 0x000fe20000000000 */
[----:B------:R-:W-:Y:S01]  /*d950*/  UMOV UR7, 0x14f00000 ;  /* 0x14f0000000077882 */ /* 0x000fe20000000000 */
[----:B------:R-:W-:Y:S01]  /*d960*/  UMOV UR17, 0x40 ;  /* 0x0000004000117882 */ /* 0x000fe20000000000 */
[----:B------:R-:W-:Y:S01]  /*d970*/  UMOV UR18, 0x80 ;  /* 0x0000008000127882 */ /* 0x000fe20000000000 */
[----:B------:R-:W-:-:S04]  /*d980*/  UMOV UR19, 0xc0 ;  /* 0x000000c000137882 */ /* 0x000fc80000000000 */
[----:B------:R-:W-:Y:S01]  /*d990*/  UIMAD UR11, UR11, 0x50, URZ ;  /* 0x000000500b0b78a4 */ /* 0x000fe2000f8e023f */
[----:B-1----:R-:W-:-:S04]  /*d9a0*/  LEA R9, R13, R9, 0x18 ;  /* 0x000000090d097211 */ /* 0x002fc800078ec0ff */
[----:B--2---:R-:W-:-:S05]  /*d9b0*/  IADD3 R2, R9, 0x38800, RZ ;  /* 0x0003880009027810 */ /* 0x004fca0007ffe0ff */
[--C-:B------:R-:W-:Y:S02]  /*d9c0*/  IMAD R3, R16, 0x8, R2.reuse ;  /* 0x0000000810037824 */ /* 0x100fe400078e0202 */
[----:B------:R-:W-:-:S03]  /*d9d0*/  IMAD R2, R7, 0x8, R2 ;  /* 0x0000000807027824 */ /* 0x000fc600078e0202 */
[----:B------:R-:W-:Y:S01]  /*d9e0*/  R2UR UR9, R3 ;  /* 0x00000000030972ca */ /* 0x000fe200000e0000 */
[----:B------:R-:W-:-:S05]  /*d9f0*/  IMAD R3, R16, 0xa000, R9 ;  /* 0x0000a00010037824 */ /* 0x000fca00078e0209 */
[----:B------:R-:W-:Y:S02]  /*da00*/  R2UR UR14, R3 ;  /* 0x00000000030e72ca */ /* 0x000fe400000e0000 */
[----:B------:R-:W-:-:S05]  /*da10*/  SHF.L.U32 R3, R10, 0x1f, RZ ;  /* 0x0000001f0a037819 */ /* 0x000fca00000006ff */
[----:B------:R-:W-:-:S06]  /*da20*/  UIADD3 UR9, UR9, 0x30, URZ ;  /* 0x0000003009097890 */ /* 0x000fcc000fffe03f */
        /* <DEDUP_REMOVED lines=16> */
.L_x_104:
        /* <DEDUP_REMOVED lines=8> */
.L_x_71:
[----:B-1----:R-:W2:Y:S01]  /*dbb0*/  LDL.LU R3, [R1] ;  /* 0x0000000001037983 */ /* 0x002ea20000300800 */
[----:B------:R-:W-:Y:S01]  /*dbc0*/  MOV R9, 0x400 ;  /* 0x0000040000097802 */ /* 0x000fe20000000f00 */
[----:B------:R-:W1:Y:S01]  /*dbd0*/  S2R R10, SR_CgaCtaId ;  /* 0x00000000000a7919 */ /* 0x000e620000008800 */
[----:B------:R-:W-:Y:S01]  /*dbe0*/  R2UR UR9, R2 ;  /* 0x00000000020972ca */ /* 0x000fe200000e0000 */
[----:B------:R-:W-:Y:S01]  /*dbf0*/  UIADD3 UR4, UP0, UR36, 0x470, URZ ;  /* 0x0000047024047890 */ /* 0x000fe2000ff1e03f */
[----:B------:R-:W-:Y:S02]  /*dc00*/  R2UR UR13, R5 ;  /* 0x00000000050d72ca */ /* 0x000fe400000e0000 */
[----:B------:R-:W-:Y:S01]  /*dc10*/  R2UR UR12, R4 ;  /* 0x00000000040c72ca */ /* 0x000fe200000e0000 */
[----:B------:R-:W-:Y:S01]  /*dc20*/  UIADD3.X UR5, URZ, UR37, URZ, UP0, !UPT ;  /* 0x000000253f057290 */ /* 0x000fe200087fe43f */
[----:B-1----:R-:W-:-:S05]  /*dc30*/  LEA R9, R10, R9, 0x18 ;  /* 0x000000090a097211 */ /* 0x002fca00078ec0ff */
        /* <DEDUP_REMOVED lines=28> */
.L_x_66:
[----:B------:R-:W-:Y:S05]  /*de00*/  BSYNC B1 ;  /* 0x0000000000017941 */ /* 0x000fea0003800000 */
.L_x_65:
[C---:B------:R-:W-:Y:S01]  /*de10*/  ISETP.GT.AND P1, PT, R6.reuse, 0x1, PT ;  /* 0x000000010600780c */ /* 0x040fe20003f24270 */
[----:B------:R-:W-:-:S12]  /*de20*/  VIADD R6, R6, 0xfffffffe ;  /* 0xfffffffe06067836 */ /* 0x000fd80000000000 */
[----:B------:R-:W-:Y:S05]  /*de30*/  @P1 BRA `(.L_x_72) ;  /* 0xffffffec00e01947 */ /* 0x000fea000383ffff */
.L_x_57:
[----:B------:R-:W-:Y:S05]  /*de40*/  BSYNC B0 ;  /* 0x0000000000007941 */ /* 0x000fea0003800000 */
.L_x_48:
[----:B------:R-:W-:Y:S04]  /*de50*/  BSSY B0, `(.L_x_73) ;  /* 0x0000037000007945 */ /* 0x000fe80003800000 */
[----:B------:R-:W-:Y:S05]  /*de60*/  @!P6 BRA `(.L_x_74) ;  /* 0x0000000000d4e947 */ /* 0x000fea0003800000 */
[----:B------:R-:W2:Y:S01]  /*de70*/  S2R R3, SR_CgaCtaId ;  /* 0x0000000000037919 */ /* 0x000ea20000008800 */
[----:B------:R-:W-:Y:S01]  /*de80*/  MOV R0, 0x400 ;  /* 0x0000040000007802 */ /* 0x000fe20000000f00 */
[----:B------:R-:W3:Y:S03]  /*de90*/  S2R R2, SR_TID.X ;  /* 0x0000000000027919 */ /* 0x000ee60000002100 */
[----:B--2---:R-:W-:-:S04]  /*dea0*/  LEA R0, R3, R0, 0x18 ;  /* 0x0000000003007211 */ /* 0x004fc800078ec0ff */
[----:B------:R-:W-:Y:S02]  /*deb0*/  LEA R3, R16, R0, 0x3 ;  /* 0x0000000010037211 */ /* 0x000fe400078e18ff */
[----:B------:R-:W-:Y:S02]  /*dec0*/  SHF.L.U32 R0, R19, 0x1f, RZ ;  /* 0x0000001f13007819 */ /* 0x000fe400000006ff */
[----:B---3--:R-:W-:Y:S02]  /*ded0*/  LOP3.LUT R2, R2, 0x7f, RZ, 0xc0, !PT ;  /* 0x0000007f02027812 */ /* 0x008fe400078ec0ff */
[----:B------:R-:W2:Y:S02]  /*dee0*/  SYNCS.PHASECHK.TRANS64.TRYWAIT P0, [R3+URZ+0x38860], R0 ;  /* 0x03886000030075a7 */ /* 0x000ea4000800017f */
[----:B------:R-:W-:Y:S01]  /*def0*/  ISETP.NE.AND P1, PT, R2, RZ, PT ;  /* 0x000000ff0200720c */ /* 0x000fe20003f25270 */
[----:B--2---:R-:W-:-:S12]  /*df00*/  @!P0 BRA `(.L_x_75) ;  /* 0x0000000c00348947 */ /* 0x004fd80003800000 */
.L_x_105:
[----:B------:R-:W-:Y:S05]  /*df10*/  @P1 BRA `(.L_x_76) ;  /* 0x00000000001c1947 */ /* 0x000fea0003800000 */
[----:B------:R-:W3:Y:S01]  /*df20*/  S2R R2, SR_TID.X ;  /* 0x0000000000027919 */ /* 0x000ee20000002100 */
[----:B--2---:R-:W-:-:S04]  /*df30*/  IMAD.MOV.U32 R0, RZ, RZ, 0xa000 ;  /* 0x0000a000ff007424 */ /* 0x004fc800078e00ff */
[----:B------:R4:W-:Y:S01]  /*df40*/  SYNCS.ARRIVE.TRANS64 RZ, [R3+URZ+0x38850], R0 ;  /* 0x0388500003ff79a7 */ /* 0x0009e2000800003f */
[----:B---3--:R-:W-:-:S04]  /*df50*/  LOP3.LUT R2, R2, 0x1f, RZ, 0xc0, !PT ;  /* 0x0000001f02027812 */ /* 0x008fc800078ec0ff */
[----:B------:R-:W-:-:S13]  /*df60*/  ISETP.NE.AND P0, PT, R2, RZ, PT ;  /* 0x000000ff0200720c */ /* 0x000fda0003f05270 */
[----:B----4-:R-:W-:Y:S05]  /*df70*/  @!P0 BRA `(.L_x_76) ;  /* 0x0000000000048947 */ /* 0x010fea0003800000 */
[----:B------:R-:W-:Y:S01]  /*df80*/  BPT.TRAP 0x1 ;  /* 0x000000040000795c */ /* 0x000fe20000300000 */
.L_x_76:
[----:B------:R-:W3:Y:S01]  /*df90*/  LDL R2, [R1] ;  /* 0x0000000001027983 */ /* 0x000ee20000100800 */
[----:B--2---:R-:W-:Y:S01]  /*dfa0*/  MOV R0, 0x400 ;  /* 0x0000040000007802 */ /* 0x004fe20000000f00 */
[----:B-1----:R-:W1:Y:S01]  /*dfb0*/  S2R R6, SR_CgaCtaId ;  /* 0x0000000000067919 */ /* 0x002e620000008800 */
        /* <DEDUP_REMOVED lines=17> */
[----:B---3--:R-:W-:-:S13]  /*e0d0*/  R2UR UR11, R2 ;  /* 0x00000000020b72ca */ /* 0x008fda00000e0000 */
[----:B------:R-:W-:-:S09]  /*e0e0*/  UIMAD UR11, UR11, 0x50, URZ ;  /* 0x000000500b0b78a4 */ /* 0x000fd2000f8e023f */
[----:B------:R1:W-:Y:S02]  /*e0f0*/  UTMALDG.4D [UR8], [UR4], desc[UR6] ;  /* 0x00000608040075b4 */ /* 0x0003e40008019000 */
[----:B-1----:R-:W-:Y:S01]  /*e100*/  UMOV UR8, UR15 ;  /* 0x0000000f00087c82 */ /* 0x002fe20008000000 */
[----:B------:R-:W-:Y:S01]  /*e110*/  UMOV UR10, UR17 ;  /* 0x00000011000a7c82 */ /* 0x000fe20008000000 */
[----:B------:R-:W-:Y:S01]  /*e120*/  UMOV UR15, 0x80 ;  /* 0x00000080000f7882 */ /* 0x000fe20000000000 */
[----:B------:R1:W-:Y:S02]  /*e130*/  UTMALDG.4D [UR8], [UR4], desc[UR6] ;  /* 0x00000608040075b4 */ /* 0x0003e40008019000 */
[----:B-1----:R-:W-:Y:S01]  /*e140*/  UMOV UR8, UR16 ;  /* 0x0000001000087c82 */ /* 0x002fe20008000000 */
[----:B------:R-:W-:Y:S01]  /*e150*/  UMOV UR10, UR15 ;  /* 0x0000000f000a7c82 */ /* 0x000fe20008000000 */
[----:B------:R-:W-:Y:S01]  /*e160*/  UMOV UR15, 0xc0 ;  /* 0x000000c0000f7882 */ /* 0x000fe20000000000 */
[----:B------:R1:W-:Y:S02]  /*e170*/  UTMALDG.4D [UR8], [UR4], desc[UR6] ;  /* 0x00000608040075b4 */ /* 0x0003e40008019000 */
[----:B-1----:R-:W-:Y:S01]  /*e180*/  UMOV UR8, UR14 ;  /* 0x0000000e00087c82 */ /* 0x002fe20008000000 */
[----:B------:R-:W-:-:S02]  /*e190*/  UMOV UR10, UR15 ;  /* 0x0000000f000a7c82 */ /* 0x000fc40008000000 */
[----:B------:R2:W-:Y:S02]  /*e1a0*/  UTMALDG.4D [UR8], [UR4], desc[UR6] ;  /* 0x00000608040075b4 */ /* 0x0005e40008019000 */
[----:B--2---:R-:W-:Y:S01]  /*e1b0*/  NOP ;  /* 0x0000000000007918 */ /* 0x004fe20000000000 */
.L_x_74:
[----:B------:R-:W-:Y:S05]  /*e1c0*/  BSYNC B0 ;  /* 0x0000000000007941 */ /* 0x000fea0003800000 */
.L_x_73:
[----:B------:R-:W2:Y:S01]  /*e1d0*/  LDL.LU R0, [R1+0x10] ;  /* 0x0000100001007983 */ /* 0x000ea20000300800 */
[----:B------:R-:W-:-:S03]  /*e1e0*/  ULDC UR4, c[0x0][0xda4] ;  /* 0x0003690000047ab9 */ /* 0x000fc60000000800 */
[----:B------:R-:W3:Y:S01]  /*e1f0*/  LDL.LU R2, [R1+0x18] ;  /* 0x0000180001027983 */ /* 0x000ee20000300800 */
[----:B------:R-:W-:-:S05]  /*e200*/  VIADD R16, R16, 0x1 ;  /* 0x0000000110107836 */ /* 0x000fca0000000000 */
[----:B------:R-:W-:-:S04]  /*e210*/  ISETP.NE.AND P0, PT, R16, 0x2, PT ;  /* 0x000000021000780c */ /* 0x000fc80003f05270 */
[----:B------:R-:W-:Y:S02]  /*e220*/  SEL R16, R16, RZ, P0 ;  /* 0x000000ff10107207 */ /* 0x000fe40000000000 */
[----:B--2---:R-:W-:Y:S01]  /*e230*/  IADD3 R0, R0, UR38, RZ ;  /* 0x0000002600007c10 */ /* 0x004fe2000fffe0ff */
[----:B---3--:R-:W-:-:S04]  /*e240*/  VIADD R2, R2, 0x1 ;  /* 0x0000000102027836 */ /* 0x008fc80000000000 */
[----:B------:R2:W-:Y:S01]  /*e250*/  STL [R1+0x10], R0 ;  /* 0x0000100001007387 */ /* 0x0005e20000100800 */
[----:B------:R-:W-:-:S03]  /*e260*/  ISETP.GE.AND P1, PT, R0, UR4, PT ;  /* 0x0000000400007c0c */ /* 0x000fc6000bf26270 */
[----:B------:R3:W-:Y:S01]  /*e270*/  STL [R1+0x18], R2 ;  /* 0x0000180201007387 */ /* 0x0007e20000100800 */
[----:B--2---:R-:W-:-:S04]  /*e280*/  SEL R0, RZ, 0x1, P0 ;  /* 0x00000001ff007807 */ /* 0x004fc80000000000 */
[----:B------:R-:W-:-:S05]  /*e290*/  LOP3.LUT R19, R19, R0, RZ, 0x3c, !PT ;  /* 0x0000000013137212 */ /* 0x000fca00078e3cff */
[----:B---3--:R-:W-:Y:S05]  /*e2a0*/  @!P1 BRA `(.L_x_77) ;  /* 0xffffffcc008c9947 */ /* 0x008fea000383ffff */
[----:B------:R-:W-:-:S07]  /*e2b0*/  LOP3.LUT R2, R2, 0x1, RZ, 0xc, !PT ;  /* 0x0000000102027812 */ /* 0x000fce00078e0cff */
.L_x_32:
[----:B------:R-:W2:Y:S01]  /*e2c0*/  S2R R3, SR_CgaCtaId ;  /* 0x0000000000037919 */ /* 0x000ea20000008800 */
[----:B------:R-:W-:Y:S01]  /*e2d0*/  MOV R0, 0x400 ;  /* 0x0000040000007802 */ /* 0x000fe20000000f00 */
[----:B------:R-:W-:Y:S03]  /*e2e0*/  BSSY B0, `(.L_x_78) ;  /* 0x0000005000007945 */ /* 0x000fe60003800000 */
[----:B--2---:R-:W-:Y:S02]  /*e2f0*/  LEA R0, R3, R0, 0x18 ;  /* 0x0000000003007211 */ /* 0x004fe400078ec0ff */
[----:B------:R-:W-:-:S04]  /*e300*/  SHF.L.U32 R3, R2, 0x1f, RZ ;  /* 0x0000001f02037819 */ /* 0x000fc800000006ff */
[----:B------:R-:W2:Y:S02]  /*e310*/  SYNCS.PHASECHK.TRANS64.TRYWAIT P0, [R0+URZ+0x38820], R3 ;  /* 0x03882003000075a7 */ /* 0x000ea4000800017f */
[----:B--2---:R-:W-:Y:S05]  /*e320*/  @!P0 BRA `(.L_x_79) ;  /* 0x0000000800408947 */ /* 0x004fea0003800000 */
.L_x_106:
[----:B------:R-:W-:Y:S05]  /*e330*/  BSYNC B0 ;  /* 0x0000000000007941 */ /* 0x000fea0003800000 */
.L_x_78:
[----:B------:R-:W-:-:S03]  /*e340*/  UMOV UR4, 0xffffffff ;  /* 0xffffffff00047882 */ /* 0x000fc60000000000 */
[----:B------:R-:W-:Y:S05]  /*e350*/  BRA.DIV UR4, `(.L_x_80) ;  /* 0x0000000a04487947 */ /* 0x000fea000b800000 */
[----:B------:R-:W3:Y:S02]  /*e360*/  S2R R2, SR_TID.X ;  /* 0x0000000000027919 */ /* 0x000ee40000002100 */
[----:B---3--:R-:W-:-:S04]  /*e370*/  SHF.R.U32.HI R2, RZ, 0x5, R2 ;  /* 0x00000005ff027819 */ /* 0x008fc80000011602 */
[----:B------:R-:W-:-:S05]  /*e380*/  LOP3.LUT R2, R2, 0x3, RZ, 0xc0, !PT ;  /* 0x0000000302027812 */ /* 0x000fca00078ec0ff */
[----:B------:R3:W4:Y:S02]  /*e390*/  SHFL.IDX PT, R14, R2, RZ, 0x1f ;  /* 0x00001fff020e7589 */ /* 0x00072400000e0000 */
.L_x_109:
[----:B----4-:R-:W-:Y:S01]  /*e3a0*/  ISETP.NE.AND P0, PT, R14, RZ, PT ;  /* 0x000000ff0e00720c */ /* 0x010fe20003f05270 */
[----:B------:R-:W-:-:S12]  /*e3b0*/  BSSY B0, `(.L_x_81) ;  /* 0x0000024000007945 */ /* 0x000fd80003800000 */
[----:B------:R-:W-:Y:S05]  /*e3c0*/  @P0 BRA `(.L_x_82) ;  /* 0x0000000000880947 */ /* 0x000fea0003800000 */
[----:B------:R-:W-:-:S03]  /*e3d0*/  UMOV UR4, 0xffffffff ;  /* 0xffffffff00047882 */ /* 0x000fc60000000000 */
[----:B------:R-:W-:Y:S05]  /*e3e0*/  BRA.DIV UR4, `(.L_x_83) ;  /* 0x0000000a04587947 */ /* 0x000fea000b800000 */
[----:B------:R-:W-:-:S13]  /*e3f0*/  ELECT P6, URZ, PT ;  /* 0x00000000003f782f */ /* 0x000fda00038c0000 */
.L_x_112:
[----:B------:R-:W-:Y:S05]  /*e400*/  @!P6 BRA `(.L_x_82) ;  /* 0x000000000078e947 */ /* 0x000fea0003800000 */
[----:B---3--:R-:W3:Y:S02]  /*e410*/  LDL.LU R2, [R1+0x1c] ;  /* 0x00001c0001027983 */ /* 0x008ee40000300800 */
[----:B---3--:R-:W-:-:S04]  /*e420*/  LOP3.LUT R2, R2, 0x2, RZ, 0xfc, !PT ;  /* 0x0000000202027812 */ /* 0x008fc800078efcff */
[----:B------:R-:W-:-:S13]  /*e430*/  ISETP.NE.AND P2, PT, R2, 0x3, PT ;  /* 0x000000030200780c */ /* 0x000fda0003f45270 */
[----:B------:R-:W-:Y:S05]  /*e440*/  @!P2 BRA `(.L_x_84) ;  /* 0x000000000004a947 */ /* 0x000fea0003800000 */
[----:B------:R-:W-:Y:S01]  /*e450*/  BPT.TRAP 0x1 ;  /* 0x000000040000795c */ /* 0x000fe20000300000 */
.L_x_84:
[----:B--2---:R-:W-:Y:S01]  /*e460*/  VIADD R3, R0, 0x38840 ;  /* 0x0003884000037836 */ /* 0x004fe20000000000 */
[----:B------:R-:W-:Y:S01]  /*e470*/  SHF.L.U32 R5, R19, 0x1f, RZ ;  /* 0x0000001f13057819 */ /* 0x000fe200000006ff */
[----:B------:R-:W-:-:S03]  /*e480*/  VIADD R2, R16, 0x1 ;  /* 0x0000000110027836 */ /* 0x000fc60000000000 */
[----:B-1----:R-:W-:Y:S02]  /*e490*/  LEA R6, R16, R3, 0x3 ;  /* 0x0000000310067211 */ /* 0x002fe400078e18ff */
[----:B------:R-:W-:Y:S02]  /*e4a0*/  ISETP.NE.AND P1, PT, R2, 0x2, PT ;  /* 0x000000020200780c */ /* 0x000fe40003f25270 */
[----:B------:R-:W1:Y:S02]  /*e4b0*/  SYNCS.PHASECHK.TRANS64.TRYWAIT P0, [R6+URZ], R5 ;  /* 0x00000005060075a7 */ /* 0x000e64000800017f */
[----:B------:R-:W-:-:S04]  /*e4c0*/  SEL R4, RZ, 0x1, P1 ;  /* 0x00000001ff047807 */ /* 0x000fc80000800000 */
[----:B------:R-:W-:Y:S02]  /*e4d0*/  LOP3.LUT R19, R19, R4, RZ, 0x3c, !PT ;  /* 0x0000000413137212 */ /* 0x000fe400078e3cff */
[----:B------:R-:W-:Y:S02]  /*e4e0*/  SEL R4, R2, RZ, P1 ;  /* 0x000000ff02047207 */ /* 0x000fe40000800000 */
[----:B------:R-:W-:-:S03]  /*e4f0*/  SHF.L.U32 R2, R19, 0x1f, RZ ;  /* 0x0000001f13027819 */ /* 0x000fc600000006ff */
[----:B------:R-:W-:Y:S01]  /*e500*/  IMAD R3, R4, 0x8, R3 ;  /* 0x0000000804037824 */ /* 0x000fe200078e0203 */
[----:B-1----:R-:W-:Y:S06]  /*e510*/  @!P0 BRA `(.L_x_85) ;  /* 0x00000008002c8947 */ /* 0x002fec0003800000 */
.L_x_113:
[----:B------:R-:W2:Y:S02]  /*e520*/  SYNCS.PHASECHK.TRANS64.TRYWAIT P0, [R3+URZ], R2 ;  /* 0x00000002030075a7 */ /* 0x000ea4000800017f */
[----:B--2---:R-:W-:Y:S05]  /*e530*/  @!P0 BRA `(.L_x_86) ;  /* 0x0000000800388947 */ /* 0x004fea0003800000 */
.L_x_114:
[----:B------:R-:W-:Y:S05]  /*e540*/  @!P2 BRA `(.L_x_87) ;  /* 0x000000000004a947 */ /* 0x000fea0003800000 */
[----:B------:R-:W-:Y:S01]  /*e550*/  BPT.TRAP 0x1 ;  /* 0x000000040000795c */ /* 0x000fe20000300000 */
.L_x_87:
[----:B--2---:R-:W-:-:S05]  /*e560*/  IADD3 R3, R0, 0x38860, RZ ;  /* 0x0003886000037810 */ /* 0x004fca0007ffe0ff */
[----:B------:R-:W-:-:S04]  /*e570*/  IMAD R16, R16, 0x8, R3 ;  /* 0x0000000810107824 */ /* 0x000fc800078e0203 */
[----:B------:R-:W2:Y:S02]  /*e580*/  SYNCS.PHASECHK.TRANS64.TRYWAIT P0, [R16+URZ], R5 ;  /* 0x00000005100075a7 */ /* 0x000ea4000800017f */
[----:B--2---:R-:W-:Y:S05]  /*e590*/  @!P0 BRA `(.L_x_88) ;  /* 0x0000000800348947 */ /* 0x004fea0003800000 */
.L_x_115:
[----:B------:R-:W-:-:S07]  /*e5a0*/  IMAD R3, R4, 0x8, R3 ;  /* 0x0000000804037824 */ /* 0x000fce00078e0203 */
.L_x_89:
[----:B---3--:R3:W4:Y:S02]  /*e5b0*/  SYNCS.PHASECHK.TRANS64.TRYWAIT P0, [R3+URZ], R2 ;  /* 0x00000002030075a7 */ /* 0x008724000800017f */
[----:B----4-:R-:W-:Y:S05]  /*e5c0*/  @!P0 NANOSLEEP.SYNCS 0x989680 ;  /* 0x009896800000895d */ /* 0x010fea0003900000 */
[----:B------:R-:W4:Y:S02]  /*e5d0*/  @!P0 SYNCS.PHASECHK.TRANS64 P0, [R3+URZ], R2 ;  /* 0x00000002030085a7 */ /* 0x000f24000800007f */
[----:B----4-:R-:W-:Y:S05]  /*e5e0*/  @!P0 BRA `(.L_x_89) ;  /* 0xfffffffc00f08947 */ /* 0x010fea000383ffff */
.L_x_82:
[----:B------:R-:W-:Y:S05]  /*e5f0*/  BSYNC B0 ;  /* 0x0000000000007941 */ /* 0x000fea0003800000 */
.L_x_81:
[----:B------:R-:W-:Y:S05]  /*e600*/  EXIT ;  /* 0x000000000000794d */ /* 0x000fea0003800000 */
.L_x_10:
[----:B-1----:R-:W-:-:S04]  /*e610*/  MOV R3, UR61 ;  /* 0x0000003d00037c02 */ /* 0x002fc80008000f00 */
[----:B------:R1:W2:Y:S03]  /*e620*/  SYNCS.PHASECHK.TRANS64.TRYWAIT P1, [R3+URZ+0x38800], R0 ;  /* 0x03880000030075a7 */ /* 0x0002a6000802017f */
[----:B--2---:R-:W-:Y:S05]  /*e630*/  @!P1 NANOSLEEP.SYNCS 0x989680 ;  /* 0x009896800000995d */ /* 0x004fea0003900000 */
[----:B------:R-:W2:Y:S02]  /*e640*/  @!P1 SYNCS.PHASECHK.TRANS64 P1, [R3+URZ+0x38800], R0 ;  /* 0x03880000030095a7 */ /* 0x000ea4000802007f */
[----:B--2---:R-:W-:Y:S05]  /*e650*/  @!P1 BRA `(.L_x_10) ;  /* 0xfffffffc00ec9947 */ /* 0x004fea000383ffff */
[----:B------:R-:W-:Y:S05]  /*e660*/  BRA `(.L_x_90) ;  /* 0xffffff2800a87947 */ /* 0x000fea000383ffff */
.L_x_14:
[----:B--2---:R2:W3:Y:S02]  /*e670*/  SYNCS.PHASECHK.TRANS64.TRYWAIT P2, [R0+URZ+0x38830], R3 ;  /* 0x03883003000075a7 */ /* 0x0044e4000804017f */
[----:B---3--:R-:W-:Y:S05]  /*e680*/  @!P2 NANOSLEEP.SYNCS 0x989680 ;  /* 0x009896800000a95d */ /* 0x008fea0003900000 */
[----:B------:R-:W3:Y:S02]  /*e690*/  @!P2 SYNCS.PHASECHK.TRANS64 P2, [R0+URZ+0x38830], R3 ;  /* 0x038830030000a5a7 */ /* 0x000ee4000804007f */
[----:B---3--:R-:W-:Y:S05]  /*e6a0*/  @!P2 BRA `(.L_x_14) ;  /* 0xfffffffc00f0a947 */ /* 0x008fea000383ffff */
[----:B------:R-:W-:Y:S05]  /*e6b0*/  BRA `(.L_x_13) ;  /* 0xffffff2800d87947 */ /* 0x000fea000383ffff */
.L_x_19:
[----:B--2---:R-:W-:-:S04]  /*e6c0*/  IMAD.U32 R5, RZ, RZ, UR39 ;  /* 0x00000027ff057e24 */ /* 0x004fc8000f8e00ff */
[----:B------:R2:W3:Y:S03]  /*e6d0*/  SYNCS.PHASECHK.TRANS64.TRYWAIT P2, [R5+URZ+0x38830], R2 ;  /* 0x03883002050075a7 */ /* 0x0004e6000804017f */
[----:B---3--:R-:W-:Y:S05]  /*e6e0*/  @!P2 NANOSLEEP.SYNCS 0x989680 ;  /* 0x009896800000a95d */ /* 0x008fea0003900000 */
[----:B------:R-:W3:Y:S02]  /*e6f0*/  @!P2 SYNCS.PHASECHK.TRANS64 P2, [R5+URZ+0x38830], R2 ;  /* 0x038830020500a5a7 */ /* 0x000ee4000804007f */
[----:B---3--:R-:W-:Y:S05]  /*e700*/  @!P2 BRA `(.L_x_19) ;  /* 0xfffffffc00eca947 */ /* 0x008fea000383ffff */
[----:B------:R-:W-:Y:S05]  /*e710*/  BRA `(.L_x_18) ;  /* 0xffffff68006c7947 */ /* 0x000fea000383ffff */
.L_x_23:
[----:B----4-:R-:W-:-:S04]  /*e720*/  IMAD.U32 R3, RZ, RZ, UR5 ;  /* 0x00000005ff037e24 */ /* 0x010fc8000f8e00ff */
[----:B------:R4:W1:Y:S03]  /*e730*/  SYNCS.PHASECHK.TRANS64.TRYWAIT P2, [R3+URZ+0x38850], R0 ;  /* 0x03885000030075a7 */ /* 0x000866000804017f */
[----:B-1----:R-:W-:Y:S05]  /*e740*/  @!P2 NANOSLEEP.SYNCS 0x989680 ;  /* 0x009896800000a95d */ /* 0x002fea0003900000 */
[----:B------:R-:W1:Y:S02]  /*e750*/  @!P2 SYNCS.PHASECHK.TRANS64 P2, [R3+URZ+0x38850], R0 ;  /* 0x038850000300a5a7 */ /* 0x000e64000804007f */
[----:B-1----:R-:W-:Y:S05]  /*e760*/  @!P2 BRA `(.L_x_23) ;  /* 0xfffffffc00eca947 */ /* 0x002fea000383ffff */
[----:B------:R-:W-:Y:S05]  /*e770*/  BRA `(.L_x_22) ;  /* 0xffffff9000b87947 */ /* 0x000fea000383ffff */
.L_x_28:
[----:B--2---:R-:W-:-:S04]  /*e780*/  MOV R3, UR7 ;  /* 0x0000000700037c02 */ /* 0x004fc80008000f00 */
[----:B------:R2:W3:Y:S03]  /*e790*/  SYNCS.PHASECHK.TRANS64.TRYWAIT P0, [R3+URZ+0x38850], R0 ;  /* 0x03885000030075a7 */ /* 0x0004e6000800017f */
[----:B---3--:R-:W-:Y:S05]  /*e7a0*/  @!P0 NANOSLEEP.SYNCS 0x989680 ;  /* 0x009896800000895d */ /* 0x008fea0003900000 */
[----:B------:R-:W3:Y:S02]  /*e7b0*/  @!P0 SYNCS.PHASECHK.TRANS64 P0, [R3+URZ+0x38850], R0 ;  /* 0x03885000030085a7 */ /* 0x000ee4000800007f */
[----:B---3--:R-:W-:Y:S05]  /*e7c0*/  @!P0 BRA `(.L_x_28) ;  /* 0xfffffffc00ec8947 */ /* 0x008fea000383ffff */
[----:B------:R-:W-:Y:S05]  /*e7d0*/  BRA `(.L_x_27) ;  /* 0xffffffa800a87947 */ /* 0x000fea000383ffff */
.L_x_40:
[----:B------:R-:W1:Y:S01]  /*e7e0*/  S2R R6, SR_TID.X ;  /* 0x0000000000067919 */ /* 0x000e620000002100 */
[----:B------:R-:W-:Y:S01]  /*e7f0*/  BSSY B0, `(.L_x_91) ;  /* 0x000000a000007945 */ /* 0x000fe20003800000 */
[----:B------:R-:W-:Y:S01]  /*e800*/  IMAD.MOV.U32 R12, RZ, RZ, RZ ;  /* 0x000000ffff0c7224 */ /* 0x000fe200078e00ff */
[----:B------:R-:W-:Y:S01]  /*e810*/  MOV R11, 0x1f ;  /* 0x0000001f000b7802 */ /* 0x000fe20000000f00 */
[----:B------:R-:W-:Y:S01]  /*e820*/  IMAD.MOV.U32 R15, RZ, RZ, -0x1 ;  /* 0xffffffffff0f7424 */ /* 0x000fe200078e00ff */
[----:B-1----:R-:W-:-:S04]  /*e830*/  SHF.R.U32.HI R6, RZ, 0x5, R6 ;  /* 0x00000005ff067819 */ /* 0x002fc80000011606 */
[----:B------:R-:W-:-:S05]  /*e840*/  LOP3.LUT R6, R6, 0x3, RZ, 0xc0, !PT ;  /* 0x0000000306067812 */ /* 0x000fca00078ec0ff */
[----:B------:R-:W-:-:S07]  /*e850*/  IMAD.MOV.U32 R13, RZ, RZ, R6 ;  /* 0x000000ffff0d7224 */ /* 0x000fce00078e0006 */
[----:B------:R-:W-:Y:S05]  /*e860*/  WARPSYNC.COLLECTIVE R15, `(.L_x_92) ;  /* 0x000000000f087348 */ /* 0x000fea0003c00000 */
[----:B------:R1:W2:Y:S02]  /*e870*/  SHFL.IDX P6, R14, R13, R12, R11 ;  /* 0x0000000c0d0e7389 */ /* 0x0002a400000c000b */
[----:B-12---:R-:W-:Y:S01]  /*e880*/  ENDCOLLECTIVE ;  /* 0x000000000000791b */ /* 0x006fe20003800000 */
.L_x_92:
[----:B------:R-:W-:Y:S05]  /*e890*/  BSYNC B0 ;  /* 0x0000000000007941 */ /* 0x000fea0003800000 */
.L_x_91:
[----:B------:R-:W-:Y:S05]  /*e8a0*/  BRA `(.L_x_93) ;  /* 0xffffffd000b87947 */ /* 0x000fea000383ffff */
.L_x_41:
[----:B------:R-:W-:Y:S01]  /*e8b0*/  BSSY B0, `(.L_x_94) ;  /* 0x0000006000007945 */ /* 0x000fe20003800000 */
[----:B------:R-:W-:-:S07]  /*e8c0*/  IMAD.MOV.U32 R15, RZ, RZ, -0x1 ;  /* 0xffffffffff0f7424 */ /* 0x000fce00078e00ff */
[----:B------:R-:W-:Y:S05]  /*e8d0*/  WARPSYNC.COLLECTIVE R15, `(.L_x_95) ;  /* 0x000000000f0c7348 */ /* 0x000fea0003c00000 */
[----:B------:R-:W-:Y:S02]  /*e8e0*/  ELECT P6, UR62, PT ;  /* 0x00000000003e782f */ /* 0x000fe400038c0000 */
[----:B------:R-:W-:Y:S01]  /*e8f0*/  MOV R14, UR62 ;  /* 0x0000003e000e7c02 */ /* 0x000fe20008000f00 */
[----:B------:R-:W-:Y:S10]  /*e900*/  ENDCOLLECTIVE ;  /* 0x000000000000791b */ /* 0x000ff40003800000 */
.L_x_95:
[----:B------:R-:W-:Y:S05]  /*e910*/  BSYNC B0 ;  /* 0x0000000000007941 */ /* 0x000fea0003800000 */
.L_x_94:
[----:B------:R-:W-:Y:S05]  /*e920*/  BRA `(.L_x_96) ;  /* 0xffffffd000b07947 */ /* 0x000fea000383ffff */
.L_x_44:
[----:B---3--:R3:W4:Y:S02]  /*e930*/  SYNCS.PHASECHK.TRANS64.TRYWAIT P1, [R6+URZ+0x38840], R7 ;  /* 0x03884007060075a7 */ /* 0x008724000802017f */
[----:B----4-:R-:W-:Y:S05]  /*e940*/  @!P1 NANOSLEEP.SYNCS 0x989680 ;  /* 0x009896800000995d */ /* 0x010fea0003900000 */
[----:B------:R-:W4:Y:S02]  /*e950*/  @!P1 SYNCS.PHASECHK.TRANS64 P1, [R6+URZ+0x38840], R7 ;  /* 0x03884007060095a7 */ /* 0x000f24000802007f */
[----:B----4-:R-:W-:Y:S05]  /*e960*/  @!P1 BRA `(.L_x_44) ;  /* 0xfffffffc00f09947 */ /* 0x010fea000383ffff */
[----:B------:R-:W-:Y:S05]  /*e970*/  BRA `(.L_x_97) ;  /* 0xffffffd400187947 */ /* 0x000fea000383ffff */
.L_x_47:
[----:B-1----:R-:W1:Y:S01]  /*e980*/  S2R R8, SR_CgaCtaId ;  /* 0x0000000000087919 */ /* 0x002e620000008800 */
[----:B------:R-:W-:-:S04]  /*e990*/  MOV R7, 0x400 ;  /* 0x0000040000077802 */ /* 0x000fc80000000f00 */
[----:B-1----:R-:W-:-:S04]  /*e9a0*/  LEA R7, R8, R7, 0x18 ;  /* 0x0000000708077211 */ /* 0x002fc800078ec0ff */
[----:B------:R1:W2:Y:S03]  /*e9b0*/  SYNCS.PHASECHK.TRANS64.TRYWAIT P1, [R7+URZ+0x38820], R6 ;  /* 0x03882006070075a7 */ /* 0x0002a6000802017f */
[----:B--2---:R-:W-:Y:S05]  /*e9c0*/  @!P1 NANOSLEEP.SYNCS 0x989680 ;  /* 0x009896800000995d */ /* 0x004fea0003900000 */
[----:B------:R-:W2:Y:S02]  /*e9d0*/  @!P1 SYNCS.PHASECHK.TRANS64 P1, [R7+URZ+0x38820], R6 ;  /* 0x03882006070095a7 */ /* 0x000ea4000802007f */
[----:B--2---:R-:W-:Y:S05]  /*e9e0*/  @!P1 BRA `(.L_x_47) ;  /* 0xfffffffc00e49947 */ /* 0x004fea000383ffff */
[----:B------:R-:W-:Y:S05]  /*e9f0*/  BRA `(.L_x_98) ;  /* 0xffffffd800887947 */ /* 0x000fea000383ffff */
.L_x_53:
[----:B-1----:R1:W2:Y:S02]  /*ea00*/  SYNCS.PHASECHK.TRANS64.TRYWAIT P1, [R2+URZ+0x38840], R3 ;  /* 0x03884003020075a7 */ /* 0x0022a4000802017f */
[----:B--2---:R-:W-:Y:S05]  /*ea10*/  @!P1 NANOSLEEP.SYNCS 0x989680 ;  /* 0x009896800000995d */ /* 0x004fea0003900000 */
[----:B------:R-:W2:Y:S02]  /*ea20*/  @!P1 SYNCS.PHASECHK.TRANS64 P1, [R2+URZ+0x38840], R3 ;  /* 0x03884003020095a7 */ /* 0x000ea4000802007f */
[----:B--2---:R-:W-:Y:S05]  /*ea30*/  @!P1 BRA `(.L_x_53) ;  /* 0xfffffffc00f09947 */ /* 0x004fea000383ffff */
[----:B------:R-:W-:Y:S05]  /*ea40*/  BRA `(.L_x_99) ;  /* 0xffffffdc00287947 */ /* 0x000fea000383ffff */
.L_x_55:
[----:B-1----:R1:W2:Y:S02]  /*ea50*/  SYNCS.PHASECHK.TRANS64.TRYWAIT P1, [R2+URZ+0x60], R3 ;  /* 0x00006003020075a7 */ /* 0x0022a4000802017f */
[----:B--2---:R-:W-:Y:S05]  /*ea60*/  @!P1 NANOSLEEP.SYNCS 0x989680 ;  /* 0x009896800000995d */ /* 0x004fea0003900000 */
[----:B------:R-:W2:Y:S02]  /*ea70*/  @!P1 SYNCS.PHASECHK.TRANS64 P1, [R2+URZ+0x60], R3 ;  /* 0x00006003020095a7 */ /* 0x000ea4000802007f */
[----:B--2---:R-:W-:Y:S05]  /*ea80*/  @!P1 BRA `(.L_x_55) ;  /* 0xfffffffc00f09947 */ /* 0x004fea000383ffff */
[----:B------:R-:W-:Y:S05]  /*ea90*/  BRA `(.L_x_100) ;  /* 0xffffffdc00d87947 */ /* 0x000fea000383ffff */
.L_x_61:
[----:B--2---:R2:W3:Y:S02]  /*eaa0*/  SYNCS.PHASECHK.TRANS64.TRYWAIT P1, [R2+URZ+0x38840], R3 ;  /* 0x03884003020075a7 */ /* 0x0044e4000802017f */
[----:B---3--:R-:W-:Y:S05]  /*eab0*/  @!P1 NANOSLEEP.SYNCS 0x989680 ;  /* 0x009896800000995d */ /* 0x008fea0003900000 */
[----:B------:R-:W3:Y:S02]  /*eac0*/  @!P1 SYNCS.PHASECHK.TRANS64 P1, [R2+URZ+0x38840], R3 ;  /* 0x03884003020095a7 */ /* 0x000ee4000802007f */
[----:B---3--:R-:W-:Y:S05]  /*ead0*/  @!P1 BRA `(.L_x_61) ;  /* 0xfffffffc00f09947 */ /* 0x008fea000383ffff */
[----:B------:R-:W-:Y:S05]  /*eae0*/  BRA `(.L_x_101) ;  /* 0xffffffe400407947 */ /* 0x000fea000383ffff */
.L_x_63:
[----:B-1----:R1:W2:Y:S02]  /*eaf0*/  SYNCS.PHASECHK.TRANS64.TRYWAIT P1, [R2+URZ+0x60], R19 ;  /* 0x00006013020075a7 */ /* 0x0022a4000802017f */
[----:B--2---:R-:W-:Y:S05]  /*eb00*/  @!P1 NANOSLEEP.SYNCS 0x989680 ;  /* 0x009896800000995d */ /* 0x004fea0003900000 */
[----:B------:R-:W2:Y:S02]  /*eb10*/  @!P1 SYNCS.PHASECHK.TRANS64 P1, [R2+URZ+0x60], R19 ;  /* 0x00006013020095a7 */ /* 0x000ea4000802007f */
[----:B--2---:R-:W-:Y:S05]  /*eb20*/  @!P1 BRA `(.L_x_63) ;  /* 0xfffffffc00f09947 */ /* 0x004fea000383ffff */
[----:B------:R-:W-:Y:S05]  /*eb30*/  BRA `(.L_x_102) ;  /* 0xffffffe400f07947 */ /* 0x000fea000383ffff */
.L_x_68:
[----:B--2---:R2:W3:Y:S02]  /*eb40*/  SYNCS.PHASECHK.TRANS64.TRYWAIT P1, [R2+URZ+0x38840], R3 ;  /* 0x03884003020075a7 */ /* 0x0044e4000802017f */
[----:B---3--:R-:W-:Y:S05]  /*eb50*/  @!P1 NANOSLEEP.SYNCS 0x989680 ;  /* 0x009896800000995d */ /* 0x008fea0003900000 */
[----:B------:R-:W3:Y:S02]  /*eb60*/  @!P1 SYNCS.PHASECHK.TRANS64 P1, [R2+URZ+0x38840], R3 ;  /* 0x03884003020095a7 */ /* 0x000ee4000802007f */
[----:B---3--:R-:W-:Y:S05]  /*eb70*/  @!P1 BRA `(.L_x_68) ;  /* 0xfffffffc00f09947 */ /* 0x008fea000383ffff */
[----:B------:R-:W-:Y:S05]  /*eb80*/  BRA `(.L_x_103) ;  /* 0xffffffec00207947 */ /* 0x000fea000383ffff */
.L_x_70:
[----:B-1----:R1:W2:Y:S02]  /*eb90*/  SYNCS.PHASECHK.TRANS64.TRYWAIT P1, [R2+URZ+0x60], R3 ;  /* 0x00006003020075a7 */ /* 0x0022a4000802017f */
[----:B--2---:R-:W-:Y:S05]  /*eba0*/  @!P1 NANOSLEEP.SYNCS 0x989680 ;  /* 0x009896800000995d */ /* 0x004fea0003900000 */
[----:B------:R-:W2:Y:S02]  /*ebb0*/  @!P1 SYNCS.PHASECHK.TRANS64 P1, [R2+URZ+0x60], R3 ;  /* 0x00006003020095a7 */ /* 0x000ea4000802007f */
[----:B--2---:R-:W-:Y:S05]  /*ebc0*/  @!P1 BRA `(.L_x_70) ;  /* 0xfffffffc00f09947 */ /* 0x004fea000383ffff */
[----:B------:R-:W-:Y:S05]  /*ebd0*/  BRA `(.L_x_104) ;  /* 0xffffffec00d47947 */ /* 0x000fea000383ffff */
.L_x_75:
[----:B--2---:R2:W3:Y:S02]  /*ebe0*/  SYNCS.PHASECHK.TRANS64.TRYWAIT P0, [R3+URZ+0x38860], R0 ;  /* 0x03886000030075a7 */ /* 0x0044e4000800017f */
[----:B---3--:R-:W-:Y:S05]  /*ebf0*/  @!P0 NANOSLEEP.SYNCS 0x989680 ;  /* 0x009896800000895d */ /* 0x008fea0003900000 */
[----:B------:R-:W3:Y:S02]  /*ec00*/  @!P0 SYNCS.PHASECHK.TRANS64 P0, [R3+URZ+0x38860], R0 ;  /* 0x03886000030085a7 */ /* 0x000ee4000800007f */
[----:B---3--:R-:W-:Y:S05]  /*ec10*/  @!P0 BRA `(.L_x_75) ;  /* 0xfffffffc00f08947 */ /* 0x008fea000383ffff */
[----:B------:R-:W-:Y:S05]  /*ec20*/  BRA `(.L_x_105) ;  /* 0xfffffff000b87947 */ /* 0x000fea000383ffff */
.L_x_79:
[----:B--2---:R2:W3:Y:S02]  /*ec30*/  SYNCS.PHASECHK.TRANS64.TRYWAIT P0, [R0+URZ+0x38820], R3 ;  /* 0x03882003000075a7 */ /* 0x0044e4000800017f */
[----:B---3--:R-:W-:Y:S05]  /*ec40*/  @!P0 NANOSLEEP.SYNCS 0x989680 ;  /* 0x009896800000895d */ /* 0x008fea0003900000 */
[----:B------:R-:W3:Y:S02]  /*ec50*/  @!P0 SYNCS.PHASECHK.TRANS64 P0, [R0+URZ+0x38820], R3 ;  /* 0x03882003000085a7 */ /* 0x000ee4000800007f */
[----:B---3--:R-:W-:Y:S05]  /*ec60*/  @!P0 BRA `(.L_x_79) ;  /* 0xfffffffc00f08947 */ /* 0x008fea000383ffff */
[----:B------:R-:W-:Y:S05]  /*ec70*/  BRA `(.L_x_106) ;  /* 0xfffffff400ac7947 */ /* 0x000fea000383ffff */
.L_x_80:
[----:B------:R-:W3:Y:S01]  /*ec80*/  S2R R2, SR_TID.X ;  /* 0x0000000000027919 */ /* 0x000ee20000002100 */
[----:B------:R-:W-:Y:S01]  /*ec90*/  BSSY B0, `(.L_x_107) ;  /* 0x000000a000007945 */ /* 0x000fe20003800000 */
[----:B------:R-:W-:Y:S01]  /*eca0*/  IMAD.MOV.U32 R12, RZ, RZ, RZ ;  /* 0x000000ffff0c7224 */ /* 0x000fe200078e00ff */
[----:B------:R-:W-:Y:S01]  /*ecb0*/  MOV R15, 0xffffffff ;  /* 0xffffffff000f7802 */ /* 0x000fe20000000f00 */
[----:B------:R-:W-:Y:S01]  /*ecc0*/  IMAD.MOV.U32 R11, RZ, RZ, 0x1f ;  /* 0x0000001fff0b7424 */ /* 0x000fe200078e00ff */
[----:B---3--:R-:W-:-:S04]  /*ecd0*/  SHF.R.U32.HI R2, RZ, 0x5, R2 ;  /* 0x00000005ff027819 */ /* 0x008fc80000011602 */
[----:B------:R-:W-:-:S04]  /*ece0*/  LOP3.LUT R2, R2, 0x3, RZ, 0xc0, !PT ;  /* 0x0000000302027812 */ /* 0x000fc800078ec0ff */
[----:B------:R-:W-:-:S07]  /*ecf0*/  MOV R13, R2 ;  /* 0x00000002000d7202 */ /* 0x000fce0000000f00 */
[----:B-12---:R-:W-:Y:S05]  /*ed00*/  WARPSYNC.COLLECTIVE R15, `(.L_x_108) ;  /* 0x000000000f087348 */ /* 0x006fea0003c00000 */
[----:B------:R3:W4:Y:S02]  /*ed10*/  SHFL.IDX P6, R14, R13, R12, R11 ;  /* 0x0000000c0d0e7389 */ /* 0x00072400000c000b */
[----:B-1234-:R-:W-:Y:S01]  /*ed20*/  ENDCOLLECTIVE ;  /* 0x000000000000791b */ /* 0x01efe20003800000 */
.L_x_108:
[----:B------:R-:W-:Y:S05]  /*ed30*/  BSYNC B0 ;  /* 0x0000000000007941 */ /* 0x000fea0003800000 */
.L_x_107:
[----:B------:R-:W-:Y:S05]  /*ed40*/  BRA `(.L_x_109) ;  /* 0xfffffff400947947 */ /* 0x000fea000383ffff */
.L_x_83:
[----:B------:R-:W-:Y:S01]  /*ed50*/  BSSY B1, `(.L_x_110) ;  /* 0x0000006000017945 */ /* 0x000fe20003800000 */
[----:B------:R-:W-:-:S07]  /*ed60*/  IMAD.MOV.U32 R15, RZ, RZ, -0x1 ;  /* 0xffffffffff0f7424 */ /* 0x000fce00078e00ff */
[----:B-123--:R-:W-:Y:S05]  /*ed70*/  WARPSYNC.COLLECTIVE R15, `(.L_x_111) ;  /* 0x000000000f0c7348 */ /* 0x00efea0003c00000 */
[----:B------:R-:W-:Y:S02]  /*ed80*/  ELECT P6, UR62, PT ;  /* 0x00000000003e782f */ /* 0x000fe400038c0000 */
[----:B------:R-:W-:Y:S01]  /*ed90*/  MOV R14, UR62 ;  /* 0x0000003e000e7c02 */ /* 0x000fe20008000f00 */
[----:B-123--:R-:W-:Y:S10]  /*eda0*/  ENDCOLLECTIVE ;  /* 0x000000000000791b */ /* 0x00eff40003800000 */
.L_x_111:
[----:B------:R-:W-:Y:S05]  /*edb0*/  BSYNC B1 ;  /* 0x0000000000017941 */ /* 0x000fea0003800000 */
.L_x_110:
[----:B------:R-:W-:Y:S05]  /*edc0*/  BRA `(.L_x_112) ;  /* 0xfffffff4008c7947 */ /* 0x000fea000383ffff */
.L_x_85:
[----:B-1----:R1:W2:Y:S02]  /*edd0*/  SYNCS.PHASECHK.TRANS64.TRYWAIT P0, [R6+URZ], R5 ;  /* 0x00000005060075a7 */ /* 0x0022a4000800017f */
[----:B--2---:R-:W-:Y:S05]  /*ede0*/  @!P0 NANOSLEEP.SYNCS 0x989680 ;  /* 0x009896800000895d */ /* 0x004fea0003900000 */
[----:B------:R-:W2:Y:S02]  /*edf0*/  @!P0 SYNCS.PHASECHK.TRANS64 P0, [R6+URZ], R5 ;  /* 0x00000005060085a7 */ /* 0x000ea4000800007f */
[----:B--2---:R-:W-:Y:S05]  /*ee00*/  @!P0 BRA `(.L_x_85) ;  /* 0xfffffffc00f08947 */ /* 0x004fea000383ffff */
[----:B------:R-:W-:Y:S05]  /*ee10*/  BRA `(.L_x_113) ;  /* 0xfffffff400c07947 */ /* 0x000fea000383ffff */
.L_x_86:
[----:B--2---:R2:W3:Y:S02]  /*ee20*/  SYNCS.PHASECHK.TRANS64.TRYWAIT P0, [R3+URZ], R2 ;  /* 0x00000002030075a7 */ /* 0x0044e4000800017f */
[----:B---3--:R-:W-:Y:S05]  /*ee30*/  @!P0 NANOSLEEP.SYNCS 0x989680 ;  /* 0x009896800000895d */ /* 0x008fea0003900000 */
[----:B------:R-:W3:Y:S02]  /*ee40*/  @!P0 SYNCS.PHASECHK.TRANS64 P0, [R3+URZ], R2 ;  /* 0x00000002030085a7 */ /* 0x000ee4000800007f */
[----:B---3--:R-:W-:Y:S05]  /*ee50*/  @!P0 BRA `(.L_x_86) ;  /* 0xfffffffc00f08947 */ /* 0x008fea000383ffff */
[----:B------:R-:W-:Y:S05]  /*ee60*/  BRA `(.L_x_114) ;  /* 0xfffffff400b47947 */ /* 0x000fea000383ffff */
.L_x_88:
[----:B--2---:R2:W3:Y:S02]  /*ee70*/  SYNCS.PHASECHK.TRANS64.TRYWAIT P0, [R16+URZ], R5 ;  /* 0x00000005100075a7 */ /* 0x0044e4000800017f */
[----:B---3--:R-:W-:Y:S05]  /*ee80*/  @!P0 NANOSLEEP.SYNCS 0x989680 ;  /* 0x009896800000895d */ /* 0x008fea0003900000 */
[----:B------:R-:W3:Y:S02]  /*ee90*/  @!P0 SYNCS.PHASECHK.TRANS64 P0, [R16+URZ], R5 ;  /* 0x00000005100085a7 */ /* 0x000ee4000800007f */
[----:B---3--:R-:W-:Y:S05]  /*eea0*/  @!P0 BRA `(.L_x_88) ;  /* 0xfffffffc00f08947 */ /* 0x008fea000383ffff */
[----:B------:R-:W-:Y:S05]  /*eeb0*/  BRA `(.L_x_115) ;  /* 0xfffffff400b87947 */ /* 0x000fea000383ffff */
.L_x_116:
[----:B------:R-:W-:-:S00]  /*eec0*/  BRA `(.L_x_116) ;  /* 0xfffffffc00fc7947 */ /* 0x000fc0000383ffff */
[----:B------:R-:W-:-:S00]  /*eed0*/  NOP ;  /* 0x0000000000007918 */ /* 0x000fc00000000000 */
        /* <DEDUP_REMOVED lines=10> */
.L_x_12749:


//--------------------- .text._ZN7cutlass13device_kernelIN5flash11enable_sm90INS1_16FlashAttnFwdSm90INS1_25CollectiveMainloopFwdSm90ILi2EN4cute5tupleIJNS5_1CILi2EEENS7_ILi1EEES9_EEENS6_IJNS7_ILi128EEENS7_ILi80EEENS7_ILi256EEEEEELi256ENS_10bfloat16_tEfNS_4arch4Sm90ELb0ELb0ELb0ELb0ELb0ELb0ELb0ELb1ELb1ELb0ELb0ELb0EEENS1_21CollectiveEpilogueFwdINS6_IJSB_SD_SC_EEESA_SF_SH_Li256ELb0ELb0ELb0ELb0EEENS1_29StaticPersistentTileSchedulerILb0EEEEEEEEEvNT_6ParamsE --------------------------
	.section	.text._ZN7cutlass13device_kernelIN5flash11enable_sm90INS1_16FlashAttnFwdSm90INS1_25CollectiveMainloopFwdSm90ILi2EN4cute5tupleIJNS5_1CILi2EEENS7_ILi1EEES9_EEENS6_IJNS7_ILi128EEENS7_ILi80EEENS7_ILi256EEEEEELi256ENS_10bfloat16_tEfNS_4arch4Sm90ELb0ELb0ELb0ELb0ELb0ELb0ELb0ELb1ELb1ELb0ELb0ELb0EEENS1_21CollectiveEpilogueFwdINS6_IJSB_SD_SC_EEESA_SF_SH_Li256ELb0ELb0ELb0ELb0EEENS1_29StaticPersistentTileSchedulerILb0EEEEEEEEEvNT_6ParamsE,"ax",@progbits
	.align	128
.text._ZN7cutlass13device_kernelIN5flash11enable_sm90INS1_16FlashAttnFwdSm90INS1_25CollectiveMainloopFwdSm90ILi2EN4cute5tupleIJNS5_1CILi2EEENS7_ILi1EEES9_EEENS6_IJNS7_ILi128EEENS7_ILi80EEENS7_ILi256EEEEEELi256ENS_10bfloat16_tEfNS_4arch4Sm90ELb0ELb0ELb0ELb0ELb0ELb0ELb0ELb1ELb1ELb0ELb0ELb0EEENS1_21CollectiveEpilogueFwdINS6_IJSB_SD_SC_EEESA_SF_SH_Li256ELb0ELb0ELb0ELb0EEENS1_29StaticPersistentTileSchedulerILb0EEEEEEEEEvNT_6ParamsE:
        .type           _ZN7cutlass13device_kernelIN5flash11enable_sm90INS1_16FlashAttnFwdSm90INS1_25CollectiveMainloopFwdSm90ILi2EN4cute5tupleIJNS5_1CILi2EEENS7_ILi1EEES9_EEENS6_IJNS7_ILi128EEENS7_ILi80EEENS7_ILi256EEEEEELi256ENS_10bfloat16_tEfNS_4arch4Sm90ELb0ELb0ELb0ELb0ELb0ELb0ELb0ELb1ELb1ELb0ELb0ELb0EEENS1_21CollectiveEpilogueFwdINS6_IJSB_SD_SC_EEESA_SF_SH_Li256ELb0ELb0ELb0ELb0EEENS1_29StaticPersistentTileSchedulerILb0EEEEEEEEEvNT_6ParamsE,@function
        .size           _ZN7cutlass13device_kernelIN5flash11enable_sm90INS1_16FlashAttnFwdSm90INS1_25CollectiveMainloopFwdSm90ILi2EN4cute5tupleIJNS5_1CILi2EEENS7_ILi1EEES9_EEENS6_IJNS7_ILi128EEENS7_ILi80EEENS7_ILi256EEEEEELi256ENS_10bfloat16_tEfNS_4arch4Sm90ELb0ELb0ELb0ELb0ELb0ELb0ELb0ELb1ELb1ELb0ELb0ELb0EEENS1_21CollectiveEpilogueFwdINS6_IJSB_SD_SC_EEESA_SF_SH_Li256ELb0ELb0ELb0ELb0EEENS1_29StaticPersistentTileSchedulerILb0EEEEEEEEEvNT_6ParamsE,(.L_x_12750 - _ZN7cutlass13device_kernelIN5flash11enable_sm90INS1_16FlashAttnFwdSm90INS1_25CollectiveMainloopFwdSm90ILi2EN4cute5tupleIJNS5_1CILi2EEENS7_ILi1EEES9_EEENS6_IJNS7_ILi128EEENS7_ILi80EEENS7_ILi256EEEEEELi256ENS_10bfloat16_tEfNS_4arch4Sm90ELb0ELb0ELb0ELb0ELb0ELb0ELb0ELb1ELb1ELb0ELb0ELb0EEENS1_21CollectiveEpilogueFwdINS6_IJSB_SD_SC_EEESA_SF_SH_Li256ELb0ELb0ELb0ELb0EEENS1_29StaticPersistentTileSchedulerILb0EEEEEEEEEvNT_6ParamsE)
        .other          _ZN7cutlass13device_kernelIN5flash11enable_sm90INS1_16FlashAttnFwdSm90INS1_25CollectiveMainloopFwdSm90ILi2EN4cute5tupleIJNS5_1CILi2EEENS7_ILi1EEES9_EEENS6_IJNS7_ILi128EEENS7_ILi80EEENS7_ILi256EEEEEELi256ENS_10bfloat16_tEfNS_4arch4Sm90ELb0ELb0ELb0ELb0ELb0ELb0ELb0ELb1ELb1ELb0ELb0ELb0EEENS1_21CollectiveEpilogueFwdINS6_IJSB_SD_SC_EEESA_SF_SH_Li256ELb0ELb0ELb0ELb0EEENS1_29StaticPersistentTileSchedulerILb0EEEEEEEEEvNT_6ParamsE,@"STO_CUDA_ENTRY STV_DEFAULT"
_ZN7cutlass13device_kernelIN5flash11enable_sm90INS1_16FlashAttnFwdSm90INS1_25CollectiveMainloopFwdSm90ILi2EN4cute5tupleIJNS5_1CILi2EEENS7_ILi1EEES9_EEENS6_IJNS7_ILi128EEENS7_ILi80EEENS7_ILi256EEEEEELi256ENS_10bfloat16_tEfNS_4arch4Sm90ELb0ELb0ELb0ELb0ELb0ELb0ELb0ELb1ELb1ELb0ELb0ELb0EEENS1_21CollectiveEpilogueFwdINS6_IJSB_SD_SC_EEESA_SF_SH_Li256ELb0ELb0ELb0ELb0EEENS1_29StaticPersistentTileSchedulerILb0EEEEEEEEEvNT_6ParamsE:
[----:B------:R-:W1:Y:S02]  /*0000*/  LDC R1, c[0x0][0x28] ;  /* 0x00000a00ff017b82 */ /* 0x000e640000000800 */
[----:B-1----:R-:W-:Y:S01]  /*0010*/  VIADD R1, R1, 0xffffffd8 ;  /* 0xffffffd801017836 */ /* 0x002fe20000000000 */
[----:B------:R-:W1:Y:S01]  /*0020*/  S2R R8, SR_TID.X ;  /* 0x0000000000087919 */ /* 0x000e620000002100 */
[----:B------:R-:W-:Y:S01]  /*0030*/  ELECT P0, URZ, PT ;  /* 0x00000000003f782f */ /* 0x000fe20003800000 */
[----:B------:R-:W-:Y:S01]  /*0040*/  BSSY B0, `(.L_x_117) ;  /* 0x0000014000007945 */ /* 0x000fe20003800000 */
[----:B-1----:R-:W-:-:S05]  /*0050*/  SHF.R.U32.HI R0, RZ, 0x5, R8 ;  /* 0x00000005ff007819 */ /* 0x002fca0000011608 */
[----:B------:R-:W1:Y:S02]  /*0060*/  SHFL.IDX PT, R2, R0, RZ, 0x1f ;  /* 0x00001fff00027589 */ /* 0x000e6400000e0000 */
[----:B-1----:R-:W-:Y:S02]  /*0070*/  ISETP.EQ.AND P0, PT, R2, RZ, P0 ;  /* 0x000000ff0200720c */ /* 0x002fe40000702270 */
[----:B------:R-:W-:-:S11]  /*0080*/  SHF.R.U32.HI R2, RZ, 0x7, R8 ;  /* 0x00000007ff027819 */ /* 0x000fd60000011608 */
        /* <DEDUP_REMOVED lines=15> */
.L_x_118:
[----:B------:R-:W-:Y:S05]  /*0180*/  BSYNC B0 ;  /* 0x0000000000007941 */ /* 0x000fea0003800000 */
.L_x_117:
[----:B------:R-:W-:Y:S01]  /*0190*/  VOTEU.ANY UP0, P0 ;  /* 0x00000000003f7886 */ /* 0x000fe20000000100 */
[----:B------:R-:W1:Y:S01]  /*01a0*/  SHFL.IDX PT, R2, R2, RZ, 0x1f ;  /* 0x00001fff02027589 */ /* 0x000e6200000e0000 */
[----:B------:R-:W-:Y:S01]  /*01b0*/  UMOV UR4, 0x1 ;  /* 0x0000000100047882 */ /* 0x000fe20000000000 */
[----:B------:R-:W-:Y:S01]  /*01c0*/  UMOV UR7, 0x2 ;  /* 0x0000000200077882 */ /* 0x000fe20000000000 */
[----:B------:R-:W-:Y:S01]  /*01d0*/  VOTEU.ANY UP1, P0 ;  /* 0x00000000003f7886 */ /* 0x000fe20000020100 */
[----:B------:R-:W2:Y:S01]  /*01e0*/  @UP0 S2UR UR8, SR_CgaCtaId ;  /* 0x00000000000809c3 */ /* 0x000ea20000008800 */
[----:B------:R-:W3:Y:S01]  /*01f0*/  SHFL.IDX PT, R3, R0, RZ, 0x1f ;  /* 0x00001fff00037589 */ /* 0x000ee200000e0000 */
[----:B------:R-:W-:Y:S01]  /*0200*/  @UP0 UMOV UR6, 0x400 ;  /* 0x0000040000060882 */ /* 0x000fe20000000000 */
[----:B------:R-:W-:-:S04]  /*0210*/  @UP0 UIADD3 UR4, -UR4, 0x100000, URZ ;  /* 0x0010000004040890 */ /* 0x000fc8000fffe13f */
[----:B------:R-:W-:Y:S02]  /*0220*/  @UP0 USHF.L.U32 UR5, UR4, 0xb, URZ ;  /* 0x0000000b04050899 */ /* 0x000fe4000800063f */
[----:B------:R-:W-:Y:S01]  /*0230*/  @UP0 USHF.L.U32 UR4, UR4, 0x1, URZ ;  /* 0x0000000104040899 */ /* 0x000fe2000800063f */
[----:B------:R-:W-:Y:S01]  /*0240*/  VOTEU.ANY UP2, P0 ;  /* 0x00000000003f7886 */ /* 0x000fe20000040100 */
[----:B-1----:R-:W-:Y:S01]  /*0250*/  R2UR UR9, R2 ;  /* 0x00000000020972ca */ /* 0x002fe200000e0000 */
[----:B--2---:R-:W-:Y:S01]  /*0260*/  @UP0 ULEA UR8, UR8, UR6, 0x18 ;  /* 0x0000000608080291 */ /* 0x004fe2000f8ec03f */
[----:B---3--:R-:W-:Y:S01]  /*0270*/  ISETP.NE.AND P1, PT, R3, RZ, PT ;  /* 0x000000ff0300720c */ /* 0x008fe20003f25270 */
[----:B------:R-:W-:-:S04]  /*0280*/  @UP0 UIADD3 UR6, -UR7, 0x100000, URZ ;  /* 0x0010000007060890 */ /* 0x000fc8000fffe13f */
[----:B------:R-:W-:Y:S02]  /*0290*/  @UP0 USHF.L.U32 UR7, UR6, 0xb, URZ ;  /* 0x0000000b06070899 */ /* 0x000fe4000800063f */
[----:B------:R-:W-:-:S04]  /*02a0*/  @UP0 USHF.L.U32 UR6, UR6, 0x1, URZ ;  /* 0x0000000106060899 */ /* 0x000fc8000800063f */
[----:B------:R-:W-:Y:S01]  /*02b0*/  UISETP.NE.AND UP0, UPT, UR9, URZ, UPT ;  /* 0x0000003f0900728c */ /* 0x000fe2000bf05270 */
[----:B------:R-:W1:Y:S02]  /*02c0*/  FENCE.VIEW.ASYNC.S ;  /* 0x00000000000073c6 */ /* 0x000e640000000000 */
[----:B-1----:R1:W2:Y:S05]  /*02d0*/  @UP1 SYNCS.EXCH.64 URZ, [UR8+0x38800], UR4 ;  /* 0x03880004083f15b2 */ /* 0x0022aa0008000100 */
[----:B------:R1:W3:Y:S01]  /*02e0*/  @UP2 SYNCS.EXCH.64 URZ, [UR8+0x38820], UR6 ;  /* 0x03882006083f25b2 */ /* 0x0002e20008000100 */
[----:B------:R-:W-:Y:S05]  /*02f0*/  @P1 BRA `(.L_x_119) ;  /* 0x0000000000481947 */ /* 0x000fea0003800000 */
[----:B-1----:R-:W1:Y:S01]  /*0300*/  S2UR UR5, SR_CgaCtaId ;  /* 0x00000000000579c3 */ /* 0x002e620000008800 */
[----:B------:R-:W-:Y:S01]  /*0310*/  UMOV UR4, 0x400 ;  /* 0x0000040000047882 */ /* 0x000fe20000000000 */
[----:B------:R-:W-:Y:S01]  /*0320*/  UMOV UR6, 0x1 ;  /* 0x0000000100067882 */ /* 0x000fe20000000000 */
[----:B------:R-:W-:Y:S01]  /*0330*/  UMOV UR9, 0x4 ;  /* 0x0000000400097882 */ /* 0x000fe20000000000 */
[----:B------:R-:W-:-:S04]  /*0340*/  UIADD3 UR6, -UR6, 0x100000, URZ ;  /* 0x0010000006067890 */ /* 0x000fc8000fffe13f */
[----:B------:R-:W-:Y:S02]  /*0350*/  USHF.L.U32 UR7, UR6, 0xb, URZ ;  /* 0x0000000b06077899 */ /* 0x000fe4000800063f */
[----:B------:R-:W-:Y:S01]  /*0360*/  USHF.L.U32 UR6, UR6, 0x1, URZ ;  /* 0x0000000106067899 */ /* 0x000fe2000800063f */
[----:B------:R-:W-:Y:S01]  /*0370*/  ELECT P0, URZ, PT ;  /* 0x00000000003f782f */ /* 0x000fe20003800000 */
[----:B-1----:R-:W-:Y:S02]  /*0380*/  ULEA UR8, UR5, UR4, 0x18 ;  /* 0x0000000405087291 */ /* 0x002fe4000f8ec03f */
[----:B------:R-:W-:-:S04]  /*0390*/  UIADD3 UR4, -UR9, 0x100000, URZ ;  /* 0x0010000009047890 */ /* 0x000fc8000fffe13f */
[----:B------:R-:W-:Y:S02]  /*03a0*/  USHF.L.U32 UR5, UR4, 0xb, URZ ;  /* 0x0000000b04057899 */ /* 0x000fe4000800063f */
[----:B------:R-:W-:Y:S01]  /*03b0*/  USHF.L.U32 UR4, UR4, 0x1, URZ ;  /* 0x0000000104047899 */ /* 0x000fe2000800063f */
[----:B------:R-:W1:Y:S03]  /*03c0*/  FENCE.VIEW.ASYNC.S ;  /* 0x00000000000073c6 */ /* 0x000e660000000000 */
[----:B-1----:R4:W1:Y:S08]  /*03d0*/  SYNCS.EXCH.64 URZ, [UR8+0x38830], UR6 ;  /* 0x03883006083f75b2 */ /* 0x0028700008000100 */
[----:B------:R4:W1:Y:S01]  /*03e0*/  SYNCS.EXCH.64 URZ, [UR8+0x38840], UR4 ;  /* 0x03884004083f75b2 */ /* 0x0008620008000100 */
[----:B------:R4:W1:Y:S01]  /*03f0*/  SYNCS.EXCH.64 URZ, [UR8+0x38838], UR6 ;  /* 0x03883806083f75b2 */ /* 0x0008620008000100 */
[----:B------:R4:W1:Y:S02]  /*0400*/  SYNCS.EXCH.64 URZ, [UR8+0x38848], UR4 ;  /* 0x03884804083f75b2 */ /* 0x0008640008000100 */
[----:B----4-:R-:W-:Y:S01]  /*0410*/  NOP ;  /* 0x0000000000007918 */ /* 0x010fe20000000000 */
.L_x_119:
[----:B-1----:R-:W1:Y:S01]  /*0420*/  S2UR UR4, SR_CTAID.Y ;  /* 0x00000000000479c3 */ /* 0x002e620000002600 */
[----:B------:R-:W4:Y:S01]  /*0430*/  SHFL.IDX PT, R7, R0, RZ, 0x1f ;  /* 0x00001fff00077589 */ /* 0x000f2200000e0000 */
[----:B------:R-:W-:Y:S01]  /*0440*/  ULDC UR5, c[0x0][0x154] ;  /* 0x0000550000057ab9 */ /* 0x000fe20000000800 */
[----:B------:R-:W-:-:S05]  /*0450*/  NOP ;  /* 0x0000000000007918 */ /* 0x000fca0000000000 */
[----:B------:R-:W5:Y:S08]  /*0460*/  S2UR UR6, SR_CTAID.X ;  /* 0x00000000000679c3 */ /* 0x000f700000002500 */
[----:B------:R-:W2:Y:S01]  /*0470*/  LDC R6, c[0x0][0x148] ;  /* 0x00005200ff067b82 */ /* 0x000ea20000000800 */
[----:B-1----:R-:W-:Y:S02]  /*0480*/  I2FP.F32.U32 R2, UR4 ;  /* 0x0000000400027c45 */ /* 0x002fe40008201000 */
[----:B----4-:R-:W-:-:S03]  /*0490*/  ISETP.NE.AND P0, PT, R7, RZ, PT ;  /* 0x000000ff0700720c */ /* 0x010fc60003f05270 */
[----:B------:R-:W-:Y:S01]  /*04a0*/  FMUL R5, R2, UR5 ;  /* 0x0000000502057c20 */ /* 0x000fe20008400000 */
[----:B------:R-:W-:Y:S02]  /*04b0*/  SHF.R.S32.HI R2, RZ, 0x1f, R8 ;  /* 0x0000001fff027819 */ /* 0x000fe40000011408 */
[----:B-----5:R-:W-:Y:S02]  /*04c0*/  I2FP.F32.U32 R4, UR6 ;  /* 0x0000000600047c45 */ /* 0x020fe40008201000 */
[----:B------:R-:W-:Y:S01]  /*04d0*/  LEA.HI R2, R2, R8, RZ, 0x7 ;  /* 0x0000000802027211 */ /* 0x000fe200078f38ff */
[----:B------:R-:W1:Y:S02]  /*04e0*/  F2I.U32.TRUNC.NTZ R5, R5 ;  /* 0x0000000500057305 */ /* 0x000e64000020f000 */
[----:B-1----:R-:W-:-:S04]  /*04f0*/  IMAD.MOV R11, RZ, RZ, -R5 ;  /* 0x000000ffff0b7224 */ /* 0x002fc800078e0a05 */
[----:B--2---:R-:W-:Y:S01]  /*0500*/  IMAD R11, R6, R11, UR4 ;  /* 0x00000004060b7e24 */ /* 0x004fe2000f8e020b */
[----:B------:R-:W-:Y:S02]  /*0510*/  ULDC UR4, c[0x0][0x150] ;  /* 0x0000540000047ab9 */ /* 0x000fe40000000800 */
[----:B------:R-:W-:Y:S01]  /*0520*/  FMUL R9, R4, UR4 ;  /* 0x0000000404097c20 */ /* 0x000fe20008400000 */
[----:B------:R-:W-:Y:S06]  /*0530*/  @P0 BRA `(.L_x_120) ;  /* 0x0000000000480947 */ /* 0x000fec0003800000 */
[----:B------:R-:W1:Y:S01]  /*0540*/  S2UR UR5, SR_CgaCtaId ;  /* 0x00000000000579c3 */ /* 0x000e620000008800 */
[----:B------:R-:W-:Y:S01]  /*0550*/  UMOV UR4, 0x400 ;  /* 0x0000040000047882 */ /* 0x000fe20000000000 */
[----:B------:R-:W-:Y:S01]  /*0560*/  UMOV UR6, 0x1 ;  /* 0x0000000100067882 */ /* 0x000fe20000000000 */
[----:B------:R-:W-:Y:S01]  /*0570*/  UMOV UR7, 0x4 ;  /* 0x0000000400077882 */ /* 0x000fe20000000000 */
[----:B------:R-:W-:Y:S01]  /*0580*/  ELECT P0, URZ, PT ;  /* 0x00000000003f782f */ /* 0x000fe20003800000 */
[----:B-1----:R-:W-:Y:S02]  /*0590*/  ULEA UR8, UR5, UR4, 0x18 ;  /* 0x0000000405087291 */ /* 0x002fe4000f8ec03f */
[----:B------:R-:W-:-:S04]  /*05a0*/  UIADD3 UR4, -UR6, 0x100000, URZ ;  /* 0x0010000006047890 */ /* 0x000fc8000fffe13f */
[----:B------:R-:W-:Y:S02]  /*05b0*/  USHF.L.U32 UR5, UR4, 0xb, URZ ;  /* 0x0000000b04057899 */ /* 0x000fe4000800063f */
[----:B------:R-:W-:Y:S02]  /*05c0*/  USHF.L.U32 UR4, UR4, 0x1, URZ ;  /* 0x0000000104047899 */ /* 0x000fe4000800063f */
[----:B------:R-:W-:-:S04]  /*05d0*/  UIADD3 UR6, -UR7, 0x100000, URZ ;  /* 0x0010000007067890 */ /* 0x000fc8000fffe13f */
[----:B------:R-:W-:Y:S02]  /*05e0*/  USHF.L.U32 UR7, UR6, 0xb, URZ ;  /* 0x0000000b06077899 */ /* 0x000fe4000800063f */
[----:B------:R-:W-:Y:S01]  /*05f0*/  USHF.L.U32 UR6, UR6, 0x1, URZ ;  /* 0x0000000106067899 */ /* 0x000fe2000800063f */
[----:B------:R-:W1:Y:S03]  /*0600*/  FENCE.VIEW.ASYNC.S ;  /* 0x00000000000073c6 */ /* 0x000e660000000000 */
[----:B-1----:R1:W2:Y:S08]  /*0610*/  SYNCS.EXCH.64 URZ, [UR8+0x38850], UR4 ;  /* 0x03885004083f75b2 */ /* 0x0022b00008000100 */
[----:B------:R1:W4:Y:S01]  /*0620*/  SYNCS.EXCH.64 URZ, [UR8+0x38860], UR6 ;  /* 0x03886006083f75b2 */ /* 0x0003220008000100 */
[----:B------:R1:W1:Y:S01]  /*0630*/  SYNCS.EXCH.64 URZ, [UR8+0x38858], UR4 ;  /* 0x03885804083f75b2 */ /* 0x0002620008000100 */
[----:B------:R1:W1:Y:S01]  /*0640*/  SYNCS.EXCH.64 URZ, [UR8+0x38868], UR6 ;  /* 0x03886806083f75b2 */ /* 0x0002620008000100 */
[----:B------:R-:W-:Y:S01]  /*0650*/  NOP ;  /* 0x0000000000007918 */ /* 0x000fe20000000000 */
.L_x_120:
[----:B------:R-:W5:Y:S01]  /*0660*/  SHFL.IDX PT, R6, R0, RZ, 0x1f ;  /* 0x00001fff00067589 */ /* 0x000f6200000e0000 */
[----:B------:R-:W-:Y:S01]  /*0670*/  LOP3.LUT R2, R2, 0xffffff80, RZ, 0xc0, !PT ;  /* 0xffffff8002027812 */ /* 0x000fe200078ec0ff */
[----:B------:R-:W1:Y:S01]  /*0680*/  LDC R10, c[0x0][0x144] ;  /* 0x00005100ff0a7b82 */ /* 0x000e620000000800 */
[----:B------:R-:W1:Y:S01]  /*0690*/  F2I.U32.TRUNC.NTZ R9, R9 ;  /* 0x0000000900097305 */ /* 0x000e62000020f000 */
[----:B------:R-:W-:Y:S02]  /*06a0*/  NOP ;  /* 0x0000000000007918 */ /* 0x000fe40000000000 */
[----:B------:R-:W-:Y:S01]  /*06b0*/  IMAD.IADD R2, R8, 0x1, -R2 ;  /* 0x0000000108027824 */ /* 0x000fe200078e0a02 */
[----:B------:R-:W-:-:S04]  /*06c0*/  SHF.R.S32.HI R8, RZ, 0x1f, R7 ;  /* 0x0000001fff087819 */ /* 0x000fc80000011407 */
[----:B------:R-:W-:-:S04]  /*06d0*/  SHF.R.S32.HI R5, RZ, 0x1f, R2 ;  /* 0x0000001fff057819 */ /* 0x000fc80000011402 */
[----:B------:R-:W-:-:S04]  /*06e0*/  LEA.HI R5, R5, R2, RZ, 0x3 ;  /* 0x0000000205057211 */ /* 0x000fc800078f18ff */
[--C-:B------:R-:W-:Y:S02]  /*06f0*/  SHF.R.S32.HI R4, RZ, 0x3, R5.reuse ;  /* 0x00000003ff047819 */ /* 0x100fe40000011405 */
[----:B------:R-:W-:Y:S02]  /*0700*/  SHF.R.S32.HI R5, RZ, 0x1f, R5 ;  /* 0x0000001fff057819 */ /* 0x000fe40000011405 */
[----:B-----5:R-:W-:Y:S02]  /*0710*/  ISETP.NE.AND P0, PT, R6, RZ, PT ;  /* 0x000000ff0600720c */ /* 0x020fe40003f05270 */
[----:B------:R-:W-:Y:S02]  /*0720*/  LEA.HI R5, R5, R4, RZ, 0x2 ;  /* 0x0000000405057211 */ /* 0x000fe400078f10ff */
[----:B------:R-:W-:Y:S02]  /*0730*/  SHF.R.S32.HI R6, RZ, 0x1f, R3 ;  /* 0x0000001fff067819 */ /* 0x000fe40000011403 */
[----:B------:R-:W-:-:S02]  /*0740*/  LOP3.LUT R5, R5, 0xfffffffc, RZ, 0xc0, !PT ;  /* 0xfffffffc05057812 */ /* 0x000fc400078ec0ff */
[----:B------:R-:W-:-:S05]  /*0750*/  LEA.HI R6, R6, R3, RZ, 0x2 ;  /* 0x0000000306067211 */ /* 0x000fca00078f10ff */
[----:B------:R-:W-:Y:S05]  /*0760*/  @P0 BRA `(.L_x_121) ;  /* 0x0000000000480947 */ /* 0x000fea0003800000 */
[----:B-1----:R-:W1:Y:S01]  /*0770*/  S2UR UR5, SR_CgaCtaId ;  /* 0x00000000000579c3 */ /* 0x002e620000008800 */
        /* <DEDUP_REMOVED lines=12> */
[----:B-1----:R1:W1:Y:S08]  /*0840*/  SYNCS.EXCH.64 URZ, [UR8+0x38870], UR4 ;  /* 0x03887004083f75b2 */ /* 0x0022700008000100 */
[----:B------:R1:W1:Y:S01]  /*0850*/  SYNCS.EXCH.64 URZ, [UR8+0x38880], UR6 ;  /* 0x03888006083f75b2 */ /* 0x0002620008000100 */
[----:B------:R1:W1:Y:S01]  /*0860*/  SYNCS.EXCH.64 URZ, [UR8+0x38878], UR4 ;  /* 0x03887804083f75b2 */ /* 0x0002620008000100 */
[----:B------:R1:W1:Y:S01]  /*0870*/  SYNCS.EXCH.64 URZ, [UR8+0x38888], UR6 ;  /* 0x03888806083f75b2 */ /* 0x0002620008000100 */
[----:B------:R-:W-:Y:S01]  /*0880*/  NOP ;  /* 0x0000000000007918 */ /* 0x000fe20000000000 */
.L_x_121:
[----:B------:R-:W5:Y:S01]  /*0890*/  SHFL.IDX PT, R12, R0, RZ, 0x1f ;  /* 0x00001fff000c7589 */ /* 0x000f6200000e0000 */
[----:B-1----:R-:W1:Y:S01]  /*08a0*/  S2UR UR4, SR_CTAID.X ;  /* 0x00000000000479c3 */ /* 0x002e620000002500 */
[----:B------:R-:W-:Y:S01]  /*08b0*/  LOP3.LUT R6, R6, 0x3ffffffc, RZ, 0xc0, !PT ;  /* 0x3ffffffc06067812 */ /* 0x000fe200078ec0ff */
[----:B------:R-:W-:Y:S01]  /*08c0*/  IMAD.IADD R5, R4, 0x1, -R5 ;  /* 0x0000000104057824 */ /* 0x000fe200078e0a05 */
[----:B------:R-:W-:Y:S01]  /*08d0*/  LEA.HI R8, R8, R7, RZ, 0x2 ;  /* 0x0000000708087211 */ /* 0x000fe200078f10ff */
[----:B------:R-:W-:Y:S01]  /*08e0*/  IMAD.MOV R9, RZ, RZ, -R9 ;  /* 0x000000ffff097224 */ /* 0x000fe200078e0a09 */
[----:B------:R-:W-:Y:S01]  /*08f0*/  NOP ;  /* 0x0000000000007918 */ /* 0x000fe20000000000 */
[----:B------:R-:W-:Y:S01]  /*0900*/  IMAD.IADD R6, R3, 0x1, -R6 ;  /* 0x0000000103067824 */ /* 0x000fe200078e0a06 */
[----:B------:R-:W-:-:S03]  /*0910*/  LOP3.LUT R8, R8, 0x3ffffffc, RZ, 0xc0, !PT ;  /* 0x3ffffffc08087812 */ /* 0x000fc600078ec0ff */
[--C-:B------:R-:W-:Y:S02]  /*0920*/  IMAD R6, R6, 0x4, R5.reuse ;  /* 0x0000000406067824 */ /* 0x100fe400078e0205 */
[----:B------:R-:W-:Y:S02]  /*0930*/  IMAD.IADD R8, R7, 0x1, -R8 ;  /* 0x0000000107087824 */ /* 0x000fe400078e0a08 */
[----:B------:R-:W2:Y:S01]  /*0940*/  LDC R7, c[0x0][0x140] ;  /* 0x00005000ff077b82 */ /* 0x000ea20000000800 */
[----:B------:R-:W-:Y:S01]  /*0950*/  LEA.HI R3, R6, R6, RZ, 0x1 ;  /* 0x0000000606037211 */ /* 0x000fe200078f08ff */
[----:B------:R-:W-:-:S03]  /*0960*/  IMAD R8, R8, 0x4, R5 ;  /* 0x0000000408087824 */ /* 0x000fc600078e0205 */
[----:B------:R-:W-:Y:S02]  /*0970*/  LOP3.LUT R3, R3, 0xfffffffe, RZ, 0xc0, !PT ;  /* 0xfffffffe03037812 */ /* 0x000fe400078ec0ff */
[----:B------:R-:W-:Y:S02]  /*0980*/  LEA.HI R4, R8, R8, RZ, 0x1 ;  /* 0x0000000808047211 */ /* 0x000fe400078f08ff */
[----:B-----5:R-:W-:Y:S01]  /*0990*/  ISETP.NE.AND P0, PT, R12, RZ, PT ;  /* 0x000000ff0c00720c */ /* 0x020fe20003f05270 */
[----:B-1----:R-:W-:Y:S01]  /*09a0*/  IMAD R10, R10, R9, UR4 ;  /* 0x000000040a0a7e24 */ /* 0x002fe2000f8e0209 */
[----:B------:R-:W-:-:S04]  /*09b0*/  IADD3 R3, R6, -R3, RZ ;  /* 0x8000000306037210 */ /* 0x000fc80007ffe0ff */
[----:B------:R-:W-:Y:S02]  /*09c0*/  ISETP.NE.AND P6, PT, R3, R10, PT ;  /* 0x0000000a0300720c */ /* 0x000fe40003fc5270 */
[----:B------:R-:W-:-:S05]  /*09d0*/  LOP3.LUT R3, R4, 0xfffffffe, RZ, 0xc0, !PT ;  /* 0xfffffffe04037812 */ /* 0x000fca00078ec0ff */
[----:B------:R-:W-:Y:S01]  /*09e0*/  IMAD.IADD R3, R8, 0x1, -R3 ;  /* 0x0000000108037824 */ /* 0x000fe200078e0a03 */
        /* <DEDUP_REMOVED lines=19> */
.L_x_122:
[----:B------:R-:W5:Y:S01]  /*0b20*/  SHFL.IDX PT, R9, R0, RZ, 0x1f ;  /* 0x00001fff00097589 */ /* 0x000f6200000e0000 */
[----:B------:R-:W-:Y:S01]  /*0b30*/  ISETP.NE.AND P4, PT, R3, R10, PT ;  /* 0x0000000a0300720c */ /* 0x000fe20003f85270 */
[----:B------:R-:W-:Y:S01]  /*0b40*/  IMAD.SHL.U32 R3, R6, 0x4, RZ ;  /* 0x0000000406037824 */ /* 0x000fe200078e00ff */
[----:B------:R-:W-:Y:S01]  /*0b50*/  LOP3.LUT P0, RZ, R2, 0x7, RZ, 0xc0, !PT ;  /* 0x0000000702ff7812 */ /* 0x000fe2000780c0ff */
[----:B------:R-:W-:Y:S01]  /*0b60*/  IMAD.SHL.U32 R5, R8, 0x4, RZ ;  /* 0x0000000408057824 */ /* 0x000fe200078e00ff */
[----:B--2---:R-:W-:Y:S01]  /*0b70*/  ISETP.EQ.U32.AND P1, PT, R7, 0x1, PT ;  /* 0x000000010700780c */ /* 0x004fe20003f22070 */
[----:B------:R-:W-:Y:S01]  /*0b80*/  IMAD.MOV.U32 R23, RZ, RZ, 0x1 ;  /* 0x00000001ff177424 */ /* 0x000fe200078e00ff */
[----:B------:R-:W-:Y:S01]  /*0b90*/  LOP3.LUT R13, R6, 0xc, R3, 0x78, !PT ;  /* 0x0000000c060d7812 */ /* 0x000fe200078e7803 */
[----:B------:R-:W-:Y:S01]  /*0ba0*/  IMAD.MOV.U32 R22, RZ, RZ, 0x1 ;  /* 0x00000001ff167424 */ /* 0x000fe200078e00ff */
[----:B------:R-:W-:Y:S01]  /*0bb0*/  LOP3.LUT R12, R8, 0xc, R5, 0x78, !PT ;  /* 0x0000000c080c7812 */ /* 0x000fe200078e7805 */
[----:B------:R-:W-:Y:S01]  /*0bc0*/  NOP ;  /* 0x0000000000007918 */ /* 0x000fe20000000000 */
[C---:B------:R-:W-:Y:S01]  /*0bd0*/  ISETP.LT.U32.AND P2, PT, R13.reuse, 0x2, !P0 ;  /* 0x000000020d00780c */ /* 0x040fe20004741070 */
[----:B------:R2:W-:Y:S01]  /*0be0*/  STL [R1+0x4], R13 ;  /* 0x0000040d01007387 */ /* 0x0005e20000100800 */
[----:B------:R-:W-:-:S02]  /*0bf0*/  @P6 LEA.HI R3, R13, R13, RZ, 0x1 ;  /* 0x0000000d0d036211 */ /* 0x000fc400078f08ff */
[----:B------:R-:W-:Y:S01]  /*0c00*/  SEL R2, RZ, 0x1, !P2 ;  /* 0x00000001ff027807 */ /* 0x000fe20005000000 */
[----:B------:R2:W-:Y:S01]  /*0c10*/  STL [R1], R12 ;  /* 0x0000000c01007387 */ /* 0x0005e20000100800 */
[----:B------:R-:W-:Y:S02]  /*0c20*/  @P4 LEA.HI R4, R12, R12, RZ, 0x1 ;  /* 0x0000000c0c044211 */ /* 0x000fe400078f08ff */
[----:B------:R-:W-:Y:S02]  /*0c30*/  @P6 SHF.R.S32.HI R3, RZ, 0x1, R3 ;  /* 0x00000001ff036819 */ /* 0x000fe40000011403 */
[----:B------:R-:W-:Y:S02]  /*0c40*/  @P4 SHF.R.S32.HI R4, RZ, 0x1, R4 ;  /* 0x00000001ff044819 */ /* 0x000fe40000011404 */
[----:B------:R-:W-:Y:S02]  /*0c50*/  @P6 ISETP.NE.AND P5, PT, R3, R11, PT ;  /* 0x0000000b0300620c */ /* 0x000fe40003fa5270 */
[----:B-----5:R-:W-:-:S02]  /*0c60*/  ISETP.NE.AND P2, PT, R9, RZ, PT ;  /* 0x000000ff0900720c */ /* 0x020fc40003f45270 */
[----:B------:R-:W-:Y:S02]  /*0c70*/  @P4 ISETP.NE.AND P3, PT, R4, R11, PT ;  /* 0x0000000b0400420c */ /* 0x000fe40003f65270 */
[----:B------:R-:W-:Y:S02]  /*0c80*/  ISETP.LT.U32.AND P0, PT, R12, 0x2, !P0 ;  /* 0x000000020c00780c */ /* 0x000fe40004701070 */
[----:B------:R-:W-:Y:S02]  /*0c90*/  @P6 SEL R23, RZ, 0x1, P5 ;  /* 0x00000001ff176807 */ /* 0x000fe40002800000 */
[----:B------:R-:W-:Y:S02]  /*0ca0*/  SEL R3, RZ, 0x1, !P0 ;  /* 0x00000001ff037807 */ /* 0x000fe40004000000 */
[----:B------:R-:W-:-:S03]  /*0cb0*/  @P4 SEL R22, RZ, 0x1, P3 ;  /* 0x00000001ff164807 */ /* 0x000fc60001800000 */
[----:B--2---:R-:W-:Y:S05]  /*0cc0*/  @P2 BRA `(.L_x_123) ;  /* 0x0000000000482947 */ /* 0x004fea0003800000 */
        /* <DEDUP_REMOVED lines=17> */
[----:B--2---:R-:W-:Y:S01]  /*0de0*/  NOP ;  /* 0x0000000000007918 */ /* 0x004fe20000000000 */
.L_x_123:
[----:B------:R-:W-:Y:S01]  /*0df0*/  LOP3.LUT R23, R23, R2, RZ, 0xc0, !PT ;  /* 0x0000000217177212 */ /* 0x000fe200078ec0ff */
[----:B------:R-:W-:Y:S01]  /*0e00*/  NOP ;  /* 0x0000000000007918 */ /* 0x000fe20000000000 */
[----:B------:R-:W-:Y:S01]  /*0e10*/  LOP3.LUT R22, R22, R3, RZ, 0xc0, !PT ;  /* 0x0000000316167212 */ /* 0x000fe200078ec0ff */
[----:B------:R-:W-:Y:S06]  /*0e20*/  @!P1 BRA `(.L_x_124) ;  /* 0x0000000000089947 */ /* 0x000fec0003800000 */
[----:B-1-34-:R-:W-:Y:S01]  /*0e30*/  UCGABAR_ARV ;  /* 0x00000000000079c7 */ /* 0x01afe20008000000 */
[----:B------:R-:W-:Y:S05]  /*0e40*/  BRA `(.L_x_125) ;  /* 0x0000000000047947 */ /* 0x000fea0003800000 */
.L_x_124:
[----:B-1-34-:R-:W-:Y:S01]  /*0e50*/  NOP ;  /* 0x0000000000007918 */ /* 0x01afe20000000000 */
.L_x_125:
[----:B------:R-:W-:Y:S05]  /*0e60*/  @!P1 BRA `(.L_x_126) ;  /* 0x00000000000c9947 */ /* 0x000fea0003800000 */
[----:B------:R-:W-:Y:S01]  /*0e70*/  UCGABAR_WAIT ;  /* 0x0000000000007dc7 */ /* 0x000fe20008000000 */
[----:B------:R-:W-:Y:S01]  /*0e80*/  CCTL.IVALL ;  /* 0x00000000ff00798f */ /* 0x000fe20002000000 */
[----:B------:R-:W-:Y:S05]  /*0e90*/  BRA `(.L_x_127) ;  /* 0x0000000000047947 */ /* 0x000fea0003800000 */
.L_x_126:
[----:B------:R-:W-:Y:S06]  /*0ea0*/  BAR.SYNC.DEFER_BLOCKING 0x0 ;  /* 0x0000000000007b1d */ /* 0x000fec0000010000 */
.L_x_127:
[----:B------:R-:W-:Y:S01]  /*0eb0*/  UMOV UR4, 0x1 ;  /* 0x0000000100047882 */ /* 0x000fe20000000000 */
[----:B------:R-:W-:Y:S01]  /*0ec0*/  PLOP3.LUT P0, PT, PT, PT, UP0, 0x80, 0x0 ;  /* 0x000000000000781c */ /* 0x000fe20003f0f008 */
[----:B------:R-:W-:-:S06]  /*0ed0*/  USEL UR4, UR4, 0x2, !UP0 ;  /* 0x0000000204047887 */ /* 0x000fcc000c000000 */
[----:B------:R-:W-:-:S05]  /*0ee0*/  IMAD.U32 R2, RZ, RZ, UR4 ;  /* 0x00000004ff027e24 */ /* 0x000fca000f8e00ff */
[----:B------:R1:W-:Y:S01]  /*0ef0*/  STL [R1+0x24], R2 ;  /* 0x0000240201007387 */ /* 0x0003e20000100800 */
[----:B------:R-:W-:Y:S05]  /*0f00*/  @!P0 BRA `(.L_x_128) ;  /* 0x0000009c00b88947 */ /* 0x000fea0003800000 */
.L_x_129:
[----:B------:R-:W-:-:S08]  /*0f10*/  NOP ;  /* 0x0000000000007918 */ /* 0x000fd00000000000 */
[----:B------:R-:W2:Y:S02]  /*0f20*/  USETMAXREG.TRY_ALLOC.CTAPOOL UP0, 0xf0 ;  /* 0x000000f0000079c8 */ /* 0x000ea40008000600 */
[----:B--2---:R-:W-:-:S13]  /*0f30*/  PLOP3.LUT P0, PT, PT, PT, UP0, 0x80, 0x0 ;  /* 0x000000000000781c */ /* 0x004fda0003f0f008 */
[----:B------:R-:W-:Y:S05]  /*0f40*/  @!P0 BRA `(.L_x_129) ;  /* 0xfffffffc00f08947 */ /* 0x000fea000383ffff */
[----:B------:R-:W2:Y:S08]  /*0f50*/  S2UR UR7, SR_CTAID.X ;  /* 0x00000000000779c3 */ /* 0x000eb00000002500 */
[----:B------:R-:W-:Y:S08]  /*0f60*/  BAR.ARV 0x8, 0x120 ;  /* 0x0204800000007b1d */ /* 0x000ff00000002000 */
[----:B------:R-:W2:Y:S02]  /*0f70*/  LDC R0, c[0x0][0xda4] ;  /* 0x00036900ff007b82 */ /* 0x000ea40000000800 */
[----:B--2---:R-:W-:-:S13]  /*0f80*/  ISETP.LE.AND P0, PT, R0, UR7, PT ;  /* 0x0000000700007c0c */ /* 0x004fda000bf03270 */
[----:B------:R-:W-:Y:S05]  /*0f90*/  @P0 EXIT ;  /* 0x000000000000094d */ /* 0x000fea0003800000 */
[----:B------:R-:W2:Y:S01]  /*0fa0*/  LDL R3, [R1+0x24] ;  /* 0x0000240001037983 */ /* 0x000ea20000100800 */
[----:B------:R-:W3:Y:S01]  /*0fb0*/  S2UR UR5, SR_CgaCtaId ;  /* 0x00000000000579c3 */ /* 0x000ee20000008800 */
[----:B------:R-:W-:Y:S01]  /*0fc0*/  UMOV UR4, 0x400 ;  /* 0x0000040000047882 */ /* 0x000fe20000000000 */
[----:B------:R-:W-:Y:S01]  /*0fd0*/  IMAD.MOV.U32 R220, RZ, RZ, -0x2 ;  /* 0xfffffffeffdc7424 */ /* 0x000fe200078e00ff */
[----:B-1----:R-:W1:Y:S01]  /*0fe0*/  S2R R2, SR_TID.X ;  /* 0x0000000000027919 */ /* 0x002e620000002100 */
[----:B------:R-:W-:Y:S01]  /*0ff0*/  IMAD.U32 R212, RZ, RZ, UR7 ;  /* 0x00000007ffd47e24 */ /* 0x000fe2000f8e00ff */
[----:B------:R-:W-:-:S03]  /*1000*/  UMOV UR38, URZ ;  /* 0x0000003f00267c82 */ /* 0x000fc60008000000 */
[----:B------:R-:W4:Y:S01]  /*1010*/  S2UR UR6, SR_SWINHI ;  /* 0x00000000000679c3 */ /* 0x000f220000002f00 */
[----:B---3--:R-:W-:-:S06]  /*1020*/  ULEA UR9, UR5, UR4, 0x18 ;  /* 0x0000000405097291 */ /* 0x008fcc000f8ec03f */
[----:B------:R-:W-:Y:S01]  /*1030*/  IMAD.U32 R18, RZ, RZ, UR9 ;  /* 0x00000009ff127e24 */ /* 0x000fe2000f8e00ff */
[----:B------:R-:W-:Y:S01]  /*1040*/  UMOV UR4, UR9 ;  /* 0x0000000900047c82 */ /* 0x000fe20008000000 */
[----:B----4-:R-:W-:Y:S01]  /*1050*/  UMOV UR5, UR6 ;  /* 0x0000000600057c82 */ /* 0x010fe20008000000 */
[----:B------:R-:W-:Y:S02]  /*1060*/  IMAD.U32 R16, RZ, RZ, UR4 ;  /* 0x00000004ff107e24 */ /* 0x000fe4000f8e00ff */
[----:B-1----:R-:W-:Y:S02]  /*1070*/  VIADD R0, R2, 0xffffff80 ;  /* 0xffffff8002007836 */ /* 0x002fe40000000000 */
[----:B------:R-:W-:Y:S01]  /*1080*/  IMAD.U32 R17, RZ, RZ, UR5 ;  /* 0x00000005ff117e24 */ /* 0x000fe2000f8e00ff */
[----:B------:R-:W-:Y:S02]  /*1090*/  UMOV UR5, URZ ;  /* 0x0000003f00057c82 */ /* 0x000fe40008000000 */
[----:B------:R-:W-:Y:S01]  /*10a0*/  IMAD.U32 R213, RZ, RZ, UR5 ;  /* 0x00000005ffd57e24 */ /* 0x000fe2000f8e00ff */
[----:B--2---:R-:W-:-:S02]  /*10b0*/  R2UR UR8, R3 ;  /* 0x00000000030872ca */ /* 0x004fc400000e0000 */
[----:B------:R-:W-:-:S04]  /*10c0*/  SHF.R.S32.HI R3, RZ, 0x1f, R0 ;  /* 0x0000001fff037819 */ /* 0x000fc80000011400 */
[CC--:B------:R-:W-:Y:S02]  /*10d0*/  LEA.HI R2, R3.reuse, R0.reuse, RZ, 0x7 ;  /* 0x0000000003027211 */ /* 0x0c0fe400078f38ff */
[CC--:B------:R-:W-:Y:S02]  /*10e0*/  LEA.HI R6, R3.reuse, R0.reuse, RZ, 0x4 ;  /* 0x0000000003067211 */ /* 0x0c0fe400078f20ff */
[----:B------:R-:W-:Y:S02]  /*10f0*/  LOP3.LUT R5, R2, 0xffffff80, RZ, 0xc0, !PT ;  /* 0xffffff8002057812 */ /* 0x000fe400078ec0ff */
[----:B------:R-:W-:Y:S01]  /*1100*/  SHF.R.S32.HI R7, RZ, 0x4, R6 ;  /* 0x00000004ff077819 */ /* 0x000fe20000011406 */
[----:B------:R-:W-:Y:S01]  /*1110*/  ULOP3.LUT UR4, UR8, 0x1, URZ, 0xfc, !UPT ;  /* 0x0000000108047892 */ /* 0x000fe2000f8efc3f */
[----:B------:R-:W-:Y:S01]  /*1120*/  LEA.HI R218, R3, R0, RZ, 0x5 ;  /* 0x0000000003da7211 */ /* 0x000fe200078f28ff */
[----:B------:R-:W-:Y:S01]  /*1130*/  IMAD.IADD R214, R0, 0x1, -R5 ;  /* 0x0000000100d67824 */ /* 0x000fe200078e0a05 */
[----:B------:R-:W-:-:S02]  /*1140*/  LEA.HI R8, R6, R7, RZ, 0x1 ;  /* 0x0000000706087211 */ /* 0x000fc400078f08ff */
[----:B------:R-:W-:Y:S01]  /*1150*/  LOP3.LUT R3, R6, 0x3fffff0, RZ, 0xc0, !PT ;  /* 0x03fffff006037812 */ /* 0x000fe200078ec0ff */
[----:B------:R-:W-:Y:S01]  /*1160*/  IMAD.U32 R221, RZ, RZ, UR4 ;  /* 0x00000004ffdd7e24 */ /* 0x000fe2000f8e00ff */
[----:B------:R-:W-:Y:S01]  /*1170*/  SHF.R.S32.HI R5, RZ, 0x1f, R214 ;  /* 0x0000001fff057819 */ /* 0x000fe200000114d6 */
[----:B------:R-:W-:Y:S01]  /*1180*/  UMOV UR4, URZ ;  /* 0x0000003f00047c82 */ /* 0x000fe20008000000 */
[----:B------:R-:W-:Y:S01]  /*1190*/  LOP3.LUT R8, R8, 0x1ffffffe, RZ, 0xc0, !PT ;  /* 0x1ffffffe08087812 */ /* 0x000fe200078ec0ff */
[----:B------:R-:W-:Y:S01]  /*11a0*/  IMAD.IADD R3, R0, 0x1, -R3 ;  /* 0x0000000100037824 */ /* 0x000fe200078e0a03 */
[----:B------:R-:W-:Y:S01]  /*11b0*/  LEA.HI R4, R5, R214, RZ, 0x2 ;  /* 0x000000d605047211 */ /* 0x000fe200078f10ff */
[----:B------:R-:W-:Y:S01]  /*11c0*/  IMAD.U32 R19, RZ, RZ, UR4 ;  /* 0x00000004ff137e24 */ /* 0x000fe2000f8e00ff */
[----:B------:R-:W-:Y:S02]  /*11d0*/  SHF.R.S32.HI R218, RZ, 0x5, R218 ;  /* 0x00000005ffda7819 */ /* 0x000fe400000114da */
[----:B------:R-:W-:-:S02]  /*11e0*/  SHF.R.S32.HI R6, RZ, 0x2, R4 ;  /* 0x00000002ff067819 */ /* 0x000fc40000011404 */
[----:B------:R-:W-:Y:S01]  /*11f0*/  SHF.R.S32.HI R9, RZ, 0x1f, R4 ;  /* 0x0000001fff097819 */ /* 0x000fe20000011404 */
[----:B------:R-:W-:Y:S01]  /*1200*/  IMAD R3, R218, 0x10, R3 ;  /* 0x00000010da037824 */ /* 0x000fe200078e0203 */
[----:B------:R-:W-:Y:S02]  /*1210*/  SHF.R.S32.HI R217, RZ, 0x7, R2 ;  /* 0x00000007ffd97819 */ /* 0x000fe40000011402 */
[----:B------:R-:W-:Y:S02]  /*1220*/  LEA.HI R9, R9, R6, RZ, 0x3 ;  /* 0x0000000609097211 */ /* 0x000fe400078f18ff */
[----:B------:R-:W-:Y:S02]  /*1230*/  IADD3 R8, R7, -R8, RZ ;  /* 0x8000000807087210 */ /* 0x000fe40007ffe0ff */
[----:B------:R-:W-:Y:S02]  /*1240*/  LOP3.LUT R9, R9, 0xfffffff8, RZ, 0xc0, !PT ;  /* 0xfffffff809097812 */ /* 0x000fe400078ec0ff */
[----:B------:R-:W-:Y:S01]  /*1250*/  LEA.HI R2, R2, R217, RZ, 0x1 ;  /* 0x000000d902027211 */ /* 0x000fe200078f08ff */
[----:B------:R-:W-:Y:S01]  /*1260*/  IMAD R8, R3, 0x8, R8 ;  /* 0x0000000803087824 */ /* 0x000fe200078e0208 */
[----:B------:R-:W-:Y:S01]  /*1270*/  LEA.HI R5, R5, R214, RZ, 0x5 ;  /* 0x000000d605057211 */ /* 0x000fe200078f28ff */
[----:B------:R-:W-:Y:S01]  /*1280*/  IMAD.IADD R9, R6, 0x1, -R9 ;  /* 0x0000000106097824 */ /* 0x000fe200078e0a09 */
[----:B------:R-:W-:-:S02]  /*1290*/  LOP3.LUT R3, R4, 0x7ffffffc, RZ, 0xc0, !PT ;  /* 0x7ffffffc04037812 */ /* 0x000fc400078ec0ff */
[----:B------:R-:W-:Y:S02]  /*12a0*/  LOP3.LUT R2, R2, 0x3fffffe, RZ, 0xc0, !PT ;  /* 0x03fffffe02027812 */ /* 0x000fe400078ec0ff */
[----:B------:R-:W-:Y:S01]  /*12b0*/  SHF.R.S32.HI R0, RZ, 0x5, R5 ;  /* 0x00000005ff007819 */ /* 0x000fe20000011405 */
[----:B------:R-:W-:Y:S02]  /*12c0*/  IMAD.IADD R3, R214, 0x1, -R3 ;  /* 0x00000001d6037824 */ /* 0x000fe400078e0a03 */
[----:B------:R-:W-:Y:S01]  /*12d0*/  IMAD.SHL.U32 R5, R8, 0x8, RZ ;  /* 0x0000000808057824 */ /* 0x000fe200078e00ff */
[----:B------:R-:W-:Y:S01]  /*12e0*/  LEA R9, R0, R9, 0x4 ;  /* 0x0000000900097211 */ /* 0x000fe200078e20ff */
[----:B------:R-:W-:Y:S02]  /*12f0*/  IMAD.IADD R2, R217, 0x1, -R2 ;  /* 0x00000001d9027824 */ /* 0x000fe400078e0a02 */
[----:B------:R-:W-:Y:S02]  /*1300*/  IMAD R220, R3, R220, 0x50 ;  /* 0x0000005003dc7424 */ /* 0x000fe400078e02dc */
[----:B------:R-:W-:-:S04]  /*1310*/  IMAD.WIDE R16, R5, 0x2, R16 ;  /* 0x0000000205107825 */ /* 0x000fc800078e0210 */
[----:B------:R-:W-:-:S07]  /*1320*/  IMAD R219, R2, 0x40, R9 ;  /* 0x0000004002db7824 */ /* 0x000fce00078e0209 */
.L_x_156:
[----:B------:R-:W1:Y:S01]  /*1330*/  SHFL.IDX PT, R0, R217, RZ, 0x1f ;  /* 0x00001fffd9007589 */ /* 0x000e6200000e0000 */
[----:B------:R-:W-:Y:S01]  /*1340*/  R2UR UR5, R18 ;  /* 0x00000000120572ca */ /* 0x000fe200000e0000 */
[----:B------:R-:W-:Y:S01]  /*1350*/  ULDC.64 UR6, c[0x0][0x3f8] ;  /* 0x0000fe0000067ab9 */ /* 0x000fe20000000a00 */
[----:B------:R-:W-:Y:S01]  /*1360*/  ULDC UR4, c[0x0][0xda8] ;  /* 0x00036a0000047ab9 */ /* 0x000fe20000000800 */
[----:B------:R-:W-:Y:S01]  /*1370*/  UISETP.NE.U32.AND UP0, UPT, UR6, URZ, UPT ;  /* 0x0000003f0600728c */ /* 0x000fe2000bf05070 */
[----:B------:R-:W-:Y:S01]  /*1380*/  R2UR UR13, R212 ;  /* 0x00000000d40d72ca */ /* 0x000fe200000e0000 */
[----:B------:R-:W-:Y:S02]  /*1390*/  UISETP.NE.AND UP1, UPT, UR4, 0x1, UPT ;  /* 0x000000010400788c */ /* 0x000fe4000bf25270 */
[----:B------:R-:W-:Y:S01]  /*13a0*/  UISETP.NE.AND.EX UP0, UPT, UR7, URZ, UPT, UP0 ;  /* 0x0000003f0700728c */ /* 0x000fe2000bf05300 */
[----:B------:R-:W-:Y:S01]  /*13b0*/  ULDC UR4, c[0x0][0xdb4] ;  /* 0x00036d0000047ab9 */ /* 0x000fe20000000800 */
[----:B------:R-:W-:Y:S01]  /*13c0*/  ULDC UR37, c[0x0][0x404] ;  /* 0x0001010000257ab9 */ /* 0x000fe20000000800 */
[----:B------:R-:W-:-:S03]  /*13d0*/  UISETP.NE.AND UP2, UPT, UR4, 0x1, UPT ;  /* 0x000000010400788c */ /* 0x000fc6000bf45270 */
[----:B------:R-:W-:Y:S02]  /*13e0*/  UIADD3 UR11, UR5, 0x14400, URZ ;  /* 0x00014400050b7890 */ /* 0x000fe4000fffe03f */
[----:B------:R-:W-:Y:S01]  /*13f0*/  USEL UR37, UR37, 0x1, UP0 ;  /* 0x0000000125257887 */ /* 0x000fe20008000000 */
[----:B------:R-:W-:Y:S01]  /*1400*/  ULDC UR10, c[0x0][0x2e0] ;  /* 0x0000b800000a7ab9 */ /* 0x000fe20000000800 */
[----:B------:R-:W-:Y:S02]  /*1410*/  ULOP3.LUT UP0, URZ, UR11, 0x9f, URZ, 0xc0, !UPT ;  /* 0x0000009f0b3f7892 */ /* 0x000fe4000f80c03f */
[----:B------:R-:W-:Y:S01]  /*1420*/  UIMAD UR37, UR37, UR10, URZ ;  /* 0x0000000a252572a4 */ /* 0x000fe2000f8e023f */
[----:B------:R-:W-:Y:S01]  /*1430*/  @UP1 ULDC UR6, c[0x0][0xdac] ;  /* 0x00036b0000061ab9 */ /* 0x000fe20000000800 */
[----:B-1----:R-:W-:Y:S01]  /*1440*/  R2UR UR8, R0 ;  /* 0x00000000000872ca */ /* 0x002fe200000e0000 */
[----:B------:R-:W-:Y:S01]  /*1450*/  UIMAD.WIDE.U32 UR6, UR13, UR6, URZ ;  /* 0x000000060d0672a5 */ /* 0x000fe2000f8e003f */
[----:B------:R-:W-:Y:S01]  /*1460*/  PLOP3.LUT P0, PT, PT, PT, UP0, 0x80, 0x0 ;  /* 0x000000000000781c */ /* 0x000fe20003f0f008 */
[----:B------:R-:W-:Y:S01]  /*1470*/  @UP1 ULDC UR12, c[0x0][0xdb0] ;  /* 0x00036c00000c1ab9 */ /* 0x000fe20000000800 */
[----:B------:R-:W-:Y:S01]  /*1480*/  UMOV UR14, UR13 ;  /* 0x0000000d000e7c82 */ /* 0x000fe20008000000 */
[----:B------:R-:W-:-:S06]  /*1490*/  @UP1 USHF.R.U32.HI UR14, URZ, UR12, UR7 ;  /* 0x0000000c3f0e1299 */ /* 0x000fcc0008011607 */
[----:B------:R-:W-:Y:S01]  /*14a0*/  IMAD.U32 R216, RZ, RZ, UR14 ;  /* 0x0000000effd87e24 */ /* 0x000fe2000f8e00ff */
[----:B------:R-:W-:Y:S01]  /*14b0*/  UMOV UR36, UR14 ;  /* 0x0000000e00247c82 */ /* 0x000fe20008000000 */
[----:B------:R-:W-:-:S04]  /*14c0*/  ULEA.HI UR4, UR8, UR8, URZ, 0x1 ;  /* 0x0000000808047291 */ /* 0x000fc8000f8f083f */
[----:B------:R-:W-:-:S03]  /*14d0*/  ULOP3.LUT UR9, UR4, 0x1e, URZ, 0xc0, !UPT ;  /* 0x0000001e04097892 */ /* 0x000fc6000f8ec03f */
[----:B------:R-:W-:Y:S01]  /*14e0*/  @UP2 ULDC.64 UR4, c[0x0][0xdb8] ;  /* 0x00036e0000042ab9 */ /* 0x000fe20000000a00 */
[----:B------:R-:W-:Y:S02]  /*14f0*/  UIADD3 UR9, UR8, -UR9, URZ ;  /* 0x8000000908097290 */ /* 0x000fe4000fffe03f */
[----:B------:R-:W-:Y:S02]  /*1500*/  UIADD3 UR8, UR37, 0x4f, URZ ;  /* 0x0000004f25087890 */ /* 0x000fe4000fffe03f */
[----:B------:R-:W-:Y:S02]  /*1510*/  ULEA UR10, UR9, UR11, 0xd ;  /* 0x0000000b090a7291 */ /* 0x000fe4000f8e683f */
[----:B------:R-:W-:Y:S02]  /*1520*/  UIMAD.WIDE UR8, UR8, 0x66666667, URZ ;  /* 0x66666667080878a5 */ /* 0x000fe4000f8e023f */
[----:B------:R-:W-:Y:S02]  /*1530*/  UIMAD.WIDE.U32 UR6, UR14, UR4, URZ ;  /* 0x000000040e0672a5 */ /* 0x000fe4000f8e003f */
[----:B------:R-:W-:-:S02]  /*1540*/  USHF.R.U32.HI UR10, URZ, 0x4, UR10 ;  /* 0x000000043f0a7899 */ /* 0x000fc4000801160a */
[----:B------:R-:W-:Y:S01]  /*1550*/  USHF.R.U32.HI UR61, URZ, 0x1f, UR9 ;  /* 0x0000001f3f3d7899 */ /* 0x000fe20008011609 */
[----:B------:R-:W-:Y:S01]  /*1560*/  UMOV UR4, UR13 ;  /* 0x0000000d00047c82 */ /* 0x000fe20008000000 */
[----:B------:R-:W-:Y:S01]  /*1570*/  ULOP3.LUT UR39, UR10, 0x3fff, URZ, 0xc0, !UPT ;  /* 0x00003fff0a277892 */ /* 0x000fe2000f8ec03f */
[----:B------:R-:W-:Y:S01]  /*1580*/  IMAD.U32 R215, RZ, RZ, UR4 ;  /* 0x00000004ffd77e24 */ /* 0x000fe2000f8e00ff */
[----:B------:R-:W-:Y:S02]  /*1590*/  @UP2 USHF.R.U32.HI UR36, URZ, UR5, UR7 ;  /* 0x000000053f242299 */ /* 0x000fe40008011607 */
[----:B------:R-:W-:Y:S01]  /*15a0*/  ULEA.HI.SX32 UR61, UR9, UR61, 0x1b ;  /* 0x0000003d093d7291 */ /* 0x000fe2000f8fda3f */
[----:B------:R-:W-:Y:S11]  /*15b0*/  @!P0 BRA `(.L_x_130) ;  /* 0x0000000000408947 */ /* 0x000ff60003800000 */
[----:B------:R-:W-:Y:S01]  /*15c0*/  MOV R0, 0x0 ;  /* 0x0000000000007802 */ /* 0x000fe20000000f00 */
[----:B------:R-:W-:Y:S01]  /*15d0*/  ULDC.64 UR4, c[0x4][0x1b8] ;  /* 0x01006e0000047ab9 */ /* 0x000fe20000000a00 */
[----:B------:R-:W-:Y:S01]  /*15e0*/  ULDC.64 UR6, c[0x4][0x130] ;  /* 0x01004c0000067ab9 */ /* 0x000fe20000000a00 */
[----:B------:R-:W-:Y:S01]  /*15f0*/  IMAD.U32 R4, RZ, RZ, UR4 ;  /* 0x00000004ff047e24 */ /* 0x000fe2000f8e00ff */
[----:B------:R1:W2:Y:S01]  /*1600*/  LDC.64 R2, c[0x4][R0] ;  /* 0x0100000000027b82 */ /* 0x0002a20000000a00 */
[----:B------:R-:W-:Y:S01]  /*1610*/  MOV R5, UR5 ;  /* 0x0000000500057c02 */ /* 0x000fe20008000f00 */
[----:B------:R-:W-:Y:S01]  /*1620*/  ULDC.64 UR4, c[0x4][0x1c0] ;  /* 0x0100700000047ab9 */ /* 0x000fe20000000a00 */
[----:B------:R-:W-:Y:S02]  /*1630*/  IMAD.U32 R10, RZ, RZ, UR6 ;  /* 0x00000006ff0a7e24 */ /* 0x000fe4000f8e00ff */
[----:B------:R-:W-:Y:S02]  /*1640*/  IMAD.U32 R6, RZ, RZ, UR4 ;  /* 0x00000004ff067e24 */ /* 0x000fe4000f8e00ff */
[----:B------:R-:W-:-:S02]  /*1650*/  IMAD.U32 R7, RZ, RZ, UR5 ;  /* 0x00000005ff077e24 */ /* 0x000fc4000f8e00ff */
[----:B------:R-:W-:Y:S02]  /*1660*/  IMAD.U32 R11, RZ, RZ, UR7 ;  /* 0x00000007ff0b7e24 */ /* 0x000fe4000f8e00ff */
[----:B------:R-:W-:Y:S02]  /*1670*/  IMAD.MOV.U32 R8, RZ, RZ, 0x70 ;  /* 0x00000070ff087424 */ /* 0x000fe400078e00ff */
[----:B------:R-:W-:Y:S02]  /*1680*/  IMAD.MOV.U32 R12, RZ, RZ, 0x1 ;  /* 0x00000001ff0c7424 */ /* 0x000fe400078e00ff */
[----:B-1----:R-:W-:-:S07]  /*1690*/  IMAD.MOV.U32 R13, RZ, RZ, RZ ;  /* 0x000000ffff0d7224 */ /* 0x002fce00078e00ff */
[----:B------:R-:W-:-:S07]  /*16a0*/  LEPC R20, `(.L_x_130) ;  /* 0x000000001014794e */ /* 0x000fce0000000000 */
[----:B--2---:R-:W-:Y:S05]  /*16b0*/  CALL.ABS.NOINC R2 ;  /* 0x0000000002007343 */ /* 0x004fea0003c00000 */
.L_x_130:
[----:B------:R-:W-:Y:S02]  /*16c0*/  R2UR UR4, R213 ;  /* 0x00000000d50472ca */ /* 0x000fe400000e0000 */
[----:B------:R-:W-:Y:S02]  /*16d0*/  R2UR UR6, R18 ;  /* 0x00000000120672ca */ /* 0x000fe400000e0000 */
[----:B------:R-:W-:-:S09]  /*16e0*/  R2UR UR5, R221 ;  /* 0x00000000dd0572ca */ /* 0x000fd200000e0000 */
[----:B------:R-:W-:-:S04]  /*16f0*/  ULOP3.LUT UR4, UR4, 0x1, URZ, 0xc0, !UPT ;  /* 0x0000000104047892 */ /* 0x000fc8000f8ec03f */
[----:B------:R-:W-:Y:S02]  /*1700*/  MOV R2, UR5 ;  /* 0x0000000500027c02 */ /* 0x000fe40008000f00 */
[----:B------:R-:W-:Y:S02]  /*1710*/  IMAD.U32 R0, RZ, RZ, UR4 ;  /* 0x00000004ff007e24 */ /* 0x000fe4000f8e00ff */
[----:B------:R-:W-:-:S03]  /*1720*/  ISETP.NE.AND P0, PT, R2, 0x3, PT ;  /* 0x000000030200780c */ /* 0x000fc60003f05270 */
[----:B------:R-:W-:-:S04]  /*1730*/  SHF.L.U32 R0, R0, 0x1f, RZ ;  /* 0x0000001f00007819 */ /* 0x000fc800000006ff */
[----:B------:R-:W1:Y:S02]  /*1740*/  SYNCS.PHASECHK.TRANS64.TRYWAIT P1, [UR6+0x38800], R0 ;  /* 0x03880000ff0075a7 */ /* 0x000e640008020146 */
[----:B-1----:R-:W-:Y:S05]  /*1750*/  @!P1 BRA `(.L_x_131) ;  /* 0x000000d000049947 */ /* 0x002fea0003800000 */
.L_x_223:
[----:B------:R-:W-:Y:S05]  /*1760*/  @!P0 BRA `(.L_x_132) ;  /* 0x0000000000048947 */ /* 0x000fea0003800000 */
[----:B------:R-:W-:Y:S01]  /*1770*/  BPT.TRAP 0x1 ;  /* 0x000000040000795c */ /* 0x000fe20000300000 */
.L_x_132:
[----:B------:R-:W-:Y:S01]  /*1780*/  R2UR UR5, R19 ;  /* 0x00000000130572ca */ /* 0x000fe200000e0000 */
[----:B-1----:R-:W-:Y:S01]  /*1790*/  IMAD.U32 R0, RZ, RZ, UR38 ;  /* 0x00000026ff007e24 */ /* 0x002fe2000f8e00ff */
[----:B------:R-:W-:-:S11]  /*17a0*/  R2UR UR4, R18 ;  /* 0x00000000120472ca */ /* 0x000fd600000e0000 */
[----:B------:R-:W-:Y:S02]  /*17b0*/  IMAD.U32 R3, RZ, RZ, UR5 ;  /* 0x00000005ff037e24 */ /* 0x000fe4000f8e00ff */
[----:B------:R-:W-:-:S03]  /*17c0*/  LEA R0, R0, UR4, 0x3 ;  /* 0x0000000400007c11 */ /* 0x000fc6000f8e18ff */
[----:B------:R-:W-:-:S04]  /*17d0*/  SHF.L.U32 R3, R3, 0x1f, RZ ;  /* 0x0000001f03037819 */ /* 0x000fc800000006ff */
[----:B------:R1:W2:Y:S01]  /*17e0*/  SYNCS.PHASECHK.TRANS64.TRYWAIT P1, [R0+URZ+0x38830], R3 ;  /* 0x03883003000075a7 */ /* 0x0002a2000802017f */
[----:B------:R-:W-:Y:S05]  /*17f0*/  @!P0 BRA `(.L_x_133) ;  /* 0x0000000000048947 */ /* 0x000fea0003800000 */
[----:B------:R-:W-:Y:S01]  /*1800*/  BPT.TRAP 0x1 ;  /* 0x000000040000795c */ /* 0x000fe20000300000 */
.L_x_133:
[----:B--2---:R-:W-:Y:S05]  /*1810*/  @P1 BRA `(.L_x_134) ;  /* 0x0000000000081947 */ /* 0x004fea0003800000 */
[----:B------:R-:W2:Y:S02]  /*1820*/  SYNCS.PHASECHK.TRANS64.TRYWAIT P1, [R0+URZ+0x38830], R3 ;  /* 0x03883003000075a7 */ /* 0x000ea4000802017f */
[----:B--2---:R-:W-:Y:S05]  /*1830*/  @!P1 BRA `(.L_x_135) ;  /* 0x000000cc00e89947 */ /* 0x004fea0003800000 */
.L_x_134:
[----:B------:R-:W-:Y:S05]  /*1840*/  WARPSYNC.ALL ;  /* 0x0000000000007948 */ /* 0x000fea0003800000 */
[----:B------:R-:W-:Y:S01]  /*1850*/  R2UR UR4, R18 ;  /* 0x00000000120472ca */ /* 0x000fe200000e0000 */
[----:B------:R-:W-:Y:S01]  /*1860*/  ULOP3.LUT UR5, UR39, 0x10000, URZ, 0xfc, !UPT ;  /* 0x0001000027057892 */ /* 0x000fe2000f8efc3f */
[----:B------:R-:W-:Y:S01]  /*1870*/  WARPGROUP.ARRIVE ;  /* 0x00000000000079c5 */ /* 0x000fe20000000000 */
[----:B------:R-:W-:Y:S01]  /*1880*/  UMOV UR17, 0x40000040 ;  /* 0x4000004000117882 */ /* 0x000fe20000000000 */
[----:B------:R-:W-:Y:S01]  /*1890*/  UMOV UR19, 0x40000040 ;  /* 0x4000004000137882 */ /* 0x000fe20000000000 */
[----:B------:R-:W-:Y:S01]  /*18a0*/  UMOV UR9, UR17 ;  /* 0x0000001100097c82 */ /* 0x000fe20008000000 */
[----:B------:R-:W-:Y:S01]  /*18b0*/  UMOV UR11, 0x40000040 ;  /* 0x40000040000b7882 */ /* 0x000fe20000000000 */
[----:B------:R-:W-:Y:S01]  /*18c0*/  UMOV UR13, UR17 ;  /* 0x00000011000d7c82 */ /* 0x000fe20008000000 */
[----:B------:R-:W-:Y:S01]  /*18d0*/  UMOV UR16, UR5 ;  /* 0x0000000500107c82 */ /* 0x000fe20008000000 */
[----:B------:R-:W-:Y:S01]  /*18e0*/  UMOV UR15, 0x40000040 ;  /* 0x40000040000f7882 */ /* 0x000fe20000000000 */
[----:B------:R-:W-:Y:S01]  /*18f0*/  UMOV UR8, UR16 ;  /* 0x0000001000087c82 */ /* 0x000fe20008000000 */
[----:B------:R-:W-:Y:S01]  /*1900*/  UMOV UR12, UR16 ;  /* 0x00000010000c7c82 */ /* 0x000fe20008000000 */
[----:B------:R-:W-:Y:S01]  /*1910*/  IMAD.U32 R14, RZ, RZ, UR16 ;  /* 0x00000010ff0e7e24 */ /* 0x000fe2000f8e00ff */
[----:B------:R-:W-:Y:S01]  /*1920*/  UIADD3 UR4, UR4, 0x24400, URZ ;  /* 0x0002440004047890 */ /* 0x000fe2000fffe03f */
[----:B------:R-:W-:Y:S01]  /*1930*/  IMAD.U32 R15, RZ, RZ, UR17 ;  /* 0x00000011ff0f7e24 */ /* 0x000fe2000f8e00ff */
[----:B------:R-:W-:Y:S01]  /*1940*/  UMOV UR23, 0x40000040 ;  /* 0x4000004000177882 */ /* 0x000fe20000000000 */
[----:B------:R-:W-:Y:S01]  /*1950*/  UMOV UR27, 0x40000040 ;  /* 0x40000040001b7882 */ /* 0x000fe20000000000 */
[----:B------:R-:W-:Y:S01]  /*1960*/  USHF.R.U32.HI UR4, URZ, 0x4, UR4 ;  /* 0x000000043f047899 */ /* 0x000fe20008011604 */
[----:B------:R-:W-:Y:S01]  /*1970*/  MOV R4, UR38 ;  /* 0x0000002600047c02 */ /* 0x000fe20008000f00 */
[----:B------:R-:W-:Y:S01]  /*1980*/  UMOV UR31, 0x40000040 ;  /* 0x40000040001f7882 */ /* 0x000fe20000000000 */
[----:B------:R-:W-:Y:S01]  /*1990*/  UMOV UR35, 0x40000040 ;  /* 0x4000004000237882 */ /* 0x000fe20000000000 */
[----:B------:R-:W-:Y:S01]  /*19a0*/  ULOP3.LUT UR4, UR4, 0x3fff, URZ, 0xc0, !UPT ;  /* 0x00003fff04047892 */ /* 0x000fe2000f8ec03f */
[----:B------:R-:W-:Y:S01]  /*19b0*/  MOV R5, UR37 ;  /* 0x0000002500057c02 */ /* 0x000fe20008000f00 */
[----:B------:R-:W-:Y:S01]  /*19c0*/  UMOV UR43, 0x40000040 ;  /* 0x40000040002b7882 */ /* 0x000fe20000000000 */
[----:B------:R-:W-:Y:S01]  /*19d0*/  UMOV UR47, 0x40000040 ;  /* 0x40000040002f7882 */ /* 0x000fe20000000000 */
[----:B------:R-:W-:Y:S01]  /*19e0*/  ULOP3.LUT UR6, UR4, 0x10000, URZ, 0xfc, !UPT ;  /* 0x0001000004067892 */ /* 0x000fe2000f8efc3f */
[----:B------:R-:W-:Y:S01]  /*19f0*/  MOV R20, UR36 ;  /* 0x0000002400147c02 */ /* 0x000fe20008000f00 */
[----:B------:R-:W-:Y:S01]  /*1a00*/  UMOV UR51, 0x40000040 ;  /* 0x4000004000337882 */ /* 0x000fe20000000000 */
[----:B------:R-:W-:Y:S01]  /*1a10*/  UMOV UR55, 0x40000040 ;  /* 0x4000004000377882 */ /* 0x000fe20000000000 */
[----:B------:R-:W-:-:S02]  /*1a20*/  UIMAD UR4, UR38, 0xa00, UR6 ;  /* 0x00000a00260478a4 */ /* 0x000fc4000f8e0206 */
[----:B------:R-:W-:Y:S01]  /*1a30*/  IMAD.U32 R21, RZ, RZ, UR6 ;  /* 0x00000006ff157e24 */ /* 0x000fe2000f8e00ff */
[----:B------:R-:W-:Y:S01]  /*1a40*/  UMOV UR59, 0x40000040 ;  /* 0x40000040003b7882 */ /* 0x000fe20000000000 */
[----:B------:R-:W-:Y:S02]  /*1a50*/  UIADD3 UR10, UR4, 0x80, URZ ;  /* 0x00000080040a7890 */ /* 0x000fe4000fffe03f */
[----:B------:R-:W-:Y:S02]  /*1a60*/  UIADD3 UR14, UR4, 0x100, URZ ;  /* 0x00000100040e7890 */ /* 0x000fe4000fffe03f */
[----:B------:R-:W-:Y:S01]  /*1a70*/  UMOV UR18, UR4 ;  /* 0x0000000400127c82 */ /* 0x000fe20008000000 */
[----:B------:R-:W-:Y:S01]  /*1a80*/  UIADD3 UR6, UR4, 0x200, URZ ;  /* 0x0000020004067890 */ /* 0x000fe2000fffe03f */
[----:B------:R-:W-:Y:S01]  /*1a90*/  HGMMA.64x16x16.F32.BF16 R56, gdesc[UR16], RZ, !UPT, gsb0 ;  /* 0x00200000103879f0 */ /* 0x000fe2000c0018ff */
[----:B------:R-:W-:Y:S01]  /*1aa0*/  UIADD3 UR7, UR4, 0x2, URZ ;  /* 0x0000000204077890 */ /* 0x000fe2000fffe03f */
[----:B------:R-:W-:Y:S01]  /*1ab0*/  UMOV UR19, 0x40000040 ;  /* 0x4000004000137882 */ /* 0x000fe20000000000 */
[----:B------:R-:W-:-:S02]  /*1ac0*/  UIADD3 UR22, UR4, 0x384, URZ ;  /* 0x0000038404167890 */ /* 0x000fc4000fffe03f */
[----:B------:R-:W-:-:S03]  /*1ad0*/  UIADD3 UR26, UR4, 0x386, URZ ;  /* 0x00000386041a7890 */ /* 0x000fc6000fffe03f */
[----:B------:R-:W-:Y:S01]  /*1ae0*/  UMOV UR18, UR7 ;  /* 0x0000000700127c82 */ /* 0x000fe20008000000 */
[----:B------:R-:W-:Y:S02]  /*1af0*/  UIADD3 UR7, UR4, 0x4, URZ ;  /* 0x0000000404077890 */ /* 0x000fe4000fffe03f */
[----:B------:R-:W-:Y:S02]  /*1b00*/  UIADD3 UR30, UR4, 0x600, URZ ;  /* 0x00000600041e7890 */ /* 0x000fe4000fffe03f */
[----:B------:R-:W-:Y:S02]  /*1b10*/  UIADD3 UR34, UR4, 0x602, URZ ;  /* 0x0000060204227890 */ /* 0x000fe4000fffe03f */
[----:B------:R-:W-:Y:S02]  /*1b20*/  UIADD3 UR42, UR4, 0x584, URZ ;  /* 0x00000584042a7890 */ /* 0x000fe4000fffe03f */
[----:B------:R-:W-:Y:S02]  /*1b30*/  UIADD3 UR46, UR4, 0x586, URZ ;  /* 0x00000586042e7890 */ /* 0x000fe4000fffe03f */
[----:B------:R-:W-:-:S02]  /*1b40*/  UIADD3 UR50, UR4, 0x800, URZ ;  /* 0x0000080004327890 */ /* 0x000fc4000fffe03f */
[----:B------:R-:W-:Y:S02]  /*1b50*/  UIADD3 UR54, UR4, 0x802, URZ ;  /* 0x0000080204367890 */ /* 0x000fe4000fffe03f */
[----:B------:R-:W-:Y:S01]  /*1b60*/  UIADD3 UR58, UR4, 0x804, URZ ;  /* 0x00000804043a7890 */ /* 0x000fe2000fffe03f */
[----:B------:R-:W-:Y:S01]  /*1b70*/  UMOV UR39, 0x40000040 ;  /* 0x4000004000277882 */ /* 0x000fe20000000000 */
        /* <DEDUP_REMOVED lines=9> */
[----:B------:R-:W-:Y:S01]  /*1c10*/  HGMMA.64x16x16.F32.BF16 R40, gdesc[UR12], RZ, !UPT, gsb0 ;  /* 0x002000000c2879f0 */ /* 0x000fe2000c0018ff */
[----:B------:R-:W-:Y:S01]  /*1c20*/  UIADD3 UR14, UR4, 0x102, URZ ;  /* 0x00000102040e7890 */ /* 0x000fe2000fffe03f */
[----:B------:R-:W-:Y:S01]  /*1c30*/  UMOV UR15, 0x40000040 ;  /* 0x40000040000f7882 */ /* 0x000fe20000000000 */
[----:B------:R-:W-:Y:S02]  /*1c40*/  WARPGROUP.DEPBAR.LE gsb0, 0x0 ;  /* 0x00008000000079c5 */ /* 0x000fe40000010000 */
[----:B------:R-:W-:-:S06]  /*1c50*/  WARPGROUP.ARRIVE ;  /* 0x00000000000079c5 */ /* 0x000fcc0000000000 */
[----:B------:R-:W-:Y:S01]  /*1c60*/  HGMMA.64x16x16.F32.BF16 R32, gdesc[UR8], RZ, !UPT, gsb0 ;  /* 0x00200000082079f0 */ /* 0x000fe2000c0018ff */
[----:B------:R-:W-:Y:S01]  /*1c70*/  UMOV UR8, UR16 ;  /* 0x0000001000087c82 */ /* 0x000fe20008000000 */
[----:B------:R-:W-:Y:S01]  /*1c80*/  UMOV UR9, UR17 ;  /* 0x0000001100097c82 */ /* 0x000fe20008000000 */
[----:B------:R-:W-:Y:S01]  /*1c90*/  UMOV UR10, UR6 ;  /* 0x00000006000a7c82 */ /* 0x000fe20008000000 */
[----:B------:R-:W-:Y:S01]  /*1ca0*/  UMOV UR11, 0x40000040 ;  /* 0x40000040000b7882 */ /* 0x000fe20000000000 */
[----:B------:R-:W-:Y:S01]  /*1cb0*/  UIADD3 UR6, UR5, 0x2, URZ ;  /* 0x0000000205067890 */ /* 0x000fe2000fffe03f */
[----:B------:R-:W-:Y:S02]  /*1cc0*/  UMOV UR17, 0x40000040 ;  /* 0x4000004000117882 */ /* 0x000fe40000000000 */
[----:B------:R-:W-:Y:S01]  /*1cd0*/  UMOV UR13, UR17 ;  /* 0x00000011000d7c82 */ /* 0x000fe20008000000 */
[----:B------:R-:W-:-:S03]  /*1ce0*/  IMAD.U32 R13, RZ, RZ, UR17 ;  /* 0x00000011ff0d7e24 */ /* 0x000fc6000f8e00ff */
[----:B------:R-:W-:Y:S01]  /*1cf0*/  UMOV UR16, UR6 ;  /* 0x0000000600107c82 */ /* 0x000fe20008000000 */
[----:B------:R-:W-:Y:S01]  /*1d00*/  UIADD3 UR6, UR4, 0x202, URZ ;  /* 0x0000020204067890 */ /* 0x000fe2000fffe03f */
[----:B------:R-:W-:Y:S01]  /*1d10*/  IMAD.U32 R12, RZ, RZ, UR16 ;  /* 0x00000010ff0c7e24 */ /* 0x000fe2000f8e00ff */
[----:B------:R-:W-:Y:S01]  /*1d20*/  UMOV UR12, UR16 ;  /* 0x00000010000c7c82 */ /* 0x000fe20008000000 */
        /* <DEDUP_REMOVED lines=33> */
[----:B------:R-:W-:Y:S02]  /*1f40*/  UMOV UR17, 0x40000040 ;  /* 0x4000004000117882 */ /* 0x000fe40000000000 */
[----:B------:R-:W-:Y:S01]  /*1f50*/  UMOV UR13, UR17 ;  /* 0x00000011000d7c82 */ /* 0x000fe20008000000 */
[----:B------:R-:W-:-:S03]  /*1f60*/  MOV R11, UR17 ;  /* 0x00000011000b7c02 */ /* 0x000fc60008000f00 */
[----:B------:R-:W-:Y:S01]  /*1f70*/  UMOV UR16, UR6 ;  /* 0x0000000600107c82 */ /* 0x000fe20008000000 */
[----:B------:R-:W-:Y:S01]  /*1f80*/  UIADD3 UR6, UR4, 0x204, URZ ;  /* 0x0000020404067890 */ /* 0x000fe2000fffe03f */
[----:B------:R-:W-:Y:S01]  /*1f90*/  IMAD.U32 R10, RZ, RZ, UR16 ;  /* 0x00000010ff0a7e24 */ /* 0x000fe2000f8e00ff */
[----:B------:R-:W-:Y:S01]  /*1fa0*/  UMOV UR12, UR16 ;  /* 0x00000010000c7c82 */ /* 0x000fe20008000000 */
        /* <DEDUP_REMOVED lines=77> */
[----:B------:R-:W-:Y:S01]  /*2480*/  UMOV UR9, 0x40000040 ;  /* 0x4000004000097882 */ /* 0x000fe20000000000 */
[----:B------:R-:W-:Y:S01]  /*2490*/  UMOV UR11, 0x40000040 ;  /* 0x40000040000b7882 */ /* 0x000fe20000000000 */
[----:B------:R-:W-:Y:S02]  /*24a0*/  UMOV UR13, UR9 ;  /* 0x00000009000d7c82 */ /* 0x000fe40008000000 */
[----:B------:R-:W-:Y:S01]  /*24b0*/  UMOV UR12, UR8 ;  /* 0x00000008000c7c82 */ /* 0x000fe20008000000 */
[----:B------:R-:W-:Y:S02]  /*24c0*/  MOV R2, UR9 ;  /* 0x0000000900027c02 */ /* 0x000fe40008000f00 */
[----:B-12---:R-:W-:Y:S01]  /*24d0*/  MOV R3, UR8 ;  /* 0x0000000800037c02 */ /* 0x006fe20008000f00 */
[----:B------:R-:W-:-:S02]  /*24e0*/  WARPGROUP.DEPBAR.LE gsb0, 0x0 ;  /* 0x00008000000079c5 */ /* 0x000fc40000010000 */
        /* <DEDUP_REMOVED lines=28> */
[----:B------:R-:W-:Y:S01]  /*26b0*/  UMOV UR9, 0x40000040 ;  /* 0x4000004000097882 */ /* 0x000fe20000000000 */
[----:B------:R-:W-:Y:S01]  /*26c0*/  UMOV UR11, 0x40000040 ;  /* 0x40000040000b7882 */ /* 0x000fe20000000000 */
[----:B------:R-:W-:Y:S01]  /*26d0*/  UMOV UR37, UR9 ;  /* 0x0000000900257c82 */ /* 0x000fe20008000000 */
[----:B------:R-:W-:Y:S01]  /*26e0*/  IMAD.U32 R7, RZ, RZ, UR9 ;  /* 0x00000009ff077e24 */ /* 0x000fe2000f8e00ff */
        /* <DEDUP_REMOVED lines=247> */
[----:B------:R-:W-:-:S07]  /*3660*/  UIADD3 UR5, UR5, 0xc06, URZ ;  /* 0x00000c0605057890 */ /* 0x000fce000fffe03f */
[----:B------:R-:W-:Y:S01]  /*3670*/  UMOV UR8, UR5 ;  /* 0x0000000500087c82 */ /* 0x000fe20008000000 */
[----:B------:R-:W-:Y:S01]  /*3680*/  UIADD3 UR5, UR4, 0x806, URZ ;  /* 0x0000080604057890 */ /* 0x000fe2000fffe03f */
[----:B------:R-:W-:Y:S01]  /*3690*/  IMAD.U32 R6, RZ, RZ, UR8 ;  /* 0x00000008ff067e24 */ /* 0x000fe2000f8e00ff */
[----:B------:R-:W-:Y:S01]  /*36a0*/  UMOV UR36, UR8 ;  /* 0x0000000800247c82 */ /* 0x000fe20008000000 */
[----:B------:R-:W-:-:S04]  /*36b0*/  UMOV UR14, UR8 ;  /* 0x00000008000e7c82 */ /* 0x000fc80008000000 */
[----:B------:R-:W-:Y:S01]  /*36c0*/  UMOV UR38, UR5 ;  /* 0x0000000500267c82 */ /* 0x000fe20008000000 */
        /* <DEDUP_REMOVED lines=33> */
[----:B------:R-:W-:Y:S01]  /*38e0*/  UMOV UR7, 0x40000040 ;  /* 0x4000004000077882 */ /* 0x000fe20000000000 */
[----:B------:R-:W-:Y:S02]  /*38f0*/  WARPGROUP.DEPBAR.LE gsb0, 0x0 ;  /* 0x00008000000079c5 */ /* 0x000fe40000010000 */
[----:B------:R-:W-:-:S06]  /*3900*/  WARPGROUP.ARRIVE ;  /* 0x00000000000079c5 */ /* 0x000fcc0000000000 */
[----:B------:R-:W-:Y:S01]  /*3910*/  HGMMA.64x16x16.F32.BF16 R32, gdesc[UR52], R32, gsb0 ;  /* 0x00200000342079f0 */ /* 0x000fe20008001820 */
[----:B------:R-:W-:Y:S01]  /*3920*/  UMOV UR54, UR6 ;  /* 0x0000000600367c82 */ /* 0x000fe20008000000 */
[----:B------:R-:W-:Y:S01]  /*3930*/  UMOV UR55, 0x40000040 ;  /* 0x4000004000377882 */ /* 0x000fe20000000000 */
[----:B------:R-:W-:-:S07]  /*3940*/  UIADD3 UR6, UR4, 0x786, URZ ;  /* 0x0000078604067890 */ /* 0x000fce000fffe03f */
[----:B------:R-:W-:Y:S01]  /*3950*/  UMOV UR10, UR6 ;  /* 0x00000006000a7c82 */ /* 0x000fe20008000000 */
        /* <DEDUP_REMOVED lines=8> */
[----:B------:R-:W-:Y:S02]  /*39e0*/  R2UR UR9, R2 ;  /* 0x00000000020972ca */ /* 0x000fe400000e0000 */
[----:B------:R-:W-:Y:S01]  /*39f0*/  UMOV UR4, UR14 ;  /* 0x0000000e00047c82 */ /* 0x000fe20008000000 */
[----:B------:R-:W-:Y:S01]  /*3a00*/  R2UR UR8, R3 ;  /* 0x00000000030872ca */ /* 0x000fe200000e0000 */
[----:B------:R-:W-:Y:S02]  /*3a10*/  WARPGROUP.DEPBAR.LE gsb0, 0x0 ;  /* 0x00008000000079c5 */ /* 0x000fe40000010000 */
[----:B------:R-:W-:-:S06]  /*3a20*/  WARPGROUP.ARRIVE ;  /* 0x00000000000079c5 */ /* 0x000fcc0000000000 */
[----:B------:R-:W-:Y:S01]  /*3a30*/  HGMMA.64x16x16.F32.BF16 R48, gdesc[UR36], R48, gsb0 ;  /* 0x00200000243079f0 */ /* 0x000fe20008001830 */
[----:B------:R-:W-:Y:S02]  /*3a40*/  R2UR UR38, R4 ;  /* 0x00000000042672ca */ /* 0x000fe400000e0000 */
[----:B------:R-:W-:Y:S02]  /*3a50*/  R2UR UR37, R5 ;  /* 0x00000000052572ca */ /* 0x000fe400000e0000 */
[----:B------:R-:W-:Y:S01]  /*3a60*/  R2UR UR36, R20 ;  /* 0x00000000142472ca */ /* 0x000fe200000e0000 */
        /* <DEDUP_REMOVED lines=16> */
.L_x_136:
[----:B------:R-:W-:Y:S01]  /*3b70*/  VIADD R2, R220, UR37 ;  /* 0x00000025dc027c36 */ /* 0x000fe20008000000 */
[----:B------:R-:W2:Y:S01]  /*3b80*/  LDL R66, [R1+0x4] ;  /* 0x0000040001427983 */ /* 0x000ea20000100800 */
[----:B------:R-:W-:Y:S01]  /*3b90*/  IMAD.U32 R3, RZ, RZ, UR61 ;  /* 0x0000003dff037e24 */ /* 0x000fe2000f8e00ff */
[----:B------:R-:W-:Y:S01]  /*3ba0*/  ULDC UR5, c[0x0][0x988] ;  /* 0x0002620000057ab9 */ /* 0x000fe20000000800 */
[----:B------:R-:W-:Y:S01]  /*3bb0*/  P2R R65, PR, RZ, 0x1 ;  /* 0x00000001ff417803 */ /* 0x000fe20000000000 */
[----:B------:R-:W-:Y:S01]  /*3bc0*/  UISETP.GE.AND UP0, UPT, UR37, 0x51, UPT ;  /* 0x000000512500788c */ /* 0x000fe2000bf06270 */
[----:B------:R-:W-:Y:S01]  /*3bd0*/  IMAD R2, R3, -0x50, R2 ;  /* 0xffffffb003027824 */ /* 0x000fe200078e0202 */
[----:B------:R-:W-:Y:S02]  /*3be0*/  CS2R R150, SRZ ;  /* 0x0000000000967805 */ /* 0x000fe4000001ff00 */
[----:B------:R-:W-:Y:S02]  /*3bf0*/  CS2R R148, SRZ ;  /* 0x0000000000947805 */ /* 0x000fe4000001ff00 */
[----:B------:R-:W-:-:S02]  /*3c00*/  CS2R R146, SRZ ;  /* 0x0000000000927805 */ /* 0x000fc4000001ff00 */
[----:B------:R-:W-:Y:S02]  /*3c10*/  CS2R R144, SRZ ;  /* 0x0000000000907805 */ /* 0x000fe4000001ff00 */
[C---:B------:R-:W-:Y:S02]  /*3c20*/  ISETP.GT.AND P2, PT, R2.reuse, RZ, PT ;  /* 0x000000ff0200720c */ /* 0x040fe40003f44270 */
[----:B------:R-:W-:Y:S02]  /*3c30*/  CS2R R142, SRZ ;  /* 0x00000000008e7805 */ /* 0x000fe4000001ff00 */
[C---:B------:R-:W-:Y:S02]  /*3c40*/  ISETP.GT.AND P1, PT, R2.reuse, 0x1, PT ;  /* 0x000000010200780c */ /* 0x040fe40003f24270 */
[----:B------:R-:W-:Y:S02]  /*3c50*/  CS2R R140, SRZ ;  /* 0x00000000008c7805 */ /* 0x000fe4000001ff00 */
[----:B------:R-:W-:-:S02]  /*3c60*/  ISETP.GT.AND P6, PT, R2, 0x8, PT ;  /* 0x000000080200780c */ /* 0x000fc40003fc4270 */
[----:B------:R-:W-:Y:S02]  /*3c70*/  CS2R R138, SRZ ;  /* 0x00000000008a7805 */ /* 0x000fe4000001ff00 */
[----:B------:R-:W-:Y:S02]  /*3c80*/  FSEL R56, R56, -INF , P2 ;  /* 0xff80000038387808 */ /* 0x000fe40001000000 */
[----:B------:R-:W-:Y:S02]  /*3c90*/  CS2R R136, SRZ ;  /* 0x0000000000887805 */ /* 0x000fe4000001ff00 */
[----:B------:R-:W-:Y:S02]  /*3ca0*/  FSEL R57, R57, -INF , P1 ;  /* 0xff80000039397808 */ /* 0x000fe40000800000 */
[----:B------:R-:W-:Y:S02]  /*3cb0*/  CS2R R134, SRZ ;  /* 0x0000000000867805 */ /* 0x000fe4000001ff00 */
[----:B------:R-:W-:-:S02]  /*3cc0*/  ISETP.GT.AND P5, PT, R2, 0x9, PT ;  /* 0x000000090200780c */ /* 0x000fc40003fa4270 */
[----:B------:R-:W-:Y:S02]  /*3cd0*/  CS2R R132, SRZ ;  /* 0x0000000000847805 */ /* 0x000fe4000001ff00 */
[----:B------:R-:W-:Y:S02]  /*3ce0*/  FSEL R60, R60, -INF , P6 ;  /* 0xff8000003c3c7808 */ /* 0x000fe40003000000 */
[----:B------:R-:W-:Y:S02]  /*3cf0*/  CS2R R130, SRZ ;  /* 0x0000000000827805 */ /* 0x000fe4000001ff00 */
[----:B------:R-:W-:Y:S02]  /*3d00*/  FMNMX.FTZ R3, R56, R57, !PT ;  /* 0x0000003938037209 */ /* 0x000fe40007810000 */
        /* <DEDUP_REMOVED lines=13> */
[----:B------:R-:W-:-:S02]  /*3de0*/  FSEL R58, R58, -INF , P2 ;  /* 0xff8000003a3a7808 */ /* 0x000fc40001000000 */
[----:B------:R-:W-:Y:S02]  /*3df0*/  CS2R R114, SRZ ;  /* 0x0000000000727805 */ /* 0x000fe4000001ff00 */
[----:B------:R-:W-:Y:S02]  /*3e00*/  ISETP.GT.AND P2, PT, R2, 0x18, PT ;  /* 0x000000180200780c */ /* 0x000fe40003f44270 */
[----:B------:R-:W-:Y:S02]  /*3e10*/  CS2R R112, SRZ ;  /* 0x0000000000707805 */ /* 0x000fe4000001ff00 */
[----:B------:R-:W-:Y:S02]  /*3e20*/  FSEL R49, R49, -INF , P3 ;  /* 0xff80000031317808 */ /* 0x000fe40001800000 */
[----:B------:R-:W-:Y:S02]  /*3e30*/  CS2R R110, SRZ ;  /* 0x00000000006e7805 */ /* 0x000fe4000001ff00 */
[----:B------:R-:W-:-:S02]  /*3e40*/  FMNMX.FTZ R4, R48, R3, !PT ;  /* 0x0000000330047209 */ /* 0x000fc40007810000 */
[----:B------:R-:W-:Y:S02]  /*3e50*/  CS2R R108, SRZ ;  /* 0x00000000006c7805 */ /* 0x000fe4000001ff00 */
[----:B------:R-:W-:Y:S02]  /*3e60*/  FSEL R59, R59, -INF , P1 ;  /* 0xff8000003b3b7808 */ /* 0x000fe40000800000 */
[----:B------:R-:W-:Y:S02]  /*3e70*/  CS2R R106, SRZ ;  /* 0x00000000006a7805 */ /* 0x000fe4000001ff00 */
[----:B------:R-:W-:Y:S02]  /*3e80*/  ISETP.GT.AND P1, PT, R2, 0x19, PT ;  /* 0x000000190200780c */ /* 0x000fe40003f24270 */
[----:B------:R-:W-:Y:S02]  /*3e90*/  CS2R R104, SRZ ;  /* 0x0000000000687805 */ /* 0x000fe4000001ff00 */
[----:B------:R-:W-:-:S02]  /*3ea0*/  FSEL R52, R52, -INF , P2 ;  /* 0xff80000034347808 */ /* 0x000fc40001000000 */
[----:B------:R-:W-:Y:S02]  /*3eb0*/  CS2R R102, SRZ ;  /* 0x0000000000667805 */ /* 0x000fe4000001ff00 */
[----:B------:R-:W-:Y:S02]  /*3ec0*/  FMNMX.FTZ R3, R49, R4, !PT ;  /* 0x0000000431037209 */ /* 0x000fe40007810000 */
        /* <DEDUP_REMOVED lines=34> */
[----:B------:R-:W-:Y:S02]  /*40f0*/  ISETP.GT.AND P2, PT, R2, 0x30, PT ;  /* 0x000000300200780c */ /* 0x000fe40003f44270 */
[----:B------:R-:W-:Y:S02]  /*4100*/  FSEL R45, R45, -INF , P3 ;  /* 0xff8000002d2d7808 */ /* 0x000fe40001800000 */
[----:B------:R-:W-:Y:S02]  /*4110*/  FMNMX.FTZ R4, R44, R3, !PT ;  /* 0x000000032c047209 */ /* 0x000fe40007810000 */
[----:B------:R-:W-:Y:S02]  /*4120*/  FSEL R55, R55, -INF , P1 ;  /* 0xff80000037377808 */ /* 0x000fe40000800000 */
[----:B------:R-:W-:Y:S02]  /*4130*/  ISETP.GT.AND P1, PT, R2, 0x31, PT ;  /* 0x000000310200780c */ /* 0x000fe40003f24270 */
[----:B------:R-:W-:-:S02]  /*4140*/  FSEL R32, R32, -INF , P2 ;  /* 0xff80000020207808 */ /* 0x000fc40001000000 */
[----:B------:R-:W-:Y:S02]  /*4150*/  FMNMX.FTZ R3, R45, R4, !PT ;  /* 0x000000042d037209 */ /* 0x000fe40007810000 */
[----:B------:R-:W-:Y:S02]  /*4160*/  FSEL R42, R42, -INF , P6 ;  /* 0xff8000002a2a7808 */ /* 0x000fe40003000000 */
[----:B------:R-:W-:Y:S02]  /*4170*/  ISETP.GT.AND P6, PT, R2, 0x38, PT ;  /* 0x000000380200780c */ /* 0x000fe40003fc4270 */
[----:B------:R-:W-:Y:S02]  /*4180*/  FSEL R33, R33, -INF , P1 ;  /* 0xff80000021217808 */ /* 0x000fe40000800000 */
[----:B------:R-:W-:Y:S02]  /*4190*/  FMNMX.FTZ R4, R32, R3, !PT ;  /* 0x0000000320047209 */ /* 0x000fe40007810000 */
        /* <DEDUP_REMOVED lines=21> */
[----:B------:R-:W-:Y:S02]  /*42f0*/  FMNMX.FTZ R2, R28, R3, !PT ;  /* 0x000000031c027209 */ /* 0x000fe40007810000 */
[----:B------:R-:W-:Y:S02]  /*4300*/  FSEL R38, R38, -INF , P6 ;  /* 0xff80000026267808 */ /* 0x000fe40003000000 */
[----:B------:R-:W-:Y:S02]  /*4310*/  FMNMX.FTZ R5, R29, R2, !PT ;  /* 0x000000021d057209 */ /* 0x000fe40007810000 */
[----:B------:R-:W-:-:S02]  /*4320*/  FSEL R39, R39, -INF , P5 ;  /* 0xff80000027277808 */ /* 0x000fc40002800000 */
[----:B------:R-:W-:Y:S01]  /*4330*/  FSEL R26, R26, -INF , P4 ;  /* 0xff8000001a1a7808 */ /* 0x000fe20002000000 */
[----:B------:R-:W1:Y:S01]  /*4340*/  SHFL.BFLY PT, R2, R5, 0x2, 0x1f ;  /* 0x0c401f0005027f89 */ /* 0x000e6200000e0000 */
[----:B------:R-:W-:Y:S02]  /*4350*/  FSEL R27, R27, -INF , P3 ;  /* 0xff8000001b1b7808 */ /* 0x000fe40001800000 */
[----:B------:R-:W-:Y:S02]  /*4360*/  FSEL R30, R30, -INF , P2 ;  /* 0xff8000001e1e7808 */ /* 0x000fe40001000000 */
[----:B------:R-:W-:Y:S02]  /*4370*/  FSEL R31, R31, -INF , P1 ;  /* 0xff8000001f1f7808 */ /* 0x000fe40000800000 */
[----:B-1----:R-:W-:-:S05]  /*4380*/  FMNMX.FTZ R20, R5, R2, !PT ;  /* 0x0000000205147209 */ /* 0x002fca0007810000 */
[----:B------:R-:W1:Y:S02]  /*4390*/  SHFL.BFLY PT, R3, R20, 0x1, 0x1f ;  /* 0x0c201f0014037f89 */ /* 0x000e6400000e0000 */
[----:B-1----:R-:W-:Y:S02]  /*43a0*/  FMNMX.FTZ R4, R20, R3, !PT ;  /* 0x0000000314047209 */ /* 0x002fe40007810000 */
[----:B------:R-:W-:Y:S02]  /*43b0*/  FMNMX.FTZ R3, R58, R59, !PT ;  /* 0x0000003b3a037209 */ /* 0x000fe40007810000 */
[C---:B------:R-:W-:Y:S01]  /*43c0*/  FSETP.NEU.FTZ.AND P0, PT, R4.reuse, -INF , PT ;  /* 0xff8000000400780b */ /* 0x040fe20003f1d000 */
[----:B------:R-:W-:-:S05]  /*43d0*/  FMUL.FTZ R2, R4, UR5 ;  /* 0x0000000504027c20 */ /* 0x000fca0008410000 */
[----:B------:R-:W-:Y:S02]  /*43e0*/  FSEL R64, R2, RZ, P0 ;  /* 0x000000ff02407208 */ /* 0x000fe40000000000 */
[----:B------:R-:W-:Y:S02]  /*43f0*/  FMNMX.FTZ R2, R62, R3, !PT ;  /* 0x000000033e027209 */ /* 0x000fe40007810000 */
[----:B------:R-:W-:Y:S01]  /*4400*/  ISETP.NE.AND P0, PT, R65, RZ, PT ;  /* 0x000000ff4100720c */ /* 0x000fe20003f05270 */
[--C-:B------:R-:W-:Y:S01]  /*4410*/  FFMA.FTZ R56, R56, UR5, -R64.reuse ;  /* 0x0000000538387c23 */ /* 0x100fe20008010840 */
[----:B------:R-:W-:Y:S01]  /*4420*/  FMNMX.FTZ R3, R63, R2, !PT ;  /* 0x000000023f037209 */ /* 0x000fe20007810000 */
[--C-:B------:R-:W-:Y:S01]  /*4430*/  FFMA.FTZ R57, R57, UR5, -R64.reuse ;  /* 0x0000000539397c23 */ /* 0x100fe20008010840 */
[--C-:B------:R-:W-:Y:S01]  /*4440*/  FFMA.FTZ R60, R60, UR5, -R64.reuse ;  /* 0x000000053c3c7c23 */ /* 0x100fe20008010840 */
[--C-:B------:R-:W-:Y:S01]  /*4450*/  FFMA.FTZ R61, R61, UR5, -R64.reuse ;  /* 0x000000053d3d7c23 */ /* 0x100fe20008010840 */
[----:B------:R-:W-:Y:S01]  /*4460*/  FMNMX.FTZ R2, R50, R3, !PT ;  /* 0x0000000332027209 */ /* 0x000fe20007810000 */
[----:B------:R-:W-:Y:S01]  /*4470*/  MUFU.EX2 R56, R56 ;  /* 0x0000003800387308 */ /* 0x000fe20000000800 */
[--C-:B------:R-:W-:Y:S01]  /*4480*/  FFMA.FTZ R48, R48, UR5, -R64.reuse ;  /* 0x0000000530307c23 */ /* 0x100fe20008010840 */
[--C-:B------:R-:W-:Y:S01]  /*4490*/  FFMA.FTZ R49, R49, UR5, -R64.reuse ;  /* 0x0000000531317c23 */ /* 0x100fe20008010840 */
[----:B------:R-:W-:Y:S01]  /*44a0*/  FMNMX.FTZ R3, R51, R2, !PT ;  /* 0x0000000233037209 */ /* 0x000fe20007810000 */
[--C-:B------:R-:W-:Y:S01]  /*44b0*/  FFMA.FTZ R52, R52, UR5, -R64.reuse ;  /* 0x0000000534347c23 */ /* 0x100fe20008010840 */
[--C-:B------:R-:W-:Y:S01]  /*44c0*/  FFMA.FTZ R53, R53, UR5, -R64.reuse ;  /* 0x0000000535357c23 */ /* 0x100fe20008010840 */
[--C-:B------:R-:W-:Y:S01]  /*44d0*/  FFMA.FTZ R40, R40, UR5, -R64.reuse ;  /* 0x0000000528287c23 */ /* 0x100fe20008010840 */
[----:B------:R-:W-:Y:S01]  /*44e0*/  FMNMX.FTZ R2, R54, R3, !PT ;  /* 0x0000000336027209 */ /* 0x000fe20007810000 */
[----:B------:R-:W1:Y:S01]  /*44f0*/  MUFU.EX2 R57, R57 ;  /* 0x0000003900397308 */ /* 0x000e620000000800 */
[--C-:B------:R-:W-:Y:S01]  /*4500*/  FFMA.FTZ R41, R41, UR5, -R64.reuse ;  /* 0x0000000529297c23 */ /* 0x100fe20008010840 */
        /* <DEDUP_REMOVED lines=14> */
[----:B------:R-:W3:Y:S01]  /*45f0*/  MUFU.EX2 R61, R61 ;  /* 0x0000003d003d7308 */ /* 0x000ee20000000800 */
[----:B------:R-:W-:Y:S01]  /*4600*/  FFMA.FTZ R29, R29, UR5, -R64 ;  /* 0x000000051d1d7c23 */ /* 0x000fe20008010840 */
[----:B-1----:R-:W-:-:S02]  /*4610*/  F2FP.BF16.F32.PACK_AB R208, R57, R56 ;  /* 0x0000003839d0723e */ /* 0x002fc400000010ff */
[----:B------:R-:W-:-:S04]  /*4620*/  FMNMX.FTZ R3, R47, R2, !PT ;  /* 0x000000022f037209 */ /* 0x000fc80007810000 */
[----:B------:R-:W-:Y:S01]  /*4630*/  FMNMX.FTZ R2, R34, R3, !PT ;  /* 0x0000000322027209 */ /* 0x000fe20007810000 */
[----:B------:R-:W-:Y:S03]  /*4640*/  MUFU.EX2 R48, R48 ;  /* 0x0000003000307308 */ /* 0x000fe60000000800 */
[----:B------:R-:W-:-:S04]  /*4650*/  FMNMX.FTZ R3, R35, R2, !PT ;  /* 0x0000000223037209 */ /* 0x000fc80007810000 */
[----:B------:R-:W-:Y:S01]  /*4660*/  FMNMX.FTZ R2, R38, R3, !PT ;  /* 0x0000000326027209 */ /* 0x000fe20007810000 */
[----:B------:R-:W1:Y:S01]  /*4670*/  MUFU.EX2 R49, R49 ;  /* 0x0000003100317308 */ /* 0x000e620000000800 */
[----:B---3--:R-:W-:Y:S02]  /*4680*/  F2FP.BF16.F32.PACK_AB R210, R61, R60 ;  /* 0x0000003c3dd2723e */ /* 0x008fe400000010ff */
[----:B------:R-:W-:-:S04]  /*4690*/  FMNMX.FTZ R3, R39, R2, !PT ;  /* 0x0000000227037209 */ /* 0x000fc80007810000 */
[----:B------:R-:W-:Y:S01]  /*46a0*/  FMNMX.FTZ R2, R26, R3, !PT ;  /* 0x000000031a027209 */ /* 0x000fe20007810000 */
[----:B------:R-:W-:Y:S03]  /*46b0*/  MUFU.EX2 R52, R52 ;  /* 0x0000003400347308 */ /* 0x000fe60000000800 */
[----:B------:R-:W-:-:S04]  /*46c0*/  FMNMX.FTZ R3, R27, R2, !PT ;  /* 0x000000021b037209 */ /* 0x000fc80007810000 */
[----:B------:R-:W-:Y:S01]  /*46d0*/  FMNMX.FTZ R2, R30, R3, !PT ;  /* 0x000000031e027209 */ /* 0x000fe20007810000 */
[----:B------:R-:W3:Y:S01]  /*46e0*/  MUFU.EX2 R53, R53 ;  /* 0x0000003500357308 */ /* 0x000ee20000000800 */
[----:B-1----:R-:W-:Y:S02]  /*46f0*/  F2FP.BF16.F32.PACK_AB R204, R49, R48 ;  /* 0x0000003031cc723e */ /* 0x002fe400000010ff */
[----:B------:R-:W-:-:S05]  /*4700*/  FMNMX.FTZ R2, R31, R2, !PT ;  /* 0x000000021f027209 */ /* 0x000fca0007810000 */
[----:B------:R-:W1:Y:S01]  /*4710*/  SHFL.BFLY PT, R3, R2, 0x2, 0x1f ;  /* 0x0c401f0002037f89 */ /* 0x000e6200000e0000 */
[----:B------:R-:W-:Y:S08]  /*4720*/  MUFU.EX2 R40, R40 ;  /* 0x0000002800287308 */ /* 0x000ff00000000800 */
[----:B------:R-:W4:Y:S01]  /*4730*/  MUFU.EX2 R41, R41 ;  /* 0x0000002900297308 */ /* 0x000f220000000800 */
[----:B---3--:R-:W-:-:S07]  /*4740*/  F2FP.BF16.F32.PACK_AB R206, R53, R52 ;  /* 0x0000003435ce723e */ /* 0x008fce00000010ff */
[----:B------:R-:W-:Y:S01]  /*4750*/  MUFU.EX2 R44, R44 ;  /* 0x0000002c002c7308 */ /* 0x000fe20000000800 */
[----:B-1----:R-:W-:-:S07]  /*4760*/  FMNMX.FTZ R5, R2, R3, !PT ;  /* 0x0000000302057209 */ /* 0x002fce0007810000 */
[----:B------:R-:W1:Y:S01]  /*4770*/  MUFU.EX2 R45, R45 ;  /* 0x0000002d002d7308 */ /* 0x000e620000000800 */
[----:B----4-:R-:W-:Y:S01]  /*4780*/  F2FP.BF16.F32.PACK_AB R200, R41, R40 ;  /* 0x0000002829c8723e */ /* 0x010fe200000010ff */
[----:B------:R-:W3:Y:S06]  /*4790*/  SHFL.BFLY PT, R2, R5, 0x1, 0x1f ;  /* 0x0c201f0005027f89 */ /* 0x000eec00000e0000 */
[----:B------:R-:W-:Y:S08]  /*47a0*/  MUFU.EX2 R32, R32 ;  /* 0x0000002000207308 */ /* 0x000ff00000000800 */
[----:B------:R-:W4:Y:S01]  /*47b0*/  MUFU.EX2 R33, R33 ;  /* 0x0000002100217308 */ /* 0x000f220000000800 */
[----:B-1----:R-:W-:-:S07]  /*47c0*/  F2FP.BF16.F32.PACK_AB R202, R45, R44 ;  /* 0x0000002c2dca723e */ /* 0x002fce00000010ff */
[----:B------:R-:W-:Y:S01]  /*47d0*/  MUFU.EX2 R36, R36 ;  /* 0x0000002400247308 */ /* 0x000fe20000000800 */
[----:B---3--:R-:W-:Y:S01]  /*47e0*/  FMNMX.FTZ R3, R5, R2, !PT ;  /* 0x0000000205037209 */ /* 0x008fe20007810000 */
[----:B------:R-:W-:Y:S01]  /*47f0*/  FADD.FTZ R5, R56, R57 ;  /* 0x0000003938057221 */ /* 0x000fe20000010000 */
[----:B------:R-:W-:Y:S02]  /*4800*/  CS2R R56, SRZ ;  /* 0x0000000000387805 */ /* 0x000fe4000001ff00 */
[C---:B------:R-:W-:Y:S01]  /*4810*/  FSETP.NEU.FTZ.AND P1, PT, R3.reuse, -INF , PT ;  /* 0xff8000000300780b */ /* 0x040fe20003f3d000 */
[----:B------:R-:W-:Y:S01]  /*4820*/  FMUL.FTZ R2, R3, UR5 ;  /* 0x0000000503027c20 */ /* 0x000fe20008410000 */
[----:B------:R-:W-:Y:S01]  /*4830*/  FADD.FTZ R20, R60, R5 ;  /* 0x000000053c147221 */ /* 0x000fe20000010000 */
[----:B------:R-:W-:Y:S01]  /*4840*/  MUFU.EX2 R37, R37 ;  /* 0x0000002500257308 */ /* 0x000fe20000000800 */
[----:B----4-:R-:W-:Y:S02]  /*4850*/  F2FP.BF16.F32.PACK_AB R196, R33, R32 ;  /* 0x0000002021c4723e */ /* 0x010fe400000010ff */
[----:B------:R-:W-:Y:S01]  /*4860*/  FSEL R2, R2, RZ, P1 ;  /* 0x000000ff02027208 */ /* 0x000fe20000800000 */
[----:B------:R-:W-:Y:S01]  /*4870*/  FADD.FTZ R5, R61, R20 ;  /* 0x000000143d057221 */ /* 0x000fe20000010000 */
[----:B------:R-:W-:-:S02]  /*4880*/  ISETP.NE.AND P1, PT, R23, RZ, PT ;  /* 0x000000ff1700720c */ /* 0x000fc40003f25270 */
[----:B------:R-:W-:Y:S01]  /*4890*/  CS2R R60, SRZ ;  /* 0x00000000003c7805 */ /* 0x000fe2000001ff00 */
[--C-:B------:R-:W-:Y:S01]  /*48a0*/  FFMA.FTZ R58, R58, UR5, -R2.reuse ;  /* 0x000000053a3a7c23 */ /* 0x100fe20008010802 */
[--C-:B------:R-:W-:Y:S01]  /*48b0*/  FFMA.FTZ R59, R59, UR5, -R2.reuse ;  /* 0x000000053b3b7c23 */ /* 0x100fe20008010802 */
[--C-:B------:R-:W-:Y:S01]  /*48c0*/  FFMA.FTZ R62, R62, UR5, -R2.reuse ;  /* 0x000000053e3e7c23 */ /* 0x100fe20008010802 */
[--C-:B------:R-:W-:Y:S01]  /*48d0*/  FFMA.FTZ R63, R63, UR5, -R2.reuse ;  /* 0x000000053f3f7c23 */ /* 0x100fe20008010802 */
[--C-:B------:R-:W-:Y:S01]  /*48e0*/  FFMA.FTZ R50, R50, UR5, -R2.reuse ;  /* 0x0000000532327c23 */ /* 0x100fe20008010802 */
[--C-:B------:R-:W-:Y:S01]  /*48f0*/  FFMA.FTZ R51, R51, UR5, -R2.reuse ;  /* 0x0000000533337c23 */ /* 0x100fe20008010802 */
[----:B------:R-:W-:Y:S01]  /*4900*/  MUFU.EX2 R58, R58 ;  /* 0x0000003a003a7308 */ /* 0x000fe20000000800 */
[--C-:B------:R-:W-:Y:S01]  /*4910*/  FFMA.FTZ R54, R54, UR5, -R2.reuse ;  /* 0x0000000536367c23 */ /* 0x100fe20008010802 */
[----:B------:R-:W-:Y:S01]  /*4920*/  FADD.FTZ R20, R48, R5 ;  /* 0x0000000530147221 */ /* 0x000fe20000010000 */
[--C-:B------:R-:W-:Y:S01]  /*4930*/  FFMA.FTZ R55, R55, UR5, -R2.reuse ;  /* 0x0000000537377c23 */ /* 0x100fe20008010802 */
[--C-:B------:R-:W-:Y:S01]  /*4940*/  FFMA.FTZ R42, R42, UR5, -R2.reuse ;  /* 0x000000052a2a7c23 */ /* 0x100fe20008010802 */
[----:B------:R-:W-:Y:S01]  /*4950*/  FFMA.FTZ R43, R43, UR5, -R2 ;  /* 0x000000052b2b7c23 */ /* 0x000fe20008010802 */
[----:B------:R-:W-:Y:S01]  /*4960*/  FADD.FTZ R65, R49, R20 ;  /* 0x0000001431417221 */ /* 0x000fe20000010000 */
[----:B------:R-:W-:Y:S01]  /*4970*/  FFMA.FTZ R46, R46, UR5, -R2 ;  /* 0x000000052e2e7c23 */ /* 0x000fe20008010802 */
[----:B------:R-:W1:Y:S01]  /*4980*/  MUFU.EX2 R59, R59 ;  /* 0x0000003b003b7308 */ /* 0x000e620000000800 */
[----:B------:R-:W-:-:S02]  /*4990*/  @P1 VIADD R0, R0, 0x38840 ;  /* 0x0003884000001836 */ /* 0x000fc40000000000 */
[----:B------:R-:W-:Y:S01]  /*49a0*/  FADD.FTZ R64, R52, R65 ;  /* 0x0000004134407221 */ /* 0x000fe20000010000 */
[--C-:B------:R-:W-:Y:S01]  /*49b0*/  FFMA.FTZ R47, R47, UR5, -R2.reuse ;  /* 0x000000052f2f7c23 */ /* 0x100fe20008010802 */
[--C-:B------:R-:W-:Y:S01]  /*49c0*/  FFMA.FTZ R34, R34, UR5, -R2.reuse ;  /* 0x0000000522227c23 */ /* 0x100fe20008010802 */
[----:B------:R-:W-:Y:S01]  /*49d0*/  FFMA.FTZ R35, R35, UR5, -R2 ;  /* 0x0000000523237c23 */ /* 0x000fe20008010802 */
[----:B------:R-:W-:Y:S01]  /*49e0*/  FADD.FTZ R65, R53, R64 ;  /* 0x0000004035417221 */ /* 0x000fe20000010000 */
[----:B--2---:R-:W-:Y:S01]  /*49f0*/  @P1 PRMT R0, R66, 0x654, R0 ;  /* 0x0000065442001816 */ /* 0x004fe20000000000 */
[----:B------:R-:W2:Y:S01]  /*4a00*/  MUFU.EX2 R62, R62 ;  /* 0x0000003e003e7308 */ /* 0x000ea20000000800 */
[--C-:B------:R-:W-:Y:S01]  /*4a10*/  FFMA.FTZ R38, R38, UR5, -R2.reuse ;  /* 0x0000000526267c23 */ /* 0x100fe20008010802 */
[----:B------:R-:W-:Y:S01]  /*4a20*/  FADD.FTZ R64, R40, R65 ;  /* 0x0000004128407221 */ /* 0x000fe20000010000 */
[----:B------:R3:W-:Y:S01]  /*4a30*/  @P1 SYNCS.ARRIVE.TRANS64.RED.A1T0 RZ, [R0+URZ], RZ ;  /* 0x000000ff00ff19a7 */ /* 0x0007e2000810043f */
[--C-:B------:R-:W-:Y:S01]  /*4a40*/  FFMA.FTZ R39, R39, UR5, -R2.reuse ;  /* 0x0000000527277c23 */ /* 0x100fe20008010802 */
[----:B------:R-:W-:Y:S01]  /*4a50*/  FFMA.FTZ R26, R26, UR5, -R2 ;  /* 0x000000051a1a7c23 */ /* 0x000fe20008010802 */
[----:B------:R-:W-:Y:S01]  /*4a60*/  FADD.FTZ R65, R41, R64 ;  /* 0x0000004029417221 */ /* 0x000fe20000010000 */
[--C-:B------:R-:W-:Y:S01]  /*4a70*/  FFMA.FTZ R27, R27, UR5, -R2.reuse ;  /* 0x000000051b1b7c23 */ /* 0x100fe20008010802 */
[----:B------:R-:W4:Y:S01]  /*4a80*/  MUFU.EX2 R63, R63 ;  /* 0x0000003f003f7308 */ /* 0x000f220000000800 */
[----:B-1----:R-:W-:Y:S01]  /*4a90*/  FADD.FTZ R5, R58, R59 ;  /* 0x0000003b3a057221 */ /* 0x002fe20000010000 */
[--C-:B------:R-:W-:Y:S01]  /*4aa0*/  FFMA.FTZ R30, R30, UR5, -R2.reuse ;  /* 0x000000051e1e7c23 */ /* 0x100fe20008010802 */
[----:B---3--:R-:W-:Y:S01]  /*4ab0*/  FADD.FTZ R0, R44, R65 ;  /* 0x000000412c007221 */ /* 0x008fe20000010000 */
[----:B------:R-:W-:Y:S01]  /*4ac0*/  FFMA.FTZ R2, R31, UR5, -R2 ;  /* 0x000000051f027c23 */ /* 0x000fe20008010802 */
[----:B------:R-:W-:-:S02]  /*4ad0*/  PLOP3.LUT P1, PT, PT, PT, UP0, 0x80, 0x0 ;  /* 0x000000000000781c */ /* 0x000fc40003f2f008 */
[----:B------:R-:W-:Y:S01]  /*4ae0*/  CS2R R66, SRZ ;  /* 0x0000000000427805 */ /* 0x000fe2000001ff00 */
[----:B------:R-:W-:Y:S01]  /*4af0*/  FADD.FTZ R65, R45, R0 ;  /* 0x000000002d417221 */ /* 0x000fe20000010000 */
[----:B------:R-:W1:Y:S01]  /*4b00*/  MUFU.EX2 R50, R50 ;  /* 0x0000003200327308 */ /* 0x000e620000000800 */
[----:B--2---:R-:W-:Y:S01]  /*4b10*/  FADD.FTZ R20, R62, R5 ;  /* 0x000000053e147221 */ /* 0x004fe20000010000 */
[----:B------:R-:W-:Y:S02]  /*4b20*/  F2FP.BF16.F32.PACK_AB R198, R37, R36 ;  /* 0x0000002425c6723e */ /* 0x000fe400000010ff */
[----:B------:R-:W-:Y:S02]  /*4b30*/  CS2R R52, SRZ ;  /* 0x0000000000347805 */ /* 0x000fe4000001ff00 */
[----:B------:R-:W-:Y:S02]  /*4b40*/  F2FP.BF16.F32.PACK_AB R209, R59, R58 ;  /* 0x0000003a3bd1723e */ /* 0x000fe400000010ff */
[----:B------:R-:W-:-:S02]  /*4b50*/  CS2R R58, SRZ ;  /* 0x00000000003a7805 */ /* 0x000fc4000001ff00 */
[----:B------:R-:W-:Y:S02]  /*4b60*/  CS2R R48, SRZ ;  /* 0x0000000000307805 */ /* 0x000fe4000001ff00 */
[----:B------:R-:W-:Y:S01]  /*4b70*/  CS2R R44, SRZ ;  /* 0x00000000002c7805 */ /* 0x000fe2000001ff00 */
[----:B------:R-:W2:Y:S01]  /*4b80*/  MUFU.EX2 R51, R51 ;  /* 0x0000003300337308 */ /* 0x000ea20000000800 */
[C---:B----4-:R-:W-:Y:S01]  /*4b90*/  FADD.FTZ R5, R63.reuse, R20 ;  /* 0x000000143f057221 */ /* 0x050fe20000010000 */
[----:B------:R-:W-:Y:S02]  /*4ba0*/  F2FP.BF16.F32.PACK_AB R211, R63, R62 ;  /* 0x0000003e3fd3723e */ /* 0x000fe400000010ff */
[----:B------:R-:W-:Y:S02]  /*4bb0*/  CS2R R62, SRZ ;  /* 0x00000000003e7805 */ /* 0x000fe4000001ff00 */
[----:B------:R-:W-:Y:S02]  /*4bc0*/  CS2R R40, SRZ ;  /* 0x0000000000287805 */ /* 0x000fe4000001ff00 */
[----:B------:R-:W3:Y:S01]  /*4bd0*/  MUFU.EX2 R54, R54 ;  /* 0x0000003600367308 */ /* 0x000ee20000000800 */
[----:B-1----:R-:W-:-:S07]  /*4be0*/  FADD.FTZ R20, R50, R5 ;  /* 0x0000000532147221 */ /* 0x002fce0000010000 */
[----:B------:R-:W1:Y:S01]  /*4bf0*/  MUFU.EX2 R55, R55 ;  /* 0x0000003700377308 */ /* 0x000e620000000800 */
[C---:B--2---:R-:W-:Y:S01]  /*4c00*/  FADD.FTZ R5, R51.reuse, R20 ;  /* 0x0000001433057221 */ /* 0x044fe20000010000 */
[----:B------:R-:W-:Y:S02]  /*4c10*/  F2FP.BF16.F32.PACK_AB R205, R51, R50 ;  /* 0x0000003233cd723e */ /* 0x000fe400000010ff */
[----:B------:R-:W-:-:S04]  /*4c20*/  CS2R R50, SRZ ;  /* 0x0000000000327805 */ /* 0x000fc8000001ff00 */
[----:B------:R-:W2:Y:S01]  /*4c30*/  MUFU.EX2 R42, R42 ;  /* 0x0000002a002a7308 */ /* 0x000ea20000000800 */
[----:B---3--:R-:W-:-:S07]  /*4c40*/  FADD.FTZ R20, R54, R5 ;  /* 0x0000000536147221 */ /* 0x008fce0000010000 */
[----:B------:R-:W3:Y:S01]  /*4c50*/  MUFU.EX2 R43, R43 ;  /* 0x0000002b002b7308 */ /* 0x000ee20000000800 */
[C---:B-1----:R-:W-:Y:S01]  /*4c60*/  FADD.FTZ R5, R55.reuse, R20 ;  /* 0x0000001437057221 */ /* 0x042fe20000010000 */
[----:B------:R-:W-:Y:S01]  /*4c70*/  FADD.FTZ R20, R32, R65 ;  /* 0x0000004120147221 */ /* 0x000fe20000010000 */
[----:B------:R-:W-:Y:S02]  /*4c80*/  F2FP.BF16.F32.PACK_AB R207, R55, R54 ;  /* 0x0000003637cf723e */ /* 0x000fe400000010ff */
[----:B------:R-:W-:Y:S02]  /*4c90*/  CS2R R64, SRZ ;  /* 0x0000000000407805 */ /* 0x000fe4000001ff00 */
[----:B------:R-:W-:Y:S01]  /*4ca0*/  CS2R R54, SRZ ;  /* 0x0000000000367805 */ /* 0x000fe2000001ff00 */
[----:B------:R-:W-:Y:S01]  /*4cb0*/  FADD.FTZ R31, R33, R20 ;  /* 0x00000014211f7221 */ /* 0x000fe20000010000 */
[----:B------:R-:W-:Y:S01]  /*4cc0*/  CS2R R32, SRZ ;  /* 0x0000000000207805 */ /* 0x000fe2000001ff00 */
[----:B------:R-:W1:Y:S01]  /*4cd0*/  MUFU.EX2 R46, R46 ;  /* 0x0000002e002e7308 */ /* 0x000e620000000800 */
[----:B--2---:R-:W-:Y:S01]  /*4ce0*/  FADD.FTZ R0, R42, R5 ;  /* 0x000000052a007221 */ /* 0x004fe20000010000 */
[----:B------:R-:W-:-:S04]  /*4cf0*/  FADD.FTZ R20, R36, R31 ;  /* 0x0000001f24147221 */ /* 0x000fc80000010000 */
[----:B------:R-:W-:Y:S01]  /*4d00*/  FADD.FTZ R31, R37, R20 ;  /* 0x00000014251f7221 */ /* 0x000fe20000010000 */
[----:B------:R-:W-:Y:S01]  /*4d10*/  CS2R R36, SRZ ;  /* 0x0000000000247805 */ /* 0x000fe2000001ff00 */
[----:B------:R-:W2:Y:S01]  /*4d20*/  MUFU.EX2 R47, R47 ;  /* 0x0000002f002f7308 */ /* 0x000ea20000000800 */
[C---:B---3--:R-:W-:Y:S01]  /*4d30*/  FADD.FTZ R5, R43.reuse, R0 ;  /* 0x000000002b057221 */ /* 0x048fe20000010000 */
[----:B------:R-:W-:Y:S02]  /*4d40*/  F2FP.BF16.F32.PACK_AB R201, R43, R42 ;  /* 0x0000002a2bc9723e */ /* 0x000fe400000010ff */
[----:B------:R-:W-:-:S04]  /*4d50*/  CS2R R42, SRZ ;  /* 0x00000000002a7805 */ /* 0x000fc8000001ff00 */
        /* <DEDUP_REMOVED lines=10> */
[----:B------:R-:W-:Y:S02]  /*4e00*/  F2FP.BF16.F32.PACK_AB R197, R35, R34 ;  /* 0x0000002223c5723e */ /* 0x000fe400000010ff */
[----:B------:R-:W-:-:S04]  /*4e10*/  CS2R R34, SRZ ;  /* 0x0000000000227805 */ /* 0x000fc8000001ff00 */
[----:B------:R-:W1:Y:S01]  /*4e20*/  MUFU.EX2 R26, R26 ;  /* 0x0000001a001a7308 */ /* 0x000e620000000800 */
[----:B--2---:R-:W-:-:S07]  /*4e30*/  FADD.FTZ R0, R38, R5 ;  /* 0x0000000526007221 */ /* 0x004fce0000010000 */
[----:B------:R-:W2:Y:S01]  /*4e40*/  MUFU.EX2 R24, R24 ;  /* 0x0000001800187308 */ /* 0x000ea20000000800 */
[C---:B---3--:R-:W-:Y:S01]  /*4e50*/  FADD.FTZ R5, R39.reuse, R0 ;  /* 0x0000000027057221 */ /* 0x048fe20000010000 */
[----:B------:R-:W-:Y:S02]  /*4e60*/  F2FP.BF16.F32.PACK_AB R199, R39, R38 ;  /* 0x0000002627c7723e */ /* 0x000fe400000010ff */
[----:B------:R-:W-:-:S04]  /*4e70*/  CS2R R38, SRZ ;  /* 0x0000000000267805 */ /* 0x000fc8000001ff00 */
[----:B------:R-:W3:Y:S01]  /*4e80*/  MUFU.EX2 R27, R27 ;  /* 0x0000001b001b7308 */ /* 0x000ee20000000800 */
[----:B-1----:R-:W-:-:S07]  /*4e90*/  FADD.FTZ R0, R26, R5 ;  /* 0x000000051a007221 */ /* 0x002fce0000010000 */
[----:B------:R-:W1:Y:S01]  /*4ea0*/  MUFU.EX2 R25, R25 ;  /* 0x0000001900197308 */ /* 0x000e620000000800 */
[----:B--2---:R-:W-:-:S07]  /*4eb0*/  FADD.FTZ R20, R24, R31 ;  /* 0x0000001f18147221 */ /* 0x004fce0000010000 */
[----:B------:R-:W2:Y:S01]  /*4ec0*/  MUFU.EX2 R30, R30 ;  /* 0x0000001e001e7308 */ /* 0x000ea20000000800 */
[C---:B---3--:R-:W-:Y:S01]  /*4ed0*/  FADD.FTZ R5, R27.reuse, R0 ;  /* 0x000000001b057221 */ /* 0x048fe20000010000 */
[----:B------:R-:W-:Y:S02]  /*4ee0*/  F2FP.BF16.F32.PACK_AB R193, R27, R26 ;  /* 0x0000001a1bc1723e */ /* 0x000fe400000010ff */
[----:B------:R-:W-:-:S04]  /*4ef0*/  CS2R R26, SRZ ;  /* 0x00000000001a7805 */ /* 0x000fc8000001ff00 */
[----:B------:R-:W3:Y:S01]  /*4f00*/  MUFU.EX2 R28, R28 ;  /* 0x0000001c001c7308 */ /* 0x000ee20000000800 */
[C---:B-1----:R-:W-:Y:S01]  /*4f10*/  FADD.FTZ R31, R25.reuse, R20 ;  /* 0x00000014191f7221 */ /* 0x042fe20000010000 */
[----:B------:R-:W-:Y:S02]  /*4f20*/  F2FP.BF16.F32.PACK_AB R192, R25, R24 ;  /* 0x0000001819c0723e */ /* 0x000fe400000010ff */
[----:B------:R-:W-:-:S04]  /*4f30*/  CS2R R24, SRZ ;  /* 0x0000000000187805 */ /* 0x000fc8000001ff00 */
[----:B------:R1:W4:Y:S01]  /*4f40*/  MUFU.EX2 R195, R2 ;  /* 0x0000000200c37308 */ /* 0x0003220000000800 */
[----:B--2---:R-:W-:-:S07]  /*4f50*/  FADD.FTZ R0, R30, R5 ;  /* 0x000000051e007221 */ /* 0x004fce0000010000 */
[----:B------:R-:W2:Y:S01]  /*4f60*/  MUFU.EX2 R29, R29 ;  /* 0x0000001d001d7308 */ /* 0x000ea20000000800 */
[----:B---3--:R-:W-:Y:S01]  /*4f70*/  FADD.FTZ R20, R28, R31 ;  /* 0x0000001f1c147221 */ /* 0x008fe20000010000 */
[----:B-1----:R-:W-:Y:S01]  /*4f80*/  MOV R2, 0x3f800000 ;  /* 0x3f80000000027802 */ /* 0x002fe20000000f00 */
[C---:B----4-:R-:W-:Y:S01]  /*4f90*/  FADD.FTZ R5, R195.reuse, R0 ;  /* 0x00000000c3057221 */ /* 0x050fe20000010000 */
[----:B------:R-:W-:Y:S01]  /*4fa0*/  F2FP.BF16.F32.PACK_AB R195, R195, R30 ;  /* 0x0000001ec3c3723e */ /* 0x000fe200000010ff */
[----:B------:R-:W-:Y:S01]  /*4fb0*/  IMAD.MOV.U32 R0, RZ, RZ, 0x3f800000 ;  /* 0x3f800000ff007424 */ /* 0x000fe200078e00ff */
[----:B------:R-:W-:Y:S01]  /*4fc0*/  CS2R R30, SRZ ;  /* 0x00000000001e7805 */ /* 0x000fe2000001ff00 */
[C---:B--2---:R-:W-:Y:S01]  /*4fd0*/  FADD.FTZ R20, R29.reuse, R20 ;  /* 0x000000141d147221 */ /* 0x044fe20000010000 */
[----:B------:R-:W-:Y:S02]  /*4fe0*/  F2FP.BF16.F32.PACK_AB R194, R29, R28 ;  /* 0x0000001c1dc2723e */ /* 0x000fe400000010ff */
[----:B------:R-:W-:Y:S01]  /*4ff0*/  CS2R R28, SRZ ;  /* 0x00000000001c7805 */ /* 0x000fe2000001ff00 */
[----:B------:R-:W-:Y:S06]  /*5000*/  @!P1 BRA `(.L_x_137) ;  /* 0x0000003400d09947 */ /* 0x000fec0003800000 */
[----:B------:R-:W-:Y:S01]  /*5010*/  R2UR UR60, R19 ;  /* 0x00000000133c72ca */ /* 0x000fe200000e0000 */
[----:B------:R-:W-:Y:S01]  /*5020*/  IMAD.MOV.U32 R222, RZ, RZ, R3 ;  /* 0x000000ffffde7224 */ /* 0x000fe200078e0003 */
[----:B------:R-:W-:Y:S01]  /*5030*/  UIADD3 UR61, UR61, -0x2, URZ ;  /* 0xfffffffe3d3d7890 */ /* 0x000fe2000fffe03f */
[----:B------:R-:W-:Y:S01]  /*5040*/  IMAD.MOV.U32 R223, RZ, RZ, R4 ;  /* 0x000000ffffdf7224 */ /* 0x000fe200078e0004 */
[----:B------:R-:W-:Y:S01]  /*5050*/  UMOV UR37, UR38 ;  /* 0x0000002600257c82 */ /* 0x000fe20008000000 */
[----:B------:R-:W-:Y:S02]  /*5060*/  IMAD.MOV.U32 R0, RZ, RZ, 0x3f800000 ;  /* 0x3f800000ff007424 */ /* 0x000fe400078e00ff */
[----:B------:R-:W-:-:S08]  /*5070*/  IMAD.MOV.U32 R151, RZ, RZ, RZ ;  /* 0x000000ffff977224 */ /* 0x000fd000078e00ff */
.L_x_148:
        /* <DEDUP_REMOVED lines=8> */
.L_x_138:
[----:B------:R-:W-:Y:S02]  /*5100*/  R2UR UR5, R18 ;  /* 0x00000000120572ca */ /* 0x000fe400000e0000 */
[----:B------:R-:W-:-:S11]  /*5110*/  R2UR UR4, R19 ;  /* 0x00000000130472ca */ /* 0x000fd600000e0000 */
[----:B------:R-:W-:Y:S02]  /*5120*/  ULEA UR39, UR38, UR5, 0x3 ;  /* 0x0000000526277291 */ /* 0x000fe4000f8e183f */
[----:B------:R-:W-:-:S05]  /*5130*/  IMAD.U32 R3, RZ, RZ, UR4 ;  /* 0x00000004ff037e24 */ /* 0x000fca000f8e00ff */
[----:B------:R-:W-:-:S04]  /*5140*/  SHF.L.U32 R3, R3, 0x1f, RZ ;  /* 0x0000001f03037819 */ /* 0x000fc800000006ff */
[----:B------:R1:W2:Y:S01]  /*5150*/  SYNCS.PHASECHK.TRANS64.TRYWAIT P1, [UR39+0x38830], R3 ;  /* 0x03883003ff0075a7 */ /* 0x0002a20008020167 */
[----:B------:R-:W-:Y:S05]  /*5160*/  @!P0 BRA `(.L_x_139) ;  /* 0x0000000000048947 */ /* 0x000fea0003800000 */
[----:B------:R-:W-:Y:S01]  /*5170*/  BPT.TRAP 0x1 ;  /* 0x000000040000795c */ /* 0x000fe20000300000 */
.L_x_139:
[----:B--2---:R-:W-:Y:S05]  /*5180*/  @P1 BRA `(.L_x_140) ;  /* 0x0000000000081947 */ /* 0x004fea0003800000 */
[----:B------:R-:W2:Y:S02]  /*5190*/  SYNCS.PHASECHK.TRANS64.TRYWAIT P1, [UR39+0x38830], R3 ;  /* 0x03883003ff0075a7 */ /* 0x000ea40008020167 */
[----:B--2---:R-:W-:Y:S05]  /*51a0*/  @!P1 BRA `(.L_x_141) ;  /* 0x0000009400a09947 */ /* 0x004fea0003800000 */
.L_x_140:
        /* <DEDUP_REMOVED lines=23> */
[----:B------:R-:W-:Y:S01]  /*5320*/  UIADD3 UR58, UR4, 0x80, URZ ;  /* 0x00000080043a7890 */ /* 0x000fe2000fffe03f */
[-C--:B------:R-:W-:Y:S01]  /*5330*/  FMUL.FTZ R28, R28, R2.reuse ;  /* 0x000000021c1c7220 */ /* 0x080fe20000410000 */
        /* <DEDUP_REMOVED lines=57> */
[----:B------:R-:W-:Y:S01]  /*56d0*/  UIADD3 UR58, UR4, 0x100, URZ ;  /* 0x00000100043a7890 */ /* 0x000fe2000fffe03f */
[-C--:B------:R-:W-:Y:S01]  /*56e0*/  FMUL.FTZ R109, R109, R2.reuse ;  /* 0x000000026d6d7220 */ /* 0x080fe20000410000 */
[----:B------:R-:W-:Y:S01]  /*56f0*/  UMOV UR56, UR6 ;  /* 0x0000000600387c82 */ /* 0x000fe20008000000 */
[----:B------:R-:W-:Y:S01]  /*5700*/  UMOV UR57, UR7 ;  /* 0x0000000700397c82 */ /* 0x000fe20008000000 */
        /* <DEDUP_REMOVED lines=95> */
[----:B------:R-:W-:Y:S01]  /*5d00*/  UIADD3 UR58, UR4, 0x200, URZ ;  /* 0x00000200043a7890 */ /* 0x000fe2000fffe03f */
[----:B------:R-:W-:Y:S01]  /*5d10*/  UMOV UR56, UR6 ;  /* 0x0000000600387c82 */ /* 0x000fe20008000000 */
[----:B------:R-:W-:Y:S01]  /*5d20*/  UMOV UR57, UR7 ;  /* 0x0000000700397c82 */ /* 0x000fe20008000000 */
[----:B------:R-:W-:Y:S01]  /*5d30*/  UMOV UR59, 0x40000040 ;  /* 0x40000040003b7882 */ /* 0x000fe20000000000 */
        /* <DEDUP_REMOVED lines=165> */
[----:B------:R-:W-:Y:S02]  /*6790*/  R2UR UR14, R6 ;  /* 0x00000000060e72ca */ /* 0x000fe400000e0000 */
[----:B------:R-:W-:-:S11]  /*67a0*/  R2UR UR15, R7 ;  /* 0x00000000070f72ca */ /* 0x000fd600000e0000 */
[----:B------:R-:W-:Y:S02]  /*67b0*/  UMOV UR56, UR14 ;  /* 0x0000000e00387c82 */ /* 0x000fe40008000000 */
[----:B------:R-:W-:Y:S01]  /*67c0*/  UMOV UR57, UR15 ;  /* 0x0000000f00397c82 */ /* 0x000fe20008000000 */
[----:B------:R-:W-:Y:S01]  /*67d0*/  UMOV UR5, UR15 ;  /* 0x0000000f00057c82 */ /* 0x000fe20008000000 */
        /* <DEDUP_REMOVED lines=238> */
.L_x_142:
[----:B------:R-:W-:Y:S01]  /*76c0*/  R2UR UR4, R18 ;  /* 0x00000000120472ca */ /* 0x000fe200000e0000 */
[----:B------:R-:W-:-:S05]  /*76d0*/  IMAD.U32 R0, RZ, RZ, UR60 ;  /* 0x0000003cff007e24 */ /* 0x000fca000f8e00ff */
[----:B------:R-:W-:-:S07]  /*76e0*/  SHF.L.U32 R0, R0, 0x1f, RZ ;  /* 0x0000001f00007819 */ /* 0x000fce00000006ff */
[----:B------:R-:W-:-:S09]  /*76f0*/  ULEA UR4, UR37, UR4, 0x3 ;  /* 0x0000000425047291 */ /* 0x000fd2000f8e183f */
[----:B------:R3:W4:Y:S01]  /*7700*/  SYNCS.PHASECHK.TRANS64.TRYWAIT P1, [UR4+0x38850], R0 ;  /* 0x03885000ff0075a7 */ /* 0x0007220008020144 */
[----:B------:R-:W-:Y:S05]  /*7710*/  @!P0 BRA `(.L_x_143) ;  /* 0x0000000000048947 */ /* 0x000fea0003800000 */
[----:B------:R-:W-:Y:S01]  /*7720*/  BPT.TRAP 0x1 ;  /* 0x000000040000795c */ /* 0x000fe20000300000 */
.L_x_143:
[----:B----4-:R-:W-:Y:S05]  /*7730*/  @P1 BRA `(.L_x_144) ;  /* 0x0000000000081947 */ /* 0x010fea0003800000 */
[----:B------:R-:W4:Y:S02]  /*7740*/  SYNCS.PHASECHK.TRANS64.TRYWAIT P1, [UR4+0x38850], R0 ;  /* 0x03885000ff0075a7 */ /* 0x000f240008020144 */
[----:B----4-:R-:W-:Y:S05]  /*7750*/  @!P1 BRA `(.L_x_145) ;  /* 0x00000070004c9947 */ /* 0x010fea0003800000 */
.L_x_144:
[----:B------:R-:W-:Y:S01]  /*7760*/  R2UR UR5, R18 ;  /* 0x00000000120572ca */ /* 0x000fe200000e0000 */
[----:B------:R-:W-:Y:S01]  /*7770*/  WARPGROUP.ARRIVE ;  /* 0x00000000000079c5 */ /* 0x000fe20000000000 */
[----:B------:R-:W-:-:S11]  /*7780*/  UMOV UR7, 0x40000040 ;  /* 0x4000004000077882 */ /* 0x000fd60000000000 */
[----:B------:R-:W-:-:S04]  /*7790*/  UIADD3 UR5, UR5, 0x400, URZ ;  /* 0x0000040005057890 */ /* 0x000fc8000fffe03f */
[----:B------:R-:W-:-:S04]  /*77a0*/  USHF.R.U32.HI UR5, URZ, 0x4, UR5 ;  /* 0x000000043f057899 */ /* 0x000fc80008011605 */
[----:B------:R-:W-:-:S04]  /*77b0*/  ULOP3.LUT UR5, UR5, 0x3fff, URZ, 0xc0, !UPT ;  /* 0x00003fff05057892 */ /* 0x000fc8000f8ec03f */
[----:B------:R-:W-:-:S04]  /*77c0*/  ULOP3.LUT UR5, UR5, 0x2800000, URZ, 0xfc, !UPT ;  /* 0x0280000005057892 */ /* 0x000fc8000f8efc3f */
[----:B------:R-:W-:-:S07]  /*77d0*/  UIMAD UR5, UR37, 0xa00, UR5 ;  /* 0x00000a00250578a4 */ /* 0x000fce000f8e0205 */
[----:B------:R-:W-:Y:S02]  /*77e0*/  UMOV UR6, UR5 ;  /* 0x0000000500067c82 */ /* 0x000fe40008000000 */
        /* <DEDUP_REMOVED lines=24> */
[----:B------:R-:W-:Y:S03]  /*7970*/  HGMMA.64x256x16.F32.BF16 R24, R192, gdesc[UR4].tnspB, R24, gsb0 ;  /* 0x43e00004c0187df0 */ /* 0x000fe60008001818 */
[----:B------:R-:W-:Y:S02]  /*7980*/  WARPGROUP.DEPBAR.LE gsb0, 0x0 ;  /* 0x00008000000079c5 */ /* 0x000fe40000010000 */
[----:B------:R-:W-:Y:S05]  /*7990*/  @!P0 BRA `(.L_x_146) ;  /* 0x0000000000048947 */ /* 0x000fea0003800000 */
[----:B------:R-:W-:Y:S01]  /*79a0*/  BPT.TRAP 0x1 ;  /* 0x000000040000795c */ /* 0x000fe20000300000 */
.L_x_146:
[----:B------:R-:W4:Y:S01]  /*79b0*/  LDL R224, [R1+0x4] ;  /* 0x0000040001e07983 */ /* 0x000f220000100800 */
[----:B-1-3--:R-:W-:Y:S01]  /*79c0*/  FMNMX.FTZ R0, R184, R223, !PT ;  /* 0x000000dfb8007209 */ /* 0x00afe20007810000 */
[----:B------:R-:W-:Y:S01]  /*79d0*/  ULDC UR5, c[0x0][0x988] ;  /* 0x0002620000057ab9 */ /* 0x000fe20000000800 */
[----:B------:R-:W-:Y:S02]  /*79e0*/  FMNMX.FTZ R2, R186, R222, !PT ;  /* 0x000000deba027209 */ /* 0x000fe40007810000 */
[----:B--2---:R-:W-:Y:S02]  /*79f0*/  FMNMX.FTZ R3, R185, R0, !PT ;  /* 0x00000000b9037209 */ /* 0x004fe40007810000 */
[----:B------:R-:W-:Y:S02]  /*7a00*/  FMNMX.FTZ R193, R187, R2, !PT ;  /* 0x00000002bbc17209 */ /* 0x000fe40007810000 */
[----:B------:R-:W-:Y:S02]  /*7a10*/  FMNMX.FTZ R0, R188, R3, !PT ;  /* 0x00000003bc007209 */ /* 0x000fe40007810000 */
[----:B------:R-:W-:-:S02]  /*7a20*/  FMNMX.FTZ R2, R190, R193, !PT ;  /* 0x000000c1be027209 */ /* 0x000fc40007810000 */
[----:B------:R-:W-:Y:S02]  /*7a30*/  FMNMX.FTZ R3, R189, R0, !PT ;  /* 0x00000000bd037209 */ /* 0x000fe40007810000 */
[----:B------:R-:W-:Y:S02]  /*7a40*/  FMNMX.FTZ R193, R191, R2, !PT ;  /* 0x00000002bfc17209 */ /* 0x000fe40007810000 */
[----:B------:R-:W-:Y:S02]  /*7a50*/  FMNMX.FTZ R0, R176, R3, !PT ;  /* 0x00000003b0007209 */ /* 0x000fe40007810000 */
        /* <DEDUP_REMOVED lines=31> */
[----:B------:R-:W-:Y:S01]  /*7c50*/  ISETP.NE.AND P1, PT, R23, RZ, PT ;  /* 0x000000ff1700720c */ /* 0x000fe20003f25270 */
[----:B------:R-:W1:Y:S04]  /*7c60*/  SHFL.BFLY PT, R3, R0, 0x2, 0x1f ;  /* 0x0c401f0000037f89 */ /* 0x000e6800000e0000 */
[----:B------:R-:W2:Y:S01]  /*7c70*/  SHFL.BFLY PT, R193, R2, 0x2, 0x1f ;  /* 0x0c401f0002c17f89 */ /* 0x000ea200000e0000 */
[----:B-1----:R-:W-:-:S02]  /*7c80*/  FMNMX.FTZ R192, R0, R3, !PT ;  /* 0x0000000300c07209 */ /* 0x002fc40007810000 */
[----:B--2---:R-:W-:-:S03]  /*7c90*/  FMNMX.FTZ R193, R2, R193, !PT ;  /* 0x000000c102c17209 */ /* 0x004fc60007810000 */
[----:B------:R-:W1:Y:S04]  /*7ca0*/  SHFL.BFLY PT, R3, R192, 0x1, 0x1f ;  /* 0x0c201f00c0037f89 */ /* 0x000e6800000e0000 */
[----:B------:R-:W2:Y:S01]  /*7cb0*/  SHFL.BFLY PT, R194, R193, 0x1, 0x1f ;  /* 0x0c201f00c1c27f89 */ /* 0x000ea200000e0000 */
[----:B-1----:R-:W-:Y:S02]  /*7cc0*/  FMNMX.FTZ R4, R192, R3, !PT ;  /* 0x00000003c0047209 */ /* 0x002fe40007810000 */
[----:B--2---:R-:W-:-:S03]  /*7cd0*/  FMNMX.FTZ R3, R193, R194, !PT ;  /* 0x000000c2c1037209 */ /* 0x004fc60007810000 */
[C---:B------:R-:W-:Y:S01]  /*7ce0*/  FMUL.FTZ R195, R4.reuse, UR5 ;  /* 0x0000000504c37c20 */ /* 0x040fe20008410000 */
[----:B------:R-:W-:-:S03]  /*7cf0*/  FADD.FTZ R194, -R4, R223 ;  /* 0x000000df04c27221 */ /* 0x000fc60000010100 */
[--C-:B------:R-:W-:Y:S01]  /*7d00*/  FFMA.FTZ R192, R152, UR5, -R195.reuse ;  /* 0x0000000598c07c23 */ /* 0x100fe200080108c3 */
[C---:B------:R-:W-:Y:S01]  /*7d10*/  FADD.FTZ R0, -R3.reuse, R222 ;  /* 0x000000de03007221 */ /* 0x040fe20000010100 */
[----:B------:R-:W-:Y:S01]  /*7d20*/  FMUL.FTZ R152, R3, UR5 ;  /* 0x0000000503987c20 */ /* 0x000fe20008410000 */
[----:B------:R-:W-:Y:S01]  /*7d30*/  FMUL.FTZ R194, R194, UR5 ;  /* 0x00000005c2c27c20 */ /* 0x000fe20008410000 */
[--C-:B------:R-:W-:Y:S01]  /*7d40*/  FFMA.FTZ R193, R184, UR5, -R195.reuse ;  /* 0x00000005b8c17c23 */ /* 0x100fe200080108c3 */
[----:B------:R-:W-:Y:S01]  /*7d50*/  FMUL.FTZ R0, R0, UR5 ;  /* 0x0000000500007c20 */ /* 0x000fe20008410000 */
[--C-:B------:R-:W-:Y:S01]  /*7d60*/  FFMA.FTZ R209, R186, UR5, -R152.reuse ;  /* 0x00000005bad17c23 */ /* 0x100fe20008010898 */
[----:B------:R1:W-:Y:S01]  /*7d70*/  MUFU.EX2 R2, R194 ;  /* 0x000000c200027308 */ /* 0x0003e20000000800 */
[--C-:B------:R-:W-:Y:S01]  /*7d80*/  FFMA.FTZ R208, R185, UR5, -R195.reuse ;  /* 0x00000005b9d07c23 */ /* 0x100fe200080108c3 */
[--C-:B------:R-:W-:Y:S01]  /*7d90*/  FFMA.FTZ R210, R188, UR5, -R195.reuse ;  /* 0x00000005bcd27c23 */ /* 0x100fe200080108c3 */
[--C-:B------:R-:W-:Y:S01]  /*7da0*/  FFMA.FTZ R211, R190, UR5, -R152.reuse ;  /* 0x00000005bed37c23 */ /* 0x100fe20008010898 */
[--C-:B------:R-:W-:Y:S01]  /*7db0*/  FFMA.FTZ R189, R189, UR5, -R195.reuse ;  /* 0x00000005bdbd7c23 */ /* 0x100fe200080108c3 */
[--C-:B------:R-:W-:Y:S01]  /*7dc0*/  FFMA.FTZ R196, R160, UR5, -R195.reuse ;  /* 0x00000005a0c47c23 */ /* 0x100fe200080108c3 */
[--C-:B------:R-:W-:Y:S01]  /*7dd0*/  FFMA.FTZ R160, R191, UR5, -R152.reuse ;  /* 0x00000005bfa07c23 */ /* 0x100fe20008010898 */
[--C-:B------:R-:W-:Y:S01]  /*7de0*/  FFMA.FTZ R204, R176, UR5, -R195.reuse ;  /* 0x00000005b0cc7c23 */ /* 0x100fe200080108c3 */
[----:B------:R-:W2:Y:S01]  /*7df0*/  MUFU.EX2 R193, R193 ;  /* 0x000000c100c17308 */ /* 0x000ea20000000800 */
[--C-:B-1----:R-:W-:Y:S01]  /*7e00*/  FFMA.FTZ R194, R156, UR5, -R195.reuse ;  /* 0x000000059cc27c23 */ /* 0x102fe200080108c3 */
        /* <DEDUP_REMOVED lines=8> */
[--C-:B------:R-:W-:Y:S01]  /*7e90*/  FFMA.FTZ R161, R165, UR5, -R195.reuse ;  /* 0x00000005a5a17c23 */ /* 0x100fe200080108c3 */
[--C-:B------:R-:W-:Y:S01]  /*7ea0*/  FFMA.FTZ R206, R180, UR5, -R195.reuse ;  /* 0x00000005b4ce7c23 */ /* 0x100fe200080108c3 */
[--C-:B------:R-:W-:Y:S01]  /*7eb0*/  FFMA.FTZ R207, R182, UR5, -R152.reuse ;  /* 0x00000005b6cf7c23 */ /* 0x100fe20008010898 */
[--C-:B------:R-:W-:Y:S01]  /*7ec0*/  FFMA.FTZ R181, R181, UR5, -R195.reuse ;  /* 0x00000005b5b57c23 */ /* 0x100fe200080108c3 */
[----:B------:R-:W-:Y:S01]  /*7ed0*/  FFMA.FTZ R200, R168, UR5, -R195 ;  /* 0x00000005a8c87c23 */ /* 0x000fe200080108c3 */
[--C-:B------:R-:W-:Y:S01]  /*7ee0*/  FFMA.FTZ R168, R183, UR5, -R152.reuse ;  /* 0x00000005b7a87c23 */ /* 0x100fe20008010898 */
[----:B------:R-:W1:Y:S01]  /*7ef0*/  MUFU.EX2 R209, R209 ;  /* 0x000000d100d17308 */ /* 0x000e620000000800 */
[----:B--2---:R-:W-:Y:S01]  /*7f00*/  FFMA.FTZ R165, R2, R20, R193 ;  /* 0x0000001402a57223 */ /* 0x004fe200000100c1 */
[--C-:B------:R-:W-:Y:S01]  /*7f10*/  FFMA.FTZ R203, R174, UR5, -R152.reuse ;  /* 0x00000005aecb7c23 */ /* 0x100fe20008010898 */
[--C-:B------:R-:W-:Y:S01]  /*7f20*/  FFMA.FTZ R201, R170, UR5, -R152.reuse ;  /* 0x00000005aac97c23 */ /* 0x100fe20008010898 */
[--C-:B------:R-:W-:Y:S01]  /*7f30*/  FFMA.FTZ R197, R162, UR5, -R152.reuse ;  /* 0x00000005a2c57c23 */ /* 0x100fe20008010898 */
[--C-:B------:R-:W-:Y:S01]  /*7f40*/  FFMA.FTZ R162, R163, UR5, -R152.reuse ;  /* 0x00000005a3a27c23 */ /* 0x100fe20008010898 */
[--C-:B------:R-:W-:Y:S01]  /*7f50*/  FFMA.FTZ R170, R171, UR5, -R152.reuse ;  /* 0x00000005abaa7c23 */ /* 0x100fe20008010898 */
[--C-:B------:R-:W-:Y:S01]  /*7f60*/  FFMA.FTZ R199, R166, UR5, -R152.reuse ;  /* 0x00000005a6c77c23 */ /* 0x100fe20008010898 */
[----:B------:R-:W2:Y:S01]  /*7f70*/  MUFU.EX2 R208, R208 ;  /* 0x000000d000d07308 */ /* 0x000ea20000000800 */
[--C-:B------:R-:W-:Y:S01]  /*7f80*/  FFMA.FTZ R202, R172, UR5, -R195.reuse ;  /* 0x00000005acca7c23 */ /* 0x100fe200080108c3 */
[--C-:B------:R-:W-:Y:S01]  /*7f90*/  FFMA.FTZ R173, R173, UR5, -R195.reuse ;  /* 0x00000005adad7c23 */ /* 0x100fe200080108c3 */
[--C-:B------:R-:W-:Y:S01]  /*7fa0*/  FFMA.FTZ R172, R175, UR5, -R152.reuse ;  /* 0x00000005afac7c23 */ /* 0x100fe20008010898 */
[--C-:B------:R-:W-:Y:S01]  /*7fb0*/  FFMA.FTZ R154, R154, UR5, -R152.reuse ;  /* 0x000000059a9a7c23 */ /* 0x100fe20008010898 */
[--C-:B------:R-:W-:Y:S01]  /*7fc0*/  FFMA.FTZ R153, R153, UR5, -R195.reuse ;  /* 0x0000000599997c23 */ /* 0x100fe200080108c3 */
[----:B------:R-:W-:Y:S01]  /*7fd0*/  FFMA.FTZ R157, R157, UR5, -R195 ;  /* 0x000000059d9d7c23 */ /* 0x000fe200080108c3 */
[--C-:B------:R-:W-:Y:S01]  /*7fe0*/  FFMA.FTZ R155, R155, UR5, -R152.reuse ;  /* 0x000000059b9b7c23 */ /* 0x100fe20008010898 */
[----:B------:R-:W3:Y:S01]  /*7ff0*/  MUFU.EX2 R156, R156 ;  /* 0x0000009c009c7308 */ /* 0x000ee20000000800 */
[----:B-1----:R-:W-:Y:S01]  /*8000*/  FFMA.FTZ R5, R0, R5, R209 ;  /* 0x0000000500057223 */ /* 0x002fe200000100d1 */
[----:B------:R-:W-:-:S06]  /*8010*/  FFMA.FTZ R195, R158, UR5, -R152 ;  /* 0x000000059ec37c23 */ /* 0x000fcc0008010898 */
[----:B------:R-:W1:Y:S01]  /*8020*/  MUFU.EX2 R210, R210 ;  /* 0x000000d200d27308 */ /* 0x000e620000000800 */
[----:B--2---:R-:W-:-:S07]  /*8030*/  FADD.FTZ R165, R208, R165 ;  /* 0x000000a5d0a57221 */ /* 0x004fce0000010000 */
[----:B------:R-:W2:Y:S01]  /*8040*/  MUFU.EX2 R211, R211 ;  /* 0x000000d300d37308 */ /* 0x000ea20000000800 */
[----:B---3--:R-:W-:-:S07]  /*8050*/  FADD.FTZ R20, R156, R5 ;  /* 0x000000059c147221 */ /* 0x008fce0000010000 */
[----:B------:R-:W3:Y:S01]  /*8060*/  MUFU.EX2 R189, R189 ;  /* 0x000000bd00bd7308 */ /* 0x000ee20000000800 */
[----:B-1----:R-:W-:-:S07]  /*8070*/  FADD.FTZ R174, R210, R165 ;  /* 0x000000a5d2ae7221 */ /* 0x002fce0000010000 */
        /* <DEDUP_REMOVED lines=11> */
[----:B-1----:R-:W-:Y:S01]  /*8130*/  FADD.FTZ R163, R185, R166 ;  /* 0x000000a6b9a37221 */ /* 0x002fe20000010000 */
[--C-:B------:R-:W-:Y:S01]  /*8140*/  FFMA.FTZ R166, R167, UR5, -R152.reuse ;  /* 0x00000005a7a67c23 */ /* 0x100fe20008010898 */
[----:B------:R-:W-:-:S05]  /*8150*/  FFMA.FTZ R152, R159, UR5, -R152 ;  /* 0x000000059f987c23 */ /* 0x000fca0008010898 */
        /* <DEDUP_REMOVED lines=25> */
[----:B--2---:R-:W-:Y:S01]  /*82f0*/  FADD.FTZ R20, R172, R5 ;  /* 0x00000005ac147221 */ /* 0x004fe20000010000 */
[----:B------:R-:W-:-:S05]  /*8300*/  IMAD.U32 R5, RZ, RZ, UR39 ;  /* 0x00000027ff057e24 */ /* 0x000fca000f8e00ff */
[----:B------:R-:W-:Y:S01]  /*8310*/  @P1 IADD3 R5, R5, 0x38840, RZ ;  /* 0x0003884005051810 */ /* 0x000fe20007ffe0ff */
[----:B------:R-:W2:Y:S01]  /*8320*/  MUFU.EX2 R169, R169 ;  /* 0x000000a900a97308 */ /* 0x000ea20000000800 */
[----:B---3--:R-:W-:Y:S02]  /*8330*/  FADD.FTZ R158, R196, R163 ;  /* 0x000000a3c49e7221 */ /* 0x008fe40000010000 */
[----:B----4-:R-:W-:-:S04]  /*8340*/  @P1 PRMT R5, R224, 0x654, R5 ;  /* 0x00000654e0051816 */ /* 0x010fc80000000005 */
[----:B------:R3:W-:Y:S01]  /*8350*/  @P1 SYNCS.ARRIVE.TRANS64.RED.A1T0 RZ, [R5+URZ], RZ ;  /* 0x000000ff05ff19a7 */ /* 0x0007e2000810043f */
[----:B------:R-:W4:Y:S01]  /*8360*/  MUFU.EX2 R162, R162 ;  /* 0x000000a200a27308 */ /* 0x000f220000000800 */
[----:B-1----:R-:W-:-:S07]  /*8370*/  FADD.FTZ R163, R197, R20 ;  /* 0x00000014c5a37221 */ /* 0x002fce0000010000 */
[----:B------:R-:W1:Y:S01]  /*8380*/  MUFU.EX2 R198, R198 ;  /* 0x000000c600c67308 */ /* 0x000e620000000800 */
[----:B--2---:R-:W-:-:S07]  /*8390*/  FADD.FTZ R165, R169, R158 ;  /* 0x0000009ea9a57221 */ /* 0x004fce0000010000 */
[----:B------:R-:W2:Y:S01]  /*83a0*/  MUFU.EX2 R199, R199 ;  /* 0x000000c700c77308 */ /* 0x000ea20000000800 */
[----:B----4-:R-:W-:-:S07]  /*83b0*/  FADD.FTZ R20, R162, R163 ;  /* 0x000000a3a2147221 */ /* 0x010fce0000010000 */
        /* <DEDUP_REMOVED lines=20> */
[----:B--2---:R-:W-:-:S03]  /*8500*/  FADD.FTZ R20, R157, R20 ;  /* 0x000000149d147221 */ /* 0x004fc60000010000 */
[----:B---3--:R-:W-:Y:S01]  /*8510*/  FADD.FTZ R5, R163, R158 ;  /* 0x0000009ea3057221 */ /* 0x008fe20000010000 */
[----:B------:R-:W-:Y:S06]  /*8520*/  @!P0 BRA `(.L_x_147) ;  /* 0x0000000000048947 */ /* 0x000fec0003800000 */
[----:B------:R-:W-:Y:S01]  /*8530*/  BPT.TRAP 0x1 ;  /* 0x000000040000795c */ /* 0x000fe20000300000 */
.L_x_147:
[----:B------:R-:W2:Y:S01]  /*8540*/  LDL R158, [R1] ;  /* 0x00000000019e7983 */ /* 0x000ea20000100800 */
[----:B------:R-:W-:Y:S01]  /*8550*/  ISETP.NE.AND P1, PT, R22, RZ, PT ;  /* 0x000000ff1600720c */ /* 0x000fe20003f25270 */
[----:B------:R-:W-:Y:S01]  /*8560*/  IMAD.U32 R152, RZ, RZ, UR4 ;  /* 0x00000004ff987e24 */ /* 0x000fe2000f8e00ff */
[----:B------:R-:W-:Y:S01]  /*8570*/  R2UR UR60, R19 ;  /* 0x00000000133c72ca */ /* 0x000fe200000e0000 */
[----:B------:R-:W-:Y:S01]  /*8580*/  UMOV UR37, UR38 ;  /* 0x0000002600257c82 */ /* 0x000fe20008000000 */
[----:B------:R-:W-:Y:S01]  /*8590*/  F2FP.BF16.F32.PACK_AB R208, R208, R193 ;  /* 0x000000c1d0d0723e */ /* 0x000fe200000010ff */
[----:B------:R-:W-:Y:S01]  /*85a0*/  IMAD.MOV.U32 R222, RZ, RZ, R3 ;  /* 0x000000ffffde7224 */ /* 0x000fe200078e0003 */
[----:B------:R-:W-:Y:S01]  /*85b0*/  F2FP.BF16.F32.PACK_AB R209, R156, R209 ;  /* 0x000000d19cd1723e */ /* 0x000fe200000010ff */
[----:B------:R-:W-:Y:S01]  /*85c0*/  IMAD.MOV.U32 R223, RZ, RZ, R4 ;  /* 0x000000ffffdf7224 */ /* 0x000fe200078e0004 */
[----:B------:R-:W-:Y:S02]  /*85d0*/  F2FP.BF16.F32.PACK_AB R210, R189, R210 ;  /* 0x000000d2bdd2723e */ /* 0x000fe400000010ff */
[----:B------:R-:W-:-:S02]  /*85e0*/  F2FP.BF16.F32.PACK_AB R211, R160, R211 ;  /* 0x000000d3a0d3723e */ /* 0x000fc400000010ff */
[----:B------:R-:W-:Y:S01]  /*85f0*/  F2FP.BF16.F32.PACK_AB R204, R185, R204 ;  /* 0x000000ccb9cc723e */ /* 0x000fe200000010ff */
[----:B------:R-:W-:Y:S01]  /*8600*/  @P1 VIADD R152, R152, 0x38860 ;  /* 0x0003886098981836 */ /* 0x000fe20000000000 */
[----:B------:R-:W-:Y:S02]  /*8610*/  F2FP.BF16.F32.PACK_AB R205, R164, R205 ;  /* 0x000000cda4cd723e */ /* 0x000fe400000010ff */
[----:B------:R-:W-:Y:S02]  /*8620*/  F2FP.BF16.F32.PACK_AB R206, R181, R206 ;  /* 0x000000ceb5ce723e */ /* 0x000fe400000010ff */
[----:B------:R-:W-:Y:S02]  /*8630*/  F2FP.BF16.F32.PACK_AB R207, R168, R207 ;  /* 0x000000cfa8cf723e */ /* 0x000fe400000010ff */
[----:B------:R-:W-:Y:S02]  /*8640*/  F2FP.BF16.F32.PACK_AB R200, R177, R200 ;  /* 0x000000c8b1c8723e */ /* 0x000fe400000010ff */
[----:B------:R-:W-:-:S02]  /*8650*/  F2FP.BF16.F32.PACK_AB R201, R170, R201 ;  /* 0x000000c9aac9723e */ /* 0x000fc400000010ff */
[----:B------:R-:W-:Y:S02]  /*8660*/  F2FP.BF16.F32.PACK_AB R202, R173, R202 ;  /* 0x000000caadca723e */ /* 0x000fe400000010ff */
        /* <DEDUP_REMOVED lines=9> */
[----:B--2---:R-:W-:-:S04]  /*8700*/  @P1 PRMT R152, R158, 0x654, R152 ;  /* 0x000006549e981816 */ /* 0x004fc80000000098 */
[----:B------:R1:W-:Y:S01]  /*8710*/  @P1 SYNCS.ARRIVE.TRANS64.RED.A1T0 RZ, [R152+URZ], RZ ;  /* 0x000000ff98ff19a7 */ /* 0x0003e2000810043f */
[----:B------:R-:W-:Y:S01]  /*8720*/  ISETP.LT.AND P1, PT, RZ, UR61, PT ;  /* 0x0000003dff007c0c */ /* 0x000fe2000bf21270 */
[----:B------:R-:W-:-:S12]  /*8730*/  UIADD3 UR61, UR61, -0x1, URZ ;  /* 0xffffffff3d3d7890 */ /* 0x000fd8000fffe03f */
[----:B-1----:R-:W-:Y:S05]  /*8740*/  @P1 BRA `(.L_x_148) ;  /* 0xffffffc8004c1947 */ /* 0x002fea000383ffff */
.L_x_137:
        /* <DEDUP_REMOVED lines=131> */
.L_x_149:
        /* <DEDUP_REMOVED lines=8> */
.L_x_150:
[----:B--2---:R-:W-:Y:S05]  /*9000*/  @P1 BRA `(.L_x_151) ;  /* 0x0000000000081947 */ /* 0x004fea0003800000 */
[----:B------:R-:W2:Y:S02]  /*9010*/  SYNCS.PHASECHK.TRANS64.TRYWAIT P1, [UR8+0x38850], R0 ;  /* 0x03885000ff0075a7 */ /* 0x000ea40008020148 */
[----:B--2---:R-:W-:Y:S05]  /*9020*/  @!P1 BRA `(.L_x_152) ;  /* 0x0000005800309947 */ /* 0x004fea0003800000 */
.L_x_151:
[----:B------:R-:W-:Y:S01]  /*9030*/  R2UR UR4, R18 ;  /* 0x00000000120472ca */ /* 0x000fe200000e0000 */
[----:B------:R-:W-:Y:S01]  /*9040*/  WARPGROUP.ARRIVE ;  /* 0x00000000000079c5 */ /* 0x000fe20000000000 */
[----:B------:R-:W-:Y:S01]  /*9050*/  UMOV UR7, 0x40000040 ;  /* 0x4000004000077882 */ /* 0x000fe20000000000 */
[----:B--2---:R-:W2:Y:S04]  /*9060*/  SHFL.BFLY PT, R7, R20, 0x2, 0x1f ;  /* 0x0c401f0014077f89 */ /* 0x004ea800000e0000 */
[----:B-1----:R-:W1:Y:S06]  /*9070*/  SHFL.BFLY PT, R0, R5, 0x2, 0x1f ;  /* 0x0c401f0005007f89 */ /* 0x002e6c00000e0000 */
[----:B------:R-:W-:-:S04]  /*9080*/  UIADD3 UR4, UR4, 0x400, URZ ;  /* 0x0000040004047890 */ /* 0x000fc8000fffe03f */
[----:B------:R-:W-:-:S04]  /*9090*/  USHF.R.U32.HI UR4, URZ, 0x4, UR4 ;  /* 0x000000043f047899 */ /* 0x000fc80008011604 */
[----:B------:R-:W-:-:S04]  /*90a0*/  ULOP3.LUT UR4, UR4, 0x3fff, URZ, 0xc0, !UPT ;  /* 0x00003fff04047892 */ /* 0x000fc8000f8ec03f */
[----:B------:R-:W-:Y:S01]  /*90b0*/  ULOP3.LUT UR4, UR4, 0x2800000, URZ, 0xfc, !UPT ;  /* 0x0280000004047892 */ /* 0x000fe2000f8efc3f */
[----:B--2---:R-:W-:Y:S01]  /*90c0*/  FADD.FTZ R7, R7, R20 ;  /* 0x0000001407077221 */ /* 0x004fe20000010000 */
[----:B------:R-:W-:Y:S02]  /*90d0*/  IMAD.MOV.U32 R20, RZ, RZ, RZ ;  /* 0x000000ffff147224 */ /* 0x000fe400078e00ff */
[----:B------:R-:W-:Y:S01]  /*90e0*/  UIMAD UR4, UR38, 0xa00, UR4 ;  /* 0x00000a00260478a4 */ /* 0x000fe2000f8e0204 */
[----:B-1----:R-:W-:Y:S01]  /*90f0*/  FADD.FTZ R2, R0, R5 ;  /* 0x0000000500027221 */ /* 0x002fe20000010000 */
[----:B------:R-:W-:Y:S01]  /*9100*/  IMAD.U32 R5, RZ, RZ, UR5 ;  /* 0x00000005ff057e24 */ /* 0x000fe2000f8e00ff */
[----:B------:R-:W1:Y:S04]  /*9110*/  SHFL.BFLY PT, R0, R7, 0x1, 0x1f ;  /* 0x0c201f0007007f89 */ /* 0x000e6800000e0000 */
[----:B------:R-:W-:Y:S01]  /*9120*/  UMOV UR6, UR4 ;  /* 0x0000000400067c82 */ /* 0x000fe20008000000 */
[----:B------:R-:W2:Y:S01]  /*9130*/  SHFL.BFLY PT, R9, R2, 0x1, 0x1f ;  /* 0x0c201f0002097f89 */ /* 0x000ea200000e0000 */
[----:B------:R-:W-:Y:S01]  /*9140*/  HGMMA.64x256x16.F32.BF16 R24, R208, gdesc[UR4].tnspB, R24, gsb0 ;  /* 0x43e00004d0187df0 */ /* 0x000fe20008001818 */
[----:B------:R-:W-:Y:S01]  /*9150*/  UIADD3 UR6, UR4, 0x80, URZ ;  /* 0x0000008004067890 */ /* 0x000fe2000fffe03f */
[----:B------:R-:W-:Y:S01]  /*9160*/  UMOV UR7, 0x40000040 ;  /* 0x4000004000077882 */ /* 0x000fe20000000000 */
[----:B-1----:R-:W-:Y:S01]  /*9170*/  FADD.FTZ R10, R7, R0 ;  /* 0x00000000070a7221 */ /* 0x002fe20000010000 */
[----:B------:R-:W-:Y:S01]  /*9180*/  MOV R7, UR5 ;  /* 0x0000000500077c02 */ /* 0x000fe20008000f00 */
[----:B------:R-:W-:-:S02]  /*9190*/  IMAD.MOV.U32 R0, RZ, RZ, -0x800000 ;  /* 0xff800000ff007424 */ /* 0x000fc400078e00ff */
[----:B--2---:R-:W-:Y:S01]  /*91a0*/  FADD.FTZ R11, R2, R9 ;  /* 0x00000009020b7221 */ /* 0x004fe20000010000 */
[----:B------:R-:W-:Y:S01]  /*91b0*/  FSETP.NE.FTZ.AND P1, PT, R10, RZ, PT ;  /* 0x000000ff0a00720b */ /* 0x000fe20003f35000 */
[----:B------:R-:W-:Y:S02]  /*91c0*/  IMAD.MOV.U32 R9, RZ, RZ, RZ ;  /* 0x000000ffff097224 */ /* 0x000fe400078e00ff */
[----:B------:R-:W-:Y:S01]  /*91d0*/  IMAD.MOV.U32 R2, RZ, RZ, -0x800000 ;  /* 0xff800000ff027424 */ /* 0x000fe200078e00ff */
[----:B------:R-:W-:-:S09]  /*91e0*/  FSETP.NE.FTZ.AND P2, PT, R11, RZ, PT ;  /* 0x000000ff0b00720b */ /* 0x000fd20003f55000 */
[----:B------:R-:W1:Y:S01]  /*91f0*/  @P1 MUFU.LG2 R6, R10 ;  /* 0x0000000a00061308 */ /* 0x000e620000000c00 */
[----:B------:R-:W-:-:S03]  /*9200*/  @P1 FMUL.FTZ R5, R5, 0.69314718246459960938 ;  /* 0x3f31721805051820 */ /* 0x000fc60000410000 */
[----:B------:R-:W-:-:S04]  /*9210*/  @P2 FMUL.FTZ R7, R7, 0.69314718246459960938 ;  /* 0x3f31721807072820 */ /* 0x000fc80000410000 */
[----:B------:R-:W2:Y:S08]  /*9220*/  @P2 MUFU.LG2 R8, R11 ;  /* 0x0000000b00082308 */ /* 0x000eb00000000c00 */
[----:B------:R3:W4:Y:S01]  /*9230*/  @P1 MUFU.RCP R20, R10 ;  /* 0x0000000a00141308 */ /* 0x0007220000001000 */
[----:B-1----:R-:W-:-:S04]  /*9240*/  @P1 FMUL.FTZ R6, R6, 0.69314718246459960938 ;  /* 0x3f31721806061820 */ /* 0x002fc80000410000 */
[----:B------:R-:W-:-:S03]  /*9250*/  @P1 FFMA.FTZ R2, R5, R4, R6 ;  /* 0x0000000405021223 */ /* 0x000fc60000010006 */
[----:B------:R3:W1:Y:S01]  /*9260*/  @P2 MUFU.RCP R9, R11 ;  /* 0x0000000b00092308 */ /* 0x0006620000001000 */
[----:B--2---:R-:W-:-:S04]  /*9270*/  @P2 FMUL.FTZ R8, R8, 0.69314718246459960938 ;  /* 0x3f31721808082820 */ /* 0x004fc80000410000 */
[----:B------:R-:W-:Y:S01]  /*9280*/  @P2 FFMA.FTZ R0, R7, R3, R8 ;  /* 0x0000000307002223 */ /* 0x000fe20000010008 */
        /* <DEDUP_REMOVED lines=13> */
[----:B------:R-:W-:-:S15]  /*9360*/  WARPGROUP.ARRIVE ;  /* 0x00000000000079c5 */ /* 0x000fde0000000000 */
[----:B------:R-:W-:-:S07]  /*9370*/  NOP ;  /* 0x0000000000007918 */ /* 0x000fce0000000000 */
[----:B------:R-:W-:Y:S01]  /*9380*/  HGMMA.64x256x16.F32.BF16 R24, R196, gdesc[UR4].tnspB, R24, gsb0 ;  /* 0x43e00004c4187df0 */ /* 0x000fe20008001818 */
[----:B------:R-:W-:Y:S01]  /*9390*/  UMOV UR6, UR4 ;  /* 0x0000000400067c82 */ /* 0x000fe20008000000 */
[----:B------:R-:W-:Y:S01]  /*93a0*/  UMOV UR7, 0x40000040 ;  /* 0x4000004000077882 */ /* 0x000fe20000000000 */
[----:B------:R-:W-:Y:S02]  /*93b0*/  WARPGROUP.DEPBAR.LE gsb0, 0x0 ;  /* 0x00008000000079c5 */ /* 0x000fe40000010000 */
[----:B------:R-:W-:-:S15]  /*93c0*/  WARPGROUP.ARRIVE ;  /* 0x00000000000079c5 */ /* 0x000fde0000000000 */
[----:B------:R-:W-:-:S08]  /*93d0*/  NOP ;  /* 0x0000000000007918 */ /* 0x000fd00000000000 */
[----:B------:R-:W-:Y:S03]  /*93e0*/  HGMMA.64x256x16.F32.BF16 R24, R192, gdesc[UR4].tnspB, R24, gsb0 ;  /* 0x43e00004c0187df0 */ /* 0x000fe60008001818 */
[----:B------:R-:W-:Y:S02]  /*93f0*/  WARPGROUP.DEPBAR.LE gsb0, 0x0 ;  /* 0x00008000000079c5 */ /* 0x000fe40000010000 */
[----:B-1-34-:R-:W-:Y:S05]  /*9400*/  @!P0 BRA `(.L_x_153) ;  /* 0x0000000000048947 */ /* 0x01afea0003800000 */
[----:B------:R-:W-:Y:S01]  /*9410*/  BPT.TRAP 0x1 ;  /* 0x000000040000795c */ /* 0x000fe20000300000 */
.L_x_153:
[----:B------:R-:W2:Y:S01]  /*9420*/  LDL R21, [R1] ;  /* 0x0000000001157983 */ /* 0x000ea20000100800 */
[----:B------:R-:W-:Y:S01]  /*9430*/  ISETP.NE.AND P0, PT, R22, RZ, PT ;  /* 0x000000ff1600720c */ /* 0x000fe20003f05270 */
        /* <DEDUP_REMOVED lines=64> */
[----:B------:R-:W-:Y:S01]  /*9840*/  IMAD.U32 R20, RZ, RZ, UR8 ;  /* 0x00000008ff147e24 */ /* 0x000fe2000f8e00ff */
[----:B------:R-:W-:Y:S01]  /*9850*/  IADD3 R29, P4, R16, 0x60, RZ ;  /* 0x00000060101d7810 */ /* 0x000fe20007f9e0ff */
[-C--:B------:R-:W-:Y:S01]  /*9860*/  FMUL.FTZ R156, R35, R9.reuse ;  /* 0x00000009239c7220 */ /* 0x080fe20000410000 */
[----:B------:R-:W-:Y:S01]  /*9870*/  R2UR UR5, R216 ;  /* 0x00000000d80572ca */ /* 0x000fe200000e0000 */
[----:B------:R-:W-:Y:S01]  /*9880*/  @P0 VIADD R20, R20, 0x38860 ;  /* 0x0003886014140836 */ /* 0x000fe20000000000 */
[----:B------:R-:W-:Y:S01]  /*9890*/  LOP3.LUT R28, R29, 0x380, RZ, 0xc0, !PT ;  /* 0x000003801d1c7812 */ /* 0x000fe200078ec0ff */
[-C--:B------:R-:W-:Y:S01]  /*98a0*/  FMUL.FTZ R49, R27, R9.reuse ;  /* 0x000000091b317220 */ /* 0x080fe20000410000 */
[-C--:B------:R-:W-:Y:S01]  /*98b0*/  FMUL.FTZ R25, R39, R9.reuse ;  /* 0x0000000927197220 */ /* 0x080fe20000410000 */
[----:B------:R-:W-:Y:S01]  /*98c0*/  IADD3 R35, P6, R16, 0x4020, RZ ;  /* 0x0000402010237810 */ /* 0x000fe20007fde0ff */
[-C--:B------:R-:W-:Y:S01]  /*98d0*/  FMUL.FTZ R56, R26, R9.reuse ;  /* 0x000000091a387220 */ /* 0x080fe20000410000 */
[----:B------:R-:W-:Y:S01]  /*98e0*/  SHF.R.U64 R28, R28, 0x3, RZ ;  /* 0x000000031c1c7819 */ /* 0x000fe200000012ff */
[-C--:B------:R-:W-:Y:S01]  /*98f0*/  FMUL.FTZ R53, R31, R9.reuse ;  /* 0x000000091f357220 */ /* 0x080fe20000410000 */
[----:B------:R-:W-:Y:S01]  /*9900*/  R2UR UR6, R215 ;  /* 0x00000000d70672ca */ /* 0x000fe200000e0000 */
[----:B------:R-:W-:Y:S01]  /*9910*/  FMUL.FTZ R164, R30, R9 ;  /* 0x000000091ea47220 */ /* 0x000fe20000410000 */
[----:B------:R-:W-:Y:S01]  /*9920*/  LOP3.LUT R28, R28, R29, RZ, 0x3c, !PT ;  /* 0x0000001d1c1c7212 */ /* 0x000fe200078e3cff */
        /* <DEDUP_REMOVED lines=58> */
[C---:B------:R-:W-:Y:S01]  /*9cd0*/  IADD3 R39, P5, R16.reuse, 0x4040, RZ ;  /* 0x0000404010277810 */ /* 0x040fe20007fbe0ff */
[--C-:B------:R-:W-:Y:S01]  /*9ce0*/  IMAD.X R29, RZ, RZ, R17.reuse, P4 ;  /* 0x000000ffff1d7224 */ /* 0x100fe200020e0611 */
[C---:B------:R-:W-:Y:S01]  /*9cf0*/  IADD3 R9, P4, R16.reuse, 0x8040, RZ ;  /* 0x0000804010097810 */ /* 0x040fe20007f9e0ff */
[----:B------:R-:W-:Y:S01]  /*9d00*/  UIADD3 UR34, -UR5, URZ, URZ ;  /* 0x0000003f05227290 */ /* 0x000fe2000fffe13f */
[----:B------:R-:W-:Y:S01]  /*9d10*/  LOP3.LUT R34, R35, 0x380, RZ, 0xc0, !PT ;  /* 0x0000038023227812 */ /* 0x000fe200078ec0ff */
[----:B------:R-:W-:Y:S01]  /*9d20*/  ULDC UR4, c[0x0][0xda8] ;  /* 0x00036a0000047ab9 */ /* 0x000fe20000000800 */
[C---:B------:R-:W-:Y:S01]  /*9d30*/  LOP3.LUT R55, R16.reuse, 0x380, RZ, 0xc0, !PT ;  /* 0x0000038010377812 */ /* 0x040fe200078ec0ff */
[----:B------:R-:W-:Y:S01]  /*9d40*/  UIMAD UR34, UR4, UR34, UR6 ;  /* 0x00000022042272a4 */ /* 0x000fe2000f8e0206 */
[----:B------:R-:W-:Y:S01]  /*9d50*/  IADD3 R31, P3, R16, 0x4000, RZ ;  /* 0x00004000101f7810 */ /* 0x000fe20007f7e0ff */
[----:B------:R-:W-:Y:S01]  /*9d60*/  UIADD3 UR35, -UR36, URZ, URZ ;  /* 0x0000003f24237290 */ /* 0x000fe2000fffe13f */
[----:B------:R-:W-:Y:S01]  /*9d70*/  LOP3.LUT R38, R39, 0x380, RZ, 0xc0, !PT ;  /* 0x0000038027267812 */ /* 0x000fe200078ec0ff */
[----:B------:R-:W-:Y:S01]  /*9d80*/  ULDC UR4, c[0x0][0xdb4] ;  /* 0x00036d0000047ab9 */ /* 0x000fe20000000800 */
[----:B------:R-:W-:Y:S01]  /*9d90*/  LOP3.LUT R48, R9, 0x380, RZ, 0xc0, !PT ;  /* 0x0000038009307812 */ /* 0x000fe200078ec0ff */
[----:B------:R-:W-:Y:S01]  /*9da0*/  USHF.L.U32 UR34, UR34, 0x7, URZ ;  /* 0x0000000722227899 */ /* 0x000fe2000800063f */
[----:B------:R-:W-:Y:S01]  /*9db0*/  SHF.R.U64 R34, R34, 0x3, RZ ;  /* 0x0000000322227819 */ /* 0x000fe200000012ff */
[----:B------:R-:W-:Y:S01]  /*9dc0*/  UIMAD UR35, UR4, UR35, UR5 ;  /* 0x00000023042372a4 */ /* 0x000fe2000f8e0205 */
[----:B------:R-:W-:Y:S01]  /*9dd0*/  SHF.R.U64 R55, R55, 0x3, RZ ;  /* 0x0000000337377819 */ /* 0x000fe200000012ff */
[----:B------:R-:W-:Y:S01]  /*9de0*/  ULDC.64 UR8, c[0x0][0xb70] ;  /* 0x0002dc0000087ab9 */ /* 0x000fe20000000a00 */
[----:B------:R-:W-:Y:S01]  /*9df0*/  LOP3.LUT R30, R31, 0x380, RZ, 0xc0, !PT ;  /* 0x000003801f1e7812 */ /* 0x000fe200078ec0ff */
[----:B------:R-:W-:Y:S01]  /*9e00*/  USHF.R.S32.HI UR4, URZ, 0x1f, UR35 ;  /* 0x0000001f3f047899 */ /* 0x000fe20008011423 */
[----:B------:R-:W-:Y:S01]  /*9e10*/  SHF.R.U64 R38, R38, 0x3, RZ ;  /* 0x0000000326267819 */ /* 0x000fe200000012ff */
[----:B------:R-:W-:Y:S01]  /*9e20*/  ULDC UR7, c[0x0][0xa88] ;  /* 0x0002a20000077ab9 */ /* 0x000fe20000000800 */
[----:B------:R-:W-:Y:S01]  /*9e30*/  SHF.R.U64 R48, R48, 0x3, RZ ;  /* 0x0000000330307819 */ /* 0x000fe200000012ff */
[----:B------:R-:W-:Y:S01]  /*9e40*/  UIMAD UR6, UR4, UR8, URZ ;  /* 0x00000008040672a4 */ /* 0x000fe2000f8e023f */
[----:B------:R-:W-:Y:S01]  /*9e50*/  LOP3.LUT R34, R34, R35, RZ, 0x3c, !PT ;  /* 0x0000002322227212 */ /* 0x000fe200078e3cff */
[----:B------:R-:W-:Y:S01]  /*9e60*/  UIMAD.WIDE.U32 UR4, UR35, UR8, URZ ;  /* 0x00000008230472a5 */ /* 0x000fe2000f8e003f */
[----:B------:R-:W-:Y:S01]  /*9e70*/  LOP3.LUT R54, R55, R16, RZ, 0x3c, !PT ;  /* 0x0000001037367212 */ /* 0x000fe200078e3cff */
[----:B------:R-:W-:Y:S01]  /*9e80*/  IMAD.MOV.U32 R55, RZ, RZ, R17 ;  /* 0x000000ffff377224 */ /* 0x000fe200078e0011 */
[----:B------:R-:W-:Y:S01]  /*9e90*/  SHF.R.U64 R30, R30, 0x3, RZ ;  /* 0x000000031e1e7819 */ /* 0x000fe200000012ff */
[----:B------:R-:W-:Y:S01]  /*9ea0*/  UIMAD UR6, UR35, UR9, UR6 ;  /* 0x00000009230672a4 */ /* 0x000fe2000f8e0206 */
[----:B------:R-:W-:Y:S01]  /*9eb0*/  LOP3.LUT R38, R38, R39, RZ, 0x3c, !PT ;  /* 0x0000002726267212 */ /* 0x000fe200078e3cff */
[----:B------:R-:W-:Y:S01]  /*9ec0*/  ULDC.64 UR12, c[0x0][0x208] ;  /* 0x00008200000c7ab9 */ /* 0x000fe20000000a00 */
[----:B------:R-:W-:Y:S01]  /*9ed0*/  IADD3.X R35, RZ, R17, RZ, P6, !PT ;  /* 0x00000011ff237210 */ /* 0x000fe200037fe4ff */
[----:B------:R-:W-:Y:S01]  /*9ee0*/  UIADD3 UR6, UR5, UR6, URZ ;  /* 0x0000000605067290 */ /* 0x000fe2000fffe03f */
[----:B------:R-:W-:-:S02]  /*9ef0*/  IADD3 R43, P2, R16, 0x4060, RZ ;  /* 0x00004060102b7810 */ /* 0x000fc40007f5e0ff */
[----:B------:R-:W-:Y:S02]  /*9f00*/  IADD3 R39, P6, R16, 0xc000, RZ ;  /* 0x0000c00010277810 */ /* 0x000fe40007fde0ff */
[----:B------:R-:W-:Y:S02]  /*9f10*/  LOP3.LUT R48, R48, R9, RZ, 0x3c, !PT ;  /* 0x0000000930307212 */ /* 0x000fe400078e3cff */
[----:B------:R-:W-:Y:S01]  /*9f20*/  LOP3.LUT R30, R30, R31, RZ, 0x3c, !PT ;  /* 0x0000001f1e1e7212 */ /* 0x000fe200078e3cff */
[----:B------:R-:W-:Y:S01]  /*9f30*/  IMAD.X R31, RZ, RZ, R17, P3 ;  /* 0x000000ffff1f7224 */ /* 0x000fe200018e0611 */
[----:B------:R-:W-:Y:S02]  /*9f40*/  LOP3.LUT R42, R43, 0x380, RZ, 0xc0, !PT ;  /* 0x000003802b2a7812 */ /* 0x000fe400078ec0ff */
[----:B------:R-:W-:Y:S02]  /*9f50*/  LOP3.LUT R52, R39, 0x380, RZ, 0xc0, !PT ;  /* 0x0000038027347812 */ /* 0x000fe400078ec0ff */
[----:B------:R-:W-:-:S02]  /*9f60*/  MOV R55, R54 ;  /* 0x0000003600377202 */ /* 0x000fc40000000f00 */
[----:B------:R-:W-:Y:S02]  /*9f70*/  F2FP.BF16.F32.PACK_AB R6, R6, R7 ;  /* 0x000000070606723e */ /* 0x000fe400000010ff */
[----:B------:R-:W-:Y:S01]  /*9f80*/  F2FP.BF16.F32.PACK_AB R7, R53, R164 ;  /* 0x000000a43507723e */ /* 0x000fe200000010ff */
[----:B------:R-:W-:Y:S01]  /*9f90*/  IMAD.X R53, RZ, RZ, R17, P6 ;  /* 0x000000ffff357224 */ /* 0x000fe200030e0611 */
[----:B------:R-:W-:Y:S02]  /*9fa0*/  MOV R164, R28 ;  /* 0x0000001c00a47202 */ /* 0x000fe40000000f00 */
[----:B------:R-:W1:Y:S01]  /*9fb0*/  LDC.64 R28, c[0x0][0xb78] ;  /* 0x0002de00ff1c7b82 */ /* 0x000e620000000a00 */
[----:B------:R-:W-:Y:S02]  /*9fc0*/  SHF.R.U64 R42, R42, 0x3, RZ ;  /* 0x000000032a2a7819 */ /* 0x000fe400000012ff */
[----:B------:R-:W-:Y:S02]  /*9fd0*/  SHF.R.U64 R52, R52, 0x3, RZ ;  /* 0x0000000334347819 */ /* 0x000fe400000012ff */
[----:B------:R-:W-:Y:S01]  /*9fe0*/  MOV R30, R30 ;  /* 0x0000001e001e7202 */ /* 0x000fe20000000f00 */
[----:B------:R-:W-:Y:S01]  /*9ff0*/  VIADD R31, R219, UR34 ;  /* 0x00000022db1f7c36 */ /* 0x000fe20008000000 */
[----:B------:R-:W-:-:S02]  /*a000*/  F2FP.BF16.F32.PACK_AB R4, R4, R5 ;  /* 0x000000050404723e */ /* 0x000fc400000010ff */
[----:B------:R-:W-:Y:S02]  /*a010*/  IADD3 R51, P3, R16, 0x8060, RZ ;  /* 0x0000806010337810 */ /* 0x000fe40007f7e0ff */
[----:B------:R-:W-:Y:S01]  /*a020*/  F2FP.BF16.F32.PACK_AB R5, R49, R56 ;  /* 0x000000383105723e */ /* 0x000fe200000010ff */
[--C-:B------:R-:W-:Y:S01]  /*a030*/  IMAD.X R49, RZ, RZ, R17.reuse, P4 ;  /* 0x000000ffff317224 */ /* 0x100fe200020e0611 */
[----:B------:R-:W-:Y:S01]  /*a040*/  LOP3.LUT R42, R42, R43, RZ, 0x3c, !PT ;  /* 0x0000002b2a2a7212 */ /* 0x000fe200078e3cff */
[--C-:B------:R-:W-:Y:S01]  /*a050*/  IMAD.X R43, RZ, RZ, R17.reuse, P2 ;  /* 0x000000ffff2b7224 */ /* 0x100fe200010e0611 */
[----:B------:R-:W-:Y:S01]  /*a060*/  LOP3.LUT R52, R52, R39, RZ, 0x3c, !PT ;  /* 0x0000002734347212 */ /* 0x000fe200078e3cff */
[----:B------:R-:W-:Y:S01]  /*a070*/  IMAD.X R39, RZ, RZ, R17, P5 ;  /* 0x000000ffff277224 */ /* 0x000fe200028e0611 */
[C---:B------:R-:W-:Y:S02]  /*a080*/  IADD3 R57, P5, R16.reuse, 0xc020, RZ ;  /* 0x0000c02010397810 */ /* 0x040fe40007fbe0ff */
[----:B------:R-:W-:-:S02]  /*a090*/  IADD3 R59, P2, R16, 0xc040, RZ ;  /* 0x0000c040103b7810 */ /* 0x000fc40007f5e0ff */
[----:B------:R-:W-:Y:S02]  /*a0a0*/  LOP3.LUT R50, R51, 0x380, RZ, 0xc0, !PT ;  /* 0x0000038033327812 */ /* 0x000fe400078ec0ff */
[----:B------:R-:W-:Y:S02]  /*a0b0*/  LOP3.LUT R56, R57, 0x380, RZ, 0xc0, !PT ;  /* 0x0000038039387812 */ /* 0x000fe400078ec0ff */
[----:B------:R-:W-:Y:S02]  /*a0c0*/  LOP3.LUT R58, R59, 0x380, RZ, 0xc0, !PT ;  /* 0x000003803b3a7812 */ /* 0x000fe400078ec0ff */
[----:B------:R-:W-:Y:S02]  /*a0d0*/  SHF.R.U64 R50, R50, 0x3, RZ ;  /* 0x0000000332327819 */ /* 0x000fe400000012ff */
[----:B------:R-:W-:Y:S02]  /*a0e0*/  F2FP.BF16.F32.PACK_AB R10, R10, R11 ;  /* 0x0000000b0a0a723e */ /* 0x000fe400000010ff */
[----:B------:R-:W-:-:S02]  /*a0f0*/  F2FP.BF16.F32.PACK_AB R8, R41, R8 ;  /* 0x000000082908723e */ /* 0x000fc400000010ff */
[----:B------:R-:W-:Y:S02]  /*a100*/  F2FP.BF16.F32.PACK_AB R11, R40, R163 ;  /* 0x000000a3280b723e */ /* 0x000fe400000010ff */
[----:B------:R-:W-:Y:S02]  /*a110*/  F2FP.BF16.F32.PACK_AB R12, R12, R13 ;  /* 0x0000000d0c0c723e */ /* 0x000fe400000010ff */
[----:B------:R-:W-:Y:S02]  /*a120*/  F2FP.BF16.F32.PACK_AB R14, R14, R15 ;  /* 0x0000000f0e0e723e */ /* 0x000fe400000010ff */
[----:B------:R-:W-:Y:S02]  /*a130*/  F2FP.BF16.F32.PACK_AB R13, R153, R160 ;  /* 0x000000a0990d723e */ /* 0x000fe400000010ff */
[----:B------:R-:W-:Y:S02]  /*a140*/  F2FP.BF16.F32.PACK_AB R15, R154, R161 ;  /* 0x000000a19a0f723e */ /* 0x000fe400000010ff */
[----:B------:R-:W-:-:S02]  /*a150*/  SHF.R.U64 R56, R56, 0x3, RZ ;  /* 0x0000000338387819 */ /* 0x000fc400000012ff */
[----:B------:R-:W-:Y:S02]  /*a160*/  SHF.R.U64 R58, R58, 0x3, RZ ;  /* 0x000000033a3a7819 */ /* 0x000fe400000012ff */
[----:B------:R-:W-:Y:S02]  /*a170*/  F2FP.BF16.F32.PACK_AB R24, R24, R3 ;  /* 0x000000031818723e */ /* 0x000fe400000010ff */
[----:B------:R-:W-:Y:S02]  /*a180*/  F2FP.BF16.F32.PACK_AB R72, R73, R72 ;  /* 0x000000484948723e */ /* 0x000fe400000010ff */
[----:B------:R-:W-:Y:S01]  /*a190*/  LOP3.LUT R50, R50, R51, RZ, 0x3c, !PT ;  /* 0x0000003332327212 */ /* 0x000fe200078e3cff */
[----:B------:R-:W-:Y:S01]  /*a1a0*/  IMAD.X R51, RZ, RZ, R17, P3 ;  /* 0x000000ffff337224 */ /* 0x000fe200018e0611 */
[----:B------:R-:W-:Y:S02]  /*a1b0*/  MOV R34, R34 ;  /* 0x0000002200227202 */ /* 0x000fe40000000f00 */
[----:B------:R-:W-:-:S02]  /*a1c0*/  F2FP.BF16.F32.PACK_AB R73, R75, R74 ;  /* 0x0000004a4b49723e */ /* 0x000fc400000010ff */
[----:B------:R-:W-:Y:S02]  /*a1d0*/  F2FP.BF16.F32.PACK_AB R80, R81, R80 ;  /* 0x000000505150723e */ /* 0x000fe400000010ff */
[----:B------:R-:W-:Y:S02]  /*a1e0*/  MOV R38, R38 ;  /* 0x0000002600267202 */ /* 0x000fe40000000f00 */
[----:B------:R-:W-:Y:S02]  /*a1f0*/  F2FP.BF16.F32.PACK_AB R74, R77, R76 ;  /* 0x0000004c4d4a723e */ /* 0x000fe400000010ff */
[----:B------:R-:W-:Y:S02]  /*a200*/  F2FP.BF16.F32.PACK_AB R75, R79, R78 ;  /* 0x0000004e4f4b723e */ /* 0x000fe400000010ff */
[----:B------:R-:W-:Y:S02]  /*a210*/  F2FP.BF16.F32.PACK_AB R81, R83, R82 ;  /* 0x000000525351723e */ /* 0x000fe400000010ff */
[----:B------:R-:W-:-:S02]  /*a220*/  F2FP.BF16.F32.PACK_AB R88, R89, R88 ;  /* 0x000000585958723e */ /* 0x000fc400000010ff */
[----:B------:R-:W-:Y:S02]  /*a230*/  MOV R42, R42 ;  /* 0x0000002a002a7202 */ /* 0x000fe40000000f00 */
[----:B------:R-:W-:Y:S02]  /*a240*/  F2FP.BF16.F32.PACK_AB R82, R85, R84 ;  /* 0x000000545552723e */ /* 0x000fe400000010ff */
[----:B------:R-:W-:Y:S02]  /*a250*/  F2FP.BF16.F32.PACK_AB R83, R87, R86 ;  /* 0x000000565753723e */ /* 0x000fe400000010ff */
[----:B------:R-:W-:Y:S02]  /*a260*/  F2FP.BF16.F32.PACK_AB R89, R91, R90 ;  /* 0x0000005a5b59723e */ /* 0x000fe400000010ff */
[----:B------:R-:W-:Y:S02]  /*a270*/  F2FP.BF16.F32.PACK_AB R96, R97, R96 ;  /* 0x000000606160723e */ /* 0x000fe400000010ff */
[----:B------:R-:W-:-:S02]  /*a280*/  LOP3.LUT R56, R56, R57, RZ, 0x3c, !PT ;  /* 0x0000003938387212 */ /* 0x000fc400078e3cff */
[----:B------:R-:W-:Y:S01]  /*a290*/  LOP3.LUT R58, R58, R59, RZ, 0x3c, !PT ;  /* 0x0000003b3a3a7212 */ /* 0x000fe200078e3cff */
[----:B------:R-:W-:Y:S01]  /*a2a0*/  IMAD.X R59, RZ, RZ, R17, P2 ;  /* 0x000000ffff3b7224 */ /* 0x000fe200010e0611 */
[----:B------:R-:W-:Y:S02]  /*a2b0*/  F2FP.BF16.F32.PACK_AB R90, R93, R92 ;  /* 0x0000005c5d5a723e */ /* 0x000fe400000010ff */
[----:B------:R-:W-:Y:S02]  /*a2c0*/  F2FP.BF16.F32.PACK_AB R91, R95, R94 ;  /* 0x0000005e5f5b723e */ /* 0x000fe400000010ff */
[----:B------:R-:W-:Y:S02]  /*a2d0*/  F2FP.BF16.F32.PACK_AB R97, R99, R98 ;  /* 0x000000626361723e */ /* 0x000fe400000010ff */
[----:B------:R-:W-:Y:S02]  /*a2e0*/  F2FP.BF16.F32.PACK_AB R104, R105, R104 ;  /* 0x000000686968723e */ /* 0x000fe400000010ff */
[----:B------:R-:W-:-:S02]  /*a2f0*/  IADD3.X R57, RZ, R17, RZ, P5, !PT ;  /* 0x00000011ff397210 */ /* 0x000fc40002ffe4ff */
[----:B------:R-:W-:Y:S02]  /*a300*/  F2FP.BF16.F32.PACK_AB R98, R101, R100 ;  /* 0x000000646562723e */ /* 0x000fe400000010ff */
[----:B------:R-:W-:Y:S02]  /*a310*/  F2FP.BF16.F32.PACK_AB R99, R103, R102 ;  /* 0x000000666763723e */ /* 0x000fe400000010ff */
[----:B------:R-:W-:Y:S02]  /*a320*/  F2FP.BF16.F32.PACK_AB R105, R107, R106 ;  /* 0x0000006a6b69723e */ /* 0x000fe400000010ff */
[----:B------:R-:W-:Y:S02]  /*a330*/  F2FP.BF16.F32.PACK_AB R112, R113, R112 ;  /* 0x000000707170723e */ /* 0x000fe400000010ff */
[----:B------:R-:W-:Y:S02]  /*a340*/  MOV R48, R48 ;  /* 0x0000003000307202 */ /* 0x000fe40000000f00 */
[----:B------:R-:W-:-:S02]  /*a350*/  F2FP.BF16.F32.PACK_AB R106, R109, R108 ;  /* 0x0000006c6d6a723e */ /* 0x000fc400000010ff */
[----:B------:R-:W-:Y:S02]  /*a360*/  F2FP.BF16.F32.PACK_AB R107, R111, R110 ;  /* 0x0000006e6f6b723e */ /* 0x000fe400000010ff */
[----:B--2---:R-:W-:Y:S02]  /*a370*/  @P0 PRMT R20, R21, 0x654, R20 ;  /* 0x0000065415140816 */ /* 0x004fe40000000014 */
[C---:B------:R-:W-:Y:S02]  /*a380*/  IADD3 R21, P1, R16.reuse, 0x20, RZ ;  /* 0x0000002010157810 */ /* 0x040fe40007f3e0ff */
[----:B------:R2:W-:Y:S01]  /*a390*/  @P0 SYNCS.ARRIVE.TRANS64.RED.A1T0 RZ, [R20+URZ], RZ ;  /* 0x000000ff14ff09a7 */ /* 0x0005e2000810043f */
[----:B------:R-:W-:Y:S01]  /*a3a0*/  IADD3 R27, P0, R16, 0x40, RZ ;  /* 0x00000040101b7810 */ /* 0x000fe20007f1e0ff */
[----:B------:R-:W-:Y:S01]  /*a3b0*/  BAR.SYNC.DEFER_BLOCKING 0x1, 0x100 ;  /* 0x0044000000007b1d */ /* 0x000fe20000010000 */
[----:B------:R-:W-:Y:S02]  /*a3c0*/  F2FP.BF16.F32.PACK_AB R113, R115, R114 ;  /* 0x000000727371723e */ /* 0x000fe400000010ff */
[----:B------:R-:W-:-:S02]  /*a3d0*/  LOP3.LUT R26, R27, 0x380, RZ, 0xc0, !PT ;  /* 0x000003801b1a7812 */ /* 0x000fc400078ec0ff */
[----:B------:R-:W-:Y:S02]  /*a3e0*/  F2FP.BF16.F32.PACK_AB R120, R121, R120 ;  /* 0x000000787978723e */ /* 0x000fe400000010ff */
[----:B--2---:R-:W-:Y:S02]  /*a3f0*/  LOP3.LUT R20, R21, 0x380, RZ, 0xc0, !PT ;  /* 0x0000038015147812 */ /* 0x004fe400078ec0ff */
[----:B------:R-:W-:Y:S02]  /*a400*/  SHF.R.U64 R26, R26, 0x3, RZ ;  /* 0x000000031a1a7819 */ /* 0x000fe400000012ff */
[----:B------:R-:W-:Y:S02]  /*a410*/  SHF.R.U64 R20, R20, 0x3, RZ ;  /* 0x0000000314147819 */ /* 0x000fe400000012ff */
[----:B------:R-:W-:Y:S01]  /*a420*/  LOP3.LUT R26, R26, R27, RZ, 0x3c, !PT ;  /* 0x0000001b1a1a7212 */ /* 0x000fe200078e3cff */
[--C-:B------:R-:W-:Y:S01]  /*a430*/  IMAD.X R27, RZ, RZ, R17.reuse, P0 ;  /* 0x000000ffff1b7224 */ /* 0x100fe200000e0611 */
[----:B------:R-:W-:Y:S01]  /*a440*/  LOP3.LUT R20, R20, R21, RZ, 0x3c, !PT ;  /* 0x0000001514147212 */ /* 0x000fe200078e3cff */
[----:B------:R-:W-:Y:S01]  /*a450*/  IMAD.X R21, RZ, RZ, R17, P1 ;  /* 0x000000ffff157224 */ /* 0x000fe200008e0611 */
[----:B------:R-:W-:-:S02]  /*a460*/  IADD3 R45, P1, R16, 0x8000, RZ ;  /* 0x00008000102d7810 */ /* 0x000fc40007f3e0ff */
[----:B------:R-:W-:Y:S02]  /*a470*/  IADD3 R47, P0, R16, 0x8020, RZ ;  /* 0x00008020102f7810 */ /* 0x000fe40007f1e0ff */
[----:B------:R-:W-:Y:S02]  /*a480*/  LOP3.LUT R44, R45, 0x380, RZ, 0xc0, !PT ;  /* 0x000003802d2c7812 */ /* 0x000fe400078ec0ff */
[----:B------:R-:W-:Y:S01]  /*a490*/  LOP3.LUT R46, R47, 0x380, RZ, 0xc0, !PT ;  /* 0x000003802f2e7812 */ /* 0x000fe200078ec0ff */
[----:B------:R2:W-:Y:S01]  /*a4a0*/  STSM.16.M88.4 [R55], R4 ;  /* 0x0000000437007844 */ /* 0x0005e20000000200 */
[----:B------:R-:W-:Y:S02]  /*a4b0*/  SHF.R.U64 R44, R44, 0x3, RZ ;  /* 0x000000032c2c7819 */ /* 0x000fe400000012ff */
[----:B------:R-:W-:Y:S02]  /*a4c0*/  SHF.R.U64 R46, R46, 0x3, RZ ;  /* 0x000000032e2e7819 */ /* 0x000fe400000012ff */
[----:B------:R-:W-:Y:S01]  /*a4d0*/  LOP3.LUT R44, R44, R45, RZ, 0x3c, !PT ;  /* 0x0000002d2c2c7212 */ /* 0x000fe200078e3cff */
[----:B------:R-:W-:Y:S01]  /*a4e0*/  IMAD.X R45, RZ, RZ, R17, P1 ;  /* 0x000000ffff2d7224 */ /* 0x000fe200008e0611 */
[----:B------:R-:W-:-:S02]  /*a4f0*/  IADD3 R9, P1, R16, 0xc060, RZ ;  /* 0x0000c06010097810 */ /* 0x000fc40007f3e0ff */
[----:B------:R-:W-:Y:S01]  /*a500*/  LOP3.LUT R46, R46, R47, RZ, 0x3c, !PT ;  /* 0x0000002f2e2e7212 */ /* 0x000fe200078e3cff */
[--C-:B------:R-:W-:Y:S01]  /*a510*/  IMAD.X R47, RZ, RZ, R17.reuse, P0 ;  /* 0x000000ffff2f7224 */ /* 0x100fe200000e0611 */
[----:B------:R-:W-:Y:S02]  /*a520*/  LOP3.LUT R54, R9, 0x380, RZ, 0xc0, !PT ;  /* 0x0000038009367812 */ /* 0x000fe400078ec0ff */
[----:B------:R-:W-:Y:S02]  /*a530*/  LOP3.LUT P0, RZ, R214, 0x3, RZ, 0xc0, !PT ;  /* 0x00000003d6ff7812 */ /* 0x000fe4000780c0ff */
[----:B------:R-:W-:Y:S01]  /*a540*/  SHF.R.U64 R54, R54, 0x3, RZ ;  /* 0x0000000336367819 */ /* 0x000fe200000012ff */
[----:B--2---:R-:W-:Y:S01]  /*a550*/  IMAD.X R55, RZ, RZ, R17, P1 ;  /* 0x000000ffff377224 */ /* 0x004fe200008e0611 */
[----:B------:R-:W-:Y:S01]  /*a560*/  MOV R20, R20 ;  /* 0x0000001400147202 */ /* 0x000fe20000000f00 */
[----:B------:R-:W-:Y:S01]  /*a570*/  IMAD.U32 R21, RZ, RZ, UR5 ;  /* 0x00000005ff157e24 */ /* 0x000fe2000f8e00ff */
[----:B------:R-:W-:Y:S01]  /*a580*/  LOP3.LUT R54, R54, R9, RZ, 0x3c, !PT ;  /* 0x0000000936367212 */ /* 0x000fe200078e3cff */
[----:B------:R-:W-:Y:S01]  /*a590*/  VIADD R9, R31, 0x8 ;  /* 0x000000081f097836 */ /* 0x000fe20000000000 */
[----:B------:R-:W-:Y:S01]  /*a5a0*/  F2FP.BF16.F32.PACK_AB R4, R33, R32 ;  /* 0x000000202104723e */ /* 0x000fe200000010ff */
[----:B------:R-:W-:Y:S01]  /*a5b0*/  IMAD.U32 R21, RZ, RZ, UR6 ;  /* 0x00000006ff157e24 */ /* 0x000fe2000f8e00ff */
[----:B------:R-:W-:-:S02]  /*a5c0*/  F2FP.BF16.F32.PACK_AB R5, R156, R157 ;  /* 0x0000009d9c05723e */ /* 0x000fc400000010ff */
[----:B------:R-:W-:Y:S02]  /*a5d0*/  F2FP.BF16.F32.PACK_AB R6, R37, R36 ;  /* 0x000000242506723e */ /* 0x000fe400000010ff */
[----:B------:R-:W-:Y:S02]  /*a5e0*/  F2FP.BF16.F32.PACK_AB R7, R25, R158 ;  /* 0x0000009e1907723e */ /* 0x000fe400000010ff */
[----:B------:R-:W-:Y:S02]  /*a5f0*/  ISETP.GE.OR P1, PT, R9, UR7, P0 ;  /* 0x0000000709007c0c */ /* 0x000fe40008726670 */
[----:B------:R-:W-:Y:S01]  /*a600*/  MOV R165, R26 ;  /* 0x0000001a00a57202 */ /* 0x000fe20000000f00 */
[----:B------:R2:W-:Y:S01]  /*a610*/  STSM.16.M88.4 [R20], R4 ;  /* 0x0000000414007844 */ /* 0x0005e20000000200 */
[----:B------:R-:W-:Y:S02]  /*a620*/  F2FP.BF16.F32.PACK_AB R9, R155, R162 ;  /* 0x000000a29b09723e */ /* 0x000fe400000010ff */
[----:B------:R-:W-:-:S02]  /*a630*/  F2FP.BF16.F32.PACK_AB R25, R152, R159 ;  /* 0x0000009f9819723e */ /* 0x000fc400000010ff */
[----:B------:R-:W-:Y:S01]  /*a640*/  F2FP.BF16.F32.PACK_AB R26, R61, R60 ;  /* 0x0000003c3d1a723e */ /* 0x000fe200000010ff */
[----:B------:R-:W-:Y:S01]  /*a650*/  STSM.16.M88.4 [R165], R8 ;  /* 0x00000008a5007844 */ /* 0x000fe20000000200 */
[----:B------:R-:W-:Y:S02]  /*a660*/  F2FP.BF16.F32.PACK_AB R27, R63, R62 ;  /* 0x0000003e3f1b723e */ /* 0x000fe400000010ff */
[----:B------:R-:W-:Y:S01]  /*a670*/  MOV R44, R44 ;  /* 0x0000002c002c7202 */ /* 0x000fe20000000f00 */
[----:B------:R-:W-:Y:S01]  /*a680*/  STSM.16.M88.4 [R164], R12 ;  /* 0x0000000ca4007844 */ /* 0x000fe20000000200 */
[----:B------:R-:W-:Y:S02]  /*a690*/  MOV R46, R46 ;  /* 0x0000002e002e7202 */ /* 0x000fe40000000f00 */
[----:B------:R-:W-:Y:S01]  /*a6a0*/  MOV R50, R50 ;  /* 0x0000003200327202 */ /* 0x000fe20000000f00 */
[----:B------:R-:W-:Y:S01]  /*a6b0*/  STSM.16.M88.4 [R30], R24 ;  /* 0x000000181e007844 */ /* 0x000fe20000000200 */
[----:B------:R-:W-:Y:S01]  /*a6c0*/  F2FP.BF16.F32.PACK_AB R114, R117, R116 ;  /* 0x000000747572723e */ /* 0x000fe200000010ff */
[----:B--2---:R-:W-:Y:S01]  /*a6d0*/  IMAD.U32 R20, RZ, RZ, UR4 ;  /* 0x00000004ff147e24 */ /* 0x004fe2000f8e00ff */
[----:B------:R-:W-:Y:S01]  /*a6e0*/  F2FP.BF16.F32.PACK_AB R4, R65, R64 ;  /* 0x000000404104723e */ /* 0x000fe200000010ff */
[----:B------:R-:W-:Y:S01]  /*a6f0*/  USHF.R.S32.HI UR4, URZ, 0x1f, UR36 ;  /* 0x0000001f3f047899 */ /* 0x000fe20008011424 */
[----:B------:R-:W-:Y:S01]  /*a700*/  F2FP.BF16.F32.PACK_AB R5, R67, R66 ;  /* 0x000000424305723e */ /* 0x000fe200000010ff */
[----:B-1----:R-:W-:Y:S01]  /*a710*/  IMAD.WIDE.U32 R20, R28, UR36, R20 ;  /* 0x000000241c147c25 */ /* 0x002fe2000f8e0014 */
[----:B------:R-:W-:-:S02]  /*a720*/  F2FP.BF16.F32.PACK_AB R6, R69, R68 ;  /* 0x000000444506723e */ /* 0x000fc400000010ff */
[----:B------:R-:W-:Y:S02]  /*a730*/  F2FP.BF16.F32.PACK_AB R7, R71, R70 ;  /* 0x000000464707723e */ /* 0x000fe400000010ff */
[----:B------:R-:W-:Y:S02]  /*a740*/  F2FP.BF16.F32.PACK_AB R115, R119, R118 ;  /* 0x000000767773723e */ /* 0x000fe400000010ff */
[----:B------:R-:W-:Y:S01]  /*a750*/  F2FP.BF16.F32.PACK_AB R121, R123, R122 ;  /* 0x0000007a7b79723e */ /* 0x000fe200000010ff */
[----:B------:R1:W-:Y:S01]  /*a760*/  STSM.16.M88.4 [R34], R4 ;  /* 0x0000000422007844 */ /* 0x0003e20000000200 */
[----:B------:R-:W-:Y:S02]  /*a770*/  F2FP.BF16.F32.PACK_AB R128, R129, R128 ;  /* 0x000000808180723e */ /* 0x000fe400000010ff */
[----:B------:R-:W-:Y:S01]  /*a780*/  MOV R52, R52 ;  /* 0x0000003400347202 */ /* 0x000fe20000000f00 */
[----:B------:R-:W-:Y:S01]  /*a790*/  STSM.16.M88.4 [R38], R72 ;  /* 0x0000004826007844 */ /* 0x000fe20000000200 */
[----:B------:R-:W-:-:S02]  /*a7a0*/  F2FP.BF16.F32.PACK_AB R122, R125, R124 ;  /* 0x0000007c7d7a723e */ /* 0x000fc400000010ff */
[----:B------:R-:W-:Y:S01]  /*a7b0*/  F2FP.BF16.F32.PACK_AB R123, R127, R126 ;  /* 0x0000007e7f7b723e */ /* 0x000fe200000010ff */
[----:B------:R-:W-:Y:S01]  /*a7c0*/  STSM.16.M88.4 [R42], R80 ;  /* 0x000000502a007844 */ /* 0x000fe20000000200 */
[----:B------:R-:W-:Y:S02]  /*a7d0*/  F2FP.BF16.F32.PACK_AB R129, R131, R130 ;  /* 0x000000828381723e */ /* 0x000fe400000010ff */
[----:B------:R-:W-:Y:S01]  /*a7e0*/  F2FP.BF16.F32.PACK_AB R136, R137, R136 ;  /* 0x000000888988723e */ /* 0x000fe200000010ff */
[----:B------:R-:W-:Y:S01]  /*a7f0*/  STSM.16.M88.4 [R44], R88 ;  /* 0x000000582c007844 */ /* 0x000fe20000000200 */
[----:B------:R-:W-:Y:S02]  /*a800*/  MOV R56, R56 ;  /* 0x0000003800387202 */ /* 0x000fe40000000f00 */
[----:B------:R-:W-:Y:S01]  /*a810*/  F2FP.BF16.F32.PACK_AB R130, R133, R132 ;  /* 0x000000848582723e */ /* 0x000fe200000010ff */
[----:B-1----:R-:W-:Y:S01]  /*a820*/  IMAD R4, R28, UR4, RZ ;  /* 0x000000041c047c24 */ /* 0x002fe2000f8e02ff */
[----:B------:R-:W-:Y:S01]  /*a830*/  F2FP.BF16.F32.PACK_AB R131, R135, R134 ;  /* 0x000000868783723e */ /* 0x000fe200000010ff */
[----:B------:R-:W-:Y:S01]  /*a840*/  STSM.16.M88.4 [R46], R96 ;  /* 0x000000602e007844 */ /* 0x000fe20000000200 */
[----:B------:R-:W-:Y:S01]  /*a850*/  F2FP.BF16.F32.PACK_AB R137, R139, R138 ;  /* 0x0000008a8b89723e */ /* 0x000fe200000010ff */
[----:B------:R-:W-:Y:S01]  /*a860*/  IMAD R4, R29, UR36, R4 ;  /* 0x000000241d047c24 */ /* 0x000fe2000f8e0204 */
[----:B------:R-:W-:Y:S01]  /*a870*/  F2FP.BF16.F32.PACK_AB R144, R145, R144 ;  /* 0x000000909190723e */ /* 0x000fe200000010ff */
[----:B------:R-:W-:Y:S01]  /*a880*/  STSM.16.M88.4 [R48], R104 ;  /* 0x0000006830007844 */ /* 0x000fe20000000200 */
[----:B------:R-:W-:Y:S01]  /*a890*/  MOV R58, R58 ;  /* 0x0000003a003a7202 */ /* 0x000fe20000000f00 */
[----:B------:R-:W-:Y:S01]  /*a8a0*/  ULDC.64 UR4, c[0x0][0xb40] ;  /* 0x0002d00000047ab9 */ /* 0x000fe20000000a00 */
[----:B------:R-:W-:Y:S01]  /*a8b0*/  F2FP.BF16.F32.PACK_AB R138, R141, R140 ;  /* 0x0000008c8d8a723e */ /* 0x000fe200000010ff */
[----:B------:R-:W-:Y:S01]  /*a8c0*/  STSM.16.M88.4 [R50], R112 ;  /* 0x0000007032007844 */ /* 0x000fe20000000200 */
[----:B------:R-:W-:-:S02]  /*a8d0*/  F2FP.BF16.F32.PACK_AB R139, R143, R142 ;  /* 0x0000008e8f8b723e */ /* 0x000fc400000010ff */
[----:B------:R-:W-:Y:S01]  /*a8e0*/  F2FP.BF16.F32.PACK_AB R145, R147, R146 ;  /* 0x000000929391723e */ /* 0x000fe200000010ff */
[----:B------:R-:W-:Y:S01]  /*a8f0*/  STSM.16.M88.4 [R52], R120 ;  /* 0x0000007834007844 */ /* 0x000fe20000000200 */
[----:B------:R-:W-:Y:S02]  /*a900*/  MOV R54, R54 ;  /* 0x0000003600367202 */ /* 0x000fe40000000f00 */
[----:B------:R-:W-:Y:S01]  /*a910*/  F2FP.BF16.F32.PACK_AB R146, R149, R148 ;  /* 0x000000949592723e */ /* 0x000fe200000010ff */
[----:B------:R-:W-:Y:S01]  /*a920*/  STSM.16.M88.4 [R56], R128 ;  /* 0x0000008038007844 */ /* 0x000fe20000000200 */
[----:B------:R-:W-:Y:S02]  /*a930*/  F2FP.BF16.F32.PACK_AB R147, R151, R150 ;  /* 0x000000969793723e */ /* 0x000fe400000010ff */
[----:B------:R-:W-:Y:S01]  /*a940*/  SHF.R.S32.HI R3, RZ, 0x1f, R31 ;  /* 0x0000001fff037819 */ /* 0x000fe2000001141f */
[----:B------:R-:W-:Y:S01]  /*a950*/  STSM.16.M88.4 [R58], R136 ;  /* 0x000000883a007844 */ /* 0x000fe20000000200 */
[----:B------:R-:W-:-:S02]  /*a960*/  IADD3 R5, P2, R31, R20, RZ ;  /* 0x000000141f057210 */ /* 0x000fc40007f5e0ff */
[----:B------:R-:W-:Y:S01]  /*a970*/  ISETP.GE.OR P0, PT, R31, UR7, P0 ;  /* 0x000000071f007c0c */ /* 0x000fe20008706670 */
[----:B------:R-:W-:Y:S01]  /*a980*/  STSM.16.M88.4 [R54], R144 ;  /* 0x0000009036007844 */ /* 0x000fe20000000200 */
[----:B------:R-:W-:Y:S02]  /*a990*/  IADD3.X R20, R3, R21, R4, P2, !PT ;  /* 0x0000001503147210 */ /* 0x000fe400017fe404 */
[C---:B------:R-:W-:Y:S01]  /*a9a0*/  LEA R4, P2, R5.reuse, UR4, 0x2 ;  /* 0x0000000405047c11 */ /* 0x040fe2000f8410ff */
[----:B------:R-:W-:Y:S01]  /*a9b0*/  @!PT LDS RZ, [RZ] ;  /* 0x00000000fffff984 */ /* 0x000fe20000000800 */
[----:B------:R-:W-:Y:S01]  /*a9c0*/  @!PT LDS RZ, [RZ] ;  /* 0x00000000fffff984 */ /* 0x000fe20000000800 */
[----:B------:R-:W-:Y:S01]  /*a9d0*/  @!PT LDS RZ, [RZ] ;  /* 0x00000000fffff984 */ /* 0x000fe20000000800 */
[----:B------:R-:W-:Y:S01]  /*a9e0*/  @!PT LDS RZ, [RZ] ;  /* 0x00000000fffff984 */ /* 0x000fe20000000800 */
[----:B------:R1:W-:Y:S06]  /*a9f0*/  MEMBAR.ALL.CTA ;  /* 0x0000000000007992 */ /* 0x0003ec0000008000 */
[----:B-1----:R-:W1:Y:S01]  /*aa00*/  FENCE.VIEW.ASYNC.S ;  /* 0x00000000000073c6 */ /* 0x002e620000000000 */
[----:B------:R-:W-:Y:S01]  /*aa10*/  R2UR UR10, R212 ;  /* 0x00000000d40a72ca */ /* 0x000fe200000e0000 */
[----:B------:R-:W-:Y:S01]  /*aa20*/  ULDC UR4, c[0x0][0xc] ;  /* 0x0000030000047ab9 */ /* 0x000fe20000000800 */
[----:B------:R-:W-:Y:S01]  /*aa30*/  LEA.HI.X R5, R5, UR5, R20, 0x2, P2 ;  /* 0x0000000505057c11 */ /* 0x000fe200090f1414 */
[----:B-1----:R-:W1:Y:S10]  /*aa40*/  SHFL.IDX PT, R3, R218, RZ, 0x1f ;  /* 0x00001fffda037589 */ /* 0x002e7400000e0000 */
[----:B------:R-:W-:-:S06]  /*aa50*/  UIADD3 UR10, UR4, UR10, URZ ;  /* 0x0000000a040a7290 */ /* 0x000fcc000fffe03f */
[----:B------:R-:W-:Y:S01]  /*aa60*/  IMAD.U32 R212, RZ, RZ, UR10 ;  /* 0x0000000affd47e24 */ /* 0x000fe2000f8e00ff */
[----:B------:R-:W-:Y:S06]  /*aa70*/  BAR.ARV 0x1, 0x120 ;  /* 0x0044800000007b1d */ /* 0x000fec0000002000 */
[----:B------:R2:W-:Y:S01]  /*aa80*/  @!P0 STG.E desc[UR12][R4.64], R2 ;  /* 0x0000000204008986 */ /* 0x0005e2000c10190c */
[----:B-1----:R-:W-:-:S03]  /*aa90*/  ISETP.NE.AND P0, PT, R3, 0x7, PT ;  /* 0x000000070300780c */ /* 0x002fc60003f05270 */
[----:B------:R2:W-:Y:S10]  /*aaa0*/  @!P1 STG.E desc[UR12][R4.64+0x20], R0 ;  /* 0x0000200004009986 */ /* 0x0005f4000c10190c */
[----:B------:R-:W-:Y:S05]  /*aab0*/  @P0 BRA `(.L_x_154) ;  /* 0x0000000000900947 */ /* 0x000fea0003800000 */
[----:B------:R-:W-:Y:S01]  /*aac0*/  BAR.SYNC.DEFER_BLOCKING 0x1, 0x120 ;  /* 0x0044800000007b1d */ /* 0x000fe20000010000 */
[----:B------:R-:W-:-:S05]  /*aad0*/  ELECT P0, URZ, PT ;  /* 0x00000000003f782f */ /* 0x000fca0003800000 */
[----:B------:R-:W-:Y:S08]  /*aae0*/  BSSY B0, `(.L_x_154) ;  /* 0x0000021000007945 */ /* 0x000ff00003800000 */
[----:B------:R-:W-:Y:S05]  /*aaf0*/  @!P0 BRA `(.L_x_155) ;  /* 0x00000000007c8947 */ /* 0x000fea0003800000 */
[----:B------:R-:W-:Y:S01]  /*ab00*/  R2UR UR10, R18 ;  /* 0x00000000120a72ca */ /* 0x000fe200000e0000 */
[----:B------:R-:W-:Y:S01]  /*ab10*/  ULDC.64 UR12, c[0x0][0x198] ;  /* 0x00006600000c7ab9 */ /* 0x000fe20000000a00 */
[----:B------:R-:W-:Y:S01]  /*ab20*/  UMOV UR33, URZ ;  /* 0x0000003f00217c82 */ /* 0x000fe20008000000 */
[----:B------:R-:W-:Y:S01]  /*ab30*/  UIADD3 UR4, UP0, UR12, 0x9f0, URZ ;  /* 0x000009f00c047890 */ /* 0x000fe2000ff1e03f */
[----:B------:R-:W-:Y:S01]  /*ab40*/  UMOV UR37, URZ ;  /* 0x0000003f00257c82 */ /* 0x000fe20008000000 */
[----:B------:R-:W-:Y:S02]  /*ab50*/  UMOV UR7, 0x40 ;  /* 0x0000004000077882 */ /* 0x000fe40000000000 */
[----:B------:R-:W-:-:S06]  /*ab60*/  UIADD3.X UR5, URZ, UR13, URZ, UP0, !UPT ;  /* 0x0000000d3f057290 */ /* 0x000fcc00087fe43f */
[----:B------:R-:W-:Y:S02]  /*ab70*/  UIADD3 UR6, UR10, 0x4000, URZ ;  /* 0x000040000a067890 */ /* 0x000fe4000fffe03f */
[----:B------:R-:W-:Y:S02]  /*ab80*/  UIADD3 UR8, UR10, 0x8000, URZ ;  /* 0x000080000a087890 */ /* 0x000fe4000fffe03f */
[----:B------:R-:W-:Y:S01]  /*ab90*/  UMOV UR32, UR10 ;  /* 0x0000000a00207c82 */ /* 0x000fe20008000000 */
[----:B------:R-:W-:Y:S01]  /*aba0*/  UIADD3 UR9, UR10, 0xc000, URZ ;  /* 0x0000c0000a097890 */ /* 0x000fe2000fffe03f */
        /* <DEDUP_REMOVED lines=8> */
[----:B------:R1:W-:Y:S01]  /*ac30*/  UTMASTG.5D [UR32], [UR4] ;  /* 0x00000020040073b5 */ /* 0x0003e20008020000 */
[----:B------:R-:W-:Y:S01]  /*ac40*/  UMOV UR8, 0x1 ;  /* 0x0000000100087882 */ /* 0x000fe20000000000 */
[----:B-1----:R-:W-:Y:S01]  /*ac50*/  UMOV UR32, UR9 ;  /* 0x0000000900207c82 */ /* 0x002fe20008000000 */
[----:B------:R-:W-:Y:S01]  /*ac60*/  UMOV UR33, UR6 ;  /* 0x0000000600217c82 */ /* 0x000fe20008000000 */
[----:B------:R-:W-:Y:S01]  /*ac70*/  UIADD3 UR6, UR10, 0x38820, URZ ;  /* 0x000388200a067890 */ /* 0x000fe2000fffe03f */
[----:B------:R1:W-:Y:S03]  /*ac80*/  UTMASTG.5D [UR32], [UR4] ;  /* 0x00000020040073b5 */ /* 0x0003e60008020000 */
[----:B------:R-:W-:-:S02]  /*ac90*/  UPRMT UR7, URZ, 0x654, UR6 ;  /* 0x000006543f077896 */ /* 0x000fc40008000006 */
[----:B------:R-:W-:Y:S01]  /*aca0*/  UPRMT UR6, UR8, 0x654, UR6 ;  /* 0x0000065408067896 */ /* 0x000fe20008000006 */
[----:B------:R0:W-:Y:S01]  /*acb0*/  UTMACMDFLUSH ;  /* 0x00000000000079b7 */ /* 0x0001e20000000000 */
[----:B------:R-:W-:-:S05]  /*acc0*/  DEPBAR.LE SB0, 0x0 ;  /* 0x000080000000791a */ /* 0x000fca0000000000 */
[----:B------:R-:W-:Y:S02]  /*acd0*/  SYNCS.ARRIVE.TRANS64.RED.A1T0 RZ, [UR7], RZ ;  /* 0x000000ffffff79a7 */ /* 0x000fe40008100407 */
[----:B-1----:R-:W-:Y:S03]  /*ace0*/  SYNCS.ARRIVE.TRANS64.RED.A1T0 RZ, [UR6], RZ ;  /* 0x000000ffffff79a7 */ /* 0x002fe60008100406 */
.L_x_155:
[----:B------:R-:W-:Y:S05]  /*acf0*/  BSYNC B0 ;  /* 0x0000000000007941 */ /* 0x000fea0003800000 */
.L_x_154:
[----:B--2---:R-:W1:Y:S01]  /*ad00*/  LDC R0, c[0x0][0xda4] ;  /* 0x00036900ff007b82 */ /* 0x004e620000000800 */
[----:B------:R-:W-:Y:S01]  /*ad10*/  R2UR UR4, R213 ;  /* 0x00000000d50472ca */ /* 0x000fe200000e0000 */
[----:B------:R-:W-:Y:S01]  /*ad20*/  UIADD3 UR38, UR38, 0x1, URZ ;  /* 0x0000000126267890 */ /* 0x000fe2000fffe03f */
[----:B------:R-:W-:Y:S02]  /*ad30*/  R2UR UR6, R212 ;  /* 0x00000000d40672ca */ /* 0x000fe400000e0000 */
[----:B------:R-:W-:Y:S01]  /*ad40*/  R2UR UR5, R19 ;  /* 0x00000000130572ca */ /* 0x000fe200000e0000 */
[----:B------:R-:W-:-:S04]  /*ad50*/  UISETP.NE.AND UP0, UPT, UR38, 0x2, UPT ;  /* 0x000000022600788c */ /* 0x000fc8000bf05270 */
[----:B------:R-:W-:-:S04]  /*ad60*/  USEL UR38, UR38, URZ, UP0 ;  /* 0x0000003f26267287 */ /* 0x000fc80008000000 */
[----:B------:R-:W-:-:S06]  /*ad70*/  UIADD3 UR4, UR4, 0x1, URZ ;  /* 0x0000000104047890 */ /* 0x000fcc000fffe03f */
[----:B------:R-:W-:Y:S01]  /*ad80*/  MOV R213, UR4 ;  /* 0x0000000400d57c02 */ /* 0x000fe20008000f00 */
[----:B------:R-:W-:Y:S01]  /*ad90*/  USEL UR4, URZ, 0x1, UP0 ;  /* 0x000000013f047887 */ /* 0x000fe20008000000 */
[----:B-1----:R-:W-:-:S03]  /*ada0*/  ISETP.LE.AND P0, PT, R0, UR6, PT ;  /* 0x0000000600007c0c */ /* 0x002fc6000bf03270 */
[----:B------:R-:W-:-:S06]  /*adb0*/  ULOP3.LUT UR5, UR5, UR4, URZ, 0x3c, !UPT ;  /* 0x0000000405057292 */ /* 0x000fcc000f8e3c3f */
[----:B------:R-:W-:-:S04]  /*adc0*/  IMAD.U32 R19, RZ, RZ, UR5 ;  /* 0x00000005ff137e24 */ /* 0x000fc8000f8e00ff */
[----:B------:R-:W-:Y:S05]  /*add0*/  @!P0 BRA `(.L_x_156) ;  /* 0xffffff6400548947 */ /* 0x000fea000383ffff */
[----:B------:R-:W-:Y:S05]  /*ade0*/  EXIT ;  /* 0x000000000000794d */ /* 0x000fea0003800000 */
.L_x_128:
[----:B------:R-:W-:-:S08]  /*adf0*/  NOP ;  /* 0x0000000000007918 */ /* 0x000fd00000000000 */
[----:B-1----:R-:W1:-:S00]  /*ae00*/  USETMAXREG.DEALLOC.CTAPOOL 0x18 ;  /* 0x00000018000079c8 */ /* 0x002e4000080e0500 */
[----:B-1----:R-:W-:-:S06]  /*ae10*/  LOP3.LUT R0, R0, 0x3, RZ, 0xc0, !PT ;  /* 0x0000000300007812 */ /* 0x002fcc00078ec0ff */
[----:B------:R-:W1:Y:S02]  /*ae20*/  SHFL.IDX PT, R0, R0, RZ, 0x1f ;  /* 0x00001fff00007589 */ /* 0x000e6400000e0000 */
[----:B-1----:R-:W-:-:S13]  /*ae30*/  ISETP.NE.AND P0, PT, R0, RZ, PT ;  /* 0x000000ff0000720c */ /* 0x002fda0003f05270 */
[----:B------:R-:W-:Y:S05]  /*ae40*/  @P0 EXIT ;  /* 0x000000000000094d */ /* 0x000fea0003800000 */
[----:B------:R-:W1:Y:S01]  /*ae50*/  S2UR UR4, SR_CTAID.X ;  /* 0x00000000000479c3 */ /* 0x000e620000002500 */
[----:B------:R-:W-:Y:S02]  /*ae60*/  IMAD.MOV.U32 R16, RZ, RZ, RZ ;  /* 0x000000ffff107224 */ /* 0x000fe400078e00ff */
[----:B------:R-:W-:Y:S02]  /*ae70*/  IMAD.MOV.U32 R2, RZ, RZ, 0x1 ;  /* 0x00000001ff027424 */ /* 0x000fe400078e00ff */
[----:B------:R-:W-:-:S03]  /*ae80*/  IMAD.MOV.U32 R19, RZ, RZ, 0x1 ;  /* 0x00000001ff137424 */ /* 0x000fc600078e00ff */
[----:B------:R-:W1:Y:S02]  /*ae90*/  LDC R0, c[0x0][0xda4] ;  /* 0x00036900ff007b82 */ /* 0x000e640000000800 */
[----:B-1----:R-:W-:-:S13]  /*aea0*/  ISETP.LE.AND P0, PT, R0, UR4, PT ;  /* 0x0000000400007c0c */ /* 0x002fda000bf03270 */
[----:B------:R-:W-:Y:S05]  /*aeb0*/  @P0 BRA `(.L_x_157) ;  /* 0x0000003400500947 */ /* 0x000fea0003800000 */
[----:B------:R-:W2:Y:S01]  /*aec0*/  LDL R4, [R1+0x24] ;  /* 0x0000240001047983 */ /* 0x000ea20000100800 */
[----:B------:R-:W1:Y:S01]  /*aed0*/  S2UR UR4, SR_CTAID.X ;  /* 0x00000000000479c3 */ /* 0x000e620000002500 */
[----:B------:R-:W-:Y:S01]  /*aee0*/  IMAD.MOV.U32 R16, RZ, RZ, RZ ;  /* 0x000000ffff107224 */ /* 0x000fe200078e00ff */
[----:B------:R-:W-:Y:S01]  /*aef0*/  ULDC.64 UR36, c[0x0][0x198] ;  /* 0x0000660000247ab9 */ /* 0x000fe20000000a00 */
[----:B------:R-:W3:Y:S01]  /*af00*/  S2R R3, SR_TID.X ;  /* 0x0000000000037919 */ /* 0x000ee20000002100 */
[----:B------:R-:W-:Y:S01]  /*af10*/  IMAD.MOV.U32 R19, RZ, RZ, 0x1 ;  /* 0x00000001ff137424 */ /* 0x000fe200078e00ff */
[----:B------:R-:W-:Y:S01]  /*af20*/  ULDC UR39, c[0x0][0xc] ;  /* 0x0000030000277ab9 */ /* 0x000fe20000000800 */
[C---:B---3--:R-:W-:Y:S02]  /*af30*/  LOP3.LUT P1, RZ, R3.reuse, 0x7f, RZ, 0xc0, !PT ;  /* 0x0000007f03ff7812 */ /* 0x048fe4000782c0ff */
[----:B------:R-:W-:-:S04]  /*af40*/  LOP3.LUT P0, R0, R3, 0x1f, RZ, 0xc0, !PT ;  /* 0x0000001f03007812 */ /* 0x000fc8000780c0ff */
[----:B------:R-:W-:Y:S01]  /*af50*/  PLOP3.LUT P0, PT, P0, P1, PT, 0x8a, 0x0 ;  /* 0x000000000000781c */ /* 0x000fe20000703172 */
[----:B------:R1:W-:Y:S03]  /*af60*/  STL [R1+0x20], R0 ;  /* 0x0000200001007387 */ /* 0x0003e60000100800 */
[----:B------:R-:W-:-:S05]  /*af70*/  P2R R2, PR, RZ, 0x1 ;  /* 0x00000001ff027803 */ /* 0x000fca0000000000 */
[----:B------:R3:W-:Y:S01]  /*af80*/  STL [R1+0x4], R2 ;  /* 0x0000040201007387 */ /* 0x0007e20000100800 */
[----:B-1----:R-:W-:-:S05]  /*af90*/  IMAD.U32 R0, RZ, RZ, UR4 ;  /* 0x00000004ff007e24 */ /* 0x002fca000f8e00ff */
[----:B------:R3:W-:Y:S04]  /*afa0*/  STL [R1+0x14], R0 ;  /* 0x0000140001007387 */ /* 0x0007e80000100800 */
[----:B------:R3:W-:Y:S01]  /*afb0*/  STL [R1+0x1c], RZ ;  /* 0x00001cff01007387 */ /* 0x0007e20000100800 */
[----:B--2---:R-:W-:-:S13]  /*afc0*/  R2UR UR5, R4 ;  /* 0x00000000040572ca */ /* 0x004fda00000e0000 */
[----:B---3--:R-:W-:-:S12]  /*afd0*/  ULOP3.LUT UR38, UR5, 0x2, URZ, 0xfc, !UPT ;  /* 0x0000000205267892 */ /* 0x008fd8000f8efc3f */
.L_x_210:
[----:B--2---:R-:W2:Y:S01]  /*afe0*/  LDL R2, [R1+0x14] ;  /* 0x0000140001027983 */ /* 0x004ea20000100800 */
        /* <DEDUP_REMOVED lines=16> */
[----:B------:R-:W1:Y:S02]  /*b0f0*/  @P1 LDC.64 R2, c[0x0][0xdb8] ;  /* 0x00036e00ff021b82 */ /* 0x000e640000000a00 */
[----:B------:R-:W-:Y:S01]  /*b100*/  MOV R17, R4 ;  /* 0x0000000400117202 */ /* 0x000fe20000000f00 */
[----:B------:R2:W-:Y:S05]  /*b110*/  STL [R1+0xc], R4 ;  /* 0x00000c0401007387 */ /* 0x0005ea0000100800 */
[----:B------:R-:W4:Y:S01]  /*b120*/  LDC R0, c[0x0][0x2e0] ;  /* 0x0000b800ff007b82 */ /* 0x000f220000000800 */
[----:B-1----:R-:W-:-:S05]  /*b130*/  @P1 IMAD.HI.U32 R2, R4, R2, RZ ;  /* 0x0000000204021227 */ /* 0x002fca00078e00ff */
[----:B------:R-:W-:Y:S01]  /*b140*/  @P1 SHF.R.U32.HI R17, RZ, R3, R2 ;  /* 0x00000003ff111219 */ /* 0x000fe20000011602 */
[----:B----4-:R-:W-:Y:S01]  /*b150*/  IMAD R7, R0, UR4, RZ ;  /* 0x0000000400077c24 */ /* 0x010fe2000f8e02ff */
[----:B------:R-:W-:-:S03]  /*b160*/  MOV R0, 0x400 ;  /* 0x0000040000007802 */ /* 0x000fc60000000f00 */
[----:B------:R-:W-:Y:S01]  /*b170*/  IMAD.MOV R3, RZ, RZ, -R17 ;  /* 0x000000ffff037224 */ /* 0x000fe200078e0a11 */
[----:B---3--:R-:W-:Y:S01]  /*b180*/  LEA R6, R5, R0, 0x18 ;  /* 0x0000000005067211 */ /* 0x008fe200078ec0ff */
[----:B------:R-:W-:Y:S01]  /*b190*/  VIADD R0, R7, 0x4f ;  /* 0x0000004f07007836 */ /* 0x000fe20000000000 */
[----:B------:R2:W-:Y:S01]  /*b1a0*/  STL [R1+0x18], R7 ;  /* 0x0000180701007387 */ /* 0x0005e20000100800 */
[----:B------:R-:W-:Y:S02]  /*b1b0*/  IMAD R18, R18, R3, R4 ;  /* 0x0000000312127224 */ /* 0x000fe400078e0204 */
[----:B------:R-:W-:Y:S01]  /*b1c0*/  IMAD.HI R0, R0, 0x66666667, RZ ;  /* 0x6666666700007827 */ /* 0x000fe200078e02ff */
[----:B------:R2:W-:Y:S03]  /*b1d0*/  STL [R1+0x8], R6 ;  /* 0x0000080601007387 */ /* 0x0005e60000100800 */
[----:B------:R-:W-:Y:S01]  /*b1e0*/  VIADD R2, R6, 0x24400 ;  /* 0x0002440006027836 */ /* 0x000fe20000000000 */
[----:B------:R-:W-:-:S04]  /*b1f0*/  SHF.R.U32.HI R3, RZ, 0x1f, R0 ;  /* 0x0000001fff037819 */ /* 0x000fc80000011600 */
[----:B------:R-:W-:Y:S02]  /*b200*/  LEA.HI.SX32 R0, R0, R3, 0x1b ;  /* 0x0000000300007211 */ /* 0x000fe400078fdaff */
[----:B------:R-:W-:-:S03]  /*b210*/  LOP3.LUT P0, RZ, R2, 0x3ff, RZ, 0xc0, !PT ;  /* 0x000003ff02ff7812 */ /* 0x000fc6000780c0ff */
[----:B------:R2:W-:Y:S10]  /*b220*/  STL [R1+0x10], R0 ;  /* 0x0000100001007387 */ /* 0x0005f40000100800 */
[----:B--2---:R-:W-:Y:S05]  /*b230*/  @!P0 BRA `(.L_x_158) ;  /* 0x0000000000408947 */ /* 0x004fea0003800000 */
[----:B------:R-:W-:Y:S01]  /*b240*/  MOV R2, 0x0 ;  /* 0x0000000000027802 */ /* 0x000fe20000000f00 */
[----:B------:R-:W-:Y:S01]  /*b250*/  ULDC.64 UR6, c[0x4][0x1b8] ;  /* 0x01006e0000067ab9 */ /* 0x000fe20000000a00 */
[----:B------:R-:W-:Y:S01]  /*b260*/  ULDC.64 UR8, c[0x4][0x1c0] ;  /* 0x0100700000087ab9 */ /* 0x000fe20000000a00 */
[----:B------:R-:W-:Y:S01]  /*b270*/  ULDC.64 UR4, c[0x4][0x118] ;  /* 0x0100460000047ab9 */ /* 0x000fe20000000a00 */
[----:B------:R-:W-:Y:S01]  /*b280*/  IMAD.U32 R4, RZ, RZ, UR6 ;  /* 0x00000006ff047e24 */ /* 0x000fe2000f8e00ff */
[----:B------:R-:W-:Y:S01]  /*b290*/  MOV R11, UR5 ;  /* 0x00000005000b7c02 */ /* 0x000fe20008000f00 */
[----:B------:R-:W1:Y:S01]  /*b2a0*/  LDC.64 R2, c[0x4][R2] ;  /* 0x0100000002027b82 */ /* 0x000e620000000a00 */
[----:B------:R-:W-:Y:S02]  /*b2b0*/  IMAD.U32 R5, RZ, RZ, UR7 ;  /* 0x00000007ff057e24 */ /* 0x000fe4000f8e00ff */
[----:B------:R-:W-:Y:S02]  /*b2c0*/  IMAD.U32 R6, RZ, RZ, UR8 ;  /* 0x00000008ff067e24 */ /* 0x000fe4000f8e00ff */
[----:B------:R-:W-:-:S02]  /*b2d0*/  IMAD.U32 R7, RZ, RZ, UR9 ;  /* 0x00000009ff077e24 */ /* 0x000fc4000f8e00ff */
[----:B------:R-:W-:Y:S02]  /*b2e0*/  IMAD.U32 R10, RZ, RZ, UR4 ;  /* 0x00000004ff0a7e24 */ /* 0x000fe4000f8e00ff */
[----:B------:R-:W-:Y:S02]  /*b2f0*/  IMAD.MOV.U32 R8, RZ, RZ, 0x70 ;  /* 0x00000070ff087424 */ /* 0x000fe400078e00ff */
[----:B------:R-:W-:Y:S02]  /*b300*/  IMAD.MOV.U32 R12, RZ, RZ, 0x1 ;  /* 0x00000001ff0c7424 */ /* 0x000fe400078e00ff */
[----:B------:R-:W-:-:S07]  /*b310*/  IMAD.MOV.U32 R13, RZ, RZ, RZ ;  /* 0x000000ffff0d7224 */ /* 0x000fce00078e00ff */
[----:B------:R-:W-:-:S07]  /*b320*/  LEPC R20, `(.L_x_158) ;  /* 0x000000001014794e */ /* 0x000fce0000000000 */
[----:B-1----:R-:W-:Y:S05]  /*b330*/  CALL.ABS.NOINC R2 ;  /* 0x0000000002007343 */ /* 0x002fea0003c00000 */
.L_x_158:
[----:B------:R-:W2:Y:S02]  /*b340*/  LDL R2, [R1+0x8] ;  /* 0x0000080001027983 */ /* 0x000ea40000100800 */
[----:B--2---:R-:W-:-:S05]  /*b350*/  VIADD R0, R2, 0x400 ;  /* 0x0000040002007836 */ /* 0x004fca0000000000 */
        /* <DEDUP_REMOVED lines=18> */
.L_x_160:
        /* <DEDUP_REMOVED lines=16> */
.L_x_159:
[----:B------:R-:W-:Y:S01]  /*b580*/  ULDC.64 UR4, c[0x0][0x9f8] ;  /* 0x00027e0000047ab9 */ /* 0x000fe20000000a00 */
[----:B------:R-:W2:Y:S01]  /*b590*/  LDL R9, [R1+0x20] ;  /* 0x0000200001097983 */ /* 0x000ea20000100800 */
[----:B------:R-:W-:Y:S01]  /*b5a0*/  ISETP.NE.U32.AND P0, PT, RZ, UR4, PT ;  /* 0x00000004ff007c0c */ /* 0x000fe2000bf05070 */
[----:B------:R-:W-:Y:S01]  /*b5b0*/  IMAD.MOV.U32 R7, RZ, RZ, R17 ;  /* 0x000000ffff077224 */ /* 0x000fe200078e0011 */
[----:B------:R-:W-:Y:S01]  /*b5c0*/  ULDC.64 UR6, c[0x0][0x208] ;  /* 0x0000820000067ab9 */ /* 0x000fe20000000a00 */
[----:B------:R-:W3:Y:S01]  /*b5d0*/  LDL.LU R6, [R1+0xc] ;  /* 0x00000c0001067983 */ /* 0x000ee20000300800 */
[----:B------:R-:W-:Y:S01]  /*b5e0*/  ISETP.NE.AND.EX P0, PT, RZ, UR5, PT, P0 ;  /* 0x00000005ff007c0c */ /* 0x000fe2000bf05300 */
[----:B------:R-:W1:Y:S01]  /*b5f0*/  LDC R0, c[0x0][0x428] ;  /* 0x00010a00ff007b82 */ /* 0x000e620000000800 */
[----:B------:R-:W-:Y:S01]  /*b600*/  ULDC UR4, c[0x0][0xda8] ;  /* 0x00036a0000047ab9 */ /* 0x000fe20000000800 */
[----:B------:R-:W4:Y:S10]  /*b610*/  LDL R8, [R1+0x14] ;  /* 0x0000140001087983 */ /* 0x000f340000100800 */
[----:B------:R-:W1:Y:S02]  /*b620*/  @P0 LDC.64 R2, c[0x0][0x9f8] ;  /* 0x00027e00ff020b82 */ /* 0x000e640000000a00 */
[----:B-1----:R-:W-:Y:S01]  /*b630*/  ISETP.NE.AND P1, PT, R0, 0x1, PT ;  /* 0x000000010000780c */ /* 0x002fe20003f25270 */
[----:B------:R-:W-:-:S02]  /*b640*/  IMAD.MOV.U32 R0, RZ, RZ, R18 ;  /* 0x000000ffff007224 */ /* 0x000fc400078e0012 */
[----:B------:R-:W-:-:S10]  /*b650*/  @P0 IMAD.WIDE R2, R17, 0x4, R2 ;  /* 0x0000000411020825 */ /* 0x000fd400078e0202 */
[----:B------:R-:W1:Y:S01]  /*b660*/  @P1 LDC R5, c[0x0][0x42c] ;  /* 0x00010b00ff051b82 */ /* 0x000e620000000800 */
[----:B------:R1:W5:Y:S07]  /*b670*/  @P0 LDG.E R7, desc[UR6][R2.64] ;  /* 0x0000000602070981 */ /* 0x00036e000c1e1900 */
[----:B------:R-:W1:Y:S02]  /*b680*/  @P1 LDC R4, c[0x0][0x430] ;  /* 0x00010c00ff041b82 */ /* 0x000e640000000800 */
[----:B-1----:R-:W-:-:S05]  /*b690*/  @P1 IMAD.HI.U32 R5, R18, R5, RZ ;  /* 0x0000000512051227 */ /* 0x002fca00078e00ff */
[----:B------:R-:W-:Y:S02]  /*b6a0*/  @P1 SHF.R.U32.HI R0, RZ, R4, R5 ;  /* 0x00000004ff001219 */ /* 0x000fe40000011605 */
[----:B------:R-:W1:Y:S01]  /*b6b0*/  S2R R4, SR_CgaCtaId ;  /* 0x0000000000047919 */ /* 0x000e620000008800 */
[----:B--2---:R-:W-:Y:S01]  /*b6c0*/  ISETP.NE.AND P1, PT, R9, RZ, PT ;  /* 0x000000ff0900720c */ /* 0x004fe20003f25270 */
[----:B---3--:R-:W-:-:S04]  /*b6d0*/  IMAD.MOV R6, RZ, RZ, -R6 ;  /* 0x000000ffff067224 */ /* 0x008fc800078e0a06 */
[----:B----4-:R-:W-:-:S08]  /*b6e0*/  IMAD R6, R6, UR4, R8 ;  /* 0x0000000406067c24 */ /* 0x010fd0000f8e0208 */
[----:B------:R-:W-:Y:S01]  /*b6f0*/  VOTEU.ALL UP1, P1 ;  /* 0x00000000003f7886 */ /* 0x000fe20000820000 */
[----:B------:R-:W-:-:S04]  /*b700*/  PLOP3.LUT P2, PT, P1, PT, PT, 0x8, 0x0 ;  /* 0x000000000000781c */ /* 0x000fc80000f4e170 */
[----:B------:R-:W-:Y:S01]  /*b710*/  @!UP1 UIADD3 UR8, UP0, UR36, 0x270, URZ ;  /* 0x0000027024089890 */ /* 0x000fe2000ff1e03f */
[----:B------:R-:W-:-:S03]  /*b720*/  IMAD.SHL.U32 R6, R6, 0x80, RZ ;  /* 0x0000008006067824 */ /* 0x000fc600078e00ff */
[----:B------:R-:W-:-:S03]  /*b730*/  @!UP1 UIADD3.X UR9, URZ, UR37, URZ, UP0, !UPT ;  /* 0x000000253f099290 */ /* 0x000fc600087fe43f */
[----:B-1----:R-:W-:-:S09]  /*b740*/  VOTEU.ALL UP0, P1 ;  /* 0x00000000003f7886 */ /* 0x002fd20000800000 */
.L_x_161:
        /* <DEDUP_REMOVED lines=13> */
.L_x_162:
        /* <DEDUP_REMOVED lines=12> */
.L_x_163:
        /* <DEDUP_REMOVED lines=12> */
.L_x_164:
        /* <DEDUP_REMOVED lines=10> */
[----:B------:R-:W-:Y:S01]  /*ba40*/  LOP3.LUT R4, R4, 0x1, RZ, 0xc0, !PT ;  /* 0x0000000104047812 */ /* 0x000fe200078ec0ff */
[----:B------:R-:W-:-:S04]  /*ba50*/  UMOV UR4, 0xffffffff ;  /* 0xffffffff00047882 */ /* 0x000fc80000000000 */
[C---:B------:R-:W-:Y:S02]  /*ba60*/  IMAD R20, R4.reuse, 0x28, RZ ;  /* 0x0000002804147824 */ /* 0x040fe400078e02ff */
[----:B------:R-:W-:Y:S01]  /*ba70*/  IMAD R21, R4, 0xa00, RZ ;  /* 0x00000a0004157824 */ /* 0x000fe200078e02ff */
[----:B-1----:R-:W-:-:S04]  /*ba80*/  ISETP.NE.U32.AND P0, PT, R2, RZ, PT ;  /* 0x000000ff0200720c */ /* 0x002fc80003f05070 */
[----:B------:R-:W-:-:S04]  /*ba90*/  ISETP.NE.AND.EX P0, PT, R3, RZ, PT, P0 ;  /* 0x000000ff0300720c */ /* 0x000fc80003f05300 */
[----:B-----5:R-:W-:Y:S01]  /*baa0*/  SEL R4, R7, RZ, !P0 ;  /* 0x000000ff07047207 */ /* 0x020fe20004000000 */
[----:B------:R-:W-:Y:S08]  /*bab0*/  BRA.DIV UR4, `(.L_x_165) ;  /* 0x0000002e04a47947 */ /* 0x000ff0000b800000 */
.L_x_226:
[----:B------:R-:W2:Y:S01]  /*bac0*/  LDL R8, [R1+0x10] ;  /* 0x0000100001087983 */ /* 0x000ea20000100800 */
[----:B------:R-:W-:Y:S01]  /*bad0*/  UMOV UR4, 0xffffffff ;  /* 0xffffffff00047882 */ /* 0x000fe20000000000 */
[----:B------:R-:W-:Y:S02]  /*bae0*/  SHF.R.S32.HI R12, RZ, 0x1f, R7 ;  /* 0x0000001fff0c7819 */ /* 0x000fe40000011407 */
[----:B------:R-:W-:Y:S01]  /*baf0*/  MOV R5, R7 ;  /* 0x0000000700057202 */ /* 0x000fe20000000f00 */
[----:B--2---:R-:W-:Y:S01]  /*bb00*/  VIADD R8, R8, 0xffffffff ;  /* 0xffffffff08087836 */ /* 0x004fe20000000000 */
[----:B------:R-:W-:Y:S06]  /*bb10*/  BRA.DIV UR4, `(.L_x_166) ;  /* 0x0000002e04c07947 */ /* 0x000fec000b800000 */
[----:B------:R-:W-:-:S13]  /*bb20*/  ELECT P6, URZ, PT ;  /* 0x00000000003f782f */ /* 0x000fda00038c0000 */
.L_x_229:
[----:B------:R-:W-:Y:S05]  /*bb30*/  @!P6 BRA `(.L_x_167) ;  /* 0x000000040044e947 */ /* 0x000fea0003800000 */
[----:B------:R1:W-:Y:S01]  /*bb40*/  STL [R1], R8 ;  /* 0x0000000801007387 */ /* 0x0003e20000100800 */
[----:B------:R-:W-:Y:S05]  /*bb50*/  @!P0 BRA `(.L_x_168) ;  /* 0x0000000000508947 */ /* 0x000fea0003800000 */
[----:B------:R-:W2:Y:S01]  /*bb60*/  LDC R13, c[0x0][0x41c] ;  /* 0x00010700ff0d7b82 */ /* 0x000ea20000000800 */
[----:B------:R-:W-:Y:S01]  /*bb70*/  IMAD.MOV.U32 R4, RZ, RZ, R8 ;  /* 0x000000ffff047224 */ /* 0x000fe200078e0008 */
[----:B------:R-:W-:Y:S01]  /*bb80*/  ULDC.64 UR4, c[0x0][0x408] ;  /* 0x0001020000047ab9 */ /* 0x000fe20000000a00 */
[----:B------:R-:W-:Y:S01]  /*bb90*/  ULDC.64 UR6, c[0x0][0x208] ;  /* 0x0000820000067ab9 */ /* 0x000fe20000000a00 */
[----:B--2---:R-:W-:-:S13]  /*bba0*/  ISETP.NE.AND P1, PT, R13, 0x1, PT ;  /* 0x000000010d00780c */ /* 0x004fda0003f25270 */
[----:B------:R-:W2:Y:S02]  /*bbb0*/  @P1 LDC.64 R10, c[0x0][0x420] ;  /* 0x00010800ff0a1b82 */ /* 0x000ea40000000a00 */
[----:B--2---:R-:W-:-:S05]  /*bbc0*/  @P1 IMAD.HI.U32 R10, R8, R10, RZ ;  /* 0x0000000a080a1227 */ /* 0x004fca00078e00ff */
[----:B------:R-:W-:-:S04]  /*bbd0*/  @P1 SHF.R.U32.HI R4, RZ, R11, R10 ;  /* 0x0000000bff041219 */ /* 0x000fc8000001160a */
[--C-:B------:R-:W-:Y:S01]  /*bbe0*/  SHF.R.S32.HI R11, RZ, 0x1f, R4.reuse ;  /* 0x0000001fff0b7819 */ /* 0x100fe20000011404 */
[--C-:B------:R-:W-:Y:S02]  /*bbf0*/  IMAD.MOV R9, RZ, RZ, -R4.reuse ;  /* 0x000000ffff097224 */ /* 0x100fe400078e0a04 */
[----:B------:R-:W-:Y:S02]  /*bc00*/  IMAD.MOV.U32 R10, RZ, RZ, R4 ;  /* 0x000000ffff0a7224 */ /* 0x000fe400078e0004 */
[----:B------:R-:W-:Y:S02]  /*bc10*/  IMAD R9, R13, R9, R8 ;  /* 0x000000090d097224 */ /* 0x000fe400078e0208 */
[----:B------:R-:W-:-:S03]  /*bc20*/  IMAD.WIDE.U32 R10, R7, UR4, R10 ;  /* 0x00000004070a7c25 */ /* 0x000fc6000f8e000a */
[----:B------:R2:W-:Y:S01]  /*bc30*/  STL [R1], R9 ;  /* 0x0000000901007387 */ /* 0x0005e20000100800 */
[----:B------:R-:W-:Y:S01]  /*bc40*/  LEA R14, P1, R10, R2, 0x2 ;  /* 0x000000020a0e7211 */ /* 0x000fe200078210ff */
[----:B--2---:R-:W-:-:S04]  /*bc50*/  IMAD R9, R12, UR4, RZ ;  /* 0x000000040c097c24 */ /* 0x004fc8000f8e02ff */
[----:B------:R-:W-:-:S04]  /*bc60*/  IMAD R4, R7, UR5, R9 ;  /* 0x0000000507047c24 */ /* 0x000fc8000f8e0209 */
[----:B------:R-:W-:-:S05]  /*bc70*/  IMAD.IADD R4, R11, 0x1, R4 ;  /* 0x000000010b047824 */ /* 0x000fca00078e0204 */
[----:B------:R-:W-:-:S05]  /*bc80*/  LEA.HI.X R15, R10, R3, R4, 0x2, P1 ;  /* 0x000000030a0f7211 */ /* 0x000fca00008f1404 */
[----:B------:R2:W5:Y:S02]  /*bc90*/  LDG.E R7, desc[UR6][R14.64] ;  /* 0x000000060e077981 */ /* 0x000564000c1e1900 */
.L_x_168:
[----:B------:R-:W3:Y:S01]  /*bca0*/  S2R R9, SR_CgaCtaId ;  /* 0x0000000000097919 */ /* 0x000ee20000008800 */
[----:B------:R-:W-:-:S04]  /*bcb0*/  MOV R4, 0x400 ;  /* 0x0000040000047802 */ /* 0x000fc80000000f00 */
[----:B---3--:R-:W-:Y:S02]  /*bcc0*/  LEA R4, R9, R4, 0x18 ;  /* 0x0000000409047211 */ /* 0x008fe400078ec0ff */
[----:B------:R-:W-:-:S03]  /*bcd0*/  SHF.L.U32 R9, R19, 0x1f, RZ ;  /* 0x0000001f13097819 */ /* 0x000fc600000006ff */
[----:B------:R-:W-:-:S04]  /*bce0*/  IMAD R4, R16, 0x8, R4 ;  /* 0x0000000810047824 */ /* 0x000fc800078e0204 */
[----:B------:R-:W3:Y:S02]  /*bcf0*/  SYNCS.PHASECHK.TRANS64.TRYWAIT P1, [R4+URZ+0x38840], R9 ;  /* 0x03884009040075a7 */ /* 0x000ee4000802017f */
[----:B---3--:R-:W-:Y:S05]  /*bd00*/  @!P1 BRA `(.L_x_169) ;  /* 0x0000002c00649947 */ /* 0x008fea0003800000 */
.L_x_230:
[----:B------:R-:W4:Y:S01]  /*bd10*/  S2R R10, SR_TID.X ;  /* 0x00000000000a7919 */ /* 0x000f220000002100 */
[----:B------:R-:W-:-:S04]  /*bd20*/  UPRMT UR4, UR38, 0x9910, URZ ;  /* 0x0000991026047896 */ /* 0x000fc8000800003f */
[----:B------:R-:W-:Y:S01]  /*bd30*/  UISETP.NE.AND UP0, UPT, UR4, 0x2, UPT ;  /* 0x000000020400788c */ /* 0x000fe2000bf05270 */
[----:B----4-:R-:W-:-:S13]  /*bd40*/  LOP3.LUT P1, RZ, R10, 0x7f, RZ, 0xc0, !PT ;  /* 0x0000007f0aff7812 */ /* 0x010fda000782c0ff */
[----:B---3--:R-:W-:-:S04]  /*bd50*/  @!P1 IMAD.MOV.U32 R9, RZ, RZ, 0xa000 ;  /* 0x0000a000ff099424 */ /* 0x008fc800078e00ff */
[----:B------:R3:W-:Y:S01]  /*bd60*/  @!P1 SYNCS.ARRIVE.TRANS64 RZ, [R4+URZ+0x38830], R9 ;  /* 0x0388300904ff99a7 */ /* 0x0007e2000800003f */
[----:B------:R-:W-:-:S13]  /*bd70*/  PLOP3.LUT P1, PT, PT, PT, UP0, 0x80, 0x0 ;  /* 0x000000000000781c */ /* 0x000fda0003f2f008 */
[----:B---3--:R-:W-:Y:S05]  /*bd80*/  @P1 BRA `(.L_x_170) ;  /* 0x0000000000041947 */ /* 0x008fea0003800000 */
[----:B------:R-:W-:Y:S01]  /*bd90*/  BPT.TRAP 0x1 ;  /* 0x000000040000795c */ /* 0x000fe20000300000 */
.L_x_170:
[----:B------:R-:W3:Y:S02]  /*bda0*/  LDL R9, [R1+0x4] ;  /* 0x0000040001097983 */ /* 0x000ee40000100800 */
[----:B---3--:R-:W-:-:S13]  /*bdb0*/  ISETP.NE.AND P1, PT, R9, RZ, PT ;  /* 0x000000ff0900720c */ /* 0x008fda0003f25270 */
[----:B------:R-:W-:Y:S05]  /*bdc0*/  @P1 BRA `(.L_x_171) ;  /* 0x0000000000041947 */ /* 0x000fea0003800000 */
[----:B------:R-:W-:Y:S01]  /*bdd0*/  BPT.TRAP 0x1 ;  /* 0x000000040000795c */ /* 0x000fe20000300000 */
.L_x_171:
[----:B------:R-:W3:Y:S01]  /*bde0*/  LDL R9, [R1] ;  /* 0x0000000001097983 */ /* 0x000ee20000100800 */
[----:B------:R-:W-:Y:S01]  /*bdf0*/  MOV R10, 0x400 ;  /* 0x00000400000a7802 */ /* 0x000fe20000000f00 */
[----:B------:R-:W4:Y:S01]  /*be00*/  S2R R11, SR_CgaCtaId ;  /* 0x00000000000b7919 */ /* 0x000f220000008800 */
[----:B------:R-:W-:Y:S01]  /*be10*/  R2UR UR9, R4 ;  /* 0x00000000040972ca */ /* 0x000fe200000e0000 */
[----:B------:R-:W-:Y:S01]  /*be20*/  IMAD R4, R16, 0x5000, R21 ;  /* 0x0000500010047824 */ /* 0x000fe200078e0215 */
[----:B------:R-:W-:Y:S01]  /*be30*/  R2UR UR5, R20 ;  /* 0x00000000140572ca */ /* 0x000fe200000e0000 */
[----:B------:R-:W-:Y:S01]  /*be40*/  UIADD3 UR4, UP0, UR36, 0x370, URZ ;  /* 0x0000037024047890 */ /* 0x000fe2000ff1e03f */
[----:B------:R-:W-:Y:S02]  /*be50*/  R2UR UR12, R0 ;  /* 0x00000000000c72ca */ /* 0x000fe400000e0000 */
[----:B-----5:R-:W-:Y:S02]  /*be60*/  R2UR UR13, R7 ;  /* 0x00000000070d72ca */ /* 0x020fe400000e0000 */
[----:B----4-:R-:W-:-:S05]  /*be70*/  LEA R10, R11, R10, 0x18 ;  /* 0x0000000a0b0a7211 */ /* 0x010fca00078ec0ff */
[----:B------:R-:W-:-:S05]  /*be80*/  IMAD R4, R4, 0x2, R10 ;  /* 0x0000000204047824 */ /* 0x000fca00078e020a */
[----:B------:R-:W-:Y:S01]  /*be90*/  R2UR UR14, R4 ;  /* 0x00000000040e72ca */ /* 0x000fe200000e0000 */
[----:B------:R-:W-:Y:S01]  /*bea0*/  UIADD3 UR9, UR9, 0x38830, URZ ;  /* 0x0003883009097890 */ /* 0x000fe2000fffe03f */
[----:B------:R-:W-:Y:S01]  /*beb0*/  UMOV UR10, URZ ;  /* 0x0000003f000a7c82 */ /* 0x000fe20008000000 */
[----:B------:R-:W-:Y:S01]  /*bec0*/  UMOV UR19, 0x30000 ;  /* 0x0003000000137882 */ /* 0x000fe20000000000 */
[----:B------:R-:W-:Y:S01]  /*bed0*/  UMOV UR6, 0x0 ;  /* 0x0000000000067882 */ /* 0x000fe20000000000 */
[----:B------:R-:W-:-:S08]  /*bee0*/  UMOV UR7, 0x14f00000 ;  /* 0x14f0000000077882 */ /* 0x000fd00000000000 */
[----:B------:R-:W-:Y:S02]  /*bef0*/  UIADD3 UR8, UR14, 0x24400, URZ ;  /* 0x000244000e087890 */ /* 0x000fe4000fffe03f */
[----:B------:R-:W-:Y:S02]  /*bf00*/  UIADD3 UR15, UR14, 0x26c00, URZ ;  /* 0x00026c000e0f7890 */ /* 0x000fe4000fffe03f */
[----:B------:R-:W-:Y:S01]  /*bf10*/  UIADD3 UR17, UR14, 0x29400, URZ ;  /* 0x000294000e117890 */ /* 0x000fe2000fffe03f */
[----:B------:R-:W-:Y:S01]  /*bf20*/  UMOV UR16, 0x40 ;  /* 0x0000004000107882 */ /* 0x000fe20000000000 */
[----:B------:R-:W-:-:S03]  /*bf30*/  UIADD3 UR18, UR14, 0x2bc00, URZ ;  /* 0x0002bc000e127890 */ /* 0x000fc6000fffe03f */
[----:B------:R-:W-:Y:S01]  /*bf40*/  UMOV UR14, 0x80 ;  /* 0x00000080000e7882 */ /* 0x000fe20000000000 */
[----:B------:R-:W-:Y:S02]  /*bf50*/  MOV R4, R7 ;  /* 0x0000000700047202 */ /* 0x000fe40000000f00 */
[----:B---3--:R-:W-:-:S13]  /*bf60*/  R2UR UR11, R9 ;  /* 0x00000000090b72ca */ /* 0x008fda00000e0000 */
[----:B------:R-:W-:Y:S02]  /*bf70*/  UIMAD UR11, UR11, 0x50, UR5 ;  /* 0x000000500b0b78a4 */ /* 0x000fe4000f8e0205 */
[----:B------:R-:W-:-:S09]  /*bf80*/  UIADD3.X UR5, URZ, UR37, URZ, UP0, !UPT ;  /* 0x000000253f057290 */ /* 0x000fd200087fe43f */
[----:B------:R3:W-:Y:S02]  /*bf90*/  UTMALDG.4D.MULTICAST [UR8], [UR4], UR19, desc[UR6] ;  /* 0x00000608040073b4 */ /* 0x0007e40008019813 */
[----:B---3--:R-:W-:Y:S01]  /*bfa0*/  UMOV UR8, UR15 ;  /* 0x0000000f00087c82 */ /* 0x008fe20008000000 */
[----:B------:R-:W-:Y:S02]  /*bfb0*/  UMOV UR10, UR16 ;  /* 0x00000010000a7c82 */ /* 0x000fe40008000000 */
[----:B------:R3:W-:Y:S02]  /*bfc0*/  UTMALDG.4D.MULTICAST [UR8], [UR4], UR19, desc[UR6] ;  /* 0x00000608040073b4 */ /* 0x0007e40008019813 */
[----:B---3--:R-:W-:Y:S01]  /*bfd0*/  UMOV UR8, UR17 ;  /* 0x0000001100087c82 */ /* 0x008fe20008000000 */
[----:B------:R-:W-:Y:S01]  /*bfe0*/  UMOV UR10, UR14 ;  /* 0x0000000e000a7c82 */ /* 0x000fe20008000000 */
[----:B------:R-:W-:Y:S01]  /*bff0*/  UMOV UR14, 0xc0 ;  /* 0x000000c0000e7882 */ /* 0x000fe20000000000 */
[----:B------:R3:W-:Y:S02]  /*c000*/  UTMALDG.4D.MULTICAST [UR8], [UR4], UR19, desc[UR6] ;  /* 0x00000608040073b4 */ /* 0x0007e40008019813 */
[----:B---3--:R-:W-:Y:S01]  /*c010*/  UMOV UR8, UR18 ;  /* 0x0000001200087c82 */ /* 0x008fe20008000000 */
[----:B------:R-:W-:-:S02]  /*c020*/  UMOV UR10, UR14 ;  /* 0x0000000e000a7c82 */ /* 0x000fc40008000000 */
[----:B------:R3:W-:Y:S02]  /*c030*/  UTMALDG.4D.MULTICAST [UR8], [UR4], UR19, desc[UR6] ;  /* 0x00000608040073b4 */ /* 0x0007e40008019813 */
[----:B---3--:R-:W-:Y:S01]  /*c040*/  NOP ;  /* 0x0000000000007918 */ /* 0x008fe20000000000 */
.L_x_167:
[----:B------:R-:W3:Y:S01]  /*c050*/  LDL R13, [R1+0x1c] ;  /* 0x00001c00010d7983 */ /* 0x000ee20000100800 */
[----:B------:R-:W-:-:S03]  /*c060*/  MOV R10, 0x400 ;  /* 0x00000400000a7802 */ /* 0x000fc60000000f00 */
[----:B------:R-:W4:Y:S01]  /*c070*/  LDL.LU R9, [R1+0x18] ;  /* 0x0000180001097983 */ /* 0x000f220000300800 */
[----:B------:R-:W5:Y:S01]  /*c080*/  S2R R11, SR_CgaCtaId ;  /* 0x00000000000b7919 */ /* 0x000f620000008800 */
[----:B------:R-:W-:Y:S05]  /*c090*/  WARPSYNC.ALL ;  /* 0x0000000000007948 */ /* 0x000fea0003800000 */
[----:B------:R-:W-:-:S13]  /*c0a0*/  ELECT P1, URZ, PT ;  /* 0x00000000003f782f */ /* 0x000fda0003820000 */
[----:B------:R-:W-:Y:S01]  /*c0b0*/  @P1 R2UR UR13, R17 ;  /* 0x00000000110d12ca */ /* 0x000fe200000e0000 */
[----:B------:R-:W-:Y:S01]  /*c0c0*/  UIADD3 UR4, UP0, UR36, 0x270, URZ ;  /* 0x0000027024047890 */ /* 0x000fe2000ff1e03f */
[----:B------:R-:W-:Y:S02]  /*c0d0*/  @P1 R2UR UR12, R18 ;  /* 0x00000000120c12ca */ /* 0x000fe400000e0000 */
[----:B------:R-:W-:Y:S01]  /*c0e0*/  @P1 R2UR UR11, R6 ;  /* 0x00000000060b12ca */ /* 0x000fe200000e0000 */
[----:B------:R-:W-:Y:S01]  /*c0f0*/  UIADD3.X UR5, URZ, UR37, URZ, UP0, !UPT ;  /* 0x000000253f057290 */ /* 0x000fe200087fe43f */
[----:B-----5:R-:W-:-:S04]  /*c100*/  LEA R10, R11, R10, 0x18 ;  /* 0x0000000a0b0a7211 */ /* 0x020fc800078ec0ff */
        /* <DEDUP_REMOVED lines=28> */
[----:B-----5:R-:W-:-:S02]  /*c2d0*/  @P1 R2UR UR13, R17 ;  /* 0x00000000110d12ca */ /* 0x020fc400000e0000 */
        /* <DEDUP_REMOVED lines=8> */
[----:B---3--:R-:W-:-:S04]  /*c360*/  LOP3.LUT R6, R13, 0x1, RZ, 0xc, !PT ;  /* 0x000000010d067812 */ /* 0x008fc800078e0cff */
[----:B------:R-:W-:-:S04]  /*c370*/  SHF.L.U32 R6, R6, 0x1f, RZ ;  /* 0x0000001f06067819 */ /* 0x000fc800000006ff */
[----:B------:R-:W3:Y:S01]  /*c380*/  SYNCS.PHASECHK.TRANS64.TRYWAIT P1, [R10+URZ+0x38820], R6 ;  /* 0x038820060a0075a7 */ /* 0x000ee2000802017f */
[----:B----4-:R-:W-:Y:S01]  /*c390*/  ISETP.GE.AND P2, PT, R9, 0x51, PT ;  /* 0x000000510900780c */ /* 0x010fe20003f46270 */
[----:B-1-3--:R-:W-:-:S12]  /*c3a0*/  @!P1 BRA `(.L_x_173) ;  /* 0x0000002400d09947 */ /* 0x00afd80003800000 */
.L_x_231:
[----:B------:R-:W-:Y:S05]  /*c3b0*/  BSYNC B0 ;  /* 0x0000000000007941 */ /* 0x000fea0003800000 */
.L_x_172:
[----:B------:R-:W-:Y:S05]  /*c3c0*/  @!P2 BRA `(.L_x_174) ;  /* 0x0000001800dca947 */ /* 0x000fea0003800000 */
[----:B-1----:R-:W2:Y:S01]  /*c3d0*/  LDL R7, [R1+0x10] ;  /* 0x0000100001077983 */ /* 0x002ea20000100800 */
[----:B------:R-:W-:Y:S02]  /*c3e0*/  IMAD.MOV.U32 R6, RZ, RZ, 0x1 ;  /* 0x00000001ff067424 */ /* 0x000fe400078e00ff */
[----:B--2---:R-:W-:-:S05]  /*c3f0*/  IMAD.MOV R14, RZ, RZ, -R7 ;  /* 0x000000ffff0e7224 */ /* 0x004fca00078e0a07 */
[----:B------:R-:W-:-:S05]  /*c400*/  VIADDMNMX R14, R14, R6, 0xffffffff, !PT ;  /* 0xffffffff0e0e7446 */ /* 0x000fca0007800106 */
[----:B------:R-:W-:-:S05]  /*c410*/  IMAD.IADD R6, R7, 0x1, R14 ;  /* 0x0000000107067824 */ /* 0x000fca00078e020e */
[----:B------:R-:W-:-:S04]  /*c420*/  LOP3.LUT R6, R6, 0x1, RZ, 0xc0, !PT ;  /* 0x0000000106067812 */ /* 0x000fc800078ec0ff */
[----:B------:R-:W-:Y:S01]  /*c430*/  ISETP.NE.U32.AND P1, PT, R6, 0x1, PT ;  /* 0x000000010600780c */ /* 0x000fe20003f25070 */
[----:B------:R-:W-:-:S12]  /*c440*/  VIADD R6, R7, 0xfffffffe ;  /* 0xfffffffe07067836 */ /* 0x000fd80000000000 */
[----:B------:R-:W-:Y:S05]  /*c450*/  @P1 BRA `(.L_x_175) ;  /* 0x00000008003c1947 */ /* 0x000fea0003800000 */
[----:B------:R-:W-:Y:S01]  /*c460*/  VIADD R9, R16, 0x1 ;  /* 0x0000000110097836 */ /* 0x000fe20000000000 */
[----:B------:R-:W-:Y:S04]  /*c470*/  BSSY B0, `(.L_x_176) ;  /* 0x0000089000007945 */ /* 0x000fe80003800000 */
        /* <DEDUP_REMOVED lines=8> */
[----:B------:R-:W-:Y:S01]  /*c500*/  IMAD.MOV.U32 R7, RZ, RZ, R6 ;  /* 0x000000ffff077224 */ /* 0x000fe200078e0006 */
[----:B------:R-:W-:Y:S01]  /*c510*/  ULDC.64 UR4, c[0x0][0x408] ;  /* 0x0001020000047ab9 */ /* 0x000fe20000000a00 */
[----:B------:R-:W-:Y:S01]  /*c520*/  ULDC.64 UR6, c[0x0][0x208] ;  /* 0x0000820000067ab9 */ /* 0x000fe20000000a00 */
[----:B-1----:R-:W-:-:S13]  /*c530*/  ISETP.NE.AND P1, PT, R15, 0x1, PT ;  /* 0x000000010f00780c */ /* 0x002fda0003f25270 */
[----:B------:R-:W1:Y:S02]  /*c540*/  @P1 LDC.64 R10, c[0x0][0x420] ;  /* 0x00010800ff0a1b82 */ /* 0x000e640000000a00 */
[----:B-1----:R-:W-:-:S05]  /*c550*/  @P1 IMAD.HI.U32 R10, R6, R10, RZ ;  /* 0x0000000a060a1227 */ /* 0x002fca00078e00ff */
[----:B------:R-:W-:-:S04]  /*c560*/  @P1 SHF.R.U32.HI R7, RZ, R11, R10 ;  /* 0x0000000bff071219 */ /* 0x000fc8000001160a */
[----:B------:R-:W-:Y:S02]  /*c570*/  IADD3 R10, -R7, RZ, RZ ;  /* 0x000000ff070a7210 */ /* 0x000fe40007ffe1ff */
[----:B------:R-:W-:-:S03]  /*c580*/  SHF.R.S32.HI R11, RZ, 0x1f, R7 ;  /* 0x0000001fff0b7819 */ /* 0x000fc60000011407 */
[----:B------:R-:W-:Y:S02]  /*c590*/  IMAD R6, R15, R10, R6 ;  /* 0x0000000a0f067224 */ /* 0x000fe400078e0206 */
[----:B------:R-:W-:Y:S02]  /*c5a0*/  IMAD R15, R12, UR4, RZ ;  /* 0x000000040c0f7c24 */ /* 0x000fe4000f8e02ff */
[----:B------:R-:W-:Y:S02]  /*c5b0*/  IMAD.MOV.U32 R10, RZ, RZ, R7 ;  /* 0x000000ffff0a7224 */ /* 0x000fe400078e0007 */
[C---:B------:R-:W-:Y:S02]  /*c5c0*/  IMAD R7, R5.reuse, UR5, R15 ;  /* 0x0000000505077c24 */ /* 0x040fe4000f8e020f */
[----:B------:R-:W-:-:S04]  /*c5d0*/  IMAD.WIDE.U32 R10, R5, UR4, R10 ;  /* 0x00000004050a7c25 */ /* 0x000fc8000f8e000a */
[----:B------:R-:W-:Y:S01]  /*c5e0*/  IMAD.IADD R7, R7, 0x1, R11 ;  /* 0x0000000107077824 */ /* 0x000fe200078e020b */
[----:B------:R-:W-:-:S04]  /*c5f0*/  LEA R2, P1, R10, R2, 0x2 ;  /* 0x000000020a027211 */ /* 0x000fc800078210ff */
[----:B------:R-:W-:-:S05]  /*c600*/  LEA.HI.X R3, R10, R3, R7, 0x2, P1 ;  /* 0x000000030a037211 */ /* 0x000fca00008f1407 */
[----:B------:R1:W5:Y:S04]  /*c610*/  LDG.E R7, desc[UR6][R2.64] ;  /* 0x0000000602077981 */ /* 0x000368000c1e1900 */
.L_x_178:
[----:B-1----:R-:W1:Y:S01]  /*c620*/  S2R R3, SR_CgaCtaId ;  /* 0x0000000000037919 */ /* 0x002e620000008800 */
[----:B------:R-:W-:-:S04]  /*c630*/  MOV R2, 0x400 ;  /* 0x0000040000027802 */ /* 0x000fc80000000f00 */
[----:B-1----:R-:W-:Y:S02]  /*c640*/  LEA R2, R3, R2, 0x18 ;  /* 0x0000000203027211 */ /* 0x002fe400078ec0ff */
[----:B------:R-:W-:-:S03]  /*c650*/  SHF.L.U32 R3, R13, 0x1f, RZ ;  /* 0x0000001f0d037819 */ /* 0x000fc600000006ff */
[----:B------:R-:W-:-:S04]  /*c660*/  IMAD R2, R9, 0x8, R2 ;  /* 0x0000000809027824 */ /* 0x000fc800078e0202 */
[----:B------:R-:W1:Y:S02]  /*c670*/  SYNCS.PHASECHK.TRANS64.TRYWAIT P1, [R2+URZ+0x38840], R3 ;  /* 0x03884003020075a7 */ /* 0x000e64000802017f */
[----:B-1----:R-:W-:Y:S05]  /*c680*/  @!P1 BRA `(.L_x_179) ;  /* 0x0000002400389947 */ /* 0x002fea0003800000 */
.L_x_232:
[----:B------:R-:W2:Y:S01]  /*c690*/  S2R R10, SR_TID.X ;  /* 0x00000000000a7919 */ /* 0x000ea20000002100 */
[----:B------:R-:W-:Y:S01]  /*c6a0*/  UPRMT UR4, UR38, 0x9910, URZ ;  /* 0x0000991026047896 */ /* 0x000fe2000800003f */
[----:B--2---:R-:W-:-:S13]  /*c6b0*/  LOP3.LUT P1, RZ, R10, 0x7f, RZ, 0xc0, !PT ;  /* 0x0000007f0aff7812 */ /* 0x004fda000782c0ff */
[----:B-1----:R-:W-:-:S04]  /*c6c0*/  @!P1 IMAD.MOV.U32 R3, RZ, RZ, 0xa000 ;  /* 0x0000a000ff039424 */ /* 0x002fc800078e00ff */
[----:B------:R1:W-:Y:S02]  /*c6d0*/  @!P1 SYNCS.ARRIVE.TRANS64 RZ, [R2+URZ+0x38830], R3 ;  /* 0x0388300302ff99a7 */ /* 0x0003e4000800003f */
[----:B-1----:R-:W-:-:S05]  /*c6e0*/  IMAD.U32 R3, RZ, RZ, UR4 ;  /* 0x00000004ff037e24 */ /* 0x002fca000f8e00ff */
[----:B------:R-:W-:-:S13]  /*c6f0*/  ISETP.NE.AND P2, PT, R3, 0x2, PT ;  /* 0x000000020300780c */ /* 0x000fda0003f45270 */
[----:B------:R-:W-:Y:S05]  /*c700*/  @P2 BRA `(.L_x_180) ;  /* 0x0000000000042947 */ /* 0x000fea0003800000 */
[----:B------:R-:W-:Y:S01]  /*c710*/  BPT.TRAP 0x1 ;  /* 0x000000040000795c */ /* 0x000fe20000300000 */
.L_x_180:
[----:B------:R-:W2:Y:S02]  /*c720*/  LDL R3, [R1+0x4] ;  /* 0x0000040001037983 */ /* 0x000ea40000100800 */
[----:B--2---:R-:W-:-:S13]  /*c730*/  ISETP.NE.AND P1, PT, R3, RZ, PT ;  /* 0x000000ff0300720c */ /* 0x004fda0003f25270 */
[----:B------:R-:W-:Y:S05]  /*c740*/  @P1 BRA `(.L_x_181) ;  /* 0x0000000000041947 */ /* 0x000fea0003800000 */
[----:B------:R-:W-:Y:S01]  /*c750*/  BPT.TRAP 0x1 ;  /* 0x000000040000795c */ /* 0x000fe20000300000 */
.L_x_181:
[----:B------:R-:W1:Y:S01]  /*c760*/  S2R R11, SR_CgaCtaId ;  /* 0x00000000000b7919 */ /* 0x000e620000008800 */
[----:B------:R-:W-:Y:S01]  /*c770*/  MOV R10, 0x400 ;  /* 0x00000400000a7802 */ /* 0x000fe20000000f00 */
[----:B------:R-:W-:Y:S01]  /*c780*/  UIADD3 UR4, UP0, UR36, 0x370, URZ ;  /* 0x0000037024047890 */ /* 0x000fe2000ff1e03f */
[----:B------:R-:W-:Y:S01]  /*c790*/  R2UR UR9, R2 ;  /* 0x00000000020972ca */ /* 0x000fe200000e0000 */
[----:B------:R-:W-:Y:S01]  /*c7a0*/  IMAD R2, R9, 0x5000, R21 ;  /* 0x0000500009027824 */ /* 0x000fe200078e0215 */
[----:B------:R-:W-:Y:S01]  /*c7b0*/  R2UR UR11, R6 ;  /* 0x00000000060b72ca */ /* 0x000fe200000e0000 */
[----:B------:R-:W-:Y:S01]  /*c7c0*/  UMOV UR10, URZ ;  /* 0x0000003f000a7c82 */ /* 0x000fe20008000000 */
[----:B------:R-:W-:Y:S01]  /*c7d0*/  R2UR UR5, R20 ;  /* 0x00000000140572ca */ /* 0x000fe200000e0000 */
[----:B------:R-:W-:Y:S01]  /*c7e0*/  UMOV UR19, 0x30000 ;  /* 0x0003000000137882 */ /* 0x000fe20000000000 */
[----:B------:R-:W-:Y:S01]  /*c7f0*/  R2UR UR12, R0 ;  /* 0x00000000000c72ca */ /* 0x000fe200000e0000 */
[----:B------:R-:W-:Y:S01]  /*c800*/  UMOV UR6, 0x0 ;  /* 0x0000000000067882 */ /* 0x000fe20000000000 */
[----:B-----5:R-:W-:Y:S01]  /*c810*/  R2UR UR13, R7 ;  /* 0x00000000070d72ca */ /* 0x020fe200000e0000 */
[----:B------:R-:W-:Y:S01]  /*c820*/  UMOV UR7, 0x14f00000 ;  /* 0x14f0000000077882 */ /* 0x000fe20000000000 */
[----:B------:R-:W-:Y:S01]  /*c830*/  UMOV UR17, 0x40 ;  /* 0x0000004000117882 */ /* 0x000fe20000000000 */
[----:B------:R-:W-:Y:S01]  /*c840*/  UMOV UR18, 0x80 ;  /* 0x0000008000127882 */ /* 0x000fe20000000000 */
[----:B------:R-:W-:Y:S01]  /*c850*/  SHF.L.U32 R3, R19, 0x1f, RZ ;  /* 0x0000001f13037819 */ /* 0x000fe200000006ff */
[----:B------:R-:W-:-:S04]  /*c860*/  UIADD3 UR9, UR9, 0x38830, URZ ;  /* 0x0003883009097890 */ /* 0x000fc8000fffe03f */
[----:B------:R-:W-:Y:S02]  /*c870*/  UIMAD UR11, UR11, 0x50, UR5 ;  /* 0x000000500b0b78a4 */ /* 0x000fe4000f8e0205 */
[----:B------:R-:W-:Y:S01]  /*c880*/  UIADD3.X UR5, URZ, UR37, URZ, UP0, !UPT ;  /* 0x000000253f057290 */ /* 0x000fe200087fe43f */
[----:B-1----:R-:W-:-:S05]  /*c890*/  LEA R10, R11, R10, 0x18 ;  /* 0x0000000a0b0a7211 */ /* 0x002fca00078ec0ff */
[----:B------:R-:W-:-:S05]  /*c8a0*/  IMAD R2, R2, 0x2, R10 ;  /* 0x0000000202027824 */ /* 0x000fca00078e020a */
[----:B------:R-:W-:Y:S01]  /*c8b0*/  R2UR UR14, R2 ;  /* 0x00000000020e72ca */ /* 0x000fe200000e0000 */
[----:B------:R-:W-:-:S12]  /*c8c0*/  IMAD R2, R16, 0x8, R10 ;  /* 0x0000000810027824 */ /* 0x000fd800078e020a */
[----:B------:R-:W-:Y:S02]  /*c8d0*/  UIADD3 UR8, UR14, 0x24400, URZ ;  /* 0x000244000e087890 */ /* 0x000fe4000fffe03f */
[----:B------:R-:W-:Y:S02]  /*c8e0*/  UIADD3 UR15, UR14, 0x26c00, URZ ;  /* 0x00026c000e0f7890 */ /* 0x000fe4000fffe03f */
[----:B------:R-:W-:Y:S02]  /*c8f0*/  UIADD3 UR16, UR14, 0x29400, URZ ;  /* 0x000294000e107890 */ /* 0x000fe4000fffe03f */
[----:B------:R-:W-:-:S03]  /*c900*/  UIADD3 UR14, UR14, 0x2bc00, URZ ;  /* 0x0002bc000e0e7890 */ /* 0x000fc6000fffe03f */
[----:B------:R1:W-:Y:S02]  /*c910*/  UTMALDG.4D.MULTICAST [UR8], [UR4], UR19, desc[UR6] ;  /* 0x00000608040073b4 */ /* 0x0003e40008019813 */
[----:B-1----:R-:W-:Y:S01]  /*c920*/  UMOV UR8, UR15 ;  /* 0x0000000f00087c82 */ /* 0x002fe20008000000 */
[----:B------:R-:W-:Y:S01]  /*c930*/  UMOV UR10, UR17 ;  /* 0x00000011000a7c82 */ /* 0x000fe20008000000 */
[----:B------:R-:W-:Y:S01]  /*c940*/  UMOV UR15, 0xc0 ;  /* 0x000000c0000f7882 */ /* 0x000fe20000000000 */
[----:B------:R1:W-:Y:S02]  /*c950*/  UTMALDG.4D.MULTICAST [UR8], [UR4], UR19, desc[UR6] ;  /* 0x00000608040073b4 */ /* 0x0003e40008019813 */
[----:B-1----:R-:W-:Y:S01]  /*c960*/  UMOV UR8, UR16 ;  /* 0x0000001000087c82 */ /* 0x002fe20008000000 */
[----:B------:R-:W-:Y:S02]  /*c970*/  UMOV UR10, UR18 ;  /* 0x00000012000a7c82 */ /* 0x000fe40008000000 */
[----:B------:R1:W-:Y:S02]  /*c980*/  UTMALDG.4D.MULTICAST [UR8], [UR4], UR19, desc[UR6] ;  /* 0x00000608040073b4 */ /* 0x0003e40008019813 */
[----:B-1----:R-:W-:Y:S01]  /*c990*/  UMOV UR8, UR14 ;  /* 0x0000000e00087c82 */ /* 0x002fe20008000000 */
[----:B------:R-:W-:-:S02]  /*c9a0*/  UMOV UR10, UR15 ;  /* 0x0000000f000a7c82 */ /* 0x000fc40008000000 */
[----:B------:R1:W-:Y:S01]  /*c9b0*/  UTMALDG.4D.MULTICAST [UR8], [UR4], UR19, desc[UR6] ;  /* 0x00000608040073b4 */ /* 0x0003e20008019813 */
[----:B------:R-:W2:Y:S02]  /*c9c0*/  SYNCS.PHASECHK.TRANS64.TRYWAIT P1, [R2+URZ+0x38860], R3 ;  /* 0x03886003020075a7 */ /* 0x000ea4000802017f */
[----:B-12---:R-:W-:Y:S05]  /*c9d0*/  @!P1 BRA `(.L_x_182) ;  /* 0x0000002000789947 */ /* 0x006fea0003800000 */
.L_x_233:
[----:B------:R-:W2:Y:S02]  /*c9e0*/  S2R R10, SR_TID.X ;  /* 0x00000000000a7919 */ /* 0x000ea40000002100 */
[----:B--2---:R-:W-:-:S13]  /*c9f0*/  LOP3.LUT P1, RZ, R10, 0x7f, RZ, 0xc0, !PT ;  /* 0x0000007f0aff7812 */ /* 0x004fda000782c0ff */
[----:B-1----:R-:W-:-:S04]  /*ca00*/  @!P1 IMAD.MOV.U32 R3, RZ, RZ, 0xa000 ;  /* 0x0000a000ff039424 */ /* 0x002fc800078e00ff */
[----:B------:R1:W-:Y:S01]  /*ca10*/  @!P1 SYNCS.ARRIVE.TRANS64 RZ, [R2+URZ+0x38850], R3 ;  /* 0x0388500302ff99a7 */ /* 0x0003e2000800003f */
[----:B------:R-:W-:Y:S05]  /*ca20*/  @P2 BRA `(.L_x_183) ;  /* 0x0000000000042947 */ /* 0x000fea0003800000 */
[----:B------:R-:W-:Y:S01]  /*ca30*/  BPT.TRAP 0x1 ;  /* 0x000000040000795c */ /* 0x000fe20000300000 */
.L_x_183:
[----:B-1----:R-:W2:Y:S02]  /*ca40*/  LDL R3, [R1+0x4] ;  /* 0x0000040001037983 */ /* 0x002ea40000100800 */
[----:B--2---:R-:W-:-:S13]  /*ca50*/  ISETP.NE.AND P1, PT, R3, RZ, PT ;  /* 0x000000ff0300720c */ /* 0x004fda0003f25270 */
[----:B------:R-:W-:Y:S05]  /*ca60*/  @P1 BRA `(.L_x_184) ;  /* 0x0000000000041947 */ /* 0x000fea0003800000 */
[----:B------:R-:W-:Y:S01]  /*ca70*/  BPT.TRAP 0x1 ;  /* 0x000000040000795c */ /* 0x000fe20000300000 */
.L_x_184:
[----:B------:R-:W2:Y:S01]  /*ca80*/  LDL.LU R3, [R1] ;  /* 0x0000000001037983 */ /* 0x000ea20000300800 */
[----:B------:R-:W-:Y:S01]  /*ca90*/  MOV R10, 0x400 ;  /* 0x00000400000a7802 */ /* 0x000fe20000000f00 */
[----:B------:R-:W-:Y:S01]  /*caa0*/  UIADD3 UR4, UP0, UR36, 0x470, URZ ;  /* 0x0000047024047890 */ /* 0x000fe2000ff1e03f */
[----:B------:R-:W-:Y:S01]  /*cab0*/  R2UR UR5, R20 ;  /* 0x00000000140572ca */ /* 0x000fe200000e0000 */
[----:B------:R-:W1:Y:S01]  /*cac0*/  S2R R11, SR_CgaCtaId ;  /* 0x00000000000b7919 */ /* 0x000e620000008800 */
[----:B------:R-:W-:Y:S01]  /*cad0*/  R2UR UR9, R2 ;  /* 0x00000000020972ca */ /* 0x000fe200000e0000 */
[----:B------:R-:W-:Y:S01]  /*cae0*/  UMOV UR10, URZ ;  /* 0x0000003f000a7c82 */ /* 0x000fe20008000000 */
[----:B------:R-:W-:Y:S01]  /*caf0*/  R2UR UR13, R4 ;  /* 0x00000000040d72ca */ /* 0x000fe200000e0000 */
[----:B------:R-:W-:Y:S01]  /*cb00*/  UMOV UR18, 0x30000 ;  /* 0x0003000000127882 */ /* 0x000fe20000000000 */
[----:B------:R-:W-:Y:S01]  /*cb10*/  R2UR UR12, R0 ;  /* 0x00000000000c72ca */ /* 0x000fe200000e0000 */
[----:B------:R-:W-:Y:S01]  /*cb20*/  UMOV UR6, 0x0 ;  /* 0x0000000000067882 */ /* 0x000fe20000000000 */
[----:B------:R-:W-:Y:S01]  /*cb30*/  UMOV UR7, 0x14f00000 ;  /* 0x14f0000000077882 */ /* 0x000fe20000000000 */
[----:B------:R-:W-:Y:S01]  /*cb40*/  UMOV UR17, 0x40 ;  /* 0x0000004000117882 */ /* 0x000fe20000000000 */
[----:B------:R3:W-:Y:S01]  /*cb50*/  STL [R1], R6 ;  /* 0x0000000601007387 */ /* 0x0007e20000100800 */
[----:B------:R-:W-:-:S04]  /*cb60*/  IMAD.MOV.U32 R4, RZ, RZ, R7 ;  /* 0x000000ffff047224 */ /* 0x000fc800078e0007 */
[----:B------:R-:W-:Y:S01]  /*cb70*/  UIADD3 UR9, UR9, 0x38850, URZ ;  /* 0x0003885009097890 */ /* 0x000fe2000fffe03f */
[----:B-1----:R-:W-:Y:S02]  /*cb80*/  LEA R10, R11, R10, 0x18 ;  /* 0x0000000a0b0a7211 */ /* 0x002fe400078ec0ff */
[----:B--2---:R-:W-:Y:S01]  /*cb90*/  R2UR UR11, R3 ;  /* 0x00000000030b72ca */ /* 0x004fe200000e0000 */
[----:B------:R-:W-:-:S05]  /*cba0*/  IMAD R3, R16, 0x5000, R21 ;  /* 0x0000500010037824 */ /* 0x000fca00078e0215 */
[----:B------:R-:W-:-:S04]  /*cbb0*/  LEA R3, R3, R10, 0x1 ;  /* 0x0000000a03037211 */ /* 0x000fc800078e08ff */
[----:B------:R-:W-:-:S03]  /*cbc0*/  R2UR UR16, R3 ;  /* 0x00000000031072ca */ /* 0x000fc600000e0000 */
[----:B------:R-:W-:Y:S02]  /*cbd0*/  UIMAD UR11, UR11, 0x50, UR5 ;  /* 0x000000500b0b78a4 */ /* 0x000fe4000f8e0205 */
[----:B------:R-:W-:-:S08]  /*cbe0*/  UIADD3.X UR5, URZ, UR37, URZ, UP0, !UPT ;  /* 0x000000253f057290 */ /* 0x000fd000087fe43f */
        /* <DEDUP_REMOVED lines=10> */
[----:B------:R-:W-:Y:S01]  /*cc90*/  UMOV UR10, UR14 ;  /* 0x0000000e000a7c82 */ /* 0x000fe20008000000 */
[----:B------:R-:W-:Y:S01]  /*cca0*/  UMOV UR14, 0xc0 ;  /* 0x000000c0000e7882 */ /* 0x000fe20000000000 */
[----:B------:R1:W-:Y:S02]  /*ccb0*/  UTMALDG.4D.MULTICAST [UR8], [UR4], UR18, desc[UR6] ;  /* 0x00000608040073b4 */ /* 0x0003e40008019812 */
[----:B-1----:R-:W-:Y:S01]  /*ccc0*/  UMOV UR8, UR16 ;  /* 0x0000001000087c82 */ /* 0x002fe20008000000 */
[----:B------:R-:W-:-:S02]  /*ccd0*/  UMOV UR10, UR14 ;  /* 0x0000000e000a7c82 */ /* 0x000fc40008000000 */
[----:B------:R3:W-:Y:S02]  /*cce0*/  UTMALDG.4D.MULTICAST [UR8], [UR4], UR18, desc[UR6] ;  /* 0x00000608040073b4 */ /* 0x0007e40008019812 */
[----:B---3--:R-:W-:Y:S01]  /*ccf0*/  NOP ;  /* 0x0000000000007918 */ /* 0x008fe20000000000 */
.L_x_177:
[----:B------:R-:W-:Y:S05]  /*cd00*/  BSYNC B0 ;  /* 0x0000000000007941 */ /* 0x000fea0003800000 */
.L_x_176:
[----:B------:R-:W2:Y:S01]  /*cd10*/  LDL.LU R2, [R1+0x10] ;  /* 0x0000100001027983 */ /* 0x000ea20000300800 */
[----:B------:R-:W-:Y:S02]  /*cd20*/  IMAD.MOV.U32 R16, RZ, RZ, R9 ;  /* 0x000000ffff107224 */ /* 0x000fe400078e0009 */
[----:B------:R-:W-:Y:S02]  /*cd30*/  IMAD.MOV.U32 R19, RZ, RZ, R13 ;  /* 0x000000ffff137224 */ /* 0x000fe400078e000d */
[----:B--2---:R-:W-:-:S07]  /*cd40*/  VIADD R6, R2, 0xfffffffd ;  /* 0xfffffffd02067836 */ /* 0x004fce0000000000 */
.L_x_175:
[----:B------:R-:W-:Y:S01]  /*cd50*/  IMAD.MOV R3, RZ, RZ, -R14 ;  /* 0x000000ffff037224 */ /* 0x000fe200078e0a0e */
[----:B------:R-:W-:Y:S04]  /*cd60*/  BSSY B0, `(.L_x_174) ;  /* 0x000011d000007945 */ /* 0x000fe80003800000 */
[----:B------:R-:W-:-:S13]  /*cd70*/  ISETP.NE.AND P1, PT, R8, R3, PT ;  /* 0x000000030800720c */ /* 0x000fda0003f25270 */
[----:B------:R-:W-:Y:S05]  /*cd80*/  @!P1 BRA `(.L_x_185) ;  /* 0x0000001000689947 */ /* 0x000fea0003800000 */
[----:B------:R-:W-:-:S07]  /*cd90*/  IMAD.MOV.U32 R8, RZ, RZ, R4 ;  /* 0x000000ffff087224 */ /* 0x000fce00078e0004 */
.L_x_204:
        /* <DEDUP_REMOVED lines=16> */
[----:B-1----:R-:W-:Y:S01]  /*cea0*/  @P1 IMAD.HI.U32 R8, R6, R2, RZ ;  /* 0x0000000206081227 */ /* 0x002fe200078e00ff */
[----:B------:R-:W-:-:S04]  /*ceb0*/  MOV R2, R6 ;  /* 0x0000000600027202 */ /* 0x000fc80000000f00 */
[----:B------:R-:W-:Y:S02]  /*cec0*/  @P1 SHF.R.U32.HI R2, RZ, R3, R8 ;  /* 0x00000003ff021219 */ /* 0x000fe40000011608 */
[----:B------:R-:W1:Y:S03]  /*ced0*/  LDC.64 R8, c[0x0][0x3f8] ;  /* 0x0000fe00ff087b82 */ /* 0x000e660000000a00 */
[----:B------:R-:W-:-:S04]  /*cee0*/  IMAD.MOV R3, RZ, RZ, -R2 ;  /* 0x000000ffff037224 */ /* 0x000fc800078e0a02 */
[----:B------:R-:W-:Y:S01]  /*cef0*/  IMAD R11, R11, R3, R6 ;  /* 0x000000030b0b7224 */ /* 0x000fe200078e0206 */
[----:B------:R-:W-:-:S03]  /*cf00*/  SHF.R.S32.HI R3, RZ, 0x1f, R2 ;  /* 0x0000001fff037819 */ /* 0x000fc60000011402 */
[----:B------:R-:W-:-:S04]  /*cf10*/  IMAD.WIDE.U32 R2, R5, UR4, R2 ;  /* 0x0000000405027c25 */ /* 0x000fc8000f8e0002 */
[----:B------:R-:W-:Y:S01]  /*cf20*/  IMAD.IADD R13, R13, 0x1, R3 ;  /* 0x000000010d0d7824 */ /* 0x000fe200078e0203 */
[----:B-1----:R-:W-:-:S04]  /*cf30*/  LEA R8, P1, R2, R8, 0x2 ;  /* 0x0000000802087211 */ /* 0x002fc800078210ff */
[----:B------:R-:W-:-:S05]  /*cf40*/  LEA.HI.X R9, R2, R9, R13, 0x2, P1 ;  /* 0x0000000902097211 */ /* 0x000fca00008f140d */
[----:B------:R1:W5:Y:S04]  /*cf50*/  LDG.E R8, desc[UR6][R8.64] ;  /* 0x0000000608087981 */ /* 0x000368000c1e1900 */
.L_x_188:
[----:B------:R-:W2:Y:S01]  /*cf60*/  S2R R3, SR_CgaCtaId ;  /* 0x0000000000037919 */ /* 0x000ea20000008800 */
[----:B------:R-:W-:-:S04]  /*cf70*/  MOV R2, 0x400 ;  /* 0x0000040000027802 */ /* 0x000fc80000000f00 */
[----:B--2---:R-:W-:Y:S02]  /*cf80*/  LEA R2, R3, R2, 0x18 ;  /* 0x0000000203027211 */ /* 0x004fe400078ec0ff */
[----:B------:R-:W-:-:S03]  /*cf90*/  SHF.L.U32 R3, R10, 0x1f, RZ ;  /* 0x0000001f0a037819 */ /* 0x000fc600000006ff */
[----:B------:R-:W-:-:S04]  /*cfa0*/  IMAD R2, R7, 0x8, R2 ;  /* 0x0000000807027824 */ /* 0x000fc800078e0202 */
[----:B------:R-:W2:Y:S02]  /*cfb0*/  SYNCS.PHASECHK.TRANS64.TRYWAIT P1, [R2+URZ+0x38840], R3 ;  /* 0x03884003020075a7 */ /* 0x000ea4000802017f */
[----:B--2---:R-:W-:Y:S05]  /*cfc0*/  @!P1 BRA `(.L_x_189) ;  /* 0x0000001c00109947 */ /* 0x004fea0003800000 */
.L_x_234:
[----:B-1----:R-:W1:Y:S01]  /*cfd0*/  S2R R9, SR_TID.X ;  /* 0x0000000000097919 */ /* 0x002e620000002100 */
[----:B------:R-:W-:Y:S01]  /*cfe0*/  UPRMT UR4, UR38, 0x9910, URZ ;  /* 0x0000991026047896 */ /* 0x000fe2000800003f */
[----:B-1----:R-:W-:-:S13]  /*cff0*/  LOP3.LUT P1, RZ, R9, 0x7f, RZ, 0xc0, !PT ;  /* 0x0000007f09ff7812 */ /* 0x002fda000782c0ff */
[----:B--2---:R-:W-:-:S04]  /*d000*/  @!P1 IMAD.MOV.U32 R3, RZ, RZ, 0xa000 ;  /* 0x0000a000ff039424 */ /* 0x004fc800078e00ff */
[----:B------:R1:W-:Y:S02]  /*d010*/  @!P1 SYNCS.ARRIVE.TRANS64 RZ, [R2+URZ+0x38830], R3 ;  /* 0x0388300302ff99a7 */ /* 0x0003e4000800003f */
[----:B-1----:R-:W-:-:S05]  /*d020*/  IMAD.U32 R3, RZ, RZ, UR4 ;  /* 0x00000004ff037e24 */ /* 0x002fca000f8e00ff */
[----:B------:R-:W-:-:S13]  /*d030*/  ISETP.NE.AND P2, PT, R3, 0x2, PT ;  /* 0x000000020300780c */ /* 0x000fda0003f45270 */
[----:B------:R-:W-:Y:S05]  /*d040*/  @P2 BRA `(.L_x_190) ;  /* 0x0000000000042947 */ /* 0x000fea0003800000 */
[----:B------:R-:W-:Y:S01]  /*d050*/  BPT.TRAP 0x1 ;  /* 0x000000040000795c */ /* 0x000fe20000300000 */
.L_x_190:
[----:B------:R-:W2:Y:S02]  /*d060*/  LDL R3, [R1+0x4] ;  /* 0x0000040001037983 */ /* 0x000ea40000100800 */
[----:B--2---:R-:W-:-:S13]  /*d070*/  ISETP.NE.AND P1, PT, R3, RZ, PT ;  /* 0x000000ff0300720c */ /* 0x004fda0003f25270 */
[----:B------:R-:W-:Y:S05]  /*d080*/  @P1 BRA `(.L_x_191) ;  /* 0x0000000000041947 */ /* 0x000fea0003800000 */
[----:B------:R-:W-:Y:S01]  /*d090*/  BPT.TRAP 0x1 ;  /* 0x000000040000795c */ /* 0x000fe20000300000 */
.L_x_191:
        /* <DEDUP_REMOVED lines=40> */
.L_x_235:
[----:B------:R-:W2:Y:S02]  /*d320*/  S2R R3, SR_TID.X ;  /* 0x0000000000037919 */ /* 0x000ea40000002100 */
[----:B--2---:R-:W-:-:S13]  /*d330*/  LOP3.LUT P1, RZ, R3, 0x7f, RZ, 0xc0, !PT ;  /* 0x0000007f03ff7812 */ /* 0x004fda000782c0ff */
[----:B------:R-:W-:-:S04]  /*d340*/  @!P1 IMAD.MOV.U32 R3, RZ, RZ, 0xa000 ;  /* 0x0000a000ff039424 */ /* 0x000fc800078e00ff */
[----:B------:R2:W-:Y:S01]  /*d350*/  @!P1 SYNCS.ARRIVE.TRANS64 RZ, [R2+URZ+0x38850], R3 ;  /* 0x0388500302ff99a7 */ /* 0x0005e2000800003f */
[----:B------:R-:W-:Y:S05]  /*d360*/  @P2 BRA `(.L_x_193) ;  /* 0x0000000000042947 */ /* 0x000fea0003800000 */
[----:B------:R-:W-:Y:S01]  /*d370*/  BPT.TRAP 0x1 ;  /* 0x000000040000795c */ /* 0x000fe20000300000 */
.L_x_193:
[----:B--2---:R-:W2:Y:S02]  /*d380*/  LDL R3, [R1+0x4] ;  /* 0x0000040001037983 */ /* 0x004ea40000100800 */
[----:B--2---:R-:W-:-:S13]  /*d390*/  ISETP.NE.AND P1, PT, R3, RZ, PT ;  /* 0x000000ff0300720c */ /* 0x004fda0003f25270 */
[----:B------:R-:W-:Y:S05]  /*d3a0*/  @P1 BRA `(.L_x_194) ;  /* 0x0000000000041947 */ /* 0x000fea0003800000 */
[----:B------:R-:W-:Y:S01]  /*d3b0*/  BPT.TRAP 0x1 ;  /* 0x000000040000795c */ /* 0x000fe20000300000 */
.L_x_194:
[----:B------:R-:W2:Y:S01]  /*d3c0*/  LDL.LU R13, [R1] ;  /* 0x00000000010d7983 */ /* 0x000ea20000300800 */
[----:B------:R-:W-:Y:S01]  /*d3d0*/  MOV R3, 0x400 ;  /* 0x0000040000037802 */ /* 0x000fe20000000f00 */
[----:B------:R-:W-:Y:S01]  /*d3e0*/  IMAD R16, R16, 0x5000, R21 ;  /* 0x0000500010107824 */ /* 0x000fe200078e0215 */
[----:B------:R-:W-:Y:S01]  /*d3f0*/  R2UR UR5, R20 ;  /* 0x00000000140572ca */ /* 0x000fe200000e0000 */
[----:B------:R-:W3:Y:S01]  /*d400*/  S2R R9, SR_CgaCtaId ;  /* 0x0000000000097919 */ /* 0x000ee20000008800 */
[----:B------:R-:W-:Y:S01]  /*d410*/  R2UR UR9, R2 ;  /* 0x00000000020972ca */ /* 0x000fe200000e0000 */
[----:B------:R-:W-:Y:S01]  /*d420*/  UIADD3 UR4, UP0, UR36, 0x470, URZ ;  /* 0x0000047024047890 */ /* 0x000fe2000ff1e03f */
[----:B------:R-:W-:Y:S01]  /*d430*/  R2UR UR13, R4 ;  /* 0x00000000040d72ca */ /* 0x000fe200000e0000 */
[----:B------:R-:W-:Y:S01]  /*d440*/  UMOV UR10, URZ ;  /* 0x0000003f000a7c82 */ /* 0x000fe20008000000 */
[----:B------:R-:W-:Y:S01]  /*d450*/  R2UR UR12, R0 ;  /* 0x00000000000c72ca */ /* 0x000fe200000e0000 */
[----:B------:R-:W-:Y:S01]  /*d460*/  UMOV UR18, 0x30000 ;  /* 0x0003000000127882 */ /* 0x000fe20000000000 */
[----:B------:R-:W-:Y:S01]  /*d470*/  UMOV UR6, 0x0 ;  /* 0x0000000000067882 */ /* 0x000fe20000000000 */
[----:B------:R-:W-:Y:S01]  /*d480*/  UMOV UR7, 0x14f00000 ;  /* 0x14f0000000077882 */ /* 0x000fe20000000000 */
[----:B------:R-:W-:Y:S01]  /*d490*/  UMOV UR17, 0x40 ;  /* 0x0000004000117882 */ /* 0x000fe20000000000 */
[----:B------:R4:W-:Y:S01]  /*d4a0*/  STL [R1], R11 ;  /* 0x0000000b01007387 */ /* 0x0009e20000100800 */
[----:B------:R-:W-:-:S03]  /*d4b0*/  IMAD.MOV.U32 R4, RZ, RZ, R8 ;  /* 0x000000ffff047224 */ /* 0x000fc600078e0008 */
[----:B------:R-:W-:Y:S01]  /*d4c0*/  UIADD3 UR9, UR9, 0x38850, URZ ;  /* 0x0003885009097890 */ /* 0x000fe2000fffe03f */
[----:B---3--:R-:W-:-:S04]  /*d4d0*/  LEA R3, R9, R3, 0x18 ;  /* 0x0000000309037211 */ /* 0x008fc800078ec0ff */
[----:B------:R-:W-:-:S04]  /*d4e0*/  LEA R16, R16, R3, 0x1 ;  /* 0x0000000310107211 */ /* 0x000fc800078e08ff */
[----:B------:R-:W-:-:S13]  /*d4f0*/  R2UR UR14, R16 ;  /* 0x00000000100e72ca */ /* 0x000fda00000e0000 */
[----:B------:R-:W-:Y:S02]  /*d500*/  UIADD3 UR8, UR14, 0x400, URZ ;  /* 0x000004000e087890 */ /* 0x000fe4000fffe03f */
[----:B------:R-:W-:Y:S02]  /*d510*/  UIADD3 UR15, UR14, 0x2c00, URZ ;  /* 0x00002c000e0f7890 */ /* 0x000fe4000fffe03f */
[----:B------:R-:W-:Y:S02]  /*d520*/  UIADD3 UR16, UR14, 0x5400, URZ ;  /* 0x000054000e107890 */ /* 0x000fe4000fffe03f */
[----:B------:R-:W-:Y:S01]  /*d530*/  UIADD3 UR14, UR14, 0x7c00, URZ ;  /* 0x00007c000e0e7890 */ /* 0x000fe2000fffe03f */
[----:B--2---:R-:W-:-:S13]  /*d540*/  R2UR UR11, R13 ;  /* 0x000000000d0b72ca */ /* 0x004fda00000e0000 */
[----:B------:R-:W-:Y:S02]  /*d550*/  UIMAD UR11, UR11, 0x50, UR5 ;  /* 0x000000500b0b78a4 */ /* 0x000fe4000f8e0205 */
[----:B------:R-:W-:-:S09]  /*d560*/  UIADD3.X UR5, URZ, UR37, URZ, UP0, !UPT ;  /* 0x000000253f057290 */ /* 0x000fd200087fe43f */
[----:B------:R2:W-:Y:S02]  /*d570*/  UTMALDG.4D.MULTICAST [UR8], [UR4], UR18, desc[UR6] ;  /* 0x00000608040073b4 */ /* 0x0005e40008019812 */
[----:B--2---:R-:W-:Y:S01]  /*d580*/  UMOV UR8, UR15 ;  /* 0x0000000f00087c82 */ /* 0x004fe20008000000 */
[----:B------:R-:W-:Y:S01]  /*d590*/  UMOV UR10, UR17 ;  /* 0x00000011000a7c82 */ /* 0x000fe20008000000 */
[----:B------:R-:W-:Y:S01]  /*d5a0*/  UMOV UR15, 0x80 ;  /* 0x00000080000f7882 */ /* 0x000fe20000000000 */
[----:B------:R2:W-:Y:S02]  /*d5b0*/  UTMALDG.4D.MULTICAST [UR8], [UR4], UR18, desc[UR6] ;  /* 0x00000608040073b4 */ /* 0x0005e40008019812 */
[----:B--2---:R-:W-:Y:S01]  /*d5c0*/  UMOV UR8, UR16 ;  /* 0x0000001000087c82 */ /* 0x004fe20008000000 */
[----:B------:R-:W-:Y:S01]  /*d5d0*/  UMOV UR10, UR15 ;  /* 0x0000000f000a7c82 */ /* 0x000fe20008000000 */
[----:B------:R-:W-:Y:S01]  /*d5e0*/  UMOV UR15, 0xc0 ;  /* 0x000000c0000f7882 */ /* 0x000fe20000000000 */
[----:B------:R2:W-:Y:S02]  /*d5f0*/  UTMALDG.4D.MULTICAST [UR8], [UR4], UR18, desc[UR6] ;  /* 0x00000608040073b4 */ /* 0x0005e40008019812 */
[----:B--2---:R-:W-:Y:S01]  /*d600*/  UMOV UR8, UR14 ;  /* 0x0000000e00087c82 */ /* 0x004fe20008000000 */
[----:B------:R-:W-:-:S02]  /*d610*/  UMOV UR10, UR15 ;  /* 0x0000000f000a7c82 */ /* 0x000fc40008000000 */
[----:B------:R4:W-:Y:S02]  /*d620*/  UTMALDG.4D.MULTICAST [UR8], [UR4], UR18, desc[UR6] ;  /* 0x00000608040073b4 */ /* 0x0009e40008019812 */
[----:B----4-:R-:W-:Y:S01]  /*d630*/  NOP ;  /* 0x0000000000007918 */ /* 0x010fe20000000000 */
.L_x_187:
[----:B------:R-:W-:Y:S05]  /*d640*/  BSYNC B1 ;  /* 0x0000000000017941 */ /* 0x000fea0003800000 */
.L_x_186:
[----:B------:R-:W-:Y:S01]  /*d650*/  VIADD R16, R7, 0x1 ;  /* 0x0000000107107836 */ /* 0x000fe20000000000 */
[----:B------:R-:W-:Y:S04]  /*d660*/  BSSY B1, `(.L_x_195) ;  /* 0x0000089000017945 */ /* 0x000fe80003800000 */
[----:B------:R-:W-:-:S04]  /*d670*/  ISETP.NE.AND P1, PT, R16, 0x2, PT ;  /* 0x000000021000780c */ /* 0x000fc80003f25270 */
[----:B-1----:R-:W-:Y:S02]  /*d680*/  SEL R19, RZ, 0x1, P1 ;  /* 0x00000001ff137807 */ /* 0x002fe40000800000 */
[----:B------:R-:W-:Y:S02]  /*d690*/  SEL R16, R16, RZ, P1 ;  /* 0x000000ff10107207 */ /* 0x000fe40000800000 */
[----:B------:R-:W-:Y:S01]  /*d6a0*/  LOP3.LUT R19, R10, R19, RZ, 0x3c, !PT ;  /* 0x000000130a137212 */ /* 0x000fe200078e3cff */
[----:B------:R-:W-:Y:S06]  /*d6b0*/  @!P6 BRA `(.L_x_196) ;  /* 0x00000008000ce947 */ /* 0x000fec0003800000 */
[----:B------:R-:W-:Y:S01]  /*d6c0*/  VIADD R11, R6, 0xffffffff ;  /* 0xffffffff060b7836 */ /* 0x000fe20000000000 */
        /* <DEDUP_REMOVED lines=15> */
[----:B------:R-:W-:-:S04]  /*d7c0*/  IMAD.WIDE.U32 R2, R5, UR4, R2 ;  /* 0x0000000405027c25 */ /* 0x000fc8000f8e0002 */
[----:B------:R-:W-:Y:S01]  /*d7d0*/  IMAD.IADD R13, R13, 0x1, R3 ;  /* 0x000000010d0d7824 */ /* 0x000fe200078e0203 */
[----:B-1----:R-:W-:-:S04]  /*d7e0*/  LEA R8, P1, R2, R8, 0x2 ;  /* 0x0000000802087211 */ /* 0x002fc800078210ff */
[----:B------:R-:W-:-:S05]  /*d7f0*/  LEA.HI.X R9, R2, R9, R13, 0x2, P1 ;  /* 0x0000000902097211 */ /* 0x000fca00008f140d */
[----:B------:R1:W5:Y:S04]  /*d800*/  LDG.E R8, desc[UR6][R8.64] ;  /* 0x0000000608087981 */ /* 0x000368000c1e1900 */
.L_x_197:
[----:B------:R-:W2:Y:S01]  /*d810*/  S2R R3, SR_CgaCtaId ;  /* 0x0000000000037919 */ /* 0x000ea20000008800 */
[----:B------:R-:W-:-:S04]  /*d820*/  MOV R2, 0x400 ;  /* 0x0000040000027802 */ /* 0x000fc80000000f00 */
[----:B--2---:R-:W-:Y:S02]  /*d830*/  LEA R2, R3, R2, 0x18 ;  /* 0x0000000203027211 */ /* 0x004fe400078ec0ff */
[----:B------:R-:W-:-:S03]  /*d840*/  SHF.L.U32 R3, R19, 0x1f, RZ ;  /* 0x0000001f13037819 */ /* 0x000fc600000006ff */
[----:B------:R-:W-:-:S04]  /*d850*/  IMAD R2, R16, 0x8, R2 ;  /* 0x0000000810027824 */ /* 0x000fc800078e0202 */
[----:B------:R-:W2:Y:S02]  /*d860*/  SYNCS.PHASECHK.TRANS64.TRYWAIT P1, [R2+URZ+0x38840], R3 ;  /* 0x03884003020075a7 */ /* 0x000ea4000802017f */
[----:B--2---:R-:W-:Y:S05]  /*d870*/  @!P1 BRA `(.L_x_198) ;  /* 0x00000014000c9947 */ /* 0x004fea0003800000 */
.L_x_236:
[----:B-1----:R-:W1:Y:S01]  /*d880*/  S2R R9, SR_TID.X ;  /* 0x0000000000097919 */ /* 0x002e620000002100 */
[----:B------:R-:W-:Y:S01]  /*d890*/  UPRMT UR4, UR38, 0x9910, URZ ;  /* 0x0000991026047896 */ /* 0x000fe2000800003f */
[----:B-1----:R-:W-:-:S13]  /*d8a0*/  LOP3.LUT P1, RZ, R9, 0x7f, RZ, 0xc0, !PT ;  /* 0x0000007f09ff7812 */ /* 0x002fda000782c0ff */
[----:B--2---:R-:W-:-:S04]  /*d8b0*/  @!P1 IMAD.MOV.U32 R3, RZ, RZ, 0xa000 ;  /* 0x0000a000ff039424 */ /* 0x004fc800078e00ff */
[----:B------:R1:W-:Y:S02]  /*d8c0*/  @!P1 SYNCS.ARRIVE.TRANS64 RZ, [R2+URZ+0x38830], R3 ;  /* 0x0388300302ff99a7 */ /* 0x0003e4000800003f */
[----:B-1----:R-:W-:-:S04]  /*d8d0*/  MOV R3, UR4 ;  /* 0x0000000400037c02 */ /* 0x002fc80008000f00 */
[----:B------:R-:W-:-:S13]  /*d8e0*/  ISETP.NE.AND P2, PT, R3, 0x2, PT ;  /* 0x000000020300780c */ /* 0x000fda0003f45270 */
[----:B------:R-:W-:Y:S05]  /*d8f0*/  @P2 BRA `(.L_x_199) ;  /* 0x0000000000042947 */ /* 0x000fea0003800000 */
[----:B------:R-:W-:Y:S01]  /*d900*/  BPT.TRAP 0x1 ;  /* 0x000000040000795c */ /* 0x000fe20000300000 */
.L_x_199:
[----:B------:R-:W2:Y:S02]  /*d910*/  LDL R3, [R1+0x4] ;  /* 0x0000040001037983 */ /* 0x000ea40000100800 */
[----:B--2---:R-:W-:-:S13]  /*d920*/  ISETP.NE.AND P1, PT, R3, RZ, PT ;  /* 0x000000ff0300720c */ /* 0x004fda0003f25270 */
[----:B------:R-:W-:Y:S05]  /*d930*/  @P1 BRA `(.L_x_200) ;  /* 0x0000000000041947 */ /* 0x000fea0003800000 */
[----:B------:R-:W-:Y:S01]  /*d940*/  BPT.TRAP 0x1 ;  /* 0x000000040000795c */ /* 0x000fe20000300000 */
.L_x_200:
        /* <DEDUP_REMOVED lines=40> */
.L_x_237:
[----:B------:R-:W2:Y:S02]  /*dbd0*/  S2R R3, SR_TID.X ;  /* 0x0000000000037919 */ /* 0x000ea40000002100 */
[----:B--2---:R-:W-:-:S13]  /*dbe0*/  LOP3.LUT P1, RZ, R3, 0x7f, RZ, 0xc0, !PT ;  /* 0x0000007f03ff7812 */ /* 0x004fda000782c0ff */
[----:B------:R-:W-:-:S04]  /*dbf0*/  @!P1 IMAD.MOV.U32 R3, RZ, RZ, 0xa000 ;  /* 0x0000a000ff039424 */ /* 0x000fc800078e00ff */
[----:B------:R2:W-:Y:S01]  /*dc00*/  @!P1 SYNCS.ARRIVE.TRANS64 RZ, [R2+URZ+0x38850], R3 ;  /* 0x0388500302ff99a7 */ /* 0x0005e2000800003f */
[----:B------:R-:W-:Y:S05]  /*dc10*/  @P2 BRA `(.L_x_202) ;  /* 0x0000000000042947 */ /* 0x000fea0003800000 */
[----:B------:R-:W-:Y:S01]  /*dc20*/  BPT.TRAP 0x1 ;  /* 0x000000040000795c */ /* 0x000fe20000300000 */
.L_x_202:
[----:B--2---:R-:W2:Y:S02]  /*dc30*/  LDL R3, [R1+0x4] ;  /* 0x0000040001037983 */ /* 0x004ea40000100800 */
[----:B--2---:R-:W-:-:S13]  /*dc40*/  ISETP.NE.AND P1, PT, R3, RZ, PT ;  /* 0x000000ff0300720c */ /* 0x004fda0003f25270 */
[----:B------:R-:W-:Y:S05]  /*dc50*/  @P1 BRA `(.L_x_203) ;  /* 0x0000000000041947 */ /* 0x000fea0003800000 */
[----:B------:R-:W-:Y:S01]  /*dc60*/  BPT.TRAP 0x1 ;  /* 0x000000040000795c */ /* 0x000fe20000300000 */
.L_x_203:
[----:B-1----:R-:W2:Y:S01]  /*dc70*/  LDL.LU R10, [R1] ;  /* 0x00000000010a7983 */ /* 0x002ea20000300800 */
[----:B------:R-:W-:Y:S01]  /*dc80*/  MOV R3, 0x400 ;  /* 0x0000040000037802 */ /* 0x000fe20000000f00 */
[----:B------:R-:W-:Y:S01]  /*dc90*/  IMAD R7, R7, 0x5000, R21 ;  /* 0x0000500007077824 */ /* 0x000fe200078e0215 */
[----:B------:R-:W-:Y:S01]  /*dca0*/  R2UR UR5, R20 ;  /* 0x00000000140572ca */ /* 0x000fe200000e0000 */
[----:B------:R-:W1:Y:S01]  /*dcb0*/  S2R R9, SR_CgaCtaId ;  /* 0x0000000000097919 */ /* 0x000e620000008800 */
        /* <DEDUP_REMOVED lines=12> */
[----:B-1----:R-:W-:-:S05]  /*dd80*/  LEA R3, R9, R3, 0x18 ;  /* 0x0000000309037211 */ /* 0x002fca00078ec0ff */
[----:B------:R-:W-:-:S05]  /*dd90*/  IMAD R7, R7, 0x2, R3 ;  /* 0x0000000207077824 */ /* 0x000fca00078e0203 */
        /* <DEDUP_REMOVED lines=21> */
.L_x_196:
[----:B------:R-:W-:Y:S05]  /*def0*/  BSYNC B1 ;  /* 0x0000000000017941 */ /* 0x000fea0003800000 */
.L_x_195:
[C---:B------:R-:W-:Y:S01]  /*df00*/  ISETP.GT.AND P1, PT, R6.reuse, 0x1, PT ;  /* 0x000000010600780c */ /* 0x040fe20003f24270 */
[----:B------:R-:W-:-:S12]  /*df10*/  VIADD R6, R6, 0xfffffffe ;  /* 0xfffffffe06067836 */ /* 0x000fd80000000000 */
[----:B------:R-:W-:Y:S05]  /*df20*/  @P1 BRA `(.L_x_204) ;  /* 0xffffffec009c1947 */ /* 0x000fea000383ffff */
.L_x_185:
[----:B------:R-:W-:Y:S05]  /*df30*/  BSYNC B0 ;  /* 0x0000000000007941 */ /* 0x000fea0003800000 */
.L_x_174:
[----:B------:R-:W-:Y:S04]  /*df40*/  BSSY B0, `(.L_x_205) ;  /* 0x000003c000007945 */ /* 0x000fe80003800000 */
[----:B------:R-:W-:Y:S05]  /*df50*/  @!P6 BRA `(.L_x_206) ;  /* 0x0000000000e8e947 */ /* 0x000fea0003800000 */
[----:B------:R-:W3:Y:S01]  /*df60*/  S2R R3, SR_CgaCtaId ;  /* 0x0000000000037919 */ /* 0x000ee20000008800 */
[----:B------:R-:W-:-:S04]  /*df70*/  MOV R2, 0x400 ;  /* 0x0000040000027802 */ /* 0x000fc80000000f00 */
[----:B---3--:R-:W-:-:S05]  /*df80*/  LEA R2, R3, R2, 0x18 ;  /* 0x0000000203027211 */ /* 0x008fca00078ec0ff */
[----:B------:R-:W-:Y:S01]  /*df90*/  IMAD R3, R16, 0x8, R2 ;  /* 0x0000000810037824 */ /* 0x000fe200078e0202 */
[----:B------:R-:W-:-:S04]  /*dfa0*/  SHF.L.U32 R2, R19, 0x1f, RZ ;  /* 0x0000001f13027819 */ /* 0x000fc800000006ff */
[----:B------:R-:W3:Y:S02]  /*dfb0*/  SYNCS.PHASECHK.TRANS64.TRYWAIT P0, [R3+URZ+0x38860], R2 ;  /* 0x03886002030075a7 */ /* 0x000ee4000800017f */
[----:B---3--:R-:W-:Y:S05]  /*dfc0*/  @!P0 BRA `(.L_x_207) ;  /* 0x0000000c00608947 */ /* 0x008fea0003800000 */
.L_x_238:
        /* <DEDUP_REMOVED lines=9> */
.L_x_208:
[----:B------:R-:W3:Y:S02]  /*e060*/  LDL R2, [R1+0x4] ;  /* 0x0000040001027983 */ /* 0x000ee40000100800 */
[----:B---3--:R-:W-:-:S13]  /*e070*/  ISETP.NE.AND P0, PT, R2, RZ, PT ;  /* 0x000000ff0200720c */ /* 0x008fda0003f05270 */
[----:B------:R-:W-:Y:S05]  /*e080*/  @P0 BRA `(.L_x_209) ;  /* 0x0000000000040947 */ /* 0x000fea0003800000 */
[----:B------:R-:W-:Y:S01]  /*e090*/  BPT.TRAP 0x1 ;  /* 0x000000040000795c */ /* 0x000fe20000300000 */
.L_x_209:
[----:B------:R-:W3:Y:S01]  /*e0a0*/  LDL R2, [R1] ;  /* 0x0000000001027983 */ /* 0x000ee20000100800 */
[----:B------:R-:W-:Y:S01]  /*e0b0*/  MOV R5, 0x400 ;  /* 0x0000040000057802 */ /* 0x000fe20000000f00 */
[----:B-1----:R-:W1:Y:S01]  /*e0c0*/  S2R R6, SR_CgaCtaId ;  /* 0x0000000000067919 */ /* 0x002e620000008800 */
[----:B------:R-:W-:Y:S01]  /*e0d0*/  IMAD R21, R16, 0x5000, R21 ;  /* 0x0000500010157824 */ /* 0x000fe200078e0215 */
[----:B------:R-:W-:Y:S02]  /*e0e0*/  R2UR UR5, R20 ;  /* 0x00000000140572ca */ /* 0x000fe400000e0000 */
[----:B------:R-:W-:Y:S01]  /*e0f0*/  R2UR UR9, R3 ;  /* 0x00000000030972ca */ /* 0x000fe200000e0000 */
[----:B------:R-:W-:Y:S01]  /*e100*/  UIADD3 UR4, UP0, UR36, 0x470, URZ ;  /* 0x0000047024047890 */ /* 0x000fe2000ff1e03f */
[----:B------:R-:W-:Y:S02]  /*e110*/  R2UR UR12, R0 ;  /* 0x00000000000c72ca */ /* 0x000fe400000e0000 */
[----:B------:R-:W-:-:S02]  /*e120*/  R2UR UR13, R4 ;  /* 0x00000000040d72ca */ /* 0x000fc400000e0000 */
[----:B-1----:R-:W-:-:S04]  /*e130*/  LEA R5, R6, R5, 0x18 ;  /* 0x0000000506057211 */ /* 0x002fc800078ec0ff */
[----:B------:R-:W-:-:S04]  /*e140*/  LEA R21, R21, R5, 0x1 ;  /* 0x0000000515157211 */ /* 0x000fc800078e08ff */
        /* <DEDUP_REMOVED lines=10> */
[----:B------:R-:W-:Y:S01]  /*e1f0*/  UIADD3 UR14, UR14, 0x7c00, URZ ;  /* 0x00007c000e0e7890 */ /* 0x000fe2000fffe03f */
[----:B---3--:R-:W-:-:S13]  /*e200*/  R2UR UR11, R2 ;  /* 0x00000000020b72ca */ /* 0x008fda00000e0000 */
        /* <DEDUP_REMOVED lines=15> */
.L_x_206:
[----:B------:R-:W-:Y:S05]  /*e300*/  BSYNC B0 ;  /* 0x0000000000007941 */ /* 0x000fea0003800000 */
.L_x_205:
[----:B------:R-:W3:Y:S01]  /*e310*/  LDL.LU R0, [R1+0x14] ;  /* 0x0000140001007983 */ /* 0x000ee20000300800 */
[----:B------:R-:W-:-:S03]  /*e320*/  ULDC UR4, c[0x0][0xda4] ;  /* 0x0003690000047ab9 */ /* 0x000fc60000000800 */
[----:B------:R-:W4:Y:S01]  /*e330*/  LDL.LU R2, [R1+0x1c] ;  /* 0x00001c0001027983 */ /* 0x000f220000300800 */
[----:B------:R-:W-:-:S05]  /*e340*/  VIADD R16, R16, 0x1 ;  /* 0x0000000110107836 */ /* 0x000fca0000000000 */
[----:B------:R-:W-:-:S04]  /*e350*/  ISETP.NE.AND P0, PT, R16, 0x2, PT ;  /* 0x000000021000780c */ /* 0x000fc80003f05270 */
[----:B------:R-:W-:Y:S01]  /*e360*/  SEL R16, R16, RZ, P0 ;  /* 0x000000ff10107207 */ /* 0x000fe20000000000 */
[----:B---3--:R-:W-:Y:S02]  /*e370*/  VIADD R0, R0, UR39 ;  /* 0x0000002700007c36 */ /* 0x008fe40008000000 */
[----:B----4-:R-:W-:-:S03]  /*e380*/  VIADD R2, R2, 0x1 ;  /* 0x0000000102027836 */ /* 0x010fc60000000000 */
[----:B------:R3:W-:Y:S01]  /*e390*/  STL [R1+0x14], R0 ;  /* 0x0000140001007387 */ /* 0x0007e20000100800 */
[----:B------:R-:W-:-:S03]  /*e3a0*/  ISETP.GE.AND P1, PT, R0, UR4, PT ;  /* 0x0000000400007c0c */ /* 0x000fc6000bf26270 */
[----:B------:R4:W-:Y:S01]  /*e3b0*/  STL [R1+0x1c], R2 ;  /* 0x00001c0201007387 */ /* 0x0009e20000100800 */
[----:B---3--:R-:W-:-:S04]  /*e3c0*/  SEL R0, RZ, 0x1, P0 ;  /* 0x00000001ff007807 */ /* 0x008fc80000000000 */
[----:B------:R-:W-:-:S05]  /*e3d0*/  LOP3.LUT R19, R19, R0, RZ, 0x3c, !PT ;  /* 0x0000000013137212 */ /* 0x000fca00078e3cff */
[----:B----4-:R-:W-:Y:S05]  /*e3e0*/  @!P1 BRA `(.L_x_210) ;  /* 0xffffffc800fc9947 */ /* 0x010fea000383ffff */
[----:B------:R-:W-:-:S07]  /*e3f0*/  LOP3.LUT R2, R2, 0x1, RZ, 0xc, !PT ;  /* 0x0000000102027812 */ /* 0x000fce00078e0cff */
.L_x_157:
[----:B------:R-:W3:Y:S01]  /*e400*/  S2R R3, SR_CgaCtaId ;  /* 0x0000000000037919 */ /* 0x000ee20000008800 */
[----:B------:R-:W-:Y:S01]  /*e410*/  MOV R0, 0x400 ;  /* 0x0000040000007802 */ /* 0x000fe20000000f00 */
[----:B------:R-:W-:Y:S03]  /*e420*/  BSSY B0, `(.L_x_211) ;  /* 0x0000005000007945 */ /* 0x000fe60003800000 */
[----:B---3--:R-:W-:Y:S02]  /*e430*/  LEA R0, R3, R0, 0x18 ;  /* 0x0000000003007211 */ /* 0x008fe400078ec0ff */
[----:B------:R-:W-:-:S04]  /*e440*/  SHF.L.U32 R3, R2, 0x1f, RZ ;  /* 0x0000001f02037819 */ /* 0x000fc800000006ff */
[----:B------:R-:W3:Y:S02]  /*e450*/  SYNCS.PHASECHK.TRANS64.TRYWAIT P0, [R0+URZ+0x38820], R3 ;  /* 0x03882003000075a7 */ /* 0x000ee4000800017f */
[----:B---3--:R-:W-:Y:S05]  /*e460*/  @!P0 BRA `(.L_x_212) ;  /* 0x00000008004c8947 */ /* 0x008fea0003800000 */
.L_x_239:
[----:B------:R-:W-:Y:S05]  /*e470*/  BSYNC B0 ;  /* 0x0000000000007941 */ /* 0x000fea0003800000 */
.L_x_211:
[----:B------:R-:W-:-:S03]  /*e480*/  UMOV UR4, 0xffffffff ;  /* 0xffffffff00047882 */ /* 0x000fc60000000000 */
[----:B------:R-:W-:Y:S05]  /*e490*/  BRA.DIV UR4, `(.L_x_213) ;  /* 0x0000000a04547947 */ /* 0x000fea000b800000 */
[----:B------:R-:W4:Y:S02]  /*e4a0*/  S2R R2, SR_TID.X ;  /* 0x0000000000027919 */ /* 0x000f240000002100 */
[----:B----4-:R-:W-:-:S04]  /*e4b0*/  SHF.R.U32.HI R2, RZ, 0x5, R2 ;  /* 0x00000005ff027819 */ /* 0x010fc80000011602 */
[----:B------:R-:W-:-:S05]  /*e4c0*/  LOP3.LUT R2, R2, 0x3, RZ, 0xc0, !PT ;  /* 0x0000000302027812 */ /* 0x000fca00078ec0ff */
[----:B--2---:R2:W4:Y:S02]  /*e4d0*/  SHFL.IDX PT, R14, R2, RZ, 0x1f ;  /* 0x00001fff020e7589 */ /* 0x00452400000e0000 */
.L_x_242:
[----:B----4-:R-:W-:Y:S01]  /*e4e0*/  ISETP.NE.AND P0, PT, R14, RZ, PT ;  /* 0x000000ff0e00720c */ /* 0x010fe20003f05270 */
[----:B------:R-:W-:-:S12]  /*e4f0*/  BSSY B0, `(.L_x_214) ;  /* 0x0000026000007945 */ /* 0x000fd80003800000 */
[----:B------:R-:W-:Y:S05]  /*e500*/  @P0 BRA `(.L_x_215) ;  /* 0x0000000000900947 */ /* 0x000fea0003800000 */
[----:B------:R-:W-:-:S03]  /*e510*/  UMOV UR4, 0xffffffff ;  /* 0xffffffff00047882 */ /* 0x000fc60000000000 */
[----:B------:R-:W-:Y:S05]  /*e520*/  BRA.DIV UR4, `(.L_x_216) ;  /* 0x0000000a04647947 */ /* 0x000fea000b800000 */
[----:B------:R-:W-:-:S13]  /*e530*/  ELECT P6, URZ, PT ;  /* 0x00000000003f782f */ /* 0x000fda00038c0000 */
.L_x_245:
[----:B------:R-:W-:Y:S05]  /*e540*/  @!P6 BRA `(.L_x_215) ;  /* 0x000000000080e947 */ /* 0x000fea0003800000 */
[----:B--2---:R-:W2:Y:S02]  /*e550*/  LDL R2, [R1+0x24] ;  /* 0x0000240001027983 */ /* 0x004ea40000100800 */
[----:B--2---:R-:W-:-:S13]  /*e560*/  R2UR UR4, R2 ;  /* 0x00000000020472ca */ /* 0x004fda00000e0000 */
[----:B------:R-:W-:-:S06]  /*e570*/  ULOP3.LUT UR4, UR4, 0x2, URZ, 0xfc, !UPT ;  /* 0x0000000204047892 */ /* 0x000fcc000f8efc3f */
[----:B------:R-:W-:-:S05]  /*e580*/  IMAD.U32 R2, RZ, RZ, UR4 ;  /* 0x00000004ff027e24 */ /* 0x000fca000f8e00ff */
[----:B------:R-:W-:-:S13]  /*e590*/  ISETP.NE.AND P2, PT, R2, 0x3, PT ;  /* 0x000000030200780c */ /* 0x000fda0003f45270 */
[----:B------:R-:W-:Y:S05]  /*e5a0*/  @!P2 BRA `(.L_x_217) ;  /* 0x000000000004a947 */ /* 0x000fea0003800000 */
[----:B------:R-:W-:Y:S01]  /*e5b0*/  BPT.TRAP 0x1 ;  /* 0x000000040000795c */ /* 0x000fe20000300000 */
.L_x_217:
[----:B---3--:R-:W-:Y:S01]  /*e5c0*/  VIADD R3, R0, 0x38840 ;  /* 0x0003884000037836 */ /* 0x008fe20000000000 */
[----:B------:R-:W-:Y:S01]  /*e5d0*/  SHF.L.U32 R5, R19, 0x1f, RZ ;  /* 0x0000001f13057819 */ /* 0x000fe200000006ff */
[C---:B------:R-:W-:Y:S02]  /*e5e0*/  VIADD R2, R16.reuse, 0x1 ;  /* 0x0000000110027836 */ /* 0x040fe40000000000 */
[----:B-1----:R-:W-:-:S03]  /*e5f0*/  IMAD R6, R16, 0x8, R3 ;  /* 0x0000000810067824 */ /* 0x002fc600078e0203 */
[----:B------:R-:W-:Y:S01]  /*e600*/  ISETP.NE.AND P1, PT, R2, 0x2, PT ;  /* 0x000000020200780c */ /* 0x000fe20003f25270 */
[----:B------:R-:W1:Y:S03]  /*e610*/  SYNCS.PHASECHK.TRANS64.TRYWAIT P0, [R6+URZ], R5 ;  /* 0x00000005060075a7 */ /* 0x000e66000800017f */
[----:B------:R-:W-:-:S04]  /*e620*/  SEL R4, RZ, 0x1, P1 ;  /* 0x00000001ff047807 */ /* 0x000fc80000800000 */
[----:B------:R-:W-:Y:S02]  /*e630*/  LOP3.LUT R19, R19, R4, RZ, 0x3c, !PT ;  /* 0x0000000413137212 */ /* 0x000fe400078e3cff */
[----:B------:R-:W-:Y:S02]  /*e640*/  SEL R4, R2, RZ, P1 ;  /* 0x000000ff02047207 */ /* 0x000fe40000800000 */
[----:B------:R-:W-:-:S03]  /*e650*/  SHF.L.U32 R2, R19, 0x1f, RZ ;  /* 0x0000001f13027819 */ /* 0x000fc600000006ff */
[----:B------:R-:W-:Y:S01]  /*e660*/  IMAD R3, R4, 0x8, R3 ;  /* 0x0000000804037824 */ /* 0x000fe200078e0203 */
[----:B-1----:R-:W-:Y:S06]  /*e670*/  @!P0 BRA `(.L_x_218) ;  /* 0x0000000800308947 */ /* 0x002fec0003800000 */
.L_x_246:
[----:B------:R-:W2:Y:S02]  /*e680*/  SYNCS.PHASECHK.TRANS64.TRYWAIT P0, [R3+URZ], R2 ;  /* 0x00000002030075a7 */ /* 0x000ea4000800017f */
[----:B--2---:R-:W-:Y:S05]  /*e690*/  @!P0 BRA `(.L_x_219) ;  /* 0x00000008003c8947 */ /* 0x004fea0003800000 */
.L_x_247:
[----:B------:R-:W-:Y:S05]  /*e6a0*/  @!P2 BRA `(.L_x_220) ;  /* 0x000000000004a947 */ /* 0x000fea0003800000 */
[----:B------:R-:W-:Y:S01]  /*e6b0*/  BPT.TRAP 0x1 ;  /* 0x000000040000795c */ /* 0x000fe20000300000 */
.L_x_220:
[----:B--2---:R-:W-:-:S05]  /*e6c0*/  IADD3 R3, R0, 0x38860, RZ ;  /* 0x0003886000037810 */ /* 0x004fca0007ffe0ff */
[----:B------:R-:W-:-:S04]  /*e6d0*/  IMAD R16, R16, 0x8, R3 ;  /* 0x0000000810107824 */ /* 0x000fc800078e0203 */
[----:B------:R-:W2:Y:S02]  /*e6e0*/  SYNCS.PHASECHK.TRANS64.TRYWAIT P0, [R16+URZ], R5 ;  /* 0x00000005100075a7 */ /* 0x000ea4000800017f */
[----:B--2---:R-:W-:Y:S05]  /*e6f0*/  @!P0 BRA `(.L_x_221) ;  /* 0x0000000800388947 */ /* 0x004fea0003800000 */
.L_x_248:
[----:B------:R-:W-:-:S07]  /*e700*/  IMAD R3, R4, 0x8, R3 ;  /* 0x0000000804037824 */ /* 0x000fce00078e0203 */
.L_x_222:
[----:B---3--:R3:W4:Y:S02]  /*e710*/  SYNCS.PHASECHK.TRANS64.TRYWAIT P0, [R3+URZ], R2 ;  /* 0x00000002030075a7 */ /* 0x008724000800017f */
[----:B----4-:R-:W-:Y:S05]  /*e720*/  @!P0 NANOSLEEP.SYNCS 0x989680 ;  /* 0x009896800000895d */ /* 0x010fea0003900000 */
[----:B------:R-:W4:Y:S02]  /*e730*/  @!P0 SYNCS.PHASECHK.TRANS64 P0, [R3+URZ], R2 ;  /* 0x00000002030085a7 */ /* 0x000f24000800007f */
[----:B----4-:R-:W-:Y:S05]  /*e740*/  @!P0 BRA `(.L_x_222) ;  /* 0xfffffffc00f08947 */ /* 0x010fea000383ffff */
.L_x_215:
[----:B------:R-:W-:Y:S05]  /*e750*/  BSYNC B0 ;  /* 0x0000000000007941 */ /* 0x000fea0003800000 */
.L_x_214:
[----:B------:R-:W-:Y:S05]  /*e760*/  EXIT ;  /* 0x000000000000794d */ /* 0x000fea0003800000 */
.L_x_131:
[----:B------:R-:W-:-:S13]  /*e770*/  R2UR UR4, R18 ;  /* 0x00000000120472ca */ /* 0x000fda00000e0000 */
[----:B-1----:R-:W-:-:S04]  /*e780*/  IMAD.U32 R3, RZ, RZ, UR4 ;  /* 0x00000004ff037e24 */ /* 0x002fc8000f8e00ff */
[----:B------:R1:W2:Y:S03]  /*e790*/  SYNCS.PHASECHK.TRANS64.TRYWAIT P1, [R3+URZ+0x38800], R0 ;  /* 0x03880000030075a7 */ /* 0x0002a6000802017f */
[----:B--2---:R-:W-:Y:S05]  /*e7a0*/  @!P1 NANOSLEEP.SYNCS 0x989680 ;  /* 0x009896800000995d */ /* 0x004fea0003900000 */
[----:B------:R-:W2:Y:S02]  /*e7b0*/  @!P1 SYNCS.PHASECHK.TRANS64 P1, [R3+URZ+0x38800], R0 ;  /* 0x03880000030095a7 */ /* 0x000ea4000802007f */
[----:B--2---:R-:W-:Y:S05]  /*e7c0*/  @!P1 BRA `(.L_x_131) ;  /* 0xfffffffc00e89947 */ /* 0x004fea000383ffff */
[----:B------:R-:W-:Y:S05]  /*e7d0*/  BRA `(.L_x_223) ;  /* 0xffffff2c00e07947 */ /* 0x000fea000383ffff */
.L_x_135:
[----:B--2---:R2:W3:Y:S02]  /*e7e0*/  SYNCS.PHASECHK.TRANS64.TRYWAIT P1, [R0+URZ+0x38830], R3 ;  /* 0x03883003000075a7 */ /* 0x0044e4000802017f */
[----:B---3--:R-:W-:Y:S05]  /*e7f0*/  @!P1 NANOSLEEP.SYNCS 0x989680 ;  /* 0x009896800000995d */ /* 0x008fea0003900000 */
[----:B------:R-:W3:Y:S02]  /*e800*/  @!P1 SYNCS.PHASECHK.TRANS64 P1, [R0+URZ+0x38830], R3 ;  /* 0x03883003000095a7 */ /* 0x000ee4000802007f */
[----:B---3--:R-:W-:Y:S05]  /*e810*/  @!P1 BRA `(.L_x_135) ;  /* 0xfffffffc00f09947 */ /* 0x008fea000383ffff */
[----:B------:R-:W-:Y:S05]  /*e820*/  BRA `(.L_x_134) ;  /* 0xffffff3000047947 */ /* 0x000fea000383ffff */
.L_x_141:
[----:B--2---:R-:W-:-:S04]  /*e830*/  IMAD.U32 R4, RZ, RZ, UR39 ;  /* 0x00000027ff047e24 */ /* 0x004fc8000f8e00ff */
[----:B------:R2:W3:Y:S03]  /*e840*/  SYNCS.PHASECHK.TRANS64.TRYWAIT P1, [R4+URZ+0x38830], R3 ;  /* 0x03883003040075a7 */ /* 0x0004e6000802017f */
[----:B---3--:R-:W-:Y:S05]  /*e850*/  @!P1 NANOSLEEP.SYNCS 0x989680 ;  /* 0x009896800000995d */ /* 0x008fea0003900000 */
[----:B------:R-:W3:Y:S02]  /*e860*/  @!P1 SYNCS.PHASECHK.TRANS64 P1, [R4+URZ+0x38830], R3 ;  /* 0x03883003040095a7 */ /* 0x000ee4000802007f */
[----:B---3--:R-:W-:Y:S05]  /*e870*/  @!P1 BRA `(.L_x_141) ;  /* 0xfffffffc00ec9947 */ /* 0x008fea000383ffff */
[----:B------:R-:W-:Y:S05]  /*e880*/  BRA `(.L_x_140) ;  /* 0xffffff6800487947 */ /* 0x000fea000383ffff */
.L_x_145:
[----:B-12---:R-:W-:-:S04]  /*e890*/  IMAD.U32 R3, RZ, RZ, UR4 ;  /* 0x00000004ff037e24 */ /* 0x006fc8000f8e00ff */
[----:B------:R1:W2:Y:S03]  /*e8a0*/  SYNCS.PHASECHK.TRANS64.TRYWAIT P1, [R3+URZ+0x38850], R0 ;  /* 0x03885000030075a7 */ /* 0x0002a6000802017f */
[----:B--2---:R-:W-:Y:S05]  /*e8b0*/  @!P1 NANOSLEEP.SYNCS 0x989680 ;  /* 0x009896800000995d */ /* 0x004fea0003900000 */
[----:B------:R-:W2:Y:S02]  /*e8c0*/  @!P1 SYNCS.PHASECHK.TRANS64 P1, [R3+URZ+0x38850], R0 ;  /* 0x03885000030095a7 */ /* 0x000ea4000802007f */
[----:B--2---:R-:W-:Y:S05]  /*e8d0*/  @!P1 BRA `(.L_x_145) ;  /* 0xfffffffc00ec9947 */ /* 0x004fea000383ffff */
[----:B------:R-:W-:Y:S05]  /*e8e0*/  BRA `(.L_x_144) ;  /* 0xffffff8c009c7947 */ /* 0x000fea000383ffff */
.L_x_152:
[----:B--2---:R-:W-:-:S04]  /*e8f0*/  IMAD.U32 R7, RZ, RZ, UR8 ;  /* 0x00000008ff077e24 */ /* 0x004fc8000f8e00ff */
[----:B------:R2:W3:Y:S03]  /*e900*/  SYNCS.PHASECHK.TRANS64.TRYWAIT P1, [R7+URZ+0x38850], R0 ;  /* 0x03885000070075a7 */ /* 0x0004e6000802017f */
[----:B---3--:R-:W-:Y:S05]  /*e910*/  @!P1 NANOSLEEP.SYNCS 0x989680 ;  /* 0x009896800000995d */ /* 0x008fea0003900000 */
[----:B------:R-:W3:Y:S02]  /*e920*/  @!P1 SYNCS.PHASECHK.TRANS64 P1, [R7+URZ+0x38850], R0 ;  /* 0x03885000070095a7 */ /* 0x000ee4000802007f */
[----:B---3--:R-:W-:Y:S05]  /*e930*/  @!P1 BRA `(.L_x_152) ;  /* 0xfffffffc00ec9947 */ /* 0x008fea000383ffff */
[----:B------:R-:W-:Y:S05]  /*e940*/  BRA `(.L_x_151) ;  /* 0xffffffa400b87947 */ /* 0x000fea000383ffff */
.L_x_165:
        /* <DEDUP_REMOVED lines=11> */
.L_x_225:
[----:B------:R-:W-:Y:S05]  /*ea00*/  BSYNC B0 ;  /* 0x0000000000007941 */ /* 0x000fea0003800000 */
.L_x_224:
[----:B------:R-:W-:Y:S05]  /*ea10*/  BRA `(.L_x_226) ;  /* 0xffffffd000287947 */ /* 0x000fea000383ffff */
.L_x_166:
[----:B------:R-:W-:Y:S01]  /*ea20*/  BSSY B0, `(.L_x_227) ;  /* 0x0000006000007945 */ /* 0x000fe20003800000 */
[----:B------:R-:W-:-:S07]  /*ea30*/  IMAD.MOV.U32 R15, RZ, RZ, -0x1 ;  /* 0xffffffffff0f7424 */ /* 0x000fce00078e00ff */
[----:B------:R-:W-:Y:S05]  /*ea40*/  WARPSYNC.COLLECTIVE R15, `(.L_x_228) ;  /* 0x000000000f0c7348 */ /* 0x000fea0003c00000 */
[----:B------:R-:W-:Y:S02]  /*ea50*/  ELECT P6, UR62, PT ;  /* 0x00000000003e782f */ /* 0x000fe400038c0000 */
[----:B------:R-:W-:Y:S01]  /*ea60*/  MOV R14, UR62 ;  /* 0x0000003e000e7c02 */ /* 0x000fe20008000f00 */
[----:B------:R-:W-:Y:S10]  /*ea70*/  ENDCOLLECTIVE ;  /* 0x000000000000791b */ /* 0x000ff40003800000 */
.L_x_228:
[----:B------:R-:W-:Y:S05]  /*ea80*/  BSYNC B0 ;  /* 0x0000000000007941 */ /* 0x000fea0003800000 */
.L_x_227:
[----:B------:R-:W-:Y:S05]  /*ea90*/  BRA `(.L_x_229) ;  /* 0xffffffd000247947 */ /* 0x000fea000383ffff */
.L_x_169:
[----:B---3--:R3:W4:Y:S02]  /*eaa0*/  SYNCS.PHASECHK.TRANS64.TRYWAIT P1, [R4+URZ+0x38840], R9 ;  /* 0x03884009040075a7 */ /* 0x008724000802017f */
[----:B----4-:R-:W-:Y:S05]  /*eab0*/  @!P1 NANOSLEEP.SYNCS 0x989680 ;  /* 0x009896800000995d */ /* 0x010fea0003900000 */
[----:B------:R-:W4:Y:S02]  /*eac0*/  @!P1 SYNCS.PHASECHK.TRANS64 P1, [R4+URZ+0x38840], R9 ;  /* 0x03884009040095a7 */ /* 0x000f24000802007f */
[----:B----4-:R-:W-:Y:S05]  /*ead0*/  @!P1 BRA `(.L_x_169) ;  /* 0xfffffffc00f09947 */ /* 0x010fea000383ffff */
[----:B------:R-:W-:Y:S05]  /*eae0*/  BRA `(.L_x_230) ;  /* 0xffffffd000887947 */ /* 0x000fea000383ffff */
.L_x_173:
[----:B-1----:R-:W1:Y:S01]  /*eaf0*/  S2R R9, SR_CgaCtaId ;  /* 0x0000000000097919 */ /* 0x002e620000008800 */
[----:B------:R-:W-:-:S04]  /*eb00*/  MOV R7, 0x400 ;  /* 0x0000040000077802 */ /* 0x000fc80000000f00 */
[----:B-1----:R-:W-:-:S04]  /*eb10*/  LEA R7, R9, R7, 0x18 ;  /* 0x0000000709077211 */ /* 0x002fc800078ec0ff */
[----:B------:R1:W3:Y:S03]  /*eb20*/  SYNCS.PHASECHK.TRANS64.TRYWAIT P1, [R7+URZ+0x38820], R6 ;  /* 0x03882006070075a7 */ /* 0x0002e6000802017f */
[----:B---3--:R-:W-:Y:S05]  /*eb30*/  @!P1 NANOSLEEP.SYNCS 0x989680 ;  /* 0x009896800000995d */ /* 0x008fea0003900000 */
[----:B------:R-:W3:Y:S02]  /*eb40*/  @!P1 SYNCS.PHASECHK.TRANS64 P1, [R7+URZ+0x38820], R6 ;  /* 0x03882006070095a7 */ /* 0x000ee4000802007f */
[----:B---3--:R-:W-:Y:S05]  /*eb50*/  @!P1 BRA `(.L_x_173) ;  /* 0xfffffffc00e49947 */ /* 0x008fea000383ffff */
[----:B------:R-:W-:Y:S05]  /*eb60*/  BRA `(.L_x_231) ;  /* 0xffffffd800107947 */ /* 0x000fea000383ffff */
.L_x_179:
[----:B-1----:R1:W2:Y:S02]  /*eb70*/  SYNCS.PHASECHK.TRANS64.TRYWAIT P1, [R2+URZ+0x38840], R3 ;  /* 0x03884003020075a7 */ /* 0x0022a4000802017f */
[----:B--2---:R-:W-:Y:S05]  /*eb80*/  @!P1 NANOSLEEP.SYNCS 0x989680 ;  /* 0x009896800000995d */ /* 0x004fea0003900000 */
[----:B------:R-:W2:Y:S02]  /*eb90*/  @!P1 SYNCS.PHASECHK.TRANS64 P1, [R2+URZ+0x38840], R3 ;  /* 0x03884003020095a7 */ /* 0x000ea4000802007f */
[----:B--2---:R-:W-:Y:S05]  /*eba0*/  @!P1 BRA `(.L_x_179) ;  /* 0xfffffffc00f09947 */ /* 0x004fea000383ffff */
[----:B------:R-:W-:Y:S05]  /*ebb0*/  BRA `(.L_x_232) ;  /* 0xffffffd800b47947 */ /* 0x000fea000383ffff */
.L_x_182:
[----:B-1----:R1:W2:Y:S02]  /*ebc0*/  SYNCS.PHASECHK.TRANS64.TRYWAIT P1, [R2+URZ+0x38860], R3 ;  /* 0x03886003020075a7 */ /* 0x0022a4000802017f */
[----:B--2---:R-:W-:Y:S05]  /*ebd0*/  @!P1 NANOSLEEP.SYNCS 0x989680 ;  /* 0x009896800000995d */ /* 0x004fea0003900000 */
[----:B------:R-:W2:Y:S02]  /*ebe0*/  @!P1 SYNCS.PHASECHK.TRANS64 P1, [R2+URZ+0x38860], R3 ;  /* 0x03886003020095a7 */ /* 0x000ea4000802007f */
[----:B--2---:R-:W-:Y:S05]  /*ebf0*/  @!P1 BRA `(.L_x_182) ;  /* 0xfffffffc00f09947 */ /* 0x004fea000383ffff */
[----:B------:R-:W-:Y:S05]  /*ec00*/  BRA `(.L_x_233) ;  /* 0xffffffdc00747947 */ /* 0x000fea000383ffff */
.L_x_189:
[----:B--2---:R2:W3:Y:S02]  /*ec10*/  SYNCS.PHASECHK.TRANS64.TRYWAIT P1, [R2+URZ+0x38840], R3 ;  /* 0x03884003020075a7 */ /* 0x0044e4000802017f */
[----:B---3--:R-:W-:Y:S05]  /*ec20*/  @!P1 NANOSLEEP.SYNCS 0x989680 ;  /* 0x009896800000995d */ /* 0x008fea0003900000 */
[----:B------:R-:W3:Y:S02]  /*ec30*/  @!P1 SYNCS.PHASECHK.TRANS64 P1, [R2+URZ+0x38840], R3 ;  /* 0x03884003020095a7 */ /* 0x000ee4000802007f */
[----:B---3--:R-:W-:Y:S05]  /*ec40*/  @!P1 BRA `(.L_x_189) ;  /* 0xfffffffc00f09947 */ /* 0x008fea000383ffff */
[----:B------:R-:W-:Y:S05]  /*ec50*/  BRA `(.L_x_234) ;  /* 0xffffffe000dc7947 */ /* 0x000fea000383ffff */
.L_x_192:
[----:B-1----:R1:W2:Y:S02]  /*ec60*/  SYNCS.PHASECHK.TRANS64.TRYWAIT P1, [R2+URZ+0x38860], R19 ;  /* 0x03886013020075a7 */ /* 0x0022a4000802017f */
[----:B--2---:R-:W-:Y:S05]  /*ec70*/  @!P1 NANOSLEEP.SYNCS 0x989680 ;  /* 0x009896800000995d */ /* 0x004fea0003900000 */
[----:B------:R-:W2:Y:S02]  /*ec80*/  @!P1 SYNCS.PHASECHK.TRANS64 P1, [R2+URZ+0x38860], R19 ;  /* 0x03886013020095a7 */ /* 0x000ea4000802007f */
[----:B--2---:R-:W-:Y:S05]  /*ec90*/  @!P1 BRA `(.L_x_192) ;  /* 0xfffffffc00f09947 */ /* 0x004fea000383ffff */
[----:B------:R-:W-:Y:S05]  /*eca0*/  BRA `(.L_x_235) ;  /* 0xffffffe4009c7947 */ /* 0x000fea000383ffff */
.L_x_198:
[----:B--2---:R2:W3:Y:S02]  /*ecb0*/  SYNCS.PHASECHK.TRANS64.TRYWAIT P1, [R2+URZ+0x38840], R3 ;  /* 0x03884003020075a7 */ /* 0x0044e4000802017f */
[----:B---3--:R-:W-:Y:S05]  /*ecc0*/  @!P1 NANOSLEEP.SYNCS 0x989680 ;  /* 0x009896800000995d */ /* 0x008fea0003900000 */
[----:B------:R-:W3:Y:S02]  /*ecd0*/  @!P1 SYNCS.PHASECHK.TRANS64 P1, [R2+URZ+0x38840], R3 ;  /* 0x03884003020095a7 */ /* 0x000ee4000802007f */
[----:B---3--:R-:W-:Y:S05]  /*ece0*/  @!P1 BRA `(.L_x_198) ;  /* 0xfffffffc00f09947 */ /* 0x008fea000383ffff */
[----:B------:R-:W-:Y:S05]  /*ecf0*/  BRA `(.L_x_236) ;  /* 0xffffffe800e07947 */ /* 0x000fea000383ffff */
.L_x_201:
[----:B-1----:R1:W2:Y:S02]  /*ed00*/  SYNCS.PHASECHK.TRANS64.TRYWAIT P1, [R2+URZ+0x38860], R10 ;  /* 0x0388600a020075a7 */ /* 0x0022a4000802017f */
[----:B--2---:R-:W-:Y:S05]  /*ed10*/  @!P1 NANOSLEEP.SYNCS 0x989680 ;  /* 0x009896800000995d */ /* 0x004fea0003900000 */
[----:B------:R-:W2:Y:S02]  /*ed20*/  @!P1 SYNCS.PHASECHK.TRANS64 P1, [R2+URZ+0x38860], R10 ;  /* 0x0388600a020095a7 */ /* 0x000ea4000802007f */
[----:B--2---:R-:W-:Y:S05]  /*ed30*/  @!P1 BRA `(.L_x_201) ;  /* 0xfffffffc00f09947 */ /* 0x004fea000383ffff */
[----:B------:R-:W-:Y:S05]  /*ed40*/  BRA `(.L_x_237) ;  /* 0xffffffec00a07947 */ /* 0x000fea000383ffff */
.L_x_207:
[----:B---3--:R3:W4:Y:S02]  /*ed50*/  SYNCS.PHASECHK.TRANS64.TRYWAIT P0, [R3+URZ+0x38860], R2 ;  /* 0x03886002030075a7 */ /* 0x008724000800017f */
[----:B----4-:R-:W-:Y:S05]  /*ed60*/  @!P0 NANOSLEEP.SYNCS 0x989680 ;  /* 0x009896800000895d */ /* 0x010fea0003900000 */
[----:B------:R-:W4:Y:S02]  /*ed70*/  @!P0 SYNCS.PHASECHK.TRANS64 P0, [R3+URZ+0x38860], R2 ;  /* 0x03886002030085a7 */ /* 0x000f24000800007f */
[----:B----4-:R-:W-:Y:S05]  /*ed80*/  @!P0 BRA `(.L_x_207) ;  /* 0xfffffffc00f08947 */ /* 0x010fea000383ffff */
[----:B------:R-:W-:Y:S05]  /*ed90*/  BRA `(.L_x_238) ;  /* 0xfffffff0008c7947 */ /* 0x000fea000383ffff */
.L_x_212:
[----:B---3--:R3:W4:Y:S02]  /*eda0*/  SYNCS.PHASECHK.TRANS64.TRYWAIT P0, [R0+URZ+0x38820], R3 ;  /* 0x03882003000075a7 */ /* 0x008724000800017f */
[----:B----4-:R-:W-:Y:S05]  /*edb0*/  @!P0 NANOSLEEP.SYNCS 0x989680 ;  /* 0x009896800000895d */ /* 0x010fea0003900000 */
[----:B------:R-:W4:Y:S02]  /*edc0*/  @!P0 SYNCS.PHASECHK.TRANS64 P0, [R0+URZ+0x38820], R3 ;  /* 0x03882003000085a7 */ /* 0x000f24000800007f */
[----:B----4-:R-:W-:Y:S05]  /*edd0*/  @!P0 BRA `(.L_x_212) ;  /* 0xfffffffc00f08947 */ /* 0x010fea000383ffff */
[----:B------:R-:W-:Y:S05]  /*ede0*/  BRA `(.L_x_239) ;  /* 0xfffffff400a07947 */ /* 0x000fea000383ffff */
.L_x_213:
[----:B------:R-:W4:Y:S01]  /*edf0*/  S2R R2, SR_TID.X ;  /* 0x0000000000027919 */ /* 0x000f220000002100 */
[----:B------:R-:W-:Y:S01]  /*ee00*/  BSSY B0, `(.L_x_240) ;  /* 0x000000a000007945 */ /* 0x000fe20003800000 */
[----:B------:R-:W-:Y:S02]  /*ee10*/  IMAD.MOV.U32 R12, RZ, RZ, RZ ;  /* 0x000000ffff0c7224 */ /* 0x000fe400078e00ff */
[----:B------:R-:W-:Y:S02]  /*ee20*/  IMAD.MOV.U32 R11, RZ, RZ, 0x1f ;  /* 0x0000001fff0b7424 */ /* 0x000fe400078e00ff */
[----:B--2---:R-:W-:Y:S01]  /*ee30*/  IMAD.MOV.U32 R15, RZ, RZ, -0x1 ;  /* 0xffffffffff0f7424 */ /* 0x004fe200078e00ff */
[----:B----4-:R-:W-:-:S04]  /*ee40*/  SHF.R.U32.HI R2, RZ, 0x5, R2 ;  /* 0x00000005ff027819 */ /* 0x010fc80000011602 */
[----:B------:R-:W-:-:S05]  /*ee50*/  LOP3.LUT R2, R2, 0x3, RZ, 0xc0, !PT ;  /* 0x0000000302027812 */ /* 0x000fca00078ec0ff */
[----:B------:R-:W-:-:S07]  /*ee60*/  IMAD.MOV.U32 R13, RZ, RZ, R2 ;  /* 0x000000ffff0d7224 */ /* 0x000fce00078e0002 */
[----:B-1-3--:R-:W-:Y:S05]  /*ee70*/  WARPSYNC.COLLECTIVE R15, `(.L_x_241) ;  /* 0x000000000f087348 */ /* 0x00afea0003c00000 */
[----:B------:R2:W4:Y:S02]  /*ee80*/  SHFL.IDX P6, R14, R13, R12, R11 ;  /* 0x0000000c0d0e7389 */ /* 0x00052400000c000b */
[----:B-1234-:R-:W-:Y:S01]  /*ee90*/  ENDCOLLECTIVE ;  /* 0x000000000000791b */ /* 0x01efe20003800000 */
.L_x_241:
[----:B------:R-:W-:Y:S05]  /*eea0*/  BSYNC B0 ;  /* 0x0000000000007941 */ /* 0x000fea0003800000 */
.L_x_240:
[----:B------:R-:W-:Y:S05]  /*eeb0*/  BRA `(.L_x_242) ;  /* 0xfffffff400887947 */ /* 0x000fea000383ffff */
.L_x_216:
[----:B------:R-:W-:Y:S01]  /*eec0*/  BSSY B1, `(.L_x_243) ;  /* 0x0000006000017945 */ /* 0x000fe20003800000 */
[----:B------:R-:W-:-:S07]  /*eed0*/  IMAD.MOV.U32 R15, RZ, RZ, -0x1 ;  /* 0xffffffffff0f7424 */ /* 0x000fce00078e00ff */
[----:B-123--:R-:W-:Y:S05]  /*eee0*/  WARPSYNC.COLLECTIVE R15, `(.L_x_244) ;  /* 0x000000000f0c7348 */ /* 0x00efea0003c00000 */
[----:B------:R-:W-:Y:S02]  /*eef0*/  ELECT P6, UR62, PT ;  /* 0x00000000003e782f */ /* 0x000fe400038c0000 */
[----:B------:R-:W-:Y:S01]  /*ef00*/  MOV R14, UR62 ;  /* 0x0000003e000e7c02 */ /* 0x000fe20008000f00 */
[----:B-123--:R-:W-:Y:S10]  /*ef10*/  ENDCOLLECTIVE ;  /* 0x000000000000791b */ /* 0x00eff40003800000 */
.L_x_244:
[----:B------:R-:W-:Y:S05]  /*ef20*/  BSYNC B1 ;  /* 0x0000000000017941 */ /* 0x000fea0003800000 */
.L_x_243:
[----:B------:R-:W-:Y:S05]  /*ef30*/  BRA `(.L_x_245) ;  /* 0xfffffff400807947 */ /* 0x000fea000383ffff */
.L_x_218:
[----:B-1----:R1:W2:Y:S02]  /*ef40*/  SYNCS.PHASECHK.TRANS64.TRYWAIT P0, [R6+URZ], R5 ;  /* 0x00000005060075a7 */ /* 0x0022a4000800017f */
[----:B--2---:R-:W-:Y:S05]  /*ef50*/  @!P0 NANOSLEEP.SYNCS 0x989680 ;  /* 0x009896800000895d */ /* 0x004fea0003900000 */
[----:B------:R-:W2:Y:S02]  /*ef60*/  @!P0 SYNCS.PHASECHK.TRANS64 P0, [R6+URZ], R5 ;  /* 0x00000005060085a7 */ /* 0x000ea4000800007f */
[----:B--2---:R-:W-:Y:S05]  /*ef70*/  @!P0 BRA `(.L_x_218) ;  /* 0xfffffffc00f08947 */ /* 0x004fea000383ffff */
[----:B------:R-:W-:Y:S05]  /*ef80*/  BRA `(.L_x_246) ;  /* 0xfffffff400bc7947 */ /* 0x000fea000383ffff */
.L_x_219:
[----:B--2---:R2:W3:Y:S02]  /*ef90*/  SYNCS.PHASECHK.TRANS64.TRYWAIT P0, [R3+URZ], R2 ;  /* 0x00000002030075a7 */ /* 0x0044e4000800017f */
[----:B---3--:R-:W-:Y:S05]  /*efa0*/  @!P0 NANOSLEEP.SYNCS 0x989680 ;  /* 0x009896800000895d */ /* 0x008fea0003900000 */
[----:B------:R-:W3:Y:S02]  /*efb0*/  @!P0 SYNCS.PHASECHK.TRANS64 P0, [R3+URZ], R2 ;  /* 0x00000002030085a7 */ /* 0x000ee4000800007f */
[----:B---3--:R-:W-:Y:S05]  /*efc0*/  @!P0 BRA `(.L_x_219) ;  /* 0xfffffffc00f08947 */ /* 0x008fea000383ffff */
[----:B------:R-:W-:Y:S05]  /*efd0*/  BRA `(.L_x_247) ;  /* 0xfffffff400b07947 */ /* 0x000fea000383ffff */
.L_x_221:
[----:B--2---:R2:W3:Y:S02]  /*efe0*/  SYNCS.PHASECHK.TRANS64.TRYWAIT P0, [R16+URZ], R5 ;  /* 0x00000005100075a7 */ /* 0x0044e4000800017f */
[----:B---3--:R-:W-:Y:S05]  /*eff0*/  @!P0 NANOSLEEP.SYNCS 0x989680 ;  /* 0x009896800000895d */ /* 0x008fea0003900000 */
[----:B------:R-:W3:Y:S02]  /*f000*/  @!P0 SYNCS.PHASECHK.TRANS64 P0, [R16+URZ], R5 ;  /* 0x00000005100085a7 */ /* 0x000ee4000800007f */
[----:B---3--:R-:W-:Y:S05]  /*f010*/  @!P0 BRA `(.L_x_221) ;  /* 0xfffffffc00f08947 */ /* 0x008fea000383ffff */
[----:B------:R-:W-:Y:S05]  /*f020*/  BRA `(.L_x_248) ;  /* 0xfffffff400b47947 */ /* 0x000fea000383ffff */
.L_x_249:
        /* <DEDUP_REMOVED lines=13> */
.L_x_12750:


//--------------------- .text._ZN7cutlass13device_kernelIN5flash11enable_sm90INS1_16FlashAttnFwdSm90INS1_25CollectiveMainloopFwdSm90ILi2EN4cute5tupleIJNS5_1CILi1EEES8_S8_EEENS6_IJNS7_ILi128EEENS7_ILi80EEENS7_ILi256EEEEEELi256ENS_10bfloat16_tEfNS_4arch4Sm90ELb0ELb0ELb0ELb1ELb0ELb0ELb0ELb1ELb1ELb0ELb0ELb0EEENS1_21CollectiveEpilogueFwdINS6_IJSA_SC_SB_EEES9_SE_SG_Li256ELb1ELb0ELb0ELb0EEENS1_36VarlenDynamicPersistentTileSchedulerILi128ELi80ELi256ELi32ELb0ELb0ELb1ELb0ELb1ELb1EEEEEEEEEvNT_6ParamsE --------------------------
	.section	.text._ZN7cutlass13device_kernelIN5flash11enable_sm90INS1_16FlashAttnFwdSm90INS1_25CollectiveMainloopFwdSm90ILi2EN4cute5tupleIJNS5_1CILi1EEES8_S8_EEENS6_IJNS7_ILi128EEENS7_ILi80EEENS7_ILi256EEEEEELi256ENS_10bfloat16_tEfNS_4arch4Sm90ELb0ELb0ELb0ELb1ELb0ELb0ELb0ELb1ELb1ELb0ELb0ELb0EEENS1_21CollectiveEpilogueFwdINS6_IJSA_SC_SB_EEES9_SE_SG_Li256ELb1ELb0ELb0ELb0EEENS1_36VarlenDynamicPersistentTileSchedulerILi128ELi80ELi256ELi32ELb0ELb0ELb1ELb0ELb1ELb1EEEEEEEEEvNT_6ParamsE,"ax",@progbits
	.align	128
.text._ZN7cutlass13device_kernelIN5flash11enable_sm90INS1_16FlashAttnFwdSm90INS1_25CollectiveMainloopFwdSm90ILi2EN4cute5tupleIJNS5_1CILi1EEES8_S8_EEENS6_IJNS7_ILi128EEENS7_ILi80EEENS7_ILi256EEEEEELi256ENS_10bfloat16_tEfNS_4arch4Sm90ELb0ELb0ELb0ELb1ELb0ELb0ELb0ELb1ELb1ELb0ELb0ELb0EEENS1_21CollectiveEpilogueFwdINS6_IJSA_SC_SB_EEES9_SE_SG_Li256ELb1ELb0ELb0ELb0EEENS1_36VarlenDynamicPersistentTileSchedulerILi128ELi80ELi256ELi32ELb0ELb0ELb1ELb0ELb1ELb1EEEEEEEEEvNT_6ParamsE:
        .type           _ZN7cutlass13device_kernelIN5flash11enable_sm90INS1_16FlashAttnFwdSm90INS1_25CollectiveMainloopFwdSm90ILi2EN4cute5tupleIJNS5_1CILi1EEES8_S8_EEENS6_IJNS7_ILi128EEENS7_ILi80EEENS7_ILi256EEEEEELi256ENS_10bfloat16_tEfNS_4arch4Sm90ELb0ELb0ELb0ELb1ELb0ELb0ELb0ELb1ELb1ELb0ELb0ELb0EEENS1_21CollectiveEpilogueFwdINS6_IJSA_SC_SB_EEES9_SE_SG_Li256ELb1ELb0ELb0ELb0EEENS1_36VarlenDynamicPersistentTileSchedulerILi128ELi80ELi256ELi32ELb0ELb0ELb1ELb0ELb1ELb1EEEEEEEEEvNT_6ParamsE,@function
        .size           _ZN7cutlass13device_kernelIN5flash11enable_sm90INS1_16FlashAttnFwdSm90INS1_25CollectiveMainloopFwdSm90ILi2EN4cute5tupleIJNS5_1CILi1EEES8_S8_EEENS6_IJNS7_ILi128EEENS7_ILi80EEENS7_ILi256EEEEEELi256ENS_10bfloat16_tEfNS_4arch4Sm90ELb0ELb0ELb0ELb1ELb0ELb0ELb0ELb1ELb1ELb0ELb0ELb0EEENS1_21CollectiveEpilogueFwdINS6_IJSA_SC_SB_EEES9_SE_SG_Li256ELb1ELb0ELb0ELb0EEENS1_36VarlenDynamicPersistentTileSchedulerILi128ELi80ELi256ELi32ELb0ELb0ELb1ELb0ELb1ELb1EEEEEEEEEvNT_6ParamsE,(.L_x_12751 - _ZN7cutlass13device_kernelIN5flash11enable_sm90INS1_16FlashAttnFwdSm90INS1_25CollectiveMainloopFwdSm90ILi2EN4cute5tupleIJNS5_1CILi1EEES8_S8_EEENS6_IJNS7_ILi128EEENS7_ILi80EEENS7_ILi256EEEEEELi256ENS_10bfloat16_tEfNS_4arch4Sm90ELb0ELb0ELb0ELb1ELb0ELb0ELb0ELb1ELb1ELb0ELb0ELb0EEENS1_21CollectiveEpilogueFwdINS6_IJSA_SC_SB_EEES9_SE_SG_Li256ELb1ELb0ELb0ELb0EEENS1_36VarlenDynamicPersistentTileSchedulerILi128ELi80ELi256ELi32ELb0ELb0ELb1ELb0ELb1ELb1EEEEEEEEEvNT_6ParamsE)
        .other          _ZN7cutlass13device_kernelIN5flash11enable_sm90INS1_16FlashAttnFwdSm90INS1_25CollectiveMainloopFwdSm90ILi2EN4cute5tupleIJNS5_1CILi1EEES8_S8_EEENS6_IJNS7_ILi128EEENS7_ILi80EEENS7_ILi256EEEEEELi256ENS_10bfloat16_tEfNS_4arch4Sm90ELb0ELb0ELb0ELb1ELb0ELb0ELb0ELb1ELb1ELb0ELb0ELb0EEENS1_21CollectiveEpilogueFwdINS6_IJSA_SC_SB_EEES9_SE_SG_Li256ELb1ELb0ELb0ELb0EEENS1_36VarlenDynamicPersistentTileSchedulerILi128ELi80ELi256ELi32ELb0ELb0ELb1ELb0ELb1ELb1EEEEEEEEEvNT_6ParamsE,@"STO_CUDA_ENTRY STV_DEFAULT"
_ZN7cutlass13device_kernelIN5flash11enable_sm90INS1_16FlashAttnFwdSm90INS1_25CollectiveMainloopFwdSm90ILi2EN4cute5tupleIJNS5_1CILi1EEES8_S8_EEENS6_IJNS7_ILi128EEENS7_ILi80EEENS7_ILi256EEEEEELi256ENS_10bfloat16_tEfNS_4arch4Sm90ELb0ELb0ELb0ELb1ELb0ELb0ELb0ELb1ELb1ELb0ELb0ELb0EEENS1_21CollectiveEpilogueFwdINS6_IJSA_SC_SB_EEES9_SE_SG_Li256ELb1ELb0ELb0ELb0EEENS1_36VarlenDynamicPersistentTileSchedulerILi128ELi80ELi256ELi32ELb0ELb0ELb1ELb0ELb1ELb1EEEEEEEEEvNT_6ParamsE:
[----:B------:R-:W0:Y:S02]  /*0000*/  LDC R1, c[0x0][0x28] ;  /* 0x00000a00ff017b82 */ /* 0x000e240000000800 */
[----:B0-----:R-:W-:Y:S01]  /*0010*/  VIADD R1, R1, 0xffffffc8 ;  /* 0xffffffc801017836 */ /* 0x001fe20000000000 */
[----:B------:R-:W0:Y:S01]  /*0020*/  S2R R3, SR_TID.X ;  /* 0x0000000000037919 */ /* 0x000e220000002100 */
[----:B------:R-:W-:Y:S01]  /*0030*/  ELECT P0, URZ, PT ;  /* 0x00000000003f782f */ /* 0x000fe20003800000 */
[----:B------:R-:W-:Y:S01]  /*0040*/  BSSY B0, `(.L_x_250) ;  /* 0x0000011000007945 */ /* 0x000fe20003800000 */
[----:B0-----:R-:W-:-:S05]  /*0050*/  SHF.R.U32.HI R0, RZ, 0x5, R3 ;  /* 0x00000005ff007819 */ /* 0x001fca0000011603 */
[----:B------:R-:W0:Y:S02]  /*0060*/  SHFL.IDX PT, R2, R0, RZ, 0x1f ;  /* 0x00001fff00027589 */ /* 0x000e2400000e0000 */
[----:B0-----:R-:W-:Y:S02]  /*0070*/  ISETP.EQ.AND P0, PT, R2, RZ, P0 ;  /* 0x000000ff0200720c */ /* 0x001fe40000702270 */
[----:B------:R-:W-:-:S11]  /*0080*/  SHF.R.U32.HI R2, RZ, 0x7, R3 ;  /* 0x00000007ff027819 */ /* 0x000fd60000011603 */
[----:B------:R-:W-:Y:S05]  /*0090*/  @!P0 BRA `(.L_x_251) ;  /* 0x00000000002c8947 */ /* 0x000fea0003800000 */
[----:B------:R-:W-:Y:S02]  /*00a0*/  ULDC.64 UR4, c[0x0][0x198] ;  /* 0x0000660000047ab9 */ /* 0x000fe40000000a00 */
[----:B------:R-:W-:Y:S02]  /*00b0*/  UIADD3 UR6, UP0, UR4, 0x270, URZ ;  /* 0x0000027004067890 */ /* 0x000fe4000ff1e03f */
[----:B------:R-:W-:Y:S02]  /*00c0*/  UIADD3 UR8, UP1, UR4, 0x370, URZ ;  /* 0x0000037004087890 */ /* 0x000fe4000ff3e03f */
[----:B------:R-:W-:Y:S02]  /*00d0*/  UIADD3 UR4, UP2, UR4, 0x470, URZ ;  /* 0x0000047004047890 */ /* 0x000fe4000ff5e03f */
[----:B------:R-:W-:Y:S02]  /*00e0*/  UIADD3.X UR7, URZ, UR5, URZ, UP0, !UPT ;  /* 0x000000053f077290 */ /* 0x000fe400087fe43f */
[----:B------:R-:W-:-:S02]  /*00f0*/  UIADD3.X UR9, URZ, UR5, URZ, UP1, !UPT ;  /* 0x000000053f097290 */ /* 0x000fc40008ffe43f */
[----:B------:R-:W-:-:S05]  /*0100*/  UIADD3.X UR5, URZ, UR5, URZ, UP2, !UPT ;  /* 0x000000053f057290 */ /* 0x000fca00097fe43f */
[----:B------:R0:W-:Y:S02]  /*0110*/  UTMACCTL.PF [UR6] ;  /* 0x00000000060079b9 */ /* 0x0001e40008040000 */
[----:B------:R0:W-:Y:S02]  /*0120*/  UTMACCTL.PF [UR8] ;  /* 0x00000000080079b9 */ /* 0x0001e40008040000 */
[----:B------:R0:W-:Y:S02]  /*0130*/  UTMACCTL.PF [UR4] ;  /* 0x00000000040079b9 */ /* 0x0001e40008040000 */
[----:B0-----:R-:W-:Y:S01]  /*0140*/  NOP ;  /* 0x0000000000007918 */ /* 0x001fe20000000000 */
.L_x_251:
[----:B------:R-:W-:Y:S05]  /*0150*/  BSYNC B0 ;  /* 0x0000000000007941 */ /* 0x000fea0003800000 */
.L_x_250:
[----:B------:R-:W-:Y:S01]  /*0160*/  VOTEU.ANY UP0, P0 ;  /* 0x00000000003f7886 */ /* 0x000fe20000000100 */
[----:B------:R-:W0:Y:S01]  /*0170*/  SHFL.IDX PT, R2, R2, RZ, 0x1f ;  /* 0x00001fff02027589 */ /* 0x000e2200000e0000 */
[----:B------:R-:W-:Y:S01]  /*0180*/  UMOV UR4, 0x1 ;  /* 0x0000000100047882 */ /* 0x000fe20000000000 */
[----:B------:R-:W-:Y:S01]  /*0190*/  UMOV UR7, 0x100 ;  /* 0x0000010000077882 */ /* 0x000fe20000000000 */
[----:B------:R-:W-:Y:S01]  /*01a0*/  VOTEU.ANY UP1, P0 ;  /* 0x00000000003f7886 */ /* 0x000fe20000020100 */
[----:B------:R-:W1:Y:S01]  /*01b0*/  @UP0 S2UR UR8, SR_CgaCtaId ;  /* 0x00000000000809c3 */ /* 0x000e620000008800 */
[----:B------:R-:W2:Y:S01]  /*01c0*/  SHFL.IDX PT, R3, R0, RZ, 0x1f ;  /* 0x00001fff00037589 */ /* 0x000ea200000e0000 */
[----:B------:R-:W-:Y:S01]  /*01d0*/  @UP0 UMOV UR6, 0x400 ;  /* 0x0000040000060882 */ /* 0x000fe20000000000 */
[----:B------:R-:W-:-:S04]  /*01e0*/  @UP0 UIADD3 UR4, -UR4, 0x100000, URZ ;  /* 0x0010000004040890 */ /* 0x000fc8000fffe13f */
[----:B------:R-:W-:Y:S02]  /*01f0*/  @UP0 USHF.L.U32 UR5, UR4, 0xb, URZ ;  /* 0x0000000b04050899 */ /* 0x000fe4000800063f */
[----:B------:R-:W-:Y:S01]  /*0200*/  @UP0 USHF.L.U32 UR4, UR4, 0x1, URZ ;  /* 0x0000000104040899 */ /* 0x000fe2000800063f */
[----:B------:R-:W-:Y:S01]  /*0210*/  VOTEU.ANY UP2, P0 ;  /* 0x00000000003f7886 */ /* 0x000fe20000040100 */
[----:B0-----:R-:W-:Y:S01]  /*0220*/  R2UR UR9, R2 ;  /* 0x00000000020972ca */ /* 0x001fe200000e0000 */
[----:B-1----:R-:W-:Y:S01]  /*0230*/  @UP0 ULEA UR8, UR8, UR6, 0x18 ;  /* 0x0000000608080291 */ /* 0x002fe2000f8ec03f */
[----:B--2---:R-:W-:Y:S01]  /*0240*/  ISETP.NE.AND P1, PT, R3, RZ, PT ;  /* 0x000000ff0300720c */ /* 0x004fe20003f25270 */
[----:B------:R-:W-:-:S04]  /*0250*/  @UP0 UIADD3 UR6, -UR7, 0x100000, URZ ;  /* 0x0010000007060890 */ /* 0x000fc8000fffe13f */
[----:B------:R-:W-:Y:S02]  /*0260*/  @UP0 USHF.L.U32 UR7, UR6, 0xb, URZ ;  /* 0x0000000b06070899 */ /* 0x000fe4000800063f */
[----:B------:R-:W-:-:S04]  /*0270*/  @UP0 USHF.L.U32 UR6, UR6, 0x1, URZ ;  /* 0x0000000106060899 */ /* 0x000fc8000800063f */
[----:B------:R-:W-:Y:S01]  /*0280*/  UISETP.NE.AND UP0, UPT, UR9, URZ, UPT ;  /* 0x0000003f0900728c */ /* 0x000fe2000bf05270 */
[----:B------:R-:W0:Y:S02]  /*0290*/  FENCE.VIEW.ASYNC.S ;  /* 0x00000000000073c6 */ /* 0x000e240000000000 */
[----:B0-----:R0:W1:Y:S05]  /*02a0*/  @UP1 SYNCS.EXCH.64 URZ, [UR8+0x38800], UR4 ;  /* 0x03880004083f15b2 */ /* 0x00106a0008000100 */
[----:B------:R0:W2:Y:S01]  /*02b0*/  @UP2 SYNCS.EXCH.64 URZ, [UR8+0x38820], UR6 ;  /* 0x03882006083f25b2 */ /* 0x0000a20008000100 */
[----:B------:R-:W-:Y:S05]  /*02c0*/  @P1 BRA `(.L_x_252) ;  /* 0x0000000000481947 */ /* 0x000fea0003800000 */
[----:B0-----:R-:W0:Y:S01]  /*02d0*/  S2UR UR5, SR_CgaCtaId ;  /* 0x00000000000579c3 */ /* 0x001e220000008800 */
[----:B------:R-:W-:Y:S01]  /*02e0*/  UMOV UR4, 0x400 ;  /* 0x0000040000047882 */ /* 0x000fe20000000000 */
[----:B------:R-:W-:Y:S01]  /*02f0*/  UMOV UR6, 0x1 ;  /* 0x0000000100067882 */ /* 0x000fe20000000000 */
[----:B------:R-:W-:Y:S01]  /*0300*/  UMOV UR9, 0x2 ;  /* 0x0000000200097882 */ /* 0x000fe20000000000 */
[----:B------:R-:W-:-:S04]  /*0310*/  UIADD3 UR6, -UR6, 0x100000, URZ ;  /* 0x0010000006067890 */ /* 0x000fc8000fffe13f */
[----:B------:R-:W-:Y:S02]  /*0320*/  USHF.L.U32 UR7, UR6, 0xb, URZ ;  /* 0x0000000b06077899 */ /* 0x000fe4000800063f */
[----:B------:R-:W-:Y:S01]  /*0330*/  USHF.L.U32 UR6, UR6, 0x1, URZ ;  /* 0x0000000106067899 */ /* 0x000fe2000800063f */
[----:B------:R-:W-:Y:S01]  /*0340*/  ELECT P0, URZ, PT ;  /* 0x00000000003f782f */ /* 0x000fe20003800000 */
[----:B0-----:R-:W-:Y:S02]  /*0350*/  ULEA UR8, UR5, UR4, 0x18 ;  /* 0x0000000405087291 */ /* 0x001fe4000f8ec03f */
[----:B------:R-:W-:-:S04]  /*0360*/  UIADD3 UR4, -UR9, 0x100000, URZ ;  /* 0x0010000009047890 */ /* 0x000fc8000fffe13f */
[----:B------:R-:W-:Y:S02]  /*0370*/  USHF.L.U32 UR5, UR4, 0xb, URZ ;  /* 0x0000000b04057899 */ /* 0x000fe4000800063f */
[----:B------:R-:W-:Y:S01]  /*0380*/  USHF.L.U32 UR4, UR4, 0x1, URZ ;  /* 0x0000000104047899 */ /* 0x000fe2000800063f */
[----:B------:R-:W0:Y:S03]  /*0390*/  FENCE.VIEW.ASYNC.S ;  /* 0x00000000000073c6 */ /* 0x000e260000000000 */
[----:B0-----:R3:W4:Y:S08]  /*03a0*/  SYNCS.EXCH.64 URZ, [UR8+0x38830], UR6 ;  /* 0x03883006083f75b2 */ /* 0x0017300008000100 */
[----:B------:R3:W0:Y:S01]  /*03b0*/  SYNCS.EXCH.64 URZ, [UR8+0x38840], UR4 ;  /* 0x03884004083f75b2 */ /* 0x0006220008000100 */
[----:B------:R3:W0:Y:S01]  /*03c0*/  SYNCS.EXCH.64 URZ, [UR8+0x38838], UR6 ;  /* 0x03883806083f75b2 */ /* 0x0006220008000100 */
[----:B------:R3:W0:Y:S02]  /*03d0*/  SYNCS.EXCH.64 URZ, [UR8+0x38848], UR4 ;  /* 0x03884804083f75b2 */ /* 0x0006240008000100 */
[----:B---3--:R-:W-:Y:S01]  /*03e0*/  NOP ;  /* 0x0000000000007918 */ /* 0x008fe20000000000 */
.L_x_252:
[----:B------:R-:W3:Y:S01]  /*03f0*/  SHFL.IDX PT, R2, R0, RZ, 0x1f ;  /* 0x00001fff00027589 */ /* 0x000ee200000e0000 */
[----:B------:R-:W-:Y:S01]  /*0400*/  NOP ;  /* 0x0000000000007918 */ /* 0x000fe20000000000 */
[----:B---3--:R-:W-:-:S13]  /*0410*/  ISETP.NE.AND P0, PT, R2, RZ, PT ;  /* 0x000000ff0200720c */ /* 0x008fda0003f05270 */
[----:B------:R-:W-:Y:S05]  /*0420*/  @P0 BRA `(.L_x_253) ;  /* 0x0000000000480947 */ /* 0x000fea0003800000 */
[----:B0-----:R-:W0:Y:S01]  /*0430*/  S2UR UR5, SR_CgaCtaId ;  /* 0x00000000000579c3 */ /* 0x001e220000008800 */
[----:B------:R-:W-:Y:S01]  /*0440*/  UMOV UR4, 0x400 ;  /* 0x0000040000047882 */ /* 0x000fe20000000000 */
[----:B------:R-:W-:Y:S01]  /*0450*/  UMOV UR6, 0x1 ;  /* 0x0000000100067882 */ /* 0x000fe20000000000 */
[----:B------:R-:W-:Y:S01]  /*0460*/  UMOV UR7, 0x2 ;  /* 0x0000000200077882 */ /* 0x000fe20000000000 */
[----:B------:R-:W-:Y:S01]  /*0470*/  ELECT P0, URZ, PT ;  /* 0x00000000003f782f */ /* 0x000fe20003800000 */
[----:B0-----:R-:W-:Y:S02]  /*0480*/  ULEA UR8, UR5, UR4, 0x18 ;  /* 0x0000000405087291 */ /* 0x001fe4000f8ec03f */
[----:B------:R-:W-:-:S04]  /*0490*/  UIADD3 UR4, -UR6, 0x100000, URZ ;  /* 0x0010000006047890 */ /* 0x000fc8000fffe13f */
[----:B------:R-:W-:Y:S02]  /*04a0*/  USHF.L.U32 UR5, UR4, 0xb, URZ ;  /* 0x0000000b04057899 */ /* 0x000fe4000800063f */
[----:B------:R-:W-:Y:S02]  /*04b0*/  USHF.L.U32 UR4, UR4, 0x1, URZ ;  /* 0x0000000104047899 */ /* 0x000fe4000800063f */
[----:B------:R-:W-:-:S04]  /*04c0*/  UIADD3 UR6, -UR7, 0x100000, URZ ;  /* 0x0010000007067890 */ /* 0x000fc8000fffe13f */
[----:B------:R-:W-:Y:S02]  /*04d0*/  USHF.L.U32 UR7, UR6, 0xb, URZ ;  /* 0x0000000b06077899 */ /* 0x000fe4000800063f */
[----:B------:R-:W-:Y:S01]  /*04e0*/  USHF.L.U32 UR6, UR6, 0x1, URZ ;  /* 0x0000000106067899 */ /* 0x000fe2000800063f */
[----:B------:R-:W0:Y:S03]  /*04f0*/  FENCE.VIEW.ASYNC.S ;  /* 0x00000000000073c6 */ /* 0x000e260000000000 */
[----:B0-----:R3:W0:Y:S08]  /*0500*/  SYNCS.EXCH.64 URZ, [UR8+0x38850], UR4 ;  /* 0x03885004083f75b2 */ /* 0x0016300008000100 */
[----:B------:R3:W0:Y:S01]  /*0510*/  SYNCS.EXCH.64 URZ, [UR8+0x38860], UR6 ;  /* 0x03886006083f75b2 */ /* 0x0006220008000100 */
[----:B------:R3:W0:Y:S01]  /*0520*/  SYNCS.EXCH.64 URZ, [UR8+0x38858], UR4 ;  /* 0x03885804083f75b2 */ /* 0x0006220008000100 */
[----:B------:R3:W0:Y:S02]  /*0530*/  SYNCS.EXCH.64 URZ, [UR8+0x38868], UR6 ;  /* 0x03886806083f75b2 */ /* 0x0006240008000100 */
[----:B---3--:R-:W-:Y:S01]  /*0540*/  NOP ;  /* 0x0000000000007918 */ /* 0x008fe20000000000 */
.L_x_253:
[----:B------:R-:W3:Y:S01]  /*0550*/  SHFL.IDX PT, R2, R0, RZ, 0x1f ;  /* 0x00001fff00027589 */ /* 0x000ee200000e0000 */
[----:B------:R-:W-:Y:S01]  /*0560*/  NOP ;  /* 0x0000000000007918 */ /* 0x000fe20000000000 */
[----:B---3--:R-:W-:-:S13]  /*0570*/  ISETP.NE.AND P0, PT, R2, RZ, PT ;  /* 0x000000ff0200720c */ /* 0x008fda0003f05270 */
[----:B------:R-:W-:Y:S05]  /*0580*/  @P0 BRA `(.L_x_254) ;  /* 0x0000000000380947 */ /* 0x000fea0003800000 */
[----:B0-----:R-:W0:Y:S01]  /*0590*/  S2UR UR5, SR_CgaCtaId ;  /* 0x00000000000579c3 */ /* 0x001e220000008800 */
[----:B------:R-:W-:Y:S01]  /*05a0*/  UMOV UR4, 0x400 ;  /* 0x0000040000047882 */ /* 0x000fe20000000000 */
[----:B------:R-:W-:Y:S01]  /*05b0*/  UMOV UR7, 0x1 ;  /* 0x0000000100077882 */ /* 0x000fe20000000000 */
[----:B------:R-:W-:Y:S01]  /*05c0*/  ELECT P0, URZ, PT ;  /* 0x00000000003f782f */ /* 0x000fe20003800000 */
[----:B0-----:R-:W-:Y:S02]  /*05d0*/  ULEA UR6, UR5, UR4, 0x18 ;  /* 0x0000000405067291 */ /* 0x001fe4000f8ec03f */
[----:B------:R-:W-:-:S04]  /*05e0*/  UIADD3 UR4, -UR7, 0x100000, URZ ;  /* 0x0010000007047890 */ /* 0x000fc8000fffe13f */
[----:B------:R-:W-:Y:S02]  /*05f0*/  USHF.L.U32 UR5, UR4, 0xb, URZ ;  /* 0x0000000b04057899 */ /* 0x000fe4000800063f */
[----:B------:R-:W-:Y:S01]  /*0600*/  USHF.L.U32 UR4, UR4, 0x1, URZ ;  /* 0x0000000104047899 */ /* 0x000fe2000800063f */
[----:B------:R-:W0:Y:S11]  /*0610*/  FENCE.VIEW.ASYNC.S ;  /* 0x00000000000073c6 */ /* 0x000e360000000000 */
[----:B0-----:R3:W0:Y:S01]  /*0620*/  SYNCS.EXCH.64 URZ, [UR6+0x38870], UR4 ;  /* 0x03887004063f75b2 */ /* 0x0016220008000100 */
[----:B------:R3:W0:Y:S01]  /*0630*/  SYNCS.EXCH.64 URZ, [UR6+0x38880], UR4 ;  /* 0x03888004063f75b2 */ /* 0x0006220008000100 */
[----:B------:R3:W0:Y:S01]  /*0640*/  SYNCS.EXCH.64 URZ, [UR6+0x38878], UR4 ;  /* 0x03887804063f75b2 */ /* 0x0006220008000100 */
[----:B------:R3:W0:Y:S02]  /*0650*/  SYNCS.EXCH.64 URZ, [UR6+0x38888], UR4 ;  /* 0x03888804063f75b2 */ /* 0x0006240008000100 */
[----:B---3--:R-:W-:Y:S01]  /*0660*/  NOP ;  /* 0x0000000000007918 */ /* 0x008fe20000000000 */
.L_x_254:
        /* <DEDUP_REMOVED lines=22> */
.L_x_255:
        /* <DEDUP_REMOVED lines=22> */
.L_x_256:
[----:B0-----:R-:W-:Y:S01]  /*0930*/  UMOV UR4, 0x1 ;  /* 0x0000000100047882 */ /* 0x001fe20000000000 */
[----:B------:R-:W-:Y:S01]  /*0940*/  PLOP3.LUT P0, PT, PT, PT, UP0, 0x80, 0x0 ;  /* 0x000000000000781c */ /* 0x000fe20003f0f008 */
[----:B------:R-:W-:Y:S01]  /*0950*/  USEL UR4, UR4, 0x2, !UP0 ;  /* 0x0000000204047887 */ /* 0x000fe2000c000000 */
[----:B------:R-:W-:-:S05]  /*0960*/  NOP ;  /* 0x0000000000007918 */ /* 0x000fca0000000000 */
[----:B------:R-:W-:-:S05]  /*0970*/  IMAD.U32 R2, RZ, RZ, UR4 ;  /* 0x00000004ff027e24 */ /* 0x000fca000f8e00ff */
[----:B------:R0:W-:Y:S01]  /*0980*/  STL [R1+0x30], R2 ;  /* 0x0000300201007387 */ /* 0x0001e20000100800 */
[----:B-12-4-:R-:W-:Y:S06]  /*0990*/  BAR.SYNC.DEFER_BLOCKING 0x0 ;  /* 0x0000000000007b1d */ /* 0x016fec0000010000 */
[----:B------:R-:W-:Y:S05]  /*09a0*/  @!P0 BRA `(.L_x_257) ;  /* 0x000000c800248947 */ /* 0x000fea0003800000 */
.L_x_258:
[----:B------:R-:W-:-:S08]  /*09b0*/  NOP ;  /* 0x0000000000007918 */ /* 0x000fd00000000000 */
[----:B------:R-:W1:Y:S02]  /*09c0*/  USETMAXREG.TRY_ALLOC.CTAPOOL UP0, 0xf0 ;  /* 0x000000f0000079c8 */ /* 0x000e640008000600 */
[----:B-1----:R-:W-:-:S13]  /*09d0*/  PLOP3.LUT P0, PT, PT, PT, UP0, 0x80, 0x0 ;  /* 0x000000000000781c */ /* 0x002fda0003f0f008 */
[----:B------:R-:W-:Y:S05]  /*09e0*/  @!P0 BRA `(.L_x_258) ;  /* 0xfffffffc00f08947 */ /* 0x000fea000383ffff */
[----:B------:R-:W1:Y:S08]  /*09f0*/  S2UR UR5, SR_CgaCtaId ;  /* 0x00000000000579c3 */ /* 0x000e700000008800 */
[----:B------:R-:W-:Y:S06]  /*0a00*/  BAR.ARV 0x8, 0x120 ;  /* 0x0204800000007b1d */ /* 0x000fec0000002000 */
[----:B------:R-:W-:-:S02]  /*0a10*/  UMOV UR4, 0x400 ;  /* 0x0000040000047882 */ /* 0x000fc40000000000 */
[----:B------:R-:W-:Y:S01]  /*0a20*/  BAR.SYNC.DEFER_BLOCKING 0x5, 0x120 ;  /* 0x0144800000007b1d */ /* 0x000fe20000010000 */
[----:B-1----:R-:W-:-:S09]  /*0a30*/  ULEA UR4, UR5, UR4, 0x18 ;  /* 0x0000000405047291 */ /* 0x002fd2000f8ec03f */
[----:B------:R-:W1:Y:S01]  /*0a40*/  LDS.128 R12, [UR4+0x388d0] ;  /* 0x0388d004ff0c7984 */ /* 0x000e620008000c00 */
[----:B------:R-:W-:Y:S01]  /*0a50*/  ULDC UR4, c[0x0][0xc14] ;  /* 0x0003050000047ab9 */ /* 0x000fe20000000800 */
[----:B------:R-:W-:Y:S06]  /*0a60*/  BAR.ARV 0x4, 0x120 ;  /* 0x0104800000007b1d */ /* 0x000fec0000002000 */
[----:B-1----:R-:W-:-:S13]  /*0a70*/  ISETP.GE.AND P0, PT, R15, UR4, PT ;  /* 0x000000040f007c0c */ /* 0x002fda000bf06270 */
[----:B------:R-:W-:Y:S05]  /*0a80*/  @P0 EXIT ;  /* 0x000000000000094d */ /* 0x000fea0003800000 */
[----:B0-----:R-:W2:Y:S01]  /*0a90*/  LDL R2, [R1+0x30] ;  /* 0x0000300001027983 */ /* 0x001ea20000100800 */
[----:B------:R-:W-:Y:S01]  /*0aa0*/  R2UR UR5, R14 ;  /* 0x000000000e0572ca */ /* 0x000fe200000e0000 */
[----:B------:R-:W-:Y:S01]  /*0ab0*/  IMAD.MOV.U32 R219, RZ, RZ, -0x2 ;  /* 0xfffffffeffdb7424 */ /* 0x000fe200078e00ff */
[----:B------:R-:W-:Y:S01]  /*0ac0*/  CS2R R16, SRZ ;  /* 0x0000000000107805 */ /* 0x000fe2000001ff00 */
[----:B------:R-:W0:Y:S01]  /*0ad0*/  S2R R0, SR_TID.X ;  /* 0x0000000000007919 */ /* 0x000e220000002100 */
[----:B------:R-:W-:Y:S02]  /*0ae0*/  IMAD.MOV.U32 R216, RZ, RZ, RZ ;  /* 0x000000ffffd87224 */ /* 0x000fe400078e00ff */
[----:B0-----:R-:W-:-:S05]  /*0af0*/  VIADD R223, R0, 0xffffff80 ;  /* 0xffffff8000df7836 */ /* 0x001fca0000000000 */
[----:B------:R-:W-:-:S04]  /*0b00*/  SHF.R.S32.HI R0, RZ, 0x1f, R223 ;  /* 0x0000001fff007819 */ /* 0x000fc800000114df */
[CC--:B------:R-:W-:Y:S02]  /*0b10*/  LEA.HI R3, R0.reuse, R223.reuse, RZ, 0x7 ;  /* 0x000000df00037211 */ /* 0x0c0fe400078f38ff */
[----:B------:R-:W-:Y:S02]  /*0b20*/  LEA.HI R4, R0, R223, RZ, 0x5 ;  /* 0x000000df00047211 */ /* 0x000fe400078f28ff */
[----:B------:R-:W-:-:S03]  /*0b30*/  SHF.R.S32.HI R218, RZ, 0x7, R3 ;  /* 0x00000007ffda7819 */ /* 0x000fc60000011403 */
[----:B------:R-:W-:-:S05]  /*0b40*/  IMAD.SHL.U32 R6, R4, 0x20, RZ ;  /* 0x0000002004067824 */ /* 0x000fca00078e00ff */
[----:B------:R-:W-:Y:S02]  /*0b50*/  LOP3.LUT R7, R6, 0xfffffc00, RZ, 0xc0, !PT ;  /* 0xfffffc0006077812 */ /* 0x000fe400078ec0ff */
[----:B--2---:R-:W-:Y:S02]  /*0b60*/  R2UR UR4, R2 ;  /* 0x00000000020472ca */ /* 0x004fe400000e0000 */
[C---:B------:R-:W-:Y:S02]  /*0b70*/  LOP3.LUT R2, R3.reuse, 0xffffff80, RZ, 0xc0, !PT ;  /* 0xffffff8003027812 */ /* 0x040fe400078ec0ff */
[----:B------:R-:W-:-:S03]  /*0b80*/  LEA.HI R3, R3, R218, RZ, 0x1 ;  /* 0x000000da03037211 */ /* 0x000fc600078f08ff */
[----:B------:R-:W-:Y:S01]  /*0b90*/  IMAD.IADD R217, R223, 0x1, -R2 ;  /* 0x00000001dfd97824 */ /* 0x000fe200078e0a02 */
[CC--:B------:R-:W-:Y:S02]  /*0ba0*/  LEA.HI R2, R0.reuse, R223.reuse, RZ, 0x4 ;  /* 0x000000df00027211 */ /* 0x0c0fe400078f20ff */
[----:B------:R-:W-:Y:S02]  /*0bb0*/  LEA.HI R0, R0, R223, RZ, 0x3 ;  /* 0x000000df00007211 */ /* 0x000fe400078f18ff */
[----:B------:R-:W-:Y:S01]  /*0bc0*/  SHF.R.S32.HI R8, RZ, 0x1f, R217 ;  /* 0x0000001fff087819 */ /* 0x000fe200000114d9 */
[----:B------:R-:W-:Y:S01]  /*0bd0*/  ULOP3.LUT UR4, UR4, 0x1, URZ, 0xfc, !UPT ;  /* 0x0000000104047892 */ /* 0x000fe2000f8efc3f */
[----:B------:R-:W-:Y:S02]  /*0be0*/  SHF.R.S32.HI R5, RZ, 0x4, R2 ;  /* 0x00000004ff057819 */ /* 0x000fe40000011402 */
[----:B------:R-:W-:Y:S02]  /*0bf0*/  LEA.HI R9, R8, R217, RZ, 0x2 ;  /* 0x000000d908097211 */ /* 0x000fe400078f10ff */
[C---:B------:R-:W-:Y:S01]  /*0c00*/  LOP3.LUT R4, R2.reuse, 0x3fffff0, RZ, 0xc0, !PT ;  /* 0x03fffff002047812 */ /* 0x040fe200078ec0ff */
[----:B------:R-:W-:Y:S01]  /*0c10*/  IMAD.U32 R222, RZ, RZ, UR4 ;  /* 0x00000004ffde7e24 */ /* 0x000fe2000f8e00ff */
[----:B------:R-:W-:-:S02]  /*0c20*/  LEA.HI R2, R2, R5, RZ, 0x1 ;  /* 0x0000000502027211 */ /* 0x000fc400078f08ff */
[--C-:B------:R-:W-:Y:S01]  /*0c30*/  SHF.R.S32.HI R6, RZ, 0x2, R9.reuse ;  /* 0x00000002ff067819 */ /* 0x100fe20000011409 */
[----:B------:R-:W-:Y:S01]  /*0c40*/  IMAD.IADD R4, R223, 0x1, -R4 ;  /* 0x00000001df047824 */ /* 0x000fe200078e0a04 */
[----:B------:R-:W-:Y:S02]  /*0c50*/  SHF.R.S32.HI R11, RZ, 0x1f, R9 ;  /* 0x0000001fff0b7819 */ /* 0x000fe40000011409 */
[----:B------:R-:W-:Y:S01]  /*0c60*/  LOP3.LUT R2, R2, 0x1ffffffe, RZ, 0xc0, !PT ;  /* 0x1ffffffe02027812 */ /* 0x000fe200078ec0ff */
[----:B------:R-:W-:Y:S01]  /*0c70*/  IMAD R7, R4, 0x40, R7 ;  /* 0x0000004004077824 */ /* 0x000fe200078e0207 */
[----:B------:R-:W-:Y:S02]  /*0c80*/  LEA.HI R11, R11, R6, RZ, 0x3 ;  /* 0x000000060b0b7211 */ /* 0x000fe400078f18ff */
[----:B------:R-:W-:Y:S01]  /*0c90*/  LEA.HI R8, R8, R217, RZ, 0x5 ;  /* 0x000000d908087211 */ /* 0x000fe200078f28ff */
[----:B------:R-:W-:Y:S01]  /*0ca0*/  IMAD.IADD R2, R5, 0x1, -R2 ;  /* 0x0000000105027824 */ /* 0x000fe200078e0a02 */
[----:B------:R-:W-:Y:S01]  /*0cb0*/  LOP3.LUT R11, R11, 0xfffffff8, RZ, 0xc0, !PT ;  /* 0xfffffff80b0b7812 */ /* 0x000fe200078ec0ff */
[----:B------:R-:W-:Y:S01]  /*0cc0*/  IMAD.MOV.U32 R5, RZ, RZ, R13 ;  /* 0x000000ffff057224 */ /* 0x000fe200078e000d */
[----:B------:R-:W-:Y:S01]  /*0cd0*/  LOP3.LUT R4, R9, 0x7ffffffc, RZ, 0xc0, !PT ;  /* 0x7ffffffc09047812 */ /* 0x000fe200078ec0ff */
[----:B------:R-:W-:Y:S01]  /*0ce0*/  IMAD R221, R2, 0x8, R7 ;  /* 0x0000000802dd7824 */ /* 0x000fe200078e0207 */
[----:B------:R-:W-:Y:S01]  /*0cf0*/  SHF.R.S32.HI R8, RZ, 0x5, R8 ;  /* 0x00000005ff087819 */ /* 0x000fe20000011408 */
[----:B------:R-:W-:Y:S01]  /*0d00*/  IMAD.IADD R11, R6, 0x1, -R11 ;  /* 0x00000001060b7824 */ /* 0x000fe200078e0a0b */
[----:B------:R-:W-:Y:S01]  /*0d10*/  LOP3.LUT R3, R3, 0x3fffffe, RZ, 0xc0, !PT ;  /* 0x03fffffe03037812 */ /* 0x000fe200078ec0ff */
[----:B------:R-:W-:Y:S01]  /*0d20*/  IMAD.MOV.U32 R7, RZ, RZ, R15 ;  /* 0x000000ffff077224 */ /* 0x000fe200078e000f */
[----:B------:R-:W-:Y:S01]  /*0d30*/  LOP3.LUT R2, R0, 0x1ffffff8, RZ, 0xc0, !PT ;  /* 0x1ffffff800027812 */ /* 0x000fe200078ec0ff */
[----:B------:R-:W-:Y:S01]  /*0d40*/  IMAD R8, R8, 0x10, R11 ;  /* 0x0000001008087824 */ /* 0x000fe200078e020b */
[----:B------:R-:W-:Y:S01]  /*0d50*/  IADD3 R4, R217, -R4, RZ ;  /* 0x80000004d9047210 */ /* 0x000fe20007ffe0ff */
[----:B------:R-:W-:Y:S01]  /*0d60*/  IMAD.IADD R3, R218, 0x1, -R3 ;  /* 0x00000001da037824 */ /* 0x000fe200078e0a03 */
[----:B------:R-:W-:Y:S01]  /*0d70*/  SHF.R.S32.HI R22, RZ, 0x3, R0 ;  /* 0x00000003ff167819 */ /* 0x000fe20000011400 */
[----:B------:R-:W-:-:S02]  /*0d80*/  IMAD.IADD R2, R223, 0x1, -R2 ;  /* 0x00000001df027824 */ /* 0x000fc400078e0a02 */
[----:B------:R-:W-:Y:S02]  /*0d90*/  IMAD R219, R4, R219, 0x50 ;  /* 0x0000005004db7424 */ /* 0x000fe400078e02db */
[----:B------:R-:W-:Y:S02]  /*0da0*/  IMAD R220, R3, 0x40, R8 ;  /* 0x0000004003dc7824 */ /* 0x000fe400078e0208 */
[----:B------:R-:W-:-:S07]  /*0db0*/  IMAD.SHL.U32 R18, R2, 0x8, RZ ;  /* 0x0000000802127824 */ /* 0x000fce00078e00ff */
.L_x_301:
[----:B0-----:R-:W0:Y:S01]  /*0dc0*/  LDC.64 R2, c[0x0][0xc60] ;  /* 0x00031800ff027b82 */ /* 0x001e220000000a00 */
[----:B------:R-:W-:Y:S01]  /*0dd0*/  ULDC.64 UR10, c[0x0][0x208] ;  /* 0x00008200000a7ab9 */ /* 0x000fe20000000a00 */
[----:B------:R-:W-:Y:S01]  /*0de0*/  ULDC.64 UR6, c[0x0][0xa28] ;  /* 0x00028a0000067ab9 */ /* 0x000fe20000000a00 */
[----:B------:R-:W-:Y:S01]  /*0df0*/  ULDC.64 UR8, c[0x0][0xa20] ;  /* 0x0002880000087ab9 */ /* 0x000fe20000000a00 */
[----:B0-----:R-:W-:-:S06]  /*0e00*/  IMAD.WIDE R2, R7, 0x4, R2 ;  /* 0x0000000407027825 */ /* 0x001fcc00078e0202 */
[----:B--2---:R-:W2:Y:S01]  /*0e10*/  LDG.E R2, desc[UR10][R2.64] ;  /* 0x0000000a02027981 */ /* 0x004ea2000c1e1900 */
[----:B------:R-:W-:Y:S02]  /*0e20*/  UISETP.NE.U32.AND UP0, UPT, UR6, URZ, UPT ;  /* 0x0000003f0600728c */ /* 0x000fe4000bf05070 */
[----:B------:R-:W-:Y:S02]  /*0e30*/  UISETP.NE.U32.AND UP1, UPT, UR8, URZ, UPT ;  /* 0x0000003f0800728c */ /* 0x000fe4000bf25070 */
[----:B------:R-:W-:Y:S02]  /*0e40*/  UISETP.NE.AND.EX UP0, UPT, UR7, URZ, UPT, UP0 ;  /* 0x0000003f0700728c */ /* 0x000fe4000bf05300 */
[----:B------:R-:W-:-:S04]  /*0e50*/  UISETP.NE.AND.EX UP1, UPT, UR9, URZ, UPT, UP1 ;  /* 0x0000003f0900728c */ /* 0x000fc8000bf25310 */
[----:B------:R-:W-:Y:S02]  /*0e60*/  PLOP3.LUT P0, PT, PT, PT, UP0, 0x80, 0x0 ;  /* 0x000000000000781c */ /* 0x000fe40003f0f008 */
[----:B------:R-:W-:Y:S02]  /*0e70*/  PLOP3.LUT P1, PT, PT, PT, UP1, 0x80, 0x0 ;  /* 0x000000000000781c */ /* 0x000fe40003f2f018 */
[----:B--2---:R-:W-:-:S13]  /*0e80*/  R2UR UR4, R2 ;  /* 0x00000000020472ca */ /* 0x004fda00000e0000 */
[----:B------:R-:W-:Y:S02]  /*0e90*/  USHF.R.S32.HI UR12, URZ, 0x1f, UR4 ;  /* 0x0000001f3f0c7899 */ /* 0x000fe40008011404 */
[----:B------:R-:W-:Y:S01]  /*0ea0*/  MOV R214, UR4 ;  /* 0x0000000400d67c02 */ /* 0x000fe20008000f00 */
[----:B------:R-:W-:Y:S02]  /*0eb0*/  @UP0 ULEA UR6, UP2, UR4, UR6, 0x2 ;  /* 0x0000000604060291 */ /* 0x000fe4000f84103f */
[----:B------:R-:W-:Y:S02]  /*0ec0*/  @UP1 ULEA UR8, UP3, UR4, UR8, 0x2 ;  /* 0x0000000804081291 */ /* 0x000fe4000f86103f */
[----:B------:R-:W-:Y:S02]  /*0ed0*/  @UP0 ULEA.HI.X UR7, UR4, UR7, UR12, 0x2, UP2 ;  /* 0x0000000704070291 */ /* 0x000fe400090f140c */
[----:B------:R-:W-:Y:S01]  /*0ee0*/  IMAD.U32 R215, RZ, RZ, UR12 ;  /* 0x0000000cffd77e24 */ /* 0x000fe2000f8e00ff */
[----:B------:R-:W-:Y:S01]  /*0ef0*/  @UP1 ULEA.HI.X UR9, UR4, UR9, UR12, 0x2, UP3 ;  /* 0x0000000904091291 */ /* 0x000fe200098f140c */
[----:B------:R-:W-:-:S02]  /*0f00*/  IMAD.U32 R2, RZ, RZ, UR6 ;  /* 0x00000006ff027e24 */ /* 0x000fc4000f8e00ff */
[----:B------:R-:W-:Y:S01]  /*0f10*/  IMAD.U32 R6, RZ, RZ, UR8 ;  /* 0x00000008ff067e24 */ /* 0x000fe2000f8e00ff */
[----:B------:R-:W-:Y:S01]  /*0f20*/  ULDC UR4, c[0x0][0x404] ;  /* 0x0001010000047ab9 */ /* 0x000fe20000000800 */
[----:B------:R-:W-:Y:S01]  /*0f30*/  IMAD.U32 R3, RZ, RZ, UR7 ;  /* 0x00000007ff037e24 */ /* 0x000fe2000f8e00ff */
[----:B------:R-:W-:Y:S01]  /*0f40*/  ULDC.64 UR6, c[0x0][0x3f8] ;  /* 0x0000fe0000067ab9 */ /* 0x000fe20000000a00 */
[----:B------:R-:W-:-:S03]  /*0f50*/  IMAD.U32 R7, RZ, RZ, UR9 ;  /* 0x00000009ff077e24 */ /* 0x000fc6000f8e00ff */
[----:B------:R-:W2:Y:S04]  /*0f60*/  @P0 LDG.E R2, desc[UR10][R2.64] ;  /* 0x0000000a02020981 */ /* 0x000ea8000c1e1900 */
[----:B---3--:R-:W3:Y:S01]  /*0f70*/  @P1 LDG.E R6, desc[UR10][R6.64] ;  /* 0x0000000a06061981 */ /* 0x008ee2000c1e1900 */
[----:B------:R-:W-:Y:S01]  /*0f80*/  UISETP.NE.U32.AND UP0, UPT, UR6, URZ, UPT ;  /* 0x0000003f0600728c */ /* 0x000fe2000bf05070 */
[----:B------:R-:W-:Y:S01]  /*0f90*/  IMAD.MOV.U32 R212, RZ, RZ, R5 ;  /* 0x000000ffffd47224 */ /* 0x000fe200078e0005 */
[----:B------:R-:W-:Y:S01]  /*0fa0*/  UMOV UR60, URZ ;  /* 0x0000003f003c7c82 */ /* 0x000fe20008000000 */
[----:B------:R-:W-:Y:S01]  /*0fb0*/  ULDC UR6, c[0x0][0x2e0] ;  /* 0x0000b80000067ab9 */ /* 0x000fe20000000800 */
[----:B------:R-:W-:Y:S01]  /*0fc0*/  UISETP.NE.AND.EX UP0, UPT, UR7, URZ, UPT, UP0 ;  /* 0x0000003f0700728c */ /* 0x000fe2000bf05300 */
[----:B------:R-:W-:Y:S01]  /*0fd0*/  IMAD.MOV.U32 R0, RZ, RZ, RZ ;  /* 0x000000ffff007224 */ /* 0x000fe200078e00ff */
[----:B------:R-:W-:-:S02]  /*0fe0*/  CS2R R150, SRZ ;  /* 0x0000000000967805 */ /* 0x000fc4000001ff00 */
[----:B------:R-:W-:Y:S01]  /*0ff0*/  CS2R R148, SRZ ;  /* 0x0000000000947805 */ /* 0x000fe2000001ff00 */
[----:B------:R-:W-:Y:S01]  /*1000*/  USEL UR4, UR4, 0x1, UP0 ;  /* 0x0000000104047887 */ /* 0x000fe20008000000 */
[----:B------:R-:W-:Y:S02]  /*1010*/  CS2R R146, SRZ ;  /* 0x0000000000927805 */ /* 0x000fe4000001ff00 */
[----:B------:R-:W-:Y:S02]  /*1020*/  CS2R R144, SRZ ;  /* 0x0000000000907805 */ /* 0x000fe4000001ff00 */
[----:B------:R-:W-:Y:S01]  /*1030*/  CS2R R142, SRZ ;  /* 0x00000000008e7805 */ /* 0x000fe2000001ff00 */
[----:B------:R-:W-:Y:S01]  /*1040*/  UIMAD UR4, UR4, UR6, URZ ;  /* 0x00000006040472a4 */ /* 0x000fe2000f8e023f */
        /* <DEDUP_REMOVED lines=15> */
[----:B------:R-:W-:Y:S01]  /*1140*/  IMAD.MOV.U32 R172, RZ, RZ, RZ ;  /* 0x000000ffffac7224 */ /* 0x000fe200078e00ff */
        /* <DEDUP_REMOVED lines=12> */
[----:B-1----:R-:W-:Y:S02]  /*1210*/  CS2R R82, SRZ ;  /* 0x0000000000527805 */ /* 0x002fe4000001ff00 */
[----:B------:R-:W-:Y:S02]  /*1220*/  CS2R R84, SRZ ;  /* 0x0000000000547805 */ /* 0x000fe4000001ff00 */
[----:B------:R-:W-:Y:S01]  /*1230*/  CS2R R80, SRZ ;  /* 0x0000000000507805 */ /* 0x000fe2000001ff00 */
[----:B------:R-:W-:Y:S01]  /*1240*/  IMAD.MOV.U32 R19, RZ, RZ, RZ ;  /* 0x000000ffff137224 */ /* 0x000fe200078e00ff */
[----:B-----5:R-:W-:Y:S02]  /*1250*/  CS2R R74, SRZ ;  /* 0x00000000004a7805 */ /* 0x020fe4000001ff00 */
        /* <DEDUP_REMOVED lines=16> */
[----:B----4-:R-:W-:Y:S01]  /*1360*/  CS2R R44, SRZ ;  /* 0x00000000002c7805 */ /* 0x010fe2000001ff00 */
[----:B------:R-:W-:Y:S01]  /*1370*/  IMAD.MOV.U32 R160, RZ, RZ, RZ ;  /* 0x000000ffffa07224 */ /* 0x000fe200078e00ff */
[----:B------:R-:W-:Y:S01]  /*1380*/  MOV R41, RZ ;  /* 0x000000ff00297202 */ /* 0x000fe20000000f00 */
[----:B------:R-:W-:Y:S01]  /*1390*/  IMAD.U32 R213, RZ, RZ, UR5 ;  /* 0x00000005ffd57e24 */ /* 0x000fe2000f8e00ff */
[----:B--2---:R-:W-:-:S02]  /*13a0*/  @P0 R2UR UR60, R2 ;  /* 0x00000000023c02ca */ /* 0x004fc400000e0000 */
[----:B------:R-:W-:Y:S02]  /*13b0*/  CS2R R2, SRZ ;  /* 0x0000000000027805 */ /* 0x000fe4000001ff00 */
[----:B------:R-:W-:Y:S02]  /*13c0*/  PLOP3.LUT P0, PT, PT, PT, PT, 0x80, 0x0 ;  /* 0x000000000000781c */ /* 0x000fe40003f0f070 */
[----:B---3--:R-:W-:Y:S01]  /*13d0*/  @P1 R2UR UR4, R6 ;  /* 0x00000000060412ca */ /* 0x008fe200000e0000 */
[----:B------:R-:W-:-:S14]  /*13e0*/  @P1 BRA `(.L_x_259) ;  /* 0x00000000003c1947 */ /* 0x000fdc0003800000 */
[----:B------:R-:W-:Y:S02]  /*13f0*/  ULDC.64 UR6, c[0x0][0xa08] ;  /* 0x0002820000067ab9 */ /* 0x000fe40000000a00 */
[----:B------:R-:W-:-:S04]  /*1400*/  ISETP.NE.U32.AND P1, PT, RZ, UR6, PT ;  /* 0x00000006ff007c0c */ /* 0x000fc8000bf25070 */
[----:B------:R-:W-:-:S13]  /*1410*/  ISETP.NE.AND.EX P1, PT, RZ, UR7, PT, P1 ;  /* 0x00000007ff007c0c */ /* 0x000fda000bf25310 */
[----:B------:R-:W-:Y:S05]  /*1420*/  @!P1 BRA `(.L_x_259) ;  /* 0x00000000002c9947 */ /* 0x000fea0003800000 */
[----:B------:R-:W-:Y:S01]  /*1430*/  R2UR UR8, R214 ;  /* 0x00000000d60872ca */ /* 0x000fe200000e0000 */
[----:B------:R-:W-:Y:S01]  /*1440*/  ULDC.64 UR4, c[0x0][0xa08] ;  /* 0x0002820000047ab9 */ /* 0x000fe20000000a00 */
[----:B------:R-:W-:-:S11]  /*1450*/  ULDC.64 UR6, c[0x0][0x208] ;  /* 0x0000820000067ab9 */ /* 0x000fd60000000a00 */
[----:B------:R-:W-:-:S06]  /*1460*/  UIMAD.WIDE UR4, UR8, 0x4, UR4 ;  /* 0x00000004080478a5 */ /* 0x000fcc000f8e0204 */
[----:B------:R-:W-:Y:S02]  /*1470*/  IMAD.U32 R4, RZ, RZ, UR4 ;  /* 0x00000004ff047e24 */ /* 0x000fe4000f8e00ff */
[----:B------:R-:W-:-:S05]  /*1480*/  IMAD.U32 R5, RZ, RZ, UR5 ;  /* 0x00000005ff057e24 */ /* 0x000fca000f8e00ff */
[----:B------:R-:W2:Y:S04]  /*1490*/  LDG.E R7, desc[UR6][R4.64] ;  /* 0x0000000604077981 */ /* 0x000ea8000c1e1900 */
[----:B------:R-:W3:Y:S01]  /*14a0*/  LDG.E R6, desc[UR6][R4.64+0x4] ;  /* 0x0000040604067981 */ /* 0x000ee2000c1e1900 */
[----:B--2---:R-:W-:Y:S02]  /*14b0*/  R2UR UR4, R7 ;  /* 0x00000000070472ca */ /* 0x004fe400000e0000 */
[----:B---3--:R-:W-:-:S13]  /*14c0*/  R2UR UR5, R6 ;  /* 0x00000000060572ca */ /* 0x008fda00000e0000 */
[----:B------:R-:W-:-:S12]  /*14d0*/  UIADD3 UR4, -UR4, UR5, URZ ;  /* 0x0000000504047290 */ /* 0x000fd8000fffe13f */
.L_x_259:
[----:B------:R-:W-:Y:S01]  /*14e0*/  UIADD3 UR60, -UR60, UR4, URZ ;  /* 0x000000043c3c7290 */ /* 0x000fe2000fffe13f */
[----:B------:R-:W-:Y:S01]  /*14f0*/  IMAD.MOV.U32 R40, RZ, RZ, RZ ;  /* 0x000000ffff287224 */ /* 0x000fe200078e00ff */
[----:B------:R-:W-:Y:S01]  /*1500*/  CS2R R34, SRZ ;  /* 0x0000000000227805 */ /* 0x000fe2000001ff00 */
[----:B------:R-:W-:Y:S01]  /*1510*/  IMAD.MOV.U32 R161, RZ, RZ, RZ ;  /* 0x000000ffffa17224 */ /* 0x000fe200078e00ff */
[----:B------:R-:W-:Y:S01]  /*1520*/  UISETP.GE.AND UP0, UPT, UR60, 0x1, UPT ;  /* 0x000000013c00788c */ /* 0x000fe2000bf06270 */
[----:B------:R-:W-:Y:S01]  /*1530*/  CS2R R36, SRZ ;  /* 0x0000000000247805 */ /* 0x000fe2000001ff00 */
[----:B------:R-:W-:Y:S01]  /*1540*/  UIADD3 UR4, UR60, 0x4f, URZ ;  /* 0x0000004f3c047890 */ /* 0x000fe2000fffe03f */
[----:B------:R-:W-:Y:S02]  /*1550*/  CS2R R162, SRZ ;  /* 0x0000000000a27805 */ /* 0x000fe4000001ff00 */
[----:B------:R-:W-:Y:S01]  /*1560*/  CS2R R32, SRZ ;  /* 0x0000000000207805 */ /* 0x000fe2000001ff00 */
[----:B------:R-:W-:Y:S01]  /*1570*/  IMAD.MOV.U32 R10, RZ, RZ, RZ ;  /* 0x000000ffff0a7224 */ /* 0x000fe200078e00ff */
[----:B------:R-:W-:Y:S01]  /*1580*/  PLOP3.LUT P1, PT, PT, PT, UP0, 0x80, 0x0 ;  /* 0x000000000000781c */ /* 0x000fe20003f2f008 */
[----:B------:R-:W-:Y:S01]  /*1590*/  UIMAD.WIDE UR4, UR4, 0x66666667, URZ ;  /* 0x66666667040478a5 */ /* 0x000fe2000f8e023f */
[----:B------:R-:W-:-:S02]  /*15a0*/  CS2R R26, SRZ ;  /* 0x00000000001a7805 */ /* 0x000fc4000001ff00 */
[----:B------:R-:W-:Y:S02]  /*15b0*/  CS2R R28, SRZ ;  /* 0x00000000001c7805 */ /* 0x000fe4000001ff00 */
[----:B------:R-:W-:Y:S01]  /*15c0*/  CS2R R24, SRZ ;  /* 0x0000000000187805 */ /* 0x000fe2000001ff00 */
[----:B------:R-:W-:-:S04]  /*15d0*/  USHF.R.U32.HI UR61, URZ, 0x1f, UR5 ;  /* 0x0000001f3f3d7899 */ /* 0x000fc80008011605 */
[----:B------:R-:W-:Y:S02]  /*15e0*/  ULEA.HI.SX32 UR61, UR5, UR61, 0x1b ;  /* 0x0000003d053d7291 */ /* 0x000fe4000f8fda3f */
[----:B------:R-:W-:Y:S10]  /*15f0*/  @!P1 BRA `(.L_x_260) ;  /* 0x0000008c00f89947 */ /* 0x000ff40003800000 */
[----:B------:R-:W0:Y:S01]  /*1600*/  SHFL.IDX PT, R0, R218, RZ, 0x1f ;  /* 0x00001fffda007589 */ /* 0x000e2200000e0000 */
[----:B------:R-:W1:Y:S01]  /*1610*/  S2UR UR7, SR_CgaCtaId ;  /* 0x00000000000779c3 */ /* 0x000e620000008800 */
[----:B------:R-:W-:Y:S01]  /*1620*/  UMOV UR6, 0x400 ;  /* 0x0000040000067882 */ /* 0x000fe20000000000 */
[----:B0-----:R-:W-:Y:S01]  /*1630*/  R2UR UR4, R0 ;  /* 0x00000000000472ca */ /* 0x001fe200000e0000 */
[----:B-1----:R-:W-:-:S04]  /*1640*/  ULEA UR6, UR7, UR6, 0x18 ;  /* 0x0000000607067291 */ /* 0x002fc8000f8ec03f */
[----:B------:R-:W-:-:S04]  /*1650*/  UIADD3 UR6, UR6, 0x14400, URZ ;  /* 0x0001440006067890 */ /* 0x000fc8000fffe03f */
[----:B------:R-:W-:-:S04]  /*1660*/  ULOP3.LUT UP0, URZ, UR6, 0x9f, URZ, 0xc0, !UPT ;  /* 0x0000009f063f7892 */ /* 0x000fc8000f80c03f */
[----:B------:R-:W-:Y:S02]  /*1670*/  ULEA.HI UR5, UR4, UR4, URZ, 0x1 ;  /* 0x0000000404057291 */ /* 0x000fe4000f8f083f */
[----:B------:R-:W-:Y:S02]  /*1680*/  PLOP3.LUT P0, PT, PT, PT, UP0, 0x80, 0x0 ;  /* 0x000000000000781c */ /* 0x000fe40003f0f008 */
[----:B------:R-:W-:-:S04]  /*1690*/  ULOP3.LUT UR5, UR5, 0x1e, URZ, 0xc0, !UPT ;  /* 0x0000001e05057892 */ /* 0x000fc8000f8ec03f */
[----:B------:R-:W-:-:S04]  /*16a0*/  UIADD3 UR5, UR4, -UR5, URZ ;  /* 0x8000000504057290 */ /* 0x000fc8000fffe03f */
[----:B------:R-:W-:-:S04]  /*16b0*/  ULEA UR5, UR5, UR6, 0xd ;  /* 0x0000000605057291 */ /* 0x000fc8000f8e683f */
[----:B------:R-:W-:-:S04]  /*16c0*/  USHF.R.U32.HI UR5, URZ, 0x4, UR5 ;  /* 0x000000043f057899 */ /* 0x000fc80008011605 */
[----:B------:R-:W-:Y:S01]  /*16d0*/  ULOP3.LUT UR36, UR5, 0x3fff, URZ, 0xc0, !UPT ;  /* 0x00003fff05247892 */ /* 0x000fe2000f8ec03f */
[----:B------:R-:W-:Y:S11]  /*16e0*/  @!P0 BRA `(.L_x_261) ;  /* 0x0000000000408947 */ /* 0x000ff60003800000 */
[----:B------:R-:W-:Y:S01]  /*16f0*/  MOV R0, 0x0 ;  /* 0x0000000000007802 */ /* 0x000fe20000000f00 */
[----:B------:R-:W-:Y:S01]  /*1700*/  ULDC.64 UR4, c[0x4][0x1b8] ;  /* 0x01006e0000047ab9 */ /* 0x000fe20000000a00 */
[----:B------:R-:W-:Y:S01]  /*1710*/  ULDC.64 UR6, c[0x4][0x130] ;  /* 0x01004c0000067ab9 */ /* 0x000fe20000000a00 */
[----:B------:R-:W-:Y:S01]  /*1720*/  IMAD.U32 R4, RZ, RZ, UR4 ;  /* 0x00000004ff047e24 */ /* 0x000fe2000f8e00ff */
[----:B------:R0:W1:Y:S01]  /*1730*/  LDC.64 R2, c[0x4][R0] ;  /* 0x0100000000027b82 */ /* 0x0000620000000a00 */
[----:B------:R-:W-:Y:S01]  /*1740*/  IMAD.U32 R5, RZ, RZ, UR5 ;  /* 0x00000005ff057e24 */ /* 0x000fe2000f8e00ff */
[----:B------:R-:W-:Y:S01]  /*1750*/  ULDC.64 UR4, c[0x4][0x1c0] ;  /* 0x0100700000047ab9 */ /* 0x000fe20000000a00 */
[----:B------:R-:W-:Y:S01]  /*1760*/  MOV R10, UR6 ;  /* 0x00000006000a7c02 */ /* 0x000fe20008000f00 */
[----:B------:R-:W-:Y:S02]  /*1770*/  IMAD.U32 R6, RZ, RZ, UR4 ;  /* 0x00000004ff067e24 */ /* 0x000fe4000f8e00ff */
[----:B------:R-:W-:-:S02]  /*1780*/  IMAD.U32 R7, RZ, RZ, UR5 ;  /* 0x00000005ff077e24 */ /* 0x000fc4000f8e00ff */
[----:B------:R-:W-:Y:S02]  /*1790*/  IMAD.U32 R11, RZ, RZ, UR7 ;  /* 0x00000007ff0b7e24 */ /* 0x000fe4000f8e00ff */
[----:B------:R-:W-:Y:S02]  /*17a0*/  IMAD.MOV.U32 R8, RZ, RZ, 0x70 ;  /* 0x00000070ff087424 */ /* 0x000fe400078e00ff */
[----:B------:R-:W-:Y:S02]  /*17b0*/  IMAD.MOV.U32 R12, RZ, RZ, 0x1 ;  /* 0x00000001ff0c7424 */ /* 0x000fe400078e00ff */
[----:B0-----:R-:W-:-:S07]  /*17c0*/  IMAD.MOV.U32 R13, RZ, RZ, RZ ;  /* 0x000000ffff0d7224 */ /* 0x001fce00078e00ff */
[----:B------:R-:W-:-:S07]  /*17d0*/  LEPC R20, `(.L_x_261) ;  /* 0x000000001014794e */ /* 0x000fce0000000000 */
[----:B-1----:R-:W-:Y:S05]  /*17e0*/  CALL.ABS.NOINC R2 ;  /* 0x0000000002007343 */ /* 0x002fea0003c00000 */
.L_x_261:
[----:B------:R-:W0:Y:S01]  /*17f0*/  S2UR UR5, SR_CgaCtaId ;  /* 0x00000000000579c3 */ /* 0x000e220000008800 */
[----:B------:R-:W-:Y:S01]  /*1800*/  LEA.HI R0, R216, R216, RZ, 0x1 ;  /* 0x000000d8d8007211 */ /* 0x000fe200078f08ff */
[----:B------:R-:W-:Y:S01]  /*1810*/  UMOV UR4, 0x400 ;  /* 0x0000040000047882 */ /* 0x000fe20000000000 */
[----:B------:R-:W-:Y:S01]  /*1820*/  R2UR UR6, R222 ;  /* 0x00000000de0672ca */ /* 0x000fe200000e0000 */
[----:B------:R-:W-:Y:S01]  /*1830*/  BSSY B0, `(.L_x_262) ;  /* 0x000000a000007945 */ /* 0x000fe20003800000 */
[----:B------:R-:W-:-:S05]  /*1840*/  LOP3.LUT R3, R0, 0xfffffffe, RZ, 0xc0, !PT ;  /* 0xfffffffe00037812 */ /* 0x000fca00078ec0ff */
[----:B------:R-:W-:-:S05]  /*1850*/  IMAD.IADD R0, R216, 0x1, -R3 ;  /* 0x00000001d8007824 */ /* 0x000fca00078e0a03 */
[----:B------:R-:W-:Y:S01]  /*1860*/  SHF.L.U32 R0, R0, 0x1f, RZ ;  /* 0x0000001f00007819 */ /* 0x000fe200000006ff */
[----:B------:R-:W-:-:S05]  /*1870*/  IMAD.U32 R2, RZ, RZ, UR6 ;  /* 0x00000006ff027e24 */ /* 0x000fca000f8e00ff */
[----:B------:R-:W-:Y:S01]  /*1880*/  ISETP.NE.AND P0, PT, R2, 0x3, PT ;  /* 0x000000030200780c */ /* 0x000fe20003f05270 */
[----:B0-----:R-:W-:-:S06]  /*1890*/  ULEA UR4, UR5, UR4, 0x18 ;  /* 0x0000000405047291 */ /* 0x001fcc000f8ec03f */
[----:B------:R-:W-:-:S04]  /*18a0*/  IMAD.U32 R5, RZ, RZ, UR4 ;  /* 0x00000004ff057e24 */ /* 0x000fc8000f8e00ff */
[----:B------:R-:W0:Y:S02]  /*18b0*/  SYNCS.PHASECHK.TRANS64.TRYWAIT P1, [R5+URZ+0x38800], R0 ;  /* 0x03880000050075a7 */ /* 0x000e24000802017f */
[----:B0-----:R-:W-:Y:S05]  /*18c0*/  @!P1 BRA `(.L_x_263) ;  /* 0x0000010800fc9947 */ /* 0x001fea0003800000 */
.L_x_388:
[----:B------:R-:W-:Y:S05]  /*18d0*/  BSYNC B0 ;  /* 0x0000000000007941 */ /* 0x000fea0003800000 */
.L_x_262:
[----:B------:R-:W-:Y:S05]  /*18e0*/  @!P0 BRA `(.L_x_264) ;  /* 0x0000000000048947 */ /* 0x000fea0003800000 */
[----:B------:R-:W-:Y:S01]  /*18f0*/  BPT.TRAP 0x1 ;  /* 0x000000040000795c */ /* 0x000fe20000300000 */
.L_x_264:
[----:B0-----:R-:W-:Y:S01]  /*1900*/  IMAD R0, R16, 0x8, R5 ;  /* 0x0000000810007824 */ /* 0x001fe200078e0205 */
[----:B------:R-:W-:-:S04]  /*1910*/  SHF.L.U32 R3, R17, 0x1f, RZ ;  /* 0x0000001f11037819 */ /* 0x000fc800000006ff */
[----:B------:R0:W1:Y:S01]  /*1920*/  SYNCS.PHASECHK.TRANS64.TRYWAIT P2, [R0+URZ+0x38830], R3 ;  /* 0x03883003000075a7 */ /* 0x000062000804017f */
[----:B------:R-:W-:Y:S05]  /*1930*/  @!P0 BRA `(.L_x_265) ;  /* 0x0000000000048947 */ /* 0x000fea0003800000 */
[----:B------:R-:W-:Y:S01]  /*1940*/  BPT.TRAP 0x1 ;  /* 0x000000040000795c */ /* 0x000fe20000300000 */
.L_x_265:
[----:B------:R-:W2:Y:S01]  /*1950*/  S2R R2, SR_TID.X ;  /* 0x0000000000027919 */ /* 0x000ea20000002100 */
[----:B------:R-:W-:Y:S01]  /*1960*/  IMAD.MOV.U32 R151, RZ, RZ, RZ ;  /* 0x000000ffff977224 */ /* 0x000fe200078e00ff */
[----:B--2---:R-:W-:Y:S01]  /*1970*/  LOP3.LUT P1, RZ, R2, 0x7f, RZ, 0xc0, !PT ;  /* 0x0000007f02ff7812 */ /* 0x004fe2000782c0ff */
[----:B-1----:R-:W-:-:S12]  /*1980*/  @P2 BRA `(.L_x_266) ;  /* 0x0000000000082947 */ /* 0x002fd80003800000 */
[----:B------:R-:W1:Y:S02]  /*1990*/  SYNCS.PHASECHK.TRANS64.TRYWAIT P2, [R0+URZ+0x38830], R3 ;  /* 0x03883003000075a7 */ /* 0x000e64000804017f */
[----:B-1----:R-:W-:Y:S05]  /*19a0*/  @!P2 BRA `(.L_x_267) ;  /* 0x0000010800d8a947 */ /* 0x002fea0003800000 */
.L_x_266:
[----:B------:R-:W-:Y:S05]  /*19b0*/  WARPSYNC.ALL ;  /* 0x0000000000007948 */ /* 0x000fea0003800000 */
[----:B------:R-:W-:Y:S01]  /*19c0*/  R2UR UR4, R5 ;  /* 0x00000000050472ca */ /* 0x000fe200000e0000 */
[----:B------:R-:W-:Y:S01]  /*19d0*/  ULOP3.LUT UR5, UR36, 0x10000, URZ, 0xfc, !UPT ;  /* 0x0001000024057892 */ /* 0x000fe2000f8efc3f */
[----:B------:R-:W-:Y:S01]  /*19e0*/  R2UR UR6, R16 ;  /* 0x00000000100672ca */ /* 0x000fe200000e0000 */
[----:B------:R-:W-:Y:S01]  /*19f0*/  WARPGROUP.ARRIVE ;  /* 0x00000000000079c5 */ /* 0x000fe20000000000 */
[----:B------:R-:W-:Y:S01]  /*1a00*/  UMOV UR9, 0x40000040 ;  /* 0x4000004000097882 */ /* 0x000fe20000000000 */
[----:B------:R-:W-:Y:S01]  /*1a10*/  UMOV UR11, 0x40000040 ;  /* 0x40000040000b7882 */ /* 0x000fe20000000000 */
[----:B------:R-:W-:Y:S01]  /*1a20*/  UMOV UR15, UR9 ;  /* 0x00000009000f7c82 */ /* 0x000fe20008000000 */
[----:B------:R-:W-:Y:S01]  /*1a30*/  IMAD.U32 R13, RZ, RZ, UR9 ;  /* 0x00000009ff0d7e24 */ /* 0x000fe2000f8e00ff */
[----:B------:R-:W-:Y:S01]  /*1a40*/  UMOV UR8, UR5 ;  /* 0x0000000500087c82 */ /* 0x000fe20008000000 */
[----:B------:R-:W-:Y:S01]  /*1a50*/  UMOV UR17, 0x40000040 ;  /* 0x4000004000117882 */ /* 0x000fe20000000000 */
[----:B------:R-:W-:Y:S01]  /*1a60*/  UMOV UR14, UR8 ;  /* 0x00000008000e7c82 */ /* 0x000fe20008000000 */
[----:B------:R-:W-:Y:S01]  /*1a70*/  MOV R12, UR8 ;  /* 0x00000008000c7c02 */ /* 0x000fe20008000f00 */
[----:B------:R-:W-:Y:S01]  /*1a80*/  UMOV UR19, 0x40000040 ;  /* 0x4000004000137882 */ /* 0x000fe20000000000 */
[----:B------:R-:W-:Y:S01]  /*1a90*/  UIADD3 UR4, UR4, 0x24400, URZ ;  /* 0x0002440004047890 */ /* 0x000fe2000fffe03f */
[----:B------:R-:W-:Y:S01]  /*1aa0*/  IMAD.U32 R11, RZ, RZ, UR17 ;  /* 0x00000011ff0b7e24 */ /* 0x000fe2000f8e00ff */
[----:B------:R-:W-:Y:S01]  /*1ab0*/  UMOV UR13, 0x40000040 ;  /* 0x40000040000d7882 */ /* 0x000fe20000000000 */
[----:B------:R-:W-:Y:S01]  /*1ac0*/  UIADD3 UR20, UR5, 0x404, URZ ;  /* 0x0000040405147890 */ /* 0x000fe2000fffe03f */
[----:B------:R-:W-:Y:S01]  /*1ad0*/  VIADD R2, R219, UR60 ;  /* 0x0000003cdb027c36 */ /* 0x000fe20008000000 */
[----:B------:R-:W-:Y:S01]  /*1ae0*/  USHF.R.U32.HI UR4, URZ, 0x4, UR4 ;  /* 0x000000043f047899 */ /* 0x000fe20008011604 */
[----:B01----:R-:W-:Y:S01]  /*1af0*/  IMAD.U32 R3, RZ, RZ, UR61 ;  /* 0x0000003dff037e24 */ /* 0x003fe2000f8e00ff */
[----:B------:R-:W-:Y:S01]  /*1b00*/  UMOV UR21, 0x40000040 ;  /* 0x4000004000157882 */ /* 0x000fe20000000000 */
[----:B------:R-:W-:Y:S01]  /*1b10*/  UMOV UR23, 0x40000040 ;  /* 0x4000004000177882 */ /* 0x000fe20000000000 */
[----:B------:R-:W-:Y:S01]  /*1b20*/  ULOP3.LUT UR4, UR4, 0x3fff, URZ, 0xc0, !UPT ;  /* 0x00003fff04047892 */ /* 0x000fe2000f8ec03f */
[----:B------:R-:W-:Y:S01]  /*1b30*/  IMAD R2, R3, -0x50, R2 ;  /* 0xffffffb003027824 */ /* 0x000fe200078e0202 */
[----:B------:R-:W-:Y:S01]  /*1b40*/  UIADD3 UR24, UR5, 0x406, URZ ;  /* 0x0000040605187890 */ /* 0x000fe2000fffe03f */
[----:B------:R-:W-:Y:S01]  /*1b50*/  P2R R21, PR, RZ, 0x1 ;  /* 0x00000001ff157803 */ /* 0x000fe20000000000 */
[----:B------:R-:W-:Y:S01]  /*1b60*/  ULOP3.LUT UR7, UR4, 0x10000, URZ, 0xfc, !UPT ;  /* 0x0001000004077892 */ /* 0x000fe2000f8efc3f */
[----:B------:R-:W-:Y:S01]  /*1b70*/  @!P1 VIADD R0, R0, 0x38840 ;  /* 0x0003884000009836 */ /* 0x000fe20000000000 */
[----:B------:R-:W-:Y:S01]  /*1b80*/  UMOV UR25, 0x40000040 ;  /* 0x4000004000197882 */ /* 0x000fe20000000000 */
[----:B------:R-:W-:Y:S01]  /*1b90*/  UMOV UR27, 0x40000040 ;  /* 0x40000040001b7882 */ /* 0x000fe20000000000 */
[----:B------:R-:W-:Y:S01]  /*1ba0*/  UIMAD UR4, UR6, 0xa00, UR7 ;  /* 0x00000a00060478a4 */ /* 0x000fe2000f8e0207 */
[C---:B------:R-:W-:Y:S01]  /*1bb0*/  ISETP.GT.AND P6, PT, R2.reuse, RZ, PT ;  /* 0x000000ff0200720c */ /* 0x040fe20003fc4270 */
[----:B------:R-:W-:Y:S01]  /*1bc0*/  IMAD.U32 R19, RZ, RZ, UR7 ;  /* 0x00000007ff137e24 */ /* 0x000fe2000f8e00ff */
[----:B------:R-:W-:Y:S01]  /*1bd0*/  UIADD3 UR7, UR5, 0x2, URZ ;  /* 0x0000000205077890 */ /* 0x000fe2000fffe03f */
[C---:B------:R-:W-:Y:S01]  /*1be0*/  ISETP.GT.AND P5, PT, R2.reuse, 0x1, PT ;  /* 0x000000010200780c */ /* 0x040fe20003fa4270 */
[----:B------:R-:W-:Y:S01]  /*1bf0*/  UIADD3 UR6, UR4, 0x200, URZ ;  /* 0x0000020004067890 */ /* 0x000fe2000fffe03f */
[C---:B------:R-:W-:Y:S01]  /*1c00*/  ISETP.GT.AND P4, PT, R2.reuse, 0x8, PT ;  /* 0x000000080200780c */ /* 0x040fe20003f84270 */
[----:B------:R-:W-:Y:S01]  /*1c10*/  UMOV UR10, UR4 ;  /* 0x00000004000a7c82 */ /* 0x000fe20008000000 */
[----:B------:R-:W-:Y:S01]  /*1c20*/  UIADD3 UR12, UR4, 0x2, URZ ;  /* 0x00000002040c7890 */ /* 0x000fe2000fffe03f */
[----:B------:R-:W-:Y:S01]  /*1c30*/  HGMMA.64x16x16.F32.BF16 R56, gdesc[UR8], RZ, !UPT, gsb0 ;  /* 0x00200000083879f0 */ /* 0x000fe2000c0018ff */
[----:B------:R-:W-:Y:S01]  /*1c40*/  UIADD3 UR10, UR4, 0x80, URZ ;  /* 0x00000080040a7890 */ /* 0x000fe2000fffe03f */
[C---:B------:R-:W-:Y:S01]  /*1c50*/  ISETP.GT.AND P3, PT, R2.reuse, 0x9, PT ;  /* 0x000000090200780c */ /* 0x040fe20003f64270 */
[----:B------:R-:W-:Y:S01]  /*1c60*/  UMOV UR8, UR14 ;  /* 0x0000000e00087c82 */ /* 0x000fe20008000000 */
[----:B------:R-:W-:Y:S01]  /*1c70*/  UMOV UR9, UR15 ;  /* 0x0000000f00097c82 */ /* 0x000fe20008000000 */
[----:B------:R-:W-:Y:S01]  /*1c80*/  UMOV UR11, 0x40000040 ;  /* 0x40000040000b7882 */ /* 0x000fe20000000000 */
[----:B------:R-:W-:Y:S01]  /*1c90*/  UMOV UR16, UR7 ;  /* 0x0000000700107c82 */ /* 0x000fe20008000000 */
[----:B------:R-:W-:Y:S01]  /*1ca0*/  UMOV UR18, UR12 ;  /* 0x0000000c00127c82 */ /* 0x000fe20008000000 */
[----:B------:R-:W-:Y:S01]  /*1cb0*/  UIADD3 UR7, UR5, 0x4, URZ ;  /* 0x0000000405077890 */ /* 0x000fe2000fffe03f */
[----:B------:R-:W-:Y:S01]  /*1cc0*/  IMAD.U32 R10, RZ, RZ, UR16 ;  /* 0x00000010ff0a7e24 */ /* 0x000fe2000f8e00ff */
[----:B------:R-:W-:Y:S01]  /*1cd0*/  UIADD3 UR12, UR4, 0x4, URZ ;  /* 0x00000004040c7890 */ /* 0x000fe2000fffe03f */
[----:B------:R-:W-:Y:S01]  /*1ce0*/  ISETP.GT.AND P2, PT, R2, 0x10, PT ;  /* 0x000000100200780c */ /* 0x000fe20003f44270 */
[----:B------:R-:W-:Y:S01]  /*1cf0*/  UIADD3 UR22, UR4, 0x284, URZ ;  /* 0x0000028404167890 */ /* 0x000fe2000fffe03f */
[----:B------:R-:W-:Y:S01]  /*1d00*/  @!P1 PRMT R0, RZ, 0x654, R0 ;  /* 0x00000654ff009816 */ /* 0x000fe20000000000 */
[----:B------:R-:W-:Y:S01]  /*1d10*/  UIADD3 UR26, UR4, 0x286, URZ ;  /* 0x00000286041a7890 */ /* 0x000fe2000fffe03f */
[--C-:B------:R-:W-:Y:S01]  /*1d20*/  IMAD.MOV.U32 R150, RZ, RZ, R151.reuse ;  /* 0x000000ffff967224 */ /* 0x100fe200078e0097 */
[----:B------:R-:W-:Y:S01]  /*1d30*/  UIADD3 UR28, UR5, 0x800, URZ ;  /* 0x00000800051c7890 */ /* 0x000fe2000fffe03f */
[--C-:B------:R-:W-:Y:S01]  /*1d40*/  IMAD.MOV.U32 R149, RZ, RZ, R151.reuse ;  /* 0x000000ffff957224 */ /* 0x100fe200078e0097 */
        /* <DEDUP_REMOVED lines=25> */
[--C-:B------:R-:W-:Y:S01]  /*1ee0*/  IMAD.MOV.U32 R140, RZ, RZ, R151.reuse ;  /* 0x000000ffff8c7224 */ /* 0x100fe200078e0097 */
[----:B------:R-:W-:Y:S01]  /*1ef0*/  UMOV UR45, 0x40000040 ;  /* 0x40000040002d7882 */ /* 0x000fe20000000000 */
[----:B------:R-:W-:Y:S01]  /*1f00*/  UMOV UR47, 0x40000040 ;  /* 0x40000040002f7882 */ /* 0x000fe20000000000 */
[----:B------:R-:W-:Y:S01]  /*1f10*/  UIADD3 UR48, UR5, 0xc02, URZ ;  /* 0x00000c0205307890 */ /* 0x000fe2000fffe03f */
[--C-:B------:R-:W-:Y:S01]  /*1f20*/  IMAD.MOV.U32 R139, RZ, RZ, R151.reuse ;  /* 0x000000ffff8b7224 */ /* 0x100fe200078e0097 */
[----:B------:R-:W-:Y:S01]  /*1f30*/  UIADD3 UR50, UR4, 0x782, URZ ;  /* 0x0000078204327890 */ /* 0x000fe2000fffe03f */
[----:B------:R-:W-:Y:S01]  /*1f40*/  IMAD.MOV.U32 R138, RZ, RZ, R151 ;  /* 0x000000ffff8a7224 */ /* 0x000fe200078e0097 */
[----:B------:R-:W-:Y:S01]  /*1f50*/  UMOV UR49, 0x40000040 ;  /* 0x4000004000317882 */ /* 0x000fe20000000000 */
[----:B------:R-:W-:Y:S01]  /*1f60*/  UMOV UR51, 0x40000040 ;  /* 0x4000004000337882 */ /* 0x000fe20000000000 */
[----:B------:R-:W-:-:S02]  /*1f70*/  WARPGROUP.DEPBAR.LE gsb0, 0x0 ;  /* 0x00008000000079c5 */ /* 0x000fc40000010000 */
[----:B------:R-:W-:Y:S01]  /*1f80*/  WARPGROUP.ARRIVE ;  /* 0x00000000000079c5 */ /* 0x000fe20000000000 */
[----:B------:R-:W-:Y:S01]  /*1f90*/  UIADD3 UR52, UR5, 0xc04, URZ ;  /* 0x00000c0405347890 */ /* 0x000fe2000fffe03f */
[--C-:B------:R-:W-:Y:S01]  /*1fa0*/  IMAD.MOV.U32 R137, RZ, RZ, R151.reuse ;  /* 0x000000ffff897224 */ /* 0x100fe200078e0097 */
[----:B------:R-:W-:Y:S01]  /*1fb0*/  UIADD3 UR54, UR4, 0x784, URZ ;  /* 0x0000078404367890 */ /* 0x000fe2000fffe03f */
[--C-:B------:R-:W-:Y:S01]  /*1fc0*/  IMAD.MOV.U32 R136, RZ, RZ, R151.reuse ;  /* 0x000000ffff887224 */ /* 0x100fe200078e0097 */
[----:B------:R-:W-:Y:S01]  /*1fd0*/  UMOV UR53, 0x40000040 ;  /* 0x4000004000357882 */ /* 0x000fe20000000000 */
        /* <DEDUP_REMOVED lines=9> */
[----:B------:R-:W-:Y:S01]  /*2070*/  IMAD.U32 R7, RZ, RZ, UR57 ;  /* 0x00000039ff077e24 */ /* 0x000fe2000f8e00ff */
[----:B------:R-:W-:Y:S01]  /*2080*/  UISETP.GE.AND UP0, UPT, UR60, 0x51, UPT ;  /* 0x000000513c00788c */ /* 0x000fe2000bf06270 */
        /* <DEDUP_REMOVED lines=25> */
[--C-:B------:R-:W-:Y:S02]  /*2220*/  IMAD.MOV.U32 R114, RZ, RZ, R151.reuse ;  /* 0x000000ffff727224 */ /* 0x100fe400078e0097 */
        /* <DEDUP_REMOVED lines=35> */
[--C-:B------:R-:W-:Y:S01]  /*2460*/  IMAD.MOV.U32 R82, RZ, RZ, R151.reuse ;  /* 0x000000ffff527224 */ /* 0x100fe200078e0097 */
[----:B------:R-:W-:Y:S02]  /*2470*/  WARPGROUP.DEPBAR.LE gsb0, 0x0 ;  /* 0x00008000000079c5 */ /* 0x000fe40000010000 */
[----:B------:R-:W-:Y:S01]  /*2480*/  WARPGROUP.ARRIVE ;  /* 0x00000000000079c5 */ /* 0x000fe20000000000 */
[----:B------:R-:W-:-:S02]  /*2490*/  IMAD.MOV.U32 R81, RZ, RZ, R151 ;  /* 0x000000ffff517224 */ /* 0x000fc400078e0097 */
[--C-:B------:R-:W-:Y:S02]  /*24a0*/  IMAD.MOV.U32 R80, RZ, RZ, R151.reuse ;  /* 0x000000ffff507224 */ /* 0x100fe400078e0097 */
[--C-:B------:R-:W-:Y:S01]  /*24b0*/  IMAD.MOV.U32 R79, RZ, RZ, R151.reuse ;  /* 0x000000ffff4f7224 */ /* 0x100fe200078e0097 */
        /* <DEDUP_REMOVED lines=20> */
[----:B------:R-:W-:Y:S01]  /*2600*/  IMAD.MOV.U32 R65, RZ, RZ, R151 ;  /* 0x000000ffff417224 */ /* 0x000fe200078e0097 */
[----:B------:R-:W-:-:S02]  /*2610*/  WARPGROUP.DEPBAR.LE gsb0, 0x0 ;  /* 0x00008000000079c5 */ /* 0x000fc40000010000 */
        /* <DEDUP_REMOVED lines=402> */
[----:B------:R-:W-:Y:S02]  /*3f40*/  FSEL R61, R61, -INF , P3 ;  /* 0xff8000003d3d7808 */ /* 0x000fe40001800000 */
[----:B------:R-:W-:Y:S02]  /*3f50*/  FMNMX.FTZ R4, R60, R3, !PT ;  /* 0x000000033c047209 */ /* 0x000fe40007810000 */
[----:B------:R-:W-:-:S02]  /*3f60*/  FSEL R58, R58, -INF , P6 ;  /* 0xff8000003a3a7808 */ /* 0x000fc40003000000 */
[C---:B------:R-:W-:Y:S02]  /*3f70*/  ISETP.GT.AND P6, PT, R2.reuse, 0x11, PT ;  /* 0x000000110200780c */ /* 0x040fe40003fc4270 */
[----:B------:R-:W-:Y:S02]  /*3f80*/  FMNMX.FTZ R3, R61, R4, !PT ;  /* 0x000000043d037209 */ /* 0x000fe40007810000 */
[----:B------:R-:W-:Y:S02]  /*3f90*/  FSEL R59, R59, -INF , P5 ;  /* 0xff8000003b3b7808 */ /* 0x000fe40002800000 */
[----:B------:R-:W-:Y:S02]  /*3fa0*/  ISETP.GT.AND P5, PT, R2, 0x18, PT ;  /* 0x000000180200780c */ /* 0x000fe40003fa4270 */
[----:B------:R-:W-:Y:S02]  /*3fb0*/  FSEL R62, R62, -INF , P4 ;  /* 0xff8000003e3e7808 */ /* 0x000fe40002000000 */
[----:B------:R-:W-:-:S02]  /*3fc0*/  ISETP.GT.AND P4, PT, R2, 0x19, PT ;  /* 0x000000190200780c */ /* 0x000fc40003f84270 */
[----:B------:R-:W-:Y:S02]  /*3fd0*/  FSEL R63, R63, -INF , P3 ;  /* 0xff8000003f3f7808 */ /* 0x000fe40001800000 */
[----:B------:R-:W-:Y:S01]  /*3fe0*/  ISETP.GT.AND P3, PT, R2, 0x20, PT ;  /* 0x000000200200780c */ /* 0x000fe20003f64270 */
[----:B------:R-:W-:Y:S02]  /*3ff0*/  WARPGROUP.DEPBAR.LE gsb0, 0x0 ;  /* 0x00008000000079c5 */ /* 0x000fe40000010000 */
[----:B------:R-:W-:Y:S01]  /*4000*/  WARPGROUP.ARRIVE ;  /* 0x00000000000079c5 */ /* 0x000fe20000000000 */
[----:B------:R-:W-:Y:S02]  /*4010*/  FSEL R48, R48, -INF , P2 ;  /* 0xff80000030307808 */ /* 0x000fe40001000000 */
        /* <DEDUP_REMOVED lines=17> */
[----:B------:R-:W-:Y:S02]  /*4130*/  FSEL R54, R54, -INF , P5 ;  /* 0xff80000036367808 */ /* 0x000fe40002800000 */
[C---:B------:R-:W-:Y:S02]  /*4140*/  ISETP.GT.AND P5, PT, R2.reuse, 0x29, PT ;  /* 0x000000290200780c */ /* 0x040fe40003fa4270 */
        /* <DEDUP_REMOVED lines=8> */
[----:B------:R-:W-:Y:S02]  /*41d0*/  FSEL R44, R44, -INF , P6 ;  /* 0xff8000002c2c7808 */ /* 0x000fe40003000000 */
[----:B------:R-:W-:Y:S02]  /*41e0*/  FMNMX.FTZ R3, R41, R4, !PT ;  /* 0x0000000429037209 */ /* 0x000fe40007810000 */
[----:B------:R-:W-:Y:S02]  /*41f0*/  FSEL R45, R45, -INF , P5 ;  /* 0xff8000002d2d7808 */ /* 0x000fe40002800000 */
[----:B------:R-:W-:-:S02]  /*4200*/  FMNMX.FTZ R4, R44, R3, !PT ;  /* 0x000000032c047209 */ /* 0x000fc40007810000 */
[----:B------:R-:W-:Y:S02]  /*4210*/  FSEL R42, R42, -INF , P3 ;  /* 0xff8000002a2a7808 */ /* 0x000fe40001800000 */
[C---:B------:R-:W-:Y:S02]  /*4220*/  ISETP.GT.AND P3, PT, R2.reuse, 0x31, PT ;  /* 0x000000310200780c */ /* 0x040fe40003f64270 */
[----:B------:R-:W-:Y:S02]  /*4230*/  FMNMX.FTZ R3, R45, R4, !PT ;  /* 0x000000042d037209 */ /* 0x000fe40007810000 */
[----:B------:R-:W-:Y:S02]  /*4240*/  FSEL R43, R43, -INF , P2 ;  /* 0xff8000002b2b7808 */ /* 0x000fe40001000000 */
[----:B------:R-:W-:Y:S02]  /*4250*/  ISETP.GT.AND P2, PT, R2, 0x38, PT ;  /* 0x000000380200780c */ /* 0x000fe40003f44270 */
[----:B------:R-:W-:-:S02]  /*4260*/  FSEL R46, R46, -INF , P6 ;  /* 0xff8000002e2e7808 */ /* 0x000fc40003000000 */
[C---:B------:R-:W-:Y:S02]  /*4270*/  ISETP.GT.AND P6, PT, R2.reuse, 0x39, PT ;  /* 0x000000390200780c */ /* 0x040fe40003fc4270 */
[----:B------:R-:W-:Y:S02]  /*4280*/  FSEL R47, R47, -INF , P5 ;  /* 0xff8000002f2f7808 */ /* 0x000fe40002800000 */
[----:B------:R-:W-:Y:S01]  /*4290*/  ISETP.GT.AND P5, PT, R2, 0x40, PT ;  /* 0x000000400200780c */ /* 0x000fe20003fa4270 */
[----:B------:R-:W-:Y:S02]  /*42a0*/  WARPGROUP.DEPBAR.LE gsb0, 0x0 ;  /* 0x00008000000079c5 */ /* 0x000fe40000010000 */
[----:B------:R-:W-:Y:S01]  /*42b0*/  WARPGROUP.ARRIVE ;  /* 0x00000000000079c5 */ /* 0x000fe20000000000 */
[----:B------:R-:W-:Y:S02]  /*42c0*/  FSEL R32, R32, -INF , P4 ;  /* 0xff80000020207808 */ /* 0x000fe40002000000 */
[----:B------:R-:W-:-:S02]  /*42d0*/  FSEL R33, R33, -INF , P3 ;  /* 0xff80000021217808 */ /* 0x000fc40001800000 */
[----:B------:R-:W-:Y:S01]  /*42e0*/  FMNMX.FTZ R4, R32, R3, !PT ;  /* 0x0000000320047209 */ /* 0x000fe20007810000 */
[----:B------:R-:W-:Y:S01]  /*42f0*/  HGMMA.64x16x16.F32.BF16 R24, gdesc[UR4], R24, gsb0 ;  /* 0x00200000041879f0 */ /* 0x000fe20008001818 */
[----:B------:R-:W-:Y:S01]  /*4300*/  FSEL R36, R36, -INF , P2 ;  /* 0xff80000024247808 */ /* 0x000fe20001000000 */
[----:B------:R-:W-:Y:S01]  /*4310*/  ULDC UR5, c[0x0][0x988] ;  /* 0x0002620000057ab9 */ /* 0x000fe20000000800 */
[----:B------:R-:W-:Y:S02]  /*4320*/  FMNMX.FTZ R3, R33, R4, !PT ;  /* 0x0000000421037209 */ /* 0x000fe40007810000 */
        /* <DEDUP_REMOVED lines=9> */
[----:B------:R-:W-:Y:S01]  /*43c0*/  FSEL R39, R39, -INF , P6 ;  /* 0xff80000027277808 */ /* 0x000fe20003000000 */
[----:B------:R-:W-:Y:S02]  /*43d0*/  WARPGROUP.DEPBAR.LE gsb0, 0x0 ;  /* 0x00008000000079c5 */ /* 0x000fe40000010000 */
[----:B------:R-:W-:Y:S01]  /*43e0*/  FSEL R24, R24, -INF , P5 ;  /* 0xff80000018187808 */ /* 0x000fe20002800000 */
[----:B------:R0:W-:Y:S01]  /*43f0*/  @!P1 SYNCS.ARRIVE.TRANS64.RED.A1T0 RZ, [R0+URZ], RZ ;  /* 0x000000ff00ff99a7 */ /* 0x0001e2000810043f */
[----:B------:R-:W-:Y:S02]  /*4400*/  FSEL R25, R25, -INF , P4 ;  /* 0xff80000019197808 */ /* 0x000fe40002000000 */
[----:B------:R-:W-:Y:S02]  /*4410*/  FMNMX.FTZ R4, R24, R3, !PT ;  /* 0x0000000318047209 */ /* 0x000fe40007810000 */
[----:B------:R-:W-:Y:S02]  /*4420*/  FSEL R28, R28, -INF , P3 ;  /* 0xff8000001c1c7808 */ /* 0x000fe40001800000 */
[----:B------:R-:W-:-:S02]  /*4430*/  FMNMX.FTZ R3, R25, R4, !PT ;  /* 0x0000000419037209 */ /* 0x000fc40007810000 */
[----:B------:R-:W-:Y:S02]  /*4440*/  FSEL R29, R29, -INF , P2 ;  /* 0xff8000001d1d7808 */ /* 0x000fe40001000000 */
[----:B------:R-:W-:Y:S02]  /*4450*/  FMNMX.FTZ R2, R28, R3, !PT ;  /* 0x000000031c027209 */ /* 0x000fe40007810000 */
[----:B------:R-:W-:Y:S02]  /*4460*/  FSEL R26, R26, -INF , P5 ;  /* 0xff8000001a1a7808 */ /* 0x000fe40002800000 */
[----:B------:R-:W-:Y:S02]  /*4470*/  FMNMX.FTZ R14, R29, R2, !PT ;  /* 0x000000021d0e7209 */ /* 0x000fe40007810000 */
[----:B------:R-:W-:Y:S02]  /*4480*/  FSEL R27, R27, -INF , P4 ;  /* 0xff8000001b1b7808 */ /* 0x000fe40002000000 */
[----:B------:R-:W-:Y:S01]  /*4490*/  FSEL R30, R30, -INF , P3 ;  /* 0xff8000001e1e7808 */ /* 0x000fe20001800000 */
[----:B------:R-:W1:Y:S01]  /*44a0*/  SHFL.BFLY PT, R3, R14, 0x2, 0x1f ;  /* 0x0c401f000e037f89 */ /* 0x000e6200000e0000 */
[----:B------:R-:W-:-:S02]  /*44b0*/  FSEL R31, R31, -INF , P2 ;  /* 0xff8000001f1f7808 */ /* 0x000fc40001000000 */
[----:B-1----:R-:W-:Y:S02]  /*44c0*/  FMNMX.FTZ R15, R14, R3, !PT ;  /* 0x000000030e0f7209 */ /* 0x002fe40007810000 */
[----:B------:R-:W-:-:S03]  /*44d0*/  FMNMX.FTZ R3, R58, R59, !PT ;  /* 0x0000003b3a037209 */ /* 0x000fc60007810000 */
[----:B------:R-:W1:Y:S02]  /*44e0*/  SHFL.BFLY PT, R4, R15, 0x1, 0x1f ;  /* 0x0c201f000f047f89 */ /* 0x000e6400000e0000 */
[----:B-1----:R-:W-:-:S04]  /*44f0*/  FMNMX.FTZ R4, R15, R4, !PT ;  /* 0x000000040f047209 */ /* 0x002fc80007810000 */
        /* <DEDUP_REMOVED lines=35> */
[----:B------:R-:W2:Y:S01]  /*4730*/  MUFU.EX2 R61, R61 ;  /* 0x0000003d003d7308 */ /* 0x000ea20000000800 */
[----:B-1----:R-:W-:Y:S01]  /*4740*/  FADD.FTZ R15, R56, R57 ;  /* 0x00000039380f7221 */ /* 0x002fe20000010000 */
[----:B------:R-:W-:Y:S01]  /*4750*/  FFMA.FTZ R20, R29, UR5, -R20 ;  /* 0x000000051d147c23 */ /* 0x000fe20008010814 */
[----:B------:R-:W-:-:S02]  /*4760*/  FMNMX.FTZ R3, R47, R2, !PT ;  /* 0x000000022f037209 */ /* 0x000fc40007810000 */
[----:B------:R-:W-:Y:S01]  /*4770*/  F2FP.BF16.F32.PACK_AB R208, R57, R56 ;  /* 0x0000003839d0723e */ /* 0x000fe200000010ff */
[--C-:B------:R-:W-:Y:S01]  /*4780*/  IMAD.MOV.U32 R57, RZ, RZ, R151.reuse ;  /* 0x000000ffff397224 */ /* 0x100fe200078e0097 */
[----:B------:R-:W-:Y:S01]  /*4790*/  FMNMX.FTZ R2, R34, R3, !PT ;  /* 0x0000000322027209 */ /* 0x000fe20007810000 */
[----:B------:R-:W-:Y:S01]  /*47a0*/  MUFU.EX2 R48, R48 ;  /* 0x0000003000307308 */ /* 0x000fe20000000800 */
[----:B------:R-:W-:Y:S02]  /*47b0*/  IMAD.MOV.U32 R56, RZ, RZ, R151 ;  /* 0x000000ffff387224 */ /* 0x000fe400078e0097 */
[----:B------:R-:W-:-:S04]  /*47c0*/  FMNMX.FTZ R3, R35, R2, !PT ;  /* 0x0000000223037209 */ /* 0x000fc80007810000 */
[----:B------:R-:W-:Y:S01]  /*47d0*/  FMNMX.FTZ R2, R38, R3, !PT ;  /* 0x0000000326027209 */ /* 0x000fe20007810000 */
[----:B------:R-:W1:Y:S01]  /*47e0*/  MUFU.EX2 R49, R49 ;  /* 0x0000003100317308 */ /* 0x000e620000000800 */
[----:B--2---:R-:W-:Y:S02]  /*47f0*/  F2FP.BF16.F32.PACK_AB R210, R61, R60 ;  /* 0x0000003c3dd2723e */ /* 0x004fe400000010ff */
[----:B------:R-:W-:-:S04]  /*4800*/  FMNMX.FTZ R3, R39, R2, !PT ;  /* 0x0000000227037209 */ /* 0x000fc80007810000 */
[----:B------:R-:W-:Y:S01]  /*4810*/  FMNMX.FTZ R2, R26, R3, !PT ;  /* 0x000000031a027209 */ /* 0x000fe20007810000 */
[----:B------:R-:W-:Y:S03]  /*4820*/  MUFU.EX2 R52, R52 ;  /* 0x0000003400347308 */ /* 0x000fe60000000800 */
[----:B------:R-:W-:-:S04]  /*4830*/  FMNMX.FTZ R3, R27, R2, !PT ;  /* 0x000000021b037209 */ /* 0x000fc80007810000 */
[----:B------:R-:W-:Y:S01]  /*4840*/  FMNMX.FTZ R2, R30, R3, !PT ;  /* 0x000000031e027209 */ /* 0x000fe20007810000 */
[----:B------:R-:W2:Y:S01]  /*4850*/  MUFU.EX2 R53, R53 ;  /* 0x0000003500357308 */ /* 0x000ea20000000800 */
[----:B-1----:R-:W-:Y:S02]  /*4860*/  F2FP.BF16.F32.PACK_AB R204, R49, R48 ;  /* 0x0000003031cc723e */ /* 0x002fe400000010ff */
[----:B------:R-:W-:-:S05]  /*4870*/  FMNMX.FTZ R2, R31, R2, !PT ;  /* 0x000000021f027209 */ /* 0x000fca0007810000 */
[----:B------:R-:W1:Y:S01]  /*4880*/  SHFL.BFLY PT, R3, R2, 0x2, 0x1f ;  /* 0x0c401f0002037f89 */ /* 0x000e6200000e0000 */
[----:B------:R-:W-:Y:S08]  /*4890*/  MUFU.EX2 R40, R40 ;  /* 0x0000002800287308 */ /* 0x000ff00000000800 */
[----:B------:R-:W3:Y:S01]  /*48a0*/  MUFU.EX2 R41, R41 ;  /* 0x0000002900297308 */ /* 0x000ee20000000800 */
[----:B--2---:R-:W-:-:S07]  /*48b0*/  F2FP.BF16.F32.PACK_AB R206, R53, R52 ;  /* 0x0000003435ce723e */ /* 0x004fce00000010ff */
[----:B------:R-:W-:Y:S01]  /*48c0*/  MUFU.EX2 R44, R44 ;  /* 0x0000002c002c7308 */ /* 0x000fe20000000800 */
[----:B-1----:R-:W-:-:S07]  /*48d0*/  FMNMX.FTZ R14, R2, R3, !PT ;  /* 0x00000003020e7209 */ /* 0x002fce0007810000 */
[----:B------:R-:W-:Y:S01]  /*48e0*/  MUFU.EX2 R21, R20 ;  /* 0x0000001400157308 */ /* 0x000fe20000000800 */
[----:B---3--:R-:W-:Y:S01]  /*48f0*/  F2FP.BF16.F32.PACK_AB R200, R41, R40 ;  /* 0x0000002829c8723e */ /* 0x008fe200000010ff */
[----:B------:R-:W1:Y:S06]  /*4900*/  SHFL.BFLY PT, R3, R14, 0x1, 0x1f ;  /* 0x0c201f000e037f89 */ /* 0x000e6c00000e0000 */
[----:B------:R-:W2:Y:S08]  /*4910*/  MUFU.EX2 R45, R45 ;  /* 0x0000002d002d7308 */ /* 0x000eb00000000800 */
[----:B------:R-:W-:Y:S08]  /*4920*/  MUFU.EX2 R32, R32 ;  /* 0x0000002000207308 */ /* 0x000ff00000000800 */
[----:B------:R-:W3:Y:S01]  /*4930*/  MUFU.EX2 R33, R33 ;  /* 0x0000002100217308 */ /* 0x000ee20000000800 */
[----:B--2---:R-:W-:-:S02]  /*4940*/  F2FP.BF16.F32.PACK_AB R202, R45, R44 ;  /* 0x0000002c2dca723e */ /* 0x004fc400000010ff */
[----:B-1----:R-:W-:Y:S01]  /*4950*/  FMNMX.FTZ R3, R14, R3, !PT ;  /* 0x000000030e037209 */ /* 0x002fe20007810000 */
[----:B------:R-:W-:Y:S01]  /*4960*/  FADD.FTZ R14, R60, R15 ;  /* 0x0000000f3c0e7221 */ /* 0x000fe20000010000 */
[--C-:B------:R-:W-:Y:S02]  /*4970*/  IMAD.MOV.U32 R60, RZ, RZ, R151.reuse ;  /* 0x000000ffff3c7224 */ /* 0x100fe400078e0097 */
[C---:B------:R-:W-:Y:S01]  /*4980*/  FSETP.NEU.FTZ.AND P2, PT, R3.reuse, -INF , PT ;  /* 0xff8000000300780b */ /* 0x040fe20003f5d000 */
[----:B------:R-:W-:Y:S01]  /*4990*/  FMUL.FTZ R2, R3, UR5 ;  /* 0x0000000503027c20 */ /* 0x000fe20008410000 */
[----:B------:R-:W-:Y:S01]  /*49a0*/  FADD.FTZ R15, R61, R14 ;  /* 0x0000000e3d0f7221 */ /* 0x000fe20000010000 */
[----:B------:R-:W-:Y:S01]  /*49b0*/  MUFU.EX2 R36, R36 ;  /* 0x0000002400247308 */ /* 0x000fe20000000800 */
[----:B------:R-:W-:Y:S02]  /*49c0*/  IMAD.MOV.U32 R61, RZ, RZ, R151 ;  /* 0x000000ffff3d7224 */ /* 0x000fe400078e0097 */
[----:B------:R-:W-:Y:S01]  /*49d0*/  FSEL R2, R2, RZ, P2 ;  /* 0x000000ff02027208 */ /* 0x000fe20001000000 */
[----:B------:R-:W-:Y:S01]  /*49e0*/  FADD.FTZ R14, R48, R15 ;  /* 0x0000000f300e7221 */ /* 0x000fe20000010000 */
[----:B------:R-:W-:Y:S01]  /*49f0*/  PLOP3.LUT P2, PT, PT, PT, UP0, 0x80, 0x0 ;  /* 0x000000000000781c */ /* 0x000fe20003f4f008 */
[----:B------:R-:W-:Y:S01]  /*4a00*/  IMAD.MOV.U32 R48, RZ, RZ, R151 ;  /* 0x000000ffff307224 */ /* 0x000fe200078e0097 */
[----:B---3--:R-:W-:Y:S01]  /*4a10*/  F2FP.BF16.F32.PACK_AB R196, R33, R32 ;  /* 0x0000002021c4723e */ /* 0x008fe200000010ff */
        /* <DEDUP_REMOVED lines=8> */
[----:B------:R-:W-:Y:S01]  /*4aa0*/  FFMA.FTZ R55, R55, UR5, -R2 ;  /* 0x0000000537377c23 */ /* 0x000fe20008010802 */
[----:B------:R-:W-:Y:S01]  /*4ab0*/  FADD.FTZ R29, R49, R14 ;  /* 0x0000000e311d7221 */ /* 0x000fe20000010000 */
[--C-:B------:R-:W-:Y:S01]  /*4ac0*/  FFMA.FTZ R42, R42, UR5, -R2.reuse ;  /* 0x000000052a2a7c23 */ /* 0x100fe20008010802 */
[--C-:B------:R-:W-:Y:S01]  /*4ad0*/  FFMA.FTZ R43, R43, UR5, -R2.reuse ;  /* 0x000000052b2b7c23 */ /* 0x100fe20008010802 */
[--C-:B------:R-:W-:Y:S01]  /*4ae0*/  FFMA.FTZ R46, R46, UR5, -R2.reuse ;  /* 0x000000052e2e7c23 */ /* 0x100fe20008010802 */
[----:B------:R-:W-:Y:S01]  /*4af0*/  FADD.FTZ R20, R52, R29 ;  /* 0x0000001d34147221 */ /* 0x000fe20000010000 */
[----:B------:R-:W1:Y:S01]  /*4b00*/  MUFU.EX2 R59, R59 ;  /* 0x0000003b003b7308 */ /* 0x000e620000000800 */
[--C-:B------:R-:W-:Y:S01]  /*4b10*/  FFMA.FTZ R47, R47, UR5, -R2.reuse ;  /* 0x000000052f2f7c23 */ /* 0x100fe20008010802 */
[----:B------:R-:W-:Y:S01]  /*4b20*/  FFMA.FTZ R34, R34, UR5, -R2 ;  /* 0x0000000522227c23 */ /* 0x000fe20008010802 */
[----:B------:R-:W-:Y:S01]  /*4b30*/  FADD.FTZ R29, R53, R20 ;  /* 0x00000014351d7221 */ /* 0x000fe20000010000 */
[--C-:B------:R-:W-:Y:S01]  /*4b40*/  FFMA.FTZ R35, R35, UR5, -R2.reuse ;  /* 0x0000000523237c23 */ /* 0x100fe20008010802 */
[--C-:B------:R-:W-:Y:S01]  /*4b50*/  FFMA.FTZ R38, R38, UR5, -R2.reuse ;  /* 0x0000000526267c23 */ /* 0x100fe20008010802 */
[--C-:B------:R-:W-:Y:S01]  /*4b60*/  FFMA.FTZ R39, R39, UR5, -R2.reuse ;  /* 0x0000000527277c23 */ /* 0x100fe20008010802 */
[----:B------:R-:W-:Y:S01]  /*4b70*/  FADD.FTZ R20, R40, R29 ;  /* 0x0000001d28147221 */ /* 0x000fe20000010000 */
[----:B------:R-:W2:Y:S01]  /*4b80*/  MUFU.EX2 R62, R62 ;  /* 0x0000003e003e7308 */ /* 0x000ea20000000800 */
[--C-:B------:R-:W-:Y:S01]  /*4b90*/  FFMA.FTZ R26, R26, UR5, -R2.reuse ;  /* 0x000000051a1a7c23 */ /* 0x100fe20008010802 */
[----:B------:R-:W-:Y:S01]  /*4ba0*/  FFMA.FTZ R27, R27, UR5, -R2 ;  /* 0x000000051b1b7c23 */ /* 0x000fe20008010802 */
[----:B------:R-:W-:Y:S01]  /*4bb0*/  FADD.FTZ R29, R41, R20 ;  /* 0x00000014291d7221 */ /* 0x000fe20000010000 */
[--C-:B------:R-:W-:Y:S01]  /*4bc0*/  FFMA.FTZ R30, R30, UR5, -R2.reuse ;  /* 0x000000051e1e7c23 */ /* 0x100fe20008010802 */
[----:B------:R-:W-:Y:S01]  /*4bd0*/  FFMA.FTZ R2, R31, UR5, -R2 ;  /* 0x000000051f027c23 */ /* 0x000fe20008010802 */
[-C--:B------:R-:W-:Y:S01]  /*4be0*/  MOV R53, R151.reuse ;  /* 0x0000009700357202 */ /* 0x080fe20000000f00 */
[----:B0-----:R-:W-:Y:S01]  /*4bf0*/  FADD.FTZ R0, R44, R29 ;  /* 0x0000001d2c007221 */ /* 0x001fe20000010000 */
[----:B------:R-:W0:Y:S01]  /*4c00*/  MUFU.EX2 R63, R63 ;  /* 0x0000003f003f7308 */ /* 0x000e220000000800 */
[----:B-1----:R-:W-:Y:S01]  /*4c10*/  FADD.FTZ R15, R58, R59 ;  /* 0x0000003b3a0f7221 */ /* 0x002fe20000010000 */
[----:B------:R-:W-:Y:S01]  /*4c20*/  F2FP.BF16.F32.PACK_AB R209, R59, R58 ;  /* 0x0000003a3bd1723e */ /* 0x000fe200000010ff */
[----:B------:R-:W-:Y:S01]  /*4c30*/  FADD.FTZ R29, R45, R0 ;  /* 0x000000002d1d7221 */ /* 0x000fe20000010000 */
[--C-:B------:R-:W-:Y:S01]  /*4c40*/  IMAD.MOV.U32 R59, RZ, RZ, R151.reuse ;  /* 0x000000ffff3b7224 */ /* 0x100fe200078e0097 */
[----:B------:R-:W-:Y:S01]  /*4c50*/  MOV R31, R151 ;  /* 0x00000097001f7202 */ /* 0x000fe20000000f00 */
[----:B------:R-:W-:-:S02]  /*4c60*/  IMAD.MOV.U32 R58, RZ, RZ, R151 ;  /* 0x000000ffff3a7224 */ /* 0x000fc400078e0097 */
[----:B------:R-:W1:Y:S01]  /*4c70*/  MUFU.EX2 R50, R50 ;  /* 0x0000003200327308 */ /* 0x000e620000000800 */
[----:B--2---:R-:W-:Y:S01]  /*4c80*/  FADD.FTZ R14, R62, R15 ;  /* 0x0000000f3e0e7221 */ /* 0x004fe20000010000 */
[--C-:B------:R-:W-:Y:S02]  /*4c90*/  IMAD.MOV.U32 R52, RZ, RZ, R151.reuse ;  /* 0x000000ffff347224 */ /* 0x100fe400078e0097 */
[--C-:B------:R-:W-:Y:S02]  /*4ca0*/  IMAD.MOV.U32 R49, RZ, RZ, R151.reuse ;  /* 0x000000ffff317224 */ /* 0x100fe400078e0097 */
[--C-:B------:R-:W-:Y:S02]  /*4cb0*/  IMAD.MOV.U32 R45, RZ, RZ, R151.reuse ;  /* 0x000000ffff2d7224 */ /* 0x100fe400078e0097 */
[----:B------:R-:W2:Y:S01]  /*4cc0*/  MUFU.EX2 R51, R51 ;  /* 0x0000003300337308 */ /* 0x000ea20000000800 */
[C---:B0-----:R-:W-:Y:S01]  /*4cd0*/  FADD.FTZ R15, R63.reuse, R14 ;  /* 0x0000000e3f0f7221 */ /* 0x041fe20000010000 */
[----:B------:R-:W-:Y:S01]  /*4ce0*/  F2FP.BF16.F32.PACK_AB R211, R63, R62 ;  /* 0x0000003e3fd3723e */ /* 0x000fe200000010ff */
[----:B------:R-:W-:-:S02]  /*4cf0*/  IMAD.MOV.U32 R63, RZ, RZ, R151 ;  /* 0x000000ffff3f7224 */ /* 0x000fc400078e0097 */
[--C-:B------:R-:W-:Y:S02]  /*4d00*/  IMAD.MOV.U32 R62, RZ, RZ, R151.reuse ;  /* 0x000000ffff3e7224 */ /* 0x100fe400078e0097 */
[----:B------:R-:W-:Y:S01]  /*4d10*/  IMAD.MOV.U32 R44, RZ, RZ, R151 ;  /* 0x000000ffff2c7224 */ /* 0x000fe200078e0097 */
[----:B------:R-:W0:Y:S01]  /*4d20*/  MUFU.EX2 R54, R54 ;  /* 0x0000003600367308 */ /* 0x000e220000000800 */
[----:B-1----:R-:W-:Y:S01]  /*4d30*/  FADD.FTZ R14, R50, R15 ;  /* 0x0000000f320e7221 */ /* 0x002fe20000010000 */
[--C-:B------:R-:W-:Y:S02]  /*4d40*/  IMAD.MOV.U32 R41, RZ, RZ, R151.reuse ;  /* 0x000000ffff297224 */ /* 0x100fe400078e0097 */
[----:B------:R-:W-:-:S04]  /*4d50*/  IMAD.MOV.U32 R40, RZ, RZ, R151 ;  /* 0x000000ffff287224 */ /* 0x000fc800078e0097 */
[----:B------:R-:W1:Y:S01]  /*4d60*/  MUFU.EX2 R55, R55 ;  /* 0x0000003700377308 */ /* 0x000e620000000800 */
[C---:B--2---:R-:W-:Y:S01]  /*4d70*/  FADD.FTZ R15, R51.reuse, R14 ;  /* 0x0000000e330f7221 */ /* 0x044fe20000010000 */
[----:B------:R-:W-:Y:S01]  /*4d80*/  F2FP.BF16.F32.PACK_AB R205, R51, R50 ;  /* 0x0000003233cd723e */ /* 0x000fe200000010ff */
[--C-:B------:R-:W-:Y:S02]  /*4d90*/  IMAD.MOV.U32 R51, RZ, RZ, R151.reuse ;  /* 0x000000ffff337224 */ /* 0x100fe400078e0097 */
[----:B------:R-:W-:-:S03]  /*4da0*/  IMAD.MOV.U32 R50, RZ, RZ, R151 ;  /* 0x000000ffff327224 */ /* 0x000fc600078e0097 */
[----:B------:R-:W2:Y:S01]  /*4db0*/  MUFU.EX2 R42, R42 ;  /* 0x0000002a002a7308 */ /* 0x000ea20000000800 */
[----:B0-----:R-:W-:-:S07]  /*4dc0*/  FADD.FTZ R14, R54, R15 ;  /* 0x0000000f360e7221 */ /* 0x001fce0000010000 */
[----:B------:R-:W0:Y:S01]  /*4dd0*/  MUFU.EX2 R43, R43 ;  /* 0x0000002b002b7308 */ /* 0x000e220000000800 */
[C---:B-1----:R-:W-:Y:S01]  /*4de0*/  FADD.FTZ R15, R55.reuse, R14 ;  /* 0x0000000e370f7221 */ /* 0x042fe20000010000 */
[----:B------:R-:W-:Y:S01]  /*4df0*/  FADD.FTZ R14, R32, R29 ;  /* 0x0000001d200e7221 */ /* 0x000fe20000010000 */
[----:B------:R-:W-:Y:S01]  /*4e00*/  F2FP.BF16.F32.PACK_AB R207, R55, R54 ;  /* 0x0000003637cf723e */ /* 0x000fe200000010ff */
[--C-:B------:R-:W-:Y:S02]  /*4e10*/  IMAD.MOV.U32 R55, RZ, RZ, R151.reuse ;  /* 0x000000ffff377224 */ /* 0x100fe400078e0097 */
[----:B------:R-:W-:Y:S01]  /*4e20*/  FADD.FTZ R29, R33, R14 ;  /* 0x0000000e211d7221 */ /* 0x000fe20000010000 */
[----:B------:R-:W-:Y:S01]  /*4e30*/  IMAD.MOV.U32 R54, RZ, RZ, R151 ;  /* 0x000000ffff367224 */ /* 0x000fe200078e0097 */
[----:B------:R-:W1:Y:S01]  /*4e40*/  MUFU.EX2 R46, R46 ;  /* 0x0000002e002e7308 */ /* 0x000e620000000800 */
[----:B--2---:R-:W-:Y:S01]  /*4e50*/  FADD.FTZ R0, R42, R15 ;  /* 0x0000000f2a007221 */ /* 0x004fe20000010000 */
[----:B------:R-:W-:Y:S01]  /*4e60*/  FADD.FTZ R14, R36, R29 ;  /* 0x0000001d240e7221 */ /* 0x000fe20000010000 */
[----:B------:R-:W-:-:S02]  /*4e70*/  IMAD.MOV.U32 R33, RZ, RZ, R151 ;  /* 0x000000ffff217224 */ /* 0x000fc400078e0097 */
[----:B------:R-:W-:-:S03]  /*4e80*/  IMAD.MOV.U32 R32, RZ, RZ, R151 ;  /* 0x000000ffff207224 */ /* 0x000fc600078e0097 */
[----:B------:R-:W2:Y:S01]  /*4e90*/  MUFU.EX2 R47, R47 ;  /* 0x0000002f002f7308 */ /* 0x000ea20000000800 */
[C---:B0-----:R-:W-:Y:S01]  /*4ea0*/  FADD.FTZ R15, R43.reuse, R0 ;  /* 0x000000002b0f7221 */ /* 0x041fe20000010000 */
[----:B------:R-:W-:Y:S01]  /*4eb0*/  F2FP.BF16.F32.PACK_AB R201, R43, R42 ;  /* 0x0000002a2bc9723e */ /* 0x000fe200000010ff */
[----:B------:R-:W-:Y:S01]  /*4ec0*/  IMAD.MOV.U32 R43, RZ, RZ, R151 ;  /* 0x000000ffff2b7224 */ /* 0x000fe200078e0097 */
[----:B------:R-:W-:-:S04]  /*4ed0*/  MOV R42, R151 ;  /* 0x00000097002a7202 */ /* 0x000fc80000000f00 */
[----:B------:R-:W0:Y:S01]  /*4ee0*/  MUFU.EX2 R37, R37 ;  /* 0x0000002500257308 */ /* 0x000e220000000800 */
[----:B-1----:R-:W-:-:S07]  /*4ef0*/  FADD.FTZ R0, R46, R15 ;  /* 0x0000000f2e007221 */ /* 0x002fce0000010000 */
[----:B------:R-:W1:Y:S01]  /*4f00*/  MUFU.EX2 R34, R34 ;  /* 0x0000002200227308 */ /* 0x000e620000000800 */
[C---:B--2---:R-:W-:Y:S01]  /*4f10*/  FADD.FTZ R15, R47.reuse, R0 ;  /* 0x000000002f0f7221 */ /* 0x044fe20000010000 */
[----:B------:R-:W-:Y:S01]  /*4f20*/  F2FP.BF16.F32.PACK_AB R203, R47, R46 ;  /* 0x0000002e2fcb723e */ /* 0x000fe200000010ff */
[--C-:B------:R-:W-:Y:S02]  /*4f30*/  IMAD.MOV.U32 R47, RZ, RZ, R151.reuse ;  /* 0x000000ffff2f7224 */ /* 0x100fe400078e0097 */
[----:B------:R-:W-:-:S03]  /*4f40*/  IMAD.MOV.U32 R46, RZ, RZ, R151 ;  /* 0x000000ffff2e7224 */ /* 0x000fc600078e0097 */
[----:B------:R-:W2:Y:S01]  /*4f50*/  MUFU.EX2 R24, R24 ;  /* 0x0000001800187308 */ /* 0x000ea20000000800 */
[C---:B0-----:R-:W-:Y:S01]  /*4f60*/  FADD.FTZ R29, R37.reuse, R14 ;  /* 0x0000000e251d7221 */ /* 0x041fe20000010000 */
[----:B------:R-:W-:Y:S01]  /*4f70*/  F2FP.BF16.F32.PACK_AB R198, R37, R36 ;  /* 0x0000002425c6723e */ /* 0x000fe200000010ff */
[--C-:B------:R-:W-:Y:S02]  /*4f80*/  IMAD.MOV.U32 R37, RZ, RZ, R151.reuse ;  /* 0x000000ffff257224 */ /* 0x100fe400078e0097 */
[----:B------:R-:W-:-:S03]  /*4f90*/  IMAD.MOV.U32 R36, RZ, RZ, R151 ;  /* 0x000000ffff247224 */ /* 0x000fc600078e0097 */
[----:B------:R-:W0:Y:S01]  /*4fa0*/  MUFU.EX2 R35, R35 ;  /* 0x0000002300237308 */ /* 0x000e220000000800 */
[----:B-1----:R-:W-:-:S07]  /*4fb0*/  FADD.FTZ R0, R34, R15 ;  /* 0x0000000f22007221 */ /* 0x002fce0000010000 */
[----:B------:R-:W1:Y:S01]  /*4fc0*/  MUFU.EX2 R25, R25 ;  /* 0x0000001900197308 */ /* 0x000e620000000800 */
[----:B--2---:R-:W-:-:S07]  /*4fd0*/  FADD.FTZ R14, R24, R29 ;  /* 0x0000001d180e7221 */ /* 0x004fce0000010000 */
[----:B------:R-:W2:Y:S01]  /*4fe0*/  MUFU.EX2 R38, R38 ;  /* 0x0000002600267308 */ /* 0x000ea20000000800 */
[C---:B0-----:R-:W-:Y:S01]  /*4ff0*/  FADD.FTZ R15, R35.reuse, R0 ;  /* 0x00000000230f7221 */ /* 0x041fe20000010000 */
[----:B------:R-:W-:Y:S01]  /*5000*/  F2FP.BF16.F32.PACK_AB R197, R35, R34 ;  /* 0x0000002223c5723e */ /* 0x000fe200000010ff */
[--C-:B------:R-:W-:Y:S02]  /*5010*/  IMAD.MOV.U32 R35, RZ, RZ, R151.reuse ;  /* 0x000000ffff237224 */ /* 0x100fe400078e0097 */
[----:B------:R-:W-:-:S03]  /*5020*/  IMAD.MOV.U32 R34, RZ, RZ, R151 ;  /* 0x000000ffff227224 */ /* 0x000fc600078e0097 */
[----:B------:R-:W0:Y:S01]  /*5030*/  MUFU.EX2 R28, R28 ;  /* 0x0000001c001c7308 */ /* 0x000e220000000800 */
[C---:B-1----:R-:W-:Y:S01]  /*5040*/  FADD.FTZ R29, R25.reuse, R14 ;  /* 0x0000000e191d7221 */ /* 0x042fe20000010000 */
[----:B------:R-:W-:Y:S01]  /*5050*/  F2FP.BF16.F32.PACK_AB R192, R25, R24 ;  /* 0x0000001819c0723e */ /* 0x000fe200000010ff */
[--C-:B------:R-:W-:Y:S02]  /*5060*/  IMAD.MOV.U32 R25, RZ, RZ, R151.reuse ;  /* 0x000000ffff197224 */ /* 0x100fe400078e0097 */
[----:B------:R-:W-:-:S03]  /*5070*/  IMAD.MOV.U32 R24, RZ, RZ, R151 ;  /* 0x000000ffff187224 */ /* 0x000fc600078e0097 */
[----:B------:R-:W1:Y:S01]  /*5080*/  MUFU.EX2 R39, R39 ;  /* 0x0000002700277308 */ /* 0x000e620000000800 */
[----:B--2---:R-:W-:-:S07]  /*5090*/  FADD.FTZ R0, R38, R15 ;  /* 0x0000000f26007221 */ /* 0x004fce0000010000 */
[----:B------:R-:W2:Y:S01]  /*50a0*/  MUFU.EX2 R26, R26 ;  /* 0x0000001a001a7308 */ /* 0x000ea20000000800 */
[----:B0-----:R-:W-:Y:S01]  /*50b0*/  FADD.FTZ R14, R28, R29 ;  /* 0x0000001d1c0e7221 */ /* 0x001fe20000010000 */
[C---:B------:R-:W-:Y:S01]  /*50c0*/  F2FP.BF16.F32.PACK_AB R194, R21.reuse, R28 ;  /* 0x0000001c15c2723e */ /* 0x040fe200000010ff */
[----:B------:R-:W-:Y:S02]  /*50d0*/  IMAD.MOV.U32 R28, RZ, RZ, R151 ;  /* 0x000000ffff1c7224 */ /* 0x000fe400078e0097 */
[----:B------:R-:W-:-:S03]  /*50e0*/  FADD.FTZ R15, R21, R14 ;  /* 0x0000000e150f7221 */ /* 0x000fc60000010000 */
[----:B------:R-:W0:Y:S01]  /*50f0*/  MUFU.EX2 R27, R27 ;  /* 0x0000001b001b7308 */ /* 0x000e220000000800 */
[C---:B-1----:R-:W-:Y:S01]  /*5100*/  FADD.FTZ R29, R39.reuse, R0 ;  /* 0x00000000271d7221 */ /* 0x042fe20000010000 */
[----:B------:R-:W-:Y:S01]  /*5110*/  F2FP.BF16.F32.PACK_AB R199, R39, R38 ;  /* 0x0000002627c7723e */ /* 0x000fe200000010ff */
[--C-:B------:R-:W-:Y:S02]  /*5120*/  IMAD.MOV.U32 R39, RZ, RZ, R151.reuse ;  /* 0x000000ffff277224 */ /* 0x100fe400078e0097 */
[----:B------:R-:W-:-:S03]  /*5130*/  IMAD.MOV.U32 R38, RZ, RZ, R151 ;  /* 0x000000ffff267224 */ /* 0x000fc600078e0097 */
[----:B------:R-:W1:Y:S01]  /*5140*/  MUFU.EX2 R30, R30 ;  /* 0x0000001e001e7308 */ /* 0x000e620000000800 */
[----:B--2---:R-:W-:Y:S01]  /*5150*/  FADD.FTZ R0, R26, R29 ;  /* 0x0000001d1a007221 */ /* 0x004fe20000010000 */
[----:B------:R-:W-:-:S06]  /*5160*/  IMAD.MOV.U32 R29, RZ, RZ, R151 ;  /* 0x000000ffff1d7224 */ /* 0x000fcc00078e0097 */
[----:B------:R2:W3:Y:S01]  /*5170*/  MUFU.EX2 R195, R2 ;  /* 0x0000000200c37308 */ /* 0x0004e20000000800 */
[C---:B0-----:R-:W-:Y:S01]  /*5180*/  FADD.FTZ R21, R27.reuse, R0 ;  /* 0x000000001b157221 */ /* 0x041fe20000010000 */
[----:B------:R-:W-:Y:S01]  /*5190*/  F2FP.BF16.F32.PACK_AB R193, R27, R26 ;  /* 0x0000001a1bc1723e */ /* 0x000fe200000010ff */
[--C-:B------:R-:W-:Y:S01]  /*51a0*/  IMAD.MOV.U32 R27, RZ, RZ, R151.reuse ;  /* 0x000000ffff1b7224 */ /* 0x100fe200078e0097 */
[----:B------:R-:W-:Y:S01]  /*51b0*/  MOV R0, 0x3f800000 ;  /* 0x3f80000000007802 */ /* 0x000fe20000000f00 */
[----:B------:R-:W-:Y:S02]  /*51c0*/  IMAD.MOV.U32 R26, RZ, RZ, R151 ;  /* 0x000000ffff1a7224 */ /* 0x000fe400078e0097 */
[----:B-1----:R-:W-:Y:S01]  /*51d0*/  FADD.FTZ R14, R30, R21 ;  /* 0x000000151e0e7221 */ /* 0x002fe20000010000 */
[----:B--2---:R-:W-:-:S03]  /*51e0*/  IMAD.MOV.U32 R2, RZ, RZ, 0x3f800000 ;  /* 0x3f800000ff027424 */ /* 0x004fc600078e00ff */
[C---:B---3--:R-:W-:Y:S01]  /*51f0*/  FADD.FTZ R14, R195.reuse, R14 ;  /* 0x0000000ec30e7221 */ /* 0x048fe20000010000 */
[----:B------:R-:W-:Y:S01]  /*5200*/  F2FP.BF16.F32.PACK_AB R195, R195, R30 ;  /* 0x0000001ec3c3723e */ /* 0x000fe200000010ff */
[----:B------:R-:W-:Y:S01]  /*5210*/  IMAD.MOV.U32 R30, RZ, RZ, R151 ;  /* 0x000000ffff1e7224 */ /* 0x000fe200078e0097 */
[----:B------:R-:W-:Y:S06]  /*5220*/  @!P2 BRA `(.L_x_268) ;  /* 0x0000003c0088a947 */ /* 0x000fec0003800000 */
[----:B------:R-:W-:Y:S01]  /*5230*/  R2UR UR60, R16 ;  /* 0x00000000103c72ca */ /* 0x000fe200000e0000 */
[----:B------:R-:W-:Y:S01]  /*5240*/  UIADD3 UR4, UR61, -0x2, URZ ;  /* 0xfffffffe3d047890 */ /* 0x000fe2000fffe03f */
[----:B------:R-:W-:Y:S01]  /*5250*/  IMAD.MOV.U32 R20, RZ, RZ, R3 ;  /* 0x000000ffff147224 */ /* 0x000fe200078e0003 */
[----:B------:R-:W-:Y:S01]  /*5260*/  MOV R224, R17 ;  /* 0x0000001100e07202 */ /* 0x000fe20000000f00 */
[----:B------:R-:W-:Y:S01]  /*5270*/  IMAD.MOV.U32 R21, RZ, RZ, R4 ;  /* 0x000000ffff157224 */ /* 0x000fe200078e0004 */
[----:B------:R-:W-:Y:S01]  /*5280*/  CS2R R150, SRZ ;  /* 0x0000000000967805 */ /* 0x000fe2000001ff00 */
[----:B------:R-:W-:Y:S01]  /*5290*/  IMAD.MOV.U32 R0, RZ, RZ, 0x3f800000 ;  /* 0x3f800000ff007424 */ /* 0x000fe200078e00ff */
[----:B------:R-:W-:Y:S01]  /*52a0*/  CS2R R146, SRZ ;  /* 0x0000000000927805 */ /* 0x000fe2000001ff00 */
[----:B------:R-:W-:Y:S01]  /*52b0*/  IMAD.U32 R225, RZ, RZ, UR4 ;  /* 0x00000004ffe17e24 */ /* 0x000fe2000f8e00ff */
        /* <DEDUP_REMOVED lines=61> */
[----:B------:R-:W-:-:S07]  /*5690*/  CS2R R24, SRZ ;  /* 0x0000000000187805 */ /* 0x000fce000001ff00 */
.L_x_277:
[----:B------:R-:W-:-:S04]  /*56a0*/  UIADD3 UR4, UR60, 0x1, URZ ;  /* 0x000000013c047890 */ /* 0x000fc8000fffe03f */
[----:B------:R-:W-:-:S04]  /*56b0*/  UISETP.NE.AND UP0, UPT, UR4, 0x2, UPT ;  /* 0x000000020400788c */ /* 0x000fc8000bf05270 */
[----:B------:R-:W-:Y:S02]  /*56c0*/  USEL UR5, URZ, 0x1, UP0 ;  /* 0x000000013f057887 */ /* 0x000fe40008000000 */
[----:B------:R-:W-:-:S04]  /*56d0*/  USEL UR4, UR4, URZ, UP0 ;  /* 0x0000003f04047287 */ /* 0x000fc80008000000 */
[----:B------:R-:W-:Y:S02]  /*56e0*/  LOP3.LUT R17, R224, UR5, RZ, 0x3c, !PT ;  /* 0x00000005e0117c12 */ /* 0x000fe4000f8e3cff */
[----:B------:R-:W-:Y:S01]  /*56f0*/  IMAD.U32 R16, RZ, RZ, UR4 ;  /* 0x00000004ff107e24 */ /* 0x000fe2000f8e00ff */
[----:B------:R-:W-:Y:S06]  /*5700*/  @!P0 BRA `(.L_x_269) ;  /* 0x0000000000048947 */ /* 0x000fec0003800000 */
[----:B------:R-:W-:Y:S01]  /*5710*/  BPT.TRAP 0x1 ;  /* 0x000000040000795c */ /* 0x000fe20000300000 */
.L_x_269:
[----:B------:R-:W0:Y:S01]  /*5720*/  S2UR UR6, SR_CgaCtaId ;  /* 0x00000000000679c3 */ /* 0x000e220000008800 */
[----:B------:R-:W-:Y:S01]  /*5730*/  UMOV UR5, 0x400 ;  /* 0x0000040000057882 */ /* 0x000fe20000000000 */
[----:B------:R-:W-:Y:S01]  /*5740*/  SHF.L.U32 R3, R17, 0x1f, RZ ;  /* 0x0000001f11037819 */ /* 0x000fe200000006ff */
[----:B0-----:R-:W-:-:S06]  /*5750*/  ULEA UR5, UR6, UR5, 0x18 ;  /* 0x0000000506057291 */ /* 0x001fcc000f8ec03f */
[----:B------:R-:W-:-:S05]  /*5760*/  IMAD.U32 R5, RZ, RZ, UR5 ;  /* 0x00000005ff057e24 */ /* 0x000fca000f8e00ff */
[----:B------:R-:W-:-:S13]  /*5770*/  R2UR UR61, R5 ;  /* 0x00000000053d72ca */ /* 0x000fda00000e0000 */
[----:B------:R-:W-:-:S09]  /*5780*/  ULEA UR61, UR4, UR61, 0x3 ;  /* 0x0000003d043d7291 */ /* 0x000fd2000f8e183f */
[----:B------:R0:W1:Y:S01]  /*5790*/  SYNCS.PHASECHK.TRANS64.TRYWAIT P2, [UR61+0x38830], R3 ;  /* 0x03883003ff0075a7 */ /* 0x000062000804017d */
[----:B------:R-:W-:Y:S05]  /*57a0*/  @!P0 BRA `(.L_x_270) ;  /* 0x0000000000048947 */ /* 0x000fea0003800000 */
[----:B------:R-:W-:Y:S01]  /*57b0*/  BPT.TRAP 0x1 ;  /* 0x000000040000795c */ /* 0x000fe20000300000 */
.L_x_270:
[----:B-1----:R-:W-:Y:S05]  /*57c0*/  @P2 BRA `(.L_x_271) ;  /* 0x0000000000082947 */ /* 0x002fea0003800000 */
[----:B------:R-:W1:Y:S02]  /*57d0*/  SYNCS.PHASECHK.TRANS64.TRYWAIT P2, [UR61+0x38830], R3 ;  /* 0x03883003ff0075a7 */ /* 0x000e64000804017d */
[----:B-1----:R-:W-:Y:S05]  /*57e0*/  @!P2 BRA `(.L_x_272) ;  /* 0x000000cc005ca947 */ /* 0x002fea0003800000 */
.L_x_271:
        /* <DEDUP_REMOVED lines=645> */
.L_x_273:
[----:B------:R-:W-:Y:S02]  /*8040*/  R2UR UR4, R5 ;  /* 0x00000000050472ca */ /* 0x000fe400000e0000 */
[----:B------:R-:W-:-:S11]  /*8050*/  SHF.L.U32 R0, R224, 0x1f, RZ ;  /* 0x0000001fe0007819 */ /* 0x000fd600000006ff */
[----:B------:R-:W-:-:S09]  /*8060*/  ULEA UR4, UR60, UR4, 0x3 ;  /* 0x000000043c047291 */ /* 0x000fd2000f8e183f */
[----:B------:R2:W3:Y:S01]  /*8070*/  SYNCS.PHASECHK.TRANS64.TRYWAIT P2, [UR4+0x38850], R0 ;  /* 0x03885000ff0075a7 */ /* 0x0004e20008040144 */
[----:B------:R-:W-:Y:S05]  /*8080*/  @!P0 BRA `(.L_x_274) ;  /* 0x0000000000048947 */ /* 0x000fea0003800000 */
[----:B------:R-:W-:Y:S01]  /*8090*/  BPT.TRAP 0x1 ;  /* 0x000000040000795c */ /* 0x000fe20000300000 */
.L_x_274:
[----:B---3--:R-:W-:Y:S05]  /*80a0*/  @P2 BRA `(.L_x_275) ;  /* 0x0000000000082947 */ /* 0x008fea0003800000 */
[----:B------:R-:W3:Y:S02]  /*80b0*/  SYNCS.PHASECHK.TRANS64.TRYWAIT P2, [UR4+0x38850], R0 ;  /* 0x03885000ff0075a7 */ /* 0x000ee40008040144 */
[----:B---3--:R-:W-:Y:S05]  /*80c0*/  @!P2 BRA `(.L_x_276) ;  /* 0x000000a4003ca947 */ /* 0x008fea0003800000 */
.L_x_275:
[----:B------:R-:W-:Y:S01]  /*80d0*/  R2UR UR5, R5 ;  /* 0x00000000050572ca */ /* 0x000fe200000e0000 */
[----:B------:R-:W-:Y:S01]  /*80e0*/  WARPGROUP.ARRIVE ;  /* 0x00000000000079c5 */ /* 0x000fe20000000000 */
[----:B------:R-:W-:Y:S01]  /*80f0*/  UMOV UR7, 0x40000040 ;  /* 0x4000004000077882 */ /* 0x000fe20000000000 */
[----:B0-2---:R-:W-:Y:S01]  /*8100*/  FMNMX.FTZ R0, R184, R21, !PT ;  /* 0x00000015b8007209 */ /* 0x005fe20007810000 */
[----:B------:R-:W-:Y:S01]  /*8110*/  ULDC UR10, c[0x0][0x988] ;  /* 0x00026200000a7ab9 */ /* 0x000fe20000000800 */
[----:B------:R-:W-:Y:S01]  /*8120*/  VOTEU.ALL UP0, P1 ;  /* 0x00000000003f7886 */ /* 0x000fe20000800000 */
[----:B------:R-:W-:Y:S01]  /*8130*/  IMAD.MOV.U32 R224, RZ, RZ, R17 ;  /* 0x000000ffffe07224 */ /* 0x000fe200078e0011 */
[----:B-1----:R-:W-:-:S03]  /*8140*/  FMNMX.FTZ R3, R185, R0, !PT ;  /* 0x00000000b9037209 */ /* 0x002fc60007810000 */
[----:B------:R-:W-:Y:S01]  /*8150*/  @!UP0 UIADD3 UR61, UR61, 0x38840, URZ ;  /* 0x000388403d3d8890 */ /* 0x000fe2000fffe03f */
[----:B------:R-:W-:Y:S01]  /*8160*/  FMNMX.FTZ R0, R188, R3, !PT ;  /* 0x00000003bc007209 */ /* 0x000fe20007810000 */
[----:B------:R-:W-:Y:S02]  /*8170*/  @!UP0 UIADD3 UR4, UR4, 0x38860, URZ ;  /* 0x0003886004048890 */ /* 0x000fe4000fffe03f */
[----:B------:R-:W-:Y:S01]  /*8180*/  UIADD3 UR5, UR5, 0x400, URZ ;  /* 0x0000040005057890 */ /* 0x000fe2000fffe03f */
[----:B------:R-:W-:Y:S01]  /*8190*/  FMNMX.FTZ R3, R189, R0, !PT ;  /* 0x00000000bd037209 */ /* 0x000fe20007810000 */
[----:B------:R-:W-:Y:S02]  /*81a0*/  @!UP0 UPRMT UR61, URZ, 0x654, UR61 ;  /* 0x000006543f3d8896 */ /* 0x000fe4000800003d */
[----:B------:R-:W-:Y:S01]  /*81b0*/  USHF.R.U32.HI UR5, URZ, 0x4, UR5 ;  /* 0x000000043f057899 */ /* 0x000fe20008011605 */
[----:B------:R-:W-:Y:S01]  /*81c0*/  FMNMX.FTZ R0, R176, R3, !PT ;  /* 0x00000003b0007209 */ /* 0x000fe20007810000 */
[----:B------:R-:W-:-:S02]  /*81d0*/  @!UP0 UPRMT UR4, URZ, 0x654, UR4 ;  /* 0x000006543f048896 */ /* 0x000fc40008000004 */
[----:B------:R-:W-:Y:S01]  /*81e0*/  ULOP3.LUT UR5, UR5, 0x3fff, URZ, 0xc0, !UPT ;  /* 0x00003fff05057892 */ /* 0x000fe2000f8ec03f */
[----:B------:R-:W-:-:S03]  /*81f0*/  FMNMX.FTZ R3, R177, R0, !PT ;  /* 0x00000000b1037209 */ /* 0x000fc60007810000 */
[----:B------:R-:W-:Y:S01]  /*8200*/  ULOP3.LUT UR5, UR5, 0x2800000, URZ, 0xfc, !UPT ;  /* 0x0280000005057892 */ /* 0x000fe2000f8efc3f */
[----:B------:R-:W-:-:S03]  /*8210*/  FMNMX.FTZ R0, R180, R3, !PT ;  /* 0x00000003b4007209 */ /* 0x000fc60007810000 */
[----:B------:R-:W-:Y:S01]  /*8220*/  UIMAD UR60, UR60, 0xa00, UR5 ;  /* 0x00000a003c3c78a4 */ /* 0x000fe2000f8e0205 */
[----:B------:R-:W-:Y:S02]  /*8230*/  FMNMX.FTZ R3, R181, R0, !PT ;  /* 0x00000000b5037209 */ /* 0x000fe40007810000 */
[----:B------:R-:W-:Y:S01]  /*8240*/  UMOV UR5, UR10 ;  /* 0x0000000a00057c82 */ /* 0x000fe20008000000 */
[----:B------:R-:W-:Y:S02]  /*8250*/  R2UR UR10, R225 ;  /* 0x00000000e10a72ca */ /* 0x000fe400000e0000 */
[----:B------:R-:W-:Y:S01]  /*8260*/  FMNMX.FTZ R0, R168, R3, !PT ;  /* 0x00000003a8007209 */ /* 0x000fe20007810000 */
[----:B------:R-:W-:Y:S02]  /*8270*/  UMOV UR6, UR60 ;  /* 0x0000003c00067c82 */ /* 0x000fe40008000000 */
[----:B------:R-:W-:Y:S01]  /*8280*/  HGMMA.64x256x16.F32.BF16 R24, R208, gdesc[UR4].tnspB, R24, gsb0 ;  /* 0x43e00004d0187df0 */ /* 0x000fe20008001818 */
[----:B------:R-:W-:Y:S01]  /*8290*/  UIADD3 UR6, UR60, 0x80, URZ ;  /* 0x000000803c067890 */ /* 0x000fe2000fffe03f */
[----:B------:R-:W-:Y:S01]  /*82a0*/  FMNMX.FTZ R3, R169, R0, !PT ;  /* 0x00000000a9037209 */ /* 0x000fe20007810000 */
[----:B------:R-:W-:-:S03]  /*82b0*/  UMOV UR7, 0x40000040 ;  /* 0x4000004000077882 */ /* 0x000fc60000000000 */
[----:B------:R-:W-:Y:S02]  /*82c0*/  FMNMX.FTZ R0, R172, R3, !PT ;  /* 0x00000003ac007209 */ /* 0x000fe40007810000 */
[----:B------:R-:W-:Y:S02]  /*82d0*/  ISETP.LT.AND P2, PT, RZ, UR10, PT ;  /* 0x0000000aff007c0c */ /* 0x000fe4000bf41270 */
        /* <DEDUP_REMOVED lines=10> */
[----:B------:R-:W0:Y:S01]  /*8380*/  SHFL.BFLY PT, R3, R2, 0x2, 0x1f ;  /* 0x0c401f0002037f89 */ /* 0x000e2200000e0000 */
        /* <DEDUP_REMOVED lines=14> */
[----:B0-----:R-:W-:-:S15]  /*8470*/  FMNMX.FTZ R200, R2, R3, !PT ;  /* 0x0000000302c87209 */ /* 0x001fde0007810000 */
[----:B------:R-:W-:-:S06]  /*8480*/  NOP ;  /* 0x0000000000007918 */ /* 0x000fcc0000000000 */
[----:B------:R-:W-:Y:S01]  /*8490*/  HGMMA.64x256x16.F32.BF16 R24, R196, gdesc[UR4].tnspB, R24, gsb0 ;  /* 0x43e00004c4187df0 */ /* 0x000fe20008001818 */
[----:B------:R-:W0:Y:S01]  /*84a0*/  SHFL.BFLY PT, R3, R200, 0x1, 0x1f ;  /* 0x0c201f00c8037f89 */ /* 0x000e2200000e0000 */
[----:B------:R-:W-:Y:S01]  /*84b0*/  UMOV UR6, UR60 ;  /* 0x0000003c00067c82 */ /* 0x000fe20008000000 */
[----:B------:R-:W-:Y:S01]  /*84c0*/  UMOV UR7, 0x40000040 ;  /* 0x4000004000077882 */ /* 0x000fe20000000000 */
[----:B------:R-:W-:Y:S02]  /*84d0*/  R2UR UR60, R16 ;  /* 0x00000000103c72ca */ /* 0x000fe400000e0000 */
[----:B0-----:R-:W-:Y:S02]  /*84e0*/  FMNMX.FTZ R4, R200, R3, !PT ;  /* 0x00000003c8047209 */ /* 0x001fe40007810000 */
[----:B------:R-:W-:-:S03]  /*84f0*/  FMNMX.FTZ R3, R187, R0, !PT ;  /* 0x00000000bb037209 */ /* 0x000fc60007810000 */
[C---:B------:R-:W-:Y:S01]  /*8500*/  FMUL.FTZ R0, R4.reuse, UR5 ;  /* 0x0000000504007c20 */ /* 0x040fe20008410000 */
[----:B------:R-:W-:-:S03]  /*8510*/  FADD.FTZ R21, -R4, R21 ;  /* 0x0000001504157221 */ /* 0x000fc60000010100 */
[--C-:B------:R-:W-:Y:S01]  /*8520*/  FFMA.FTZ R204, R176, UR5, -R0.reuse ;  /* 0x00000005b0cc7c23 */ /* 0x100fe20008010800 */
[----:B------:R-:W-:Y:S01]  /*8530*/  FMUL.FTZ R21, R21, UR5 ;  /* 0x0000000515157c20 */ /* 0x000fe20008410000 */
[--C-:B------:R-:W-:Y:S01]  /*8540*/  FFMA.FTZ R208, R185, UR5, -R0.reuse ;  /* 0x00000005b9d07c23 */ /* 0x100fe20008010800 */
[--C-:B------:R-:W-:Y:S01]  /*8550*/  FFMA.FTZ R185, R181, UR5, -R0.reuse ;  /* 0x00000005b5b97c23 */ /* 0x100fe20008010800 */
        /* <DEDUP_REMOVED lines=9> */
[--C-:B------:R-:W-:Y:S01]  /*85f0*/  FFMA.FTZ R173, R173, UR5, -R0.reuse ;  /* 0x00000005adad7c23 */ /* 0x100fe20008010800 */
[--C-:B0-----:R-:W-:Y:S01]  /*8600*/  FFMA.FTZ R21, R152, UR5, -R0.reuse ;  /* 0x0000000598157c23 */ /* 0x101fe20008010800 */
[--C-:B------:R-:W-:Y:S01]  /*8610*/  FFMA.FTZ R152, R153, UR5, -R0.reuse ;  /* 0x0000000599987c23 */ /* 0x100fe20008010800 */
[--C-:B------:R-:W-:Y:S01]  /*8620*/  FFMA.FTZ R161, R165, UR5, -R0.reuse ;  /* 0x00000005a5a17c23 */ /* 0x100fe20008010800 */
[--C-:B------:R-:W-:Y:S01]  /*8630*/  FFMA.FTZ R153, R156, UR5, -R0.reuse ;  /* 0x000000059c997c23 */ /* 0x100fe20008010800 */
[----:B------:R-:W-:Y:S01]  /*8640*/  FFMA.FTZ R157, R157, UR5, -R0 ;  /* 0x000000059d9d7c23 */ /* 0x000fe20008010800 */
        /* <DEDUP_REMOVED lines=17> */
[----:B------:R-:W-:Y:S01]  /*8760*/  FMNMX.FTZ R196, R190, R3, !PT ;  /* 0x00000003bec47209 */ /* 0x000fe20007810000 */
[--C-:B------:R-:W-:Y:S01]  /*8770*/  FFMA.FTZ R197, R184, UR5, -R0.reuse ;  /* 0x00000005b8c57c23 */ /* 0x100fe20008010800 */
[----:B------:R-:W-:Y:S01]  /*8780*/  WARPGROUP.ARRIVE ;  /* 0x00000000000079c5 */ /* 0x000fe20000000000 */
[--C-:B------:R-:W-:Y:S01]  /*8790*/  FFMA.FTZ R198, R164, UR5, -R0.reuse ;  /* 0x00000005a4c67c23 */ /* 0x100fe20008010800 */
[----:B------:R-:W-:Y:S01]  /*87a0*/  FMNMX.FTZ R3, R191, R196, !PT ;  /* 0x000000c4bf037209 */ /* 0x000fe20007810000 */
[----:B------:R-:W-:Y:S02]  /*87b0*/  FFMA.FTZ R196, R160, UR5, -R0 ;  /* 0x00000005a0c47c23 */ /* 0x000fe40008010800 */
[----:B------:R-:W0:Y:S01]  /*87c0*/  MUFU.EX2 R197, R197 ;  /* 0x000000c500c57308 */ /* 0x000e220000000800 */
[----:B------:R-:W-:Y:S01]  /*87d0*/  FMNMX.FTZ R184, R178, R3, !PT ;  /* 0x00000003b2b87209 */ /* 0x000fe20007810000 */
[----:B------:R-:W-:Y:S03]  /*87e0*/  HGMMA.64x256x16.F32.BF16 R24, R192, gdesc[UR4].tnspB, R24, gsb0 ;  /* 0x43e00004c0187df0 */ /* 0x000fe60008001818 */
[----:B------:R-:W-:-:S03]  /*87f0*/  FMNMX.FTZ R3, R179, R184, !PT ;  /* 0x000000b8b3037209 */ /* 0x000fc60007810000 */
[----:B------:R-:W-:Y:S01]  /*8800*/  MUFU.EX2 R196, R196 ;  /* 0x000000c400c47308 */ /* 0x000fe20000000800 */
[----:B------:R-:W-:-:S04]  /*8810*/  FMNMX.FTZ R184, R182, R3, !PT ;  /* 0x00000003b6b87209 */ /* 0x000fc80007810000 */
[----:B------:R-:W-:-:S03]  /*8820*/  FMNMX.FTZ R3, R183, R184, !PT ;  /* 0x000000b8b7037209 */ /* 0x000fc60007810000 */
[----:B------:R-:W-:Y:S01]  /*8830*/  MUFU.EX2 R198, R198 ;  /* 0x000000c600c67308 */ /* 0x000fe20000000800 */
[----:B------:R-:W-:Y:S01]  /*8840*/  FMNMX.FTZ R184, R170, R3, !PT ;  /* 0x00000003aab87209 */ /* 0x000fe20007810000 */
[----:B0-----:R-:W-:-:S03]  /*8850*/  FFMA.FTZ R15, R2, R15, R197 ;  /* 0x0000000f020f7223 */ /* 0x001fc600000100c5 */
[----:B------:R-:W-:Y:S01]  /*8860*/  FMNMX.FTZ R3, R171, R184, !PT ;  /* 0x000000b8ab037209 */ /* 0x000fe20007810000 */
[C---:B------:R-:W-:Y:S01]  /*8870*/  FADD.FTZ R15, R208.reuse, R15 ;  /* 0x0000000fd00f7221 */ /* 0x040fe20000010000 */
[----:B------:R-:W-:Y:S02]  /*8880*/  F2FP.BF16.F32.PACK_AB R208, R208, R197 ;  /* 0x000000c5d0d0723e */ /* 0x000fe400000010ff */
        /* <DEDUP_REMOVED lines=9> */
[----:B------:R-:W-:-:S05]  /*8920*/  FMNMX.FTZ R176, R159, R176, !PT ;  /* 0x000000b09fb07209 */ /* 0x000fca0007810000 */
[----:B------:R-:W0:Y:S02]  /*8930*/  SHFL.BFLY PT, R3, R176, 0x2, 0x1f ;  /* 0x0c401f00b0037f89 */ /* 0x000e2400000e0000 */
[----:B0-----:R-:W-:-:S05]  /*8940*/  FMNMX.FTZ R3, R176, R3, !PT ;  /* 0x00000003b0037209 */ /* 0x001fca0007810000 */
[----:B------:R-:W0:Y:S02]  /*8950*/  SHFL.BFLY PT, R160, R3, 0x1, 0x1f ;  /* 0x0c201f0003a07f89 */ /* 0x000e2400000e0000 */
[----:B0-----:R-:W-:-:S05]  /*8960*/  FMNMX.FTZ R3, R3, R160, !PT ;  /* 0x000000a003037209 */ /* 0x001fca0007810000 */
[C---:B------:R-:W-:Y:S01]  /*8970*/  FADD.FTZ R0, -R3.reuse, R20 ;  /* 0x0000001403007221 */ /* 0x040fe20000010100 */
[----:B------:R-:W-:Y:S01]  /*8980*/  FMUL.FTZ R156, R3, UR5 ;  /* 0x00000005039c7c20 */ /* 0x000fe20008410000 */
[----:B------:R0:W-:Y:S02]  /*8990*/  MUFU.EX2 R20, R157 ;  /* 0x0000009d00147308 */ /* 0x0001e40000000800 */
[----:B------:R-:W-:Y:S01]  /*89a0*/  FMUL.FTZ R0, R0, UR5 ;  /* 0x0000000500007c20 */ /* 0x000fe20008410000 */
        /* <DEDUP_REMOVED lines=11> */
[----:B------:R-:W-:Y:S01]  /*8a60*/  FADD.FTZ R174, R210, R15 ;  /* 0x0000000fd2ae7221 */ /* 0x000fe20000010000 */
[--C-:B------:R-:W-:Y:S01]  /*8a70*/  FFMA.FTZ R201, R170, UR5, -R156.reuse ;  /* 0x00000005aac97c23 */ /* 0x100fe2000801089c */
[----:B------:R-:W1:Y:S01]  /*8a80*/  MUFU.EX2 R209, R209 ;  /* 0x000000d100d17308 */ /* 0x000e620000000800 */
[--C-:B------:R-:W-:Y:S01]  /*8a90*/  FFMA.FTZ R170, R171, UR5, -R156.reuse ;  /* 0x00000005abaa7c23 */ /* 0x100fe2000801089c */
[----:B0-----:R-:W-:Y:S01]  /*8aa0*/  FFMA.FTZ R157, R162, UR5, -R156 ;  /* 0x00000005a29d7c23 */ /* 0x001fe2000801089c */
[----:B------:R-:W-:Y:S01]  /*8ab0*/  FADD.FTZ R171, R189, R174 ;  /* 0x000000aebdab7221 */ /* 0x000fe20000010000 */
[--C-:B------:R-:W-:Y:S01]  /*8ac0*/  FFMA.FTZ R175, R175, UR5, -R156.reuse ;  /* 0x00000005afaf7c23 */ /* 0x100fe2000801089c */
[--C-:B------:R-:W-:Y:S01]  /*8ad0*/  FFMA.FTZ R163, R163, UR5, -R156.reuse ;  /* 0x00000005a3a37c23 */ /* 0x100fe2000801089c */
[--C-:B------:R-:W-:Y:S01]  /*8ae0*/  FFMA.FTZ R167, R167, UR5, -R156.reuse ;  /* 0x00000005a7a77c23 */ /* 0x100fe2000801089c */
[----:B------:R-:W-:Y:S01]  /*8af0*/  FADD.FTZ R174, R204, R171 ;  /* 0x000000abccae7221 */ /* 0x000fe20000010000 */
[----:B------:R-:W0:Y:S01]  /*8b00*/  MUFU.EX2 R160, R160 ;  /* 0x000000a000a07308 */ /* 0x000e220000000800 */
[--C-:B------:R-:W-:Y:S01]  /*8b10*/  FFMA.FTZ R154, R154, UR5, -R156.reuse ;  /* 0x000000059a9a7c23 */ /* 0x100fe2000801089c */
[--C-:B------:R-:W-:Y:S01]  /*8b20*/  FFMA.FTZ R155, R155, UR5, -R156.reuse ;  /* 0x000000059b9b7c23 */ /* 0x100fe2000801089c */
[--C-:B------:R-:W-:Y:S01]  /*8b30*/  FFMA.FTZ R158, R158, UR5, -R156.reuse ;  /* 0x000000059e9e7c23 */ /* 0x100fe2000801089c */
[----:B------:R-:W-:Y:S01]  /*8b40*/  FFMA.FTZ R156, R159, UR5, -R156 ;  /* 0x000000059f9c7c23 */ /* 0x000fe2000801089c */
[----:B------:R-:W-:Y:S01]  /*8b50*/  FADD.FTZ R159, R177, R174 ;  /* 0x000000aeb19f7221 */ /* 0x000fe20000010000 */
[----:B------:R-:W-:-:S02]  /*8b60*/  F2FP.BF16.F32.PACK_AB R210, R189, R210 ;  /* 0x000000d2bdd2723e */ /* 0x000fc400000010ff */
[----:B------:R-:W2:Y:S01]  /*8b70*/  MUFU.EX2 R211, R211 ;  /* 0x000000d300d37308 */ /* 0x000ea20000000800 */
[----:B-1----:R-:W-:Y:S01]  /*8b80*/  FFMA.FTZ R165, R0, R14, R209 ;  /* 0x0000000e00a57223 */ /* 0x002fe200000100d1 */
[----:B------:R-:W-:-:S06]  /*8b90*/  F2FP.BF16.F32.PACK_AB R204, R177, R204 ;  /* 0x000000ccb1cc723e */ /* 0x000fcc00000010ff */
[----:B------:R-:W1:Y:S01]  /*8ba0*/  MUFU.EX2 R164, R164 ;  /* 0x000000a400a47308 */ /* 0x000e620000000800 */
[C---:B0-----:R-:W-:Y:S01]  /*8bb0*/  FADD.FTZ R166, R160.reuse, R165 ;  /* 0x000000a5a0a67221 */ /* 0x041fe20000010000 */
[----:B------:R-:W-:-:S06]  /*8bc0*/  F2FP.BF16.F32.PACK_AB R209, R160, R209 ;  /* 0x000000d1a0d1723e */ /* 0x000fcc00000010ff */
[----:B------:R-:W0:Y:S01]  /*8bd0*/  MUFU.EX2 R205, R205 ;  /* 0x000000cd00cd7308 */ /* 0x000e220000000800 */
[----:B--2---:R-:W-:-:S07]  /*8be0*/  FADD.FTZ R165, R211, R166 ;  /* 0x000000a6d3a57221 */ /* 0x004fce0000010000 */
[----:B------:R-:W2:Y:S01]  /*8bf0*/  MUFU.EX2 R168, R168 ;  /* 0x000000a800a87308 */ /* 0x000ea20000000800 */
[C---:B-1----:R-:W-:Y:S01]  /*8c00*/  FADD.FTZ R166, R164.reuse, R165 ;  /* 0x000000a5a4a67221 */ /* 0x042fe20000010000 */
[----:B------:R-:W-:-:S06]  /*8c10*/  F2FP.BF16.F32.PACK_AB R211, R164, R211 ;  /* 0x000000d3a4d3723e */ /* 0x000fcc00000010ff */
[----:B------:R-:W1:Y:S08]  /*8c20*/  MUFU.EX2 R207, R207 ;  /* 0x000000cf00cf7308 */ /* 0x000e700000000800 */
[----:B------:R-:W3:Y:S08]  /*8c30*/  MUFU.EX2 R172, R172 ;  /* 0x000000ac00ac7308 */ /* 0x000ef00000000800 */
[----:B------:R-:W4:Y:S08]  /*8c40*/  MUFU.EX2 R201, R201 ;  /* 0x000000c900c97308 */ /* 0x000f300000000800 */
[----:B------:R0:W-:Y:S08]  /*8c50*/  MUFU.EX2 R14, R157 ;  /* 0x0000009d000e7308 */ /* 0x0001f00000000800 */
[----:B------:R-:W5:Y:S01]  /*8c60*/  MUFU.EX2 R170, R170 ;  /* 0x000000aa00aa7308 */ /* 0x000f620000000800 */
[----:B0-----:R-:W-:Y:S01]  /*8c70*/  FADD.FTZ R157, R205, R166 ;  /* 0x000000a6cd9d7221 */ /* 0x001fe20000010000 */
[----:B------:R-:W-:Y:S01]  /*8c80*/  FADD.FTZ R166, R206, R159 ;  /* 0x0000009fcea67221 */ /* 0x000fe20000010000 */
[----:B--2---:R-:W-:-:S02]  /*8c90*/  F2FP.BF16.F32.PACK_AB R205, R168, R205 ;  /* 0x000000cda8cd723e */ /* 0x004fc400000010ff */
[----:B------:R-:W-:Y:S01]  /*8ca0*/  FADD.FTZ R160, R168, R157 ;  /* 0x0000009da8a07221 */ /* 0x000fe20000010000 */
[C---:B------:R-:W-:Y:S01]  /*8cb0*/  FADD.FTZ R159, R185.reuse, R166 ;  /* 0x000000a6b99f7221 */ /* 0x040fe20000010000 */
[----:B------:R-:W-:Y:S01]  /*8cc0*/  F2FP.BF16.F32.PACK_AB R206, R185, R206 ;  /* 0x000000ceb9ce723e */ /* 0x000fe200000010ff */
[----:B------:R-:W0:Y:S01]  /*8cd0*/  MUFU.EX2 R203, R203 ;  /* 0x000000cb00cb7308 */ /* 0x000e220000000800 */
[----:B-1----:R-:W-:Y:S01]  /*8ce0*/  FADD.FTZ R157, R207, R160 ;  /* 0x000000a0cf9d7221 */ /* 0x002fe20000010000 */
[----:B------:R-:W-:Y:S01]  /*8cf0*/  FADD.FTZ R164, R200, R159 ;  /* 0x0000009fc8a47221 */ /* 0x000fe20000010000 */
[C---:B---3--:R-:W-:Y:S02]  /*8d00*/  F2FP.BF16.F32.PACK_AB R207, R172.reuse, R207 ;  /* 0x000000cfaccf723e */ /* 0x048fe400000010ff */
[----:B------:R-:W-:Y:S01]  /*8d10*/  FADD.FTZ R160, R172, R157 ;  /* 0x0000009daca07221 */ /* 0x000fe20000010000 */
[C---:B------:R-:W-:Y:S01]  /*8d20*/  FADD.FTZ R159, R169.reuse, R164 ;  /* 0x000000a4a99f7221 */ /* 0x040fe20000010000 */
[----:B------:R-:W-:Y:S01]  /*8d30*/  F2FP.BF16.F32.PACK_AB R200, R169, R200 ;  /* 0x000000c8a9c8723e */ /* 0x000fe200000010ff */
[----:B------:R-:W1:Y:S01]  /*8d40*/  MUFU.EX2 R162, R175 ;  /* 0x000000af00a27308 */ /* 0x000e620000000800 */
[----:B----4-:R-:W-:Y:S01]  /*8d50*/  FADD.FTZ R157, R201, R160 ;  /* 0x000000a0c99d7221 */ /* 0x010fe20000010000 */
[----:B------:R-:W-:Y:S01]  /*8d60*/  FADD.FTZ R164, R202, R159 ;  /* 0x0000009fcaa47221 */ /* 0x000fe20000010000 */
[----:B-----5:R-:W-:-:S02]  /*8d70*/  F2FP.BF16.F32.PACK_AB R201, R170, R201 ;  /* 0x000000c9aac9723e */ /* 0x020fc400000010ff */
[----:B------:R-:W-:Y:S01]  /*8d80*/  FADD.FTZ R160, R170, R157 ;  /* 0x0000009daaa07221 */ /* 0x000fe20000010000 */
[C---:B------:R-:W-:Y:S01]  /*8d90*/  FADD.FTZ R159, R173.reuse, R164 ;  /* 0x000000a4ad9f7221 */ /* 0x040fe20000010000 */
[----:B------:R-:W-:Y:S01]  /*8da0*/  F2FP.BF16.F32.PACK_AB R202, R173, R202 ;  /* 0x000000caadca723e */ /* 0x000fe200000010ff */
[----:B------:R-:W2:Y:S01]  /*8db0*/  MUFU.EX2 R15, R163 ;  /* 0x000000a3000f7308 */ /* 0x000ea20000000800 */
[----:B0-----:R-:W-:-:S07]  /*8dc0*/  FADD.FTZ R157, R203, R160 ;  /* 0x000000a0cb9d7221 */ /* 0x001fce0000010000 */
[----:B------:R-:W0:Y:S01]  /*8dd0*/  MUFU.EX2 R199, R199 ;  /* 0x000000c700c77308 */ /* 0x000e220000000800 */
[C---:B-1----:R-:W-:Y:S01]  /*8de0*/  FADD.FTZ R157, R162.reuse, R157 ;  /* 0x0000009da29d7221 */ /* 0x042fe20000010000 */
[----:B------:R-:W-:-:S03]  /*8df0*/  F2FP.BF16.F32.PACK_AB R203, R162, R203 ;  /* 0x000000cba2cb723e */ /* 0x000fc600000010ff */
[----:B------:R-:W-:-:S03]  /*8e00*/  FADD.FTZ R160, R14, R157 ;  /* 0x0000009d0ea07221 */ /* 0x000fc60000010000 */
[----:B------:R-:W1:Y:S01]  /*8e10*/  MUFU.EX2 R167, R167 ;  /* 0x000000a700a77308 */ /* 0x000e620000000800 */
[C---:B--2---:R-:W-:Y:S01]  /*8e20*/  FADD.FTZ R160, R15.reuse, R160 ;  /* 0x000000a00fa07221 */ /* 0x044fe20000010000 */
[----:B------:R-:W-:-:S06]  /*8e30*/  F2FP.BF16.F32.PACK_AB R197, R15, R14 ;  /* 0x0000000e0fc5723e */ /* 0x000fcc00000010ff */
[----:B------:R-:W-:Y:S01]  /*8e40*/  MUFU.EX2 R155, R155 ;  /* 0x0000009b009b7308 */ /* 0x000fe20000000800 */
[----:B0-----:R-:W-:Y:S01]  /*8e50*/  FADD.FTZ R160, R199, R160 ;  /* 0x000000a0c7a07221 */ /* 0x001fe20000010000 */
[----:B------:R-:W-:Y:S02]  /*8e60*/  WARPGROUP.DEPBAR.LE gsb0, 0x0 ;  /* 0x00008000000079c5 */ /* 0x000fe40000010000 */
[----:B------:R-:W-:Y:S01]  /*8e70*/  @!P1 SYNCS.ARRIVE.TRANS64.RED.A1T0 RZ, [UR61], RZ ;  /* 0x000000ffffff99a7 */ /* 0x000fe2000810043d */
[----:B------:R-:W-:Y:S02]  /*8e80*/  F2FP.BF16.F32.PACK_AB R192, R152, R21 ;  /* 0x0000001598c0723e */ /* 0x000fe400000010ff */
[----:B------:R-:W-:Y:S01]  /*8e90*/  F2FP.BF16.F32.PACK_AB R194, R20, R153 ;  /* 0x0000009914c2723e */ /* 0x000fe200000010ff */
[----:B------:R0:W2:Y:S01]  /*8ea0*/  MUFU.EX2 R193, R154 ;  /* 0x0000009a00c17308 */ /* 0x0000a20000000800 */
[C---:B-1----:R-:W-:Y:S01]  /*8eb0*/  FADD.FTZ R160, R167.reuse, R160 ;  /* 0x000000a0a7a07221 */ /* 0x042fe20000010000 */
[----:B------:R-:W-:Y:S01]  /*8ec0*/  F2FP.BF16.F32.PACK_AB R199, R167, R199 ;  /* 0x000000c7a7c7723e */ /* 0x000fe200000010ff */
[----:B------:R-:W-:Y:S01]  /*8ed0*/  @!P1 SYNCS.ARRIVE.TRANS64.RED.A1T0 RZ, [UR4], RZ ;  /* 0x000000ffffff99a7 */ /* 0x000fe20008100404 */
[----:B------:R-:W-:-:S04]  /*8ee0*/  UIADD3 UR4, UR10, -0x1, URZ ;  /* 0xffffffff0a047890 */ /* 0x000fc8000fffe03f */
[----:B------:R-:W1:Y:S01]  /*8ef0*/  MUFU.EX2 R195, R158 ;  /* 0x0000009e00c37308 */ /* 0x000e620000000800 */
[----:B0-----:R-:W-:Y:S01]  /*8f00*/  FADD.FTZ R154, R196, R159 ;  /* 0x0000009fc49a7221 */ /* 0x001fe20000010000 */
[C---:B------:R-:W-:Y:S01]  /*8f10*/  F2FP.BF16.F32.PACK_AB R196, R181.reuse, R196 ;  /* 0x000000c4b5c4723e */ /* 0x040fe200000010ff */
[----:B------:R-:W-:Y:S02]  /*8f20*/  IMAD.U32 R225, RZ, RZ, UR4 ;  /* 0x00000004ffe17e24 */ /* 0x000fe4000f8e00ff */
[----:B------:R-:W-:-:S03]  /*8f30*/  FADD.FTZ R157, R181, R154 ;  /* 0x0000009ab59d7221 */ /* 0x000fc60000010000 */
[----:B------:R-:W0:Y:S01]  /*8f40*/  MUFU.EX2 R156, R156 ;  /* 0x0000009c009c7308 */ /* 0x000e220000000800 */
[----:B------:R-:W-:Y:S01]  /*8f50*/  FADD.FTZ R154, R198, R157 ;  /* 0x0000009dc69a7221 */ /* 0x000fe20000010000 */
[----:B--2---:R-:W-:Y:S01]  /*8f60*/  FADD.FTZ R160, R193, R160 ;  /* 0x000000a0c1a07221 */ /* 0x004fe20000010000 */
[C---:B------:R-:W-:Y:S02]  /*8f70*/  F2FP.BF16.F32.PACK_AB R198, R161.reuse, R198 ;  /* 0x000000c6a1c6723e */ /* 0x040fe400000010ff */
[----:B------:R-:W-:Y:S01]  /*8f80*/  FADD.FTZ R154, R161, R154 ;  /* 0x0000009aa19a7221 */ /* 0x000fe20000010000 */
[C---:B------:R-:W-:Y:S01]  /*8f90*/  FADD.FTZ R160, R155.reuse, R160 ;  /* 0x000000a09ba07221 */ /* 0x040fe20000010000 */
[----:B------:R-:W-:Y:S02]  /*8fa0*/  F2FP.BF16.F32.PACK_AB R193, R155, R193 ;  /* 0x000000c19bc1723e */ /* 0x000fe400000010ff */
[----:B------:R-:W-:Y:S01]  /*8fb0*/  FADD.FTZ R15, R21, R154 ;  /* 0x0000009a150f7221 */ /* 0x000fe20000010000 */
[----:B-1----:R-:W-:Y:S01]  /*8fc0*/  FADD.FTZ R160, R195, R160 ;  /* 0x000000a0c3a07221 */ /* 0x002fe20000010000 */
[----:B------:R-:W-:-:S02]  /*8fd0*/  IMAD.MOV.U32 R21, RZ, RZ, R4 ;  /* 0x000000ffff157224 */ /* 0x000fc400078e0004 */
[----:B------:R-:W-:-:S04]  /*8fe0*/  FADD.FTZ R14, R152, R15 ;  /* 0x0000000f980e7221 */ /* 0x000fc80000010000 */
[----:B------:R-:W-:Y:S01]  /*8ff0*/  FADD.FTZ R15, R153, R14 ;  /* 0x0000000e990f7221 */ /* 0x000fe20000010000 */
[C---:B0-----:R-:W-:Y:S01]  /*9000*/  FADD.FTZ R14, R156.reuse, R160 ;  /* 0x000000a09c0e7221 */ /* 0x041fe20000010000 */
[----:B------:R-:W-:Y:S02]  /*9010*/  F2FP.BF16.F32.PACK_AB R195, R156, R195 ;  /* 0x000000c39cc3723e */ /* 0x000fe400000010ff */
[----:B------:R-:W-:Y:S01]  /*9020*/  FADD.FTZ R15, R20, R15 ;  /* 0x0000000f140f7221 */ /* 0x000fe20000010000 */
[----:B------:R-:W-:Y:S01]  /*9030*/  IMAD.MOV.U32 R20, RZ, RZ, R3 ;  /* 0x000000ffff147224 */ /* 0x000fe200078e0003 */
[----:B------:R-:W-:Y:S06]  /*9040*/  @P2 BRA `(.L_x_277) ;  /* 0xffffffc400942947 */ /* 0x000fec000383ffff */
.L_x_268:
        /* <DEDUP_REMOVED lines=131> */
.L_x_278:
[----:B------:R-:W-:Y:S01]  /*9880*/  IMAD R11, R16, 0x8, R5 ;  /* 0x00000008100b7824 */ /* 0x000fe200078e0205 */
[----:B------:R-:W-:-:S04]  /*9890*/  SHF.L.U32 R0, R17, 0x1f, RZ ;  /* 0x0000001f11007819 */ /* 0x000fc800000006ff */
[----:B------:R0:W1:Y:S01]  /*98a0*/  SYNCS.PHASECHK.TRANS64.TRYWAIT P2, [R11+URZ+0x38850], R0 ;  /* 0x038850000b0075a7 */ /* 0x000062000804017f */
[----:B------:R-:W-:Y:S05]  /*98b0*/  @!P0 BRA `(.L_x_279) ;  /* 0x0000000000048947 */ /* 0x000fea0003800000 */
[----:B------:R-:W-:Y:S01]  /*98c0*/  BPT.TRAP 0x1 ;  /* 0x000000040000795c */ /* 0x000fe20000300000 */
.L_x_279:
[----:B-1----:R-:W-:Y:S05]  /*98d0*/  @P2 BRA `(.L_x_280) ;  /* 0x0000000000082947 */ /* 0x002fea0003800000 */
[----:B------:R-:W1:Y:S02]  /*98e0*/  SYNCS.PHASECHK.TRANS64.TRYWAIT P0, [R11+URZ+0x38850], R0 ;  /* 0x038850000b0075a7 */ /* 0x000e64000800017f */
[----:B-1----:R-:W-:Y:S05]  /*98f0*/  @!P0 BRA `(.L_x_281) ;  /* 0x0000008c00488947 */ /* 0x002fea0003800000 */
.L_x_280:
[----:B------:R-:W-:Y:S05]  /*9900*/  WARPSYNC.ALL ;  /* 0x0000000000007948 */ /* 0x000fea0003800000 */
[----:B------:R-:W-:Y:S01]  /*9910*/  VIADD R5, R5, 0x400 ;  /* 0x0000040005057836 */ /* 0x000fe20000000000 */
[----:B------:R-:W-:Y:S01]  /*9920*/  WARPGROUP.ARRIVE ;  /* 0x00000000000079c5 */ /* 0x000fe20000000000 */
[----:B------:R-:W-:Y:S01]  /*9930*/  IMAD.MOV.U32 R7, RZ, RZ, 0x40000040 ;  /* 0x40000040ff077424 */ /* 0x000fe200078e00ff */
[----:B01----:R-:W0:Y:S01]  /*9940*/  SHFL.BFLY PT, R0, R15, 0x2, 0x1f ;  /* 0x0c401f000f007f89 */ /* 0x003e2200000e0000 */
[----:B------:R-:W-:Y:S01]  /*9950*/  IMAD.MOV.U32 R9, RZ, RZ, 0x40000040 ;  /* 0x40000040ff097424 */ /* 0x000fe200078e00ff */
[----:B------:R-:W-:Y:S01]  /*9960*/  SHF.R.U32.HI R5, RZ, 0x4, R5 ;  /* 0x00000004ff057819 */ /* 0x000fe20000011605 */
[----:B------:R-:W-:Y:S01]  /*9970*/  @!P1 VIADD R11, R11, 0x38860 ;  /* 0x000388600b0b9836 */ /* 0x000fe20000000000 */
[----:B------:R-:W-:Y:S01]  /*9980*/  R2UR UR7, R7 ;  /* 0x00000000070772ca */ /* 0x000fe200000e0000 */
[----:B------:R-:W-:Y:S01]  /*9990*/  IMAD.MOV.U32 R7, RZ, RZ, 0x40000040 ;  /* 0x40000040ff077424 */ /* 0x000fe200078e00ff */
[----:B------:R-:W-:Y:S01]  /*99a0*/  LOP3.LUT R5, R5, 0x3fff, RZ, 0xc0, !PT ;  /* 0x00003fff05057812 */ /* 0x000fe200078ec0ff */
[----:B------:R-:W-:Y:S01]  /*99b0*/  IMAD.U32 R13, RZ, RZ, UR5 ;  /* 0x00000005ff0d7e24 */ /* 0x000fe2000f8e00ff */
[----:B------:R-:W-:Y:S01]  /*99c0*/  @!P1 PRMT R11, RZ, 0x654, R11 ;  /* 0x00000654ff0b9816 */ /* 0x000fe2000000000b */
[----:B------:R-:W-:Y:S01]  /*99d0*/  VIADD R216, R216, 0x1 ;  /* 0x00000001d8d87836 */ /* 0x000fe20000000000 */
[----:B------:R-:W-:-:S05]  /*99e0*/  LOP3.LUT R5, R5, 0x2800000, RZ, 0xfc, !PT ;  /* 0x0280000005057812 */ /* 0x000fca00078efcff */
[C---:B------:R-:W-:Y:S02]  /*99f0*/  IMAD R6, R16.reuse, 0xa00, R5 ;  /* 0x00000a0010067824 */ /* 0x040fe400078e0205 */
[----:B------:R-:W1:Y:S01]  /*9a00*/  SHFL.BFLY PT, R5, R14, 0x2, 0x1f ;  /* 0x0c401f000e057f89 */ /* 0x000e6200000e0000 */
[----:B------:R-:W-:Y:S02]  /*9a10*/  VIADD R16, R16, 0x1 ;  /* 0x0000000110107836 */ /* 0x000fe40000000000 */
[C---:B------:R-:W-:Y:S02]  /*9a20*/  R2UR UR6, R6.reuse ;  /* 0x00000000060672ca */ /* 0x040fe400000e0000 */
[----:B------:R-:W-:Y:S01]  /*9a30*/  IADD3 R8, R6, 0x80, RZ ;  /* 0x0000008006087810 */ /* 0x000fe20007ffe0ff */
[----:B0-----:R-:W-:Y:S01]  /*9a40*/  FADD.FTZ R0, R0, R15 ;  /* 0x0000000f00007221 */ /* 0x001fe20000010000 */
[----:B------:R-:W-:-:S04]  /*9a50*/  ISETP.NE.AND P2, PT, R16, 0x2, PT ;  /* 0x000000021000780c */ /* 0x000fc80003f45270 */
[----:B------:R-:W-:-:S05]  /*9a60*/  SEL R16, R16, RZ, P2 ;  /* 0x000000ff10107207 */ /* 0x000fca0001000000 */
[----:B------:R-:W-:Y:S01]  /*9a70*/  HGMMA.64x256x16.F32.BF16 R24, R208, gdesc[UR4].tnspB, R24, gsb0 ;  /* 0x43e00004d0187df0 */ /* 0x000fe20008001818 */
[----:B------:R-:W-:Y:S01]  /*9a80*/  R2UR UR6, R8 ;  /* 0x00000000080672ca */ /* 0x000fe200000e0000 */
[----:B------:R-:W-:Y:S01]  /*9a90*/  VIADD R8, R6, 0x100 ;  /* 0x0000010006087836 */ /* 0x000fe20000000000 */
[----:B------:R-:W-:Y:S01]  /*9aa0*/  R2UR UR7, R9 ;  /* 0x00000000090772ca */ /* 0x000fe200000e0000 */
[----:B------:R-:W-:Y:S02]  /*9ab0*/  IMAD.MOV.U32 R9, RZ, RZ, 0x40000040 ;  /* 0x40000040ff097424 */ /* 0x000fe400078e00ff */
[----:B-1----:R-:W-:Y:S02]  /*9ac0*/  FADD.FTZ R2, R5, R14 ;  /* 0x0000000e05027221 */ /* 0x002fe40000010000 */
[----:B------:R-:W0:Y:S02]  /*9ad0*/  SHFL.BFLY PT, R5, R0, 0x1, 0x1f ;  /* 0x0c201f0000057f89 */ /* 0x000e2400000e0000 */
[----:B0-----:R-:W-:Y:S01]  /*9ae0*/  FADD.FTZ R10, R0, R5 ;  /* 0x00000005000a7221 */ /* 0x001fe20000010000 */
[----:B------:R-:W-:Y:S01]  /*9af0*/  IMAD.MOV.U32 R5, RZ, RZ, RZ ;  /* 0x000000ffff057224 */ /* 0x000fe200078e00ff */
[----:B------:R-:W-:-:S03]  /*9b00*/  SEL R0, RZ, 0x1, P2 ;  /* 0x00000001ff007807 */ /* 0x000fc60001000000 */
[----:B------:R-:W-:Y:S02]  /*9b10*/  FSETP.NE.FTZ.AND P0, PT, R10, RZ, PT ;  /* 0x000000ff0a00720b */ /* 0x000fe40003f15000 */
[----:B------:R-:W-:Y:S01]  /*9b20*/  LOP3.LUT R17, R17, R0, RZ, 0x3c, !PT ;  /* 0x0000000011117212 */ /* 0x000fe200078e3cff */
[----:B------:R-:W-:Y:S01]  /*9b30*/  IMAD.MOV.U32 R0, RZ, RZ, -0x800000 ;  /* 0xff800000ff007424 */ /* 0x000fe200078e00ff */
[----:B------:R-:W-:Y:S02]  /*9b40*/  WARPGROUP.DEPBAR.LE gsb0, 0x0 ;  /* 0x00008000000079c5 */ /* 0x000fe40000010000 */
[----:B------:R-:W-:-:S07]  /*9b50*/  WARPGROUP.ARRIVE ;  /* 0x00000000000079c5 */ /* 0x000fce0000000000 */
[----:B------:R-:W-:Y:S01]  /*9b60*/  HGMMA.64x256x16.F32.BF16 R24, R204, gdesc[UR4].tnspB, R24, gsb0 ;  /* 0x43e00004cc187df0 */ /* 0x000fe20008001818 */
[----:B------:R-:W-:Y:S01]  /*9b70*/  R2UR UR6, R8 ;  /* 0x00000000080672ca */ /* 0x000fe200000e0000 */
[C---:B------:R-:W-:Y:S01]  /*9b80*/  VIADD R8, R6.reuse, 0x180 ;  /* 0x0000018006087836 */ /* 0x040fe20000000000 */
[----:B------:R-:W-:Y:S01]  /*9b90*/  R2UR UR7, R9 ;  /* 0x00000000090772ca */ /* 0x000fe200000e0000 */
[----:B------:R-:W-:Y:S02]  /*9ba0*/  IMAD.MOV.U32 R9, RZ, RZ, 0x40000040 ;  /* 0x40000040ff097424 */ /* 0x000fe400078e00ff */
[----:B------:R-:W-:Y:S01]  /*9bb0*/  VIADD R6, R6, 0x200 ;  /* 0x0000020006067836 */ /* 0x000fe20000000000 */
[----:B------:R-:W-:Y:S02]  /*9bc0*/  WARPGROUP.DEPBAR.LE gsb0, 0x0 ;  /* 0x00008000000079c5 */ /* 0x000fe40000010000 */
[----:B------:R-:W-:-:S15]  /*9bd0*/  WARPGROUP.ARRIVE ;  /* 0x00000000000079c5 */ /* 0x000fde0000000000 */
[----:B------:R-:W-:-:S04]  /*9be0*/  NOP ;  /* 0x0000000000007918 */ /* 0x000fc80000000000 */
[----:B------:R-:W-:Y:S01]  /*9bf0*/  HGMMA.64x256x16.F32.BF16 R24, R200, gdesc[UR4].tnspB, R24, gsb0 ;  /* 0x43e00004c8187df0 */ /* 0x000fe20008001818 */
[----:B------:R-:W-:Y:S02]  /*9c00*/  R2UR UR6, R8 ;  /* 0x00000000080672ca */ /* 0x000fe400000e0000 */
[----:B------:R-:W-:Y:S01]  /*9c10*/  R2UR UR7, R9 ;  /* 0x00000000090772ca */ /* 0x000fe200000e0000 */
[----:B------:R-:W0:Y:S02]  /*9c20*/  @P0 MUFU.LG2 R8, R10 ;  /* 0x0000000a00080308 */ /* 0x000e240000000c00 */
[----:B0-----:R-:W-:Y:S01]  /*9c30*/  @P0 FMUL.FTZ R8, R8, 0.69314718246459960938 ;  /* 0x3f31721808080820 */ /* 0x001fe20000410000 */
[----:B------:R-:W-:Y:S02]  /*9c40*/  WARPGROUP.DEPBAR.LE gsb0, 0x0 ;  /* 0x00008000000079c5 */ /* 0x000fe40000010000 */
[----:B------:R-:W-:-:S15]  /*9c50*/  WARPGROUP.ARRIVE ;  /* 0x00000000000079c5 */ /* 0x000fde0000000000 */
[----:B------:R-:W-:-:S04]  /*9c60*/  NOP ;  /* 0x0000000000007918 */ /* 0x000fc80000000000 */
[----:B------:R-:W-:Y:S01]  /*9c70*/  HGMMA.64x256x16.F32.BF16 R24, R196, gdesc[UR4].tnspB, R24, gsb0 ;  /* 0x43e00004c4187df0 */ /* 0x000fe20008001818 */
[----:B------:R-:W-:Y:S01]  /*9c80*/  R2UR UR6, R6 ;  /* 0x00000000060672ca */ /* 0x000fe200000e0000 */
[----:B------:R-:W-:Y:S01]  /*9c90*/  IMAD.MOV.U32 R6, RZ, RZ, RZ ;  /* 0x000000ffff067224 */ /* 0x000fe200078e00ff */
[----:B------:R-:W-:Y:S02]  /*9ca0*/  R2UR UR7, R7 ;  /* 0x00000000070772ca */ /* 0x000fe400000e0000 */
[----:B------:R-:W0:Y:S03]  /*9cb0*/  SHFL.BFLY PT, R7, R2, 0x1, 0x1f ;  /* 0x0c201f0002077f89 */ /* 0x000e2600000e0000 */
[----:B------:R-:W-:Y:S01]  /*9cc0*/  @P0 MUFU.RCP R6, R10 ;  /* 0x0000000a00060308 */ /* 0x000fe20000001000 */
[----:B0-----:R-:W-:Y:S01]  /*9cd0*/  FADD.FTZ R12, R2, R7 ;  /* 0x00000007020c7221 */ /* 0x001fe20000010000 */
[----:B------:R-:W-:Y:S01]  /*9ce0*/  MOV R7, UR5 ;  /* 0x0000000500077c02 */ /* 0x000fe20008000f00 */
[----:B------:R-:W-:-:S03]  /*9cf0*/  IMAD.MOV.U32 R2, RZ, RZ, -0x800000 ;  /* 0xff800000ff027424 */ /* 0x000fc600078e00ff */
[----:B------:R-:W-:Y:S01]  /*9d00*/  FSETP.NE.FTZ.AND P3, PT, R12, RZ, PT ;  /* 0x000000ff0c00720b */ /* 0x000fe20003f75000 */
[----:B------:R-:W-:-:S04]  /*9d10*/  @P0 FMUL.FTZ R7, R7, 0.69314718246459960938 ;  /* 0x3f31721807070820 */ /* 0x000fc80000410000 */
[----:B------:R-:W-:Y:S01]  /*9d20*/  @P0 FFMA.FTZ R2, R7, R4, R8 ;  /* 0x0000000407020223 */ /* 0x000fe20000010008 */
[----:B------:R-:W-:-:S07]  /*9d30*/  PLOP3.LUT P0, PT, PT, PT, PT, 0x8, 0x0 ;  /* 0x000000000000781c */ /* 0x000fce0003f0e170 */
[----:B------:R-:W0:Y:S01]  /*9d40*/  @P3 MUFU.LG2 R9, R12 ;  /* 0x0000000c00093308 */ /* 0x000e220000000c00 */
[----:B------:R-:W-:-:S07]  /*9d50*/  @P3 FMUL.FTZ R13, R13, 0.69314718246459960938 ;  /* 0x3f3172180d0d3820 */ /* 0x000fce0000410000 */
[----:B------:R-:W1:Y:S01]  /*9d60*/  @P3 MUFU.RCP R5, R12 ;  /* 0x0000000c00053308 */ /* 0x000e620000001000 */
[----:B0-----:R-:W-:-:S04]  /*9d70*/  @P3 FMUL.FTZ R10, R9, 0.69314718246459960938 ;  /* 0x3f317218090a3820 */ /* 0x001fc80000410000 */
[----:B------:R-:W-:Y:S01]  /*9d80*/  @P3 FFMA.FTZ R0, R13, R3, R10 ;  /* 0x000000030d003223 */ /* 0x000fe2000001000a */
[----:B------:R-:W-:Y:S02]  /*9d90*/  WARPGROUP.DEPBAR.LE gsb0, 0x0 ;  /* 0x00008000000079c5 */ /* 0x000fe40000010000 */
[----:B------:R-:W-:-:S06]  /*9da0*/  WARPGROUP.ARRIVE ;  /* 0x00000000000079c5 */ /* 0x000fcc0000000000 */
[----:B------:R-:W-:Y:S03]  /*9db0*/  HGMMA.64x256x16.F32.BF16 R24, R192, gdesc[UR4].tnspB, R24, gsb0 ;  /* 0x43e00004c0187df0 */ /* 0x000fe60008001818 */
[----:B------:R-:W-:Y:S02]  /*9dc0*/  WARPGROUP.DEPBAR.LE gsb0, 0x0 ;  /* 0x00008000000079c5 */ /* 0x000fe40000010000 */
[----:B------:R0:W-:Y:S01]  /*9dd0*/  @!P1 SYNCS.ARRIVE.TRANS64.RED.A1T0 RZ, [R11+URZ], RZ ;  /* 0x000000ff0bff99a7 */ /* 0x0001e2000810043f */
[-C--:B-1----:R-:W-:Y:S01]  /*9de0*/  FMUL.FTZ R3, R83, R5.reuse ;  /* 0x0000000553037220 */ /* 0x082fe20000410000 */
        /* <DEDUP_REMOVED lines=126> */
[----:B0-----:R-:W-:-:S07]  /*a5d0*/  FMUL.FTZ R151, R151, R5 ;  /* 0x0000000597977220 */ /* 0x001fce0000410000 */
.L_x_260:
[----:B------:R-:W0:Y:S01]  /*a5e0*/  S2R R4, SR_CgaCtaId ;  /* 0x0000000000047919 */ /* 0x000e220000008800 */
[----:B------:R-:W-:Y:S01]  /*a5f0*/  MOV R173, 0x400 ;  /* 0x0000040000ad7802 */ /* 0x000fe20000000f00 */
[----:B------:R-:W-:Y:S01]  /*a600*/  BSSY B0, `(.L_x_282) ;  /* 0x00002bf000007945 */ /* 0x000fe20003800000 */
[----:B------:R-:W-:Y:S02]  /*a610*/  BAR.SYNC.DEFER_BLOCKING 0x5, 0x120 ;  /* 0x0144800000007b1d */ /* 0x000fe40000010000 */
[----:B0-----:R-:W-:-:S05]  /*a620*/  LEA R173, R4, R173, 0x18 ;  /* 0x000000ad04ad7211 */ /* 0x001fca00078ec0ff */
[----:B------:R-:W0:Y:S02]  /*a630*/  LDS.128 R4, [R173+0x388d0] ;  /* 0x0388d000ad047984 */ /* 0x000e240000000c00 */
[----:B0-----:R-:W-:Y:S01]  /*a640*/  R2UR UR5, R6 ;  /* 0x00000000060572ca */ /* 0x001fe200000e0000 */
[----:B------:R-:W-:Y:S06]  /*a650*/  BAR.ARV 0x4, 0x120 ;  /* 0x0104800000007b1d */ /* 0x000fec0000002000 */
[----:B------:R-:W-:Y:S08]  /*a660*/  @P0 BRA `(.L_x_283) ;  /* 0x0000001c00a80947 */ /* 0x000ff00003800000 */
[----:B------:R-:W0:Y:S01]  /*a670*/  S2R R4, SR_SWINHI ;  /* 0x0000000000047919 */ /* 0x000e220000002f00 */
[----:B------:R-:W-:Y:S01]  /*a680*/  F2FP.BF16.F32.PACK_AB R24, R25, R24 ;  /* 0x000000181918723e */ /* 0x000fe200000010ff */
[----:B------:R-:W-:Y:S01]  /*a690*/  ULDC.64 UR10, c[0x0][0x208] ;  /* 0x00008200000a7ab9 */ /* 0x000fe20000000a00 */
[----:B------:R-:W-:Y:S01]  /*a6a0*/  F2FP.BF16.F32.PACK_AB R25, R163, R26 ;  /* 0x0000001aa319723e */ /* 0x000fe200000010ff */
[----:B------:R-:W-:Y:S01]  /*a6b0*/  BAR.SYNC.DEFER_BLOCKING 0x1, 0x100 ;  /* 0x0044000000007b1d */ /* 0x000fe20000010000 */
        /* <DEDUP_REMOVED lines=14> */
[----:B------:R-:W-:Y:S02]  /*a7a0*/  MOV R8, R173 ;  /* 0x000000ad00087202 */ /* 0x000fe40000000f00 */
[----:B0-----:R-:W-:-:S02]  /*a7b0*/  MOV R9, R4 ;  /* 0x0000000400097202 */ /* 0x001fc40000000f00 */
[----:B------:R-:W-:Y:S02]  /*a7c0*/  F2FP.BF16.F32.PACK_AB R51, R157, R51 ;  /* 0x000000339d33723e */ /* 0x000fe400000010ff */
[----:B------:R-:W-:Y:S01]  /*a7d0*/  F2FP.BF16.F32.PACK_AB R57, R156, R58 ;  /* 0x0000003a9c39723e */ /* 0x000fe200000010ff */
[----:B------:R-:W-:Y:S01]  /*a7e0*/  IMAD.WIDE R110, R221, 0x2, R8 ;  /* 0x00000002dd6e7825 */ /* 0x000fe200078e0208 */
[----:B------:R-:W-:Y:S02]  /*a7f0*/  F2FP.BF16.F32.PACK_AB R64, R65, R64 ;  /* 0x000000404140723e */ /* 0x000fe400000010ff */
[----:B------:R-:W-:Y:S02]  /*a800*/  F2FP.BF16.F32.PACK_AB R58, R61, R60 ;  /* 0x0000003c3d3a723e */ /* 0x000fe400000010ff */
[C---:B------:R-:W-:Y:S02]  /*a810*/  IADD3 R175, P1, R110.reuse, 0x20, RZ ;  /* 0x000000206eaf7810 */ /* 0x040fe40007f3e0ff */
[----:B------:R-:W-:-:S02]  /*a820*/  IADD3 R177, P0, R110, 0x40, RZ ;  /* 0x000000406eb17810 */ /* 0x000fc40007f1e0ff */
[C---:B------:R-:W-:Y:S01]  /*a830*/  IADD3 R179, P4, R110.reuse, 0x60, RZ ;  /* 0x000000606eb37810 */ /* 0x040fe20007f9e0ff */
[--C-:B------:R-:W-:Y:S01]  /*a840*/  IMAD.X R13, RZ, RZ, R111.reuse, P1 ;  /* 0x000000ffff0d7224 */ /* 0x100fe200008e066f */
[C---:B------:R-:W-:Y:S01]  /*a850*/  LOP3.LUT R11, R110.reuse, 0x380, RZ, 0xc0, !PT ;  /* 0x000003806e0b7812 */ /* 0x040fe200078ec0ff */
[--C-:B------:R-:W-:Y:S01]  /*a860*/  IMAD.X R15, RZ, RZ, R111.reuse, P0 ;  /* 0x000000ffff0f7224 */ /* 0x100fe200000e066f */
[C---:B------:R-:W-:Y:S01]  /*a870*/  IADD3 R181, P3, R110.reuse, 0x4000, RZ ;  /* 0x000040006eb57810 */ /* 0x040fe20007f7e0ff */
[--C-:B------:R-:W-:Y:S01]  /*a880*/  IMAD.X R21, RZ, RZ, R111.reuse, P4 ;  /* 0x000000ffff157224 */ /* 0x100fe200020e066f */
[C---:B------:R-:W-:Y:S02]  /*a890*/  IADD3 R183, P6, R110.reuse, 0x4020, RZ ;  /* 0x000040206eb77810 */ /* 0x040fe40007fde0ff */
[C---:B------:R-:W-:Y:S01]  /*a8a0*/  IADD3 R187, P2, R110.reuse, 0x4060, RZ ;  /* 0x000040606ebb7810 */ /* 0x040fe20007f5e0ff */
[--C-:B------:R-:W-:Y:S01]  /*a8b0*/  IMAD.X R31, RZ, RZ, R111.reuse, P3 ;  /* 0x000000ffff1f7224 */ /* 0x100fe200018e066f */
[C---:B------:R-:W-:Y:S01]  /*a8c0*/  IADD3 R189, P1, R110.reuse, 0x8000, RZ ;  /* 0x000080006ebd7810 */ /* 0x040fe20007f3e0ff */
[--C-:B------:R-:W-:Y:S01]  /*a8d0*/  IMAD.X R39, RZ, RZ, R111.reuse, P6 ;  /* 0x000000ffff277224 */ /* 0x100fe200030e066f */
[----:B------:R-:W-:Y:S01]  /*a8e0*/  LOP3.LUT R12, R175, 0x380, RZ, 0xc0, !PT ;  /* 0x00000380af0c7812 */ /* 0x000fe200078ec0ff */
[--C-:B------:R-:W-:Y:S01]  /*a8f0*/  IMAD.X R55, RZ, RZ, R111.reuse, P2 ;  /* 0x000000ffff377224 */ /* 0x100fe200010e066f */
[----:B------:R-:W-:Y:S01]  /*a900*/  IADD3 R185, P5, R110, 0x4040, RZ ;  /* 0x000040406eb97810 */ /* 0x000fe20007fbe0ff */
[----:B------:R-:W-:Y:S01]  /*a910*/  IMAD.X R63, RZ, RZ, R111, P1 ;  /* 0x000000ffff3f7224 */ /* 0x000fe200008e066f */
[----:B------:R-:W-:-:S02]  /*a920*/  LOP3.LUT R14, R177, 0x380, RZ, 0xc0, !PT ;  /* 0x00000380b10e7812 */ /* 0x000fc400078ec0ff */
[----:B------:R-:W-:Y:S02]  /*a930*/  LOP3.LUT R20, R179, 0x380, RZ, 0xc0, !PT ;  /* 0x00000380b3147812 */ /* 0x000fe400078ec0ff */
[----:B------:R-:W-:Y:S02]  /*a940*/  SHF.R.U64 R11, R11, 0x3, RZ ;  /* 0x000000030b0b7819 */ /* 0x000fe400000012ff */
[----:B------:R-:W-:Y:S02]  /*a950*/  LOP3.LUT R30, R181, 0x380, RZ, 0xc0, !PT ;  /* 0x00000380b51e7812 */ /* 0x000fe400078ec0ff */
[----:B------:R-:W-:Y:S02]  /*a960*/  IADD3 R191, P0, R110, 0x8020, RZ ;  /* 0x000080206ebf7810 */ /* 0x000fe40007f1e0ff */
[----:B------:R-:W-:Y:S02]  /*a970*/  SHF.R.U64 R12, R12, 0x3, RZ ;  /* 0x000000030c0c7819 */ /* 0x000fe400000012ff */
[----:B------:R-:W-:Y:S01]  /*a980*/  LOP3.LUT R38, R183, 0x380, RZ, 0xc0, !PT ;  /* 0x00000380b7267812 */ /* 0x000fe200078ec0ff */
[----:B------:R-:W-:Y:S01]  /*a990*/  IMAD.X R71, RZ, RZ, R111, P0 ;  /* 0x000000ffff477224 */ /* 0x000fe200000e066f */
[----:B------:R-:W-:-:S02]  /*a9a0*/  IADD3 R193, P4, R110, 0x8040, RZ ;  /* 0x000080406ec17810 */ /* 0x000fc40007f9e0ff */
[----:B------:R-:W-:Y:S02]  /*a9b0*/  IADD3.X R47, RZ, R111, RZ, P5, !PT ;  /* 0x0000006fff2f7210 */ /* 0x000fe40002ffe4ff */
[----:B------:R-:W-:Y:S01]  /*a9c0*/  SHF.R.U64 R14, R14, 0x3, RZ ;  /* 0x000000030e0e7819 */ /* 0x000fe200000012ff */
[--C-:B------:R-:W-:Y:S01]  /*a9d0*/  IMAD.X R79, RZ, RZ, R111.reuse, P4 ;  /* 0x000000ffff4f7224 */ /* 0x100fe200020e066f */
[----:B------:R-:W-:Y:S02]  /*a9e0*/  LOP3.LUT R46, R185, 0x380, RZ, 0xc0, !PT ;  /* 0x00000380b92e7812 */ /* 0x000fe400078ec0ff */
[C---:B------:R-:W-:Y:S02]  /*a9f0*/  IADD3 R195, P3, R110.reuse, 0x8060, RZ ;  /* 0x000080606ec37810 */ /* 0x040fe40007f7e0ff */
[C---:B------:R-:W-:Y:S02]  /*aa00*/  IADD3 R197, P6, R110.reuse, 0xc000, RZ ;  /* 0x0000c0006ec57810 */ /* 0x040fe40007fde0ff */
[C---:B------:R-:W-:Y:S01]  /*aa10*/  IADD3 R4, P5, R110.reuse, 0xc020, RZ ;  /* 0x0000c0206e047810 */ /* 0x040fe20007fbe0ff */
[--C-:B------:R-:W-:Y:S01]  /*aa20*/  IMAD.X R95, RZ, RZ, R111.reuse, P3 ;  /* 0x000000ffff5f7224 */ /* 0x100fe200018e066f */
[C---:B------:R-:W-:Y:S01]  /*aa30*/  IADD3 R106, P2, R110.reuse, 0xc040, RZ ;  /* 0x0000c0406e6a7810 */ /* 0x040fe20007f5e0ff */
[--C-:B------:R-:W-:Y:S01]  /*aa40*/  IMAD.X R99, RZ, RZ, R111.reuse, P6 ;  /* 0x000000ffff637224 */ /* 0x100fe200030e066f */
[----:B------:R-:W-:Y:S01]  /*aa50*/  IADD3 R6, P1, R110, 0xc060, RZ ;  /* 0x0000c0606e067810 */ /* 0x000fe20007f3e0ff */
[--C-:B------:R-:W-:Y:S01]  /*aa60*/  IMAD.X R103, RZ, RZ, R111.reuse, P5 ;  /* 0x000000ffff677224 */ /* 0x100fe200028e066f */
[----:B------:R-:W-:Y:S01]  /*aa70*/  SHF.R.U64 R20, R20, 0x3, RZ ;  /* 0x0000000314147819 */ /* 0x000fe200000012ff */
[----:B------:R-:W-:Y:S01]  /*aa80*/  IMAD.X R107, RZ, RZ, R111, P2 ;  /* 0x000000ffff6b7224 */ /* 0x000fe200010e066f */
[----:B------:R-:W-:-:S02]  /*aa90*/  LOP3.LUT R54, R187, 0x380, RZ, 0xc0, !PT ;  /* 0x00000380bb367812 */ /* 0x000fc400078ec0ff */
[----:B------:R-:W-:Y:S01]  /*aaa0*/  LOP3.LUT R110, R11, R110, RZ, 0x3c, !PT ;  /* 0x0000006e0b6e7212 */ /* 0x000fe200078e3cff */
[----:B------:R-:W-:Y:S01]  /*aab0*/  IMAD.X R11, RZ, RZ, R111, P1 ;  /* 0x000000ffff0b7224 */ /* 0x000fe200008e066f */
[----:B------:R-:W-:Y:S02]  /*aac0*/  SHF.R.U64 R30, R30, 0x3, RZ ;  /* 0x000000031e1e7819 */ /* 0x000fe400000012ff */
[----:B------:R-:W-:Y:S02]  /*aad0*/  LOP3.LUT R62, R189, 0x380, RZ, 0xc0, !PT ;  /* 0x00000380bd3e7812 */ /* 0x000fe400078ec0ff */
[----:B------:R-:W-:Y:S02]  /*aae0*/  LOP3.LUT R12, R12, R175, RZ, 0x3c, !PT ;  /* 0x000000af0c0c7212 */ /* 0x000fe400078e3cff */
[----:B------:R-:W-:Y:S02]  /*aaf0*/  SHF.R.U64 R38, R38, 0x3, RZ ;  /* 0x0000000326267819 */ /* 0x000fe400000012ff */
[----:B------:R-:W-:-:S02]  /*ab00*/  LOP3.LUT R70, R191, 0x380, RZ, 0xc0, !PT ;  /* 0x00000380bf467812 */ /* 0x000fc400078ec0ff */
[----:B------:R-:W-:Y:S02]  /*ab10*/  LOP3.LUT R14, R14, R177, RZ, 0x3c, !PT ;  /* 0x000000b10e0e7212 */ /* 0x000fe400078e3cff */
        /* <DEDUP_REMOVED lines=8> */
[----:B------:R-:W-:Y:S02]  /*aba0*/  MOV R110, R110 ;  /* 0x0000006e006e7202 */ /* 0x000fe40000000f00 */
[----:B------:R-:W-:Y:S02]  /*abb0*/  LOP3.LUT R38, R38, R183, RZ, 0x3c, !PT ;  /* 0x000000b726267212 */ /* 0x000fe400078e3cff */
[----:B------:R-:W-:Y:S01]  /*abc0*/  SHF.R.U64 R70, R70, 0x3, RZ ;  /* 0x0000000346467819 */ /* 0x000fe200000012ff */
[----:B------:R-:W-:Y:S01]  /*abd0*/  STSM.16.M88.4 [R110], R24 ;  /* 0x000000186e007844 */ /* 0x000fe20000000200 */
[----:B------:R-:W-:-:S02]  /*abe0*/  LOP3.LUT R102, R4, 0x380, RZ, 0xc0, !PT ;  /* 0x0000038004667812 */ /* 0x000fc400078ec0ff */
[----:B------:R-:W-:Y:S02]  /*abf0*/  MOV R12, R12 ;  /* 0x0000000c000c7202 */ /* 0x000fe40000000f00 */
[----:B------:R-:W-:Y:S02]  /*ac00*/  LOP3.LUT R46, R46, R185, RZ, 0x3c, !PT ;  /* 0x000000b92e2e7212 */ /* 0x000fe400078e3cff */
[----:B------:R-:W-:Y:S01]  /*ac10*/  SHF.R.U64 R78, R78, 0x3, RZ ;  /* 0x000000034e4e7819 */ /* 0x000fe200000012ff */
[----:B------:R-:W-:Y:S01]  /*ac20*/  STSM.16.M88.4 [R12], R32 ;  /* 0x000000200c007844 */ /* 0x000fe20000000200 */
[----:B------:R-:W-:Y:S02]  /*ac30*/  LOP3.LUT R111, R106, 0x380, RZ, 0xc0, !PT ;  /* 0x000003806a6f7812 */ /* 0x000fe400078ec0ff */
[----:B------:R-:W-:Y:S02]  /*ac40*/  MOV R14, R14 ;  /* 0x0000000e000e7202 */ /* 0x000fe40000000f00 */
[----:B------:R-:W-:-:S02]  /*ac50*/  LOP3.LUT R54, R54, R187, RZ, 0x3c, !PT ;  /* 0x000000bb36367212 */ /* 0x000fc400078e3cff */
[----:B------:R-:W-:Y:S01]  /*ac60*/  SHF.R.U64 R94, R94, 0x3, RZ ;  /* 0x000000035e5e7819 */ /* 0x000fe200000012ff */
[----:B------:R-:W-:Y:S01]  /*ac70*/  STSM.16.M88.4 [R14], R40 ;  /* 0x000000280e007844 */ /* 0x000fe20000000200 */
[----:B------:R-:W-:Y:S02]  /*ac80*/  LOP3.LUT R163, R6, 0x380, RZ, 0xc0, !PT ;  /* 0x0000038006a37812 */ /* 0x000fe400078ec0ff */
[----:B------:R-:W-:Y:S02]  /*ac90*/  MOV R20, R20 ;  /* 0x0000001400147202 */ /* 0x000fe40000000f00 */
[----:B------:R-:W-:Y:S02]  /*aca0*/  LOP3.LUT R62, R62, R189, RZ, 0x3c, !PT ;  /* 0x000000bd3e3e7212 */ /* 0x000fe400078e3cff */
[----:B------:R-:W-:Y:S01]  /*acb0*/  SHF.R.U64 R98, R98, 0x3, RZ ;  /* 0x0000000362627819 */ /* 0x000fe200000012ff */
[----:B------:R-:W-:Y:S01]  /*acc0*/  STSM.16.M88.4 [R20], R48 ;  /* 0x0000003014007844 */ /* 0x000fe20000000200 */
[----:B------:R-:W-:-:S02]  /*acd0*/  MOV R30, R30 ;  /* 0x0000001e001e7202 */ /* 0x000fc40000000f00 */
[----:B------:R-:W-:Y:S02]  /*ace0*/  F2FP.BF16.F32.PACK_AB R59, R155, R59 ;  /* 0x0000003b9b3b723e */ /* 0x000fe400000010ff */
[----:B------:R-:W-:Y:S02]  /*acf0*/  F2FP.BF16.F32.PACK_AB R65, R154, R66 ;  /* 0x000000429a41723e */ /* 0x000fe400000010ff */
[----:B------:R-:W-:Y:S01]  /*ad00*/  F2FP.BF16.F32.PACK_AB R72, R73, R72 ;  /* 0x000000484948723e */ /* 0x000fe200000010ff */
[----:B------:R-:W-:Y:S01]  /*ad10*/  STSM.16.M88.4 [R30], R56 ;  /* 0x000000381e007844 */ /* 0x000fe20000000200 */
[----:B------:R-:W-:Y:S02]  /*ad20*/  LOP3.LUT R70, R70, R191, RZ, 0x3c, !PT ;  /* 0x000000bf46467212 */ /* 0x000fe400078e3cff */
[----:B------:R-:W-:Y:S02]  /*ad30*/  SHF.R.U64 R29, R102, 0x3, RZ ;  /* 0x00000003661d7819 */ /* 0x000fe400000012ff */
[----:B------:R-:W-:-:S02]  /*ad40*/  MOV R38, R38 ;  /* 0x0000002600267202 */ /* 0x000fc40000000f00 */
[----:B------:R-:W-:Y:S02]  /*ad50*/  F2FP.BF16.F32.PACK_AB R66, R69, R68 ;  /* 0x000000444542723e */ /* 0x000fe400000010ff */
[----:B------:R-:W-:Y:S02]  /*ad60*/  F2FP.BF16.F32.PACK_AB R67, R153, R67 ;  /* 0x000000439943723e */ /* 0x000fe400000010ff */
[----:B------:R-:W-:Y:S02]  /*ad70*/  F2FP.BF16.F32.PACK_AB R73, R152, R74 ;  /* 0x0000004a9849723e */ /* 0x000fe400000010ff */
[----:B------:R-:W-:Y:S01]  /*ad80*/  F2FP.BF16.F32.PACK_AB R80, R81, R80 ;  /* 0x000000505150723e */ /* 0x000fe200000010ff */
[----:B------:R-:W-:Y:S01]  /*ad90*/  STSM.16.M88.4 [R38], R64 ;  /* 0x0000004026007844 */ /* 0x000fe20000000200 */
[----:B------:R-:W-:Y:S02]  /*ada0*/  R2UR UR6, R215 ;  /* 0x00000000d70672ca */ /* 0x000fe400000e0000 */
[----:B------:R-:W-:-:S02]  /*adb0*/  R2UR UR4, R214 ;  /* 0x00000000d60472ca */ /* 0x000fc400000e0000 */
[----:B------:R-:W-:Y:S02]  /*adc0*/  LOP3.LUT R78, R78, R193, RZ, 0x3c, !PT ;  /* 0x000000c14e4e7212 */ /* 0x000fe400078e3cff */
[----:B------:R-:W-:Y:S02]  /*add0*/  SHF.R.U64 R111, R111, 0x3, RZ ;  /* 0x000000036f6f7819 */ /* 0x000fe400000012ff */
[----:B------:R-:W-:Y:S02]  /*ade0*/  MOV R46, R46 ;  /* 0x0000002e002e7202 */ /* 0x000fe40000000f00 */
[----:B------:R-:W-:Y:S02]  /*adf0*/  F2FP.BF16.F32.PACK_AB R74, R77, R76 ;  /* 0x0000004c4d4a723e */ /* 0x000fe400000010ff */
[----:B------:R-:W-:Y:S02]  /*ae00*/  F2FP.BF16.F32.PACK_AB R75, R19, R75 ;  /* 0x0000004b134b723e */ /* 0x000fe400000010ff */
[----:B------:R-:W-:Y:S01]  /*ae10*/  F2FP.BF16.F32.PACK_AB R81, R3, R82 ;  /* 0x000000520351723e */ /* 0x000fe200000010ff */
[----:B------:R-:W-:Y:S01]  /*ae20*/  USHF.L.U64.HI UR9, UR4, 0x2, UR6 ;  /* 0x0000000204097899 */ /* 0x000fe20008010206 */
[----:B------:R-:W-:Y:S01]  /*ae30*/  LOP3.LUT R94, R94, R195, RZ, 0x3c, !PT ;  /* 0x000000c35e5e7212 */ /* 0x000fe200078e3cff */
[----:B------:R-:W-:Y:S01]  /*ae40*/  STSM.16.M88.4 [R46], R72 ;  /* 0x000000482e007844 */ /* 0x000fe20000000200 */
[----:B------:R-:W-:Y:S01]  /*ae50*/  SHF.R.U64 R163, R163, 0x3, RZ ;  /* 0x00000003a3a37819 */ /* 0x000fe200000012ff */
[----:B------:R-:W-:Y:S01]  /*ae60*/  ULDC.64 UR6, c[0x0][0xbd8] ;  /* 0x0002f60000067ab9 */ /* 0x000fe20000000a00 */
[----:B------:R-:W-:Y:S01]  /*ae70*/  MOV R54, R54 ;  /* 0x0000003600367202 */ /* 0x000fe20000000f00 */
[----:B------:R-:W-:Y:S01]  /*ae80*/  UISETP.NE.U32.AND UP0, UPT, UR6, URZ, UPT ;  /* 0x0000003f0600728c */ /* 0x000fe2000bf05070 */
[----:B------:R-:W-:Y:S01]  /*ae90*/  F2FP.BF16.F32.PACK_AB R82, R85, R84 ;  /* 0x000000545552723e */ /* 0x000fe200000010ff */
[----:B------:R-:W-:Y:S01]  /*aea0*/  USHF.L.U32 UR8, UR4, 0x2, URZ ;  /* 0x0000000204087899 */ /* 0x000fe2000800063f */
[----:B------:R-:W-:Y:S01]  /*aeb0*/  F2FP.BF16.F32.PACK_AB R83, R83, R86 ;  /* 0x000000565353723e */ /* 0x000fe200000010ff */
[----:B------:R-:W-:Y:S01]  /*aec0*/  UISETP.NE.AND.EX UP0, UPT, UR7, URZ, UPT, UP0 ;  /* 0x0000003f0700728c */ /* 0x000fe2000bf05300 */
[----:B------:R-:W-:Y:S01]  /*aed0*/  LOP3.LUT R98, R98, R197, RZ, 0x3c, !PT ;  /* 0x000000c562627212 */ /* 0x000fe200078e3cff */
[----:B------:R-:W-:Y:S01]  /*aee0*/  UIADD3 UR4, UP1, UR8, UR6, URZ ;  /* 0x0000000608047290 */ /* 0x000fe2000ff3e03f */
[----:B------:R-:W-:Y:S01]  /*aef0*/  MOV R62, R62 ;  /* 0x0000003e003e7202 */ /* 0x000fe20000000f00 */
[----:B------:R0:W-:Y:S01]  /*af00*/  STSM.16.M88.4 [R54], R80 ;  /* 0x0000005036007844 */ /* 0x0001e20000000200 */
[----:B------:R-:W-:Y:S01]  /*af10*/  F2FP.BF16.F32.PACK_AB R84, R89, R88 ;  /* 0x000000585954723e */ /* 0x000fe200000010ff */
[----:B------:R-:W-:Y:S01]  /*af20*/  UIADD3.X UR6, UR9, UR7, URZ, UP1, !UPT ;  /* 0x0000000709067290 */ /* 0x000fe20008ffe43f */
[----:B------:R-:W-:-:S02]  /*af30*/  F2FP.BF16.F32.PACK_AB R85, R91, R90 ;  /* 0x0000005a5b55723e */ /* 0x000fc400000010ff */
[----:B------:R-:W-:Y:S02]  /*af40*/  F2FP.BF16.F32.PACK_AB R86, R93, R92 ;  /* 0x0000005c5d56723e */ /* 0x000fe400000010ff */
[----:B------:R-:W-:Y:S02]  /*af50*/  F2FP.BF16.F32.PACK_AB R87, R164, R87 ;  /* 0x00000057a457723e */ /* 0x000fe400000010ff */
[----:B------:R-:W-:Y:S02]  /*af60*/  F2FP.BF16.F32.PACK_AB R165, R166, R165 ;  /* 0x000000a5a6a5723e */ /* 0x000fe400000010ff */
[----:B------:R-:W-:Y:S01]  /*af70*/  LOP3.LUT R102, R29, R4, RZ, 0x3c, !PT ;  /* 0x000000041d667212 */ /* 0x000fe200078e3cff */
[----:B------:R1:W-:Y:S01]  /*af80*/  STSM.16.M88.4 [R62], R84 ;  /* 0x000000543e007844 */ /* 0x0003e20000000200 */
[----:B------:R-:W-:Y:S02]  /*af90*/  MOV R70, R70 ;  /* 0x0000004600467202 */ /* 0x000fe40000000f00 */
[----:B------:R-:W-:-:S02]  /*afa0*/  F2FP.BF16.F32.PACK_AB R164, R97, R96 ;  /* 0x0000006061a4723e */ /* 0x000fc400000010ff */
[----:B------:R-:W-:Y:S02]  /*afb0*/  F2FP.BF16.F32.PACK_AB R166, R101, R100 ;  /* 0x0000006465a6723e */ /* 0x000fe400000010ff */
[----:B------:R-:W-:Y:S02]  /*afc0*/  F2FP.BF16.F32.PACK_AB R167, R168, R167 ;  /* 0x000000a7a8a7723e */ /* 0x000fe400000010ff */
[----:B------:R-:W-:Y:S02]  /*afd0*/  F2FP.BF16.F32.PACK_AB R169, R170, R169 ;  /* 0x000000a9aaa9723e */ /* 0x000fe400000010ff */
[----:B------:R-:W-:Y:S01]  /*afe0*/  F2FP.BF16.F32.PACK_AB R112, R113, R112 ;  /* 0x000000707170723e */ /* 0x000fe200000010ff */
[----:B------:R1:W-:Y:S01]  /*aff0*/  STSM.16.M88.4 [R70], R164 ;  /* 0x000000a446007844 */ /* 0x0003e20000000200 */
[----:B------:R-:W-:Y:S02]  /*b000*/  LOP3.LUT R106, R111, R106, RZ, 0x3c, !PT ;  /* 0x0000006a6f6a7212 */ /* 0x000fe400078e3cff */
[----:B------:R-:W-:-:S02]  /*b010*/  MOV R78, R78 ;  /* 0x0000004e004e7202 */ /* 0x000fc40000000f00 */
[----:B------:R-:W-:Y:S02]  /*b020*/  F2FP.BF16.F32.PACK_AB R168, R105, R104 ;  /* 0x0000006869a8723e */ /* 0x000fe400000010ff */
[----:B------:R-:W-:Y:S02]  /*b030*/  F2FP.BF16.F32.PACK_AB R170, R109, R108 ;  /* 0x0000006c6daa723e */ /* 0x000fe400000010ff */
[----:B------:R-:W-:Y:S02]  /*b040*/  F2FP.BF16.F32.PACK_AB R171, R172, R171 ;  /* 0x000000abacab723e */ /* 0x000fe400000010ff */
[----:B------:R-:W-:Y:S02]  /*b050*/  F2FP.BF16.F32.PACK_AB R113, R115, R114 ;  /* 0x000000727371723e */ /* 0x000fe400000010ff */
[----:B------:R-:W-:Y:S01]  /*b060*/  F2FP.BF16.F32.PACK_AB R120, R121, R120 ;  /* 0x000000787978723e */ /* 0x000fe200000010ff */
[----:B------:R1:W-:Y:S01]  /*b070*/  STSM.16.M88.4 [R78], R168 ;  /* 0x000000a84e007844 */ /* 0x0003e20000000200 */
[----:B------:R-:W-:-:S02]  /*b080*/  LOP3.LUT R10, R163, R6, RZ, 0x3c, !PT ;  /* 0x00000006a30a7212 */ /* 0x000fc400078e3cff */
[----:B------:R-:W-:Y:S02]  /*b090*/  MOV R94, R94 ;  /* 0x0000005e005e7202 */ /* 0x000fe40000000f00 */
[----:B------:R-:W-:Y:S02]  /*b0a0*/  F2FP.BF16.F32.PACK_AB R114, R117, R116 ;  /* 0x000000747572723e */ /* 0x000fe400000010ff */
[----:B------:R-:W-:Y:S02]  /*b0b0*/  F2FP.BF16.F32.PACK_AB R115, R119, R118 ;  /* 0x000000767773723e */ /* 0x000fe400000010ff */
[----:B------:R-:W-:Y:S02]  /*b0c0*/  F2FP.BF16.F32.PACK_AB R121, R123, R122 ;  /* 0x0000007a7b79723e */ /* 0x000fe400000010ff */
[----:B------:R-:W-:Y:S01]  /*b0d0*/  F2FP.BF16.F32.PACK_AB R128, R129, R128 ;  /* 0x000000808180723e */ /* 0x000fe200000010ff */
[----:B------:R1:W-:Y:S01]  /*b0e0*/  STSM.16.M88.4 [R94], R112 ;  /* 0x000000705e007844 */ /* 0x0003e20000000200 */
[----:B------:R-:W-:-:S02]  /*b0f0*/  MOV R98, R98 ;  /* 0x0000006200627202 */ /* 0x000fc40000000f00 */
[----:B------:R-:W-:Y:S02]  /*b100*/  F2FP.BF16.F32.PACK_AB R122, R125, R124 ;  /* 0x0000007c7d7a723e */ /* 0x000fe400000010ff */
[----:B------:R-:W-:Y:S02]  /*b110*/  F2FP.BF16.F32.PACK_AB R123, R127, R126 ;  /* 0x0000007e7f7b723e */ /* 0x000fe400000010ff */
[----:B------:R-:W-:Y:S02]  /*b120*/  F2FP.BF16.F32.PACK_AB R129, R131, R130 ;  /* 0x000000828381723e */ /* 0x000fe400000010ff */
[----:B------:R-:W-:Y:S01]  /*b130*/  F2FP.BF16.F32.PACK_AB R136, R137, R136 ;  /* 0x000000888988723e */ /* 0x000fe200000010ff */
[----:B------:R1:W-:Y:S01]  /*b140*/  STSM.16.M88.4 [R98], R120 ;  /* 0x0000007862007844 */ /* 0x0003e20000000200 */
[----:B------:R-:W-:Y:S02]  /*b150*/  MOV R102, R102 ;  /* 0x0000006600667202 */ /* 0x000fe40000000f00 */
[----:B------:R-:W-:-:S02]  /*b160*/  F2FP.BF16.F32.PACK_AB R130, R133, R132 ;  /* 0x000000848582723e */ /* 0x000fc400000010ff */
[----:B------:R-:W-:Y:S02]  /*b170*/  F2FP.BF16.F32.PACK_AB R131, R135, R134 ;  /* 0x000000868783723e */ /* 0x000fe400000010ff */
[----:B------:R-:W-:Y:S02]  /*b180*/  F2FP.BF16.F32.PACK_AB R137, R139, R138 ;  /* 0x0000008a8b89723e */ /* 0x000fe400000010ff */
[----:B------:R-:W-:Y:S01]  /*b190*/  F2FP.BF16.F32.PACK_AB R144, R145, R144 ;  /* 0x000000909190723e */ /* 0x000fe200000010ff */
[----:B------:R1:W-:Y:S01]  /*b1a0*/  STSM.16.M88.4 [R102], R128 ;  /* 0x0000008066007844 */ /* 0x0003e20000000200 */
[----:B------:R-:W-:Y:S02]  /*b1b0*/  MOV R106, R106 ;  /* 0x0000006a006a7202 */ /* 0x000fe40000000f00 */
[----:B------:R-:W-:Y:S02]  /*b1c0*/  F2FP.BF16.F32.PACK_AB R138, R141, R140 ;  /* 0x0000008c8d8a723e */ /* 0x000fe400000010ff */
[----:B------:R-:W-:-:S02]  /*b1d0*/  F2FP.BF16.F32.PACK_AB R139, R143, R142 ;  /* 0x0000008e8f8b723e */ /* 0x000fc400000010ff */
[----:B------:R-:W-:Y:S02]  /*b1e0*/  F2FP.BF16.F32.PACK_AB R145, R147, R146 ;  /* 0x000000929391723e */ /* 0x000fe400000010ff */
[----:B------:R-:W-:Y:S01]  /*b1f0*/  MOV R4, R10 ;  /* 0x0000000a00047202 */ /* 0x000fe20000000f00 */
[----:B------:R1:W-:Y:S01]  /*b200*/  STSM.16.M88.4 [R106], R136 ;  /* 0x000000886a007844 */ /* 0x0003e20000000200 */
[----:B------:R-:W-:Y:S01]  /*b210*/  F2FP.BF16.F32.PACK_AB R146, R149, R148 ;  /* 0x000000949592723e */ /* 0x000fe200000010ff */
[----:B------:R-:W-:Y:S01]  /*b220*/  IMAD.U32 R10, RZ, RZ, UR4 ;  /* 0x00000004ff0a7e24 */ /* 0x000fe2000f8e00ff */
[----:B------:R-:W-:Y:S02]  /*b230*/  F2FP.BF16.F32.PACK_AB R147, R151, R150 ;  /* 0x000000969793723e */ /* 0x000fe400000010ff */
[----:B------:R-:W-:Y:S02]  /*b240*/  PLOP3.LUT P1, PT, PT, PT, UP0, 0x80, 0x0 ;  /* 0x000000000000781c */ /* 0x000fe40003f2f008 */
[----:B------:R-:W-:Y:S01]  /*b250*/  MOV R11, UR6 ;  /* 0x00000006000b7c02 */ /* 0x000fe20008000f00 */
[----:B------:R1:W-:Y:S01]  /*b260*/  STSM.16.M88.4 [R4], R144 ;  /* 0x0000009004007844 */ /* 0x0003e20000000200 */
[----:B------:R-:W-:Y:S01]  /*b270*/  ULDC.64 UR6, c[0x0][0xbe0] ;  /* 0x0002f80000067ab9 */ /* 0x000fe20000000a00 */
[----:B------:R-:W-:Y:S08]  /*b280*/  BAR.SYNC.DEFER_BLOCKING 0x1, 0x100 ;  /* 0x0044000000007b1d */ /* 0x000ff00000010000 */
[----:B------:R-:W2:Y:S01]  /*b290*/  @P1 LDG.E R3, desc[UR10][R10.64] ;  /* 0x0000000a0a031981 */ /* 0x000ea2000c1e1900 */
[----:B------:R-:W-:Y:S01]  /*b2a0*/  UISETP.NE.U32.AND UP1, UPT, UR6, URZ, UPT ;  /* 0x0000003f0600728c */ /* 0x000fe2000bf25070 */
[----:B0-----:R-:W0:Y:S01]  /*b2b0*/  LDC R81, c[0x0][0xa88] ;  /* 0x0002a200ff517b82 */ /* 0x001e220000000800 */
[----:B------:R-:W-:Y:S01]  /*b2c0*/  IMAD R13, R22, 0x40, R18 ;  /* 0x00000040160d7824 */ /* 0x000fe200078e0212 */
[----:B------:R-:W-:Y:S01]  /*b2d0*/  UMOV UR4, URZ ;  /* 0x0000003f00047c82 */ /* 0x000fe20008000000 */
[----:B------:R-:W-:-:S02]  /*b2e0*/  UISETP.NE.AND.EX UP1, UPT, UR7, URZ, UPT, UP1 ;  /* 0x0000003f0700728c */ /* 0x000fc4000bf25310 */
[----:B------:R-:W-:-:S04]  /*b2f0*/  IMAD.WIDE R8, R13, 0x2, R8 ;  /* 0x000000020d087825 */ /* 0x000fc800078e0208 */
[----:B------:R-:W-:Y:S02]  /*b300*/  PLOP3.LUT P2, PT, PT, PT, UP1, 0x80, 0x0 ;  /* 0x000000000000781c */ /* 0x000fe40003f4f018 */
[----:B------:R-:W-:-:S03]  /*b310*/  IADD3 R25, P0, R8, 0x1000, RZ ;  /* 0x0000100008197810 */ /* 0x000fc60007f1e0ff */
[----:B------:R-:W-:-:S04]  /*b320*/  @UP1 UIADD3 UR6, UP2, UR8, UR6, URZ ;  /* 0x0000000608061290 */ /* 0x000fc8000ff5e03f */
[----:B------:R-:W-:Y:S02]  /*b330*/  @UP1 UIADD3.X UR7, UR9, UR7, URZ, UP2, !UPT ;  /* 0x0000000709071290 */ /* 0x000fe400097fe43f */
[----:B------:R-:W-:-:S04]  /*b340*/  IMAD.U32 R12, RZ, RZ, UR6 ;  /* 0x00000006ff0c7e24 */ /* 0x000fc8000f8e00ff */
[----:B------:R-:W-:-:S05]  /*b350*/  IMAD.U32 R13, RZ, RZ, UR7 ;  /* 0x00000007ff0d7e24 */ /* 0x000fca000f8e00ff */
[----:B0-----:R1:W5:Y:S01]  /*b360*/  @P2 LDG.E R81, desc[UR10][R12.64] ;  /* 0x0000000a0c512981 */ /* 0x001362000c1e1900 */
[----:B--2---:R-:W-:Y:S01]  /*b370*/  @P1 R2UR UR4, R3 ;  /* 0x00000000030412ca */ /* 0x004fe200000e0000 */
[----:B-1----:R-:W-:-:S14]  /*b380*/  @P2 BRA `(.L_x_284) ;  /* 0x0000000000142947 */ /* 0x002fdc0003800000 */
[----:B------:R-:W-:Y:S05]  /*b390*/  @!P1 BRA `(.L_x_284) ;  /* 0x0000000000109947 */ /* 0x000fea0003800000 */
[----:B------:R-:W-:Y:S02]  /*b3a0*/  ULDC.64 UR6, c[0x0][0x208] ;  /* 0x0000820000067ab9 */ /* 0x000fe40000000a00 */
[----:B------:R-:W2:Y:S04]  /*b3b0*/  LDG.E R4, desc[UR6][R10.64] ;  /* 0x000000060a047981 */ /* 0x000ea8000c1e1900 */
[----:B-----5:R-:W2:Y:S02]  /*b3c0*/  LDG.E R81, desc[UR6][R10.64+0x4] ;  /* 0x000004060a517981 */ /* 0x020ea4000c1e1900 */
[----:B--2---:R-:W-:-:S07]  /*b3d0*/  IMAD.IADD R81, R81, 0x1, -R4 ;  /* 0x0000000151517824 */ /* 0x004fce00078e0a04 */
.L_x_284:
[----:B------:R-:W-:Y:S01]  /*b3e0*/  R2UR UR16, R213 ;  /* 0x00000000d51072ca */ /* 0x000fe200000e0000 */
[----:B------:R-:W-:Y:S01]  /*b3f0*/  ULDC.64 UR12, c[0x0][0xb70] ;  /* 0x0002dc00000c7ab9 */ /* 0x000fe20000000a00 */
[----:B------:R-:W-:Y:S01]  /*b400*/  R2UR UR15, R215 ;  /* 0x00000000d70f72ca */ /* 0x000fe200000e0000 */
[----:B------:R-:W-:Y:S01]  /*b410*/  USHF.R.S32.HI UR9, URZ, 0x1f, UR4 ;  /* 0x0000001f3f097899 */ /* 0x000fe20008011404 */
[----:B------:R-:W-:Y:S01]  /*b420*/  R2UR UR14, R214 ;  /* 0x00000000d60e72ca */ /* 0x000fe200000e0000 */
[----:B------:R-:W-:Y:S01]  /*b430*/  UMOV UR8, UR4 ;  /* 0x0000000400087c82 */ /* 0x000fe20008000000 */
[----:B------:R-:W-:Y:S01]  /*b440*/  IMAD R6, R212, 0x80, R220 ;  /* 0x00000080d4067824 */ /* 0x000fe200078e02dc */
[----:B------:R-:W-:Y:S01]  /*b450*/  LOP3.LUT R24, R25, 0x380, RZ, 0xc0, !PT ;  /* 0x0000038019187812 */ /* 0x000fe200078ec0ff */
[----:B------:R-:W-:Y:S01]  /*b460*/  ULDC.64 UR18, c[0x0][0x208] ;  /* 0x0000820000127ab9 */ /* 0x000fe20000000a00 */
[C---:B------:R-:W-:Y:S02]  /*b470*/  IADD3 R11, P1, R8.reuse, 0x2000, RZ ;  /* 0x00002000080b7810 */ /* 0x040fe40007f3e0ff */
[----:B------:R-:W-:-:S02]  /*b480*/  IADD3 R13, P2, R8, 0x3000, RZ ;  /* 0x00003000080d7810 */ /* 0x000fc40007f5e0ff */
[----:B------:R-:W-:Y:S01]  /*b490*/  USHF.R.S32.HI UR11, URZ, 0x1f, UR16 ;  /* 0x0000001f3f0b7899 */ /* 0x000fe20008011410 */
[----:B------:R-:W-:Y:S01]  /*b4a0*/  SHF.R.U64 R24, R24, 0x3, RZ ;  /* 0x0000000318187819 */ /* 0x000fe200000012ff */
[----:B------:R-:W-:Y:S01]  /*b4b0*/  USEL UR15, UR15, URZ, !UP0 ;  /* 0x0000003f0f0f7287 */ /* 0x000fe2000c000000 */
[----:B------:R-:W-:Y:S01]  /*b4c0*/  LOP3.LUT R10, R11, 0x380, RZ, 0xc0, !PT ;  /* 0x000003800b0a7812 */ /* 0x000fe200078ec0ff */
[----:B------:R-:W-:Y:S01]  /*b4d0*/  UIMAD UR10, UR11, UR12, URZ ;  /* 0x0000000c0b0a72a4 */ /* 0x000fe2000f8e023f */
[----:B------:R-:W-:Y:S01]  /*b4e0*/  SHF.R.S32.HI R3, RZ, 0x1f, R6 ;  /* 0x0000001fff037819 */ /* 0x000fe20000011406 */
[----:B------:R-:W-:Y:S01]  /*b4f0*/  UIMAD.WIDE.U32 UR6, UR16, UR12, UR8 ;  /* 0x0000000c100672a5 */ /* 0x000fe2000f8e0008 */
[----:B------:R-:W-:Y:S01]  /*b500*/  LOP3.LUT R12, R13, 0x380, RZ, 0xc0, !PT ;  /* 0x000003800d0c7812 */ /* 0x000fe200078ec0ff */
[----:B------:R-:W-:Y:S01]  /*b510*/  UIMAD UR10, UR16, UR13, UR10 ;  /* 0x0000000d100a72a4 */ /* 0x000fe2000f8e020a */
[----:B------:R-:W-:Y:S01]  /*b520*/  LOP3.LUT R24, R24, R25, RZ, 0x3c, !PT ;  /* 0x0000001918187212 */ /* 0x000fe200078e3cff */
[----:B------:R-:W-:Y:S01]  /*b530*/  USEL UR14, UR14, URZ, !UP0 ;  /* 0x0000003f0e0e7287 */ /* 0x000fe2000c000000 */
[----:B------:R-:W-:Y:S01]  /*b540*/  SHF.R.U64 R10, R10, 0x3, RZ ;  /* 0x000000030a0a7819 */ /* 0x000fe200000012ff */
[----:B------:R-:W-:Y:S01]  /*b550*/  ULDC.64 UR12, c[0x0][0xb78] ;  /* 0x0002de00000c7ab9 */ /* 0x000fe20000000a00 */
[----:B------:R-:W-:Y:S01]  /*b560*/  UIADD3 UR7, UR7, UR10, URZ ;  /* 0x0000000a07077290 */ /* 0x000fe2000fffe03f */
[----:B------:R-:W-:Y:S01]  /*b570*/  SHF.R.U64 R12, R12, 0x3, RZ ;  /* 0x000000030c0c7819 */ /* 0x000fe200000012ff */
[----:B------:R-:W-:Y:S01]  /*b580*/  UIMAD UR8, UR15, UR12, URZ ;  /* 0x0000000c0f0872a4 */ /* 0x000fe2000f8e023f */
[--C-:B------:R-:W-:Y:S01]  /*b590*/  IMAD.X R25, RZ, RZ, R9.reuse, P0 ;  /* 0x000000ffff197224 */ /* 0x100fe200000e0609 */
[----:B------:R-:W-:Y:S01]  /*b5a0*/  UIMAD.WIDE.U32 UR6, UR14, UR12, UR6 ;  /* 0x0000000c0e0672a5 */ /* 0x000fe2000f8e0006 */
[----:B------:R-:W-:Y:S01]  /*b5b0*/  IADD3 R73, P0, R8, 0x8000, RZ ;  /* 0x0000800008497810 */ /* 0x000fe20007f1e0ff */
[----:B------:R-:W-:Y:S01]  /*b5c0*/  UIMAD UR8, UR14, UR13, UR8 ;  /* 0x0000000d0e0872a4 */ /* 0x000fe2000f8e0208 */
[----:B------:R-:W-:Y:S01]  /*b5d0*/  LOP3.LUT R10, R10, R11, RZ, 0x3c, !PT ;  /* 0x0000000b0a0a7212 */ /* 0x000fe200078e3cff */
[--C-:B------:R-:W-:Y:S01]  /*b5e0*/  IMAD.X R11, RZ, RZ, R9.reuse, P1 ;  /* 0x000000ffff0b7224 */ /* 0x100fe200008e0609 */
[----:B------:R-:W-:Y:S01]  /*b5f0*/  LOP3.LUT R12, R12, R13, RZ, 0x3c, !PT ;  /* 0x0000000d0c0c7212 */ /* 0x000fe200078e3cff */
[----:B------:R-:W-:Y:S01]  /*b600*/  IMAD.X R13, RZ, RZ, R9, P2 ;  /* 0x000000ffff0d7224 */ /* 0x000fe200010e0609 */
[----:B------:R-:W-:Y:S01]  /*b610*/  IADD3 R4, P3, R6, UR6, RZ ;  /* 0x0000000606047c10 */ /* 0x000fe2000ff7e0ff */
[----:B------:R-:W-:Y:S01]  /*b620*/  IMAD.U32 R14, RZ, RZ, UR8 ;  /* 0x00000008ff0e7e24 */ /* 0x000fe2000f8e00ff */
[----:B------:R-:W-:Y:S01]  /*b630*/  IADD3 R65, P1, R8, 0x9000, RZ ;  /* 0x0000900008417810 */ /* 0x000fe20007f3e0ff */
[----:B------:R-:W-:Y:S01]  /*b640*/  ULDC.64 UR12, c[0x0][0xaa0] ;  /* 0x0002a800000c7ab9 */ /* 0x000fe20000000a00 */
[----:B------:R-:W-:-:S02]  /*b650*/  LOP3.LUT R72, R73, 0x380, RZ, 0xc0, !PT ;  /* 0x0000038049487812 */ /* 0x000fc400078ec0ff */
[----:B------:R-:W-:Y:S01]  /*b660*/  IADD3.X R3, R3, UR7, R14, P3, !PT ;  /* 0x0000000703037c10 */ /* 0x000fe20009ffe40e */
[----:B------:R-:W-:Y:S01]  /*b670*/  ULDC.64 UR6, c[0x0][0xb40] ;  /* 0x0002d00000067ab9 */ /* 0x000fe20000000a00 */
[----:B------:R-:W-:Y:S02]  /*b680*/  IADD3 R53, P2, R8, 0xa000, RZ ;  /* 0x0000a00008357810 */ /* 0x000fe40007f5e0ff */
[----:B------:R-:W-:Y:S02]  /*b690*/  LEA R20, P3, R4, UR6, 0x2 ;  /* 0x0000000604147c11 */ /* 0x000fe4000f8610ff */
[----:B------:R-:W-:Y:S02]  /*b6a0*/  IADD3 R49, P6, R8, 0x4000, RZ ;  /* 0x0000400008317810 */ /* 0x000fe40007fde0ff */
[----:B------:R-:W-:Y:S01]  /*b6b0*/  LEA.HI.X R21, R4, UR7, R3, 0x2, P3 ;  /* 0x0000000704157c11 */ /* 0x000fe200098f1403 */
[----:B------:R-:W-:Y:S01]  /*b6c0*/  VIADD R4, R6, 0x8 ;  /* 0x0000000806047836 */ /* 0x000fe20000000000 */
[----:B------:R-:W-:-:S02]  /*b6d0*/  IADD3 R41, P5, R8, 0x5000, RZ ;  /* 0x0000500008297810 */ /* 0x000fc40007fbe0ff */
[C---:B------:R-:W-:Y:S02]  /*b6e0*/  IADD3 R37, P4, R8.reuse, 0x6000, RZ ;  /* 0x0000600008257810 */ /* 0x040fe40007f9e0ff */
[----:B------:R-:W-:Y:S02]  /*b6f0*/  IADD3 R29, P3, R8, 0x7000, RZ ;  /* 0x00007000081d7810 */ /* 0x000fe40007f7e0ff */
[----:B------:R-:W-:Y:S02]  /*b700*/  LOP3.LUT R64, R65, 0x380, RZ, 0xc0, !PT ;  /* 0x0000038041407812 */ /* 0x000fe400078ec0ff */
[----:B------:R-:W-:Y:S02]  /*b710*/  SHF.R.U64 R72, R72, 0x3, RZ ;  /* 0x0000000348487819 */ /* 0x000fe400000012ff */
[----:B------:R-:W-:Y:S02]  /*b720*/  LOP3.LUT R52, R53, 0x380, RZ, 0xc0, !PT ;  /* 0x0000038035347812 */ /* 0x000fe400078ec0ff */
[----:B------:R-:W-:-:S02]  /*b730*/  LOP3.LUT R48, R49, 0x380, RZ, 0xc0, !PT ;  /* 0x0000038031307812 */ /* 0x000fc400078ec0ff */
[----:B------:R-:W-:Y:S02]  /*b740*/  LOP3.LUT R40, R41, 0x380, RZ, 0xc0, !PT ;  /* 0x0000038029287812 */ /* 0x000fe400078ec0ff */
[----:B------:R-:W-:Y:S02]  /*b750*/  LOP3.LUT R36, R37, 0x380, RZ, 0xc0, !PT ;  /* 0x0000038025247812 */ /* 0x000fe400078ec0ff */
[----:B------:R-:W-:Y:S02]  /*b760*/  LOP3.LUT R28, R29, 0x380, RZ, 0xc0, !PT ;  /* 0x000003801d1c7812 */ /* 0x000fe400078ec0ff */
[----:B------:R-:W-:Y:S02]  /*b770*/  SHF.R.U64 R64, R64, 0x3, RZ ;  /* 0x0000000340407819 */ /* 0x000fe400000012ff */
[----:B------:R-:W-:Y:S01]  /*b780*/  LOP3.LUT R72, R72, R73, RZ, 0x3c, !PT ;  /* 0x0000004948487212 */ /* 0x000fe200078e3cff */
[----:B------:R-:W-:Y:S01]  /*b790*/  IMAD.X R73, RZ, RZ, R9, P0 ;  /* 0x000000ffff497224 */ /* 0x000fe200000e0609 */
[----:B------:R-:W-:-:S02]  /*b7a0*/  SHF.R.U64 R52, R52, 0x3, RZ ;  /* 0x0000000334347819 */ /* 0x000fc400000012ff */
[----:B------:R-:W-:Y:S02]  /*b7b0*/  SHF.R.U64 R48, R48, 0x3, RZ ;  /* 0x0000000330307819 */ /* 0x000fe400000012ff */
[----:B------:R-:W-:Y:S02]  /*b7c0*/  SHF.R.U64 R40, R40, 0x3, RZ ;  /* 0x0000000328287819 */ /* 0x000fe400000012ff */
[----:B------:R-:W-:Y:S02]  /*b7d0*/  SHF.R.U64 R36, R36, 0x3, RZ ;  /* 0x0000000324247819 */ /* 0x000fe400000012ff */
[----:B------:R-:W-:Y:S02]  /*b7e0*/  SHF.R.U64 R28, R28, 0x3, RZ ;  /* 0x000000031c1c7819 */ /* 0x000fe400000012ff */
[----:B------:R-:W-:Y:S02]  /*b7f0*/  LOP3.LUT P0, RZ, R217, 0x3, RZ, 0xc0, !PT ;  /* 0x00000003d9ff7812 */ /* 0x000fe4000780c0ff */
[----:B------:R-:W-:Y:S01]  /*b800*/  LOP3.LUT R64, R64, R65, RZ, 0x3c, !PT ;  /* 0x0000004140407212 */ /* 0x000fe200078e3cff */
[--C-:B------:R-:W-:Y:S01]  /*b810*/  IMAD.X R65, RZ, RZ, R9.reuse, P1 ;  /* 0x000000ffff417224 */ /* 0x100fe200008e0609 */
[----:B------:R-:W-:Y:S01]  /*b820*/  LOP3.LUT R52, R52, R53, RZ, 0x3c, !PT ;  /* 0x0000003534347212 */ /* 0x000fe200078e3cff */
[--C-:B------:R-:W-:Y:S01]  /*b830*/  IMAD.X R53, RZ, RZ, R9.reuse, P2 ;  /* 0x000000ffff357224 */ /* 0x100fe200010e0609 */
[----:B------:R-:W-:Y:S01]  /*b840*/  LOP3.LUT R48, R48, R49, RZ, 0x3c, !PT ;  /* 0x0000003130307212 */ /* 0x000fe200078e3cff */
[----:B------:R-:W-:Y:S01]  /*b850*/  IMAD.X R49, RZ, RZ, R9, P6 ;  /* 0x000000ffff317224 */ /* 0x000fe200030e0609 */
[----:B------:R-:W-:-:S02]  /*b860*/  LOP3.LUT R40, R40, R41, RZ, 0x3c, !PT ;  /* 0x0000002928287212 */ /* 0x000fc400078e3cff */
[----:B------:R-:W-:Y:S01]  /*b870*/  LOP3.LUT R36, R36, R37, RZ, 0x3c, !PT ;  /* 0x0000002524247212 */ /* 0x000fe200078e3cff */
[--C-:B------:R-:W-:Y:S01]  /*b880*/  IMAD.X R37, RZ, RZ, R9.reuse, P4 ;  /* 0x000000ffff257224 */ /* 0x100fe200020e0609 */
[----:B------:R-:W-:Y:S01]  /*b890*/  LOP3.LUT R28, R28, R29, RZ, 0x3c, !PT ;  /* 0x0000001d1c1c7212 */ /* 0x000fe200078e3cff */
[----:B------:R-:W-:Y:S01]  /*b8a0*/  IMAD.X R29, RZ, RZ, R9, P3 ;  /* 0x000000ffff1d7224 */ /* 0x000fe200018e0609 */
[----:B-----5:R-:W-:Y:S02]  /*b8b0*/  ISETP.GE.OR P1, PT, R6, R81, P0 ;  /* 0x000000510600720c */ /* 0x020fe40000726670 */
[----:B------:R-:W-:Y:S02]  /*b8c0*/  IADD3.X R41, RZ, R9, RZ, P5, !PT ;  /* 0x00000009ff297210 */ /* 0x000fe40002ffe4ff */
[C---:B------:R-:W-:Y:S02]  /*b8d0*/  IADD3 R6, P2, R8.reuse, 0xf000, RZ ;  /* 0x0000f00008067810 */ /* 0x040fe40007f5e0ff */
[----:B------:R-:W-:-:S02]  /*b8e0*/  IADD3 R45, P6, R8, 0xb000, RZ ;  /* 0x0000b000082d7810 */ /* 0x000fc40007fde0ff */
[C---:B------:R-:W-:Y:S02]  /*b8f0*/  IADD3 R77, P5, R8.reuse, 0xc000, RZ ;  /* 0x0000c000084d7810 */ /* 0x040fe40007fbe0ff */
[C---:B------:R-:W-:Y:S02]  /*b900*/  IADD3 R69, P4, R8.reuse, 0xd000, RZ ;  /* 0x0000d00008457810 */ /* 0x040fe40007f9e0ff */
[C---:B------:R-:W-:Y:S02]  /*b910*/  IADD3 R61, P3, R8.reuse, 0xe000, RZ ;  /* 0x0000e000083d7810 */ /* 0x040fe40007f7e0ff */
[----:B------:R-:W-:Y:S01]  /*b920*/  LOP3.LUT R33, R8, 0x380, RZ, 0xc0, !PT ;  /* 0x0000038008217812 */ /* 0x000fe200078ec0ff */
[----:B------:R-:W-:Y:S01]  /*b930*/  UIMAD UR6, UR9, UR12, URZ ;  /* 0x0000000c090672a4 */ /* 0x000fe2000f8e023f */
[----:B------:R-:W-:Y:S01]  /*b940*/  LOP3.LUT R3, R6, 0x380, RZ, 0xc0, !PT ;  /* 0x0000038006037812 */ /* 0x000fe200078ec0ff */
[----:B------:R0:W-:Y:S01]  /*b950*/  @!P1 STG.E desc[UR18][R20.64], R2 ;  /* 0x0000000214009986 */ /* 0x0001e2000c101912 */
[----:B------:R-:W-:-:S02]  /*b960*/  LOP3.LUT R44, R45, 0x380, RZ, 0xc0, !PT ;  /* 0x000003802d2c7812 */ /* 0x000fc400078ec0ff */
[----:B------:R-:W-:Y:S02]  /*b970*/  LOP3.LUT R76, R77, 0x380, RZ, 0xc0, !PT ;  /* 0x000003804d4c7812 */ /* 0x000fe400078ec0ff */
[----:B------:R-:W-:Y:S02]  /*b980*/  LOP3.LUT R68, R69, 0x380, RZ, 0xc0, !PT ;  /* 0x0000038045447812 */ /* 0x000fe400078ec0ff */
[----:B------:R-:W-:Y:S02]  /*b990*/  LOP3.LUT R60, R61, 0x380, RZ, 0xc0, !PT ;  /* 0x000003803d3c7812 */ /* 0x000fe400078ec0ff */
[----:B------:R-:W-:Y:S02]  /*b9a0*/  ISETP.GE.OR P0, PT, R4, R81, P0 ;  /* 0x000000510400720c */ /* 0x000fe40000706670 */
[----:B------:R-:W-:Y:S02]  /*b9b0*/  SHF.R.U64 R3, R3, 0x3, RZ ;  /* 0x0000000303037819 */ /* 0x000fe400000012ff */
[----:B------:R-:W-:-:S02]  /*b9c0*/  SHF.R.U64 R44, R44, 0x3, RZ ;  /* 0x000000032c2c7819 */ /* 0x000fc400000012ff */
[----:B------:R-:W-:Y:S02]  /*b9d0*/  SHF.R.U64 R76, R76, 0x3, RZ ;  /* 0x000000034c4c7819 */ /* 0x000fe400000012ff */
[----:B------:R-:W-:Y:S02]  /*b9e0*/  SHF.R.U64 R68, R68, 0x3, RZ ;  /* 0x0000000344447819 */ /* 0x000fe400000012ff */
[----:B------:R-:W-:Y:S02]  /*b9f0*/  SHF.R.U64 R60, R60, 0x3, RZ ;  /* 0x000000033c3c7819 */ /* 0x000fe400000012ff */
[----:B------:R-:W-:Y:S02]  /*ba00*/  SHF.R.U64 R33, R33, 0x3, RZ ;  /* 0x0000000321217819 */ /* 0x000fe400000012ff */
[--C-:B------:R-:W-:Y:S01]  /*ba10*/  SHF.R.S32.HI R19, RZ, 0x1f, R18.reuse ;  /* 0x0000001fff137819 */ /* 0x100fe20000011412 */
[----:B------:R-:W-:Y:S01]  /*ba20*/  UIMAD UR6, UR4, UR13, UR6 ;  /* 0x0000000d040672a4 */ /* 0x000fe2000f8e0206 */
[----:B------:R-:W-:Y:S01]  /*ba30*/  LOP3.LUT R56, R3, R6, RZ, 0x3c, !PT ;  /* 0x0000000603387212 */ /* 0x000fe200078e3cff */
[----:B------:R-:W-:Y:S01]  /*ba40*/  IMAD.U32 R3, RZ, RZ, UR12 ;  /* 0x0000000cff037e24 */ /* 0x000fe2000f8e00ff */
[----:B------:R-:W-:Y:S01]  /*ba50*/  LOP3.LUT R44, R44, R45, RZ, 0x3c, !PT ;  /* 0x0000002d2c2c7212 */ /* 0x000fe200078e3cff */
[--C-:B------:R-:W-:Y:S01]  /*ba60*/  IMAD.X R45, RZ, RZ, R9.reuse, P6 ;  /* 0x000000ffff2d7224 */ /* 0x100fe200030e0609 */
[----:B------:R-:W-:Y:S01]  /*ba70*/  LOP3.LUT R76, R76, R77, RZ, 0x3c, !PT ;  /* 0x0000004d4c4c7212 */ /* 0x000fe200078e3cff */
[--C-:B------:R-:W-:Y:S01]  /*ba80*/  IMAD.X R77, RZ, RZ, R9.reuse, P5 ;  /* 0x000000ffff4d7224 */ /* 0x100fe200028e0609 */
[----:B------:R-:W-:Y:S01]  /*ba90*/  LOP3.LUT R68, R68, R69, RZ, 0x3c, !PT ;  /* 0x0000004544447212 */ /* 0x000fe200078e3cff */
[--C-:B------:R-:W-:Y:S01]  /*baa0*/  IMAD.X R69, RZ, RZ, R9.reuse, P4 ;  /* 0x000000ffff457224 */ /* 0x100fe200020e0609 */
[----:B------:R-:W-:Y:S01]  /*bab0*/  LOP3.LUT R60, R60, R61, RZ, 0x3c, !PT ;  /* 0x0000003d3c3c7212 */ /* 0x000fe200078e3cff */
[--C-:B------:R-:W-:Y:S01]  /*bac0*/  IMAD.X R61, RZ, RZ, R9.reuse, P3 ;  /* 0x000000ffff3d7224 */ /* 0x100fe200018e0609 */
[----:B------:R-:W-:Y:S01]  /*bad0*/  LOP3.LUT R32, R33, R8, RZ, 0x3c, !PT ;  /* 0x0000000821207212 */ /* 0x000fe200078e3cff */
[----:B------:R-:W-:Y:S01]  /*bae0*/  IMAD.MOV.U32 R33, RZ, RZ, R9 ;  /* 0x000000ffff217224 */ /* 0x000fe200078e0009 */
[----:B------:R-:W-:Y:S01]  /*baf0*/  IADD3.X R57, RZ, R9, RZ, P2, !PT ;  /* 0x00000009ff397210 */ /* 0x000fe200017fe4ff */
[----:B0-----:R-:W-:Y:S01]  /*bb00*/  IMAD.WIDE.U32 R2, R3, UR4, R18 ;  /* 0x0000000403027c25 */ /* 0x001fe2000f8e0012 */
[----:B------:R0:W-:Y:S03]  /*bb10*/  @!P0 STG.E desc[UR18][R20.64+0x20], R0 ;  /* 0x0000200014008986 */ /* 0x0001e6000c101912 */
[----:B------:R-:W-:Y:S01]  /*bb20*/  VIADD R3, R3, UR6 ;  /* 0x0000000603037c36 */ /* 0x000fe20008000000 */
[----:B------:R-:W5:Y:S01]  /*bb30*/  LD.E.128 R32, desc[UR18][R32.64] ;  /* 0x0000001220207980 */ /* 0x000f62000c101d00 */
[----:B------:R-:W-:-:S03]  /*bb40*/  ULDC.64 UR6, c[0x0][0xae0] ;  /* 0x0002b80000067ab9 */ /* 0x000fc60000000a00 */
[----:B------:R-:W5:Y:S04]  /*bb50*/  LD.E.128 R24, desc[UR18][R24.64] ;  /* 0x0000001218187980 */ /* 0x000f68000c101d00 */
        /* <DEDUP_REMOVED lines=13> */
[----:B------:R-:W5:Y:S01]  /*bc30*/  LD.E.128 R56, desc[UR18][R56.64] ;  /* 0x0000001238387980 */ /* 0x000f62000c101d00 */
[----:B------:R-:W-:Y:S01]  /*bc40*/  IMAD R81, R212, -0x80, R81 ;  /* 0xffffff80d4517824 */ /* 0x000fe200078e0251 */
[----:B------:R-:W-:Y:S01]  /*bc50*/  UIMAD UR4, UR11, UR6, URZ ;  /* 0x000000060b0472a4 */ /* 0x000fe2000f8e023f */
[C---:B0-----:R-:W-:Y:S01]  /*bc60*/  VIADD R0, R22.reuse, 0x20 ;  /* 0x0000002016007836 */ /* 0x041fe20000000000 */
[----:B------:R-:W-:Y:S01]  /*bc70*/  @!PT LDS RZ, [RZ] ;  /* 0x00000000fffff984 */ /* 0x000fe20000000800 */
[----:B------:R-:W-:Y:S01]  /*bc80*/  @!PT LDS RZ, [RZ] ;  /* 0x00000000fffff984 */ /* 0x000fe20000000800 */
[----:B------:R-:W-:Y:S01]  /*bc90*/  @!PT LDS RZ, [RZ] ;  /* 0x00000000fffff984 */ /* 0x000fe20000000800 */
[----:B------:R-:W-:Y:S01]  /*bca0*/  @!PT LDS RZ, [RZ] ;  /* 0x00000000fffff984 */ /* 0x000fe20000000800 */
[----:B------:R0:W-:Y:S06]  /*bcb0*/  MEMBAR.ALL.CTA ;  /* 0x0000000000007992 */ /* 0x0001ec0000008000 */
[----:B0-----:R-:W0:Y:S01]  /*bcc0*/  FENCE.VIEW.ASYNC.S ;  /* 0x00000000000073c6 */ /* 0x001e220000000000 */
[----:B------:R-:W-:Y:S01]  /*bcd0*/  IMAD.U32 R19, RZ, RZ, UR6 ;  /* 0x00000006ff137e24 */ /* 0x000fe2000f8e00ff */
[----:B------:R-:W-:Y:S01]  /*bce0*/  UIMAD UR4, UR16, UR7, UR4 ;  /* 0x00000007100472a4 */ /* 0x000fe2000f8e0204 */
[----:B------:R-:W-:Y:S01]  /*bcf0*/  VIADD R4, R22, 0x60 ;  /* 0x0000006016047836 */ /* 0x000fe20000000000 */
[-C--:B------:R-:W-:Y:S01]  /*bd00*/  ISETP.GE.AND P0, PT, R0, R81.reuse, PT ;  /* 0x000000510000720c */ /* 0x080fe20003f06270 */
[C---:B------:R-:W-:Y:S01]  /*bd10*/  VIADD R0, R22.reuse, 0x40 ;  /* 0x0000004016007836 */ /* 0x040fe20000000000 */
[-C--:B------:R-:W-:Y:S01]  /*bd20*/  ISETP.GE.AND P3, PT, R22, R81.reuse, PT ;  /* 0x000000511600720c */ /* 0x080fe20003f66270 */
[----:B------:R-:W-:Y:S01]  /*bd30*/  IMAD.WIDE.U32 R2, R19, UR16, R2 ;  /* 0x0000001013027c25 */ /* 0x000fe2000f8e0002 */
[----:B------:R-:W-:Y:S01]  /*bd40*/  ULDC.64 UR6, c[0x0][0xae8] ;  /* 0x0002ba0000067ab9 */ /* 0x000fe20000000a00 */
[-C--:B------:R-:W-:Y:S01]  /*bd50*/  ISETP.GE.AND P2, PT, R4, R81.reuse, PT ;  /* 0x000000510400720c */ /* 0x080fe20003f46270 */
[----:B------:R-:W-:Y:S01]  /*bd60*/  BSSY B1, `(.L_x_285) ;  /* 0x0000025000017945 */ /* 0x000fe20003800000 */
[----:B------:R-:W-:Y:S01]  /*bd70*/  VIADD R3, R3, UR4 ;  /* 0x0000000403037c36 */ /* 0x000fe20008000000 */
[----:B------:R-:W-:Y:S01]  /*bd80*/  ISETP.GE.AND P1, PT, R0, R81, PT ;  /* 0x000000510000720c */ /* 0x000fe20003f26270 */
[----:B------:R-:W-:-:S02]  /*bd90*/  UIMAD UR4, UR15, UR6, URZ ;  /* 0x000000060f0472a4 */ /* 0x000fc4000f8e023f */
[----:B------:R-:W-:Y:S01]  /*bda0*/  IMAD.U32 R81, RZ, RZ, UR6 ;  /* 0x00000006ff517e24 */ /* 0x000fe2000f8e00ff */
[----:B------:R-:W-:Y:S01]  /*bdb0*/  SHF.R.S32.HI R23, RZ, 0x1f, R22 ;  /* 0x0000001fff177819 */ /* 0x000fe20000011416 */
[----:B------:R-:W-:Y:S01]  /*bdc0*/  VIADD R173, R173, 0x38820 ;  /* 0x00038820adad7836 */ /* 0x000fe20000000000 */
[----:B------:R-:W-:Y:S02]  /*bdd0*/  UIMAD UR4, UR14, UR7, UR4 ;  /* 0x000000070e0472a4 */ /* 0x000fe4000f8e0204 */
[----:B------:R-:W-:Y:S02]  /*bde0*/  IMAD.WIDE.U32 R80, R81, UR14, R2 ;  /* 0x0000000e51507c25 */ /* 0x000fe4000f8e0002 */
[----:B------:R-:W-:Y:S02]  /*bdf0*/  PRMT R173, RZ, 0x654, R173 ;  /* 0x00000654ffad7816 */ /* 0x000fe400000000ad */
[----:B------:R-:W-:Y:S01]  /*be00*/  IMAD.WIDE R20, R212, 0x80, R22 ;  /* 0x00000080d4147825 */ /* 0x000fe200078e0216 */
[----:B------:R-:W-:Y:S01]  /*be10*/  IADD3 R85, R81, UR4, RZ ;  /* 0x0000000451557c10 */ /* 0x000fe2000fffe0ff */
[----:B0-----:R0:W-:Y:S01]  /*be20*/  SYNCS.ARRIVE.TRANS64.RED.A1T0 RZ, [R173+URZ], RZ ;  /* 0x000000ffadff79a7 */ /* 0x0011e2000810043f */
[----:B------:R-:W-:Y:S05]  /*be30*/  @P3 BRA `(.L_x_286) ;  /* 0x00000000005c3947 */ /* 0x000fea0003800000 */
[----:B------:R-:W-:Y:S01]  /*be40*/  ULDC.64 UR6, c[0x0][0xad8] ;  /* 0x0002b60000067ab9 */ /* 0x000fe20000000a00 */
[----:B------:R-:W-:Y:S01]  /*be50*/  IMAD.MOV.U32 R2, RZ, RZ, R80 ;  /* 0x000000ffff027224 */ /* 0x000fe200078e0050 */
[----:B------:R-:W-:Y:S01]  /*be60*/  ULDC UR4, c[0x0][0xa8c] ;  /* 0x0002a30000047ab9 */ /* 0x000fe20000000800 */
[----:B------:R-:W-:Y:S01]  /*be70*/  IMAD R19, R21, UR6, RZ ;  /* 0x0000000615137c24 */ /* 0x000fe2000f8e02ff */
[C---:B------:R-:W-:Y:S01]  /*be80*/  ISETP.GE.AND P4, PT, R18.reuse, UR4, PT ;  /* 0x0000000412007c0c */ /* 0x040fe2000bf86270 */
[----:B------:R-:W-:Y:S01]  /*be90*/  IMAD.MOV.U32 R3, RZ, RZ, R85 ;  /* 0x000000ffff037224 */ /* 0x000fe200078e0055 */
[----:B------:R-:W-:Y:S01]  /*bea0*/  ULDC.64 UR8, c[0x0][0x208] ;  /* 0x0000820000087ab9 */ /* 0x000fe20000000a00 */
[----:B------:R-:W-:Y:S02]  /*beb0*/  VIADD R0, R18, 0x40 ;  /* 0x0000004012007836 */ /* 0x000fe40000000000 */
[----:B------:R-:W-:-:S03]  /*bec0*/  IMAD.WIDE.U32 R2, R20, UR6, R2 ;  /* 0x0000000614027c25 */ /* 0x000fc6000f8e0002 */
[----:B------:R-:W-:Y:S01]  /*bed0*/  ISETP.GE.AND P3, PT, R0, UR4, PT ;  /* 0x0000000400007c0c */ /* 0x000fe2000bf66270 */
[----:B------:R-:W-:Y:S01]  /*bee0*/  IMAD R19, R20, UR7, R19 ;  /* 0x0000000714137c24 */ /* 0x000fe2000f8e0213 */
[----:B------:R-:W-:Y:S01]  /*bef0*/  ULDC.64 UR6, c[0x0][0xa80] ;  /* 0x0002a00000067ab9 */ /* 0x000fe20000000a00 */
[----:B------:R-:W-:Y:S01]  /*bf00*/  VIADD R0, R18, 0x80 ;  /* 0x0000008012007836 */ /* 0x000fe20000000000 */
[----:B------:R-:W-:Y:S01]  /*bf10*/  LEA R82, P6, R2, UR6, 0x1 ;  /* 0x0000000602527c11 */ /* 0x000fe2000f8c08ff */
[----:B------:R-:W-:Y:S02]  /*bf20*/  IMAD.IADD R3, R3, 0x1, R19 ;  /* 0x0000000103037824 */ /* 0x000fe400078e0213 */
[----:B------:R-:W-:Y:S01]  /*bf30*/  VIADD R4, R18, 0xc0 ;  /* 0x000000c012047836 */ /* 0x000fe20000000000 */
[----:B------:R-:W-:Y:S02]  /*bf40*/  ISETP.GE.AND P5, PT, R0, UR4, PT ;  /* 0x0000000400007c0c */ /* 0x000fe4000bfa6270 */
[----:B------:R-:W-:-:S02]  /*bf50*/  LEA.HI.X R83, R2, UR7, R3, 0x1, P6 ;  /* 0x0000000702537c11 */ /* 0x000fc4000b0f0c03 */
[----:B------:R-:W-:-:S03]  /*bf60*/  ISETP.GE.AND P6, PT, R4, UR4, PT ;  /* 0x0000000404007c0c */ /* 0x000fc6000bfc6270 */
[----:B-----5:R1:W-:Y:S04]  /*bf70*/  @!P4 STG.E.128 desc[UR8][R82.64], R32 ;  /* 0x000000205200c986 */ /* 0x0203e8000c101d08 */
[----:B------:R1:W-:Y:S04]  /*bf80*/  @!P3 STG.E.128 desc[UR8][R82.64+0x80], R48 ;  /* 0x000080305200b986 */ /* 0x0003e8000c101d08 */
[----:B------:R1:W-:Y:S04]  /*bf90*/  @!P5 STG.E.128 desc[UR8][R82.64+0x100], R72 ;  /* 0x000100485200d986 */ /* 0x0003e8000c101d08 */
[----:B------:R1:W-:Y:S02]  /*bfa0*/  @!P6 STG.E.128 desc[UR8][R82.64+0x180], R76 ;  /* 0x0001804c5200e986 */ /* 0x0003e4000c101d08 */
.L_x_286:
[----:B------:R-:W-:Y:S05]  /*bfb0*/  BSYNC B1 ;  /* 0x0000000000017941 */ /* 0x000fea0003800000 */
.L_x_285:
[----:B------:R-:W-:Y:S04]  /*bfc0*/  BSSY B1, `(.L_x_287) ;  /* 0x000001b000017945 */ /* 0x000fe80003800000 */
[----:B------:R-:W-:Y:S05]  /*bfd0*/  @P0 BRA `(.L_x_288) ;  /* 0x0000000000640947 */ /* 0x000fea0003800000 */
[----:B------:R-:W-:Y:S01]  /*bfe0*/  IADD3 R19, P0, R20, 0x20, RZ ;  /* 0x0000002014137810 */ /* 0x000fe20007f1e0ff */
[C---:B------:R-:W-:Y:S01]  /*bff0*/  VIADD R2, R18.reuse, 0x40 ;  /* 0x0000004012027836 */ /* 0x040fe20000000000 */
[----:B------:R-:W-:Y:S01]  /*c000*/  ULDC UR4, c[0x0][0xa8c] ;  /* 0x0002a30000047ab9 */ /* 0x000fe20000000800 */
[----:B------:R-:W-:Y:S01]  /*c010*/  VIADD R3, R18, 0x80 ;  /* 0x0000008012037836 */ /* 0x000fe20000000000 */
[----:B------:R-:W-:Y:S01]  /*c020*/  ULDC.64 UR6, c[0x0][0xad8] ;  /* 0x0002b60000067ab9 */ /* 0x000fe20000000a00 */
[----:B------:R-:W-:Y:S01]  /*c030*/  IMAD.X R0, RZ, RZ, R21, P0 ;  /* 0x000000ffff007224 */ /* 0x000fe200000e0615 */
[----:B------:R-:W-:Y:S01]  /*c040*/  ISETP.GE.AND P4, PT, R2, UR4, PT ;  /* 0x0000000402007c0c */ /* 0x000fe2000bf86270 */
[----:B------:R-:W-:Y:S01]  /*c050*/  VIADD R4, R18, 0xc0 ;  /* 0x000000c012047836 */ /* 0x000fe20000000000 */
[----:B------:R-:W-:Y:S01]  /*c060*/  ISETP.GE.AND P5, PT, R3, UR4, PT ;  /* 0x0000000403007c0c */ /* 0x000fe2000bfa6270 */
[----:B------:R-:W-:Y:S01]  /*c070*/  IMAD.MOV.U32 R3, RZ, RZ, R85 ;  /* 0x000000ffff037224 */ /* 0x000fe200078e0055 */
[----:B------:R-:W-:Y:S01]  /*c080*/  MOV R2, R80 ;  /* 0x0000005000027202 */ /* 0x000fe20000000f00 */
[----:B------:R-:W-:Y:S01]  /*c090*/  IMAD R0, R0, UR6, RZ ;  /* 0x0000000600007c24 */ /* 0x000fe2000f8e02ff */
[----:B------:R-:W-:Y:S01]  /*c0a0*/  ISETP.GE.AND P3, PT, R18, UR4, PT ;  /* 0x0000000412007c0c */ /* 0x000fe2000bf66270 */
[----:B------:R-:W-:Y:S01]  /*c0b0*/  ULDC.64 UR8, c[0x0][0x208] ;  /* 0x0000820000087ab9 */ /* 0x000fe20000000a00 */
[----:B------:R-:W-:Y:S01]  /*c0c0*/  ISETP.GE.AND P6, PT, R4, UR4, PT ;  /* 0x0000000404007c0c */ /* 0x000fe2000bfc6270 */
[----:B------:R-:W-:-:S04]  /*c0d0*/  IMAD.WIDE.U32 R2, R19, UR6, R2 ;  /* 0x0000000613027c25 */ /* 0x000fc8000f8e0002 */
[----:B------:R-:W-:Y:S01]  /*c0e0*/  IMAD R19, R19, UR7, R0 ;  /* 0x0000000713137c24 */ /* 0x000fe2000f8e0200 */
[----:B------:R-:W-:Y:S02]  /*c0f0*/  ULDC.64 UR6, c[0x0][0xa80] ;  /* 0x0002a00000067ab9 */ /* 0x000fe40000000a00 */
[----:B-1---5:R-:W-:Y:S01]  /*c100*/  LEA R32, P0, R2, UR6, 0x1 ;  /* 0x0000000602207c11 */ /* 0x022fe2000f8008ff */
[----:B------:R-:W-:-:S05]  /*c110*/  IMAD.IADD R3, R3, 0x1, R19 ;  /* 0x0000000103037824 */ /* 0x000fca00078e0213 */
[----:B------:R-:W-:-:S05]  /*c120*/  LEA.HI.X R33, R2, UR7, R3, 0x1, P0 ;  /* 0x0000000702217c11 */ /* 0x000fca00080f0c03 */
[----:B------:R2:W-:Y:S04]  /*c130*/  @!P3 STG.E.128 desc[UR8][R32.64], R24 ;  /* 0x000000182000b986 */ /* 0x0005e8000c101d08 */
[----:B------:R2:W-:Y:S04]  /*c140*/  @!P4 STG.E.128 desc[UR8][R32.64+0x80], R40 ;  /* 0x000080282000c986 */ /* 0x0005e8000c101d08 */
[----:B------:R2:W-:Y:S04]  /*c150*/  @!P5 STG.E.128 desc[UR8][R32.64+0x100], R64 ;  /* 0x000100402000d986 */ /* 0x0005e8000c101d08 */
[----:B------:R2:W-:Y:S02]  /*c160*/  @!P6 STG.E.128 desc[UR8][R32.64+0x180], R68 ;  /* 0x000180442000e986 */ /* 0x0005e4000c101d08 */
.L_x_288:
[----:B------:R-:W-:Y:S05]  /*c170*/  BSYNC B1 ;  /* 0x0000000000017941 */ /* 0x000fea0003800000 */
.L_x_287:
        /* <DEDUP_REMOVED lines=9> */
[----:B------:R-:W-:Y:S01]  /*c210*/  IMAD.MOV.U32 R2, RZ, RZ, R80 ;  /* 0x000000ffff027224 */ /* 0x000fe200078e0050 */
[----:B------:R-:W-:Y:S01]  /*c220*/  ISETP.GE.AND P4, PT, R3, UR4, PT ;  /* 0x0000000403007c0c */ /* 0x000fe2000bf86270 */
[----:B------:R-:W-:Y:S01]  /*c230*/  IMAD.MOV.U32 R3, RZ, RZ, R85 ;  /* 0x000000ffff037224 */ /* 0x000fe200078e0055 */
[----:B------:R-:W-:Y:S01]  /*c240*/  ISETP.GE.AND P1, PT, R18, UR4, PT ;  /* 0x0000000412007c0c */ /* 0x000fe2000bf26270 */
[----:B------:R-:W-:Y:S01]  /*c250*/  IMAD R0, R0, UR6, RZ ;  /* 0x0000000600007c24 */ /* 0x000fe2000f8e02ff */
[----:B------:R-:W-:Y:S01]  /*c260*/  ULDC.64 UR8, c[0x0][0x208] ;  /* 0x0000820000087ab9 */ /* 0x000fe20000000a00 */
[----:B------:R-:W-:-:S02]  /*c270*/  VIADD R4, R18, 0xc0 ;  /* 0x000000c012047836 */ /* 0x000fc40000000000 */
[----:B------:R-:W-:-:S03]  /*c280*/  IMAD.WIDE.U32 R2, R19, UR6, R2 ;  /* 0x0000000613027c25 */ /* 0x000fc6000f8e0002 */
[----:B------:R-:W-:Y:S01]  /*c290*/  ISETP.GE.AND P5, PT, R4, UR4, PT ;  /* 0x0000000404007c0c */ /* 0x000fe2000bfa6270 */
[----:B------:R-:W-:Y:S01]  /*c2a0*/  IMAD R19, R19, UR7, R0 ;  /* 0x0000000713137c24 */ /* 0x000fe2000f8e0200 */
[----:B------:R-:W-:Y:S02]  /*c2b0*/  ULDC.64 UR6, c[0x0][0xa80] ;  /* 0x0002a00000067ab9 */ /* 0x000fe40000000a00 */
[----:B--2--5:R-:W-:Y:S01]  /*c2c0*/  LEA R24, P0, R2, UR6, 0x1 ;  /* 0x0000000602187c11 */ /* 0x024fe2000f8008ff */
[----:B------:R-:W-:-:S05]  /*c2d0*/  IMAD.IADD R3, R3, 0x1, R19 ;  /* 0x0000000103037824 */ /* 0x000fca00078e0213 */
[----:B------:R-:W-:-:S05]  /*c2e0*/  LEA.HI.X R25, R2, UR7, R3, 0x1, P0 ;  /* 0x0000000702197c11 */ /* 0x000fca00080f0c03 */
[----:B------:R3:W-:Y:S04]  /*c2f0*/  @!P1 STG.E.128 desc[UR8][R24.64], R8 ;  /* 0x0000000818009986 */ /* 0x0007e8000c101d08 */
[----:B------:R3:W-:Y:S04]  /*c300*/  @!P3 STG.E.128 desc[UR8][R24.64+0x80], R36 ;  /* 0x000080241800b986 */ /* 0x0007e8000c101d08 */
[----:B------:R3:W-:Y:S04]  /*c310*/  @!P4 STG.E.128 desc[UR8][R24.64+0x100], R52 ;  /* 0x000100341800c986 */ /* 0x0007e8000c101d08 */
[----:B------:R3:W-:Y:S02]  /*c320*/  @!P5 STG.E.128 desc[UR8][R24.64+0x180], R60 ;  /* 0x0001803c1800d986 */ /* 0x0007e4000c101d08 */
.L_x_290:
[----:B------:R-:W-:Y:S05]  /*c330*/  BSYNC B1 ;  /* 0x0000000000017941 */ /* 0x000fea0003800000 */
.L_x_289:
[----:B------:R-:W-:Y:S05]  /*c340*/  @P2 BRA `(.L_x_291) ;  /* 0x0000000c00a82947 */ /* 0x000fea0003800000 */
[----:B---3-5:R-:W-:Y:S01]  /*c350*/  IADD3 R9, P0, R20, 0x60, RZ ;  /* 0x0000006014097810 */ /* 0x028fe20007f1e0ff */
[----:B------:R-:W-:Y:S01]  /*c360*/  VIADD R0, R18, 0x40 ;  /* 0x0000004012007836 */ /* 0x000fe20000000000 */
[----:B------:R-:W-:Y:S01]  /*c370*/  ULDC.64 UR6, c[0x0][0xad8] ;  /* 0x0002b60000067ab9 */ /* 0x000fe20000000a00 */
[----:B------:R-:W-:Y:S01]  /*c380*/  IMAD.MOV.U32 R2, RZ, RZ, R80 ;  /* 0x000000ffff027224 */ /* 0x000fe200078e0050 */
[----:B------:R-:W-:Y:S01]  /*c390*/  IADD3.X R20, RZ, R21, RZ, P0, !PT ;  /* 0x00000015ff147210 */ /* 0x000fe200007fe4ff */
[----:B------:R-:W-:Y:S01]  /*c3a0*/  IMAD.MOV.U32 R3, RZ, RZ, R85 ;  /* 0x000000ffff037224 */ /* 0x000fe200078e0055 */
[----:B------:R-:W-:Y:S01]  /*c3b0*/  ULDC UR4, c[0x0][0xa8c] ;  /* 0x0002a30000047ab9 */ /* 0x000fe20000000800 */
[----:B------:R-:W-:Y:S01]  /*c3c0*/  ULDC.64 UR8, c[0x0][0x208] ;  /* 0x0000820000087ab9 */ /* 0x000fe20000000a00 */
[----:B------:R-:W-:Y:S01]  /*c3d0*/  ISETP.GE.AND P2, PT, R0, UR4, PT ;  /* 0x0000000400007c0c */ /* 0x000fe2000bf46270 */
[----:B------:R-:W-:Y:S01]  /*c3e0*/  IMAD R20, R20, UR6, RZ ;  /* 0x0000000614147c24 */ /* 0x000fe2000f8e02ff */
[C---:B------:R-:W-:Y:S01]  /*c3f0*/  ISETP.GE.AND P1, PT, R18.reuse, UR4, PT ;  /* 0x0000000412007c0c */ /* 0x040fe2000bf26270 */
[----:B------:R-:W-:-:S02]  /*c400*/  VIADD R0, R18, 0x80 ;  /* 0x0000008012007836 */ /* 0x000fc40000000000 */
[----:B------:R-:W-:-:S03]  /*c410*/  IMAD.WIDE.U32 R2, R9, UR6, R2 ;  /* 0x0000000609027c25 */ /* 0x000fc6000f8e0002 */
[----:B------:R-:W-:Y:S01]  /*c420*/  ISETP.GE.AND P3, PT, R0, UR4, PT ;  /* 0x0000000400007c0c */ /* 0x000fe2000bf66270 */
[----:B------:R-:W-:Y:S01]  /*c430*/  IMAD R9, R9, UR7, R20 ;  /* 0x0000000709097c24 */ /* 0x000fe2000f8e0214 */
[----:B------:R-:W-:Y:S01]  /*c440*/  ULDC.64 UR6, c[0x0][0xa80] ;  /* 0x0002a00000067ab9 */ /* 0x000fe20000000a00 */
[----:B------:R-:W-:Y:S01]  /*c450*/  VIADD R0, R18, 0xc0 ;  /* 0x000000c012007836 */ /* 0x000fe20000000000 */
[----:B------:R-:W-:Y:S01]  /*c460*/  LEA R8, P0, R2, UR6, 0x1 ;  /* 0x0000000602087c11 */ /* 0x000fe2000f8008ff */
[----:B------:R-:W-:-:S05]  /*c470*/  IMAD.IADD R3, R3, 0x1, R9 ;  /* 0x0000000103037824 */ /* 0x000fca00078e0209 */
[----:B------:R-:W-:Y:S02]  /*c480*/  LEA.HI.X R9, R2, UR7, R3, 0x1, P0 ;  /* 0x0000000702097c11 */ /* 0x000fe400080f0c03 */
[----:B------:R-:W-:-:S03]  /*c490*/  ISETP.GE.AND P0, PT, R0, UR4, PT ;  /* 0x0000000400007c0c */ /* 0x000fc6000bf06270 */
[----:B------:R4:W-:Y:S04]  /*c4a0*/  @!P1 STG.E.128 desc[UR8][R8.64], R12 ;  /* 0x0000000c08009986 */ /* 0x0009e8000c101d08 */
[----:B------:R4:W-:Y:S04]  /*c4b0*/  @!P2 STG.E.128 desc[UR8][R8.64+0x80], R28 ;  /* 0x0000801c0800a986 */ /* 0x0009e8000c101d08 */
[----:B------:R4:W-:Y:S02]  /*c4c0*/  @!P3 STG.E.128 desc[UR8][R8.64+0x100], R44 ;  /* 0x0001002c0800b986 */ /* 0x0009e4000c101d08 */
[----:B------:R-:W-:Y:S05]  /*c4d0*/  @P0 BRA `(.L_x_291) ;  /* 0x0000000c00440947 */ /* 0x000fea0003800000 */
[----:B------:R-:W-:Y:S02]  /*c4e0*/  ULDC.64 UR6, c[0x0][0x208] ;  /* 0x0000820000067ab9 */ /* 0x000fe40000000a00 */
[----:B------:R3:W-:Y:S01]  /*c4f0*/  STG.E.128 desc[UR6][R8.64+0x180], R56 ;  /* 0x0001803808007986 */ /* 0x0007e2000c101d06 */
[----:B------:R-:W-:Y:S05]  /*c500*/  BRA `(.L_x_291) ;  /* 0x0000000c00387947 */ /* 0x000fea0003800000 */
.L_x_283:
[----:B------:R-:W-:Y:S01]  /*c510*/  R2UR UR4, R214 ;  /* 0x00000000d60472ca */ /* 0x000fe200000e0000 */
[----:B------:R-:W-:Y:S01]  /*c520*/  ULDC.64 UR6, c[0x0][0xbd8] ;  /* 0x0002f60000067ab9 */ /* 0x000fe20000000a00 */
[----:B------:R-:W-:Y:S01]  /*c530*/  R2UR UR9, R215 ;  /* 0x00000000d70972ca */ /* 0x000fe200000e0000 */
[----:B------:R-:W-:Y:S01]  /*c540*/  UISETP.NE.U32.AND UP0, UPT, UR6, URZ, UPT ;  /* 0x0000003f0600728c */ /* 0x000fe2000bf05070 */
[----:B------:R-:W-:Y:S01]  /*c550*/  IMAD.MOV.U32 R13, RZ, RZ, RZ ;  /* 0x000000ffff0d7224 */ /* 0x000fe200078e00ff */
[----:B------:R-:W-:Y:S02]  /*c560*/  ULDC.64 UR10, c[0x0][0x208] ;  /* 0x00008200000a7ab9 */ /* 0x000fe40000000a00 */
[----:B------:R-:W-:-:S06]  /*c570*/  UISETP.NE.AND.EX UP0, UPT, UR7, URZ, UPT, UP0 ;  /* 0x0000003f0700728c */ /* 0x000fcc000bf05300 */
[----:B------:R-:W-:Y:S01]  /*c580*/  USHF.L.U32 UR8, UR4, 0x2, URZ ;  /* 0x0000000204087899 */ /* 0x000fe2000800063f */
[----:B------:R-:W0:Y:S01]  /*c590*/  LDC R11, c[0x0][0xa88] ;  /* 0x0002a200ff0b7b82 */ /* 0x000e220000000800 */
[----:B------:R-:W-:Y:S01]  /*c5a0*/  USHF.L.U64.HI UR9, UR4, 0x2, UR9 ;  /* 0x0000000204097899 */ /* 0x000fe20008010209 */
[----:B------:R-:W-:Y:S01]  /*c5b0*/  PLOP3.LUT P1, PT, PT, PT, UP0, 0x80, 0x0 ;  /* 0x000000000000781c */ /* 0x000fe20003f2f008 */
[----:B------:R-:W-:-:S04]  /*c5c0*/  UIADD3 UR4, UP1, UR8, UR6, URZ ;  /* 0x0000000608047290 */ /* 0x000fc8000ff3e03f */
[----:B------:R-:W-:Y:S02]  /*c5d0*/  UIADD3.X UR6, UR9, UR7, URZ, UP1, !UPT ;  /* 0x0000000709067290 */ /* 0x000fe40008ffe43f */
[----:B------:R-:W-:-:S04]  /*c5e0*/  IMAD.U32 R2, RZ, RZ, UR4 ;  /* 0x00000004ff027e24 */ /* 0x000fc8000f8e00ff */
[----:B------:R-:W-:Y:S01]  /*c5f0*/  IMAD.U32 R3, RZ, RZ, UR6 ;  /* 0x00000006ff037e24 */ /* 0x000fe2000f8e00ff */
[----:B------:R-:W-:Y:S02]  /*c600*/  ULDC.64 UR6, c[0x0][0xbe0] ;  /* 0x0002f80000067ab9 */ /* 0x000fe40000000a00 */
[----:B------:R-:W-:Y:S02]  /*c610*/  UISETP.NE.U32.AND UP1, UPT, UR6, URZ, UPT ;  /* 0x0000003f0600728c */ /* 0x000fe4000bf25070 */
[----:B------:R1:W5:Y:S02]  /*c620*/  @P1 LDG.E R13, desc[UR10][R2.64] ;  /* 0x0000000a020d1981 */ /* 0x000364000c1e1900 */
[----:B------:R-:W-:-:S06]  /*c630*/  UISETP.NE.AND.EX UP1, UPT, UR7, URZ, UPT, UP1 ;  /* 0x0000003f0700728c */ /* 0x000fcc000bf25310 */
[----:B------:R-:W-:-:S05]  /*c640*/  PLOP3.LUT P2, PT, PT, PT, UP1, 0x80, 0x0 ;  /* 0x000000000000781c */ /* 0x000fca0003f4f018 */
[----:B------:R-:W-:-:S04]  /*c650*/  @UP1 UIADD3 UR6, UP2, UR8, UR6, URZ ;  /* 0x0000000608061290 */ /* 0x000fc8000ff5e03f */
[----:B------:R-:W-:Y:S02]  /*c660*/  @UP1 UIADD3.X UR7, UR9, UR7, URZ, UP2, !UPT ;  /* 0x0000000709071290 */ /* 0x000fe400097fe43f */
[----:B------:R-:W-:-:S04]  /*c670*/  MOV R8, UR6 ;  /* 0x0000000600087c02 */ /* 0x000fc80008000f00 */
[----:B------:R-:W-:Y:S01]  /*c680*/  IMAD.U32 R9, RZ, RZ, UR7 ;  /* 0x00000007ff097e24 */ /* 0x000fe2000f8e00ff */
[----:B------:R-:W-:-:S04]  /*c690*/  ISETP.GE.AND P0, PT, R223, 0x80, PT ;  /* 0x00000080df00780c */ /* 0x000fc80003f06270 */
[----:B0-----:R1:W5:Y:S01]  /*c6a0*/  @P2 LDG.E R11, desc[UR10][R8.64] ;  /* 0x0000000a080b2981 */ /* 0x001362000c1e1900 */
[----:B------:R-:W-:Y:S08]  /*c6b0*/  @P2 BRA `(.L_x_292) ;  /* 0x0000000000142947 */ /* 0x000ff00003800000 */
[----:B------:R-:W-:Y:S05]  /*c6c0*/  @!P1 BRA `(.L_x_292) ;  /* 0x0000000000109947 */ /* 0x000fea0003800000 */
[----:B------:R-:W-:Y:S02]  /*c6d0*/  ULDC.64 UR6, c[0x0][0x208] ;  /* 0x0000820000067ab9 */ /* 0x000fe40000000a00 */
[----:B------:R-:W2:Y:S04]  /*c6e0*/  LDG.E R0, desc[UR6][R2.64] ;  /* 0x0000000602007981 */ /* 0x000ea8000c1e1900 */
[----:B-----5:R-:W2:Y:S02]  /*c6f0*/  LDG.E R11, desc[UR6][R2.64+0x4] ;  /* 0x00000406020b7981 */ /* 0x020ea4000c1e1900 */
[----:B--2---:R-:W-:-:S07]  /*c700*/  IMAD.IADD R11, R11, 0x1, -R0 ;  /* 0x000000010b0b7824 */ /* 0x004fce00078e0a00 */
.L_x_292:
[----:B------:R-:W-:Y:S01]  /*c710*/  R2UR UR7, R213 ;  /* 0x00000000d50772ca */ /* 0x000fe200000e0000 */
[----:B------:R-:W-:Y:S01]  /*c720*/  BSSY B1, `(.L_x_293) ;  /* 0x0000023000017945 */ /* 0x000fe20003800000 */
[----:B------:R-:W-:Y:S02]  /*c730*/  R2UR UR6, R214 ;  /* 0x00000000d60672ca */ /* 0x000fe400000e0000 */
[----:B------:R-:W-:Y:S02]  /*c740*/  R2UR UR4, R215 ;  /* 0x00000000d70472ca */ /* 0x000fe400000e0000 */
[----:B------:R-:W-:Y:S02]  /*c750*/  SHF.R.S32.HI R19, RZ, 0x1f, R18 ;  /* 0x0000001fff137819 */ /* 0x000fe40000011412 */
[----:B-----5:R-:W-:-:S05]  /*c760*/  SHF.R.S32.HI R4, RZ, 0x1f, R13 ;  /* 0x0000001fff047819 */ /* 0x020fca000001140d */
[----:B------:R-:W-:Y:S02]  /*c770*/  USHF.R.S32.HI UR7, URZ, 0x1f, UR7 ;  /* 0x0000001f3f077899 */ /* 0x000fe40008011407 */
[----:B------:R-:W-:Y:S02]  /*c780*/  USEL UR8, UR6, URZ, !UP0 ;  /* 0x0000003f06087287 */ /* 0x000fe4000c000000 */
[----:B------:R-:W-:Y:S01]  /*c790*/  USEL UR9, UR4, URZ, !UP0 ;  /* 0x0000003f04097287 */ /* 0x000fe2000c000000 */
[----:B------:R-:W-:Y:S11]  /*c7a0*/  @P0 BRA `(.L_x_294) ;  /* 0x0000000000680947 */ /* 0x000ff60003800000 */
[----:B------:R-:W0:Y:S02]  /*c7b0*/  S2R R0, SR_TID.X ;  /* 0x0000000000007919 */ /* 0x000e240000002100 */
[----:B0-----:R-:W-:-:S04]  /*c7c0*/  IMAD R0, R212, 0x80, R0 ;  /* 0x00000080d4007824 */ /* 0x001fc800078e0200 */
[----:B------:R-:W-:-:S05]  /*c7d0*/  VIADD R0, R0, 0xffffff80 ;  /* 0xffffff8000007836 */ /* 0x000fca0000000000 */
[----:B------:R-:W-:-:S13]  /*c7e0*/  ISETP.GE.AND P0, PT, R0, R11, PT ;  /* 0x0000000b0000720c */ /* 0x000fda0003f06270 */
[----:B------:R-:W-:Y:S05]  /*c7f0*/  @P0 BRA `(.L_x_294) ;  /* 0x0000000000540947 */ /* 0x000fea0003800000 */
[----:B------:R-:W-:Y:S01]  /*c800*/  R2UR UR6, R213 ;  /* 0x00000000d50672ca */ /* 0x000fe200000e0000 */
[----:B------:R-:W-:Y:S01]  /*c810*/  ULDC.64 UR10, c[0x0][0xb70] ;  /* 0x0002dc00000a7ab9 */ /* 0x000fe20000000a00 */
[C---:B-1----:R-:W-:Y:S01]  /*c820*/  IADD3 R2, P0, R0.reuse, R13, RZ ;  /* 0x0000000d00027210 */ /* 0x042fe20007f1e0ff */
[----:B------:R-:W-:Y:S02]  /*c830*/  UIMAD UR4, UR7, UR10, URZ ;  /* 0x0000000a070472a4 */ /* 0x000fe4000f8e023f */
[----:B------:R-:W-:Y:S01]  /*c840*/  IMAD.U32 R9, RZ, RZ, UR10 ;  /* 0x0000000aff097e24 */ /* 0x000fe2000f8e00ff */
[----:B------:R-:W-:Y:S01]  /*c850*/  ULDC.64 UR12, c[0x0][0x208] ;  /* 0x00008200000c7ab9 */ /* 0x000fe20000000a00 */
[----:B------:R-:W-:-:S06]  /*c860*/  LEA.HI.X.SX32 R3, R0, R4, 0x1, P0 ;  /* 0x0000000400037211 */ /* 0x000fcc00000f0eff */
[----:B------:R-:W-:Y:S02]  /*c870*/  UIMAD UR4, UR6, UR11, UR4 ;  /* 0x0000000b060472a4 */ /* 0x000fe4000f8e0204 */
[----:B------:R-:W-:Y:S01]  /*c880*/  IMAD.WIDE.U32 R2, R9, UR6, R2 ;  /* 0x0000000609027c25 */ /* 0x000fe2000f8e0002 */
[----:B------:R-:W-:Y:S02]  /*c890*/  ULDC.64 UR10, c[0x0][0xb78] ;  /* 0x0002de00000a7ab9 */ /* 0x000fe40000000a00 */
[----:B------:R-:W-:Y:S01]  /*c8a0*/  UIMAD UR6, UR9, UR10, URZ ;  /* 0x0000000a090672a4 */ /* 0x000fe2000f8e023f */
[----:B------:R-:W-:Y:S02]  /*c8b0*/  VIADD R3, R3, UR4 ;  /* 0x0000000403037c36 */ /* 0x000fe40008000000 */
[----:B------:R-:W-:Y:S01]  /*c8c0*/  IMAD.U32 R9, RZ, RZ, UR10 ;  /* 0x0000000aff097e24 */ /* 0x000fe2000f8e00ff */
[----:B------:R-:W-:-:S03]  /*c8d0*/  UIMAD UR6, UR8, UR11, UR6 ;  /* 0x0000000b080672a4 */ /* 0x000fc6000f8e0206 */
[----:B------:R-:W-:Y:S01]  /*c8e0*/  IMAD.WIDE.U32 R2, R9, UR8, R2 ;  /* 0x0000000809027c25 */ /* 0x000fe2000f8e0002 */
[----:B------:R-:W-:-:S03]  /*c8f0*/  ULDC.64 UR10, c[0x0][0xb40] ;  /* 0x0002d000000a7ab9 */ /* 0x000fc60000000a00 */
[----:B------:R-:W-:Y:S01]  /*c900*/  VIADD R3, R3, UR6 ;  /* 0x0000000603037c36 */ /* 0x000fe20008000000 */
[----:B------:R-:W-:-:S04]  /*c910*/  LEA R8, P0, R2, UR10, 0x2 ;  /* 0x0000000a02087c11 */ /* 0x000fc8000f8010ff */
[----:B------:R-:W-:Y:S01]  /*c920*/  LEA.HI.X R9, R2, UR11, R3, 0x2, P0 ;  /* 0x0000000b02097c11 */ /* 0x000fe200080f1403 */
[----:B------:R-:W-:-:S05]  /*c930*/  IMAD.MOV.U32 R3, RZ, RZ, -0x800000 ;  /* 0xff800000ff037424 */ /* 0x000fca00078e00ff */
[----:B------:R0:W-:Y:S03]  /*c940*/  STG.E desc[UR12][R8.64], R3 ;  /* 0x0000000308007986 */ /* 0x0001e6000c10190c */
.L_x_294:
[----:B------:R-:W-:Y:S05]  /*c950*/  BSYNC B1 ;  /* 0x0000000000017941 */ /* 0x000fea0003800000 */
.L_x_293:
[----:B------:R-:W-:Y:S01]  /*c960*/  ULDC.64 UR10, c[0x0][0xaa0] ;  /* 0x0002a800000a7ab9 */ /* 0x000fe20000000a00 */
[----:B------:R-:W-:Y:S01]  /*c970*/  R2UR UR6, R213 ;  /* 0x00000000d50672ca */ /* 0x000fe200000e0000 */
[----:B------:R-:W-:Y:S01]  /*c980*/  IMAD R0, R4, UR10, RZ ;  /* 0x0000000a04007c24 */ /* 0x000fe2000f8e02ff */
[----:B------:R-:W-:Y:S01]  /*c990*/  BSSY B1, `(.L_x_295) ;  /* 0x0000032000017945 */ /* 0x000fe20003800000 */
[----:B01----:R-:W-:-:S04]  /*c9a0*/  IMAD.WIDE.U32 R2, R13, UR10, R18 ;  /* 0x0000000a0d027c25 */ /* 0x003fc8000f8e0012 */
[----:B------:R-:W-:Y:S01]  /*c9b0*/  IMAD R13, R13, UR11, R0 ;  /* 0x0000000b0d0d7c24 */ /* 0x000fe2000f8e0200 */
[----:B------:R-:W-:Y:S01]  /*c9c0*/  ULDC.64 UR10, c[0x0][0xae0] ;  /* 0x0002b800000a7ab9 */ /* 0x000fe20000000a00 */
[----:B------:R-:W-:Y:S01]  /*c9d0*/  IMAD R15, R212, -0x80, R11 ;  /* 0xffffff80d40f7824 */ /* 0x000fe200078e020b */
[----:B------:R-:W-:Y:S02]  /*c9e0*/  UIMAD UR4, UR7, UR10, URZ ;  /* 0x0000000a070472a4 */ /* 0x000fe4000f8e023f */
[----:B------:R-:W-:Y:S01]  /*c9f0*/  IMAD.U32 R9, RZ, RZ, UR10 ;  /* 0x0000000aff097e24 */ /* 0x000fe2000f8e00ff */
[----:B------:R-:W-:Y:S01]  /*ca00*/  IADD3 R3, R3, R13, RZ ;  /* 0x0000000d03037210 */ /* 0x000fe20007ffe0ff */
[C---:B------:R-:W-:Y:S01]  /*ca10*/  VIADD R0, R22.reuse, 0x20 ;  /* 0x0000002016007836 */ /* 0x040fe20000000000 */
[----:B------:R-:W-:Y:S01]  /*ca20*/  UIMAD UR4, UR6, UR11, UR4 ;  /* 0x0000000b060472a4 */ /* 0x000fe2000f8e0204 */
[CC--:B------:R-:W-:Y:S01]  /*ca30*/  ISETP.GE.AND P2, PT, R22.reuse, R15.reuse, PT ;  /* 0x0000000f1600720c */ /* 0x0c0fe20003f46270 */
[----:B------:R-:W-:Y:S01]  /*ca40*/  VIADD R4, R22, 0x40 ;  /* 0x0000004016047836 */ /* 0x000fe20000000000 */
[----:B------:R-:W-:Y:S01]  /*ca50*/  SHF.R.S32.HI R11, RZ, 0x1f, R22 ;  /* 0x0000001fff0b7819 */ /* 0x000fe20000011416 */
[----:B------:R-:W-:Y:S01]  /*ca60*/  IMAD.WIDE.U32 R2, R9, UR6, R2 ;  /* 0x0000000609027c25 */ /* 0x000fe2000f8e0002 */
[----:B------:R-:W-:Y:S01]  /*ca70*/  ULDC.64 UR6, c[0x0][0xae8] ;  /* 0x0002ba0000067ab9 */ /* 0x000fe20000000a00 */
[----:B------:R-:W-:-:S02]  /*ca80*/  ISETP.GE.AND P1, PT, R0, R15, PT ;  /* 0x0000000f0000720c */ /* 0x000fc40003f26270 */
[----:B------:R-:W-:Y:S01]  /*ca90*/  VIADD R3, R3, UR4 ;  /* 0x0000000403037c36 */ /* 0x000fe20008000000 */
[----:B------:R-:W-:Y:S02]  /*caa0*/  UIMAD UR4, UR9, UR6, URZ ;  /* 0x00000006090472a4 */ /* 0x000fe4000f8e023f */
[----:B------:R-:W-:Y:S01]  /*cab0*/  IMAD.U32 R9, RZ, RZ, UR6 ;  /* 0x00000006ff097e24 */ /* 0x000fe2000f8e00ff */
[----:B------:R-:W-:Y:S01]  /*cac0*/  ISETP.GE.AND P0, PT, R4, R15, PT ;  /* 0x0000000f0400720c */ /* 0x000fe20003f06270 */
[----:B------:R-:W-:Y:S01]  /*cad0*/  IMAD.MOV.U32 R10, RZ, RZ, R22 ;  /* 0x000000ffff0a7224 */ /* 0x000fe200078e0016 */
[----:B------:R-:W-:Y:S02]  /*cae0*/  UIMAD UR4, UR8, UR7, UR4 ;  /* 0x00000007080472a4 */ /* 0x000fe4000f8e0204 */
[----:B------:R-:W-:-:S04]  /*caf0*/  IMAD.WIDE.U32 R8, R9, UR8, R2 ;  /* 0x0000000809087c25 */ /* 0x000fc8000f8e0002 */
[----:B------:R-:W-:-:S04]  /*cb00*/  IMAD.WIDE R10, R212, 0x80, R10 ;  /* 0x00000080d40a7825 */ /* 0x000fc800078e020a */
[----:B------:R-:W-:Y:S02]  /*cb10*/  VIADD R19, R9, UR4 ;  /* 0x0000000409137c36 */ /* 0x000fe40008000000 */
[----:B------:R-:W-:Y:S01]  /*cb20*/  VIADD R0, R22, 0x60 ;  /* 0x0000006016007836 */ /* 0x000fe20000000000 */
[----:B------:R-:W-:Y:S06]  /*cb30*/  @P2 BRA `(.L_x_296) ;  /* 0x00000000005c2947 */ /* 0x000fec0003800000 */
[C---:B------:R-:W-:Y:S01]  /*cb40*/  VIADD R2, R18.reuse, 0x40 ;  /* 0x0000004012027836 */ /* 0x040fe20000000000 */
[C---:B------:R-:W-:Y:S01]  /*cb50*/  IADD3 R3, R18.reuse, 0x80, RZ ;  /* 0x0000008012037810 */ /* 0x040fe20007ffe0ff */
[----:B------:R-:W-:Y:S01]  /*cb60*/  ULDC UR4, c[0x0][0xa8c] ;  /* 0x0002a30000047ab9 */ /* 0x000fe20000000800 */
[----:B------:R-:W-:Y:S01]  /*cb70*/  ULDC.64 UR6, c[0x0][0xad8] ;  /* 0x0002b60000067ab9 */ /* 0x000fe20000000a00 */
[----:B------:R-:W-:Y:S01]  /*cb80*/  VIADD R4, R18, 0xc0 ;  /* 0x000000c012047836 */ /* 0x000fe20000000000 */
[----:B------:R-:W-:Y:S01]  /*cb90*/  ISETP.GE.AND P4, PT, R2, UR4, PT ;  /* 0x0000000402007c0c */ /* 0x000fe2000bf86270 */
[----:B------:R-:W-:Y:S01]  /*cba0*/  IMAD R13, R11, UR6, RZ ;  /* 0x000000060b0d7c24 */ /* 0x000fe2000f8e02ff */
[----:B------:R-:W-:Y:S01]  /*cbb0*/  ISETP.GE.AND P5, PT, R3, UR4, PT ;  /* 0x0000000403007c0c */ /* 0x000fe2000bfa6270 */
[----:B------:R-:W-:Y:S01]  /*cbc0*/  IMAD.MOV.U32 R2, RZ, RZ, R8 ;  /* 0x000000ffff027224 */ /* 0x000fe200078e0008 */
[----:B------:R-:W-:Y:S01]  /*cbd0*/  ISETP.GE.AND P3, PT, R18, UR4, PT ;  /* 0x0000000412007c0c */ /* 0x000fe2000bf66270 */
[----:B------:R-:W-:Y:S01]  /*cbe0*/  IMAD.MOV.U32 R3, RZ, RZ, R19 ;  /* 0x000000ffff037224 */ /* 0x000fe200078e0013 */
[----:B------:R-:W-:Y:S01]  /*cbf0*/  ISETP.GE.AND P6, PT, R4, UR4, PT ;  /* 0x0000000404007c0c */ /* 0x000fe2000bfc6270 */
[C---:B------:R-:W-:Y:S01]  /*cc00*/  IMAD R13, R10.reuse, UR7, R13 ;  /* 0x000000070a0d7c24 */ /* 0x040fe2000f8e020d */
[----:B------:R-:W-:Y:S01]  /*cc10*/  ULDC.64 UR8, c[0x0][0x208] ;  /* 0x0000820000087ab9 */ /* 0x000fe20000000a00 */
[----:B------:R-:W-:Y:S01]  /*cc20*/  IMAD.WIDE.U32 R2, R10, UR6, R2 ;  /* 0x000000060a027c25 */ /* 0x000fe2000f8e0002 */
[----:B------:R-:W-:-:S03]  /*cc30*/  ULDC.64 UR6, c[0x0][0xa80] ;  /* 0x0002a00000067ab9 */ /* 0x000fc60000000a00 */
[----:B------:R-:W-:Y:S01]  /*cc40*/  IMAD.IADD R3, R3, 0x1, R13 ;  /* 0x0000000103037824 */ /* 0x000fe200078e020d */
[----:B------:R-:W-:-:S04]  /*cc50*/  LEA R12, P2, R2, UR6, 0x1 ;  /* 0x00000006020c7c11 */ /* 0x000fc8000f8408ff */
[----:B------:R-:W-:-:S05]  /*cc60*/  LEA.HI.X R13, R2, UR7, R3, 0x1, P2 ;  /* 0x00000007020d7c11 */ /* 0x000fca00090f0c03 */
[----:B------:R0:W-:Y:S04]  /*cc70*/  @!P3 STG.E.128 desc[UR8][R12.64], RZ ;  /* 0x000000ff0c00b986 */ /* 0x0001e8000c101d08 */
[----:B------:R0:W-:Y:S04]  /*cc80*/  @!P4 STG.E.128 desc[UR8][R12.64+0x80], RZ ;  /* 0x000080ff0c00c986 */ /* 0x0001e8000c101d08 */
[----:B------:R0:W-:Y:S04]  /*cc90*/  @!P5 STG.E.128 desc[UR8][R12.64+0x100], RZ ;  /* 0x000100ff0c00d986 */ /* 0x0001e8000c101d08 */
[----:B------:R0:W-:Y:S02]  /*cca0*/  @!P6 STG.E.128 desc[UR8][R12.64+0x180], RZ ;  /* 0x000180ff0c00e986 */ /* 0x0001e4000c101d08 */
.L_x_296:
[----:B------:R-:W-:Y:S05]  /*ccb0*/  BSYNC B1 ;  /* 0x0000000000017941 */ /* 0x000fea0003800000 */
.L_x_295:
[----:B------:R-:W-:Y:S01]  /*ccc0*/  BSSY B1, `(.L_x_297) ;  /* 0x000001c000017945 */ /* 0x000fe20003800000 */
[----:B------:R-:W-:-:S03]  /*ccd0*/  ISETP.GE.AND P2, PT, R0, R15, PT ;  /* 0x0000000f0000720c */ /* 0x000fc60003f46270 */
[----:B------:R-:W-:Y:S10]  /*cce0*/  @P1 BRA `(.L_x_298) ;  /* 0x0000000000641947 */ /* 0x000ff40003800000 */
[----:B0-----:R-:W-:Y:S01]  /*ccf0*/  IADD3 R13, P1, R10, 0x20, RZ ;  /* 0x000000200a0d7810 */ /* 0x001fe20007f3e0ff */
[C---:B------:R-:W-:Y:S01]  /*cd00*/  VIADD R3, R18.reuse, 0x80 ;  /* 0x0000008012037836 */ /* 0x040fe20000000000 */
[----:B------:R-:W-:Y:S01]  /*cd10*/  ULDC UR4, c[0x0][0xa8c] ;  /* 0x0002a30000047ab9 */ /* 0x000fe20000000800 */
[C---:B------:R-:W-:Y:S01]  /*cd20*/  VIADD R2, R18.reuse, 0x40 ;  /* 0x0000004012027836 */ /* 0x040fe20000000000 */
        /* <DEDUP_REMOVED lines=14> */
[----:B------:R-:W-:Y:S01]  /*ce10*/  LEA R12, P1, R2, UR6, 0x1 ;  /* 0x00000006020c7c11 */ /* 0x000fe2000f8208ff */
[----:B------:R-:W-:-:S05]  /*ce20*/  IMAD.IADD R3, R3, 0x1, R13 ;  /* 0x0000000103037824 */ /* 0x000fca00078e020d */
[----:B------:R-:W-:-:S05]  /*ce30*/  LEA.HI.X R13, R2, UR7, R3, 0x1, P1 ;  /* 0x00000007020d7c11 */ /* 0x000fca00088f0c03 */
[----:B------:R1:W-:Y:S04]  /*ce40*/  @!P3 STG.E.128 desc[UR8][R12.64], RZ ;  /* 0x000000ff0c00b986 */ /* 0x0003e8000c101d08 */
[----:B------:R1:W-:Y:S04]  /*ce50*/  @!P4 STG.E.128 desc[UR8][R12.64+0x80], RZ ;  /* 0x000080ff0c00c986 */ /* 0x0003e8000c101d08 */
[----:B------:R1:W-:Y:S04]  /*ce60*/  @!P5 STG.E.128 desc[UR8][R12.64+0x100], RZ ;  /* 0x000100ff0c00d986 */ /* 0x0003e8000c101d08 */
[----:B------:R1:W-:Y:S02]  /*ce70*/  @!P6 STG.E.128 desc[UR8][R12.64+0x180], RZ ;  /* 0x000180ff0c00e986 */ /* 0x0003e4000c101d08 */
.L_x_298:
[----:B------:R-:W-:Y:S05]  /*ce80*/  BSYNC B1 ;  /* 0x0000000000017941 */ /* 0x000fea0003800000 */
.L_x_297:
[----:B------:R-:W-:Y:S04]  /*ce90*/  BSSY B1, `(.L_x_299) ;  /* 0x000001b000017945 */ /* 0x000fe80003800000 */
[----:B------:R-:W-:Y:S05]  /*cea0*/  @P0 BRA `(.L_x_300) ;  /* 0x0000000000640947 */ /* 0x000fea0003800000 */
[----:B01----:R-:W-:Y:S01]  /*ceb0*/  IADD3 R13, P0, R10, 0x40, RZ ;  /* 0x000000400a0d7810 */ /* 0x003fe20007f1e0ff */
        /* <DEDUP_REMOVED lines=24> */
.L_x_300:
[----:B------:R-:W-:Y:S05]  /*d040*/  BSYNC B1 ;  /* 0x0000000000017941 */ /* 0x000fea0003800000 */
.L_x_299:
[----:B------:R-:W-:Y:S05]  /*d050*/  @P2 BRA `(.L_x_291) ;  /* 0x0000000000642947 */ /* 0x000fea0003800000 */
[----:B------:R-:W-:Y:S01]  /*d060*/  IADD3 R9, P0, R10, 0x60, RZ ;  /* 0x000000600a097810 */ /* 0x000fe20007f1e0ff */
[----:B------:R-:W-:Y:S01]  /*d070*/  VIADD R0, R18, 0x40 ;  /* 0x0000004012007836 */ /* 0x000fe20000000000 */
[----:B------:R-:W-:Y:S01]  /*d080*/  ULDC UR4, c[0x0][0xa8c] ;  /* 0x0002a30000047ab9 */ /* 0x000fe20000000800 */
[----:B------:R-:W-:Y:S01]  /*d090*/  MOV R3, R19 ;  /* 0x0000001300037202 */ /* 0x000fe20000000f00 */
[----:B------:R-:W-:Y:S01]  /*d0a0*/  ULDC.64 UR6, c[0x0][0xad8] ;  /* 0x0002b60000067ab9 */ /* 0x000fe20000000a00 */
[----:B------:R-:W-:Y:S01]  /*d0b0*/  IMAD.X R10, RZ, RZ, R11, P0 ;  /* 0x000000ffff0a7224 */ /* 0x000fe200000e060b */
[----:B------:R-:W-:Y:S01]  /*d0c0*/  ISETP.GE.AND P2, PT, R0, UR4, PT ;  /* 0x0000000400007c0c */ /* 0x000fe2000bf46270 */
[----:B------:R-:W-:Y:S01]  /*d0d0*/  IMAD.MOV.U32 R2, RZ, RZ, R8 ;  /* 0x000000ffff027224 */ /* 0x000fe200078e0008 */
[C---:B------:R-:W-:Y:S01]  /*d0e0*/  ISETP.GE.AND P1, PT, R18.reuse, UR4, PT ;  /* 0x0000000412007c0c */ /* 0x040fe2000bf26270 */
[----:B------:R-:W-:Y:S01]  /*d0f0*/  VIADD R4, R18, 0x80 ;  /* 0x0000008012047836 */ /* 0x000fe20000000000 */
[----:B------:R-:W-:Y:S01]  /*d100*/  ULDC.64 UR8, c[0x0][0x208] ;  /* 0x0000820000087ab9 */ /* 0x000fe20000000a00 */
[----:B------:R-:W-:-:S02]  /*d110*/  IMAD R10, R10, UR6, RZ ;  /* 0x000000060a0a7c24 */ /* 0x000fc4000f8e02ff */
[----:B------:R-:W-:Y:S01]  /*d120*/  VIADD R0, R18, 0xc0 ;  /* 0x000000c012007836 */ /* 0x000fe20000000000 */
[----:B------:R-:W-:Y:S01]  /*d130*/  ISETP.GE.AND P3, PT, R4, UR4, PT ;  /* 0x0000000404007c0c */ /* 0x000fe2000bf66270 */
        /* <DEDUP_REMOVED lines=11> */
.L_x_291:
[----:B------:R-:W-:Y:S05]  /*d1f0*/  BSYNC B0 ;  /* 0x0000000000007941 */ /* 0x000fea0003800000 */
.L_x_282:
[----:B------:R-:W-:Y:S02]  /*d200*/  ULDC UR4, c[0x0][0xc14] ;  /* 0x0003050000047ab9 */ /* 0x000fe40000000800 */
[----:B------:R-:W-:-:S13]  /*d210*/  ISETP.GE.AND P0, PT, R7, UR4, PT ;  /* 0x0000000407007c0c */ /* 0x000fda000bf06270 */
[----:B------:R-:W-:Y:S05]  /*d220*/  @!P0 BRA `(.L_x_301) ;  /* 0xffffff3800e48947 */ /* 0x000fea000383ffff */
[----:B------:R-:W-:Y:S05]  /*d230*/  EXIT ;  /* 0x000000000000794d */ /* 0x000fea0003800000 */
.L_x_257:
[----:B------:R-:W-:-:S08]  /*d240*/  NOP ;  /* 0x0000000000007918 */ /* 0x000fd00000000000 */
[----:B0-----:R-:W0:-:S00]  /*d250*/  USETMAXREG.DEALLOC.CTAPOOL 0x18 ;  /* 0x00000018000079c8 */ /* 0x001e0000080e0500 */
[----:B0-----:R-:W-:-:S06]  /*d260*/  LOP3.LUT R0, R0, 0x3, RZ, 0xc0, !PT ;  /* 0x0000000300007812 */ /* 0x001fcc00078ec0ff */
[----:B------:R-:W0:Y:S02]  /*d270*/  SHFL.IDX PT, R0, R0, RZ, 0x1f ;  /* 0x00001fff00007589 */ /* 0x000e2400000e0000 */
[----:B0-----:R-:W-:-:S13]  /*d280*/  ISETP.NE.AND P0, PT, R0, RZ, PT ;  /* 0x000000ff0000720c */ /* 0x001fda0003f05270 */
[----:B------:R-:W-:Y:S05]  /*d290*/  @P0 EXIT ;  /* 0x000000000000094d */ /* 0x000fea0003800000 */
[----:B------:R-:W0:Y:S01]  /*d2a0*/  S2R R2, SR_TID.X ;  /* 0x0000000000027919 */ /* 0x000e220000002100 */
[----:B------:R-:W-:Y:S01]  /*d2b0*/  LOP3.LUT R4, R4, 0xffffffdf, RZ, 0xc0, !PT ;  /* 0xffffffdf04047812 */ /* 0x000fe200078ec0ff */
[----:B------:R-:W-:Y:S01]  /*d2c0*/  ULDC UR5, c[0x0][0xc14] ;  /* 0x0003050000057ab9 */ /* 0x000fe20000000800 */
[----:B------:R-:W-:Y:S01]  /*d2d0*/  IMAD.MOV.U32 R0, RZ, RZ, RZ ;  /* 0x000000ffff007224 */ /* 0x000fe200078e00ff */
[----:B------:R-:W-:Y:S01]  /*d2e0*/  ULDC.64 UR6, c[0x0][0x208] ;  /* 0x0000820000067ab9 */ /* 0x000fe20000000a00 */
[----:B------:R-:W-:Y:S01]  /*d2f0*/  ULDC UR4, c[0x0][0xc10] ;  /* 0x0003040000047ab9 */ /* 0x000fe20000000800 */
[----:B0-----:R-:W-:-:S04]  /*d300*/  LOP3.LUT R8, R2, 0x1f, RZ, 0xc0, !PT ;  /* 0x0000001f02087812 */ /* 0x001fc800078ec0ff */
[----:B------:R-:W-:-:S13]  /*d310*/  ISETP.NE.AND P0, PT, R8, 0x1f, PT ;  /* 0x0000001f0800780c */ /* 0x000fda0003f05270 */
[----:B------:R-:W-:Y:S02]  /*d320*/  @P0 LOP3.LUT R4, R4, 0x20, RZ, 0xfc, !PT ;  /* 0x0000002004040812 */ /* 0x000fe400078efcff */
[----:B------:R-:W-:-:S13]  /*d330*/  ISETP.GE.OR P0, PT, R8, UR5, !P0 ;  /* 0x0000000508007c0c */ /* 0x000fda000c706670 */
[----:B------:R-:W0:Y:S02]  /*d340*/  @!P0 LDC.64 R2, c[0x0][0xc58] ;  /* 0x00031600ff028b82 */ /* 0x000e240000000a00 */
[----:B0-----:R-:W-:-:S05]  /*d350*/  @!P0 IMAD.WIDE.U32 R2, R8, 0x4, R2 ;  /* 0x0000000408028825 */ /* 0x001fca00078e0002 */
[----:B------:R-:W2:Y:S01]  /*d360*/  @!P0 LDG.E R0, desc[UR6][R2.64] ;  /* 0x0000000602008981 */ /* 0x000ea2000c1e1900 */
[C---:B------:R-:W-:Y:S01]  /*d370*/  ISETP.NE.AND P1, PT, R8.reuse, RZ, PT ;  /* 0x000000ff0800720c */ /* 0x040fe20003f25270 */
[----:B------:R-:W0:Y:S01]  /*d380*/  S2UR UR6, SR_CTAID.X ;  /* 0x00000000000679c3 */ /* 0x000e220000002500 */
[----:B------:R-:W-:Y:S01]  /*d390*/  ISETP.GE.U32.AND P0, PT, R8, 0x2, PT ;  /* 0x000000020800780c */ /* 0x000fe20003f06070 */
[----:B------:R-:W-:Y:S01]  /*d3a0*/  IMAD.MOV.U32 R16, RZ, RZ, RZ ;  /* 0x000000ffff107224 */ /* 0x000fe200078e00ff */
[----:B------:R-:W-:Y:S01]  /*d3b0*/  LOP3.LUT R4, R4, 0xfffffffe, RZ, 0xc0, !PT ;  /* 0xfffffffe04047812 */ /* 0x000fe200078ec0ff */
[----:B------:R-:W-:-:S08]  /*d3c0*/  IMAD.MOV.U32 R19, RZ, RZ, RZ ;  /* 0x000000ffff137224 */ /* 0x000fd000078e00ff */
[----:B------:R-:W-:-:S04]  /*d3d0*/  @P1 LOP3.LUT R4, R4, 0x1, RZ, 0xfc, !PT ;  /* 0x0000000104041812 */ /* 0x000fc800078efcff */
[----:B------:R-:W-:-:S04]  /*d3e0*/  LOP3.LUT R4, R4, 0xffffffef, RZ, 0xc0, !PT ;  /* 0xffffffef04047812 */ /* 0x000fc800078ec0ff */
[----:B------:R-:W-:-:S04]  /*d3f0*/  @P0 LOP3.LUT R4, R4, 0x10, RZ, 0xfc, !PT ;  /* 0x0000001004040812 */ /* 0x000fc800078efcff */
[----:B------:R-:W-:Y:S01]  /*d400*/  LOP3.LUT R4, R4, 0xfffffff7, RZ, 0xc0, !PT ;  /* 0xfffffff704047812 */ /* 0x000fe200078ec0ff */
[----:B--2---:R-:W1:Y:S02]  /*d410*/  SHFL.UP PT, R5, R0, 0x1, RZ ;  /* 0x0420000000057989 */ /* 0x004e6400000e00ff */
[----:B-1----:R-:W-:-:S05]  /*d420*/  SEL R5, R5, RZ, P1 ;  /* 0x000000ff05057207 */ /* 0x002fca0000800000 */
[----:B------:R-:W-:-:S05]  /*d430*/  IMAD.IADD R5, R0, 0x1, R5 ;  /* 0x0000000100057824 */ /* 0x000fca00078e0205 */
[----:B------:R-:W1:Y:S02]  /*d440*/  SHFL.UP PT, R6, R5, 0x2, RZ ;  /* 0x0440000005067989 */ /* 0x000e6400000e00ff */
[----:B-1----:R-:W-:Y:S02]  /*d450*/  SEL R6, R6, RZ, P0 ;  /* 0x000000ff06067207 */ /* 0x002fe40000000000 */
[----:B------:R-:W-:-:S03]  /*d460*/  ISETP.GE.U32.AND P0, PT, R8, 0x4, PT ;  /* 0x000000040800780c */ /* 0x000fc60003f06070 */
[----:B------:R-:W-:-:S05]  /*d470*/  IMAD.IADD R6, R5, 0x1, R6 ;  /* 0x0000000105067824 */ /* 0x000fca00078e0206 */
[----:B------:R-:W1:Y:S05]  /*d480*/  SHFL.UP PT, R7, R6, 0x4, RZ ;  /* 0x0480000006077989 */ /* 0x000e6a00000e00ff */
[----:B------:R-:W-:-:S04]  /*d490*/  @P0 LOP3.LUT R4, R4, 0x8, RZ, 0xfc, !PT ;  /* 0x0000000804040812 */ /* 0x000fc800078efcff */
[----:B------:R-:W-:Y:S02]  /*d4a0*/  LOP3.LUT R4, R4, 0xfffffffb, RZ, 0xc0, !PT ;  /* 0xfffffffb04047812 */ /* 0x000fe400078ec0ff */
[----:B-1----:R-:W-:Y:S02]  /*d4b0*/  SEL R7, R7, RZ, P0 ;  /* 0x000000ff07077207 */ /* 0x002fe40000000000 */
[----:B------:R-:W-:-:S03]  /*d4c0*/  ISETP.GE.U32.AND P0, PT, R8, 0x8, PT ;  /* 0x000000080800780c */ /* 0x000fc60003f06070 */
[----:B------:R-:W-:-:S05]  /*d4d0*/  IMAD.IADD R7, R6, 0x1, R7 ;  /* 0x0000000106077824 */ /* 0x000fca00078e0207 */
[----:B------:R-:W1:Y:S05]  /*d4e0*/  SHFL.UP PT, R2, R7, 0x8, RZ ;  /* 0x0500000007027989 */ /* 0x000e6a00000e00ff */
[----:B------:R-:W-:-:S04]  /*d4f0*/  @P0 LOP3.LUT R4, R4, 0x4, RZ, 0xfc, !PT ;  /* 0x0000000404040812 */ /* 0x000fc800078efcff */
[----:B------:R-:W-:Y:S02]  /*d500*/  LOP3.LUT R4, R4, 0xfffffffd, RZ, 0xc0, !PT ;  /* 0xfffffffd04047812 */ /* 0x000fe400078ec0ff */
[----:B-1----:R-:W-:Y:S02]  /*d510*/  SEL R2, R2, RZ, P0 ;  /* 0x000000ff02027207 */ /* 0x002fe40000000000 */
[----:B------:R-:W-:Y:S02]  /*d520*/  ISETP.GE.U32.AND P0, PT, R8, 0x10, PT ;  /* 0x000000100800780c */ /* 0x000fe40003f06070 */
[----:B------:R-:W-:-:S05]  /*d530*/  IADD3 R3, R7, R2, RZ ;  /* 0x0000000207037210 */ /* 0x000fca0007ffe0ff */
[----:B------:R-:W1:Y:S06]  /*d540*/  SHFL.UP PT, R2, R3, 0x10, RZ ;  /* 0x0600000003027989 */ /* 0x000e6c00000e00ff */
[----:B------:R-:W-:Y:S02]  /*d550*/  @P0 LOP3.LUT R4, R4, 0x2, RZ, 0xfc, !PT ;  /* 0x0000000204040812 */ /* 0x000fe400078efcff */
[----:B-1----:R-:W-:-:S05]  /*d560*/  SEL R2, R2, RZ, P0 ;  /* 0x000000ff02027207 */ /* 0x002fca0000000000 */
[----:B------:R-:W-:-:S05]  /*d570*/  IMAD.IADD R2, R3, 0x1, R2 ;  /* 0x0000000103027824 */ /* 0x000fca00078e0202 */
[----:B------:R-:W1:Y:S02]  /*d580*/  SHFL.IDX PT, R5, R2, 0x1f, 0x1f ;  /* 0x03e01f0002057f89 */ /* 0x000e6400000e0000 */
[----:B-1----:R-:W-:-:S04]  /*d590*/  IMAD R5, R5, UR4, RZ ;  /* 0x0000000405057c24 */ /* 0x002fc8000f8e02ff */
[----:B------:R-:W-:Y:S01]  /*d5a0*/  IMAD.MOV.U32 R6, RZ, RZ, R5 ;  /* 0x000000ffff067224 */ /* 0x000fe200078e0005 */
[----:B0-----:R-:W-:-:S13]  /*d5b0*/  ISETP.GT.AND P0, PT, R5, UR6, PT ;  /* 0x0000000605007c0c */ /* 0x001fda000bf04270 */
[----:B------:R-:W-:Y:S05]  /*d5c0*/  @P0 BRA `(.L_x_302) ;  /* 0x0000000000c40947 */ /* 0x000fea0003800000 */
[----:B------:R-:W-:Y:S01]  /*d5d0*/  IMAD.MOV.U32 R5, RZ, RZ, R6 ;  /* 0x000000ffff057224 */ /* 0x000fe200078e0006 */
[----:B------:R-:W-:Y:S01]  /*d5e0*/  ULDC UR5, c[0x0][0xc14] ;  /* 0x0003050000057ab9 */ /* 0x000fe20000000800 */
[----:B------:R-:W-:Y:S01]  /*d5f0*/  IMAD.MOV.U32 R19, RZ, RZ, RZ ;  /* 0x000000ffff137224 */ /* 0x000fe200078e00ff */
[----:B------:R-:W-:Y:S01]  /*d600*/  ULDC UR7, c[0x0][0xc14] ;  /* 0x0003050000077ab9 */ /* 0x000fe20000000800 */
[----:B------:R-:W-:-:S05]  /*d610*/  ULDC UR4, c[0x0][0xc10] ;  /* 0x0003040000047ab9 */ /* 0x000fca0000000800 */
.L_x_306:
[----:B------:R-:W-:Y:S02]  /*d620*/  VIADD R0, R19, 0x1f ;  /* 0x0000001f13007836 */ /* 0x000fe40000000000 */
[----:B------:R-:W-:-:S03]  /*d630*/  IMAD.U32 R19, RZ, RZ, UR7 ;  /* 0x00000007ff137e24 */ /* 0x000fc6000f8e00ff */
[----:B------:R-:W-:-:S13]  /*d640*/  ISETP.GE.AND P0, PT, R0, UR5, PT ;  /* 0x0000000500007c0c */ /* 0x000fda000bf06270 */
[----:B------:R-:W-:Y:S05]  /*d650*/  @P0 BRA `(.L_x_303) ;  /* 0x0000000400440947 */ /* 0x000fea0003800000 */
[----:B------:R-:W0:Y:S01]  /*d660*/  S2R R2, SR_TID.X ;  /* 0x0000000000027919 */ /* 0x000e220000002100 */
[----:B------:R-:W-:Y:S01]  /*d670*/  IMAD.MOV.U32 R19, RZ, RZ, R0 ;  /* 0x000000ffff137224 */ /* 0x000fe200078e0000 */
[----:B------:R-:W-:Y:S01]  /*d680*/  BSSY B0, `(.L_x_304) ;  /* 0x000000b000007945 */ /* 0x000fe20003800000 */
[----:B------:R-:W-:Y:S01]  /*d690*/  IMAD.MOV.U32 R0, RZ, RZ, RZ ;  /* 0x000000ffff007224 */ /* 0x000fe200078e00ff */
[----:B0-----:R-:W-:-:S04]  /*d6a0*/  LOP3.LUT R8, R2, 0x1f, RZ, 0xc0, !PT ;  /* 0x0000001f02087812 */ /* 0x001fc800078ec0ff */
[C---:B------:R-:W-:Y:S02]  /*d6b0*/  ISETP.NE.AND P1, PT, R8.reuse, 0x1f, PT ;  /* 0x0000001f0800780c */ /* 0x040fe40003f25270 */
[----:B------:R-:W-:-:S04]  /*d6c0*/  IADD3 R7, R8, R19, RZ ;  /* 0x0000001308077210 */ /* 0x000fc80007ffe0ff */
[----:B------:R-:W-:-:S13]  /*d6d0*/  ISETP.GE.OR P0, PT, R7, UR5, !P1 ;  /* 0x0000000507007c0c */ /* 0x000fda000cf06670 */
[----:B------:R-:W-:Y:S05]  /*d6e0*/  @P0 BRA `(.L_x_305) ;  /* 0x0000000000100947 */ /* 0x000fea0003800000 */
[----:B------:R-:W0:Y:S01]  /*d6f0*/  LDC.64 R2, c[0x0][0xc58] ;  /* 0x00031600ff027b82 */ /* 0x000e220000000a00 */
[----:B------:R-:W-:Y:S01]  /*d700*/  ULDC.64 UR8, c[0x0][0x208] ;  /* 0x0000820000087ab9 */ /* 0x000fe20000000a00 */
[----:B0-----:R-:W-:-:S05]  /*d710*/  IMAD.WIDE R2, R7, 0x4, R2 ;  /* 0x0000000407027825 */ /* 0x001fca00078e0202 */
[----:B------:R0:W5:Y:S02]  /*d720*/  LDG.E R0, desc[UR8][R2.64] ;  /* 0x0000000802007981 */ /* 0x000164000c1e1900 */
.L_x_305:
[----:B------:R-:W-:Y:S05]  /*d730*/  BSYNC B0 ;  /* 0x0000000000007941 */ /* 0x000fea0003800000 */
.L_x_304:
[----:B0----5:R-:W0:Y:S01]  /*d740*/  SHFL.UP PT, R2, R0, 0x1, RZ ;  /* 0x0420000000027989 */ /* 0x021e2200000e00ff */
[C---:B------:R-:W-:Y:S02]  /*d750*/  ISETP.NE.AND P0, PT, R8.reuse, RZ, PT ;  /* 0x000000ff0800720c */ /* 0x040fe40003f05270 */
[----:B------:R-:W-:Y:S02]  /*d760*/  ISETP.GE.U32.AND P1, PT, R8, 0x2, PT ;  /* 0x000000020800780c */ /* 0x000fe40003f26070 */
[----:B0-----:R-:W-:Y:S02]  /*d770*/  SEL R3, R2, RZ, P0 ;  /* 0x000000ff02037207 */ /* 0x001fe40000000000 */
[----:B------:R-:W-:-:S03]  /*d780*/  ISETP.GE.U32.AND P0, PT, R8, 0x4, PT ;  /* 0x000000040800780c */ /* 0x000fc60003f06070 */
[----:B------:R-:W-:-:S05]  /*d790*/  IMAD.IADD R3, R0, 0x1, R3 ;  /* 0x0000000100037824 */ /* 0x000fca00078e0203 */
[----:B------:R-:W0:Y:S02]  /*d7a0*/  SHFL.UP PT, R2, R3, 0x2, RZ ;  /* 0x0440000003027989 */ /* 0x000e2400000e00ff */
        /* <DEDUP_REMOVED lines=8> */
[----:B0-----:R-:W-:-:S05]  /*d830*/  SEL R6, R6, RZ, P1 ;  /* 0x000000ff06067207 */ /* 0x001fca0000800000 */
[----:B------:R-:W-:-:S05]  /*d840*/  IMAD.IADD R6, R7, 0x1, R6 ;  /* 0x0000000107067824 */ /* 0x000fca00078e0206 */
[----:B------:R-:W0:Y:S02]  /*d850*/  SHFL.UP PT, R8, R6, 0x10, RZ ;  /* 0x0600000006087989 */ /* 0x000e2400000e00ff */
[----:B0-----:R-:W-:-:S05]  /*d860*/  SEL R9, R8, RZ, P0 ;  /* 0x000000ff08097207 */ /* 0x001fca0000000000 */
[----:B------:R-:W-:-:S05]  /*d870*/  IMAD.IADD R9, R6, 0x1, R9 ;  /* 0x0000000106097824 */ /* 0x000fca00078e0209 */
[----:B------:R-:W0:Y:S02]  /*d880*/  SHFL.IDX PT, R3, R9, 0x1f, 0x1f ;  /* 0x03e01f0009037f89 */ /* 0x000e2400000e0000 */
[----:B0-----:R-:W-:-:S04]  /*d890*/  IMAD R6, R3, UR4, RZ ;  /* 0x0000000403067c24 */ /* 0x001fc8000f8e02ff */
[----:B------:R-:W-:-:S05]  /*d8a0*/  IMAD.IADD R5, R6, 0x1, R5 ;  /* 0x0000000106057824 */ /* 0x000fca00078e0205 */
[----:B------:R-:W-:-:S13]  /*d8b0*/  ISETP.GT.AND P0, PT, R5, UR6, PT ;  /* 0x0000000605007c0c */ /* 0x000fda000bf04270 */
[----:B------:R-:W-:Y:S05]  /*d8c0*/  @!P0 BRA `(.L_x_306) ;  /* 0xfffffffc00548947 */ /* 0x000fea000383ffff */
[----:B------:R-:W-:-:S07]  /*d8d0*/  IMAD.MOV.U32 R2, RZ, RZ, R9 ;  /* 0x000000ffff027224 */ /* 0x000fce00078e0009 */
.L_x_302:
[----:B------:R-:W-:-:S04]  /*d8e0*/  IMAD.IADD R7, R5, 0x1, -R6 ;  /* 0x0000000105077824 */ /* 0x000fc800078e0a06 */
[----:B------:R-:W-:-:S05]  /*d8f0*/  IMAD R3, R2, UR4, R7 ;  /* 0x0000000402037c24 */ /* 0x000fca000f8e0207 */
[----:B------:R-:W-:-:S13]  /*d900*/  ISETP.GT.AND P0, PT, R3, UR6, PT ;  /* 0x0000000603007c0c */ /* 0x000fda000bf04270 */
[----:B------:R-:W-:-:S04]  /*d910*/  VOTE.ANY R8, PT, !P0 ;  /* 0x0000000000087806 */ /* 0x000fc800040e0100 */
[----:B------:R-:W0:Y:S01]  /*d920*/  POPC R5, R8 ;  /* 0x0000000800057309 */ /* 0x000e220000000000 */
[----:B------:R-:W-:Y:S01]  /*d930*/  ISETP.NE.AND P0, PT, R8, RZ, PT ;  /* 0x000000ff0800720c */ /* 0x000fe20003f05270 */
[----:B0-----:R-:W0:Y:S02]  /*d940*/  SHFL.IDX PT, R0, R0, R5, 0x1f ;  /* 0x00001f0500007589 */ /* 0x001e2400000e0000 */
[----:B0-----:R-:W-:-:S04]  /*d950*/  IABS R6, R0 ;  /* 0x0000000000067213 */ /* 0x001fc80000000000 */
[----:B------:R-:W0:Y:S08]  /*d960*/  I2F.RP R9, R6 ;  /* 0x0000000600097306 */ /* 0x000e300000209400 */
[----:B0-----:R-:W0:Y:S02]  /*d970*/  MUFU.RCP R9, R9 ;  /* 0x0000000900097308 */ /* 0x001e240000001000 */
[----:B0-----:R-:W-:-:S06]  /*d980*/  IADD3 R3, R9, 0xffffffe, RZ ;  /* 0x0ffffffe09037810 */ /* 0x001fcc0007ffe0ff */
[----:B------:R-:W0:Y:S02]  /*d990*/  F2I.FTZ.U32.TRUNC.NTZ R3, R3 ;  /* 0x0000000300037305 */ /* 0x000e24000021f000 */
[----:B0-----:R-:W-:Y:S01]  /*d9a0*/  IMAD.MOV R11, RZ, RZ, -R3 ;  /* 0x000000ffff0b7224 */ /* 0x001fe200078e0a03 */
[----:B------:R-:W-:Y:S06]  /*d9b0*/  @!P0 BRA `(.L_x_307) ;  /* 0x0000000000088947 */ /* 0x000fec0003800000 */
[----:B------:R-:W-:-:S05]  /*d9c0*/  VIADD R9, R5, 0xffffffff ;  /* 0xffffffff05097836 */ /* 0x000fca0000000000 */
[----:B------:R0:W1:Y:S02]  /*d9d0*/  SHFL.IDX PT, R16, R2, R9, 0x1f ;  /* 0x00001f0902107589 */ /* 0x00006400000e0000 */
.L_x_307:
[----:B-1----:R-:W-:Y:S01]  /*d9e0*/  IMAD R16, R16, UR4, R7 ;  /* 0x0000000410107c24 */ /* 0x002fe2000f8e0207 */
[----:B------:R-:W-:Y:S01]  /*d9f0*/  IADD3 R19, R5, R19, RZ ;  /* 0x0000001305137210 */ /* 0x000fe20007ffe0ff */
[----:B------:R-:W-:Y:S02]  /*da00*/  IMAD R7, R11, R6, RZ ;  /* 0x000000060b077224 */ /* 0x000fe400078e02ff */
[----:B0-----:R-:W-:Y:S01]  /*da10*/  IMAD.MOV.U32 R2, RZ, RZ, RZ ;  /* 0x000000ffff027224 */ /* 0x001fe200078e00ff */
[----:B------:R-:W-:-:S03]  /*da20*/  IADD3 R17, -R16, UR6, RZ ;  /* 0x0000000610117c10 */ /* 0x000fc6000fffe1ff */
[----:B------:R-:W-:Y:S01]  /*da30*/  IMAD.HI.U32 R2, R3, R7, R2 ;  /* 0x0000000703027227 */ /* 0x000fe200078e0002 */
[----:B------:R-:W-:Y:S02]  /*da40*/  IABS R7, R0 ;  /* 0x0000000000077213 */ /* 0x000fe40000000000 */
[----:B------:R-:W-:-:S03]  /*da50*/  IABS R3, R17 ;  /* 0x0000001100037213 */ /* 0x000fc60000000000 */
[----:B------:R-:W-:Y:S02]  /*da60*/  IMAD.MOV R7, RZ, RZ, -R7 ;  /* 0x000000ffff077224 */ /* 0x000fe400078e0a07 */
[----:B------:R-:W-:-:S04]  /*da70*/  IMAD.HI.U32 R2, R2, R3, RZ ;  /* 0x0000000302027227 */ /* 0x000fc800078e00ff */
[----:B------:R-:W-:-:S05]  /*da80*/  IMAD R3, R2, R7, R3 ;  /* 0x0000000702037224 */ /* 0x000fca00078e0203 */
[----:B------:R-:W-:-:S13]  /*da90*/  ISETP.GT.U32.AND P0, PT, R6, R3, PT ;  /* 0x000000030600720c */ /* 0x000fda0003f04070 */
[----:B------:R-:W-:Y:S02]  /*daa0*/  @!P0 IMAD.IADD R3, R3, 0x1, -R6 ;  /* 0x0000000103038824 */ /* 0x000fe400078e0a06 */
[----:B------:R-:W-:-:S03]  /*dab0*/  @!P0 VIADD R2, R2, 0x1 ;  /* 0x0000000102028836 */ /* 0x000fc60000000000 */
[----:B------:R-:W-:Y:S02]  /*dac0*/  ISETP.GE.U32.AND P0, PT, R3, R6, PT ;  /* 0x000000060300720c */ /* 0x000fe40003f06070 */
[----:B------:R-:W-:-:S11]  /*dad0*/  LOP3.LUT R3, R17, R0, RZ, 0x3c, !PT ;  /* 0x0000000011037212 */ /* 0x000fd600078e3cff */
[----:B------:R-:W-:Y:S01]  /*dae0*/  @P0 VIADD R2, R2, 0x1 ;  /* 0x0000000102020836 */ /* 0x000fe20000000000 */
[----:B------:R-:W-:-:S13]  /*daf0*/  ISETP.GE.AND P0, PT, R3, RZ, PT ;  /* 0x000000ff0300720c */ /* 0x000fda0003f06270 */
[----:B------:R-:W-:Y:S01]  /*db00*/  @!P0 IMAD.MOV R2, RZ, RZ, -R2 ;  /* 0x000000ffff028224 */ /* 0x000fe200078e0a02 */
[----:B------:R-:W-:-:S13]  /*db10*/  ISETP.NE.AND P0, PT, R0, RZ, PT ;  /* 0x000000ff0000720c */ /* 0x000fda0003f05270 */
[----:B------:R-:W-:-:S05]  /*db20*/  @!P0 LOP3.LUT R2, RZ, R0, RZ, 0x33, !PT ;  /* 0x00000000ff028212 */ /* 0x000fca00078e33ff */
[--C-:B------:R-:W-:Y:S02]  /*db30*/  IMAD.MOV R3, RZ, RZ, -R2.reuse ;  /* 0x000000ffff037224 */ /* 0x100fe400078e0a02 */
[----:B------:R-:W-:Y:S02]  /*db40*/  IMAD.MOV.U32 R18, RZ, RZ, R2 ;  /* 0x000000ffff127224 */ /* 0x000fe400078e0002 */
[----:B------:R-:W-:Y:S01]  /*db50*/  IMAD R17, R0, R3, R17 ;  /* 0x0000000300117224 */ /* 0x000fe200078e0211 */
[----:B------:R-:W-:Y:S06]  /*db60*/  BRA `(.L_x_308) ;  /* 0x00000000000c7947 */ /* 0x000fec0003800000 */
.L_x_303:
[----:B------:R-:W-:Y:S02]  /*db70*/  IMAD.MOV.U32 R17, RZ, RZ, RZ ;  /* 0x000000ffff117224 */ /* 0x000fe400078e00ff */
[----:B------:R-:W-:Y:S02]  /*db80*/  IMAD.U32 R16, RZ, RZ, UR6 ;  /* 0x00000006ff107e24 */ /* 0x000fe4000f8e00ff */
[----:B------:R-:W-:-:S07]  /*db90*/  IMAD.MOV.U32 R18, RZ, RZ, RZ ;  /* 0x000000ffff127224 */ /* 0x000fce00078e00ff */
.L_x_308:
[----:B------:R-:W0:Y:S01]  /*dba0*/  S2R R0, SR_TID.X ;  /* 0x0000000000007919 */ /* 0x000e220000002100 */
[----:B------:R-:W-:Y:S01]  /*dbb0*/  STL [R1+0x28], RZ ;  /* 0x000028ff01007387 */ /* 0x000fe20000100800 */
[----:B0-----:R-:W-:-:S04]  /*dbc0*/  LOP3.LUT R0, R0, 0x1f, RZ, 0xc0, !PT ;  /* 0x0000001f00007812 */ /* 0x001fc800078ec0ff */
[----:B------:R-:W-:-:S13]  /*dbd0*/  ISETP.NE.AND P0, PT, R0, RZ, PT ;  /* 0x000000ff0000720c */ /* 0x000fda0003f05270 */
[----:B------:R-:W0:Y:S01]  /*dbe0*/  @!P0 S2R R3, SR_CgaCtaId ;  /* 0x0000000000038919 */ /* 0x000e220000008800 */
[----:B------:R-:W-:-:S04]  /*dbf0*/  @!P0 MOV R0, 0x400 ;  /* 0x0000040000008802 */ /* 0x000fc80000000f00 */
[----:B0-----:R-:W-:-:S05]  /*dc00*/  @!P0 LEA R0, R3, R0, 0x18 ;  /* 0x0000000003008211 */ /* 0x001fca00078ec0ff */
[----:B------:R0:W-:Y:S01]  /*dc10*/  @!P0 STS.128 [R0+0x388d0], R16 ;  /* 0x0388d01000008388 */ /* 0x0001e20000000c00 */
[----:B------:R-:W-:Y:S06]  /*dc20*/  BAR.ARV 0x5, 0x120 ;  /* 0x0144800000007b1d */ /* 0x000fec0000002000 */
[----:B------:R-:W-:Y:S01]  /*dc30*/  ISETP.GE.AND P0, PT, R19, UR5, PT ;  /* 0x0000000513007c0c */ /* 0x000fe2000bf06270 */
[----:B0-----:R-:W-:-:S05]  /*dc40*/  IMAD.MOV.U32 R0, RZ, RZ, 0x1 ;  /* 0x00000001ff007424 */ /* 0x001fca00078e00ff */
[----:B------:R0:W-:Y:S04]  /*dc50*/  STL [R1+0x8], R0 ;  /* 0x0000080001007387 */ /* 0x0001e80000100800 */
[----:B------:R0:W-:Y:S03]  /*dc60*/  STL [R1], RZ ;  /* 0x000000ff01007387 */ /* 0x0001e60000100800 */
[----:B------:R-:W-:Y:S05]  /*dc70*/  @P0 BRA `(.L_x_309) ;  /* 0x0000004400140947 */ /* 0x000fea0003800000 */
[----:B0-----:R-:W-:Y:S01]  /*dc80*/  IMAD.MOV.U32 R0, RZ, RZ, 0x1 ;  /* 0x00000001ff007424 */ /* 0x001fe200078e00ff */
[----:B------:R0:W-:Y:S01]  /*dc90*/  STL [R1], RZ ;  /* 0x000000ff01007387 */ /* 0x0001e20000100800 */
[----:B------:R-:W-:Y:S01]  /*dca0*/  ULDC UR38, c[0x0][0xc] ;  /* 0x0000030000267ab9 */ /* 0x000fe20000000800 */
[----:B------:R-:W-:Y:S02]  /*dcb0*/  ULDC.64 UR36, c[0x0][0x198] ;  /* 0x0000660000247ab9 */ /* 0x000fe40000000a00 */
[----:B------:R0:W-:Y:S04]  /*dcc0*/  STL [R1+0x8], R0 ;  /* 0x0000080001007387 */ /* 0x0001e80000100800 */
[----:B------:R0:W-:Y:S02]  /*dcd0*/  STL [R1+0x28], RZ ;  /* 0x000028ff01007387 */ /* 0x0001e40000100800 */
.L_x_375:
[----:B-1----:R-:W1:Y:S01]  /*dce0*/  LDC.64 R2, c[0x0][0xc60] ;  /* 0x00031800ff027b82 */ /* 0x002e620000000a00 */
[----:B------:R-:W-:Y:S01]  /*dcf0*/  ULDC.64 UR4, c[0x0][0x208] ;  /* 0x0000820000047ab9 */ /* 0x000fe20000000a00 */
[----:B-1----:R-:W-:-:S05]  /*dd00*/  IMAD.WIDE R2, R19, 0x4, R2 ;  /* 0x0000000413027825 */ /* 0x002fca00078e0202 */
[----:B------:R-:W2:Y:S01]  /*dd10*/  LDG.E R5, desc[UR4][R2.64] ;  /* 0x0000000402057981 */ /* 0x000ea2000c1e1900 */
[----:B------:R-:W-:Y:S05]  /*dd20*/  YIELD ;  /* 0x0000000000007946 */ /* 0x000fea0003800000 */
[----:B------:R-:W-:Y:S01]  /*dd30*/  ULDC.64 UR4, c[0x0][0xa28] ;  /* 0x00028a0000047ab9 */ /* 0x000fe20000000a00 */
[----:B0-----:R-:W-:Y:S01]  /*dd40*/  IMAD.MOV.U32 R0, RZ, RZ, RZ ;  /* 0x000000ffff007224 */ /* 0x001fe200078e00ff */
[----:B------:R-:W-:Y:S01]  /*dd50*/  ISETP.NE.U32.AND P0, PT, RZ, UR4, PT ;  /* 0x00000004ff007c0c */ /* 0x000fe2000bf05070 */
[----:B------:R-:W-:-:S03]  /*dd60*/  ULDC.64 UR6, c[0x0][0x208] ;  /* 0x0000820000067ab9 */ /* 0x000fc60000000a00 */
[----:B------:R-:W-:Y:S01]  /*dd70*/  ISETP.NE.AND.EX P0, PT, RZ, UR5, PT, P0 ;  /* 0x00000005ff007c0c */ /* 0x000fe2000bf05300 */
[----:B------:R-:W-:Y:S01]  /*dd80*/  IMAD.MOV.U32 R6, RZ, RZ, RZ ;  /* 0x000000ffff067224 */ /* 0x000fe200078e00ff */
[----:B--2---:R-:W-:Y:S01]  /*dd90*/  SHF.R.S32.HI R4, RZ, 0x1f, R5 ;  /* 0x0000001fff047819 */ /* 0x004fe20000011405 */
[----:B------:R-:W-:-:S10]  /*dda0*/  IMAD.SHL.U32 R7, R5, 0x4, RZ ;  /* 0x0000000405077824 */ /* 0x000fd400078e00ff */
[C---:B------:R-:W-:Y:S01]  /*ddb0*/  @P0 LEA R2, P1, R5.reuse, UR4, 0x2 ;  /* 0x0000000405020c11 */ /* 0x040fe2000f8210ff */
[----:B------:R-:W-:Y:S03]  /*ddc0*/  STL [R1+0x14], R5 ;  /* 0x0000140501007387 */ /* 0x000fe60000100800 */
[----:B------:R-:W-:Y:S01]  /*ddd0*/  @P0 LEA.HI.X R3, R5, UR5, R4, 0x2, P1 ;  /* 0x0000000505030c11 */ /* 0x000fe200088f1404 */
[----:B------:R-:W-:-:S04]  /*dde0*/  ULDC.64 UR4, c[0x0][0xa00] ;  /* 0x0002800000047ab9 */ /* 0x000fc80000000a00 */
[----:B------:R0:W5:Y:S01]  /*ddf0*/  @P0 LDG.E R0, desc[UR6][R2.64] ;  /* 0x0000000602000981 */ /* 0x000162000c1e1900 */
[----:B------:R-:W-:-:S04]  /*de00*/  ISETP.NE.U32.AND P0, PT, RZ, UR4, PT ;  /* 0x00000004ff007c0c */ /* 0x000fc8000bf05070 */
[----:B------:R-:W-:-:S13]  /*de10*/  ISETP.NE.AND.EX P0, PT, RZ, UR5, PT, P0 ;  /* 0x00000005ff007c0c */ /* 0x000fda000bf05300 */
[----:B0-----:R-:W-:-:S04]  /*de20*/  @P0 LEA R2, P1, R5, UR4, 0x2 ;  /* 0x0000000405020c11 */ /* 0x001fc8000f8210ff */
[----:B------:R-:W-:Y:S01]  /*de30*/  @P0 LEA.HI.X R3, R5, UR5, R4, 0x2, P1 ;  /* 0x0000000505030c11 */ /* 0x000fe200088f1404 */
[----:B------:R-:W-:-:S04]  /*de40*/  ULDC.64 UR4, c[0x0][0xa20] ;  /* 0x0002880000047ab9 */ /* 0x000fc80000000a00 */
[----:B------:R-:W2:Y:S01]  /*de50*/  @P0 LDG.E R6, desc[UR6][R2.64] ;  /* 0x0000000602060981 */ /* 0x000ea2000c1e1900 */
[----:B------:R-:W-:-:S04]  /*de60*/  ISETP.NE.U32.AND P0, PT, RZ, UR4, PT ;  /* 0x00000004ff007c0c */ /* 0x000fc8000bf05070 */
[----:B------:R-:W-:Y:S01]  /*de70*/  ISETP.NE.AND.EX P0, PT, RZ, UR5, PT, P0 ;  /* 0x00000005ff007c0c */ /* 0x000fe2000bf05300 */
[----:B--2---:R0:W-:Y:S04]  /*de80*/  STL [R1+0x2c], R6 ;  /* 0x00002c0601007387 */ /* 0x0041e80000100800 */
[----:B------:R1:W-:Y:S01]  /*de90*/  STL [R1+0x1c], R7 ;  /* 0x00001c0701007387 */ /* 0x0003e20000100800 */
[----:B0-----:R-:W-:-:S07]  /*dea0*/  SHF.L.U64.HI R6, R5, 0x2, R4 ;  /* 0x0000000205067819 */ /* 0x001fce0000010204 */
[C---:B------:R-:W-:Y:S01]  /*deb0*/  @P0 IADD3 R4, P1, R7.reuse, UR4, RZ ;  /* 0x0000000407040c10 */ /* 0x040fe2000ff3e0ff */
[----:B------:R0:W-:Y:S03]  /*dec0*/  STL [R1+0x20], R6 ;  /* 0x0000200601007387 */ /* 0x0001e60000100800 */
[C---:B------:R-:W-:Y:S01]  /*ded0*/  @P0 IADD3.X R5, R6.reuse, UR5, RZ, P1, !PT ;  /* 0x0000000506050c10 */ /* 0x040fe20008ffe4ff */
[----:B------:R-:W-:Y:S02]  /*dee0*/  ULDC.64 UR4, c[0x0][0xa08] ;  /* 0x0002820000047ab9 */ /* 0x000fe40000000a00 */
[----:B------:R-:W-:Y:S02]  /*def0*/  IADD3 R2, P1, R7, UR4, RZ ;  /* 0x0000000407027c10 */ /* 0x000fe4000ff3e0ff */
[----:B-1----:R-:W-:Y:S02]  /*df00*/  MOV R7, RZ ;  /* 0x000000ff00077202 */ /* 0x002fe40000000f00 */
[----:B------:R-:W-:-:S02]  /*df10*/  IADD3.X R3, R6, UR5, RZ, P1, !PT ;  /* 0x0000000506037c10 */ /* 0x000fc40008ffe4ff */
[----:B------:R-:W-:-:S04]  /*df20*/  ISETP.NE.U32.AND P1, PT, RZ, UR4, PT ;  /* 0x00000004ff007c0c */ /* 0x000fc8000bf25070 */
[----:B------:R-:W-:Y:S01]  /*df30*/  ISETP.NE.AND.EX P1, PT, RZ, UR5, PT, P1 ;  /* 0x00000005ff007c0c */ /* 0x000fe2000bf25310 */
[----:B------:R-:W-:Y:S02]  /*df40*/  ULDC.64 UR4, c[0x0][0x3f8] ;  /* 0x0000fe0000047ab9 */ /* 0x000fe40000000a00 */
[----:B------:R-:W-:-:S03]  /*df50*/  UISETP.NE.U32.AND UP0, UPT, UR4, URZ, UPT ;  /* 0x0000003f0400728c */ /* 0x000fc6000bf05070 */
[----:B------:R-:W-:Y:S01]  /*df60*/  ULDC UR4, c[0x0][0x404] ;  /* 0x0001010000047ab9 */ /* 0x000fe20000000800 */
[----:B------:R-:W-:-:S03]  /*df70*/  UISETP.NE.AND.EX UP0, UPT, UR5, URZ, UPT, UP0 ;  /* 0x0000003f0500728c */ /* 0x000fc6000bf05300 */
[----:B------:R-:W-:Y:S01]  /*df80*/  ULDC UR5, c[0x0][0x2e0] ;  /* 0x0000b80000057ab9 */ /* 0x000fe20000000800 */
[----:B------:R-:W-:Y:S02]  /*df90*/  USEL UR4, UR4, 0x1, UP0 ;  /* 0x0000000104047887 */ /* 0x000fe40008000000 */
[----:B------:R1:W5:Y:S02]  /*dfa0*/  @P1 LDG.E R7, desc[UR6][R2.64] ;  /* 0x0000000602071981 */ /* 0x000364000c1e1900 */
[----:B------:R-:W-:-:S06]  /*dfb0*/  UIMAD UR4, UR4, UR5, URZ ;  /* 0x00000005040472a4 */ /* 0x000fcc000f8e023f */
[----:B0-----:R-:W-:-:S06]  /*dfc0*/  IMAD.U32 R6, RZ, RZ, UR4 ;  /* 0x00000004ff067e24 */ /* 0x001fcc000f8e00ff */
[----:B------:R1:W5:Y:S01]  /*dfd0*/  @P0 LDG.E R6, desc[UR6][R4.64] ;  /* 0x0000000604060981 */ /* 0x000362000c1e1900 */
[----:B------:R-:W-:Y:S05]  /*dfe0*/  @P0 BRA `(.L_x_310) ;  /* 0x0000000000140947 */ /* 0x000fea0003800000 */
[----:B------:R-:W-:Y:S05]  /*dff0*/  @!P1 BRA `(.L_x_310) ;  /* 0x0000000000109947 */ /* 0x000fea0003800000 */
[----:B------:R-:W-:Y:S02]  /*e000*/  ULDC.64 UR4, c[0x0][0x208] ;  /* 0x0000820000047ab9 */ /* 0x000fe40000000a00 */
[----:B-----5:R-:W2:Y:S04]  /*e010*/  LDG.E R6, desc[UR4][R2.64] ;  /* 0x0000000402067981 */ /* 0x020ea8000c1e1900 */
[----:B-1----:R-:W2:Y:S02]  /*e020*/  LDG.E R5, desc[UR4][R2.64+0x4] ;  /* 0x0000040402057981 */ /* 0x002ea4000c1e1900 */
[----:B--2---:R-:W-:-:S07]  /*e030*/  IMAD.IADD R6, R5, 0x1, -R6 ;  /* 0x0000000105067824 */ /* 0x004fce00078e0a06 */
.L_x_310:
[--C-:B-1---5:R-:W-:Y:S01]  /*e040*/  IMAD.IADD R2, R6, 0x1, -R0.reuse ;  /* 0x0000000106027824 */ /* 0x122fe200078e0a00 */
[----:B------:R-:W-:Y:S01]  /*e050*/  BSSY B6, `(.L_x_311) ;  /* 0x0000368000067945 */ /* 0x000fe20003800000 */
[----:B------:R-:W-:Y:S02]  /*e060*/  IMAD.IADD R3, R7, 0x1, R0 ;  /* 0x0000000107037824 */ /* 0x000fe400078e0200 */
[C---:B------:R-:W-:Y:S01]  /*e070*/  VIADD R0, R2.reuse, 0x4f ;  /* 0x0000004f02007836 */ /* 0x040fe20000000000 */
[----:B------:R-:W-:Y:S01]  /*e080*/  STL [R1+0x24], R2 ;  /* 0x0000240201007387 */ /* 0x000fe20000100800 */
[----:B------:R-:W-:Y:S02]  /*e090*/  ISETP.GT.AND P0, PT, R2, RZ, PT ;  /* 0x000000ff0200720c */ /* 0x000fe40003f04270 */
[----:B------:R-:W-:Y:S01]  /*e0a0*/  IMAD.HI R0, R0, 0x66666667, RZ ;  /* 0x6666666700007827 */ /* 0x000fe200078e02ff */
[----:B------:R0:W-:Y:S04]  /*e0b0*/  STL [R1+0x4], R3 ;  /* 0x0000040301007387 */ /* 0x0001e80000100800 */
[----:B0-----:R-:W-:-:S04]  /*e0c0*/  SHF.R.U32.HI R3, RZ, 0x1f, R0 ;  /* 0x0000001fff037819 */ /* 0x001fc80000011600 */
[----:B------:R-:W-:-:S05]  /*e0d0*/  LEA.HI.SX32 R0, R0, R3, 0x1b ;  /* 0x0000000300007211 */ /* 0x000fca00078fdaff */
[----:B------:R0:W-:Y:S01]  /*e0e0*/  STL [R1+0x18], R0 ;  /* 0x0000180001007387 */ /* 0x0001e20000100800 */
[----:B------:R-:W-:Y:S05]  /*e0f0*/  @P0 BRA `(.L_x_312) ;  /* 0x0000000000480947 */ /* 0x000fea0003800000 */
[----:B------:R-:W1:Y:S02]  /*e100*/  S2R R2, SR_TID.X ;  /* 0x0000000000027919 */ /* 0x000e640000002100 */
[----:B-1----:R-:W-:-:S04]  /*e110*/  LOP3.LUT R2, R2, 0x1f, RZ, 0xc0, !PT ;  /* 0x0000001f02027812 */ /* 0x002fc800078ec0ff */
[----:B------:R-:W-:-:S13]  /*e120*/  ISETP.NE.AND P1, PT, R2, RZ, PT ;  /* 0x000000ff0200720c */ /* 0x000fda0003f25270 */
[----:B------:R-:W-:Y:S05]  /*e130*/  @P1 BRA `(.L_x_313) ;  /* 0x0000003400641947 */ /* 0x000fea0003800000 */
[----:B------:R-:W1:Y:S01]  /*e140*/  S2R R7, SR_LANEID ;  /* 0x0000000000077919 */ /* 0x000e620000000000 */
[----:B------:R-:W-:Y:S01]  /*e150*/  VOTEU.ANY UR4, UPT, PT ;  /* 0x0000000000047886 */ /* 0x000fe200038e0100 */
[----:B------:R-:W2:Y:S01]  /*e160*/  LDC.64 R2, c[0x0][0xc38] ;  /* 0x00030e00ff027b82 */ /* 0x000ea20000000a00 */
[----:B0-----:R-:W1:Y:S01]  /*e170*/  FLO.U32 R0, UR4 ;  /* 0x0000000400007d00 */ /* 0x001e6200080e0000 */
[----:B------:R-:W-:-:S07]  /*e180*/  ULDC.64 UR6, c[0x0][0x208] ;  /* 0x0000820000067ab9 */ /* 0x000fce0000000a00 */
[----:B------:R-:W2:Y:S01]  /*e190*/  POPC R5, UR4 ;  /* 0x0000000400057d09 */ /* 0x000ea20008000000 */
[----:B-1----:R-:W-:-:S13]  /*e1a0*/  ISETP.EQ.U32.AND P0, PT, R0, R7, PT ;  /* 0x000000070000720c */ /* 0x002fda0003f02070 */
[----:B--2---:R-:W2:Y:S01]  /*e1b0*/  @P0 ATOMG.E.ADD.STRONG.GPU PT, R3, desc[UR6][R2.64], R5 ;  /* 0x00000005020309a8 */ /* 0x004ea200081ee1c6 */
[----:B------:R-:W0:Y:S02]  /*e1c0*/  S2R R4, SR_LTMASK ;  /* 0x0000000000047919 */ /* 0x000e240000003900 */
[----:B0-----:R-:W-:-:S04]  /*e1d0*/  LOP3.LUT R4, R4, UR4, RZ, 0xc0, !PT ;  /* 0x0000000404047c12 */ /* 0x001fc8000f8ec0ff */
[----:B------:R-:W0:Y:S01]  /*e1e0*/  POPC R7, R4 ;  /* 0x0000000400077309 */ /* 0x000e220000000000 */
[----:B--2---:R-:W0:Y:S02]  /*e1f0*/  SHFL.IDX PT, R0, R3, R0, 0x1f ;  /* 0x00001f0003007589 */ /* 0x004e2400000e0000 */
[----:B0-----:R-:W-:Y:S01]  /*e200*/  IADD3 R16, R0, UR38, R7 ;  /* 0x0000002600107c10 */ /* 0x001fe2000fffe007 */
[----:B------:R-:W-:Y:S06]  /*e210*/  BRA `(.L_x_313) ;  /* 0x00000034002c7947 */ /* 0x000fec0003800000 */
.L_x_312:
[----:B------:R-:W1:Y:S01]  /*e220*/  S2R R3, SR_CgaCtaId ;  /* 0x0000000000037919 */ /* 0x000e620000008800 */
[----:B0-----:R-:W-:-:S04]  /*e230*/  MOV R0, 0x400 ;  /* 0x0000040000007802 */ /* 0x001fc80000000f00 */
[----:B-1----:R-:W-:-:S05]  /*e240*/  LEA R2, R3, R0, 0x18 ;  /* 0x0000000003027211 */ /* 0x002fca00078ec0ff */
[----:B------:R0:W-:Y:S01]  /*e250*/  STL [R1+0x10], R2 ;  /* 0x0000100201007387 */ /* 0x0001e20000100800 */
[----:B------:R-:W-:-:S05]  /*e260*/  VIADD R0, R2, 0x24400 ;  /* 0x0002440002007836 */ /* 0x000fca0000000000 */
[----:B------:R-:W-:-:S13]  /*e270*/  LOP3.LUT P0, RZ, R0, 0x3ff, RZ, 0xc0, !PT ;  /* 0x000003ff00ff7812 */ /* 0x000fda000780c0ff */
[----:B0-----:R-:W-:Y:S05]  /*e280*/  @!P0 BRA `(.L_x_314) ;  /* 0x0000000000408947 */ /* 0x001fea0003800000 */
[----:B------:R-:W-:Y:S01]  /*e290*/  MOV R2, 0x0 ;  /* 0x0000000000027802 */ /* 0x000fe20000000f00 */
[----:B------:R-:W-:Y:S01]  /*e2a0*/  ULDC.64 UR6, c[0x4][0x1b8] ;  /* 0x01006e0000067ab9 */ /* 0x000fe20000000a00 */
[----:B------:R-:W-:Y:S01]  /*e2b0*/  ULDC.64 UR8, c[0x4][0x1c0] ;  /* 0x0100700000087ab9 */ /* 0x000fe20000000a00 */
[----:B------:R-:W-:Y:S01]  /*e2c0*/  ULDC.64 UR4, c[0x4][0x118] ;  /* 0x0100460000047ab9 */ /* 0x000fe20000000a00 */
[----:B------:R-:W-:Y:S01]  /*e2d0*/  IMAD.U32 R4, RZ, RZ, UR6 ;  /* 0x00000006ff047e24 */ /* 0x000fe2000f8e00ff */
[----:B------:R-:W-:Y:S01]  /*e2e0*/  MOV R7, UR9 ;  /* 0x0000000900077c02 */ /* 0x000fe20008000f00 */
[----:B------:R-:W0:Y:S01]  /*e2f0*/  LDC.64 R2, c[0x4][R2] ;  /* 0x0100000002027b82 */ /* 0x000e220000000a00 */
        /* <DEDUP_REMOVED lines=8> */
[----:B0-----:R-:W-:Y:S05]  /*e380*/  CALL.ABS.NOINC R2 ;  /* 0x0000000002007343 */ /* 0x001fea0003c00000 */
.L_x_314:
        /* <DEDUP_REMOVED lines=8> */
[----:B------:R0:W1:Y:S01]  /*e410*/  LDC.64 R2, c[0x4][R0] ;  /* 0x0100000000027b82 */ /* 0x0000620000000a00 */
        /* <DEDUP_REMOVED lines=11> */
.L_x_316:
        /* <DEDUP_REMOVED lines=16> */
.L_x_315:
[----:B------:R-:W2:Y:S01]  /*e5d0*/  LDL.LU R2, [R1+0x1c] ;  /* 0x00001c0001027983 */ /* 0x000ea20000300800 */
[----:B------:R-:W-:-:S03]  /*e5e0*/  ULDC.64 UR4, c[0x0][0x9f8] ;  /* 0x00027e0000047ab9 */ /* 0x000fc60000000a00 */
[----:B------:R-:W3:Y:S04]  /*e5f0*/  LDL.LU R0, [R1+0x20] ;  /* 0x0000200001007983 */ /* 0x000ee80000300800 */
[----:B------:R-:W4:Y:S04]  /*e600*/  LDL.LU R4, [R1+0x2c] ;  /* 0x00002c0001047983 */ /* 0x000f280000300800 */
[----:B------:R-:W4:Y:S01]  /*e610*/  LDL.LU R8, [R1+0x14] ;  /* 0x0000140001087983 */ /* 0x000f220000300800 */
[----:B------:R-:W-:Y:S01]  /*e620*/  ISETP.NE.U32.AND P0, PT, RZ, UR4, PT ;  /* 0x00000004ff007c0c */ /* 0x000fe2000bf05070 */
[----:B------:R-:W-:-:S03]  /*e630*/  ULDC.64 UR6, c[0x0][0x208] ;  /* 0x0000820000067ab9 */ /* 0x000fc60000000a00 */
[----:B------:R-:W-:Y:S01]  /*e640*/  ISETP.NE.AND.EX P0, PT, RZ, UR5, PT, P0 ;  /* 0x00000005ff007c0c */ /* 0x000fe2000bf05300 */
[----:B------:R-:W0:Y:S02]  /*e650*/  S2R R9, SR_TID.X ;  /* 0x0000000000097919 */ /* 0x000e240000002100 */
[----:B0-----:R-:W-:-:S04]  /*e660*/  LOP3.LUT R9, R9, 0x1f, RZ, 0xc0, !PT ;  /* 0x0000001f09097812 */ /* 0x001fc800078ec0ff */
[----:B------:R-:W-:-:S13]  /*e670*/  ISETP.NE.AND P6, PT, R9, RZ, PT ;  /* 0x000000ff0900720c */ /* 0x000fda0003fc5270 */
[----:B------:R-:W-:-:S05]  /*e680*/  VOTEU.ALL UP1, P6 ;  /* 0x00000000003f7886 */ /* 0x000fca0003020000 */
[----:B------:R-:W-:-:S04]  /*e690*/  @!UP1 UIADD3 UR8, UP0, UR36, 0x270, URZ ;  /* 0x0000027024089890 */ /* 0x000fc8000ff1e03f */
[----:B------:R-:W-:-:S03]  /*e6a0*/  @!UP1 UIADD3.X UR9, URZ, UR37, URZ, UP0, !UPT ;  /* 0x000000253f099290 */ /* 0x000fc600087fe43f */
[----:B------:R-:W-:Y:S01]  /*e6b0*/  VOTEU.ALL UP0, P6 ;  /* 0x00000000003f7886 */ /* 0x000fe20003000000 */
[----:B--2---:R-:W-:-:S04]  /*e6c0*/  @P0 IADD3 R2, P1, R2, UR4, RZ ;  /* 0x0000000402020c10 */ /* 0x004fc8000ff3e0ff */
[----:B---3--:R-:W-:Y:S01]  /*e6d0*/  @P0 IADD3.X R3, R0, UR5, RZ, P1, !PT ;  /* 0x0000000500030c10 */ /* 0x008fe20008ffe4ff */
[----:B------:R-:W-:Y:S01]  /*e6e0*/  ULDC.64 UR4, c[0x0][0xa00] ;  /* 0x0002800000047ab9 */ /* 0x000fe20000000a00 */
[----:B----4-:R-:W-:Y:S02]  /*e6f0*/  IMAD R17, R17, 0x80, R4 ;  /* 0x0000008011117824 */ /* 0x010fe400078e0204 */
[----:B------:R-:W0:Y:S01]  /*e700*/  LDC R4, c[0x0][0x428] ;  /* 0x00010a00ff047b82 */ /* 0x000e220000000800 */
[----:B------:R-:W-:-:S06]  /*e710*/  IMAD.MOV.U32 R0, RZ, RZ, R8 ;  /* 0x000000ffff007224 */ /* 0x000fcc00078e0008 */
[----:B------:R1:W5:Y:S01]  /*e720*/  @P0 LDG.E R0, desc[UR6][R2.64] ;  /* 0x0000000602000981 */ /* 0x000362000c1e1900 */
[----:B------:R-:W-:Y:S02]  /*e730*/  PLOP3.LUT P1, PT, P6, PT, PT, 0x8, 0x0 ;  /* 0x000000000000781c */ /* 0x000fe4000372e170 */
[----:B0-----:R-:W-:Y:S01]  /*e740*/  ISETP.NE.AND P0, PT, R4, 0x1, PT ;  /* 0x000000010400780c */ /* 0x001fe20003f05270 */
[----:B------:R-:W-:-:S12]  /*e750*/  IMAD.MOV.U32 R4, RZ, RZ, R18 ;  /* 0x000000ffff047224 */ /* 0x000fd800078e0012 */
[----:B------:R-:W0:Y:S08]  /*e760*/  @P0 LDC R7, c[0x0][0x42c] ;  /* 0x00010b00ff070b82 */ /* 0x000e300000000800 */
[----:B------:R-:W2:Y:S01]  /*e770*/  @P0 LDC R5, c[0x0][0x430] ;  /* 0x00010c00ff050b82 */ /* 0x000ea20000000800 */
[----:B0-----:R-:W-:-:S05]  /*e780*/  @P0 IMAD.HI.U32 R6, R18, R7, RZ ;  /* 0x0000000712060227 */ /* 0x001fca00078e00ff */
[----:B--2---:R-:W-:Y:S02]  /*e790*/  @P0 SHF.R.U32.HI R4, RZ, R5, R6 ;  /* 0x00000005ff040219 */ /* 0x004fe40000011606 */
[----:B------:R-:W-:-:S04]  /*e7a0*/  ISETP.NE.U32.AND P0, PT, RZ, UR4, PT ;  /* 0x00000004ff007c0c */ /* 0x000fc8000bf05070 */
[----:B------:R-:W-:-:S04]  /*e7b0*/  ISETP.NE.AND.EX P0, PT, RZ, UR5, PT, P0 ;  /* 0x00000005ff007c0c */ /* 0x000fc8000bf05300 */
[----:B-1----:R-:W-:-:S09]  /*e7c0*/  SEL R6, R8, RZ, !P0 ;  /* 0x000000ff08067207 */ /* 0x002fd20004000000 */
.L_x_317:
        /* <DEDUP_REMOVED lines=9> */
[----:B0-----:R-:W-:Y:S05]  /*e860*/  @P1 BRA.U.ANY `(.L_x_317) ;  /* 0xfffffffd00d81947 */ /* 0x001fea000393ffff */
[----:B------:R-:W0:Y:S01]  /*e870*/  S2R R2, SR_TID.X ;  /* 0x0000000000027919 */ /* 0x000e220000002100 */
[----:B------:R-:W-:Y:S01]  /*e880*/  UMOV UR4, 0x40 ;  /* 0x0000004000047882 */ /* 0x000fe20000000000 */
[----:B0-----:R-:W-:-:S04]  /*e890*/  LOP3.LUT R2, R2, 0x1f, RZ, 0xc0, !PT ;  /* 0x0000001f02027812 */ /* 0x001fc800078ec0ff */
[----:B------:R-:W-:-:S04]  /*e8a0*/  ISETP.NE.AND P2, PT, R2, RZ, PT ;  /* 0x000000ff0200720c */ /* 0x000fc80003f45270 */
[----:B------:R-:W-:-:S09]  /*e8b0*/  PLOP3.LUT P1, PT, P2, PT, PT, 0x8, 0x0 ;  /* 0x000000000000781c */ /* 0x000fd2000172e170 */
[----:B------:R-:W-:-:S05]  /*e8c0*/  VOTEU.ALL UP0, P2 ;  /* 0x00000000003f7886 */ /* 0x000fca0001000000 */
.L_x_318:
        /* <DEDUP_REMOVED lines=15> */
.L_x_319:
        /* <DEDUP_REMOVED lines=15> */
.L_x_320:
        /* <DEDUP_REMOVED lines=9> */
[----:B------:R-:W0:Y:S01]  /*eb40*/  LDC.64 R2, c[0x0][0x3f8] ;  /* 0x0000fe00ff027b82 */ /* 0x000e220000000a00 */
[----:B------:R-:W-:Y:S02]  /*eb50*/  ULDC.64 UR4, c[0x0][0xa08] ;  /* 0x0002820000047ab9 */ /* 0x000fe40000000a00 */
[----:B0-----:R-:W-:Y:S01]  /*eb60*/  LOP3.LUT P0, RZ, R2, UR4, RZ, 0xfc, !PT ;  /* 0x0000000402ff7c12 */ /* 0x001fe2000f80fcff */
[----:B------:R-:W-:-:S03]  /*eb70*/  UMOV UR4, 0xffffffff ;  /* 0xffffffff00047882 */ /* 0x000fc60000000000 */
[----:B------:R-:W-:-:S04]  /*eb80*/  LOP3.LUT P0, RZ, R3, UR5, RZ, 0xfc, P0 ;  /* 0x0000000503ff7c12 */ /* 0x000fc8000800fcff */
[----:B-----5:R-:W-:Y:S01]  /*eb90*/  SEL R5, R0, RZ, !P0 ;  /* 0x000000ff00057207 */ /* 0x020fe20004000000 */
[----:B------:R-:W-:Y:S08]  /*eba0*/  BRA.DIV UR4, `(.L_x_321) ;  /* 0x0000003a04b07947 */ /* 0x000ff0000b800000 */
.L_x_391:
[----:B------:R-:W2:Y:S01]  /*ebb0*/  LDL R7, [R1+0x18] ;  /* 0x0000180001077983 */ /* 0x000ea20000100800 */
[----:B------:R-:W-:Y:S01]  /*ebc0*/  UMOV UR4, 0xffffffff ;  /* 0xffffffff00047882 */ /* 0x000fe20000000000 */
[----:B------:R-:W-:Y:S01]  /*ebd0*/  SHF.R.S32.HI R12, RZ, 0x1f, R0 ;  /* 0x0000001fff0c7819 */ /* 0x000fe20000011400 */
[----:B--2---:R-:W-:Y:S01]  /*ebe0*/  VIADD R7, R7, 0xffffffff ;  /* 0xffffffff07077836 */ /* 0x004fe20000000000 */
[----:B------:R-:W-:Y:S06]  /*ebf0*/  BRA.DIV UR4, `(.L_x_322) ;  /* 0x0000003a04d07947 */ /* 0x000fec000b800000 */
[----:B------:R-:W-:-:S13]  /*ec00*/  ELECT P6, URZ, PT ;  /* 0x00000000003f782f */ /* 0x000fda00038c0000 */
.L_x_394:
[----:B------:R-:W-:Y:S05]  /*ec10*/  @!P6 BRA `(.L_x_323) ;  /* 0x000000040048e947 */ /* 0x000fea0003800000 */
[----:B------:R0:W-:Y:S01]  /*ec20*/  STL [R1+0xc], R7 ;  /* 0x00000c0701007387 */ /* 0x0001e20000100800 */
[----:B------:R-:W-:-:S04]  /*ec30*/  ISETP.NE.U32.AND P0, PT, R2, RZ, PT ;  /* 0x000000ff0200720c */ /* 0x000fc80003f05070 */
[----:B------:R-:W-:-:S13]  /*ec40*/  ISETP.NE.AND.EX P0, PT, R3, RZ, PT, P0 ;  /* 0x000000ff0300720c */ /* 0x000fda0003f05300 */
[----:B0-----:R-:W-:Y:S05]  /*ec50*/  @!P0 BRA `(.L_x_324) ;  /* 0x0000000000508947 */ /* 0x001fea0003800000 */
[----:B------:R-:W0:Y:S01]  /*ec60*/  LDC R10, c[0x0][0x41c] ;  /* 0x00010700ff0a7b82 */ /* 0x000e220000000800 */
[----:B------:R-:W-:Y:S01]  /*ec70*/  IMAD.MOV.U32 R5, RZ, RZ, R7 ;  /* 0x000000ffff057224 */ /* 0x000fe200078e0007 */
[----:B------:R-:W-:Y:S01]  /*ec80*/  ULDC.64 UR4, c[0x0][0x408] ;  /* 0x0001020000047ab9 */ /* 0x000fe20000000a00 */
[----:B------:R-:W-:Y:S01]  /*ec90*/  ULDC.64 UR6, c[0x0][0x208] ;  /* 0x0000820000067ab9 */ /* 0x000fe20000000a00 */
[----:B0-----:R-:W-:-:S13]  /*eca0*/  ISETP.NE.AND P0, PT, R10, 0x1, PT ;  /* 0x000000010a00780c */ /* 0x001fda0003f05270 */
[----:B------:R-:W0:Y:S02]  /*ecb0*/  @P0 LDC.64 R8, c[0x0][0x420] ;  /* 0x00010800ff080b82 */ /* 0x000e240000000a00 */
[----:B0-----:R-:W-:-:S05]  /*ecc0*/  @P0 IMAD.HI.U32 R8, R7, R8, RZ ;  /* 0x0000000807080227 */ /* 0x001fca00078e00ff */
[----:B------:R-:W-:-:S04]  /*ecd0*/  @P0 SHF.R.U32.HI R5, RZ, R9, R8 ;  /* 0x00000009ff050219 */ /* 0x000fc80000011608 */
[----:B------:R-:W-:-:S05]  /*ece0*/  IADD3 R8, -R5, RZ, RZ ;  /* 0x000000ff05087210 */ /* 0x000fca0007ffe1ff */
[----:B------:R-:W-:Y:S02]  /*ecf0*/  IMAD R9, R10, R8, R7 ;  /* 0x000000080a097224 */ /* 0x000fe400078e0207 */
[----:B------:R-:W-:-:S03]  /*ed00*/  IMAD R8, R12, UR4, RZ ;  /* 0x000000040c087c24 */ /* 0x000fc6000f8e02ff */
[----:B------:R0:W-:Y:S01]  /*ed10*/  STL [R1+0xc], R9 ;  /* 0x00000c0901007387 */ /* 0x0001e20000100800 */
[----:B------:R-:W-:Y:S02]  /*ed20*/  IMAD R10, R0, UR5, R8 ;  /* 0x00000005000a7c24 */ /* 0x000fe4000f8e0208 */
[--C-:B------:R-:W-:Y:S01]  /*ed30*/  IMAD.MOV.U32 R8, RZ, RZ, R5.reuse ;  /* 0x000000ffff087224 */ /* 0x100fe200078e0005 */
[----:B0-----:R-:W-:-:S03]  /*ed40*/  SHF.R.S32.HI R9, RZ, 0x1f, R5 ;  /* 0x0000001fff097819 */ /* 0x001fc60000011405 */
[----:B------:R-:W-:-:S04]  /*ed50*/  IMAD.WIDE.U32 R8, R0, UR4, R8 ;  /* 0x0000000400087c25 */ /* 0x000fc8000f8e0008 */
[----:B------:R-:W-:Y:S01]  /*ed60*/  IMAD.IADD R5, R9, 0x1, R10 ;  /* 0x0000000109057824 */ /* 0x000fe200078e020a */
[----:B------:R-:W-:-:S04]  /*ed70*/  LEA R10, P0, R8, R2, 0x2 ;  /* 0x00000002080a7211 */ /* 0x000fc800078010ff */
[----:B------:R-:W-:-:S05]  /*ed80*/  LEA.HI.X R11, R8, R3, R5, 0x2, P0 ;  /* 0x00000003080b7211 */ /* 0x000fca00000f1405 */
[----:B------:R0:W5:Y:S04]  /*ed90*/  LDG.E R5, desc[UR6][R10.64] ;  /* 0x000000060a057981 */ /* 0x000168000c1e1900 */
.L_x_324:
[----:B------:R-:W2:Y:S01]  /*eda0*/  LDL R8, [R1] ;  /* 0x0000000001087983 */ /* 0x000ea20000100800 */
[----:B0-----:R-:W-:-:S03]  /*edb0*/  MOV R10, 0x400 ;  /* 0x00000400000a7802 */ /* 0x001fc60000000f00 */
[----:B------:R-:W3:Y:S01]  /*edc0*/  LDL R9, [R1+0x8] ;  /* 0x0000080001097983 */ /* 0x000ee20000100800 */
[----:B------:R-:W0:Y:S02]  /*edd0*/  S2R R11, SR_CgaCtaId ;  /* 0x00000000000b7919 */ /* 0x000e240000008800 */
[----:B0-----:R-:W-:-:S05]  /*ede0*/  LEA R10, R11, R10, 0x18 ;  /* 0x0000000a0b0a7211 */ /* 0x001fca00078ec0ff */
[----:B--2---:R-:W-:Y:S01]  /*edf0*/  IMAD R8, R8, 0x8, R10 ;  /* 0x0000000808087824 */ /* 0x004fe200078e020a */
[----:B---3--:R-:W-:-:S04]  /*ee00*/  SHF.L.U32 R9, R9, 0x1f, RZ ;  /* 0x0000001f09097819 */ /* 0x008fc800000006ff */
[----:B------:R-:W0:Y:S02]  /*ee10*/  SYNCS.PHASECHK.TRANS64.TRYWAIT P0, [R8+URZ+0x38840], R9 ;  /* 0x03884009080075a7 */ /* 0x000e24000800017f */
[----:B0-----:R-:W-:Y:S05]  /*ee20*/  @!P0 BRA `(.L_x_325) ;  /* 0x0000003800648947 */ /* 0x001fea0003800000 */
.L_x_395:
[----:B------:R-:W1:Y:S02]  /*ee30*/  S2R R10, SR_TID.X ;  /* 0x00000000000a7919 */ /* 0x000e640000002100 */
[----:B-1----:R-:W-:-:S04]  /*ee40*/  LOP3.LUT R10, R10, 0x7f, RZ, 0xc0, !PT ;  /* 0x0000007f0a0a7812 */ /* 0x002fc800078ec0ff */
[----:B------:R-:W-:-:S13]  /*ee50*/  ISETP.NE.AND P0, PT, R10, RZ, PT ;  /* 0x000000ff0a00720c */ /* 0x000fda0003f05270 */
[----:B------:R-:W-:Y:S05]  /*ee60*/  @P0 BRA `(.L_x_326) ;  /* 0x00000000001c0947 */ /* 0x000fea0003800000 */
[----:B------:R-:W1:Y:S01]  /*ee70*/  S2R R10, SR_TID.X ;  /* 0x00000000000a7919 */ /* 0x000e620000002100 */
[----:B0-----:R-:W-:-:S04]  /*ee80*/  IMAD.MOV.U32 R9, RZ, RZ, 0xa000 ;  /* 0x0000a000ff097424 */ /* 0x001fc800078e00ff */
[----:B------:R2:W-:Y:S01]  /*ee90*/  SYNCS.ARRIVE.TRANS64 RZ, [R8+URZ+0x38830], R9 ;  /* 0x0388300908ff79a7 */ /* 0x0005e2000800003f */
[----:B-1----:R-:W-:-:S04]  /*eea0*/  LOP3.LUT R10, R10, 0x1f, RZ, 0xc0, !PT ;  /* 0x0000001f0a0a7812 */ /* 0x002fc800078ec0ff */
[----:B------:R-:W-:-:S13]  /*eeb0*/  ISETP.NE.AND P1, PT, R10, RZ, PT ;  /* 0x000000ff0a00720c */ /* 0x000fda0003f25270 */
[----:B--2---:R-:W-:Y:S05]  /*eec0*/  @!P1 BRA `(.L_x_326) ;  /* 0x0000000000049947 */ /* 0x004fea0003800000 */
[----:B------:R-:W-:Y:S01]  /*eed0*/  BPT.TRAP 0x1 ;  /* 0x000000040000795c */ /* 0x000fe20000300000 */
.L_x_326:
[----:B------:R-:W2:Y:S01]  /*eee0*/  LDL R11, [R1] ;  /* 0x00000000010b7983 */ /* 0x000ea20000100800 */
[----:B------:R-:W-:-:S03]  /*eef0*/  MOV R13, 0x400 ;  /* 0x00000400000d7802 */ /* 0x000fc60000000f00 */
[----:B------:R-:W3:Y:S04]  /*ef00*/  LDL R10, [R1+0xc] ;  /* 0x00000c00010a7983 */ /* 0x000ee80000100800 */
[----:B0-----:R-:W4:Y:S01]  /*ef10*/  LDL R9, [R1+0x4] ;  /* 0x0000040001097983 */ /* 0x001f220000100800 */
[----:B------:R-:W0:Y:S01]  /*ef20*/  S2R R14, SR_CgaCtaId ;  /* 0x00000000000e7919 */ /* 0x000e220000008800 */
[----:B------:R-:W-:Y:S01]  /*ef30*/  R2UR UR9, R8 ;  /* 0x00000000080972ca */ /* 0x000fe200000e0000 */
[----:B------:R-:W-:Y:S01]  /*ef40*/  UIADD3 UR4, UP0, UR36, 0x370, URZ ;  /* 0x0000037024047890 */ /* 0x000fe2000ff1e03f */
[----:B------:R-:W-:Y:S02]  /*ef50*/  R2UR UR12, R4 ;  /* 0x00000000040c72ca */ /* 0x000fe400000e0000 */
[----:B-----5:R-:W-:-:S02]  /*ef60*/  R2UR UR13, R5 ;  /* 0x00000000050d72ca */ /* 0x020fc400000e0000 */
[----:B0-----:R-:W-:-:S07]  /*ef70*/  LEA R13, R14, R13, 0x18 ;  /* 0x0000000d0e0d7211 */ /* 0x001fce00078ec0ff */
[----:B------:R-:W-:Y:S01]  /*ef80*/  UIADD3 UR9, UR9, 0x38830, URZ ;  /* 0x0003883009097890 */ /* 0x000fe2000fffe03f */
[----:B------:R-:W-:Y:S01]  /*ef90*/  UMOV UR10, URZ ;  /* 0x0000003f000a7c82 */ /* 0x000fe20008000000 */
[----:B------:R-:W-:Y:S01]  /*efa0*/  UMOV UR6, 0x0 ;  /* 0x0000000000067882 */ /* 0x000fe20000000000 */
[----:B------:R-:W-:Y:S01]  /*efb0*/  UMOV UR7, 0x14f00000 ;  /* 0x14f0000000077882 */ /* 0x000fe20000000000 */
[----:B------:R-:W-:Y:S01]  /*efc0*/  UMOV UR16, 0x40 ;  /* 0x0000004000107882 */ /* 0x000fe20000000000 */
[----:B--2---:R-:W-:Y:S01]  /*efd0*/  IMAD R8, R11, 0xa000, R13 ;  /* 0x0000a0000b087824 */ /* 0x004fe200078e020d */
[----:B---3--:R-:W-:-:S04]  /*efe0*/  R2UR UR11, R10 ;  /* 0x000000000a0b72ca */ /* 0x008fc800000e0000 */
[----:B------:R-:W-:Y:S02]  /*eff0*/  R2UR UR14, R8 ;  /* 0x00000000080e72ca */ /* 0x000fe400000e0000 */
[----:B----4-:R-:W-:-:S11]  /*f000*/  R2UR UR5, R9 ;  /* 0x00000000090572ca */ /* 0x010fd600000e0000 */
[----:B------:R-:W-:Y:S02]  /*f010*/  UIADD3 UR8, UR14, 0x24400, URZ ;  /* 0x000244000e087890 */ /* 0x000fe4000fffe03f */
[----:B------:R-:W-:Y:S02]  /*f020*/  UIMAD UR11, UR11, 0x50, UR5 ;  /* 0x000000500b0b78a4 */ /* 0x000fe4000f8e0205 */
[----:B------:R-:W-:Y:S02]  /*f030*/  UIADD3.X UR5, URZ, UR37, URZ, UP0, !UPT ;  /* 0x000000253f057290 */ /* 0x000fe400087fe43f */
[----:B------:R-:W-:Y:S02]  /*f040*/  UIADD3 UR15, UR14, 0x26c00, URZ ;  /* 0x00026c000e0f7890 */ /* 0x000fe4000fffe03f */
[----:B------:R-:W-:Y:S02]  /*f050*/  UIADD3 UR17, UR14, 0x29400, URZ ;  /* 0x000294000e117890 */ /* 0x000fe4000fffe03f */
[----:B------:R-:W-:-:S03]  /*f060*/  UIADD3 UR18, UR14, 0x2bc00, URZ ;  /* 0x0002bc000e127890 */ /* 0x000fc6000fffe03f */
[----:B------:R0:W-:Y:S01]  /*f070*/  UTMALDG.4D [UR8], [UR4], desc[UR6] ;  /* 0x00000608040075b4 */ /* 0x0001e20008019000 */
[----:B------:R-:W-:Y:S01]  /*f080*/  UMOV UR14, 0x80 ;  /* 0x00000080000e7882 */ /* 0x000fe20000000000 */
[----:B0-----:R-:W-:Y:S01]  /*f090*/  UMOV UR8, UR15 ;  /* 0x0000000f00087c82 */ /* 0x001fe20008000000 */
[----:B------:R-:W-:Y:S02]  /*f0a0*/  UMOV UR10, UR16 ;  /* 0x00000010000a7c82 */ /* 0x000fe40008000000 */
[----:B------:R0:W-:Y:S02]  /*f0b0*/  UTMALDG.4D [UR8], [UR4], desc[UR6] ;  /* 0x00000608040075b4 */ /* 0x0001e40008019000 */
[----:B0-----:R-:W-:Y:S01]  /*f0c0*/  UMOV UR8, UR17 ;  /* 0x0000001100087c82 */ /* 0x001fe20008000000 */
[----:B------:R-:W-:Y:S01]  /*f0d0*/  UMOV UR10, UR14 ;  /* 0x0000000e000a7c82 */ /* 0x000fe20008000000 */
[----:B------:R-:W-:Y:S01]  /*f0e0*/  UMOV UR14, 0xc0 ;  /* 0x000000c0000e7882 */ /* 0x000fe20000000000 */
[----:B------:R0:W-:Y:S02]  /*f0f0*/  UTMALDG.4D [UR8], [UR4], desc[UR6] ;  /* 0x00000608040075b4 */ /* 0x0001e40008019000 */
[----:B0-----:R-:W-:Y:S01]  /*f100*/  UMOV UR8, UR18 ;  /* 0x0000001200087c82 */ /* 0x001fe20008000000 */
[----:B------:R-:W-:-:S02]  /*f110*/  UMOV UR10, UR14 ;  /* 0x0000000e000a7c82 */ /* 0x000fc40008000000 */
[----:B------:R0:W-:Y:S02]  /*f120*/  UTMALDG.4D [UR8], [UR4], desc[UR6] ;  /* 0x00000608040075b4 */ /* 0x0001e40008019000 */
[----:B0-----:R-:W-:Y:S01]  /*f130*/  NOP ;  /* 0x0000000000007918 */ /* 0x001fe20000000000 */
.L_x_323:
[----:B------:R-:W2:Y:S01]  /*f140*/  LDL.LU R11, [R1+0x28] ;  /* 0x00002800010b7983 */ /* 0x000ea20000300800 */
[----:B------:R-:W-:Y:S01]  /*f150*/  MOV R9, 0x400 ;  /* 0x0000040000097802 */ /* 0x000fe20000000f00 */
[----:B------:R-:W-:Y:S05]  /*f160*/  WARPSYNC.ALL ;  /* 0x0000000000007948 */ /* 0x000fea0003800000 */
[----:B------:R-:W0:Y:S01]  /*f170*/  S2R R10, SR_CgaCtaId ;  /* 0x00000000000a7919 */ /* 0x000e220000008800 */
[----:B------:R-:W-:-:S13]  /*f180*/  ELECT P0, URZ, PT ;  /* 0x00000000003f782f */ /* 0x000fda0003800000 */
[----:B------:R-:W-:Y:S01]  /*f190*/  @P0 R2UR UR13, R6 ;  /* 0x00000000060d02ca */ /* 0x000fe200000e0000 */
[----:B------:R-:W-:Y:S01]  /*f1a0*/  UIADD3 UR4, UP0, UR36, 0x270, URZ ;  /* 0x0000027024047890 */ /* 0x000fe2000ff1e03f */
[----:B------:R-:W-:Y:S01]  /*f1b0*/  @P0 R2UR UR12, R18 ;  /* 0x00000000120c02ca */ /* 0x000fe200000e0000 */
[----:B------:R-:W-:Y:S01]  /*f1c0*/  UMOV UR6, 0x0 ;  /* 0x0000000000067882 */ /* 0x000fe20000000000 */
[C---:B------:R-:W-:Y:S01]  /*f1d0*/  @P0 R2UR UR11, R17.reuse ;  /* 0x00000000110b02ca */ /* 0x040fe200000e0000 */
[----:B------:R-:W-:Y:S01]  /*f1e0*/  UIADD3.X UR5, URZ, UR37, URZ, UP0, !UPT ;  /* 0x000000253f057290 */ /* 0x000fe200087fe43f */
[----:B------:R-:W-:Y:S01]  /*f1f0*/  @P0 R2UR UR21, R6 ;  /* 0x00000000061502ca */ /* 0x000fe200000e0000 */
[----:B------:R-:W-:Y:S01]  /*f200*/  UMOV UR7, 0x12f00000 ;  /* 0x12f0000000077882 */ /* 0x000fe20000000000 */
[----:B------:R-:W-:Y:S01]  /*f210*/  UMOV UR10, URZ ;  /* 0x0000003f000a7c82 */ /* 0x000fe20008000000 */
[----:B------:R-:W-:Y:S01]  /*f220*/  @P0 R2UR UR20, R18 ;  /* 0x00000000121402ca */ /* 0x000fe200000e0000 */
[----:B------:R-:W-:Y:S01]  /*f230*/  UMOV UR14, 0x0 ;  /* 0x00000000000e7882 */ /* 0x000fe20000000000 */
[----:B------:R-:W-:Y:S01]  /*f240*/  @P0 R2UR UR19, R17 ;  /* 0x00000000111302ca */ /* 0x000fe200000e0000 */
[----:B------:R-:W-:Y:S01]  /*f250*/  @P0 IMAD.MOV.U32 R8, RZ, RZ, 0x10000 ;  /* 0x00010000ff080424 */ /* 0x000fe200078e00ff */
[----:B------:R-:W-:Y:S01]  /*f260*/  UMOV UR15, 0x12f00000 ;  /* 0x12f00000000f7882 */ /* 0x000fe20000000000 */
[----:B------:R-:W-:Y:S01]  /*f270*/  UMOV UR18, 0x40 ;  /* 0x0000004000127882 */ /* 0x000fe20000000000 */
[----:B------:R-:W-:Y:S01]  /*f280*/  UMOV UR22, 0x0 ;  /* 0x0000000000167882 */ /* 0x000fe20000000000 */
[----:B------:R-:W-:Y:S01]  /*f290*/  UMOV UR23, 0x12f00000 ;  /* 0x12f0000000177882 */ /* 0x000fe20000000000 */
[----:B------:R-:W-:Y:S01]  /*f2a0*/  BSSY B0, `(.L_x_327) ;  /* 0x0000021000007945 */ /* 0x000fe20003800000 */
[----:B0-----:R-:W-:Y:S01]  /*f2b0*/  LEA R9, R10, R9, 0x18 ;  /* 0x000000090a097211 */ /* 0x001fe200078ec0ff */
[----:B------:R-:W-:Y:S03]  /*f2c0*/  BAR.SYNC.DEFER_BLOCKING 0x8, 0x120 ;  /* 0x0204800000007b1d */ /* 0x000fe60000010000 */
[----:B------:R-:W-:-:S13]  /*f2d0*/  R2UR UR24, R9 ;  /* 0x00000000091872ca */ /* 0x000fda00000e0000 */
[----:B------:R-:W-:Y:S02]  /*f2e0*/  UIADD3 UR8, UR24, 0x14400, URZ ;  /* 0x0001440018087890 */ /* 0x000fe4000fffe03f */
[----:B------:R-:W-:Y:S02]  /*f2f0*/  UIADD3 UR9, UR24, 0x38800, URZ ;  /* 0x0003880018097890 */ /* 0x000fe4000fffe03f */
[----:B------:R-:W-:Y:S01]  /*f300*/  UIADD3 UR16, UR24, 0x18400, URZ ;  /* 0x0001840018107890 */ /* 0x000fe2000fffe03f */
[----:B------:R0:W-:Y:S04]  /*f310*/  @P0 SYNCS.ARRIVE.TRANS64 RZ, [R9+URZ+0x38800], R8 ;  /* 0x0388000809ff09a7 */ /* 0x0001e8000800003f */
[----:B------:R-:W-:Y:S02]  /*f320*/  UMOV UR17, UR9 ;  /* 0x0000000900117c82 */ /* 0x000fe40008000000 */
[----:B------:R1:W-:Y:S02]  /*f330*/  UTMALDG.4D [UR8], [UR4], desc[UR6] ;  /* 0x00000608040075b4 */ /* 0x0003e40008019000 */
[----:B------:R-:W-:Y:S01]  /*f340*/  UTMALDG.4D [UR16], [UR4], desc[UR14] ;  /* 0x00000e10040075b4 */ /* 0x000fe20008019000 */
[----:B-1----:R-:W-:Y:S01]  /*f350*/  @P0 R2UR UR13, R6 ;  /* 0x00000000060d02ca */ /* 0x002fe200000e0000 */
[----:B------:R-:W-:Y:S01]  /*f360*/  UIADD3 UR8, UR24, 0x1c400, URZ ;  /* 0x0001c40018087890 */ /* 0x000fe2000fffe03f */
[----:B------:R-:W-:Y:S01]  /*f370*/  @P0 R2UR UR12, R18 ;  /* 0x00000000120c02ca */ /* 0x000fe200000e0000 */
[----:B------:R-:W-:Y:S01]  /*f380*/  UMOV UR10, 0x80 ;  /* 0x00000080000a7882 */ /* 0x000fe20000000000 */
[----:B------:R-:W-:Y:S01]  /*f390*/  @P0 R2UR UR11, R17 ;  /* 0x00000000110b02ca */ /* 0x000fe200000e0000 */
[----:B------:R-:W-:Y:S01]  /*f3a0*/  UMOV UR6, 0x0 ;  /* 0x0000000000067882 */ /* 0x000fe20000000000 */
[----:B------:R-:W-:-:S11]  /*f3b0*/  UMOV UR7, 0x12f00000 ;  /* 0x12f0000000077882 */ /* 0x000fd60000000000 */
[----:B------:R1:W-:Y:S02]  /*f3c0*/  UTMALDG.4D [UR8], [UR4], desc[UR22] ;  /* 0x00001608040075b4 */ /* 0x0003e40008019000 */
[----:B-1----:R-:W-:Y:S01]  /*f3d0*/  @P0 R2UR UR13, R6 ;  /* 0x00000000060d02ca */ /* 0x002fe200000e0000 */
[----:B------:R-:W-:Y:S01]  /*f3e0*/  UIADD3 UR8, UR24, 0x20400, URZ ;  /* 0x0002040018087890 */ /* 0x000fe2000fffe03f */
[----:B------:R-:W-:Y:S01]  /*f3f0*/  @P0 R2UR UR12, R18 ;  /* 0x00000000120c02ca */ /* 0x000fe200000e0000 */
[----:B------:R-:W-:Y:S01]  /*f400*/  UMOV UR10, 0xc0 ;  /* 0x000000c0000a7882 */ /* 0x000fe20000000000 */
[----:B------:R-:W-:-:S13]  /*f410*/  @P0 R2UR UR11, R17 ;  /* 0x00000000110b02ca */ /* 0x000fda00000e0000 */
[----:B------:R0:W-:Y:S01]  /*f420*/  UTMALDG.4D [UR8], [UR4], desc[UR6] ;  /* 0x00000608040075b4 */ /* 0x0001e20008019000 */
[----:B--2---:R-:W-:-:S05]  /*f430*/  VIADD R11, R11, 0x1 ;  /* 0x000000010b0b7836 */ /* 0x004fca0000000000 */
[----:B------:R-:W-:Y:S01]  /*f440*/  LEA.HI R6, R11, R11, RZ, 0x1 ;  /* 0x0000000b0b067211 */ /* 0x000fe200078f08ff */
[----:B------:R0:W-:Y:S03]  /*f450*/  STL [R1+0x28], R11 ;  /* 0x0000280b01007387 */ /* 0x0001e60000100800 */
[----:B------:R-:W-:-:S05]  /*f460*/  LOP3.LUT R6, R6, 0xfffffffe, RZ, 0xc0, !PT ;  /* 0xfffffffe06067812 */ /* 0x000fca00078ec0ff */
[----:B------:R-:W-:-:S05]  /*f470*/  IMAD.IADD R6, R11, 0x1, -R6 ;  /* 0x000000010b067824 */ /* 0x000fca00078e0a06 */
[----:B------:R-:W-:-:S04]  /*f480*/  SHF.L.U32 R6, R6, 0x1f, RZ ;  /* 0x0000001f06067819 */ /* 0x000fc800000006ff */
[----:B------:R-:W1:Y:S02]  /*f490*/  SYNCS.PHASECHK.TRANS64.TRYWAIT P0, [R9+URZ+0x38820], R6 ;  /* 0x03882006090075a7 */ /* 0x000e64000800017f */
[----:B01----:R-:W-:Y:S05]  /*f4a0*/  @!P0 BRA `(.L_x_328) ;  /* 0x0000003000d88947 */ /* 0x003fea0003800000 */
.L_x_396:
[----:B------:R-:W-:Y:S05]  /*f4b0*/  BSYNC B0 ;  /* 0x0000000000007941 */ /* 0x000fea0003800000 */
.L_x_327:
[----:B0-----:R-:W2:Y:S01]  /*f4c0*/  LDL.LU R8, [R1+0x24] ;  /* 0x0000240001087983 */ /* 0x001ea20000300800 */
[----:B------:R-:W-:Y:S01]  /*f4d0*/  BSSY B0, `(.L_x_329) ;  /* 0x00001c6000007945 */ /* 0x000fe20003800000 */
[----:B--2---:R-:W-:-:S13]  /*f4e0*/  ISETP.GE.AND P0, PT, R8, 0x51, PT ;  /* 0x000000510800780c */ /* 0x004fda0003f06270 */
[----:B------:R-:W-:Y:S05]  /*f4f0*/  @!P0 BRA `(.L_x_330) ;  /* 0x0000001c000c8947 */ /* 0x000fea0003800000 */
[----:B------:R-:W2:Y:S01]  /*f500*/  LDL R8, [R1+0x18] ;  /* 0x0000180001087983 */ /* 0x000ea20000100800 */
[----:B------:R-:W-:Y:S01]  /*f510*/  IMAD.MOV.U32 R6, RZ, RZ, 0x1 ;  /* 0x00000001ff067424 */ /* 0x000fe200078e00ff */
[----:B------:R-:W-:Y:S01]  /*f520*/  BSSY B1, `(.L_x_331) ;  /* 0x000009e000017945 */ /* 0x000fe20003800000 */
[----:B--2---:R-:W-:-:S05]  /*f530*/  IMAD.MOV R14, RZ, RZ, -R8 ;  /* 0x000000ffff0e7224 */ /* 0x004fca00078e0a08 */
[----:B------:R-:W-:-:S04]  /*f540*/  VIADDMNMX R14, R14, R6, 0xffffffff, !PT ;  /* 0xffffffff0e0e7446 */ /* 0x000fc80007800106 */
[----:B------:R-:W-:-:S04]  /*f550*/  IADD3 R6, R8, R14, RZ ;  /* 0x0000000e08067210 */ /* 0x000fc80007ffe0ff */
[----:B------:R-:W-:-:S04]  /*f560*/  LOP3.LUT R6, R6, 0x1, RZ, 0xc0, !PT ;  /* 0x0000000106067812 */ /* 0x000fc800078ec0ff */
[----:B------:R-:W-:Y:S01]  /*f570*/  ISETP.NE.U32.AND P0, PT, R6, 0x1, PT ;  /* 0x000000010600780c */ /* 0x000fe20003f05070 */
[----:B------:R-:W-:-:S12]  /*f580*/  VIADD R6, R8, 0xfffffffe ;  /* 0xfffffffe08067836 */ /* 0x000fd80000000000 */
[----:B------:R-:W-:Y:S05]  /*f590*/  @P0 BRA `(.L_x_332) ;  /* 0x0000000800580947 */ /* 0x000fea0003800000 */
[----:B------:R-:W2:Y:S04]  /*f5a0*/  LDL R9, [R1] ;  /* 0x0000000001097983 */ /* 0x000ea80000100800 */
[----:B------:R-:W3:Y:S01]  /*f5b0*/  LDL R8, [R1+0x8] ;  /* 0x0000080001087983 */ /* 0x000ee20000100800 */
[----:B------:R-:W-:Y:S01]  /*f5c0*/  BSSY B2, `(.L_x_333) ;  /* 0x000008f000027945 */ /* 0x000fe20003800000 */
[----:B--2---:R-:W-:-:S05]  /*f5d0*/  VIADD R13, R9, 0x1 ;  /* 0x00000001090d7836 */ /* 0x004fca0000000000 */
[----:B------:R-:W-:-:S04]  /*f5e0*/  ISETP.NE.AND P0, PT, R13, 0x2, PT ;  /* 0x000000020d00780c */ /* 0x000fc80003f05270 */
[----:B------:R-:W-:Y:S02]  /*f5f0*/  SEL R15, RZ, 0x1, P0 ;  /* 0x00000001ff0f7807 */ /* 0x000fe40000000000 */
[----:B------:R-:W-:Y:S02]  /*f600*/  SEL R13, R13, RZ, P0 ;  /* 0x000000ff0d0d7207 */ /* 0x000fe40000000000 */
[----:B---3--:R-:W-:Y:S01]  /*f610*/  LOP3.LUT R15, R8, R15, RZ, 0x3c, !PT ;  /* 0x0000000f080f7212 */ /* 0x008fe200078e3cff */
[----:B------:R-:W-:Y:S06]  /*f620*/  @!P6 BRA `(.L_x_334) ;  /* 0x000000080020e947 */ /* 0x000fec0003800000 */
[----:B------:R-:W-:Y:S01]  /*f630*/  ISETP.NE.U32.AND P0, PT, R2, RZ, PT ;  /* 0x000000ff0200720c */ /* 0x000fe20003f05070 */
[----:B------:R-:W-:-:S03]  /*f640*/  IMAD.MOV.U32 R8, RZ, RZ, R5 ;  /* 0x000000ffff087224 */ /* 0x000fc600078e0005 */
[----:B------:R-:W-:-:S13]  /*f650*/  ISETP.NE.AND.EX P0, PT, R3, RZ, PT, P0 ;  /* 0x000000ff0300720c */ /* 0x000fda0003f05300 */
[----:B------:R-:W-:Y:S05]  /*f660*/  @!P0 BRA `(.L_x_335) ;  /* 0x0000000000488947 */ /* 0x000fea0003800000 */
[----:B------:R-:W0:Y:S01]  /*f670*/  LDC R18, c[0x0][0x41c] ;  /* 0x00010700ff127b82 */ /* 0x000e220000000800 */
[----:B------:R-:W-:Y:S01]  /*f680*/  ULDC.64 UR4, c[0x0][0x408] ;  /* 0x0001020000047ab9 */ /* 0x000fe20000000a00 */
[----:B------:R-:W-:Y:S01]  /*f690*/  ULDC.64 UR6, c[0x0][0x208] ;  /* 0x0000820000067ab9 */ /* 0x000fe20000000a00 */
[----:B0-----:R-:W-:-:S13]  /*f6a0*/  ISETP.NE.AND P0, PT, R18, 0x1, PT ;  /* 0x000000011200780c */ /* 0x001fda0003f05270 */
[----:B------:R-:W0:Y:S02]  /*f6b0*/  @P0 LDC.64 R8, c[0x0][0x420] ;  /* 0x00010800ff080b82 */ /* 0x000e240000000a00 */
[----:B0-----:R-:W-:-:S04]  /*f6c0*/  @P0 IMAD.HI.U32 R10, R6, R8, RZ ;  /* 0x00000008060a0227 */ /* 0x001fc800078e00ff */
[----:B------:R-:W-:Y:S01]  /*f6d0*/  IMAD.MOV.U32 R8, RZ, RZ, R6 ;  /* 0x000000ffff087224 */ /* 0x000fe200078e0006 */
[----:B------:R-:W-:Y:S01]  /*f6e0*/  @P0 SHF.R.U32.HI R8, RZ, R9, R10 ;  /* 0x00000009ff080219 */ /* 0x000fe2000001160a */
[----:B------:R-:W-:-:S03]  /*f6f0*/  IMAD R10, R12, UR4, RZ ;  /* 0x000000040c0a7c24 */ /* 0x000fc6000f8e02ff */
[----:B------:R-:W-:Y:S01]  /*f700*/  SHF.R.S32.HI R9, RZ, 0x1f, R8 ;  /* 0x0000001fff097819 */ /* 0x000fe20000011408 */
[C---:B------:R-:W-:Y:S02]  /*f710*/  IMAD R17, R0.reuse, UR5, R10 ;  /* 0x0000000500117c24 */ /* 0x040fe4000f8e020a */
[----:B------:R-:W-:-:S04]  /*f720*/  IMAD.WIDE.U32 R10, R0, UR4, R8 ;  /* 0x00000004000a7c25 */ /* 0x000fc8000f8e0008 */
[----:B------:R-:W-:Y:S01]  /*f730*/  IMAD.IADD R17, R17, 0x1, R11 ;  /* 0x0000000111117824 */ /* 0x000fe200078e020b */
[----:B------:R-:W-:Y:S01]  /*f740*/  LEA R2, P0, R10, R2, 0x2 ;  /* 0x000000020a027211 */ /* 0x000fe200078010ff */
[----:B------:R-:W-:-:S03]  /*f750*/  IMAD.MOV R8, RZ, RZ, -R8 ;  /* 0x000000ffff087224 */ /* 0x000fc600078e0a08 */
[----:B------:R-:W-:Y:S01]  /*f760*/  LEA.HI.X R3, R10, R3, R17, 0x2, P0 ;  /* 0x000000030a037211 */ /* 0x000fe200000f1411 */
[----:B------:R-:W-:-:S04]  /*f770*/  IMAD R6, R18, R8, R6 ;  /* 0x0000000812067224 */ /* 0x000fc800078e0206 */
[----:B------:R0:W5:Y:S04]  /*f780*/  LDG.E R8, desc[UR6][R2.64] ;  /* 0x0000000602087981 */ /* 0x000168000c1e1900 */
.L_x_335:
[----:B0-----:R-:W0:Y:S01]  /*f790*/  S2R R3, SR_CgaCtaId ;  /* 0x0000000000037919 */ /* 0x001e220000008800 */
[----:B------:R-:W-:-:S04]  /*f7a0*/  MOV R2, 0x400 ;  /* 0x0000040000027802 */ /* 0x000fc80000000f00 */
[----:B0-----:R-:W-:Y:S02]  /*f7b0*/  LEA R2, R3, R2, 0x18 ;  /* 0x0000000203027211 */ /* 0x001fe400078ec0ff */
[----:B------:R-:W-:-:S03]  /*f7c0*/  SHF.L.U32 R3, R15, 0x1f, RZ ;  /* 0x0000001f0f037819 */ /* 0x000fc600000006ff */
[----:B------:R-:W-:-:S04]  /*f7d0*/  IMAD R2, R13, 0x8, R2 ;  /* 0x000000080d027824 */ /* 0x000fc800078e0202 */
[----:B------:R-:W0:Y:S02]  /*f7e0*/  SYNCS.PHASECHK.TRANS64.TRYWAIT P0, [R2+URZ+0x38840], R3 ;  /* 0x03884003020075a7 */ /* 0x000e24000800017f */
[----:B0-----:R-:W-:Y:S05]  /*f7f0*/  @!P0 BRA `(.L_x_336) ;  /* 0x0000003000248947 */ /* 0x001fea0003800000 */
.L_x_397:
        /* <DEDUP_REMOVED lines=11> */
.L_x_337:
[----:B------:R-:W2:Y:S04]  /*f8b0*/  LDL R17, [R1+0x4] ;  /* 0x0000040001117983 */ /* 0x000ea80000100800 */
[----:B------:R-:W3:Y:S01]  /*f8c0*/  LDL.LU R11, [R1+0x8] ;  /* 0x00000800010b7983 */ /* 0x000ee20000300800 */
[----:B0-----:R-:W-:-:S03]  /*f8d0*/  MOV R3, 0x400 ;  /* 0x0000040000037802 */ /* 0x001fc60000000f00 */
[----:B------:R-:W4:Y:S01]  /*f8e0*/  LDL R9, [R1] ;  /* 0x0000000001097983 */ /* 0x000f220000100800 */
[----:B------:R-:W0:Y:S01]  /*f8f0*/  S2R R10, SR_CgaCtaId ;  /* 0x00000000000a7919 */ /* 0x000e220000008800 */
[----:B------:R-:W-:Y:S02]  /*f900*/  R2UR UR9, R2 ;  /* 0x00000000020972ca */ /* 0x000fe400000e0000 */
[----:B------:R-:W-:Y:S01]  /*f910*/  R2UR UR11, R6 ;  /* 0x00000000060b72ca */ /* 0x000fe200000e0000 */
[----:B------:R-:W-:Y:S01]  /*f920*/  UIADD3 UR4, UP0, UR36, 0x370, URZ ;  /* 0x0000037024047890 */ /* 0x000fe2000ff1e03f */
[----:B------:R-:W-:Y:S02]  /*f930*/  R2UR UR12, R4 ;  /* 0x00000000040c72ca */ /* 0x000fe400000e0000 */
[----:B-----5:R-:W-:Y:S02]  /*f940*/  R2UR UR13, R8 ;  /* 0x00000000080d72ca */ /* 0x020fe400000e0000 */
[----:B0-----:R-:W-:-:S05]  /*f950*/  LEA R3, R10, R3, 0x18 ;  /* 0x000000030a037211 */ /* 0x001fca00078ec0ff */
        /* <DEDUP_REMOVED lines=11> */
[----:B------:R-:W-:Y:S01]  /*fa10*/  VIADD R3, R3, 0x38800 ;  /* 0x0003880003037836 */ /* 0x000fe20000000000 */
[----:B------:R-:W-:Y:S01]  /*fa20*/  UMOV UR18, 0x80 ;  /* 0x0000008000127882 */ /* 0x000fe20000000000 */
[----:B------:R-:W-:Y:S01]  /*fa30*/  UMOV UR19, 0xc0 ;  /* 0x000000c000137882 */ /* 0x000fe20000000000 */
[----:B--2---:R-:W-:-:S13]  /*fa40*/  R2UR UR5, R17 ;  /* 0x00000000110572ca */ /* 0x004fda00000e0000 */
[----:B------:R-:W-:Y:S02]  /*fa50*/  UIMAD UR11, UR11, 0x50, UR5 ;  /* 0x000000500b0b78a4 */ /* 0x000fe4000f8e0205 */
[----:B------:R-:W-:Y:S01]  /*fa60*/  UIADD3.X UR5, URZ, UR37, URZ, UP0, !UPT ;  /* 0x000000253f057290 */ /* 0x000fe200087fe43f */
[----:B---3--:R-:W-:Y:S02]  /*fa70*/  SHF.L.U32 R2, R11, 0x1f, RZ ;  /* 0x0000001f0b027819 */ /* 0x008fe400000006ff */
[----:B----4-:R-:W-:-:S06]  /*fa80*/  LEA R3, R9, R3, 0x3 ;  /* 0x0000000309037211 */ /* 0x010fcc00078e18ff */
[----:B------:R0:W-:Y:S02]  /*fa90*/  UTMALDG.4D [UR8], [UR4], desc[UR6] ;  /* 0x00000608040075b4 */ /* 0x0001e40008019000 */
[----:B0-----:R-:W-:Y:S01]  /*faa0*/  UMOV UR8, UR15 ;  /* 0x0000000f00087c82 */ /* 0x001fe20008000000 */
[----:B------:R-:W-:Y:S02]  /*fab0*/  UMOV UR10, UR17 ;  /* 0x00000011000a7c82 */ /* 0x000fe40008000000 */
[----:B------:R0:W-:Y:S02]  /*fac0*/  UTMALDG.4D [UR8], [UR4], desc[UR6] ;  /* 0x00000608040075b4 */ /* 0x0001e40008019000 */
[----:B0-----:R-:W-:Y:S01]  /*fad0*/  UMOV UR8, UR16 ;  /* 0x0000001000087c82 */ /* 0x001fe20008000000 */
[----:B------:R-:W-:Y:S02]  /*fae0*/  UMOV UR10, UR18 ;  /* 0x00000012000a7c82 */ /* 0x000fe40008000000 */
[----:B------:R0:W-:Y:S02]  /*faf0*/  UTMALDG.4D [UR8], [UR4], desc[UR6] ;  /* 0x00000608040075b4 */ /* 0x0001e40008019000 */
[----:B0-----:R-:W-:Y:S01]  /*fb00*/  UMOV UR8, UR14 ;  /* 0x0000000e00087c82 */ /* 0x001fe20008000000 */
[----:B------:R-:W-:-:S02]  /*fb10*/  UMOV UR10, UR19 ;  /* 0x00000013000a7c82 */ /* 0x000fc40008000000 */
[----:B------:R0:W-:Y:S01]  /*fb20*/  UTMALDG.4D [UR8], [UR4], desc[UR6] ;  /* 0x00000608040075b4 */ /* 0x0001e20008019000 */
[----:B------:R-:W1:Y:S02]  /*fb30*/  SYNCS.PHASECHK.TRANS64.TRYWAIT P0, [R3+URZ+0x60], R2 ;  /* 0x00006002030075a7 */ /* 0x000e64000800017f */
[----:B01----:R-:W-:Y:S05]  /*fb40*/  @!P0 BRA `(.L_x_338) ;  /* 0x0000002c00648947 */ /* 0x003fea0003800000 */
.L_x_398:
[----:B------:R-:W-:Y:S05]  /*fb50*/  @P1 BRA `(.L_x_339) ;  /* 0x0000000000301947 */ /* 0x000fea0003800000 */
[----:B------:R-:W1:Y:S01]  /*fb60*/  S2R R9, SR_TID.X ;  /* 0x0000000000097919 */ /* 0x000e620000002100 */
[----:B------:R-:W-:Y:S01]  /*fb70*/  MOV R10, 0x400 ;  /* 0x00000400000a7802 */ /* 0x000fe20000000f00 */
[----:B------:R-:W2:Y:S01]  /*fb80*/  S2R R11, SR_CgaCtaId ;  /* 0x00000000000b7919 */ /* 0x000ea20000008800 */
[----:B-1----:R-:W-:Y:S02]  /*fb90*/  LOP3.LUT R17, R9, 0x1f, RZ, 0xc0, !PT ;  /* 0x0000001f09117812 */ /* 0x002fe400078ec0ff */
[----:B------:R-:W3:Y:S02]  /*fba0*/  LDL R9, [R1] ;  /* 0x0000000001097983 */ /* 0x000ee40000100800 */
[----:B------:R-:W-:Y:S02]  /*fbb0*/  ISETP.NE.AND P0, PT, R17, RZ, PT ;  /* 0x000000ff1100720c */ /* 0x000fe40003f05270 */
[----:B--2---:R-:W-:Y:S01]  /*fbc0*/  LEA R10, R11, R10, 0x18 ;  /* 0x0000000a0b0a7211 */ /* 0x004fe200078ec0ff */
[----:B0-----:R-:W-:-:S04]  /*fbd0*/  IMAD.MOV.U32 R3, RZ, RZ, 0xa000 ;  /* 0x0000a000ff037424 */ /* 0x001fc800078e00ff */
[----:B---3--:R-:W-:-:S04]  /*fbe0*/  IMAD R2, R9, 0x8, R10 ;  /* 0x0000000809027824 */ /* 0x008fc800078e020a */
[----:B------:R1:W-:Y:S02]  /*fbf0*/  SYNCS.ARRIVE.TRANS64 RZ, [R2+URZ+0x38850], R3 ;  /* 0x0388500302ff79a7 */ /* 0x0003e4000800003f */
[----:B------:R-:W-:Y:S05]  /*fc00*/  @!P0 BRA `(.L_x_339) ;  /* 0x0000000000048947 */ /* 0x000fea0003800000 */
[----:B------:R-:W-:Y:S01]  /*fc10*/  BPT.TRAP 0x1 ;  /* 0x000000040000795c */ /* 0x000fe20000300000 */
.L_x_339:
[----:B01----:R-:W2:Y:S01]  /*fc20*/  LDL.LU R2, [R1+0xc] ;  /* 0x00000c0001027983 */ /* 0x003ea20000300800 */
[----:B------:R-:W-:-:S03]  /*fc30*/  MOV R10, 0x400 ;  /* 0x00000400000a7802 */ /* 0x000fc60000000f00 */
[----:B------:R-:W3:Y:S04]  /*fc40*/  LDL.LU R9, [R1] ;  /* 0x0000000001097983 */ /* 0x000ee80000300800 */
[----:B------:R-:W4:Y:S01]  /*fc50*/  LDL R3, [R1+0x4] ;  /* 0x0000040001037983 */ /* 0x000f220000100800 */
[----:B------:R-:W0:Y:S01]  /*fc60*/  S2R R11, SR_CgaCtaId ;  /* 0x00000000000b7919 */ /* 0x000e220000008800 */
[----:B------:R-:W-:Y:S01]  /*fc70*/  R2UR UR13, R5 ;  /* 0x00000000050d72ca */ /* 0x000fe200000e0000 */
[----:B------:R-:W-:Y:S01]  /*fc80*/  UIADD3 UR4, UP0, UR36, 0x470, URZ ;  /* 0x0000047024047890 */ /* 0x000fe2000ff1e03f */
[----:B------:R-:W-:Y:S02]  /*fc90*/  R2UR UR12, R4 ;  /* 0x00000000040c72ca */ /* 0x000fe400000e0000 */
[----:B0-----:R-:W-:Y:S01]  /*fca0*/  LEA R10, R11, R10, 0x18 ;  /* 0x0000000a0b0a7211 */ /* 0x001fe200078ec0ff */
[----:B------:R-:W-:Y:S01]  /*fcb0*/  UMOV UR10, URZ ;  /* 0x0000003f000a7c82 */ /* 0x000fe20008000000 */
[----:B------:R-:W-:Y:S01]  /*fcc0*/  UMOV UR6, 0x0 ;  /* 0x0000000000067882 */ /* 0x000fe20000000000 */
[----:B------:R-:W-:Y:S01]  /*fcd0*/  UMOV UR7, 0x14f00000 ;  /* 0x14f0000000077882 */ /* 0x000fe20000000000 */
[----:B------:R-:W-:Y:S01]  /*fce0*/  UMOV UR17, 0x40 ;  /* 0x0000004000117882 */ /* 0x000fe20000000000 */
[----:B------:R0:W-:Y:S01]  /*fcf0*/  STL [R1+0xc], R6 ;  /* 0x00000c0601007387 */ /* 0x0001e20000100800 */
[----:B------:R-:W-:Y:S01]  /*fd00*/  IMAD.MOV.U32 R5, RZ, RZ, R8 ;  /* 0x000000ffff057224 */ /* 0x000fe200078e0008 */
[----:B--2---:R-:W-:Y:S01]  /*fd10*/  R2UR UR11, R2 ;  /* 0x00000000020b72ca */ /* 0x004fe200000e0000 */
[----:B---3--:R-:W-:-:S05]  /*fd20*/  IMAD R2, R9, 0x8, R10 ;  /* 0x0000000809027824 */ /* 0x008fca00078e020a */
[----:B------:R-:W-:Y:S01]  /*fd30*/  R2UR UR9, R2 ;  /* 0x00000000020972ca */ /* 0x000fe200000e0000 */
[----:B------:R-:W-:Y:S01]  /*fd40*/  IMAD R2, R9, 0xa000, R10 ;  /* 0x0000a00009027824 */ /* 0x000fe200078e020a */
[----:B----4-:R-:W-:-:S04]  /*fd50*/  R2UR UR5, R3 ;  /* 0x00000000030572ca */ /* 0x010fc800000e0000 */
[----:B------:R-:W-:-:S07]  /*fd60*/  R2UR UR16, R2 ;  /* 0x00000000021072ca */ /* 0x000fce00000e0000 */
[----:B------:R-:W-:Y:S02]  /*fd70*/  UIADD3 UR9, UR9, 0x38850, URZ ;  /* 0x0003885009097890 */ /* 0x000fe4000fffe03f */
[----:B------:R-:W-:Y:S02]  /*fd80*/  UIMAD UR11, UR11, 0x50, UR5 ;  /* 0x000000500b0b78a4 */ /* 0x000fe4000f8e0205 */
[----:B------:R-:W-:Y:S02]  /*fd90*/  UIADD3.X UR5, URZ, UR37, URZ, UP0, !UPT ;  /* 0x000000253f057290 */ /* 0x000fe400087fe43f */
[----:B------:R-:W-:Y:S02]  /*fda0*/  UIADD3 UR8, UR16, 0x400, URZ ;  /* 0x0000040010087890 */ /* 0x000fe4000fffe03f */
[----:B------:R-:W-:Y:S02]  /*fdb0*/  UIADD3 UR14, UR16, 0x2c00, URZ ;  /* 0x00002c00100e7890 */ /* 0x000fe4000fffe03f */
[----:B------:R-:W-:-:S02]  /*fdc0*/  UIADD3 UR15, UR16, 0x5400, URZ ;  /* 0x00005400100f7890 */ /* 0x000fc4000fffe03f */
[----:B------:R-:W-:-:S03]  /*fdd0*/  UIADD3 UR16, UR16, 0x7c00, URZ ;  /* 0x00007c0010107890 */ /* 0x000fc6000fffe03f */
        /* <DEDUP_REMOVED lines=12> */
[----:B0-----:R-:W-:Y:S01]  /*fea0*/  NOP ;  /* 0x0000000000007918 */ /* 0x001fe20000000000 */
.L_x_334:
[----:B------:R-:W-:Y:S05]  /*feb0*/  BSYNC B2 ;  /* 0x0000000000027941 */ /* 0x000fea0003800000 */
.L_x_333:
[----:B------:R-:W2:Y:S04]  /*fec0*/  LDL.LU R2, [R1+0x18] ;  /* 0x0000180001027983 */ /* 0x000ea80000300800 */
[----:B------:R0:W-:Y:S04]  /*fed0*/  STL [R1], R13 ;  /* 0x0000000d01007387 */ /* 0x0001e80000100800 */
[----:B------:R0:W-:Y:S02]  /*fee0*/  STL [R1+0x8], R15 ;  /* 0x0000080f01007387 */ /* 0x0001e40000100800 */
[----:B0-2---:R-:W-:-:S07]  /*fef0*/  VIADD R6, R2, 0xfffffffd ;  /* 0xfffffffd02067836 */ /* 0x005fce0000000000 */
.L_x_332:
[----:B------:R-:W-:Y:S05]  /*ff00*/  BSYNC B1 ;  /* 0x0000000000017941 */ /* 0x000fea0003800000 */
.L_x_331:
[----:B------:R-:W-:-:S05]  /*ff10*/  IMAD.MOV R14, RZ, RZ, -R14 ;  /* 0x000000ffff0e7224 */ /* 0x000fca00078e0a0e */
[----:B------:R-:W-:-:S13]  /*ff20*/  ISETP.NE.AND P0, PT, R7, R14, PT ;  /* 0x0000000e0700720c */ /* 0x000fda0003f05270 */
[----:B------:R-:W-:Y:S05]  /*ff30*/  @!P0 BRA `(.L_x_330) ;  /* 0x00000010007c8947 */ /* 0x000fea0003800000 */
[----:B------:R-:W-:-:S07]  /*ff40*/  IMAD.MOV.U32 R10, RZ, RZ, R5 ;  /* 0x000000ffff0a7224 */ /* 0x000fce00078e0005 */
.L_x_354:
[----:B------:R-:W2:Y:S04]  /*ff50*/  LDL R3, [R1] ;  /* 0x0000000001037983 */ /* 0x000ea80000100800 */
[----:B------:R-:W3:Y:S01]  /*ff60*/  LDL R2, [R1+0x8] ;  /* 0x0000080001027983 */ /* 0x000ee20000100800 */
[----:B------:R-:W-:Y:S05]  /*ff70*/  YIELD ;  /* 0x0000000000007946 */ /* 0x000fea0003800000 */
[----:B------:R-:W-:Y:S01]  /*ff80*/  BSSY B1, `(.L_x_340) ;  /* 0x000008a000017945 */ /* 0x000fe20003800000 */
[----:B--2---:R-:W-:-:S05]  /*ff90*/  VIADD R7, R3, 0x1 ;  /* 0x0000000103077836 */ /* 0x004fca0000000000 */
[----:B------:R-:W-:-:S04]  /*ffa0*/  ISETP.NE.AND P0, PT, R7, 0x2, PT ;  /* 0x000000020700780c */ /* 0x000fc80003f05270 */
[----:B------:R-:W-:Y:S02]  /*ffb0*/  SEL R8, RZ, 0x1, P0 ;  /* 0x00000001ff087807 */ /* 0x000fe40000000000 */
[----:B------:R-:W-:Y:S02]  /*ffc0*/  SEL R7, R7, RZ, P0 ;  /* 0x000000ff07077207 */ /* 0x000fe40000000000 */
[----:B---3--:R-:W-:Y:S01]  /*ffd0*/  LOP3.LUT R8, R2, R8, RZ, 0x3c, !PT ;  /* 0x0000000802087212 */ /* 0x008fe200078e3cff */
[----:B0-----:R-:W-:Y:S06]  /*ffe0*/  @!P6 BRA `(.L_x_341) ;  /* 0x00000008000ce947 */ /* 0x001fec0003800000 */
[----:B------:R-:W-:Y:S01]  /*fff0*/  ULDC.64 UR4, c[0x0][0x3f8] ;  /* 0x0000fe0000047ab9 */ /* 0x000fe20000000a00 */
[----:B------:R-:W-:Y:S01]  /*10000*/  IMAD.MOV.U32 R9, RZ, RZ, R6 ;  /* 0x000000ffff097224 */ /* 0x000fe200078e0006 */
[----:B------:R-:W-:-:S04]  /*10010*/  ISETP.NE.U32.AND P0, PT, RZ, UR4, PT ;  /* 0x00000004ff007c0c */ /* 0x000fc8000bf05070 */
[----:B------:R-:W-:-:S13]  /*10020*/  ISETP.NE.AND.EX P0, PT, RZ, UR5, PT, P0 ;  /* 0x00000005ff007c0c */ /* 0x000fda000bf05300 */
[----:B------:R-:W-:Y:S05]  /*10030*/  @!P0 BRA `(.L_x_342) ;  /* 0x0000000000488947 */ /* 0x000fea0003800000 */
[----:B------:R-:W0:Y:S01]  /*10040*/  LDC R9, c[0x0][0x41c] ;  /* 0x00010700ff097b82 */ /* 0x000e220000000800 */
[----:B------:R-:W-:Y:S01]  /*10050*/  ULDC.64 UR6, c[0x0][0x408] ;  /* 0x0001020000067ab9 */ /* 0x000fe20000000a00 */
[----:B------:R-:W-:Y:S01]  /*10060*/  ULDC.64 UR8, c[0x0][0x208] ;  /* 0x0000820000087ab9 */ /* 0x000fe20000000a00 */
[----:B0-----:R-:W-:-:S13]  /*10070*/  ISETP.NE.AND P0, PT, R9, 0x1, PT ;  /* 0x000000010900780c */ /* 0x001fda0003f05270 */
[----:B------:R-:W0:Y:S02]  /*10080*/  @P0 LDC.64 R2, c[0x0][0x420] ;  /* 0x00010800ff020b82 */ /* 0x000e240000000a00 */
[----:B0-----:R-:W-:Y:S01]  /*10090*/  @P0 IMAD.HI.U32 R10, R6, R2, RZ ;  /* 0x00000002060a0227 */ /* 0x001fe200078e00ff */
[----:B------:R-:W-:-:S04]  /*100a0*/  MOV R2, R6 ;  /* 0x0000000600027202 */ /* 0x000fc80000000f00 */
[----:B------:R-:W-:Y:S01]  /*100b0*/  @P0 SHF.R.U32.HI R2, RZ, R3, R10 ;  /* 0x00000003ff020219 */ /* 0x000fe2000001160a */
[----:B------:R-:W-:-:S04]  /*100c0*/  IMAD R10, R12, UR6, RZ ;  /* 0x000000060c0a7c24 */ /* 0x000fc8000f8e02ff */
[----:B------:R-:W-:Y:S02]  /*100d0*/  IMAD.MOV R3, RZ, RZ, -R2 ;  /* 0x000000ffff037224 */ /* 0x000fe400078e0a02 */
[----:B------:R-:W-:Y:S02]  /*100e0*/  IMAD R10, R0, UR7, R10 ;  /* 0x00000007000a7c24 */ /* 0x000fe4000f8e020a */
[----:B------:R-:W-:Y:S01]  /*100f0*/  IMAD R9, R9, R3, R6 ;  /* 0x0000000309097224 */ /* 0x000fe200078e0206 */
[----:B------:R-:W-:-:S03]  /*10100*/  SHF.R.S32.HI R3, RZ, 0x1f, R2 ;  /* 0x0000001fff037819 */ /* 0x000fc60000011402 */
[----:B------:R-:W-:-:S04]  /*10110*/  IMAD.WIDE.U32 R2, R0, UR6, R2 ;  /* 0x0000000600027c25 */ /* 0x000fc8000f8e0002 */
[----:B------:R-:W-:Y:S01]  /*10120*/  IMAD.IADD R3, R10, 0x1, R3 ;  /* 0x000000010a037824 */ /* 0x000fe200078e0203 */
[----:B------:R-:W-:-:S04]  /*10130*/  LEA R10, P0, R2, UR4, 0x2 ;  /* 0x00000004020a7c11 */ /* 0x000fc8000f8010ff */
[----:B------:R-:W-:-:S05]  /*10140*/  LEA.HI.X R11, R2, UR5, R3, 0x2, P0 ;  /* 0x00000005020b7c11 */ /* 0x000fca00080f1403 */
[----:B------:R0:W5:Y:S04]  /*10150*/  LDG.E R10, desc[UR8][R10.64] ;  /* 0x000000080a0a7981 */ /* 0x000168000c1e1900 */
.L_x_342:
[----:B------:R-:W1:Y:S01]  /*10160*/  S2R R3, SR_CgaCtaId ;  /* 0x0000000000037919 */ /* 0x000e620000008800 */
[----:B------:R-:W-:-:S04]  /*10170*/  MOV R2, 0x400 ;  /* 0x0000040000027802 */ /* 0x000fc80000000f00 */
[----:B-1----:R-:W-:Y:S02]  /*10180*/  LEA R2, R3, R2, 0x18 ;  /* 0x0000000203027211 */ /* 0x002fe400078ec0ff */
[----:B------:R-:W-:-:S03]  /*10190*/  SHF.L.U32 R3, R8, 0x1f, RZ ;  /* 0x0000001f08037819 */ /* 0x000fc600000006ff */
[----:B------:R-:W-:-:S04]  /*101a0*/  IMAD R2, R7, 0x8, R2 ;  /* 0x0000000807027824 */ /* 0x000fc800078e0202 */
[----:B------:R-:W1:Y:S02]  /*101b0*/  SYNCS.PHASECHK.TRANS64.TRYWAIT P0, [R2+URZ+0x38840], R3 ;  /* 0x03884003020075a7 */ /* 0x000e64000800017f */
[----:B-1----:R-:W-:Y:S05]  /*101c0*/  @!P0 BRA `(.L_x_343) ;  /* 0x0000002400d88947 */ /* 0x002fea0003800000 */
.L_x_399:
[----:B0-----:R-:W0:Y:S02]  /*101d0*/  S2R R11, SR_TID.X ;  /* 0x00000000000b7919 */ /* 0x001e240000002100 */
[----:B0-----:R-:W-:-:S04]  /*101e0*/  LOP3.LUT R11, R11, 0x7f, RZ, 0xc0, !PT ;  /* 0x0000007f0b0b7812 */ /* 0x001fc800078ec0ff */
[----:B------:R-:W-:-:S13]  /*101f0*/  ISETP.NE.AND P0, PT, R11, RZ, PT ;  /* 0x000000ff0b00720c */ /* 0x000fda0003f05270 */
[----:B------:R-:W-:Y:S05]  /*10200*/  @P0 BRA `(.L_x_344) ;  /* 0x00000000001c0947 */ /* 0x000fea0003800000 */
[----:B------:R-:W0:Y:S01]  /*10210*/  S2R R11, SR_TID.X ;  /* 0x00000000000b7919 */ /* 0x000e220000002100 */
[----:B-1----:R-:W-:-:S04]  /*10220*/  IMAD.MOV.U32 R3, RZ, RZ, 0xa000 ;  /* 0x0000a000ff037424 */ /* 0x002fc800078e00ff */
[----:B------:R2:W-:Y:S01]  /*10230*/  SYNCS.ARRIVE.TRANS64 RZ, [R2+URZ+0x38830], R3 ;  /* 0x0388300302ff79a7 */ /* 0x0005e2000800003f */
[----:B0-----:R-:W-:-:S04]  /*10240*/  LOP3.LUT R11, R11, 0x1f, RZ, 0xc0, !PT ;  /* 0x0000001f0b0b7812 */ /* 0x001fc800078ec0ff */
[----:B------:R-:W-:-:S13]  /*10250*/  ISETP.NE.AND P1, PT, R11, RZ, PT ;  /* 0x000000ff0b00720c */ /* 0x000fda0003f25270 */
[----:B--2---:R-:W-:Y:S05]  /*10260*/  @!P1 BRA `(.L_x_344) ;  /* 0x0000000000049947 */ /* 0x004fea0003800000 */
[----:B------:R-:W-:Y:S01]  /*10270*/  BPT.TRAP 0x1 ;  /* 0x000000040000795c */ /* 0x000fe20000300000 */
.L_x_344:
[----:B------:R-:W2:Y:S04]  /*10280*/  LDL R15, [R1+0x4] ;  /* 0x00000400010f7983 */ /* 0x000ea80000100800 */
[----:B-1----:R-:W3:Y:S01]  /*10290*/  LDL.LU R3, [R1+0x8] ;  /* 0x0000080001037983 */ /* 0x002ee20000300800 */
[----:B------:R-:W-:-:S03]  /*102a0*/  MOV R13, 0x400 ;  /* 0x00000400000d7802 */ /* 0x000fc60000000f00 */
        /* <DEDUP_REMOVED lines=25> */
[----:B---3--:R-:W-:Y:S01]  /*10440*/  SHF.L.U32 R3, R3, 0x1f, RZ ;  /* 0x0000001f03037819 */ /* 0x008fe200000006ff */
[----:B----4-:R-:W-:-:S07]  /*10450*/  IMAD R2, R11, 0x8, R2 ;  /* 0x000000080b027824 */ /* 0x010fce00078e0202 */
        /* <DEDUP_REMOVED lines=12> */
.L_x_400:
        /* <DEDUP_REMOVED lines=8> */
.L_x_346:
[----:B------:R-:W2:Y:S01]  /*105a0*/  LDL.LU R15, [R1+0xc] ;  /* 0x00000c00010f7983 */ /* 0x000ea20000300800 */
[----:B------:R-:W-:-:S03]  /*105b0*/  MOV R13, 0x400 ;  /* 0x00000400000d7802 */ /* 0x000fc60000000f00 */
[----:B0-----:R-:W3:Y:S04]  /*105c0*/  LDL.LU R3, [R1] ;  /* 0x0000000001037983 */ /* 0x001ee80000300800 */
[----:B------:R-:W4:Y:S01]  /*105d0*/  LDL R11, [R1+0x4] ;  /* 0x00000400010b7983 */ /* 0x000f220000100800 */
[----:B------:R-:W0:Y:S01]  /*105e0*/  S2R R14, SR_CgaCtaId ;  /* 0x00000000000e7919 */ /* 0x000e220000008800 */
[----:B------:R-:W-:Y:S01]  /*105f0*/  R2UR UR9, R2 ;  /* 0x00000000020972ca */ /* 0x000fe200000e0000 */
[----:B------:R-:W-:Y:S01]  /*10600*/  UIADD3 UR4, UP0, UR36, 0x470, URZ ;  /* 0x0000047024047890 */ /* 0x000fe2000ff1e03f */
[----:B------:R-:W-:Y:S02]  /*10610*/  R2UR UR13, R5 ;  /* 0x00000000050d72ca */ /* 0x000fe400000e0000 */
[----:B------:R-:W-:-:S02]  /*10620*/  R2UR UR12, R4 ;  /* 0x00000000040c72ca */ /* 0x000fc400000e0000 */
[----:B0-----:R-:W-:-:S07]  /*10630*/  LEA R13, R14, R13, 0x18 ;  /* 0x0000000d0e0d7211 */ /* 0x001fce00078ec0ff */
[----:B------:R-:W-:Y:S01]  /*10640*/  UIADD3 UR9, UR9, 0x50, URZ ;  /* 0x0000005009097890 */ /* 0x000fe2000fffe03f */
[----:B------:R-:W-:Y:S01]  /*10650*/  UMOV UR10, URZ ;  /* 0x0000003f000a7c82 */ /* 0x000fe20008000000 */
[----:B------:R-:W-:Y:S01]  /*10660*/  UMOV UR6, 0x0 ;  /* 0x0000000000067882 */ /* 0x000fe20000000000 */
[----:B------:R-:W-:Y:S01]  /*10670*/  UMOV UR7, 0x14f00000 ;  /* 0x14f0000000077882 */ /* 0x000fe20000000000 */
[----:B------:R-:W-:Y:S01]  /*10680*/  UMOV UR17, 0x40 ;  /* 0x0000004000117882 */ /* 0x000fe20000000000 */
[----:B------:R0:W-:Y:S01]  /*10690*/  STL [R1+0xc], R9 ;  /* 0x00000c0901007387 */ /* 0x0001e20000100800 */
[----:B------:R-:W-:Y:S01]  /*106a0*/  IMAD.MOV.U32 R5, RZ, RZ, R10 ;  /* 0x000000ffff057224 */ /* 0x000fe200078e000a */
[----:B--2---:R-:W-:Y:S01]  /*106b0*/  R2UR UR11, R15 ;  /* 0x000000000f0b72ca */ /* 0x004fe200000e0000 */
[----:B---3--:R-:W-:Y:S01]  /*106c0*/  IMAD R3, R3, 0xa000, R13 ;  /* 0x0000a00003037824 */ /* 0x008fe200078e020d */
[----:B----4-:R-:W-:-:S04]  /*106d0*/  R2UR UR5, R11 ;  /* 0x000000000b0572ca */ /* 0x010fc800000e0000 */
[----:B------:R-:W-:-:S09]  /*106e0*/  R2UR UR14, R3 ;  /* 0x00000000030e72ca */ /* 0x000fd200000e0000 */
[----:B------:R-:W-:-:S04]  /*106f0*/  UIMAD UR11, UR11, 0x50, UR5 ;  /* 0x000000500b0b78a4 */ /* 0x000fc8000f8e0205 */
[----:B------:R-:W-:Y:S02]  /*10700*/  UIADD3 UR8, UR14, 0x400, URZ ;  /* 0x000004000e087890 */ /* 0x000fe4000fffe03f */
[----:B------:R-:W-:Y:S02]  /*10710*/  UIADD3.X UR5, URZ, UR37, URZ, UP0, !UPT ;  /* 0x000000253f057290 */ /* 0x000fe400087fe43f */
[----:B------:R-:W-:Y:S02]  /*10720*/  UIADD3 UR15, UR14, 0x2c00, URZ ;  /* 0x00002c000e0f7890 */ /* 0x000fe4000fffe03f */
[----:B------:R-:W-:Y:S02]  /*10730*/  UIADD3 UR16, UR14, 0x5400, URZ ;  /* 0x000054000e107890 */ /* 0x000fe4000fffe03f */
        /* <DEDUP_REMOVED lines=14> */
.L_x_341:
[----:B------:R-:W-:Y:S05]  /*10820*/  BSYNC B1 ;  /* 0x0000000000017941 */ /* 0x000fea0003800000 */
.L_x_340:
[----:B------:R-:W-:Y:S01]  /*10830*/  VIADD R2, R7, 0x1 ;  /* 0x0000000107027836 */ /* 0x000fe20000000000 */
[----:B------:R-:W-:Y:S04]  /*10840*/  BSSY B1, `(.L_x_347) ;  /* 0x000008a000017945 */ /* 0x000fe80003800000 */
[----:B------:R-:W-:-:S04]  /*10850*/  ISETP.NE.AND P0, PT, R2, 0x2, PT ;  /* 0x000000020200780c */ /* 0x000fc80003f05270 */
[----:B------:R-:W-:Y:S02]  /*10860*/  SEL R3, RZ, 0x1, P0 ;  /* 0x00000001ff037807 */ /* 0x000fe40000000000 */
[----:B------:R-:W-:Y:S02]  /*10870*/  SEL R14, R2, RZ, P0 ;  /* 0x000000ff020e7207 */ /* 0x000fe40000000000 */
[----:B------:R-:W-:-:S05]  /*10880*/  LOP3.LUT R13, R8, R3, RZ, 0x3c, !PT ;  /* 0x00000003080d7212 */ /* 0x000fca00078e3cff */
[----:B------:R0:W-:Y:S04]  /*10890*/  STL [R1+0x8], R13 ;  /* 0x0000080d01007387 */ /* 0x0001e80000100800 */
[----:B------:R0:W-:Y:S01]  /*108a0*/  STL [R1], R14 ;  /* 0x0000000e01007387 */ /* 0x0001e20000100800 */
[----:B------:R-:W-:Y:S05]  /*108b0*/  @!P6 BRA `(.L_x_348) ;  /* 0x000000080008e947 */ /* 0x000fea0003800000 */
[----:B------:R-:W-:Y:S01]  /*108c0*/  ULDC.64 UR4, c[0x0][0x3f8] ;  /* 0x0000fe0000047ab9 */ /* 0x000fe20000000a00 */
[----:B------:R-:W-:Y:S02]  /*108d0*/  IADD3 R9, R6, -0x1, RZ ;  /* 0xffffffff06097810 */ /* 0x000fe40007ffe0ff */
[----:B------:R-:W-:-:S04]  /*108e0*/  ISETP.NE.U32.AND P0, PT, RZ, UR4, PT ;  /* 0x00000004ff007c0c */ /* 0x000fc8000bf05070 */
[----:B------:R-:W-:-:S13]  /*108f0*/  ISETP.NE.AND.EX P0, PT, RZ, UR5, PT, P0 ;  /* 0x00000005ff007c0c */ /* 0x000fda000bf05300 */
[----:B------:R-:W-:Y:S05]  /*10900*/  @!P0 BRA `(.L_x_349) ;  /* 0x0000000000488947 */ /* 0x000fea0003800000 */
        /* <DEDUP_REMOVED lines=18> */
.L_x_349:
[----:B------:R-:W2:Y:S01]  /*10a30*/  S2R R3, SR_CgaCtaId ;  /* 0x0000000000037919 */ /* 0x000ea20000008800 */
[----:B------:R-:W-:-:S04]  /*10a40*/  MOV R2, 0x400 ;  /* 0x0000040000027802 */ /* 0x000fc80000000f00 */
[----:B--2---:R-:W-:Y:S02]  /*10a50*/  LEA R2, R3, R2, 0x18 ;  /* 0x0000000203027211 */ /* 0x004fe400078ec0ff */
[----:B------:R-:W-:-:S03]  /*10a60*/  SHF.L.U32 R3, R13, 0x1f, RZ ;  /* 0x0000001f0d037819 */ /* 0x000fc600000006ff */
[----:B------:R-:W-:-:S04]  /*10a70*/  IMAD R2, R14, 0x8, R2 ;  /* 0x000000080e027824 */ /* 0x000fc800078e0202 */
[----:B------:R-:W2:Y:S02]  /*10a80*/  SYNCS.PHASECHK.TRANS64.TRYWAIT P0, [R2+URZ+0x38840], R3 ;  /* 0x03884003020075a7 */ /* 0x000ea4000800017f */
[----:B--2---:R-:W-:Y:S05]  /*10a90*/  @!P0 BRA `(.L_x_350) ;  /* 0x0000001c00cc8947 */ /* 0x004fea0003800000 */
.L_x_401:
        /* <DEDUP_REMOVED lines=11> */
.L_x_351:
[----:B0-----:R-:W3:Y:S01]  /*10b50*/  LDL R13, [R1] ;  /* 0x00000000010d7983 */ /* 0x001ee20000100800 */
[----:B------:R-:W-:-:S03]  /*10b60*/  MOV R14, 0x400 ;  /* 0x00000400000e7802 */ /* 0x000fc60000000f00 */
[----:B------:R-:W4:Y:S01]  /*10b70*/  LDL R11, [R1+0x4] ;  /* 0x00000400010b7983 */ /* 0x000f220000100800 */
[----:B------:R-:W0:Y:S01]  /*10b80*/  S2R R15, SR_CgaCtaId ;  /* 0x00000000000f7919 */ /* 0x000e220000008800 */
[----:B------:R-:W-:Y:S01]  /*10b90*/  R2UR UR11, R9 ;  /* 0x00000000090b72ca */ /* 0x000fe200000e0000 */
[----:B------:R-:W-:Y:S01]  /*10ba0*/  UIADD3 UR4, UP0, UR36, 0x370, URZ ;  /* 0x0000037024047890 */ /* 0x000fe2000ff1e03f */
[----:B------:R-:W-:Y:S02]  /*10bb0*/  R2UR UR12, R4 ;  /* 0x00000000040c72ca */ /* 0x000fe400000e0000 */
[----:B0-----:R-:W-:-:S05]  /*10bc0*/  LEA R14, R15, R14, 0x18 ;  /* 0x0000000e0f0e7211 */ /* 0x001fca00078ec0ff */
[----:B--2---:R-:W-:Y:S01]  /*10bd0*/  VIADD R2, R14, 0x38800 ;  /* 0x000388000e027836 */ /* 0x004fe20000000000 */
[----:B-----5:R-:W-:Y:S01]  /*10be0*/  R2UR UR13, R10 ;  /* 0x000000000a0d72ca */ /* 0x020fe200000e0000 */
[----:B------:R-:W-:Y:S01]  /*10bf0*/  UMOV UR10, URZ ;  /* 0x0000003f000a7c82 */ /* 0x000fe20008000000 */
[----:B------:R-:W-:Y:S01]  /*10c00*/  UMOV UR6, 0x0 ;  /* 0x0000000000067882 */ /* 0x000fe20000000000 */
[----:B------:R-:W-:Y:S01]  /*10c10*/  UMOV UR7, 0x14f00000 ;  /* 0x14f0000000077882 */ /* 0x000fe20000000000 */
[----:B------:R-:W-:Y:S01]  /*10c20*/  UMOV UR17, 0x40 ;  /* 0x0000004000117882 */ /* 0x000fe20000000000 */
[----:B------:R-:W-:Y:S01]  /*10c30*/  UMOV UR18, 0x80 ;  /* 0x0000008000127882 */ /* 0x000fe20000000000 */
[----:B------:R-:W-:Y:S01]  /*10c40*/  UMOV UR19, 0xc0 ;  /* 0x000000c000137882 */ /* 0x000fe20000000000 */
[----:B------:R-:W-:Y:S01]  /*10c50*/  SHF.L.U32 R8, R8, 0x1f, RZ ;  /* 0x0000001f08087819 */ /* 0x000fe200000006ff */
        /* <DEDUP_REMOVED lines=12> */
[----:B------:R0:W-:Y:S01]  /*10d20*/  UTMALDG.4D [UR8], [UR4], desc[UR6] ;  /* 0x00000608040075b4 */ /* 0x0001e20008019000 */
[----:B------:R-:W-:Y:S01]  /*10d30*/  IMAD R2, R7, 0x8, R2 ;  /* 0x0000000807027824 */ /* 0x000fe200078e0202 */
        /* <DEDUP_REMOVED lines=11> */
.L_x_402:
[----:B------:R-:W-:Y:S05]  /*10df0*/  @P0 BRA `(.L_x_353) ;  /* 0x00000000001c0947 */ /* 0x000fea0003800000 */
[----:B------:R-:W1:Y:S02]  /*10e00*/  S2R R3, SR_TID.X ;  /* 0x0000000000037919 */ /* 0x000e640000002100 */
[----:B-1----:R-:W-:-:S04]  /*10e10*/  LOP3.LUT R3, R3, 0x1f, RZ, 0xc0, !PT ;  /* 0x0000001f03037812 */ /* 0x002fc800078ec0ff */
[----:B------:R-:W-:Y:S01]  /*10e20*/  ISETP.NE.AND P1, PT, R3, RZ, PT ;  /* 0x000000ff0300720c */ /* 0x000fe20003f25270 */
[----:B------:R-:W-:-:S04]  /*10e30*/  IMAD.MOV.U32 R3, RZ, RZ, 0xa000 ;  /* 0x0000a000ff037424 */ /* 0x000fc800078e00ff */
[----:B------:R1:W-:Y:S08]  /*10e40*/  SYNCS.ARRIVE.TRANS64 RZ, [R2+URZ+0x50], R3 ;  /* 0x0000500302ff79a7 */ /* 0x0003f0000800003f */
[----:B------:R-:W-:Y:S05]  /*10e50*/  @!P1 BRA `(.L_x_353) ;  /* 0x0000000000049947 */ /* 0x000fea0003800000 */
[----:B------:R-:W-:Y:S01]  /*10e60*/  BPT.TRAP 0x1 ;  /* 0x000000040000795c */ /* 0x000fe20000300000 */
.L_x_353:
[----:B------:R-:W2:Y:S01]  /*10e70*/  LDL.LU R13, [R1+0xc] ;  /* 0x00000c00010d7983 */ /* 0x000ea20000300800 */
[----:B0-----:R-:W-:-:S03]  /*10e80*/  MOV R8, 0x400 ;  /* 0x0000040000087802 */ /* 0x001fc60000000f00 */
[----:B-1----:R-:W3:Y:S01]  /*10e90*/  LDL R3, [R1+0x4] ;  /* 0x0000040001037983 */ /* 0x002ee20000100800 */
[----:B------:R-:W0:Y:S01]  /*10ea0*/  S2R R11, SR_CgaCtaId ;  /* 0x00000000000b7919 */ /* 0x000e220000008800 */
[----:B------:R-:W-:Y:S01]  /*10eb0*/  R2UR UR9, R2 ;  /* 0x00000000020972ca */ /* 0x000fe200000e0000 */
[----:B------:R-:W-:Y:S01]  /*10ec0*/  UIADD3 UR4, UP0, UR36, 0x470, URZ ;  /* 0x0000047024047890 */ /* 0x000fe2000ff1e03f */
[----:B------:R-:W-:Y:S02]  /*10ed0*/  R2UR UR13, R5 ;  /* 0x00000000050d72ca */ /* 0x000fe400000e0000 */
[----:B------:R-:W-:Y:S02]  /*10ee0*/  R2UR UR12, R4 ;  /* 0x00000000040c72ca */ /* 0x000fe400000e0000 */
        /* <DEDUP_REMOVED lines=12> */
[----:B------:R1:W-:Y:S01]  /*10fb0*/  STL [R1+0xc], R9 ;  /* 0x00000c0901007387 */ /* 0x0003e20000100800 */
[----:B------:R-:W-:Y:S02]  /*10fc0*/  MOV R5, R10 ;  /* 0x0000000a00057202 */ /* 0x000fe40000000f00 */
[----:B--2---:R-:W-:-:S02]  /*10fd0*/  R2UR UR11, R13 ;  /* 0x000000000d0b72ca */ /* 0x004fc400000e0000 */
[----:B---3--:R-:W-:-:S13]  /*10fe0*/  R2UR UR5, R3 ;  /* 0x00000000030572ca */ /* 0x008fda00000e0000 */
[----:B------:R-:W-:Y:S02]  /*10ff0*/  UIMAD UR11, UR11, 0x50, UR5 ;  /* 0x000000500b0b78a4 */ /* 0x000fe4000f8e0205 */
[----:B------:R-:W-:-:S09]  /*11000*/  UIADD3.X UR5, URZ, UR37, URZ, UP0, !UPT ;  /* 0x000000253f057290 */ /* 0x000fd200087fe43f */
[----:B------:R0:W-:Y:S02]  /*11010*/  UTMALDG.4D [UR8], [UR4], desc[UR6] ;  /* 0x00000608040075b4 */ /* 0x0001e40008019000 */
[----:B0-----:R-:W-:Y:S01]  /*11020*/  UMOV UR8, UR14 ;  /* 0x0000000e00087c82 */ /* 0x001fe20008000000 */
[----:B------:R-:W-:Y:S01]  /*11030*/  UMOV UR10, UR17 ;  /* 0x00000011000a7c82 */ /* 0x000fe20008000000 */
[----:B------:R-:W-:Y:S01]  /*11040*/  UMOV UR14, 0x80 ;  /* 0x00000080000e7882 */ /* 0x000fe20000000000 */
        /* <DEDUP_REMOVED lines=8> */
[----:B-1----:R-:W-:Y:S01]  /*110d0*/  NOP ;  /* 0x0000000000007918 */ /* 0x002fe20000000000 */
.L_x_348:
[----:B------:R-:W-:Y:S05]  /*110e0*/  BSYNC B1 ;  /* 0x0000000000017941 */ /* 0x000fea0003800000 */
.L_x_347:
[C---:B------:R-:W-:Y:S01]  /*110f0*/  ISETP.GT.AND P0, PT, R6.reuse, 0x1, PT ;  /* 0x000000010600780c */ /* 0x040fe20003f04270 */
[----:B------:R-:W-:-:S04]  /*11100*/  VIADD R2, R6, 0xfffffffe ;  /* 0xfffffffe06027836 */ /* 0x000fc80000000000 */
[----:B------:R-:W-:-:S08]  /*11110*/  IMAD.MOV.U32 R6, RZ, RZ, R2 ;  /* 0x000000ffff067224 */ /* 0x000fd000078e0002 */
[----:B------:R-:W-:Y:S05]  /*11120*/  @P0 BRA `(.L_x_354) ;  /* 0xffffffec00880947 */ /* 0x000fea000383ffff */
.L_x_330:
[----:B------:R-:W-:Y:S05]  /*11130*/  BSYNC B0 ;  /* 0x0000000000007941 */ /* 0x000fea0003800000 */
.L_x_329:
[----:B------:R-:W1:Y:S01]  /*11140*/  S2R R2, SR_TID.X ;  /* 0x0000000000027919 */ /* 0x000e620000002100 */
[----:B------:R-:W-:Y:S01]  /*11150*/  BSSY B0, `(.L_x_355) ;  /* 0x0000011000007945 */ /* 0x000fe20003800000 */
[----:B-1----:R-:W-:-:S04]  /*11160*/  LOP3.LUT R2, R2, 0x1f, RZ, 0xc0, !PT ;  /* 0x0000001f02027812 */ /* 0x002fc800078ec0ff */
[----:B------:R-:W-:-:S13]  /*11170*/  ISETP.NE.AND P0, PT, R2, RZ, PT ;  /* 0x000000ff0200720c */ /* 0x000fda0003f05270 */
[----:B------:R-:W-:Y:S05]  /*11180*/  @P0 BRA `(.L_x_356) ;  /* 0x0000000000340947 */ /* 0x000fea0003800000 */
[----:B------:R-:W1:Y:S01]  /*11190*/  S2R R9, SR_LANEID ;  /* 0x0000000000097919 */ /* 0x000e620000000000 */
[----:B------:R-:W-:Y:S01]  /*111a0*/  VOTEU.ANY UR4, UPT, PT ;  /* 0x0000000000047886 */ /* 0x000fe200038e0100 */
[----:B------:R-:W2:Y:S01]  /*111b0*/  LDC.64 R2, c[0x0][0xc38] ;  /* 0x00030e00ff027b82 */ /* 0x000ea20000000a00 */
[----:B------:R-:W1:Y:S01]  /*111c0*/  FLO.U32 R0, UR4 ;  /* 0x0000000400007d00 */ /* 0x000e6200080e0000 */
[----:B------:R-:W-:-:S07]  /*111d0*/  ULDC.64 UR6, c[0x0][0x208] ;  /* 0x0000820000067ab9 */ /* 0x000fce0000000a00 */
[----:B------:R-:W2:Y:S01]  /*111e0*/  POPC R7, UR4 ;  /* 0x0000000400077d09 */ /* 0x000ea20008000000 */
[----:B-1----:R-:W-:-:S13]  /*111f0*/  ISETP.EQ.U32.AND P0, PT, R0, R9, PT ;  /* 0x000000090000720c */ /* 0x002fda0003f02070 */
[----:B--2---:R-:W2:Y:S01]  /*11200*/  @P0 ATOMG.E.ADD.STRONG.GPU PT, R3, desc[UR6][R2.64], R7 ;  /* 0x00000007020309a8 */ /* 0x004ea200081ee1c6 */
[----:B------:R-:W1:Y:S02]  /*11210*/  S2R R6, SR_LTMASK ;  /* 0x0000000000067919 */ /* 0x000e640000003900 */
[----:B-1----:R-:W-:-:S04]  /*11220*/  LOP3.LUT R6, R6, UR4, RZ, 0xc0, !PT ;  /* 0x0000000406067c12 */ /* 0x002fc8000f8ec0ff */
[----:B------:R-:W1:Y:S01]  /*11230*/  POPC R9, R6 ;  /* 0x0000000600097309 */ /* 0x000e620000000000 */
[----:B--2---:R-:W1:Y:S02]  /*11240*/  SHFL.IDX PT, R0, R3, R0, 0x1f ;  /* 0x00001f0003007589 */ /* 0x004e6400000e0000 */
[----:B-1----:R-:W-:-:S07]  /*11250*/  IADD3 R16, R0, UR38, R9 ;  /* 0x0000002600107c10 */ /* 0x002fce000fffe009 */
.L_x_356:
[----:B------:R-:W-:Y:S05]  /*11260*/  BSYNC B0 ;  /* 0x0000000000007941 */ /* 0x000fea0003800000 */
.L_x_355:
[----:B------:R-:W-:Y:S04]  /*11270*/  BSSY B0, `(.L_x_357) ;  /* 0x000003c000007945 */ /* 0x000fe80003800000 */
[----:B------:R-:W-:Y:S05]  /*11280*/  @!P6 BRA `(.L_x_358) ;  /* 0x0000000000e8e947 */ /* 0x000fea0003800000 */
[----:B------:R-:W2:Y:S01]  /*11290*/  LDL R2, [R1] ;  /* 0x0000000001027983 */ /* 0x000ea20000100800 */
[----:B------:R-:W-:-:S03]  /*112a0*/  MOV R3, 0x400 ;  /* 0x0000040000037802 */ /* 0x000fc60000000f00 */
[----:B------:R-:W3:Y:S01]  /*112b0*/  LDL R0, [R1+0x8] ;  /* 0x0000080001007983 */ /* 0x000ee20000100800 */
[----:B------:R-:W1:Y:S02]  /*112c0*/  S2R R6, SR_CgaCtaId ;  /* 0x0000000000067919 */ /* 0x000e640000008800 */
[----:B-1----:R-:W-:-:S05]  /*112d0*/  LEA R3, R6, R3, 0x18 ;  /* 0x0000000306037211 */ /* 0x002fca00078ec0ff */
[----:B--2---:R-:W-:Y:S01]  /*112e0*/  IMAD R3, R2, 0x8, R3 ;  /* 0x0000000802037824 */ /* 0x004fe200078e0203 */
[----:B---3--:R-:W-:-:S04]  /*112f0*/  SHF.L.U32 R0, R0, 0x1f, RZ ;  /* 0x0000001f00007819 */ /* 0x008fc800000006ff */
[----:B------:R-:W1:Y:S02]  /*11300*/  SYNCS.PHASECHK.TRANS64.TRYWAIT P0, [R3+URZ+0x38860], R0 ;  /* 0x03886000030075a7 */ /* 0x000e64000800017f */
[----:B-1----:R-:W-:Y:S05]  /*11310*/  @!P0 BRA `(.L_x_359) ;  /* 0x0000001400d48947 */ /* 0x002fea0003800000 */
.L_x_403:
[----:B------:R-:W2:Y:S02]  /*11320*/  S2R R2, SR_TID.X ;  /* 0x0000000000027919 */ /* 0x000ea40000002100 */
[----:B--2---:R-:W-:-:S04]  /*11330*/  LOP3.LUT R2, R2, 0x7f, RZ, 0xc0, !PT ;  /* 0x0000007f02027812 */ /* 0x004fc800078ec0ff */
[----:B------:R-:W-:-:S13]  /*11340*/  ISETP.NE.AND P0, PT, R2, RZ, PT ;  /* 0x000000ff0200720c */ /* 0x000fda0003f05270 */
[----:B------:R-:W-:Y:S05]  /*11350*/  @P0 BRA `(.L_x_360) ;  /* 0x00000000001c0947 */ /* 0x000fea0003800000 */
[----:B------:R-:W2:Y:S01]  /*11360*/  S2R R2, SR_TID.X ;  /* 0x0000000000027919 */ /* 0x000ea20000002100 */
[----:B-1----:R-:W-:-:S04]  /*11370*/  IMAD.MOV.U32 R0, RZ, RZ, 0xa000 ;  /* 0x0000a000ff007424 */ /* 0x002fc800078e00ff */
[----:B------:R3:W-:Y:S01]  /*11380*/  SYNCS.ARRIVE.TRANS64 RZ, [R3+URZ+0x38850], R0 ;  /* 0x0388500003ff79a7 */ /* 0x0007e2000800003f */
[----:B--2---:R-:W-:-:S04]  /*11390*/  LOP3.LUT R2, R2, 0x1f, RZ, 0xc0, !PT ;  /* 0x0000001f02027812 */ /* 0x004fc800078ec0ff */
[----:B------:R-:W-:-:S13]  /*113a0*/  ISETP.NE.AND P1, PT, R2, RZ, PT ;  /* 0x000000ff0200720c */ /* 0x000fda0003f25270 */
[----:B---3--:R-:W-:Y:S05]  /*113b0*/  @!P1 BRA `(.L_x_360) ;  /* 0x0000000000049947 */ /* 0x008fea0003800000 */
[----:B------:R-:W-:Y:S01]  /*113c0*/  BPT.TRAP 0x1 ;  /* 0x000000040000795c */ /* 0x000fe20000300000 */
.L_x_360:
[----:B-1----:R-:W2:Y:S01]  /*113d0*/  LDL R0, [R1] ;  /* 0x0000000001007983 */ /* 0x002ea20000100800 */
[----:B------:R-:W-:-:S03]  /*113e0*/  MOV R7, 0x400 ;  /* 0x0000040000077802 */ /* 0x000fc60000000f00 */
[----:B------:R-:W3:Y:S04]  /*113f0*/  LDL.LU R6, [R1+0x4] ;  /* 0x0000040001067983 */ /* 0x000ee80000300800 */
[----:B------:R-:W4:Y:S01]  /*11400*/  LDL R2, [R1+0xc] ;  /* 0x00000c0001027983 */ /* 0x000f220000100800 */
[----:B------:R-:W1:Y:S01]  /*11410*/  S2R R8, SR_CgaCtaId ;  /* 0x0000000000087919 */ /* 0x000e620000008800 */
[----:B------:R-:W-:Y:S01]  /*11420*/  R2UR UR9, R3 ;  /* 0x00000000030972ca */ /* 0x000fe200000e0000 */
[----:B------:R-:W-:Y:S01]  /*11430*/  UIADD3 UR4, UP0, UR36, 0x470, URZ ;  /* 0x0000047024047890 */ /* 0x000fe2000ff1e03f */
[----:B------:R-:W-:Y:S02]  /*11440*/  R2UR UR12, R4 ;  /* 0x00000000040c72ca */ /* 0x000fe400000e0000 */
[----:B------:R-:W-:-:S02]  /*11450*/  R2UR UR13, R5 ;  /* 0x00000000050d72ca */ /* 0x000fc400000e0000 */
[----:B-1----:R-:W-:-:S07]  /*11460*/  LEA R7, R8, R7, 0x18 ;  /* 0x0000000708077211 */ /* 0x002fce00078ec0ff */
        /* <DEDUP_REMOVED lines=27> */
[----:B-1----:R-:W-:Y:S01]  /*11620*/  NOP ;  /* 0x0000000000007918 */ /* 0x002fe20000000000 */
.L_x_358:
[----:B------:R-:W-:Y:S05]  /*11630*/  BSYNC B0 ;  /* 0x0000000000007941 */ /* 0x000fea0003800000 */
.L_x_357:
[----:B------:R-:W2:Y:S04]  /*11640*/  LDL.LU R0, [R1] ;  /* 0x0000000001007983 */ /* 0x000ea80000300800 */
[----:B------:R-:W3:Y:S01]  /*11650*/  LDL.LU R3, [R1+0x8] ;  /* 0x0000080001037983 */ /* 0x000ee20000300800 */
[----:B--2---:R-:W-:-:S05]  /*11660*/  VIADD R0, R0, 0x1 ;  /* 0x0000000100007836 */ /* 0x004fca0000000000 */
[----:B------:R-:W-:-:S04]  /*11670*/  ISETP.NE.AND P0, PT, R0, 0x2, PT ;  /* 0x000000020000780c */ /* 0x000fc80003f05270 */
[----:B------:R-:W-:Y:S02]  /*11680*/  SEL R2, RZ, 0x1, P0 ;  /* 0x00000001ff027807 */ /* 0x000fe40000000000 */
[----:B------:R-:W-:Y:S02]  /*11690*/  SEL R0, R0, RZ, P0 ;  /* 0x000000ff00007207 */ /* 0x000fe40000000000 */
[----:B---3--:R-:W-:-:S05]  /*116a0*/  LOP3.LUT R3, R3, R2, RZ, 0x3c, !PT ;  /* 0x0000000203037212 */ /* 0x008fca00078e3cff */
[----:B------:R1:W-:Y:S04]  /*116b0*/  STL [R1+0x8], R3 ;  /* 0x0000080301007387 */ /* 0x0003e80000100800 */
[----:B------:R1:W-:Y:S02]  /*116c0*/  STL [R1], R0 ;  /* 0x0000000001007387 */ /* 0x0003e40000100800 */
.L_x_313:
[----:B------:R-:W-:Y:S05]  /*116d0*/  BSYNC B6 ;  /* 0x0000000000067941 */ /* 0x000fea0003800000 */
.L_x_311:
[----:B------:R-:W-:-:S03]  /*116e0*/  UMOV UR4, 0xffffffff ;  /* 0xffffffff00047882 */ /* 0x000fc60000000000 */
[----:B------:R-:W-:Y:S05]  /*116f0*/  BRA.DIV UR4, `(.L_x_361) ;  /* 0x0000001204f07947 */ /* 0x000fea000b800000 */
[----:B------:R2:W3:Y:S04]  /*11700*/  SHFL.IDX PT, R4, R16, RZ, 0x1f ;  /* 0x00001fff10047589 */ /* 0x0004e800000e0000 */
[----:B------:R2:W4:Y:S02]  /*11710*/  SHFL.IDX PT, R5, R16, 0x1, 0x1f ;  /* 0x00201f0010057f89 */ /* 0x00052400000e0000 */
.L_x_407:
[----:B01----:R-:W0:Y:S01]  /*11720*/  S2R R0, SR_TID.X ;  /* 0x0000000000007919 */ /* 0x003e220000002100 */
[----:B------:R-:W-:Y:S01]  /*11730*/  ULDC UR4, c[0x0][0xc14] ;  /* 0x0003050000047ab9 */ /* 0x000fe20000000800 */
[----:B------:R-:W-:Y:S01]  /*11740*/  BSSY B0, `(.L_x_362) ;  /* 0x000000c000007945 */ /* 0x000fe20003800000 */
[----:B------:R-:W-:Y:S01]  /*11750*/  IMAD.MOV.U32 R3, RZ, RZ, RZ ;  /* 0x000000ffff037224 */ /* 0x000fe200078e00ff */
[----:B0-----:R-:W-:Y:S01]  /*11760*/  LOP3.LUT R9, R0, 0x1f, RZ, 0xc0, !PT ;  /* 0x0000001f00097812 */ /* 0x001fe200078ec0ff */
[----:B------:R-:W-:-:S03]  /*11770*/  IMAD.U32 R0, RZ, RZ, UR4 ;  /* 0x00000004ff007e24 */ /* 0x000fc6000f8e00ff */
[C---:B------:R-:W-:Y:S01]  /*11780*/  ISETP.NE.AND P0, PT, R9.reuse, 0x1f, PT ;  /* 0x0000001f0900780c */ /* 0x040fe20003f05270 */
[----:B------:R-:W-:-:S05]  /*11790*/  IMAD.IADD R7, R9, 0x1, R19 ;  /* 0x0000000109077824 */ /* 0x000fca00078e0213 */
[----:B------:R-:W-:-:S13]  /*117a0*/  ISETP.GE.OR P0, PT, R7, R0, !P0 ;  /* 0x000000000700720c */ /* 0x000fda0004706670 */
[----:B------:R-:W-:Y:S05]  /*117b0*/  @P0 BRA `(.L_x_363) ;  /* 0x0000000000100947 */ /* 0x000fea0003800000 */
[----:B------:R-:W0:Y:S01]  /*117c0*/  LDC.64 R2, c[0x0][0xc58] ;  /* 0x00031600ff027b82 */ /* 0x000e220000000a00 */
[----:B------:R-:W-:Y:S01]  /*117d0*/  ULDC.64 UR4, c[0x0][0x208] ;  /* 0x0000820000047ab9 */ /* 0x000fe20000000a00 */
[----:B0-----:R-:W-:-:S06]  /*117e0*/  IMAD.WIDE R2, R7, 0x4, R2 ;  /* 0x0000000407027825 */ /* 0x001fcc00078e0202 */
[----:B------:R0:W5:Y:S02]  /*117f0*/  LDG.E R3, desc[UR4][R2.64] ;  /* 0x0000000402037981 */ /* 0x000164000c1e1900 */
.L_x_363:
[----:B------:R-:W-:Y:S05]  /*11800*/  BSYNC B0 ;  /* 0x0000000000007941 */ /* 0x000fea0003800000 */
.L_x_362:
[----:B------:R-:W-:-:S03]  /*11810*/  UMOV UR4, 0xffffffff ;  /* 0xffffffff00047882 */ /* 0x000fc60000000000 */
[----:B------:R-:W-:Y:S05]  /*11820*/  BRA.DIV UR4, `(.L_x_364) ;  /* 0x0000001204f07947 */ /* 0x000fea000b800000 */
[----:B-----5:R-:W1:Y:S01]  /*11830*/  SHFL.UP PT, R14, R3, 0x1, RZ ;  /* 0x04200000030e7989 */ /* 0x020e6200000e00ff */
[C---:B------:R-:W-:Y:S02]  /*11840*/  ISETP.NE.AND P0, PT, R9.reuse, RZ, PT ;  /* 0x000000ff0900720c */ /* 0x040fe40003f05270 */
[C---:B------:R-:W-:Y:S02]  /*11850*/  ISETP.GE.U32.AND P1, PT, R9.reuse, 0x2, PT ;  /* 0x000000020900780c */ /* 0x040fe40003f26070 */
[----:B-1----:R-:W-:Y:S02]  /*11860*/  SEL R14, R14, RZ, P0 ;  /* 0x000000ff0e0e7207 */ /* 0x002fe40000000000 */
[----:B------:R-:W-:-:S03]  /*11870*/  ISETP.GE.U32.AND P0, PT, R9, 0x4, PT ;  /* 0x000000040900780c */ /* 0x000fc60003f06070 */
[----:B------:R-:W-:-:S05]  /*11880*/  IMAD.IADD R13, R3, 0x1, R14 ;  /* 0x00000001030d7824 */ /* 0x000fca00078e020e */
[----:B------:R-:W1:Y:S02]  /*11890*/  SHFL.UP PT, R14, R13, 0x2, RZ ;  /* 0x044000000d0e7989 */ /* 0x000e6400000e00ff */
[----:B-1----:R-:W-:Y:S02]  /*118a0*/  SEL R6, R14, RZ, P1 ;  /* 0x000000ff0e067207 */ /* 0x002fe40000800000 */
[----:B------:R-:W-:Y:S02]  /*118b0*/  ISETP.GE.U32.AND P1, PT, R9, 0x8, PT ;  /* 0x000000080900780c */ /* 0x000fe40003f26070 */
[----:B------:R-:W-:-:S05]  /*118c0*/  IADD3 R6, R13, R6, RZ ;  /* 0x000000060d067210 */ /* 0x000fca0007ffe0ff */
[----:B------:R-:W1:Y:S02]  /*118d0*/  SHFL.UP PT, R14, R6, 0x4, RZ ;  /* 0x04800000060e7989 */ /* 0x000e6400000e00ff */
[----:B-1----:R-:W-:Y:S02]  /*118e0*/  SEL R7, R14, RZ, P0 ;  /* 0x000000ff0e077207 */ /* 0x002fe40000000000 */
[----:B------:R-:W-:-:S03]  /*118f0*/  ISETP.GE.U32.AND P0, PT, R9, 0x10, PT ;  /* 0x000000100900780c */ /* 0x000fc60003f06070 */
[----:B------:R-:W-:-:S05]  /*11900*/  IMAD.IADD R7, R6, 0x1, R7 ;  /* 0x0000000106077824 */ /* 0x000fca00078e0207 */
[----:B------:R-:W1:Y:S02]  /*11910*/  SHFL.UP PT, R14, R7, 0x8, RZ ;  /* 0x05000000070e7989 */ /* 0x000e6400000e00ff */
[----:B-1----:R-:W-:-:S05]  /*11920*/  SEL R8, R14, RZ, P1 ;  /* 0x000000ff0e087207 */ /* 0x002fca0000800000 */
[----:B------:R-:W-:-:S05]  /*11930*/  IMAD.IADD R8, R7, 0x1, R8 ;  /* 0x0000000107087824 */ /* 0x000fca00078e0208 */
[----:B------:R-:W1:Y:S02]  /*11940*/  SHFL.UP PT, R14, R8, 0x10, RZ ;  /* 0x06000000080e7989 */ /* 0x000e6400000e00ff */
[----:B-1----:R-:W-:-:S05]  /*11950*/  SEL R9, R14, RZ, P0 ;  /* 0x000000ff0e097207 */ /* 0x002fca0000000000 */
[----:B0-----:R-:W-:-:S05]  /*11960*/  IMAD.IADD R2, R8, 0x1, R9 ;  /* 0x0000000108027824 */ /* 0x001fca00078e0209 */
[----:B------:R0:W1:Y:S02]  /*11970*/  SHFL.IDX PT, R14, R2, 0x1f, 0x1f ;  /* 0x03e01f00020e7f89 */ /* 0x00006400000e0000 */
.L_x_415:
[----:B------:R-:W-:Y:S02]  /*11980*/  ULDC UR4, c[0x0][0xc10] ;  /* 0x0003040000047ab9 */ /* 0x000fe40000000800 */
[----:B--2---:R-:W-:-:S04]  /*11990*/  IMAD.U32 R16, RZ, RZ, UR4 ;  /* 0x00000004ff107e24 */ /* 0x004fc8000f8e00ff */
[----:B-1----:R-:W-:-:S04]  /*119a0*/  IMAD R6, R14, R16, RZ ;  /* 0x000000100e067224 */ /* 0x002fc800078e02ff */
[----:B----4-:R-:W-:-:S05]  /*119b0*/  IMAD.IADD R5, R5, 0x1, R6 ;  /* 0x0000000105057824 */ /* 0x010fca00078e0206 */
[----:B---3--:R-:W-:-:S13]  /*119c0*/  ISETP.GT.AND P0, PT, R5, R4, PT ;  /* 0x000000040500720c */ /* 0x008fda0003f04270 */
[----:B------:R-:W-:Y:S05]  /*119d0*/  @P0 BRA `(.L_x_365) ;  /* 0x0000000000b80947 */ /* 0x000fea0003800000 */
[----:B------:R-:W1:Y:S02]  /*119e0*/  LDC R0, c[0x0][0xc14] ;  /* 0x00030500ff007b82 */ /* 0x000e640000000800 */
.L_x_370:
[----:B------:R-:W-:-:S05]  /*119f0*/  VIADD R19, R19, 0x1f ;  /* 0x0000001f13137836 */ /* 0x000fca0000000000 */
[----:B-1----:R-:W-:-:S13]  /*11a00*/  ISETP.GE.AND P0, PT, R19, R0, PT ;  /* 0x000000001300720c */ /* 0x002fda0003f06270 */
[----:B------:R-:W-:Y:S05]  /*11a10*/  @P0 BRA `(.L_x_366) ;  /* 0x0000000400600947 */ /* 0x000fea0003800000 */
[----:B0-----:R-:W0:Y:S01]  /*11a20*/  S2R R2, SR_TID.X ;  /* 0x0000000000027919 */ /* 0x001e220000002100 */
[----:B------:R-:W-:Y:S01]  /*11a30*/  BSSY B0, `(.L_x_367) ;  /* 0x000000b000007945 */ /* 0x000fe20003800000 */
[----:B------:R-:W-:Y:S01]  /*11a40*/  IMAD.MOV.U32 R3, RZ, RZ, RZ ;  /* 0x000000ffff037224 */ /* 0x000fe200078e00ff */
[----:B0-----:R-:W-:-:S04]  /*11a50*/  LOP3.LUT R8, R2, 0x1f, RZ, 0xc0, !PT ;  /* 0x0000001f02087812 */ /* 0x001fc800078ec0ff */
        /* <DEDUP_REMOVED lines=8> */
.L_x_368:
[----:B------:R-:W-:Y:S05]  /*11ae0*/  BSYNC B0 ;  /* 0x0000000000007941 */ /* 0x000fea0003800000 */
.L_x_367:
[----:B------:R-:W-:-:S03]  /*11af0*/  UMOV UR4, 0xffffffff ;  /* 0xffffffff00047882 */ /* 0x000fc60000000000 */
[----:B------:R-:W-:Y:S05]  /*11b00*/  BRA.DIV UR4, `(.L_x_369) ;  /* 0x0000001604087947 */ /* 0x000fea000b800000 */
[----:B-----5:R-:W1:Y:S01]  /*11b10*/  SHFL.UP PT, R14, R3, 0x1, RZ ;  /* 0x04200000030e7989 */ /* 0x020e6200000e00ff */
[C---:B------:R-:W-:Y:S02]  /*11b20*/  ISETP.NE.AND P0, PT, R8.reuse, RZ, PT ;  /* 0x000000ff0800720c */ /* 0x040fe40003f05270 */
[----:B------:R-:W-:Y:S02]  /*11b30*/  ISETP.GE.U32.AND P1, PT, R8, 0x2, PT ;  /* 0x000000020800780c */ /* 0x000fe40003f26070 */
[----:B-1----:R-:W-:Y:S02]  /*11b40*/  SEL R14, R14, RZ, P0 ;  /* 0x000000ff0e0e7207 */ /* 0x002fe40000000000 */
[----:B------:R-:W-:-:S03]  /*11b50*/  ISETP.GE.U32.AND P0, PT, R8, 0x4, PT ;  /* 0x000000040800780c */ /* 0x000fc60003f06070 */
[----:B------:R-:W-:-:S05]  /*11b60*/  IMAD.IADD R13, R3, 0x1, R14 ;  /* 0x00000001030d7824 */ /* 0x000fca00078e020e */
[----:B------:R-:W0:Y:S02]  /*11b70*/  SHFL.UP PT, R14, R13, 0x2, RZ ;  /* 0x044000000d0e7989 */ /* 0x000e2400000e00ff */
[----:B0-----:R-:W-:Y:S02]  /*11b80*/  SEL R2, R14, RZ, P1 ;  /* 0x000000ff0e027207 */ /* 0x001fe40000800000 */
[----:B------:R-:W-:Y:S02]  /*11b90*/  ISETP.GE.U32.AND P1, PT, R8, 0x8, PT ;  /* 0x000000080800780c */ /* 0x000fe40003f26070 */
[----:B------:R-:W-:-:S05]  /*11ba0*/  IADD3 R2, R13, R2, RZ ;  /* 0x000000020d027210 */ /* 0x000fca0007ffe0ff */
        /* <DEDUP_REMOVED lines=10> */
[----:B------:R0:W1:Y:S02]  /*11c50*/  SHFL.IDX PT, R14, R2, 0x1f, 0x1f ;  /* 0x03e01f00020e7f89 */ /* 0x00006400000e0000 */
.L_x_423:
[----:B------:R-:W-:Y:S02]  /*11c60*/  ULDC UR4, c[0x0][0xc10] ;  /* 0x0003040000047ab9 */ /* 0x000fe40000000800 */
[----:B------:R-:W-:-:S04]  /*11c70*/  IMAD.U32 R16, RZ, RZ, UR4 ;  /* 0x00000004ff107e24 */ /* 0x000fc8000f8e00ff */
[----:B-1----:R-:W-:-:S04]  /*11c80*/  IMAD R6, R14, R16, RZ ;  /* 0x000000100e067224 */ /* 0x002fc800078e02ff */
[----:B------:R-:W-:-:S05]  /*11c90*/  IMAD.IADD R5, R6, 0x1, R5 ;  /* 0x0000000106057824 */ /* 0x000fca00078e0205 */
[----:B------:R-:W-:-:S13]  /*11ca0*/  ISETP.GT.AND P0, PT, R5, R4, PT ;  /* 0x000000040500720c */ /* 0x000fda0003f04270 */
[----:B------:R-:W-:Y:S05]  /*11cb0*/  @!P0 BRA `(.L_x_370) ;  /* 0xfffffffc004c8947 */ /* 0x000fea000383ffff */
.L_x_365:
[----:B------:R-:W-:Y:S01]  /*11cc0*/  IMAD.IADD R6, R5, 0x1, -R6 ;  /* 0x0000000105067824 */ /* 0x000fe200078e0a06 */
[----:B------:R-:W-:-:S03]  /*11cd0*/  UMOV UR4, 0xffffffff ;  /* 0xffffffff00047882 */ /* 0x000fc60000000000 */
[----:B------:R-:W-:-:S05]  /*11ce0*/  IMAD R5, R2, R16, R6 ;  /* 0x0000001002057224 */ /* 0x000fca00078e0206 */
[----:B------:R-:W-:Y:S01]  /*11cf0*/  ISETP.GT.AND P6, PT, R5, R4, PT ;  /* 0x000000040500720c */ /* 0x000fe20003fc4270 */
[----:B------:R-:W-:-:S12]  /*11d00*/  BRA.DIV UR4, `(.L_x_371) ;  /* 0x0000001604587947 */ /* 0x000fd8000b800000 */
[----:B------:R-:W-:-:S04]  /*11d10*/  VOTE.ANY R7, PT, !P6 ;  /* 0x0000000000077806 */ /* 0x000fc800070e0100 */
[----:B------:R-:W1:Y:S02]  /*11d20*/  POPC R5, R7 ;  /* 0x0000000700057309 */ /* 0x000e640000000000 */
[----:B-1----:R1:W2:Y:S02]  /*11d30*/  SHFL.IDX PT, R17, R3, R5, 0x1f ;  /* 0x00001f0503117589 */ /* 0x0022a400000e0000 */
.L_x_427:
[----:B------:R-:W-:Y:S01]  /*11d40*/  ISETP.NE.AND P0, PT, R7, RZ, PT ;  /* 0x000000ff0700720c */ /* 0x000fe20003f05270 */
[----:B------:R-:W-:-:S12]  /*11d50*/  IMAD.MOV.U32 R14, RZ, RZ, RZ ;  /* 0x000000ffff0e7224 */ /* 0x000fd800078e00ff */
[----:B------:R-:W-:Y:S05]  /*11d60*/  @!P0 BRA `(.L_x_372) ;  /* 0x0000000000108947 */ /* 0x000fea0003800000 */
[----:B------:R-:W-:Y:S01]  /*11d70*/  UMOV UR4, 0xffffffff ;  /* 0xffffffff00047882 */ /* 0x000fe20000000000 */
[----:B------:R-:W-:Y:S02]  /*11d80*/  VIADD R12, R5, 0xffffffff ;  /* 0xffffffff050c7836 */ /* 0x000fe40000000000 */
[----:B------:R-:W-:Y:S05]  /*11d90*/  BRA.DIV UR4, `(.L_x_373) ;  /* 0x00000016047c7947 */ /* 0x000fea000b800000 */
[----:B------:R3:W4:Y:S02]  /*11da0*/  SHFL.IDX PT, R14, R2, R12, 0x1f ;  /* 0x00001f0c020e7589 */ /* 0x00072400000e0000 */
.L_x_372:
[-C--:B--2---:R-:W-:Y:S01]  /*11db0*/  IABS R7, R17.reuse ;  /* 0x0000001100077213 */ /* 0x084fe20000000000 */
[----:B----4-:R-:W-:Y:S01]  /*11dc0*/  IMAD R16, R14, R16, R6 ;  /* 0x000000100e107224 */ /* 0x010fe200078e0206 */
[----:B------:R-:W-:Y:S01]  /*11dd0*/  IABS R6, R17 ;  /* 0x0000001100067213 */ /* 0x000fe20000000000 */
[----:B------:R-:W-:Y:S01]  /*11de0*/  IMAD.IADD R19, R5, 0x1, R19 ;  /* 0x0000000105137824 */ /* 0x000fe200078e0213 */
[----:B------:R-:W2:Y:S03]  /*11df0*/  I2F.RP R8, R7 ;  /* 0x0000000700087306 */ /* 0x000ea60000209400 */
[----:B------:R-:W-:-:S05]  /*11e00*/  IMAD.MOV R6, RZ, RZ, -R6 ;  /* 0x000000ffff067224 */ /* 0x000fca00078e0a06 */
[----:B--2---:R-:W2:Y:S02]  /*11e10*/  MUFU.RCP R8, R8 ;  /* 0x0000000800087308 */ /* 0x004ea40000001000 */
[----:B--2---:R-:W-:-:S06]  /*11e20*/  VIADD R9, R8, 0xffffffe ;  /* 0x0ffffffe08097836 */ /* 0x004fcc0000000000 */
[----:B-1----:R-:W0:Y:S02]  /*11e30*/  F2I.FTZ.U32.TRUNC.NTZ R3, R9 ;  /* 0x0000000900037305 */ /* 0x002e24000021f000 */
[----:B0--3--:R-:W-:-:S05]  /*11e40*/  IADD3 R2, RZ, -R3, RZ ;  /* 0x80000003ff027210 */ /* 0x009fca0007ffe0ff */
[----:B------:R-:W-:Y:S02]  /*11e50*/  IMAD R11, R2, R7, RZ ;  /* 0x00000007020b7224 */ /* 0x000fe400078e02ff */
[----:B------:R-:W-:-:S04]  /*11e60*/  IMAD.MOV.U32 R2, RZ, RZ, RZ ;  /* 0x000000ffff027224 */ /* 0x000fc800078e00ff */
[----:B------:R-:W-:-:S04]  /*11e70*/  IMAD.HI.U32 R3, R3, R11, R2 ;  /* 0x0000000b03037227 */ /* 0x000fc800078e0002 */
[----:B------:R-:W-:-:S05]  /*11e80*/  IMAD.IADD R2, R4, 0x1, -R16 ;  /* 0x0000000104027824 */ /* 0x000fca00078e0a10 */
[----:B------:R-:W-:-:S05]  /*11e90*/  IABS R4, R2 ;  /* 0x0000000200047213 */ /* 0x000fca0000000000 */
        /* <DEDUP_REMOVED lines=11> */
[----:B------:R-:W-:-:S04]  /*11f50*/  @!P0 LOP3.LUT R3, RZ, R17, RZ, 0x33, !PT ;  /* 0x00000011ff038212 */ /* 0x000fc800078e33ff */
[----:B------:R-:W-:Y:S01]  /*11f60*/  MOV R18, R3 ;  /* 0x0000000300127202 */ /* 0x000fe20000000f00 */
[----:B------:R-:W-:-:S04]  /*11f70*/  IMAD.MOV R4, RZ, RZ, -R3 ;  /* 0x000000ffff047224 */ /* 0x000fc800078e0a03 */
[----:B------:R-:W-:Y:S01]  /*11f80*/  IMAD R17, R17, R4, R2 ;  /* 0x0000000411117224 */ /* 0x000fe200078e0202 */
[----:B------:R-:W-:Y:S06]  /*11f90*/  BRA `(.L_x_374) ;  /* 0x00000000001c7947 */ /* 0x000fec0003800000 */
.L_x_366:
[----:B------:R-:W-:Y:S01]  /*11fa0*/  UMOV UR4, URZ ;  /* 0x0000003f00047c82 */ /* 0x000fe20008000000 */
[----:B------:R-:W-:Y:S01]  /*11fb0*/  UMOV UR5, URZ ;  /* 0x0000003f00057c82 */ /* 0x000fe20008000000 */
[----:B------:R-:W-:Y:S01]  /*11fc0*/  ULDC UR6, c[0x0][0xc14] ;  /* 0x0003050000067ab9 */ /* 0x000fe20000000800 */
[----:B------:R-:W-:Y:S02]  /*11fd0*/  IMAD.MOV.U32 R16, RZ, RZ, R4 ;  /* 0x000000ffff107224 */ /* 0x000fe400078e0004 */
[----:B------:R-:W-:Y:S02]  /*11fe0*/  IMAD.U32 R17, RZ, RZ, UR4 ;  /* 0x00000004ff117e24 */ /* 0x000fe4000f8e00ff */
[----:B------:R-:W-:Y:S02]  /*11ff0*/  IMAD.U32 R18, RZ, RZ, UR5 ;  /* 0x00000005ff127e24 */ /* 0x000fe4000f8e00ff */
[----:B------:R-:W-:-:S07]  /*12000*/  IMAD.U32 R19, RZ, RZ, UR6 ;  /* 0x00000006ff137e24 */ /* 0x000fce000f8e00ff */
.L_x_374:
[----:B0-----:R-:W0:Y:S01]  /*12010*/  S2R R2, SR_TID.X ;  /* 0x0000000000027919 */ /* 0x001e220000002100 */
[----:B------:R-:W-:Y:S05]  /*12020*/  WARPSYNC.ALL ;  /* 0x0000000000007948 */ /* 0x000fea0003800000 */
[----:B------:R-:W-:Y:S01]  /*12030*/  BAR.SYNC.DEFER_BLOCKING 0x4, 0x120 ;  /* 0x0104800000007b1d */ /* 0x000fe20000010000 */
[----:B0-----:R-:W-:-:S04]  /*12040*/  LOP3.LUT R2, R2, 0x1f, RZ, 0xc0, !PT ;  /* 0x0000001f02027812 */ /* 0x001fc800078ec0ff */
[----:B------:R-:W-:-:S13]  /*12050*/  ISETP.NE.AND P0, PT, R2, RZ, PT ;  /* 0x000000ff0200720c */ /* 0x000fda0003f05270 */
[----:B------:R-:W0:Y:S01]  /*12060*/  @!P0 S2R R3, SR_CgaCtaId ;  /* 0x0000000000038919 */ /* 0x000e220000008800 */
[----:B------:R-:W-:-:S04]  /*12070*/  @!P0 MOV R2, 0x400 ;  /* 0x0000040000028802 */ /* 0x000fc80000000f00 */
[----:B0-----:R-:W-:-:S05]  /*12080*/  @!P0 LEA R2, R3, R2, 0x18 ;  /* 0x0000000203028211 */ /* 0x001fca00078ec0ff */
[----:B------:R1:W-:Y:S01]  /*12090*/  @!P0 STS.128 [R2+0x388d0], R16 ;  /* 0x0388d01002008388 */ /* 0x0003e20000000c00 */
[----:B------:R-:W-:Y:S06]  /*120a0*/  BAR.ARV 0x5, 0x120 ;  /* 0x0144800000007b1d */ /* 0x000fec0000002000 */
[----:B------:R-:W-:-:S13]  /*120b0*/  ISETP.GE.AND P0, PT, R19, R0, PT ;  /* 0x000000001300720c */ /* 0x000fda0003f06270 */
[----:B------:R-:W-:Y:S05]  /*120c0*/  @!P0 BRA `(.L_x_375) ;  /* 0xffffffbc00048947 */ /* 0x000fea000383ffff */
.L_x_309:
[----:B0-----:R-:W2:Y:S01]  /*120d0*/  LDL.LU R0, [R1+0x28] ;  /* 0x0000280001007983 */ /* 0x001ea20000300800 */
[----:B------:R-:W-:Y:S01]  /*120e0*/  BSSY B0, `(.L_x_376) ;  /* 0x000000b000007945 */ /* 0x000fe20003800000 */
[----:B------:R-:W0:Y:S01]  /*120f0*/  S2R R5, SR_CgaCtaId ;  /* 0x0000000000057919 */ /* 0x000e220000008800 */
[----:B--2---:R-:W-:-:S05]  /*12100*/  VIADD R0, R0, 0x1 ;  /* 0x0000000100007836 */ /* 0x004fca0000000000 */
[----:B-1----:R-:W-:-:S04]  /*12110*/  LEA.HI R2, R0, R0, RZ, 0x1 ;  /* 0x0000000000027211 */ /* 0x002fc800078f08ff */
[----:B------:R-:W-:-:S05]  /*12120*/  LOP3.LUT R3, R2, 0xfffffffe, RZ, 0xc0, !PT ;  /* 0xfffffffe02037812 */ /* 0x000fca00078ec0ff */
[----:B------:R-:W-:Y:S01]  /*12130*/  IMAD.IADD R3, R0, 0x1, -R3 ;  /* 0x0000000100037824 */ /* 0x000fe200078e0a03 */
[----:B------:R-:W-:-:S04]  /*12140*/  MOV R0, 0x400 ;  /* 0x0000040000007802 */ /* 0x000fc80000000f00 */
[----:B0-----:R-:W-:Y:S02]  /*12150*/  LEA R0, R5, R0, 0x18 ;  /* 0x0000000005007211 */ /* 0x001fe400078ec0ff */
[----:B------:R-:W-:-:S04]  /*12160*/  SHF.L.U32 R3, R3, 0x1f, RZ ;  /* 0x0000001f03037819 */ /* 0x000fc800000006ff */
[----:B------:R-:W0:Y:S02]  /*12170*/  SYNCS.PHASECHK.TRANS64.TRYWAIT P0, [R0+URZ+0x38820], R3 ;  /* 0x03882003000075a7 */ /* 0x000e24000800017f */
[----:B0-----:R-:W-:Y:S05]  /*12180*/  @!P0 BRA `(.L_x_377) ;  /* 0x0000001000a48947 */ /* 0x001fea0003800000 */
.L_x_430:
[----:B------:R-:W-:Y:S05]  /*12190*/  BSYNC B0 ;  /* 0x0000000000007941 */ /* 0x000fea0003800000 */
.L_x_376:
[----:B------:R-:W-:-:S03]  /*121a0*/  UMOV UR4, 0xffffffff ;  /* 0xffffffff00047882 */ /* 0x000fc60000000000 */
[----:B------:R-:W-:Y:S05]  /*121b0*/  BRA.DIV UR4, `(.L_x_378) ;  /* 0x0000001204ac7947 */ /* 0x000fea000b800000 */
[----:B------:R-:W1:Y:S02]  /*121c0*/  S2R R2, SR_TID.X ;  /* 0x0000000000027919 */ /* 0x000e640000002100 */
[----:B-1----:R-:W-:-:S04]  /*121d0*/  SHF.R.U32.HI R2, RZ, 0x5, R2 ;  /* 0x00000005ff027819 */ /* 0x002fc80000011602 */
[----:B------:R-:W-:-:S05]  /*121e0*/  LOP3.LUT R2, R2, 0x3, RZ, 0xc0, !PT ;  /* 0x0000000302027812 */ /* 0x000fca00078ec0ff */
[----:B------:R1:W2:Y:S02]  /*121f0*/  SHFL.IDX PT, R14, R2, RZ, 0x1f ;  /* 0x00001fff020e7589 */ /* 0x0002a400000e0000 */
.L_x_433:
[----:B--2---:R-:W-:Y:S01]  /*12200*/  ISETP.NE.AND P0, PT, R14, RZ, PT ;  /* 0x000000ff0e00720c */ /* 0x004fe20003f05270 */
[----:B------:R-:W-:-:S12]  /*12210*/  BSSY B0, `(.L_x_379) ;  /* 0x0000029000007945 */ /* 0x000fd80003800000 */
[----:B------:R-:W-:Y:S05]  /*12220*/  @P0 BRA `(.L_x_380) ;  /* 0x00000000009c0947 */ /* 0x000fea0003800000 */
[----:B------:R-:W-:-:S03]  /*12230*/  UMOV UR4, 0xffffffff ;  /* 0xffffffff00047882 */ /* 0x000fc60000000000 */
[----:B------:R-:W-:Y:S05]  /*12240*/  BRA.DIV UR4, `(.L_x_381) ;  /* 0x0000001204bc7947 */ /* 0x000fea000b800000 */
[----:B------:R-:W-:-:S13]  /*12250*/  ELECT P6, URZ, PT ;  /* 0x00000000003f782f */ /* 0x000fda00038c0000 */
.L_x_436:
[----:B------:R-:W-:Y:S05]  /*12260*/  @!P6 BRA `(.L_x_380) ;  /* 0x00000000008ce947 */ /* 0x000fea0003800000 */
[----:B-1----:R-:W2:Y:S02]  /*12270*/  LDL R2, [R1+0x30] ;  /* 0x0000300001027983 */ /* 0x002ea40000100800 */
[----:B--2---:R-:W-:-:S13]  /*12280*/  R2UR UR4, R2 ;  /* 0x00000000020472ca */ /* 0x004fda00000e0000 */
[----:B------:R-:W-:-:S06]  /*12290*/  ULOP3.LUT UR4, UR4, 0x2, URZ, 0xfc, !UPT ;  /* 0x0000000204047892 */ /* 0x000fcc000f8efc3f */
[----:B------:R-:W-:-:S05]  /*122a0*/  IMAD.U32 R2, RZ, RZ, UR4 ;  /* 0x00000004ff027e24 */ /* 0x000fca000f8e00ff */
[----:B------:R-:W-:-:S13]  /*122b0*/  ISETP.NE.AND P2, PT, R2, 0x3, PT ;  /* 0x000000030200780c */ /* 0x000fda0003f45270 */
[----:B------:R-:W-:Y:S05]  /*122c0*/  @!P2 BRA `(.L_x_382) ;  /* 0x000000000004a947 */ /* 0x000fea0003800000 */
[----:B------:R-:W-:Y:S01]  /*122d0*/  BPT.TRAP 0x1 ;  /* 0x000000040000795c */ /* 0x000fe20000300000 */
.L_x_382:
[----:B0-----:R-:W2:Y:S04]  /*122e0*/  LDL R3, [R1] ;  /* 0x0000000001037983 */ /* 0x001ea80000100800 */
[----:B------:R-:W3:Y:S01]  /*122f0*/  LDL.LU R7, [R1+0x8] ;  /* 0x0000080001077983 */ /* 0x000ee20000300800 */
[----:B------:R-:W-:-:S04]  /*12300*/  VIADD R2, R0, 0x38840 ;  /* 0x0003884000027836 */ /* 0x000fc80000000000 */
[C---:B--2---:R-:W-:Y:S01]  /*12310*/  IMAD R6, R3.reuse, 0x8, R2 ;  /* 0x0000000803067824 */ /* 0x044fe200078e0202 */
[----:B------:R-:W-:Y:S02]  /*12320*/  IADD3 R3, R3, 0x1, RZ ;  /* 0x0000000103037810 */ /* 0x000fe40007ffe0ff */
[----:B---3--:R-:W-:Y:S02]  /*12330*/  SHF.L.U32 R5, R7, 0x1f, RZ ;  /* 0x0000001f07057819 */ /* 0x008fe400000006ff */
[C---:B------:R-:W-:Y:S02]  /*12340*/  ISETP.NE.AND P1, PT, R3.reuse, 0x2, PT ;  /* 0x000000020300780c */ /* 0x040fe40003f25270 */
[----:B------:R-:W0:Y:S02]  /*12350*/  SYNCS.PHASECHK.TRANS64.TRYWAIT P0, [R6+URZ], R5 ;  /* 0x00000005060075a7 */ /* 0x000e24000800017f */
[----:B------:R-:W-:Y:S02]  /*12360*/  SEL R4, RZ, 0x1, P1 ;  /* 0x00000001ff047807 */ /* 0x000fe40000800000 */
[----:B------:R-:W-:-:S02]  /*12370*/  SEL R3, R3, RZ, P1 ;  /* 0x000000ff03037207 */ /* 0x000fc40000800000 */
[----:B------:R-:W-:-:S03]  /*12380*/  LOP3.LUT R4, R7, R4, RZ, 0x3c, !PT ;  /* 0x0000000407047212 */ /* 0x000fc600078e3cff */
[----:B------:R-:W-:Y:S01]  /*12390*/  IMAD R7, R3, 0x8, R2 ;  /* 0x0000000803077824 */ /* 0x000fe200078e0202 */
[----:B------:R-:W-:Y:S01]  /*123a0*/  SHF.L.U32 R2, R4, 0x1f, RZ ;  /* 0x0000001f04027819 */ /* 0x000fe200000006ff */
[----:B0-----:R-:W-:Y:S06]  /*123b0*/  @!P0 BRA `(.L_x_383) ;  /* 0x0000001000808947 */ /* 0x001fec0003800000 */
.L_x_437:
[----:B------:R-:W1:Y:S02]  /*123c0*/  SYNCS.PHASECHK.TRANS64.TRYWAIT P0, [R7+URZ], R2 ;  /* 0x00000002070075a7 */ /* 0x000e64000800017f */
[----:B-1----:R-:W-:Y:S05]  /*123d0*/  @!P0 BRA `(.L_x_384) ;  /* 0x00000010008c8947 */ /* 0x002fea0003800000 */
.L_x_438:
[----:B------:R-:W-:Y:S05]  /*123e0*/  @!P2 BRA `(.L_x_385) ;  /* 0x000000000004a947 */ /* 0x000fea0003800000 */
[----:B------:R-:W-:Y:S01]  /*123f0*/  BPT.TRAP 0x1 ;  /* 0x000000040000795c */ /* 0x000fe20000300000 */
.L_x_385:
[----:B------:R-:W2:Y:S01]  /*12400*/  LDL.LU R4, [R1] ;  /* 0x0000000001047983 */ /* 0x000ea20000300800 */
[----:B------:R-:W-:-:S04]  /*12410*/  VIADD R0, R0, 0x38860 ;  /* 0x0003886000007836 */ /* 0x000fc80000000000 */
[----:B--2---:R-:W-:-:S04]  /*12420*/  IMAD R4, R4, 0x8, R0 ;  /* 0x0000000804047824 */ /* 0x004fc800078e0200 */
[----:B------:R-:W2:Y:S02]  /*12430*/  SYNCS.PHASECHK.TRANS64.TRYWAIT P0, [R4+URZ], R5 ;  /* 0x00000005040075a7 */ /* 0x000ea4000800017f */
[----:B--2---:R-:W-:Y:S05]  /*12440*/  @!P0 BRA `(.L_x_386) ;  /* 0x0000001000848947 */ /* 0x004fea0003800000 */
.L_x_439:
[----:B------:R-:W-:-:S07]  /*12450*/  IMAD R3, R3, 0x8, R0 ;  /* 0x0000000803037824 */ /* 0x000fce00078e0200 */
.L_x_387:
[----:B---3--:R3:W4:Y:S02]  /*12460*/  SYNCS.PHASECHK.TRANS64.TRYWAIT P0, [R3+URZ], R2 ;  /* 0x00000002030075a7 */ /* 0x008724000800017f */
[----:B----4-:R-:W-:Y:S05]  /*12470*/  @!P0 NANOSLEEP.SYNCS 0x989680 ;  /* 0x009896800000895d */ /* 0x010fea0003900000 */
[----:B------:R-:W4:Y:S02]  /*12480*/  @!P0 SYNCS.PHASECHK.TRANS64 P0, [R3+URZ], R2 ;  /* 0x00000002030085a7 */ /* 0x000f24000800007f */
[----:B----4-:R-:W-:Y:S05]  /*12490*/  @!P0 BRA `(.L_x_387) ;  /* 0xfffffffc00f08947 */ /* 0x010fea000383ffff */
.L_x_380:
[----:B------:R-:W-:Y:S05]  /*124a0*/  BSYNC B0 ;  /* 0x0000000000007941 */ /* 0x000fea0003800000 */
.L_x_379:
[----:B------:R-:W-:Y:S05]  /*124b0*/  EXIT ;  /* 0x000000000000794d */ /* 0x000fea0003800000 */
.L_x_263:
[----:B0-----:R0:W1:Y:S02]  /*124c0*/  SYNCS.PHASECHK.TRANS64.TRYWAIT P1, [R5+URZ+0x38800], R0 ;  /* 0x03880000050075a7 */ /* 0x001064000802017f */
[----:B-1----:R-:W-:Y:S05]  /*124d0*/  @!P1 NANOSLEEP.SYNCS 0x989680 ;  /* 0x009896800000995d */ /* 0x002fea0003900000 */
[----:B------:R-:W1:Y:S02]  /*124e0*/  @!P1 SYNCS.PHASECHK.TRANS64 P1, [R5+URZ+0x38800], R0 ;  /* 0x03880000050095a7 */ /* 0x000e64000802007f */
[----:B-1----:R-:W-:Y:S05]  /*124f0*/  @!P1 BRA `(.L_x_263) ;  /* 0xfffffffc00f09947 */ /* 0x002fea000383ffff */
[----:B------:R-:W-:Y:S05]  /*12500*/  BRA `(.L_x_388) ;  /* 0xfffffef000f07947 */ /* 0x000fea000383ffff */
.L_x_267:
[----:B-1----:R1:W2:Y:S02]  /*12510*/  SYNCS.PHASECHK.TRANS64.TRYWAIT P2, [R0+URZ+0x38830], R3 ;  /* 0x03883003000075a7 */ /* 0x0022a4000804017f */
[----:B--2---:R-:W-:Y:S05]  /*12520*/  @!P2 NANOSLEEP.SYNCS 0x989680 ;  /* 0x009896800000a95d */ /* 0x004fea0003900000 */
[----:B------:R-:W2:Y:S02]  /*12530*/  @!P2 SYNCS.PHASECHK.TRANS64 P2, [R0+URZ+0x38830], R3 ;  /* 0x038830030000a5a7 */ /* 0x000ea4000804007f */
[----:B--2---:R-:W-:Y:S05]  /*12540*/  @!P2 BRA `(.L_x_267) ;  /* 0xfffffffc00f0a947 */ /* 0x004fea000383ffff */
[----:B------:R-:W-:Y:S05]  /*12550*/  BRA `(.L_x_266) ;  /* 0xfffffef400147947 */ /* 0x000fea000383ffff */
.L_x_272:
[----:B-1----:R-:W-:-:S04]  /*12560*/  IMAD.U32 R4, RZ, RZ, UR61 ;  /* 0x0000003dff047e24 */ /* 0x002fc8000f8e00ff */
[----:B------:R1:W2:Y:S03]  /*12570*/  SYNCS.PHASECHK.TRANS64.TRYWAIT P2, [R4+URZ+0x38830], R3 ;  /* 0x03883003040075a7 */ /* 0x0002a6000804017f */
[----:B--2---:R-:W-:Y:S05]  /*12580*/  @!P2 NANOSLEEP.SYNCS 0x989680 ;  /* 0x009896800000a95d */ /* 0x004fea0003900000 */
[----:B------:R-:W2:Y:S02]  /*12590*/  @!P2 SYNCS.PHASECHK.TRANS64 P2, [R4+URZ+0x38830], R3 ;  /* 0x038830030400a5a7 */ /* 0x000ea4000804007f */
[----:B--2---:R-:W-:Y:S05]  /*125a0*/  @!P2 BRA `(.L_x_272) ;  /* 0xfffffffc00eca947 */ /* 0x004fea000383ffff */
[----:B------:R-:W-:Y:S05]  /*125b0*/  BRA `(.L_x_271) ;  /* 0xffffff30008c7947 */ /* 0x000fea000383ffff */
.L_x_276:
[----:B01----:R-:W-:-:S04]  /*125c0*/  IMAD.U32 R3, RZ, RZ, UR4 ;  /* 0x00000004ff037e24 */ /* 0x003fc8000f8e00ff */
[----:B------:R0:W1:Y:S03]  /*125d0*/  SYNCS.PHASECHK.TRANS64.TRYWAIT P2, [R3+URZ+0x38850], R0 ;  /* 0x03885000030075a7 */ /* 0x000066000804017f */
[----:B-1----:R-:W-:Y:S05]  /*125e0*/  @!P2 NANOSLEEP.SYNCS 0x989680 ;  /* 0x009896800000a95d */ /* 0x002fea0003900000 */
[----:B------:R-:W1:Y:S02]  /*125f0*/  @!P2 SYNCS.PHASECHK.TRANS64 P2, [R3+URZ+0x38850], R0 ;  /* 0x038850000300a5a7 */ /* 0x000e64000804007f */
[----:B-1----:R-:W-:Y:S05]  /*12600*/  @!P2 BRA `(.L_x_276) ;  /* 0xfffffffc00eca947 */ /* 0x002fea000383ffff */
[----:B------:R-:W-:Y:S05]  /*12610*/  BRA `(.L_x_275) ;  /* 0xffffff5800ac7947 */ /* 0x000fea000383ffff */
.L_x_281:
[----:B-1----:R1:W2:Y:S02]  /*12620*/  SYNCS.PHASECHK.TRANS64.TRYWAIT P0, [R11+URZ+0x38850], R0 ;  /* 0x038850000b0075a7 */ /* 0x0022a4000800017f */
[----:B--2---:R-:W-:Y:S05]  /*12630*/  @!P0 NANOSLEEP.SYNCS 0x989680 ;  /* 0x009896800000895d */ /* 0x004fea0003900000 */
[----:B------:R-:W2:Y:S02]  /*12640*/  @!P0 SYNCS.PHASECHK.TRANS64 P0, [R11+URZ+0x38850], R0 ;  /* 0x038850000b0085a7 */ /* 0x000ea4000800007f */
[----:B--2---:R-:W-:Y:S05]  /*12650*/  @!P0 BRA `(.L_x_281) ;  /* 0xfffffffc00f08947 */ /* 0x004fea000383ffff */
[----:B------:R-:W-:Y:S05]  /*12660*/  BRA `(.L_x_280) ;  /* 0xffffff7000a47947 */ /* 0x000fea000383ffff */
.L_x_321:
[----:B------:R-:W0:Y:S01]  /*12670*/  S2R R7, SR_TID.X ;  /* 0x0000000000077919 */ /* 0x000e220000002100 */
[----:B------:R-:W-:Y:S01]  /*12680*/  BSSY B0, `(.L_x_389) ;  /* 0x000000a000007945 */ /* 0x000fe20003800000 */
[----:B------:R-:W-:Y:S01]  /*12690*/  IMAD.MOV.U32 R12, RZ, RZ, RZ ;  /* 0x000000ffff0c7224 */ /* 0x000fe200078e00ff */
[----:B------:R-:W-:Y:S01]  /*126a0*/  MOV R15, 0xffffffff ;  /* 0xffffffff000f7802 */ /* 0x000fe20000000f00 */
[----:B------:R-:W-:Y:S01]  /*126b0*/  IMAD.MOV.U32 R11, RZ, RZ, 0x1f ;  /* 0x0000001fff0b7424 */ /* 0x000fe200078e00ff */
[----:B0-----:R-:W-:-:S04]  /*126c0*/  SHF.R.U32.HI R7, RZ, 0x5, R7 ;  /* 0x00000005ff077819 */ /* 0x001fc80000011607 */
[----:B------:R-:W-:-:S05]  /*126d0*/  LOP3.LUT R7, R7, 0x3, RZ, 0xc0, !PT ;  /* 0x0000000307077812 */ /* 0x000fca00078ec0ff */
[----:B------:R-:W-:-:S07]  /*126e0*/  IMAD.MOV.U32 R13, RZ, RZ, R7 ;  /* 0x000000ffff0d7224 */ /* 0x000fce00078e0007 */
[----:B------:R-:W-:Y:S05]  /*126f0*/  WARPSYNC.COLLECTIVE R15, `(.L_x_390) ;  /* 0x000000000f087348 */ /* 0x000fea0003c00000 */
[----:B------:R0:W1:Y:S02]  /*12700*/  SHFL.IDX P6, R14, R13, R12, R11 ;  /* 0x0000000c0d0e7389 */ /* 0x00006400000c000b */
[----:B01----:R-:W-:Y:S01]  /*12710*/  ENDCOLLECTIVE ;  /* 0x000000000000791b */ /* 0x003fe20003800000 */
.L_x_390:
[----:B------:R-:W-:Y:S05]  /*12720*/  BSYNC B0 ;  /* 0x0000000000007941 */ /* 0x000fea0003800000 */
.L_x_389:
[----:B------:R-:W-:Y:S05]  /*12730*/  BRA `(.L_x_391) ;  /* 0xffffffc4001c7947 */ /* 0x000fea000383ffff */
.L_x_322:
[----:B------:R-:W-:Y:S01]  /*12740*/  BSSY B0, `(.L_x_392) ;  /* 0x0000006000007945 */ /* 0x000fe20003800000 */
[----:B------:R-:W-:-:S07]  /*12750*/  IMAD.MOV.U32 R15, RZ, RZ, -0x1 ;  /* 0xffffffffff0f7424 */ /* 0x000fce00078e00ff */
[----:B------:R-:W-:Y:S05]  /*12760*/  WARPSYNC.COLLECTIVE R15, `(.L_x_393) ;  /* 0x000000000f0c7348 */ /* 0x000fea0003c00000 */
[----:B------:R-:W-:Y:S02]  /*12770*/  ELECT P6, UR62, PT ;  /* 0x00000000003e782f */ /* 0x000fe400038c0000 */
[----:B------:R-:W-:Y:S01]  /*12780*/  MOV R14, UR62 ;  /* 0x0000003e000e7c02 */ /* 0x000fe20008000f00 */
[----:B------:R-:W-:Y:S10]  /*12790*/  ENDCOLLECTIVE ;  /* 0x000000000000791b */ /* 0x000ff40003800000 */
.L_x_393:
[----:B------:R-:W-:Y:S05]  /*127a0*/  BSYNC B0 ;  /* 0x0000000000007941 */ /* 0x000fea0003800000 */
.L_x_392:
[----:B------:R-:W-:Y:S05]  /*127b0*/  BRA `(.L_x_394) ;  /* 0xffffffc400147947 */ /* 0x000fea000383ffff */
.L_x_325:
[----:B0-----:R0:W1:Y:S02]  /*127c0*/  SYNCS.PHASECHK.TRANS64.TRYWAIT P0, [R8+URZ+0x38840], R9 ;  /* 0x03884009080075a7 */ /* 0x001064000800017f */
[----:B-1----:R-:W-:Y:S05]  /*127d0*/  @!P0 NANOSLEEP.SYNCS 0x989680 ;  /* 0x009896800000895d */ /* 0x002fea0003900000 */
[----:B------:R-:W1:Y:S02]  /*127e0*/  @!P0 SYNCS.PHASECHK.TRANS64 P0, [R8+URZ+0x38840], R9 ;  /* 0x03884009080085a7 */ /* 0x000e64000800007f */
[----:B-1----:R-:W-:Y:S05]  /*127f0*/  @!P0 BRA `(.L_x_325) ;  /* 0xfffffffc00f08947 */ /* 0x002fea000383ffff */
[----:B------:R-:W-:Y:S05]  /*12800*/  BRA `(.L_x_395) ;  /* 0xffffffc400887947 */ /* 0x000fea000383ffff */
.L_x_328:
[----:B0-----:R-:W0:Y:S01]  /*12810*/  S2R R9, SR_CgaCtaId ;  /* 0x0000000000097919 */ /* 0x001e220000008800 */
[----:B------:R-:W-:-:S04]  /*12820*/  MOV R8, 0x400 ;  /* 0x0000040000087802 */ /* 0x000fc80000000f00 */
[----:B0-----:R-:W-:-:S04]  /*12830*/  LEA R8, R9, R8, 0x18 ;  /* 0x0000000809087211 */ /* 0x001fc800078ec0ff */
[----:B------:R0:W1:Y:S03]  /*12840*/  SYNCS.PHASECHK.TRANS64.TRYWAIT P0, [R8+URZ+0x38820], R6 ;  /* 0x03882006080075a7 */ /* 0x000066000800017f */
[----:B-1----:R-:W-:Y:S05]  /*12850*/  @!P0 NANOSLEEP.SYNCS 0x989680 ;  /* 0x009896800000895d */ /* 0x002fea0003900000 */
[----:B------:R-:W1:Y:S02]  /*12860*/  @!P0 SYNCS.PHASECHK.TRANS64 P0, [R8+URZ+0x38820], R6 ;  /* 0x03882006080085a7 */ /* 0x000e64000800007f */
[----:B-1----:R-:W-:Y:S05]  /*12870*/  @!P0 BRA `(.L_x_328) ;  /* 0xfffffffc00e48947 */ /* 0x002fea000383ffff */
[----:B------:R-:W-:Y:S05]  /*12880*/  BRA `(.L_x_396) ;  /* 0xffffffcc00087947 */ /* 0x000fea000383ffff */
.L_x_336:
[----:B0-----:R0:W1:Y:S02]  /*12890*/  SYNCS.PHASECHK.TRANS64.TRYWAIT P0, [R2+URZ+0x38840], R3 ;  /* 0x03884003020075a7 */ /* 0x001064000800017f */
[----:B-1----:R-:W-:Y:S05]  /*128a0*/  @!P0 NANOSLEEP.SYNCS 0x989680 ;  /* 0x009896800000895d */ /* 0x002fea0003900000 */
[----:B------:R-:W1:Y:S02]  /*128b0*/  @!P0 SYNCS.PHASECHK.TRANS64 P0, [R2+URZ+0x38840], R3 ;  /* 0x03884003020085a7 */ /* 0x000e64000800007f */
[----:B-1----:R-:W-:Y:S05]  /*128c0*/  @!P0 BRA `(.L_x_336) ;  /* 0xfffffffc00f08947 */ /* 0x002fea000383ffff */
[----:B------:R-:W-:Y:S05]  /*128d0*/  BRA `(.L_x_397) ;  /* 0xffffffcc00c87947 */ /* 0x000fea000383ffff */
.L_x_338:
[----:B0-----:R0:W1:Y:S02]  /*128e0*/  SYNCS.PHASECHK.TRANS64.TRYWAIT P0, [R3+URZ+0x60], R2 ;  /* 0x00006002030075a7 */ /* 0x001064000800017f */
[----:B-1----:R-:W-:Y:S05]  /*128f0*/  @!P0 NANOSLEEP.SYNCS 0x989680 ;  /* 0x009896800000895d */ /* 0x002fea0003900000 */
[----:B------:R-:W1:Y:S02]  /*12900*/  @!P0 SYNCS.PHASECHK.TRANS64 P0, [R3+URZ+0x60], R2 ;  /* 0x00006002030085a7 */ /* 0x000e64000800007f */
[----:B-1----:R-:W-:Y:S05]  /*12910*/  @!P0 BRA `(.L_x_338) ;  /* 0xfffffffc00f08947 */ /* 0x002fea000383ffff */
[----:B------:R-:W-:Y:S05]  /*12920*/  BRA `(.L_x_398) ;  /* 0xffffffd000887947 */ /* 0x000fea000383ffff */
.L_x_343:
[----:B-1----:R1:W2:Y:S02]  /*12930*/  SYNCS.PHASECHK.TRANS64.TRYWAIT P0, [R2+URZ+0x38840], R3 ;  /* 0x03884003020075a7 */ /* 0x0022a4000800017f */
[----:B--2---:R-:W-:Y:S05]  /*12940*/  @!P0 NANOSLEEP.SYNCS 0x989680 ;  /* 0x009896800000895d */ /* 0x004fea0003900000 */
[----:B------:R-:W2:Y:S02]  /*12950*/  @!P0 SYNCS.PHASECHK.TRANS64 P0, [R2+URZ+0x38840], R3 ;  /* 0x03884003020085a7 */ /* 0x000ea4000800007f */
[----:B--2---:R-:W-:Y:S05]  /*12960*/  @!P0 BRA `(.L_x_343) ;  /* 0xfffffffc00f08947 */ /* 0x004fea000383ffff */
[----:B------:R-:W-:Y:S05]  /*12970*/  BRA `(.L_x_399) ;  /* 0xffffffd800147947 */ /* 0x000fea000383ffff */
.L_x_345:
[----:B0-----:R0:W1:Y:S02]  /*12980*/  SYNCS.PHASECHK.TRANS64.TRYWAIT P1, [R2+URZ+0x60], R3 ;  /* 0x00006003020075a7 */ /* 0x001064000802017f */
[----:B-1----:R-:W-:Y:S05]  /*12990*/  @!P1 NANOSLEEP.SYNCS 0x989680 ;  /* 0x009896800000995d */ /* 0x002fea0003900000 */
[----:B------:R-:W1:Y:S02]  /*129a0*/  @!P1 SYNCS.PHASECHK.TRANS64 P1, [R2+URZ+0x60], R3 ;  /* 0x00006003020095a7 */ /* 0x000e64000802007f */
[----:B-1----:R-:W-:Y:S05]  /*129b0*/  @!P1 BRA `(.L_x_345) ;  /* 0xfffffffc00f09947 */ /* 0x002fea000383ffff */
[----:B------:R-:W-:Y:S05]  /*129c0*/  BRA `(.L_x_400) ;  /* 0xffffffd800d47947 */ /* 0x000fea000383ffff */
.L_x_350:
[----:B--2---:R2:W3:Y:S02]  /*129d0*/  SYNCS.PHASECHK.TRANS64.TRYWAIT P0, [R2+URZ+0x38840], R3 ;  /* 0x03884003020075a7 */ /* 0x0044e4000800017f */
[----:B---3--:R-:W-:Y:S05]  /*129e0*/  @!P0 NANOSLEEP.SYNCS 0x989680 ;  /* 0x009896800000895d */ /* 0x008fea0003900000 */
[----:B------:R-:W3:Y:S02]  /*129f0*/  @!P0 SYNCS.PHASECHK.TRANS64 P0, [R2+URZ+0x38840], R3 ;  /* 0x03884003020085a7 */ /* 0x000ee4000800007f */
[----:B---3--:R-:W-:Y:S05]  /*12a00*/  @!P0 BRA `(.L_x_350) ;  /* 0xfffffffc00f08947 */ /* 0x008fea000383ffff */
[----:B------:R-:W-:Y:S05]  /*12a10*/  BRA `(.L_x_401) ;  /* 0xffffffe000207947 */ /* 0x000fea000383ffff */
.L_x_352:
[----:B0-----:R0:W1:Y:S02]  /*12a20*/  SYNCS.PHASECHK.TRANS64.TRYWAIT P1, [R2+URZ+0x60], R8 ;  /* 0x00006008020075a7 */ /* 0x001064000802017f */
[----:B-1----:R-:W-:Y:S05]  /*12a30*/  @!P1 NANOSLEEP.SYNCS 0x989680 ;  /* 0x009896800000995d */ /* 0x002fea0003900000 */
[----:B------:R-:W1:Y:S02]  /*12a40*/  @!P1 SYNCS.PHASECHK.TRANS64 P1, [R2+URZ+0x60], R8 ;  /* 0x00006008020095a7 */ /* 0x000e64000802007f */
[----:B-1----:R-:W-:Y:S05]  /*12a50*/  @!P1 BRA `(.L_x_352) ;  /* 0xfffffffc00f09947 */ /* 0x002fea000383ffff */
[----:B------:R-:W-:Y:S05]  /*12a60*/  BRA `(.L_x_402) ;  /* 0xffffffe000e07947 */ /* 0x000fea000383ffff */
.L_x_359:
[----:B-1----:R1:W2:Y:S02]  /*12a70*/  SYNCS.PHASECHK.TRANS64.TRYWAIT P0, [R3+URZ+0x38860], R0 ;  /* 0x03886000030075a7 */ /* 0x0022a4000800017f */
[----:B--2---:R-:W-:Y:S05]  /*12a80*/  @!P0 NANOSLEEP.SYNCS 0x989680 ;  /* 0x009896800000895d */ /* 0x004fea0003900000 */
[----:B------:R-:W2:Y:S02]  /*12a90*/  @!P0 SYNCS.PHASECHK.TRANS64 P0, [R3+URZ+0x38860], R0 ;  /* 0x03886000030085a7 */ /* 0x000ea4000800007f */
[----:B--2---:R-:W-:Y:S05]  /*12aa0*/  @!P0 BRA `(.L_x_359) ;  /* 0xfffffffc00f08947 */ /* 0x004fea000383ffff */
[----:B------:R-:W-:Y:S05]  /*12ab0*/  BRA `(.L_x_403) ;  /* 0xffffffe800187947 */ /* 0x000fea000383ffff */
.L_x_361:
[----:B------:R-:W-:Y:S01]  /*12ac0*/  BSSY B0, `(.L_x_404) ;  /* 0x0000008000007945 */ /* 0x000fe20003800000 */
[----:B0-----:R-:W-:Y:S02]  /*12ad0*/  IMAD.MOV.U32 R13, RZ, RZ, R16 ;  /* 0x000000ffff0d7224 */ /* 0x001fe400078e0010 */
[----:B------:R-:W-:Y:S02]  /*12ae0*/  IMAD.MOV.U32 R12, RZ, RZ, RZ ;  /* 0x000000ffff0c7224 */ /* 0x000fe400078e00ff */
[----:B------:R-:W-:Y:S02]  /*12af0*/  IMAD.MOV.U32 R11, RZ, RZ, 0x1f ;  /* 0x0000001fff0b7424 */ /* 0x000fe400078e00ff */
[----:B------:R-:W-:-:S07]  /*12b00*/  IMAD.MOV.U32 R15, RZ, RZ, -0x1 ;  /* 0xffffffffff0f7424 */ /* 0x000fce00078e00ff */
[----:B-1----:R-:W-:Y:S05]  /*12b10*/  WARPSYNC.COLLECTIVE R15, `(.L_x_405) ;  /* 0x000000000f087348 */ /* 0x002fea0003c00000 */
[----:B------:R0:W2:Y:S02]  /*12b20*/  SHFL.IDX P6, R14, R13, R12, R11 ;  /* 0x0000000c0d0e7389 */ /* 0x0000a400000c000b */
[----:B012---:R-:W-:Y:S01]  /*12b30*/  ENDCOLLECTIVE ;  /* 0x000000000000791b */ /* 0x007fe20003800000 */
.L_x_405:
[----:B------:R-:W-:Y:S05]  /*12b40*/  BSYNC B0 ;  /* 0x0000000000007941 */ /* 0x000fea0003800000 */
.L_x_404:
[----:B------:R-:W-:Y:S01]  /*12b50*/  IMAD.MOV.U32 R13, RZ, RZ, R16 ;  /* 0x000000ffff0d7224 */ /* 0x000fe200078e0010 */
[----:B------:R-:W-:Y:S01]  /*12b60*/  MOV R15, 0xffffffff ;  /* 0xffffffff000f7802 */ /* 0x000fe20000000f00 */
[----:B------:R-:W-:Y:S02]  /*12b70*/  IMAD.MOV.U32 R12, RZ, RZ, 0x1 ;  /* 0x00000001ff0c7424 */ /* 0x000fe400078e00ff */
[----:B------:R-:W-:Y:S02]  /*12b80*/  IMAD.MOV.U32 R11, RZ, RZ, 0x1f ;  /* 0x0000001fff0b7424 */ /* 0x000fe400078e00ff */
[----:B------:R-:W-:-:S07]  /*12b90*/  IMAD.MOV.U32 R4, RZ, RZ, R14 ;  /* 0x000000ffff047224 */ /* 0x000fce00078e000e */
[----:B------:R-:W-:Y:S05]  /*12ba0*/  WARPSYNC.COLLECTIVE R15, `(.L_x_406) ;  /* 0x000000000f087348 */ /* 0x000fea0003c00000 */
[----:B------:R0:W1:Y:S02]  /*12bb0*/  SHFL.IDX P6, R14, R13, R12, R11 ;  /* 0x0000000c0d0e7389 */ /* 0x00006400000c000b */
[----:B01----:R-:W-:Y:S01]  /*12bc0*/  ENDCOLLECTIVE ;  /* 0x000000000000791b */ /* 0x003fe20003800000 */
.L_x_406:
[----:B------:R-:W-:Y:S01]  /*12bd0*/  IMAD.MOV.U32 R5, RZ, RZ, R14 ;  /* 0x000000ffff057224 */ /* 0x000fe200078e000e */
[----:B------:R-:W-:Y:S06]  /*12be0*/  BRA `(.L_x_407) ;  /* 0xffffffe800cc7947 */ /* 0x000fec000383ffff */
.L_x_364:
[----:B------:R-:W-:Y:S01]  /*12bf0*/  BSSY B0, `(.L_x_408) ;  /* 0x0000008000007945 */ /* 0x000fe20003800000 */
[----:B-----5:R-:W-:Y:S02]  /*12c00*/  IMAD.MOV.U32 R13, RZ, RZ, R3 ;  /* 0x000000ffff0d7224 */ /* 0x020fe400078e0003 */
[----:B------:R-:W-:Y:S02]  /*12c10*/  IMAD.MOV.U32 R12, RZ, RZ, 0x1 ;  /* 0x00000001ff0c7424 */ /* 0x000fe400078e00ff */
[----:B------:R-:W-:Y:S02]  /*12c20*/  IMAD.MOV.U32 R11, RZ, RZ, RZ ;  /* 0x000000ffff0b7224 */ /* 0x000fe400078e00ff */
[----:B------:R-:W-:-:S07]  /*12c30*/  IMAD.MOV.U32 R15, RZ, RZ, -0x1 ;  /* 0xffffffffff0f7424 */ /* 0x000fce00078e00ff */
[----:B0-234-:R-:W-:Y:S05]  /*12c40*/  WARPSYNC.COLLECTIVE R15, `(.L_x_409) ;  /* 0x000000000f087348 */ /* 0x01dfea0003c00000 */
[----:B------:R1:W0:Y:S02]  /*12c50*/  SHFL.UP P6, R14, R13, R12, R11 ;  /* 0x0400000c0d0e7389 */ /* 0x00022400000c000b */
[----:B01234-:R-:W-:Y:S01]  /*12c60*/  ENDCOLLECTIVE ;  /* 0x000000000000791b */ /* 0x01ffe20003800000 */
.L_x_409:
[----:B------:R-:W-:Y:S05]  /*12c70*/  BSYNC B0 ;  /* 0x0000000000007941 */ /* 0x000fea0003800000 */
.L_x_408:
[C---:B------:R-:W-:Y:S01]  /*12c80*/  ISETP.NE.AND P0, PT, R9.reuse, RZ, PT ;  /* 0x000000ff0900720c */ /* 0x040fe20003f05270 */
[----:B------:R-:W-:Y:S02]  /*12c90*/  IMAD.MOV.U32 R12, RZ, RZ, 0x2 ;  /* 0x00000002ff0c7424 */ /* 0x000fe400078e00ff */
[----:B------:R-:W-:Y:S01]  /*12ca0*/  IMAD.MOV.U32 R11, RZ, RZ, RZ ;  /* 0x000000ffff0b7224 */ /* 0x000fe200078e00ff */
[----:B------:R-:W-:Y:S01]  /*12cb0*/  SEL R14, R14, RZ, P0 ;  /* 0x000000ff0e0e7207 */ /* 0x000fe20000000000 */
[----:B------:R-:W-:Y:S01]  /*12cc0*/  IMAD.MOV.U32 R15, RZ, RZ, -0x1 ;  /* 0xffffffffff0f7424 */ /* 0x000fe200078e00ff */
[----:B------:R-:W-:-:S03]  /*12cd0*/  ISETP.GE.U32.AND P0, PT, R9, 0x2, PT ;  /* 0x000000020900780c */ /* 0x000fc60003f06070 */
[----:B------:R-:W-:-:S10]  /*12ce0*/  IMAD.IADD R13, R3, 0x1, R14 ;  /* 0x00000001030d7824 */ /* 0x000fd400078e020e */
[----:B------:R-:W-:Y:S05]  /*12cf0*/  WARPSYNC.COLLECTIVE R15, `(.L_x_410) ;  /* 0x000000000f087348 */ /* 0x000fea0003c00000 */
[----:B------:R0:W1:Y:S02]  /*12d00*/  SHFL.UP P6, R14, R13, R12, R11 ;  /* 0x0400000c0d0e7389 */ /* 0x00006400000c000b */
[----:B01----:R-:W-:Y:S01]  /*12d10*/  ENDCOLLECTIVE ;  /* 0x000000000000791b */ /* 0x003fe20003800000 */
.L_x_410:
[----:B------:R-:W-:Y:S01]  /*12d20*/  IMAD.MOV.U32 R12, RZ, RZ, 0x4 ;  /* 0x00000004ff0c7424 */ /* 0x000fe200078e00ff */
[----:B------:R-:W-:Y:S02]  /*12d30*/  SEL R6, R14, RZ, P0 ;  /* 0x000000ff0e067207 */ /* 0x000fe40000000000 */
[----:B------:R-:W-:Y:S02]  /*12d40*/  ISETP.GE.U32.AND P0, PT, R9, 0x4, PT ;  /* 0x000000040900780c */ /* 0x000fe40003f06070 */
[----:B------:R-:W-:-:S05]  /*12d50*/  IADD3 R6, R13, R6, RZ ;  /* 0x000000060d067210 */ /* 0x000fca0007ffe0ff */
[----:B------:R-:W-:-:S07]  /*12d60*/  IMAD.MOV.U32 R13, RZ, RZ, R6 ;  /* 0x000000ffff0d7224 */ /* 0x000fce00078e0006 */
[----:B------:R-:W-:Y:S05]  /*12d70*/  WARPSYNC.COLLECTIVE R15, `(.L_x_411) ;  /* 0x000000000f087348 */ /* 0x000fea0003c00000 */
[----:B------:R0:W1:Y:S02]  /*12d80*/  SHFL.UP P6, R14, R13, R12, R11 ;  /* 0x0400000c0d0e7389 */ /* 0x00006400000c000b */
[----:B01----:R-:W-:Y:S01]  /*12d90*/  ENDCOLLECTIVE ;  /* 0x000000000000791b */ /* 0x003fe20003800000 */
.L_x_411:
[----:B------:R-:W-:Y:S01]  /*12da0*/  IMAD.MOV.U32 R12, RZ, RZ, 0x8 ;  /* 0x00000008ff0c7424 */ /* 0x000fe200078e00ff */
[----:B------:R-:W-:Y:S02]  /*12db0*/  SEL R7, R14, RZ, P0 ;  /* 0x000000ff0e077207 */ /* 0x000fe40000000000 */
[----:B------:R-:W-:-:S03]  /*12dc0*/  ISETP.GE.U32.AND P0, PT, R9, 0x8, PT ;  /* 0x000000080900780c */ /* 0x000fc60003f06070 */
[----:B------:R-:W-:-:S04]  /*12dd0*/  IMAD.IADD R7, R6, 0x1, R7 ;  /* 0x0000000106077824 */ /* 0x000fc800078e0207 */
[----:B------:R-:W-:-:S07]  /*12de0*/  IMAD.MOV.U32 R13, RZ, RZ, R7 ;  /* 0x000000ffff0d7224 */ /* 0x000fce00078e0007 */
[----:B------:R-:W-:Y:S05]  /*12df0*/  WARPSYNC.COLLECTIVE R15, `(.L_x_412) ;  /* 0x000000000f087348 */ /* 0x000fea0003c00000 */
[----:B------:R0:W1:Y:S02]  /*12e00*/  SHFL.UP P6, R14, R13, R12, R11 ;  /* 0x0400000c0d0e7389 */ /* 0x00006400000c000b */
[----:B01----:R-:W-:Y:S01]  /*12e10*/  ENDCOLLECTIVE ;  /* 0x000000000000791b */ /* 0x003fe20003800000 */
.L_x_412:
        /* <DEDUP_REMOVED lines=8> */
.L_x_413:
[----:B------:R-:W-:Y:S02]  /*12ea0*/  IMAD.MOV.U32 R12, RZ, RZ, 0x1f ;  /* 0x0000001fff0c7424 */ /* 0x000fe400078e00ff */
[----:B------:R-:W-:Y:S01]  /*12eb0*/  IMAD.MOV.U32 R11, RZ, RZ, 0x1f ;  /* 0x0000001fff0b7424 */ /* 0x000fe200078e00ff */
[----:B------:R-:W-:-:S05]  /*12ec0*/  SEL R7, R14, RZ, P0 ;  /* 0x000000ff0e077207 */ /* 0x000fca0000000000 */
[----:B------:R-:W-:-:S05]  /*12ed0*/  IMAD.IADD R2, R8, 0x1, R7 ;  /* 0x0000000108027824 */ /* 0x000fca00078e0207 */
[----:B------:R-:W-:-:S07]  /*12ee0*/  MOV R13, R2 ;  /* 0x00000002000d7202 */ /* 0x000fce0000000f00 */
[----:B------:R-:W-:Y:S05]  /*12ef0*/  WARPSYNC.COLLECTIVE R15, `(.L_x_414) ;  /* 0x000000000f087348 */ /* 0x000fea0003c00000 */
[----:B------:R0:W1:Y:S02]  /*12f00*/  SHFL.IDX P6, R14, R13, R12, R11 ;  /* 0x0000000c0d0e7389 */ /* 0x00006400000c000b */
[----:B01----:R-:W-:Y:S01]  /*12f10*/  ENDCOLLECTIVE ;  /* 0x000000000000791b */ /* 0x003fe20003800000 */
.L_x_414:
[----:B------:R-:W-:Y:S05]  /*12f20*/  BRA `(.L_x_415) ;  /* 0xffffffe800947947 */ /* 0x000fea000383ffff */
.L_x_369:
[----:B------:R-:W-:Y:S01]  /*12f30*/  BSSY B0, `(.L_x_416) ;  /* 0x0000008000007945 */ /* 0x000fe20003800000 */
[----:B-----5:R-:W-:Y:S02]  /*12f40*/  IMAD.MOV.U32 R13, RZ, RZ, R3 ;  /* 0x000000ffff0d7224 */ /* 0x020fe400078e0003 */
[----:B------:R-:W-:Y:S02]  /*12f50*/  IMAD.MOV.U32 R12, RZ, RZ, 0x1 ;  /* 0x00000001ff0c7424 */ /* 0x000fe400078e00ff */
[----:B------:R-:W-:Y:S02]  /*12f60*/  IMAD.MOV.U32 R11, RZ, RZ, RZ ;  /* 0x000000ffff0b7224 */ /* 0x000fe400078e00ff */
[----:B------:R-:W-:-:S07]  /*12f70*/  IMAD.MOV.U32 R15, RZ, RZ, -0x1 ;  /* 0xffffffffff0f7424 */ /* 0x000fce00078e00ff */
[----:B0-----:R-:W-:Y:S05]  /*12f80*/  WARPSYNC.COLLECTIVE R15, `(.L_x_417) ;  /* 0x000000000f087348 */ /* 0x001fea0003c00000 */
[----:B------:R1:W2:Y:S02]  /*12f90*/  SHFL.UP P6, R14, R13, R12, R11 ;  /* 0x0400000c0d0e7389 */ /* 0x0002a400000c000b */
[----:B012---:R-:W-:Y:S01]  /*12fa0*/  ENDCOLLECTIVE ;  /* 0x000000000000791b */ /* 0x007fe20003800000 */
.L_x_417:
[----:B------:R-:W-:Y:S05]  /*12fb0*/  BSYNC B0 ;  /* 0x0000000000007941 */ /* 0x000fea0003800000 */
.L_x_416:
[----:B------:R-:W-:Y:S01]  /*12fc0*/  ISETP.NE.AND P0, PT, R8, RZ, PT ;  /* 0x000000ff0800720c */ /* 0x000fe20003f05270 */
[----:B------:R-:W-:Y:S01]  /*12fd0*/  IMAD.MOV.U32 R12, RZ, RZ, 0x2 ;  /* 0x00000002ff0c7424 */ /* 0x000fe200078e00ff */
[----:B------:R-:W-:Y:S01]  /*12fe0*/  MOV R15, 0xffffffff ;  /* 0xffffffff000f7802 */ /* 0x000fe20000000f00 */
[----:B------:R-:W-:Y:S01]  /*12ff0*/  IMAD.MOV.U32 R11, RZ, RZ, RZ ;  /* 0x000000ffff0b7224 */ /* 0x000fe200078e00ff */
[----:B------:R-:W-:Y:S02]  /*13000*/  SEL R14, R14, RZ, P0 ;  /* 0x000000ff0e0e7207 */ /* 0x000fe40000000000 */
[----:B------:R-:W-:-:S03]  /*13010*/  ISETP.GE.U32.AND P0, PT, R8, 0x2, PT ;  /* 0x000000020800780c */ /* 0x000fc60003f06070 */
[----:B------:R-:W-:-:S10]  /*13020*/  IMAD.IADD R13, R3, 0x1, R14 ;  /* 0x00000001030d7824 */ /* 0x000fd400078e020e */
[----:B------:R-:W-:Y:S05]  /*13030*/  WARPSYNC.COLLECTIVE R15, `(.L_x_418) ;  /* 0x000000000f087348 */ /* 0x000fea0003c00000 */
[----:B------:R0:W1:Y:S02]  /*13040*/  SHFL.UP P6, R14, R13, R12, R11 ;  /* 0x0400000c0d0e7389 */ /* 0x00006400000c000b */
[----:B01----:R-:W-:Y:S01]  /*13050*/  ENDCOLLECTIVE ;  /* 0x000000000000791b */ /* 0x003fe20003800000 */
.L_x_418:
        /* <DEDUP_REMOVED lines=8> */
.L_x_419:
        /* <DEDUP_REMOVED lines=8> */
.L_x_420:
        /* <DEDUP_REMOVED lines=8> */
.L_x_421:
[----:B------:R-:W-:Y:S02]  /*131e0*/  IMAD.MOV.U32 R12, RZ, RZ, 0x1f ;  /* 0x0000001fff0c7424 */ /* 0x000fe400078e00ff */
[----:B------:R-:W-:Y:S01]  /*131f0*/  IMAD.MOV.U32 R11, RZ, RZ, 0x1f ;  /* 0x0000001fff0b7424 */ /* 0x000fe200078e00ff */
[----:B------:R-:W-:-:S04]  /*13200*/  SEL R2, R14, RZ, P0 ;  /* 0x000000ff0e027207 */ /* 0x000fc80000000000 */
[----:B------:R-:W-:-:S05]  /*13210*/  IADD3 R2, R7, R2, RZ ;  /* 0x0000000207027210 */ /* 0x000fca0007ffe0ff */
[----:B------:R-:W-:-:S07]  /*13220*/  IMAD.MOV.U32 R13, RZ, RZ, R2 ;  /* 0x000000ffff0d7224 */ /* 0x000fce00078e0002 */
[----:B------:R-:W-:Y:S05]  /*13230*/  WARPSYNC.COLLECTIVE R15, `(.L_x_422) ;  /* 0x000000000f087348 */ /* 0x000fea0003c00000 */
[----:B------:R0:W1:Y:S02]  /*13240*/  SHFL.IDX P6, R14, R13, R12, R11 ;  /* 0x0000000c0d0e7389 */ /* 0x00006400000c000b */
[----:B01----:R-:W-:Y:S01]  /*13250*/  ENDCOLLECTIVE ;  /* 0x000000000000791b */ /* 0x003fe20003800000 */
.L_x_422:
[----:B------:R-:W-:Y:S05]  /*13260*/  BRA `(.L_x_423) ;  /* 0xffffffe8007c7947 */ /* 0x000fea000383ffff */
.L_x_371:
[----:B------:R-:W-:Y:S01]  /*13270*/  BSSY B0, `(.L_x_424) ;  /* 0x0000006000007945 */ /* 0x000fe20003800000 */
[----:B------:R-:W-:Y:S01]  /*13280*/  PLOP3.LUT P6, PT, P6, PT, PT, 0x8, 0x0 ;  /* 0x000000000000781c */ /* 0x000fe200037ce170 */
[----:B------:R-:W-:-:S12]  /*13290*/  IMAD.MOV.U32 R15, RZ, RZ, -0x1 ;  /* 0xffffffffff0f7424 */ /* 0x000fd800078e00ff */
[----:B0-----:R-:W-:Y:S05]  /*132a0*/  WARPSYNC.COLLECTIVE R15, `(.L_x_425) ;  /* 0x000000000f087348 */ /* 0x001fea0003c00000 */
[----:B------:R-:W-:Y:S01]  /*132b0*/  VOTE.ANY R14, PT, P6 ;  /* 0x00000000000e7806 */ /* 0x000fe200030e0100 */
[----:B0-----:R-:W-:Y:S06]  /*132c0*/  ENDCOLLECTIVE ;  /* 0x000000000000791b */ /* 0x001fec0003800000 */
.L_x_425:
[----:B------:R-:W-:Y:S05]  /*132d0*/  BSYNC B0 ;  /* 0x0000000000007941 */ /* 0x000fea0003800000 */
.L_x_424:
[----:B------:R-:W-:Y:S02]  /*132e0*/  IMAD.MOV.U32 R7, RZ, RZ, R14 ;  /* 0x000000ffff077224 */ /* 0x000fe400078e000e */
[----:B------:R-:W-:Y:S02]  /*132f0*/  IMAD.MOV.U32 R13, RZ, RZ, R3 ;  /* 0x000000ffff0d7224 */ /* 0x000fe400078e0003 */
[----:B------:R-:W0:Y:S01]  /*13300*/  POPC R5, R7 ;  /* 0x0000000700057309 */ /* 0x000e220000000000 */
[----:B------:R-:W-:Y:S02]  /*13310*/  IMAD.MOV.U32 R11, RZ, RZ, 0x1f ;  /* 0x0000001fff0b7424 */ /* 0x000fe400078e00ff */
[----:B------:R-:W-:Y:S02]  /*13320*/  IMAD.MOV.U32 R15, RZ, RZ, -0x1 ;  /* 0xffffffffff0f7424 */ /* 0x000fe400078e00ff */
[----:B0-----:R-:W-:-:S07]  /*13330*/  IMAD.MOV.U32 R12, RZ, RZ, R5 ;  /* 0x000000ffff0c7224 */ /* 0x001fce00078e0005 */
[----:B------:R-:W-:Y:S05]  /*13340*/  WARPSYNC.COLLECTIVE R15, `(.L_x_426) ;  /* 0x000000000f087348 */ /* 0x000fea0003c00000 */
[----:B------:R0:W1:Y:S02]  /*13350*/  SHFL.IDX P6, R14, R13, R12, R11 ;  /* 0x0000000c0d0e7389 */ /* 0x00006400000c000b */
[----:B01----:R-:W-:Y:S01]  /*13360*/  ENDCOLLECTIVE ;  /* 0x000000000000791b */ /* 0x003fe20003800000 */
.L_x_426:
[----:B------:R-:W-:Y:S01]  /*13370*/  MOV R17, R14 ;  /* 0x0000000e00117202 */ /* 0x000fe20000000f00 */
[----:B------:R-:W-:Y:S06]  /*13380*/  BRA `(.L_x_427) ;  /* 0xffffffe8006c7947 */ /* 0x000fec000383ffff */
.L_x_373:
[----:B------:R-:W-:Y:S01]  /*13390*/  BSSY B0, `(.L_x_428) ;  /* 0x0000007000007945 */ /* 0x000fe20003800000 */
[----:B------:R-:W-:Y:S02]  /*133a0*/  IMAD.MOV.U32 R13, RZ, RZ, R2 ;  /* 0x000000ffff0d7224 */ /* 0x000fe400078e0002 */
[----:B------:R-:W-:Y:S02]  /*133b0*/  IMAD.MOV.U32 R11, RZ, RZ, 0x1f ;  /* 0x0000001fff0b7424 */ /* 0x000fe400078e00ff */
[----:B------:R-:W-:-:S07]  /*133c0*/  IMAD.MOV.U32 R15, RZ, RZ, -0x1 ;  /* 0xffffffffff0f7424 */ /* 0x000fce00078e00ff */
[----:B012---:R-:W-:Y:S05]  /*133d0*/  WARPSYNC.COLLECTIVE R15, `(.L_x_429) ;  /* 0x000000000f087348 */ /* 0x007fea0003c00000 */
[----:B------:R3:W4:Y:S02]  /*133e0*/  SHFL.IDX P6, R14, R13, R12, R11 ;  /* 0x0000000c0d0e7389 */ /* 0x00072400000c000b */
[----:B01234-:R-:W-:Y:S01]  /*133f0*/  ENDCOLLECTIVE ;  /* 0x000000000000791b */ /* 0x01ffe20003800000 */
.L_x_429:
[----:B------:R-:W-:Y:S05]  /*13400*/  BSYNC B0 ;  /* 0x0000000000007941 */ /* 0x000fea0003800000 */
.L_x_428:
[----:B------:R-:W-:Y:S05]  /*13410*/  BRA `(.L_x_372) ;  /* 0xffffffe800647947 */ /* 0x000fea000383ffff */
.L_x_377:
[----:B0-----:R0:W1:Y:S02]  /*13420*/  SYNCS.PHASECHK.TRANS64.TRYWAIT P0, [R0+URZ+0x38820], R3 ;  /* 0x03882003000075a7 */ /* 0x001064000800017f */
[----:B-1----:R-:W-:Y:S05]  /*13430*/  @!P0 NANOSLEEP.SYNCS 0x989680 ;  /* 0x009896800000895d */ /* 0x002fea0003900000 */
[----:B------:R-:W1:Y:S02]  /*13440*/  @!P0 SYNCS.PHASECHK.TRANS64 P0, [R0+URZ+0x38820], R3 ;  /* 0x03882003000085a7 */ /* 0x000e64000800007f */
[----:B-1----:R-:W-:Y:S05]  /*13450*/  @!P0 BRA `(.L_x_377) ;  /* 0xfffffffc00f08947 */ /* 0x002fea000383ffff */
[----:B------:R-:W-:Y:S05]  /*13460*/  BRA `(.L_x_430) ;  /* 0xffffffec00487947 */ /* 0x000fea000383ffff */
.L_x_378:
[----:B------:R-:W1:Y:S01]  /*13470*/  S2R R2, SR_TID.X ;  /* 0x0000000000027919 */ /* 0x000e620000002100 */
[----:B------:R-:W-:Y:S01]  /*13480*/  BSSY B0, `(.L_x_431) ;  /* 0x000000a000007945 */ /* 0x000fe20003800000 */
[----:B------:R-:W-:Y:S02]  /*13490*/  IMAD.MOV.U32 R12, RZ, RZ, RZ ;  /* 0x000000ffff0c7224 */ /* 0x000fe400078e00ff */
[----:B------:R-:W-:Y:S02]  /*134a0*/  IMAD.MOV.U32 R11, RZ, RZ, 0x1f ;  /* 0x0000001fff0b7424 */ /* 0x000fe400078e00ff */
[----:B------:R-:W-:Y:S01]  /*134b0*/  IMAD.MOV.U32 R15, RZ, RZ, -0x1 ;  /* 0xffffffffff0f7424 */ /* 0x000fe200078e00ff */
[----:B-1----:R-:W-:-:S04]  /*134c0*/  SHF.R.U32.HI R2, RZ, 0x5, R2 ;  /* 0x00000005ff027819 */ /* 0x002fc80000011602 */
[----:B------:R-:W-:-:S05]  /*134d0*/  LOP3.LUT R2, R2, 0x3, RZ, 0xc0, !PT ;  /* 0x0000000302027812 */ /* 0x000fca00078ec0ff */
[----:B------:R-:W-:-:S07]  /*134e0*/  IMAD.MOV.U32 R13, RZ, RZ, R2 ;  /* 0x000000ffff0d7224 */ /* 0x000fce00078e0002 */
[----:B0-----:R-:W-:Y:S05]  /*134f0*/  WARPSYNC.COLLECTIVE R15, `(.L_x_432) ;  /* 0x000000000f087348 */ /* 0x001fea0003c00000 */
[----:B------:R1:W2:Y:S02]  /*13500*/  SHFL.IDX P6, R14, R13, R12, R11 ;  /* 0x0000000c0d0e7389 */ /* 0x0002a400000c000b */
[----:B012---:R-:W-:Y:S01]  /*13510*/  ENDCOLLECTIVE ;  /* 0x000000000000791b */ /* 0x007fe20003800000 */
.L_x_432:
[----:B------:R-:W-:Y:S05]  /*13520*/  BSYNC B0 ;  /* 0x0000000000007941 */ /* 0x000fea0003800000 */
.L_x_431:
[----:B------:R-:W-:Y:S05]  /*13530*/  BRA `(.L_x_433) ;  /* 0xffffffec00307947 */ /* 0x000fea000383ffff */
.L_x_381:
[----:B------:R-:W-:Y:S01]  /*13540*/  BSSY B1, `(.L_x_434) ;  /* 0x0000006000017945 */ /* 0x000fe20003800000 */
[----:B------:R-:W-:-:S07]  /*13550*/  IMAD.MOV.U32 R15, RZ, RZ, -0x1 ;  /* 0xffffffffff0f7424 */ /* 0x000fce00078e00ff */
[----:B01----:R-:W-:Y:S05]  /*13560*/  WARPSYNC.COLLECTIVE R15, `(.L_x_435) ;  /* 0x000000000f0c7348 */ /* 0x003fea0003c00000 */
[----:B------:R-:W-:Y:S02]  /*13570*/  ELECT P6, UR62, PT ;  /* 0x00000000003e782f */ /* 0x000fe400038c0000 */
[----:B------:R-:W-:Y:S01]  /*13580*/  MOV R14, UR62 ;  /* 0x0000003e000e7c02 */ /* 0x000fe20008000f00 */
[----:B01----:R-:W-:Y:S10]  /*13590*/  ENDCOLLECTIVE ;  /* 0x000000000000791b */ /* 0x003ff40003800000 */
.L_x_435:
[----:B------:R-:W-:Y:S05]  /*135a0*/  BSYNC B1 ;  /* 0x0000000000017941 */ /* 0x000fea0003800000 */
.L_x_434:
[----:B------:R-:W-:Y:S05]  /*135b0*/  BRA `(.L_x_436) ;  /* 0xffffffec00287947 */ /* 0x000fea000383ffff */
.L_x_383:
[----:B0-----:R0:W1:Y:S02]  /*135c0*/  SYNCS.PHASECHK.TRANS64.TRYWAIT P0, [R6+URZ], R5 ;  /* 0x00000005060075a7 */ /* 0x001064000800017f */
[----:B-1----:R-:W-:Y:S05]  /*135d0*/  @!P0 NANOSLEEP.SYNCS 0x989680 ;  /* 0x009896800000895d */ /* 0x002fea0003900000 */
[----:B------:R-:W1:Y:S02]  /*135e0*/  @!P0 SYNCS.PHASECHK.TRANS64 P0, [R6+URZ], R5 ;  /* 0x00000005060085a7 */ /* 0x000e64000800007f */
[----:B-1----:R-:W-:Y:S05]  /*135f0*/  @!P0 BRA `(.L_x_383) ;  /* 0xfffffffc00f08947 */ /* 0x002fea000383ffff */
[----:B------:R-:W-:Y:S05]  /*13600*/  BRA `(.L_x_437) ;  /* 0xffffffec006c7947 */ /* 0x000fea000383ffff */
.L_x_384:
[----:B-1----:R1:W2:Y:S02]  /*13610*/  SYNCS.PHASECHK.TRANS64.TRYWAIT P0, [R7+URZ], R2 ;  /* 0x00000002070075a7 */ /* 0x0022a4000800017f */
[----:B--2---:R-:W-:Y:S05]  /*13620*/  @!P0 NANOSLEEP.SYNCS 0x989680 ;  /* 0x009896800000895d */ /* 0x004fea0003900000 */
[----:B------:R-:W2:Y:S02]  /*13630*/  @!P0 SYNCS.PHASECHK.TRANS64 P0, [R7+URZ], R2 ;  /* 0x00000002070085a7 */ /* 0x000ea4000800007f */
[----:B--2---:R-:W-:Y:S05]  /*13640*/  @!P0 BRA `(.L_x_384) ;  /* 0xfffffffc00f08947 */ /* 0x004fea000383ffff */
[----:B------:R-:W-:Y:S05]  /*13650*/  BRA `(.L_x_438) ;  /* 0xffffffec00607947 */ /* 0x000fea000383ffff */
.L_x_386:
[----:B--2---:R2:W3:Y:S02]  /*13660*/  SYNCS.PHASECHK.TRANS64.TRYWAIT P0, [R4+URZ], R5 ;  /* 0x00000005040075a7 */ /* 0x0044e4000800017f */
[----:B---3--:R-:W-:Y:S05]  /*13670*/  @!P0 NANOSLEEP.SYNCS 0x989680 ;  /* 0x009896800000895d */ /* 0x008fea0003900000 */
[----:B------:R-:W3:Y:S02]  /*13680*/  @!P0 SYNCS.PHASECHK.TRANS64 P0, [R4+URZ], R5 ;  /* 0x00000005040085a7 */ /* 0x000ee4000800007f */
[----:B---3--:R-:W-:Y:S05]  /*13690*/  @!P0 BRA `(.L_x_386) ;  /* 0xfffffffc00f08947 */ /* 0x008fea000383ffff */
[----:B------:R-:W-:Y:S05]  /*136a0*/  BRA `(.L_x_439) ;  /* 0xffffffec00687947 */ /* 0x000fea000383ffff */
.L_x_440:
        /* <DEDUP_REMOVED lines=13> */
.L_x_12751:


//--------------------- .text._ZN7cutlass13device_kernelIN5flash11enable_sm90INS1_16FlashAttnFwdSm90INS1_25CollectiveMainloopFwdSm90ILi2EN4cute5tupleIJNS5_1CILi1EEES8_S8_EEENS6_IJNS7_ILi128EEENS7_ILi80EEENS7_ILi256EEEEEELi256ENS_10bfloat16_tEfNS_4arch4Sm90ELb0ELb0ELb0ELb1ELb0ELb1ELb0ELb1ELb1ELb0ELb0ELb0EEENS1_21CollectiveEpilogueFwdINS6_IJSA_SC_SB_EEES9_SE_SG_Li256ELb1ELb0ELb0ELb0EEENS1_36VarlenDynamicPersistentTileSchedulerILi128ELi80ELi256ELi32ELb0ELb0ELb1ELb0ELb1ELb1EEEEEEEEEvNT_6ParamsE --------------------------
	.section	.text._ZN7cutlass13device_kernelIN5flash11enable_sm90INS1_16FlashAttnFwdSm90INS1_25CollectiveMainloopFwdSm90ILi2EN4cute5tupleIJNS5_1CILi1EEES8_S8_EEENS6_IJNS7_ILi128EEENS7_ILi80EEENS7_ILi256EEEEEELi256ENS_10bfloat16_tEfNS_4arch4Sm90ELb0ELb0ELb0ELb1ELb0ELb1ELb0ELb1ELb1ELb0ELb0ELb0EEENS1_21CollectiveEpilogueFwdINS6_IJSA_SC_SB_EEES9_SE_SG_Li256ELb1ELb0ELb0ELb0EEENS1_36VarlenDynamicPersistentTileSchedulerILi128ELi80ELi256ELi32ELb0ELb0ELb1ELb0ELb1ELb1EEEEEEEEEvNT_6ParamsE,"ax",@progbits
	.align	128
.text._ZN7cutlass13device_kernelIN5flash11enable_sm90INS1_16FlashAttnFwdSm90INS1_25CollectiveMainloopFwdSm90ILi2EN4cute5tupleIJNS5_1CILi1EEES8_S8_EEENS6_IJNS7_ILi128EEENS7_ILi80EEENS7_ILi256EEEEEELi256ENS_10bfloat16_tEfNS_4arch4Sm90ELb0ELb0ELb0ELb1ELb0ELb1ELb0ELb1ELb1ELb0ELb0ELb0EEENS1_21CollectiveEpilogueFwdINS6_IJSA_SC_SB_EEES9_SE_SG_Li256ELb1ELb0ELb0ELb0EEENS1_36VarlenDynamicPersistentTileSchedulerILi128ELi80ELi256ELi32ELb0ELb0ELb1ELb0ELb1ELb1EEEEEEEEEvNT_6ParamsE:
        .type           _ZN7cutlass13device_kernelIN5flash11enable_sm90INS1_16FlashAttnFwdSm90INS1_25CollectiveMainloopFwdSm90ILi2EN4cute5tupleIJNS5_1CILi1EEES8_S8_EEENS6_IJNS7_ILi128EEENS7_ILi80EEENS7_ILi256EEEEEELi256ENS_10bfloat16_tEfNS_4arch4Sm90ELb0ELb0ELb0ELb1ELb0ELb1ELb0ELb1ELb1ELb0ELb0ELb0EEENS1_21CollectiveEpilogueFwdINS6_IJSA_SC_SB_EEES9_SE_SG_Li256ELb1ELb0ELb0ELb0EEENS1_36VarlenDynamicPersistentTileSchedulerILi128ELi80ELi256ELi32ELb0ELb0ELb1ELb0ELb1ELb1EEEEEEEEEvNT_6ParamsE,@function
        .size           _ZN7cutlass13device_kernelIN5flash11enable_sm90INS1_16FlashAttnFwdSm90INS1_25CollectiveMainloopFwdSm90ILi2EN4cute5tupleIJNS5_1CILi1EEES8_S8_EEENS6_IJNS7_ILi128EEENS7_ILi80EEENS7_ILi256EEEEEELi256ENS_10bfloat16_tEfNS_4arch4Sm90ELb0ELb0ELb0ELb1ELb0ELb1ELb0ELb1ELb1ELb0ELb0ELb0EEENS1_21CollectiveEpilogueFwdINS6_IJSA_SC_SB_EEES9_SE_SG_Li256ELb1ELb0ELb0ELb0EEENS1_36VarlenDynamicPersistentTileSchedulerILi128ELi80ELi256ELi32ELb0ELb0ELb1ELb0ELb1ELb1EEEEEEEEEvNT_6ParamsE,(.L_x_12752 - _ZN7cutlass13device_kernelIN5flash11enable_sm90INS1_16FlashAttnFwdSm90INS1_25CollectiveMainloopFwdSm90ILi2EN4cute5tupleIJNS5_1CILi1EEES8_S8_EEENS6_IJNS7_ILi128EEENS7_ILi80EEENS7_ILi256EEEEEELi256ENS_10bfloat16_tEfNS_4arch4Sm90ELb0ELb0ELb0ELb1ELb0ELb1ELb0ELb1ELb1ELb0ELb0ELb0EEENS1_21CollectiveEpilogueFwdINS6_IJSA_SC_SB_EEES9_SE_SG_Li256ELb1ELb0ELb0ELb0EEENS1_36VarlenDynamicPersistentTileSchedulerILi128ELi80ELi256ELi32ELb0ELb0ELb1ELb0ELb1ELb1EEEEEEEEEvNT_6ParamsE)
        .other          _ZN7cutlass13device_kernelIN5flash11enable_sm90INS1_16FlashAttnFwdSm90INS1_25CollectiveMainloopFwdSm90ILi2EN4cute5tupleIJNS5_1CILi1EEES8_S8_EEENS6_IJNS7_ILi128EEENS7_ILi80EEENS7_ILi256EEEEEELi256ENS_10bfloat16_tEfNS_4arch4Sm90ELb0ELb0ELb0ELb1ELb0ELb1ELb0ELb1ELb1ELb0ELb0ELb0EEENS1_21CollectiveEpilogueFwdINS6_IJSA_SC_SB_EEES9_SE_SG_Li256ELb1ELb0ELb0ELb0EEENS1_36VarlenDynamicPersistentTileSchedulerILi128ELi80ELi256ELi32ELb0ELb0ELb1ELb0ELb1ELb1EEEEEEEEEvNT_6ParamsE,@"STO_CUDA_ENTRY STV_DEFAULT"
_ZN7cutlass13device_kernelIN5flash11enable_sm90INS1_16FlashAttnFwdSm90INS1_25CollectiveMainloopFwdSm90ILi2EN4cute5tupleIJNS5_1CILi1EEES8_S8_EEENS6_IJNS7_ILi128EEENS7_ILi80EEENS7_ILi256EEEEEELi256ENS_10bfloat16_tEfNS_4arch4Sm90ELb0ELb0ELb0ELb1ELb0ELb1ELb0ELb1ELb1ELb0ELb0ELb0EEENS1_21CollectiveEpilogueFwdINS6_IJSA_SC_SB_EEES9_SE_SG_Li256ELb1ELb0ELb0ELb0EEENS1_36VarlenDynamicPersistentTileSchedulerILi128ELi80ELi256ELi32ELb0ELb0ELb1ELb0ELb1ELb1EEEEEEEEEvNT_6ParamsE:
        /* <DEDUP_REMOVED lines=14> */
[----:B------:R-:W-:Y:S02]  /*00e0*/  UIADD3 UR12, UP3, UR4, 0x570, URZ ;  /* 0x00000570040c7890 */ /* 0x000fe4000ff7e03f */
[----:B------:R-:W-:-:S02]  /*00f0*/  UIADD3 UR4, UP4, UR4, 0x670, URZ ;  /* 0x0000067004047890 */ /* 0x000fc4000ff9e03f */
[----:B------:R-:W-:Y:S02]  /*0100*/  UIADD3.X UR7, URZ, UR5, URZ, UP0, !UPT ;  /* 0x000000053f077290 */ /* 0x000fe400087fe43f */
[----:B------:R-:W-:Y:S02]  /*0110*/  UIADD3.X UR9, URZ, UR5, URZ, UP1, !UPT ;  /* 0x000000053f097290 */ /* 0x000fe40008ffe43f */
[----:B------:R-:W-:Y:S02]  /*0120*/  UIADD3.X UR11, URZ, UR5, URZ, UP2, !UPT ;  /* 0x000000053f0b7290 */ /* 0x000fe400097fe43f */
[----:B------:R-:W-:Y:S02]  /*0130*/  UIADD3.X UR13, URZ, UR5, URZ, UP3, !UPT ;  /* 0x000000053f0d7290 */ /* 0x000fe40009ffe43f */
[----:B------:R-:W-:Y:S01]  /*0140*/  UIADD3.X UR5, URZ, UR5, URZ, UP4, !UPT ;  /* 0x000000053f057290 */ /* 0x000fe2000a7fe43f */
[----:B------:R0:W-:Y:S02]  /*0150*/  UTMACCTL.PF [UR6] ;  /* 0x00000000060079b9 */ /* 0x0001e40008040000 */
[----:B------:R0:W-:Y:S02]  /*0160*/  UTMACCTL.PF [UR8] ;  /* 0x00000000080079b9 */ /* 0x0001e40008040000 */
[----:B------:R0:W-:Y:S02]  /*0170*/  UTMACCTL.PF [UR10] ;  /* 0x000000000a0079b9 */ /* 0x0001e40008040000 */
[----:B------:R0:W-:Y:S02]  /*0180*/  UTMACCTL.PF [UR12] ;  /* 0x000000000c0079b9 */ /* 0x0001e40008040000 */
[----:B------:R0:W-:Y:S02]  /*0190*/  UTMACCTL.PF [UR4] ;  /* 0x00000000040079b9 */ /* 0x0001e40008040000 */
[----:B0-----:R-:W-:Y:S01]  /*01a0*/  NOP ;  /* 0x0000000000007918 */ /* 0x001fe20000000000 */
.L_x_442:
[----:B------:R-:W-:Y:S05]  /*01b0*/  BSYNC B0 ;  /* 0x0000000000007941 */ /* 0x000fea0003800000 */
.L_x_441:
        /* <DEDUP_REMOVED lines=41> */
.L_x_443:
        /* <DEDUP_REMOVED lines=22> */
.L_x_444:
        /* <DEDUP_REMOVED lines=18> */
.L_x_445:
        /* <DEDUP_REMOVED lines=22> */
.L_x_446:
        /* <DEDUP_REMOVED lines=22> */
.L_x_447:
[----:B------:R-:W-:Y:S01]  /*0990*/  PLOP3.LUT P0, PT, PT, PT, UP0, 0x80, 0x0 ;  /* 0x000000000000781c */ /* 0x000fe20003f0f008 */
[----:B------:R-:W-:Y:S01]  /*09a0*/  UMOV UR60, 0x1 ;  /* 0x00000001003c7882 */ /* 0x000fe20000000000 */
[----:B------:R-:W-:Y:S01]  /*09b0*/  NOP ;  /* 0x0000000000007918 */ /* 0x000fe20000000000 */
[----:B------:R-:W-:Y:S01]  /*09c0*/  USEL UR60, UR60, 0x2, !UP0 ;  /* 0x000000023c3c7887 */ /* 0x000fe2000c000000 */
[----:B------:R-:W-:Y:S01]  /*09d0*/  BSSY B7, `(.L_x_448) ;  /* 0x000251a000077945 */ /* 0x000fe20003800000 */
[----:B012-4-:R-:W-:Y:S08]  /*09e0*/  BAR.SYNC.DEFER_BLOCKING 0x0 ;  /* 0x0000000000007b1d */ /* 0x017ff00000010000 */
[----:B------:R-:W-:Y:S05]  /*09f0*/  @!P0 BRA `(.L_x_449) ;  /* 0x000001ec00248947 */ /* 0x000fea0003800000 */
.L_x_450:
[----:B------:R-:W-:-:S08]  /*0a00*/  NOP ;  /* 0x0000000000007918 */ /* 0x000fd00000000000 */
[----:B------:R-:W0:Y:S02]  /*0a10*/  USETMAXREG.TRY_ALLOC.CTAPOOL UP0, 0xf0 ;  /* 0x000000f0000079c8 */ /* 0x000e240008000600 */
[----:B0-----:R-:W-:-:S13]  /*0a20*/  PLOP3.LUT P0, PT, PT, PT, UP0, 0x80, 0x0 ;  /* 0x000000000000781c */ /* 0x001fda0003f0f008 */
[----:B------:R-:W-:Y:S05]  /*0a30*/  @!P0 BRA `(.L_x_450) ;  /* 0xfffffffc00f08947 */ /* 0x000fea000383ffff */
[----:B------:R-:W0:Y:S08]  /*0a40*/  S2UR UR5, SR_CgaCtaId ;  /* 0x00000000000579c3 */ /* 0x000e300000008800 */
[----:B------:R-:W-:Y:S06]  /*0a50*/  BAR.ARV 0x8, 0x120 ;  /* 0x0204800000007b1d */ /* 0x000fec0000002000 */
[----:B------:R-:W-:-:S02]  /*0a60*/  UMOV UR4, 0x400 ;  /* 0x0000040000047882 */ /* 0x000fc40000000000 */
[----:B------:R-:W-:Y:S01]  /*0a70*/  BAR.SYNC.DEFER_BLOCKING 0x5, 0x120 ;  /* 0x0144800000007b1d */ /* 0x000fe20000010000 */
[----:B0-----:R-:W-:-:S06]  /*0a80*/  ULEA UR4, UR5, UR4, 0x18 ;  /* 0x0000000405047291 */ /* 0x001fcc000f8ec03f */
[----:B------:R-:W-:Y:S01]  /*0a90*/  IMAD.U32 R16, RZ, RZ, UR4 ;  /* 0x00000004ff107e24 */ /* 0x000fe2000f8e00ff */
[----:B------:R-:W-:-:S04]  /*0aa0*/  ULDC UR4, c[0x0][0xc14] ;  /* 0x0003050000047ab9 */ /* 0x000fc80000000800 */
[----:B------:R-:W0:Y:S01]  /*0ab0*/  LDS.128 R148, [R16+0x388d0] ;  /* 0x0388d00010947984 */ /* 0x000e220000000c00 */
[----:B------:R-:W-:Y:S06]  /*0ac0*/  BAR.ARV 0x4, 0x120 ;  /* 0x0104800000007b1d */ /* 0x000fec0000002000 */
[----:B0-----:R-:W-:-:S13]  /*0ad0*/  ISETP.GE.AND P0, PT, R151, UR4, PT ;  /* 0x0000000497007c0c */ /* 0x001fda000bf06270 */
[----:B------:R-:W-:Y:S05]  /*0ae0*/  @P0 BRA `(.L_x_451) ;  /* 0x0000025000200947 */ /* 0x000fea0003800000 */
[----:B------:R-:W-:Y:S01]  /*0af0*/  VIADD R220, R4, 0xffffff80 ;  /* 0xffffff8004dc7836 */ /* 0x000fe20000000000 */
[----:B------:R-:W-:Y:S01]  /*0b00*/  R2UR UR4, R16 ;  /* 0x00000000100472ca */ /* 0x000fe200000e0000 */
[----:B------:R-:W-:Y:S01]  /*0b10*/  ULOP3.LUT UR5, UR60, 0x1, URZ, 0xfc, !UPT ;  /* 0x000000013c057892 */ /* 0x000fe2000f8efc3f */
[----:B------:R-:W-:Y:S02]  /*0b20*/  IMAD.MOV.U32 R17, RZ, RZ, RZ ;  /* 0x000000ffff117224 */ /* 0x000fe400078e00ff */
[----:B------:R-:W-:Y:S01]  /*0b30*/  SHF.R.S32.HI R3, RZ, 0x1f, R220 ;  /* 0x0000001fff037819 */ /* 0x000fe200000114dc */
[----:B------:R-:W-:Y:S02]  /*0b40*/  IMAD.MOV.U32 R219, RZ, RZ, RZ ;  /* 0x000000ffffdb7224 */ /* 0x000fe400078e00ff */
[----:B------:R-:W-:Y:S01]  /*0b50*/  IMAD.MOV.U32 R222, RZ, RZ, RZ ;  /* 0x000000ffffde7224 */ /* 0x000fe200078e00ff */
[CC--:B------:R-:W-:Y:S01]  /*0b60*/  LEA.HI R0, R3.reuse, R220.reuse, RZ, 0x7 ;  /* 0x000000dc03007211 */ /* 0x0c0fe200078f38ff */
[----:B------:R-:W-:Y:S01]  /*0b70*/  IMAD.MOV.U32 R221, RZ, RZ, RZ ;  /* 0x000000ffffdd7224 */ /* 0x000fe200078e00ff */
[----:B------:R-:W-:-:S02]  /*0b80*/  LEA.HI R2, R3, R220, RZ, 0x4 ;  /* 0x000000dc03027211 */ /* 0x000fc400078f20ff */
[----:B------:R-:W-:Y:S01]  /*0b90*/  LOP3.LUT R5, R0, 0xffffff80, RZ, 0xc0, !PT ;  /* 0xffffff8000057812 */ /* 0x000fe200078ec0ff */
[----:B------:R-:W-:Y:S01]  /*0ba0*/  UIADD3 UR4, UR4, 0x14400, URZ ;  /* 0x0001440004047890 */ /* 0x000fe2000fffe03f */
[----:B------:R-:W-:Y:S02]  /*0bb0*/  LEA.HI R4, R3, R220, RZ, 0x5 ;  /* 0x000000dc03047211 */ /* 0x000fe400078f28ff */
[----:B------:R-:W-:Y:S01]  /*0bc0*/  SHF.R.S32.HI R7, RZ, 0x4, R2 ;  /* 0x00000004ff077819 */ /* 0x000fe20000011402 */
[----:B------:R-:W-:Y:S01]  /*0bd0*/  IMAD.IADD R11, R220, 0x1, -R5 ;  /* 0x00000001dc0b7824 */ /* 0x000fe200078e0a05 */
[----:B------:R-:W-:Y:S01]  /*0be0*/  SHF.R.S32.HI R10, RZ, 0x7, R0 ;  /* 0x00000007ff0a7819 */ /* 0x000fe20000011400 */
[----:B------:R-:W-:Y:S01]  /*0bf0*/  IMAD.SHL.U32 R4, R4, 0x20, RZ ;  /* 0x0000002004047824 */ /* 0x000fe200078e00ff */
[C---:B------:R-:W-:Y:S02]  /*0c00*/  LOP3.LUT R5, R2.reuse, 0x3fffff0, RZ, 0xc0, !PT ;  /* 0x03fffff002057812 */ /* 0x040fe400078ec0ff */
[----:B------:R-:W-:Y:S01]  /*0c10*/  SHF.R.S32.HI R6, RZ, 0x1f, R11 ;  /* 0x0000001fff067819 */ /* 0x000fe2000001140b */
[----:B------:R-:W-:Y:S01]  /*0c20*/  STL [R1+0x70], R11 ;  /* 0x0000700b01007387 */ /* 0x000fe20000100800 */
[----:B------:R-:W-:Y:S01]  /*0c30*/  LEA.HI R2, R2, R7, RZ, 0x1 ;  /* 0x0000000702027211 */ /* 0x000fe200078f08ff */
[----:B------:R-:W-:Y:S01]  /*0c40*/  IMAD.IADD R5, R220, 0x1, -R5 ;  /* 0x00000001dc057824 */ /* 0x000fe200078e0a05 */
[CC--:B------:R-:W-:Y:S01]  /*0c50*/  LEA.HI R8, R6.reuse, R11.reuse, RZ, 0x2 ;  /* 0x0000000b06087211 */ /* 0x0c0fe200078f10ff */
[----:B------:R-:W-:Y:S01]  /*0c60*/  STL [R1+0x94], R10 ;  /* 0x0000940a01007387 */ /* 0x000fe20000100800 */
[----:B------:R-:W-:-:S02]  /*0c70*/  LEA.HI R6, R6, R11, RZ, 0x5 ;  /* 0x0000000b06067211 */ /* 0x000fc400078f28ff */
[--C-:B------:R-:W-:Y:S02]  /*0c80*/  SHF.R.S32.HI R9, RZ, 0x2, R8.reuse ;  /* 0x00000002ff097819 */ /* 0x100fe40000011408 */
[----:B------:R-:W-:Y:S02]  /*0c90*/  SHF.R.S32.HI R8, RZ, 0x1f, R8 ;  /* 0x0000001fff087819 */ /* 0x000fe40000011408 */
[----:B------:R-:W-:Y:S02]  /*0ca0*/  LEA.HI R0, R0, R10, RZ, 0x1 ;  /* 0x0000000a00007211 */ /* 0x000fe400078f08ff */
[----:B------:R-:W-:Y:S02]  /*0cb0*/  LEA.HI R8, R8, R9, RZ, 0x3 ;  /* 0x0000000908087211 */ /* 0x000fe400078f18ff */
[----:B------:R-:W-:Y:S02]  /*0cc0*/  LOP3.LUT R2, R2, 0x1ffffffe, RZ, 0xc0, !PT ;  /* 0x1ffffffe02027812 */ /* 0x000fe400078ec0ff */
[----:B------:R-:W-:-:S02]  /*0cd0*/  LOP3.LUT R8, R8, 0xfffffff8, RZ, 0xc0, !PT ;  /* 0xfffffff808087812 */ /* 0x000fc400078ec0ff */
[----:B------:R-:W-:Y:S01]  /*0ce0*/  LOP3.LUT R4, R4, 0xfffffc00, RZ, 0xc0, !PT ;  /* 0xfffffc0004047812 */ /* 0x000fe200078ec0ff */
[----:B------:R-:W-:Y:S01]  /*0cf0*/  IMAD.IADD R2, R7, 0x1, -R2 ;  /* 0x0000000107027824 */ /* 0x000fe200078e0a02 */
[-C--:B------:R-:W-:Y:S01]  /*0d00*/  LEA.HI R18, R3, R220.reuse, RZ, 0x3 ;  /* 0x000000dc03127211 */ /* 0x080fe200078f18ff */
[----:B------:R-:W-:Y:S01]  /*0d10*/  IMAD.IADD R9, R9, 0x1, -R8 ;  /* 0x0000000109097824 */ /* 0x000fe200078e0a08 */
[----:B------:R-:W-:Y:S01]  /*0d20*/  SHF.R.S32.HI R6, RZ, 0x5, R6 ;  /* 0x00000005ff067819 */ /* 0x000fe20000011406 */
[----:B------:R-:W-:Y:S01]  /*0d30*/  IMAD R5, R5, 0x40, R4 ;  /* 0x0000004005057824 */ /* 0x000fe200078e0204 */
[----:B------:R-:W-:Y:S02]  /*0d40*/  LOP3.LUT R0, R0, 0x3fffffe, RZ, 0xc0, !PT ;  /* 0x03fffffe00007812 */ /* 0x000fe400078ec0ff */
[----:B------:R-:W-:Y:S01]  /*0d50*/  LOP3.LUT R7, R18, 0xfffffff8, RZ, 0xc0, !PT ;  /* 0xfffffff812077812 */ /* 0x000fe200078ec0ff */
[----:B------:R-:W-:Y:S01]  /*0d60*/  IMAD R9, R6, 0x10, R9 ;  /* 0x0000001006097824 */ /* 0x000fe200078e0209 */
[----:B------:R-:W-:Y:S01]  /*0d70*/  SHF.R.S32.HI R18, RZ, 0x3, R18 ;  /* 0x00000003ff127819 */ /* 0x000fe20000011412 */
[----:B------:R-:W-:Y:S01]  /*0d80*/  IMAD.IADD R0, R10, 0x1, -R0 ;  /* 0x000000010a007824 */ /* 0x000fe200078e0a00 */
[----:B------:R-:W-:Y:S01]  /*0d90*/  LEA.HI R3, R3, R220, RZ, 0x6 ;  /* 0x000000dc03037211 */ /* 0x000fe200078f30ff */
[----:B------:R-:W-:-:S02]  /*0da0*/  IMAD R2, R2, 0x8, R5 ;  /* 0x0000000802027824 */ /* 0x000fc400078e0205 */
[----:B------:R-:W-:Y:S02]  /*0db0*/  IMAD.IADD R220, R220, 0x1, -R7 ;  /* 0x00000001dcdc7824 */ /* 0x000fe400078e0a07 */
[----:B------:R-:W-:Y:S01]  /*0dc0*/  IMAD R0, R0, 0x40, R9 ;  /* 0x0000004000007824 */ /* 0x000fe200078e0209 */
[----:B------:R0:W-:Y:S01]  /*0dd0*/  STL [R1+0x9c], R2 ;  /* 0x00009c0201007387 */ /* 0x0001e20000100800 */
[----:B------:R-:W-:Y:S02]  /*0de0*/  VIADD R217, R18, 0x20 ;  /* 0x0000002012d97836 */ /* 0x000fe40000000000 */
[----:B------:R-:W-:Y:S01]  /*0df0*/  IMAD.SHL.U32 R22, R220, 0x4, RZ ;  /* 0x00000004dc167824 */ /* 0x000fe200078e00ff */
[----:B------:R1:W-:Y:S01]  /*0e00*/  STL [R1+0x98], R0 ;  /* 0x0000980001007387 */ /* 0x0003e20000100800 */
[----:B------:R-:W-:Y:S01]  /*0e10*/  IMAD.SHL.U32 R3, R3, 0x8, RZ ;  /* 0x0000000803037824 */ /* 0x000fe200078e00ff */
[----:B------:R-:W-:Y:S01]  /*0e20*/  SHF.R.S32.HI R237, RZ, 0x1f, R217 ;  /* 0x0000001fffed7819 */ /* 0x000fe200000114d9 */
[----:B------:R-:W-:-:S02]  /*0e30*/  VIADD R218, R18, 0x40 ;  /* 0x0000004012da7836 */ /* 0x000fc40000000000 */
[----:B------:R-:W-:Y:S01]  /*0e40*/  VIADD R5, R18, 0x60 ;  /* 0x0000006012057836 */ /* 0x000fe20000000000 */
[----:B------:R-:W-:Y:S01]  /*0e50*/  LOP3.LUT R234, R3, 0xfffffe00, RZ, 0xc0, !PT ;  /* 0xfffffe0003ea7812 */ /* 0x000fe200078ec0ff */
[C---:B------:R-:W-:Y:S01]  /*0e60*/  VIADD R214, R22.reuse, 0x40 ;  /* 0x0000004016d67836 */ /* 0x040fe20000000000 */
[----:B------:R-:W-:Y:S01]  /*0e70*/  SHF.R.S32.HI R3, RZ, 0x1f, R218 ;  /* 0x0000001fff037819 */ /* 0x000fe200000114da */
[----:B0-----:R-:W-:Y:S01]  /*0e80*/  IMAD.SHL.U32 R2, R5, 0x40, RZ ;  /* 0x0000004005027824 */ /* 0x001fe200078e00ff */
[----:B-1----:R-:W-:Y:S01]  /*0e90*/  SHF.R.S32.HI R0, RZ, 0x1f, R217 ;  /* 0x0000001fff007819 */ /* 0x002fe200000114d9 */
[----:B------:R-:W-:Y:S01]  /*0ea0*/  IMAD.IADD R213, R22, 0x1, R214 ;  /* 0x0000000116d57824 */ /* 0x000fe200078e02d6 */
[----:B------:R-:W-:Y:S01]  /*0eb0*/  SHF.R.S32.HI R4, RZ, 0x1f, R5 ;  /* 0x0000001fff047819 */ /* 0x000fe20000011405 */
[----:B------:R-:W-:Y:S01]  /*0ec0*/  IMAD.SHL.U32 R232, R18, 0x40, RZ ;  /* 0x0000004012e87824 */ /* 0x000fe200078e00ff */
[----:B------:R-:W-:Y:S01]  /*0ed0*/  LEA.HI R0, R0, R217, RZ, 0x3 ;  /* 0x000000d900007211 */ /* 0x000fe200078f18ff */
[----:B------:R-:W-:Y:S01]  /*0ee0*/  IMAD.SHL.U32 R227, R217, 0x40, RZ ;  /* 0x00000040d9e37824 */ /* 0x000fe200078e00ff */
[----:B------:R-:W-:Y:S01]  /*0ef0*/  LEA.HI R3, R3, R218, RZ, 0x3 ;  /* 0x000000da03037211 */ /* 0x000fe200078f18ff */
[----:B------:R0:W-:Y:S01]  /*0f00*/  STL [R1+0x74], R5 ;  /* 0x0000740501007387 */ /* 0x0001e20000100800 */
[----:B------:R-:W-:Y:S01]  /*0f10*/  LOP3.LUT R10, R2, 0x1c0, RZ, 0xc0, !PT ;  /* 0x000001c0020a7812 */ /* 0x000fe200078ec0ff */
[----:B------:R-:W-:Y:S01]  /*0f20*/  IMAD.SHL.U32 R0, R0, 0x40, RZ ;  /* 0x0000004000007824 */ /* 0x000fe200078e00ff */
[----:B------:R-:W-:Y:S01]  /*0f30*/  SHF.R.S32.HI R2, RZ, 0x1f, R213 ;  /* 0x0000001fff027819 */ /* 0x000fe200000114d5 */
[----:B------:R-:W-:Y:S01]  /*0f40*/  IMAD.SHL.U32 R3, R3, 0x40, RZ ;  /* 0x0000004003037824 */ /* 0x000fe200078e00ff */
[----:B------:R-:W-:Y:S01]  /*0f50*/  LEA.HI R4, R4, R5, RZ, 0x3 ;  /* 0x0000000504047211 */ /* 0x000fe200078f18ff */
[----:B------:R-:W-:Y:S01]  /*0f60*/  STL [R1+0x78], R10 ;  /* 0x0000780a01007387 */ /* 0x000fe20000100800 */
[----:B------:R-:W-:Y:S01]  /*0f70*/  LOP3.LUT R231, R0, 0xfffffe00, RZ, 0xc0, !PT ;  /* 0xfffffe0000e77812 */ /* 0x000fe200078ec0ff */
[----:B------:R-:W-:Y:S01]  /*0f80*/  IMAD.SHL.U32 R212, R220, 0x8, RZ ;  /* 0x00000008dcd47824 */ /* 0x000fe200078e00ff */
[-C--:B------:R-:W-:Y:S01]  /*0f90*/  LEA.HI R0, R2, R213.reuse, RZ, 0x6 ;  /* 0x000000d502007211 */ /* 0x080fe200078f30ff */
[----:B------:R-:W-:Y:S01]  /*0fa0*/  IMAD.SHL.U32 R4, R4, 0x40, RZ ;  /* 0x0000004004047824 */ /* 0x000fe200078e00ff */
[----:B------:R-:W-:Y:S01]  /*0fb0*/  SHF.L.U32 R225, R218, 0x6, RZ ;  /* 0x00000006dae17819 */ /* 0x000fe200000006ff */
[----:B------:R-:W-:Y:S01]  /*0fc0*/  VIADD R215, R22, 0x20 ;  /* 0x0000002016d77836 */ /* 0x000fe20000000000 */
[----:B------:R-:W-:Y:S01]  /*0fd0*/  LOP3.LUT R232, R232, 0x1c0, RZ, 0xc0, !PT ;  /* 0x000001c0e8e87812 */ /* 0x000fe200078ec0ff */
[----:B------:R-:W-:Y:S01]  /*0fe0*/  VIADD R216, R22, 0x60 ;  /* 0x0000006016d87836 */ /* 0x000fe20000000000 */
[----:B------:R-:W-:Y:S01]  /*0ff0*/  LEA.HI R2, R2, R213, RZ, 0x3 ;  /* 0x000000d502027211 */ /* 0x000fe200078f18ff */
[----:B------:R-:W-:Y:S01]  /*1000*/  VIADD R224, R212, 0x80 ;  /* 0x00000080d4e07836 */ /* 0x000fe20000000000 */
[----:B------:R-:W-:Y:S01]  /*1010*/  LOP3.LUT R229, R3, 0xfffffe00, RZ, 0xc0, !PT ;  /* 0xfffffe0003e57812 */ /* 0x000fe200078ec0ff */
[----:B------:R-:W-:Y:S01]  /*1020*/  IMAD.SHL.U32 R3, R0, 0x80, RZ ;  /* 0x0000008000037824 */ /* 0x000fe200078e00ff */
[----:B------:R-:W-:Y:S01]  /*1030*/  LOP3.LUT R227, R227, 0x1c0, RZ, 0xc0, !PT ;  /* 0x000001c0e3e37812 */ /* 0x000fe200078ec0ff */
[----:B------:R-:W-:Y:S01]  /*1040*/  VIADD R223, R212, 0xc0 ;  /* 0x000000c0d4df7836 */ /* 0x000fe20000000000 */
[----:B------:R-:W-:-:S02]  /*1050*/  LOP3.LUT R225, R225, 0x1c0, RZ, 0xc0, !PT ;  /* 0x000001c0e1e17812 */ /* 0x000fc400078ec0ff */
[----:B------:R-:W-:Y:S02]  /*1060*/  SHF.R.U32.HI R233, RZ, 0x3, R232 ;  /* 0x00000003ffe97819 */ /* 0x000fe400000116e8 */
[--C-:B------:R-:W-:Y:S02]  /*1070*/  LOP3.LUT R0, R232, 0x38, R2.reuse, 0xf8, !PT ;  /* 0x00000038e8007812 */ /* 0x100fe400078ef802 */
[----:B------:R-:W-:Y:S02]  /*1080*/  LOP3.LUT R6, R4, 0xfffffe00, RZ, 0xc0, !PT ;  /* 0xfffffe0004067812 */ /* 0x000fe400078ec0ff */
[--C-:B0-----:R-:W-:Y:S02]  /*1090*/  LOP3.LUT R5, R227, 0x38, R2.reuse, 0xf8, !PT ;  /* 0x00000038e3057812 */ /* 0x101fe400078ef802 */
[--C-:B------:R-:W-:Y:S02]  /*10a0*/  LOP3.LUT R7, R225, 0x38, R2.reuse, 0xf8, !PT ;  /* 0x00000038e1077812 */ /* 0x100fe400078ef802 */
[----:B------:R-:W-:-:S02]  /*10b0*/  LOP3.LUT R4, R10, 0x38, R2, 0xf8, !PT ;  /* 0x000000380a047812 */ /* 0x000fc400078ef802 */
[----:B------:R-:W-:Y:S02]  /*10c0*/  SHF.R.U32.HI R8, RZ, 0x3, R10 ;  /* 0x00000003ff087819 */ /* 0x000fe4000001160a */
[----:B------:R-:W-:Y:S02]  /*10d0*/  LOP3.LUT R2, R3, 0xffffe000, RZ, 0xc0, !PT ;  /* 0xffffe00003027812 */ /* 0x000fe400078ec0ff */
[----:B------:R-:W-:Y:S01]  /*10e0*/  LOP3.LUT R3, R0, R233, RZ, 0x3c, !PT ;  /* 0x000000e900037212 */ /* 0x000fe200078e3cff */
[----:B------:R-:W-:Y:S01]  /*10f0*/  IMAD.U32 R0, RZ, RZ, UR5 ;  /* 0x00000005ff007e24 */ /* 0x000fe2000f8e00ff */
[----:B------:R-:W-:Y:S01]  /*1100*/  SHF.R.U32.HI R230, RZ, 0x3, R227 ;  /* 0x00000003ffe67819 */ /* 0x000fe200000116e3 */
[----:B------:R-:W-:Y:S01]  /*1110*/  IMAD.U32 R0, RZ, RZ, UR4 ;  /* 0x00000004ff007e24 */ /* 0x000fe2000f8e00ff */
[----:B------:R-:W-:Y:S01]  /*1120*/  SHF.R.U32.HI R228, RZ, 0x3, R225 ;  /* 0x00000003ffe47819 */ /* 0x000fe200000116e1 */
[----:B------:R-:W-:Y:S01]  /*1130*/  STL [R1+0x7c], R8 ;  /* 0x00007c0801007387 */ /* 0x000fe20000100800 */
[----:B------:R-:W-:-:S02]  /*1140*/  IADD3 R3, R3, R2, R234 ;  /* 0x0000000203037210 */ /* 0x000fc40007ffe0ea */
[----:B------:R-:W-:Y:S01]  /*1150*/  LOP3.LUT R5, R5, R230, RZ, 0x3c, !PT ;  /* 0x000000e605057212 */ /* 0x000fe200078e3cff */
[----:B------:R-:W-:Y:S01]  /*1160*/  STL [R1+0x80], R6 ;  /* 0x0000800601007387 */ /* 0x000fe20000100800 */
[----:B------:R-:W-:Y:S02]  /*1170*/  LOP3.LUT R9, R4, R8, RZ, 0x3c, !PT ;  /* 0x0000000804097212 */ /* 0x000fe400078e3cff */
[----:B------:R-:W-:Y:S01]  /*1180*/  LOP3.LUT R7, R7, R228, RZ, 0x3c, !PT ;  /* 0x000000e407077212 */ /* 0x000fe200078e3cff */
[----:B------:R-:W-:Y:S01]  /*1190*/  STL [R1+0x64], RZ ;  /* 0x000064ff01007387 */ /* 0x000fe20000100800 */
[-C--:B------:R-:W-:Y:S02]  /*11a0*/  IADD3 R5, R5, R2.reuse, R231 ;  /* 0x0000000205057210 */ /* 0x080fe40007ffe0e7 */
[-C--:B------:R-:W-:Y:S01]  /*11b0*/  IADD3 R9, R9, R2.reuse, R6 ;  /* 0x0000000209097210 */ /* 0x080fe20007ffe006 */
[----:B------:R0:W-:Y:S01]  /*11c0*/  STL [R1+0x6c], R0 ;  /* 0x00006c0001007387 */ /* 0x0001e20000100800 */
[----:B------:R-:W-:-:S02]  /*11d0*/  IADD3 R7, R7, R2, R229 ;  /* 0x0000000207077210 */ /* 0x000fc40007ffe0e5 */
[----:B------:R-:W-:Y:S02]  /*11e0*/  LOP3.LUT R235, R232, 0x38, R212, 0xf8, !PT ;  /* 0x00000038e8eb7812 */ /* 0x000fe400078ef8d4 */
[----:B------:R-:W-:Y:S02]  /*11f0*/  LEA R2, R7, UR4, 0x1 ;  /* 0x0000000407027c11 */ /* 0x000fe4000f8e08ff */
[----:B------:R-:W-:Y:S02]  /*1200*/  SHF.R.S32.HI R236, RZ, 0x1f, R218 ;  /* 0x0000001fffec7819 */ /* 0x000fe400000114da */
[----:B------:R-:W-:Y:S02]  /*1210*/  LOP3.LUT R235, R234, R235, R233, 0xf6, !PT ;  /* 0x000000ebeaeb7212 */ /* 0x000fe400078ef6e9 */
[----:B0-----:R-:W-:Y:S02]  /*1220*/  LEA R0, R3, UR4, 0x1 ;  /* 0x0000000403007c11 */ /* 0x001fe4000f8e08ff */
[----:B------:R-:W-:-:S03]  /*1230*/  LEA R3, R5, UR4, 0x1 ;  /* 0x0000000405037c11 */ /* 0x000fc6000f8e08ff */
[----:B------:R0:W-:Y:S04]  /*1240*/  STL [R1+0x90], R0 ;  /* 0x0000900001007387 */ /* 0x0001e80000100800 */
[----:B------:R1:W-:Y:S01]  /*1250*/  STL [R1+0x8c], R3 ;  /* 0x00008c0301007387 */ /* 0x0003e20000100800 */
[----:B0-----:R-:W-:-:S05]  /*1260*/  LEA R0, R9, UR4, 0x1 ;  /* 0x0000000409007c11 */ /* 0x001fca000f8e08ff */
[----:B------:R1:W-:Y:S04]  /*1270*/  STL [R1+0x84], R0 ;  /* 0x0000840001007387 */ /* 0x0003e80000100800 */
[----:B------:R1:W-:Y:S02]  /*1280*/  STL [R1+0x88], R2 ;  /* 0x0000880201007387 */ /* 0x0003e40000100800 */
.L_x_682:
[----:B01----:R-:W0:Y:S01]  /*1290*/  LDC.64 R2, c[0x0][0xc60] ;  /* 0x00031800ff027b82 */ /* 0x003e220000000a00 */
[----:B------:R-:W-:Y:S01]  /*12a0*/  ULDC.64 UR10, c[0x0][0x208] ;  /* 0x00008200000a7ab9 */ /* 0x000fe20000000a00 */
[----:B------:R-:W-:Y:S01]  /*12b0*/  ULDC.64 UR4, c[0x0][0xa28] ;  /* 0x00028a0000047ab9 */ /* 0x000fe20000000a00 */
[----:B------:R-:W-:Y:S01]  /*12c0*/  ULDC.64 UR8, c[0x0][0xa18] ;  /* 0x0002860000087ab9 */ /* 0x000fe20000000a00 */
[----:B------:R-:W-:Y:S01]  /*12d0*/  ULDC.64 UR6, c[0x0][0xa08] ;  /* 0x0002820000067ab9 */ /* 0x000fe20000000a00 */
[----:B0-----:R-:W-:-:S05]  /*12e0*/  IMAD.WIDE R2, R151, 0x4, R2 ;  /* 0x0000000497027825 */ /* 0x001fca00078e0202 */
[----:B--2345:R-:W2:Y:S01]  /*12f0*/  LDG.E R8, desc[UR10][R2.64] ;  /* 0x0000000a02087981 */ /* 0x03cea2000c1e1900 */
[----:B------:R-:W-:Y:S01]  /*1300*/  ISETP.NE.U32.AND P2, PT, RZ, UR4, PT ;  /* 0x00000004ff007c0c */ /* 0x000fe2000bf45070 */
[----:B------:R-:W-:Y:S01]  /*1310*/  IMAD.MOV.U32 R26, RZ, RZ, RZ ;  /* 0x000000ffff1a7224 */ /* 0x000fe200078e00ff */
[----:B------:R-:W-:Y:S02]  /*1320*/  ISETP.NE.U32.AND P1, PT, RZ, UR8, PT ;  /* 0x00000008ff007c0c */ /* 0x000fe4000bf25070 */
[----:B------:R-:W-:Y:S02]  /*1330*/  ISETP.NE.AND.EX P2, PT, RZ, UR5, PT, P2 ;  /* 0x00000005ff007c0c */ /* 0x000fe4000bf45320 */
[----:B------:R-:W-:Y:S02]  /*1340*/  ISETP.NE.AND.EX P1, PT, RZ, UR9, PT, P1 ;  /* 0x00000009ff007c0c */ /* 0x000fe4000bf25310 */
[----:B------:R-:W-:-:S04]  /*1350*/  ISETP.NE.U32.AND P0, PT, RZ, UR6, PT ;  /* 0x00000006ff007c0c */ /* 0x000fc8000bf05070 */
[----:B------:R-:W-:Y:S02]  /*1360*/  ISETP.NE.AND.EX P0, PT, RZ, UR7, PT, P0 ;  /* 0x00000007ff007c0c */ /* 0x000fe4000bf05300 */
[----:B--2---:R-:W-:Y:S01]  /*1370*/  SHF.R.S32.HI R0, RZ, 0x1f, R8 ;  /* 0x0000001fff007819 */ /* 0x004fe20000011408 */
[----:B------:R0:W-:Y:S02]  /*1380*/  STL [R1+0x1c], R8 ;  /* 0x00001c0801007387 */ /* 0x0001e40000100800 */
[C---:B------:R-:W-:Y:S01]  /*1390*/  @P2 LEA R2, P3, R8.reuse, UR4, 0x2 ;  /* 0x0000000408022c11 */ /* 0x040fe2000f8610ff */
[----:B------:R-:W-:Y:S01]  /*13a0*/  ULDC UR4, c[0x0][0x288] ;  /* 0x0000a20000047ab9 */ /* 0x000fe20000000800 */
[C-C-:B------:R-:W-:Y:S01]  /*13b0*/  SHF.L.U64.HI R29, R8.reuse, 0x2, R0.reuse ;  /* 0x00000002081d7819 */ /* 0x140fe20000010200 */
[----:B------:R0:W-:Y:S01]  /*13c0*/  STL [R1+0x68], R149 ;  /* 0x0000689501007387 */ /* 0x0001e20000100800 */
[C---:B------:R-:W-:Y:S01]  /*13d0*/  @P2 LEA.HI.X R3, R8.reuse, UR5, R0, 0x2, P3 ;  /* 0x0000000508032c11 */ /* 0x040fe200098f1400 */
[----:B------:R-:W-:Y:S01]  /*13e0*/  IMAD.SHL.U32 R28, R8, 0x4, RZ ;  /* 0x00000004081c7824 */ /* 0x000fe200078e00ff */
[----:B------:R-:W-:Y:S01]  /*13f0*/  MOV R151, UR4 ;  /* 0x0000000400977c02 */ /* 0x000fe20008000f00 */
[----:B------:R0:W-:Y:S01]  /*1400*/  STL [R1+0x60], R150 ;  /* 0x0000609601007387 */ /* 0x0001e20000100800 */
[----:B------:R-:W-:Y:S01]  /*1410*/  IMAD.MOV.U32 R0, RZ, RZ, RZ ;  /* 0x000000ffff007224 */ /* 0x000fe200078e00ff */
[----:B------:R-:W-:Y:S01]  /*1420*/  ULDC.64 UR4, c[0x0][0x3f8] ;  /* 0x0000fe0000047ab9 */ /* 0x000fe20000000a00 */
[----:B------:R-:W-:Y:S01]  /*1430*/  IADD3 R6, P4, R28, UR6, RZ ;  /* 0x000000061c067c10 */ /* 0x000fe2000ff9e0ff */
[----:B------:R-:W-:-:S03]  /*1440*/  UISETP.NE.U32.AND UP0, UPT, UR4, URZ, UPT ;  /* 0x0000003f0400728c */ /* 0x000fc6000bf05070 */
[----:B------:R0:W5:Y:S01]  /*1450*/  @P2 LDG.E R0, desc[UR10][R2.64] ;  /* 0x0000000a02002981 */ /* 0x000162000c1e1900 */
[----:B------:R-:W-:Y:S01]  /*1460*/  @P1 IADD3 R4, P2, R28, UR8, RZ ;  /* 0x000000081c041c10 */ /* 0x000fe2000ff5e0ff */
[----:B------:R-:W-:Y:S01]  /*1470*/  UISETP.NE.AND.EX UP0, UPT, UR5, URZ, UPT, UP0 ;  /* 0x0000003f0500728c */ /* 0x000fe2000bf05300 */
[C---:B------:R-:W-:Y:S01]  /*1480*/  IADD3.X R7, R29.reuse, UR7, RZ, P4, !PT ;  /* 0x000000071d077c10 */ /* 0x040fe2000a7fe4ff */
[----:B------:R-:W-:Y:S01]  /*1490*/  ULDC UR4, c[0x0][0x404] ;  /* 0x0001010000047ab9 */ /* 0x000fe20000000800 */
[----:B------:R-:W-:Y:S01]  /*14a0*/  ULDC.64 UR6, c[0x0][0xa20] ;  /* 0x0002880000067ab9 */ /* 0x000fe20000000a00 */
[----:B------:R-:W-:Y:S01]  /*14b0*/  @P1 IADD3.X R5, R29, UR9, RZ, P2, !PT ;  /* 0x000000091d051c10 */ /* 0x000fe200097fe4ff */
[----:B------:R-:W-:Y:S01]  /*14c0*/  USEL UR4, UR4, 0x1, UP0 ;  /* 0x0000000104047887 */ /* 0x000fe20008000000 */
[----:B------:R-:W-:Y:S01]  /*14d0*/  ISETP.NE.U32.AND P2, PT, RZ, UR6, PT ;  /* 0x00000006ff007c0c */ /* 0x000fe2000bf45070 */
[----:B------:R-:W-:Y:S01]  /*14e0*/  ULDC UR5, c[0x0][0x2e0] ;  /* 0x0000b80000057ab9 */ /* 0x000fe20000000800 */
[----:B------:R0:W5:Y:S01]  /*14f0*/  @P0 LDG.E R26, desc[UR10][R6.64] ;  /* 0x0000000a061a0981 */ /* 0x000162000c1e1900 */
[----:B------:R-:W-:Y:S01]  /*1500*/  UIMAD UR4, UR4, UR5, URZ ;  /* 0x00000005040472a4 */ /* 0x000fe2000f8e023f */
[----:B------:R-:W-:-:S02]  /*1510*/  ISETP.NE.AND.EX P2, PT, RZ, UR7, PT, P2 ;  /* 0x00000007ff007c0c */ /* 0x000fc4000bf45320 */
[----:B------:R0:W5:Y:S01]  /*1520*/  @P1 LDG.E R151, desc[UR10][R4.64] ;  /* 0x0000000a04971981 */ /* 0x000162000c1e1900 */
[----:B------:R-:W-:Y:S01]  /*1530*/  ULDC UR5, c[0x0][0x338] ;  /* 0x0000ce0000057ab9 */ /* 0x000fe20000000800 */
[----:B------:R-:W-:Y:S01]  /*1540*/  IMAD.MOV.U32 R25, RZ, RZ, R8 ;  /* 0x000000ffff197224 */ /* 0x000fe200078e0008 */
[----:B------:R-:W-:Y:S08]  /*1550*/  @P1 BRA `(.L_x_452) ;  /* 0x0000000000281947 */ /* 0x000ff00003800000 */
[----:B------:R-:W-:Y:S02]  /*1560*/  ULDC.64 UR8, c[0x0][0xa00] ;  /* 0x0002800000087ab9 */ /* 0x000fe40000000a00 */
[----:B------:R-:W-:-:S04]  /*1570*/  ISETP.NE.U32.AND P1, PT, RZ, UR8, PT ;  /* 0x00000008ff007c0c */ /* 0x000fc8000bf25070 */
[----:B------:R-:W-:-:S13]  /*1580*/  ISETP.NE.AND.EX P1, PT, RZ, UR9, PT, P1 ;  /* 0x00000009ff007c0c */ /* 0x000fda000bf25310 */
[----:B------:R-:W-:Y:S05]  /*1590*/  @!P1 BRA `(.L_x_452) ;  /* 0x0000000000189947 */ /* 0x000fea0003800000 */
[----:B0-----:R-:W0:Y:S01]  /*15a0*/  LDC.64 R2, c[0x0][0xa00] ;  /* 0x00028000ff027b82 */ /* 0x001e220000000a00 */
[----:B------:R-:W-:Y:S01]  /*15b0*/  ULDC.64 UR8, c[0x0][0x208] ;  /* 0x0000820000087ab9 */ /* 0x000fe20000000a00 */
[----:B0-----:R-:W-:-:S05]  /*15c0*/  IMAD.WIDE R2, R25, 0x4, R2 ;  /* 0x0000000419027825 */ /* 0x001fca00078e0202 */
[----:B-----5:R-:W2:Y:S04]  /*15d0*/  LDG.E R151, desc[UR8][R2.64] ;  /* 0x0000000802977981 */ /* 0x020ea8000c1e1900 */
[----:B------:R-:W2:Y:S02]  /*15e0*/  LDG.E R4, desc[UR8][R2.64+0x4] ;  /* 0x0000040802047981 */ /* 0x000ea4000c1e1900 */
[----:B--2---:R-:W-:-:S07]  /*15f0*/  IMAD.IADD R151, R4, 0x1, -R151 ;  /* 0x0000000104977824 */ /* 0x004fce00078e0a97 */
.L_x_452:
[----:B0-----:R-:W-:Y:S02]  /*1600*/  IMAD.U32 R2, RZ, RZ, UR5 ;  /* 0x00000005ff027e24 */ /* 0x001fe4000f8e00ff */
[----:B------:R-:W-:Y:S01]  /*1610*/  IMAD.U32 R27, RZ, RZ, UR4 ;  /* 0x00000004ff1b7e24 */ /* 0x000fe2000f8e00ff */
[----:B------:R-:W-:Y:S06]  /*1620*/  @!P2 BRA `(.L_x_453) ;  /* 0x000000000014a947 */ /* 0x000fec0003800000 */
[----:B------:R-:W-:Y:S01]  /*1630*/  IADD3 R4, P0, R28, UR6, RZ ;  /* 0x000000061c047c10 */ /* 0x000fe2000ff1e0ff */
[----:B------:R-:W-:-:S03]  /*1640*/  ULDC.64 UR4, c[0x0][0x208] ;  /* 0x0000820000047ab9 */ /* 0x000fc60000000a00 */
[----:B------:R-:W-:-:S05]  /*1650*/  IADD3.X R5, R29, UR7, RZ, P0, !PT ;  /* 0x000000071d057c10 */ /* 0x000fca00087fe4ff */
[----:B------:R0:W5:Y:S01]  /*1660*/  LDG.E R27, desc[UR4][R4.64] ;  /* 0x00000004041b7981 */ /* 0x000162000c1e1900 */
[----:B------:R-:W-:Y:S05]  /*1670*/  BRA `(.L_x_454) ;  /* 0x0000000000147947 */ /* 0x000fea0003800000 */
.L_x_453:
[----:B------:R-:W-:Y:S05]  /*1680*/  @!P0 BRA `(.L_x_454) ;  /* 0x0000000000108947 */ /* 0x000fea0003800000 */
[----:B------:R-:W-:Y:S02]  /*1690*/  ULDC.64 UR4, c[0x0][0x208] ;  /* 0x0000820000047ab9 */ /* 0x000fe40000000a00 */
[----:B------:R-:W2:Y:S04]  /*16a0*/  LDG.E R4, desc[UR4][R6.64] ;  /* 0x0000000406047981 */ /* 0x000ea8000c1e1900 */
[----:B------:R-:W2:Y:S02]  /*16b0*/  LDG.E R27, desc[UR4][R6.64+0x4] ;  /* 0x00000404061b7981 */ /* 0x000ea4000c1e1900 */
[----:B--2---:R-:W-:-:S07]  /*16c0*/  IMAD.IADD R27, R27, 0x1, -R4 ;  /* 0x000000011b1b7824 */ /* 0x004fce00078e0a04 */
.L_x_454:
[----:B------:R-:W-:Y:S01]  /*16d0*/  ULDC.64 UR4, c[0x0][0xa10] ;  /* 0x0002840000047ab9 */ /* 0x000fe20000000a00 */
[----:B------:R-:W-:Y:S01]  /*16e0*/  ULDC.64 UR6, c[0x0][0x208] ;  /* 0x0000820000067ab9 */ /* 0x000fe20000000a00 */
[----:B------:R-:W-:-:S04]  /*16f0*/  ISETP.NE.U32.AND P0, PT, RZ, UR4, PT ;  /* 0x00000004ff007c0c */ /* 0x000fc8000bf05070 */
[----:B------:R-:W-:Y:S01]  /*1700*/  ISETP.NE.AND.EX P0, PT, RZ, UR5, PT, P0 ;  /* 0x00000005ff007c0c */ /* 0x000fe2000bf05300 */
[----:B-----5:R-:W-:Y:S01]  /*1710*/  IMAD.IADD R9, R27, 0x1, -R0 ;  /* 0x000000011b097824 */ /* 0x020fe200078e0a00 */
[----:B------:R-:W-:-:S11]  /*1720*/  ULDC.64 UR4, c[0x0][0xa30] ;  /* 0x00028c0000047ab9 */ /* 0x000fd60000000a00 */
[----:B0-----:R-:W0:Y:S02]  /*1730*/  @P0 LDC.64 R4, c[0x0][0xa10] ;  /* 0x00028400ff040b82 */ /* 0x001e240000000a00 */
[----:B0-----:R-:W-:-:S05]  /*1740*/  @P0 IMAD.WIDE R4, R25, 0x4, R4 ;  /* 0x0000000419040825 */ /* 0x001fca00078e0204 */
[----:B------:R-:W2:Y:S04]  /*1750*/  @P0 LDG.E R3, desc[UR6][R4.64] ;  /* 0x0000000604030981 */ /* 0x000ea8000c1e1900 */
[----:B------:R-:W2:Y:S01]  /*1760*/  @P0 LDG.E R8, desc[UR6][R4.64+0x4] ;  /* 0x0000040604080981 */ /* 0x000ea2000c1e1900 */
[----:B------:R-:W-:Y:S01]  /*1770*/  IMAD.MOV R120, RZ, RZ, -R9 ;  /* 0x000000ffff787224 */ /* 0x000fe200078e0a09 */
[----:B------:R-:W-:Y:S01]  /*1780*/  ISETP.NE.U32.AND P1, PT, RZ, UR4, PT ;  /* 0x00000004ff007c0c */ /* 0x000fe2000bf25070 */
[----:B------:R-:W-:-:S03]  /*1790*/  IMAD.MOV.U32 R146, RZ, RZ, R27 ;  /* 0x000000ffff927224 */ /* 0x000fc600078e001b */
[----:B------:R-:W-:Y:S02]  /*17a0*/  VIMNMX R120, RZ, R120, !PT ;  /* 0x00000078ff787248 */ /* 0x000fe40007fe0100 */
[----:B------:R-:W-:-:S13]  /*17b0*/  ISETP.NE.AND.EX P1, PT, RZ, UR5, PT, P1 ;  /* 0x00000005ff007c0c */ /* 0x000fda000bf25310 */
[----:B------:R-:W-:-:S04]  /*17c0*/  @P1 IADD3 R6, P2, R28, UR4, RZ ;  /* 0x000000041c061c10 */ /* 0x000fc8000ff5e0ff */
[----:B------:R-:W-:Y:S02]  /*17d0*/  @P1 IADD3.X R7, R29, UR5, RZ, P2, !PT ;  /* 0x000000051d071c10 */ /* 0x000fe400097fe4ff */
[----:B------:R-:W-:-:S03]  /*17e0*/  PLOP3.LUT P2, PT, PT, PT, PT, 0x80, 0x0 ;  /* 0x000000000000781c */ /* 0x000fc60003f4f070 */
[----:B------:R0:W5:Y:S01]  /*17f0*/  @P1 LDG.E R146, desc[UR6][R6.64] ;  /* 0x0000000606921981 */ /* 0x000162000c1e1900 */
[----:B--2---:R-:W-:-:S04]  /*1800*/  @P0 IMAD.IADD R2, R8, 0x1, -R3 ;  /* 0x0000000108020824 */ /* 0x004fc800078e0a03 */
[----:B------:R-:W-:-:S04]  /*1810*/  IMAD.IADD R148, R9, 0x1, R2 ;  /* 0x0000000109947824 */ /* 0x000fc800078e0202 */
[----:B------:R-:W-:-:S04]  /*1820*/  VIADD R0, R148, 0x4f ;  /* 0x0000004f94007836 */ /* 0x000fc80000000000 */
[----:B------:R-:W-:-:S05]  /*1830*/  IMAD.HI R0, R0, 0x66666667, RZ ;  /* 0x6666666700007827 */ /* 0x000fca00078e02ff */
[----:B------:R-:W-:-:S04]  /*1840*/  SHF.R.U32.HI R3, RZ, 0x1f, R0 ;  /* 0x0000001fff037819 */ /* 0x000fc80000011600 */
[----:B------:R-:W-:-:S05]  /*1850*/  LEA.HI.SX32 R180, R0, R3, 0x1b ;  /* 0x0000000300b47211 */ /* 0x000fca00078fdaff */
[----:B------:R-:W-:-:S05]  /*1860*/  IMAD R3, R180, 0x50, -R9 ;  /* 0x00000050b4037824 */ /* 0x000fca00078e0a09 */
[----:B------:R-:W-:-:S04]  /*1870*/  VIMNMX R3, R3, R2, PT ;  /* 0x0000000203037248 */ /* 0x000fc80003fe0100 */
[----:B------:R-:W-:Y:S01]  /*1880*/  ISETP.GT.AND P0, PT, R3, R120, PT ;  /* 0x000000780300720c */ /* 0x000fe20003f04270 */
[----:B------:R-:W-:-:S05]  /*1890*/  IMAD.WIDE.U32 R120, R120, -0x33333333, RZ ;  /* 0xcccccccd78787825 */ /* 0x000fca00078e00ff */
[----:B------:R-:W-:-:S05]  /*18a0*/  SHF.R.U32.HI R120, RZ, 0x6, R121 ;  /* 0x00000006ff787819 */ /* 0x000fca0000011679 */
[----:B------:R-:W-:Y:S02]  /*18b0*/  IMAD.MOV.U32 R24, RZ, RZ, R120 ;  /* 0x000000ffff187224 */ /* 0x000fe400078e0078 */
[----:B------:R-:W-:-:S04]  /*18c0*/  @P0 VIADD R0, R3, 0x4f ;  /* 0x0000004f03000836 */ /* 0x000fc80000000000 */
[----:B------:R-:W-:-:S05]  /*18d0*/  @P0 IMAD.HI R0, R0, 0x66666667, RZ ;  /* 0x6666666700000827 */ /* 0x000fca00078e02ff */
[----:B------:R-:W-:-:S04]  /*18e0*/  @P0 SHF.R.U32.HI R3, RZ, 0x1f, R0 ;  /* 0x0000001fff030819 */ /* 0x000fc80000011600 */
[----:B------:R-:W-:-:S04]  /*18f0*/  @P0 LEA.HI.SX32 R24, R0, R3, 0x1b ;  /* 0x0000000300180211 */ /* 0x000fc800078fdaff */
[----:B------:R-:W-:-:S13]  /*1900*/  ISETP.GT.AND P0, PT, R24, R120, PT ;  /* 0x000000781800720c */ /* 0x000fda0003f04270 */
[----:B0-----:R-:W-:Y:S05]  /*1910*/  @!P0 BRA `(.L_x_455) ;  /* 0x0000009400408947 */ /* 0x001fea0003800000 */
[----:B------:R-:W-:Y:S01]  /*1920*/  VIADD R0, R16, 0x24400 ;  /* 0x0002440010007836 */ /* 0x000fe20000000000 */
[----:B------:R-:W-:Y:S04]  /*1930*/  BSSY B6, `(.L_x_456) ;  /* 0x0000013000067945 */ /* 0x000fe80003800000 */
[----:B------:R-:W-:-:S13]  /*1940*/  LOP3.LUT P0, RZ, R0, 0x3ff, RZ, 0xc0, !PT ;  /* 0x000003ff00ff7812 */ /* 0x000fda000780c0ff */
[----:B------:R-:W-:Y:S05]  /*1950*/  @!P0 BRA `(.L_x_457) ;  /* 0x0000000000408947 */ /* 0x000fea0003800000 */
[----:B------:R-:W-:Y:S01]  /*1960*/  MOV R0, 0x0 ;  /* 0x0000000000007802 */ /* 0x000fe20000000f00 */
[----:B------:R-:W-:Y:S01]  /*1970*/  ULDC.64 UR4, c[0x4][0x1b8] ;  /* 0x01006e0000047ab9 */ /* 0x000fe20000000a00 */
[----:B------:R-:W-:Y:S01]  /*1980*/  ULDC.64 UR6, c[0x4][0x128] ;  /* 0x01004a0000067ab9 */ /* 0x000fe20000000a00 */
[----:B------:R-:W-:Y:S01]  /*1990*/  IMAD.U32 R4, RZ, RZ, UR4 ;  /* 0x00000004ff047e24 */ /* 0x000fe2000f8e00ff */
[----:B------:R0:W1:Y:S01]  /*19a0*/  LDC.64 R14, c[0x4][R0] ;  /* 0x01000000000e7b82 */ /* 0x0000620000000a00 */
[----:B------:R-:W-:Y:S01]  /*19b0*/  IMAD.U32 R5, RZ, RZ, UR5 ;  /* 0x00000005ff057e24 */ /* 0x000fe2000f8e00ff */
[----:B------:R-:W-:Y:S01]  /*19c0*/  ULDC.64 UR4, c[0x4][0x1c0] ;  /* 0x0100700000047ab9 */ /* 0x000fe20000000a00 */
[----:B------:R-:W-:Y:S01]  /*19d0*/  IMAD.U32 R10, RZ, RZ, UR6 ;  /* 0x00000006ff0a7e24 */ /* 0x000fe2000f8e00ff */
[----:B------:R-:W-:Y:S01]  /*19e0*/  MOV R12, 0x1 ;  /* 0x00000001000c7802 */ /* 0x000fe20000000f00 */
[----:B------:R-:W-:Y:S02]  /*19f0*/  IMAD.U32 R6, RZ, RZ, UR4 ;  /* 0x00000004ff067e24 */ /* 0x000fe4000f8e00ff */
[----:B------:R-:W-:-:S02]  /*1a00*/  IMAD.U32 R7, RZ, RZ, UR5 ;  /* 0x00000005ff077e24 */ /* 0x000fc4000f8e00ff */
[----:B------:R-:W-:Y:S02]  /*1a10*/  IMAD.U32 R11, RZ, RZ, UR7 ;  /* 0x00000007ff0b7e24 */ /* 0x000fe4000f8e00ff */
[----:B------:R-:W-:Y:S02]  /*1a20*/  IMAD.MOV.U32 R8, RZ, RZ, 0x70 ;  /* 0x00000070ff087424 */ /* 0x000fe400078e00ff */
[----:B0-----:R-:W-:-:S07]  /*1a30*/  IMAD.MOV.U32 R13, RZ, RZ, RZ ;  /* 0x000000ffff0d7224 */ /* 0x001fce00078e00ff */
[----:B------:R-:W-:-:S07]  /*1a40*/  LEPC R20, `(.L_x_457) ;  /* 0x000000001014794e */ /* 0x000fce0000000000 */
[----:B-1---5:R-:W-:Y:S05]  /*1a50*/  CALL.ABS.NOINC R14 ;  /* 0x000000000e007343 */ /* 0x022fea0003c00000 */
.L_x_457:
[----:B------:R-:W-:Y:S05]  /*1a60*/  BSYNC B6 ;  /* 0x0000000000067941 */ /* 0x000fea0003800000 */
.L_x_456:
        /* <DEDUP_REMOVED lines=19> */
[----:B-1---5:R-:W-:Y:S05]  /*1ba0*/  CALL.ABS.NOINC R14 ;  /* 0x000000000e007343 */ /* 0x022fea0003c00000 */
.L_x_459:
[----:B------:R-:W-:Y:S05]  /*1bb0*/  BSYNC B6 ;  /* 0x0000000000067941 */ /* 0x000fea0003800000 */
.L_x_458:
[----:B------:R-:W-:Y:S01]  /*1bc0*/  ULDC.64 UR4, c[0x0][0x9f8] ;  /* 0x00027e0000047ab9 */ /* 0x000fe20000000a00 */
[----:B------:R-:W-:Y:S01]  /*1bd0*/  ULDC.64 UR6, c[0x0][0x208] ;  /* 0x0000820000067ab9 */ /* 0x000fe20000000a00 */
[----:B------:R-:W-:Y:S01]  /*1be0*/  ISETP.NE.U32.AND P0, PT, RZ, UR4, PT ;  /* 0x00000004ff007c0c */ /* 0x000fe2000bf05070 */
[----:B------:R-:W0:Y:S08]  /*1bf0*/  LDC R0, c[0x0][0x428] ;  /* 0x00010a00ff007b82 */ /* 0x000e300000000800 */
[----:B------:R-:W1:Y:S01]  /*1c00*/  LDC.64 R98, c[0x0][0x2f0] ;  /* 0x0000bc00ff627b82 */ /* 0x000e620000000a00 */
[----:B------:R-:W-:Y:S01]  /*1c10*/  ISETP.NE.AND.EX P0, PT, RZ, UR5, PT, P0 ;  /* 0x00000005ff007c0c */ /* 0x000fe2000bf05300 */
[----:B------:R-:W-:Y:S01]  /*1c20*/  IMAD.IADD R113, R26, 0x1, R27 ;  /* 0x000000011a717824 */ /* 0x000fe200078e021b */
[----:B------:R-:W-:-:S05]  /*1c30*/  ULDC.64 UR8, c[0x0][0x320] ;  /* 0x0000c80000087ab9 */ /* 0x000fca0000000a00 */
[----:B------:R-:W2:Y:S06]  /*1c40*/  LDC.64 R104, c[0x0][0x3e8] ;  /* 0x0000fa00ff687b82 */ /* 0x000eac0000000a00 */
[----:B------:R-:W-:Y:S02]  /*1c50*/  @P0 IADD3 R4, P1, R28, UR4, RZ ;  /* 0x000000041c040c10 */ /* 0x000fe4000ff3e0ff */
[----:B------:R-:W3:Y:S02]  /*1c60*/  LDC R119, c[0x0][0x3d4] ;  /* 0x0000f500ff777b82 */ /* 0x000ee40000000800 */
[----:B------:R-:W-:Y:S01]  /*1c70*/  @P0 IADD3.X R5, R29, UR5, RZ, P1, !PT ;  /* 0x000000051d050c10 */ /* 0x000fe20008ffe4ff */
[----:B------:R-:W-:-:S04]  /*1c80*/  ULDC.64 UR4, c[0x0][0x2f8] ;  /* 0x0000be0000047ab9 */ /* 0x000fc80000000a00 */
[----:B------:R4:W3:Y:S01]  /*1c90*/  @P0 LDG.E R25, desc[UR6][R4.64] ;  /* 0x0000000604190981 */ /* 0x0008e2000c1e1900 */
[----:B0-----:R-:W-:Y:S01]  /*1ca0*/  ISETP.NE.AND P0, PT, R0, 0x1, PT ;  /* 0x000000010000780c */ /* 0x001fe20003f05270 */
[----:B------:R-:W-:Y:S01]  /*1cb0*/  ULDC UR6, c[0x0][0x2e4] ;  /* 0x0000b90000067ab9 */ /* 0x000fe20000000800 */
[----:B------:R-:W-:Y:S01]  /*1cc0*/  SHF.R.S32.HI R11, RZ, 0x1f, R113 ;  /* 0x0000001fff0b7819 */ /* 0x000fe20000011471 */
[----:B------:R-:W0:Y:S01]  /*1cd0*/  LDC.64 R110, c[0x0][0x3d8] ;  /* 0x0000f600ff6e7b82 */ /* 0x000e220000000a00 */
[----:B------:R-:W-:Y:S01]  /*1ce0*/  ISETP.GE.AND P1, PT, R213, UR6, PT ;  /* 0x00000006d5007c0c */ /* 0x000fe2000bf26270 */
[----:B------:R-:W0:Y:S01]  /*1cf0*/  S2R R147, SR_TID.X ;  /* 0x0000000000937919 */ /* 0x000e220000002100 */
[----:B------:R-:W-:Y:S01]  /*1d00*/  SHF.R.S32.HI R118, RZ, 0x1f, R18 ;  /* 0x0000001fff767819 */ /* 0x000fe20000011412 */
[-C--:B-1----:R-:W-:Y:S01]  /*1d10*/  IMAD R6, R11, R98.reuse, RZ ;  /* 0x000000620b067224 */ /* 0x082fe200078e02ff */
[----:B------:R-:W-:Y:S01]  /*1d20*/  SHF.R.S32.HI R23, RZ, 0x1f, R22 ;  /* 0x0000001fff177819 */ /* 0x000fe20000011416 */
[----:B----4-:R-:W-:Y:S01]  /*1d30*/  IMAD.WIDE.U32 R4, R113, R98, RZ ;  /* 0x0000006271047225 */ /* 0x010fe200078e00ff */
[----:B------:R-:W-:-:S02]  /*1d40*/  ISETP.GE.AND P2, PT, R223, UR6, PT ;  /* 0x00000006df007c0c */ /* 0x000fc4000bf46270 */
[C---:B------:R-:W-:Y:S01]  /*1d50*/  IADD3 R112, P3, R18.reuse, R113, RZ ;  /* 0x0000007112707210 */ /* 0x040fe20007f7e0ff */
[----:B------:R-:W1:Y:S01]  /*1d60*/  @P0 LDC R3, c[0x0][0x42c] ;  /* 0x00010b00ff030b82 */ /* 0x000e620000000800 */
[----:B--2---:R-:W-:Y:S01]  /*1d70*/  IMAD.WIDE.U32 R100, R18, R104, R22 ;  /* 0x0000006812647225 */ /* 0x004fe200078e0016 */
[C-C-:B------:R-:W-:Y:S02]  /*1d80*/  SHF.L.U64.HI R128, R98.reuse, 0x5, R99.reuse ;  /* 0x0000000562807819 */ /* 0x140fe40000010263 */
[----:B------:R-:W-:Y:S01]  /*1d90*/  SHF.L.U64.HI R130, R98, 0x6, R99 ;  /* 0x0000000662827819 */ /* 0x000fe20000010263 */
[----:B------:R-:W-:Y:S01]  /*1da0*/  IMAD R121, R99, 0x50, RZ ;  /* 0x0000005063797824 */ /* 0x000fe200078e02ff */
[--C-:B------:R-:W-:Y:S01]  /*1db0*/  SHF.L.U64.HI R34, R104, 0x5, R105.reuse ;  /* 0x0000000568227819 */ /* 0x100fe20000010269 */
[C---:B------:R-:W-:Y:S01]  /*1dc0*/  IMAD.SHL.U32 R129, R98.reuse, 0x20, RZ ;  /* 0x0000002062817824 */ /* 0x040fe200078e00ff */
[----:B------:R-:W2:Y:S01]  /*1dd0*/  @P0 LDC R7, c[0x0][0x430] ;  /* 0x00010c00ff070b82 */ /* 0x000ea20000000800 */
[----:B------:R-:W-:Y:S01]  /*1de0*/  IMAD.SHL.U32 R131, R98, 0x40, RZ ;  /* 0x0000004062837824 */ /* 0x000fe200078e00ff */
[----:B------:R-:W-:Y:S01]  /*1df0*/  SHF.L.U64.HI R33, R104, 0x6, R105 ;  /* 0x0000000668217819 */ /* 0x000fe20000010269 */
[----:B------:R-:W-:-:S02]  /*1e00*/  IMAD R127, R105, 0x50, RZ ;  /* 0x00000050697f7824 */ /* 0x000fc400078e02ff */
[----:B------:R-:W-:Y:S01]  /*1e10*/  IMAD.SHL.U32 R32, R104, 0x20, RZ ;  /* 0x0000002068207824 */ /* 0x000fe200078e00ff */
[----:B0-----:R-:W-:Y:S01]  /*1e20*/  SHF.L.U64.HI R30, R110, 0x5, R111 ;  /* 0x000000056e1e7819 */ /* 0x001fe2000001026f */
[----:B------:R-:W-:Y:S01]  /*1e30*/  IMAD.WIDE.U32 R106, R18, R110, R22 ;  /* 0x0000006e126a7225 */ /* 0x000fe200078e0016 */
[----:B------:R-:W-:-:S03]  /*1e40*/  SHF.L.U64.HI R29, R110, 0x6, R111 ;  /* 0x000000066e1d7819 */ /* 0x000fc6000001026f */
[C---:B------:R-:W-:Y:S02]  /*1e50*/  IMAD.SHL.U32 R28, R110.reuse, 0x20, RZ ;  /* 0x000000206e1c7824 */ /* 0x040fe400078e00ff */
[----:B------:R-:W-:Y:S02]  /*1e60*/  IMAD.SHL.U32 R27, R110, 0x40, RZ ;  /* 0x000000406e1b7824 */ /* 0x000fe400078e00ff */
[----:B------:R-:W-:Y:S01]  /*1e70*/  IMAD.SHL.U32 R31, R104, 0x40, RZ ;  /* 0x00000040681f7824 */ /* 0x000fe200078e00ff */
[----:B------:R-:W-:Y:S01]  /*1e80*/  LEA.HI R147, R147, 0x8, RZ, 0x19 ;  /* 0x0000000893937811 */ /* 0x000fe200078fc8ff */
[----:B-1----:R-:W-:-:S04]  /*1e90*/  @P0 IMAD.HI.U32 R0, R150, R3, RZ ;  /* 0x0000000396000227 */ /* 0x002fc800078e00ff */
[----:B------:R-:W-:Y:S02]  /*1ea0*/  IMAD R3, R113, R99, R6 ;  /* 0x0000006371037224 */ /* 0x000fe400078e0206 */
[----:B------:R-:W-:Y:S01]  /*1eb0*/  IMAD.X R113, R11, 0x1, R118, P3 ;  /* 0x000000010b717824 */ /* 0x000fe200018e0676 */
[----:B--2---:R-:W-:Y:S01]  /*1ec0*/  @P0 SHF.R.U32.HI R150, RZ, R7, R0 ;  /* 0x00000007ff960219 */ /* 0x004fe20000011600 */
[----:B------:R-:W-:Y:S01]  /*1ed0*/  IMAD.IADD R5, R5, 0x1, R3 ;  /* 0x0000000105057824 */ /* 0x000fe200078e0203 */
[----:B------:R-:W-:Y:S02]  /*1ee0*/  SEL R3, RZ, 0xffffffff, P1 ;  /* 0xffffffffff037807 */ /* 0x000fe40000800000 */
[----:B------:R-:W-:Y:S01]  /*1ef0*/  SHF.R.S32.HI R6, RZ, 0x1f, R150 ;  /* 0x0000001fff067819 */ /* 0x000fe20000011496 */
[----:B------:R-:W-:Y:S01]  /*1f00*/  IMAD.WIDE.U32 R4, R150, UR4, R4 ;  /* 0x0000000496047c25 */ /* 0x000fe2000f8e0004 */
[----:B------:R-:W-:Y:S02]  /*1f10*/  ISETP.GE.AND P0, PT, R212, UR6, PT ;  /* 0x00000006d4007c0c */ /* 0x000fe4000bf06270 */
[----:B---3--:R-:W-:Y:S01]  /*1f20*/  ISETP.GE.AND P1, PT, R213, R119, PT ;  /* 0x00000077d500720c */ /* 0x008fe20003f26270 */
[----:B------:R-:W-:Y:S01]  /*1f30*/  IMAD R7, R6, UR4, RZ ;  /* 0x0000000406077c24 */ /* 0x000fe2000f8e02ff */
[----:B------:R-:W-:Y:S01]  /*1f40*/  SEL R0, RZ, 0x1, P0 ;  /* 0x00000001ff007807 */ /* 0x000fe20000000000 */
[----:B------:R-:W-:Y:S01]  /*1f50*/  IMAD.SHL.U32 R3, R3, 0x2, RZ ;  /* 0x0000000203037824 */ /* 0x000fe200078e00ff */
[----:B------:R-:W-:Y:S01]  /*1f60*/  ISETP.GE.AND P0, PT, R224, UR6, PT ;  /* 0x00000006e0007c0c */ /* 0x000fe2000bf06270 */
[----:B------:R-:W-:Y:S01]  /*1f70*/  IMAD R7, R150, UR5, R7 ;  /* 0x0000000596077c24 */ /* 0x000fe2000f8e0207 */
[----:B------:R-:W-:Y:S01]  /*1f80*/  ULDC.64 UR4, c[0x0][0xa08] ;  /* 0x0002820000047ab9 */ /* 0x000fe20000000a00 */
[----:B------:R-:W-:Y:S01]  /*1f90*/  IMAD.MOV.U32 R94, RZ, RZ, R4 ;  /* 0x000000ffff5e7224 */ /* 0x000fe200078e0004 */
[----:B------:R-:W-:Y:S01]  /*1fa0*/  LOP3.LUT R0, R3, 0x2, R0, 0xe2, !PT ;  /* 0x0000000203007812 */ /* 0x000fe200078ee200 */
[----:B------:R-:W-:Y:S01]  /*1fb0*/  IMAD.IADD R95, R5, 0x1, R7 ;  /* 0x00000001055f7824 */ /* 0x000fe200078e0207 */
[----:B------:R-:W-:Y:S01]  /*1fc0*/  SEL R3, RZ, 0x4, P0 ;  /* 0x00000004ff037807 */ /* 0x000fe20000000000 */
[----:B------:R-:W-:Y:S01]  /*1fd0*/  IMAD R7, R6, UR8, RZ ;  /* 0x0000000806077c24 */ /* 0x000fe2000f8e02ff */
[----:B------:R-:W-:Y:S01]  /*1fe0*/  ISETP.NE.U32.AND P0, PT, RZ, UR4, PT ;  /* 0x00000004ff007c0c */ /* 0x000fe2000bf05070 */
[----:B------:R-:W-:Y:S01]  /*1ff0*/  IMAD R6, R118, R104, RZ ;  /* 0x0000006876067224 */ /* 0x000fe200078e02ff */
[----:B------:R-:W-:Y:S01]  /*2000*/  LOP3.LUT R3, R0, R3, RZ, 0xfc, !PT ;  /* 0x0000000300037212 */ /* 0x000fe200078efcff */
[----:B------:R-:W-:Y:S01]  /*2010*/  IMAD R21, R150, UR9, R7 ;  /* 0x0000000996157c24 */ /* 0x000fe2000f8e0207 */
[----:B------:R-:W-:Y:S01]  /*2020*/  ISETP.NE.AND.EX P0, PT, RZ, UR5, PT, P0 ;  /* 0x00000005ff007c0c */ /* 0x000fe2000bf05300 */
[----:B------:R-:W-:Y:S01]  /*2030*/  ULDC.64 UR4, c[0x0][0x300] ;  /* 0x0000c00000047ab9 */ /* 0x000fe20000000a00 */
[--C-:B------:R-:W-:Y:S01]  /*2040*/  SHF.R.S32.HI R5, RZ, 0x1f, R212.reuse ;  /* 0x0000001fff057819 */ /* 0x100fe200000114d4 */
[----:B------:R-:W-:Y:S01]  /*2050*/  IMAD R7, R118, R98, RZ ;  /* 0x0000006276077224 */ /* 0x000fe200078e02ff */
[----:B------:R-:W-:Y:S01]  /*2060*/  LOP3.LUT R26, R3, 0x1, RZ, 0xc0, !PT ;  /* 0x00000001031a7812 */ /* 0x000fe200078ec0ff */
[----:B------:R-:W-:-:S02]  /*2070*/  IMAD.MOV.U32 R4, RZ, RZ, R212 ;  /* 0x000000ffff047224 */ /* 0x000fc400078e00d4 */
[C---:B------:R-:W-:Y:S02]  /*2080*/  IMAD R15, R18.reuse, R105, R6 ;  /* 0x00000069120f7224 */ /* 0x040fe400078e0206 */
[C---:B------:R-:W-:Y:S02]  /*2090*/  IMAD R35, R18.reuse, R99, R7 ;  /* 0x0000006312237224 */ /* 0x040fe400078e0207 */
[----:B------:R-:W-:-:S04]  /*20a0*/  IMAD.WIDE.U32 R6, R18, R98, R4 ;  /* 0x0000006212067225 */ /* 0x000fc800078e0004 */
[----:B------:R-:W-:-:S04]  /*20b0*/  IMAD.WIDE.U32 R8, R150, UR8, R4 ;  /* 0x0000000896087c25 */ /* 0x000fc8000f8e0004 */
[----:B------:R-:W-:Y:S02]  /*20c0*/  IMAD.IADD R9, R9, 0x1, R21 ;  /* 0x0000000109097824 */ /* 0x000fe400078e0215 */
[----:B------:R-:W-:-:S04]  /*20d0*/  IMAD.WIDE.U32 R102, R18, R104, R4 ;  /* 0x0000006812667225 */ /* 0x000fc800078e0004 */
[----:B------:R-:W-:Y:S01]  /*20e0*/  IMAD.WIDE.U32 R108, R18, R110, R4 ;  /* 0x0000006e126c7225 */ /* 0x000fe200078e0004 */
[----:B------:R-:W-:-:S03]  /*20f0*/  SEL R4, R119, RZ, P1 ;  /* 0x000000ff77047207 */ /* 0x000fc60000800000 */
[----:B------:R-:W-:Y:S02]  /*2100*/  IMAD.IADD R101, R101, 0x1, R15 ;  /* 0x0000000165657824 */ /* 0x000fe400078e020f */
[----:B------:R-:W-:Y:S02]  /*2110*/  IMAD.IADD R103, R15, 0x1, R103 ;  /* 0x000000010f677824 */ /* 0x000fe400078e0267 */
[----:B-----5:R-:W-:-:S04]  /*2120*/  IMAD.WIDE.U32 R100, R146, R104, R100 ;  /* 0x0000006892647225 */ /* 0x020fc800078e0064 */
[----:B------:R-:W-:-:S04]  /*2130*/  IMAD.WIDE.U32 R102, R146, R104, R102 ;  /* 0x0000006892667225 */ /* 0x000fc800078e0066 */
[----:B------:R-:W-:-:S04]  /*2140*/  IMAD.WIDE.U32 R98, R98, 0x50, RZ ;  /* 0x0000005062627825 */ /* 0x000fc800078e00ff */
[----:B------:R-:W-:Y:S01]  /*2150*/  IMAD.IADD R121, R99, 0x1, R121 ;  /* 0x0000000163797824 */ /* 0x000fe200078e0279 */
[----:B------:R-:W-:Y:S02]  /*2160*/  SHF.R.S32.HI R0, RZ, 0x1f, R25 ;  /* 0x0000001fff007819 */ /* 0x000fe40000011419 */
[----:B------:R-:W-:Y:S02]  /*2170*/  SEL R13, R25, RZ, !P0 ;  /* 0x000000ff190d7207 */ /* 0x000fe40004000000 */
[----:B------:R-:W-:-:S03]  /*2180*/  SEL R0, R0, RZ, !P0 ;  /* 0x000000ff00007207 */ /* 0x000fc60004000000 */
[----:B------:R-:W-:-:S04]  /*2190*/  IMAD.WIDE.U32 R94, R13, UR4, R94 ;  /* 0x000000040d5e7c25 */ /* 0x000fc8000f8e005e */
[----:B------:R-:W-:Y:S01]  /*21a0*/  IMAD R10, R0, UR4, RZ ;  /* 0x00000004000a7c24 */ /* 0x000fe2000f8e02ff */
[----:B------:R-:W-:-:S03]  /*21b0*/  IADD3 R92, P0, R94, R6, RZ ;  /* 0x000000065e5c7210 */ /* 0x000fc60007f1e0ff */
[----:B------:R-:W-:Y:S01]  /*21c0*/  IMAD R93, R13, UR5, R10 ;  /* 0x000000050d5d7c24 */ /* 0x000fe2000f8e020a */
[----:B------:R-:W-:Y:S02]  /*21d0*/  ULDC.64 UR4, c[0x0][0x328] ;  /* 0x0000ca0000047ab9 */ /* 0x000fe40000000a00 */
[----:B------:R-:W-:Y:S02]  /*21e0*/  IMAD R0, R0, UR4, RZ ;  /* 0x0000000400007c24 */ /* 0x000fe4000f8e02ff */
[----:B------:R-:W-:Y:S02]  /*21f0*/  IMAD.IADD R93, R95, 0x1, R93 ;  /* 0x000000015f5d7824 */ /* 0x000fe400078e025d */
[----:B------:R-:W-:Y:S02]  /*2200*/  IMAD R37, R13, UR5, R0 ;  /* 0x000000050d257c24 */ /* 0x000fe4000f8e0200 */
[----:B------:R-:W-:Y:S01]  /*2210*/  IMAD R0, R118, R110, RZ ;  /* 0x0000006e76007224 */ /* 0x000fe200078e02ff */
[----:B------:R-:W-:Y:S01]  /*2220*/  IADD3.X R35, R93, R7, R35, P0, !PT ;  /* 0x000000075d237210 */ /* 0x000fe200007fe423 */
[----:B------:R-:W-:Y:S01]  /*2230*/  IMAD.WIDE.U32 R96, R13, UR4, R8 ;  /* 0x000000040d607c25 */ /* 0x000fe2000f8e0008 */
[----:B------:R-:W-:-:S03]  /*2240*/  ISETP.GE.AND P0, PT, R212, R119, PT ;  /* 0x00000077d400720c */ /* 0x000fc60003f06270 */
[----:B------:R-:W-:Y:S01]  /*2250*/  IMAD R9, R18, R111, R0 ;  /* 0x0000006f12097224 */ /* 0x000fe200078e0200 */
[----:B------:R-:W-:Y:S01]  /*2260*/  SEL R7, R119, RZ, P0 ;  /* 0x000000ff77077207 */ /* 0x000fe20000000000 */
[----:B------:R-:W-:Y:S02]  /*2270*/  IMAD.IADD R8, R213, 0x1, R4 ;  /* 0x00000001d5087824 */ /* 0x000fe400078e0204 */
[----:B------:R-:W-:Y:S01]  /*2280*/  IMAD.IADD R107, R107, 0x1, R9 ;  /* 0x000000016b6b7824 */ /* 0x000fe200078e0209 */
[----:B------:R-:W-:Y:S01]  /*2290*/  IADD3 R7, R212, R7, RZ ;  /* 0x00000007d4077210 */ /* 0x000fe20007ffe0ff */
[----:B------:R-:W-:Y:S01]  /*22a0*/  IMAD.IADD R109, R9, 0x1, R109 ;  /* 0x00000001096d7824 */ /* 0x000fe200078e026d */
[----:B------:R-:W-:Y:S01]  /*22b0*/  SHF.R.S32.HI R9, RZ, 0x1f, R8 ;  /* 0x0000001fff097819 */ /* 0x000fe20000011408 */
[C---:B------:R-:W-:Y:S01]  /*22c0*/  IMAD.WIDE.U32 R106, R146.reuse, R110, R106 ;  /* 0x0000006e926a7225 */ /* 0x040fe200078e006a */
[----:B------:R-:W-:Y:S02]  /*22d0*/  SHF.R.S32.HI R0, RZ, 0x1f, R7 ;  /* 0x0000001fff007819 */ /* 0x000fe40000011407 */
[----:B------:R-:W-:Y:S01]  /*22e0*/  LEA.HI R10, R9, R8, RZ, 0x3 ;  /* 0x00000008090a7211 */ /* 0x000fe200078f18ff */
[----:B------:R-:W-:Y:S01]  /*22f0*/  IMAD.WIDE.U32 R108, R146, R110, R108 ;  /* 0x0000006e926c7225 */ /* 0x000fe200078e006c */
[----:B------:R-:W-:-:S02]  /*2300*/  LEA.HI R5, R0, R7, RZ, 0x6 ;  /* 0x0000000700057211 */ /* 0x000fc400078f30ff */
[----:B------:R-:W-:Y:S01]  /*2310*/  LEA.HI R4, R0, R7, RZ, 0x3 ;  /* 0x0000000700047211 */ /* 0x000fe200078f18ff */
[----:B------:R-:W-:Y:S01]  /*2320*/  IMAD.SHL.U32 R119, R119, 0x2, RZ ;  /* 0x0000000277777824 */ /* 0x000fe200078e00ff */
[----:B------:R-:W-:Y:S02]  /*2330*/  SHF.R.S32.HI R6, RZ, 0x6, R5 ;  /* 0x00000006ff067819 */ /* 0x000fe40000011405 */
[----:B------:R-:W-:Y:S02]  /*2340*/  LOP3.LUT R0, R232, 0x38, R4, 0xf8, !PT ;  /* 0x00000038e8007812 */ /* 0x000fe400078ef804 */
[----:B------:R-:W-:Y:S01]  /*2350*/  LEA.HI R8, R9, R8, RZ, 0x6 ;  /* 0x0000000809087211 */ /* 0x000fe200078f30ff */
[----:B------:R-:W-:Y:S01]  /*2360*/  IMAD R143, R6, 0x1400, R234 ;  /* 0x00001400068f7824 */ /* 0x000fe200078e02ea */
[----:B------:R-:W-:Y:S01]  /*2370*/  LOP3.LUT R0, R0, R233, RZ, 0x3c, !PT ;  /* 0x000000e900007212 */ /* 0x000fe200078e3cff */
[C---:B------:R-:W-:Y:S01]  /*2380*/  IMAD R141, R6.reuse, 0x1400, R231 ;  /* 0x00001400068d7824 */ /* 0x040fe200078e02e7 */
[----:B------:R-:W-:Y:S01]  /*2390*/  LOP3.LUT R5, R227, 0x38, R4, 0xf8, !PT ;  /* 0x00000038e3057812 */ /* 0x000fe200078ef804 */
[----:B------:R-:W-:Y:S01]  /*23a0*/  IMAD R133, R6, 0x1400, R229 ;  /* 0x0000140006857824 */ /* 0x000fe200078e02e5 */
[----:B------:R-:W-:Y:S01]  /*23b0*/  SHF.R.S32.HI R8, RZ, 0x6, R8 ;  /* 0x00000006ff087819 */ /* 0x000fe20000011408 */
[----:B------:R-:W-:Y:S01]  /*23c0*/  IMAD.IADD R143, R143, 0x1, R0 ;  /* 0x000000018f8f7824 */ /* 0x000fe200078e0200 */
[----:B------:R-:W-:-:S02]  /*23d0*/  LOP3.LUT R0, R232, 0x38, R10, 0xf8, !PT ;  /* 0x00000038e8007812 */ /* 0x000fc400078ef80a */
[----:B------:R-:W-:Y:S01]  /*23e0*/  LOP3.LUT R12, R5, R230, RZ, 0x3c, !PT ;  /* 0x000000e6050c7212 */ /* 0x000fe200078e3cff */
[----:B------:R-:W-:Y:S01]  /*23f0*/  IMAD R142, R8, 0x1400, R234 ;  /* 0x00001400088e7824 */ /* 0x000fe200078e02ea */
[----:B------:R-:W-:Y:S01]  /*2400*/  LOP3.LUT R5, R0, R233, RZ, 0x3c, !PT ;  /* 0x000000e900057212 */ /* 0x000fe200078e3cff */
[C---:B------:R-:W-:Y:S01]  /*2410*/  IMAD R140, R8.reuse, 0x1400, R231 ;  /* 0x00001400088c7824 */ /* 0x040fe200078e02e7 */
[C---:B------:R-:W-:Y:S01]  /*2420*/  LOP3.LUT R7, R225.reuse, 0x38, R4, 0xf8, !PT ;  /* 0x00000038e1077812 */ /* 0x040fe200078ef804 */
[----:B------:R-:W-:Y:S01]  /*2430*/  IMAD R132, R8, 0x1400, R229 ;  /* 0x0000140008847824 */ /* 0x000fe200078e02e5 */
[----:B------:R-:W-:Y:S01]  /*2440*/  LOP3.LUT R9, R225, 0x38, R10, 0xf8, !PT ;  /* 0x00000038e1097812 */ /* 0x000fe200078ef80a */
[----:B------:R-:W-:Y:S01]  /*2450*/  IMAD.IADD R142, R142, 0x1, R5 ;  /* 0x000000018e8e7824 */ /* 0x000fe200078e0205 */
[----:B------:R-:W-:Y:S01]  /*2460*/  SHF.R.S32.HI R5, RZ, 0x1f, R146 ;  /* 0x0000001fff057819 */ /* 0x000fe20000011492 */
[----:B------:R-:W-:Y:S01]  /*2470*/  IMAD.IADD R141, R141, 0x1, R12 ;  /* 0x000000018d8d7824 */ /* 0x000fe200078e020c */
[----:B------:R-:W-:-:S02]  /*2480*/  LOP3.LUT R6, R7, R228, RZ, 0x3c, !PT ;  /* 0x000000e407067212 */ /* 0x000fc400078e3cff */
[----:B------:R-:W-:Y:S01]  /*2490*/  LOP3.LUT R7, R227, 0x38, R10, 0xf8, !PT ;  /* 0x00000038e3077812 */ /* 0x000fe200078ef80a */
[----:B------:R-:W-:Y:S01]  /*24a0*/  IMAD R0, R5, R104, RZ ;  /* 0x0000006805007224 */ /* 0x000fe200078e02ff */
[----:B------:R-:W-:Y:S01]  /*24b0*/  LOP3.LUT R9, R9, R228, RZ, 0x3c, !PT ;  /* 0x000000e409097212 */ /* 0x000fe200078e3cff */
[----:B------:R-:W-:Y:S01]  /*24c0*/  IMAD.IADD R133, R133, 0x1, R6 ;  /* 0x0000000185857824 */ /* 0x000fe200078e0206 */
[----:B------:R-:W-:Y:S01]  /*24d0*/  LOP3.LUT R7, R7, R230, RZ, 0x3c, !PT ;  /* 0x000000e607077212 */ /* 0x000fe200078e3cff */
[----:B------:R-:W-:Y:S01]  /*24e0*/  IMAD R21, R146, R105, R0 ;  /* 0x0000006992157224 */ /* 0x000fe200078e0200 */
[----:B------:R-:W-:Y:S01]  /*24f0*/  LOP3.LUT R13, R4, 0xfffffff8, RZ, 0xc0, !PT ;  /* 0xfffffff8040d7812 */ /* 0x000fe200078ec0ff */
[----:B------:R-:W-:Y:S01]  /*2500*/  IMAD R0, R5, R110, RZ ;  /* 0x0000006e05007224 */ /* 0x000fe200078e02ff */
[----:B------:R-:W-:Y:S01]  /*2510*/  LOP3.LUT R11, R10, 0xfffffff8, RZ, 0xc0, !PT ;  /* 0xfffffff80a0b7812 */ /* 0x000fe200078ec0ff */
[----:B------:R-:W-:Y:S01]  /*2520*/  IMAD R5, R111, 0x50, RZ ;  /* 0x000000506f057824 */ /* 0x000fe200078e02ff */
[----:B------:R-:W-:Y:S01]  /*2530*/  SHF.R.S32.HI R12, RZ, 0x3, R10 ;  /* 0x00000003ff0c7819 */ /* 0x000fe2000001140a */
[----:B------:R-:W-:Y:S01]  /*2540*/  IMAD R15, R146, R111, R0 ;  /* 0x0000006f920f7224 */ /* 0x000fe200078e0200 */
[----:B------:R-:W-:Y:S01]  /*2550*/  SEL R0, RZ, 0x8, P2 ;  /* 0x00000008ff007807 */ /* 0x000fe20001000000 */
[----:B------:R-:W-:Y:S01]  /*2560*/  IMAD.WIDE.U32 R110, R110, 0x50, RZ ;  /* 0x000000506e6e7825 */ /* 0x000fe200078e00ff */
[----:B------:R-:W-:-:S02]  /*2570*/  SHF.R.S32.HI R14, RZ, 0x3, R4 ;  /* 0x00000003ff0e7819 */ /* 0x000fc40000011404 */
[----:B------:R-:W-:Y:S01]  /*2580*/  LOP3.LUT R0, R3, R0, RZ, 0xfc, !PT ;  /* 0x0000000003007212 */ /* 0x000fe200078efcff */
[----:B------:R-:W-:Y:S01]  /*2590*/  IMAD.WIDE.U32 R104, R104, 0x50, RZ ;  /* 0x0000005068687825 */ /* 0x000fe200078e00ff */
[----:B------:R-:W-:Y:S02]  /*25a0*/  SHF.R.S32.HI R6, RZ, 0x1f, R11 ;  /* 0x0000001fff067819 */ /* 0x000fe4000001140b */
[----:B------:R-:W-:Y:S01]  /*25b0*/  LOP3.LUT R10, R0, 0x2, RZ, 0xc0, !PT ;  /* 0x00000002000a7812 */ /* 0x000fe200078ec0ff */
[----:B------:R-:W-:Y:S01]  /*25c0*/  IMAD.IADD R140, R140, 0x1, R7 ;  /* 0x000000018c8c7824 */ /* 0x000fe200078e0207 */
[----:B------:R-:W-:Y:S01]  /*25d0*/  LOP3.LUT R8, R0, 0x8, RZ, 0xc0, !PT ;  /* 0x0000000800087812 */ /* 0x000fe200078ec0ff */
[----:B------:R-:W-:Y:S01]  /*25e0*/  IMAD.IADD R132, R132, 0x1, R9 ;  /* 0x0000000184847824 */ /* 0x000fe200078e0209 */
[----:B------:R-:W-:Y:S01]  /*25f0*/  LOP3.LUT R9, R0, 0x4, RZ, 0xc0, !PT ;  /* 0x0000000400097812 */ /* 0x000fe200078ec0ff */
[----:B------:R-:W-:Y:S01]  /*2600*/  IMAD.IADD R126, R111, 0x1, R5 ;  /* 0x000000016f7e7824 */ /* 0x000fe200078e0205 */
[----:B------:R-:W-:Y:S01]  /*2610*/  SHF.R.S32.HI R7, RZ, 0x1f, R13 ;  /* 0x0000001fff077819 */ /* 0x000fe2000001140d */
[----:B------:R-:W-:Y:S01]  /*2620*/  IMAD.IADD R25, R101, 0x1, R21 ;  /* 0x0000000165197824 */ /* 0x000fe200078e0215 */
[----:B------:R-:W-:Y:S01]  /*2630*/  IADD3 R21, R21, R103, RZ ;  /* 0x0000006715157210 */ /* 0x000fe20007ffe0ff */
[----:B------:R-:W-:-:S02]  /*2640*/  IMAD.IADD R20, R107, 0x1, R15 ;  /* 0x000000016b147824 */ /* 0x000fc400078e020f */
[----:B------:R-:W-:Y:S02]  /*2650*/  IMAD.IADD R127, R105, 0x1, R127 ;  /* 0x00000001697f7824 */ /* 0x000fe400078e027f */
[----:B------:R-:W-:Y:S02]  /*2660*/  IMAD.IADD R15, R15, 0x1, R109 ;  /* 0x000000010f0f7824 */ /* 0x000fe400078e026d */
[----:B------:R-:W-:-:S07]  /*2670*/  IMAD.IADD R5, R97, 0x1, R37 ;  /* 0x0000000161057824 */ /* 0x000fce00078e0225 */
.L_x_567:
[----:B--2-4-:R-:W2:Y:S01]  /*2680*/  LDL.LU R39, [R1+0x18] ;  /* 0x0000180001277983 */ /* 0x014ea20000300800 */
[----:B------:R-:W-:Y:S01]  /*2690*/  VIADD R41, R24, 0xffffffff ;  /* 0xffffffff18297836 */ /* 0x000fe20000000000 */
[----:B0-----:R-:W0:Y:S01]  /*26a0*/  LDC.64 R116, c[0x0][0x2d8] ;  /* 0x0000b600ff747b82 */ /* 0x001e220000000a00 */
[----:B------:R-:W-:Y:S05]  /*26b0*/  YIELD ;  /* 0x0000000000007946 */ /* 0x000fea0003800000 */
[----:B------:R-:W-:Y:S01]  /*26c0*/  SHF.R.S32.HI R38, RZ, 0x1f, R41 ;  /* 0x0000001fff267819 */ /* 0x000fe20000011429 */
[-C--:B------:R-:W-:Y:S01]  /*26d0*/  IMAD R3, R121, R41.reuse, RZ ;  /* 0x0000002979037224 */ /* 0x080fe200078e02ff */
[----:B------:R-:W1:Y:S01]  /*26e0*/  LDC R115, c[0x0][0x3d4] ;  /* 0x0000f500ff737b82 */ /* 0x000e620000000800 */
[----:B------:R-:W-:Y:S01]  /*26f0*/  IMAD.WIDE.U32 R124, R98, R41, RZ ;  /* 0x00000029627c7225 */ /* 0x000fe200078e00ff */
[----:B------:R-:W-:Y:S03]  /*2700*/  BSSY B0, `(.L_x_460) ;  /* 0x00007f5000007945 */ /* 0x000fe60003800000 */
[----:B------:R-:W-:Y:S01]  /*2710*/  IMAD R3, R38, R98, R3 ;  /* 0x0000006226037224 */ /* 0x000fe200078e0203 */
[----:B------:R-:W-:-:S02]  /*2720*/  IADD3 R0, P3, P4, R92, R124, R131 ;  /* 0x0000007c5c007210 */ /* 0x000fc40007c7e083 */
[CC--:B------:R-:W-:Y:S01]  /*2730*/  IADD3 R36, P2, R92.reuse, R124.reuse, RZ ;  /* 0x0000007c5c247210 */ /* 0x0c0fe20007f5e0ff */
[----:B------:R-:W-:Y:S01]  /*2740*/  IMAD.IADD R88, R125, 0x1, R3 ;  /* 0x000000017d587824 */ /* 0x000fe200078e0203 */
[----:B------:R-:W-:-:S03]  /*2750*/  IADD3 R4, P5, P6, R92, R124, R129 ;  /* 0x0000007c5c047210 */ /* 0x000fc60007ebe081 */
[----:B------:R-:W-:Y:S01]  /*2760*/  IMAD.X R37, R88, 0x1, R35, P2 ;  /* 0x0000000158257824 */ /* 0x000fe200010e0623 */
[----:B------:R-:W-:Y:S02]  /*2770*/  IADD3.X R3, R35, R88, R130, P3, P4 ;  /* 0x0000005823037210 */ /* 0x000fe40001fe8482 */
[----:B------:R-:W-:Y:S02]  /*2780*/  ISETP.GT.AND P3, PT, R41, R120, PT ;  /* 0x000000782900720c */ /* 0x000fe40003f64270 */
[C---:B0-----:R-:W-:Y:S02]  /*2790*/  LEA R48, P2, R0.reuse, R116, 0x1 ;  /* 0x0000007400307211 */ /* 0x041fe400078408ff */
[----:B------:R-:W-:Y:S02]  /*27a0*/  IADD3.X R24, R35, R88, R128, P5, P6 ;  /* 0x0000005823187210 */ /* 0x000fe40002fec480 */
[----:B------:R-:W-:Y:S01]  /*27b0*/  LEA.HI.X R49, R0, R117, R3, 0x1, P2 ;  /* 0x0000007500317211 */ /* 0x000fe200010f0c03 */
[----:B------:R-:W-:Y:S01]  /*27c0*/  IMAD R3, R17, 0x5000, R235 ;  /* 0x0000500011037824 */ /* 0x000fe200078e02eb */
[----:B-1----:R-:W-:-:S02]  /*27d0*/  ISETP.GE.AND P2, PT, R115, 0x1, PT ;  /* 0x000000017300780c */ /* 0x002fc40003f46270 */
[-C--:B------:R-:W-:Y:S02]  /*27e0*/  LEA R50, P5, R4, R116.reuse, 0x1 ;  /* 0x0000007404327211 */ /* 0x080fe400078a08ff */
[----:B------:R-:W-:Y:S02]  /*27f0*/  LEA R56, P6, R36, R116, 0x1 ;  /* 0x0000007424387211 */ /* 0x000fe400078c08ff */
[-C--:B------:R-:W-:Y:S01]  /*2800*/  LEA.HI.X R51, R4, R117.reuse, R24, 0x1, P5 ;  /* 0x0000007504337211 */ /* 0x080fe200028f0c18 */
[----:B------:R-:W-:Y:S01]  /*2810*/  IMAD R4, R3, 0x2, R16 ;  /* 0x0000000203047824 */ /* 0x000fe200078e0210 */
[----:B------:R-:W-:Y:S01]  /*2820*/  LEA.HI.X R57, R36, R117, R37, 0x1, P6 ;  /* 0x0000007524397211 */ /* 0x000fe200030f0c25 */
[----:B------:R-:W-:Y:S01]  /*2830*/  IMAD.MOV.U32 R24, RZ, RZ, R41 ;  /* 0x000000ffff187224 */ /* 0x000fe200078e0029 */
[----:B--2---:R-:W-:-:S04]  /*2840*/  LOP3.LUT R39, R39, 0xfffffffd, RZ, 0xc0, !PT ;  /* 0xfffffffd27277812 */ /* 0x004fc800078ec0ff */
[----:B------:R-:W-:-:S05]  /*2850*/  @P3 LOP3.LUT R39, R39, 0x2, RZ, 0xfc, !PT ;  /* 0x0000000227273812 */ /* 0x000fca00078efcff */
[----:B------:R0:W-:Y:S01]  /*2860*/  STL [R1+0x18], R39 ;  /* 0x0000182701007387 */ /* 0x0001e20000100800 */
[----:B------:R-:W-:Y:S05]  /*2870*/  @!P2 BRA `(.L_x_461) ;  /* 0x00000078007ca947 */ /* 0x000fea0003800000 */
[----:B------:R-:W-:Y:S01]  /*2880*/  ULDC.U8 UR4, c[0x0][0x3f0] ;  /* 0x0000fc0000047ab9 */ /* 0x000fe20000000000 */
[-C--:B------:R-:W-:Y:S01]  /*2890*/  IMAD R3, R126, R41.reuse, RZ ;  /* 0x000000297e037224 */ /* 0x080fe200078e02ff */
[----:B------:R-:W-:Y:S01]  /*28a0*/  ISETP.NE.AND P2, PT, RZ, UR4, PT ;  /* 0x00000004ff007c0c */ /* 0x000fe2000bf45270 */
[-C--:B0-----:R-:W-:Y:S02]  /*28b0*/  IMAD R39, R127, R41.reuse, RZ ;  /* 0x000000297f277224 */ /* 0x081fe400078e02ff */
[----:B------:R-:W-:Y:S02]  /*28c0*/  IMAD R37, R38, R110, R3 ;  /* 0x0000006e26257224 */ /* 0x000fe400078e0203 */
[----:B------:R-:W-:Y:S02]  /*28d0*/  IMAD R3, R24, -0x50, R2 ;  /* 0xffffffb018037824 */ /* 0x000fe400078e0202 */
[----:B------:R-:W-:Y:S02]  /*28e0*/  IMAD R39, R38, R104, R39 ;  /* 0x0000006826277224 */ /* 0x000fe400078e0227 */
[----:B------:R-:W-:Y:S01]  /*28f0*/  IMAD.WIDE.U32 R86, R110, R41, RZ ;  /* 0x000000296e567225 */ /* 0x000fe200078e00ff */
[----:B------:R-:W-:-:S03]  /*2900*/  VIMNMX R3, R3, 0x50, PT ;  /* 0x0000005003037848 */ /* 0x000fc60003fe0100 */
[----:B------:R-:W-:-:S04]  /*2910*/  IMAD.WIDE.U32 R84, R104, R41, RZ ;  /* 0x0000002968547225 */ /* 0x000fc800078e00ff */
[----:B------:R-:W-:Y:S02]  /*2920*/  IMAD.IADD R0, R87, 0x1, R37 ;  /* 0x0000000157007824 */ /* 0x000fe400078e0225 */
[----:B------:R-:W-:Y:S01]  /*2930*/  IMAD.IADD R114, R85, 0x1, R39 ;  /* 0x0000000155727824 */ /* 0x000fe200078e0227 */
[----:B------:R-:W-:Y:S06]  /*2940*/  @!P2 BRA `(.L_x_462) ;  /* 0x000000380050a947 */ /* 0x000fec0003800000 */
[----:B------:R-:W-:Y:S01]  /*2950*/  ISETP.GE.AND P3, PT, R18, R3, PT ;  /* 0x000000031200720c */ /* 0x000fe20003f66270 */
[----:B------:R-:W-:Y:S01]  /*2960*/  BSSY B1, `(.L_x_463) ;  /* 0x000002a000017945 */ /* 0x000fe20003800000 */
        /* <DEDUP_REMOVED lines=8> */
[----:B------:R-:W-:Y:S01]  /*29f0*/  CS2R R124, SRZ ;  /* 0x00000000007c7805 */ /* 0x000fe2000001ff00 */
[----:B------:R-:W-:Y:S06]  /*2a00*/  @P3 BRA `(.L_x_464) ;  /* 0x00000000007c3947 */ /* 0x000fec0003800000 */
[----:B------:R-:W-:Y:S01]  /*2a10*/  IADD3 R37, P2, R106, R86, RZ ;  /* 0x000000566a257210 */ /* 0x000fe20007f5e0ff */
[----:B------:R-:W-:Y:S01]  /*2a20*/  ULDC.64 UR4, c[0x0][0x3c8] ;  /* 0x0000f20000047ab9 */ /* 0x000fe20000000a00 */
[----:B------:R-:W-:Y:S02]  /*2a30*/  IADD3 R39, P4, R100, R84, RZ ;  /* 0x0000005464277210 */ /* 0x000fe40007f9e0ff */
[----:B------:R-:W-:Y:S02]  /*2a40*/  CS2R R122, SRZ ;  /* 0x00000000007a7805 */ /* 0x000fe4000001ff00 */
[-C--:B------:R-:W-:Y:S01]  /*2a50*/  ISETP.GE.AND P5, PT, R22, R115.reuse, PT ;  /* 0x000000731600720c */ /* 0x080fe20003fa6270 */
[----:B------:R-:W-:Y:S01]  /*2a60*/  IMAD.X R38, R0, 0x1, R20, P2 ;  /* 0x0000000100267824 */ /* 0x000fe200010e0614 */
[C---:B------:R-:W-:Y:S01]  /*2a70*/  LEA R36, P2, R37.reuse, UR4, 0x1 ;  /* 0x0000000425247c11 */ /* 0x040fe2000f8408ff */
[----:B------:R-:W-:Y:S01]  /*2a80*/  IMAD.X R40, R114, 0x1, R25, P4 ;  /* 0x0000000172287824 */ /* 0x000fe200020e0619 */
[----:B------:R-:W-:Y:S01]  /*2a90*/  CS2R R124, SRZ ;  /* 0x00000000007c7805 */ /* 0x000fe2000001ff00 */
[----:B------:R-:W-:Y:S01]  /*2aa0*/  ULDC.64 UR6, c[0x0][0x208] ;  /* 0x0000820000067ab9 */ /* 0x000fe20000000a00 */
[----:B------:R-:W-:Y:S01]  /*2ab0*/  LEA.HI.X R37, R37, UR5, R38, 0x1, P2 ;  /* 0x0000000525257c11 */ /* 0x000fe200090f0c26 */
[----:B------:R-:W-:Y:S01]  /*2ac0*/  ULDC.64 UR4, c[0x0][0x3e0] ;  /* 0x0000f80000047ab9 */ /* 0x000fe20000000a00 */
[----:B------:R-:W-:-:S02]  /*2ad0*/  ISETP.GE.AND P4, PT, R215, R115, PT ;  /* 0x00000073d700720c */ /* 0x000fc40003f86270 */
[----:B------:R-:W-:-:S03]  /*2ae0*/  LEA R38, P2, R39, UR4, 0x1 ;  /* 0x0000000427267c11 */ /* 0x000fc6000f8408ff */
[----:B------:R0:W5:Y:S01]  /*2af0*/  @!P5 LDG.E.64 R122, desc[UR6][R36.64] ;  /* 0x00000006247ad981 */ /* 0x000162000c1e1b00 */
[----:B------:R-:W-:Y:S02]  /*2b00*/  LEA.HI.X R39, R39, UR5, R40, 0x1, P2 ;  /* 0x0000000527277c11 */ /* 0x000fe400090f0c28 */
[----:B------:R-:W-:-:S03]  /*2b10*/  ISETP.GE.AND P2, PT, R214, R115, PT ;  /* 0x00000073d600720c */ /* 0x000fc60003f46270 */
[----:B------:R0:W5:Y:S01]  /*2b20*/  @!P5 LDG.E.64 R124, desc[UR6][R38.64] ;  /* 0x00000006267cd981 */ /* 0x000162000c1e1b00 */
[----:B------:R-:W-:Y:S02]  /*2b30*/  ISETP.GE.AND P5, PT, R216, R115, PT ;  /* 0x00000073d800720c */ /* 0x000fe40003fa6270 */
[----:B------:R-:W-:Y:S02]  /*2b40*/  CS2R R90, SRZ ;  /* 0x00000000005a7805 */ /* 0x000fe4000001ff00 */
[----:B------:R-:W-:Y:S02]  /*2b50*/  CS2R R82, SRZ ;  /* 0x0000000000527805 */ /* 0x000fe4000001ff00 */
[----:B------:R-:W-:Y:S02]  /*2b60*/  CS2R R78, SRZ ;  /* 0x00000000004e7805 */ /* 0x000fe4000001ff00 */
[----:B------:R-:W-:Y:S02]  /*2b70*/  CS2R R116, SRZ ;  /* 0x0000000000747805 */ /* 0x000fe4000001ff00 */
[----:B------:R-:W-:-:S02]  /*2b80*/  CS2R R88, SRZ ;  /* 0x0000000000587805 */ /* 0x000fc4000001ff00 */
[----:B------:R-:W-:Y:S01]  /*2b90*/  CS2R R80, SRZ ;  /* 0x0000000000507805 */ /* 0x000fe2000001ff00 */
[----:B------:R0:W5:Y:S04]  /*2ba0*/  @!P4 LDG.E.64 R90, desc[UR6][R36.64+0x40] ;  /* 0x00004006245ac981 */ /* 0x000168000c1e1b00 */
[----:B------:R0:W5:Y:S04]  /*2bb0*/  @!P2 LDG.E.64 R82, desc[UR6][R36.64+0x80] ;  /* 0x000080062452a981 */ /* 0x000168000c1e1b00 */
[----:B------:R0:W5:Y:S04]  /*2bc0*/  @!P5 LDG.E.64 R78, desc[UR6][R36.64+0xc0] ;  /* 0x0000c006244ed981 */ /* 0x000168000c1e1b00 */
[----:B------:R0:W5:Y:S04]  /*2bd0*/  @!P4 LDG.E.64 R116, desc[UR6][R38.64+0x40] ;  /* 0x000040062674c981 */ /* 0x000168000c1e1b00 */
[----:B------:R0:W5:Y:S04]  /*2be0*/  @!P2 LDG.E.64 R88, desc[UR6][R38.64+0x80] ;  /* 0x000080062658a981 */ /* 0x000168000c1e1b00 */
[----:B------:R0:W5:Y:S02]  /*2bf0*/  @!P5 LDG.E.64 R80, desc[UR6][R38.64+0xc0] ;  /* 0x0000c0062650d981 */ /* 0x000164000c1e1b00 */
.L_x_464:
[----:B------:R-:W-:Y:S05]  /*2c00*/  BSYNC B1 ;  /* 0x0000000000017941 */ /* 0x000fea0003800000 */
.L_x_463:
[----:B0----5:R-:W-:Y:S01]  /*2c10*/  IMAD.MOV.U32 R36, RZ, RZ, R78 ;  /* 0x000000ffff247224 */ /* 0x021fe200078e004e */
[----:B------:R-:W-:Y:S01]  /*2c20*/  ISETP.GE.AND P4, PT, R217, R3, PT ;  /* 0x00000003d900720c */ /* 0x000fe20003f86270 */
[----:B------:R-:W-:Y:S01]  /*2c30*/  IMAD.MOV.U32 R37, RZ, RZ, R79 ;  /* 0x000000ffff257224 */ /* 0x000fe200078e004f */
[----:B------:R-:W-:Y:S01]  /*2c40*/  BSSY B1, `(.L_x_465) ;  /* 0x0000046000017945 */ /* 0x000fe20003800000 */
[----:B------:R-:W-:Y:S01]  /*2c50*/  IMAD.MOV.U32 R38, RZ, RZ, R82 ;  /* 0x000000ffff267224 */ /* 0x000fe200078e0052 */
[----:B------:R-:W-:Y:S01]  /*2c60*/  PRMT R179, R36, 0x7610, R179 ;  /* 0x0000761024b37816 */ /* 0x000fe200000000b3 */
        /* <DEDUP_REMOVED lines=13> */
[----:B------:R-:W-:-:S02]  /*2d40*/  PRMT R155, R37, 0x7610, R155 ;  /* 0x00007610259b7816 */ /* 0x000fc4000000009b */
[----:B------:R-:W-:Y:S02]  /*2d50*/  CS2R R66, SRZ ;  /* 0x0000000000427805 */ /* 0x000fe4000001ff00 */
[----:B------:R-:W-:Y:S02]  /*2d60*/  MOV R37, R81 ;  /* 0x0000005100257202 */ /* 0x000fe40000000f00 */
[----:B------:R-:W-:Y:S02]  /*2d70*/  CS2R R70, SRZ ;  /* 0x0000000000467805 */ /* 0x000fe4000001ff00 */
        /* <DEDUP_REMOVED lines=12> */
[----:B------:R-:W-:Y:S02]  /*2e40*/  PRMT R189, R36, 0x7610, R189 ;  /* 0x0000761024bd7816 */ /* 0x000fe400000000bd */
[----:B------:R-:W-:Y:S02]  /*2e50*/  CS2R R64, SRZ ;  /* 0x0000000000407805 */ /* 0x000fe4000001ff00 */
[----:B------:R-:W-:Y:S02]  /*2e60*/  PRMT R138, R138, 0x5410, R37 ;  /* 0x000054108a8a7816 */ /* 0x000fe40000000025 */
[----:B------:R-:W-:Y:S02]  /*2e70*/  CS2R R68, SRZ ;  /* 0x0000000000447805 */ /* 0x000fe4000001ff00 */
[----:B------:R-:W-:-:S02]  /*2e80*/  CS2R R72, SRZ ;  /* 0x0000000000487805 */ /* 0x000fc4000001ff00 */
[----:B------:R-:W-:Y:S01]  /*2e90*/  CS2R R76, SRZ ;  /* 0x00000000004c7805 */ /* 0x000fe2000001ff00 */
[----:B------:R-:W-:Y:S06]  /*2ea0*/  @P4 BRA `(.L_x_466) ;  /* 0x00000000007c4947 */ /* 0x000fec0003800000 */
[----:B------:R-:W-:Y:S01]  /*2eb0*/  IADD3 R37, P2, P5, R106, R86, R28 ;  /* 0x000000566a257210 */ /* 0x000fe20007d5e01c */
[----:B------:R-:W-:Y:S01]  /*2ec0*/  ULDC.64 UR4, c[0x0][0x3c8] ;  /* 0x0000f20000047ab9 */ /* 0x000fe20000000a00 */
[----:B------:R-:W-:Y:S01]  /*2ed0*/  ULDC.64 UR6, c[0x0][0x3e0] ;  /* 0x0000f80000067ab9 */ /* 0x000fe20000000a00 */
[----:B------:R-:W-:Y:S02]  /*2ee0*/  CS2R R74, SRZ ;  /* 0x00000000004a7805 */ /* 0x000fe4000001ff00 */
[----:B------:R-:W-:Y:S02]  /*2ef0*/  IADD3.X R42, R20, R0, R30, P2, P5 ;  /* 0x00000000142a7210 */ /* 0x000fe400017ea41e */
[----:B------:R-:W-:Y:S02]  /*2f00*/  CS2R R70, SRZ ;  /* 0x0000000000467805 */ /* 0x000fe4000001ff00 */
[----:B------:R-:W-:Y:S02]  /*2f10*/  IADD3 R39, P2, P5, R100, R84, R32 ;  /* 0x0000005464277210 */ /* 0x000fe40007d5e020 */
[----:B------:R-:W-:-:S02]  /*2f20*/  CS2R R76, SRZ ;  /* 0x00000000004c7805 */ /* 0x000fc4000001ff00 */
[----:B------:R-:W-:Y:S01]  /*2f30*/  CS2R R72, SRZ ;  /* 0x0000000000487805 */ /* 0x000fe2000001ff00 */
[----:B------:R-:W-:Y:S01]  /*2f40*/  ULDC.64 UR8, c[0x0][0x208] ;  /* 0x0000820000087ab9 */ /* 0x000fe20000000a00 */
[----:B------:R-:W-:Y:S02]  /*2f50*/  IADD3.X R40, R25, R114, R34, P2, P5 ;  /* 0x0000007219287210 */ /* 0x000fe400017ea422 */
[----:B------:R-:W-:Y:S02]  /*2f60*/  LEA R36, P2, R37, UR4, 0x1 ;  /* 0x0000000425247c11 */ /* 0x000fe4000f8408ff */
[----:B------:R-:W-:Y:S02]  /*2f70*/  LEA R38, P5, R39, UR6, 0x1 ;  /* 0x0000000627267c11 */ /* 0x000fe4000f8a08ff */
[----:B------:R-:W-:Y:S02]  /*2f80*/  LEA.HI.X R37, R37, UR5, R42, 0x1, P2 ;  /* 0x0000000525257c11 */ /* 0x000fe400090f0c2a */
[----:B------:R-:W-:-:S02]  /*2f90*/  LEA.HI.X R39, R39, UR7, R40, 0x1, P5 ;  /* 0x0000000727277c11 */ /* 0x000fc4000a8f0c28 */
[-C--:B------:R-:W-:Y:S02]  /*2fa0*/  ISETP.GE.AND P2, PT, R22, R115.reuse, PT ;  /* 0x000000731600720c */ /* 0x080fe40003f46270 */
[----:B------:R-:W-:Y:S02]  /*2fb0*/  ISETP.GE.AND P5, PT, R215, R115, PT ;  /* 0x00000073d700720c */ /* 0x000fe40003fa6270 */
[----:B------:R-:W-:Y:S02]  /*2fc0*/  CS2R R66, SRZ ;  /* 0x0000000000427805 */ /* 0x000fe4000001ff00 */
[----:B------:R-:W-:Y:S02]  /*2fd0*/  CS2R R62, SRZ ;  /* 0x00000000003e7805 */ /* 0x000fe4000001ff00 */
[----:B------:R-:W-:-:S05]  /*2fe0*/  CS2R R68, SRZ ;  /* 0x0000000000447805 */ /* 0x000fca000001ff00 */
[----:B------:R0:W5:Y:S04]  /*2ff0*/  @!P2 LDG.E.64 R74, desc[UR8][R36.64] ;  /* 0x00000008244aa981 */ /* 0x000168000c1e1b00 */
[----:B------:R0:W5:Y:S01]  /*3000*/  @!P2 LDG.E.64 R76, desc[UR8][R38.64] ;  /* 0x00000008264ca981 */ /* 0x000162000c1e1b00 */
[----:B------:R-:W-:-:S03]  /*3010*/  ISETP.GE.AND P2, PT, R214, R115, PT ;  /* 0x00000073d600720c */ /* 0x000fc60003f46270 */
[----:B------:R0:W5:Y:S04]  /*3020*/  @!P5 LDG.E.64 R70, desc[UR8][R36.64+0x40] ;  /* 0x000040082446d981 */ /* 0x000168000c1e1b00 */
[----:B------:R0:W5:Y:S01]  /*3030*/  @!P5 LDG.E.64 R72, desc[UR8][R38.64+0x40] ;  /* 0x000040082648d981 */ /* 0x000162000c1e1b00 */
[----:B------:R-:W-:Y:S02]  /*3040*/  ISETP.GE.AND P5, PT, R216, R115, PT ;  /* 0x00000073d800720c */ /* 0x000fe40003fa6270 */
[----:B------:R-:W-:-:S03]  /*3050*/  CS2R R64, SRZ ;  /* 0x0000000000407805 */ /* 0x000fc6000001ff00 */
[----:B------:R0:W5:Y:S04]  /*3060*/  @!P2 LDG.E.64 R66, desc[UR8][R36.64+0x80] ;  /* 0x000080082442a981 */ /* 0x000168000c1e1b00 */
[----:B------:R0:W5:Y:S04]  /*3070*/  @!P2 LDG.E.64 R68, desc[UR8][R38.64+0x80] ;  /* 0x000080082644a981 */ /* 0x000168000c1e1b00 */
[----:B------:R0:W5:Y:S04]  /*3080*/  @!P5 LDG.E.64 R62, desc[UR8][R36.64+0xc0] ;  /* 0x0000c008243ed981 */ /* 0x000168000c1e1b00 */
[----:B------:R0:W5:Y:S02]  /*3090*/  @!P5 LDG.E.64 R64, desc[UR8][R38.64+0xc0] ;  /* 0x0000c0082640d981 */ /* 0x000164000c1e1b00 */
.L_x_466:
[----:B------:R-:W-:Y:S05]  /*30a0*/  BSYNC B1 ;  /* 0x0000000000017941 */ /* 0x000fea0003800000 */
.L_x_465:
        /* <DEDUP_REMOVED lines=8> */
[----:B------:R-:W-:Y:S01]  /*3130*/  CS2R R54, SRZ ;  /* 0x0000000000367805 */ /* 0x000fe2000001ff00 */
[----:B-----5:R-:W-:Y:S01]  /*3140*/  IMAD.MOV.U32 R139, RZ, RZ, R62 ;  /* 0x000000ffff8b7224 */ /* 0x020fe200078e003e */
[----:B------:R-:W-:Y:S01]  /*3150*/  CS2R R60, SRZ ;  /* 0x00000000003c7805 */ /* 0x000fe2000001ff00 */
[----:B------:R-:W-:Y:S06]  /*3160*/  @P5 BRA `(.L_x_468) ;  /* 0x00000000007c5947 */ /* 0x000fec0003800000 */
[----:B------:R-:W-:Y:S01]  /*3170*/  IADD3 R86, P2, P6, R106, R27, R86 ;  /* 0x0000001b6a567210 */ /* 0x000fe20007e5e056 */
[----:B------:R-:W-:Y:S01]  /*3180*/  ULDC.64 UR4, c[0x0][0x3c8] ;  /* 0x0000f20000047ab9 */ /* 0x000fe20000000a00 */
[----:B------:R-:W-:Y:S01]  /*3190*/  ULDC.64 UR6, c[0x0][0x3e0] ;  /* 0x0000f80000067ab9 */ /* 0x000fe20000000a00 */
[----:B------:R-:W-:Y:S02]  /*31a0*/  CS2R R58, SRZ ;  /* 0x00000000003a7805 */ /* 0x000fe4000001ff00 */
[----:B0-----:R-:W-:Y:S02]  /*31b0*/  IADD3.X R37, R20, R29, R0, P2, P6 ;  /* 0x0000001d14257210 */ /* 0x001fe400017ec400 */
[----:B------:R-:W-:Y:S02]  /*31c0*/  CS2R R60, SRZ ;  /* 0x00000000003c7805 */ /* 0x000fe4000001ff00 */
[----:B------:R-:W-:Y:S01]  /*31d0*/  IADD3 R84, P2, P6, R100, R31, R84 ;  /* 0x0000001f64547210 */ /* 0x000fe20007e5e054 */
[----:B------:R-:W-:-:S03]  /*31e0*/  ULDC.64 UR8, c[0x0][0x208] ;  /* 0x0000820000087ab9 */ /* 0x000fc60000000a00 */
[----:B------:R-:W-:Y:S02]  /*31f0*/  IADD3.X R39, R25, R33, R114, P2, P6 ;  /* 0x0000002119277210 */ /* 0x000fe400017ec472 */
[----:B------:R-:W-:-:S04]  /*3200*/  LEA R36, P2, R86, UR4, 0x1 ;  /* 0x0000000456247c11 */ /* 0x000fc8000f8408ff */
[----:B------:R-:W-:Y:S02]  /*3210*/  LEA.HI.X R37, R86, UR5, R37, 0x1, P2 ;  /* 0x0000000556257c11 */ /* 0x000fe400090f0c25 */
[----:B------:R-:W-:-:S04]  /*3220*/  LEA R38, P2, R84, UR6, 0x1 ;  /* 0x0000000654267c11 */ /* 0x000fc8000f8408ff */
[----:B------:R-:W-:Y:S02]  /*3230*/  LEA.HI.X R39, R84, UR7, R39, 0x1, P2 ;  /* 0x0000000754277c11 */ /* 0x000fe400090f0c27 */
[----:B------:R-:W-:Y:S02]  /*3240*/  ISETP.GE.AND P2, PT, R22, R115, PT ;  /* 0x000000731600720c */ /* 0x000fe40003f46270 */
[----:B------:R-:W-:Y:S02]  /*3250*/  CS2R R52, SRZ ;  /* 0x0000000000347805 */ /* 0x000fe4000001ff00 */
[----:B------:R-:W-:-:S09]  /*3260*/  CS2R R54, SRZ ;  /* 0x0000000000367805 */ /* 0x000fd2000001ff00 */
[----:B------:R1:W5:Y:S04]  /*3270*/  @!P2 LDG.E.64 R58, desc[UR8][R36.64] ;  /* 0x00000008243aa981 */ /* 0x000368000c1e1b00 */
[----:B------:R1:W5:Y:S01]  /*3280*/  @!P2 LDG.E.64 R60, desc[UR8][R38.64] ;  /* 0x00000008263ca981 */ /* 0x000362000c1e1b00 */
        /* <DEDUP_REMOVED lines=10> */
[----:B------:R-:W-:-:S13]  /*3330*/  ISETP.GE.AND P2, PT, R216, R115, PT ;  /* 0x00000073d800720c */ /* 0x000fda0003f46270 */
[----:B------:R1:W5:Y:S04]  /*3340*/  @!P2 LDG.E.64 R40, desc[UR8][R36.64+0xc0] ;  /* 0x0000c0082428a981 */ /* 0x000368000c1e1b00 */
[----:B------:R1:W5:Y:S02]  /*3350*/  @!P2 LDG.E.64 R42, desc[UR8][R38.64+0xc0] ;  /* 0x0000c008262aa981 */ /* 0x000364000c1e1b00 */
.L_x_468:
[----:B------:R-:W-:Y:S05]  /*3360*/  BSYNC B1 ;  /* 0x0000000000017941 */ /* 0x000fea0003800000 */
.L_x_467:
[----:B------:R-:W-:Y:S01]  /*3370*/  IMAD.MOV.U32 R0, RZ, RZ, R63 ;  /* 0x000000ffff007224 */ /* 0x000fe200078e003f */
[----:B------:R-:W-:Y:S01]  /*3380*/  ULOP3.LUT UR4, UR60, 0x1, URZ, 0xfc, !UPT ;  /* 0x000000013c047892 */ /* 0x000fe2000f8efc3f */
[----:B01----:R-:W-:Y:S01]  /*3390*/  IMAD.MOV.U32 R36, RZ, RZ, R66 ;  /* 0x000000ffff247224 */ /* 0x003fe200078e0042 */
        /* <DEDUP_REMOVED lines=24> */
[----:B------:R-:W-:Y:S01]  /*3520*/  MOV R37, R77 ;  /* 0x0000004d00257202 */ /* 0x000fe20000000f00 */
[----:B------:R-:W-:Y:S01]  /*3530*/  UISETP.NE.AND UP0, UPT, UR4, 0x3, UPT ;  /* 0x000000030400788c */ /* 0x000fe2000bf05270 */
[----:B------:R-:W-:Y:S01]  /*3540*/  PRMT R173, R38, 0x7610, R173 ;  /* 0x0000761026ad7816 */ /* 0x000fe200000000ad */
[----:B-----5:R-:W-:Y:S01]  /*3550*/  IMAD.MOV.U32 R38, RZ, RZ, R40 ;  /* 0x000000ffff267224 */ /* 0x020fe200078e0028 */
        /* <DEDUP_REMOVED lines=14> */
[----:B------:R-:W-:-:S02]  /*3640*/  PLOP3.LUT P2, PT, PT, PT, UP0, 0x80, 0x0 ;  /* 0x000000000000781c */ /* 0x000fc40003f4f008 */
        /* <DEDUP_REMOVED lines=17> */
[----:B------:R-:W-:Y:S02]  /*3760*/  PRMT R145, R37, 0x7610, R145 ;  /* 0x0000761025917816 */ /* 0x000fe40000000091 */
[----:B------:R-:W-:Y:S02]  /*3770*/  PRMT R175, R36, 0x7610, R175 ;  /* 0x0000761024af7816 */ /* 0x000fe400000000af */
[----:B------:R-:W-:Y:S01]  /*3780*/  PRMT R176, R0, 0x7610, R176 ;  /* 0x0000761000b07816 */ /* 0x000fe200000000b0 */
[----:B------:R-:W-:Y:S06]  /*3790*/  @!P2 BRA `(.L_x_469) ;  /* 0x000000000004a947 */ /* 0x000fec0003800000 */
[----:B------:R-:W-:Y:S01]  /*37a0*/  BPT.TRAP 0x1 ;  /* 0x000000040000795c */ /* 0x000fe20000300000 */
.L_x_469:
[----:B------:R-:W-:Y:S01]  /*37b0*/  IMAD R0, R17, 0x8, R16 ;  /* 0x0000000811007824 */ /* 0x000fe200078e0210 */
[----:B------:R-:W-:Y:S01]  /*37c0*/  SHF.L.U32 R114, R219, 0x1f, RZ ;  /* 0x0000001fdb727819 */ /* 0x000fe200000006ff */
[----:B------:R-:W-:Y:S03]  /*37d0*/  BSSY B1, `(.L_x_470) ;  /* 0x0000003000017945 */ /* 0x000fe60003800000 */
[----:B------:R-:W0:Y:S02]  /*37e0*/  SYNCS.PHASECHK.TRANS64.TRYWAIT P6, [R0+URZ+0x38890], R114 ;  /* 0x03889072000075a7 */ /* 0x000e2400080c017f */
[----:B0-----:R-:W-:Y:S05]  /*37f0*/  @!P6 BRA `(.L_x_471) ;  /* 0x0000022000e4e947 */ /* 0x001fea0003800000 */
.L_x_790:
[----:B------:R-:W-:Y:S05]  /*3800*/  BSYNC B1 ;  /* 0x0000000000017941 */ /* 0x000fea0003800000 */
.L_x_470:
[----:B------:R-:W-:Y:S04]  /*3810*/  BSSY B1, `(.L_x_472) ;  /* 0x00000e0000017945 */ /* 0x000fe80003800000 */
[----:B------:R-:W-:Y:S05]  /*3820*/  @P3 BRA `(.L_x_473) ;  /* 0x0000000c00783947 */ /* 0x000fea0003800000 */
[----:B------:R-:W-:Y:S01]  /*3830*/  ISETP.NE.AND P3, PT, R26, RZ, PT ;  /* 0x000000ff1a00720c */ /* 0x000fe20003f65270 */
[----:B------:R-:W-:-:S12]  /*3840*/  BSSY B2, `(.L_x_474) ;  /* 0x0000037000027945 */ /* 0x000fd80003800000 */
[----:B------:R-:W-:Y:S05]  /*3850*/  @!P3 BRA `(.L_x_475) ;  /* 0x0000000000d4b947 */ /* 0x000fea0003800000 */
[----:B------:R1:W2:Y:S01]  /*3860*/  LDS.128 R36, [R4+0x24400] ;  /* 0x0244000004247984 */ /* 0x0002a20000000c00 */
[----:B------:R-:W-:Y:S01]  /*3870*/  ISETP.GE.AND P3, PT, R22, R115, PT ;  /* 0x000000731600720c */ /* 0x000fe20003f66270 */
[----:B------:R-:W-:-:S12]  /*3880*/  BSSY B3, `(.L_x_476) ;  /* 0x0000030000037945 */ /* 0x000fd80003800000 */
[----:B-1----:R-:W-:Y:S05]  /*3890*/  @P3 BRA `(.L_x_477) ;  /* 0x0000000000b83947 */ /* 0x002fea0003800000 */
[----:B------:R-:W-:Y:S01]  /*38a0*/  SHF.R.U64 R124, R124, 0x10, R125 ;  /* 0x000000107c7c7819 */ /* 0x000fe2000000127d */
[----:B--2---:R-:W-:Y:S01]  /*38b0*/  IMAD.U32 R152, R39, 0x10000, RZ ;  /* 0x0001000027987824 */ /* 0x004fe200078e00ff */
[----:B------:R-:W-:Y:S01]  /*38c0*/  SHF.R.U64 R150, R122, 0x10, R123 ;  /* 0x000000107a967819 */ /* 0x000fe2000000127b */
[----:B------:R-:W-:Y:S01]  /*38d0*/  IMAD.U32 R122, R38, 0x10000, RZ ;  /* 0x00010000267a7824 */ /* 0x000fe200078e00ff */
[----:B------:R-:W-:Y:S02]  /*38e0*/  SHF.R.U32.HI R154, RZ, 0x10, R125 ;  /* 0x00000010ff9a7819 */ /* 0x000fe4000001167d */
[----:B------:R-:W-:Y:S02]  /*38f0*/  PRMT R125, R137, 0x5432, R124 ;  /* 0x00005432897d7816 */ /* 0x000fe4000000007c */
[----:B------:R-:W-:Y:S02]  /*3900*/  PRMT R150, R135, 0x5432, R150 ;  /* 0x0000543287967816 */ /* 0x000fe40000000096 */
[----:B------:R-:W-:-:S02]  /*3910*/  SHF.R.U32.HI R153, RZ, 0x10, R123 ;  /* 0x00000010ff997819 */ /* 0x000fc4000001167b */
[----:B------:R-:W-:Y:S02]  /*3920*/  LOP3.LUT R160, R37, 0xffff0000, RZ, 0xc0, !PT ;  /* 0xffff000025a07812 */ /* 0x000fe400078ec0ff */
[C---:B------:R-:W-:Y:S01]  /*3930*/  LOP3.LUT R157, R125.reuse, 0xffff0000, RZ, 0xc0, !PT ;  /* 0xffff00007d9d7812 */ /* 0x040fe200078ec0ff */
[----:B------:R-:W-:Y:S01]  /*3940*/  IMAD.U32 R125, R125, 0x10000, RZ ;  /* 0x000100007d7d7824 */ /* 0x000fe200078e00ff */
[----:B------:R-:W-:Y:S02]  /*3950*/  LOP3.LUT R123, R39, 0xffff0000, RZ, 0xc0, !PT ;  /* 0xffff0000277b7812 */ /* 0x000fe400078ec0ff */
[----:B------:R-:W-:Y:S01]  /*3960*/  PRMT R124, R138, 0x5432, R154 ;  /* 0x000054328a7c7816 */ /* 0x000fe2000000009a */
[----:B------:R-:W-:Y:S01]  /*3970*/  FMUL.FTZ R161, R160, R157 ;  /* 0x0000009da0a17220 */ /* 0x000fe20000410000 */
[----:B------:R-:W-:Y:S01]  /*3980*/  LOP3.LUT R159, R150, 0xffff0000, RZ, 0xc0, !PT ;  /* 0xffff0000969f7812 */ /* 0x000fe200078ec0ff */
[----:B------:R-:W-:Y:S01]  /*3990*/  IMAD.U32 R154, R37, 0x10000, RZ ;  /* 0x00010000259a7824 */ /* 0x000fe200078e00ff */
[----:B------:R-:W-:Y:S01]  /*39a0*/  PRMT R39, R155, 0x5410, R153 ;  /* 0x000054109b277816 */ /* 0x000fe20000000099 */
[----:B------:R-:W-:Y:S01]  /*39b0*/  IMAD.U32 R37, R36, 0x10000, RZ ;  /* 0x0001000024257824 */ /* 0x000fe200078e00ff */
[----:B------:R-:W-:Y:S01]  /*39c0*/  LOP3.LUT R38, R38, 0xffff0000, RZ, 0xc0, !PT ;  /* 0xffff000026267812 */ /* 0x000fe200078ec0ff */
[----:B------:R-:W-:Y:S01]  /*39d0*/  FMUL.FTZ R160, R160, R159 ;  /* 0x0000009fa0a07220 */ /* 0x000fe20000410000 */
[----:B------:R-:W-:Y:S01]  /*39e0*/  SHF.L.U32 R153, R124, 0x10, RZ ;  /* 0x000000107c997819 */ /* 0x000fe200000006ff */
[C---:B------:R-:W-:Y:S01]  /*39f0*/  IMAD.U32 R155, R39.reuse, 0x10000, RZ ;  /* 0x00010000279b7824 */ /* 0x040fe200078e00ff */
[----:B------:R-:W-:Y:S01]  /*3a00*/  LOP3.LUT R36, R36, 0xffff0000, RZ, 0xc0, !PT ;  /* 0xffff000024247812 */ /* 0x000fe200078ec0ff */
[----:B------:R-:W-:Y:S01]  /*3a10*/  FFMA.FTZ R160, R154, R157, R160 ;  /* 0x0000009d9aa07223 */ /* 0x000fe200000100a0 */
[----:B------:R-:W-:Y:S01]  /*3a20*/  LOP3.LUT R124, R124, 0xffff0000, RZ, 0xc0, !PT ;  /* 0xffff00007c7c7812 */ /* 0x000fe200078ec0ff */
[C---:B------:R-:W-:Y:S01]  /*3a30*/  FMUL.FTZ R163, R38.reuse, R153 ;  /* 0x0000009926a37220 */ /* 0x040fe20000410000 */
[----:B------:R-:W-:Y:S01]  /*3a40*/  FMUL.FTZ R157, R38, R155 ;  /* 0x0000009b269d7220 */ /* 0x000fe20000410000 */
[----:B------:R-:W-:Y:S01]  /*3a50*/  LOP3.LUT R39, R39, 0xffff0000, RZ, 0xc0, !PT ;  /* 0xffff000027277812 */ /* 0x000fe200078ec0ff */
[----:B------:R-:W-:-:S02]  /*3a60*/  IMAD.U32 R150, R150, 0x10000, RZ ;  /* 0x0001000096967824 */ /* 0x000fc400078e00ff */
[C---:B------:R-:W-:Y:S01]  /*3a70*/  FFMA.FTZ R163, R122.reuse, R155, -R163 ;  /* 0x0000009b7aa37223 */ /* 0x040fe200000108a3 */
[----:B------:R-:W-:Y:S01]  /*3a80*/  FFMA.FTZ R122, R122, R153, R157 ;  /* 0x000000997a7a7223 */ /* 0x000fe2000001009d */
[----:B------:R-:W-:Y:S01]  /*3a90*/  FMUL.FTZ R38, R36, R125 ;  /* 0x0000007d24267220 */ /* 0x000fe20000410000 */
[----:B------:R-:W-:Y:S01]  /*3aa0*/  FFMA.FTZ R161, R154, R159, -R161 ;  /* 0x0000009f9aa17223 */ /* 0x000fe200000108a1 */
[C---:B------:R-:W-:Y:S01]  /*3ab0*/  FMUL.FTZ R153, R123.reuse, R124 ;  /* 0x0000007c7b997220 */ /* 0x040fe20000410000 */
[-C--:B------:R-:W-:Y:S01]  /*3ac0*/  FMUL.FTZ R36, R36, R150.reuse ;  /* 0x0000009624247220 */ /* 0x080fe20000410000 */
[-C--:B------:R-:W-:Y:S01]  /*3ad0*/  FMUL.FTZ R123, R123, R39.reuse ;  /* 0x000000277b7b7220 */ /* 0x080fe20000410000 */
[C---:B------:R-:W-:Y:S01]  /*3ae0*/  FFMA.FTZ R38, R37.reuse, R150, -R38 ;  /* 0x0000009625267223 */ /* 0x040fe20000010826 */
[C---:B------:R-:W-:Y:S01]  /*3af0*/  FFMA.FTZ R153, R152.reuse, R39, -R153 ;  /* 0x0000002798997223 */ /* 0x040fe20000010899 */
[----:B------:R-:W-:Y:S01]  /*3b00*/  FFMA.FTZ R37, R37, R125, R36 ;  /* 0x0000007d25257223 */ /* 0x000fe20000010024 */
[----:B------:R-:W-:Y:S01]  /*3b10*/  FFMA.FTZ R124, R152, R124, R123 ;  /* 0x0000007c987c7223 */ /* 0x000fe2000001007b */
[----:B------:R-:W-:-:S02]  /*3b20*/  F2FP.BF16.F32.PACK_AB R160, R160, R161 ;  /* 0x000000a1a0a0723e */ /* 0x000fc400000010ff */
[----:B------:R-:W-:Y:S02]  /*3b30*/  F2FP.BF16.F32.PACK_AB R122, R122, R163 ;  /* 0x000000a37a7a723e */ /* 0x000fe400000010ff */
[----:B------:R-:W-:Y:S01]  /*3b40*/  F2FP.BF16.F32.PACK_AB R36, R37, R38 ;  /* 0x000000262524723e */ /* 0x000fe200000010ff */
[----:B------:R-:W-:Y:S01]  /*3b50*/  IMAD.MOV.U32 R37, RZ, RZ, R160 ;  /* 0x000000ffff257224 */ /* 0x000fe200078e00a0 */
[----:B------:R-:W-:Y:S01]  /*3b60*/  F2FP.BF16.F32.PACK_AB R39, R124, R153 ;  /* 0x000000997c27723e */ /* 0x000fe200000010ff */
[----:B------:R-:W-:-:S07]  /*3b70*/  IMAD.MOV.U32 R38, RZ, RZ, R122 ;  /* 0x000000ffff267224 */ /* 0x000fce00078e007a */
.L_x_477:
[----:B------:R-:W-:Y:S05]  /*3b80*/  BSYNC B3 ;  /* 0x0000000000037941 */ /* 0x000fea0003800000 */
.L_x_476:
[----:B------:R-:W-:Y:S02]  /*3b90*/  ULDC.64 UR4, c[0x0][0x208] ;  /* 0x0000820000047ab9 */ /* 0x000fe40000000a00 */
[----:B--2---:R1:W-:Y:S03]  /*3ba0*/  STG.E.128 desc[UR4][R56.64], R36 ;  /* 0x0000002438007986 */ /* 0x0043e6000c101d04 */
.L_x_475:
[----:B------:R-:W-:Y:S05]  /*3bb0*/  BSYNC B2 ;  /* 0x0000000000027941 */ /* 0x000fea0003800000 */
.L_x_474:
[----:B------:R-:W-:Y:S01]  /*3bc0*/  ISETP.NE.AND P3, PT, R10, RZ, PT ;  /* 0x000000ff0a00720c */ /* 0x000fe20003f65270 */
[----:B------:R-:W-:-:S12]  /*3bd0*/  BSSY B2, `(.L_x_478) ;  /* 0x0000036000027945 */ /* 0x000fd80003800000 */
[----:B------:R-:W-:Y:S05]  /*3be0*/  @!P3 BRA `(.L_x_479) ;  /* 0x0000000000d0b947 */ /* 0x000fea0003800000 */
[----:B-1----:R1:W2:Y:S01]  /*3bf0*/  LDS.128 R36, [R4+0x26c00] ;  /* 0x026c000004247984 */ /* 0x0022a20000000c00 */
[----:B------:R-:W-:Y:S01]  /*3c00*/  ISETP.GE.AND P3, PT, R215, R115, PT ;  /* 0x00000073d700720c */ /* 0x000fe20003f66270 */
[----:B------:R-:W-:-:S12]  /*3c10*/  BSSY B3, `(.L_x_480) ;  /* 0x000002f000037945 */ /* 0x000fd80003800000 */
[----:B-1----:R-:W-:Y:S05]  /*3c20*/  @P3 BRA `(.L_x_481) ;  /* 0x0000000000b43947 */ /* 0x002fea0003800000 */
[----:B------:R-:W-:Y:S01]  /*3c30*/  SHF.R.U64 R122, R116, 0x10, R117 ;  /* 0x00000010747a7819 */ /* 0x000fe20000001275 */
[----:B--2---:R-:W-:Y:S01]  /*3c40*/  IMAD.U32 R124, R39, 0x10000, RZ ;  /* 0x00010000277c7824 */ /* 0x004fe200078e00ff */
[----:B------:R-:W-:Y:S02]  /*3c50*/  SHF.R.U64 R123, R90, 0x10, R91 ;  /* 0x000000105a7b7819 */ /* 0x000fe4000000125b */
[----:B------:R-:W-:Y:S02]  /*3c60*/  SHF.R.U32.HI R117, RZ, 0x10, R117 ;  /* 0x00000010ff757819 */ /* 0x000fe40000011675 */
[----:B------:R-:W-:Y:S02]  /*3c70*/  PRMT R122, R136, 0x5432, R122 ;  /* 0x00005432887a7816 */ /* 0x000fe4000000007a */
[----:B------:R-:W-:Y:S01]  /*3c80*/  SHF.R.U32.HI R125, RZ, 0x10, R91 ;  /* 0x00000010ff7d7819 */ /* 0x000fe2000001165b */
[----:B------:R-:W-:Y:S01]  /*3c90*/  IMAD.U32 R91, R38, 0x10000, RZ ;  /* 0x00010000265b7824 */ /* 0x000fe200078e00ff */
[----:B------:R-:W-:-:S02]  /*3ca0*/  PRMT R123, R184, 0x5410, R123 ;  /* 0x00005410b87b7816 */ /* 0x000fc4000000007b */
[----:B------:R-:W-:Y:S02]  /*3cb0*/  PRMT R117, R189, 0x5410, R117 ;  /* 0x00005410bd757816 */ /* 0x000fe40000000075 */
[----:B------:R-:W-:Y:S02]  /*3cc0*/  LOP3.LUT R155, R37, 0xffff0000, RZ, 0xc0, !PT ;  /* 0xffff0000259b7812 */ /* 0x000fe400078ec0ff */
[C---:B------:R-:W-:Y:S01]  /*3cd0*/  LOP3.LUT R150, R122.reuse, 0xffff0000, RZ, 0xc0, !PT ;  /* 0xffff00007a967812 */ /* 0x040fe200078ec0ff */
[----:B------:R-:W-:Y:S01]  /*3ce0*/  IMAD.U32 R122, R122, 0x10000, RZ ;  /* 0x000100007a7a7824 */ /* 0x000fe200078e00ff */
[----:B------:R-:W-:Y:S01]  /*3cf0*/  PRMT R116, R185, 0x5410, R125 ;  /* 0x00005410b9747816 */ /* 0x000fe2000000007d */
[----:B------:R-:W-:Y:S01]  /*3d00*/  IMAD.U32 R125, R117, 0x10000, RZ ;  /* 0x00010000757d7824 */ /* 0x000fe200078e00ff */
[----:B------:R-:W-:Y:S01]  /*3d10*/  LOP3.LUT R152, R123, 0xffff0000, RZ, 0xc0, !PT ;  /* 0xffff00007b987812 */ /* 0x000fe200078ec0ff */
[----:B------:R-:W-:Y:S01]  /*3d20*/  FMUL.FTZ R154, R155, R150 ;  /* 0x000000969b9a7220 */ /* 0x000fe20000410000 */
[----:B------:R-:W-:Y:S01]  /*3d30*/  LOP3.LUT R38, R38, 0xffff0000, RZ, 0xc0, !PT ;  /* 0xffff000026267812 */ /* 0x000fe200078ec0ff */
[----:B------:R-:W-:Y:S01]  /*3d40*/  IMAD.U32 R153, R116, 0x10000, RZ ;  /* 0x0001000074997824 */ /* 0x000fe200078e00ff */
[----:B------:R-:W-:Y:S01]  /*3d50*/  LOP3.LUT R90, R39, 0xffff0000, RZ, 0xc0, !PT ;  /* 0xffff0000275a7812 */ /* 0x000fe200078ec0ff */
[----:B------:R-:W-:-:S02]  /*3d60*/  IMAD.U32 R39, R37, 0x10000, RZ ;  /* 0x0001000025277824 */ /* 0x000fc400078e00ff */
[-C--:B------:R-:W-:Y:S01]  /*3d70*/  FMUL.FTZ R155, R155, R152.reuse ;  /* 0x000000989b9b7220 */ /* 0x080fe20000410000 */
[----:B------:R-:W-:Y:S02]  /*3d80*/  IMAD.U32 R37, R36, 0x10000, RZ ;  /* 0x0001000024257824 */ /* 0x000fe400078e00ff */
[----:B------:R-:W-:Y:S01]  /*3d90*/  FMUL.FTZ R160, R38, R125 ;  /* 0x0000007d26a07220 */ /* 0x000fe20000410000 */
[----:B------:R-:W-:Y:S01]  /*3da0*/  LOP3.LUT R36, R36, 0xffff0000, RZ, 0xc0, !PT ;  /* 0xffff000024247812 */ /* 0x000fe200078ec0ff */
[C---:B------:R-:W-:Y:S01]  /*3db0*/  FFMA.FTZ R154, R39.reuse, R152, -R154 ;  /* 0x00000098279a7223 */ /* 0x040fe2000001089a */
[----:B------:R-:W-:Y:S01]  /*3dc0*/  FFMA.FTZ R155, R39, R150, R155 ;  /* 0x00000096279b7223 */ /* 0x000fe2000001009b */
[-C--:B------:R-:W-:Y:S01]  /*3dd0*/  FMUL.FTZ R38, R38, R153.reuse ;  /* 0x0000009926267220 */ /* 0x080fe20000410000 */
[----:B------:R-:W-:Y:S01]  /*3de0*/  LOP3.LUT R117, R117, 0xffff0000, RZ, 0xc0, !PT ;  /* 0xffff000075757812 */ /* 0x000fe200078ec0ff */
[----:B------:R-:W-:Y:S01]  /*3df0*/  IMAD.U32 R123, R123, 0x10000, RZ ;  /* 0x000100007b7b7824 */ /* 0x000fe200078e00ff */
[----:B------:R-:W-:Y:S01]  /*3e00*/  LOP3.LUT R39, R116, 0xffff0000, RZ, 0xc0, !PT ;  /* 0xffff000074277812 */ /* 0x000fe200078ec0ff */
[C---:B------:R-:W-:Y:S01]  /*3e10*/  FFMA.FTZ R160, R91.reuse, R153, -R160 ;  /* 0x000000995ba07223 */ /* 0x040fe200000108a0 */
[----:B------:R-:W-:Y:S01]  /*3e20*/  FFMA.FTZ R91, R91, R125, R38 ;  /* 0x0000007d5b5b7223 */ /* 0x000fe20000010026 */
[----:B------:R-:W-:Y:S01]  /*3e30*/  FMUL.FTZ R125, R90, R117 ;  /* 0x000000755a7d7220 */ /* 0x000fe20000410000 */
[CC--:B------:R-:W-:Y:S01]  /*3e40*/  FMUL.FTZ R38, R36.reuse, R122.reuse ;  /* 0x0000007a24267220 */ /* 0x0c0fe20000410000 */
[----:B------:R-:W-:Y:S01]  /*3e50*/  FMUL.FTZ R153, R36, R123 ;  /* 0x0000007b24997220 */ /* 0x000fe20000410000 */
        /* <DEDUP_REMOVED lines=9> */
[----:B------:R-:W-:-:S07]  /*3ef0*/  F2FP.BF16.F32.PACK_AB R39, R90, R125 ;  /* 0x0000007d5a27723e */ /* 0x000fce00000010ff */
.L_x_481:
[----:B------:R-:W-:Y:S05]  /*3f00*/  BSYNC B3 ;  /* 0x0000000000037941 */ /* 0x000fea0003800000 */
.L_x_480:
[----:B------:R-:W-:Y:S02]  /*3f10*/  ULDC.64 UR4, c[0x0][0x208] ;  /* 0x0000820000047ab9 */ /* 0x000fe40000000a00 */
[----:B--2---:R2:W-:Y:S03]  /*3f20*/  STG.E.128 desc[UR4][R56.64+0x80], R36 ;  /* 0x0000802438007986 */ /* 0x0045e6000c101d04 */
.L_x_479:
[----:B------:R-:W-:Y:S05]  /*3f30*/  BSYNC B2 ;  /* 0x0000000000027941 */ /* 0x000fea0003800000 */
.L_x_478:
[----:B------:R-:W-:Y:S01]  /*3f40*/  ISETP.NE.AND P3, PT, R9, RZ, PT ;  /* 0x000000ff0900720c */ /* 0x000fe20003f65270 */
[----:B------:R-:W-:-:S12]  /*3f50*/  BSSY B2, `(.L_x_482) ;  /* 0x0000036000027945 */ /* 0x000fd80003800000 */
[----:B------:R-:W-:Y:S05]  /*3f60*/  @!P3 BRA `(.L_x_483) ;  /* 0x0000000000d0b947 */ /* 0x000fea0003800000 */
[----:B-12---:R1:W2:Y:S01]  /*3f70*/  LDS.128 R36, [R4+0x29400] ;  /* 0x0294000004247984 */ /* 0x0062a20000000c00 */
        /* <DEDUP_REMOVED lines=31> */
[----:B------:R-:W-:Y:S01]  /*4170*/  FFMA.FTZ R152, R83, R123, -R152 ;  /* 0x0000007b53987223 */ /* 0x000fe20000010898 */
[----:B------:R-:W-:Y:S01]  /*4180*/  SHF.L.U32 R91, R91, 0x10, RZ ;  /* 0x000000105b5b7819 */ /* 0x000fe200000006ff */
[----:B------:R-:W-:Y:S01]  /*4190*/  FFMA.FTZ R83, R83, R117, R38 ;  /* 0x0000007553537223 */ /* 0x000fe20000010026 */
[----:B------:R-:W-:Y:S01]  /*41a0*/  LOP3.LUT R39, R88, 0xffff0000, RZ, 0xc0, !PT ;  /* 0xffff000058277812 */ /* 0x000fe200078ec0ff */
[----:B------:R-:W-:Y:S01]  /*41b0*/  FMUL.FTZ R117, R82, R89 ;  /* 0x0000005952757220 */ /* 0x000fe20000410000 */
[C---:B------:R-:W-:Y:S01]  /*41c0*/  FMUL.FTZ R38, R36.reuse, R90 ;  /* 0x0000005a24267220 */ /* 0x040fe20000410000 */
[----:B------:R-:W-:Y:S01]  /*41d0*/  FMUL.FTZ R123, R36, R91 ;  /* 0x0000005b247b7220 */ /* 0x000fe20000410000 */
[----:B------:R-:W-:Y:S01]  /*41e0*/  F2FP.BF16.F32.PACK_AB R152, R83, R152 ;  /* 0x000000985398723e */ /* 0x000fe200000010ff */
[----:B------:R-:W-:Y:S01]  /*41f0*/  FMUL.FTZ R82, R82, R39 ;  /* 0x0000002752527220 */ /* 0x000fe20000410000 */
[C---:B------:R-:W-:Y:S01]  /*4200*/  FFMA.FTZ R38, R37.reuse, R91, -R38 ;  /* 0x0000005b25267223 */ /* 0x040fe20000010826 */
[----:B------:R-:W-:Y:S01]  /*4210*/  FFMA.FTZ R123, R37, R90, R123 ;  /* 0x0000005a257b7223 */ /* 0x000fe2000001007b */
[C---:B------:R-:W-:Y:S01]  /*4220*/  FFMA.FTZ R117, R116.reuse, R39, -R117 ;  /* 0x0000002774757223 */ /* 0x040fe20000010875 */
[----:B------:R-:W-:Y:S01]  /*4230*/  FFMA.FTZ R82, R116, R89, R82 ;  /* 0x0000005974527223 */ /* 0x000fe20000010052 */
[----:B------:R-:W-:-:S02]  /*4240*/  F2FP.BF16.F32.PACK_AB R37, R125, R150 ;  /* 0x000000967d25723e */ /* 0x000fc400000010ff */
[----:B------:R-:W-:Y:S01]  /*4250*/  F2FP.BF16.F32.PACK_AB R36, R123, R38 ;  /* 0x000000267b24723e */ /* 0x000fe200000010ff */
[----:B------:R-:W-:Y:S01]  /*4260*/  IMAD.MOV.U32 R38, RZ, RZ, R152 ;  /* 0x000000ffff267224 */ /* 0x000fe200078e0098 */
[----:B------:R-:W-:-:S07]  /*4270*/  F2FP.BF16.F32.PACK_AB R39, R82, R117 ;  /* 0x000000755227723e */ /* 0x000fce00000010ff */
.L_x_485:
[----:B------:R-:W-:Y:S05]  /*4280*/  BSYNC B3 ;  /* 0x0000000000037941 */ /* 0x000fea0003800000 */
.L_x_484:
[----:B------:R-:W-:Y:S02]  /*4290*/  ULDC.64 UR4, c[0x0][0x208] ;  /* 0x0000820000047ab9 */ /* 0x000fe40000000a00 */
[----:B--2---:R3:W-:Y:S03]  /*42a0*/  STG.E.128 desc[UR4][R56.64+0x100], R36 ;  /* 0x0001002438007986 */ /* 0x0047e6000c101d04 */
.L_x_483:
[----:B------:R-:W-:Y:S05]  /*42b0*/  BSYNC B2 ;  /* 0x0000000000027941 */ /* 0x000fea0003800000 */
.L_x_482:
[----:B------:R-:W-:-:S13]  /*42c0*/  ISETP.NE.AND P3, PT, R8, RZ, PT ;  /* 0x000000ff0800720c */ /* 0x000fda0003f65270 */
[----:B------:R-:W-:Y:S05]  /*42d0*/  @!P3 BRA `(.L_x_473) ;  /* 0x0000000000ccb947 */ /* 0x000fea0003800000 */
[----:B-123--:R1:W2:Y:S01]  /*42e0*/  LDS.128 R36, [R4+0x2bc00] ;  /* 0x02bc000004247984 */ /* 0x00e2a20000000c00 */
[----:B------:R-:W-:Y:S01]  /*42f0*/  ISETP.GE.AND P3, PT, R216, R115, PT ;  /* 0x00000073d800720c */ /* 0x000fe20003f66270 */
[----:B------:R-:W-:-:S12]  /*4300*/  BSSY B2, `(.L_x_486) ;  /* 0x000002e000027945 */ /* 0x000fd80003800000 */
[----:B-1----:R-:W-:Y:S05]  /*4310*/  @P3 BRA `(.L_x_487) ;  /* 0x0000000000b03947 */ /* 0x002fea0003800000 */
[----:B------:R-:W-:Y:S02]  /*4320*/  SHF.R.U64 R83, R80, 0x10, R81 ;  /* 0x0000001050537819 */ /* 0x000fe40000001251 */
[--C-:B------:R-:W-:Y:S02]  /*4330*/  SHF.R.U64 R82, R78, 0x10, R79.reuse ;  /* 0x000000104e527819 */ /* 0x100fe4000000124f */
[----:B------:R-:W-:Y:S01]  /*4340*/  SHF.R.U32.HI R88, RZ, 0x10, R79 ;  /* 0x00000010ff587819 */ /* 0x000fe2000001164f */
[----:B--2---:R-:W-:Y:S01]  /*4350*/  IMAD.U32 R79, R38, 0x10000, RZ ;  /* 0x00010000264f7824 */ /* 0x004fe200078e00ff */
[----:B------:R-:W-:Y:S02]  /*4360*/  SHF.R.U32.HI R80, RZ, 0x10, R81 ;  /* 0x00000010ff507819 */ /* 0x000fe40000011651 */
[----:B------:R-:W-:Y:S02]  /*4370*/  PRMT R186, R186, 0x5410, R83 ;  /* 0x00005410baba7816 */ /* 0x000fe40000000053 */
[----:B------:R-:W-:-:S02]  /*4380*/  PRMT R179, R179, 0x5410, R82 ;  /* 0x00005410b3b37816 */ /* 0x000fc40000000052 */
[----:B------:R-:W-:Y:S01]  /*4390*/  PRMT R181, R181, 0x5410, R88 ;  /* 0x00005410b5b57816 */ /* 0x000fe20000000058 */
[----:B------:R-:W-:Y:S01]  /*43a0*/  IMAD.U32 R88, R37, 0x10000, RZ ;  /* 0x0001000025587824 */ /* 0x000fe200078e00ff */
[----:B------:R-:W-:Y:S01]  /*43b0*/  PRMT R187, R187, 0x5410, R80 ;  /* 0x00005410bbbb7816 */ /* 0x000fe20000000050 */
[----:B------:R-:W-:Y:S01]  /*43c0*/  IMAD.U32 R80, R36, 0x10000, RZ ;  /* 0x0001000024507824 */ /* 0x000fe200078e00ff */
[----:B------:R-:W-:Y:S01]  /*43d0*/  LOP3.LUT R37, R37, 0xffff0000, RZ, 0xc0, !PT ;  /* 0xffff000025257812 */ /* 0x000fe200078ec0ff */
[----:B------:R-:W-:Y:S01]  /*43e0*/  IMAD.U32 R82, R181, 0x10000, RZ ;  /* 0x00010000b5527824 */ /* 0x000fe200078e00ff */
[----:B------:R-:W-:Y:S01]  /*43f0*/  LOP3.LUT R90, R186, 0xffff0000, RZ, 0xc0, !PT ;  /* 0xffff0000ba5a7812 */ /* 0x000fe200078ec0ff */
[----:B------:R-:W-:Y:S01]  /*4400*/  IMAD.U32 R81, R187, 0x10000, RZ ;  /* 0x00010000bb517824 */ /* 0x000fe200078e00ff */
[C---:B------:R-:W-:Y:S01]  /*4410*/  LOP3.LUT R83, R179.reuse, 0xffff0000, RZ, 0xc0, !PT ;  /* 0xffff0000b3537812 */ /* 0x040fe200078ec0ff */
[----:B------:R-:W-:Y:S01]  /*4420*/  IMAD.U32 R179, R179, 0x10000, RZ ;  /* 0x00010000b3b37824 */ /* 0x000fe200078e00ff */
[----:B------:R-:W-:Y:S01]  /*4430*/  LOP3.LUT R38, R38, 0xffff0000, RZ, 0xc0, !PT ;  /* 0xffff000026267812 */ /* 0x000fe200078ec0ff */
[----:B------:R-:W-:Y:S01]  /*4440*/  FMUL.FTZ R89, R37, R90 ;  /* 0x0000005a25597220 */ /* 0x000fe20000410000 */
[----:B------:R-:W-:Y:S01]  /*4450*/  LOP3.LUT R78, R39, 0xffff0000, RZ, 0xc0, !PT ;  /* 0xffff0000274e7812 */ /* 0x000fe200078ec0ff */
[----:B------:R-:W-:Y:S01]  /*4460*/  FMUL.FTZ R37, R37, R83 ;  /* 0x0000005325257220 */ /* 0x000fe20000410000 */
[----:B------:R-:W-:Y:S01]  /*4470*/  LOP3.LUT R187, R187, 0xffff0000, RZ, 0xc0, !PT ;  /* 0xffff0000bbbb7812 */ /* 0x000fe200078ec0ff */
[----:B------:R-:W-:Y:S01]  /*4480*/  FMUL.FTZ R116, R38, R81 ;  /* 0x0000005126747220 */ /* 0x000fe20000410000 */
[----:B------:R-:W-:Y:S01]  /*4490*/  FFMA.FTZ R89, R88, R83, -R89 ;  /* 0x0000005358597223 */ /* 0x000fe20000010859 */
[----:B------:R-:W-:Y:S01]  /*44a0*/  FMUL.FTZ R38, R38, R82 ;  /* 0x0000005226267220 */ /* 0x000fe20000410000 */
[----:B------:R-:W-:Y:S01]  /*44b0*/  LOP3.LUT R36, R36, 0xffff0000, RZ, 0xc0, !PT ;  /* 0xffff000024247812 */ /* 0x000fe200078ec0ff */
[----:B------:R-:W-:Y:S01]  /*44c0*/  FFMA.FTZ R88, R88, R90, R37 ;  /* 0x0000005a58587223 */ /* 0x000fe20000010025 */
[----:B------:R-:W-:Y:S01]  /*44d0*/  LOP3.LUT R181, R181, 0xffff0000, RZ, 0xc0, !PT ;  /* 0xffff0000b5b57812 */ /* 0x000fe200078ec0ff */
[----:B------:R-:W-:-:S02]  /*44e0*/  IMAD.U32 R37, R186, 0x10000, RZ ;  /* 0x00010000ba257824 */ /* 0x000fc400078e00ff */
[C---:B------:R-:W-:Y:S01]  /*44f0*/  FFMA.FTZ R116, R79.reuse, R82, -R116 ;  /* 0x000000524f747223 */ /* 0x040fe20000010874 */
[----:B------:R-:W-:Y:S01]  /*4500*/  FFMA.FTZ R79, R79, R81, R38 ;  /* 0x000000514f4f7223 */ /* 0x000fe20000010026 */
[----:B------:R-:W-:Y:S02]  /*4510*/  IMAD.U32 R39, R39, 0x10000, RZ ;  /* 0x0001000027277824 */ /* 0x000fe400078e00ff */
[C---:B------:R-:W-:Y:S01]  /*4520*/  FMUL.FTZ R38, R78.reuse, R187 ;  /* 0x000000bb4e267220 */ /* 0x040fe20000410000 */
[----:B------:R-:W-:Y:S01]  /*4530*/  FMUL.FTZ R78, R78, R181 ;  /* 0x000000b54e4e7220 */ /* 0x000fe20000410000 */
[C---:B------:R-:W-:Y:S01]  /*4540*/  FMUL.FTZ R81, R36.reuse, R37 ;  /* 0x0000002524517220 */ /* 0x040fe20000410000 */
[----:B------:R-:W-:Y:S01]  /*4550*/  FMUL.FTZ R36, R36, R179 ;  /* 0x000000b324247220 */ /* 0x000fe20000410000 */
[C---:B------:R-:W-:Y:S01]  /*4560*/  FFMA.FTZ R38, R39.reuse, R181, -R38 ;  /* 0x000000b527267223 */ /* 0x040fe20000010826 */
[----:B------:R-:W-:Y:S01]  /*4570*/  FFMA.FTZ R39, R39, R187, R78 ;  /* 0x000000bb27277223 */ /* 0x000fe2000001004e */
[C---:B------:R-:W-:Y:S01]  /*4580*/  FFMA.FTZ R81, R80.reuse, R179, -R81 ;  /* 0x000000b350517223 */ /* 0x040fe20000010851 */
[----:B------:R-:W-:Y:S01]  /*4590*/  FFMA.FTZ R36, R80, R37, R36 ;  /* 0x0000002550247223 */ /* 0x000fe20000010024 */
[----:B------:R-:W-:-:S02]  /*45a0*/  F2FP.BF16.F32.PACK_AB R37, R88, R89 ;  /* 0x000000595825723e */ /* 0x000fc400000010ff */
[----:B------:R-:W-:Y:S02]  /*45b0*/  F2FP.BF16.F32.PACK_AB R39, R39, R38 ;  /* 0x000000262727723e */ /* 0x000fe400000010ff */
[----:B------:R-:W-:Y:S02]  /*45c0*/  F2FP.BF16.F32.PACK_AB R38, R79, R116 ;  /* 0x000000744f26723e */ /* 0x000fe400000010ff */
[----:B------:R-:W-:-:S07]  /*45d0*/  F2FP.BF16.F32.PACK_AB R36, R36, R81 ;  /* 0x000000512424723e */ /* 0x000fce00000010ff */
.L_x_487:
[----:B------:R-:W-:Y:S05]  /*45e0*/  BSYNC B2 ;  /* 0x0000000000027941 */ /* 0x000fea0003800000 */
.L_x_486:
[----:B------:R-:W-:Y:S02]  /*45f0*/  ULDC.64 UR4, c[0x0][0x208] ;  /* 0x0000820000047ab9 */ /* 0x000fe40000000a00 */
[----:B--2---:R4:W-:Y:S03]  /*4600*/  STG.E.128 desc[UR4][R56.64+0x180], R36 ;  /* 0x0001802438007986 */ /* 0x0049e6000c101d04 */
.L_x_473:
[----:B------:R-:W-:Y:S05]  /*4610*/  BSYNC B1 ;  /* 0x0000000000017941 */ /* 0x000fea0003800000 */
.L_x_472:
[----:B------:R-:W-:Y:S04]  /*4620*/  BSSY B1, `(.L_x_488) ;  /* 0x00000e2000017945 */ /* 0x000fe80003800000 */
[----:B------:R-:W-:Y:S05]  /*4630*/  @P4 BRA `(.L_x_489) ;  /* 0x0000000c00804947 */ /* 0x000fea0003800000 */
[----:B------:R-:W-:Y:S01]  /*4640*/  ISETP.NE.AND P3, PT, R26, RZ, PT ;  /* 0x000000ff1a00720c */ /* 0x000fe20003f65270 */
[----:B------:R-:W-:-:S12]  /*4650*/  BSSY B2, `(.L_x_490) ;  /* 0x0000036000027945 */ /* 0x000fd80003800000 */
[----:B------:R-:W-:Y:S05]  /*4660*/  @!P3 BRA `(.L_x_491) ;  /* 0x0000000000d0b947 */ /* 0x000fea0003800000 */
[----:B-1234-:R1:W2:Y:S01]  /*4670*/  LDS.128 R36, [R4+0x25400] ;  /* 0x0254000004247984 */ /* 0x01e2a20000000c00 */
        /* <DEDUP_REMOVED lines=8> */
[----:B------:R-:W-:Y:S02]  /*4700*/  PRMT R177, R177, 0x5410, R78 ;  /* 0x00005410b1b17816 */ /* 0x000fe4000000004e */
[----:B------:R-:W-:-:S02]  /*4710*/  SHF.R.U32.HI R75, RZ, 0x10, R75 ;  /* 0x00000010ff4b7819 */ /* 0x000fc4000001164b */
[----:B------:R-:W-:Y:S02]  /*4720*/  PRMT R191, R191, 0x5410, R76 ;  /* 0x00005410bfbf7816 */ /* 0x000fe4000000004c */
[----:B------:R-:W-:Y:S02]  /*4730*/  LOP3.LUT R57, R37, 0xffff0000, RZ, 0xc0, !PT ;  /* 0xffff000025397812 */ /* 0x000fe400078ec0ff */
[C---:B------:R-:W-:Y:S01]  /*4740*/  LOP3.LUT R78, R190.reuse, 0xffff0000, RZ, 0xc0, !PT ;  /* 0xffff0000be4e7812 */ /* 0x040fe200078ec0ff */
[----:B------:R-:W-:Y:S01]  /*4750*/  IMAD.U32 R79, R191, 0x10000, RZ ;  /* 0x00010000bf4f7824 */ /* 0x000fe200078e00ff */
[----:B------:R-:W-:Y:S01]  /*4760*/  LOP3.LUT R76, R177, 0xffff0000, RZ, 0xc0, !PT ;  /* 0xffff0000b14c7812 */ /* 0x000fe200078ec0ff */
[----:B------:R-:W-:Y:S01]  /*4770*/  IMAD.U32 R190, R190, 0x10000, RZ ;  /* 0x00010000bebe7824 */ /* 0x000fe200078e00ff */
[----:B------:R-:W-:Y:S01]  /*4780*/  PRMT R178, R178, 0x5410, R75 ;  /* 0x00005410b2b27816 */ /* 0x000fe2000000004b */
[----:B------:R-:W-:Y:S02]  /*4790*/  IMAD.U32 R75, R37, 0x10000, RZ ;  /* 0x00010000254b7824 */ /* 0x000fe400078e00ff */
[C---:B------:R-:W-:Y:S01]  /*47a0*/  FMUL.FTZ R80, R57.reuse, R78 ;  /* 0x0000004e39507220 */ /* 0x040fe20000410000 */
[----:B------:R-:W-:Y:S01]  /*47b0*/  LOP3.LUT R74, R38, 0xffff0000, RZ, 0xc0, !PT ;  /* 0xffff0000264a7812 */ /* 0x000fe200078ec0ff */
[-C--:B------:R-:W-:Y:S01]  /*47c0*/  FMUL.FTZ R81, R57, R76.reuse ;  /* 0x0000004c39517220 */ /* 0x080fe20000410000 */
[----:B------:R-:W-:Y:S01]  /*47d0*/  IMAD.U32 R77, R178, 0x10000, RZ ;  /* 0x00010000b24d7824 */ /* 0x000fe200078e00ff */
[C---:B------:R-:W-:Y:S01]  /*47e0*/  LOP3.LUT R57, R36.reuse, 0xffff0000, RZ, 0xc0, !PT ;  /* 0xffff000024397812 */ /* 0x040fe200078ec0ff */
[----:B------:R-:W-:Y:S01]  /*47f0*/  IMAD.U32 R37, R36, 0x10000, RZ ;  /* 0x0001000024257824 */ /* 0x000fe200078e00ff */
[----:B------:R-:W-:Y:S01]  /*4800*/  LOP3.LUT R38, R39, 0xffff0000, RZ, 0xc0, !PT ;  /* 0xffff000027267812 */ /* 0x000fe200078ec0ff */
[----:B------:R-:W-:Y:S01]  /*4810*/  FFMA.FTZ R36, R75, R76, -R80 ;  /* 0x0000004c4b247223 */ /* 0x000fe20000010850 */
[----:B------:R-:W-:Y:S01]  /*4820*/  LOP3.LUT R191, R191, 0xffff0000, RZ, 0xc0, !PT ;  /* 0xffff0000bfbf7812 */ /* 0x000fe200078ec0ff */
[----:B------:R-:W-:Y:S01]  /*4830*/  FFMA.FTZ R75, R75, R78, R81 ;  /* 0x0000004e4b4b7223 */ /* 0x000fe20000010051 */
[----:B------:R-:W-:Y:S01]  /*4840*/  LOP3.LUT R178, R178, 0xffff0000, RZ, 0xc0, !PT ;  /* 0xffff0000b2b27812 */ /* 0x000fe200078ec0ff */
[C---:B------:R-:W-:Y:S01]  /*4850*/  FMUL.FTZ R83, R74.reuse, R79 ;  /* 0x0000004f4a537220 */ /* 0x040fe20000410000 */
[----:B------:R-:W-:Y:S01]  /*4860*/  FMUL.FTZ R81, R74, R77 ;  /* 0x0000004d4a517220 */ /* 0x000fe20000410000 */
[----:B------:R-:W-:-:S02]  /*4870*/  IMAD.U32 R74, R177, 0x10000, RZ ;  /* 0x00010000b14a7824 */ /* 0x000fc400078e00ff */
[C---:B------:R-:W-:Y:S01]  /*4880*/  FMUL.FTZ R76, R38.reuse, R191 ;  /* 0x000000bf264c7220 */ /* 0x040fe20000410000 */
[----:B------:R-:W-:Y:S01]  /*4890*/  FMUL.FTZ R78, R38, R178 ;  /* 0x000000b2264e7220 */ /* 0x000fe20000410000 */
[C---:B------:R-:W-:Y:S01]  /*48a0*/  FFMA.FTZ R83, R56.reuse, R77, -R83 ;  /* 0x0000004d38537223 */ /* 0x040fe20000010853 */
[----:B------:R-:W-:Y:S01]  /*48b0*/  FMUL.FTZ R38, R57, R190 ;  /* 0x000000be39267220 */ /* 0x000fe20000410000 */
[----:B------:R-:W-:Y:S02]  /*48c0*/  IMAD.U32 R39, R39, 0x10000, RZ ;  /* 0x0001000027277824 */ /* 0x000fe400078e00ff */
[----:B------:R-:W-:Y:S01]  /*48d0*/  FFMA.FTZ R56, R56, R79, R81 ;  /* 0x0000004f38387223 */ /* 0x000fe20000010051 */
[-C--:B------:R-:W-:Y:S01]  /*48e0*/  FMUL.FTZ R57, R57, R74.reuse ;  /* 0x0000004a39397220 */ /* 0x080fe20000410000 */
[----:B------:R-:W-:Y:S01]  /*48f0*/  FFMA.FTZ R38, R37, R74, -R38 ;  /* 0x0000004a25267223 */ /* 0x000fe20000010826 */
        /* <DEDUP_REMOVED lines=8> */
.L_x_493:
[----:B------:R-:W-:Y:S05]  /*4980*/  BSYNC B3 ;  /* 0x0000000000037941 */ /* 0x000fea0003800000 */
.L_x_492:
[----:B------:R-:W-:Y:S02]  /*4990*/  ULDC.64 UR4, c[0x0][0x208] ;  /* 0x0000820000047ab9 */ /* 0x000fe40000000a00 */
[----:B--2---:R1:W-:Y:S03]  /*49a0*/  STG.E.128 desc[UR4][R50.64], R36 ;  /* 0x0000002432007986 */ /* 0x0043e6000c101d04 */
.L_x_491:
[----:B------:R-:W-:Y:S05]  /*49b0*/  BSYNC B2 ;  /* 0x0000000000027941 */ /* 0x000fea0003800000 */
.L_x_490:
        /* <DEDUP_REMOVED lines=9> */
[--C-:B------:R-:W-:Y:S02]  /*4a50*/  SHF.R.U64 R70, R72, 0x10, R73.reuse ;  /* 0x0000001048467819 */ /* 0x100fe40000001249 */
        /* <DEDUP_REMOVED lines=11> */
[----:B------:R-:W-:Y:S01]  /*4b10*/  FMUL.FTZ R78, R70, R73 ;  /* 0x00000049464e7220 */ /* 0x000fe20000410000 */
[----:B------:R-:W-:Y:S01]  /*4b20*/  LOP3.LUT R71, R38, 0xffff0000, RZ, 0xc0, !PT ;  /* 0xffff000026477812 */ /* 0x000fe200078ec0ff */
[C---:B------:R-:W-:Y:S01]  /*4b30*/  IMAD.U32 R38, R39.reuse, 0x10000, RZ ;  /* 0x0001000027267824 */ /* 0x040fe200078e00ff */
[----:B------:R-:W-:Y:S01]  /*4b40*/  LOP3.LUT R56, R39, 0xffff0000, RZ, 0xc0, !PT ;  /* 0xffff000027387812 */ /* 0x000fe200078ec0ff */
[----:B------:R-:W-:-:S02]  /*4b50*/  IMAD.U32 R39, R37, 0x10000, RZ ;  /* 0x0001000025277824 */ /* 0x000fc400078e00ff */
[----:B------:R-:W-:Y:S01]  /*4b60*/  FMUL.FTZ R70, R70, R72 ;  /* 0x0000004846467220 */ /* 0x000fe20000410000 */
[----:B------:R-:W-:Y:S02]  /*4b70*/  IMAD.U32 R74, R171, 0x10000, RZ ;  /* 0x00010000ab4a7824 */ /* 0x000fe400078e00ff */
[----:B------:R-:W-:Y:S01]  /*4b80*/  FMUL.FTZ R80, R71, R76 ;  /* 0x0000004c47507220 */ /* 0x000fe20000410000 */
[C---:B------:R-:W-:Y:S01]  /*4b90*/  FFMA.FTZ R78, R39.reuse, R72, -R78 ;  /* 0x00000048274e7223 */ /* 0x040fe2000001084e */
[----:B------:R-:W-:Y:S01]  /*4ba0*/  FFMA.FTZ R73, R39, R73, R70 ;  /* 0x0000004927497223 */ /* 0x000fe20000010046 */
[----:B------:R-:W-:Y:S01]  /*4bb0*/  SHF.L.U32 R37, R36, 0x10, RZ ;  /* 0x0000001024257819 */ /* 0x000fe200000006ff */
[-C--:B------:R-:W-:Y:S01]  /*4bc0*/  FMUL.FTZ R70, R71, R74.reuse ;  /* 0x0000004a47467220 */ /* 0x080fe20000410000 */
[----:B------:R-:W-:Y:S01]  /*4bd0*/  LOP3.LUT R39, R174, 0xffff0000, RZ, 0xc0, !PT ;  /* 0xffff0000ae277812 */ /* 0x000fe200078ec0ff */
[----:B------:R-:W-:Y:S01]  /*4be0*/  FFMA.FTZ R80, R57, R74, -R80 ;  /* 0x0000004a39507223 */ /* 0x000fe20000010850 */
[----:B------:R-:W-:Y:S01]  /*4bf0*/  LOP3.LUT R171, R171, 0xffff0000, RZ, 0xc0, !PT ;  /* 0xffff0000abab7812 */ /* 0x000fe200078ec0ff */
[----:B------:R-:W-:Y:S01]  /*4c00*/  IMAD.U32 R172, R172, 0x10000, RZ ;  /* 0x00010000acac7824 */ /* 0x000fe200078e00ff */
[----:B------:R-:W-:Y:S01]  /*4c10*/  LOP3.LUT R36, R36, 0xffff0000, RZ, 0xc0, !PT ;  /* 0xffff000024247812 */ /* 0x000fe200078ec0ff */
[----:B------:R-:W-:Y:S01]  /*4c20*/  FFMA.FTZ R57, R57, R76, R70 ;  /* 0x0000004c39397223 */ /* 0x000fe20000010046 */
[C---:B------:R-:W-:Y:S01]  /*4c30*/  FMUL.FTZ R71, R56.reuse, R39 ;  /* 0x0000002738477220 */ /* 0x040fe20000410000 */
[----:B------:R-:W-:Y:S01]  /*4c40*/  FMUL.FTZ R70, R56, R171 ;  /* 0x000000ab38467220 */ /* 0x000fe20000410000 */
[----:B------:R-:W-:Y:S01]  /*4c50*/  F2FP.BF16.F32.PACK_AB R73, R73, R78 ;  /* 0x0000004e4949723e */ /* 0x000fe200000010ff */
[C---:B------:R-:W-:Y:S01]  /*4c60*/  FMUL.FTZ R56, R36.reuse, R173 ;  /* 0x000000ad24387220 */ /* 0x040fe20000410000 */
[-C--:B------:R-:W-:Y:S01]  /*4c70*/  FMUL.FTZ R36, R36, R172.reuse ;  /* 0x000000ac24247220 */ /* 0x080fe20000410000 */
[C---:B------:R-:W-:Y:S01]  /*4c80*/  FFMA.FTZ R71, R38.reuse, R171, -R71 ;  /* 0x000000ab26477223 */ /* 0x040fe20000010847 */
[----:B------:R-:W-:Y:S01]  /*4c90*/  FFMA.FTZ R70, R38, R39, R70 ;  /* 0x0000002726467223 */ /* 0x000fe20000010046 */
[C---:B------:R-:W-:Y:S01]  /*4ca0*/  FFMA.FTZ R56, R37.reuse, R172, -R56 ;  /* 0x000000ac25387223 */ /* 0x040fe20000010838 */
[----:B------:R-:W-:Y:S01]  /*4cb0*/  FFMA.FTZ R37, R37, R173, R36 ;  /* 0x000000ad25257223 */ /* 0x000fe20000010024 */
[----:B------:R-:W-:-:S02]  /*4cc0*/  F2FP.BF16.F32.PACK_AB R38, R57, R80 ;  /* 0x000000503926723e */ /* 0x000fc400000010ff */
[----:B------:R-:W-:Y:S02]  /*4cd0*/  F2FP.BF16.F32.PACK_AB R39, R70, R71 ;  /* 0x000000474627723e */ /* 0x000fe400000010ff */
[----:B------:R-:W-:Y:S01]  /*4ce0*/  F2FP.BF16.F32.PACK_AB R36, R37, R56 ;  /* 0x000000382524723e */ /* 0x000fe200000010ff */
[----:B------:R-:W-:-:S07]  /*4cf0*/  IMAD.MOV.U32 R37, RZ, RZ, R73 ;  /* 0x000000ffff257224 */ /* 0x000fce00078e0049 */
.L_x_497:
[----:B------:R-:W-:Y:S05]  /*4d00*/  BSYNC B3 ;  /* 0x0000000000037941 */ /* 0x000fea0003800000 */
.L_x_496:
[----:B------:R-:W-:Y:S02]  /*4d10*/  ULDC.64 UR4, c[0x0][0x208] ;  /* 0x0000820000047ab9 */ /* 0x000fe40000000a00 */
[----:B--2---:R1:W-:Y:S03]  /*4d20*/  STG.E.128 desc[UR4][R50.64+0x80], R36 ;  /* 0x0000802432007986 */ /* 0x0043e6000c101d04 */
.L_x_495:
[----:B------:R-:W-:Y:S05]  /*4d30*/  BSYNC B2 ;  /* 0x0000000000027941 */ /* 0x000fea0003800000 */
.L_x_494:
        /* <DEDUP_REMOVED lines=12> */
[----:B------:R-:W-:Y:S02]  /*4e00*/  SHF.R.U32.HI R70, RZ, 0x10, R67 ;  /* 0x00000010ff467819 */ /* 0x000fe40000011643 */
[----:B------:R-:W-:Y:S02]  /*4e10*/  PRMT R169, R169, 0x5410, R68 ;  /* 0x00005410a9a97816 */ /* 0x000fe40000000044 */
[----:B------:R-:W-:-:S02]  /*4e20*/  PRMT R168, R168, 0x5410, R71 ;  /* 0x00005410a8a87816 */ /* 0x000fc40000000047 */
[----:B------:R-:W-:Y:S02]  /*4e30*/  PRMT R170, R170, 0x5410, R69 ;  /* 0x00005410aaaa7816 */ /* 0x000fe40000000045 */
[----:B------:R-:W-:Y:S02]  /*4e40*/  LOP3.LUT R67, R39, 0xffff0000, RZ, 0xc0, !PT ;  /* 0xffff000027437812 */ /* 0x000fe400078ec0ff */
[----:B------:R-:W-:Y:S01]  /*4e50*/  PRMT R167, R167, 0x5410, R70 ;  /* 0x00005410a7a77816 */ /* 0x000fe20000000046 */
[----:B------:R-:W-:Y:S01]  /*4e60*/  IMAD.U32 R71, R170, 0x10000, RZ ;  /* 0x00010000aa477824 */ /* 0x000fe200078e00ff */
[----:B------:R-:W-:Y:S02]  /*4e70*/  LOP3.LUT R39, R37, 0xffff0000, RZ, 0xc0, !PT ;  /* 0xffff000025277812 */ /* 0x000fe400078ec0ff */
[----:B------:R-:W-:Y:S01]  /*4e80*/  LOP3.LUT R70, R169, 0xffff0000, RZ, 0xc0, !PT ;  /* 0xffff0000a9467812 */ /* 0x000fe200078ec0ff */
[----:B------:R-:W-:Y:S01]  /*4e90*/  IMAD.U32 R69, R167, 0x10000, RZ ;  /* 0x00010000a7457824 */ /* 0x000fe200078e00ff */
[----:B------:R-:W-:Y:S01]  /*4ea0*/  LOP3.LUT R68, R168, 0xffff0000, RZ, 0xc0, !PT ;  /* 0xffff0000a8447812 */ /* 0x000fe200078ec0ff */
[----:B------:R-:W-:Y:S01]  /*4eb0*/  IMAD.U32 R169, R169, 0x10000, RZ ;  /* 0x00010000a9a97824 */ /* 0x000fe200078e00ff */
[----:B------:R-:W-:Y:S01]  /*4ec0*/  LOP3.LUT R57, R38, 0xffff0000, RZ, 0xc0, !PT ;  /* 0xffff000026397812 */ /* 0x000fe200078ec0ff */
[----:B------:R-:W-:-:S02]  /*4ed0*/  IMAD.U32 R38, R37, 0x10000, RZ ;  /* 0x0001000025267824 */ /* 0x000fc400078e00ff */
[C---:B------:R-:W-:Y:S01]  /*4ee0*/  FMUL.FTZ R73, R39.reuse, R70 ;  /* 0x0000004627497220 */ /* 0x040fe20000410000 */
[C---:B------:R-:W-:Y:S02]  /*4ef0*/  IMAD.U32 R37, R36.reuse, 0x10000, RZ ;  /* 0x0001000024257824 */ /* 0x040fe400078e00ff */
[-C--:B------:R-:W-:Y:S01]  /*4f00*/  FMUL.FTZ R39, R39, R68.reuse ;  /* 0x0000004427277220 */ /* 0x080fe20000410000 */
[----:B------:R-:W-:Y:S01]  /*4f10*/  LOP3.LUT R36, R36, 0xffff0000, RZ, 0xc0, !PT ;  /* 0xffff000024247812 */ /* 0x000fe200078ec0ff */
[C---:B------:R-:W-:Y:S01]  /*4f20*/  FMUL.FTZ R75, R57.reuse, R71 ;  /* 0x00000047394b7220 */ /* 0x040fe20000410000 */
[----:B------:R-:W-:Y:S01]  /*4f30*/  LOP3.LUT R170, R170, 0xffff0000, RZ, 0xc0, !PT ;  /* 0xffff0000aaaa7812 */ /* 0x000fe200078ec0ff */
[-C--:B------:R-:W-:Y:S01]  /*4f40*/  FMUL.FTZ R57, R57, R69.reuse ;  /* 0x0000004539397220 */ /* 0x080fe20000410000 */
[----:B------:R-:W-:Y:S01]  /*4f50*/  LOP3.LUT R167, R167, 0xffff0000, RZ, 0xc0, !PT ;  /* 0xffff0000a7a77812 */ /* 0x000fe200078ec0ff */
[----:B------:R-:W-:Y:S02]  /*4f60*/  IMAD.U32 R168, R168, 0x10000, RZ ;  /* 0x00010000a8a87824 */ /* 0x000fe400078e00ff */
[C---:B------:R-:W-:Y:S01]  /*4f70*/  FFMA.FTZ R73, R38.reuse, R68, -R73 ;  /* 0x0000004426497223 */ /* 0x040fe20000010849 */
[----:B------:R-:W-:Y:S01]  /*4f80*/  FFMA.FTZ R70, R38, R70, R39 ;  /* 0x0000004626467223 */ /* 0x000fe20000010027 */
[----:B------:R-:W-:Y:S01]  /*4f90*/  FFMA.FTZ R75, R56, R69, -R75 ;  /* 0x00000045384b7223 */ /* 0x000fe2000001084b */
[----:B------:R-:W-:Y:S01]  /*4fa0*/  FMUL.FTZ R38, R36, R169 ;  /* 0x000000a924267220 */ /* 0x000fe20000410000 */
[----:B------:R-:W-:Y:S01]  /*4fb0*/  FFMA.FTZ R56, R56, R71, R57 ;  /* 0x0000004738387223 */ /* 0x000fe20000010039 */
        /* <DEDUP_REMOVED lines=13> */
.L_x_501:
[----:B------:R-:W-:Y:S05]  /*5090*/  BSYNC B3 ;  /* 0x0000000000037941 */ /* 0x000fea0003800000 */
.L_x_500:
[----:B------:R-:W-:Y:S02]  /*50a0*/  ULDC.64 UR4, c[0x0][0x208] ;  /* 0x0000820000047ab9 */ /* 0x000fe40000000a00 */
[----:B--2---:R1:W-:Y:S03]  /*50b0*/  STG.E.128 desc[UR4][R50.64+0x100], R36 ;  /* 0x0001002432007986 */ /* 0x0043e6000c101d04 */
.L_x_499:
[----:B------:R-:W-:Y:S05]  /*50c0*/  BSYNC B2 ;  /* 0x0000000000027941 */ /* 0x000fea0003800000 */
.L_x_498:
[----:B------:R-:W-:-:S13]  /*50d0*/  ISETP.NE.AND P3, PT, R8, RZ, PT ;  /* 0x000000ff0800720c */ /* 0x000fda0003f65270 */
        /* <DEDUP_REMOVED lines=20> */
[C---:B------:R-:W-:Y:S01]  /*5220*/  LOP3.LUT R64, R162.reuse, 0xffff0000, RZ, 0xc0, !PT ;  /* 0xffff0000a2407812 */ /* 0x040fe200078ec0ff */
[----:B------:R-:W-:Y:S01]  /*5230*/  IMAD.U32 R162, R162, 0x10000, RZ ;  /* 0x00010000a2a27824 */ /* 0x000fe200078e00ff */
[----:B------:R-:W-:Y:S01]  /*5240*/  LOP3.LUT R57, R38, 0xffff0000, RZ, 0xc0, !PT ;  /* 0xffff000026397812 */ /* 0x000fe200078ec0ff */
[----:B------:R-:W-:-:S02]  /*5250*/  IMAD.U32 R38, R37, 0x10000, RZ ;  /* 0x0001000025267824 */ /* 0x000fc400078e00ff */
[C---:B------:R-:W-:Y:S01]  /*5260*/  FMUL.FTZ R69, R39.reuse, R66 ;  /* 0x0000004227457220 */ /* 0x040fe20000410000 */
[C---:B------:R-:W-:Y:S02]  /*5270*/  IMAD.U32 R37, R36.reuse, 0x10000, RZ ;  /* 0x0001000024257824 */ /* 0x040fe400078e00ff */
[-C--:B------:R-:W-:Y:S01]  /*5280*/  FMUL.FTZ R39, R39, R64.reuse ;  /* 0x0000004027277220 */ /* 0x080fe20000410000 */
[----:B------:R-:W-:Y:S01]  /*5290*/  LOP3.LUT R36, R36, 0xffff0000, RZ, 0xc0, !PT ;  /* 0xffff000024247812 */ /* 0x000fe200078ec0ff */
[----:B------:R-:W-:Y:S01]  /*52a0*/  FMUL.FTZ R71, R57, R67 ;  /* 0x0000004339477220 */ /* 0x000fe20000410000 */
[----:B------:R-:W-:Y:S01]  /*52b0*/  SHF.L.U32 R165, R165, 0x10, RZ ;  /* 0x00000010a5a57819 */ /* 0x000fe200000006ff */
[-C--:B------:R-:W-:Y:S01]  /*52c0*/  FMUL.FTZ R57, R57, R65.reuse ;  /* 0x0000004139397220 */ /* 0x080fe20000410000 */
[----:B------:R-:W-:Y:S01]  /*52d0*/  LOP3.LUT R166, R166, 0xffff0000, RZ, 0xc0, !PT ;  /* 0xffff0000a6a67812 */ /* 0x000fe200078ec0ff */
[----:B------:R-:W-:Y:S01]  /*52e0*/  FFMA.FTZ R69, R38, R64, -R69 ;  /* 0x0000004026457223 */ /* 0x000fe20000010845 */
[----:B------:R-:W-:Y:S01]  /*52f0*/  LOP3.LUT R164, R164, 0xffff0000, RZ, 0xc0, !PT ;  /* 0xffff0000a4a47812 */ /* 0x000fe200078ec0ff */
[----:B------:R-:W-:Y:S01]  /*5300*/  FFMA.FTZ R66, R38, R66, R39 ;  /* 0x0000004226427223 */ /* 0x000fe20000010027 */
[----:B------:R-:W-:Y:S01]  /*5310*/  FFMA.FTZ R71, R56, R65, -R71 ;  /* 0x0000004138477223 */ /* 0x000fe20000010847 */
[----:B------:R-:W-:Y:S01]  /*5320*/  FMUL.FTZ R38, R36, R165 ;  /* 0x000000a524267220 */ /* 0x000fe20000410000 */
[----:B------:R-:W-:Y:S01]  /*5330*/  FFMA.FTZ R56, R56, R67, R57 ;  /* 0x0000004338387223 */ /* 0x000fe20000010039 */
[C---:B------:R-:W-:Y:S01]  /*5340*/  FMUL.FTZ R39, R63.reuse, R166 ;  /* 0x000000a63f277220 */ /* 0x040fe20000410000 */
[----:B------:R-:W-:Y:S01]  /*5350*/  FMUL.FTZ R36, R36, R162 ;  /* 0x000000a224247220 */ /* 0x000fe20000410000 */
[----:B------:R-:W-:Y:S01]  /*5360*/  FMUL.FTZ R63, R63, R164 ;  /* 0x000000a43f3f7220 */ /* 0x000fe20000410000 */
        /* <DEDUP_REMOVED lines=10> */
.L_x_503:
[----:B------:R-:W-:Y:S05]  /*5410*/  BSYNC B2 ;  /* 0x0000000000027941 */ /* 0x000fea0003800000 */
.L_x_502:
[----:B------:R-:W-:Y:S02]  /*5420*/  ULDC.64 UR4, c[0x0][0x208] ;  /* 0x0000820000047ab9 */ /* 0x000fe40000000a00 */
[----:B--2---:R1:W-:Y:S03]  /*5430*/  STG.E.128 desc[UR4][R50.64+0x180], R36 ;  /* 0x0001802432007986 */ /* 0x0043e6000c101d04 */
.L_x_489:
[----:B------:R-:W-:Y:S05]  /*5440*/  BSYNC B1 ;  /* 0x0000000000017941 */ /* 0x000fea0003800000 */
.L_x_488:
        /* <DEDUP_REMOVED lines=10> */
[--C-:B------:R-:W-:Y:S01]  /*54f0*/  SHF.R.U64 R58, R60, 0x10, R61.reuse ;  /* 0x000000103c3a7819 */ /* 0x100fe2000000123d */
        /* <DEDUP_REMOVED lines=10> */
[C---:B------:R-:W-:Y:S01]  /*55a0*/  LOP3.LUT R60, R175.reuse, 0xffff0000, RZ, 0xc0, !PT ;  /* 0xffff0000af3c7812 */ /* 0x040fe200078ec0ff */
        /* <DEDUP_REMOVED lines=32> */
.L_x_508:
[----:B------:R-:W-:Y:S05]  /*57b0*/  BSYNC B2 ;  /* 0x0000000000027941 */ /* 0x000fea0003800000 */
.L_x_507:
[----:B------:R-:W-:Y:S02]  /*57c0*/  ULDC.64 UR4, c[0x0][0x208] ;  /* 0x0000820000047ab9 */ /* 0x000fe40000000a00 */
[----:B--2---:R1:W-:Y:S03]  /*57d0*/  STG.E.128 desc[UR4][R48.64], R36 ;  /* 0x0000002430007986 */ /* 0x0043e6000c101d04 */
.L_x_506:
[----:B------:R-:W-:Y:S05]  /*57e0*/  BSYNC B1 ;  /* 0x0000000000017941 */ /* 0x000fea0003800000 */
.L_x_505:
[----:B------:R-:W-:Y:S01]  /*57f0*/  ISETP.NE.AND P3, PT, R10, RZ, PT ;  /* 0x000000ff0a00720c */ /* 0x000fe20003f65270 */
[----:B------:R-:W-:-:S12]  /*5800*/  BSSY B1, `(.L_x_509) ;  /* 0x0000037000017945 */ /* 0x000fd80003800000 */
[----:B------:R-:W-:Y:S05]  /*5810*/  @!P3 BRA `(.L_x_510) ;  /* 0x0000000000d4b947 */ /* 0x000fea0003800000 */
[----:B-1234-:R1:W2:Y:S01]  /*5820*/  LDS.128 R36, [R4+0x28c00] ;  /* 0x028c000004247984 */ /* 0x01e2a20000000c00 */
[----:B------:R-:W-:Y:S01]  /*5830*/  ISETP.GE.AND P3, PT, R215, R115, PT ;  /* 0x00000073d700720c */ /* 0x000fe20003f66270 */
[----:B------:R-:W-:-:S12]  /*5840*/  BSSY B2, `(.L_x_511) ;  /* 0x0000030000027945 */ /* 0x000fd80003800000 */
[----:B-1----:R-:W-:Y:S05]  /*5850*/  @P3 BRA `(.L_x_512) ;  /* 0x0000000000b83947 */ /* 0x002fea0003800000 */
[--C-:B------:R-:W-:Y:S01]  /*5860*/  SHF.R.U64 R57, R54, 0x10, R55.reuse ;  /* 0x0000001036397819 */ /* 0x100fe20000001237 */
[----:B--2---:R-:W-:Y:S01]  /*5870*/  IMAD.U32 R50, R38, 0x10000, RZ ;  /* 0x0001000026327824 */ /* 0x004fe200078e00ff */
[----:B------:R-:W-:Y:S02]  /*5880*/  SHF.R.U32.HI R54, RZ, 0x10, R55 ;  /* 0x00000010ff367819 */ /* 0x000fe40000011637 */
[--C-:B------:R-:W-:Y:S02]  /*5890*/  SHF.R.U32.HI R56, RZ, 0x10, R53.reuse ;  /* 0x00000010ff387819 */ /* 0x100fe40000011635 */
[----:B------:R-:W-:Y:S02]  /*58a0*/  PRMT R145, R145, 0x5410, R54 ;  /* 0x0000541091917816 */ /* 0x000fe40000000036 */
[----:B------:R-:W-:Y:S01]  /*58b0*/  SHF.R.U64 R59, R52, 0x10, R53 ;  /* 0x00000010343b7819 */ /* 0x000fe20000001235 */
[----:B------:R-:W-:Y:S01]  /*58c0*/  IMAD.U32 R52, R39, 0x10000, RZ ;  /* 0x0001000027347824 */ /* 0x000fe200078e00ff */
[----:B------:R-:W-:-:S02]  /*58d0*/  PRMT R139, R139, 0x5410, R56 ;  /* 0x000054108b8b7816 */ /* 0x000fc40000000038 */
[----:B------:R-:W-:Y:S01]  /*58e0*/  PRMT R144, R144, 0x5410, R57 ;  /* 0x0000541090907816 */ /* 0x000fe20000000039 */
[----:B------:R-:W-:Y:S01]  /*58f0*/  IMAD.U32 R57, R145, 0x10000, RZ ;  /* 0x0001000091397824 */ /* 0x000fe200078e00ff */
[----:B------:R-:W-:Y:S01]  /*5900*/  LOP3.LUT R51, R38, 0xffff0000, RZ, 0xc0, !PT ;  /* 0xffff000026337812 */ /* 0x000fe200078ec0ff */
[----:B------:R-:W-:Y:S01]  /*5910*/  IMAD.U32 R55, R139, 0x10000, RZ ;  /* 0x000100008b377824 */ /* 0x000fe200078e00ff */
[----:B------:R-:W-:Y:S01]  /*5920*/  LOP3.LUT R53, R39, 0xffff0000, RZ, 0xc0, !PT ;  /* 0xffff000027357812 */ /* 0x000fe200078ec0ff */
[----:B------:R-:W-:Y:S01]  /*5930*/  IMAD.U32 R38, R37, 0x10000, RZ ;  /* 0x0001000025267824 */ /* 0x000fe200078e00ff */
[----:B------:R-:W-:Y:S01]  /*5940*/  PRMT R138, R138, 0x5410, R59 ;  /* 0x000054108a8a7816 */ /* 0x000fe2000000003b */
[----:B------:R-:W-:Y:S01]  /*5950*/  FMUL.FTZ R61, R51, R57 ;  /* 0x00000039333d7220 */ /* 0x000fe20000410000 */
[----:B------:R-:W-:Y:S01]  /*5960*/  LOP3.LUT R39, R37, 0xffff0000, RZ, 0xc0, !PT ;  /* 0xffff000025277812 */ /* 0x000fe200078ec0ff */
[-C--:B------:R-:W-:Y:S01]  /*5970*/  FMUL.FTZ R51, R51, R55.reuse ;  /* 0x0000003733337220 */ /* 0x080fe20000410000 */
[----:B------:R-:W-:Y:S01]  /*5980*/  LOP3.LUT R56, R144, 0xffff0000, RZ, 0xc0, !PT ;  /* 0xffff000090387812 */ /* 0x000fe200078ec0ff */
[----:B------:R-:W-:Y:S01]  /*5990*/  IMAD.U32 R37, R36, 0x10000, RZ ;  /* 0x0001000024257824 */ /* 0x000fe200078e00ff */
[----:B------:R-:W-:Y:S01]  /*59a0*/  LOP3.LUT R54, R138, 0xffff0000, RZ, 0xc0, !PT ;  /* 0xffff00008a367812 */ /* 0x000fe200078ec0ff */
[----:B------:R-:W-:Y:S01]  /*59b0*/  FFMA.FTZ R61, R50, R55, -R61 ;  /* 0x00000037323d7223 */ /* 0x000fe2000001083d */
[----:B------:R-:W-:Y:S01]  /*59c0*/  LOP3.LUT R145, R145, 0xffff0000, RZ, 0xc0, !PT ;  /* 0xffff000091917812 */ /* 0x000fe200078ec0ff */
[----:B------:R-:W-:Y:S01]  /*59d0*/  FMUL.FTZ R59, R39, R56 ;  /* 0x00000038273b7220 */ /* 0x000fe20000410000 */
[----:B------:R-:W-:Y:S01]  /*59e0*/  LOP3.LUT R139, R139, 0xffff0000, RZ, 0xc0, !PT ;  /* 0xffff00008b8b7812 */ /* 0x000fe200078ec0ff */
[-C--:B------:R-:W-:Y:S01]  /*59f0*/  FMUL.FTZ R39, R39, R54.reuse ;  /* 0x0000003627277220 */ /* 0x080fe20000410000 */
[----:B------:R-:W-:Y:S01]  /*5a00*/  LOP3.LUT R36, R36, 0xffff0000, RZ, 0xc0, !PT ;  /* 0xffff000024247812 */ /* 0x000fe200078ec0ff */
[----:B------:R-:W-:Y:S01]  /*5a10*/  FFMA.FTZ R59, R38, R54, -R59 ;  /* 0x00000036263b7223 */ /* 0x000fe2000001083b */
[----:B------:R-:W-:Y:S01]  /*5a20*/  FFMA.FTZ R50, R50, R57, R51 ;  /* 0x0000003932327223 */ /* 0x000fe20000010033 */
[----:B------:R-:W-:-:S02]  /*5a30*/  IMAD.U32 R144, R144, 0x10000, RZ ;  /* 0x0001000090907824 */ /* 0x000fc400078e00ff */
[C---:B------:R-:W-:Y:S01]  /*5a40*/  FMUL.FTZ R51, R53.reuse, R145 ;  /* 0x0000009135337220 */ /* 0x040fe20000410000 */
[----:B------:R-:W-:Y:S02]  /*5a50*/  IMAD.U32 R138, R138, 0x10000, RZ ;  /* 0x000100008a8a7824 */ /* 0x000fe400078e00ff */
[-C--:B------:R-:W-:Y:S01]  /*5a60*/  FMUL.FTZ R54, R53, R139.reuse ;  /* 0x0000008b35367220 */ /* 0x080fe20000410000 */
[----:B------:R-:W-:Y:S01]  /*5a70*/  FFMA.FTZ R56, R38, R56, R39 ;  /* 0x0000003826387223 */ /* 0x000fe20000010027 */
        /* <DEDUP_REMOVED lines=8> */
[----:B------:R-:W-:Y:S02]  /*5b00*/  F2FP.BF16.F32.PACK_AB R36, R39, R38 ;  /* 0x000000262724723e */ /* 0x000fe400000010ff */
[----:B------:R-:W-:Y:S01]  /*5b10*/  F2FP.BF16.F32.PACK_AB R37, R56, R59 ;  /* 0x0000003b3825723e */ /* 0x000fe200000010ff */
[----:B------:R-:W-:Y:S01]  /*5b20*/  IMAD.MOV.U32 R39, RZ, RZ, R51 ;  /* 0x000000ffff277224 */ /* 0x000fe200078e0033 */
[----:B------:R-:W-:-:S07]  /*5b30*/  MOV R38, R50 ;  /* 0x0000003200267202 */ /* 0x000fce0000000f00 */
.L_x_512:
[----:B------:R-:W-:Y:S05]  /*5b40*/  BSYNC B2 ;  /* 0x0000000000027941 */ /* 0x000fea0003800000 */
.L_x_511:
[----:B------:R-:W-:Y:S02]  /*5b50*/  ULDC.64 UR4, c[0x0][0x208] ;  /* 0x0000820000047ab9 */ /* 0x000fe40000000a00 */
[----:B--2---:R1:W-:Y:S03]  /*5b60*/  STG.E.128 desc[UR4][R48.64+0x80], R36 ;  /* 0x0000802430007986 */ /* 0x0043e6000c101d04 */
.L_x_510:
[----:B------:R-:W-:Y:S05]  /*5b70*/  BSYNC B1 ;  /* 0x0000000000017941 */ /* 0x000fea0003800000 */
.L_x_509:
[----:B------:R-:W-:Y:S01]  /*5b80*/  ISETP.NE.AND P3, PT, R9, RZ, PT ;  /* 0x000000ff0900720c */ /* 0x000fe20003f65270 */
[----:B------:R-:W-:-:S12]  /*5b90*/  BSSY B1, `(.L_x_513) ;  /* 0x0000037000017945 */ /* 0x000fd80003800000 */
[----:B------:R-:W-:Y:S05]  /*5ba0*/  @!P3 BRA `(.L_x_514) ;  /* 0x0000000000d4b947 */ /* 0x000fea0003800000 */
[----:B-1234-:R1:W2:Y:S01]  /*5bb0*/  LDS.128 R36, [R4+0x2b400] ;  /* 0x02b4000004247984 */ /* 0x01e2a20000000c00 */
[----:B------:R-:W-:Y:S01]  /*5bc0*/  ISETP.GE.AND P3, PT, R214, R115, PT ;  /* 0x00000073d600720c */ /* 0x000fe20003f66270 */
[----:B------:R-:W-:-:S12]  /*5bd0*/  BSSY B2, `(.L_x_515) ;  /* 0x0000030000027945 */ /* 0x000fd80003800000 */
[----:B-1----:R-:W-:Y:S05]  /*5be0*/  @P3 BRA `(.L_x_516) ;  /* 0x0000000000b83947 */ /* 0x002fea0003800000 */
[----:B------:R-:W-:Y:S02]  /*5bf0*/  SHF.R.U32.HI R50, RZ, 0x10, R45 ;  /* 0x00000010ff327819 */ /* 0x000fe4000001162d */
[----:B------:R-:W-:Y:S02]  /*5c00*/  SHF.R.U32.HI R52, RZ, 0x10, R47 ;  /* 0x00000010ff347819 */ /* 0x000fe4000001162f */
[----:B------:R-:W-:Y:S01]  /*5c10*/  SHF.R.U64 R51, R44, 0x10, R45 ;  /* 0x000000102c337819 */ /* 0x000fe2000000122d */
[----:B--2---:R-:W-:Y:S01]  /*5c20*/  IMAD.U32 R44, R38, 0x10000, RZ ;  /* 0x00010000262c7824 */ /* 0x004fe200078e00ff */
[----:B------:R-:W-:Y:S01]  /*5c30*/  SHF.R.U64 R53, R46, 0x10, R47 ;  /* 0x000000102e357819 */ /* 0x000fe2000000122f */
[----:B------:R-:W-:Y:S01]  /*5c40*/  IMAD.U32 R46, R39, 0x10000, RZ ;  /* 0x00010000272e7824 */ /* 0x000fe200078e00ff */
[----:B------:R-:W-:Y:S02]  /*5c50*/  PRMT R137, R137, 0x5410, R50 ;  /* 0x0000541089897816 */ /* 0x000fe40000000032 */
[----:B------:R-:W-:-:S02]  /*5c60*/  PRMT R135, R135, 0x5410, R52 ;  /* 0x0000541087877816 */ /* 0x000fc40000000034 */
[----:B------:R-:W-:Y:S02]  /*5c70*/  PRMT R136, R136, 0x5410, R51 ;  /* 0x0000541088887816 */ /* 0x000fe40000000033 */
[----:B------:R-:W-:Y:S01]  /*5c80*/  LOP3.LUT R45, R38, 0xffff0000, RZ, 0xc0, !PT ;  /* 0xffff0000262d7812 */ /* 0x000fe200078ec0ff */
[----:B------:R-:W-:Y:S01]  /*5c90*/  IMAD.U32 R51, R135, 0x10000, RZ ;  /* 0x0001000087337824 */ /* 0x000fe200078e00ff */
[----:B------:R-:W-:Y:S01]  /*5ca0*/  LOP3.LUT R47, R39, 0xffff0000, RZ, 0xc0, !PT ;  /* 0xffff0000272f7812 */ /* 0x000fe200078ec0ff */
[----:B------:R-:W-:Y:S01]  /*5cb0*/  IMAD.U32 R38, R37, 0x10000, RZ ;  /* 0x0001000025267824 */ /* 0x000fe200078e00ff */
[----:B------:R-:W-:Y:S01]  /*5cc0*/  PRMT R134, R134, 0x5410, R53 ;  /* 0x0000541086867816 */ /* 0x000fe20000000035 */
[----:B------:R-:W-:Y:S01]  /*5cd0*/  IMAD.U32 R53, R137, 0x10000, RZ ;  /* 0x0001000089357824 */ /* 0x000fe200078e00ff */
[----:B------:R-:W-:Y:S01]  /*5ce0*/  LOP3.LUT R39, R37, 0xffff0000, RZ, 0xc0, !PT ;  /* 0xffff000025277812 */ /* 0x000fe200078ec0ff */
[----:B------:R-:W-:Y:S01]  /*5cf0*/  IMAD.U32 R37, R36, 0x10000, RZ ;  /* 0x0001000024257824 */ /* 0x000fe200078e00ff */
[----:B------:R-:W-:Y:S01]  /*5d00*/  LOP3.LUT R52, R136, 0xffff0000, RZ, 0xc0, !PT ;  /* 0xffff000088347812 */ /* 0x000fe200078ec0ff */
[C---:B------:R-:W-:Y:S01]  /*5d10*/  FMUL.FTZ R57, R45.reuse, R53 ;  /* 0x000000352d397220 */ /* 0x040fe20000410000 */
[----:B------:R-:W-:Y:S01]  /*5d20*/  LOP3.LUT R50, R134, 0xffff0000, RZ, 0xc0, !PT ;  /* 0xffff000086327812 */ /* 0x000fe200078ec0ff */
[-C--:B------:R-:W-:Y:S01]  /*5d30*/  FMUL.FTZ R45, R45, R51.reuse ;  /* 0x000000332d2d7220 */ /* 0x080fe20000410000 */
[----:B------:R-:W-:Y:S01]  /*5d40*/  LOP3.LUT R137, R137, 0xffff0000, RZ, 0xc0, !PT ;  /* 0xffff000089897812 */ /* 0x000fe200078ec0ff */
[----:B------:R-:W-:Y:S01]  /*5d50*/  FMUL.FTZ R55, R39, R52 ;  /* 0x0000003427377220 */ /* 0x000fe20000410000 */
[----:B------:R-:W-:Y:S01]  /*5d60*/  LOP3.LUT R135, R135, 0xffff0000, RZ, 0xc0, !PT ;  /* 0xffff000087877812 */ /* 0x000fe200078ec0ff */
[----:B------:R-:W-:Y:S01]  /*5d70*/  FFMA.FTZ R57, R44, R51, -R57 ;  /* 0x000000332c397223 */ /* 0x000fe20000010839 */
        /* <DEDUP_REMOVED lines=18> */
[----:B------:R-:W-:Y:S01]  /*5ea0*/  IMAD.MOV.U32 R38, RZ, RZ, R44 ;  /* 0x000000ffff267224 */ /* 0x000fe200078e002c */
[----:B------:R-:W-:Y:S01]  /*5eb0*/  F2FP.BF16.F32.PACK_AB R37, R52, R55 ;  /* 0x000000373425723e */ /* 0x000fe200000010ff */
[----:B------:R-:W-:-:S07]  /*5ec0*/  IMAD.MOV.U32 R39, RZ, RZ, R45 ;  /* 0x000000ffff277224 */ /* 0x000fce00078e002d */
.L_x_516:
[----:B------:R-:W-:Y:S05]  /*5ed0*/  BSYNC B2 ;  /* 0x0000000000027941 */ /* 0x000fea0003800000 */
.L_x_515:
[----:B------:R-:W-:Y:S02]  /*5ee0*/  ULDC.64 UR4, c[0x0][0x208] ;  /* 0x0000820000047ab9 */ /* 0x000fe40000000a00 */
[----:B--2---:R1:W-:Y:S03]  /*5ef0*/  STG.E.128 desc[UR4][R48.64+0x100], R36 ;  /* 0x0001002430007986 */ /* 0x0043e6000c101d04 */
.L_x_514:
[----:B------:R-:W-:Y:S05]  /*5f00*/  BSYNC B1 ;  /* 0x0000000000017941 */ /* 0x000fea0003800000 */
.L_x_513:
[----:B------:R-:W-:-:S13]  /*5f10*/  ISETP.NE.AND P3, PT, R8, RZ, PT ;  /* 0x000000ff0800720c */ /* 0x000fda0003f65270 */
        /* <DEDUP_REMOVED lines=28> */
[C---:B------:R-:W-:Y:S01]  /*60e0*/  FMUL.FTZ R51, R39.reuse, R46 ;  /* 0x0000002e27337220 */ /* 0x040fe20000410000 */
[----:B------:R-:W-:Y:S01]  /*60f0*/  LOP3.LUT R84, R84, 0xffff0000, RZ, 0xc0, !PT ;  /* 0xffff000054547812 */ /* 0x000fe200078ec0ff */
[-C--:B------:R-:W-:Y:S01]  /*6100*/  FMUL.FTZ R39, R39, R44.reuse ;  /* 0x0000002c27277220 */ /* 0x080fe20000410000 */
[----:B------:R-:W-:Y:S01]  /*6110*/  LOP3.LUT R36, R36, 0xffff0000, RZ, 0xc0, !PT ;  /* 0xffff000024247812 */ /* 0x000fe200078ec0ff */
[----:B------:R-:W-:Y:S01]  /*6120*/  FFMA.FTZ R51, R38, R44, -R51 ;  /* 0x0000002c26337223 */ /* 0x000fe20000010833 */
[----:B------:R-:W-:Y:S01]  /*6130*/  FFMA.FTZ R40, R40, R47, R41 ;  /* 0x0000002f28287223 */ /* 0x000fe20000010029 */
[----:B------:R-:W-:-:S02]  /*6140*/  IMAD.U32 R86, R86, 0x10000, RZ ;  /* 0x0001000056567824 */ /* 0x000fc400078e00ff */
[----:B------:R-:W-:Y:S01]  /*6150*/  FMUL.FTZ R41, R43, R87 ;  /* 0x000000572b297220 */ /* 0x000fe20000410000 */
[----:B------:R-:W-:Y:S02]  /*6160*/  IMAD.U32 R85, R85, 0x10000, RZ ;  /* 0x0001000055557824 */ /* 0x000fe400078e00ff */
[----:B------:R-:W-:Y:S01]  /*6170*/  FMUL.FTZ R44, R43, R84 ;  /* 0x000000542b2c7220 */ /* 0x000fe20000410000 */
[----:B------:R-:W-:Y:S01]  /*6180*/  FFMA.FTZ R46, R38, R46, R39 ;  /* 0x0000002e262e7223 */ /* 0x000fe20000010027 */
        /* <DEDUP_REMOVED lines=12> */
.L_x_518:
[----:B------:R-:W-:Y:S05]  /*6250*/  BSYNC B1 ;  /* 0x0000000000017941 */ /* 0x000fea0003800000 */
.L_x_517:
[----:B------:R-:W-:Y:S02]  /*6260*/  ULDC.64 UR4, c[0x0][0x208] ;  /* 0x0000820000047ab9 */ /* 0x000fe40000000a00 */
[----:B--2---:R1:W-:Y:S01]  /*6270*/  STG.E.128 desc[UR4][R48.64+0x180], R36 ;  /* 0x0001802430007986 */ /* 0x0043e2000c101d04 */
[----:B------:R-:W-:Y:S05]  /*6280*/  BRA `(.L_x_504) ;  /* 0x0000004000f07947 */ /* 0x000fea0003800000 */
.L_x_462:
        /* <DEDUP_REMOVED lines=14> */
[----:B------:R-:W-:Y:S01]  /*6370*/  IADD3 R36, P4, R102, R84, RZ ;  /* 0x0000005466247210 */ /* 0x000fe20007f9e0ff */
[----:B------:R-:W-:Y:S01]  /*6380*/  ULDC.64 UR6, c[0x0][0x3e0] ;  /* 0x0000f80000067ab9 */ /* 0x000fe20000000a00 */
[----:B------:R-:W-:Y:S02]  /*6390*/  IADD3.X R39, R0, R15, RZ, P2, !PT ;  /* 0x0000000f00277210 */ /* 0x000fe400017fe4ff */
[----:B------:R-:W-:Y:S02]  /*63a0*/  CS2R R42, SRZ ;  /* 0x00000000002a7805 */ /* 0x000fe4000001ff00 */
[----:B------:R-:W-:Y:S01]  /*63b0*/  LEA R52, P3, R38, UR4, 0x1 ;  /* 0x0000000426347c11 */ /* 0x000fe2000f8608ff */
[----:B------:R-:W-:Y:S01]  /*63c0*/  IMAD.X R37, R114, 0x1, R21, P4 ;  /* 0x0000000172257824 */ /* 0x000fe200020e0615 */
[----:B------:R-:W-:-:S02]  /*63d0*/  ISETP.GE.AND P4, PT, R213, R115, PT ;  /* 0x00000073d500720c */ /* 0x000fc40003f86270 */
[----:B------:R-:W-:Y:S02]  /*63e0*/  CS2R R40, SRZ ;  /* 0x0000000000287805 */ /* 0x000fe4000001ff00 */
[----:B------:R-:W-:Y:S02]  /*63f0*/  LEA.HI.X R53, R38, UR5, R39, 0x1, P3 ;  /* 0x0000000526357c11 */ /* 0x000fe400098f0c27 */
[----:B------:R-:W-:Y:S02]  /*6400*/  CS2R R38, SRZ ;  /* 0x0000000000267805 */ /* 0x000fe4000001ff00 */
[----:B------:R-:W-:Y:S02]  /*6410*/  ISETP.GE.AND P3, PT, R212, R115, PT ;  /* 0x00000073d400720c */ /* 0x000fe40003f66270 */
[----:B------:R-:W-:Y:S02]  /*6420*/  CS2R R50, SRZ ;  /* 0x0000000000327805 */ /* 0x000fe4000001ff00 */
[----:B------:R-:W-:-:S02]  /*6430*/  LEA R56, P2, R36, UR6, 0x1 ;  /* 0x0000000624387c11 */ /* 0x000fc4000f8408ff */
[----:B------:R-:W-:Y:S02]  /*6440*/  CS2R R48, SRZ ;  /* 0x0000000000307805 */ /* 0x000fe4000001ff00 */
[----:B------:R-:W-:Y:S02]  /*6450*/  CS2R R46, SRZ ;  /* 0x00000000002e7805 */ /* 0x000fe4000001ff00 */
[----:B------:R-:W-:Y:S02]  /*6460*/  CS2R R44, SRZ ;  /* 0x00000000002c7805 */ /* 0x000fe4000001ff00 */
[----:B------:R-:W-:Y:S02]  /*6470*/  LEA.HI.X R57, R36, UR7, R37, 0x1, P2 ;  /* 0x0000000724397c11 */ /* 0x000fe400090f0c25 */
[----:B------:R-:W-:Y:S01]  /*6480*/  CS2R R36, SRZ ;  /* 0x0000000000247805 */ /* 0x000fe2000001ff00 */
[----:B------:R-:W-:Y:S02]  /*6490*/  ULDC.64 UR8, c[0x0][0x208] ;  /* 0x0000820000087ab9 */ /* 0x000fe40000000a00 */
[----:B------:R0:W5:Y:S04]  /*64a0*/  @!P4 LDG.E.128 R44, desc[UR8][R56.64+0x80] ;  /* 0x00008008382cc981 */ /* 0x000168000c1e1d00 */
[----:B------:R0:W5:Y:S04]  /*64b0*/  @!P3 LDG.E.128 R40, desc[UR8][R52.64] ;  /* 0x000000083428b981 */ /* 0x000168000c1e1d00 */
[----:B------:R0:W5:Y:S04]  /*64c0*/  @!P4 LDG.E.128 R36, desc[UR8][R52.64+0x80] ;  /* 0x000080083424c981 */ /* 0x000168000c1e1d00 */
[----:B------:R0:W5:Y:S02]  /*64d0*/  @!P3 LDG.E.128 R48, desc[UR8][R56.64] ;  /* 0x000000083830b981 */ /* 0x000164000c1e1d00 */
.L_x_520:
[----:B------:R-:W-:Y:S05]  /*64e0*/  BSYNC B1 ;  /* 0x0000000000017941 */ /* 0x000fea0003800000 */
.L_x_519:
        /* <DEDUP_REMOVED lines=23> */
[----:B------:R-:W-:-:S02]  /*6660*/  CS2R R58, SRZ ;  /* 0x00000000003a7805 */ /* 0x000fc4000001ff00 */
[----:B------:R-:W-:Y:S02]  /*6670*/  CS2R R62, SRZ ;  /* 0x00000000003e7805 */ /* 0x000fe4000001ff00 */
[----:B------:R-:W-:Y:S01]  /*6680*/  PRMT R177, R52, 0x5410, R53 ;  /* 0x0000541034b17816 */ /* 0x000fe20000000035 */
[----:B------:R-:W-:Y:S01]  /*6690*/  IMAD.MOV.U32 R52, RZ, RZ, R45 ;  /* 0x000000ffff347224 */ /* 0x000fe200078e002d */
[----:B------:R-:W-:Y:S01]  /*66a0*/  PRMT R186, R186, 0x5410, R56 ;  /* 0x00005410baba7816 */ /* 0x000fe20000000038 */
[----:B------:R-:W-:Y:S01]  /*66b0*/  IMAD.MOV.U32 R53, RZ, RZ, R50 ;  /* 0x000000ffff357224 */ /* 0x000fe200078e0032 */
[----:B------:R-:W-:Y:S02]  /*66c0*/  CS2R R56, SRZ ;  /* 0x0000000000387805 */ /* 0x000fe4000001ff00 */
[----:B------:R-:W-:Y:S02]  /*66d0*/  CS2R R60, SRZ ;  /* 0x00000000003c7805 */ /* 0x000fe4000001ff00 */
[----:B------:R-:W-:Y:S01]  /*66e0*/  PRMT R179, R179, 0x5410, R52 ;  /* 0x00005410b3b37816 */ /* 0x000fe20000000034 */
[----:B------:R-:W-:Y:S01]  /*66f0*/  IMAD.MOV.U32 R52, RZ, RZ, R51 ;  /* 0x000000ffff347224 */ /* 0x000fe200078e0033 */
[----:B------:R-:W-:Y:S01]  /*6700*/  PRMT R185, R185, 0x5410, R53 ;  /* 0x00005410b9b97816 */ /* 0x000fe20000000035 */
[----:B------:R-:W-:Y:S01]  /*6710*/  IMAD.MOV.U32 R53, RZ, RZ, R49 ;  /* 0x000000ffff357224 */ /* 0x000fe200078e0031 */
[----:B------:R-:W-:-:S02]  /*6720*/  CS2R R66, SRZ ;  /* 0x0000000000427805 */ /* 0x000fc4000001ff00 */
[----:B------:R-:W-:Y:S02]  /*6730*/  CS2R R64, SRZ ;  /* 0x0000000000407805 */ /* 0x000fe4000001ff00 */
[----:B------:R-:W-:Y:S02]  /*6740*/  PRMT R166, R52, 0x7610, R166 ;  /* 0x0000761034a67816 */ /* 0x000fe400000000a6 */
[----:B------:R-:W-:Y:S02]  /*6750*/  PRMT R161, R53, 0x7610, R161 ;  /* 0x0000761035a17816 */ /* 0x000fe400000000a1 */
        /* <DEDUP_REMOVED lines=10> */
[----:B------:R-:W-:Y:S02]  /*6800*/  CS2R R64, SRZ ;  /* 0x0000000000407805 */ /* 0x000fe4000001ff00 */
[----:B------:R-:W-:Y:S02]  /*6810*/  CS2R R62, SRZ ;  /* 0x00000000003e7805 */ /* 0x000fe4000001ff00 */
[----:B------:R-:W-:Y:S02]  /*6820*/  IADD3.X R53, R21, R114, R34, P2, P4 ;  /* 0x0000007215357210 */ /* 0x000fe400017e8422 */
[----:B------:R-:W-:Y:S02]  /*6830*/  CS2R R60, SRZ ;  /* 0x00000000003c7805 */ /* 0x000fe4000001ff00 */
[----:B------:R-:W-:Y:S01]  /*6840*/  LEA R68, P4, R54, UR4, 0x1 ;  /* 0x0000000436447c11 */ /* 0x000fe2000f8808ff */
[----:B------:R-:W-:Y:S01]  /*6850*/  ULDC.64 UR8, c[0x0][0x208] ;  /* 0x0000820000087ab9 */ /* 0x000fe20000000a00 */
[----:B------:R-:W-:-:S02]  /*6860*/  LEA R70, P2, R52, UR6, 0x1 ;  /* 0x0000000634467c11 */ /* 0x000fc4000f8408ff */
[----:B------:R-:W-:Y:S02]  /*6870*/  LEA.HI.X R69, R54, UR5, R55, 0x1, P4 ;  /* 0x0000000536457c11 */ /* 0x000fe4000a0f0c37 */
[----:B------:R-:W-:Y:S02]  /*6880*/  CS2R R54, SRZ ;  /* 0x0000000000367805 */ /* 0x000fe4000001ff00 */
[----:B------:R-:W-:Y:S02]  /*6890*/  LEA.HI.X R71, R52, UR7, R53, 0x1, P2 ;  /* 0x0000000734477c11 */ /* 0x000fe400090f0c35 */
[----:B------:R-:W-:Y:S02]  /*68a0*/  CS2R R52, SRZ ;  /* 0x0000000000347805 */ /* 0x000fe4000001ff00 */
[-C--:B------:R-:W-:Y:S02]  /*68b0*/  ISETP.GE.AND P4, PT, R212, R115.reuse, PT ;  /* 0x00000073d400720c */ /* 0x080fe40003f86270 */
[----:B------:R-:W-:-:S11]  /*68c0*/  ISETP.GE.AND P2, PT, R213, R115, PT ;  /* 0x00000073d500720c */ /* 0x000fd60003f46270 */
[----:B------:R0:W5:Y:S04]  /*68d0*/  @!P4 LDG.E.128 R56, desc[UR8][R68.64] ;  /* 0x000000084438c981 */ /* 0x000168000c1e1d00 */
[----:B------:R0:W5:Y:S04]  /*68e0*/  @!P2 LDG.E.128 R52, desc[UR8][R68.64+0x80] ;  /* 0x000080084434a981 */ /* 0x000168000c1e1d00 */
[----:B------:R0:W5:Y:S04]  /*68f0*/  @!P4 LDG.E.128 R64, desc[UR8][R70.64] ;  /* 0x000000084640c981 */ /* 0x000168000c1e1d00 */
[----:B------:R0:W5:Y:S02]  /*6900*/  @!P2 LDG.E.128 R60, desc[UR8][R70.64+0x80] ;  /* 0x00008008463ca981 */ /* 0x000164000c1e1d00 */
.L_x_522:
[----:B------:R-:W-:Y:S05]  /*6910*/  BSYNC B1 ;  /* 0x0000000000017941 */ /* 0x000fea0003800000 */
.L_x_521:
[----:B------:R-:W-:Y:S01]  /*6920*/  ISETP.GE.AND P4, PT, R218, R3, PT ;  /* 0x00000003da00720c */ /* 0x000fe20003f86270 */
[----:B------:R-:W-:Y:S01]  /*6930*/  BSSY B1, `(.L_x_523) ;  /* 0x0000020000017945 */ /* 0x000fe20003800000 */
[----:B0-----:R-:W-:Y:S02]  /*6940*/  CS2R R70, SRZ ;  /* 0x0000000000467805 */ /* 0x001fe4000001ff00 */
        /* <DEDUP_REMOVED lines=12> */
[----:B------:R-:W-:Y:S01]  /*6a10*/  ULDC.64 UR8, c[0x0][0x208] ;  /* 0x0000820000087ab9 */ /* 0x000fe20000000a00 */
[----:B------:R-:W-:Y:S02]  /*6a20*/  IADD3.X R71, R15, R29, R0, P2, P6 ;  /* 0x0000001d0f477210 */ /* 0x000fe400017ec400 */
[----:B------:R-:W-:-:S04]  /*6a30*/  IADD3 R0, P2, P6, R102, R31, R84 ;  /* 0x0000001f66007210 */ /* 0x000fc80007e5e054 */
[----:B------:R-:W-:Y:S02]  /*6a40*/  IADD3.X R69, R21, R33, R114, P2, P6 ;  /* 0x0000002115457210 */ /* 0x000fe400017ec472 */
[----:B------:R-:W-:-:S04]  /*6a50*/  LEA R84, P2, R86, UR4, 0x1 ;  /* 0x0000000456547c11 */ /* 0x000fc8000f8408ff */
[----:B------:R-:W-:Y:S02]  /*6a60*/  LEA.HI.X R85, R86, UR5, R71, 0x1, P2 ;  /* 0x0000000556557c11 */ /* 0x000fe400090f0c47 */
[----:B------:R-:W-:-:S04]  /*6a70*/  LEA R86, P2, R0, UR6, 0x1 ;  /* 0x0000000600567c11 */ /* 0x000fc8000f8408ff */
[----:B------:R-:W-:Y:S02]  /*6a80*/  LEA.HI.X R87, R0, UR7, R69, 0x1, P2 ;  /* 0x0000000700577c11 */ /* 0x000fe400090f0c45 */
[----:B------:R-:W-:Y:S02]  /*6a90*/  ISETP.GE.AND P2, PT, R212, R115, PT ;  /* 0x00000073d400720c */ /* 0x000fe40003f46270 */
[----:B------:R-:W-:Y:S02]  /*6aa0*/  CS2R R70, SRZ ;  /* 0x0000000000467805 */ /* 0x000fe4000001ff00 */
[----:B------:R-:W-:Y:S02]  /*6ab0*/  CS2R R68, SRZ ;  /* 0x0000000000447805 */ /* 0x000fe4000001ff00 */
[----:B------:R-:W-:Y:S02]  /*6ac0*/  CS2R R78, SRZ ;  /* 0x00000000004e7805 */ /* 0x000fe4000001ff00 */
[----:B------:R-:W-:-:S05]  /*6ad0*/  CS2R R76, SRZ ;  /* 0x00000000004c7805 */ /* 0x000fca000001ff00 */
[----:B------:R0:W5:Y:S04]  /*6ae0*/  @!P2 LDG.E.128 R72, desc[UR8][R84.64] ;  /* 0x000000085448a981 */ /* 0x000168000c1e1d00 */
[----:B------:R0:W5:Y:S01]  /*6af0*/  @!P2 LDG.E.128 R80, desc[UR8][R86.64] ;  /* 0x000000085650a981 */ /* 0x000162000c1e1d00 */
[----:B------:R-:W-:-:S13]  /*6b00*/  ISETP.GE.AND P2, PT, R213, R115, PT ;  /* 0x00000073d500720c */ /* 0x000fda0003f46270 */
[----:B------:R0:W5:Y:S04]  /*6b10*/  @!P2 LDG.E.128 R68, desc[UR8][R84.64+0x80] ;  /* 0x000080085444a981 */ /* 0x000168000c1e1d00 */
[----:B------:R0:W5:Y:S02]  /*6b20*/  @!P2 LDG.E.128 R76, desc[UR8][R86.64+0x80] ;  /* 0x00008008564ca981 */ /* 0x000164000c1e1d00 */
.L_x_524:
[----:B------:R-:W-:Y:S05]  /*6b30*/  BSYNC B1 ;  /* 0x0000000000017941 */ /* 0x000fea0003800000 */
.L_x_523:
[----:B------:R-:W-:Y:S01]  /*6b40*/  IMAD.MOV.U32 R0, RZ, RZ, R55 ;  /* 0x000000ffff007224 */ /* 0x000fe200078e0037 */
[----:B------:R-:W-:Y:S01]  /*6b50*/  PRMT R169, R89, 0x7610, R169 ;  /* 0x0000761059a97816 */ /* 0x000fe200000000a9 */
[----:B0-----:R-:W-:Y:S01]  /*6b60*/  IMAD.MOV.U32 R84, RZ, RZ, R52 ;  /* 0x000000ffff547224 */ /* 0x001fe200078e0034 */
[----:B------:R-:W-:Y:S01]  /*6b70*/  MOV R86, R58 ;  /* 0x0000003a00567202 */ /* 0x000fe20000000f00 */
        /* <DEDUP_REMOVED lines=17> */
[----:B------:R-:W-:Y:S01]  /*6c90*/  ULOP3.LUT UR4, UR60, 0x1, URZ, 0xfc, !UPT ;  /* 0x000000013c047892 */ /* 0x000fe2000f8efc3f */
[----:B------:R-:W-:Y:S01]  /*6ca0*/  IMAD.MOV.U32 R0, RZ, RZ, R67 ;  /* 0x000000ffff007224 */ /* 0x000fe200078e0043 */
[----:B------:R-:W-:Y:S01]  /*6cb0*/  PRMT R172, R84, 0x5410, R85 ;  /* 0x0000541054ac7816 */ /* 0x000fe20000000055 */
[----:B------:R-:W-:Y:S01]  /*6cc0*/  IMAD.MOV.U32 R84, RZ, RZ, R64 ;  /* 0x000000ffff547224 */ /* 0x000fe200078e0040 */
[----:B------:R-:W-:Y:S01]  /*6cd0*/  PRMT R173, R173, 0x5410, R86 ;  /* 0x00005410adad7816 */ /* 0x000fe20000000056 */
[----:B------:R-:W-:Y:S01]  /*6ce0*/  IMAD.MOV.U32 R85, RZ, RZ, R65 ;  /* 0x000000ffff557224 */ /* 0x000fe200078e0041 */
[----:B------:R-:W-:Y:S01]  /*6cf0*/  UISETP.NE.AND UP0, UPT, UR4, 0x3, UPT ;  /* 0x000000030400788c */ /* 0x000fe2000bf05270 */
[----:B-----5:R-:W-:Y:S01]  /*6d00*/  IMAD.MOV.U32 R86, RZ, RZ, R70 ;  /* 0x000000ffff567224 */ /* 0x020fe200078e0046 */
[----:B------:R-:W-:Y:S01]  /*6d10*/  PRMT R176, R176, 0x5410, R84 ;  /* 0x00005410b0b07816 */ /* 0x000fe20000000054 */
[----:B------:R-:W-:Y:S01]  /*6d20*/  IMAD.MOV.U32 R84, RZ, RZ, R69 ;  /* 0x000000ffff547224 */ /* 0x000fe200078e0045 */
[----:B------:R-:W-:Y:S01]  /*6d30*/  PRMT R174, R0, 0x5410, R85 ;  /* 0x0000541000ae7816 */ /* 0x000fe20000000055 */
[----:B------:R-:W-:Y:S01]  /*6d40*/  IMAD.MOV.U32 R85, RZ, RZ, R71 ;  /* 0x000000ffff557224 */ /* 0x000fe200078e0047 */
[----:B------:R-:W-:Y:S01]  /*6d50*/  PRMT R150, R86, 0x7610, R150 ;  /* 0x0000761056967816 */ /* 0x000fe20000000096 */
[----:B------:R-:W-:Y:S01]  /*6d60*/  IMAD.MOV.U32 R86, RZ, RZ, R68 ;  /* 0x000000ffff567224 */ /* 0x000fe200078e0044 */
[----:B------:R-:W-:Y:S01]  /*6d70*/  PLOP3.LUT P2, PT, PT, PT, UP0, 0x80, 0x0 ;  /* 0x000000000000781c */ /* 0x000fe20003f4f008 */
[----:B------:R-:W-:Y:S01]  /*6d80*/  IMAD.MOV.U32 R0, RZ, RZ, R74 ;  /* 0x000000ffff007224 */ /* 0x000fe200078e004a */
[----:B------:R-:W-:Y:S01]  /*6d90*/  PRMT R150, R150, 0x5410, R85 ;  /* 0x0000541096967816 */ /* 0x000fe20000000055 */
[----:B------:R-:W-:Y:S01]  /*6da0*/  IMAD.MOV.U32 R85, RZ, RZ, R72 ;  /* 0x000000ffff557224 */ /* 0x000fe200078e0048 */
[----:B------:R-:W-:Y:S01]  /*6db0*/  PRMT R152, R86, 0x5410, R84 ;  /* 0x0000541056987816 */ /* 0x000fe20000000054 */
[----:B------:R-:W-:Y:S01]  /*6dc0*/  IMAD.MOV.U32 R86, RZ, RZ, R75 ;  /* 0x000000ffff567224 */ /* 0x000fe200078e004b */
[----:B------:R-:W-:Y:S01]  /*6dd0*/  PRMT R156, R0, 0x7610, R156 ;  /* 0x00007610009c7816 */ /* 0x000fe2000000009c */
[----:B------:R-:W-:-:S02]  /*6de0*/  IMAD.MOV.U32 R0, RZ, RZ, R78 ;  /* 0x000000ffff007224 */ /* 0x000fc400078e004e */
[----:B------:R-:W-:Y:S01]  /*6df0*/  IMAD.MOV.U32 R84, RZ, RZ, R73 ;  /* 0x000000ffff547224 */ /* 0x000fe200078e0049 */
[----:B------:R-:W-:Y:S01]  /*6e00*/  PRMT R155, R85, 0x5410, R86 ;  /* 0x00005410559b7816 */ /* 0x000fe20000000056 */
[----:B------:R-:W-:Y:S01]  /*6e10*/  IMAD.MOV.U32 R85, RZ, RZ, R79 ;  /* 0x000000ffff557224 */ /* 0x000fe200078e004f */
[----:B------:R-:W-:Y:S01]  /*6e20*/  PRMT R153, R0, 0x7610, R153 ;  /* 0x0000761000997816 */ /* 0x000fe20000000099 */
[----:B------:R-:W-:Y:S01]  /*6e30*/  IMAD.MOV.U32 R0, RZ, RZ, R77 ;  /* 0x000000ffff007224 */ /* 0x000fe200078e004d */
[----:B------:R-:W-:Y:S01]  /*6e40*/  PRMT R156, R156, 0x5410, R84 ;  /* 0x000054109c9c7816 */ /* 0x000fe20000000054 */
[----:B------:R-:W-:Y:S01]  /*6e50*/  IMAD.MOV.U32 R86, RZ, RZ, R82 ;  /* 0x000000ffff567224 */ /* 0x000fe200078e0052 */
[----:B------:R-:W-:Y:S02]  /*6e60*/  MOV R84, R76 ;  /* 0x0000004c00547202 */ /* 0x000fe40000000f00 */
[----:B------:R-:W-:Y:S01]  /*6e70*/  PRMT R153, R153, 0x5410, R85 ;  /* 0x0000541099997816 */ /* 0x000fe20000000055 */
[----:B------:R-:W-:Y:S01]  /*6e80*/  IMAD.MOV.U32 R85, RZ, RZ, R83 ;  /* 0x000000ffff557224 */ /* 0x000fe200078e0053 */
[----:B------:R-:W-:Y:S01]  /*6e90*/  PRMT R154, R84, 0x5410, R0 ;  /* 0x00005410549a7816 */ /* 0x000fe20000000000 */
[----:B------:R-:W-:-:S02]  /*6ea0*/  IMAD.MOV.U32 R84, RZ, RZ, R80 ;  /* 0x000000ffff547224 */ /* 0x000fc400078e0050 */
[----:B------:R-:W-:Y:S01]  /*6eb0*/  IMAD.MOV.U32 R0, RZ, RZ, R81 ;  /* 0x000000ffff007224 */ /* 0x000fe200078e0051 */
[----:B------:R-:W-:-:S04]  /*6ec0*/  PRMT R157, R86, 0x5410, R85 ;  /* 0x00005410569d7816 */ /* 0x000fc80000000055 */
[----:B------:R-:W-:Y:S01]  /*6ed0*/  PRMT R168, R84, 0x5410, R0 ;  /* 0x0000541054a87816 */ /* 0x000fe20000000000 */
[----:B------:R-:W-:Y:S06]  /*6ee0*/  @!P2 BRA `(.L_x_525) ;  /* 0x000000000004a947 */ /* 0x000fec0003800000 */
[----:B------:R-:W-:Y:S01]  /*6ef0*/  BPT.TRAP 0x1 ;  /* 0x000000040000795c */ /* 0x000fe20000300000 */
.L_x_525:
[----:B------:R-:W-:Y:S01]  /*6f00*/  IMAD R0, R17, 0x8, R16 ;  /* 0x0000000811007824 */ /* 0x000fe200078e0210 */
[----:B------:R-:W-:Y:S01]  /*6f10*/  SHF.L.U32 R114, R219, 0x1f, RZ ;  /* 0x0000001fdb727819 */ /* 0x000fe200000006ff */
[----:B------:R-:W0:Y:S01]  /*6f20*/  LDC R144, c[0x0][0x2e4] ;  /* 0x0000b900ff907b82 */ /* 0x000e220000000800 */
[----:B------:R-:W-:Y:S02]  /*6f30*/  BSSY B1, `(.L_x_526) ;  /* 0x0000004000017945 */ /* 0x000fe40003800000 */
[----:B------:R-:W1:Y:S05]  /*6f40*/  SYNCS.PHASECHK.TRANS64.TRYWAIT P6, [R0+URZ+0x38890], R114 ;  /* 0x03889072000075a7 */ /* 0x000e6a00080c017f */
[----:B------:R-:W2:Y:S01]  /*6f50*/  LDC.64 R122, c[0x0][0x2f0] ;  /* 0x0000bc00ff7a7b82 */ /* 0x000ea20000000a00 */
[----:B-1----:R-:W-:Y:S05]  /*6f60*/  @!P6 BRA `(.L_x_527) ;  /* 0x000001ec001ce947 */ /* 0x002fea0003800000 */
.L_x_791:
[----:B------:R-:W-:Y:S05]  /*6f70*/  BSYNC B1 ;  /* 0x0000000000017941 */ /* 0x000fea0003800000 */
.L_x_526:
[----:B------:R-:W-:Y:S01]  /*6f80*/  BSSY B1, `(.L_x_528) ;  /* 0x0000113000017945 */ /* 0x000fe20003800000 */
[----:B0-----:R-:W-:Y:S02]  /*6f90*/  IMAD.IADD R145, R144, 0x1, -R119 ;  /* 0x0000000190917824 */ /* 0x001fe400078e0a77 */
[----:B------:R-:W-:Y:S01]  /*6fa0*/  IMAD.MOV.U32 R125, RZ, RZ, R88 ;  /* 0x000000ffff7d7224 */ /* 0x000fe200078e0058 */
[----:B------:R-:W-:Y:S06]  /*6fb0*/  @P5 BRA `(.L_x_529) ;  /* 0x00000010003c5947 */ /* 0x000fec0003800000 */
[----:B------:R-:W-:Y:S01]  /*6fc0*/  ISETP.NE.AND P5, PT, R26, RZ, PT ;  /* 0x000000ff1a00720c */ /* 0x000fe20003fa5270 */
[-C--:B--2---:R-:W-:Y:S01]  /*6fd0*/  IMAD R84, R118, R122.reuse, RZ ;  /* 0x0000007a76547224 */ /* 0x084fe200078e02ff */
[----:B------:R-:W-:Y:S01]  /*6fe0*/  BSSY B2, `(.L_x_530) ;  /* 0x0000088000027945 */ /* 0x000fe20003800000 */
[----:B------:R-:W-:-:S04]  /*6ff0*/  IMAD.WIDE.U32 R134, R18, R122, R124 ;  /* 0x0000007a12867225 */ /* 0x000fc800078e007c */
[----:B------:R-:W-:-:S04]  /*7000*/  IMAD R84, R18, R123, R84 ;  /* 0x0000007b12547224 */ /* 0x000fc800078e0254 */
[----:B------:R-:W-:Y:S02]  /*7010*/  IMAD.IADD R158, R84, 0x1, R135 ;  /* 0x00000001549e7824 */ /* 0x000fe400078e0287 */
[----:B------:R-:W-:Y:S05]  /*7020*/  @!P5 BRA `(.L_x_531) ;  /* 0x00000008000cd947 */ /* 0x000fea0003800000 */
[----:B------:R-:W-:Y:S01]  /*7030*/  SEL R84, R119, R145, !P0 ;  /* 0x0000009177547207 */ /* 0x000fe20004000000 */
[----:B------:R-:W-:Y:S01]  /*7040*/  BSSY B3, `(.L_x_532) ;  /* 0x000007e000037945 */ /* 0x000fe20003800000 */
[----:B------:R-:W-:Y:S02]  /*7050*/  IADD3 R88, P5, P6, R94, R134, R13 ;  /* 0x000000865e587210 */ /* 0x000fe40007ebe00d */
[----:B------:R-:W-:Y:S02]  /*7060*/  SHF.R.S32.HI R85, RZ, 0x1f, R84 ;  /* 0x0000001fff557819 */ /* 0x000fe40000011454 */
[----:B------:R-:W-:Y:S02]  /*7070*/  IADD3.X R89, R93, R158, R7, P5, P6 ;  /* 0x0000009e5d597210 */ /* 0x000fe40002fec407 */
[----:B------:R-:W-:Y:S02]  /*7080*/  LEA.HI R84, R85, R84, RZ, 0x4 ;  /* 0x0000005455547211 */ /* 0x000fe400078f20ff */
[----:B------:R-:W-:-:S02]  /*7090*/  P2R R90, PR, RZ, 0x2 ;  /* 0x00000002ff5a7803 */ /* 0x000fc40000000000 */
[----:B------:R-:W-:-:S05]  /*70a0*/  LEA.HI.SX32 R84, R84, R14, 0x1c ;  /* 0x0000000e54547211 */ /* 0x000fca00078fe2ff */
[----:B------:R-:W-:-:S05]  /*70b0*/  IMAD.SHL.U32 R85, R84, 0x8, RZ ;  /* 0x0000000854557824 */ /* 0x000fca00078e00ff */
[----:B------:R-:W-:-:S13]  /*70c0*/  ISETP.GE.AND P5, PT, R85, R144, PT ;  /* 0x000000905500720c */ /* 0x000fda0003fa6270 */
[--C-:B------:R-:W-:Y:S02]  /*70d0*/  @!P5 SHF.R.S32.HI R87, RZ, 0x1f, R85.reuse ;  /* 0x0000001fff57d819 */ /* 0x100fe40000011455 */
[--C-:B------:R-:W-:Y:S02]  /*70e0*/  @!P5 IADD3 R86, P1, P6, R94, R134, R85.reuse ;  /* 0x000000865e56d210 */ /* 0x100fe40007e3e055 */
[----:B------:R-:W-:Y:S02]  /*70f0*/  LOP3.LUT R85, R232, 0x38, R85, 0xf8, !PT ;  /* 0x00000038e8557812 */ /* 0x000fe400078ef855 */
[----:B------:R-:W-:Y:S02]  /*7100*/  @!P5 IADD3.X R87, R93, R158, R87, P1, P6 ;  /* 0x0000009e5d57d210 */ /* 0x000fe40000fec457 */
[----:B------:R-:W-:Y:S02]  /*7110*/  LEA R136, P6, R88, R116, 0x1 ;  /* 0x0000007458887211 */ /* 0x000fe400078c08ff */
[----:B------:R-:W-:-:S02]  /*7120*/  LOP3.LUT R85, R85, R233, RZ, 0x3c, !PT ;  /* 0x000000e955557212 */ /* 0x000fc400078e3cff */
[-C--:B------:R-:W-:Y:S02]  /*7130*/  LEA.HI.X R137, R88, R117.reuse, R89, 0x1, P6 ;  /* 0x0000007558897211 */ /* 0x080fe400030f0c59 */
[----:B------:R-:W-:Y:S02]  /*7140*/  @!P5 LEA R138, P6, R86, R116, 0x1 ;  /* 0x00000074568ad211 */ /* 0x000fe400078c08ff */
[----:B------:R-:W-:Y:S02]  /*7150*/  ISETP.NE.AND P1, PT, R90, RZ, PT ;  /* 0x000000ff5a00720c */ /* 0x000fe40003f25270 */
[----:B------:R-:W-:Y:S02]  /*7160*/  @!P5 LEA.HI.X R139, R86, R117, R87, 0x1, P6 ;  /* 0x00000075568bd211 */ /* 0x000fe400030f0c57 */
[----:B------:R-:W-:Y:S02]  /*7170*/  SHF.R.S32.HI R86, RZ, 0x1f, R84 ;  /* 0x0000001fff567819 */ /* 0x000fe40000011454 */
[----:B------:R-:W-:-:S02]  /*7180*/  ISETP.GE.AND P6, PT, R212, R115, PT ;  /* 0x00000073d400720c */ /* 0x000fc40003fc6270 */
[----:B------:R-:W-:-:S04]  /*7190*/  LEA.HI R84, R86, R84, RZ, 0x3 ;  /* 0x0000005456547211 */ /* 0x000fc800078f18ff */
[----:B------:R-:W-:-:S05]  /*71a0*/  SHF.R.S32.HI R84, RZ, 0x3, R84 ;  /* 0x00000003ff547819 */ /* 0x000fca0000011454 */
[----:B------:R-:W-:-:S04]  /*71b0*/  IMAD R84, R84, 0x1400, R234 ;  /* 0x0000140054547824 */ /* 0x000fc800078e02ea */
[----:B------:R-:W-:Y:S02]  /*71c0*/  IMAD.IADD R85, R84, 0x1, R85 ;  /* 0x0000000154557824 */ /* 0x000fe400078e0255 */
[C---:B------:R-:W-:Y:S02]  /*71d0*/  IMAD R84, R17.reuse, 0x5000, R143 ;  /* 0x0000500011547824 */ /* 0x040fe400078e028f */
[----:B------:R-:W-:Y:S02]  /*71e0*/  IMAD R88, R17, 0x5000, R85 ;  /* 0x0000500011587824 */ /* 0x000fe400078e0255 */
[--C-:B------:R-:W-:Y:S02]  /*71f0*/  IMAD R84, R84, 0x2, R16.reuse ;  /* 0x0000000254547824 */ /* 0x100fe400078e0210 */
[----:B------:R-:W-:-:S04]  /*7200*/  IMAD R88, R88, 0x2, R16 ;  /* 0x0000000258587824 */ /* 0x000fc800078e0210 */
[----:B------:R-:W0:Y:S04]  /*7210*/  LDS.128 R84, [R84+0x24400] ;  /* 0x0244000054547984 */ /* 0x000e280000000c00 */
[----:B------:R-:W2:Y:S01]  /*7220*/  LDS.128 R88, [R88+0x24400] ;  /* 0x0244000058587984 */ /* 0x000ea20000000c00 */
[----:B------:R-:W-:Y:S05]  /*7230*/  @P6 BRA `(.L_x_533) ;  /* 0x0000000400786947 */ /* 0x000fea0003800000 */
[----:B------:R-:W-:Y:S01]  /*7240*/  SHF.R.U32.HI R159, RZ, 0x10, R49 ;  /* 0x00000010ff9f7819 */ /* 0x000fe20000011631 */
[----:B--2---:R-:W-:Y:S01]  /*7250*/  IMAD.U32 R164, R89, 0x10000, RZ ;  /* 0x0001000059a47824 */ /* 0x004fe200078e00ff */
[----:B------:R-:W-:Y:S01]  /*7260*/  SHF.R.U32.HI R163, RZ, 0x10, R41 ;  /* 0x00000010ffa37819 */ /* 0x000fe20000011629 */
[----:B------:R-:W-:Y:S01]  /*7270*/  IMAD.U32 R167, R91, 0x10000, RZ ;  /* 0x000100005ba77824 */ /* 0x000fe200078e00ff */
[----:B------:R-:W-:Y:S02]  /*7280*/  PRMT R159, R161, 0x5410, R159 ;  /* 0x00005410a19f7816 */ /* 0x000fe4000000009f */
[----:B------:R-:W-:Y:S01]  /*7290*/  PRMT R163, R160, 0x5410, R163 ;  /* 0x00005410a0a37816 */ /* 0x000fe200000000a3 */
[C---:B0-----:R-:W-:Y:S01]  /*72a0*/  IMAD.U32 R160, R85.reuse, 0x10000, RZ ;  /* 0x0001000055a07824 */ /* 0x041fe200078e00ff */
[----:B------:R-:W-:Y:S01]  /*72b0*/  LOP3.LUT R85, R85, 0xffff0000, RZ, 0xc0, !PT ;  /* 0xffff000055557812 */ /* 0x000fe200078ec0ff */
[C---:B------:R-:W-:Y:S01]  /*72c0*/  IMAD.U32 R162, R159.reuse, 0x10000, RZ ;  /* 0x000100009fa27824 */ /* 0x040fe200078e00ff */
[----:B------:R-:W-:Y:S01]  /*72d0*/  LOP3.LUT R159, R159, 0xffff0000, RZ, 0xc0, !PT ;  /* 0xffff00009f9f7812 */ /* 0x000fe200078ec0ff */
[----:B------:R-:W-:Y:S01]  /*72e0*/  IMAD.U32 R161, R163, 0x10000, RZ ;  /* 0x00010000a3a17824 */ /* 0x000fe200078e00ff */
[----:B------:R-:W-:Y:S01]  /*72f0*/  SHF.R.U64 R50, R50, 0x10, R51 ;  /* 0x0000001032327819 */ /* 0x000fe20000001233 */
[-C--:B------:R-:W-:Y:S01]  /*7300*/  FMUL.FTZ R165, R164, R162.reuse ;  /* 0x000000a2a4a57220 */ /* 0x080fe20000410000 */
[----:B------:R-:W-:Y:S01]  /*7310*/  SHF.R.U64 R48, R48, 0x10, R49 ;  /* 0x0000001030307819 */ /* 0x000fe20000001231 */
[-C--:B------:R-:W-:Y:S01]  /*7320*/  FMUL.FTZ R164, R164, R161.reuse ;  /* 0x000000a1a4a47220 */ /* 0x080fe20000410000 */
[----:B------:R-:W-:Y:S01]  /*7330*/  SHF.R.U64 R40, R40, 0x10, R41 ;  /* 0x0000001028287819 */ /* 0x000fe20000001229 */
[----:B------:R-:W-:Y:S01]  /*7340*/  FFMA.FTZ R161, R160, R161, -R165 ;  /* 0x000000a1a0a17223 */ /* 0x000fe200000108a5 */
[----:B------:R-:W-:Y:S01]  /*7350*/  PRMT R48, R186, 0x5432, R48 ;  /* 0x00005432ba307816 */ /* 0x000fe20000000030 */
[----:B------:R-:W-:Y:S01]  /*7360*/  FFMA.FTZ R160, R160, R162, R164 ;  /* 0x000000a2a0a07223 */ /* 0x000fe200000100a4 */
[----:B------:R-:W-:Y:S01]  /*7370*/  LOP3.LUT R162, R89, 0xffff0000, RZ, 0xc0, !PT ;  /* 0xffff000059a27812 */ /* 0x000fe200078ec0ff */
[----:B------:R-:W-:Y:S01]  /*7380*/  IMAD.U32 R49, R86, 0x10000, RZ ;  /* 0x0001000056317824 */ /* 0x000fe200078e00ff */
[----:B------:R-:W-:-:S02]  /*7390*/  LOP3.LUT R89, R163, 0xffff0000, RZ, 0xc0, !PT ;  /* 0xffff0000a3597812 */ /* 0x000fc400078ec0ff */
[----:B------:R-:W-:Y:S01]  /*73a0*/  SHF.R.U64 R42, R42, 0x10, R43 ;  /* 0x000000102a2a7819 */ /* 0x000fe2000000122b */
[----:B------:R-:W-:Y:S01]  /*73b0*/  FMUL.FTZ R163, R162, R159 ;  /* 0x0000009fa2a37220 */ /* 0x000fe20000410000 */
[----:B------:R-:W-:Y:S01]  /*73c0*/  PRMT R40, R184, 0x5432, R40 ;  /* 0x00005432b8287816 */ /* 0x000fe20000000028 */
[-C--:B------:R-:W-:Y:S01]  /*73d0*/  FMUL.FTZ R162, R162, R89.reuse ;  /* 0x00000059a2a27220 */ /* 0x080fe20000410000 */
[----:B------:R-:W-:Y:S01]  /*73e0*/  SHF.L.U32 R41, R84, 0x10, RZ ;  /* 0x0000001054297819 */ /* 0x000fe200000006ff */
[----:B------:R-:W-:Y:S01]  /*73f0*/  FFMA.FTZ R89, R85, R89, -R163 ;  /* 0x0000005955597223 */ /* 0x000fe200000108a3 */
[----:B------:R-:W-:Y:S02]  /*7400*/  IMAD.U32 R163, R87, 0x10000, RZ ;  /* 0x0001000057a37824 */ /* 0x000fe400078e00ff */
[----:B------:R-:W-:Y:S01]  /*7410*/  FFMA.FTZ R85, R85, R159, R162 ;  /* 0x0000009f55557223 */ /* 0x000fe200000100a2 */
[----:B------:R-:W-:Y:S02]  /*7420*/  SHF.R.U32.HI R159, RZ, 0x10, R51 ;  /* 0x00000010ff9f7819 */ /* 0x000fe40000011633 */
[----:B------:R-:W-:Y:S01]  /*7430*/  SHF.R.U32.HI R162, RZ, 0x10, R43 ;  /* 0x00000010ffa27819 */ /* 0x000fe2000001162b */
[----:B------:R-:W-:Y:S01]  /*7440*/  IMAD.U32 R43, R88, 0x10000, RZ ;  /* 0x00010000582b7824 */ /* 0x000fe200078e00ff */
[----:B------:R-:W-:-:S02]  /*7450*/  PRMT R159, R166, 0x5410, R159 ;  /* 0x00005410a69f7816 */ /* 0x000fc4000000009f */
[----:B------:R-:W-:Y:S02]  /*7460*/  PRMT R162, R166, 0x5432, R162 ;  /* 0x00005432a6a27816 */ /* 0x000fe400000000a2 */
[----:B------:R-:W-:Y:S01]  /*7470*/  LOP3.LUT R51, R87, 0xffff0000, RZ, 0xc0, !PT ;  /* 0xffff000057337812 */ /* 0x000fe200078ec0ff */
[----:B------:R-:W-:Y:S01]  /*7480*/  IMAD.U32 R164, R159, 0x10000, RZ ;  /* 0x000100009fa47824 */ /* 0x000fe200078e00ff */
[----:B------:R-:W-:Y:S01]  /*7490*/  LOP3.LUT R87, R91, 0xffff0000, RZ, 0xc0, !PT ;  /* 0xffff00005b577812 */ /* 0x000fe200078ec0ff */
[C---:B------:R-:W-:Y:S01]  /*74a0*/  IMAD.U32 R165, R162.reuse, 0x10000, RZ ;  /* 0x00010000a2a57824 */ /* 0x040fe200078e00ff */
[----:B------:R-:W-:Y:S01]  /*74b0*/  LOP3.LUT R159, R159, 0xffff0000, RZ, 0xc0, !PT ;  /* 0xffff00009f9f7812 */ /* 0x000fe200078ec0ff */
[C---:B------:R-:W-:Y:S01]  /*74c0*/  FMUL.FTZ R166, R167.reuse, R164 ;  /* 0x000000a4a7a67220 */ /* 0x040fe20000410000 */
[----:B------:R-:W-:Y:S01]  /*74d0*/  LOP3.LUT R162, R162, 0xffff0000, RZ, 0xc0, !PT ;  /* 0xffff0000a2a27812 */ /* 0x000fe200078ec0ff */
[----:B------:R-:W-:Y:S01]  /*74e0*/  FMUL.FTZ R167, R167, R165 ;  /* 0x000000a5a7a77220 */ /* 0x000fe20000410000 */
[----:B------:R-:W-:Y:S01]  /*74f0*/  LOP3.LUT R88, R88, 0xffff0000, RZ, 0xc0, !PT ;  /* 0xffff000058587812 */ /* 0x000fe200078ec0ff */
[C---:B------:R-:W-:Y:S01]  /*7500*/  FMUL.FTZ R91, R87.reuse, R159 ;  /* 0x0000009f575b7220 */ /* 0x040fe20000410000 */
[----:B------:R-:W-:Y:S01]  /*7510*/  LOP3.LUT R84, R84, 0xffff0000, RZ, 0xc0, !PT ;  /* 0xffff000054547812 */ /* 0x000fe200078ec0ff */
[-C--:B------:R-:W-:Y:S01]  /*7520*/  FMUL.FTZ R87, R87, R162.reuse ;  /* 0x000000a257577220 */ /* 0x080fe20000410000 */
[----:B------:R-:W-:Y:S01]  /*7530*/  PRMT R50, R185, 0x5432, R50 ;  /* 0x00005432b9327816 */ /* 0x000fe20000000032 */
[----:B------:R-:W-:Y:S01]  /*7540*/  FFMA.FTZ R91, R51, R162, -R91 ;  /* 0x000000a2335b7223 */ /* 0x000fe2000001085b */
[----:B------:R-:W-:-:S02]  /*7550*/  IMAD.U32 R162, R48, 0x10000, RZ ;  /* 0x0001000030a27824 */ /* 0x000fc400078e00ff */
[----:B------:R-:W-:Y:S01]  /*7560*/  FFMA.FTZ R87, R51, R159, R87 ;  /* 0x0000009f33577223 */ /* 0x000fe20000010057 */
[----:B------:R-:W-:Y:S01]  /*7570*/  IMAD.U32 R51, R40, 0x10000, RZ ;  /* 0x0001000028337824 */ /* 0x000fe200078e00ff */
[----:B------:R-:W-:Y:S01]  /*7580*/  LOP3.LUT R48, R48, 0xffff0000, RZ, 0xc0, !PT ;  /* 0xffff000030307812 */ /* 0x000fe200078ec0ff */
[C---:B------:R-:W-:Y:S01]  /*7590*/  FMUL.FTZ R159, R43.reuse, R162 ;  /* 0x000000a22b9f7220 */ /* 0x040fe20000410000 */
[----:B------:R-:W-:Y:S01]  /*75a0*/  LOP3.LUT R40, R40, 0xffff0000, RZ, 0xc0, !PT ;  /* 0xffff000028287812 */ /* 0x000fe200078ec0ff */
[----:B------:R-:W-:Y:S01]  /*75b0*/  FMUL.FTZ R43, R43, R51 ;  /* 0x000000332b2b7220 */ /* 0x000fe20000410000 */
[----:B------:R-:W-:Y:S01]  /*75c0*/  FFMA.FTZ R166, R163, R165, -R166 ;  /* 0x000000a5a3a67223 */ /* 0x000fe200000108a6 */
[----:B------:R-:W-:Y:S01]  /*75d0*/  FFMA.FTZ R159, R41, R51, -R159 ;  /* 0x00000033299f7223 */ /* 0x000fe2000001089f */
[----:B------:R-:W-:Y:S01]  /*75e0*/  FMUL.FTZ R51, R88, R48 ;  /* 0x0000003058337220 */ /* 0x000fe20000410000 */
[----:B------:R-:W-:Y:S01]  /*75f0*/  FFMA.FTZ R167, R163, R164, R167 ;  /* 0x000000a4a3a77223 */ /* 0x000fe200000100a7 */
[----:B------:R-:W-:Y:S01]  /*7600*/  LOP3.LUT R163, R86, 0xffff0000, RZ, 0xc0, !PT ;  /* 0xffff000056a37812 */ /* 0x000fe200078ec0ff */
[-C--:B------:R-:W-:Y:S01]  /*7610*/  FMUL.FTZ R88, R88, R40.reuse ;  /* 0x0000002858587220 */ /* 0x080fe20000410000 */
[----:B------:R-:W-:Y:S01]  /*7620*/  PRMT R42, R183, 0x5432, R42 ;  /* 0x00005432b72a7816 */ /* 0x000fe2000000002a */
[----:B------:R-:W-:Y:S01]  /*7630*/  FFMA.FTZ R51, R84, R40, -R51 ;  /* 0x0000002854337223 */ /* 0x000fe20000010833 */
[C---:B------:R-:W-:Y:S01]  /*7640*/  IMAD.U32 R86, R90.reuse, 0x10000, RZ ;  /* 0x000100005a567824 */ /* 0x040fe200078e00ff */
[----:B------:R-:W-:Y:S01]  /*7650*/  LOP3.LUT R90, R90, 0xffff0000, RZ, 0xc0, !PT ;  /* 0xffff00005a5a7812 */ /* 0x000fe200078ec0ff */
[C---:B------:R-:W-:Y:S01]  /*7660*/  IMAD.U32 R40, R50.reuse, 0x10000, RZ ;  /* 0x0001000032287824 */ /* 0x040fe200078e00ff */
[----:B------:R-:W-:Y:S01]  /*7670*/  LOP3.LUT R50, R50, 0xffff0000, RZ, 0xc0, !PT ;  /* 0xffff000032327812 */ /* 0x000fe200078ec0ff */
[----:B------:R-:W-:Y:S01]  /*7680*/  FFMA.FTZ R43, R41, R162, R43 ;  /* 0x000000a2292b7223 */ /* 0x000fe2000001002b */
[C---:B------:R-:W-:Y:S01]  /*7690*/  IMAD.U32 R41, R42.reuse, 0x10000, RZ ;  /* 0x000100002a297824 */ /* 0x040fe200078e00ff */
[----:B------:R-:W-:Y:S01]  /*76a0*/  LOP3.LUT R42, R42, 0xffff0000, RZ, 0xc0, !PT ;  /* 0xffff00002a2a7812 */ /* 0x000fe200078ec0ff */
[----:B------:R-:W-:Y:S01]  /*76b0*/  FFMA.FTZ R88, R84, R48, R88 ;  /* 0x0000003054587223 */ /* 0x000fe20000010058 */
[----:B------:R-:W-:Y:S01]  /*76c0*/  FMUL.FTZ R48, R86, R40 ;  /* 0x0000002856307220 */ /* 0x000fe20000410000 */
[----:B------:R-:W-:Y:S01]  /*76d0*/  FMUL.FTZ R84, R90, R50 ;  /* 0x000000325a547220 */ /* 0x000fe20000410000 */
[-C--:B------:R-:W-:Y:S01]  /*76e0*/  FMUL.FTZ R86, R86, R41.reuse ;  /* 0x0000002956567220 */ /* 0x080fe20000410000 */
[-C--:B------:R-:W-:Y:S01]  /*76f0*/  FMUL.FTZ R90, R90, R42.reuse ;  /* 0x0000002a5a5a7220 */ /* 0x080fe20000410000 */
[----:B------:R-:W-:Y:S01]  /*7700*/  FFMA.FTZ R48, R49, R41, -R48 ;  /* 0x0000002931307223 */ /* 0x000fe20000010830 */
[----:B------:R-:W-:Y:S01]  /*7710*/  FFMA.FTZ R84, R163, R42, -R84 ;  /* 0x0000002aa3547223 */ /* 0x000fe20000010854 */
[----:B------:R-:W-:Y:S01]  /*7720*/  FFMA.FTZ R86, R49, R40, R86 ;  /* 0x0000002831567223 */ /* 0x000fe20000010056 */
[----:B------:R-:W-:Y:S01]  /*7730*/  FFMA.FTZ R90, R163, R50, R90 ;  /* 0x00000032a35a7223 */ /* 0x000fe2000001005a */
[----:B------:R-:W-:-:S02]  /*7740*/  F2FP.BF16.F32.PACK_AB R89, R89, R161 ;  /* 0x000000a15959723e */ /* 0x000fc400000010ff */
[----:B------:R-:W-:Y:S02]  /*7750*/  F2FP.BF16.F32.PACK_AB R91, R91, R166 ;  /* 0x000000a65b5b723e */ /* 0x000fe400000010ff */
[----:B------:R-:W-:Y:S01]  /*7760*/  F2FP.BF16.F32.PACK_AB R160, R85, R160 ;  /* 0x000000a055a0723e */ /* 0x000fe200000010ff */
[----:B------:R-:W-:Y:S01]  /*7770*/  IMAD.MOV.U32 R85, RZ, RZ, R89 ;  /* 0x000000ffff557224 */ /* 0x000fe200078e0059 */
        /* <DEDUP_REMOVED lines=9> */
[----:B------:R-:W-:-:S07]  /*7810*/  IMAD.MOV.U32 R86, RZ, RZ, R48 ;  /* 0x000000ffff567224 */ /* 0x000fce00078e0030 */
.L_x_533:
[----:B------:R-:W-:Y:S05]  /*7820*/  BSYNC B3 ;  /* 0x0000000000037941 */ /* 0x000fea0003800000 */
.L_x_532:
[----:B------:R-:W-:Y:S02]  /*7830*/  ULDC.64 UR4, c[0x0][0x208] ;  /* 0x0000820000047ab9 */ /* 0x000fe40000000a00 */
[----:B0-----:R0:W-:Y:S04]  /*7840*/  STG.E.128 desc[UR4][R136.64], R84 ;  /* 0x0000005488007986 */ /* 0x0011e8000c101d04 */
[----:B--2---:R0:W-:Y:S02]  /*7850*/  @!P5 STG.E.128 desc[UR4][R138.64], R88 ;  /* 0x000000588a00d986 */ /* 0x0041e4000c101d04 */
.L_x_531:
[----:B------:R-:W-:Y:S05]  /*7860*/  BSYNC B2 ;  /* 0x0000000000027941 */ /* 0x000fea0003800000 */
.L_x_530:
[----:B------:R-:W-:-:S13]  /*7870*/  ISETP.NE.AND P5, PT, R10, RZ, PT ;  /* 0x000000ff0a00720c */ /* 0x000fda0003fa5270 */
        /* <DEDUP_REMOVED lines=15> */
[----:B0-----:R-:W-:Y:S02]  /*7970*/  LEA R84, P6, R43, R116, 0x1 ;  /* 0x000000742b547211 */ /* 0x001fe400078c08ff */
[----:B------:R-:W-:-:S02]  /*7980*/  LOP3.LUT R40, R40, R233, RZ, 0x3c, !PT ;  /* 0x000000e928287212 */ /* 0x000fc400078e3cff */
[----:B------:R-:W-:Y:S01]  /*7990*/  LEA.HI.X R85, R43, R117, R42, 0x1, P6 ;  /* 0x000000752b557211 */ /* 0x000fe200030f0c2a */
[----:B------:R-:W-:Y:S01]  /*79a0*/  IMAD R43, R17, 0x5000, R142 ;  /* 0x00005000112b7824 */ /* 0x000fe200078e028e */
[----:B------:R-:W-:Y:S02]  /*79b0*/  SHF.R.S32.HI R42, RZ, 0x1f, R41 ;  /* 0x0000001fff2a7819 */ /* 0x000fe40000011429 */
[----:B------:R-:W-:Y:S02]  /*79c0*/  ISETP.NE.AND P0, PT, R48, RZ, PT ;  /* 0x000000ff3000720c */ /* 0x000fe40003f05270 */
[----:B------:R-:W-:Y:S02]  /*79d0*/  LEA.HI R41, R42, R41, RZ, 0x3 ;  /* 0x000000292a297211 */ /* 0x000fe400078f18ff */
[----:B------:R-:W-:Y:S02]  /*79e0*/  @!P5 LEA R86, P6, R134, R116, 0x1 ;  /* 0x000000748656d211 */ /* 0x000fe400078c08ff */
[----:B------:R-:W-:-:S02]  /*79f0*/  SHF.R.S32.HI R41, RZ, 0x3, R41 ;  /* 0x00000003ff297819 */ /* 0x000fc40000011429 */
[----:B------:R-:W-:Y:S02]  /*7a00*/  @!P5 LEA.HI.X R87, R134, R117, R158, 0x1, P6 ;  /* 0x000000758657d211 */ /* 0x000fe400030f0c9e */
[----:B------:R-:W-:Y:S01]  /*7a10*/  ISETP.GE.AND P6, PT, R213, R115, PT ;  /* 0x00000073d500720c */ /* 0x000fe20003fc6270 */
[----:B------:R-:W-:-:S04]  /*7a20*/  IMAD R41, R41, 0x1400, R234 ;  /* 0x0000140029297824 */ /* 0x000fc800078e02ea */
[----:B------:R-:W-:-:S04]  /*7a30*/  IMAD.IADD R40, R41, 0x1, R40 ;  /* 0x0000000129287824 */ /* 0x000fc800078e0228 */
[----:B------:R-:W-:Y:S02]  /*7a40*/  IMAD R41, R17, 0x5000, R40 ;  /* 0x0000500011297824 */ /* 0x000fe400078e0228 */
[--C-:B------:R-:W-:Y:S02]  /*7a50*/  IMAD R40, R43, 0x2, R16.reuse ;  /* 0x000000022b287824 */ /* 0x100fe400078e0210 */
[----:B------:R-:W-:-:S04]  /*7a60*/  IMAD R48, R41, 0x2, R16 ;  /* 0x0000000229307824 */ /* 0x000fc800078e0210 */
[----:B------:R-:W0:Y:S04]  /*7a70*/  LDS.128 R40, [R40+0x24400] ;  /* 0x0244000028287984 */ /* 0x000e280000000c00 */
[----:B------:R-:W2:Y:S01]  /*7a80*/  LDS.128 R48, [R48+0x24400] ;  /* 0x0244000030307984 */ /* 0x000ea20000000c00 */
[----:B------:R-:W-:Y:S05]  /*7a90*/  @P6 BRA `(.L_x_535) ;  /* 0x0000000400746947 */ /* 0x000fea0003800000 */
[--C-:B------:R-:W-:Y:S01]  /*7aa0*/  SHF.R.U64 R38, R38, 0x10, R39.reuse ;  /* 0x0000001026267819 */ /* 0x100fe20000001227 */
[----:B--2---:R-:W-:Y:S01]  /*7ab0*/  IMAD.U32 R90, R49, 0x10000, RZ ;  /* 0x00010000315a7824 */ /* 0x004fe200078e00ff */
[----:B------:R-:W-:Y:S01]  /*7ac0*/  SHF.R.U32.HI R88, RZ, 0x10, R39 ;  /* 0x00000010ff587819 */ /* 0x000fe20000011627 */
[----:B------:R-:W-:Y:S01]  /*7ad0*/  IMAD.U32 R137, R51, 0x10000, RZ ;  /* 0x0001000033897824 */ /* 0x000fe200078e00ff */
[--C-:B------:R-:W-:Y:S01]  /*7ae0*/  SHF.R.U64 R39, R44, 0x10, R45.reuse ;  /* 0x000000102c277819 */ /* 0x100fe2000000122d */
[----:B0-----:R-:W-:Y:S01]  /*7af0*/  IMAD.U32 R134, R42, 0x10000, RZ ;  /* 0x000100002a867824 */ /* 0x001fe200078e00ff */
[----:B------:R-:W-:Y:S02]  /*7b00*/  SHF.R.U32.HI R44, RZ, 0x10, R45 ;  /* 0x00000010ff2c7819 */ /* 0x000fe4000001162d */
[--C-:B------:R-:W-:Y:S02]  /*7b10*/  SHF.R.U64 R36, R36, 0x10, R37.reuse ;  /* 0x0000001024247819 */ /* 0x100fe40000001225 */
[----:B------:R-:W-:-:S02]  /*7b20*/  SHF.R.U32.HI R37, RZ, 0x10, R37 ;  /* 0x00000010ff257819 */ /* 0x000fc40000011625 */
[C---:B------:R-:W-:Y:S02]  /*7b30*/  PRMT R44, R179.reuse, 0x5432, R44 ;  /* 0x00005432b32c7816 */ /* 0x040fe4000000002c */
[----:B------:R-:W-:Y:S02]  /*7b40*/  SHF.R.U64 R45, R46, 0x10, R47 ;  /* 0x000000102e2d7819 */ /* 0x000fe4000000122f */
[----:B------:R-:W-:Y:S01]  /*7b50*/  PRMT R37, R179, 0x5410, R37 ;  /* 0x00005410b3257816 */ /* 0x000fe20000000025 */
[----:B------:R-:W-:Y:S01]  /*7b60*/  IMAD.U32 R138, R44, 0x10000, RZ ;  /* 0x000100002c8a7824 */ /* 0x000fe200078e00ff */
[----:B------:R-:W-:Y:S01]  /*7b70*/  SHF.R.U32.HI R46, RZ, 0x10, R47 ;  /* 0x00000010ff2e7819 */ /* 0x000fe2000001162f */
[----:B------:R-:W-:Y:S01]  /*7b80*/  IMAD.U32 R47, R41, 0x10000, RZ ;  /* 0x00010000292f7824 */ /* 0x000fe200078e00ff */
[----:B------:R-:W-:Y:S01]  /*7b90*/  LOP3.LUT R91, R49, 0xffff0000, RZ, 0xc0, !PT ;  /* 0xffff0000315b7812 */ /* 0x000fe200078ec0ff */
[----:B------:R-:W-:Y:S01]  /*7ba0*/  IMAD.U32 R139, R37, 0x10000, RZ ;  /* 0x00010000258b7824 */ /* 0x000fe200078e00ff */
[C---:B------:R-:W-:Y:S01]  /*7bb0*/  PRMT R158, R177.reuse, 0x5410, R45 ;  /* 0x00005410b19e7816 */ /* 0x040fe2000000002d */
[----:B------:R-:W-:Y:S01]  /*7bc0*/  FMUL.FTZ R45, R90, R138 ;  /* 0x0000008a5a2d7220 */ /* 0x000fe20000410000 */
[----:B------:R-:W-:Y:S01]  /*7bd0*/  LOP3.LUT R44, R44, 0xffff0000, RZ, 0xc0, !PT ;  /* 0xffff00002c2c7812 */ /* 0x000fe200078ec0ff */
[-C--:B------:R-:W-:Y:S01]  /*7be0*/  FMUL.FTZ R90, R90, R139.reuse ;  /* 0x0000008b5a5a7220 */ /* 0x080fe20000410000 */
[----:B------:R-:W-:Y:S01]  /*7bf0*/  PRMT R46, R177, 0x5432, R46 ;  /* 0x00005432b12e7816 */ /* 0x000fe2000000002e */
[----:B------:R-:W-:Y:S01]  /*7c00*/  FFMA.FTZ R45, R47, R139, -R45 ;  /* 0x0000008b2f2d7223 */ /* 0x000fe2000001082d */
[----:B------:R-:W-:Y:S01]  /*7c10*/  LOP3.LUT R37, R37, 0xffff0000, RZ, 0xc0, !PT ;  /* 0xffff000025257812 */ /* 0x000fe200078ec0ff */
[----:B------:R-:W-:Y:S01]  /*7c20*/  FMUL.FTZ R159, R91, R44 ;  /* 0x0000002c5b9f7220 */ /* 0x000fe20000410000 */
[----:B------:R-:W-:Y:S01]  /*7c30*/  LOP3.LUT R89, R41, 0xffff0000, RZ, 0xc0, !PT ;  /* 0xffff000029597812 */ /* 0x000fe200078ec0ff */
[----:B------:R-:W-:Y:S01]  /*7c40*/  IMAD.U32 R139, R46, 0x10000, RZ ;  /* 0x000100002e8b7824 */ /* 0x000fe200078e00ff */
[----:B------:R-:W-:Y:S01]  /*7c50*/  PRMT R88, R178, 0x5432, R88 ;  /* 0x00005432b2587816 */ /* 0x000fe20000000058 */
[-C--:B------:R-:W-:Y:S01]  /*7c60*/  FMUL.FTZ R91, R91, R37.reuse ;  /* 0x000000255b5b7220 */ /* 0x080fe20000410000 */
[----:B------:R-:W-:Y:S01]  /*7c70*/  LOP3.LUT R51, R51, 0xffff0000, RZ, 0xc0, !PT ;  /* 0xffff000033337812 */ /* 0x000fe200078ec0ff */
[----:B------:R-:W-:Y:S01]  /*7c80*/  FFMA.FTZ R90, R47, R138, R90 ;  /* 0x0000008a2f5a7223 */ /* 0x000fe2000001005a */
[----:B------:R-:W-:Y:S01]  /*7c90*/  LOP3.LUT R46, R46, 0xffff0000, RZ, 0xc0, !PT ;  /* 0xffff00002e2e7812 */ /* 0x000fe200078ec0ff */
[----:B------:R-:W-:Y:S01]  /*7ca0*/  FFMA.FTZ R159, R89, R37, -R159 ;  /* 0x00000025599f7223 */ /* 0x000fe2000001089f */
[----:B------:R-:W-:Y:S01]  /*7cb0*/  SHF.L.U32 R135, R43, 0x10, RZ ;  /* 0x000000102b877819 */ /* 0x000fe200000006ff */
[----:B------:R-:W-:Y:S01]  /*7cc0*/  IMAD.U32 R47, R88, 0x10000, RZ ;  /* 0x00010000582f7824 */ /* 0x000fe200078e00ff */
[----:B------:R-:W-:Y:S01]  /*7cd0*/  PRMT R39, R178, 0x5410, R39 ;  /* 0x00005410b2277816 */ /* 0x000fe20000000027 */
[----:B------:R-:W-:Y:S01]  /*7ce0*/  FMUL.FTZ R37, R137, R139 ;  /* 0x0000008b89257220 */ /* 0x000fe20000410000 */
[----:B------:R-:W-:Y:S01]  /*7cf0*/  PRMT R36, R182, 0x5432, R36 ;  /* 0x00005432b6247816 */ /* 0x000fe20000000024 */
[----:B------:R-:W-:Y:S01]  /*7d00*/  FFMA.FTZ R91, R89, R44, R91 ;  /* 0x0000002c595b7223 */ /* 0x000fe2000001005b */
[----:B------:R-:W-:Y:S01]  /*7d10*/  LOP3.LUT R43, R43, 0xffff0000, RZ, 0xc0, !PT ;  /* 0xffff00002b2b7812 */ /* 0x000fe200078ec0ff */
[----:B------:R-:W-:Y:S01]  /*7d20*/  FMUL.FTZ R89, R51, R46 ;  /* 0x0000002e33597220 */ /* 0x000fe20000410000 */
[----:B------:R-:W-:Y:S01]  /*7d30*/  LOP3.LUT R88, R88, 0xffff0000, RZ, 0xc0, !PT ;  /* 0xffff000058587812 */ /* 0x000fe200078ec0ff */
[-C--:B------:R-:W-:Y:S01]  /*7d40*/  FMUL.FTZ R137, R137, R47.reuse ;  /* 0x0000002f89897220 */ /* 0x080fe20000410000 */
[----:B------:R-:W-:Y:S01]  /*7d50*/  FFMA.FTZ R37, R135, R47, -R37 ;  /* 0x0000002f87257223 */ /* 0x000fe20000010825 */
[C---:B------:R-:W-:Y:S01]  /*7d60*/  IMAD.U32 R49, R48.reuse, 0x10000, RZ ;  /* 0x0001000030317824 */ /* 0x040fe200078e00ff */
[----:B------:R-:W-:Y:S01]  /*7d70*/  LOP3.LUT R48, R48, 0xffff0000, RZ, 0xc0, !PT ;  /* 0xffff000030307812 */ /* 0x000fe200078ec0ff */
[----:B------:R-:W-:-:S02]  /*7d80*/  IMAD.U32 R47, R39, 0x10000, RZ ;  /* 0x00010000272f7824 */ /* 0x000fc400078e00ff */
[-C--:B------:R-:W-:Y:S01]  /*7d90*/  FMUL.FTZ R51, R51, R88.reuse ;  /* 0x0000005833337220 */ /* 0x080fe20000410000 */
[C---:B------:R-:W-:Y:S02]  /*7da0*/  IMAD.U32 R44, R36.reuse, 0x10000, RZ ;  /* 0x00010000242c7824 */ /* 0x040fe400078e00ff */
[----:B------:R-:W-:Y:S01]  /*7db0*/  FFMA.FTZ R89, R43, R88, -R89 ;  /* 0x000000582b597223 */ /* 0x000fe20000010859 */
[----:B------:R-:W-:Y:S01]  /*7dc0*/  LOP3.LUT R88, R36, 0xffff0000, RZ, 0xc0, !PT ;  /* 0xffff000024587812 */ /* 0x000fe200078ec0ff */
[-C--:B------:R-:W-:Y:S01]  /*7dd0*/  FMUL.FTZ R36, R49, R47.reuse ;  /* 0x0000002f31247220 */ /* 0x080fe20000410000 */
[----:B------:R-:W-:Y:S01]  /*7de0*/  IMAD.U32 R41, R40, 0x10000, RZ ;  /* 0x0001000028297824 */ /* 0x000fe200078e00ff */
[----:B------:R-:W-:Y:S01]  /*7df0*/  LOP3.LUT R39, R39, 0xffff0000, RZ, 0xc0, !PT ;  /* 0xffff000027277812 */ /* 0x000fe200078ec0ff */
[----:B------:R-:W-:Y:S01]  /*7e00*/  FMUL.FTZ R49, R49, R44 ;  /* 0x0000002c31317220 */ /* 0x000fe20000410000 */
[----:B------:R-:W-:Y:S01]  /*7e10*/  LOP3.LUT R136, R42, 0xffff0000, RZ, 0xc0, !PT ;  /* 0xffff00002a887812 */ /* 0x000fe200078ec0ff */
[----:B------:R-:W-:Y:S01]  /*7e20*/  FFMA.FTZ R51, R43, R46, R51 ;  /* 0x0000002e2b337223 */ /* 0x000fe20000010033 */
[----:B------:R-:W-:Y:S01]  /*7e30*/  PRMT R38, R181, 0x5432, R38 ;  /* 0x00005432b5267816 */ /* 0x000fe20000000026 */
[C---:B------:R-:W-:Y:S01]  /*7e40*/  FFMA.FTZ R36, R41.reuse, R44, -R36 ;  /* 0x0000002c29247223 */ /* 0x040fe20000010824 */
[----:B------:R-:W-:Y:S01]  /*7e50*/  FFMA.FTZ R49, R41, R47, R49 ;  /* 0x0000002f29317223 */ /* 0x000fe20000010031 */
[----:B------:R-:W-:Y:S01]  /*7e60*/  LOP3.LUT R40, R40, 0xffff0000, RZ, 0xc0, !PT ;  /* 0xffff000028287812 */ /* 0x000fe200078ec0ff */
[----:B------:R-:W-:-:S02]  /*7e70*/  IMAD.U32 R42, R50, 0x10000, RZ ;  /* 0x00010000322a7824 */ /* 0x000fc400078e00ff */
[-C--:B------:R-:W-:Y:S01]  /*7e80*/  FMUL.FTZ R43, R48, R39.reuse ;  /* 0x00000027302b7220 */ /* 0x080fe20000410000 */
[----:B------:R-:W-:Y:S01]  /*7e90*/  IMAD.U32 R41, R158, 0x10000, RZ ;  /* 0x000100009e297824 */ /* 0x000fe200078e00ff */
[----:B------:R-:W-:Y:S01]  /*7ea0*/  LOP3.LUT R50, R50, 0xffff0000, RZ, 0xc0, !PT ;  /* 0xffff000032327812 */ /* 0x000fe200078ec0ff */
[-C--:B------:R-:W-:Y:S01]  /*7eb0*/  FMUL.FTZ R48, R48, R88.reuse ;  /* 0x0000005830307220 */ /* 0x080fe20000410000 */
[----:B------:R-:W-:Y:S01]  /*7ec0*/  LOP3.LUT R158, R158, 0xffff0000, RZ, 0xc0, !PT ;  /* 0xffff00009e9e7812 */ /* 0x000fe200078ec0ff */
[----:B------:R-:W-:Y:S02]  /*7ed0*/  IMAD.U32 R44, R38, 0x10000, RZ ;  /* 0x00010000262c7824 */ /* 0x000fe400078e00ff */
[----:B------:R-:W-:Y:S01]  /*7ee0*/  FFMA.FTZ R43, R40, R88, -R43 ;  /* 0x00000058282b7223 */ /* 0x000fe2000001082b */
[----:B------:R-:W-:Y:S01]  /*7ef0*/  LOP3.LUT R38, R38, 0xffff0000, RZ, 0xc0, !PT ;  /* 0xffff000026267812 */ /* 0x000fe200078ec0ff */
[----:B------:R-:W-:Y:S01]  /*7f00*/  FFMA.FTZ R48, R40, R39, R48 ;  /* 0x0000002728307223 */ /* 0x000fe20000010030 */
[-C--:B------:R-:W-:Y:S01]  /*7f10*/  FMUL.FTZ R39, R42, R41.reuse ;  /* 0x000000292a277220 */ /* 0x080fe20000410000 */
[----:B------:R-:W-:Y:S01]  /*7f20*/  FMUL.FTZ R40, R50, R158 ;  /* 0x0000009e32287220 */ /* 0x000fe20000410000 */
[----:B------:R-:W-:Y:S01]  /*7f30*/  FMUL.FTZ R42, R42, R44 ;  /* 0x0000002c2a2a7220 */ /* 0x000fe20000410000 */
[----:B------:R-:W-:Y:S01]  /*7f40*/  FMUL.FTZ R50, R50, R38 ;  /* 0x0000002632327220 */ /* 0x000fe20000410000 */
[----:B------:R-:W-:Y:S01]  /*7f50*/  FFMA.FTZ R39, R134, R44, -R39 ;  /* 0x0000002c86277223 */ /* 0x000fe20000010827 */
[----:B------:R-:W-:Y:S01]  /*7f60*/  FFMA.FTZ R40, R136, R38, -R40 ;  /* 0x0000002688287223 */ /* 0x000fe20000010828 */
[----:B------:R-:W-:Y:S01]  /*7f70*/  FFMA.FTZ R42, R134, R41, R42 ;  /* 0x00000029862a7223 */ /* 0x000fe2000001002a */
        /* <DEDUP_REMOVED lines=8> */
[----:B------:R-:W-:Y:S02]  /*8000*/  F2FP.BF16.F32.PACK_AB R39, R40, R39 ;  /* 0x000000272827723e */ /* 0x000fe400000010ff */
[----:B------:R-:W-:Y:S01]  /*8010*/  F2FP.BF16.F32.PACK_AB R48, R48, R49 ;  /* 0x000000313030723e */ /* 0x000fe200000010ff */
[----:B------:R-:W-:Y:S01]  /*8020*/  IMAD.MOV.U32 R40, RZ, RZ, R36 ;  /* 0x000000ffff287224 */ /* 0x000fe200078e0024 */
[----:B------:R-:W-:Y:S01]  /*8030*/  F2FP.BF16.F32.PACK_AB R50, R50, R42 ;  /* 0x0000002a3232723e */ /* 0x000fe200000010ff */
[----:B------:R-:W-:Y:S01]  /*8040*/  IMAD.MOV.U32 R49, RZ, RZ, R90 ;  /* 0x000000ffff317224 */ /* 0x000fe200078e005a */
[----:B------:R-:W-:Y:S01]  /*8050*/  F2FP.BF16.F32.PACK_AB R51, R51, R137 ;  /* 0x000000893333723e */ /* 0x000fe200000010ff */
[----:B------:R-:W-:-:S07]  /*8060*/  IMAD.MOV.U32 R42, RZ, RZ, R39 ;  /* 0x000000ffff2a7224 */ /* 0x000fce00078e0027 */
.L_x_535:
[----:B------:R-:W-:Y:S05]  /*8070*/  BSYNC B2 ;  /* 0x0000000000027941 */ /* 0x000fea0003800000 */
.L_x_534:
[----:B------:R-:W-:Y:S02]  /*8080*/  ULDC.64 UR4, c[0x0][0x208] ;  /* 0x0000820000047ab9 */ /* 0x000fe40000000a00 */
[----:B0-----:R3:W-:Y:S04]  /*8090*/  STG.E.128 desc[UR4][R84.64], R40 ;  /* 0x0000002854007986 */ /* 0x0017e8000c101d04 */
[----:B--2---:R3:W-:Y:S02]  /*80a0*/  @!P5 STG.E.128 desc[UR4][R86.64], R48 ;  /* 0x000000305600d986 */ /* 0x0047e4000c101d04 */
.L_x_529:
[----:B------:R-:W-:Y:S05]  /*80b0*/  BSYNC B1 ;  /* 0x0000000000017941 */ /* 0x000fea0003800000 */
.L_x_528:
[----:B------:R-:W-:Y:S04]  /*80c0*/  BSSY B1, `(.L_x_536) ;  /* 0x000010c000017945 */ /* 0x000fe80003800000 */
[----:B------:R-:W-:Y:S05]  /*80d0*/  @P3 BRA `(.L_x_537) ;  /* 0x0000001000283947 */ /* 0x000fea0003800000 */
[----:B------:R-:W-:Y:S01]  /*80e0*/  ISETP.NE.AND P3, PT, R26, RZ, PT ;  /* 0x000000ff1a00720c */ /* 0x000fe20003f65270 */
[-C--:B--2---:R-:W-:Y:S01]  /*80f0*/  IMAD R36, R237, R122.reuse, RZ ;  /* 0x0000007aed247224 */ /* 0x084fe200078e02ff */
[----:B------:R-:W-:Y:S01]  /*8100*/  BSSY B2, `(.L_x_538) ;  /* 0x0000086000027945 */ /* 0x000fe20003800000 */
[----:B------:R-:W-:-:S04]  /*8110*/  IMAD.WIDE.U32 R44, R217, R122, R124 ;  /* 0x0000007ad92c7225 */ /* 0x000fc800078e007c */
[----:B------:R-:W-:-:S04]  /*8120*/  IMAD R37, R217, R123, R36 ;  /* 0x0000007bd9257224 */ /* 0x000fc800078e0224 */
[----:B---3--:R-:W-:Y:S02]  /*8130*/  IMAD.IADD R50, R45, 0x1, R37 ;  /* 0x000000012d327824 */ /* 0x008fe400078e0225 */
[----:B------:R-:W-:Y:S05]  /*8140*/  @!P3 BRA `(.L_x_539) ;  /* 0x000000080004b947 */ /* 0x000fea0003800000 */
[----:B------:R-:W-:Y:S01]  /*8150*/  SEL R36, R119, R145, !P0 ;  /* 0x0000009177247207 */ /* 0x000fe20004000000 */
[----:B------:R-:W-:Y:S01]  /*8160*/  BSSY B3, `(.L_x_540) ;  /* 0x000007c000037945 */ /* 0x000fe20003800000 */
[----:B------:R-:W-:Y:S02]  /*8170*/  IADD3 R38, P3, P5, R94, R44, R13 ;  /* 0x0000002c5e267210 */ /* 0x000fe40007d7e00d */
[----:B------:R-:W-:Y:S02]  /*8180*/  SHF.R.S32.HI R37, RZ, 0x1f, R36 ;  /* 0x0000001fff257819 */ /* 0x000fe40000011424 */
[----:B------:R-:W-:Y:S02]  /*8190*/  IADD3.X R39, R93, R50, R7, P3, P5 ;  /* 0x000000325d277210 */ /* 0x000fe40001fea407 */
[----:B------:R-:W-:-:S04]  /*81a0*/  LEA.HI R37, R37, R36, RZ, 0x4 ;  /* 0x0000002425257211 */ /* 0x000fc800078f20ff */
[----:B------:R-:W-:-:S04]  /*81b0*/  LEA.HI.SX32 R40, R37, R14, 0x1c ;  /* 0x0000000e25287211 */ /* 0x000fc800078fe2ff */
[----:B------:R-:W-:Y:S01]  /*81c0*/  SHF.R.S32.HI R43, RZ, 0x1f, R40 ;  /* 0x0000001fff2b7819 */ /* 0x000fe20000011428 */
[----:B------:R-:W-:-:S03]  /*81d0*/  IMAD.SHL.U32 R41, R40, 0x8, RZ ;  /* 0x0000000828297824 */ /* 0x000fc600078e00ff */
[----:B------:R-:W-:Y:S02]  /*81e0*/  LEA.HI R43, R43, R40, RZ, 0x3 ;  /* 0x000000282b2b7211 */ /* 0x000fe400078f18ff */
[----:B------:R-:W-:Y:S02]  /*81f0*/  ISETP.GE.AND P3, PT, R41, R144, PT ;  /* 0x000000902900720c */ /* 0x000fe40003f66270 */
[----:B------:R-:W-:-:S05]  /*8200*/  SHF.R.S32.HI R40, RZ, 0x3, R43 ;  /* 0x00000003ff287819 */ /* 0x000fca000001142b */
[----:B------:R-:W-:-:S06]  /*8210*/  IMAD R40, R40, 0x1400, R231 ;  /* 0x0000140028287824 */ /* 0x000fcc00078e02e7 */
[--C-:B------:R-:W-:Y:S02]  /*8220*/  @!P3 SHF.R.S32.HI R36, RZ, 0x1f, R41.reuse ;  /* 0x0000001fff24b819 */ /* 0x100fe40000011429 */
[--C-:B------:R-:W-:Y:S02]  /*8230*/  @!P3 IADD3 R37, P5, P6, R94, R44, R41.reuse ;  /* 0x0000002c5e25b210 */ /* 0x100fe40007ebe029 */
[----:B------:R-:W-:Y:S02]  /*8240*/  LOP3.LUT R41, R227, 0x38, R41, 0xf8, !PT ;  /* 0x00000038e3297812 */ /* 0x000fe400078ef829 */
[----:B------:R-:W-:Y:S02]  /*8250*/  @!P3 IADD3.X R36, R93, R50, R36, P5, P6 ;  /* 0x000000325d24b210 */ /* 0x000fe40002fec424 */
[----:B------:R-:W-:Y:S02]  /*8260*/  LOP3.LUT R41, R41, R230, RZ, 0x3c, !PT ;  /* 0x000000e629297212 */ /* 0x000fe400078e3cff */
[----:B------:R-:W-:-:S03]  /*8270*/  LEA R46, P5, R38, R116, 0x1 ;  /* 0x00000074262e7211 */ /* 0x000fc600078a08ff */
[----:B------:R-:W-:Y:S01]  /*8280*/  IMAD.IADD R40, R40, 0x1, R41 ;  /* 0x0000000128287824 */ /* 0x000fe200078e0229 */
[-C--:B------:R-:W-:Y:S01]  /*8290*/  LEA.HI.X R47, R38, R117.reuse, R39, 0x1, P5 ;  /* 0x00000075262f7211 */ /* 0x080fe200028f0c27 */
[----:B------:R-:W-:Y:S01]  /*82a0*/  IMAD R41, R17, 0x5000, R141 ;  /* 0x0000500011297824 */ /* 0x000fe200078e028d */
[----:B------:R-:W-:Y:S01]  /*82b0*/  @!P3 LEA R48, P5, R37, R116, 0x1 ;  /* 0x000000742530b211 */ /* 0x000fe200078a08ff */
[----:B------:R-:W-:Y:S02]  /*82c0*/  IMAD R43, R17, 0x5000, R40 ;  /* 0x00005000112b7824 */ /* 0x000fe400078e0228 */
[----:B------:R-:W-:Y:S01]  /*82d0*/  IMAD R38, R41, 0x2, R16 ;  /* 0x0000000229267824 */ /* 0x000fe200078e0210 */
[----:B------:R-:W-:Y:S01]  /*82e0*/  @!P3 LEA.HI.X R49, R37, R117, R36, 0x1, P5 ;  /* 0x000000752531b211 */ /* 0x000fe200028f0c24 */
[----:B------:R-:W-:Y:S01]  /*82f0*/  IMAD R43, R43, 0x2, R16 ;  /* 0x000000022b2b7824 */ /* 0x000fe200078e0210 */
[----:B------:R-:W-:-:S03]  /*8300*/  ISETP.GE.AND P5, PT, R212, R115, PT ;  /* 0x00000073d400720c */ /* 0x000fc60003fa6270 */
[----:B------:R-:W2:Y:S04]  /*8310*/  LDS.128 R36, [R38+0x24400] ;  /* 0x0244000026247984 */ /* 0x000ea80000000c00 */
[----:B------:R-:W3:Y:S06]  /*8320*/  LDS.128 R40, [R43+0x24400] ;  /* 0x024400002b287984 */ /* 0x000eec0000000c00 */
[----:B------:R-:W-:Y:S05]  /*8330*/  @P5 BRA `(.L_x_541) ;  /* 0x0000000400785947 */ /* 0x000fea0003800000 */
[--C-:B------:R-:W-:Y:S01]  /*8340*/  SHF.R.U64 R51, R56, 0x10, R57.reuse ;  /* 0x0000001038337819 */ /* 0x100fe20000001239 */
[----:B0--3--:R-:W-:Y:S01]  /*8350*/  IMAD.U32 R85, R41, 0x10000, RZ ;  /* 0x0001000029557824 */ /* 0x009fe200078e00ff */
[----:B------:R-:W-:Y:S01]  /*8360*/  SHF.R.U32.HI R56, RZ, 0x10, R57 ;  /* 0x00000010ff387819 */ /* 0x000fe20000011639 */
[----:B------:R-:W-:Y:S01]  /*8370*/  IMAD.U32 R89, R43, 0x10000, RZ ;  /* 0x000100002b597824 */ /* 0x000fe200078e00ff */
[----:B------:R-:W-:Y:S01]  /*8380*/  SHF.R.U64 R57, R58, 0x10, R59 ;  /* 0x000000103a397819 */ /* 0x000fe2000000123b */
[----:B--2---:R-:W-:Y:S01]  /*8390*/  IMAD.U32 R88, R39, 0x10000, RZ ;  /* 0x0001000027587824 */ /* 0x004fe200078e00ff */
[--C-:B------:R-:W-:Y:S01]  /*83a0*/  SHF.R.U64 R58, R64, 0x10, R65.reuse ;  /* 0x00000010403a7819 */ /* 0x100fe20000001241 */
[----:B------:R-:W-:Y:S01]  /*83b0*/  IMAD.U32 R90, R42, 0x10000, RZ ;  /* 0x000100002a5a7824 */ /* 0x000fe200078e00ff */
[----:B------:R-:W-:Y:S01]  /*83c0*/  SHF.R.U32.HI R64, RZ, 0x10, R65 ;  /* 0x00000010ff407819 */ /* 0x000fe20000011641 */
[----:B------:R-:W-:Y:S01]  /*83d0*/  IMAD.U32 R87, R38, 0x10000, RZ ;  /* 0x0001000026577824 */ /* 0x000fe200078e00ff */
[----:B------:R-:W-:-:S02]  /*83e0*/  PRMT R56, R176, 0x5410, R56 ;  /* 0x00005410b0387816 */ /* 0x000fc40000000038 */
[----:B------:R-:W-:Y:S02]  /*83f0*/  PRMT R64, R174, 0x5432, R64 ;  /* 0x00005432ae407816 */ /* 0x000fe40000000040 */
[----:B------:R-:W-:Y:S01]  /*8400*/  SHF.R.U32.HI R59, RZ, 0x10, R59 ;  /* 0x00000010ff3b7819 */ /* 0x000fe2000001163b */
[----:B------:R-:W-:Y:S01]  /*8410*/  IMAD.U32 R134, R56, 0x10000, RZ ;  /* 0x0001000038867824 */ /* 0x000fe200078e00ff */
[--C-:B------:R-:W-:Y:S01]  /*8420*/  SHF.R.U64 R65, R66, 0x10, R67.reuse ;  /* 0x0000001042417819 */ /* 0x100fe20000001243 */
[----:B------:R-:W-:Y:S01]  /*8430*/  IMAD.U32 R91, R64, 0x10000, RZ ;  /* 0x00010000405b7824 */ /* 0x000fe200078e00ff */
[----:B------:R-:W-:Y:S02]  /*8440*/  SHF.R.U32.HI R66, RZ, 0x10, R67 ;  /* 0x00000010ff427819 */ /* 0x000fe40000011643 */
[----:B------:R-:W-:Y:S02]  /*8450*/  PRMT R59, R173, 0x5410, R59 ;  /* 0x00005410ad3b7816 */ /* 0x000fe4000000003b */
[----:B------:R-:W-:-:S02]  /*8460*/  SHF.L.U32 R67, R37, 0x10, RZ ;  /* 0x0000001025437819 */ /* 0x000fc400000006ff */
[----:B------:R-:W-:Y:S01]  /*8470*/  LOP3.LUT R86, R41, 0xffff0000, RZ, 0xc0, !PT ;  /* 0xffff000029567812 */ /* 0x000fe200078ec0ff */
[----:B------:R-:W-:Y:S01]  /*8480*/  IMAD.U32 R41, R40, 0x10000, RZ ;  /* 0x0001000028297824 */ /* 0x000fe200078e00ff */
[----:B------:R-:W-:Y:S01]  /*8490*/  PRMT R173, R173, 0x5432, R65 ;  /* 0x00005432adad7816 */ /* 0x000fe20000000041 */
[C---:B------:R-:W-:Y:S01]  /*84a0*/  FMUL.FTZ R65, R85.reuse, R91 ;  /* 0x0000005b55417220 */ /* 0x040fe20000410000 */
[----:B------:R-:W-:Y:S01]  /*84b0*/  LOP3.LUT R64, R64, 0xffff0000, RZ, 0xc0, !PT ;  /* 0xffff000040407812 */ /* 0x000fe200078ec0ff */
[-C--:B------:R-:W-:Y:S01]  /*84c0*/  FMUL.FTZ R85, R85, R134.reuse ;  /* 0x0000008655557220 */ /* 0x080fe20000410000 */
[----:B------:R-:W-:Y:S01]  /*84d0*/  PRMT R66, R174, 0x5410, R66 ;  /* 0x00005410ae427816 */ /* 0x000fe20000000042 */
[----:B------:R-:W-:Y:S01]  /*84e0*/  FFMA.FTZ R65, R67, R134, -R65 ;  /* 0x0000008643417223 */ /* 0x000fe20000010841 */
[----:B------:R-:W-:Y:S01]  /*84f0*/  LOP3.LUT R84, R37, 0xffff0000, RZ, 0xc0, !PT ;  /* 0xffff000025547812 */ /* 0x000fe200078ec0ff */
[----:B------:R-:W-:Y:S01]  /*8500*/  FMUL.FTZ R135, R86, R64 ;  /* 0x0000004056877220 */ /* 0x000fe20000410000 */
[----:B------:R-:W-:Y:S01]  /*8510*/  LOP3.LUT R56, R56, 0xffff0000, RZ, 0xc0, !PT ;  /* 0xffff000038387812 */ /* 0x000fe200078ec0ff */
[----:B------:R-:W-:-:S02]  /*8520*/  IMAD.U32 R134, R66, 0x10000, RZ ;  /* 0x0001000042867824 */ /* 0x000fc400078e00ff */
[----:B------:R-:W-:Y:S01]  /*8530*/  FFMA.FTZ R85, R67, R91, R85 ;  /* 0x0000005b43557223 */ /* 0x000fe20000010055 */
[----:B------:R-:W-:Y:S01]  /*8540*/  IMAD.U32 R67, R59, 0x10000, RZ ;  /* 0x000100003b437824 */ /* 0x000fe200078e00ff */
[----:B------:R-:W-:Y:S01]  /*8550*/  PRMT R58, R176, 0x5432, R58 ;  /* 0x00005432b03a7816 */ /* 0x000fe2000000003a */
[-C--:B------:R-:W-:Y:S01]  /*8560*/  FMUL.FTZ R86, R86, R56.reuse ;  /* 0x0000003856567220 */ /* 0x080fe20000410000 */
[C---:B------:R-:W-:Y:S01]  /*8570*/  FFMA.FTZ R135, R84.reuse, R56, -R135 ;  /* 0x0000003854877223 */ /* 0x040fe20000010887 */
[C---:B------:R-:W-:Y:S01]  /*8580*/  FMUL.FTZ R56, R89.reuse, R134 ;  /* 0x0000008659387220 */ /* 0x040fe20000410000 */
[-C--:B------:R-:W-:Y:S01]  /*8590*/  FMUL.FTZ R89, R89, R67.reuse ;  /* 0x0000004359597220 */ /* 0x080fe20000410000 */
[----:B------:R-:W-:Y:S01]  /*85a0*/  PRMT R51, R175, 0x5410, R51 ;  /* 0x00005410af337816 */ /* 0x000fe20000000033 */
[----:B------:R-:W-:Y:S01]  /*85b0*/  FFMA.FTZ R86, R84, R64, R86 ;  /* 0x0000004054567223 */ /* 0x000fe20000010056 */
[C---:B------:R-:W-:Y:S01]  /*85c0*/  FFMA.FTZ R56, R88.reuse, R67, -R56 ;  /* 0x0000004358387223 */ /* 0x040fe20000010838 */
[----:B------:R-:W-:Y:S01]  /*85d0*/  FFMA.FTZ R89, R88, R134, R89 ;  /* 0x0000008658597223 */ /* 0x000fe20000010059 */
[----:B------:R-:W-:Y:S01]  /*85e0*/  LOP3.LUT R43, R43, 0xffff0000, RZ, 0xc0, !PT ;  /* 0xffff00002b2b7812 */ /* 0x000fe200078ec0ff */
[----:B------:R-:W-:Y:S01]  /*85f0*/  IMAD.U32 R88, R58, 0x10000, RZ ;  /* 0x000100003a587824 */ /* 0x000fe200078e00ff */
[----:B------:R-:W-:Y:S01]  /*8600*/  LOP3.LUT R66, R66, 0xffff0000, RZ, 0xc0, !PT ;  /* 0xffff000042427812 */ /* 0x000fe200078ec0ff */
[----:B------:R-:W-:Y:S01]  /*8610*/  IMAD.U32 R84, R51, 0x10000, RZ ;  /* 0x0001000033547824 */ /* 0x000fe200078e00ff */
[----:B------:R-:W-:Y:S01]  /*8620*/  LOP3.LUT R64, R59, 0xffff0000, RZ, 0xc0, !PT ;  /* 0xffff00003b407812 */ /* 0x000fe200078ec0ff */
[----:B------:R-:W-:Y:S01]  /*8630*/  IMAD.U32 R37, R36, 0x10000, RZ ;  /* 0x0001000024257824 */ /* 0x000fe200078e00ff */
[----:B------:R-:W-:Y:S01]  /*8640*/  LOP3.LUT R59, R58, 0xffff0000, RZ, 0xc0, !PT ;  /* 0xffff00003a3b7812 */ /* 0x000fe200078ec0ff */
[----:B------:R-:W-:Y:S01]  /*8650*/  FMUL.FTZ R58, R41, R88 ;  /* 0x00000058293a7220 */ /* 0x000fe20000410000 */
[----:B------:R-:W-:Y:S01]  /*8660*/  LOP3.LUT R39, R39, 0xffff0000, RZ, 0xc0, !PT ;  /* 0xffff000027277812 */ /* 0x000fe200078ec0ff */
[C---:B------:R-:W-:Y:S01]  /*8670*/  FMUL.FTZ R136, R43.reuse, R66 ;  /* 0x000000422b887220 */ /* 0x040fe20000410000 */
[----:B------:R-:W-:Y:S01]  /*8680*/  LOP3.LUT R40, R40, 0xffff0000, RZ, 0xc0, !PT ;  /* 0xffff000028287812 */ /* 0x000fe200078ec0ff */
[----:B------:R-:W-:Y:S01]  /*8690*/  FMUL.FTZ R134, R43, R64 ;  /* 0x000000402b867220 */ /* 0x000fe20000410000 */
[----:B------:R-:W-:Y:S01]  /*86a0*/  LOP3.LUT R51, R51, 0xffff0000, RZ, 0xc0, !PT ;  /* 0xffff000033337812 */ /* 0x000fe200078ec0ff */
[----:B------:R-:W-:Y:S01]  /*86b0*/  FMUL.FTZ R41, R41, R84 ;  /* 0x0000005429297220 */ /* 0x000fe20000410000 */
[----:B------:R-:W-:Y:S01]  /*86c0*/  PRMT R57, R175, 0x5432, R57 ;  /* 0x00005432af397816 */ /* 0x000fe20000000039 */
[C---:B------:R-:W-:Y:S01]  /*86d0*/  FFMA.FTZ R43, R39.reuse, R64, -R136 ;  /* 0x00000040272b7223 */ /* 0x040fe20000010888 */
[----:B------:R-:W-:Y:S01]  /*86e0*/  FFMA.FTZ R134, R39, R66, R134 ;  /* 0x0000004227867223 */ /* 0x000fe20000010086 */
[C---:B------:R-:W-:Y:S01]  /*86f0*/  FFMA.FTZ R58, R37.reuse, R84, -R58 ;  /* 0x00000054253a7223 */ /* 0x040fe2000001083a */
[----:B------:R-:W-:Y:S01]  /*8700*/  FFMA.FTZ R41, R37, R88, R41 ;  /* 0x0000005825297223 */ /* 0x000fe20000010029 */
[----:B------:R-:W-:Y:S01]  /*8710*/  LOP3.LUT R36, R36, 0xffff0000, RZ, 0xc0, !PT ;  /* 0xffff000024247812 */ /* 0x000fe200078ec0ff */
[C---:B------:R-:W-:Y:S01]  /*8720*/  FMUL.FTZ R39, R40.reuse, R59 ;  /* 0x0000003b28277220 */ /* 0x040fe20000410000 */
[-C--:B------:R-:W-:Y:S01]  /*8730*/  FMUL.FTZ R67, R40, R51.reuse ;  /* 0x0000003328437220 */ /* 0x080fe20000410000 */
[----:B------:R-:W-:Y:S01]  /*8740*/  IMAD.U32 R37, R173, 0x10000, RZ ;  /* 0x00010000ad257824 */ /* 0x000fe200078e00ff */
[----:B------:R-:W-:Y:S01]  /*8750*/  LOP3.LUT R42, R42, 0xffff0000, RZ, 0xc0, !PT ;  /* 0xffff00002a2a7812 */ /* 0x000fe200078ec0ff */
[----:B------:R-:W-:Y:S01]  /*8760*/  IMAD.U32 R40, R57, 0x10000, RZ ;  /* 0x0001000039287824 */ /* 0x000fe200078e00ff */
[----:B------:R-:W-:Y:S01]  /*8770*/  LOP3.LUT R173, R173, 0xffff0000, RZ, 0xc0, !PT ;  /* 0xffff0000adad7812 */ /* 0x000fe200078ec0ff */
[----:B------:R-:W-:Y:S01]  /*8780*/  FFMA.FTZ R39, R36, R51, -R39 ;  /* 0x0000003324277223 */ /* 0x000fe20000010827 */
[----:B------:R-:W-:Y:S01]  /*8790*/  LOP3.LUT R57, R57, 0xffff0000, RZ, 0xc0, !PT ;  /* 0xffff000039397812 */ /* 0x000fe200078ec0ff */
[----:B------:R-:W-:Y:S01]  /*87a0*/  FMUL.FTZ R64, R90, R37 ;  /* 0x000000255a407220 */ /* 0x000fe20000410000 */
[----:B------:R-:W-:Y:S01]  /*87b0*/  LOP3.LUT R38, R38, 0xffff0000, RZ, 0xc0, !PT ;  /* 0xffff000026267812 */ /* 0x000fe200078ec0ff */
[----:B------:R-:W-:Y:S01]  /*87c0*/  FMUL.FTZ R51, R42, R173 ;  /* 0x000000ad2a337220 */ /* 0x000fe20000410000 */
[----:B------:R-:W-:Y:S01]  /*87d0*/  FFMA.FTZ R36, R36, R59, R67 ;  /* 0x0000003b24247223 */ /* 0x000fe20000010043 */
        /* <DEDUP_REMOVED lines=8> */
[----:B------:R-:W-:Y:S02]  /*8860*/  F2FP.BF16.F32.PACK_AB R85, R86, R85 ;  /* 0x000000555655723e */ /* 0x000fe400000010ff */
        /* <DEDUP_REMOVED lines=8> */
[----:B------:R-:W-:-:S02]  /*88f0*/  IMAD.MOV.U32 R37, RZ, RZ, R65 ;  /* 0x000000ffff257224 */ /* 0x000fc400078e0041 */
[----:B------:R-:W-:Y:S02]  /*8900*/  IMAD.MOV.U32 R40, RZ, RZ, R84 ;  /* 0x000000ffff287224 */ /* 0x000fe400078e0054 */
[----:B------:R-:W-:-:S07]  /*8910*/  IMAD.MOV.U32 R43, RZ, RZ, R89 ;  /* 0x000000ffff2b7224 */ /* 0x000fce00078e0059 */
.L_x_541:
[----:B------:R-:W-:Y:S05]  /*8920*/  BSYNC B3 ;  /* 0x0000000000037941 */ /* 0x000fea0003800000 */
.L_x_540:
[----:B------:R-:W-:Y:S02]  /*8930*/  ULDC.64 UR4, c[0x0][0x208] ;  /* 0x0000820000047ab9 */ /* 0x000fe40000000a00 */
[----:B--2---:R2:W-:Y:S04]  /*8940*/  STG.E.128 desc[UR4][R46.64], R36 ;  /* 0x000000242e007986 */ /* 0x0045e8000c101d04 */
[----:B---3--:R2:W-:Y:S02]  /*8950*/  @!P3 STG.E.128 desc[UR4][R48.64], R40 ;  /* 0x000000283000b986 */ /* 0x0085e4000c101d04 */
.L_x_539:
[----:B------:R-:W-:Y:S05]  /*8960*/  BSYNC B2 ;  /* 0x0000000000027941 */ /* 0x000fea0003800000 */
.L_x_538:
[----:B------:R-:W-:-:S13]  /*8970*/  ISETP.NE.AND P3, PT, R10, RZ, PT ;  /* 0x000000ff0a00720c */ /* 0x000fda0003f65270 */
[----:B------:R-:W-:Y:S05]  /*8980*/  @!P3 BRA `(.L_x_537) ;  /* 0x0000000400fcb947 */ /* 0x000fea0003800000 */
[----:B--2---:R-:W-:Y:S01]  /*8990*/  SEL R36, R119, R145, !P1 ;  /* 0x0000009177247207 */ /* 0x004fe20004800000 */
[----:B------:R-:W-:Y:S01]  /*89a0*/  BSSY B2, `(.L_x_542) ;  /* 0x000007a000027945 */ /* 0x000fe20003800000 */
[----:B------:R-:W-:Y:S02]  /*89b0*/  IADD3 R40, P3, P5, R94, R44, R11 ;  /* 0x0000002c5e287210 */ /* 0x000fe40007d7e00b */
[----:B------:R-:W-:Y:S02]  /*89c0*/  SHF.R.S32.HI R37, RZ, 0x1f, R36 ;  /* 0x0000001fff257819 */ /* 0x000fe40000011424 */
[----:B------:R-:W-:Y:S02]  /*89d0*/  IADD3.X R41, R93, R50, R6, P3, P5 ;  /* 0x000000325d297210 */ /* 0x000fe40001fea406 */
[----:B------:R-:W-:-:S04]  /*89e0*/  LEA.HI R37, R37, R36, RZ, 0x4 ;  /* 0x0000002425257211 */ /* 0x000fc800078f20ff */
[----:B------:R-:W-:-:S04]  /*89f0*/  LEA.HI.SX32 R37, R37, R12, 0x1c ;  /* 0x0000000c25257211 */ /* 0x000fc800078fe2ff */
[----:B------:R-:W-:-:S04]  /*8a00*/  SHF.L.U32 R39, R37, 0x3, RZ ;  /* 0x0000000325277819 */ /* 0x000fc800000006ff */
[----:B------:R-:W-:-:S13]  /*8a10*/  ISETP.GE.AND P3, PT, R39, R144, PT ;  /* 0x000000902700720c */ /* 0x000fda0003f66270 */
[--C-:B------:R-:W-:Y:S02]  /*8a20*/  @!P3 SHF.R.S32.HI R36, RZ, 0x1f, R39.reuse ;  /* 0x0000001fff24b819 */ /* 0x100fe40000011427 */
[----:B------:R-:W-:-:S04]  /*8a30*/  @!P3 IADD3 R38, P5, P6, R94, R44, R39 ;  /* 0x0000002c5e26b210 */ /* 0x000fc80007ebe027 */
[----:B------:R-:W-:Y:S02]  /*8a40*/  @!P3 IADD3.X R50, R93, R50, R36, P5, P6 ;  /* 0x000000325d32b210 */ /* 0x000fe40002fec424 */
[----:B------:R-:W-:Y:S02]  /*8a50*/  SHF.R.S32.HI R36, RZ, 0x1f, R37 ;  /* 0x0000001fff247819 */ /* 0x000fe40000011425 */
[----:B------:R-:W-:Y:S02]  /*8a60*/  LEA R44, P5, R40, R116, 0x1 ;  /* 0x00000074282c7211 */ /* 0x000fe400078a08ff */
[----:B------:R-:W-:Y:S02]  /*8a70*/  LEA.HI R36, R36, R37, RZ, 0x3 ;  /* 0x0000002524247211 */ /* 0x000fe400078f18ff */
[----:B------:R-:W-:Y:S02]  /*8a80*/  LOP3.LUT R37, R227, 0x38, R39, 0xf8, !PT ;  /* 0x00000038e3257812 */ /* 0x000fe400078ef827 */
[----:B------:R-:W-:-:S02]  /*8a90*/  SHF.R.S32.HI R36, RZ, 0x3, R36 ;  /* 0x00000003ff247819 */ /* 0x000fc40000011424 */
[----:B------:R-:W-:Y:S02]  /*8aa0*/  LOP3.LUT R37, R37, R230, RZ, 0x3c, !PT ;  /* 0x000000e625257212 */ /* 0x000fe400078e3cff */
[----:B------:R-:W-:Y:S01]  /*8ab0*/  LEA.HI.X R45, R40, R117, R41, 0x1, P5 ;  /* 0x00000075282d7211 */ /* 0x000fe200028f0c29 */
[----:B------:R-:W-:Y:S01]  /*8ac0*/  IMAD R36, R36, 0x1400, R231 ;  /* 0x0000140024247824 */ /* 0x000fe200078e02e7 */
[----:B------:R-:W-:-:S03]  /*8ad0*/  @!P3 LEA R46, P5, R38, R116, 0x1 ;  /* 0x00000074262eb211 */ /* 0x000fc600078a08ff */
[----:B------:R-:W-:Y:S01]  /*8ae0*/  IMAD.IADD R36, R36, 0x1, R37 ;  /* 0x0000000124247824 */ /* 0x000fe200078e0225 */
[----:B------:R-:W-:Y:S01]  /*8af0*/  @!P3 LEA.HI.X R47, R38, R117, R50, 0x1, P5 ;  /* 0x00000075262fb211 */ /* 0x000fe200028f0c32 */
[----:B------:R-:W-:Y:S01]  /*8b00*/  IMAD R37, R17, 0x5000, R140 ;  /* 0x0000500011257824 */ /* 0x000fe200078e028c */
[----:B------:R-:W-:Y:S01]  /*8b10*/  ISETP.GE.AND P5, PT, R213, R115, PT ;  /* 0x00000073d500720c */ /* 0x000fe20003fa6270 */
[----:B------:R-:W-:Y:S02]  /*8b20*/  IMAD R39, R17, 0x5000, R36 ;  /* 0x0000500011277824 */ /* 0x000fe400078e0224 */
[--C-:B------:R-:W-:Y:S02]  /*8b30*/  IMAD R37, R37, 0x2, R16.reuse ;  /* 0x0000000225257824 */ /* 0x100fe400078e0210 */
[----:B------:R-:W-:-:S04]  /*8b40*/  IMAD R40, R39, 0x2, R16 ;  /* 0x0000000227287824 */ /* 0x000fc800078e0210 */
[----:B------:R-:W2:Y:S04]  /*8b50*/  LDS.128 R36, [R37+0x24400] ;  /* 0x0244000025247984 */ /* 0x000ea80000000c00 */
[----:B------:R-:W3:Y:S01]  /*8b60*/  LDS.128 R40, [R40+0x24400] ;  /* 0x0244000028287984 */ /* 0x000ee20000000c00 */
[----:B------:R-:W-:Y:S05]  /*8b70*/  @P5 BRA `(.L_x_543) ;  /* 0x0000000400705947 */ /* 0x000fea0003800000 */
[----:B------:R-:W-:Y:S01]  /*8b80*/  SHF.R.U64 R49, R52, 0x10, R53 ;  /* 0x0000001034317819 */ /* 0x000fe20000001235 */
[----:B---3--:R-:W-:Y:S01]  /*8b90*/  IMAD.U32 R59, R43, 0x10000, RZ ;  /* 0x000100002b3b7824 */ /* 0x008fe200078e00ff */
[----:B------:R-:W-:Y:S01]  /*8ba0*/  SHF.R.U32.HI R65, RZ, 0x10, R61 ;  /* 0x00000010ff417819 */ /* 0x000fe2000001163d */
[----:B--2---:R-:W-:Y:S01]  /*8bb0*/  IMAD.U32 R56, R39, 0x10000, RZ ;  /* 0x0001000027387824 */ /* 0x004fe200078e00ff */
[----:B------:R-:W-:Y:S01]  /*8bc0*/  SHF.R.U32.HI R53, RZ, 0x10, R53 ;  /* 0x00000010ff357819 */ /* 0x000fe20000011635 */
[----:B------:R-:W-:Y:S01]  /*8bd0*/  IMAD.U32 R52, R38, 0x10000, RZ ;  /* 0x0001000026347824 */ /* 0x000fe200078e00ff */
[----:B------:R-:W-:Y:S01]  /*8be0*/  SHF.R.U64 R51, R60, 0x10, R61 ;  /* 0x000000103c337819 */ /* 0x000fe2000000123d */
[----:B------:R-:W-:Y:S01]  /*8bf0*/  IMAD.U32 R61, R41, 0x10000, RZ ;  /* 0x00010000293d7824 */ /* 0x000fe200078e00ff */
[--C-:B------:R-:W-:Y:S02]  /*8c00*/  SHF.R.U64 R60, R62, 0x10, R63.reuse ;  /* 0x000000103e3c7819 */ /* 0x100fe4000000123f */
[----:B------:R-:W-:-:S02]  /*8c10*/  SHF.R.U32.HI R62, RZ, 0x10, R63 ;  /* 0x00000010ff3e7819 */ /* 0x000fc4000001163f */
[----:B------:R-:W-:Y:S02]  /*8c20*/  SHF.R.U64 R48, R54, 0x10, R55 ;  /* 0x0000001036307819 */ /* 0x000fe40000001237 */
[----:B------:R-:W-:Y:S02]  /*8c30*/  PRMT R63, R172, 0x5432, R65 ;  /* 0x00005432ac3f7816 */ /* 0x000fe40000000041 */
[----:B------:R-:W-:Y:S01]  /*8c40*/  SHF.R.U32.HI R58, RZ, 0x10, R55 ;  /* 0x00000010ff3a7819 */ /* 0x000fe20000011637 */
[----:B------:R-:W-:Y:S01]  /*8c50*/  IMAD.U32 R55, R37, 0x10000, RZ ;  /* 0x0001000025377824 */ /* 0x000fe200078e00ff */
[----:B------:R-:W-:Y:S01]  /*8c60*/  PRMT R53, R170, 0x5432, R53 ;  /* 0x00005432aa357816 */ /* 0x000fe20000000035 */
[----:B------:R-:W-:Y:S01]  /*8c70*/  IMAD.U32 R64, R63, 0x10000, RZ ;  /* 0x000100003f407824 */ /* 0x000fe200078e00ff */
[C---:B------:R-:W-:Y:S02]  /*8c80*/  PRMT R48, R169.reuse, 0x5410, R48 ;  /* 0x00005410a9307816 */ /* 0x040fe40000000030 */
[----:B------:R-:W-:Y:S01]  /*8c90*/  PRMT R169, R169, 0x5432, R58 ;  /* 0x00005432a9a97816 */ /* 0x000fe2000000003a */
[----:B------:R-:W-:Y:S01]  /*8ca0*/  IMAD.U32 R58, R53, 0x10000, RZ ;  /* 0x00010000353a7824 */ /* 0x000fe200078e00ff */
[----:B------:R-:W-:Y:S01]  /*8cb0*/  LOP3.LUT R57, R41, 0xffff0000, RZ, 0xc0, !PT ;  /* 0xffff000029397812 */ /* 0x000fe200078ec0ff */
[----:B------:R-:W-:Y:S01]  /*8cc0*/  FMUL.FTZ R66, R61, R64 ;  /* 0x000000403d427220 */ /* 0x000fe20000410000 */
[----:B------:R-:W-:Y:S01]  /*8cd0*/  LOP3.LUT R63, R63, 0xffff0000, RZ, 0xc0, !PT ;  /* 0xffff00003f3f7812 */ /* 0x000fe200078ec0ff */
[-C--:B0-----:R-:W-:Y:S01]  /*8ce0*/  FMUL.FTZ R84, R61, R58.reuse ;  /* 0x0000003a3d547220 */ /* 0x081fe20000410000 */
[----:B------:R-:W-:Y:S01]  /*8cf0*/  PRMT R62, R171, 0x5432, R62 ;  /* 0x00005432ab3e7816 */ /* 0x000fe2000000003e */
[----:B------:R-:W-:Y:S01]  /*8d00*/  IMAD.U32 R61, R169, 0x10000, RZ ;  /* 0x00010000a93d7824 */ /* 0x000fe200078e00ff */
[----:B------:R-:W-:Y:S01]  /*8d10*/  LOP3.LUT R50, R37, 0xffff0000, RZ, 0xc0, !PT ;  /* 0xffff000025327812 */ /* 0x000fe200078ec0ff */
[----:B------:R-:W-:Y:S01]  /*8d20*/  FMUL.FTZ R67, R57, R63 ;  /* 0x0000003f39437220 */ /* 0x000fe20000410000 */
[----:B------:R-:W-:Y:S01]  /*8d30*/  PRMT R172, R172, 0x5410, R51 ;  /* 0x00005410acac7816 */ /* 0x000fe20000000033 */
[----:B------:R-:W-:Y:S01]  /*8d40*/  FFMA.FTZ R51, R55, R58, -R66 ;  /* 0x0000003a37337223 */ /* 0x000fe20000010842 */
[----:B------:R-:W-:Y:S01]  /*8d50*/  LOP3.LUT R53, R53, 0xffff0000, RZ, 0xc0, !PT ;  /* 0xffff000035357812 */ /* 0x000fe200078ec0ff */
[----:B------:R-:W-:-:S02]  /*8d60*/  IMAD.U32 R65, R62, 0x10000, RZ ;  /* 0x000100003e417824 */ /* 0x000fc400078e00ff */
[----:B------:R-:W-:Y:S01]  /*8d70*/  FFMA.FTZ R55, R55, R64, R84 ;  /* 0x0000004037377223 */ /* 0x000fe20000010054 */
[----:B------:R-:W-:Y:S01]  /*8d80*/  LOP3.LUT R84, R62, 0xffff0000, RZ, 0xc0, !PT ;  /* 0xffff00003e547812 */ /* 0x000fe200078ec0ff */
[----:B------:R-:W-:Y:S01]  /*8d90*/  FMUL.FTZ R64, R59, R61 ;  /* 0x0000003d3b407220 */ /* 0x000fe20000410000 */
[----:B------:R-:W-:Y:S01]  /*8da0*/  LOP3.LUT R43, R43, 0xffff0000, RZ, 0xc0, !PT ;  /* 0xffff00002b2b7812 */ /* 0x000fe200078ec0ff */
[-C--:B------:R-:W-:Y:S01]  /*8db0*/  FMUL.FTZ R57, R57, R53.reuse ;  /* 0x0000003539397220 */ /* 0x080fe20000410000 */
[----:B------:R-:W-:Y:S01]  /*8dc0*/  LOP3.LUT R62, R169, 0xffff0000, RZ, 0xc0, !PT ;  /* 0xffff0000a93e7812 */ /* 0x000fe200078ec0ff */
[----:B------:R-:W-:Y:S01]  /*8dd0*/  FFMA.FTZ R58, R50, R53, -R67 ;  /* 0x00000035323a7223 */ /* 0x000fe20000010843 */
[----:B------:R-:W-:Y:S01]  /*8de0*/  FMUL.FTZ R53, R59, R65 ;  /* 0x000000413b357220 */ /* 0x000fe20000410000 */
[----:B------:R-:W-:Y:S01]  /*8df0*/  PRMT R49, R170, 0x5410, R49 ;  /* 0x00005410aa317816 */ /* 0x000fe20000000031 */
[C---:B------:R-:W-:Y:S01]  /*8e00*/  IMAD.U32 R41, R40.reuse, 0x10000, RZ ;  /* 0x0001000028297824 */ /* 0x040fe200078e00ff */
[----:B------:R-:W-:Y:S01]  /*8e10*/  LOP3.LUT R39, R39, 0xffff0000, RZ, 0xc0, !PT ;  /* 0xffff000027277812 */ /* 0x000fe200078ec0ff */
[C---:B------:R-:W-:Y:S01]  /*8e20*/  FMUL.FTZ R86, R43.reuse, R84 ;  /* 0x000000542b567220 */ /* 0x040fe20000410000 */
[----:B------:R-:W-:Y:S01]  /*8e30*/  FMUL.FTZ R88, R43, R62 ;  /* 0x0000003e2b587220 */ /* 0x000fe20000410000 */
[----:B------:R-:W-:Y:S01]  /*8e40*/  LOP3.LUT R40, R40, 0xffff0000, RZ, 0xc0, !PT ;  /* 0xffff000028287812 */ /* 0x000fe200078ec0ff */
[----:B------:R-:W-:Y:S01]  /*8e50*/  FFMA.FTZ R53, R56, R61, -R53 ;  /* 0x0000003d38357223 */ /* 0x000fe20000010835 */
[----:B------:R-:W-:Y:S01]  /*8e60*/  LOP3.LUT R43, R172, 0xffff0000, RZ, 0xc0, !PT ;  /* 0xffff0000ac2b7812 */ /* 0x000fe200078ec0ff */
[----:B------:R-:W-:Y:S01]  /*8e70*/  FFMA.FTZ R56, R56, R65, R64 ;  /* 0x0000004138387223 */ /* 0x000fe20000010040 */
[----:B------:R-:W-:-:S02]  /*8e80*/  IMAD.U32 R66, R172, 0x10000, RZ ;  /* 0x00010000ac427824 */ /* 0x000fc400078e00ff */
[----:B------:R-:W-:Y:S01]  /*8e90*/  FFMA.FTZ R50, R50, R63, R57 ;  /* 0x0000003f32327223 */ /* 0x000fe20000010039 */
[----:B------:R-:W-:Y:S02]  /*8ea0*/  IMAD.U32 R64, R49, 0x10000, RZ ;  /* 0x0001000031407824 */ /* 0x000fe400078e00ff */
[C---:B------:R-:W-:Y:S01]  /*8eb0*/  FFMA.FTZ R62, R39.reuse, R62, -R86 ;  /* 0x0000003e273e7223 */ /* 0x040fe20000010856 */
[C---:B------:R-:W-:Y:S01]  /*8ec0*/  IMAD.U32 R37, R36.reuse, 0x10000, RZ ;  /* 0x0001000024257824 */ /* 0x040fe200078e00ff */
[----:B------:R-:W-:Y:S01]  /*8ed0*/  LOP3.LUT R36, R36, 0xffff0000, RZ, 0xc0, !PT ;  /* 0xffff000024247812 */ /* 0x000fe200078ec0ff */
[----:B------:R-:W-:Y:S01]  /*8ee0*/  FFMA.FTZ R63, R39, R84, R88 ;  /* 0x00000054273f7223 */ /* 0x000fe20000010058 */
[----:B------:R-:W-:Y:S01]  /*8ef0*/  LOP3.LUT R49, R49, 0xffff0000, RZ, 0xc0, !PT ;  /* 0xffff000031317812 */ /* 0x000fe200078ec0ff */
[----:B------:R-:W-:Y:S01]  /*8f00*/  FMUL.FTZ R86, R41, R66 ;  /* 0x0000004229567220 */ /* 0x000fe20000410000 */
[----:B------:R-:W-:Y:S01]  /*8f10*/  FMUL.FTZ R39, R40, R43 ;  /* 0x0000002b28277220 */ /* 0x000fe20000410000 */
[----:B------:R-:W-:Y:S01]  /*8f20*/  PRMT R60, R171, 0x5410, R60 ;  /* 0x00005410ab3c7816 */ /* 0x000fe2000000003c */
[----:B------:R-:W-:Y:S01]  /*8f30*/  FMUL.FTZ R41, R41, R64 ;  /* 0x0000004029297220 */ /* 0x000fe20000410000 */
[----:B------:R-:W-:Y:S01]  /*8f40*/  LOP3.LUT R54, R38, 0xffff0000, RZ, 0xc0, !PT ;  /* 0xffff000026367812 */ /* 0x000fe200078ec0ff */
[----:B------:R-:W-:-:S02]  /*8f50*/  IMAD.U32 R38, R42, 0x10000, RZ ;  /* 0x000100002a267824 */ /* 0x000fc400078e00ff */
[-C--:B------:R-:W-:Y:S01]  /*8f60*/  FMUL.FTZ R59, R40, R49.reuse ;  /* 0x00000031283b7220 */ /* 0x080fe20000410000 */
[----:B------:R-:W-:Y:S01]  /*8f70*/  FFMA.FTZ R57, R36, R49, -R39 ;  /* 0x0000003124397223 */ /* 0x000fe20000010827 */
[----:B------:R-:W-:Y:S01]  /*8f80*/  LOP3.LUT R42, R42, 0xffff0000, RZ, 0xc0, !PT ;  /* 0xffff00002a2a7812 */ /* 0x000fe200078ec0ff */
[C---:B------:R-:W-:Y:S01]  /*8f90*/  FFMA.FTZ R66, R37.reuse, R66, R41 ;  /* 0x0000004225427223 */ /* 0x040fe20000010029 */
[C---:B------:R-:W-:Y:S01]  /*8fa0*/  LOP3.LUT R49, R60.reuse, 0xffff0000, RZ, 0xc0, !PT ;  /* 0xffff00003c317812 */ /* 0x040fe200078ec0ff */
[----:B------:R-:W-:Y:S02]  /*8fb0*/  IMAD.U32 R41, R60, 0x10000, RZ ;  /* 0x000100003c297824 */ /* 0x000fe400078e00ff */
[----:B------:R-:W-:Y:S01]  /*8fc0*/  FFMA.FTZ R86, R37, R64, -R86 ;  /* 0x0000004025567223 */ /* 0x000fe20000010856 */
[C---:B------:R-:W-:Y:S01]  /*8fd0*/  LOP3.LUT R39, R48.reuse, 0xffff0000, RZ, 0xc0, !PT ;  /* 0xffff000030277812 */ /* 0x040fe200078ec0ff */
[----:B------:R-:W-:Y:S02]  /*8fe0*/  IMAD.U32 R37, R48, 0x10000, RZ ;  /* 0x0001000030257824 */ /* 0x000fe400078e00ff */
[----:B------:R-:W-:Y:S01]  /*8ff0*/  FFMA.FTZ R59, R36, R43, R59 ;  /* 0x0000002b243b7223 */ /* 0x000fe2000001003b */
[----:B------:R-:W-:Y:S01]  /*9000*/  FMUL.FTZ R43, R38, R41 ;  /* 0x00000029262b7220 */ /* 0x000fe20000410000 */
[----:B------:R-:W-:Y:S01]  /*9010*/  FMUL.FTZ R61, R42, R49 ;  /* 0x000000312a3d7220 */ /* 0x000fe20000410000 */
[----:B------:R-:W-:Y:S01]  /*9020*/  FMUL.FTZ R38, R38, R37 ;  /* 0x0000002526267220 */ /* 0x000fe20000410000 */
[----:B------:R-:W-:Y:S01]  /*9030*/  FMUL.FTZ R42, R42, R39 ;  /* 0x000000272a2a7220 */ /* 0x000fe20000410000 */
        /* <DEDUP_REMOVED lines=12> */
[----:B------:R-:W-:Y:S02]  /*9100*/  F2FP.BF16.F32.PACK_AB R39, R62, R53 ;  /* 0x000000353e27723e */ /* 0x000fe400000010ff */
[----:B------:R-:W-:-:S02]  /*9110*/  F2FP.BF16.F32.PACK_AB R41, R50, R55 ;  /* 0x000000373229723e */ /* 0x000fc400000010ff */
[----:B------:R-:W-:Y:S02]  /*9120*/  F2FP.BF16.F32.PACK_AB R40, R59, R66 ;  /* 0x000000423b28723e */ /* 0x000fe400000010ff */
[----:B------:R-:W-:-:S07]  /*9130*/  MOV R42, R49 ;  /* 0x00000031002a7202 */ /* 0x000fce0000000f00 */
.L_x_543:
[----:B------:R-:W-:Y:S05]  /*9140*/  BSYNC B2 ;  /* 0x0000000000027941 */ /* 0x000fea0003800000 */
.L_x_542:
[----:B------:R-:W-:Y:S02]  /*9150*/  ULDC.64 UR4, c[0x0][0x208] ;  /* 0x0000820000047ab9 */ /* 0x000fe40000000a00 */
[----:B--2---:R4:W-:Y:S04]  /*9160*/  STG.E.128 desc[UR4][R44.64], R36 ;  /* 0x000000242c007986 */ /* 0x0049e8000c101d04 */
[----:B---3--:R4:W-:Y:S02]  /*9170*/  @!P3 STG.E.128 desc[UR4][R46.64], R40 ;  /* 0x000000282e00b986 */ /* 0x0089e4000c101d04 */
.L_x_537:
[----:B------:R-:W-:Y:S05]  /*9180*/  BSYNC B1 ;  /* 0x0000000000017941 */ /* 0x000fea0003800000 */
.L_x_536:
[-C--:B--2-4-:R-:W-:Y:S02]  /*9190*/  IMAD R36, R236, R122.reuse, RZ ;  /* 0x0000007aec247224 */ /* 0x094fe400078e02ff */
[----:B------:R-:W-:-:S04]  /*91a0*/  IMAD.WIDE.U32 R124, R218, R122, R124 ;  /* 0x0000007ada7c7225 */ /* 0x000fc800078e007c */
[----:B------:R-:W-:Y:S01]  /*91b0*/  IMAD R123, R218, R123, R36 ;  /* 0x0000007bda7b7224 */ /* 0x000fe200078e0224 */
[----:B------:R-:W-:Y:S06]  /*91c0*/  @P4 BRA `(.L_x_504) ;  /* 0x0000001400204947 */ /* 0x000fec0003800000 */
[----:B------:R-:W-:Y:S01]  /*91d0*/  ISETP.NE.AND P3, PT, R26, RZ, PT ;  /* 0x000000ff1a00720c */ /* 0x000fe20003f65270 */
[----:B------:R-:W-:Y:S01]  /*91e0*/  BSSY B1, `(.L_x_544) ;  /* 0x0000085000017945 */ /* 0x000fe20003800000 */
[----:B---3--:R-:W-:-:S11]  /*91f0*/  IMAD.IADD R48, R125, 0x1, R123 ;  /* 0x000000017d307824 */ /* 0x008fd600078e027b */
[----:B------:R-:W-:Y:S05]  /*9200*/  @!P3 BRA `(.L_x_545) ;  /* 0x000000080008b947 */ /* 0x000fea0003800000 */
[----:B------:R-:W-:Y:S01]  /*9210*/  SEL R36, R119, R145, !P0 ;  /* 0x0000009177247207 */ /* 0x000fe20004000000 */
[----:B------:R-:W-:Y:S01]  /*9220*/  BSSY B2, `(.L_x_546) ;  /* 0x000007d000027945 */ /* 0x000fe20003800000 */
[----:B------:R-:W-:Y:S02]  /*9230*/  IADD3 R38, P4, P5, R94, R124, R13 ;  /* 0x0000007c5e267210 */ /* 0x000fe40007d9e00d */
[----:B------:R-:W-:Y:S02]  /*9240*/  SHF.R.S32.HI R37, RZ, 0x1f, R36 ;  /* 0x0000001fff257819 */ /* 0x000fe40000011424 */
[----:B------:R-:W-:Y:S02]  /*9250*/  IADD3.X R39, R93, R48, R7, P4, P5 ;  /* 0x000000305d277210 */ /* 0x000fe400027ea407 */
[----:B------:R-:W-:Y:S02]  /*9260*/  LEA.HI R37, R37, R36, RZ, 0x4 ;  /* 0x0000002425257211 */ /* 0x000fe400078f20ff */
[----:B------:R-:W-:-:S02]  /*9270*/  LEA R44, P4, R38, R116, 0x1 ;  /* 0x00000074262c7211 */ /* 0x000fc400078808ff */
[----:B------:R-:W-:Y:S02]  /*9280*/  LEA.HI.SX32 R37, R37, R14, 0x1c ;  /* 0x0000000e25257211 */ /* 0x000fe400078fe2ff */
[----:B------:R-:W-:Y:S02]  /*9290*/  LEA.HI.X R45, R38, R117, R39, 0x1, P4 ;  /* 0x00000075262d7211 */ /* 0x000fe400020f0c27 */
[----:B------:R-:W-:Y:S01]  /*92a0*/  SHF.R.S32.HI R36, RZ, 0x1f, R37 ;  /* 0x0000001fff247819 */ /* 0x000fe20000011425 */
[----:B------:R-:W-:-:S03]  /*92b0*/  IMAD.SHL.U32 R47, R37, 0x8, RZ ;  /* 0x00000008252f7824 */ /* 0x000fc600078e00ff */
[----:B------:R-:W-:Y:S02]  /*92c0*/  LEA.HI R36, R36, R37, RZ, 0x3 ;  /* 0x0000002524247211 */ /* 0x000fe400078f18ff */
[----:B------:R-:W-:Y:S02]  /*92d0*/  LOP3.LUT R37, R225, 0x38, R47, 0xf8, !PT ;  /* 0x00000038e1257812 */ /* 0x000fe400078ef82f */
[----:B------:R-:W-:Y:S02]  /*92e0*/  SHF.R.S32.HI R36, RZ, 0x3, R36 ;  /* 0x00000003ff247819 */ /* 0x000fe40000011424 */
[----:B------:R-:W-:Y:S02]  /*92f0*/  LOP3.LUT R37, R37, R228, RZ, 0x3c, !PT ;  /* 0x000000e425257212 */ /* 0x000fe400078e3cff */
[----:B------:R-:W-:Y:S01]  /*9300*/  ISETP.GE.AND P3, PT, R47, R144, PT ;  /* 0x000000902f00720c */ /* 0x000fe20003f66270 */
[----:B------:R-:W-:-:S04]  /*9310*/  IMAD R36, R36, 0x1400, R229 ;  /* 0x0000140024247824 */ /* 0x000fc800078e02e5 */
[----:B------:R-:W-:Y:S02]  /*9320*/  IMAD.IADD R36, R36, 0x1, R37 ;  /* 0x0000000124247824 */ /* 0x000fe400078e0225 */
[C---:B------:R-:W-:Y:S02]  /*9330*/  IMAD R37, R17.reuse, 0x5000, R133 ;  /* 0x0000500011257824 */ /* 0x040fe400078e0285 */
[----:B------:R-:W-:Y:S02]  /*9340*/  IMAD R39, R17, 0x5000, R36 ;  /* 0x0000500011277824 */ /* 0x000fe400078e0224 */
[--C-:B------:R-:W-:Y:S02]  /*9350*/  IMAD R37, R37, 0x2, R16.reuse ;  /* 0x0000000225257824 */ /* 0x100fe400078e0210 */
[----:B------:R-:W-:Y:S01]  /*9360*/  IMAD R40, R39, 0x2, R16 ;  /* 0x0000000227287824 */ /* 0x000fe200078e0210 */
[--C-:B------:R-:W-:Y:S02]  /*9370*/  @!P3 SHF.R.S32.HI R50, RZ, 0x1f, R47.reuse ;  /* 0x0000001fff32b819 */ /* 0x100fe4000001142f */
[----:B------:R-:W-:Y:S01]  /*9380*/  @!P3 IADD3 R47, P4, P5, R94, R124, R47 ;  /* 0x0000007c5e2fb210 */ /* 0x000fe20007d9e02f */
[----:B------:R-:W2:Y:S03]  /*9390*/  LDS.128 R36, [R37+0x24400] ;  /* 0x0244000025247984 */ /* 0x000ea60000000c00 */
[----:B------:R-:W-:Y:S01]  /*93a0*/  @!P3 IADD3.X R50, R93, R48, R50, P4, P5 ;  /* 0x000000305d32b210 */ /* 0x000fe200027ea432 */
[----:B------:R-:W3:Y:S01]  /*93b0*/  LDS.128 R40, [R40+0x24400] ;  /* 0x0244000028287984 */ /* 0x000ee20000000c00 */
[----:B------:R-:W-:-:S02]  /*93c0*/  ISETP.GE.AND P5, PT, R212, R115, PT ;  /* 0x00000073d400720c */ /* 0x000fc40003fa6270 */
[----:B------:R-:W-:-:S04]  /*93d0*/  @!P3 LEA R46, P4, R47, R116, 0x1 ;  /* 0x000000742f2eb211 */ /* 0x000fc800078808ff */
[----:B------:R-:W-:-:S07]  /*93e0*/  @!P3 LEA.HI.X R47, R47, R117, R50, 0x1, P4 ;  /* 0x000000752f2fb211 */ /* 0x000fce00020f0c32 */
[----:B------:R-:W-:Y:S05]  /*93f0*/  @P5 BRA `(.L_x_547) ;  /* 0x00000004007c5947 */ /* 0x000fea0003800000 */
[--C-:B------:R-:W-:Y:S01]  /*9400*/  SHF.R.U64 R54, R72, 0x10, R73.reuse ;  /* 0x0000001048367819 */ /* 0x100fe20000001249 */
[----:B---3--:R-:W-:Y:S01]  /*9410*/  IMAD.U32 R60, R43, 0x10000, RZ ;  /* 0x000100002b3c7824 */ /* 0x008fe200078e00ff */
[----:B------:R-:W-:Y:S01]  /*9420*/  SHF.R.U32.HI R73, RZ, 0x10, R73 ;  /* 0x00000010ff497819 */ /* 0x000fe20000011649 */
[----:B------:R-:W-:Y:S01]  /*9430*/  IMAD.U32 R58, R41, 0x10000, RZ ;  /* 0x00010000293a7824 */ /* 0x000fe200078e00ff */
[----:B------:R-:W-:Y:S01]  /*9440*/  SHF.R.U32.HI R61, RZ, 0x10, R81 ;  /* 0x00000010ff3d7819 */ /* 0x000fe20000011651 */
[----:B--2---:R-:W-:Y:S01]  /*9450*/  IMAD.U32 R57, R37, 0x10000, RZ ;  /* 0x0001000025397824 */ /* 0x004fe200078e00ff */
[----:B------:R-:W-:Y:S01]  /*9460*/  LOP3.LUT R53, R43, 0xffff0000, RZ, 0xc0, !PT ;  /* 0xffff00002b357812 */ /* 0x000fe200078ec0ff */
[----:B------:R-:W-:Y:S01]  /*9470*/  IMAD.U32 R56, R39, 0x10000, RZ ;  /* 0x0001000027387824 */ /* 0x000fe200078e00ff */
[----:B------:R-:W-:Y:S01]  /*9480*/  PRMT R43, R156, 0x5432, R73 ;  /* 0x000054329c2b7816 */ /* 0x000fe20000000049 */
[----:B------:R-:W-:Y:S01]  /*9490*/  IMAD.U32 R50, R40, 0x10000, RZ ;  /* 0x0001000028327824 */ /* 0x000fe200078e00ff */
[----:B------:R-:W-:Y:S01]  /*94a0*/  PRMT R61, R168, 0x5432, R61 ;  /* 0x00005432a83d7816 */ /* 0x000fe2000000003d */
[----:B------:R-:W-:Y:S01]  /*94b0*/  IMAD.U32 R49, R36, 0x10000, RZ ;  /* 0x0001000024317824 */ /* 0x000fe200078e00ff */
[----:B------:R-:W-:-:S02]  /*94c0*/  SHF.R.U64 R65, R74, 0x10, R75 ;  /* 0x000000104a417819 */ /* 0x000fc4000000124b */
[----:B------:R-:W-:Y:S01]  /*94d0*/  SHF.R.U64 R52, R82, 0x10, R83 ;  /* 0x0000001052347819 */ /* 0x000fe20000001253 */
[----:B------:R-:W-:Y:S01]  /*94e0*/  IMAD.U32 R62, R61, 0x10000, RZ ;  /* 0x000100003d3e7824 */ /* 0x000fe200078e00ff */
[----:B------:R-:W-:Y:S01]  /*94f0*/  LOP3.LUT R59, R41, 0xffff0000, RZ, 0xc0, !PT ;  /* 0xffff0000293b7812 */ /* 0x000fe200078ec0ff */
[----:B------:R-:W-:Y:S01]  /*9500*/  IMAD.U32 R41, R43, 0x10000, RZ ;  /* 0x000100002b297824 */ /* 0x000fe200078e00ff */
[----:B------:R-:W-:Y:S01]  /*9510*/  SHF.R.U32.HI R74, RZ, 0x10, R75 ;  /* 0x00000010ff4a7819 */ /* 0x000fe2000001164b */
[C---:B------:R-:W-:Y:S01]  /*9520*/  FMUL.FTZ R66, R58.reuse, R62 ;  /* 0x0000003e3a427220 */ /* 0x040fe20000410000 */
[----:B------:R-:W-:Y:S01]  /*9530*/  SHF.R.U32.HI R82, RZ, 0x10, R83 ;  /* 0x00000010ff527819 */ /* 0x000fe20000011653 */
[-C--:B------:R-:W-:Y:S01]  /*9540*/  FMUL.FTZ R72, R58, R41.reuse ;  /* 0x000000293a487220 */ /* 0x080fe20000410000 */
[----:B------:R-:W-:Y:S01]  /*9550*/  PRMT R54, R155, 0x5410, R54 ;  /* 0x000054109b367816 */ /* 0x000fe20000000036 */
[----:B------:R-:W-:Y:S01]  /*9560*/  FFMA.FTZ R41, R57, R41, -R66 ;  /* 0x0000002939297223 */ /* 0x000fe20000010842 */
[----:B------:R-:W-:-:S02]  /*9570*/  PRMT R52, R157, 0x5410, R52 ;  /* 0x000054109d347816 */ /* 0x000fc40000000034 */
[----:B------:R-:W-:Y:S02]  /*9580*/  PRMT R155, R155, 0x5432, R74 ;  /* 0x000054329b9b7816 */ /* 0x000fe4000000004a */
[----:B------:R-:W-:Y:S02]  /*9590*/  PRMT R157, R157, 0x5432, R82 ;  /* 0x000054329d9d7816 */ /* 0x000fe40000000052 */
[----:B------:R-:W-:Y:S02]  /*95a0*/  LOP3.LUT R64, R61, 0xffff0000, RZ, 0xc0, !PT ;  /* 0xffff00003d407812 */ /* 0x000fe400078ec0ff */
[----:B------:R-:W-:Y:S01]  /*95b0*/  LOP3.LUT R58, R43, 0xffff0000, RZ, 0xc0, !PT ;  /* 0xffff00002b3a7812 */ /* 0x000fe200078ec0ff */
[----:B------:R-:W-:Y:S01]  /*95c0*/  FFMA.FTZ R43, R57, R62, R72 ;  /* 0x0000003e392b7223 */ /* 0x000fe20000010048 */
[----:B------:R-:W-:Y:S01]  /*95d0*/  SHF.R.U64 R63, R80, 0x10, R81 ;  /* 0x00000010503f7819 */ /* 0x000fe20000001251 */
[----:B------:R-:W-:Y:S01]  /*95e0*/  IMAD.U32 R61, R157, 0x10000, RZ ;  /* 0x000100009d3d7824 */ /* 0x000fe200078e00ff */
[----:B------:R-:W-:Y:S01]  /*95f0*/  LOP3.LUT R55, R37, 0xffff0000, RZ, 0xc0, !PT ;  /* 0xffff000025377812 */ /* 0x000fe200078ec0ff */
[----:B------:R-:W-:-:S02]  /*9600*/  IMAD.U32 R57, R155, 0x10000, RZ ;  /* 0x000100009b397824 */ /* 0x000fc400078e00ff */
[C---:B------:R-:W-:Y:S01]  /*9610*/  FMUL.FTZ R66, R59.reuse, R64 ;  /* 0x000000403b427220 */ /* 0x040fe20000410000 */
[-C--:B------:R-:W-:Y:S01]  /*9620*/  FMUL.FTZ R72, R59, R58.reuse ;  /* 0x0000003a3b487220 */ /* 0x080fe20000410000 */
[----:B------:R-:W-:Y:S01]  /*9630*/  PRMT R168, R168, 0x5410, R63 ;  /* 0x00005410a8a87816 */ /* 0x000fe2000000003f */
[C---:B------:R-:W-:Y:S01]  /*9640*/  FMUL.FTZ R59, R60.reuse, R61 ;  /* 0x0000003d3c3b7220 */ /* 0x040fe20000410000 */
[-C--:B------:R-:W-:Y:S01]  /*9650*/  FMUL.FTZ R74, R60, R57.reuse ;  /* 0x000000393c4a7220 */ /* 0x080fe20000410000 */
[----:B------:R-:W-:Y:S01]  /*9660*/  FFMA.FTZ R66, R55, R58, -R66 ;  /* 0x0000003a37427223 */ /* 0x000fe20000010842 */
[----:B------:R-:W-:Y:S01]  /*9670*/  LOP3.LUT R62, R157, 0xffff0000, RZ, 0xc0, !PT ;  /* 0xffff00009d3e7812 */ /* 0x000fe200078ec0ff */
[C---:B------:R-:W-:Y:S01]  /*9680*/  FFMA.FTZ R60, R56.reuse, R57, -R59 ;  /* 0x00000039383c7223 */ /* 0x040fe2000001083b */
[----:B------:R-:W-:Y:S01]  /*9690*/  LOP3.LUT R58, R155, 0xffff0000, RZ, 0xc0, !PT ;  /* 0xffff00009b3a7812 */ /* 0x000fe200078ec0ff */
[----:B------:R-:W-:Y:S01]  /*96a0*/  FFMA.FTZ R74, R56, R61, R74 ;  /* 0x0000003d384a7223 */ /* 0x000fe2000001004a */
[----:B------:R-:W-:Y:S01]  /*96b0*/  FFMA.FTZ R72, R55, R64, R72 ;  /* 0x0000004037487223 */ /* 0x000fe20000010048 */
[----:B------:R-:W-:-:S02]  /*96c0*/  IMAD.U32 R56, R168, 0x10000, RZ ;  /* 0x00010000a8387824 */ /* 0x000fc400078e00ff */
[C---:B------:R-:W-:Y:S01]  /*96d0*/  FMUL.FTZ R64, R53.reuse, R62 ;  /* 0x0000003e35407220 */ /* 0x040fe20000410000 */
[----:B------:R-:W-:Y:S02]  /*96e0*/  IMAD.U32 R55, R54, 0x10000, RZ ;  /* 0x0001000036377824 */ /* 0x000fe400078e00ff */
[----:B------:R-:W-:Y:S01]  /*96f0*/  FMUL.FTZ R80, R53, R58 ;  /* 0x0000003a35507220 */ /* 0x000fe20000410000 */
[----:B------:R-:W-:Y:S01]  /*9700*/  LOP3.LUT R51, R39, 0xffff0000, RZ, 0xc0, !PT ;  /* 0xffff000027337812 */ /* 0x000fe200078ec0ff */
[----:B------:R-:W-:Y:S01]  /*9710*/  IMAD.U32 R37, R38, 0x10000, RZ ;  /* 0x0001000026257824 */ /* 0x000fe200078e00ff */
[----:B------:R-:W-:Y:S01]  /*9720*/  LOP3.LUT R53, R54, 0xffff0000, RZ, 0xc0, !PT ;  /* 0xffff000036357812 */ /* 0x000fe200078ec0ff */
[----:B------:R-:W-:Y:S01]  /*9730*/  FMUL.FTZ R54, R50, R56 ;  /* 0x0000003832367220 */ /* 0x000fe20000410000 */
[----:B------:R-:W-:Y:S01]  /*9740*/  LOP3.LUT R40, R40, 0xffff0000, RZ, 0xc0, !PT ;  /* 0xffff000028287812 */ /* 0x000fe200078ec0ff */
[-C--:B------:R-:W-:Y:S01]  /*9750*/  FMUL.FTZ R59, R50, R55.reuse ;  /* 0x00000037323b7220 */ /* 0x080fe20000410000 */
[----:B------:R-:W-:Y:S01]  /*9760*/  LOP3.LUT R57, R168, 0xffff0000, RZ, 0xc0, !PT ;  /* 0xffff0000a8397812 */ /* 0x000fe200078ec0ff */
[C---:B------:R-:W-:Y:S01]  /*9770*/  FFMA.FTZ R61, R51.reuse, R58, -R64 ;  /* 0x0000003a333d7223 */ /* 0x040fe20000010840 */
[----:B------:R-:W-:Y:S01]  /*9780*/  PRMT R156, R156, 0x5410, R65 ;  /* 0x000054109c9c7816 */ /* 0x000fe20000000041 */
[----:B------:R-:W-:Y:S01]  /*9790*/  FFMA.FTZ R63, R51, R62, R80 ;  /* 0x0000003e333f7223 */ /* 0x000fe20000010050 */
[C---:B------:R-:W-:Y:S01]  /*97a0*/  FFMA.FTZ R54, R49.reuse, R55, -R54 ;  /* 0x0000003731367223 */ /* 0x040fe20000010836 */
[----:B------:R-:W-:Y:S01]  /*97b0*/  LOP3.LUT R39, R38, 0xffff0000, RZ, 0xc0, !PT ;  /* 0xffff000026277812 */ /* 0x000fe200078ec0ff */
[C---:B------:R-:W-:Y:S01]  /*97c0*/  FMUL.FTZ R51, R40.reuse, R57 ;  /* 0x0000003928337220 */ /* 0x040fe20000410000 */
[----:B------:R-:W-:Y:S01]  /*97d0*/  FFMA.FTZ R59, R49, R56, R59 ;  /* 0x00000038313b7223 */ /* 0x000fe2000001003b */
[-C--:B------:R-:W-:Y:S01]  /*97e0*/  FMUL.FTZ R55, R40, R53.reuse ;  /* 0x0000003528377220 */ /* 0x080fe20000410000 */
[----:B------:R-:W-:Y:S01]  /*97f0*/  LOP3.LUT R36, R36, 0xffff0000, RZ, 0xc0, !PT ;  /* 0xffff000024247812 */ /* 0x000fe200078ec0ff */
[----:B------:R-:W-:Y:S01]  /*9800*/  IMAD.U32 R38, R42, 0x10000, RZ ;  /* 0x000100002a267824 */ /* 0x000fe200078e00ff */
[----:B------:R-:W-:Y:S01]  /*9810*/  SHF.L.U32 R40, R156, 0x10, RZ ;  /* 0x000000109c287819 */ /* 0x000fe200000006ff */
        /* <DEDUP_REMOVED lines=8> */
[C---:B------:R-:W-:Y:S01]  /*98a0*/  FMUL.FTZ R56, R42.reuse, R52 ;  /* 0x000000342a387220 */ /* 0x040fe20000410000 */
[C---:B------:R-:W-:Y:S01]  /*98b0*/  FFMA.FTZ R50, R37.reuse, R40, -R50 ;  /* 0x0000002825327223 */ /* 0x040fe20000010832 */
[-C--:B------:R-:W-:Y:S01]  /*98c0*/  FMUL.FTZ R53, R42, R156.reuse ;  /* 0x0000009c2a357220 */ /* 0x080fe20000410000 */
[----:B------:R-:W-:Y:S01]  /*98d0*/  FFMA.FTZ R38, R37, R49, R38 ;  /* 0x0000003125267223 */ /* 0x000fe20000010026 */
[C---:B------:R-:W-:Y:S01]  /*98e0*/  FFMA.FTZ R37, R39.reuse, R156, -R56 ;  /* 0x0000009c27257223 */ /* 0x040fe20000010838 */
[----:B------:R-:W-:Y:S01]  /*98f0*/  F2FP.BF16.F32.PACK_AB R41, R66, R41 ;  /* 0x000000294229723e */ /* 0x000fe200000010ff */
[----:B------:R-:W-:Y:S01]  /*9900*/  FFMA.FTZ R53, R39, R52, R53 ;  /* 0x0000003427357223 */ /* 0x000fe20000010035 */
[----:B------:R-:W-:-:S02]  /*9910*/  F2FP.BF16.F32.PACK_AB R40, R51, R54 ;  /* 0x000000363328723e */ /* 0x000fc400000010ff */
[----:B------:R-:W-:Y:S02]  /*9920*/  F2FP.BF16.F32.PACK_AB R43, R72, R43 ;  /* 0x0000002b482b723e */ /* 0x000fe400000010ff */
        /* <DEDUP_REMOVED lines=8> */
[----:B------:R-:W-:-:S02]  /*99b0*/  IMAD.MOV.U32 R41, RZ, RZ, R43 ;  /* 0x000000ffff297224 */ /* 0x000fc400078e002b */
[----:B------:R-:W-:Y:S02]  /*99c0*/  IMAD.MOV.U32 R38, RZ, RZ, R50 ;  /* 0x000000ffff267224 */ /* 0x000fe400078e0032 */
[----:B------:R-:W-:Y:S02]  /*99d0*/  IMAD.MOV.U32 R42, RZ, RZ, R62 ;  /* 0x000000ffff2a7224 */ /* 0x000fe400078e003e */
[----:B------:R-:W-:-:S07]  /*99e0*/  IMAD.MOV.U32 R43, RZ, RZ, R63 ;  /* 0x000000ffff2b7224 */ /* 0x000fce00078e003f */
.L_x_547:
[----:B------:R-:W-:Y:S05]  /*99f0*/  BSYNC B2 ;  /* 0x0000000000027941 */ /* 0x000fea0003800000 */
.L_x_546:
[----:B------:R-:W-:Y:S02]  /*9a00*/  ULDC.64 UR4, c[0x0][0x208] ;  /* 0x0000820000047ab9 */ /* 0x000fe40000000a00 */
[----:B--2---:R2:W-:Y:S04]  /*9a10*/  STG.E.128 desc[UR4][R44.64], R36 ;  /* 0x000000242c007986 */ /* 0x0045e8000c101d04 */
[----:B---3--:R2:W-:Y:S02]  /*9a20*/  @!P3 STG.E.128 desc[UR4][R46.64], R40 ;  /* 0x000000282e00b986 */ /* 0x0085e4000c101d04 */
.L_x_545:
[----:B------:R-:W-:Y:S05]  /*9a30*/  BSYNC B1 ;  /* 0x0000000000017941 */ /* 0x000fea0003800000 */
.L_x_544:
[----:B------:R-:W-:-:S13]  /*9a40*/  ISETP.NE.AND P3, PT, R10, RZ, PT ;  /* 0x000000ff0a00720c */ /* 0x000fda0003f65270 */
[----:B------:R-:W-:Y:S05]  /*9a50*/  @!P3 BRA `(.L_x_504) ;  /* 0x0000000800fcb947 */ /* 0x000fea0003800000 */
[----:B------:R-:W-:Y:S01]  /*9a60*/  SEL R145, R119, R145, !P1 ;  /* 0x0000009177917207 */ /* 0x000fe20004800000 */
[----:B------:R-:W-:Y:S01]  /*9a70*/  BSSY B1, `(.L_x_548) ;  /* 0x0000073000017945 */ /* 0x000fe20003800000 */
[----:B--2---:R-:W-:Y:S02]  /*9a80*/  IADD3 R45, P3, P4, R94, R124, R11 ;  /* 0x0000007c5e2d7210 */ /* 0x004fe40007c7e00b */
[----:B------:R-:W-:Y:S02]  /*9a90*/  SHF.R.S32.HI R36, RZ, 0x1f, R145 ;  /* 0x0000001fff247819 */ /* 0x000fe40000011491 */
[----:B------:R-:W-:Y:S02]  /*9aa0*/  IADD3.X R46, R93, R48, R6, P3, P4 ;  /* 0x000000305d2e7210 */ /* 0x000fe40001fe8406 */
[----:B------:R-:W-:Y:S02]  /*9ab0*/  LEA.HI R145, R36, R145, RZ, 0x4 ;  /* 0x0000009124917211 */ /* 0x000fe400078f20ff */
[----:B------:R-:W-:-:S02]  /*9ac0*/  ISETP.GE.AND P4, PT, R213, R115, PT ;  /* 0x00000073d500720c */ /* 0x000fc40003f86270 */
[----:B------:R-:W-:Y:S02]  /*9ad0*/  LEA.HI.SX32 R145, R145, R12, 0x1c ;  /* 0x0000000c91917211 */ /* 0x000fe400078fe2ff */
[----:B------:R-:W-:Y:S02]  /*9ae0*/  LEA R44, P3, R45, R116, 0x1 ;  /* 0x000000742d2c7211 */ /* 0x000fe400078608ff */
[----:B------:R-:W-:Y:S01]  /*9af0*/  SHF.R.S32.HI R36, RZ, 0x1f, R145 ;  /* 0x0000001fff247819 */ /* 0x000fe20000011491 */
[----:B------:R-:W-:Y:S01]  /*9b00*/  IMAD.SHL.U32 R47, R145, 0x8, RZ ;  /* 0x00000008912f7824 */ /* 0x000fe200078e00ff */
[----:B------:R-:W-:Y:S02]  /*9b10*/  LEA.HI.X R45, R45, R117, R46, 0x1, P3 ;  /* 0x000000752d2d7211 */ /* 0x000fe400018f0c2e */
[----:B------:R-:W-:Y:S02]  /*9b20*/  LEA.HI R36, R36, R145, RZ, 0x3 ;  /* 0x0000009124247211 */ /* 0x000fe400078f18ff */
[----:B------:R-:W-:-:S02]  /*9b30*/  LOP3.LUT R37, R225, 0x38, R47, 0xf8, !PT ;  /* 0x00000038e1257812 */ /* 0x000fc400078ef82f */
[----:B------:R-:W-:Y:S02]  /*9b40*/  SHF.R.S32.HI R36, RZ, 0x3, R36 ;  /* 0x00000003ff247819 */ /* 0x000fe40000011424 */
[----:B------:R-:W-:-:S03]  /*9b50*/  LOP3.LUT R37, R37, R228, RZ, 0x3c, !PT ;  /* 0x000000e425257212 */ /* 0x000fc600078e3cff */
[----:B------:R-:W-:-:S04]  /*9b60*/  IMAD R36, R36, 0x1400, R229 ;  /* 0x0000140024247824 */ /* 0x000fc800078e02e5 */
[----:B------:R-:W-:Y:S02]  /*9b70*/  IMAD.IADD R36, R36, 0x1, R37 ;  /* 0x0000000124247824 */ /* 0x000fe400078e0225 */
[C---:B------:R-:W-:Y:S02]  /*9b80*/  IMAD R37, R17.reuse, 0x5000, R132 ;  /* 0x0000500011257824 */ /* 0x040fe400078e0284 */
[----:B------:R-:W-:Y:S02]  /*9b90*/  IMAD R39, R17, 0x5000, R36 ;  /* 0x0000500011277824 */ /* 0x000fe400078e0224 */
[--C-:B------:R-:W-:Y:S02]  /*9ba0*/  IMAD R37, R37, 0x2, R16.reuse ;  /* 0x0000000225257824 */ /* 0x100fe400078e0210 */
[----:B------:R-:W-:-:S04]  /*9bb0*/  IMAD R40, R39, 0x2, R16 ;  /* 0x0000000227287824 */ /* 0x000fc800078e0210 */
[----:B------:R-:W2:Y:S04]  /*9bc0*/  LDS.128 R36, [R37+0x24400] ;  /* 0x0244000025247984 */ /* 0x000ea80000000c00 */
[----:B------:R-:W3:Y:S01]  /*9bd0*/  LDS.128 R40, [R40+0x24400] ;  /* 0x0244000028287984 */ /* 0x000ee20000000c00 */
[----:B------:R-:W-:Y:S05]  /*9be0*/  @P4 BRA `(.L_x_549) ;  /* 0x00000004006c4947 */ /* 0x000fea0003800000 */
[----:B------:R-:W-:Y:S01]  /*9bf0*/  SHF.R.U32.HI R59, RZ, 0x10, R77 ;  /* 0x00000010ff3b7819 */ /* 0x000fe2000001164d */
[----:B---3--:R-:W-:Y:S01]  /*9c00*/  IMAD.U32 R53, R41, 0x10000, RZ ;  /* 0x0001000029357824 */ /* 0x008fe200078e00ff */
[--C-:B------:R-:W-:Y:S01]  /*9c10*/  SHF.R.U64 R63, R68, 0x10, R69.reuse ;  /* 0x00000010443f7819 */ /* 0x100fe20000001245 */
[----:B--2---:R-:W-:Y:S01]  /*9c20*/  IMAD.U32 R49, R37, 0x10000, RZ ;  /* 0x0001000025317824 */ /* 0x004fe200078e00ff */
[----:B------:R-:W-:Y:S01]  /*9c30*/  SHF.R.U32.HI R69, RZ, 0x10, R69 ;  /* 0x00000010ff457819 */ /* 0x000fe20000011645 */
[----:B------:R-:W-:Y:S01]  /*9c40*/  IMAD.U32 R55, R43, 0x10000, RZ ;  /* 0x000100002b377824 */ /* 0x000fe200078e00ff */
[----:B------:R-:W-:Y:S01]  /*9c50*/  PRMT R59, R154, 0x5432, R59 ;  /* 0x000054329a3b7816 */ /* 0x000fe2000000003b */
[----:B------:R-:W-:Y:S01]  /*9c60*/  IMAD.U32 R51, R40, 0x10000, RZ ;  /* 0x0001000028337824 */ /* 0x000fe200078e00ff */
[----:B------:R-:W-:Y:S01]  /*9c70*/  PRMT R56, R152, 0x5410, R63 ;  /* 0x0000541098387816 */ /* 0x000fe2000000003f */
[----:B------:R-:W-:Y:S01]  /*9c80*/  IMAD.U32 R46, R36, 0x10000, RZ ;  /* 0x00010000242e7824 */ /* 0x000fe200078e00ff */
[----:B------:R-:W-:Y:S01]  /*9c90*/  SHF.R.U64 R61, R76, 0x10, R77 ;  /* 0x000000104c3d7819 */ /* 0x000fe2000000124d */
[----:B------:R-:W-:Y:S01]  /*9ca0*/  IMAD.U32 R60, R59, 0x10000, RZ ;  /* 0x000100003b3c7824 */ /* 0x000fe200078e00ff */
[----:B------:R-:W-:-:S02]  /*9cb0*/  PRMT R152, R152, 0x5432, R69 ;  /* 0x0000543298987816 */ /* 0x000fc40000000045 */
[--C-:B------:R-:W-:Y:S02]  /*9cc0*/  SHF.R.U64 R62, R78, 0x10, R79.reuse ;  /* 0x000000104e3e7819 */ /* 0x100fe4000000124f */
[----:B------:R-:W-:Y:S01]  /*9cd0*/  SHF.R.U32.HI R78, RZ, 0x10, R79 ;  /* 0x00000010ff4e7819 */ /* 0x000fe2000001164f */
[----:B------:R-:W-:Y:S01]  /*9ce0*/  IMAD.U32 R58, R152, 0x10000, RZ ;  /* 0x00010000983a7824 */ /* 0x000fe200078e00ff */
[----:B------:R-:W-:Y:S02]  /*9cf0*/  PRMT R154, R154, 0x5410, R61 ;  /* 0x000054109a9a7816 */ /* 0x000fe4000000003d */
[--C-:B------:R-:W-:Y:S01]  /*9d00*/  SHF.R.U64 R57, R70, 0x10, R71.reuse ;  /* 0x0000001046397819 */ /* 0x100fe20000001247 */
[----:B------:R-:W-:Y:S01]  /*9d10*/  FMUL.FTZ R64, R53, R58 ;  /* 0x0000003a35407220 */ /* 0x000fe20000410000 */
[----:B------:R-:W-:Y:S01]  /*9d20*/  PRMT R61, R153, 0x5410, R62 ;  /* 0x00005410993d7816 */ /* 0x000fe2000000003e */
[-C--:B------:R-:W-:Y:S01]  /*9d30*/  FMUL.FTZ R62, R53, R60.reuse ;  /* 0x0000003c353e7220 */ /* 0x080fe20000410000 */
[----:B------:R-:W-:Y:S01]  /*9d40*/  SHF.R.U32.HI R71, RZ, 0x10, R71 ;  /* 0x00000010ff477819 */ /* 0x000fe20000011647 */
[----:B------:R-:W-:Y:S01]  /*9d50*/  FFMA.FTZ R64, R49, R60, R64 ;  /* 0x0000003c31407223 */ /* 0x000fe20000010040 */
[----:B------:R-:W-:Y:S01]  /*9d60*/  LOP3.LUT R54, R41, 0xffff0000, RZ, 0xc0, !PT ;  /* 0xffff000029367812 */ /* 0x000fe200078ec0ff */
[----:B------:R-:W-:Y:S01]  /*9d70*/  FFMA.FTZ R62, R49, R58, -R62 ;  /* 0x0000003a313e7223 */ /* 0x000fe2000001083e */
[----:B------:R-:W-:-:S02]  /*9d80*/  LOP3.LUT R59, R59, 0xffff0000, RZ, 0xc0, !PT ;  /* 0xffff00003b3b7812 */ /* 0x000fc400078ec0ff */
[----:B------:R-:W-:Y:S02]  /*9d90*/  PRMT R153, R153, 0x5432, R78 ;  /* 0x0000543299997816 */ /* 0x000fe4000000004e */
[----:B------:R-:W-:Y:S01]  /*9da0*/  PRMT R57, R150, 0x5410, R57 ;  /* 0x0000541096397816 */ /* 0x000fe20000000039 */
[----:B------:R-:W-:Y:S01]  /*9db0*/  FMUL.FTZ R63, R54, R59 ;  /* 0x0000003b363f7220 */ /* 0x000fe20000410000 */
[----:B------:R-:W-:Y:S02]  /*9dc0*/  LOP3.LUT R50, R37, 0xffff0000, RZ, 0xc0, !PT ;  /* 0xffff000025327812 */ /* 0x000fe400078ec0ff */
[----:B------:R-:W-:Y:S02]  /*9dd0*/  PRMT R150, R150, 0x5432, R71 ;  /* 0x0000543296967816 */ /* 0x000fe40000000047 */
[----:B------:R-:W-:Y:S02]  /*9de0*/  LOP3.LUT R53, R152, 0xffff0000, RZ, 0xc0, !PT ;  /* 0xffff000098357812 */ /* 0x000fe400078ec0ff */
[----:B------:R-:W-:Y:S01]  /*9df0*/  SHF.L.U32 R58, R153, 0x10, RZ ;  /* 0x00000010993a7819 */ /* 0x000fe200000006ff */
[----:B------:R-:W-:Y:S01]  /*9e00*/  IMAD.U32 R49, R150, 0x10000, RZ ;  /* 0x0001000096317824 */ /* 0x000fe200078e00ff */
[----:B------:R-:W-:Y:S01]  /*9e10*/  LOP3.LUT R52, R40, 0xffff0000, RZ, 0xc0, !PT ;  /* 0xffff000028347812 */ /* 0x000fe200078ec0ff */
[-C--:B------:R-:W-:Y:S01]  /*9e20*/  FMUL.FTZ R65, R54, R53.reuse ;  /* 0x0000003536417220 */ /* 0x080fe20000410000 */
[----:B------:R-:W-:Y:S01]  /*9e30*/  FFMA.FTZ R63, R50, R53, -R63 ;  /* 0x00000035323f7223 */ /* 0x000fe2000001083f */
[----:B------:R-:W-:-:S02]  /*9e40*/  IMAD.U32 R40, R39, 0x10000, RZ ;  /* 0x0001000027287824 */ /* 0x000fc400078e00ff */
[-C--:B------:R-:W-:Y:S01]  /*9e50*/  FMUL.FTZ R53, R55, R58.reuse ;  /* 0x0000003a37357220 */ /* 0x080fe20000410000 */
[----:B------:R-:W-:Y:S01]  /*9e60*/  LOP3.LUT R43, R43, 0xffff0000, RZ, 0xc0, !PT ;  /* 0xffff00002b2b7812 */ /* 0x000fe200078ec0ff */
[-C--:B------:R-:W-:Y:S01]  /*9e70*/  FMUL.FTZ R55, R55, R49.reuse ;  /* 0x0000003137377220 */ /* 0x080fe20000410000 */
[----:B------:R-:W-:Y:S01]  /*9e80*/  LOP3.LUT R54, R153, 0xffff0000, RZ, 0xc0, !PT ;  /* 0xffff000099367812 */ /* 0x000fe200078ec0ff */
[----:B------:R-:W-:Y:S01]  /*9e90*/  FFMA.FTZ R53, R40, R49, -R53 ;  /* 0x0000003128357223 */ /* 0x000fe20000010835 */
[----:B------:R-:W-:Y:S01]  /*9ea0*/  LOP3.LUT R150, R150, 0xffff0000, RZ, 0xc0, !PT ;  /* 0xffff000096967812 */ /* 0x000fe200078ec0ff */
[----:B------:R-:W-:Y:S01]  /*9eb0*/  IMAD.U32 R49, R154, 0x10000, RZ ;  /* 0x000100009a317824 */ /* 0x000fe200078e00ff */
[----:B------:R-:W-:Y:S01]  /*9ec0*/  LOP3.LUT R41, R39, 0xffff0000, RZ, 0xc0, !PT ;  /* 0xffff000027297812 */ /* 0x000fe200078ec0ff */
[----:B------:R-:W-:Y:S01]  /*9ed0*/  FFMA.FTZ R65, R50, R59, R65 ;  /* 0x0000003b32417223 */ /* 0x000fe20000010041 */
[----:B------:R-:W-:Y:S01]  /*9ee0*/  FFMA.FTZ R55, R40, R58, R55 ;  /* 0x0000003a28377223 */ /* 0x000fe20000010037 */
[C---:B------:R-:W-:Y:S01]  /*9ef0*/  FMUL.FTZ R50, R43.reuse, R54 ;  /* 0x000000362b327220 */ /* 0x040fe20000410000 */
[----:B------:R-:W-:Y:S01]  /*9f00*/  FMUL.FTZ R58, R43, R150 ;  /* 0x000000962b3a7220 */ /* 0x000fe20000410000 */
[----:B------:R-:W-:-:S02]  /*9f10*/  IMAD.U32 R40, R56, 0x10000, RZ ;  /* 0x0001000038287824 */ /* 0x000fc400078e00ff */
[-C--:B------:R-:W-:Y:S01]  /*9f20*/  FMUL.FTZ R43, R51, R49.reuse ;  /* 0x00000031332b7220 */ /* 0x080fe20000410000 */
[----:B------:R-:W-:Y:S01]  /*9f30*/  LOP3.LUT R154, R154, 0xffff0000, RZ, 0xc0, !PT ;  /* 0xffff00009a9a7812 */ /* 0x000fe200078ec0ff */
[C---:B------:R-:W-:Y:S01]  /*9f40*/  FFMA.FTZ R150, R41.reuse, R150, -R50 ;  /* 0x0000009629967223 */ /* 0x040fe20000010832 */
[----:B------:R-:W-:Y:S01]  /*9f50*/  FFMA.FTZ R58, R41, R54, R58 ;  /* 0x00000036293a7223 */ /* 0x000fe2000001003a */
[----:B------:R-:W-:Y:S02]  /*9f60*/  IMAD.U32 R39, R42, 0x10000, RZ ;  /* 0x000100002a277824 */ /* 0x000fe400078e00ff */
[-C--:B------:R-:W-:Y:S01]  /*9f70*/  FMUL.FTZ R50, R51, R40.reuse ;  /* 0x0000002833327220 */ /* 0x080fe20000410000 */
[----:B------:R-:W-:Y:S01]  /*9f80*/  FFMA.FTZ R43, R46, R40, -R43 ;  /* 0x000000282e2b7223 */ /* 0x000fe2000001082b */
[----:B------:R-:W-:Y:S01]  /*9f90*/  IMAD.U32 R41, R61, 0x10000, RZ ;  /* 0x000100003d297824 */ /* 0x000fe200078e00ff */
[----:B------:R-:W-:Y:S01]  /*9fa0*/  LOP3.LUT R37, R36, 0xffff0000, RZ, 0xc0, !PT ;  /* 0xffff000024257812 */ /* 0x000fe200078ec0ff */
[----:B------:R-:W-:Y:S01]  /*9fb0*/  IMAD.U32 R40, R57, 0x10000, RZ ;  /* 0x0001000039287824 */ /* 0x000fe200078e00ff */
[----:B------:R-:W-:Y:S01]  /*9fc0*/  LOP3.LUT R42, R42, 0xffff0000, RZ, 0xc0, !PT ;  /* 0xffff00002a2a7812 */ /* 0x000fe200078ec0ff */
[----:B------:R-:W-:Y:S01]  /*9fd0*/  FMUL.FTZ R54, R52, R154 ;  /* 0x0000009a34367220 */ /* 0x000fe20000410000 */
[----:B------:R-:W-:Y:S01]  /*9fe0*/  LOP3.LUT R56, R56, 0xffff0000, RZ, 0xc0, !PT ;  /* 0xffff000038387812 */ /* 0x000fe200078ec0ff */
[----:B------:R-:W-:Y:S01]  /*9ff0*/  IMAD.U32 R36, R38, 0x10000, RZ ;  /* 0x0001000026247824 */ /* 0x000fe200078e00ff */
[----:B------:R-:W-:Y:S01]  /*a000*/  LOP3.LUT R61, R61, 0xffff0000, RZ, 0xc0, !PT ;  /* 0xffff00003d3d7812 */ /* 0x000fe200078ec0ff */
[----:B------:R-:W-:Y:S01]  /*a010*/  FFMA.FTZ R50, R46, R49, R50 ;  /* 0x000000312e327223 */ /* 0x000fe20000010032 */
[----:B------:R-:W-:Y:S01]  /*a020*/  LOP3.LUT R57, R57, 0xffff0000, RZ, 0xc0, !PT ;  /* 0xffff000039397812 */ /* 0x000fe200078ec0ff */
[C---:B------:R-:W-:Y:S01]  /*a030*/  FMUL.FTZ R49, R39.reuse, R41 ;  /* 0x0000002927317220 */ /* 0x040fe20000410000 */
[----:B------:R-:W-:Y:S01]  /*a040*/  LOP3.LUT R38, R38, 0xffff0000, RZ, 0xc0, !PT ;  /* 0xffff000026267812 */ /* 0x000fe200078ec0ff */
[----:B------:R-:W-:Y:S01]  /*a050*/  FMUL.FTZ R46, R39, R40 ;  /* 0x00000028272e7220 */ /* 0x000fe20000410000 */
[CC--:B------:R-:W-:Y:S01]  /*a060*/  FFMA.FTZ R54, R37.reuse, R56.reuse, -R54 ;  /* 0x0000003825367223 */ /* 0x0c0fe20000010836 */
[----:B------:R-:W-:Y:S01]  /*a070*/  FMUL.FTZ R39, R42, R61 ;  /* 0x0000003d2a277220 */ /* 0x000fe20000410000 */
[----:B------:R-:W-:Y:S01]  /*a080*/  FMUL.FTZ R52, R52, R56 ;  /* 0x0000003834347220 */ /* 0x000fe20000410000 */
[----:B------:R-:W-:Y:S01]  /*a090*/  FMUL.FTZ R42, R42, R57 ;  /* 0x000000392a2a7220 */ /* 0x000fe20000410000 */
[C---:B------:R-:W-:Y:S01]  /*a0a0*/  FFMA.FTZ R49, R36.reuse, R40, -R49 ;  /* 0x0000002824317223 */ /* 0x040fe20000010831 */
[----:B------:R-:W-:Y:S01]  /*a0b0*/  FFMA.FTZ R46, R36, R41, R46 ;  /* 0x00000029242e7223 */ /* 0x000fe2000001002e */
[----:B------:R-:W-:Y:S01]  /*a0c0*/  FFMA.FTZ R36, R38, R57, -R39 ;  /* 0x0000003926247223 */ /* 0x000fe20000010827 */
[----:B------:R-:W-:Y:S01]  /*a0d0*/  FFMA.FTZ R37, R37, R154, R52 ;  /* 0x0000009a25257223 */ /* 0x000fe20000010034 */
[----:B------:R-:W-:Y:S01]  /*a0e0*/  F2FP.BF16.F32.PACK_AB R43, R54, R43 ;  /* 0x0000002b362b723e */ /* 0x000fe200000010ff */
        /* <DEDUP_REMOVED lines=10> */
[----:B------:R-:W-:-:S07]  /*a190*/  F2FP.BF16.F32.PACK_AB R42, R61, R46 ;  /* 0x0000002e3d2a723e */ /* 0x000fce00000010ff */
.L_x_549:
[----:B------:R-:W-:Y:S05]  /*a1a0*/  BSYNC B1 ;  /* 0x0000000000017941 */ /* 0x000fea0003800000 */
.L_x_548:
[----:B------:R-:W-:Y:S01]  /*a1b0*/  ISETP.GE.AND P3, PT, R47, R144, PT ;  /* 0x000000902f00720c */ /* 0x000fe20003f66270 */
[----:B------:R-:W-:Y:S02]  /*a1c0*/  ULDC.64 UR4, c[0x0][0x208] ;  /* 0x0000820000047ab9 */ /* 0x000fe40000000a00 */
[----:B--2---:R2:W-:Y:S10]  /*a1d0*/  STG.E.128 desc[UR4][R44.64], R36 ;  /* 0x000000242c007986 */ /* 0x0045f4000c101d04 */
[----:B------:R-:W-:Y:S05]  /*a1e0*/  @P3 BRA `(.L_x_504) ;  /* 0x0000000400183947 */ /* 0x000fea0003800000 */
[--C-:B------:R-:W-:Y:S01]  /*a1f0*/  IADD3 R124, P3, P4, R94, R124, R47.reuse ;  /* 0x0000007c5e7c7210 */ /* 0x100fe20007c7e02f */
[----:B------:R-:W-:Y:S01]  /*a200*/  ULDC.64 UR4, c[0x0][0x208] ;  /* 0x0000820000047ab9 */ /* 0x000fe20000000a00 */
[----:B------:R-:W-:-:S04]  /*a210*/  SHF.R.S32.HI R47, RZ, 0x1f, R47 ;  /* 0x0000001fff2f7819 */ /* 0x000fc8000001142f */
[----:B------:R-:W-:Y:S02]  /*a220*/  IADD3.X R48, R93, R48, R47, P3, P4 ;  /* 0x000000305d307210 */ /* 0x000fe40001fe842f */
[----:B------:R-:W-:-:S04]  /*a230*/  LEA R116, P3, R124, R116, 0x1 ;  /* 0x000000747c747211 */ /* 0x000fc800078608ff */
[----:B------:R-:W-:-:S05]  /*a240*/  LEA.HI.X R117, R124, R117, R48, 0x1, P3 ;  /* 0x000000757c757211 */ /* 0x000fca00018f0c30 */
[----:B---3--:R3:W-:Y:S01]  /*a250*/  STG.E.128 desc[UR4][R116.64], R40 ;  /* 0x0000002874007986 */ /* 0x0087e2000c101d04 */
[----:B------:R-:W-:Y:S05]  /*a260*/  BRA `(.L_x_504) ;  /* 0x0000000000f87947 */ /* 0x000fea0003800000 */
.L_x_461:
[----:B------:R-:W-:-:S04]  /*a270*/  ULOP3.LUT UR4, UR60, 0x1, URZ, 0xfc, !UPT ;  /* 0x000000013c047892 */ /* 0x000fc8000f8efc3f */
[----:B------:R-:W-:-:S06]  /*a280*/  UISETP.NE.AND UP0, UPT, UR4, 0x3, UPT ;  /* 0x000000030400788c */ /* 0x000fcc000bf05270 */
[----:B------:R-:W-:-:S13]  /*a290*/  PLOP3.LUT P2, PT, PT, PT, UP0, 0x80, 0x0 ;  /* 0x000000000000781c */ /* 0x000fda0003f4f008 */
[----:B------:R-:W-:Y:S05]  /*a2a0*/  @!P2 BRA `(.L_x_550) ;  /* 0x000000000004a947 */ /* 0x000fea0003800000 */
[----:B------:R-:W-:Y:S01]  /*a2b0*/  BPT.TRAP 0x1 ;  /* 0x000000040000795c */ /* 0x000fe20000300000 */
.L_x_550:
[----:B------:R-:W-:Y:S01]  /*a2c0*/  IMAD R0, R17, 0x8, R16 ;  /* 0x0000000811007824 */ /* 0x000fe200078e0210 */
[----:B------:R-:W-:Y:S01]  /*a2d0*/  SHF.L.U32 R114, R219, 0x1f, RZ ;  /* 0x0000001fdb727819 */ /* 0x000fe200000006ff */
[----:B------:R-:W-:Y:S01]  /*a2e0*/  IMAD R3, R24, -0x50, R2 ;  /* 0xffffffb018037824 */ /* 0x000fe200078e0202 */
[----:B------:R-:W-:Y:S02]  /*a2f0*/  BSSY B1, `(.L_x_551) ;  /* 0x0000005000017945 */ /* 0x000fe40003800000 */
[----:B------:R-:W1:Y:S02]  /*a300*/  SYNCS.PHASECHK.TRANS64.TRYWAIT P3, [R0+URZ+0x38890], R114 ;  /* 0x03889072000075a7 */ /* 0x000e64000806017f */
[----:B------:R-:W-:-:S04]  /*a310*/  VIMNMX R3, R3, 0x50, PT ;  /* 0x0000005003037848 */ /* 0x000fc80003fe0100 */
[----:B------:R-:W-:Y:S01]  /*a320*/  ISETP.GE.AND P4, PT, R18, R3, PT ;  /* 0x000000031200720c */ /* 0x000fe20003f86270 */
[----:B-1----:R-:W-:-:S12]  /*a330*/  @!P3 BRA `(.L_x_552) ;  /* 0x000001b8003cb947 */ /* 0x002fd80003800000 */
.L_x_792:
[----:B------:R-:W-:Y:S05]  /*a340*/  BSYNC B1 ;  /* 0x0000000000017941 */ /* 0x000fea0003800000 */
.L_x_551:
[----:B------:R-:W-:Y:S04]  /*a350*/  BSSY B1, `(.L_x_553) ;  /* 0x000000f000017945 */ /* 0x000fe80003800000 */
[----:B------:R-:W-:Y:S05]  /*a360*/  @P4 BRA `(.L_x_554) ;  /* 0x0000000000344947 */ /* 0x000fea0003800000 */
[----:B------:R-:W-:Y:S01]  /*a370*/  ISETP.NE.AND P5, PT, R26, RZ, PT ;  /* 0x000000ff1a00720c */ /* 0x000fe20003fa5270 */
[----:B------:R-:W-:Y:S01]  /*a380*/  ULDC.64 UR4, c[0x0][0x208] ;  /* 0x0000820000047ab9 */ /* 0x000fe20000000a00 */
[----:B------:R-:W-:Y:S02]  /*a390*/  ISETP.NE.AND P4, PT, R10, RZ, PT ;  /* 0x000000ff0a00720c */ /* 0x000fe40003f85270 */
[----:B------:R-:W-:-:S09]  /*a3a0*/  ISETP.NE.AND P3, PT, R9, RZ, PT ;  /* 0x000000ff0900720c */ /* 0x000fd20003f65270 */
[----:B0-----:R-:W0:Y:S04]  /*a3b0*/  @P5 LDS.128 R36, [R4+0x24400] ;  /* 0x0244000004245984 */ /* 0x001e280000000c00 */
[----:B------:R-:W2:Y:S04]  /*a3c0*/  @P3 LDS.128 R40, [R4+0x29400] ;  /* 0x0294000004283984 */ /* 0x000ea80000000c00 */
[----:B0-----:R-:W-:Y:S01]  /*a3d0*/  @P5 STG.E.128 desc[UR4][R56.64], R36 ;  /* 0x0000002438005986 */ /* 0x001fe2000c101d04 */
[----:B------:R-:W-:-:S03]  /*a3e0*/  ISETP.NE.AND P5, PT, R8, RZ, PT ;  /* 0x000000ff0800720c */ /* 0x000fc60003fa5270 */
[----:B------:R-:W0:Y:S04]  /*a3f0*/  @P4 LDS.128 R36, [R4+0x26c00] ;  /* 0x026c000004244984 */ /* 0x000e280000000c00 */
[----:B--2---:R-:W-:Y:S06]  /*a400*/  @P3 STG.E.128 desc[UR4][R56.64+0x100], R40 ;  /* 0x0001002838003986 */ /* 0x004fec000c101d04 */
[----:B------:R-:W2:Y:S04]  /*a410*/  @P5 LDS.128 R44, [R4+0x2bc00] ;  /* 0x02bc0000042c5984 */ /* 0x000ea80000000c00 */
[----:B0-----:R3:W-:Y:S04]  /*a420*/  @P4 STG.E.128 desc[UR4][R56.64+0x80], R36 ;  /* 0x0000802438004986 */ /* 0x0017e8000c101d04 */
[----:B--2---:R3:W-:Y:S02]  /*a430*/  @P5 STG.E.128 desc[UR4][R56.64+0x180], R44 ;  /* 0x0001802c38005986 */ /* 0x0047e4000c101d04 */
.L_x_554:
[----:B------:R-:W-:Y:S05]  /*a440*/  BSYNC B1 ;  /* 0x0000000000017941 */ /* 0x000fea0003800000 */
.L_x_553:
[----:B------:R-:W-:Y:S01]  /*a450*/  ISETP.GE.AND P3, PT, R217, R3, PT ;  /* 0x00000003d900720c */ /* 0x000fe20003f66270 */
[----:B------:R-:W-:-:S12]  /*a460*/  BSSY B1, `(.L_x_555) ;  /* 0x000000f000017945 */ /* 0x000fd80003800000 */
[----:B------:R-:W-:Y:S05]  /*a470*/  @P3 BRA `(.L_x_556) ;  /* 0x0000000000343947 */ /* 0x000fea0003800000 */
[----:B------:R-:W-:Y:S01]  /*a480*/  ISETP.NE.AND P5, PT, R26, RZ, PT ;  /* 0x000000ff1a00720c */ /* 0x000fe20003fa5270 */
[----:B------:R-:W-:Y:S01]  /*a490*/  ULDC.64 UR4, c[0x0][0x208] ;  /* 0x0000820000047ab9 */ /* 0x000fe20000000a00 */
[----:B------:R-:W-:Y:S02]  /*a4a0*/  ISETP.NE.AND P4, PT, R10, RZ, PT ;  /* 0x000000ff0a00720c */ /* 0x000fe40003f85270 */
[----:B------:R-:W-:-:S09]  /*a4b0*/  ISETP.NE.AND P3, PT, R9, RZ, PT ;  /* 0x000000ff0900720c */ /* 0x000fd20003f65270 */
[----:B0--3--:R-:W0:Y:S04]  /*a4c0*/  @P5 LDS.128 R36, [R4+0x25400] ;  /* 0x0254000004245984 */ /* 0x009e280000000c00 */
        /* <DEDUP_REMOVED lines=8> */
.L_x_556:
[----:B------:R-:W-:Y:S05]  /*a550*/  BSYNC B1 ;  /* 0x0000000000017941 */ /* 0x000fea0003800000 */
.L_x_555:
[----:B------:R-:W-:-:S13]  /*a560*/  ISETP.GE.AND P3, PT, R218, R3, PT ;  /* 0x00000003da00720c */ /* 0x000fda0003f66270 */
[----:B------:R-:W-:Y:S05]  /*a570*/  @P3 BRA `(.L_x_504) ;  /* 0x0000000000343947 */ /* 0x000fea0003800000 */
[----:B------:R-:W-:Y:S01]  /*a580*/  ISETP.NE.AND P5, PT, R26, RZ, PT ;  /* 0x000000ff1a00720c */ /* 0x000fe20003fa5270 */
[----:B------:R-:W-:Y:S01]  /*a590*/  ULDC.64 UR4, c[0x0][0x208] ;  /* 0x0000820000047ab9 */ /* 0x000fe20000000a00 */
[----:B------:R-:W-:Y:S02]  /*a5a0*/  ISETP.NE.AND P4, PT, R10, RZ, PT ;  /* 0x000000ff0a00720c */ /* 0x000fe40003f85270 */
[----:B------:R-:W-:-:S09]  /*a5b0*/  ISETP.NE.AND P3, PT, R9, RZ, PT ;  /* 0x000000ff0900720c */ /* 0x000fd20003f65270 */
[----:B0--34-:R-:W0:Y:S04]  /*a5c0*/  @P5 LDS.128 R36, [R4+0x26400] ;  /* 0x0264000004245984 */ /* 0x019e280000000c00 */
        /* <DEDUP_REMOVED lines=8> */
.L_x_504:
[----:B------:R-:W-:Y:S05]  /*a650*/  BSYNC B0 ;  /* 0x0000000000007941 */ /* 0x000fea0003800000 */
.L_x_460:
[----:B01234-:R-:W0:Y:S01]  /*a660*/  S2R R36, SR_TID.X ;  /* 0x0000000000247919 */ /* 0x01fe220000002100 */
[----:B------:R-:W-:Y:S01]  /*a670*/  @!PT LDS RZ, [RZ] ;  /* 0x00000000fffff984 */ /* 0x000fe20000000800 */
[----:B------:R-:W-:Y:S01]  /*a680*/  @!PT LDS RZ, [RZ] ;  /* 0x00000000fffff984 */ /* 0x000fe20000000800 */
[----:B------:R-:W-:Y:S01]  /*a690*/  @!PT LDS RZ, [RZ] ;  /* 0x00000000fffff984 */ /* 0x000fe20000000800 */
[----:B------:R-:W-:Y:S01]  /*a6a0*/  @!PT LDS RZ, [RZ] ;  /* 0x00000000fffff984 */ /* 0x000fe20000000800 */
[----:B------:R1:W-:Y:S06]  /*a6b0*/  MEMBAR.ALL.CTA ;  /* 0x0000000000007992 */ /* 0x0003ec0000008000 */
[----:B-1----:R-:W1:Y:S01]  /*a6c0*/  FENCE.VIEW.ASYNC.S ;  /* 0x00000000000073c6 */ /* 0x002e620000000000 */
[----:B------:R-:W-:Y:S05]  /*a6d0*/  WARPSYNC.ALL ;  /* 0x0000000000007948 */ /* 0x000fea0003800000 */
[----:B------:R-:W-:Y:S01]  /*a6e0*/  BSSY B0, `(.L_x_557) ;  /* 0x0000009000007945 */ /* 0x000fe20003800000 */
[----:B0-----:R-:W-:Y:S01]  /*a6f0*/  LOP3.LUT R36, R36, 0x7f, RZ, 0xc0, !PT ;  /* 0x0000007f24247812 */ /* 0x001fe200078ec0ff */
[----:B-1----:R0:W-:Y:S03]  /*a700*/  BAR.SYNC.DEFER_BLOCKING R147, 0x80 ;  /* 0x000200930000751d */ /* 0x0021e60000010000 */
[----:B------:R-:W-:-:S13]  /*a710*/  ISETP.NE.AND P3, PT, R36, RZ, PT ;  /* 0x000000ff2400720c */ /* 0x000fda0003f65270 */
[----:B------:R-:W-:-:S05]  /*a720*/  @!P3 VIADD R36, R0, 0x388a0 ;  /* 0x000388a00024b836 */ /* 0x000fca0000000000 */
[----:B------:R-:W-:-:S04]  /*a730*/  @!P3 PRMT R36, RZ, 0x654, R36 ;  /* 0x00000654ff24b816 */ /* 0x000fc80000000024 */
[----:B------:R0:W-:Y:S01]  /*a740*/  @!P3 SYNCS.ARRIVE.TRANS64.RED.A1T0 RZ, [R36+URZ], RZ ;  /* 0x000000ff24ffb9a7 */ /* 0x0001e2000810043f */
[----:B------:R-:W-:Y:S05]  /*a750*/  @!P2 BRA `(.L_x_558) ;  /* 0x000000000004a947 */ /* 0x000fea0003800000 */
[----:B------:R-:W-:Y:S01]  /*a760*/  BPT.TRAP 0x1 ;  /* 0x000000040000795c */ /* 0x000fe20000300000 */
.L_x_558:
[----:B------:R-:W-:Y:S05]  /*a770*/  BSYNC B0 ;  /* 0x0000000000007941 */ /* 0x000fea0003800000 */
.L_x_557:
[----:B------:R-:W1:Y:S01]  /*a780*/  SYNCS.PHASECHK.TRANS64.TRYWAIT P2, [R0+URZ+0x388b0], R114 ;  /* 0x0388b072000075a7 */ /* 0x000e62000804017f */
[----:B------:R-:W-:Y:S01]  /*a790*/  ULDC UR61, c[0x0][0x2e4] ;  /* 0x0000b900003d7ab9 */ /* 0x000fe20000000800 */
[----:B------:R-:W-:Y:S01]  /*a7a0*/  ULDC.64 UR56, c[0x0][0x318] ;  /* 0x0000c60000387ab9 */ /* 0x000fe20000000a00 */
[----:B------:R-:W-:Y:S01]  /*a7b0*/  ULDC.64 UR58, c[0x0][0x308] ;  /* 0x0000c200003a7ab9 */ /* 0x000fe20000000a00 */
[----:B------:R-:W-:Y:S01]  /*a7c0*/  BSSY B0, `(.L_x_559) ;  /* 0x0000004000007945 */ /* 0x000fe20003800000 */
[----:B------:R-:W-:Y:S01]  /*a7d0*/  ISETP.GE.AND P4, PT, R18, R3, PT ;  /* 0x000000031200720c */ /* 0x000fe20003f86270 */
[----:B------:R-:W-:Y:S02]  /*a7e0*/  IMAD.WIDE R48, R24, 0x50, R112 ;  /* 0x0000005018307825 */ /* 0x000fe400078e0270 */
[----:B-1----:R-:W-:Y:S10]  /*a7f0*/  @!P2 BRA `(.L_x_560) ;  /* 0x000001b40020a947 */ /* 0x002ff40003800000 */
.L_x_793:
[----:B------:R-:W-:Y:S05]  /*a800*/  BSYNC B0 ;  /* 0x0000000000007941 */ /* 0x000fea0003800000 */
.L_x_559:
[----:B------:R-:W-:Y:S04]  /*a810*/  BSSY B0, `(.L_x_561) ;  /* 0x0000017000007945 */ /* 0x000fe80003800000 */
[----:B------:R-:W-:Y:S05]  /*a820*/  @P4 BRA `(.L_x_562) ;  /* 0x0000000000544947 */ /* 0x000fea0003800000 */
[----:B------:R-:W-:Y:S01]  /*a830*/  ISETP.GE.AND P5, PT, R212, UR61, PT ;  /* 0x0000003dd4007c0c */ /* 0x000fe2000bfa6270 */
[----:B------:R-:W-:Y:S01]  /*a840*/  IMAD R43, R49, UR56, RZ ;  /* 0x00000038312b7c24 */ /* 0x000fe2000f8e02ff */
[----:B------:R-:W-:Y:S01]  /*a850*/  ULDC.64 UR4, c[0x0][0x208] ;  /* 0x0000820000047ab9 */ /* 0x000fe20000000a00 */
[----:B------:R-:W-:Y:S01]  /*a860*/  IMAD.MOV.U32 R40, RZ, RZ, R96 ;  /* 0x000000ffff287224 */ /* 0x000fe200078e0060 */
[----:B------:R-:W-:Y:S01]  /*a870*/  ISETP.GE.AND P4, PT, R213, UR61, PT ;  /* 0x0000003dd5007c0c */ /* 0x000fe2000bf86270 */
[----:B------:R-:W-:Y:S02]  /*a880*/  IMAD.MOV.U32 R41, RZ, RZ, R5 ;  /* 0x000000ffff297224 */ /* 0x000fe400078e0005 */
[C---:B------:R-:W-:Y:S02]  /*a890*/  IMAD R43, R48.reuse, UR57, R43 ;  /* 0x00000039302b7c24 */ /* 0x040fe4000f8e022b */
[----:B------:R-:W-:-:S04]  /*a8a0*/  IMAD.WIDE.U32 R40, R48, UR56, R40 ;  /* 0x0000003830287c25 */ /* 0x000fc8000f8e0028 */
[----:B0-----:R-:W0:Y:S01]  /*a8b0*/  @!P5 LDS.128 R36, [R4+0x400] ;  /* 0x000400000424d984 */ /* 0x001e220000000c00 */
[----:B------:R-:W-:Y:S01]  /*a8c0*/  IMAD.IADD R41, R41, 0x1, R43 ;  /* 0x0000000129297824 */ /* 0x000fe200078e022b */
[----:B------:R-:W-:-:S04]  /*a8d0*/  LEA R50, P2, R40, UR58, 0x1 ;  /* 0x0000003a28327c11 */ /* 0x000fc8000f8408ff */
[----:B------:R-:W-:Y:S02]  /*a8e0*/  LEA.HI.X R51, R40, UR59, R41, 0x1, P2 ;  /* 0x0000003b28337c11 */ /* 0x000fe400090f0c29 */
[----:B------:R-:W-:-:S13]  /*a8f0*/  ISETP.GE.AND P2, PT, R224, UR61, PT ;  /* 0x0000003de0007c0c */ /* 0x000fda000bf46270 */
[----:B------:R-:W2:Y:S04]  /*a900*/  @!P2 LDS.128 R40, [R4+0x5400] ;  /* 0x005400000428a984 */ /* 0x000ea80000000c00 */
[----:B0-----:R-:W-:Y:S01]  /*a910*/  @!P5 STG.E.128 desc[UR4][R50.64], R36 ;  /* 0x000000243200d986 */ /* 0x001fe2000c101d04 */
[----:B------:R-:W-:-:S03]  /*a920*/  ISETP.GE.AND P5, PT, R223, UR61, PT ;  /* 0x0000003ddf007c0c */ /* 0x000fc6000bfa6270 */
[----:B------:R-:W0:Y:S10]  /*a930*/  @!P4 LDS.128 R36, [R4+0x2c00] ;  /* 0x002c00000424c984 */ /* 0x000e340000000c00 */
[----:B------:R-:W3:Y:S04]  /*a940*/  @!P5 LDS.128 R44, [R4+0x7c00] ;  /* 0x007c0000042cd984 */ /* 0x000ee80000000c00 */
[----:B--2---:R2:W-:Y:S04]  /*a950*/  @!P2 STG.E.128 desc[UR4][R50.64+0x100], R40 ;  /* 0x000100283200a986 */ /* 0x0045e8000c101d04 */
[----:B0-----:R2:W-:Y:S04]  /*a960*/  @!P4 STG.E.128 desc[UR4][R50.64+0x80], R36 ;  /* 0x000080243200c986 */ /* 0x0015e8000c101d04 */
[----:B---3--:R2:W-:Y:S02]  /*a970*/  @!P5 STG.E.128 desc[UR4][R50.64+0x180], R44 ;  /* 0x0001802c3200d986 */ /* 0x0085e4000c101d04 */
.L_x_562:
[----:B------:R-:W-:Y:S05]  /*a980*/  BSYNC B0 ;  /* 0x0000000000007941 */ /* 0x000fea0003800000 */
.L_x_561:
[----:B------:R-:W-:Y:S01]  /*a990*/  ISETP.GE.AND P2, PT, R217, R3, PT ;  /* 0x00000003d900720c */ /* 0x000fe20003f46270 */
[----:B------:R-:W-:-:S12]  /*a9a0*/  BSSY B0, `(.L_x_563) ;  /* 0x0000019000007945 */ /* 0x000fd80003800000 */
[----:B------:R-:W-:Y:S05]  /*a9b0*/  @P2 BRA `(.L_x_564) ;  /* 0x00000000005c2947 */ /* 0x000fea0003800000 */
[----:B------:R-:W-:Y:S01]  /*a9c0*/  ISETP.GE.AND P2, PT, R212, UR61, PT ;  /* 0x0000003dd4007c0c */ /* 0x000fe2000bf46270 */
[----:B--2---:R-:W-:Y:S01]  /*a9d0*/  IMAD.MOV.U32 R41, RZ, RZ, R5 ;  /* 0x000000ffff297224 */ /* 0x004fe200078e0005 */
[----:B------:R-:W-:Y:S01]  /*a9e0*/  IADD3 R43, P4, R48, 0x20, RZ ;  /* 0x00000020302b7810 */ /* 0x000fe20007f9e0ff */
[----:B------:R-:W-:Y:S01]  /*a9f0*/  ULDC.64 UR4, c[0x0][0x208] ;  /* 0x0000820000047ab9 */ /* 0x000fe20000000a00 */
[----:B------:R-:W-:-:S03]  /*aa00*/  ISETP.GE.AND P5, PT, R213, UR61, PT ;  /* 0x0000003dd5007c0c */ /* 0x000fc6000bfa6270 */
[----:B------:R-:W-:-:S04]  /*aa10*/  IMAD.X R40, RZ, RZ, R49, P4 ;  /* 0x000000ffff287224 */ /* 0x000fc800020e0631 */
[----:B------:R-:W-:Y:S02]  /*aa20*/  IMAD R42, R40, UR56, RZ ;  /* 0x00000038282a7c24 */ /* 0x000fe4000f8e02ff */
[----:B0-----:R-:W0:Y:S01]  /*aa30*/  @!P2 LDS.128 R36, [R4+0x1400] ;  /* 0x001400000424a984 */ /* 0x001e220000000c00 */
[----:B------:R-:W-:-:S04]  /*aa40*/  IMAD.MOV.U32 R40, RZ, RZ, R96 ;  /* 0x000000ffff287224 */ /* 0x000fc800078e0060 */
[----:B------:R-:W-:-:S04]  /*aa50*/  IMAD.WIDE.U32 R40, R43, UR56, R40 ;  /* 0x000000382b287c25 */ /* 0x000fc8000f8e0028 */
[----:B------:R-:W-:Y:S01]  /*aa60*/  IMAD R43, R43, UR57, R42 ;  /* 0x000000392b2b7c24 */ /* 0x000fe2000f8e022a */
[----:B------:R-:W-:-:S03]  /*aa70*/  LEA R50, P4, R40, UR58, 0x1 ;  /* 0x0000003a28327c11 */ /* 0x000fc6000f8808ff */
[----:B------:R-:W-:-:S05]  /*aa80*/  IMAD.IADD R41, R41, 0x1, R43 ;  /* 0x0000000129297824 */ /* 0x000fca00078e022b */
        /* <DEDUP_REMOVED lines=10> */
.L_x_564:
[----:B------:R-:W-:Y:S05]  /*ab30*/  BSYNC B0 ;  /* 0x0000000000007941 */ /* 0x000fea0003800000 */
.L_x_563:
[----:B------:R-:W-:Y:S01]  /*ab40*/  ISETP.GE.AND P2, PT, R218, R3, PT ;  /* 0x00000003da00720c */ /* 0x000fe20003f46270 */
[----:B------:R-:W-:-:S12]  /*ab50*/  BSSY B0, `(.L_x_565) ;  /* 0x0000019000007945 */ /* 0x000fd80003800000 */
[----:B------:R-:W-:Y:S05]  /*ab60*/  @P2 BRA `(.L_x_566) ;  /* 0x00000000005c2947 */ /* 0x000fea0003800000 */
[----:B------:R-:W-:Y:S01]  /*ab70*/  ISETP.GE.AND P2, PT, R212, UR61, PT ;  /* 0x0000003dd4007c0c */ /* 0x000fe2000bf46270 */
[----:B--2-4-:R-:W-:Y:S01]  /*ab80*/  IMAD.MOV.U32 R40, RZ, RZ, R96 ;  /* 0x000000ffff287224 */ /* 0x014fe200078e0060 */
[----:B------:R-:W-:Y:S01]  /*ab90*/  IADD3 R3, P4, R48, 0x40, RZ ;  /* 0x0000004030037810 */ /* 0x000fe20007f9e0ff */
[----:B------:R-:W-:Y:S01]  /*aba0*/  IMAD.MOV.U32 R41, RZ, RZ, R5 ;  /* 0x000000ffff297224 */ /* 0x000fe200078e0005 */
[----:B------:R-:W-:Y:S01]  /*abb0*/  ULDC.64 UR4, c[0x0][0x208] ;  /* 0x0000820000047ab9 */ /* 0x000fe20000000a00 */
[----:B------:R-:W-:Y:S02]  /*abc0*/  ISETP.GE.AND P5, PT, R213, UR61, PT ;  /* 0x0000003dd5007c0c */ /* 0x000fe4000bfa6270 */
[----:B------:R-:W-:Y:S02]  /*abd0*/  IMAD.X R48, RZ, RZ, R49, P4 ;  /* 0x000000ffff307224 */ /* 0x000fe400020e0631 */
[----:B------:R-:W-:-:S04]  /*abe0*/  IMAD.WIDE.U32 R40, R3, UR56, R40 ;  /* 0x0000003803287c25 */ /* 0x000fc8000f8e0028 */
[----:B0-----:R-:W0:Y:S01]  /*abf0*/  @!P2 LDS.128 R36, [R4+0x2400] ;  /* 0x002400000424a984 */ /* 0x001e220000000c00 */
[----:B------:R-:W-:-:S04]  /*ac00*/  IMAD R48, R48, UR56, RZ ;  /* 0x0000003830307c24 */ /* 0x000fc8000f8e02ff */
[----:B------:R-:W-:Y:S01]  /*ac10*/  IMAD R3, R3, UR57, R48 ;  /* 0x0000003903037c24 */ /* 0x000fe2000f8e0230 */
[----:B------:R-:W-:-:S03]  /*ac20*/  LEA R48, P4, R40, UR58, 0x1 ;  /* 0x0000003a28307c11 */ /* 0x000fc6000f8808ff */
[----:B------:R-:W-:-:S05]  /*ac30*/  IMAD.IADD R3, R41, 0x1, R3 ;  /* 0x0000000129037824 */ /* 0x000fca00078e0203 */
[----:B------:R-:W-:Y:S02]  /*ac40*/  LEA.HI.X R49, R40, UR59, R3, 0x1, P4 ;  /* 0x0000003b28317c11 */ /* 0x000fe4000a0f0c03 */
[----:B------:R-:W-:Y:S01]  /*ac50*/  ISETP.GE.AND P4, PT, R224, UR61, PT ;  /* 0x0000003de0007c0c */ /* 0x000fe2000bf86270 */
[----:B------:R-:W2:Y:S04]  /*ac60*/  @!P5 LDS.128 R40, [R4+0x4c00] ;  /* 0x004c00000428d984 */ /* 0x000ea80000000c00 */
[----:B0-----:R-:W-:Y:S01]  /*ac70*/  @!P2 STG.E.128 desc[UR4][R48.64], R36 ;  /* 0x000000243000a986 */ /* 0x001fe2000c101d04 */
[----:B------:R-:W-:-:S07]  /*ac80*/  ISETP.GE.AND P2, PT, R223, UR61, PT ;  /* 0x0000003ddf007c0c */ /* 0x000fce000bf46270 */
[----:B------:R-:W0:Y:S06]  /*ac90*/  @!P4 LDS.128 R36, [R4+0x7400] ;  /* 0x007400000424c984 */ /* 0x000e2c0000000c00 */
[----:B------:R-:W3:Y:S04]  /*aca0*/  @!P2 LDS.128 R44, [R4+0x9c00] ;  /* 0x009c0000042ca984 */ /* 0x000ee80000000c00 */
[----:B--2---:R2:W-:Y:S04]  /*acb0*/  @!P5 STG.E.128 desc[UR4][R48.64+0x80], R40 ;  /* 0x000080283000d986 */ /* 0x0045e8000c101d04 */
[----:B0-----:R2:W-:Y:S04]  /*acc0*/  @!P4 STG.E.128 desc[UR4][R48.64+0x100], R36 ;  /* 0x000100243000c986 */ /* 0x0015e8000c101d04 */
[----:B---3--:R2:W-:Y:S02]  /*acd0*/  @!P2 STG.E.128 desc[UR4][R48.64+0x180], R44 ;  /* 0x0001802c3000a986 */ /* 0x0085e4000c101d04 */
.L_x_566:
[----:B------:R-:W-:Y:S05]  /*ace0*/  BSYNC B0 ;  /* 0x0000000000007941 */ /* 0x000fea0003800000 */
.L_x_565:
[----:B------:R-:W3:Y:S01]  /*acf0*/  LDL R3, [R1+0x18] ;  /* 0x0000180001037983 */ /* 0x000ee20000100800 */
[----:B-1----:R-:W-:Y:S01]  /*ad00*/  @!P3 IADD3 R0, R0, 0x388c0, RZ ;  /* 0x000388c00000b810 */ /* 0x002fe20007ffe0ff */
[----:B------:R-:W-:Y:S01]  /*ad10*/  VIADD R17, R17, 0x1 ;  /* 0x0000000111117836 */ /* 0x000fe20000000000 */
[----:B------:R-:W-:Y:S01]  /*ad20*/  PLOP3.LUT P2, PT, PT, PT, PT, 0x8, 0x0 ;  /* 0x000000000000781c */ /* 0x000fe20003f4e170 */
[----:B------:R-:W-:Y:S01]  /*ad30*/  @!PT LDS RZ, [RZ] ;  /* 0x00000000fffff984 */ /* 0x000fe20000000800 */
[----:B------:R-:W-:Y:S01]  /*ad40*/  @!PT LDS RZ, [RZ] ;  /* 0x00000000fffff984 */ /* 0x000fe20000000800 */
[----:B------:R-:W-:Y:S01]  /*ad50*/  @!PT LDS RZ, [RZ] ;  /* 0x00000000fffff984 */ /* 0x000fe20000000800 */
[----:B------:R-:W-:Y:S01]  /*ad60*/  @!PT LDS RZ, [RZ] ;  /* 0x00000000fffff984 */ /* 0x000fe20000000800 */
[----:B------:R1:W-:Y:S06]  /*ad70*/  MEMBAR.ALL.CTA ;  /* 0x0000000000007992 */ /* 0x0003ec0000008000 */
[----:B-1----:R-:W1:Y:S01]  /*ad80*/  FENCE.VIEW.ASYNC.S ;  /* 0x00000000000073c6 */ /* 0x002e620000000000 */
[----:B------:R-:W-:Y:S01]  /*ad90*/  @!P3 PRMT R0, RZ, 0x654, R0 ;  /* 0x00000654ff00b816 */ /* 0x000fe20000000000 */
[----:B-1----:R1:W-:Y:S06]  /*ada0*/  BAR.SYNC.DEFER_BLOCKING R147, 0x80 ;  /* 0x000200930000751d */ /* 0x0023ec0000010000 */
[----:B------:R5:W-:Y:S01]  /*adb0*/  @!P3 SYNCS.ARRIVE.TRANS64.RED.A1T0 RZ, [R0+URZ], RZ ;  /* 0x000000ff00ffb9a7 */ /* 0x000be2000810043f */
[----:B------:R-:W-:-:S04]  /*adc0*/  ISETP.NE.AND P3, PT, R17, 0x2, PT ;  /* 0x000000021100780c */ /* 0x000fc80003f65270 */
[----:B------:R-:W-:Y:S02]  /*add0*/  SEL R17, R17, RZ, P3 ;  /* 0x000000ff11117207 */ /* 0x000fe40001800000 */
[----:B-----5:R-:W-:-:S04]  /*ade0*/  SEL R0, RZ, 0x1, P3 ;  /* 0x00000001ff007807 */ /* 0x020fc80001800000 */
[----:B------:R-:W-:Y:S02]  /*adf0*/  LOP3.LUT R219, R219, R0, RZ, 0x3c, !PT ;  /* 0x00000000dbdb7212 */ /* 0x000fe400078e3cff */
[----:B---3--:R-:W-:-:S13]  /*ae00*/  LOP3.LUT P4, RZ, R3, 0x2, RZ, 0xc0, !PT ;  /* 0x0000000203ff7812 */ /* 0x008fda000788c0ff */
[----:B-1----:R-:W-:Y:S05]  /*ae10*/  @P4 BRA `(.L_x_567) ;  /* 0xffffff7800184947 */ /* 0x002fea000383ffff */
.L_x_455:
[----:B------:R-:W-:Y:S01]  /*ae20*/  BSSY B0, `(.L_x_568) ;  /* 0x000004a000007945 */ /* 0x000fe20003800000 */
[----:B------:R-:W-:Y:S02]  /*ae30*/  ISETP.GE.AND P1, PT, R148, 0x1, PT ;  /* 0x000000019400780c */ /* 0x000fe40003f26270 */
[----:B------:R-:W-:Y:S02]  /*ae40*/  CS2R R2, SRZ ;  /* 0x0000000000027805 */ /* 0x000fe4000001ff00 */
[----:B------:R-:W-:Y:S01]  /*ae50*/  PLOP3.LUT P0, PT, PT, PT, PT, 0x80, 0x0 ;  /* 0x000000000000781c */ /* 0x000fe20003f0f070 */
[----:B------:R-:W-:Y:S01]  /*ae60*/  IMAD.MOV.U32 R0, RZ, RZ, RZ ;  /* 0x000000ffff007224 */ /* 0x000fe200078e00ff */
[----:B------:R-:W-:Y:S02]  /*ae70*/  CS2R R76, SRZ ;  /* 0x00000000004c7805 */ /* 0x000fe4000001ff00 */
[----:B------:R-:W-:Y:S02]  /*ae80*/  CS2R R72, SRZ ;  /* 0x0000000000487805 */ /* 0x000fe4000001ff00 */
[----:B------:R-:W-:Y:S01]  /*ae90*/  CS2R R12, SRZ ;  /* 0x00000000000c7805 */ /* 0x000fe2000001ff00 */
[----:B0-----:R-:W-:Y:S01]  /*aea0*/  IMAD.MOV.U32 R147, RZ, RZ, RZ ;  /* 0x000000ffff937224 */ /* 0x001fe200078e00ff */
        /* <DEDUP_REMOVED lines=22> */
[----:B--2---:R-:W-:Y:S02]  /*b010*/  CS2R R48, SRZ ;  /* 0x0000000000307805 */ /* 0x004fe4000001ff00 */
[----:B------:R-:W-:Y:S02]  /*b020*/  CS2R R154, SRZ ;  /* 0x00000000009a7805 */ /* 0x000fe4000001ff00 */
[----:B----4-:R-:W-:-:S02]  /*b030*/  CS2R R42, SRZ ;  /* 0x00000000002a7805 */ /* 0x010fc4000001ff00 */
        /* <DEDUP_REMOVED lines=20> */
[----:B------:R-:W-:Y:S01]  /*b180*/  CS2R R164, SRZ ;  /* 0x0000000000a47805 */ /* 0x000fe2000001ff00 */
[----:B------:R-:W-:Y:S01]  /*b190*/  IMAD.MOV.U32 R31, RZ, RZ, RZ ;  /* 0x000000ffff1f7224 */ /* 0x000fe200078e00ff */
[----:B------:R-:W-:Y:S02]  /*b1a0*/  CS2R R58, SRZ ;  /* 0x00000000003a7805 */ /* 0x000fe4000001ff00 */
[----:B------:R-:W-:Y:S01]  /*b1b0*/  CS2R R162, SRZ ;  /* 0x0000000000a27805 */ /* 0x000fe2000001ff00 */
[----:B------:R-:W-:Y:S01]  /*b1c0*/  IMAD.MOV.U32 R27, RZ, RZ, RZ ;  /* 0x000000ffff1b7224 */ /* 0x000fe200078e00ff */
[----:B------:R-:W-:-:S02]  /*b1d0*/  CS2R R50, SRZ ;  /* 0x0000000000327805 */ /* 0x000fc4000001ff00 */
[----:B------:R-:W-:Y:S01]  /*b1e0*/  CS2R R160, SRZ ;  /* 0x0000000000a07805 */ /* 0x000fe2000001ff00 */
[----:B------:R-:W-:Y:S01]  /*b1f0*/  IMAD.MOV.U32 R47, RZ, RZ, RZ ;  /* 0x000000ffff2f7224 */ /* 0x000fe200078e00ff */
[----:B------:R-:W-:Y:S02]  /*b200*/  CS2R R10, SRZ ;  /* 0x00000000000a7805 */ /* 0x000fe4000001ff00 */
[----:B------:R-:W-:Y:S02]  /*b210*/  CS2R R8, SRZ ;  /* 0x0000000000087805 */ /* 0x000fe4000001ff00 */
[----:B------:R-:W-:Y:S01]  /*b220*/  CS2R R38, SRZ ;  /* 0x0000000000267805 */ /* 0x000fe2000001ff00 */
[----:B------:R-:W-:Y:S01]  /*b230*/  IMAD.MOV.U32 R24, RZ, RZ, RZ ;  /* 0x000000ffff187224 */ /* 0x000fe200078e00ff */
[----:B------:R-:W-:Y:S02]  /*b240*/  CS2R R34, SRZ ;  /* 0x0000000000227805 */ /* 0x000fe4000001ff00 */
[----:B------:R-:W-:Y:S01]  /*b250*/  CS2R R32, SRZ ;  /* 0x0000000000207805 */ /* 0x000fe2000001ff00 */
[----:B------:R-:W-:Y:S01]  /*b260*/  IMAD.MOV.U32 R7, RZ, RZ, RZ ;  /* 0x000000ffff077224 */ /* 0x000fe200078e00ff */
[----:B------:R-:W-:Y:S01]  /*b270*/  CS2R R28, SRZ ;  /* 0x00000000001c7805 */ /* 0x000fe2000001ff00 */
[----:B------:R-:W-:Y:S01]  /*b280*/  IMAD.MOV.U32 R5, RZ, RZ, RZ ;  /* 0x000000ffff057224 */ /* 0x000fe200078e00ff */
[----:B------:R-:W-:Y:S06]  /*b290*/  @P2 BRA `(.L_x_569) ;  /* 0x0000000000082947 */ /* 0x000fec0003800000 */
[----:B------:R-:W0:Y:S02]  /*b2a0*/  FENCE.VIEW.ASYNC.G ;  /* 0x00000000000073c6 */ /* 0x000e240000000100 */
[----:B0-----:R-:W-:Y:S06]  /*b2b0*/  BAR.ARV 0xc, 0x120 ;  /* 0x0304800000007b1d */ /* 0x001fec0000002000 */
.L_x_569:
[----:B------:R-:W-:Y:S05]  /*b2c0*/  BSYNC B0 ;  /* 0x0000000000007941 */ /* 0x000fea0003800000 */
.L_x_568:
[----:B------:R-:W-:Y:S02]  /*b2d0*/  IMAD.MOV.U32 R25, RZ, RZ, RZ ;  /* 0x000000ffff197224 */ /* 0x000fe400078e00ff */
[----:B------:R-:W-:Y:S01]  /*b2e0*/  IMAD.MOV.U32 R4, RZ, RZ, RZ ;  /* 0x000000ffff047224 */ /* 0x000fe200078e00ff */
[----:B------:R-:W-:Y:S06]  /*b2f0*/  @!P1 BRA `(.L_x_570) ;  /* 0x0000011800789947 */ /* 0x000fec0003800000 */
[----:B------:R-:W2:Y:S04]  /*b300*/  LDL R6, [R1+0x94] ;  /* 0x0000940001067983 */ /* 0x000ea80000100800 */
[----:B------:R-:W3:Y:S04]  /*b310*/  LDL R14, [R1+0x6c] ;  /* 0x00006c00010e7983 */ /* 0x000ee80000100800 */
[----:B--2---:R-:W0:Y:S01]  /*b320*/  SHFL.IDX PT, R0, R6, RZ, 0x1f ;  /* 0x00001fff06007589 */ /* 0x004e2200000e0000 */
[----:B---3--:R-:W-:-:S13]  /*b330*/  R2UR UR4, R14 ;  /* 0x000000000e0472ca */ /* 0x008fda00000e0000 */
[----:B------:R-:W-:Y:S01]  /*b340*/  ULOP3.LUT UP0, URZ, UR4, 0x9f, URZ, 0xc0, !UPT ;  /* 0x0000009f043f7892 */ /* 0x000fe2000f80c03f */
[----:B0-----:R-:W-:-:S04]  /*b350*/  LEA.HI R2, R0, R0, RZ, 0x1 ;  /* 0x0000000000027211 */ /* 0x001fc800078f08ff */
[----:B------:R-:W-:Y:S02]  /*b360*/  LOP3.LUT R3, R2, 0x1e, RZ, 0xc0, !PT ;  /* 0x0000001e02037812 */ /* 0x000fe400078ec0ff */
[----:B------:R-:W-:-:S03]  /*b370*/  PLOP3.LUT P0, PT, PT, PT, UP0, 0x80, 0x0 ;  /* 0x000000000000781c */ /* 0x000fc60003f0f008 */
[----:B------:R-:W-:-:S05]  /*b380*/  IMAD.IADD R3, R0, 0x1, -R3 ;  /* 0x0000000100037824 */ /* 0x000fca00078e0a03 */
[----:B------:R-:W-:-:S04]  /*b390*/  LEA R3, R3, UR4, 0xd ;  /* 0x0000000403037c11 */ /* 0x000fc8000f8e68ff */
[----:B------:R-:W-:-:S04]  /*b3a0*/  SHF.R.U32.HI R2, RZ, 0x4, R3 ;  /* 0x00000004ff027819 */ /* 0x000fc80000011603 */
[----:B------:R-:W-:Y:S01]  /*b3b0*/  LOP3.LUT R2, R2, 0x3fff, RZ, 0xc0, !PT ;  /* 0x00003fff02027812 */ /* 0x000fe200078ec0ff */
[----:B------:R-:W-:Y:S06]  /*b3c0*/  @!P0 BRA `(.L_x_571) ;  /* 0x0000000000408947 */ /* 0x000fec0003800000 */
        /* <DEDUP_REMOVED lines=16> */
.L_x_571:
[----:B------:R-:W-:Y:S02]  /*b4d0*/  ULDC UR4, c[0x0][0x3d4] ;  /* 0x0000f50000047ab9 */ /* 0x000fe40000000800 */
[----:B------:R-:W-:-:S13]  /*b4e0*/  ISETP.LT.AND P0, PT, RZ, UR4, PT ;  /* 0x00000004ff007c0c */ /* 0x000fda000bf01270 */
[----:B------:R-:W-:Y:S05]  /*b4f0*/  @P0 BRA `(.L_x_572) ;  /* 0x0000000000400947 */ /* 0x000fea0003800000 */
[----:B------:R-:W2:Y:S02]  /*b500*/  LDL R20, [R1+0x64] ;  /* 0x0000640001147983 */ /* 0x000ea40000100800 */
[----:B--2---:R-:W-:-:S04]  /*b510*/  LEA.HI R0, R20, R20, RZ, 0x1 ;  /* 0x0000001414007211 */ /* 0x004fc800078f08ff */
[----:B------:R-:W-:-:S04]  /*b520*/  LOP3.LUT R0, R0, 0xfffffffe, RZ, 0xc0, !PT ;  /* 0xfffffffe00007812 */ /* 0x000fc800078ec0ff */
[----:B------:R-:W-:-:S04]  /*b530*/  IADD3 R0, R20, -R0, RZ ;  /* 0x8000000014007210 */ /* 0x000fc80007ffe0ff */
[----:B------:R-:W-:-:S04]  /*b540*/  SHF.L.U32 R3, R0, 0x1f, RZ ;  /* 0x0000001f00037819 */ /* 0x000fc800000006ff */
[----:B------:R0:W1:Y:S03]  /*b550*/  SYNCS.PHASECHK.TRANS64.TRYWAIT P0, [R16+URZ+0x38800], R3 ;  /* 0x03880003100075a7 */ /* 0x000066000800017f */
[----:B-1----:R-:W-:Y:S05]  /*b560*/  @!P0 NANOSLEEP.SYNCS 0x989680 ;  /* 0x009896800000895d */ /* 0x002fea0003900000 */
[----:B------:R-:W1:Y:S01]  /*b570*/  @!P0 SYNCS.PHASECHK.TRANS64 P0, [R16+URZ+0x38800], R3 ;  /* 0x03880003100085a7 */ /* 0x000e62000800007f */
[----:B------:R-:W-:Y:S04]  /*b580*/  BSSY B0, `(.L_x_573) ;  /* 0x0000006000007945 */ /* 0x000fe80003800000 */
[----:B-1----:R-:W-:Y:S05]  /*b590*/  @P0 BRA `(.L_x_574) ;  /* 0x0000000000100947 */ /* 0x002fea0003800000 */
.L_x_575:
[----:B-1----:R1:W2:Y:S02]  /*b5a0*/  SYNCS.PHASECHK.TRANS64.TRYWAIT P0, [R16+URZ+0x38800], R3 ;  /* 0x03880003100075a7 */ /* 0x0022a4000800017f */
[----:B--2---:R-:W-:Y:S05]  /*b5b0*/  @!P0 NANOSLEEP.SYNCS 0x989680 ;  /* 0x009896800000895d */ /* 0x004fea0003900000 */
[----:B------:R-:W2:Y:S02]  /*b5c0*/  @!P0 SYNCS.PHASECHK.TRANS64 P0, [R16+URZ+0x38800], R3 ;  /* 0x03880003100085a7 */ /* 0x000ea4000800007f */
[----:B--2---:R-:W-:Y:S05]  /*b5d0*/  @!P0 BRA `(.L_x_575) ;  /* 0xfffffffc00f08947 */ /* 0x004fea000383ffff */
.L_x_574:
[----:B------:R-:W-:Y:S05]  /*b5e0*/  BSYNC B0 ;  /* 0x0000000000007941 */ /* 0x000fea0003800000 */
.L_x_573:
[----:B------:R-:W-:Y:S05]  /*b5f0*/  BRA `(.L_x_576) ;  /* 0x00000068008c7947 */ /* 0x000fea0003800000 */
.L_x_572:
[----:B------:R-:W2:Y:S01]  /*b600*/  LDL R24, [R1+0x6c] ;  /* 0x00006c0001187983 */ /* 0x000ea20000100800 */
[----:B-----5:R-:W-:Y:S01]  /*b610*/  SHF.R.S32.HI R0, RZ, 0x1f, R146 ;  /* 0x0000001fff007819 */ /* 0x020fe20000011492 */
[----:B------:R-:W-:Y:S01]  /*b620*/  ULDC.64 UR4, c[0x0][0x3d8] ;  /* 0x0000f60000047ab9 */ /* 0x000fe20000000a00 */
[----:B------:R-:W-:Y:S01]  /*b630*/  ULDC.64 UR6, c[0x0][0x3e8] ;  /* 0x0000fa0000067ab9 */ /* 0x000fe20000000a00 */
[----:B------:R-:W-:Y:S01]  /*b640*/  IMAD.WIDE.U32 R4, R146, UR4, RZ ;  /* 0x0000000492047c25 */ /* 0x000fe2000f8e00ff */
[----:B------:R-:W-:Y:S02]  /*b650*/  SHF.R.S32.HI R8, RZ, 0x1f, R22 ;  /* 0x0000001fff087819 */ /* 0x000fe40000011416 */
[----:B------:R-:W-:Y:S01]  /*b660*/  SHF.R.S32.HI R10, RZ, 0x1f, R212 ;  /* 0x0000001fff0a7819 */ /* 0x000fe200000114d4 */
[C---:B------:R-:W-:Y:S02]  /*b670*/  IMAD R3, R0.reuse, UR4, RZ ;  /* 0x0000000400037c24 */ /* 0x040fe4000f8e02ff */
[----:B------:R-:W-:Y:S01]  /*b680*/  IMAD R7, R0, UR6, RZ ;  /* 0x0000000600077c24 */ /* 0x000fe2000f8e02ff */
[----:B------:R-:W-:Y:S01]  /*b690*/  IADD3 R0, P0, R22, R4, RZ ;  /* 0x0000000416007210 */ /* 0x000fe20007f1e0ff */
[C---:B------:R-:W-:Y:S01]  /*b6a0*/  IMAD R3, R146.reuse, UR5, R3 ;  /* 0x0000000592037c24 */ /* 0x040fe2000f8e0203 */
[----:B------:R-:W-:Y:S01]  /*b6b0*/  ULDC.64 UR4, c[0x0][0x3c8] ;  /* 0x0000f20000047ab9 */ /* 0x000fe20000000a00 */
[----:B------:R-:W-:Y:S01]  /*b6c0*/  IMAD R7, R146, UR7, R7 ;  /* 0x0000000792077c24 */ /* 0x000fe2000f8e0207 */
[----:B------:R-:W-:Y:S01]  /*b6d0*/  LEA R28, P1, R4, UR4, 0x1 ;  /* 0x00000004041c7c11 */ /* 0x000fe2000f8208ff */
[----:B------:R-:W-:Y:S01]  /*b6e0*/  IMAD.IADD R9, R3, 0x1, R5 ;  /* 0x0000000103097824 */ /* 0x000fe200078e0205 */
[----:B------:R-:W-:Y:S01]  /*b6f0*/  LEA R26, P2, R0, UR4, 0x1 ;  /* 0x00000004001a7c11 */ /* 0x000fe2000f8408ff */
[----:B------:R-:W-:Y:S01]  /*b700*/  IMAD.WIDE.U32 R146, R146, UR6, RZ ;  /* 0x0000000692927c25 */ /* 0x000fe2000f8e00ff */
[----:B------:R-:W-:-:S02]  /*b710*/  ULDC.64 UR6, c[0x0][0x3e0] ;  /* 0x0000f80000067ab9 */ /* 0x000fc40000000a00 */
[--C-:B------:R-:W-:Y:S01]  /*b720*/  LEA.HI.X R29, R4, UR5, R9.reuse, 0x1, P1 ;  /* 0x00000005041d7c11 */ /* 0x100fe200088f0c09 */
[----:B------:R-:W-:Y:S01]  /*b730*/  IMAD.X R3, R8, 0x1, R9, P0 ;  /* 0x0000000108037824 */ /* 0x000fe200000e0609 */
[----:B------:R-:W-:Y:S01]  /*b740*/  IADD3 R5, P0, R212, R4, RZ ;  /* 0x00000004d4057210 */ /* 0x000fe20007f1e0ff */
[----:B------:R-:W-:Y:S01]  /*b750*/  IMAD.IADD R31, R7, 0x1, R147 ;  /* 0x00000001071f7824 */ /* 0x000fe200078e0293 */
[-C--:B------:R-:W-:Y:S02]  /*b760*/  IADD3 R6, P4, R22, R146.reuse, RZ ;  /* 0x0000009216067210 */ /* 0x080fe40007f9e0ff */
[----:B------:R-:W-:Y:S01]  /*b770*/  LEA.HI.X R27, R0, UR5, R3, 0x1, P2 ;  /* 0x00000005001b7c11 */ /* 0x000fe200090f0c03 */
[----:B------:R-:W-:Y:S01]  /*b780*/  IMAD.X R4, R10, 0x1, R9, P0 ;  /* 0x000000010a047824 */ /* 0x000fe200000e0609 */
[----:B------:R-:W-:Y:S01]  /*b790*/  IADD3 R0, P5, R212, R146, RZ ;  /* 0x00000092d4007210 */ /* 0x000fe20007fbe0ff */
[----:B------:R-:W-:Y:S01]  /*b7a0*/  IMAD.X R7, R8, 0x1, R31, P4 ;  /* 0x0000000108077824 */ /* 0x000fe200020e061f */
[----:B------:R-:W-:-:S02]  /*b7b0*/  LEA R32, P2, R6, UR6, 0x1 ;  /* 0x0000000606207c11 */ /* 0x000fc4000f8408ff */
[C---:B------:R-:W-:Y:S01]  /*b7c0*/  LEA R34, P3, R5.reuse, UR4, 0x1 ;  /* 0x0000000405227c11 */ /* 0x040fe2000f8608ff */
[----:B------:R-:W-:Y:S01]  /*b7d0*/  IMAD.X R3, R10, 0x1, R31, P5 ;  /* 0x000000010a037824 */ /* 0x000fe200028e061f */
[----:B------:R-:W-:Y:S02]  /*b7e0*/  LEA R36, P4, R0, UR6, 0x1 ;  /* 0x0000000600247c11 */ /* 0x000fe4000f8808ff */
[----:B------:R-:W-:Y:S02]  /*b7f0*/  LEA R30, P0, R146, UR6, 0x1 ;  /* 0x00000006921e7c11 */ /* 0x000fe4000f8008ff */
[----:B------:R-:W-:Y:S02]  /*b800*/  LEA.HI.X R33, R6, UR7, R7, 0x1, P2 ;  /* 0x0000000706217c11 */ /* 0x000fe400090f0c07 */
[----:B------:R-:W-:Y:S02]  /*b810*/  LEA.HI.X R35, R5, UR5, R4, 0x1, P3 ;  /* 0x0000000505237c11 */ /* 0x000fe400098f0c04 */
[----:B------:R-:W-:-:S02]  /*b820*/  LEA.HI.X R37, R0, UR7, R3, 0x1, P4 ;  /* 0x0000000700257c11 */ /* 0x000fc4000a0f0c03 */
[----:B------:R-:W-:Y:S02]  /*b830*/  LEA.HI.X R31, R146, UR7, R31, 0x1, P0 ;  /* 0x00000007921f7c11 */ /* 0x000fe400080f0c1f */
[----:B--2---:R-:W-:-:S13]  /*b840*/  R2UR UR8, R24 ;  /* 0x00000000180872ca */ /* 0x004fda00000e0000 */
[----:B------:R-:W-:-:S06]  /*b850*/  ULOP3.LUT UP0, URZ, UR8, 0x3ff, URZ, 0xc0, !UPT ;  /* 0x000003ff083f7892 */ /* 0x000fcc000f80c03f */
[----:B------:R-:W-:-:S13]  /*b860*/  PLOP3.LUT P1, PT, PT, PT, UP0, 0x80, 0x0 ;  /* 0x000000000000781c */ /* 0x000fda0003f2f008 */
        /* <DEDUP_REMOVED lines=17> */
.L_x_577:
[----:B------:R-:W-:Y:S01]  /*b980*/  ULDC.U8 UR4, c[0x0][0x3f0] ;  /* 0x0000fc0000047ab9 */ /* 0x000fe20000000000 */
[----:B------:R-:W-:Y:S01]  /*b990*/  R2UR UR5, R24 ;  /* 0x00000000180572ca */ /* 0x000fe200000e0000 */
[----:B------:R-:W-:Y:S01]  /*b9a0*/  IMAD R0, R149, -0x80, R151 ;  /* 0xffffff8095007824 */ /* 0x000fe200078e0297 */
[----:B------:R-:W-:Y:S01]  /*b9b0*/  ISETP.NE.AND P0, PT, RZ, UR4, PT ;  /* 0x00000004ff007c0c */ /* 0x000fe2000bf05270 */
[----:B------:R-:W-:Y:S03]  /*b9c0*/  BSSY B0, `(.L_x_578) ;  /* 0x000065e000007945 */ /* 0x000fe60003800000 */
[----:B------:R-:W-:-:S07]  /*b9d0*/  VIMNMX R0, R0, 0x80, PT ;  /* 0x0000008000007848 */ /* 0x000fce0003fe0100 */
[----:B------:R-:W-:Y:S02]  /*b9e0*/  LEA R3, R235, UR5, 0x1 ;  /* 0x00000005eb037c11 */ /* 0x000fe4000f8e08ff */
[----:B------:R-:W-:Y:S05]  /*b9f0*/  @!P0 BRA `(.L_x_579) ;  /* 0x0000003000388947 */ /* 0x000fea0003800000 */
        /* <DEDUP_REMOVED lines=10> */
[----:B------:R-:W-:Y:S06]  /*baa0*/  @P0 BRA `(.L_x_581) ;  /* 0x0000000000580947 */ /* 0x000fec0003800000 */
[----:B------:R-:W-:Y:S01]  /*bab0*/  ULDC UR4, c[0x0][0x3d4] ;  /* 0x0000f50000047ab9 */ /* 0x000fe20000000800 */
[----:B------:R-:W-:Y:S02]  /*bac0*/  CS2R R12, SRZ ;  /* 0x00000000000c7805 */ /* 0x000fe4000001ff00 */
[----:B------:R-:W-:Y:S02]  /*bad0*/  ISETP.GE.AND P1, PT, R22, UR4, PT ;  /* 0x0000000416007c0c */ /* 0x000fe4000bf26270 */
[----:B------:R-:W-:Y:S02]  /*bae0*/  CS2R R10, SRZ ;  /* 0x00000000000a7805 */ /* 0x000fe4000001ff00 */
[----:B------:R-:W-:Y:S02]  /*baf0*/  ISETP.GE.AND P2, PT, R215, UR4, PT ;  /* 0x00000004d7007c0c */ /* 0x000fe4000bf46270 */
[----:B------:R-:W-:Y:S02]  /*bb00*/  CS2R R8, SRZ ;  /* 0x0000000000087805 */ /* 0x000fe4000001ff00 */
[----:B------:R-:W-:-:S02]  /*bb10*/  ISETP.GE.AND P3, PT, R214, UR4, PT ;  /* 0x00000004d6007c0c */ /* 0x000fc4000bf66270 */
[----:B------:R-:W-:Y:S02]  /*bb20*/  CS2R R6, SRZ ;  /* 0x0000000000067805 */ /* 0x000fe4000001ff00 */
[----:B------:R-:W-:Y:S02]  /*bb30*/  ISETP.GE.AND P4, PT, R216, UR4, PT ;  /* 0x00000004d8007c0c */ /* 0x000fe4000bf86270 */
[----:B------:R-:W-:Y:S02]  /*bb40*/  CS2R R24, SRZ ;  /* 0x0000000000187805 */ /* 0x000fe4000001ff00 */
[----:B------:R-:W-:Y:S02]  /*bb50*/  CS2R R20, SRZ ;  /* 0x0000000000147805 */ /* 0x000fe4000001ff00 */
[----:B------:R-:W-:Y:S02]  /*bb60*/  CS2R R14, SRZ ;  /* 0x00000000000e7805 */ /* 0x000fe4000001ff00 */
[----:B------:R-:W-:Y:S01]  /*bb70*/  CS2R R4, SRZ ;  /* 0x0000000000047805 */ /* 0x000fe2000001ff00 */
[----:B------:R-:W-:-:S02]  /*bb80*/  ULDC.64 UR6, c[0x0][0x208] ;  /* 0x0000820000067ab9 */ /* 0x000fc40000000a00 */
[----:B------:R0:W5:Y:S04]  /*bb90*/  @!P1 LDG.E.64 R12, desc[UR6][R26.64] ;  /* 0x000000061a0c9981 */ /* 0x000168000c1e1b00 */
[----:B------:R0:W5:Y:S04]  /*bba0*/  @!P2 LDG.E.64 R10, desc[UR6][R26.64+0x40] ;  /* 0x000040061a0aa981 */ /* 0x000168000c1e1b00 */
[----:B------:R0:W5:Y:S04]  /*bbb0*/  @!P3 LDG.E.64 R8, desc[UR6][R26.64+0x80] ;  /* 0x000080061a08b981 */ /* 0x000168000c1e1b00 */
[----:B------:R0:W5:Y:S04]  /*bbc0*/  @!P4 LDG.E.64 R6, desc[UR6][R26.64+0xc0] ;  /* 0x0000c0061a06c981 */ /* 0x000168000c1e1b00 */
[----:B------:R0:W5:Y:S04]  /*bbd0*/  @!P1 LDG.E.64 R24, desc[UR6][R32.64] ;  /* 0x0000000620189981 */ /* 0x000168000c1e1b00 */
[----:B------:R0:W5:Y:S04]  /*bbe0*/  @!P2 LDG.E.64 R20, desc[UR6][R32.64+0x40] ;  /* 0x000040062014a981 */ /* 0x000168000c1e1b00 */
[----:B------:R0:W5:Y:S04]  /*bbf0*/  @!P3 LDG.E.64 R14, desc[UR6][R32.64+0x80] ;  /* 0x00008006200eb981 */ /* 0x000168000c1e1b00 */
[----:B------:R0:W5:Y:S02]  /*bc00*/  @!P4 LDG.E.64 R4, desc[UR6][R32.64+0xc0] ;  /* 0x0000c0062004c981 */ /* 0x000164000c1e1b00 */
.L_x_581:
[----:B------:R-:W-:Y:S05]  /*bc10*/  BSYNC B1 ;  /* 0x0000000000017941 */ /* 0x000fea0003800000 */
.L_x_580:
[----:B------:R-:W2:Y:S01]  /*bc20*/  LDL R53, [R1+0x64] ;  /* 0x0000640001357983 */ /* 0x000ea20000100800 */
[----:B------:R-:W-:Y:S01]  /*bc30*/  UMOV UR4, 0xffffffff ;  /* 0xffffffff00047882 */ /* 0x000fe20000000000 */
[----:B0----5:R-:W-:Y:S01]  /*bc40*/  IMAD.MOV.U32 R33, RZ, RZ, R10 ;  /* 0x000000ffff217224 */ /* 0x021fe200078e000a */
[----:B------:R-:W-:Y:S01]  /*bc50*/  SHF.R.U64 R41, R10, 0x10, R11 ;  /* 0x000000100a297819 */ /* 0x000fe2000000120b */
[----:B------:R-:W-:Y:S01]  /*bc60*/  IMAD.MOV.U32 R10, RZ, RZ, R8 ;  /* 0x000000ffff0a7224 */ /* 0x000fe200078e0008 */
[--C-:B------:R-:W-:Y:S01]  /*bc70*/  SHF.R.U64 R43, R8, 0x10, R9.reuse ;  /* 0x00000010082b7819 */ /* 0x100fe20000001209 */
[--C-:B------:R-:W-:Y:S01]  /*bc80*/  IMAD.MOV.U32 R32, RZ, RZ, R9.reuse ;  /* 0x000000ffff207224 */ /* 0x100fe200078e0009 */
[----:B------:R-:W-:Y:S01]  /*bc90*/  SHF.R.U32.HI R44, RZ, 0x10, R9 ;  /* 0x00000010ff2c7819 */ /* 0x000fe20000011609 */
[----:B------:R-:W-:Y:S01]  /*bca0*/  IMAD.MOV.U32 R37, RZ, RZ, R24 ;  /* 0x000000ffff257224 */ /* 0x000fe200078e0018 */
[----:B------:R-:W-:Y:S01]  /*bcb0*/  MOV R8, R6 ;  /* 0x0000000600087202 */ /* 0x000fe20000000f00 */
[----:B------:R-:W-:Y:S01]  /*bcc0*/  IMAD.MOV.U32 R38, RZ, RZ, R25 ;  /* 0x000000ffff267224 */ /* 0x000fe200078e0019 */
[----:B------:R-:W-:Y:S01]  /*bcd0*/  SHF.R.U64 R45, R6, 0x10, R7 ;  /* 0x00000010062d7819 */ /* 0x000fe20000001207 */
[----:B------:R-:W-:Y:S01]  /*bce0*/  IMAD.MOV.U32 R26, RZ, RZ, R12 ;  /* 0x000000ffff1a7224 */ /* 0x000fe200078e000c */
[----:B------:R-:W-:Y:S01]  /*bcf0*/  SHF.R.U64 R47, R24, 0x10, R25 ;  /* 0x00000010182f7819 */ /* 0x000fe20000001219 */
[----:B------:R-:W-:Y:S01]  /*bd00*/  IMAD.MOV.U32 R27, RZ, RZ, R13 ;  /* 0x000000ffff1b7224 */ /* 0x000fe200078e000d */
[----:B------:R-:W-:Y:S01]  /*bd10*/  SHF.R.U32.HI R48, RZ, 0x10, R25 ;  /* 0x00000010ff307819 */ /* 0x000fe20000011619 */
[----:B------:R-:W-:Y:S01]  /*bd20*/  IMAD.MOV.U32 R34, RZ, RZ, R11 ;  /* 0x000000ffff227224 */ /* 0x000fe200078e000b */
[----:B------:R-:W-:Y:S01]  /*bd30*/  SHF.R.U64 R39, R12, 0x10, R13 ;  /* 0x000000100c277819 */ /* 0x000fe2000000120d */
[----:B------:R-:W-:Y:S01]  /*bd40*/  IMAD.MOV.U32 R9, RZ, RZ, R7 ;  /* 0x000000ffff097224 */ /* 0x000fe200078e0007 */
[----:B------:R-:W-:Y:S01]  /*bd50*/  SHF.R.U32.HI R40, RZ, 0x10, R13 ;  /* 0x00000010ff287819 */ /* 0x000fe2000001160d */
[----:B------:R-:W-:Y:S01]  /*bd60*/  IMAD.MOV.U32 R24, RZ, RZ, R20 ;  /* 0x000000ffff187224 */ /* 0x000fe200078e0014 */
[----:B------:R-:W-:Y:S01]  /*bd70*/  SHF.R.U32.HI R42, RZ, 0x10, R11 ;  /* 0x00000010ff2a7819 */ /* 0x000fe2000001160b */
[----:B------:R-:W-:Y:S01]  /*bd80*/  IMAD.MOV.U32 R25, RZ, RZ, R21 ;  /* 0x000000ffff197224 */ /* 0x000fe200078e0015 */
[----:B------:R-:W-:Y:S01]  /*bd90*/  SHF.R.U32.HI R46, RZ, 0x10, R7 ;  /* 0x00000010ff2e7819 */ /* 0x000fe20000011607 */
[----:B------:R-:W-:Y:S01]  /*bda0*/  IMAD.MOV.U32 R35, RZ, RZ, R14 ;  /* 0x000000ffff237224 */ /* 0x000fe200078e000e */
[----:B------:R-:W-:Y:S01]  /*bdb0*/  SHF.R.U64 R49, R20, 0x10, R21 ;  /* 0x0000001014317819 */ /* 0x000fe20000001215 */
[----:B------:R-:W-:Y:S01]  /*bdc0*/  IMAD.MOV.U32 R36, RZ, RZ, R15 ;  /* 0x000000ffff247224 */ /* 0x000fe200078e000f */
[----:B------:R-:W-:-:S02]  /*bdd0*/  SHF.R.U32.HI R50, RZ, 0x10, R21 ;  /* 0x00000010ff327819 */ /* 0x000fc40000011615 */
[--C-:B------:R-:W-:Y:S02]  /*bde0*/  SHF.R.U64 R51, R14, 0x10, R15.reuse ;  /* 0x000000100e337819 */ /* 0x100fe4000000120f */
[----:B------:R-:W-:Y:S02]  /*bdf0*/  SHF.R.U32.HI R52, RZ, 0x10, R15 ;  /* 0x00000010ff347819 */ /* 0x000fe4000001160f */
[----:B--2---:R-:W-:Y:S01]  /*be00*/  LEA.HI R6, R53, R53, RZ, 0x1 ;  /* 0x0000003535067211 */ /* 0x004fe200078f08ff */
[----:B------:R-:W-:Y:S06]  /*be10*/  BRA.DIV UR4, `(.L_x_582) ;  /* 0x0000019e04ac7947 */ /* 0x000fec000b800000 */
.L_x_796:
[----:B------:R-:W-:Y:S01]  /*be20*/  UMOV UR4, 0xffffffff ;  /* 0xffffffff00047882 */ /* 0x000fe20000000000 */
[----:B------:R-:W-:Y:S02]  /*be30*/  LOP3.LUT R6, R6, 0xfffffffe, RZ, 0xc0, !PT ;  /* 0xfffffffe06067812 */ /* 0x000fe400078ec0ff */
[----:B------:R-:W-:Y:S05]  /*be40*/  BRA.DIV UR4, `(.L_x_583) ;  /* 0x0000019e04c87947 */ /* 0x000fea000b800000 */
.L_x_799:
[----:B------:R-:W-:Y:S01]  /*be50*/  UMOV UR4, 0xffffffff ;  /* 0xffffffff00047882 */ /* 0x000fe20000000000 */
[----:B------:R-:W-:Y:S02]  /*be60*/  IMAD.IADD R6, R53, 0x1, -R6 ;  /* 0x0000000135067824 */ /* 0x000fe400078e0a06 */
[----:B------:R-:W-:Y:S05]  /*be70*/  BRA.DIV UR4, `(.L_x_584) ;  /* 0x0000019e04e47947 */ /* 0x000fea000b800000 */
.L_x_802:
[----:B------:R-:W-:Y:S01]  /*be80*/  UMOV UR4, 0xffffffff ;  /* 0xffffffff00047882 */ /* 0x000fe20000000000 */
[----:B------:R-:W-:Y:S02]  /*be90*/  SHF.L.U32 R7, R6, 0x1f, RZ ;  /* 0x0000001f06077819 */ /* 0x000fe400000006ff */
[----:B------:R-:W-:Y:S05]  /*bea0*/  BRA.DIV UR4, `(.L_x_585) ;  /* 0x000001a204007947 */ /* 0x000fea000b800000 */
.L_x_805:
[----:B------:R-:W0:Y:S01]  /*beb0*/  SYNCS.PHASECHK.TRANS64.TRYWAIT P1, [R16+URZ+0x38800], R7 ;  /* 0x03880007100075a7 */ /* 0x000e22000802017f */
[----:B------:R-:W-:Y:S01]  /*bec0*/  IMAD.MOV.U32 R6, RZ, RZ, R4 ;  /* 0x000000ffff067224 */ /* 0x000fe200078e0004 */
[--C-:B------:R-:W-:Y:S01]  /*bed0*/  SHF.R.U64 R4, R4, 0x10, R5.reuse ;  /* 0x0000001004047819 */ /* 0x100fe20000001205 */
[--C-:B------:R-:W-:Y:S01]  /*bee0*/  IMAD.MOV.U32 R11, RZ, RZ, R5.reuse ;  /* 0x000000ffff0b7224 */ /* 0x100fe200078e0005 */
[----:B------:R-:W-:Y:S01]  /*bef0*/  SHF.R.U32.HI R5, RZ, 0x10, R5 ;  /* 0x00000010ff057819 */ /* 0x000fe20000011605 */
[----:B------:R-:W-:Y:S01]  /*bf00*/  BSSY B1, `(.L_x_586) ;  /* 0x0000012000017945 */ /* 0x000fe20003800000 */
[----:B------:R-:W-:Y:S02]  /*bf10*/  PRMT R12, R10, 0x5410, R43 ;  /* 0x000054100a0c7816 */ /* 0x000fe4000000002b */
[----:B------:R-:W-:Y:S02]  /*bf20*/  PRMT R26, R26, 0x5410, R39 ;  /* 0x000054101a1a7816 */ /* 0x000fe40000000027 */
[----:B------:R-:W-:-:S02]  /*bf30*/  PRMT R27, R27, 0x5410, R40 ;  /* 0x000054101b1b7816 */ /* 0x000fc40000000028 */
[----:B------:R-:W-:Y:S02]  /*bf40*/  PRMT R20, R33, 0x5410, R41 ;  /* 0x0000541021147816 */ /* 0x000fe40000000029 */
[----:B------:R-:W-:Y:S02]  /*bf50*/  PRMT R21, R34, 0x5410, R42 ;  /* 0x0000541022157816 */ /* 0x000fe4000000002a */
[----:B------:R-:W-:Y:S02]  /*bf60*/  PRMT R13, R32, 0x5410, R44 ;  /* 0x00005410200d7816 */ /* 0x000fe4000000002c */
        /* <DEDUP_REMOVED lines=9> */
[----:B------:R-:W-:Y:S01]  /*c000*/  PRMT R11, R11, 0x5410, R5 ;  /* 0x000054100b0b7816 */ /* 0x000fe20000000005 */
[----:B0-----:R-:W-:Y:S06]  /*c010*/  @!P1 BRA `(.L_x_587) ;  /* 0x0000019c00cc9947 */ /* 0x001fec0003800000 */
.L_x_806:
[----:B------:R-:W-:Y:S05]  /*c020*/  BSYNC B1 ;  /* 0x0000000000017941 */ /* 0x000fea0003800000 */
.L_x_586:
[----:B------:R-:W-:Y:S04]  /*c030*/  BSSY B1, `(.L_x_588) ;  /* 0x00000a9000017945 */ /* 0x000fe80003800000 */
[----:B------:R-:W-:Y:S05]  /*c040*/  @P0 BRA `(.L_x_589) ;  /* 0x00000008009c0947 */ /* 0x000fea0003800000 */
[----:B------:R-:W1:Y:S01]  /*c050*/  LDC R5, c[0x0][0x3d4] ;  /* 0x0000f500ff057b82 */ /* 0x000e620000000800 */
[----:B------:R-:W-:Y:S01]  /*c060*/  BSSY B2, `(.L_x_590) ;  /* 0x000002c000027945 */ /* 0x000fe20003800000 */
[-C--:B-1----:R-:W-:Y:S02]  /*c070*/  ISETP.GE.AND P0, PT, R22, R5.reuse, PT ;  /* 0x000000051600720c */ /* 0x082fe40003f06270 */
[-C--:B------:R-:W-:Y:S02]  /*c080*/  ISETP.GE.AND P1, PT, R215, R5.reuse, PT ;  /* 0x00000005d700720c */ /* 0x080fe40003f26270 */
[-C--:B------:R-:W-:Y:S02]  /*c090*/  ISETP.GE.AND P2, PT, R214, R5.reuse, PT ;  /* 0x00000005d600720c */ /* 0x080fe40003f46270 */
[----:B------:R-:W-:-:S07]  /*c0a0*/  ISETP.GE.AND P3, PT, R216, R5, PT ;  /* 0x00000005d800720c */ /* 0x000fce0003f66270 */
[----:B------:R-:W-:Y:S06]  /*c0b0*/  @P0 BRA `(.L_x_591) ;  /* 0x0000000000980947 */ /* 0x000fec0003800000 */
[----:B0-----:R-:W0:Y:S01]  /*c0c0*/  LDS.128 R4, [R3] ;  /* 0x0000000003047984 */ /* 0x001e220000000c00 */
[C---:B------:R-:W-:Y:S01]  /*c0d0*/  IMAD.U32 R37, R28.reuse, 0x10000, RZ ;  /* 0x000100001c257824 */ /* 0x040fe200078e00ff */
[----:B------:R-:W-:Y:S01]  /*c0e0*/  LOP3.LUT R36, R28, 0xffff0000, RZ, 0xc0, !PT ;  /* 0xffff00001c247812 */ /* 0x000fe200078ec0ff */
[C---:B------:R-:W-:Y:S01]  /*c0f0*/  IMAD.U32 R35, R26.reuse, 0x10000, RZ ;  /* 0x000100001a237824 */ /* 0x040fe200078e00ff */
[----:B------:R-:W-:Y:S01]  /*c100*/  LOP3.LUT R34, R26, 0xffff0000, RZ, 0xc0, !PT ;  /* 0xffff00001a227812 */ /* 0x000fe200078ec0ff */
[C---:B0-----:R-:W-:Y:S01]  /*c110*/  IMAD.U32 R30, R4.reuse, 0x10000, RZ ;  /* 0x00010000041e7824 */ /* 0x041fe200078e00ff */
[----:B------:R-:W-:Y:S01]  /*c120*/  LOP3.LUT R4, R4, 0xffff0000, RZ, 0xc0, !PT ;  /* 0xffff000004047812 */ /* 0x000fe200078ec0ff */
[C---:B------:R-:W-:Y:S01]  /*c130*/  IMAD.U32 R31, R5.reuse, 0x10000, RZ ;  /* 0x00010000051f7824 */ /* 0x040fe200078e00ff */
[----:B------:R-:W-:Y:S01]  /*c140*/  LOP3.LUT R5, R5, 0xffff0000, RZ, 0xc0, !PT ;  /* 0xffff000005057812 */ /* 0x000fe200078ec0ff */
[C---:B------:R-:W-:Y:S01]  /*c150*/  IMAD.U32 R32, R6.reuse, 0x10000, RZ ;  /* 0x0001000006207824 */ /* 0x040fe200078e00ff */
[----:B------:R-:W-:Y:S01]  /*c160*/  LOP3.LUT R6, R6, 0xffff0000, RZ, 0xc0, !PT ;  /* 0xffff000006067812 */ /* 0x000fe200078ec0ff */
[C---:B------:R-:W-:Y:S01]  /*c170*/  FMUL.FTZ R39, R4.reuse, R37 ;  /* 0x0000002504277220 */ /* 0x040fe20000410000 */
[----:B------:R-:W-:Y:S01]  /*c180*/  FMUL.FTZ R4, R4, R35 ;  /* 0x0000002304047220 */ /* 0x000fe20000410000 */
[----:B------:R-:W-:-:S02]  /*c190*/  IMAD.U32 R33, R7, 0x10000, RZ ;  /* 0x0001000007217824 */ /* 0x000fc400078e00ff */
[----:B------:R-:W-:Y:S01]  /*c1a0*/  FMUL.FTZ R40, R5, R36 ;  /* 0x0000002405287220 */ /* 0x000fe20000410000 */
[C---:B------:R-:W-:Y:S01]  /*c1b0*/  FFMA.FTZ R39, R30.reuse, R35, -R39 ;  /* 0x000000231e277223 */ /* 0x040fe20000010827 */
[----:B------:R-:W-:Y:S01]  /*c1c0*/  FFMA.FTZ R38, R30, R37, R4 ;  /* 0x000000251e267223 */ /* 0x000fe20000010004 */
[----:B------:R-:W-:Y:S01]  /*c1d0*/  LOP3.LUT R7, R7, 0xffff0000, RZ, 0xc0, !PT ;  /* 0xffff000007077812 */ /* 0x000fe200078ec0ff */
[-C--:B------:R-:W-:Y:S01]  /*c1e0*/  FMUL.FTZ R42, R5, R34.reuse ;  /* 0x00000022052a7220 */ /* 0x080fe20000410000 */
[C---:B------:R-:W-:Y:S01]  /*c1f0*/  LOP3.LUT R30, R29.reuse, 0xffff0000, RZ, 0xc0, !PT ;  /* 0xffff00001d1e7812 */ /* 0x040fe200078ec0ff */
[----:B------:R-:W-:Y:S01]  /*c200*/  IMAD.U32 R35, R29, 0x10000, RZ ;  /* 0x000100001d237824 */ /* 0x000fe200078e00ff */
[C---:B------:R-:W-:Y:S01]  /*c210*/  LOP3.LUT R4, R27.reuse, 0xffff0000, RZ, 0xc0, !PT ;  /* 0xffff00001b047812 */ /* 0x040fe200078ec0ff */
[----:B------:R-:W-:Y:S02]  /*c220*/  IMAD.U32 R5, R27, 0x10000, RZ ;  /* 0x000100001b057824 */ /* 0x000fe400078e00ff */
[C---:B------:R-:W-:Y:S01]  /*c230*/  FFMA.FTZ R40, R31.reuse, R34, -R40 ;  /* 0x000000221f287223 */ /* 0x040fe20000010828 */
[----:B------:R-:W-:Y:S01]  /*c240*/  FFMA.FTZ R31, R31, R36, R42 ;  /* 0x000000241f1f7223 */ /* 0x000fe2000001002a */
[C---:B------:R-:W-:Y:S01]  /*c250*/  FMUL.FTZ R37, R6.reuse, R35 ;  /* 0x0000002306257220 */ /* 0x040fe20000410000 */
[-C--:B------:R-:W-:Y:S01]  /*c260*/  FMUL.FTZ R34, R6, R5.reuse ;  /* 0x0000000506227220 */ /* 0x080fe20000410000 */
        /* <DEDUP_REMOVED lines=9> */
[----:B------:R-:W-:-:S05]  /*c300*/  F2FP.BF16.F32.PACK_AB R7, R30, R7 ;  /* 0x000000071e07723e */ /* 0x000fca00000010ff */
[----:B------:R1:W-:Y:S02]  /*c310*/  STS.128 [R3], R4 ;  /* 0x0000000403007388 */ /* 0x0003e40000000c00 */
.L_x_591:
[----:B------:R-:W-:Y:S05]  /*c320*/  BSYNC B2 ;  /* 0x0000000000027941 */ /* 0x000fea0003800000 */
.L_x_590:
[----:B------:R-:W-:Y:S04]  /*c330*/  BSSY B2, `(.L_x_592) ;  /* 0x0000028000027945 */ /* 0x000fe80003800000 */
[----:B------:R-:W-:Y:S05]  /*c340*/  @P1 BRA `(.L_x_593) ;  /* 0x0000000000981947 */ /* 0x000fea0003800000 */
[----:B01----:R-:W0:Y:S01]  /*c350*/  LDS.128 R4, [R3+0x4000] ;  /* 0x0040000003047984 */ /* 0x003e220000000c00 */
[----:B------:R-:W-:Y:S01]  /*c360*/  SHF.L.U32 R37, R24, 0x10, RZ ;  /* 0x0000001018257819 */ /* 0x000fe200000006ff */
[----:B------:R-:W-:Y:S01]  /*c370*/  IMAD.U32 R35, R20, 0x10000, RZ ;  /* 0x0001000014237824 */ /* 0x000fe200078e00ff */
[----:B------:R-:W-:Y:S02]  /*c380*/  LOP3.LUT R36, R24, 0xffff0000, RZ, 0xc0, !PT ;  /* 0xffff000018247812 */ /* 0x000fe400078ec0ff */
        /* <DEDUP_REMOVED lines=33> */
[----:B------:R2:W-:Y:S02]  /*c5a0*/  STS.128 [R3+0x4000], R4 ;  /* 0x0040000403007388 */ /* 0x0005e40000000c00 */
.L_x_593:
[----:B------:R-:W-:Y:S05]  /*c5b0*/  BSYNC B2 ;  /* 0x0000000000027941 */ /* 0x000fea0003800000 */
.L_x_592:
[----:B------:R-:W-:Y:S04]  /*c5c0*/  BSSY B2, `(.L_x_594) ;  /* 0x0000028000027945 */ /* 0x000fe80003800000 */
[----:B------:R-:W-:Y:S05]  /*c5d0*/  @P2 BRA `(.L_x_595) ;  /* 0x0000000000982947 */ /* 0x000fea0003800000 */
[----:B012---:R-:W0:Y:S01]  /*c5e0*/  LDS.128 R4, [R3+0x8000] ;  /* 0x0080000003047984 */ /* 0x007e220000000c00 */
        /* <DEDUP_REMOVED lines=37> */
.L_x_595:
[----:B------:R-:W-:Y:S05]  /*c840*/  BSYNC B2 ;  /* 0x0000000000027941 */ /* 0x000fea0003800000 */
.L_x_594:
[----:B------:R-:W-:Y:S05]  /*c850*/  @P3 BRA `(.L_x_589) ;  /* 0x0000000000983947 */ /* 0x000fea0003800000 */
[----:B0123--:R-:W0:Y:S01]  /*c860*/  LDS.128 R4, [R3+0xc000] ;  /* 0x00c0000003047984 */ /* 0x00fe220000000c00 */
        /* <DEDUP_REMOVED lines=37> */
.L_x_589:
[----:B------:R-:W-:Y:S05]  /*cac0*/  BSYNC B1 ;  /* 0x0000000000017941 */ /* 0x000fea0003800000 */
.L_x_588:
[----:B------:R-:W-:Y:S01]  /*cad0*/  ISETP.GE.AND P0, PT, R217, R0, PT ;  /* 0x00000000d900720c */ /* 0x000fe20003f06270 */
[----:B------:R-:W-:-:S12]  /*cae0*/  BSSY B1, `(.L_x_596) ;  /* 0x00000a9000017945 */ /* 0x000fd80003800000 */
[----:B------:R-:W-:Y:S05]  /*caf0*/  @P0 BRA `(.L_x_597) ;  /* 0x00000008009c0947 */ /* 0x000fea0003800000 */
[----:B-1234-:R-:W1:Y:S01]  /*cb00*/  LDC R5, c[0x0][0x3d4] ;  /* 0x0000f500ff057b82 */ /* 0x01ee620000000800 */
[----:B------:R-:W-:Y:S01]  /*cb10*/  BSSY B2, `(.L_x_598) ;  /* 0x000002c000027945 */ /* 0x000fe20003800000 */
[-C--:B-1----:R-:W-:Y:S02]  /*cb20*/  ISETP.GE.AND P0, PT, R22, R5.reuse, PT ;  /* 0x000000051600720c */ /* 0x082fe40003f06270 */
[-C--:B------:R-:W-:Y:S02]  /*cb30*/  ISETP.GE.AND P1, PT, R215, R5.reuse, PT ;  /* 0x00000005d700720c */ /* 0x080fe40003f26270 */
[-C--:B------:R-:W-:Y:S02]  /*cb40*/  ISETP.GE.AND P2, PT, R214, R5.reuse, PT ;  /* 0x00000005d600720c */ /* 0x080fe40003f46270 */
[----:B------:R-:W-:-:S07]  /*cb50*/  ISETP.GE.AND P3, PT, R216, R5, PT ;  /* 0x00000005d800720c */ /* 0x000fce0003f66270 */
[----:B------:R-:W-:Y:S06]  /*cb60*/  @P0 BRA `(.L_x_599) ;  /* 0x0000000000980947 */ /* 0x000fec0003800000 */
[----:B0-----:R-:W0:Y:S01]  /*cb70*/  LDS.128 R4, [R3+0x1000] ;  /* 0x0010000003047984 */ /* 0x001e220000000c00 */
[----:B------:R-:W-:Y:S01]  /*cb80*/  IMAD.U32 R36, R26, 0x10000, RZ ;  /* 0x000100001a247824 */ /* 0x000fe200078e00ff */
[C---:B------:R-:W-:Y:S01]  /*cb90*/  LOP3.LUT R41, R28.reuse, 0xffff0000, RZ, 0xc0, !PT ;  /* 0xffff00001c297812 */ /* 0x040fe200078ec0ff */
[----:B------:R-:W-:Y:S01]  /*cba0*/  IMAD.U32 R38, R28, 0x10000, RZ ;  /* 0x000100001c267824 */ /* 0x000fe200078e00ff */
[----:B------:R-:W-:Y:S01]  /*cbb0*/  LOP3.LUT R39, R26, 0xffff0000, RZ, 0xc0, !PT ;  /* 0xffff00001a277812 */ /* 0x000fe200078ec0ff */
[C---:B------:R-:W-:Y:S01]  /*cbc0*/  IMAD.U32 R40, R29.reuse, 0x10000, RZ ;  /* 0x000100001d287824 */ /* 0x040fe200078e00ff */
[----:B------:R-:W-:Y:S02]  /*cbd0*/  LOP3.LUT R43, R29, 0xffff0000, RZ, 0xc0, !PT ;  /* 0xffff00001d2b7812 */ /* 0x000fe400078ec0ff */
[C---:B0-----:R-:W-:Y:S01]  /*cbe0*/  SHF.L.U32 R30, R4.reuse, 0x10, RZ ;  /* 0x00000010041e7819 */ /* 0x041fe200000006ff */
[C---:B------:R-:W-:Y:S01]  /*cbf0*/  IMAD.U32 R31, R5.reuse, 0x10000, RZ ;  /* 0x00010000051f7824 */ /* 0x040fe200078e00ff */
[----:B------:R-:W-:Y:S01]  /*cc00*/  LOP3.LUT R4, R4, 0xffff0000, RZ, 0xc0, !PT ;  /* 0xffff000004047812 */ /* 0x000fe200078ec0ff */
[C---:B------:R-:W-:Y:S01]  /*cc10*/  IMAD.U32 R32, R6.reuse, 0x10000, RZ ;  /* 0x0001000006207824 */ /* 0x040fe200078e00ff */
[----:B------:R-:W-:Y:S01]  /*cc20*/  LOP3.LUT R5, R5, 0xffff0000, RZ, 0xc0, !PT ;  /* 0xffff000005057812 */ /* 0x000fe200078ec0ff */
[----:B------:R-:W-:Y:S01]  /*cc30*/  IMAD.U32 R33, R7, 0x10000, RZ ;  /* 0x0001000007217824 */ /* 0x000fe200078e00ff */
[----:B------:R-:W-:Y:S01]  /*cc40*/  LOP3.LUT R6, R6, 0xffff0000, RZ, 0xc0, !PT ;  /* 0xffff000006067812 */ /* 0x000fe200078ec0ff */
[-C--:B------:R-:W-:Y:S01]  /*cc50*/  FMUL.FTZ R35, R38, R4.reuse ;  /* 0x0000000426237220 */ /* 0x080fe20000410000 */
[C---:B------:R-:W-:Y:S01]  /*cc60*/  FMUL.FTZ R37, R36.reuse, R4 ;  /* 0x0000000424257220 */ /* 0x040fe20000410000 */
[-C--:B------:R-:W-:Y:S01]  /*cc70*/  FMUL.FTZ R34, R41, R5.reuse ;  /* 0x0000000529227220 */ /* 0x080fe20000410000 */
[----:B------:R-:W-:Y:S01]  /*cc80*/  LOP3.LUT R7, R7, 0xffff0000, RZ, 0xc0, !PT ;  /* 0xffff000007077812 */ /* 0x000fe200078ec0ff */
[-C--:B------:R-:W-:Y:S01]  /*cc90*/  FFMA.FTZ R4, R36, R30.reuse, -R35 ;  /* 0x0000001e24047223 */ /* 0x080fe20000010823 */
[----:B------:R-:W-:Y:S01]  /*cca0*/  FFMA.FTZ R37, R38, R30, R37 ;  /* 0x0000001e26257223 */ /* 0x000fe20000010025 */
[C---:B------:R-:W-:Y:S01]  /*ccb0*/  FMUL.FTZ R30, R39.reuse, R5 ;  /* 0x00000005271e7220 */ /* 0x040fe20000410000 */
[----:B------:R-:W-:Y:S01]  /*ccc0*/  FFMA.FTZ R5, R39, R31, -R34 ;  /* 0x0000001f27057223 */ /* 0x000fe20000010822 */
[C---:B------:R-:W-:Y:S01]  /*ccd0*/  LOP3.LUT R39, R27.reuse, 0xffff0000, RZ, 0xc0, !PT ;  /* 0xffff00001b277812 */ /* 0x040fe200078ec0ff */
[----:B------:R-:W-:-:S02]  /*cce0*/  IMAD.U32 R38, R27, 0x10000, RZ ;  /* 0x000100001b267824 */ /* 0x000fc400078e00ff */
[----:B------:R-:W-:Y:S01]  /*ccf0*/  FFMA.FTZ R30, R41, R31, R30 ;  /* 0x0000001f291e7223 */ /* 0x000fe2000001001e */
[-C--:B------:R-:W-:Y:S01]  /*cd00*/  FMUL.FTZ R31, R40, R6.reuse ;  /* 0x00000006281f7220 */ /* 0x080fe20000410000 */
[-C--:B------:R-:W-:Y:S01]  /*cd10*/  FMUL.FTZ R34, R43, R7.reuse ;  /* 0x000000072b227220 */ /* 0x080fe20000410000 */
[C---:B------:R-:W-:Y:S01]  /*cd20*/  FMUL.FTZ R35, R38.reuse, R6 ;  /* 0x0000000626237220 */ /* 0x040fe20000410000 */
[C---:B------:R-:W-:Y:S01]  /*cd30*/  FMUL.FTZ R36, R39.reuse, R7 ;  /* 0x0000000727247220 */ /* 0x040fe20000410000 */
[-C--:B------:R-:W-:Y:S01]  /*cd40*/  FFMA.FTZ R6, R38, R32.reuse, -R31 ;  /* 0x0000002026067223 */ /* 0x080fe2000001081f */
[-C--:B------:R-:W-:Y:S01]  /*cd50*/  FFMA.FTZ R7, R39, R33.reuse, -R34 ;  /* 0x0000002127077223 */ /* 0x080fe20000010822 */
[----:B------:R-:W-:Y:S01]  /*cd60*/  FFMA.FTZ R35, R40, R32, R35 ;  /* 0x0000002028237223 */ /* 0x000fe20000010023 */
[----:B------:R-:W-:Y:S01]  /*cd70*/  FFMA.FTZ R36, R43, R33, R36 ;  /* 0x000000212b247223 */ /* 0x000fe20000010024 */
[----:B------:R-:W-:Y:S02]  /*cd80*/  F2FP.BF16.F32.PACK_AB R4, R37, R4 ;  /* 0x000000042504723e */ /* 0x000fe400000010ff */
[----:B------:R-:W-:-:S02]  /*cd90*/  F2FP.BF16.F32.PACK_AB R5, R30, R5 ;  /* 0x000000051e05723e */ /* 0x000fc400000010ff */
[----:B------:R-:W-:Y:S02]  /*cda0*/  F2FP.BF16.F32.PACK_AB R6, R35, R6 ;  /* 0x000000062306723e */ /* 0x000fe400000010ff */
[----:B------:R-:W-:-:S05]  /*cdb0*/  F2FP.BF16.F32.PACK_AB R7, R36, R7 ;  /* 0x000000072407723e */ /* 0x000fca00000010ff */
[----:B------:R1:W-:Y:S02]  /*cdc0*/  STS.128 [R3+0x1000], R4 ;  /* 0x0010000403007388 */ /* 0x0003e40000000c00 */
.L_x_599:
[----:B------:R-:W-:Y:S05]  /*cdd0*/  BSYNC B2 ;  /* 0x0000000000027941 */ /* 0x000fea0003800000 */
.L_x_598:
[----:B------:R-:W-:Y:S04]  /*cde0*/  BSSY B2, `(.L_x_600) ;  /* 0x0000028000027945 */ /* 0x000fe80003800000 */
[----:B------:R-:W-:Y:S05]  /*cdf0*/  @P1 BRA `(.L_x_601) ;  /* 0x0000000000981947 */ /* 0x000fea0003800000 */
[----:B01----:R-:W0:Y:S01]  /*ce00*/  LDS.128 R4, [R3+0x5000] ;  /* 0x0050000003047984 */ /* 0x003e220000000c00 */
[----:B------:R-:W-:Y:S01]  /*ce10*/  IMAD.U32 R36, R20, 0x10000, RZ ;  /* 0x0001000014247824 */ /* 0x000fe200078e00ff */
[C---:B------:R-:W-:Y:S01]  /*ce20*/  LOP3.LUT R41, R24.reuse, 0xffff0000, RZ, 0xc0, !PT ;  /* 0xffff000018297812 */ /* 0x040fe200078ec0ff */
[----:B------:R-:W-:Y:S01]  /*ce30*/  IMAD.U32 R38, R24, 0x10000, RZ ;  /* 0x0001000018267824 */ /* 0x000fe200078e00ff */
        /* <DEDUP_REMOVED lines=9> */
[-C--:B------:R-:W-:Y:S01]  /*ced0*/  FMUL.FTZ R35, R38, R4.reuse ;  /* 0x0000000426237220 */ /* 0x080fe20000410000 */
[----:B------:R-:W-:Y:S01]  /*cee0*/  FMUL.FTZ R37, R36, R4 ;  /* 0x0000000424257220 */ /* 0x000fe20000410000 */
[----:B------:R-:W-:Y:S01]  /*cef0*/  FMUL.FTZ R34, R41, R5 ;  /* 0x0000000529227220 */ /* 0x000fe20000410000 */
[----:B------:R-:W-:-:S02]  /*cf00*/  IMAD.U32 R33, R7, 0x10000, RZ ;  /* 0x0001000007217824 */ /* 0x000fc400078e00ff */
[-C--:B------:R-:W-:Y:S01]  /*cf10*/  FFMA.FTZ R4, R36, R30.reuse, -R35 ;  /* 0x0000001e24047223 */ /* 0x080fe20000010823 */
[----:B------:R-:W-:Y:S01]  /*cf20*/  FFMA.FTZ R37, R38, R30, R37 ;  /* 0x0000001e26257223 */ /* 0x000fe20000010025 */
[C---:B------:R-:W-:Y:S01]  /*cf30*/  FMUL.FTZ R30, R39.reuse, R5 ;  /* 0x00000005271e7220 */ /* 0x040fe20000410000 */
[-C--:B------:R-:W-:Y:S01]  /*cf40*/  FFMA.FTZ R5, R39, R31.reuse, -R34 ;  /* 0x0000001f27057223 */ /* 0x080fe20000010822 */
[----:B------:R-:W-:Y:S01]  /*cf50*/  LOP3.LUT R7, R7, 0xffff0000, RZ, 0xc0, !PT ;  /* 0xffff000007077812 */ /* 0x000fe200078ec0ff */
[C---:B------:R-:W-:Y:S01]  /*cf60*/  IMAD.U32 R38, R21.reuse, 0x10000, RZ ;  /* 0x0001000015267824 */ /* 0x040fe200078e00ff */
[----:B------:R-:W-:Y:S01]  /*cf70*/  LOP3.LUT R39, R21, 0xffff0000, RZ, 0xc0, !PT ;  /* 0xffff000015277812 */ /* 0x000fe200078ec0ff */
[----:B------:R-:W-:Y:S01]  /*cf80*/  FFMA.FTZ R30, R41, R31, R30 ;  /* 0x0000001f291e7223 */ /* 0x000fe2000001001e */
[-C--:B------:R-:W-:Y:S01]  /*cf90*/  FMUL.FTZ R31, R40, R6.reuse ;  /* 0x00000006281f7220 */ /* 0x080fe20000410000 */
[C---:B------:R-:W-:Y:S01]  /*cfa0*/  FMUL.FTZ R35, R38.reuse, R6 ;  /* 0x0000000626237220 */ /* 0x040fe20000410000 */
[-C--:B------:R-:W-:Y:S01]  /*cfb0*/  FMUL.FTZ R34, R43, R7.reuse ;  /* 0x000000072b227220 */ /* 0x080fe20000410000 */
[C---:B------:R-:W-:Y:S01]  /*cfc0*/  FMUL.FTZ R36, R39.reuse, R7 ;  /* 0x0000000727247220 */ /* 0x040fe20000410000 */
[-C--:B------:R-:W-:Y:S01]  /*cfd0*/  FFMA.FTZ R6, R38, R32.reuse, -R31 ;  /* 0x0000002026067223 */ /* 0x080fe2000001081f */
[----:B------:R-:W-:Y:S01]  /*cfe0*/  FFMA.FTZ R35, R40, R32, R35 ;  /* 0x0000002028237223 */ /* 0x000fe20000010023 */
[-C--:B------:R-:W-:Y:S01]  /*cff0*/  FFMA.FTZ R7, R39, R33.reuse, -R34 ;  /* 0x0000002127077223 */ /* 0x080fe20000010822 */
[----:B------:R-:W-:Y:S01]  /*d000*/  FFMA.FTZ R36, R43, R33, R36 ;  /* 0x000000212b247223 */ /* 0x000fe20000010024 */
[----:B------:R-:W-:-:S02]  /*d010*/  F2FP.BF16.F32.PACK_AB R4, R37, R4 ;  /* 0x000000042504723e */ /* 0x000fc400000010ff */
[----:B------:R-:W-:Y:S02]  /*d020*/  F2FP.BF16.F32.PACK_AB R5, R30, R5 ;  /* 0x000000051e05723e */ /* 0x000fe400000010ff */
[----:B------:R-:W-:Y:S02]  /*d030*/  F2FP.BF16.F32.PACK_AB R6, R35, R6 ;  /* 0x000000062306723e */ /* 0x000fe400000010ff */
[----:B------:R-:W-:-:S05]  /*d040*/  F2FP.BF16.F32.PACK_AB R7, R36, R7 ;  /* 0x000000072407723e */ /* 0x000fca00000010ff */
[----:B------:R2:W-:Y:S02]  /*d050*/  STS.128 [R3+0x5000], R4 ;  /* 0x0050000403007388 */ /* 0x0005e40000000c00 */
.L_x_601:
[----:B------:R-:W-:Y:S05]  /*d060*/  BSYNC B2 ;  /* 0x0000000000027941 */ /* 0x000fea0003800000 */
.L_x_600:
[----:B------:R-:W-:Y:S04]  /*d070*/  BSSY B2, `(.L_x_602) ;  /* 0x0000028000027945 */ /* 0x000fe80003800000 */
[----:B------:R-:W-:Y:S05]  /*d080*/  @P2 BRA `(.L_x_603) ;  /* 0x0000000000982947 */ /* 0x000fea0003800000 */
[----:B012---:R-:W0:Y:S01]  /*d090*/  LDS.128 R4, [R3+0x9000] ;  /* 0x0090000003047984 */ /* 0x007e220000000c00 */
        /* <DEDUP_REMOVED lines=10> */
[----:B------:R-:W-:Y:S01]  /*d140*/  IMAD.U32 R32, R6, 0x10000, RZ ;  /* 0x0001000006207824 */ /* 0x000fe200078e00ff */
[----:B------:R-:W-:Y:S01]  /*d150*/  SHF.L.U32 R33, R7, 0x10, RZ ;  /* 0x0000001007217819 */ /* 0x000fe200000006ff */
[-C--:B------:R-:W-:Y:S01]  /*d160*/  FMUL.FTZ R35, R38, R4.reuse ;  /* 0x0000000426237220 */ /* 0x080fe20000410000 */
[----:B------:R-:W-:Y:S01]  /*d170*/  FMUL.FTZ R37, R36, R4 ;  /* 0x0000000424257220 */ /* 0x000fe20000410000 */
[-C--:B------:R-:W-:Y:S01]  /*d180*/  FMUL.FTZ R34, R41, R5.reuse ;  /* 0x0000000529227220 */ /* 0x080fe20000410000 */
[----:B------:R-:W-:Y:S01]  /*d190*/  LOP3.LUT R6, R6, 0xffff0000, RZ, 0xc0, !PT ;  /* 0xffff000006067812 */ /* 0x000fe200078ec0ff */
        /* <DEDUP_REMOVED lines=21> */
.L_x_603:
[----:B------:R-:W-:Y:S05]  /*d2f0*/  BSYNC B2 ;  /* 0x0000000000027941 */ /* 0x000fea0003800000 */
.L_x_602:
[----:B------:R-:W-:Y:S05]  /*d300*/  @P3 BRA `(.L_x_597) ;  /* 0x0000000000983947 */ /* 0x000fea0003800000 */
[----:B0123--:R-:W0:Y:S01]  /*d310*/  LDS.128 R4, [R3+0xd000] ;  /* 0x00d0000003047984 */ /* 0x00fe220000000c00 */
        /* <DEDUP_REMOVED lines=37> */
.L_x_597:
[----:B------:R-:W-:Y:S05]  /*d570*/  BSYNC B1 ;  /* 0x0000000000017941 */ /* 0x000fea0003800000 */
.L_x_596:
[----:B------:R-:W-:Y:S01]  /*d580*/  ISETP.GE.AND P0, PT, R218, R0, PT ;  /* 0x00000000da00720c */ /* 0x000fe20003f06270 */
[----:B------:R-:W-:-:S12]  /*d590*/  BSSY B1, `(.L_x_604) ;  /* 0x00000a9000017945 */ /* 0x000fd80003800000 */
[----:B------:R-:W-:Y:S05]  /*d5a0*/  @P0 BRA `(.L_x_605) ;  /* 0x00000008009c0947 */ /* 0x000fea0003800000 */
[----:B01234-:R-:W0:Y:S01]  /*d5b0*/  LDC R5, c[0x0][0x3d4] ;  /* 0x0000f500ff057b82 */ /* 0x01fe220000000800 */
[----:B------:R-:W-:Y:S01]  /*d5c0*/  BSSY B2, `(.L_x_606) ;  /* 0x000002c000027945 */ /* 0x000fe20003800000 */
[-C--:B0-----:R-:W-:Y:S02]  /*d5d0*/  ISETP.GE.AND P0, PT, R22, R5.reuse, PT ;  /* 0x000000051600720c */ /* 0x081fe40003f06270 */
[-C--:B------:R-:W-:Y:S02]  /*d5e0*/  ISETP.GE.AND P1, PT, R215, R5.reuse, PT ;  /* 0x00000005d700720c */ /* 0x080fe40003f26270 */
[-C--:B------:R-:W-:Y:S02]  /*d5f0*/  ISETP.GE.AND P2, PT, R214, R5.reuse, PT ;  /* 0x00000005d600720c */ /* 0x080fe40003f46270 */
[----:B------:R-:W-:-:S07]  /*d600*/  ISETP.GE.AND P3, PT, R216, R5, PT ;  /* 0x00000005d800720c */ /* 0x000fce0003f66270 */
[----:B------:R-:W-:Y:S06]  /*d610*/  @P0 BRA `(.L_x_607) ;  /* 0x0000000000980947 */ /* 0x000fec0003800000 */
[----:B------:R-:W0:Y:S01]  /*d620*/  LDS.128 R4, [R3+0x2000] ;  /* 0x0020000003047984 */ /* 0x000e220000000c00 */
        /* <DEDUP_REMOVED lines=37> */
.L_x_607:
[----:B------:R-:W-:Y:S05]  /*d880*/  BSYNC B2 ;  /* 0x0000000000027941 */ /* 0x000fea0003800000 */
.L_x_606:
[----:B------:R-:W-:Y:S04]  /*d890*/  BSSY B2, `(.L_x_608) ;  /* 0x0000028000027945 */ /* 0x000fe80003800000 */
[----:B------:R-:W-:Y:S05]  /*d8a0*/  @P1 BRA `(.L_x_609) ;  /* 0x0000000000981947 */ /* 0x000fea0003800000 */
[----:B0-----:R-:W0:Y:S01]  /*d8b0*/  LDS.128 R4, [R3+0x6000] ;  /* 0x0060000003047984 */ /* 0x001e220000000c00 */
[----:B------:R-:W-:Y:S01]  /*d8c0*/  SHF.L.U32 R36, R20, 0x10, RZ ;  /* 0x0000001014247819 */ /* 0x000fe200000006ff */
[C---:B------:R-:W-:Y:S01]  /*d8d0*/  IMAD.U32 R38, R24.reuse, 0x10000, RZ ;  /* 0x0001000018267824 */ /* 0x040fe200078e00ff */
[----:B------:R-:W-:Y:S01]  /*d8e0*/  LOP3.LUT R41, R24, 0xffff0000, RZ, 0xc0, !PT ;  /* 0xffff000018297812 */ /* 0x000fe200078ec0ff */
[C---:B------:R-:W-:Y:S01]  /*d8f0*/  IMAD.U32 R40, R25.reuse, 0x10000, RZ ;  /* 0x0001000019287824 */ /* 0x040fe200078e00ff */
        /* <DEDUP_REMOVED lines=33> */
.L_x_609:
[----:B------:R-:W-:Y:S05]  /*db10*/  BSYNC B2 ;  /* 0x0000000000027941 */ /* 0x000fea0003800000 */
.L_x_608:
        /* <DEDUP_REMOVED lines=40> */
.L_x_611:
[----:B------:R-:W-:Y:S05]  /*dda0*/  BSYNC B2 ;  /* 0x0000000000027941 */ /* 0x000fea0003800000 */
.L_x_610:
        /* <DEDUP_REMOVED lines=22> */
[----:B------:R-:W-:Y:S02]  /*df10*/  LOP3.LUT R7, R7, 0xffff0000, RZ, 0xc0, !PT ;  /* 0xffff000007077812 */ /* 0x000fe400078ec0ff */
[----:B------:R-:W-:Y:S01]  /*df20*/  SHF.L.U32 R38, R9, 0x10, RZ ;  /* 0x0000001009267819 */ /* 0x000fe200000006ff */
[----:B------:R-:W-:Y:S01]  /*df30*/  FFMA.FTZ R30, R41, R31, R30 ;  /* 0x0000001f291e7223 */ /* 0x000fe2000001001e */
[----:B------:R-:W-:Y:S01]  /*df40*/  LOP3.LUT R39, R9, 0xffff0000, RZ, 0xc0, !PT ;  /* 0xffff000009277812 */ /* 0x000fe200078ec0ff */
[-C--:B------:R-:W-:Y:S01]  /*df50*/  FMUL.FTZ R31, R40, R6.reuse ;  /* 0x00000006281f7220 */ /* 0x080fe20000410000 */
[-C--:B------:R-:W-:Y:S01]  /*df60*/  FMUL.FTZ R34, R43, R7.reuse ;  /* 0x000000072b227220 */ /* 0x080fe20000410000 */
[C---:B------:R-:W-:Y:S01]  /*df70*/  FMUL.FTZ R35, R38.reuse, R6 ;  /* 0x0000000626237220 */ /* 0x040fe20000410000 */
[----:B------:R-:W-:Y:S01]  /*df80*/  F2FP.BF16.F32.PACK_AB R4, R37, R4 ;  /* 0x000000042504723e */ /* 0x000fe200000010ff */
[C---:B------:R-:W-:Y:S01]  /*df90*/  FMUL.FTZ R36, R39.reuse, R7 ;  /* 0x0000000727247220 */ /* 0x040fe20000410000 */
[-C--:B------:R-:W-:Y:S01]  /*dfa0*/  FFMA.FTZ R6, R38, R32.reuse, -R31 ;  /* 0x0000002026067223 */ /* 0x080fe2000001081f */
[----:B------:R-:W-:Y:S01]  /*dfb0*/  FFMA.FTZ R35, R40, R32, R35 ;  /* 0x0000002028237223 */ /* 0x000fe20000010023 */
[-C--:B------:R-:W-:Y:S01]  /*dfc0*/  FFMA.FTZ R7, R39, R33.reuse, -R34 ;  /* 0x0000002127077223 */ /* 0x080fe20000010822 */
[----:B------:R-:W-:Y:S01]  /*dfd0*/  FFMA.FTZ R36, R43, R33, R36 ;  /* 0x000000212b247223 */ /* 0x000fe20000010024 */
[----:B------:R-:W-:-:S02]  /*dfe0*/  F2FP.BF16.F32.PACK_AB R5, R30, R5 ;  /* 0x000000051e05723e */ /* 0x000fc400000010ff */
[----:B------:R-:W-:Y:S02]  /*dff0*/  F2FP.BF16.F32.PACK_AB R6, R35, R6 ;  /* 0x000000062306723e */ /* 0x000fe400000010ff */
[----:B------:R-:W-:-:S05]  /*e000*/  F2FP.BF16.F32.PACK_AB R7, R36, R7 ;  /* 0x000000072407723e */ /* 0x000fca00000010ff */
[----:B------:R0:W-:Y:S02]  /*e010*/  STS.128 [R3+0xe000], R4 ;  /* 0x00e0000403007388 */ /* 0x0001e40000000c00 */
.L_x_605:
[----:B------:R-:W-:Y:S05]  /*e020*/  BSYNC B1 ;  /* 0x0000000000017941 */ /* 0x000fea0003800000 */
.L_x_604:
[----:B01234-:R-:W2:Y:S02]  /*e030*/  LDL R4, [R1+0x74] ;  /* 0x0000740001047983 */ /* 0x01fea40000100800 */
[----:B--2---:R-:W-:-:S13]  /*e040*/  ISETP.GE.AND P0, PT, R4, R0, PT ;  /* 0x000000000400720c */ /* 0x004fda0003f06270 */
[----:B------:R-:W-:Y:S05]  /*e050*/  @P0 BRA `(.L_x_612) ;  /* 0x0000003c00d00947 */ /* 0x000fea0003800000 */
[----:B------:R-:W0:Y:S01]  /*e060*/  LDC R5, c[0x0][0x3d4] ;  /* 0x0000f500ff057b82 */ /* 0x000e220000000800 */
        /* <DEDUP_REMOVED lines=24> */
[C---:B------:R-:W-:Y:S01]  /*e1f0*/  LOP3.LUT R36, R29.reuse, 0xffff0000, RZ, 0xc0, !PT ;  /* 0xffff00001d247812 */ /* 0x040fe200078ec0ff */
[-C--:B------:R-:W-:Y:S01]  /*e200*/  FFMA.FTZ R5, R34, R30.reuse, -R35 ;  /* 0x0000001e22057223 */ /* 0x080fe20000010823 */
[----:B------:R-:W-:Y:S01]  /*e210*/  LOP3.LUT R6, R6, 0xffff0000, RZ, 0xc0, !PT ;  /* 0xffff000006067812 */ /* 0x000fe200078ec0ff */
[----:B------:R-:W-:Y:S01]  /*e220*/  IMAD.U32 R34, R29, 0x10000, RZ ;  /* 0x000100001d227824 */ /* 0x000fe200078e00ff */
[C---:B------:R-:W-:Y:S01]  /*e230*/  LOP3.LUT R32, R27.reuse, 0xffff0000, RZ, 0xc0, !PT ;  /* 0xffff00001b207812 */ /* 0x040fe200078ec0ff */
[----:B------:R-:W-:Y:S02]  /*e240*/  IMAD.U32 R0, R27, 0x10000, RZ ;  /* 0x000100001b007824 */ /* 0x000fe400078e00ff */
[----:B------:R-:W-:Y:S01]  /*e250*/  FFMA.FTZ R30, R38, R30, R31 ;  /* 0x0000001e261e7223 */ /* 0x000fe2000001001f */
[-C--:B------:R-:W-:Y:S01]  /*e260*/  FMUL.FTZ R31, R36, R7.reuse ;  /* 0x00000007241f7220 */ /* 0x080fe20000410000 */
[-C--:B------:R-:W-:Y:S01]  /*e270*/  FMUL.FTZ R27, R34, R6.reuse ;  /* 0x00000006221b7220 */ /* 0x080fe20000410000 */
[----:B------:R-:W-:Y:S01]  /*e280*/  FMUL.FTZ R29, R0, R6 ;  /* 0x00000006001d7220 */ /* 0x000fe20000410000 */
[C---:B------:R-:W-:Y:S01]  /*e290*/  FMUL.FTZ R35, R32.reuse, R7 ;  /* 0x0000000720237220 */ /* 0x040fe20000410000 */
[----:B------:R-:W-:Y:S01]  /*e2a0*/  FFMA.FTZ R7, R32, R28, -R31 ;  /* 0x0000001c20077223 */ /* 0x000fe2000001081f */
[-C--:B------:R-:W-:Y:S01]  /*e2b0*/  FFMA.FTZ R6, R0, R26.reuse, -R27 ;  /* 0x0000001a00067223 */ /* 0x080fe2000001081b */
[----:B------:R-:W-:Y:S01]  /*e2c0*/  FFMA.FTZ R29, R34, R26, R29 ;  /* 0x0000001a221d7223 */ /* 0x000fe2000001001d */
[----:B------:R-:W-:Y:S01]  /*e2d0*/  FFMA.FTZ R28, R36, R28, R35 ;  /* 0x0000001c241c7223 */ /* 0x000fe20000010023 */
[----:B------:R-:W-:-:S02]  /*e2e0*/  F2FP.BF16.F32.PACK_AB R4, R33, R4 ;  /* 0x000000042104723e */ /* 0x000fc400000010ff */
[----:B------:R-:W-:Y:S02]  /*e2f0*/  F2FP.BF16.F32.PACK_AB R5, R30, R5 ;  /* 0x000000051e05723e */ /* 0x000fe400000010ff */
[----:B------:R-:W-:Y:S02]  /*e300*/  F2FP.BF16.F32.PACK_AB R6, R29, R6 ;  /* 0x000000061d06723e */ /* 0x000fe400000010ff */
[----:B------:R-:W-:-:S05]  /*e310*/  F2FP.BF16.F32.PACK_AB R7, R28, R7 ;  /* 0x000000071c07723e */ /* 0x000fca00000010ff */
[----:B------:R0:W-:Y:S02]  /*e320*/  STS.128 [R3+0x3000], R4 ;  /* 0x0030000403007388 */ /* 0x0001e40000000c00 */
.L_x_614:
[----:B------:R-:W-:Y:S05]  /*e330*/  BSYNC B1 ;  /* 0x0000000000017941 */ /* 0x000fea0003800000 */
.L_x_613:
[----:B------:R-:W-:Y:S04]  /*e340*/  BSSY B1, `(.L_x_615) ;  /* 0x0000028000017945 */ /* 0x000fe80003800000 */
[----:B------:R-:W-:Y:S05]  /*e350*/  @P1 BRA `(.L_x_616) ;  /* 0x0000000000981947 */ /* 0x000fea0003800000 */
[----:B0-----:R-:W0:Y:S01]  /*e360*/  LDS.128 R4, [R3+0x7000] ;  /* 0x0070000003047984 */ /* 0x001e220000000c00 */
        /* <DEDUP_REMOVED lines=37> */
.L_x_616:
[----:B------:R-:W-:Y:S05]  /*e5c0*/  BSYNC B1 ;  /* 0x0000000000017941 */ /* 0x000fea0003800000 */
.L_x_615:
[----:B------:R-:W-:Y:S04]  /*e5d0*/  BSSY B1, `(.L_x_617) ;  /* 0x0000028000017945 */ /* 0x000fe80003800000 */
[----:B------:R-:W-:Y:S05]  /*e5e0*/  @P2 BRA `(.L_x_618) ;  /* 0x0000000000982947 */ /* 0x000fea0003800000 */
[----:B01----:R-:W0:Y:S01]  /*e5f0*/  LDS.128 R4, [R3+0xb000] ;  /* 0x00b0000003047984 */ /* 0x003e220000000c00 */
        /* <DEDUP_REMOVED lines=17> */
[C---:B------:R-:W-:Y:S01]  /*e710*/  LOP3.LUT R28, R15.reuse, 0xffff0000, RZ, 0xc0, !PT ;  /* 0xffff00000f1c7812 */ /* 0x040fe200078ec0ff */
[----:B------:R-:W-:Y:S01]  /*e720*/  FFMA.FTZ R5, R26, R20, -R27 ;  /* 0x000000141a057223 */ /* 0x000fe2000001081b */
[----:B------:R-:W-:Y:S01]  /*e730*/  LOP3.LUT R6, R6, 0xffff0000, RZ, 0xc0, !PT ;  /* 0xffff000006067812 */ /* 0x000fe200078ec0ff */
[----:B------:R-:W-:Y:S01]  /*e740*/  IMAD.U32 R26, R15, 0x10000, RZ ;  /* 0x000100000f1a7824 */ /* 0x000fe200078e00ff */
[C---:B------:R-:W-:Y:S01]  /*e750*/  LOP3.LUT R24, R13.reuse, 0xffff0000, RZ, 0xc0, !PT ;  /* 0xffff00000d187812 */ /* 0x040fe200078ec0ff */
[----:B------:R-:W-:-:S02]  /*e760*/  IMAD.U32 R0, R13, 0x10000, RZ ;  /* 0x000100000d007824 */ /* 0x000fc400078e00ff */
        /* <DEDUP_REMOVED lines=14> */
.L_x_618:
[----:B------:R-:W-:Y:S05]  /*e850*/  BSYNC B1 ;  /* 0x0000000000017941 */ /* 0x000fea0003800000 */
.L_x_617:
[----:B------:R-:W-:Y:S05]  /*e860*/  @P3 BRA `(.L_x_612) ;  /* 0x0000003400cc3947 */ /* 0x000fea0003800000 */
[----:B012---:R-:W0:Y:S01]  /*e870*/  LDS.128 R4, [R3+0xf000] ;  /* 0x00f0000003047984 */ /* 0x007e220000000c00 */
        /* <DEDUP_REMOVED lines=36> */
[----:B------:R3:W-:Y:S01]  /*eac0*/  STS.128 [R3+0xf000], R4 ;  /* 0x00f0000403007388 */ /* 0x0007e20000000c00 */
[----:B------:R-:W-:Y:S05]  /*ead0*/  BRA `(.L_x_612) ;  /* 0x0000003400307947 */ /* 0x000fea0003800000 */
.L_x_579:
        /* <DEDUP_REMOVED lines=17> */
[----:B------:R-:W-:Y:S01]  /*ebf0*/  CS2R R4, SRZ ;  /* 0x0000000000047805 */ /* 0x000fe2000001ff00 */
[----:B------:R-:W-:-:S04]  /*ec00*/  ULDC.64 UR6, c[0x0][0x208] ;  /* 0x0000820000067ab9 */ /* 0x000fc80000000a00 */
[----:B------:R0:W5:Y:S04]  /*ec10*/  @!P0 LDG.E.128 R12, desc[UR6][R34.64] ;  /* 0x00000006220c8981 */ /* 0x000168000c1e1d00 */
[----:B------:R0:W5:Y:S04]  /*ec20*/  @!P2 LDG.E.128 R24, desc[UR6][R34.64+0x80] ;  /* 0x000080062218a981 */ /* 0x000168000c1e1d00 */
[----:B------:R0:W5:Y:S04]  /*ec30*/  @!P0 LDG.E.128 R8, desc[UR6][R36.64] ;  /* 0x0000000624088981 */ /* 0x000168000c1e1d00 */
[----:B------:R0:W5:Y:S02]  /*ec40*/  @!P2 LDG.E.128 R4, desc[UR6][R36.64+0x80] ;  /* 0x000080062404a981 */ /* 0x000164000c1e1d00 */
.L_x_620:
[----:B------:R-:W-:Y:S05]  /*ec50*/  BSYNC B1 ;  /* 0x0000000000017941 */ /* 0x000fea0003800000 */
.L_x_619:
[----:B------:R-:W2:Y:S01]  /*ec60*/  LDL R54, [R1+0x64] ;  /* 0x0000640001367983 */ /* 0x000ea20000100800 */
[----:B------:R-:W-:Y:S01]  /*ec70*/  UMOV UR4, 0xffffffff ;  /* 0xffffffff00047882 */ /* 0x000fe20000000000 */
[----:B-----5:R-:W-:Y:S01]  /*ec80*/  IMAD.MOV.U32 R39, RZ, RZ, R24 ;  /* 0x000000ffff277224 */ /* 0x020fe200078e0018 */
[----:B------:R-:W-:Y:S01]  /*ec90*/  SHF.R.U64 R47, R24, 0x10, R25 ;  /* 0x00000010182f7819 */ /* 0x000fe20000001219 */
[----:B------:R-:W-:Y:S01]  /*eca0*/  IMAD.MOV.U32 R41, RZ, RZ, R26 ;  /* 0x000000ffff297224 */ /* 0x000fe200078e001a */
[----:B------:R-:W-:Y:S01]  /*ecb0*/  SHF.R.U64 R49, R26, 0x10, R27 ;  /* 0x000000101a317819 */ /* 0x000fe2000000121b */
        /* <DEDUP_REMOVED lines=9> */
[--C-:B------:R-:W-:Y:S01]  /*ed50*/  SHF.R.U64 R6, R6, 0x10, R7.reuse ;  /* 0x0000001006067819 */ /* 0x100fe20000001207 */
[----:B------:R-:W-:Y:S01]  /*ed60*/  IMAD.MOV.U32 R25, RZ, RZ, R7 ;  /* 0x000000ffff197224 */ /* 0x000fe200078e0007 */
[--C-:B------:R-:W-:Y:S01]  /*ed70*/  SHF.R.U64 R43, R12, 0x10, R13.reuse ;  /* 0x000000100c2b7819 */ /* 0x100fe2000000120d */
[----:B0-----:R-:W-:Y:S01]  /*ed80*/  IMAD.MOV.U32 R35, RZ, RZ, R12 ;  /* 0x000000ffff237224 */ /* 0x001fe200078e000c */
[--C-:B------:R-:W-:Y:S01]  /*ed90*/  SHF.R.U32.HI R44, RZ, 0x10, R13.reuse ;  /* 0x00000010ff2c7819 */ /* 0x100fe2000001160d */
[----:B------:R-:W-:Y:S01]  /*eda0*/  IMAD.MOV.U32 R36, RZ, RZ, R13 ;  /* 0x000000ffff247224 */ /* 0x000fe200078e000d */
[--C-:B------:R-:W-:Y:S01]  /*edb0*/  SHF.R.U64 R45, R14, 0x10, R15.reuse ;  /* 0x000000100e2d7819 */ /* 0x100fe2000000120f */
[----:B------:R-:W-:Y:S01]  /*edc0*/  IMAD.MOV.U32 R37, RZ, RZ, R14 ;  /* 0x000000ffff257224 */ /* 0x000fe200078e000e */
[--C-:B------:R-:W-:Y:S01]  /*edd0*/  SHF.R.U32.HI R46, RZ, 0x10, R15.reuse ;  /* 0x00000010ff2e7819 */ /* 0x100fe2000001160f */
[----:B------:R-:W-:Y:S01]  /*ede0*/  IMAD.MOV.U32 R38, RZ, RZ, R15 ;  /* 0x000000ffff267224 */ /* 0x000fe200078e000f */
[--C-:B------:R-:W-:Y:S01]  /*edf0*/  SHF.R.U32.HI R50, RZ, 0x10, R27.reuse ;  /* 0x00000010ff327819 */ /* 0x100fe2000001161b */
[----:B------:R-:W-:Y:S01]  /*ee00*/  IMAD.MOV.U32 R42, RZ, RZ, R27 ;  /* 0x000000ffff2a7224 */ /* 0x000fe200078e001b */
[----:B------:R-:W-:Y:S01]  /*ee10*/  SHF.R.U32.HI R9, RZ, 0x10, R9 ;  /* 0x00000010ff097819 */ /* 0x000fe20000011609 */
[--C-:B------:R-:W-:Y:S01]  /*ee20*/  IMAD.MOV.U32 R34, RZ, RZ, R11.reuse ;  /* 0x000000ffff227224 */ /* 0x100fe200078e000b */
[----:B------:R-:W-:Y:S01]  /*ee30*/  SHF.R.U64 R10, R10, 0x10, R11 ;  /* 0x000000100a0a7819 */ /* 0x000fe2000000120b */
[----:B------:R-:W-:Y:S01]  /*ee40*/  IMAD.MOV.U32 R21, RZ, RZ, R5 ;  /* 0x000000ffff157224 */ /* 0x000fe200078e0005 */
[----:B------:R-:W-:-:S02]  /*ee50*/  SHF.R.U32.HI R51, RZ, 0x10, R11 ;  /* 0x00000010ff337819 */ /* 0x000fc4000001160b */
[----:B------:R-:W-:Y:S02]  /*ee60*/  SHF.R.U32.HI R53, RZ, 0x10, R5 ;  /* 0x00000010ff357819 */ /* 0x000fe40000011605 */
[----:B------:R-:W-:Y:S02]  /*ee70*/  SHF.R.U32.HI R7, RZ, 0x10, R7 ;  /* 0x00000010ff077819 */ /* 0x000fe40000011607 */
[----:B--2---:R-:W-:Y:S01]  /*ee80*/  LEA.HI R4, R54, R54, RZ, 0x1 ;  /* 0x0000003636047211 */ /* 0x004fe200078f08ff */
[----:B------:R-:W-:Y:S06]  /*ee90*/  BRA.DIV UR4, `(.L_x_621) ;  /* 0x0000017204407947 */ /* 0x000fec000b800000 */
.L_x_809:
[----:B------:R-:W-:Y:S01]  /*eea0*/  UMOV UR4, 0xffffffff ;  /* 0xffffffff00047882 */ /* 0x000fe20000000000 */
[----:B------:R-:W-:Y:S02]  /*eeb0*/  LOP3.LUT R4, R4, 0xfffffffe, RZ, 0xc0, !PT ;  /* 0xfffffffe04047812 */ /* 0x000fe400078ec0ff */
[----:B------:R-:W-:Y:S05]  /*eec0*/  BRA.DIV UR4, `(.L_x_622) ;  /* 0x00000172045c7947 */ /* 0x000fea000b800000 */
.L_x_812:
[----:B------:R-:W-:Y:S01]  /*eed0*/  UMOV UR4, 0xffffffff ;  /* 0xffffffff00047882 */ /* 0x000fe20000000000 */
[----:B------:R-:W-:Y:S02]  /*eee0*/  IMAD.IADD R4, R54, 0x1, -R4 ;  /* 0x0000000136047824 */ /* 0x000fe400078e0a04 */
[----:B------:R-:W-:Y:S05]  /*eef0*/  BRA.DIV UR4, `(.L_x_623) ;  /* 0x0000017204787947 */ /* 0x000fea000b800000 */
.L_x_815:
[----:B------:R-:W-:Y:S01]  /*ef00*/  UMOV UR4, 0xffffffff ;  /* 0xffffffff00047882 */ /* 0x000fe20000000000 */
[----:B------:R-:W-:Y:S02]  /*ef10*/  SHF.L.U32 R5, R4, 0x1f, RZ ;  /* 0x0000001f04057819 */ /* 0x000fe400000006ff */
[----:B------:R-:W-:Y:S05]  /*ef20*/  BRA.DIV UR4, `(.L_x_624) ;  /* 0x0000017204947947 */ /* 0x000fea000b800000 */
.L_x_818:
[----:B------:R-:W0:Y:S01]  /*ef30*/  SYNCS.PHASECHK.TRANS64.TRYWAIT P0, [R16+URZ+0x38800], R5 ;  /* 0x03880005100075a7 */ /* 0x000e22000800017f */
[----:B------:R-:W-:Y:S01]  /*ef40*/  SHF.R.S32.HI R4, RZ, 0x1f, R213 ;  /* 0x0000001fff047819 */ /* 0x000fe200000114d5 */
[----:B------:R-:W-:Y:S01]  /*ef50*/  BSSY B1, `(.L_x_625) ;  /* 0x0000013000017945 */ /* 0x000fe20003800000 */
        /* <DEDUP_REMOVED lines=16> */
[----:B------:R-:W-:Y:S01]  /*f060*/  LEA.HI R4, R4, R213, RZ, 0x3 ;  /* 0x000000d504047211 */ /* 0x000fe200078f18ff */
[----:B0-----:R-:W-:Y:S06]  /*f070*/  @!P0 BRA `(.L_x_626) ;  /* 0x0000017000688947 */ /* 0x001fec0003800000 */
.L_x_819:
[----:B------:R-:W-:Y:S05]  /*f080*/  BSYNC B1 ;  /* 0x0000000000017941 */ /* 0x000fea0003800000 */
.L_x_625:
[----:B------:R-:W-:Y:S01]  /*f090*/  BSSY B1, `(.L_x_627) ;  /* 0x00000b7000017945 */ /* 0x000fe20003800000 */
[----:B------:R-:W-:-:S03]  /*f0a0*/  SHF.R.S32.HI R26, RZ, 0x3, R4 ;  /* 0x00000003ff1a7819 */ /* 0x000fc60000011404 */
[----:B------:R-:W-:Y:S05]  /*f0b0*/  @P1 BRA `(.L_x_628) ;  /* 0x0000000800d01947 */ /* 0x000fea0003800000 */
[----:B------:R-:W1:Y:S01]  /*f0c0*/  LDC R59, c[0x0][0x3d4] ;  /* 0x0000f500ff3b7b82 */ /* 0x000e620000000800 */
[----:B------:R-:W-:Y:S01]  /*f0d0*/  BSSY B2, `(.L_x_629) ;  /* 0x000005a000027945 */ /* 0x000fe20003800000 */
[-C--:B-1----:R-:W-:Y:S02]  /*f0e0*/  ISETP.GE.AND P0, PT, R212, R59.reuse, PT ;  /* 0x0000003bd400720c */ /* 0x082fe40003f06270 */
[----:B------:R-:W-:-:S11]  /*f0f0*/  ISETP.GE.AND P1, PT, R213, R59, PT ;  /* 0x0000003bd500720c */ /* 0x000fd60003f26270 */
[----:B------:R-:W-:Y:S05]  /*f100*/  @P0 BRA `(.L_x_630) ;  /* 0x0000000400580947 */ /* 0x000fea0003800000 */
[----:B------:R-:W-:Y:S01]  /*f110*/  LEA.HI R4, R59, R220, RZ, 0x1d ;  /* 0x000000dc3b047211 */ /* 0x000fe200078fe8ff */
[C---:B------:R-:W-:Y:S01]  /*f120*/  IMAD.U32 R47, R31.reuse, 0x10000, RZ ;  /* 0x000100001f2f7824 */ /* 0x040fe200078e00ff */
[----:B------:R-:W-:Y:S01]  /*f130*/  LOP3.LUT R49, R31, 0xffff0000, RZ, 0xc0, !PT ;  /* 0xffff00001f317812 */ /* 0x000fe200078ec0ff */
[----:B------:R-:W-:Y:S01]  /*f140*/  IMAD.U32 R45, R27, 0x10000, RZ ;  /* 0x000100001b2d7824 */ /* 0x000fe200078e00ff */
[----:B------:R-:W-:Y:S01]  /*f150*/  SHF.R.S32.HI R7, RZ, 0x1f, R4 ;  /* 0x0000001fff077819 */ /* 0x000fe20000011404 */
[----:B0-----:R-:W-:-:S03]  /*f160*/  IMAD.SHL.U32 R5, R4, 0x8, RZ ;  /* 0x0000000804057824 */ /* 0x001fc600078e00ff */
[----:B------:R-:W-:Y:S02]  /*f170*/  LEA.HI R7, R7, R4, RZ, 0x3 ;  /* 0x0000000407077211 */ /* 0x000fe400078f18ff */
[----:B------:R-:W-:-:S03]  /*f180*/  LOP3.LUT R4, R232, 0x38, R5, 0xf8, !PT ;  /* 0x00000038e8047812 */ /* 0x000fc600078ef805 */
[----:B------:R-:W-:Y:S01]  /*f190*/  IMAD.SHL.U32 R7, R7, 0x400, RZ ;  /* 0x0000040007077824 */ /* 0x000fe200078e00ff */
[----:B------:R-:W-:-:S04]  /*f1a0*/  LOP3.LUT R4, R4, R233, RZ, 0x3c, !PT ;  /* 0x000000e904047212 */ /* 0x000fc800078e3cff */
[----:B------:R-:W-:-:S04]  /*f1b0*/  LOP3.LUT R7, R7, 0x7fffe000, RZ, 0xc0, !PT ;  /* 0x7fffe00007077812 */ /* 0x000fc800078ec0ff */
[----:B------:R-:W-:Y:S02]  /*f1c0*/  IADD3 R9, R4, R7, R234 ;  /* 0x0000000704097210 */ /* 0x000fe40007ffe0ea */
[----:B------:R-:W0:Y:S03]  /*f1d0*/  LDS.128 R4, [R3] ;  /* 0x0000000003047984 */ /* 0x000e260000000c00 */
[----:B------:R-:W-:-:S05]  /*f1e0*/  IMAD R35, R9, 0x2, R16 ;  /* 0x0000000209237824 */ /* 0x000fca00078e0210 */
[----:B------:R-:W1:Y:S01]  /*f1f0*/  LDS.128 R8, [R35+0x14400] ;  /* 0x0144000023087984 */ /* 0x000e620000000c00 */
[C---:B0-----:R-:W-:Y:S01]  /*f200*/  IMAD.U32 R36, R4.reuse, 0x10000, RZ ;  /* 0x0001000004247824 */ /* 0x041fe200078e00ff */
[----:B------:R-:W-:Y:S01]  /*f210*/  LOP3.LUT R4, R4, 0xffff0000, RZ, 0xc0, !PT ;  /* 0xffff000004047812 */ /* 0x000fe200078ec0ff */
[C---:B------:R-:W-:Y:S01]  /*f220*/  IMAD.U32 R37, R5.reuse, 0x10000, RZ ;  /* 0x0001000005257824 */ /* 0x040fe200078e00ff */
[----:B------:R-:W-:Y:S01]  /*f230*/  LOP3.LUT R5, R5, 0xffff0000, RZ, 0xc0, !PT ;  /* 0xffff000005057812 */ /* 0x000fe200078ec0ff */
[C---:B------:R-:W-:Y:S01]  /*f240*/  IMAD.U32 R38, R6.reuse, 0x10000, RZ ;  /* 0x0001000006267824 */ /* 0x040fe200078e00ff */
[----:B------:R-:W-:Y:S01]  /*f250*/  LOP3.LUT R6, R6, 0xffff0000, RZ, 0xc0, !PT ;  /* 0xffff000006067812 */ /* 0x000fe200078ec0ff */
[C---:B------:R-:W-:Y:S01]  /*f260*/  IMAD.U32 R39, R7.reuse, 0x10000, RZ ;  /* 0x0001000007277824 */ /* 0x040fe200078e00ff */
[----:B------:R-:W-:Y:S01]  /*f270*/  LOP3.LUT R7, R7, 0xffff0000, RZ, 0xc0, !PT ;  /* 0xffff000007077812 */ /* 0x000fe200078ec0ff */
[C---:B-1----:R-:W-:Y:S01]  /*f280*/  IMAD.U32 R40, R8.reuse, 0x10000, RZ ;  /* 0x0001000008287824 */ /* 0x042fe200078e00ff */
[----:B------:R-:W-:Y:S01]  /*f290*/  LOP3.LUT R8, R8, 0xffff0000, RZ, 0xc0, !PT ;  /* 0xffff000008087812 */ /* 0x000fe200078ec0ff */
[C---:B------:R-:W-:Y:S01]  /*f2a0*/  IMAD.U32 R41, R9.reuse, 0x10000, RZ ;  /* 0x0001000009297824 */ /* 0x040fe200078e00ff */
[----:B------:R-:W-:Y:S01]  /*f2b0*/  LOP3.LUT R9, R9, 0xffff0000, RZ, 0xc0, !PT ;  /* 0xffff000009097812 */ /* 0x000fe200078ec0ff */
[C---:B------:R-:W-:Y:S01]  /*f2c0*/  FMUL.FTZ R51, R40.reuse, R47 ;  /* 0x0000002f28337220 */ /* 0x040fe20000410000 */
[----:B------:R-:W-:Y:S01]  /*f2d0*/  FMUL.FTZ R53, R40, R45 ;  /* 0x0000002d28357220 */ /* 0x000fe20000410000 */
[----:B------:R-:W-:Y:S01]  /*f2e0*/  SHF.L.U32 R40, R32, 0x10, RZ ;  /* 0x0000001020287819 */ /* 0x000fe200000006ff */
[----:B------:R-:W-:Y:S01]  /*f2f0*/  FMUL.FTZ R55, R8, R49 ;  /* 0x0000003108377220 */ /* 0x000fe20000410000 */
[C---:B------:R-:W-:Y:S01]  /*f300*/  FFMA.FTZ R51, R36.reuse, R45, -R51 ;  /* 0x0000002d24337223 */ /* 0x040fe20000010833 */
[----:B------:R-:W-:Y:S01]  /*f310*/  LOP3.LUT R45, R27, 0xffff0000, RZ, 0xc0, !PT ;  /* 0xffff00001b2d7812 */ /* 0x000fe200078ec0ff */
[----:B------:R-:W-:Y:S01]  /*f320*/  FFMA.FTZ R53, R36, R47, R53 ;  /* 0x0000002f24357223 */ /* 0x000fe20000010035 */
[----:B------:R-:W-:-:S02]  /*f330*/  IMAD.U32 R36, R28, 0x10000, RZ ;  /* 0x000100001c247824 */ /* 0x000fc400078e00ff */
[----:B------:R-:W-:Y:S02]  /*f340*/  IMAD.U32 R42, R10, 0x10000, RZ ;  /* 0x000100000a2a7824 */ /* 0x000fe400078e00ff */
[-C--:B------:R-:W-:Y:S01]  /*f350*/  FMUL.FTZ R47, R8, R45.reuse ;  /* 0x0000002d082f7220 */ /* 0x080fe20000410000 */
[C---:B------:R-:W-:Y:S01]  /*f360*/  FFMA.FTZ R44, R4.reuse, R45, -R55 ;  /* 0x0000002d042c7223 */ /* 0x040fe20000010837 */
[----:B------:R-:W-:Y:S01]  /*f370*/  FMUL.FTZ R8, R41, R40 ;  /* 0x0000002829087220 */ /* 0x000fe20000410000 */
[----:B------:R-:W-:Y:S02]  /*f380*/  IMAD.U32 R45, R33, 0x10000, RZ ;  /* 0x00010000212d7824 */ /* 0x000fe400078e00ff */
[-C--:B------:R-:W-:Y:S01]  /*f390*/  FMUL.FTZ R55, R41, R36.reuse ;  /* 0x0000002429377220 */ /* 0x080fe20000410000 */
[----:B------:R-:W-:Y:S01]  /*f3a0*/  FFMA.FTZ R46, R4, R49, R47 ;  /* 0x00000031042e7223 */ /* 0x000fe2000001002f */
[----:B------:R-:W-:Y:S01]  /*f3b0*/  LOP3.LUT R10, R10, 0xffff0000, RZ, 0xc0, !PT ;  /* 0xffff00000a0a7812 */ /* 0x000fe200078ec0ff */
[----:B------:R-:W-:Y:S01]  /*f3c0*/  FFMA.FTZ R48, R37, R36, -R8 ;  /* 0x0000002425307223 */ /* 0x000fe20000010808 */
[----:B------:R-:W-:-:S02]  /*f3d0*/  IMAD.U32 R41, R29, 0x10000, RZ ;  /* 0x000100001d297824 */ /* 0x000fc400078e00ff */
[----:B------:R-:W-:Y:S01]  /*f3e0*/  FFMA.FTZ R55, R37, R40, R55 ;  /* 0x0000002825377223 */ /* 0x000fe20000010037 */
[----:B------:R-:W-:Y:S01]  /*f3f0*/  FMUL.FTZ R49, R42, R45 ;  /* 0x0000002d2a317220 */ /* 0x000fe20000410000 */
[----:B------:R-:W-:Y:S01]  /*f400*/  LOP3.LUT R47, R33, 0xffff0000, RZ, 0xc0, !PT ;  /* 0xffff0000212f7812 */ /* 0x000fe200078ec0ff */
[----:B------:R-:W-:Y:S01]  /*f410*/  IMAD.U32 R43, R11, 0x10000, RZ ;  /* 0x000100000b2b7824 */ /* 0x000fe200078e00ff */
[----:B------:R-:W-:Y:S01]  /*f420*/  LOP3.LUT R37, R29, 0xffff0000, RZ, 0xc0, !PT ;  /* 0xffff00001d257812 */ /* 0x000fe200078ec0ff */
[----:B------:R-:W-:Y:S02]  /*f430*/  IMAD.U32 R36, R34, 0x10000, RZ ;  /* 0x0001000022247824 */ /* 0x000fe400078e00ff */
[-C--:B------:R-:W-:Y:S01]  /*f440*/  FMUL.FTZ R57, R42, R41.reuse ;  /* 0x000000292a397220 */ /* 0x080fe20000410000 */
[----:B------:R-:W-:Y:S01]  /*f450*/  FFMA.FTZ R49, R38, R41, -R49 ;  /* 0x0000002926317223 */ /* 0x000fe20000010831 */
[----:B------:R-:W-:Y:S01]  /*f460*/  FMUL.FTZ R41, R10, R47 ;  /* 0x0000002f0a297220 */ /* 0x000fe20000410000 */
[----:B------:R-:W-:-:S02]  /*f470*/  IMAD.U32 R4, R30, 0x10000, RZ ;  /* 0x000100001e047824 */ /* 0x000fc400078e00ff */
[----:B------:R-:W-:Y:S01]  /*f480*/  FMUL.FTZ R10, R10, R37 ;  /* 0x000000250a0a7220 */ /* 0x000fe20000410000 */
[----:B------:R-:W-:Y:S01]  /*f490*/  FMUL.FTZ R8, R43, R36 ;  /* 0x000000242b087220 */ /* 0x000fe20000410000 */
[----:B------:R-:W-:Y:S01]  /*f4a0*/  FFMA.FTZ R57, R38, R45, R57 ;  /* 0x0000002d26397223 */ /* 0x000fe20000010039 */
[C---:B------:R-:W-:Y:S01]  /*f4b0*/  FFMA.FTZ R38, R6.reuse, R37, -R41 ;  /* 0x0000002506267223 */ /* 0x040fe20000010829 */
[----:B------:R-:W-:Y:S01]  /*f4c0*/  FFMA.FTZ R40, R6, R47, R10 ;  /* 0x0000002f06287223 */ /* 0x000fe2000001000a */
[-C--:B------:R-:W-:Y:S01]  /*f4d0*/  FFMA.FTZ R41, R39, R4.reuse, -R8 ;  /* 0x0000000427297223 */ /* 0x080fe20000010808 */
[----:B------:R-:W-:Y:S01]  /*f4e0*/  LOP3.LUT R11, R11, 0xffff0000, RZ, 0xc0, !PT ;  /* 0xffff00000b0b7812 */ /* 0x000fe200078ec0ff */
[----:B------:R-:W-:Y:S01]  /*f4f0*/  FMUL.FTZ R42, R43, R4 ;  /* 0x000000042b2a7220 */ /* 0x000fe20000410000 */
[----:B------:R-:W-:Y:S02]  /*f500*/  LOP3.LUT R8, R32, 0xffff0000, RZ, 0xc0, !PT ;  /* 0xffff000020087812 */ /* 0x000fe400078ec0ff */
[----:B------:R-:W-:Y:S01]  /*f510*/  LOP3.LUT R10, R34, 0xffff0000, RZ, 0xc0, !PT ;  /* 0xffff0000220a7812 */ /* 0x000fe200078ec0ff */
[----:B------:R-:W-:Y:S01]  /*f520*/  FFMA.FTZ R42, R39, R36, R42 ;  /* 0x00000024272a7223 */ /* 0x000fe2000001002a */
[----:B------:R-:W-:Y:S01]  /*f530*/  LOP3.LUT R4, R28, 0xffff0000, RZ, 0xc0, !PT ;  /* 0xffff00001c047812 */ /* 0x000fe200078ec0ff */
[----:B------:R-:W-:Y:S01]  /*f540*/  FMUL.FTZ R36, R9, R8 ;  /* 0x0000000809247220 */ /* 0x000fe20000410000 */
[----:B------:R-:W-:Y:S01]  /*f550*/  LOP3.LUT R6, R30, 0xffff0000, RZ, 0xc0, !PT ;  /* 0xffff00001e067812 */ /* 0x000fe200078ec0ff */
[----:B------:R-:W-:-:S02]  /*f560*/  FMUL.FTZ R50, R11, R10 ;  /* 0x0000000a0b327220 */ /* 0x000fc40000410000 */
[-C--:B------:R-:W-:Y:S01]  /*f570*/  FMUL.FTZ R37, R9, R4.reuse ;  /* 0x0000000409257220 */ /* 0x080fe20000410000 */
[----:B------:R-:W-:Y:S01]  /*f580*/  FFMA.FTZ R9, R5, R4, -R36 ;  /* 0x0000000405097223 */ /* 0x000fe20000010824 */
[-C--:B------:R-:W-:Y:S01]  /*f590*/  FMUL.FTZ R11, R11, R6.reuse ;  /* 0x000000060b0b7220 */ /* 0x080fe20000410000 */
[----:B------:R-:W-:Y:S01]  /*f5a0*/  FFMA.FTZ R50, R7, R6, -R50 ;  /* 0x0000000607327223 */ /* 0x000fe20000010832 */
[----:B------:R-:W-:Y:S01]  /*f5b0*/  FFMA.FTZ R36, R5, R8, R37 ;  /* 0x0000000805247223 */ /* 0x000fe20000010025 */
[----:B------:R-:W-:Y:S01]  /*f5c0*/  F2FP.BF16.F32.PACK_AB R6, R38, R49 ;  /* 0x000000312606723e */ /* 0x000fe200000010ff */
[----:B------:R-:W-:Y:S01]  /*f5d0*/  FFMA.FTZ R11, R7, R10, R11 ;  /* 0x0000000a070b7223 */ /* 0x000fe2000001000b */
[----:B------:R-:W-:Y:S02]  /*f5e0*/  F2FP.BF16.F32.PACK_AB R4, R44, R51 ;  /* 0x000000332c04723e */ /* 0x000fe400000010ff */
[----:B------:R-:W-:Y:S02]  /*f5f0*/  F2FP.BF16.F32.PACK_AB R5, R9, R48 ;  /* 0x000000300905723e */ /* 0x000fe400000010ff */
[----:B------:R-:W-:-:S02]  /*f600*/  F2FP.BF16.F32.PACK_AB R7, R50, R41 ;  /* 0x000000293207723e */ /* 0x000fc400000010ff */
[----:B------:R-:W-:Y:S02]  /*f610*/  F2FP.BF16.F32.PACK_AB R10, R40, R57 ;  /* 0x00000039280a723e */ /* 0x000fe400000010ff */
[----:B------:R-:W-:Y:S01]  /*f620*/  F2FP.BF16.F32.PACK_AB R8, R46, R53 ;  /* 0x000000352e08723e */ /* 0x000fe200000010ff */
[----:B------:R1:W-:Y:S01]  /*f630*/  STS.128 [R3], R4 ;  /* 0x0000000403007388 */ /* 0x0003e20000000c00 */
[----:B------:R-:W-:Y:S02]  /*f640*/  F2FP.BF16.F32.PACK_AB R9, R36, R55 ;  /* 0x000000372409723e */ /* 0x000fe400000010ff */
[----:B------:R-:W-:-:S05]  /*f650*/  F2FP.BF16.F32.PACK_AB R11, R11, R42 ;  /* 0x0000002a0b0b723e */ /* 0x000fca00000010ff */
[----:B------:R1:W-:Y:S02]  /*f660*/  STS.128 [R35+0x14400], R8 ;  /* 0x0144000823007388 */ /* 0x0003e40000000c00 */
.L_x_630:
[----:B------:R-:W-:Y:S05]  /*f670*/  BSYNC B2 ;  /* 0x0000000000027941 */ /* 0x000fea0003800000 */
.L_x_629:
[----:B------:R-:W-:Y:S05]  /*f680*/  @P1 BRA `(.L_x_628) ;  /* 0x00000004005c1947 */ /* 0x000fea0003800000 */
[----:B------:R-:W2:Y:S01]  /*f690*/  LDL R53, [R1+0x90] ;  /* 0x0000900001357983 */ /* 0x000ea20000100800 */
[----:B-1----:R-:W-:Y:S01]  /*f6a0*/  LEA.HI R3, R59, R26, RZ, 0x1d ;  /* 0x0000001a3b037211 */ /* 0x002fe200078fe8ff */
[C---:B------:R-:W-:Y:S01]  /*f6b0*/  IMAD.U32 R46, R20.reuse, 0x10000, RZ ;  /* 0x00010000142e7824 */ /* 0x040fe200078e00ff */
[----:B------:R-:W-:Y:S01]  /*f6c0*/  LOP3.LUT R43, R20, 0xffff0000, RZ, 0xc0, !PT ;  /* 0xffff0000142b7812 */ /* 0x000fe200078ec0ff */
[----:B------:R-:W-:Y:S01]  /*f6d0*/  IMAD.U32 R44, R12, 0x10000, RZ ;  /* 0x000100000c2c7824 */ /* 0x000fe200078e00ff */
[----:B------:R-:W-:Y:S01]  /*f6e0*/  SHF.R.S32.HI R4, RZ, 0x1f, R3 ;  /* 0x0000001fff047819 */ /* 0x000fe20000011403 */
[----:B0-----:R-:W-:Y:S02]  /*f6f0*/  IMAD.SHL.U32 R5, R3, 0x8, RZ ;  /* 0x0000000803057824 */ /* 0x001fe400078e00ff */
[----:B------:R-:W-:Y:S01]  /*f700*/  IMAD.U32 R45, R21, 0x10000, RZ ;  /* 0x00010000152d7824 */ /* 0x000fe200078e00ff */
[----:B------:R-:W-:Y:S02]  /*f710*/  LEA.HI R3, R4, R3, RZ, 0x3 ;  /* 0x0000000304037211 */ /* 0x000fe400078f18ff */
[----:B------:R-:W-:-:S03]  /*f720*/  LOP3.LUT R4, R232, 0x38, R5, 0xf8, !PT ;  /* 0x00000038e8047812 */ /* 0x000fc600078ef805 */
[----:B------:R-:W-:Y:S01]  /*f730*/  IMAD.SHL.U32 R3, R3, 0x400, RZ ;  /* 0x0000040003037824 */ /* 0x000fe200078e00ff */
[----:B------:R-:W-:-:S04]  /*f740*/  LOP3.LUT R4, R4, R233, RZ, 0x3c, !PT ;  /* 0x000000e904047212 */ /* 0x000fc800078e3cff */
[----:B------:R-:W-:-:S04]  /*f750*/  LOP3.LUT R3, R3, 0x7fffe000, RZ, 0xc0, !PT ;  /* 0x7fffe00003037812 */ /* 0x000fc800078ec0ff */
[----:B------:R-:W-:-:S05]  /*f760*/  IADD3 R3, R4, R3, R234 ;  /* 0x0000000304037210 */ /* 0x000fca0007ffe0ea */
[----:B------:R-:W-:-:S05]  /*f770*/  IMAD R3, R3, 0x2, R16 ;  /* 0x0000000203037824 */ /* 0x000fca00078e0210 */
[----:B------:R-:W0:Y:S02]  /*f780*/  LDS.128 R8, [R3+0x14400] ;  /* 0x0144000003087984 */ /* 0x000e240000000c00 */
[C---:B0-----:R-:W-:Y:S01]  /*f790*/  IMAD.U32 R39, R8.reuse, 0x10000, RZ ;  /* 0x0001000008277824 */ /* 0x041fe200078e00ff */
[----:B------:R-:W-:Y:S01]  /*f7a0*/  LOP3.LUT R8, R8, 0xffff0000, RZ, 0xc0, !PT ;  /* 0xffff000008087812 */ /* 0x000fe200078ec0ff */
[C---:B------:R-:W-:Y:S01]  /*f7b0*/  IMAD.U32 R40, R9.reuse, 0x10000, RZ ;  /* 0x0001000009287824 */ /* 0x040fe200078e00ff */
[----:B------:R-:W-:Y:S01]  /*f7c0*/  LOP3.LUT R9, R9, 0xffff0000, RZ, 0xc0, !PT ;  /* 0xffff000009097812 */ /* 0x000fe200078ec0ff */
[C---:B------:R-:W-:Y:S01]  /*f7d0*/  FMUL.FTZ R48, R39.reuse, R46 ;  /* 0x0000002e27307220 */ /* 0x040fe20000410000 */
[----:B------:R-:W-:Y:S01]  /*f7e0*/  FMUL.FTZ R50, R39, R44 ;  /* 0x0000002c27327220 */ /* 0x000fe20000410000 */
[----:B------:R-:W-:Y:S01]  /*f7f0*/  LOP3.LUT R39, R12, 0xffff0000, RZ, 0xc0, !PT ;  /* 0xffff00000c277812 */ /* 0x000fe200078ec0ff */
[----:B------:R-:W-:Y:S01]  /*f800*/  FMUL.FTZ R47, R8, R43 ;  /* 0x0000002b082f7220 */ /* 0x000fe20000410000 */
[C---:B------:R-:W-:Y:S01]  /*f810*/  IMAD.U32 R41, R10.reuse, 0x10000, RZ ;  /* 0x000100000a297824 */ /* 0x040fe200078e00ff */
[----:B------:R-:W-:Y:S01]  /*f820*/  LOP3.LUT R10, R10, 0xffff0000, RZ, 0xc0, !PT ;  /* 0xffff00000a0a7812 */ /* 0x000fe200078ec0ff */
[----:B------:R-:W-:-:S02]  /*f830*/  IMAD.U32 R42, R11, 0x10000, RZ ;  /* 0x000100000b2a7824 */ /* 0x000fc400078e00ff */
[----:B------:R-:W-:Y:S01]  /*f840*/  FMUL.FTZ R49, R8, R39 ;  /* 0x0000002708317220 */ /* 0x000fe20000410000 */
[----:B------:R-:W-:Y:S02]  /*f850*/  SHF.L.U32 R8, R24, 0x10, RZ ;  /* 0x0000001018087819 */ /* 0x000fe400000006ff */
[----:B------:R-:W-:Y:S01]  /*f860*/  LOP3.LUT R11, R11, 0xffff0000, RZ, 0xc0, !PT ;  /* 0xffff00000b0b7812 */ /* 0x000fe200078ec0ff */
[----:B--2---:R-:W0:Y:S02]  /*f870*/  LDS.128 R4, [R53] ;  /* 0x0000000035047984 */ /* 0x004e240000000c00 */
[C---:B0-----:R-:W-:Y:S01]  /*f880*/  IMAD.U32 R35, R4.reuse, 0x10000, RZ ;  /* 0x0001000004237824 */ /* 0x041fe200078e00ff */
[----:B------:R-:W-:Y:S01]  /*f890*/  LOP3.LUT R4, R4, 0xffff0000, RZ, 0xc0, !PT ;  /* 0xffff000004047812 */ /* 0x000fe200078ec0ff */
[C---:B------:R-:W-:Y:S01]  /*f8a0*/  IMAD.U32 R36, R5.reuse, 0x10000, RZ ;  /* 0x0001000005247824 */ /* 0x040fe200078e00ff */
[----:B------:R-:W-:Y:S01]  /*f8b0*/  LOP3.LUT R5, R5, 0xffff0000, RZ, 0xc0, !PT ;  /* 0xffff000005057812 */ /* 0x000fe200078ec0ff */
[C---:B------:R-:W-:Y:S01]  /*f8c0*/  FFMA.FTZ R48, R35.reuse, R44, -R48 ;  /* 0x0000002c23307223 */ /* 0x040fe20000010830 */
[----:B------:R-:W-:Y:S01]  /*f8d0*/  FFMA.FTZ R50, R35, R46, R50 ;  /* 0x0000002e23327223 */ /* 0x000fe20000010032 */
[----:B------:R-:W-:-:S02]  /*f8e0*/  IMAD.U32 R35, R13, 0x10000, RZ ;  /* 0x000100000d237824 */ /* 0x000fc400078e00ff */
[----:B------:R-:W-:Y:S01]  /*f8f0*/  FFMA.FTZ R47, R4, R39, -R47 ;  /* 0x00000027042f7223 */ /* 0x000fe2000001082f */
[----:B------:R-:W-:Y:S01]  /*f900*/  FMUL.FTZ R39, R40, R45 ;  /* 0x0000002d28277220 */ /* 0x000fe20000410000 */
[----:B------:R-:W-:Y:S01]  /*f910*/  FFMA.FTZ R49, R4, R43, R49 ;  /* 0x0000002b04317223 */ /* 0x000fe20000010031 */
[-C--:B------:R-:W-:Y:S01]  /*f920*/  FMUL.FTZ R44, R40, R35.reuse ;  /* 0x00000023282c7220 */ /* 0x080fe20000410000 */
[----:B------:R-:W-:Y:S01]  /*f930*/  LOP3.LUT R43, R24, 0xffff0000, RZ, 0xc0, !PT ;  /* 0xffff0000182b7812 */ /* 0x000fe200078ec0ff */
[----:B------:R-:W-:Y:S01]  /*f940*/  FFMA.FTZ R40, R36, R35, -R39 ;  /* 0x0000002324287223 */ /* 0x000fe20000010827 */
[C---:B------:R-:W-:Y:S01]  /*f950*/  LOP3.LUT R35, R14.reuse, 0xffff0000, RZ, 0xc0, !PT ;  /* 0xffff00000e237812 */ /* 0x040fe200078ec0ff */
[----:B------:R-:W-:Y:S02]  /*f960*/  IMAD.U32 R4, R14, 0x10000, RZ ;  /* 0x000100000e047824 */ /* 0x000fe400078e00ff */
[----:B------:R-:W-:Y:S01]  /*f970*/  FFMA.FTZ R44, R36, R45, R44 ;  /* 0x0000002d242c7223 */ /* 0x000fe2000001002c */
[C---:B------:R-:W-:Y:S01]  /*f980*/  IMAD.U32 R37, R6.reuse, 0x10000, RZ ;  /* 0x0001000006257824 */ /* 0x040fe200078e00ff */
[----:B------:R-:W-:Y:S01]  /*f990*/  LOP3.LUT R6, R6, 0xffff0000, RZ, 0xc0, !PT ;  /* 0xffff000006067812 */ /* 0x000fe200078ec0ff */
[C---:B------:R-:W-:Y:S01]  /*f9a0*/  FMUL.FTZ R51, R10.reuse, R43 ;  /* 0x0000002b0a337220 */ /* 0x040fe20000410000 */
[C---:B------:R-:W-:Y:S01]  /*f9b0*/  FMUL.FTZ R36, R41.reuse, R8 ;  /* 0x0000000829247220 */ /* 0x040fe20000410000 */
[----:B------:R-:W-:Y:S01]  /*f9c0*/  FMUL.FTZ R46, R41, R4 ;  /* 0x00000004292e7220 */ /* 0x000fe20000410000 */
[----:B------:R-:W-:Y:S01]  /*f9d0*/  FMUL.FTZ R10, R10, R35 ;  /* 0x000000230a0a7220 */ /* 0x000fe20000410000 */
[----:B------:R-:W-:-:S02]  /*f9e0*/  IMAD.U32 R41, R25, 0x10000, RZ ;  /* 0x0001000019297824 */ /* 0x000fc400078e00ff */
[----:B------:R-:W-:Y:S01]  /*f9f0*/  FFMA.FTZ R45, R37, R4, -R36 ;  /* 0x00000004252d7223 */ /* 0x000fe20000010824 */
[----:B------:R-:W-:Y:S02]  /*fa00*/  IMAD.U32 R39, R15, 0x10000, RZ ;  /* 0x000100000f277824 */ /* 0x000fe400078e00ff */
[----:B------:R-:W-:Y:S01]  /*fa10*/  FFMA.FTZ R46, R37, R8, R46 ;  /* 0x00000008252e7223 */ /* 0x000fe2000001002e */
[----:B------:R-:W-:Y:S01]  /*fa20*/  FFMA.FTZ R43, R6, R43, R10 ;  /* 0x0000002b062b7223 */ /* 0x000fe2000001000a */
[----:B------:R-:W-:Y:S02]  /*fa30*/  IMAD.U32 R38, R7, 0x10000, RZ ;  /* 0x0001000007267824 */ /* 0x000fe400078e00ff */
[----:B------:R-:W-:Y:S01]  /*fa40*/  FMUL.FTZ R37, R42, R41 ;  /* 0x000000292a257220 */ /* 0x000fe20000410000 */
[----:B------:R-:W-:Y:S01]  /*fa50*/  FFMA.FTZ R52, R6, R35, -R51 ;  /* 0x0000002306347223 */ /* 0x000fe20000010833 */
[----:B------:R-:W-:Y:S01]  /*fa60*/  LOP3.LUT R8, R21, 0xffff0000, RZ, 0xc0, !PT ;  /* 0xffff000015087812 */ /* 0x000fe200078ec0ff */
[-C--:B------:R-:W-:Y:S01]  /*fa70*/  FMUL.FTZ R35, R42, R39.reuse ;  /* 0x000000272a237220 */ /* 0x080fe20000410000 */
[----:B------:R-:W-:Y:S01]  /*fa80*/  LOP3.LUT R10, R25, 0xffff0000, RZ, 0xc0, !PT ;  /* 0xffff0000190a7812 */ /* 0x000fe200078ec0ff */
[C---:B------:R-:W-:Y:S01]  /*fa90*/  FFMA.FTZ R37, R38.reuse, R39, -R37 ;  /* 0x0000002726257223 */ /* 0x040fe20000010825 */
[----:B------:R-:W-:Y:S01]  /*faa0*/  LOP3.LUT R4, R13, 0xffff0000, RZ, 0xc0, !PT ;  /* 0xffff00000d047812 */ /* 0x000fe200078ec0ff */
[----:B------:R-:W-:Y:S01]  /*fab0*/  FFMA.FTZ R38, R38, R41, R35 ;  /* 0x0000002926267223 */ /* 0x000fe20000010023 */
[----:B------:R-:W-:Y:S01]  /*fac0*/  LOP3.LUT R6, R15, 0xffff0000, RZ, 0xc0, !PT ;  /* 0xffff00000f067812 */ /* 0x000fe200078ec0ff */
[----:B------:R-:W-:Y:S01]  /*fad0*/  FMUL.FTZ R36, R9, R8 ;  /* 0x0000000809247220 */ /* 0x000fe20000410000 */
[----:B------:R-:W-:Y:S01]  /*fae0*/  LOP3.LUT R7, R7, 0xffff0000, RZ, 0xc0, !PT ;  /* 0xffff000007077812 */ /* 0x000fe200078ec0ff */
        /* <DEDUP_REMOVED lines=9> */
[----:B------:R-:W-:Y:S02]  /*fb80*/  F2FP.BF16.F32.PACK_AB R5, R9, R40 ;  /* 0x000000280905723e */ /* 0x000fe400000010ff */
[----:B------:R-:W-:Y:S02]  /*fb90*/  F2FP.BF16.F32.PACK_AB R7, R42, R37 ;  /* 0x000000252a07723e */ /* 0x000fe400000010ff */
[----:B------:R-:W-:Y:S02]  /*fba0*/  F2FP.BF16.F32.PACK_AB R10, R43, R46 ;  /* 0x0000002e2b0a723e */ /* 0x000fe400000010ff */
[----:B------:R-:W-:Y:S01]  /*fbb0*/  F2FP.BF16.F32.PACK_AB R8, R49, R50 ;  /* 0x000000323108723e */ /* 0x000fe200000010ff */
[----:B------:R2:W-:Y:S01]  /*fbc0*/  STS.128 [R53], R4 ;  /* 0x0000000435007388 */ /* 0x0005e20000000c00 */
[----:B------:R-:W-:-:S02]  /*fbd0*/  F2FP.BF16.F32.PACK_AB R9, R35, R44 ;  /* 0x0000002c2309723e */ /* 0x000fc400000010ff */
[----:B------:R-:W-:-:S05]  /*fbe0*/  F2FP.BF16.F32.PACK_AB R11, R11, R38 ;  /* 0x000000260b0b723e */ /* 0x000fca00000010ff */
[----:B------:R2:W-:Y:S02]  /*fbf0*/  STS.128 [R3+0x14400], R8 ;  /* 0x0144000803007388 */ /* 0x0005e40000000c00 */
.L_x_628:
[----:B------:R-:W-:Y:S05]  /*fc00*/  BSYNC B1 ;  /* 0x0000000000017941 */ /* 0x000fea0003800000 */
.L_x_627:
[----:B------:R-:W-:Y:S01]  /*fc10*/  ISETP.GE.AND P0, PT, R217, R0, PT ;  /* 0x00000000d900720c */ /* 0x000fe20003f06270 */
[----:B------:R-:W-:-:S12]  /*fc20*/  BSSY B1, `(.L_x_631) ;  /* 0x00000bb000017945 */ /* 0x000fd80003800000 */
[----:B------:R-:W-:Y:S05]  /*fc30*/  @P0 BRA `(.L_x_632) ;  /* 0x0000000800e40947 */ /* 0x000fea0003800000 */
[----:B------:R-:W3:Y:S01]  /*fc40*/  LDC R51, c[0x0][0x3d4] ;  /* 0x0000f500ff337b82 */ /* 0x000ee20000000800 */
[----:B------:R-:W-:Y:S01]  /*fc50*/  BSSY B2, `(.L_x_633) ;  /* 0x000005f000027945 */ /* 0x000fe20003800000 */
[-C--:B---3--:R-:W-:Y:S02]  /*fc60*/  ISETP.GE.AND P0, PT, R212, R51.reuse, PT ;  /* 0x00000033d400720c */ /* 0x088fe40003f06270 */
[----:B------:R-:W-:-:S11]  /*fc70*/  ISETP.GE.AND P1, PT, R213, R51, PT ;  /* 0x00000033d500720c */ /* 0x000fd60003f26270 */
[----:B------:R-:W-:Y:S05]  /*fc80*/  @P0 BRA `(.L_x_634) ;  /* 0x00000004006c0947 */ /* 0x000fea0003800000 */
[----:B-12---:R-:W2:Y:S01]  /*fc90*/  LDL R3, [R1+0x6c] ;  /* 0x00006c0001037983 */ /* 0x006ea20000100800 */
[----:B0-----:R-:W-:Y:S01]  /*fca0*/  LOP3.LUT R5, R227, 0x38, R212, 0xf8, !PT ;  /* 0x00000038e3057812 */ /* 0x001fe200078ef8d4 */
[C---:B------:R-:W-:Y:S01]  /*fcb0*/  IMAD.U32 R45, R31.reuse, 0x10000, RZ ;  /* 0x000100001f2d7824 */ /* 0x040fe200078e00ff */
[----:B------:R-:W-:Y:S01]  /*fcc0*/  LOP3.LUT R52, R31, 0xffff0000, RZ, 0xc0, !PT ;  /* 0xffff00001f347812 */ /* 0x000fe200078ec0ff */
[----:B------:R-:W-:Y:S01]  /*fcd0*/  IMAD.U32 R43, R27, 0x10000, RZ ;  /* 0x000100001b2b7824 */ /* 0x000fe200078e00ff */
[----:B------:R-:W-:Y:S01]  /*fce0*/  LOP3.LUT R5, R231, R5, R230, 0xf6, !PT ;  /* 0x00000005e7057212 */ /* 0x000fe200078ef6e6 */
[----:B------:R-:W-:Y:S01]  /*fcf0*/  IMAD.U32 R54, R32, 0x10000, RZ ;  /* 0x0001000020367824 */ /* 0x000fe200078e00ff */
[----:B------:R-:W-:Y:S01]  /*fd00*/  LOP3.LUT R48, R27, 0xffff0000, RZ, 0xc0, !PT ;  /* 0xffff00001b307812 */ /* 0x000fe200078ec0ff */
[----:B------:R-:W-:Y:S01]  /*fd10*/  IMAD.U32 R50, R28, 0x10000, RZ ;  /* 0x000100001c327824 */ /* 0x000fe200078e00ff */
[----:B------:R-:W-:Y:S01]  /*fd20*/  LOP3.LUT R57, R32, 0xffff0000, RZ, 0xc0, !PT ;  /* 0xffff000020397812 */ /* 0x000fe200078ec0ff */
[----:B------:R-:W-:Y:S01]  /*fd30*/  IMAD.U32 R49, R33, 0x10000, RZ ;  /* 0x0001000021317824 */ /* 0x000fe200078e00ff */
[----:B------:R-:W-:Y:S01]  /*fd40*/  LOP3.LUT R59, R34, 0xffff0000, RZ, 0xc0, !PT ;  /* 0xffff0000223b7812 */ /* 0x000fe200078ec0ff */
[----:B------:R-:W-:Y:S01]  /*fd50*/  IMAD.U32 R47, R29, 0x10000, RZ ;  /* 0x000100001d2f7824 */ /* 0x000fe200078e00ff */
[----:B------:R-:W-:-:S02]  /*fd60*/  LOP3.LUT R53, R28, 0xffff0000, RZ, 0xc0, !PT ;  /* 0xffff00001c357812 */ /* 0x000fc400078ec0ff */
[----:B------:R-:W-:Y:S02]  /*fd70*/  LOP3.LUT R55, R30, 0xffff0000, RZ, 0xc0, !PT ;  /* 0xffff00001e377812 */ /* 0x000fe400078ec0ff */
[----:B--2---:R-:W-:Y:S02]  /*fd80*/  R2UR UR4, R3 ;  /* 0x00000000030472ca */ /* 0x004fe400000e0000 */
[----:B------:R-:W-:-:S04]  /*fd90*/  LEA.HI R3, R51, R220, RZ, 0x1d ;  /* 0x000000dc33037211 */ /* 0x000fc800078fe8ff */
[----:B------:R-:W-:Y:S01]  /*fda0*/  SHF.R.S32.HI R6, RZ, 0x1f, R3 ;  /* 0x0000001fff067819 */ /* 0x000fe20000011403 */
[----:B------:R-:W-:-:S03]  /*fdb0*/  IMAD.SHL.U32 R4, R3, 0x8, RZ ;  /* 0x0000000803047824 */ /* 0x000fc600078e00ff */
[----:B------:R-:W-:Y:S02]  /*fdc0*/  LEA.HI R6, R6, R3, RZ, 0x3 ;  /* 0x0000000306067211 */ /* 0x000fe400078f18ff */
[----:B------:R-:W-:Y:S02]  /*fdd0*/  LOP3.LUT R3, R227, 0x38, R4, 0xf8, !PT ;  /* 0x00000038e3037812 */ /* 0x000fe400078ef804 */
[----:B------:R-:W-:Y:S01]  /*fde0*/  LEA R56, R5, UR4, 0x1 ;  /* 0x0000000405387c11 */ /* 0x000fe2000f8e08ff */
        /* <DEDUP_REMOVED lines=25> */
[----:B------:R-:W-:Y:S01]  /*ff80*/  FMUL.FTZ R35, R48, R8 ;  /* 0x0000000830237220 */ /* 0x000fe20000410000 */
[-C--:B------:R-:W-:Y:S01]  /*ff90*/  FMUL.FTZ R43, R54, R40.reuse ;  /* 0x00000028362b7220 */ /* 0x080fe20000410000 */
[----:B------:R-:W-:Y:S01]  /*ffa0*/  FMUL.FTZ R45, R50, R40 ;  /* 0x00000028322d7220 */ /* 0x000fe20000410000 */
[-C--:B------:R-:W-:Y:S01]  /*ffb0*/  FFMA.FTZ R39, R48, R4.reuse, -R39 ;  /* 0x0000000430277223 */ /* 0x080fe20000010827 */
[----:B------:R-:W-:Y:S01]  /*ffc0*/  FFMA.FTZ R35, R52, R4, R35 ;  /* 0x0000000434237223 */ /* 0x000fe20000010023 */
[----:B------:R-:W-:Y:S01]  /*ffd0*/  LOP3.LUT R10, R10, 0xffff0000, RZ, 0xc0, !PT ;  /* 0xffff00000a0a7812 */ /* 0x000fe200078ec0ff */
[-C--:B------:R-:W-:Y:S01]  /*ffe0*/  FMUL.FTZ R4, R49, R41.reuse ;  /* 0x0000002931047220 */ /* 0x080fe20000410000 */
[----:B------:R-:W-:Y:S01]  /*fff0*/  LOP3.LUT R40, R29, 0xffff0000, RZ, 0xc0, !PT ;  /* 0xffff00001d287812 */ /* 0x000fe200078ec0ff */
[-C--:B------:R-:W-:Y:S01]  /*10000*/  FFMA.FTZ R43, R50, R36.reuse, -R43 ;  /* 0x00000024322b7223 */ /* 0x080fe2000001082b */
[----:B------:R-:W-:Y:S01]  /*10010*/  LOP3.LUT R48, R33, 0xffff0000, RZ, 0xc0, !PT ;  /* 0xffff000021307812 */ /* 0x000fe200078ec0ff */
[----:B------:R-:W-:Y:S01]  /*10020*/  FFMA.FTZ R45, R54, R36, R45 ;  /* 0x00000024362d7223 */ /* 0x000fe2000001002d */
[----:B------:R-:W-:Y:S01]  /*10030*/  FMUL.FTZ R36, R47, R41 ;  /* 0x000000292f247220 */ /* 0x000fe20000410000 */
[----:B------:R-:W-:Y:S01]  /*10040*/  SHF.L.U32 R50, R34, 0x10, RZ ;  /* 0x0000001022327819 */ /* 0x000fe200000006ff */
[----:B------:R-:W-:-:S02]  /*10050*/  IMAD.U32 R42, R11, 0x10000, RZ ;  /* 0x000100000b2a7824 */ /* 0x000fc400078e00ff */
[-C--:B------:R-:W-:Y:S01]  /*10060*/  FFMA.FTZ R8, R47, R37.reuse, -R4 ;  /* 0x000000252f087223 */ /* 0x080fe20000010804 */
[-C--:B------:R-:W-:Y:S01]  /*10070*/  FMUL.FTZ R41, R48, R10.reuse ;  /* 0x0000000a30297220 */ /* 0x080fe20000410000 */
[----:B------:R-:W-:Y:S01]  /*10080*/  FMUL.FTZ R47, R40, R10 ;  /* 0x0000000a282f7220 */ /* 0x000fe20000410000 */
[----:B------:R-:W-:Y:S01]  /*10090*/  FFMA.FTZ R10, R49, R37, R36 ;  /* 0x00000025310a7223 */ /* 0x000fe20000010024 */
[----:B------:R-:W-:Y:S01]  /*100a0*/  LOP3.LUT R11, R11, 0xffff0000, RZ, 0xc0, !PT ;  /* 0xffff00000b0b7812 */ /* 0x000fe200078ec0ff */
[----:B------:R-:W-:Y:S02]  /*100b0*/  IMAD.U32 R4, R30, 0x10000, RZ ;  /* 0x000100001e047824 */ /* 0x000fe400078e00ff */
[----:B------:R-:W-:Y:S01]  /*100c0*/  FMUL.FTZ R37, R50, R42 ;  /* 0x0000002a32257220 */ /* 0x000fe20000410000 */
[-C--:B------:R-:W-:Y:S01]  /*100d0*/  FFMA.FTZ R41, R40, R6.reuse, -R41 ;  /* 0x0000000628297223 */ /* 0x080fe20000010829 */
[----:B------:R-:W-:Y:S01]  /*100e0*/  FFMA.FTZ R47, R48, R6, R47 ;  /* 0x00000006302f7223 */ /* 0x000fe2000001002f */
[C---:B------:R-:W-:Y:S01]  /*100f0*/  FMUL.FTZ R49, R4.reuse, R42 ;  /* 0x0000002a04317220 */ /* 0x040fe20000410000 */
[-C--:B------:R-:W-:Y:S01]  /*10100*/  FFMA.FTZ R37, R4, R38.reuse, -R37 ;  /* 0x0000002604257223 */ /* 0x080fe20000010825 */
[----:B------:R-:W-:Y:S01]  /*10110*/  FMUL.FTZ R4, R57, R9 ;  /* 0x0000000939047220 */ /* 0x000fe20000410000 */
[----:B------:R-:W-:Y:S01]  /*10120*/  FMUL.FTZ R40, R59, R11 ;  /* 0x0000000b3b287220 */ /* 0x000fe20000410000 */
[----:B------:R-:W-:Y:S01]  /*10130*/  FMUL.FTZ R6, R53, R9 ;  /* 0x0000000935067220 */ /* 0x000fe20000410000 */
[----:B------:R-:W-:Y:S01]  /*10140*/  FMUL.FTZ R42, R55, R11 ;  /* 0x0000000b372a7220 */ /* 0x000fe20000410000 */
[----:B------:R-:W-:Y:S01]  /*10150*/  FFMA.FTZ R49, R50, R38, R49 ;  /* 0x0000002632317223 */ /* 0x000fe20000010031 */
        /* <DEDUP_REMOVED lines=14> */
.L_x_634:
[----:B------:R-:W-:Y:S05]  /*10240*/  BSYNC B2 ;  /* 0x0000000000027941 */ /* 0x000fea0003800000 */
.L_x_633:
[----:B------:R-:W-:Y:S05]  /*10250*/  @P1 BRA `(.L_x_632) ;  /* 0x00000004005c1947 */ /* 0x000fea0003800000 */
[----:B---3--:R-:W0:Y:S01]  /*10260*/  LDL R56, [R1+0x8c] ;  /* 0x00008c0001387983 */ /* 0x008e220000100800 */
[----:B------:R-:W-:Y:S01]  /*10270*/  LEA.HI R51, R51, R26, RZ, 0x1d ;  /* 0x0000001a33337211 */ /* 0x000fe200078fe8ff */
[C---:B------:R-:W-:Y:S01]  /*10280*/  IMAD.U32 R45, R20.reuse, 0x10000, RZ ;  /* 0x00010000142d7824 */ /* 0x040fe200078e00ff */
[----:B------:R-:W-:Y:S01]  /*10290*/  LOP3.LUT R52, R20, 0xffff0000, RZ, 0xc0, !PT ;  /* 0xffff000014347812 */ /* 0x000fe200078ec0ff */
[C---:B------:R-:W-:Y:S01]  /*102a0*/  IMAD.U32 R43, R12.reuse, 0x10000, RZ ;  /* 0x000100000c2b7824 */ /* 0x040fe200078e00ff */
[----:B-12---:R-:W-:Y:S01]  /*102b0*/  SHF.R.S32.HI R6, RZ, 0x1f, R51 ;  /* 0x0000001fff067819 */ /* 0x006fe20000011433 */
[----:B------:R-:W-:Y:S01]  /*102c0*/  IMAD.SHL.U32 R4, R51, 0x8, RZ ;  /* 0x0000000833047824 */ /* 0x000fe200078e00ff */
[----:B------:R-:W-:Y:S01]  /*102d0*/  LOP3.LUT R48, R12, 0xffff0000, RZ, 0xc0, !PT ;  /* 0xffff00000c307812 */ /* 0x000fe200078ec0ff */
[----:B------:R-:W-:Y:S01]  /*102e0*/  IMAD.U32 R54, R21, 0x10000, RZ ;  /* 0x0001000015367824 */ /* 0x000fe200078e00ff */
[----:B------:R-:W-:Y:S01]  /*102f0*/  LEA.HI R6, R6, R51, RZ, 0x3 ;  /* 0x0000003306067211 */ /* 0x000fe200078f18ff */
[----:B------:R-:W-:Y:S01]  /*10300*/  IMAD.U32 R50, R13, 0x10000, RZ ;  /* 0x000100000d327824 */ /* 0x000fe200078e00ff */
[----:B------:R-:W-:Y:S01]  /*10310*/  LOP3.LUT R3, R227, 0x38, R4, 0xf8, !PT ;  /* 0x00000038e3037812 */ /* 0x000fe200078ef804 */
[----:B------:R-:W-:Y:S01]  /*10320*/  IMAD.U32 R49, R24, 0x10000, RZ ;  /* 0x0001000018317824 */ /* 0x000fe200078e00ff */
[----:B------:R-:W-:Y:S01]  /*10330*/  LOP3.LUT R55, R21, 0xffff0000, RZ, 0xc0, !PT ;  /* 0xffff000015377812 */ /* 0x000fe200078ec0ff */
[----:B------:R-:W-:Y:S01]  /*10340*/  IMAD.SHL.U32 R6, R6, 0x400, RZ ;  /* 0x0000040006067824 */ /* 0x000fe200078e00ff */
[----:B------:R-:W-:Y:S01]  /*10350*/  LOP3.LUT R4, R3, R230, RZ, 0x3c, !PT ;  /* 0x000000e603047212 */ /* 0x000fe200078e3cff */
[----:B------:R-:W-:Y:S01]  /*10360*/  IMAD.U32 R47, R14, 0x10000, RZ ;  /* 0x000100000e2f7824 */ /* 0x000fe200078e00ff */
[----:B------:R-:W-:-:S02]  /*10370*/  LOP3.LUT R57, R25, 0xffff0000, RZ, 0xc0, !PT ;  /* 0xffff000019397812 */ /* 0x000fc400078ec0ff */
[----:B------:R-:W-:Y:S02]  /*10380*/  LOP3.LUT R3, R6, 0x7fffe000, RZ, 0xc0, !PT ;  /* 0x7fffe00006037812 */ /* 0x000fe400078ec0ff */
[----:B------:R-:W-:Y:S02]  /*10390*/  LOP3.LUT R51, R13, 0xffff0000, RZ, 0xc0, !PT ;  /* 0xffff00000d337812 */ /* 0x000fe400078ec0ff */
[----:B------:R-:W-:Y:S02]  /*103a0*/  IADD3 R3, R4, R3, R231 ;  /* 0x0000000304037210 */ /* 0x000fe40007ffe0e7 */
[----:B------:R-:W-:-:S03]  /*103b0*/  LOP3.LUT R53, R15, 0xffff0000, RZ, 0xc0, !PT ;  /* 0xffff00000f357812 */ /* 0x000fc600078ec0ff */
[----:B------:R-:W-:-:S05]  /*103c0*/  IMAD R3, R3, 0x2, R16 ;  /* 0x0000000203037824 */ /* 0x000fca00078e0210 */
[----:B------:R-:W1:Y:S02]  /*103d0*/  LDS.128 R8, [R3+0x14400] ;  /* 0x0144000003087984 */ /* 0x000e640000000c00 */
[C---:B-1----:R-:W-:Y:S01]  /*103e0*/  IMAD.U32 R39, R8.reuse, 0x10000, RZ ;  /* 0x0001000008277824 */ /* 0x042fe200078e00ff */
[----:B------:R-:W-:Y:S01]  /*103f0*/  LOP3.LUT R8, R8, 0xffff0000, RZ, 0xc0, !PT ;  /* 0xffff000008087812 */ /* 0x000fe200078ec0ff */
[C---:B------:R-:W-:Y:S01]  /*10400*/  IMAD.U32 R40, R9.reuse, 0x10000, RZ ;  /* 0x0001000009287824 */ /* 0x040fe200078e00ff */
[----:B------:R-:W-:Y:S01]  /*10410*/  LOP3.LUT R9, R9, 0xffff0000, RZ, 0xc0, !PT ;  /* 0xffff000009097812 */ /* 0x000fe200078ec0ff */
[-C--:B------:R-:W-:Y:S01]  /*10420*/  FMUL.FTZ R44, R45, R39.reuse ;  /* 0x000000272d2c7220 */ /* 0x080fe20000410000 */
[----:B------:R-:W-:Y:S01]  /*10430*/  FMUL.FTZ R46, R43, R39 ;  /* 0x000000272b2e7220 */ /* 0x000fe20000410000 */
[-C--:B------:R-:W-:Y:S01]  /*10440*/  FMUL.FTZ R39, R52, R8.reuse ;  /* 0x0000000834277220 */ /* 0x080fe20000410000 */
[C---:B------:R-:W-:Y:S01]  /*10450*/  IMAD.U32 R41, R10.reuse, 0x10000, RZ ;  /* 0x000100000a297824 */ /* 0x040fe200078e00ff */
[----:B------:R-:W-:Y:S01]  /*10460*/  LOP3.LUT R10, R10, 0xffff0000, RZ, 0xc0, !PT ;  /* 0xffff00000a0a7812 */ /* 0x000fe200078ec0ff */
[C---:B------:R-:W-:Y:S01]  /*10470*/  IMAD.U32 R42, R11.reuse, 0x10000, RZ ;  /* 0x000100000b2a7824 */ /* 0x040fe200078e00ff */
[----:B------:R-:W-:Y:S01]  /*10480*/  LOP3.LUT R11, R11, 0xffff0000, RZ, 0xc0, !PT ;  /* 0xffff00000b0b7812 */ /* 0x000fe200078ec0ff */
[----:B0-----:R-:W0:Y:S02]  /*10490*/  LDS.128 R4, [R56] ;  /* 0x0000000038047984 */ /* 0x001e240000000c00 */
[C---:B0-----:R-:W-:Y:S01]  /*104a0*/  IMAD.U32 R35, R4.reuse, 0x10000, RZ ;  /* 0x0001000004237824 */ /* 0x041fe200078e00ff */
[----:B------:R-:W-:Y:S01]  /*104b0*/  LOP3.LUT R4, R4, 0xffff0000, RZ, 0xc0, !PT ;  /* 0xffff000004047812 */ /* 0x000fe200078ec0ff */
[C---:B------:R-:W-:Y:S01]  /*104c0*/  IMAD.U32 R36, R5.reuse, 0x10000, RZ ;  /* 0x0001000005247824 */ /* 0x040fe200078e00ff */
[----:B------:R-:W-:Y:S01]  /*104d0*/  LOP3.LUT R5, R5, 0xffff0000, RZ, 0xc0, !PT ;  /* 0xffff000005057812 */ /* 0x000fe200078ec0ff */
[-C--:B------:R-:W-:Y:S01]  /*104e0*/  FFMA.FTZ R44, R43, R35.reuse, -R44 ;  /* 0x000000232b2c7223 */ /* 0x080fe2000001082c */
[----:B------:R-:W-:Y:S01]  /*104f0*/  FFMA.FTZ R46, R45, R35, R46 ;  /* 0x000000232d2e7223 */ /* 0x000fe2000001002e */
[----:B------:R-:W-:Y:S01]  /*10500*/  FMUL.FTZ R35, R48, R8 ;  /* 0x0000000830237220 */ /* 0x000fe20000410000 */
[-C--:B------:R-:W-:Y:S01]  /*10510*/  FMUL.FTZ R43, R54, R40.reuse ;  /* 0x00000028362b7220 */ /* 0x080fe20000410000 */
[----:B------:R-:W-:Y:S01]  /*10520*/  FMUL.FTZ R45, R50, R40 ;  /* 0x00000028322d7220 */ /* 0x000fe20000410000 */
[-C--:B------:R-:W-:Y:S01]  /*10530*/  FFMA.FTZ R39, R48, R4.reuse, -R39 ;  /* 0x0000000430277223 */ /* 0x080fe20000010827 */
[----:B------:R-:W-:Y:S01]  /*10540*/  FFMA.FTZ R35, R52, R4, R35 ;  /* 0x0000000434237223 */ /* 0x000fe20000010023 */
[----:B------:R-:W-:-:S02]  /*10550*/  IMAD.U32 R37, R6, 0x10000, RZ ;  /* 0x0001000006257824 */ /* 0x000fc400078e00ff */
[-C--:B------:R-:W-:Y:S01]  /*10560*/  FMUL.FTZ R4, R49, R41.reuse ;  /* 0x0000002931047220 */ /* 0x080fe20000410000 */
[----:B------:R-:W-:Y:S01]  /*10570*/  LOP3.LUT R40, R14, 0xffff0000, RZ, 0xc0, !PT ;  /* 0xffff00000e287812 */ /* 0x000fe200078ec0ff */
[-C--:B------:R-:W-:Y:S01]  /*10580*/  FFMA.FTZ R43, R50, R36.reuse, -R43 ;  /* 0x00000024322b7223 */ /* 0x080fe2000001082b */
[----:B------:R-:W-:Y:S01]  /*10590*/  LOP3.LUT R48, R24, 0xffff0000, RZ, 0xc0, !PT ;  /* 0xffff000018307812 */ /* 0x000fe200078ec0ff */
[----:B------:R-:W-:Y:S01]  /*105a0*/  FFMA.FTZ R45, R54, R36, R45 ;  /* 0x00000024362d7223 */ /* 0x000fe2000001002d */
[----:B------:R-:W-:Y:S01]  /*105b0*/  FMUL.FTZ R36, R47, R41 ;  /* 0x000000292f247220 */ /* 0x000fe20000410000 */
[----:B------:R-:W-:Y:S02]  /*105c0*/  IMAD.U32 R50, R25, 0x10000, RZ ;  /* 0x0001000019327824 */ /* 0x000fe400078e00ff */
[-C--:B------:R-:W-:Y:S01]  /*105d0*/  FFMA.FTZ R8, R47, R37.reuse, -R4 ;  /* 0x000000252f087223 */ /* 0x080fe20000010804 */
[-C--:B------:R-:W-:Y:S01]  /*105e0*/  FMUL.FTZ R41, R48, R10.reuse ;  /* 0x0000000a30297220 */ /* 0x080fe20000410000 */
[----:B------:R-:W-:Y:S01]  /*105f0*/  FMUL.FTZ R47, R40, R10 ;  /* 0x0000000a282f7220 */ /* 0x000fe20000410000 */
[----:B------:R-:W-:Y:S01]  /*10600*/  LOP3.LUT R6, R6, 0xffff0000, RZ, 0xc0, !PT ;  /* 0xffff000006067812 */ /* 0x000fe200078ec0ff */
[----:B------:R-:W-:Y:S01]  /*10610*/  FFMA.FTZ R10, R49, R37, R36 ;  /* 0x00000025310a7223 */ /* 0x000fe20000010024 */
[----:B------:R-:W-:-:S02]  /*10620*/  IMAD.U32 R38, R7, 0x10000, RZ ;  /* 0x0001000007267824 */ /* 0x000fc400078e00ff */
[----:B------:R-:W-:Y:S01]  /*10630*/  FMUL.FTZ R37, R50, R42 ;  /* 0x0000002a32257220 */ /* 0x000fe20000410000 */
[----:B------:R-:W-:Y:S01]  /*10640*/  IMAD.U32 R4, R15, 0x10000, RZ ;  /* 0x000100000f047824 */ /* 0x000fe200078e00ff */
[----:B------:R-:W-:Y:S01]  /*10650*/  LOP3.LUT R7, R7, 0xffff0000, RZ, 0xc0, !PT ;  /* 0xffff000007077812 */ /* 0x000fe200078ec0ff */
        /* <DEDUP_REMOVED lines=23> */
.L_x_632:
[----:B------:R-:W-:Y:S05]  /*107d0*/  BSYNC B1 ;  /* 0x0000000000017941 */ /* 0x000fea0003800000 */
.L_x_631:
[----:B------:R-:W-:Y:S01]  /*107e0*/  ISETP.GE.AND P0, PT, R218, R0, PT ;  /* 0x00000000da00720c */ /* 0x000fe20003f06270 */
[----:B------:R-:W-:-:S12]  /*107f0*/  BSSY B1, `(.L_x_635) ;  /* 0x00000bb000017945 */ /* 0x000fd80003800000 */
[----:B------:R-:W-:Y:S05]  /*10800*/  @P0 BRA `(.L_x_636) ;  /* 0x0000000800e40947 */ /* 0x000fea0003800000 */
[----:B------:R-:W5:Y:S01]  /*10810*/  LDC R51, c[0x0][0x3d4] ;  /* 0x0000f500ff337b82 */ /* 0x000f620000000800 */
[----:B------:R-:W-:Y:S01]  /*10820*/  BSSY B2, `(.L_x_637) ;  /* 0x000005f000027945 */ /* 0x000fe20003800000 */
[-C--:B-----5:R-:W-:Y:S02]  /*10830*/  ISETP.GE.AND P0, PT, R212, R51.reuse, PT ;  /* 0x00000033d400720c */ /* 0x0a0fe40003f06270 */
[----:B------:R-:W-:-:S11]  /*10840*/  ISETP.GE.AND P1, PT, R213, R51, PT ;  /* 0x00000033d500720c */ /* 0x000fd60003f26270 */
[----:B------:R-:W-:Y:S05]  /*10850*/  @P0 BRA `(.L_x_638) ;  /* 0x00000004006c0947 */ /* 0x000fea0003800000 */
[----:B-1234-:R-:W2:Y:S01]  /*10860*/  LDL R3, [R1+0x6c] ;  /* 0x00006c0001037983 */ /* 0x01eea20000100800 */
        /* <DEDUP_REMOVED lines=16> */
[----:B------:R-:W-:Y:S02]  /*10970*/  SHF.R.S32.HI R6, RZ, 0x1f, R3 ;  /* 0x0000001fff067819 */ /* 0x000fe40000011403 */
[----:B------:R-:W-:Y:S02]  /*10980*/  SHF.L.U32 R4, R3, 0x3, RZ ;  /* 0x0000000303047819 */ /* 0x000fe400000006ff */
        /* <DEDUP_REMOVED lines=40> */
[----:B------:R-:W-:-:S02]  /*10c10*/  IMAD.U32 R42, R11, 0x10000, RZ ;  /* 0x000100000b2a7824 */ /* 0x000fc400078e00ff */
[-C--:B------:R-:W-:Y:S01]  /*10c20*/  FFMA.FTZ R8, R47, R37.reuse, -R4 ;  /* 0x000000252f087223 */ /* 0x080fe20000010804 */
[----:B------:R-:W-:Y:S02]  /*10c30*/  IMAD.U32 R50, R34, 0x10000, RZ ;  /* 0x0001000022327824 */ /* 0x000fe400078e00ff */
        /* <DEDUP_REMOVED lines=29> */
.L_x_638:
[----:B------:R-:W-:Y:S05]  /*10e10*/  BSYNC B2 ;  /* 0x0000000000027941 */ /* 0x000fea0003800000 */
.L_x_637:
[----:B------:R-:W-:Y:S05]  /*10e20*/  @P1 BRA `(.L_x_636) ;  /* 0x00000004005c1947 */ /* 0x000fea0003800000 */
[----:B0--34-:R-:W3:Y:S01]  /*10e30*/  LDL R56, [R1+0x88] ;  /* 0x0000880001387983 */ /* 0x019ee20000100800 */
        /* <DEDUP_REMOVED lines=20> */
[----:B------:R-:W-:Y:S02]  /*10f80*/  LOP3.LUT R53, R15, 0xffff0000, RZ, 0xc0, !PT ;  /* 0xffff00000f357812 */ /* 0x000fe400078ec0ff */
[----:B------:R-:W-:-:S05]  /*10f90*/  LEA R3, R3, R16, 0x1 ;  /* 0x0000001003037211 */ /* 0x000fca00078e08ff */
[----:B------:R-:W0:Y:S02]  /*10fa0*/  LDS.128 R8, [R3+0x14400] ;  /* 0x0144000003087984 */ /* 0x000e240000000c00 */
[C---:B0-----:R-:W-:Y:S01]  /*10fb0*/  IMAD.U32 R39, R8.reuse, 0x10000, RZ ;  /* 0x0001000008277824 */ /* 0x041fe200078e00ff */
        /* <DEDUP_REMOVED lines=10> */
[----:B---3--:R-:W0:Y:S02]  /*11060*/  LDS.128 R4, [R56] ;  /* 0x0000000038047984 */ /* 0x008e240000000c00 */
        /* <DEDUP_REMOVED lines=51> */
.L_x_636:
[----:B------:R-:W-:Y:S05]  /*113a0*/  BSYNC B1 ;  /* 0x0000000000017941 */ /* 0x000fea0003800000 */
.L_x_635:
[----:B01234-:R-:W2:Y:S02]  /*113b0*/  LDL R3, [R1+0x74] ;  /* 0x0000740001037983 */ /* 0x01fea40000100800 */
[----:B--2---:R-:W-:-:S13]  /*113c0*/  ISETP.GE.AND P0, PT, R3, R0, PT ;  /* 0x000000000300720c */ /* 0x004fda0003f06270 */
[----:B------:R-:W-:Y:S05]  /*113d0*/  @P0 BRA `(.L_x_612) ;  /* 0x0000000800f00947 */ /* 0x000fea0003800000 */
[----:B------:R0:W5:Y:S01]  /*113e0*/  LDL R54, [R1+0x78] ;  /* 0x0000780001367983 */ /* 0x0001620000100800 */
[----:B------:R-:W1:Y:S03]  /*113f0*/  LDC R47, c[0x0][0x3d4] ;  /* 0x0000f500ff2f7b82 */ /* 0x000e660000000800 */
[----:B------:R0:W5:Y:S04]  /*11400*/  LDL R53, [R1+0x7c] ;  /* 0x00007c0001357983 */ /* 0x0001680000100800 */
[----:B------:R0:W5:Y:S01]  /*11410*/  LDL R52, [R1+0x80] ;  /* 0x0000800001347983 */ /* 0x0001620000100800 */
[----:B------:R-:W-:Y:S01]  /*11420*/  BSSY B1, `(.L_x_639) ;  /* 0x000005f000017945 */ /* 0x000fe20003800000 */
[----:B-1----:R-:W-:-:S02]  /*11430*/  ISETP.GE.AND P0, PT, R212, R47, PT ;  /* 0x0000002fd400720c */ /* 0x002fc40003f06270 */
[----:B------:R-:W-:-:S11]  /*11440*/  ISETP.GE.AND P1, PT, R213, R47, PT ;  /* 0x0000002fd500720c */ /* 0x000fd60003f26270 */
[----:B0-----:R-:W-:Y:S05]  /*11450*/  @P0 BRA `(.L_x_640) ;  /* 0x00000004006c0947 */ /* 0x001fea0003800000 */
[----:B------:R-:W2:Y:S01]  /*11460*/  LDL R3, [R1+0x6c] ;  /* 0x00006c0001037983 */ /* 0x000ea20000100800 */
[----:B------:R-:W-:Y:S01]  /*11470*/  LEA.HI R0, R47, R220, RZ, 0x1d ;  /* 0x000000dc2f007211 */ /* 0x000fe200078fe8ff */
[----:B------:R-:W-:Y:S01]  /*11480*/  IMAD.U32 R44, R31, 0x10000, RZ ;  /* 0x000100001f2c7824 */ /* 0x000fe200078e00ff */
[----:B-----5:R-:W-:Y:S01]  /*11490*/  LOP3.LUT R4, R54, 0x38, R212, 0xf8, !PT ;  /* 0x0000003836047812 */ /* 0x020fe200078ef8d4 */
[----:B------:R-:W-:Y:S01]  /*114a0*/  IMAD.U32 R42, R27, 0x10000, RZ ;  /* 0x000100001b2a7824 */ /* 0x000fe200078e00ff */
[----:B------:R-:W-:Y:S01]  /*114b0*/  SHF.R.S32.HI R5, RZ, 0x1f, R0 ;  /* 0x0000001fff057819 */ /* 0x000fe20000011400 */
[----:B------:R-:W-:Y:S01]  /*114c0*/  IMAD.U32 R51, R32, 0x10000, RZ ;  /* 0x0001000020337824 */ /* 0x000fe200078e00ff */
[----:B------:R-:W-:Y:S01]  /*114d0*/  LOP3.LUT R4, R52, R4, R53, 0xf6, !PT ;  /* 0x0000000434047212 */ /* 0x000fe200078ef635 */
[----:B------:R-:W-:Y:S01]  /*114e0*/  IMAD.U32 R49, R28, 0x10000, RZ ;  /* 0x000100001c317824 */ /* 0x000fe200078e00ff */
[----:B------:R-:W-:Y:S01]  /*114f0*/  LEA.HI R5, R5, R0, RZ, 0x3 ;  /* 0x0000000005057211 */ /* 0x000fe200078f18ff */
[----:B------:R-:W-:Y:S01]  /*11500*/  IMAD.U32 R48, R33, 0x10000, RZ ;  /* 0x0001000021307824 */ /* 0x000fe200078e00ff */
[----:B------:R-:W-:-:S03]  /*11510*/  LOP3.LUT R46, R31, 0xffff0000, RZ, 0xc0, !PT ;  /* 0xffff00001f2e7812 */ /* 0x000fc600078ec0ff */
[----:B------:R-:W-:Y:S01]  /*11520*/  IMAD.SHL.U32 R5, R5, 0x400, RZ ;  /* 0x0000040005057824 */ /* 0x000fe200078e00ff */
[----:B--2---:R-:W-:Y:S01]  /*11530*/  R2UR UR4, R3 ;  /* 0x00000000030472ca */ /* 0x004fe200000e0000 */
[----:B------:R-:W-:-:S05]  /*11540*/  IMAD.SHL.U32 R3, R0, 0x8, RZ ;  /* 0x0000000800037824 */ /* 0x000fca00078e00ff */
[----:B------:R-:W-:Y:S02]  /*11550*/  LOP3.LUT R0, R54, 0x38, R3, 0xf8, !PT ;  /* 0x0000003836007812 */ /* 0x000fe400078ef803 */
[----:B------:R-:W-:Y:S02]  /*11560*/  LOP3.LUT R3, R5, 0x7fffe000, RZ, 0xc0, !PT ;  /* 0x7fffe00005037812 */ /* 0x000fe400078ec0ff */
[----:B------:R-:W-:-:S03]  /*11570*/  LOP3.LUT R0, R0, R53, RZ, 0x3c, !PT ;  /* 0x0000003500007212 */ /* 0x000fc600078e3cff */
[----:B------:R-:W-:Y:S02]  /*11580*/  LEA R50, R4, UR4, 0x1 ;  /* 0x0000000404327c11 */ /* 0x000fe4000f8e08ff */
[----:B------:R-:W-:-:S03]  /*11590*/  IADD3 R3, R0, R3, R52 ;  /* 0x0000000300037210 */ /* 0x000fc60007ffe034 */
[----:B------:R-:W0:Y:S02]  /*115a0*/  LDS.128 R4, [R50] ;  /* 0x0000000032047984 */ /* 0x000e240000000c00 */
[----:B------:R-:W-:-:S05]  /*115b0*/  IMAD R3, R3, 0x2, R16 ;  /* 0x0000000203037824 */ /* 0x000fca00078e0210 */
[----:B------:R-:W1:Y:S01]  /*115c0*/  LDS.128 R8, [R3+0x14400] ;  /* 0x0144000003087984 */ /* 0x000e620000000c00 */
[C---:B0-----:R-:W-:Y:S01]  /*115d0*/  IMAD.U32 R0, R4.reuse, 0x10000, RZ ;  /* 0x0001000004007824 */ /* 0x041fe200078e00ff */
[----:B------:R-:W-:Y:S01]  /*115e0*/  LOP3.LUT R4, R4, 0xffff0000, RZ, 0xc0, !PT ;  /* 0xffff000004047812 */ /* 0x000fe200078ec0ff */
[C---:B------:R-:W-:Y:S01]  /*115f0*/  IMAD.U32 R36, R6.reuse, 0x10000, RZ ;  /* 0x0001000006247824 */ /* 0x040fe200078e00ff */
[----:B------:R-:W-:Y:S01]  /*11600*/  SHF.L.U32 R35, R5, 0x10, RZ ;  /* 0x0000001005237819 */ /* 0x000fe200000006ff */
[----:B------:R-:W-:Y:S01]  /*11610*/  IMAD.U32 R37, R7, 0x10000, RZ ;  /* 0x0001000007257824 */ /* 0x000fe200078e00ff */
[----:B------:R-:W-:Y:S01]  /*11620*/  LOP3.LUT R6, R6, 0xffff0000, RZ, 0xc0, !PT ;  /* 0xffff000006067812 */ /* 0x000fe200078ec0ff */
[C---:B-1----:R-:W-:Y:S01]  /*11630*/  IMAD.U32 R38, R8.reuse, 0x10000, RZ ;  /* 0x0001000008267824 */ /* 0x042fe200078e00ff */
[----:B------:R-:W-:Y:S01]  /*11640*/  LOP3.LUT R8, R8, 0xffff0000, RZ, 0xc0, !PT ;  /* 0xffff000008087812 */ /* 0x000fe200078ec0ff */
[C---:B------:R-:W-:Y:S01]  /*11650*/  IMAD.U32 R39, R9.reuse, 0x10000, RZ ;  /* 0x0001000009277824 */ /* 0x040fe200078e00ff */
[----:B------:R-:W-:Y:S01]  /*11660*/  LOP3.LUT R9, R9, 0xffff0000, RZ, 0xc0, !PT ;  /* 0xffff000009097812 */ /* 0x000fe200078ec0ff */
[-C--:B------:R-:W-:Y:S01]  /*11670*/  FMUL.FTZ R43, R44, R38.reuse ;  /* 0x000000262c2b7220 */ /* 0x080fe20000410000 */
[----:B------:R-:W-:Y:S01]  /*11680*/  FMUL.FTZ R31, R42, R38 ;  /* 0x000000262a1f7220 */ /* 0x000fe20000410000 */
[----:B------:R-:W-:Y:S01]  /*11690*/  LOP3.LUT R38, R27, 0xffff0000, RZ, 0xc0, !PT ;  /* 0xffff00001b267812 */ /* 0x000fe200078ec0ff */
[----:B------:R-:W-:Y:S01]  /*116a0*/  FMUL.FTZ R27, R46, R8 ;  /* 0x000000082e1b7220 */ /* 0x000fe20000410000 */
[-C--:B------:R-:W-:Y:S01]  /*116b0*/  FFMA.FTZ R43, R42, R0.reuse, -R43 ;  /* 0x000000002a2b7223 */ /* 0x080fe2000001082b */
[----:B------:R-:W-:Y:S01]  /*116c0*/  FFMA.FTZ R31, R44, R0, R31 ;  /* 0x000000002c1f7223 */ /* 0x000fe2000001001f */
[----:B------:R-:W-:-:S02]  /*116d0*/  IMAD.U32 R40, R10, 0x10000, RZ ;  /* 0x000100000a287824 */ /* 0x000fc400078e00ff */
[C---:B------:R-:W-:Y:S01]  /*116e0*/  FMUL.FTZ R45, R38.reuse, R8 ;  /* 0x00000008262d7220 */ /* 0x040fe20000410000 */
[-C--:B------:R-:W-:Y:S01]  /*116f0*/  FFMA.FTZ R0, R38, R4.reuse, -R27 ;  /* 0x0000000426007223 */ /* 0x080fe2000001081b */
[----:B------:R-:W-:Y:S01]  /*11700*/  LOP3.LUT R10, R10, 0xffff0000, RZ, 0xc0, !PT ;  /* 0xffff00000a0a7812 */ /* 0x000fe200078ec0ff */
[-C--:B------:R-:W-:Y:S01]  /*11710*/  FMUL.FTZ R38, R51, R39.reuse ;  /* 0x0000002733267220 */ /* 0x080fe20000410000 */
[----:B------:R-:W-:Y:S01]  /*11720*/  FFMA.FTZ R8, R46, R4, R45 ;  /* 0x000000042e087223 */ /* 0x000fe2000001002d */
[----:B------:R-:W-:Y:S01]  /*11730*/  FMUL.FTZ R42, R49, R39 ;  /* 0x00000027312a7220 */ /* 0x000fe20000410000 */
[C---:B------:R-:W-:Y:S01]  /*11740*/  IMAD.U32 R4, R29.reuse, 0x10000, RZ ;  /* 0x000100001d047824 */ /* 0x040fe200078e00ff */
[----:B------:R-:W-:Y:S01]  /*11750*/  LOP3.LUT R44, R29, 0xffff0000, RZ, 0xc0, !PT ;  /* 0xffff00001d2c7812 */ /* 0x000fe200078ec0ff */
[----:B------:R-:W-:Y:S01]  /*11760*/  FMUL.FTZ R27, R48, R40 ;  /* 0x00000028301b7220 */ /* 0x000fe20000410000 */
[----:B------:R-:W-:Y:S01]  /*11770*/  LOP3.LUT R46, R33, 0xffff0000, RZ, 0xc0, !PT ;  /* 0xffff0000212e7812 */ /* 0x000fe200078ec0ff */
[----:B------:R-:W-:-:S02]  /*11780*/  IMAD.U32 R41, R11, 0x10000, RZ ;  /* 0x000100000b297824 */ /* 0x000fc400078e00ff */
[-C--:B------:R-:W-:Y:S01]  /*11790*/  FFMA.FTZ R38, R49, R35.reuse, -R38 ;  /* 0x0000002331267223 */ /* 0x080fe20000010826 */
[----:B------:R-:W-:Y:S01]  /*117a0*/  FFMA.FTZ R42, R51, R35, R42 ;  /* 0x00000023332a7223 */ /* 0x000fe2000001002a */
[----:B------:R-:W-:Y:S01]  /*117b0*/  FMUL.FTZ R29, R4, R40 ;  /* 0x00000028041d7220 */ /* 0x000fe20000410000 */
[----:B------:R-:W-:Y:S02]  /*117c0*/  IMAD.U32 R45, R34, 0x10000, RZ ;  /* 0x00010000222d7824 */ /* 0x000fe400078e00ff */
[-C--:B------:R-:W-:Y:S01]  /*117d0*/  FMUL.FTZ R33, R46, R10.reuse ;  /* 0x0000000a2e217220 */ /* 0x080fe20000410000 */
[----:B------:R-:W-:Y:S01]  /*117e0*/  FMUL.FTZ R35, R44, R10 ;  /* 0x0000000a2c237220 */ /* 0x000fe20000410000 */
[----:B------:R-:W-:Y:S02]  /*117f0*/  IMAD.U32 R39, R30, 0x10000, RZ ;  /* 0x000100001e277824 */ /* 0x000fe400078e00ff */
[-C--:B------:R-:W-:Y:S01]  /*11800*/  FFMA.FTZ R27, R4, R36.reuse, -R27 ;  /* 0x00000024041b7223 */ /* 0x080fe2000001081b */
[----:B------:R-:W-:Y:S01]  /*11810*/  FFMA.FTZ R10, R48, R36, R29 ;  /* 0x00000024300a7223 */ /* 0x000fe2000001001d */
[-C--:B------:R-:W-:Y:S01]  /*11820*/  FMUL.FTZ R4, R45, R41.reuse ;  /* 0x000000292d047220 */ /* 0x080fe20000410000 */
[-C--:B------:R-:W-:Y:S01]  /*11830*/  FFMA.FTZ R36, R44, R6.reuse, -R33 ;  /* 0x000000062c247223 */ /* 0x080fe20000010821 */
[----:B------:R-:W-:Y:S01]  /*11840*/  FFMA.FTZ R35, R46, R6, R35 ;  /* 0x000000062e237223 */ /* 0x000fe20000010023 */
[C---:B------:R-:W-:Y:S01]  /*11850*/  FMUL.FTZ R6, R39.reuse, R41 ;  /* 0x0000002927067220 */ /* 0x040fe20000410000 */
[----:B------:R-:W-:Y:S01]  /*11860*/  LOP3.LUT R41, R32, 0xffff0000, RZ, 0xc0, !PT ;  /* 0xffff000020297812 */ /* 0x000fe200078ec0ff */
[-C--:B------:R-:W-:Y:S01]  /*11870*/  FFMA.FTZ R29, R39, R37.reuse, -R4 ;  /* 0x00000025271d7223 */ /* 0x080fe20000010804 */
[----:B------:R-:W-:Y:S01]  /*11880*/  LOP3.LUT R11, R11, 0xffff0000, RZ, 0xc0, !PT ;  /* 0xffff00000b0b7812 */ /* 0x000fe200078ec0ff */
[----:B------:R-:W-:Y:S01]  /*11890*/  FFMA.FTZ R37, R45, R37, R6 ;  /* 0x000000252d257223 */ /* 0x000fe20000010006 */
[----:B------:R-:W-:Y:S01]  /*118a0*/  LOP3.LUT R33, R28, 0xffff0000, RZ, 0xc0, !PT ;  /* 0xffff00001c217812 */ /* 0x000fe200078ec0ff */
[----:B------:R-:W-:Y:S01]  /*118b0*/  FMUL.FTZ R4, R41, R9 ;  /* 0x0000000929047220 */ /* 0x000fe20000410000 */
[----:B------:R-:W-:-:S02]  /*118c0*/  LOP3.LUT R49, R34, 0xffff0000, RZ, 0xc0, !PT ;  /* 0xffff000022317812 */ /* 0x000fc400078ec0ff */
[----:B------:R-:W-:Y:S01]  /*118d0*/  LOP3.LUT R39, R30, 0xffff0000, RZ, 0xc0, !PT ;  /* 0xffff00001e277812 */ /* 0x000fe200078ec0ff */
[----:B------:R-:W-:Y:S01]  /*118e0*/  FMUL.FTZ R6, R33, R9 ;  /* 0x0000000921067220 */ /* 0x000fe20000410000 */
[----:B------:R-:W-:Y:S01]  /*118f0*/  LOP3.LUT R5, R5, 0xffff0000, RZ, 0xc0, !PT ;  /* 0xffff000005057812 */ /* 0x000fe200078ec0ff */
[-C--:B------:R-:W-:Y:S01]  /*11900*/  FMUL.FTZ R28, R49, R11.reuse ;  /* 0x0000000b311c7220 */ /* 0x080fe20000410000 */
[----:B------:R-:W-:Y:S01]  /*11910*/  LOP3.LUT R7, R7, 0xffff0000, RZ, 0xc0, !PT ;  /* 0xffff000007077812 */ /* 0x000fe200078ec0ff */
[----:B------:R-:W-:Y:S01]  /*11920*/  FMUL.FTZ R30, R39, R11 ;  /* 0x0000000b271e7220 */ /* 0x000fe20000410000 */
[----:B------:R-:W-:Y:S01]  /*11930*/  F2FP.BF16.F32.PACK_AB R10, R35, R10 ;  /* 0x0000000a230a723e */ /* 0x000fe200000010ff */
[-C--:B------:R-:W-:Y:S01]  /*11940*/  FFMA.FTZ R9, R33, R5.reuse, -R4 ;  /* 0x0000000521097223 */ /* 0x080fe20000010804 */
[----:B------:R-:W-:Y:S01]  /*11950*/  FFMA.FTZ R11, R41, R5, R6 ;  /* 0x00000005290b7223 */ /* 0x000fe20000010006 */
[-C--:B------:R-:W-:Y:S01]  /*11960*/  FFMA.FTZ R28, R39, R7.reuse, -R28 ;  /* 0x00000007271c7223 */ /* 0x080fe2000001081c */
[----:B------:R-:W-:Y:S01]  /*11970*/  FFMA.FTZ R30, R49, R7, R30 ;  /* 0x00000007311e7223 */ /* 0x000fe2000001001e */
[----:B------:R-:W-:-:S02]  /*11980*/  F2FP.BF16.F32.PACK_AB R6, R36, R27 ;  /* 0x0000001b2406723e */ /* 0x000fc400000010ff */
[----:B------:R-:W-:Y:S02]  /*11990*/  F2FP.BF16.F32.PACK_AB R5, R9, R38 ;  /* 0x000000260905723e */ /* 0x000fe400000010ff */
[----:B------:R-:W-:Y:S02]  /*119a0*/  F2FP.BF16.F32.PACK_AB R4, R0, R43 ;  /* 0x0000002b0004723e */ /* 0x000fe400000010ff */
[----:B------:R-:W-:Y:S02]  /*119b0*/  F2FP.BF16.F32.PACK_AB R9, R11, R42 ;  /* 0x0000002a0b09723e */ /* 0x000fe400000010ff */
[----:B------:R-:W-:Y:S02]  /*119c0*/  F2FP.BF16.F32.PACK_AB R7, R28, R29 ;  /* 0x0000001d1c07723e */ /* 0x000fe400000010ff */
[----:B------:R-:W-:Y:S02]  /*119d0*/  F2FP.BF16.F32.PACK_AB R8, R8, R31 ;  /* 0x0000001f0808723e */ /* 0x000fe400000010ff */
[----:B------:R-:W-:Y:S01]  /*119e0*/  F2FP.BF16.F32.PACK_AB R11, R30, R37 ;  /* 0x000000251e0b723e */ /* 0x000fe200000010ff */
[----:B------:R0:W-:Y:S04]  /*119f0*/  STS.128 [R50], R4 ;  /* 0x0000000432007388 */ /* 0x0001e80000000c00 */
[----:B------:R0:W-:Y:S02]  /*11a00*/  STS.128 [R3+0x14400], R8 ;  /* 0x0144000803007388 */ /* 0x0001e40000000c00 */
.L_x_640:
[----:B------:R-:W-:Y:S05]  /*11a10*/  BSYNC B1 ;  /* 0x0000000000017941 */ /* 0x000fea0003800000 */
.L_x_639:
[----:B------:R-:W-:Y:S05]  /*11a20*/  @P1 BRA `(.L_x_612) ;  /* 0x00000004005c1947 */ /* 0x000fea0003800000 */
[----:B------:R-:W2:Y:S01]  /*11a30*/  LDL R40, [R1+0x84] ;  /* 0x0000840001287983 */ /* 0x000ea20000100800 */
[----:B------:R-:W-:Y:S01]  /*11a40*/  LEA.HI R26, R47, R26, RZ, 0x1d ;  /* 0x0000001a2f1a7211 */ /* 0x000fe200078fe8ff */
[C---:B------:R-:W-:Y:S01]  /*11a50*/  IMAD.U32 R36, R20.reuse, 0x10000, RZ ;  /* 0x0001000014247824 */ /* 0x040fe200078e00ff */
[----:B------:R-:W-:Y:S01]  /*11a60*/  LOP3.LUT R38, R20, 0xffff0000, RZ, 0xc0, !PT ;  /* 0xffff000014267812 */ /* 0x000fe200078ec0ff */
[----:B------:R-:W-:Y:S01]  /*11a70*/  IMAD.U32 R34, R12, 0x10000, RZ ;  /* 0x000100000c227824 */ /* 0x000fe200078e00ff */
[----:B0-----:R-:W-:Y:S01]  /*11a80*/  SHF.R.S32.HI R3, RZ, 0x1f, R26 ;  /* 0x0000001fff037819 */ /* 0x001fe2000001141a */
[----:B------:R-:W-:Y:S01]  /*11a90*/  IMAD.SHL.U32 R0, R26, 0x8, RZ ;  /* 0x000000081a007824 */ /* 0x000fe200078e00ff */
[----:B------:R-:W-:Y:S01]  /*11aa0*/  LOP3.LUT R12, R12, 0xffff0000, RZ, 0xc0, !PT ;  /* 0xffff00000c0c7812 */ /* 0x000fe200078ec0ff */
[----:B------:R-:W-:Y:S01]  /*11ab0*/  IMAD.U32 R20, R13, 0x10000, RZ ;  /* 0x000100000d147824 */ /* 0x000fe200078e00ff */
[----:B------:R-:W-:Y:S01]  /*11ac0*/  LEA.HI R3, R3, R26, RZ, 0x3 ;  /* 0x0000001a03037211 */ /* 0x000fe200078f18ff */
[----:B------:R-:W-:Y:S01]  /*11ad0*/  IMAD.U32 R41, R24, 0x10000, RZ ;  /* 0x0001000018297824 */ /* 0x000fe200078e00ff */
[----:B-----5:R-:W-:-:S02]  /*11ae0*/  LOP3.LUT R0, R54, 0x38, R0, 0xf8, !PT ;  /* 0x0000003836007812 */ /* 0x020fc400078ef800 */
[----:B------:R-:W-:Y:S01]  /*11af0*/  LOP3.LUT R24, R24, 0xffff0000, RZ, 0xc0, !PT ;  /* 0xffff000018187812 */ /* 0x000fe200078ec0ff */
[----:B------:R-:W-:Y:S01]  /*11b00*/  IMAD.SHL.U32 R3, R3, 0x400, RZ ;  /* 0x0000040003037824 */ /* 0x000fe200078e00ff */
[----:B------:R-:W-:Y:S02]  /*11b10*/  LOP3.LUT R0, R0, R53, RZ, 0x3c, !PT ;  /* 0x0000003500007212 */ /* 0x000fe400078e3cff */
[----:B------:R-:W-:Y:S02]  /*11b20*/  LOP3.LUT R13, R13, 0xffff0000, RZ, 0xc0, !PT ;  /* 0xffff00000d0d7812 */ /* 0x000fe400078ec0ff */
        /* <DEDUP_REMOVED lines=11> */
[----:B------:R-:W-:Y:S01]  /*11be0*/  FMUL.FTZ R37, R12, R8 ;  /* 0x000000080c257220 */ /* 0x000fe20000410000 */
[----:B------:R-:W-:-:S02]  /*11bf0*/  IMAD.U32 R31, R10, 0x10000, RZ ;  /* 0x000100000a1f7824 */ /* 0x000fc400078e00ff */
[----:B------:R-:W-:Y:S01]  /*11c00*/  FMUL.FTZ R39, R20, R30 ;  /* 0x0000001e14277220 */ /* 0x000fe20000410000 */
[----:B------:R-:W-:Y:S01]  /*11c10*/  LOP3.LUT R10, R10, 0xffff0000, RZ, 0xc0, !PT ;  /* 0xffff00000a0a7812 */ /* 0x000fe200078ec0ff */
[C---:B------:R-:W-:Y:S01]  /*11c20*/  IMAD.U32 R32, R11.reuse, 0x10000, RZ ;  /* 0x000100000b207824 */ /* 0x040fe200078e00ff */
[----:B------:R-:W-:Y:S01]  /*11c30*/  LOP3.LUT R11, R11, 0xffff0000, RZ, 0xc0, !PT ;  /* 0xffff00000b0b7812 */ /* 0x000fe200078ec0ff */
[----:B--2---:R-:W0:Y:S02]  /*11c40*/  LDS.128 R4, [R40] ;  /* 0x0000000028047984 */ /* 0x004e240000000c00 */
[C---:B0-----:R-:W-:Y:S01]  /*11c50*/  IMAD.U32 R0, R4.reuse, 0x10000, RZ ;  /* 0x0001000004007824 */ /* 0x041fe200078e00ff */
[----:B------:R-:W-:Y:S01]  /*11c60*/  LOP3.LUT R4, R4, 0xffff0000, RZ, 0xc0, !PT ;  /* 0xffff000004047812 */ /* 0x000fe200078ec0ff */
[----:B------:R-:W-:Y:S01]  /*11c70*/  IMAD.U32 R26, R5, 0x10000, RZ ;  /* 0x00010000051a7824 */ /* 0x000fe200078e00ff */
[----:B------:R-:W-:Y:S01]  /*11c80*/  SHF.L.U32 R28, R7, 0x10, RZ ;  /* 0x00000010071c7819 */ /* 0x000fe200000006ff */
[----:B------:R-:W-:Y:S01]  /*11c90*/  FFMA.FTZ R33, R34, R0, -R33 ;  /* 0x0000000022217223 */ /* 0x000fe20000010821 */
[----:B------:R-:W-:-:S02]  /*11ca0*/  IMAD.U32 R34, R21, 0x10000, RZ ;  /* 0x0001000015227824 */ /* 0x000fc400078e00ff */
[----:B------:R-:W-:Y:S01]  /*11cb0*/  FFMA.FTZ R29, R36, R0, R29 ;  /* 0x00000000241d7223 */ /* 0x000fe2000001001d */
[-C--:B------:R-:W-:Y:S01]  /*11cc0*/  FFMA.FTZ R0, R12, R4.reuse, -R35 ;  /* 0x000000040c007223 */ /* 0x080fe20000010823 */
[----:B------:R-:W-:Y:S01]  /*11cd0*/  FFMA.FTZ R8, R38, R4, R37 ;  /* 0x0000000426087223 */ /* 0x000fe20000010025 */
[----:B------:R-:W-:Y:S01]  /*11ce0*/  FMUL.FTZ R35, R34, R30 ;  /* 0x0000001e22237220 */ /* 0x000fe20000410000 */
[----:B------:R-:W-:Y:S02]  /*11cf0*/  IMAD.U32 R37, R14, 0x10000, RZ ;  /* 0x000100000e257824 */ /* 0x000fe400078e00ff */
[-C--:B------:R-:W-:Y:S01]  /*11d00*/  FMUL.FTZ R4, R41, R31.reuse ;  /* 0x0000001f29047220 */ /* 0x080fe20000410000 */
[----:B------:R-:W-:Y:S01]  /*11d10*/  IMAD.U32 R27, R6, 0x10000, RZ ;  /* 0x00010000061b7824 */ /* 0x000fe200078e00ff */
[----:B------:R-:W-:Y:S01]  /*11d20*/  LOP3.LUT R14, R14, 0xffff0000, RZ, 0xc0, !PT ;  /* 0xffff00000e0e7812 */ /* 0x000fe200078ec0ff */
[-C--:B------:R-:W-:Y:S01]  /*11d30*/  FFMA.FTZ R35, R20, R26.reuse, -R35 ;  /* 0x0000001a14237223 */ /* 0x080fe20000010823 */
[----:B------:R-:W-:Y:S01]  /*11d40*/  FFMA.FTZ R39, R34, R26, R39 ;  /* 0x0000001a22277223 */ /* 0x000fe20000010027 */
[C---:B------:R-:W-:Y:S01]  /*11d50*/  FMUL.FTZ R12, R37.reuse, R31 ;  /* 0x0000001f250c7220 */ /* 0x040fe20000410000 */
[----:B------:R-:W-:Y:S01]  /*11d60*/  FFMA.FTZ R20, R37, R27, -R4 ;  /* 0x0000001b25147223 */ /* 0x000fe20000010804 */
[----:B------:R-:W-:-:S02]  /*11d70*/  IMAD.U32 R26, R25, 0x10000, RZ ;  /* 0x00010000191a7824 */ /* 0x000fc400078e00ff */
[-C--:B------:R-:W-:Y:S01]  /*11d80*/  FMUL.FTZ R31, R24, R10.reuse ;  /* 0x0000000a181f7220 */ /* 0x080fe20000410000 */
[----:B------:R-:W-:Y:S02]  /*11d90*/  IMAD.U32 R4, R15, 0x10000, RZ ;  /* 0x000100000f047824 */ /* 0x000fe400078e00ff */
[----:B------:R-:W-:Y:S01]  /*11da0*/  FMUL.FTZ R37, R14, R10 ;  /* 0x0000000a0e257220 */ /* 0x000fe20000410000 */
[----:B------:R-:W-:Y:S01]  /*11db0*/  LOP3.LUT R6, R6, 0xffff0000, RZ, 0xc0, !PT ;  /* 0xffff000006067812 */ /* 0x000fe200078ec0ff */
[----:B------:R-:W-:Y:S01]  /*11dc0*/  FFMA.FTZ R10, R41, R27, R12 ;  /* 0x0000001b290a7223 */ /* 0x000fe2000001000c */
[-C--:B------:R-:W-:Y:S01]  /*11dd0*/  FMUL.FTZ R27, R26, R32.reuse ;  /* 0x000000201a1b7220 */ /* 0x080fe20000410000 */
[----:B------:R-:W-:Y:S01]  /*11de0*/  LOP3.LUT R21, R21, 0xffff0000, RZ, 0xc0, !PT ;  /* 0xffff000015157812 */ /* 0x000fe200078ec0ff */
[----:B------:R-:W-:Y:S01]  /*11df0*/  FMUL.FTZ R41, R4, R32 ;  /* 0x0000002004297220 */ /* 0x000fe20000410000 */
[----:B------:R-:W-:Y:S01]  /*11e00*/  LOP3.LUT R25, R25, 0xffff0000, RZ, 0xc0, !PT ;  /* 0xffff000019197812 */ /* 0x000fe200078ec0ff */
[----:B------:R-:W-:Y:S01]  /*11e10*/  FFMA.FTZ R37, R24, R6, R37 ;  /* 0x0000000618257223 */ /* 0x000fe20000010025 */
[----:B------:R-:W-:Y:S01]  /*11e20*/  LOP3.LUT R15, R15, 0xffff0000, RZ, 0xc0, !PT ;  /* 0xffff00000f0f7812 */ /* 0x000fe200078ec0ff */
[----:B------:R-:W-:Y:S01]  /*11e30*/  FFMA.FTZ R27, R4, R28, -R27 ;  /* 0x0000001c041b7223 */ /* 0x000fe2000001081b */
[----:B------:R-:W-:Y:S01]  /*11e40*/  LOP3.LUT R5, R5, 0xffff0000, RZ, 0xc0, !PT ;  /* 0xffff000005057812 */ /* 0x000fe200078ec0ff */
[----:B------:R-:W-:Y:S01]  /*11e50*/  FFMA.FTZ R31, R14, R6, -R31 ;  /* 0x000000060e1f7223 */ /* 0x000fe2000001081f */
[----:B------:R-:W-:Y:S01]  /*11e60*/  LOP3.LUT R7, R7, 0xffff0000, RZ, 0xc0, !PT ;  /* 0xffff000007077812 */ /* 0x000fe200078ec0ff */
        /* <DEDUP_REMOVED lines=19> */
.L_x_612:
[----:B------:R-:W-:Y:S05]  /*11fa0*/  BSYNC B0 ;  /* 0x0000000000007941 */ /* 0x000fea0003800000 */
.L_x_578:
[----:B------:R-:W-:Y:S01]  /*11fb0*/  @!PT LDS RZ, [RZ] ;  /* 0x00000000fffff984 */ /* 0x000fe20000000800 */
[----:B------:R-:W-:Y:S01]  /*11fc0*/  @!PT LDS RZ, [RZ] ;  /* 0x00000000fffff984 */ /* 0x000fe20000000800 */
[----:B------:R-:W-:Y:S01]  /*11fd0*/  @!PT LDS RZ, [RZ] ;  /* 0x00000000fffff984 */ /* 0x000fe20000000800 */
[----:B------:R-:W-:Y:S01]  /*11fe0*/  @!PT LDS RZ, [RZ] ;  /* 0x00000000fffff984 */ /* 0x000fe20000000800 */
[----:B------:R0:W-:Y:S06]  /*11ff0*/  MEMBAR.ALL.CTA ;  /* 0x0000000000007992 */ /* 0x0001ec0000008000 */
[----:B0-----:R-:W0:Y:S01]  /*12000*/  FENCE.VIEW.ASYNC.S ;  /* 0x00000000000073c6 */ /* 0x001e220000000000 */
[----:B------:R-:W-:Y:S05]  /*12010*/  WARPSYNC.ALL ;  /* 0x0000000000007948 */ /* 0x000fea0003800000 */
[----:B0-----:R-:W-:Y:S06]  /*12020*/  BAR.SYNC.DEFER_BLOCKING 0xd, 0x100 ;  /* 0x0344000000007b1d */ /* 0x001fec0000010000 */
.L_x_576:
[----:B------:R-:W-:-:S06]  /*12030*/  ULOP3.LUT UR4, UR60, 0x1, URZ, 0xfc, !UPT ;  /* 0x000000013c047892 */ /* 0x000fcc000f8efc3f */
[----:B------:R-:W-:-:S05]  /*12040*/  IMAD.U32 R0, RZ, RZ, UR4 ;  /* 0x00000004ff007e24 */ /* 0x000fca000f8e00ff */
[----:B------:R-:W-:-:S13]  /*12050*/  ISETP.NE.AND P0, PT, R0, 0x3, PT ;  /* 0x000000030000780c */ /* 0x000fda0003f05270 */
[----:B------:R-:W-:Y:S05]  /*12060*/  @!P0 BRA `(.L_x_641) ;  /* 0x0000000000048947 */ /* 0x000fea0003800000 */
[----:B------:R-:W-:Y:S01]  /*12070*/  BPT.TRAP 0x1 ;  /* 0x000000040000795c */ /* 0x000fe20000300000 */
.L_x_641:
[----:B------:R-:W-:Y:S01]  /*12080*/  IMAD R0, R221, 0x8, R16 ;  /* 0x00000008dd007824 */ /* 0x000fe200078e0210 */
[----:B01234-:R-:W-:-:S04]  /*12090*/  SHF.L.U32 R3, R222, 0x1f, RZ ;  /* 0x0000001fde037819 */ /* 0x01ffc800000006ff */
[----:B------:R0:W1:Y:S01]  /*120a0*/  SYNCS.PHASECHK.TRANS64.TRYWAIT P1, [R0+URZ+0x38830], R3 ;  /* 0x03883003000075a7 */ /* 0x000062000802017f */
[----:B------:R-:W-:Y:S05]  /*120b0*/  @!P0 BRA `(.L_x_642) ;  /* 0x0000000000048947 */ /* 0x000fea0003800000 */
[----:B------:R-:W-:Y:S01]  /*120c0*/  BPT.TRAP 0x1 ;  /* 0x000000040000795c */ /* 0x000fe20000300000 */
.L_x_642:
[----:B------:R-:W2:Y:S01]  /*120d0*/  LDL R6, [R1+0x70] ;  /* 0x0000700001067983 */ /* 0x000ea20000100800 */
[----:B------:R-:W-:Y:S01]  /*120e0*/  IMAD.MOV.U32 R5, RZ, RZ, -0x2 ;  /* 0xfffffffeff057424 */ /* 0x000fe200078e00ff */
[----:B--2---:R-:W-:-:S04]  /*120f0*/  SHF.R.S32.HI R4, RZ, 0x1f, R6 ;  /* 0x0000001fff047819 */ /* 0x004fc80000011406 */
[----:B------:R-:W-:-:S04]  /*12100*/  LEA.HI R4, R4, R6, RZ, 0x2 ;  /* 0x0000000604047211 */ /* 0x000fc800078f10ff */
[----:B------:R-:W-:-:S05]  /*12110*/  LOP3.LUT R4, R4, 0x7ffffffc, RZ, 0xc0, !PT ;  /* 0x7ffffffc04047812 */ /* 0x000fca00078ec0ff */
[----:B------:R-:W-:Y:S01]  /*12120*/  IMAD.IADD R4, R6, 0x1, -R4 ;  /* 0x0000000106047824 */ /* 0x000fe200078e0a04 */
[----:B-1----:R-:W-:Y:S06]  /*12130*/  @P1 BRA `(.L_x_643) ;  /* 0x0000000000081947 */ /* 0x002fec0003800000 */
[----:B------:R-:W1:Y:S02]  /*12140*/  SYNCS.PHASECHK.TRANS64.TRYWAIT P1, [R0+URZ+0x38830], R3 ;  /* 0x03883003000075a7 */ /* 0x000e64000802017f */
[----:B-1----:R-:W-:Y:S05]  /*12150*/  @!P1 BRA `(.L_x_644) ;  /* 0x0000014000449947 */ /* 0x002fea0003800000 */
.L_x_643:
[----:B------:R-:W2:Y:S01]  /*12160*/  S2R R6, SR_TID.X ;  /* 0x0000000000067919 */ /* 0x000ea20000002100 */
[----:B------:R-:W-:Y:S05]  /*12170*/  WARPSYNC.ALL ;  /* 0x0000000000007948 */ /* 0x000fea0003800000 */
[----:B------:R-:W-:Y:S02]  /*12180*/  IMAD R5, R4, R5, 0x50 ;  /* 0x0000005004057424 */ /* 0x000fe400078e0205 */
[----:B------:R-:W-:Y:S01]  /*12190*/  IMAD.MOV.U32 R151, RZ, RZ, RZ ;  /* 0x000000ffff977224 */ /* 0x000fe200078e00ff */
[----:B--2---:R-:W-:-:S04]  /*121a0*/  LOP3.LUT R6, R6, 0x7f, RZ, 0xc0, !PT ;  /* 0x0000007f06067812 */ /* 0x004fc800078ec0ff */
[----:B------:R-:W-:Y:S01]  /*121b0*/  ISETP.NE.AND P1, PT, R6, RZ, PT ;  /* 0x000000ff0600720c */ /* 0x000fe20003f25270 */
[----:B01----:R-:W-:Y:S01]  /*121c0*/  VIADD R3, R16, 0x24400 ;  /* 0x0002440010037836 */ /* 0x003fe20000000000 */
[----:B------:R-:W-:Y:S01]  /*121d0*/  R2UR UR12, R2 ;  /* 0x00000000020c72ca */ /* 0x000fe200000e0000 */
[----:B------:R-:W-:Y:S01]  /*121e0*/  WARPGROUP.ARRIVE ;  /* 0x00000000000079c5 */ /* 0x000fe20000000000 */
[----:B------:R-:W-:Y:S01]  /*121f0*/  UMOV UR9, 0x40000040 ;  /* 0x4000004000097882 */ /* 0x000fe20000000000 */
[----:B------:R-:W-:Y:S01]  /*12200*/  MOV R7, 0x40000040 ;  /* 0x4000004000077802 */ /* 0x000fe20000000f00 */
[----:B------:R-:W-:Y:S01]  /*12210*/  UMOV UR5, UR9 ;  /* 0x0000000900057c82 */ /* 0x000fe20008000000 */
[----:B------:R-:W-:Y:S01]  /*12220*/  SHF.R.U32.HI R3, RZ, 0x4, R3 ;  /* 0x00000004ff037819 */ /* 0x000fe20000011603 */
[----:B------:R-:W-:Y:S01]  /*12230*/  IMAD.MOV.U32 R9, RZ, RZ, 0x40000040 ;  /* 0x40000040ff097424 */ /* 0x000fe200078e00ff */
[----:B------:R-:W-:Y:S01]  /*12240*/  R2UR UR7, R7 ;  /* 0x00000000070772ca */ /* 0x000fe200000e0000 */
[----:B------:R-:W-:Y:S01]  /*12250*/  IMAD.MOV.U32 R7, RZ, RZ, 0x40000040 ;  /* 0x40000040ff077424 */ /* 0x000fe200078e00ff */
[----:B------:R-:W-:Y:S01]  /*12260*/  LOP3.LUT R3, R3, 0x3fff, RZ, 0xc0, !PT ;  /* 0x00003fff03037812 */ /* 0x000fe200078ec0ff */
[----:B------:R-:W-:Y:S01]  /*12270*/  UMOV UR17, 0x40000040 ;  /* 0x4000004000117882 */ /* 0x000fe20000000000 */
[----:B------:R-:W-:Y:S01]  /*12280*/  IMAD.U32 R11, RZ, RZ, UR9 ;  /* 0x00000009ff0b7e24 */ /* 0x000fe2000f8e00ff */
[----:B------:R-:W-:Y:S01]  /*12290*/  UMOV UR53, 0x40000040 ;  /* 0x4000004000357882 */ /* 0x000fe20000000000 */
[----:B------:R-:W-:Y:S01]  /*122a0*/  LOP3.LUT R226, R3, 0x10000, RZ, 0xfc, !PT ;  /* 0x0001000003e27812 */ /* 0x000fe200078efcff */
[----:B------:R-:W-:Y:S01]  /*122b0*/  IMAD.MOV.U32 R3, RZ, RZ, 0x40000040 ;  /* 0x40000040ff037424 */ /* 0x000fe200078e00ff */
[----:B------:R-:W-:Y:S01]  /*122c0*/  ULOP3.LUT UR12, UR12, 0x10000, URZ, 0xfc, !UPT ;  /* 0x000100000c0c7892 */ /* 0x000fe2000f8efc3f */
[----:B------:R-:W-:Y:S01]  /*122d0*/  IMAD.IADD R5, R5, 0x1, R148 ;  /* 0x0000000105057824 */ /* 0x000fe200078e0294 */
[----:B------:R-:W-:Y:S01]  /*122e0*/  UMOV UR49, 0x40000040 ;  /* 0x4000004000317882 */ /* 0x000fe20000000000 */
[----:B------:R-:W-:Y:S01]  /*122f0*/  IMAD R2, R221, 0xa00, R226 ;  /* 0x00000a00dd027824 */ /* 0x000fe200078e02e2 */
[----:B------:R-:W-:Y:S01]  /*12300*/  R2UR UR11, R3 ;  /* 0x00000000030b72ca */ /* 0x000fe200000e0000 */
[----:B------:R-:W-:Y:S01]  /*12310*/  UIADD3 UR52, UR12, 0x806, URZ ;  /* 0x000008060c347890 */ /* 0x000fe2000fffe03f */
[----:B------:R-:W-:Y:S01]  /*12320*/  IMAD.MOV.U32 R3, RZ, RZ, 0x40000040 ;  /* 0x40000040ff037424 */ /* 0x000fe200078e00ff */
[----:B------:R-:W-:Y:S01]  /*12330*/  UMOV UR8, UR12 ;  /* 0x0000000c00087c82 */ /* 0x000fe20008000000 */
[C---:B------:R-:W-:Y:S01]  /*12340*/  R2UR UR10, R2.reuse ;  /* 0x00000000020a72ca */ /* 0x040fe200000e0000 */
[C---:B------:R-:W-:Y:S01]  /*12350*/  VIADD R6, R2.reuse, 0x80 ;  /* 0x0000008002067836 */ /* 0x040fe20000000000 */
[----:B------:R-:W-:Y:S01]  /*12360*/  UMOV UR4, UR8 ;  /* 0x0000000800047c82 */ /* 0x000fe20008000000 */
[----:B------:R-:W-:Y:S01]  /*12370*/  VIADD R8, R2, 0x200 ;  /* 0x0000020002087836 */ /* 0x000fe20000000000 */
[----:B------:R-:W-:Y:S01]  /*12380*/  UIADD3 UR48, UR12, 0xc00, URZ ;  /* 0x00000c000c307890 */ /* 0x000fe2000fffe03f */
[----:B------:R-:W-:Y:S01]  /*12390*/  IMAD.U32 R10, RZ, RZ, UR8 ;  /* 0x00000008ff0a7e24 */ /* 0x000fe2000f8e00ff */
[----:B------:R-:W-:Y:S01]  /*123a0*/  R2UR UR6, R6 ;  /* 0x00000000060672ca */ /* 0x000fe200000e0000 */
[----:B------:R-:W-:Y:S01]  /*123b0*/  VIADD R6, R2, 0x100 ;  /* 0x0000010002067836 */ /* 0x000fe20000000000 */
[----:B------:R-:W-:Y:S01]  /*123c0*/  UIADD3 UR44, UR12, 0xc02, URZ ;  /* 0x00000c020c2c7890 */ /* 0x000fe2000fffe03f */
[----:B------:R-:W-:Y:S01]  /*123d0*/  IMAD R5, R180, -0x50, R5 ;  /* 0xffffffb0b4057824 */ /* 0x000fe200078e0205 */
[----:B------:R0:W-:Y:S01]  /*123e0*/  STL.64 [R1+0x58], R10 ;  /* 0x0000580a01007387 */ /* 0x0001e20000100a00 */
[----:B------:R-:W-:Y:S01]  /*123f0*/  UMOV UR45, 0x40000040 ;  /* 0x40000040002d7882 */ /* 0x000fe20000000000 */
[----:B------:R-:W-:Y:S01]  /*12400*/  UIADD3 UR40, UR12, 0xc04, URZ ;  /* 0x00000c040c287890 */ /* 0x000fe2000fffe03f */
[----:B------:R-:W-:Y:S01]  /*12410*/  HGMMA.64x16x16.F32.BF16 R56, gdesc[UR8], RZ, !UPT, gsb0 ;  /* 0x00200000083879f0 */ /* 0x000fe2000c0018ff */
[----:B------:R-:W-:Y:S01]  /*12420*/  R2UR UR10, R8 ;  /* 0x00000000080a72ca */ /* 0x000fe200000e0000 */
[----:B------:R-:W-:Y:S01]  /*12430*/  VIADD R8, R2, 0x202 ;  /* 0x0000020202087836 */ /* 0x000fe20000000000 */
[----:B------:R-:W-:Y:S01]  /*12440*/  R2UR UR11, R9 ;  /* 0x00000000090b72ca */ /* 0x000fe200000e0000 */
[----:B------:R-:W-:Y:S01]  /*12450*/  UMOV UR41, 0x40000040 ;  /* 0x4000004000297882 */ /* 0x000fe20000000000 */
[----:B------:R-:W-:Y:S01]  /*12460*/  MOV R9, 0x40000040 ;  /* 0x4000004000097802 */ /* 0x000fe20000000f00 */
[----:B------:R-:W-:Y:S01]  /*12470*/  UIADD3 UR36, UR12, 0xc06, URZ ;  /* 0x00000c060c247890 */ /* 0x000fe2000fffe03f */
[C---:B------:R-:W-:Y:S01]  /*12480*/  ISETP.GT.AND P6, PT, R5.reuse, RZ, PT ;  /* 0x000000ff0500720c */ /* 0x040fe20003fc4270 */
[----:B------:R-:W-:Y:S01]  /*12490*/  UMOV UR37, 0x40000040 ;  /* 0x4000004000257882 */ /* 0x000fe20000000000 */
[----:B0-----:R-:W-:Y:S01]  /*124a0*/  IMAD.U32 R11, RZ, RZ, UR17 ;  /* 0x00000011ff0b7e24 */ /* 0x001fe2000f8e00ff */
[C---:B------:R-:W-:Y:S01]  /*124b0*/  ISETP.GT.AND P5, PT, R5.reuse, 0x1, PT ;  /* 0x000000010500780c */ /* 0x040fe20003fa4270 */
[----:B------:R-:W-:Y:S01]  /*124c0*/  @!P1 VIADD R0, R0, 0x38840 ;  /* 0x0003884000009836 */ /* 0x000fe20000000000 */
[C---:B------:R-:W-:Y:S01]  /*124d0*/  ISETP.GT.AND P4, PT, R5.reuse, 0x8, PT ;  /* 0x000000080500780c */ /* 0x040fe20003f84270 */
[----:B------:R-:W-:Y:S01]  /*124e0*/  BSSY B0, `(.L_x_645) ;  /* 0x0000924000007945 */ /* 0x000fe20003800000 */
[C---:B------:R-:W-:Y:S01]  /*124f0*/  ISETP.GT.AND P3, PT, R5.reuse, 0x9, PT ;  /* 0x000000090500780c */ /* 0x040fe20003f64270 */
[--C-:B------:R-:W-:Y:S01]  /*12500*/  IMAD.MOV.U32 R150, RZ, RZ, R151.reuse ;  /* 0x000000ffff967224 */ /* 0x100fe200078e0097 */
[----:B------:R-:W-:Y:S01]  /*12510*/  ISETP.GT.AND P2, PT, R5, 0x10, PT ;  /* 0x000000100500780c */ /* 0x000fe20003f44270 */
[--C-:B------:R-:W-:Y:S01]  /*12520*/  IMAD.MOV.U32 R149, RZ, RZ, R151.reuse ;  /* 0x000000ffff957224 */ /* 0x100fe200078e0097 */
[----:B------:R-:W-:Y:S01]  /*12530*/  P2R R12, PR, RZ, 0x1 ;  /* 0x00000001ff0c7803 */ /* 0x000fe20000000000 */
[--C-:B------:R-:W-:Y:S01]  /*12540*/  IMAD.MOV.U32 R147, RZ, RZ, R151.reuse ;  /* 0x000000ffff937224 */ /* 0x100fe200078e0097 */
[----:B------:R-:W-:Y:S01]  /*12550*/  @!P1 PRMT R0, RZ, 0x654, R0 ;  /* 0x00000654ff009816 */ /* 0x000fe20000000000 */
[--C-:B-----5:R-:W-:Y:S01]  /*12560*/  IMAD.MOV.U32 R146, RZ, RZ, R151.reuse ;  /* 0x000000ffff927224 */ /* 0x120fe200078e0097 */
        /* <DEDUP_REMOVED lines=23> */
[----:B------:R-:W-:Y:S01]  /*126e0*/  IMAD.MOV.U32 R127, RZ, RZ, R151 ;  /* 0x000000ffff7f7224 */ /* 0x000fe200078e0097 */
[----:B------:R-:W-:Y:S01]  /*126f0*/  HGMMA.64x16x16.F32.BF16 R48, gdesc[UR4], RZ, !UPT, gsb0 ;  /* 0x00200000043079f0 */ /* 0x000fe2000c0018ff */
[----:B------:R-:W-:Y:S01]  /*12700*/  R2UR UR6, R6 ;  /* 0x00000000060672ca */ /* 0x000fe200000e0000 */
[----:B------:R-:W-:Y:S01]  /*12710*/  UMOV UR4, UR8 ;  /* 0x0000000800047c82 */ /* 0x000fe20008000000 */
[----:B------:R-:W-:Y:S01]  /*12720*/  R2UR UR7, R7 ;  /* 0x00000000070772ca */ /* 0x000fe200000e0000 */
[----:B------:R-:W-:Y:S01]  /*12730*/  UMOV UR5, UR9 ;  /* 0x0000000900057c82 */ /* 0x000fe20008000000 */
[----:B------:R-:W-:Y:S02]  /*12740*/  VIADD R6, R2, 0x180 ;  /* 0x0000018002067836 */ /* 0x000fe40000000000 */
[----:B------:R-:W-:-:S02]  /*12750*/  IMAD.MOV.U32 R7, RZ, RZ, 0x40000040 ;  /* 0x40000040ff077424 */ /* 0x000fc400078e00ff */
        /* <DEDUP_REMOVED lines=34> */
[--C-:B------:R-:W-:Y:S01]  /*12980*/  IMAD.MOV.U32 R99, RZ, RZ, R151.reuse ;  /* 0x000000ffff637224 */ /* 0x100fe200078e0097 */
[----:B------:R-:W-:Y:S01]  /*12990*/  R2UR UR18, R6 ;  /* 0x00000000061272ca */ /* 0x000fe200000e0000 */
[----:B------:R-:W-:Y:S01]  /*129a0*/  VIADD R6, R2, 0x82 ;  /* 0x0000008202067836 */ /* 0x000fe20000000000 */
[----:B------:R-:W-:Y:S01]  /*129b0*/  R2UR UR19, R7 ;  /* 0x00000000071372ca */ /* 0x000fe200000e0000 */
[----:B------:R-:W-:Y:S02]  /*129c0*/  IMAD.MOV.U32 R7, RZ, RZ, 0x40000040 ;  /* 0x40000040ff077424 */ /* 0x000fe400078e00ff */
        /* <DEDUP_REMOVED lines=25> */
[----:B------:R-:W-:Y:S01]  /*12b60*/  UIADD3 UR4, UR12, 0x2, URZ ;  /* 0x000000020c047890 */ /* 0x000fe2000fffe03f */
[----:B------:R-:W-:Y:S01]  /*12b70*/  R2UR UR6, R6 ;  /* 0x00000000060672ca */ /* 0x000fe200000e0000 */
[----:B------:R-:W-:Y:S01]  /*12b80*/  VIADD R6, R2, 0x102 ;  /* 0x0000010202067836 */ /* 0x000fe20000000000 */
[----:B------:R-:W-:Y:S01]  /*12b90*/  R2UR UR7, R7 ;  /* 0x00000000070772ca */ /* 0x000fe200000e0000 */
[----:B------:R-:W-:-:S03]  /*12ba0*/  IMAD.MOV.U32 R7, RZ, RZ, 0x40000040 ;  /* 0x40000040ff077424 */ /* 0x000fc600078e00ff */
[----:B------:R-:W-:Y:S02]  /*12bb0*/  UMOV UR16, UR4 ;  /* 0x0000000400107c82 */ /* 0x000fe40008000000 */
[----:B------:R-:W-:-:S05]  /*12bc0*/  IMAD.U32 R10, RZ, RZ, UR16 ;  /* 0x00000010ff0a7e24 */ /* 0x000fca000f8e00ff */
[----:B------:R0:W-:Y:S01]  /*12bd0*/  STL.64 [R1+0x50], R10 ;  /* 0x0000500a01007387 */ /* 0x0001e20000100a00 */
[----:B------:R-:W-:Y:S02]  /*12be0*/  WARPGROUP.DEPBAR.LE gsb0, 0x0 ;  /* 0x00008000000079c5 */ /* 0x000fe40000010000 */
[----:B------:R-:W-:-:S06]  /*12bf0*/  WARPGROUP.ARRIVE ;  /* 0x00000000000079c5 */ /* 0x000fcc0000000000 */
[----:B------:R-:W-:Y:S01]  /*12c00*/  HGMMA.64x16x16.F32.BF16 R24, gdesc[UR8], RZ, !UPT, gsb0 ;  /* 0x00200000081879f0 */ /* 0x000fe2000c0018ff */
[----:B------:R-:W-:Y:S01]  /*12c10*/  UMOV UR8, UR16 ;  /* 0x0000001000087c82 */ /* 0x000fe20008000000 */
[----:B------:R-:W-:Y:S01]  /*12c20*/  UMOV UR9, UR17 ;  /* 0x0000001100097c82 */ /* 0x000fe20008000000 */
[----:B------:R-:W-:Y:S01]  /*12c30*/  UMOV UR4, UR8 ;  /* 0x0000000800047c82 */ /* 0x000fe20008000000 */
[----:B------:R-:W-:Y:S01]  /*12c40*/  UMOV UR5, UR9 ;  /* 0x0000000900057c82 */ /* 0x000fe20008000000 */
[----:B------:R-:W-:Y:S01]  /*12c50*/  R2UR UR10, R8 ;  /* 0x00000000080a72ca */ /* 0x000fe200000e0000 */
[----:B------:R-:W-:Y:S01]  /*12c60*/  VIADD R8, R2, 0x204 ;  /* 0x0000020402087836 */ /* 0x000fe20000000000 */
[----:B------:R-:W-:Y:S01]  /*12c70*/  R2UR UR11, R9 ;  /* 0x00000000090b72ca */ /* 0x000fe200000e0000 */
[----:B------:R-:W-:Y:S01]  /*12c80*/  IMAD.MOV.U32 R9, RZ, RZ, 0x40000040 ;  /* 0x40000040ff097424 */ /* 0x000fe200078e00ff */
[----:B------:R-:W-:Y:S02]  /*12c90*/  WARPGROUP.DEPBAR.LE gsb0, 0x0 ;  /* 0x00008000000079c5 */ /* 0x000fe40000010000 */
[----:B------:R-:W-:-:S06]  /*12ca0*/  WARPGROUP.ARRIVE ;  /* 0x00000000000079c5 */ /* 0x000fcc0000000000 */
[----:B------:R-:W-:Y:S01]  /*12cb0*/  HGMMA.64x16x16.F32.BF16 R56, gdesc[UR16], R56, gsb0 ;  /* 0x00200000103879f0 */ /* 0x000fe20008001838 */
[----:B------:R-:W-:Y:S02]  /*12cc0*/  UMOV UR17, 0x40000040 ;  /* 0x4000004000117882 */ /* 0x000fe40000000000 */
[----:B0-----:R-:W-:Y:S01]  /*12cd0*/  IMAD.U32 R11, RZ, RZ, UR17 ;  /* 0x00000011ff0b7e24 */ /* 0x001fe2000f8e00ff */
[----:B------:R-:W-:Y:S02]  /*12ce0*/  WARPGROUP.DEPBAR.LE gsb0, 0x0 ;  /* 0x00008000000079c5 */ /* 0x000fe40000010000 */
[----:B------:R-:W-:-:S06]  /*12cf0*/  WARPGROUP.ARRIVE ;  /* 0x00000000000079c5 */ /* 0x000fcc0000000000 */
[----:B------:R-:W-:Y:S01]  /*12d00*/  HGMMA.64x16x16.F32.BF16 R48, gdesc[UR4], R48, gsb0 ;  /* 0x00200000043079f0 */ /* 0x000fe20008001830 */
[----:B------:R-:W-:Y:S01]  /*12d10*/  R2UR UR6, R6 ;  /* 0x00000000060672ca */ /* 0x000fe200000e0000 */
[----:B------:R-:W-:Y:S01]  /*12d20*/  UMOV UR4, UR8 ;  /* 0x0000000800047c82 */ /* 0x000fe20008000000 */
[----:B------:R-:W-:Y:S01]  /*12d30*/  R2UR UR7, R7 ;  /* 0x00000000070772ca */ /* 0x000fe200000e0000 */
[----:B------:R-:W-:Y:S01]  /*12d40*/  UMOV UR5, UR9 ;  /* 0x0000000900057c82 */ /* 0x000fe20008000000 */
[----:B------:R-:W-:Y:S02]  /*12d50*/  VIADD R6, R2, 0x182 ;  /* 0x0000018202067836 */ /* 0x000fe40000000000 */
[----:B------:R-:W-:Y:S01]  /*12d60*/  IMAD.MOV.U32 R7, RZ, RZ, 0x40000040 ;  /* 0x40000040ff077424 */ /* 0x000fe200078e00ff */
        /* <DEDUP_REMOVED lines=8> */
[----:B------:R-:W-:-:S03]  /*12df0*/  IMAD.MOV.U32 R7, RZ, RZ, 0x40000040 ;  /* 0x40000040ff077424 */ /* 0x000fc600078e00ff */
[----:B------:R-:W-:Y:S01]  /*12e00*/  R2UR UR18, R6 ;  /* 0x00000000061272ca */ /* 0x000fe200000e0000 */
[----:B------:R-:W-:Y:S01]  /*12e10*/  VIADD R6, R2, 0x84 ;  /* 0x0000008402067836 */ /* 0x000fe20000000000 */
[----:B------:R-:W-:Y:S01]  /*12e20*/  R2UR UR19, R7 ;  /* 0x00000000071372ca */ /* 0x000fe200000e0000 */
[----:B------:R-:W-:Y:S01]  /*12e30*/  IMAD.MOV.U32 R7, RZ, RZ, 0x40000040 ;  /* 0x40000040ff077424 */ /* 0x000fe200078e00ff */
[----:B------:R-:W-:Y:S02]  /*12e40*/  WARPGROUP.DEPBAR.LE gsb0, 0x0 ;  /* 0x00008000000079c5 */ /* 0x000fe40000010000 */
[----:B------:R-:W-:-:S06]  /*12e50*/  WARPGROUP.ARRIVE ;  /* 0x00000000000079c5 */ /* 0x000fcc0000000000 */
[----:B------:R-:W-:Y:S01]  /*12e60*/  HGMMA.64x16x16.F32.BF16 R32, gdesc[UR4], R32, gsb0 ;  /* 0x00200000042079f0 */ /* 0x000fe20008001820 */
        /* <DEDUP_REMOVED lines=10> */
[----:B------:R-:W-:Y:S01]  /*12f10*/  HGMMA.64x16x16.F32.BF16 R24, gdesc[UR8], R24, gsb0 ;  /* 0x00200000081879f0 */ /* 0x000fe20008001818 */
[----:B------:R-:W-:Y:S01]  /*12f20*/  UMOV UR8, UR16 ;  /* 0x0000001000087c82 */ /* 0x000fe20008000000 */
[----:B------:R-:W-:Y:S01]  /*12f30*/  UMOV UR9, UR17 ;  /* 0x0000001100097c82 */ /* 0x000fe20008000000 */
[----:B------:R-:W-:Y:S01]  /*12f40*/  UMOV UR4, UR8 ;  /* 0x0000000800047c82 */ /* 0x000fe20008000000 */
[----:B------:R-:W-:Y:S01]  /*12f50*/  UMOV UR5, UR9 ;  /* 0x0000000900057c82 */ /* 0x000fe20008000000 */
[----:B------:R-:W-:Y:S02]  /*12f60*/  R2UR UR10, R8 ;  /* 0x00000000080a72ca */ /* 0x000fe400000e0000 */
[----:B------:R-:W-:Y:S01]  /*12f70*/  R2UR UR11, R9 ;  /* 0x00000000090b72ca */ /* 0x000fe200000e0000 */
[----:B------:R-:W-:Y:S01]  /*12f80*/  IMAD.MOV.U32 R9, RZ, RZ, 0x40000040 ;  /* 0x40000040ff097424 */ /* 0x000fe200078e00ff */
[----:B------:R-:W-:Y:S01]  /*12f90*/  IADD3 R8, R2, 0x206, RZ ;  /* 0x0000020602087810 */ /* 0x000fe20007ffe0ff */
[----:B------:R-:W-:-:S02]  /*12fa0*/  WARPGROUP.DEPBAR.LE gsb0, 0x0 ;  /* 0x00008000000079c5 */ /* 0x000fc40000010000 */
[----:B------:R-:W-:-:S06]  /*12fb0*/  WARPGROUP.ARRIVE ;  /* 0x00000000000079c5 */ /* 0x000fcc0000000000 */
[----:B------:R-:W-:Y:S01]  /*12fc0*/  HGMMA.64x16x16.F32.BF16 R56, gdesc[UR16], R56, gsb0 ;  /* 0x00200000103879f0 */ /* 0x000fe20008001838 */
[----:B------:R-:W-:Y:S02]  /*12fd0*/  UMOV UR17, 0x40000040 ;  /* 0x4000004000117882 */ /* 0x000fe40000000000 */
[----:B------:R-:W-:Y:S01]  /*12fe0*/  UMOV UR15, UR17 ;  /* 0x00000011000f7c82 */ /* 0x000fe20008000000 */
        /* <DEDUP_REMOVED lines=28> */
[----:B------:R-:W-:Y:S01]  /*131b0*/  UMOV UR5, UR15 ;  /* 0x0000000f00057c82 */ /* 0x000fe20008000000 */
[----:B------:R-:W-:Y:S01]  /*131c0*/  R2UR UR7, R7 ;  /* 0x00000000070772ca */ /* 0x000fe200000e0000 */
[----:B------:R-:W-:Y:S02]  /*131d0*/  VIADD R6, R2, 0x106 ;  /* 0x0000010602067836 */ /* 0x000fe40000000000 */
[----:B------:R-:W-:Y:S01]  /*131e0*/  IMAD.MOV.U32 R7, RZ, RZ, 0x40000040 ;  /* 0x40000040ff077424 */ /* 0x000fe200078e00ff */
[----:B------:R-:W-:Y:S02]  /*131f0*/  UMOV UR16, UR4 ;  /* 0x0000000400107c82 */ /* 0x000fe40008000000 */
[----:B------:R-:W-:Y:S01]  /*13200*/  UMOV UR14, UR16 ;  /* 0x00000010000e7c82 */ /* 0x000fe20008000000 */
[----:B------:R-:W-:Y:S01]  /*13210*/  IMAD.U32 R10, RZ, RZ, UR16 ;  /* 0x00000010ff0a7e24 */ /* 0x000fe2000f8e00ff */
[----:B------:R-:W-:-:S04]  /*13220*/  UMOV UR4, UR14 ;  /* 0x0000000e00047c82 */ /* 0x000fc80008000000 */
[----:B------:R0:W-:Y:S01]  /*13230*/  STL.64 [R1+0x40], R10 ;  /* 0x0000400a01007387 */ /* 0x0001e20000100a00 */
[----:B------:R-:W-:Y:S02]  /*13240*/  WARPGROUP.DEPBAR.LE gsb0, 0x0 ;  /* 0x00008000000079c5 */ /* 0x000fe40000010000 */
[----:B------:R-:W-:-:S06]  /*13250*/  WARPGROUP.ARRIVE ;  /* 0x00000000000079c5 */ /* 0x000fcc0000000000 */
[----:B------:R-:W-:Y:S01]  /*13260*/  HGMMA.64x16x16.F32.BF16 R24, gdesc[UR8], R24, gsb0 ;  /* 0x00200000081879f0 */ /* 0x000fe20008001818 */
[----:B------:R-:W-:Y:S01]  /*13270*/  UMOV UR8, UR14 ;  /* 0x0000000e00087c82 */ /* 0x000fe20008000000 */
[----:B------:R-:W-:Y:S01]  /*13280*/  UMOV UR9, UR15 ;  /* 0x0000000f00097c82 */ /* 0x000fe20008000000 */
        /* <DEDUP_REMOVED lines=42> */
[----:B------:R-:W-:-:S05]  /*13530*/  IMAD.U32 R10, RZ, RZ, UR16 ;  /* 0x00000010ff0a7e24 */ /* 0x000fca000f8e00ff */
[----:B------:R0:W-:Y:S01]  /*13540*/  STL.64 [R1+0x38], R10 ;  /* 0x0000380a01007387 */ /* 0x0001e20000100a00 */
        /* <DEDUP_REMOVED lines=40> */
[----:B------:R-:W-:Y:S02]  /*137d0*/  R2UR UR6, R6 ;  /* 0x00000000060672ca */ /* 0x000fe400000e0000 */
[----:B------:R-:W-:Y:S01]  /*137e0*/  R2UR UR7, R7 ;  /* 0x00000000070772ca */ /* 0x000fe200000e0000 */
[----:B------:R-:W-:Y:S01]  /*137f0*/  IMAD.MOV.U32 R7, RZ, RZ, 0x40000040 ;  /* 0x40000040ff077424 */ /* 0x000fe200078e00ff */
[----:B------:R-:W-:Y:S02]  /*13800*/  IADD3 R6, R2, 0x382, RZ ;  /* 0x0000038202067810 */ /* 0x000fe40007ffe0ff */
        /* <DEDUP_REMOVED lines=88> */
[----:B------:R-:W-:Y:S02]  /*13d90*/  R2UR UR19, R7 ;  /* 0x00000000071372ca */ /* 0x000fe400000e0000 */
[----:B------:R-:W-:Y:S01]  /*13da0*/  MOV R7, 0x40000040 ;  /* 0x4000004000077802 */ /* 0x000fe20000000f00 */
        /* <DEDUP_REMOVED lines=20> */
[----:B------:R-:W-:Y:S02]  /*13ef0*/  R2UR UR11, R9 ;  /* 0x00000000090b72ca */ /* 0x000fe400000e0000 */
[----:B------:R-:W-:Y:S01]  /*13f00*/  MOV R9, 0x40000040 ;  /* 0x4000004000097802 */ /* 0x000fe20000000f00 */
[----:B------:R-:W-:-:S02]  /*13f10*/  WARPGROUP.DEPBAR.LE gsb0, 0x0 ;  /* 0x00008000000079c5 */ /* 0x000fc40000010000 */
        /* <DEDUP_REMOVED lines=138> */
[----:B------:R0:W-:Y:S01]  /*147c0*/  STL.64 [R1], R10 ;  /* 0x0000000a01007387 */ /* 0x0001e20000100a00 */
[----:B------:R-:W-:Y:S02]  /*147d0*/  WARPGROUP.DEPBAR.LE gsb0, 0x0 ;  /* 0x00008000000079c5 */ /* 0x000fe40000010000 */
[----:B------:R-:W-:-:S06]  /*147e0*/  WARPGROUP.ARRIVE ;  /* 0x00000000000079c5 */ /* 0x000fcc0000000000 */
[----:B------:R-:W-:Y:S01]  /*147f0*/  HGMMA.64x16x16.F32.BF16 R24, gdesc[UR8], R24, gsb0 ;  /* 0x00200000081879f0 */ /* 0x000fe20008001818 */
[----:B------:R-:W-:Y:S01]  /*14800*/  UMOV UR8, UR14 ;  /* 0x0000000e00087c82 */ /* 0x000fe20008000000 */
[----:B------:R-:W-:Y:S01]  /*14810*/  UMOV UR9, UR15 ;  /* 0x0000000f00097c82 */ /* 0x000fe20008000000 */
[----:B------:R-:W-:Y:S02]  /*14820*/  WARPGROUP.DEPBAR.LE gsb0, 0x0 ;  /* 0x00008000000079c5 */ /* 0x000fe40000010000 */
[----:B------:R-:W-:-:S06]  /*14830*/  WARPGROUP.ARRIVE ;  /* 0x00000000000079c5 */ /* 0x000fcc0000000000 */
[----:B------:R-:W-:Y:S03]  /*14840*/  HGMMA.64x16x16.F32.BF16 R56, gdesc[UR16], R56, gsb0 ;  /* 0x00200000103879f0 */ /* 0x000fe60008001838 */
        /* <DEDUP_REMOVED lines=93> */
[----:B------:R-:W-:Y:S01]  /*14e20*/  VIADD R6, R2, 0x900 ;  /* 0x0000090002067836 */ /* 0x000fe20000000000 */
[----:B------:R-:W-:-:S04]  /*14e30*/  MOV R7, 0x40000040 ;  /* 0x4000004000077802 */ /* 0x000fc80000000f00 */
        /* <DEDUP_REMOVED lines=86> */
[----:B------:R-:W-:Y:S02]  /*153a0*/  R2UR UR10, R6 ;  /* 0x00000000060a72ca */ /* 0x000fe400000e0000 */
[----:B------:R-:W-:Y:S01]  /*153b0*/  R2UR UR11, R7 ;  /* 0x00000000070b72ca */ /* 0x000fe200000e0000 */
[----:B------:R-:W-:Y:S01]  /*153c0*/  IMAD.MOV.U32 R7, RZ, RZ, 0x40000040 ;  /* 0x40000040ff077424 */ /* 0x000fe200078e00ff */
[----:B------:R-:W-:-:S04]  /*153d0*/  IADD3 R6, R2, 0x786, RZ ;  /* 0x0000078602067810 */ /* 0x000fc80007ffe0ff */
        /* <DEDUP_REMOVED lines=26> */
[----:B------:R-:W-:Y:S02]  /*15580*/  ULDC UR38, c[0x0][0x988] ;  /* 0x0002620000267ab9 */ /* 0x000fe40000000800 */
[----:B------:R-:W-:Y:S02]  /*15590*/  WARPGROUP.DEPBAR.LE gsb0, 0x0 ;  /* 0x00008000000079c5 */ /* 0x000fe40000010000 */
[----:B------:R-:W-:Y:S01]  /*155a0*/  WARPGROUP.ARRIVE ;  /* 0x00000000000079c5 */ /* 0x000fe20000000000 */
[----:B------:R-:W-:Y:S01]  /*155b0*/  FSEL R15, R56, -INF , P6 ;  /* 0xff800000380f7808 */ /* 0x000fe20003000000 */
[--C-:B------:R-:W-:Y:S01]  /*155c0*/  IMAD.MOV.U32 R56, RZ, RZ, R151.reuse ;  /* 0x000000ffff387224 */ /* 0x100fe200078e0097 */
[----:B------:R-:W-:Y:S02]  /*155d0*/  FSEL R57, R57, -INF , P5 ;  /* 0xff80000039397808 */ /* 0x000fe40002800000 */
[----:B------:R-:W-:Y:S01]  /*155e0*/  FSEL R21, R60, -INF , P4 ;  /* 0xff8000003c157808 */ /* 0x000fe20002000000 */
[----:B------:R-:W-:Y:S01]  /*155f0*/  HGMMA.64x16x16.F32.BF16 R48, gdesc[UR4], R48, gsb0 ;  /* 0x00200000043079f0 */ /* 0x000fe20008001830 */
[----:B------:R-:W-:Y:S01]  /*15600*/  R2UR UR6, R6 ;  /* 0x00000000060672ca */ /* 0x000fe200000e0000 */
[----:B------:R-:W-:Y:S01]  /*15610*/  UMOV UR4, UR36 ;  /* 0x0000002400047c82 */ /* 0x000fe20008000000 */
[----:B------:R-:W-:Y:S01]  /*15620*/  R2UR UR7, R7 ;  /* 0x00000000070772ca */ /* 0x000fe200000e0000 */
[----:B------:R-:W-:Y:S01]  /*15630*/  UMOV UR5, UR37 ;  /* 0x0000002500057c82 */ /* 0x000fe20008000000 */
[C---:B------:R-:W-:Y:S01]  /*15640*/  VIADD R6, R2.reuse, 0x906 ;  /* 0x0000090602067836 */ /* 0x040fe20000000000 */
[----:B------:R-:W-:Y:S01]  /*15650*/  FSEL R61, R61, -INF , P3 ;  /* 0xff8000003d3d7808 */ /* 0x000fe20001800000 */
[----:B------:R-:W-:Y:S01]  /*15660*/  IMAD.MOV.U32 R7, RZ, RZ, 0x40000040 ;  /* 0x40000040ff077424 */ /* 0x000fe200078e00ff */
[----:B------:R-:W-:Y:S01]  /*15670*/  FSEL R59, R59, -INF , P5 ;  /* 0xff8000003b3b7808 */ /* 0x000fe20002800000 */
[----:B------:R-:W-:Y:S01]  /*15680*/  VIADD R2, R2, 0x986 ;  /* 0x0000098602027836 */ /* 0x000fe20000000000 */
[----:B------:R-:W-:Y:S01]  /*15690*/  ISETP.GT.AND P5, PT, R5, 0x18, PT ;  /* 0x000000180500780c */ /* 0x000fe20003fa4270 */
[----:B------:R-:W-:Y:S01]  /*156a0*/  IMAD.MOV.U32 R60, RZ, RZ, R151 ;  /* 0x000000ffff3c7224 */ /* 0x000fe200078e0097 */
[----:B------:R-:W-:-:S02]  /*156b0*/  FSEL R63, R63, -INF , P3 ;  /* 0xff8000003f3f7808 */ /* 0x000fc40001800000 */
[----:B------:R-:W-:Y:S01]  /*156c0*/  ISETP.GT.AND P3, PT, R5, 0x20, PT ;  /* 0x000000200500780c */ /* 0x000fe20003f64270 */
[----:B------:R-:W-:Y:S02]  /*156d0*/  WARPGROUP.DEPBAR.LE gsb0, 0x0 ;  /* 0x00008000000079c5 */ /* 0x000fe40000010000 */
[----:B------:R-:W-:Y:S01]  /*156e0*/  WARPGROUP.ARRIVE ;  /* 0x00000000000079c5 */ /* 0x000fe20000000000 */
[----:B------:R-:W-:Y:S01]  /*156f0*/  FSEL R65, R48, -INF , P2 ;  /* 0xff80000030417808 */ /* 0x000fe20001000000 */
[--C-:B------:R-:W-:Y:S01]  /*15700*/  IMAD.MOV.U32 R48, RZ, RZ, R151.reuse ;  /* 0x000000ffff307224 */ /* 0x100fe200078e0097 */
[----:B------:R-:W-:Y:S01]  /*15710*/  FSEL R67, R52, -INF , P5 ;  /* 0xff80000034437808 */ /* 0x000fe20002800000 */
[--C-:B------:R-:W-:Y:S01]  /*15720*/  IMAD.MOV.U32 R52, RZ, RZ, R151.reuse ;  /* 0x000000ffff347224 */ /* 0x100fe200078e0097 */
[----:B------:R-:W-:Y:S01]  /*15730*/  FSEL R9, R50, -INF , P2 ;  /* 0xff80000032097808 */ /* 0x000fe20001000000 */
[----:B------:R-:W-:Y:S01]  /*15740*/  HGMMA.64x16x16.F32.BF16 R40, gdesc[UR4], R40, gsb0 ;  /* 0x00200000042879f0 */ /* 0x000fe20008001828 */
[----:B------:R-:W-:Y:S01]  /*15750*/  R2UR UR6, R6 ;  /* 0x00000000060672ca */ /* 0x000fe200000e0000 */
[----:B------:R-:W-:Y:S01]  /*15760*/  UMOV UR4, UR36 ;  /* 0x0000002400047c82 */ /* 0x000fe20008000000 */
[----:B------:R-:W-:Y:S01]  /*15770*/  R2UR UR7, R7 ;  /* 0x00000000070772ca */ /* 0x000fe200000e0000 */
[----:B------:R-:W-:Y:S01]  /*15780*/  UMOV UR5, UR37 ;  /* 0x0000002500057c82 */ /* 0x000fe20008000000 */
[----:B------:R-:W-:Y:S01]  /*15790*/  FSEL R7, R62, -INF , P4 ;  /* 0xff8000003e077808 */ /* 0x000fe20002000000 */
[--C-:B------:R-:W-:Y:S01]  /*157a0*/  IMAD.MOV.U32 R62, RZ, RZ, R151.reuse ;  /* 0x000000ffff3e7224 */ /* 0x100fe200078e0097 */
[C---:B------:R-:W-:Y:S01]  /*157b0*/  ISETP.GT.AND P4, PT, R5.reuse, 0x19, PT ;  /* 0x000000190500780c */ /* 0x040fe20003f84270 */
[----:B------:R-:W-:Y:S01]  /*157c0*/  IMAD.MOV.U32 R50, RZ, RZ, R151 ;  /* 0x000000ffff327224 */ /* 0x000fe200078e0097 */
[----:B------:R-:W-:-:S02]  /*157d0*/  ISETP.GT.AND P2, PT, R5, 0x21, PT ;  /* 0x000000210500780c */ /* 0x000fc40003f44270 */
[----:B------:R-:W-:Y:S02]  /*157e0*/  FSEL R53, R53, -INF , P4 ;  /* 0xff80000035357808 */ /* 0x000fe40002000000 */
[----:B0-----:R-:W-:Y:S01]  /*157f0*/  FSEL R11, R54, -INF , P5 ;  /* 0xff800000360b7808 */ /* 0x001fe20002800000 */
[----:B------:R-:W-:Y:S01]  /*15800*/  IMAD.MOV.U32 R54, RZ, RZ, R151 ;  /* 0x000000ffff367224 */ /* 0x000fe200078e0097 */
[----:B------:R-:W-:Y:S02]  /*15810*/  ISETP.GT.AND P5, PT, R5, 0x29, PT ;  /* 0x000000290500780c */ /* 0x000fe40003fa4270 */
[----:B------:R-:W-:Y:S02]  /*15820*/  FSEL R55, R55, -INF , P4 ;  /* 0xff80000037377808 */ /* 0x000fe40002000000 */
[----:B------:R-:W-:Y:S01]  /*15830*/  ISETP.GT.AND P4, PT, R5, 0x30, PT ;  /* 0x000000300500780c */ /* 0x000fe20003f84270 */
[----:B------:R-:W-:Y:S02]  /*15840*/  WARPGROUP.DEPBAR.LE gsb0, 0x0 ;  /* 0x00008000000079c5 */ /* 0x000fe40000010000 */
[----:B------:R-:W-:Y:S01]  /*15850*/  WARPGROUP.ARRIVE ;  /* 0x00000000000079c5 */ /* 0x000fe20000000000 */
[----:B------:R-:W-:-:S02]  /*15860*/  FSEL R69, R40, -INF , P3 ;  /* 0xff80000028457808 */ /* 0x000fc40001800000 */
[----:B------:R-:W-:Y:S02]  /*15870*/  FSEL R71, R41, -INF , P2 ;  /* 0xff80000029477808 */ /* 0x000fe40001000000 */
[----:B------:R-:W-:Y:S01]  /*15880*/  FSEL R45, R45, -INF , P5 ;  /* 0xff8000002d2d7808 */ /* 0x000fe20002800000 */
[----:B------:R-:W-:Y:S01]  /*15890*/  HGMMA.64x16x16.F32.BF16 R32, gdesc[UR4], R32, gsb0 ;  /* 0x00200000042079f0 */ /* 0x000fe20008001820 */
[----:B------:R-:W-:Y:S01]  /*158a0*/  R2UR UR6, R2 ;  /* 0x00000000020672ca */ /* 0x000fe200000e0000 */
[----:B------:R-:W-:Y:S01]  /*158b0*/  UMOV UR4, UR36 ;  /* 0x0000002400047c82 */ /* 0x000fe20008000000 */
[----:B------:R-:W-:Y:S01]  /*158c0*/  R2UR UR7, R3 ;  /* 0x00000000030772ca */ /* 0x000fe200000e0000 */
[----:B------:R-:W-:Y:S01]  /*158d0*/  UMOV UR5, UR37 ;  /* 0x0000002500057c82 */ /* 0x000fe20008000000 */
[----:B------:R-:W-:Y:S02]  /*158e0*/  FMNMX.FTZ R2, R15, R57, !PT ;  /* 0x000000390f027209 */ /* 0x000fe40007810000 */
[----:B------:R-:W-:Y:S01]  /*158f0*/  FSEL R3, R58, -INF , P6 ;  /* 0xff8000003a037808 */ /* 0x000fe20003000000 */
[----:B------:R-:W-:Y:S01]  /*15900*/  IMAD.MOV.U32 R58, RZ, RZ, R151 ;  /* 0x000000ffff3a7224 */ /* 0x000fe200078e0097 */
[----:B------:R-:W-:-:S02]  /*15910*/  FMNMX.FTZ R2, R21, R2, !PT ;  /* 0x0000000215027209 */ /* 0x000fc40007810000 */
[----:B------:R-:W-:Y:S02]  /*15920*/  ISETP.GT.AND P6, PT, R5, 0x11, PT ;  /* 0x000000110500780c */ /* 0x000fe40003fc4270 */
[----:B------:R-:W-:Y:S02]  /*15930*/  FMNMX.FTZ R2, R61, R2, !PT ;  /* 0x000000023d027209 */ /* 0x000fe40007810000 */
[----:B------:R-:W-:Y:S02]  /*15940*/  FSEL R49, R49, -INF , P6 ;  /* 0xff80000031317808 */ /* 0x000fe40003000000 */
[----:B------:R-:W-:Y:S02]  /*15950*/  FMNMX.FTZ R2, R65, R2, !PT ;  /* 0x0000000241027209 */ /* 0x000fe40007810000 */
[----:B------:R-:W-:Y:S02]  /*15960*/  FSEL R51, R51, -INF , P6 ;  /* 0xff80000033337808 */ /* 0x000fe40003000000 */
[----:B------:R-:W-:-:S02]  /*15970*/  FMNMX.FTZ R2, R49, R2, !PT ;  /* 0x0000000231027209 */ /* 0x000fc40007810000 */
[----:B------:R-:W-:Y:S02]  /*15980*/  ISETP.GT.AND P6, PT, R5, 0x28, PT ;  /* 0x000000280500780c */ /* 0x000fe40003fc4270 */
[----:B------:R-:W-:Y:S02]  /*15990*/  FMNMX.FTZ R2, R67, R2, !PT ;  /* 0x0000000243027209 */ /* 0x000fe40007810000 */
[----:B------:R-:W-:Y:S01]  /*159a0*/  FSEL R73, R44, -INF , P6 ;  /* 0xff8000002c497808 */ /* 0x000fe20003000000 */
[--C-:B------:R-:W-:Y:S01]  /*159b0*/  IMAD.MOV.U32 R44, RZ, RZ, R151.reuse ;  /* 0x000000ffff2c7224 */ /* 0x100fe200078e0097 */
        /* <DEDUP_REMOVED lines=8> */
[----:B------:R-:W-:Y:S02]  /*15a40*/  ISETP.GT.AND P2, PT, R5, 0x38, PT ;  /* 0x000000380500780c */ /* 0x000fe40003f44270 */
[----:B------:R-:W-:-:S02]  /*15a50*/  FMNMX.FTZ R2, R45, R2, !PT ;  /* 0x000000022d027209 */ /* 0x000fc40007810000 */
[----:B------:R-:W-:Y:S02]  /*15a60*/  FSEL R47, R47, -INF , P5 ;  /* 0xff8000002f2f7808 */ /* 0x000fe40002800000 */
[----:B------:R-:W-:Y:S02]  /*15a70*/  ISETP.GT.AND P5, PT, R5, 0x40, PT ;  /* 0x000000400500780c */ /* 0x000fe40003fa4270 */
[----:B------:R-:W-:Y:S01]  /*15a80*/  MOV R40, R151 ;  /* 0x0000009700287202 */ /* 0x000fe20000000f00 */
        /* <DEDUP_REMOVED lines=8> */
[----:B------:R-:W-:Y:S01]  /*15b10*/  ISETP.GT.AND P6, PT, R5, 0x39, PT ;  /* 0x000000390500780c */ /* 0x000fe20003fc4270 */
[--C-:B------:R-:W-:Y:S01]  /*15b20*/  IMAD.MOV.U32 R46, RZ, RZ, R151.reuse ;  /* 0x000000ffff2e7224 */ /* 0x100fe200078e0097 */
[----:B------:R-:W-:Y:S01]  /*15b30*/  FSEL R79, R36, -INF , P2 ;  /* 0xff800000244f7808 */ /* 0x000fe20001000000 */
[----:B------:R-:W-:Y:S01]  /*15b40*/  IMAD.MOV.U32 R36, RZ, RZ, R151 ;  /* 0x000000ffff247224 */ /* 0x000fe200078e0097 */
[----:B------:R-:W-:Y:S02]  /*15b50*/  FMNMX.FTZ R2, R77, R2, !PT ;  /* 0x000000024d027209 */ /* 0x000fe40007810000 */
[----:B------:R-:W-:-:S02]  /*15b60*/  FSEL R81, R37, -INF , P6 ;  /* 0xff80000025517808 */ /* 0x000fc40003000000 */
[----:B------:R-:W-:Y:S02]  /*15b70*/  FMNMX.FTZ R2, R79, R2, !PT ;  /* 0x000000024f027209 */ /* 0x000fe40007810000 */
[----:B------:R-:W-:Y:S02]  /*15b80*/  FSEL R37, R34, -INF , P4 ;  /* 0xff80000022257808 */ /* 0x000fe40002000000 */
[----:B------:R-:W-:Y:S02]  /*15b90*/  ISETP.GT.AND P4, PT, R5, 0x41, PT ;  /* 0x000000410500780c */ /* 0x000fe40003f84270 */
[----:B------:R-:W-:Y:S02]  /*15ba0*/  FMNMX.FTZ R2, R81, R2, !PT ;  /* 0x0000000251027209 */ /* 0x000fe40007810000 */
[----:B------:R-:W-:Y:S02]  /*15bb0*/  FSEL R35, R35, -INF , P3 ;  /* 0xff80000023237808 */ /* 0x000fe40001800000 */
[----:B------:R-:W-:-:S02]  /*15bc0*/  ISETP.GT.AND P3, PT, R5, 0x48, PT ;  /* 0x000000480500780c */ /* 0x000fc40003f64270 */
[----:B------:R-:W-:Y:S01]  /*15bd0*/  FSEL R13, R38, -INF , P2 ;  /* 0xff800000260d7808 */ /* 0x000fe20001000000 */
[----:B------:R-:W-:Y:S01]  /*15be0*/  IMAD.MOV.U32 R38, RZ, RZ, R151 ;  /* 0x000000ffff267224 */ /* 0x000fe200078e0097 */
[----:B------:R-:W-:Y:S02]  /*15bf0*/  ISETP.GT.AND P2, PT, R5, 0x49, PT ;  /* 0x000000490500780c */ /* 0x000fe40003f44270 */
[----:B------:R-:W-:Y:S01]  /*15c00*/  FSEL R39, R39, -INF , P6 ;  /* 0xff80000027277808 */ /* 0x000fe20003000000 */
[----:B------:R-:W-:Y:S02]  /*15c10*/  WARPGROUP.DEPBAR.LE gsb0, 0x0 ;  /* 0x00008000000079c5 */ /* 0x000fe40000010000 */
[----:B------:R-:W-:Y:S01]  /*15c20*/  FSEL R83, R24, -INF , P5 ;  /* 0xff80000018537808 */ /* 0x000fe20002800000 */
[----:B------:R0:W-:Y:S01]  /*15c30*/  @!P1 SYNCS.ARRIVE.TRANS64.RED.A1T0 RZ, [R0+URZ], RZ ;  /* 0x000000ff00ff99a7 */ /* 0x0001e2000810043f */
[----:B------:R-:W-:Y:S02]  /*15c40*/  FSEL R25, R25, -INF , P4 ;  /* 0xff80000019197808 */ /* 0x000fe40002000000 */
[----:B------:R-:W-:-:S02]  /*15c50*/  FMNMX.FTZ R2, R83, R2, !PT ;  /* 0x0000000253027209 */ /* 0x000fc40007810000 */
[----:B------:R-:W-:Y:S02]  /*15c60*/  FSEL R85, R28, -INF , P3 ;  /* 0xff8000001c557808 */ /* 0x000fe40001800000 */
[----:B------:R-:W-:Y:S02]  /*15c70*/  FMNMX.FTZ R2, R25, R2, !PT ;  /* 0x0000000219027209 */ /* 0x000fe40007810000 */
[----:B------:R-:W-:Y:S02]  /*15c80*/  FSEL R87, R29, -INF , P2 ;  /* 0xff8000001d577808 */ /* 0x000fe40001000000 */
[----:B------:R-:W-:Y:S02]  /*15c90*/  FMNMX.FTZ R2, R85, R2, !PT ;  /* 0x0000000255027209 */ /* 0x000fe40007810000 */
[----:B------:R-:W-:Y:S02]  /*15ca0*/  FSEL R27, R27, -INF , P4 ;  /* 0xff8000001b1b7808 */ /* 0x000fe40002000000 */
[----:B------:R-:W-:Y:S01]  /*15cb0*/  FMNMX.FTZ R6, R87, R2, !PT ;  /* 0x0000000257067209 */ /* 0x000fe20007810000 */
[----:B------:R-:W-:Y:S01]  /*15cc0*/  IMAD.U32 R2, RZ, RZ, UR4 ;  /* 0x00000004ff027e24 */ /* 0x000fe2000f8e00ff */
[----:B------:R-:W-:-:S02]  /*15cd0*/  FSEL R29, R30, -INF , P3 ;  /* 0xff8000001e1d7808 */ /* 0x000fc40001800000 */
[----:B------:R-:W-:Y:S01]  /*15ce0*/  FSEL R31, R31, -INF , P2 ;  /* 0xff8000001f1f7808 */ /* 0x000fe20001000000 */
[----:B------:R-:W1:Y:S02]  /*15cf0*/  SHFL.BFLY PT, R5, R6, 0x2, 0x1f ;  /* 0x0c401f0006057f89 */ /* 0x000e6400000e0000 */
[----:B-1----:R-:W-:-:S05]  /*15d00*/  FMNMX.FTZ R8, R6, R5, !PT ;  /* 0x0000000506087209 */ /* 0x002fca0007810000 */
[----:B------:R-:W1:Y:S02]  /*15d10*/  SHFL.BFLY PT, R5, R8, 0x1, 0x1f ;  /* 0x0c201f0008057f89 */ /* 0x000e6400000e0000 */
[----:B-1----:R-:W-:-:S04]  /*15d20*/  FMNMX.FTZ R5, R8, R5, !PT ;  /* 0x0000000508057209 */ /* 0x002fc80007810000 */
        /* <DEDUP_REMOVED lines=8> */
[----:B------:R-:W-:Y:S01]  /*15db0*/  FSEL R21, R26, -INF , P5 ;  /* 0xff8000001a157808 */ /* 0x000fe20002800000 */
        /* <DEDUP_REMOVED lines=20> */
[----:B------:R-:W1:Y:S01]  /*15f00*/  MUFU.EX2 R15, R15 ;  /* 0x0000000f000f7308 */ /* 0x000e620000000800 */
[----:B------:R-:W-:Y:S01]  /*15f10*/  FMNMX.FTZ R4, R41, R4, !PT ;  /* 0x0000000429047209 */ /* 0x000fe20007810000 */
[-CC-:B------:R-:W-:Y:S01]  /*15f20*/  FFMA.FTZ R79, R79, R2.reuse, -R10.reuse ;  /* 0x000000024f4f7223 */ /* 0x180fe2000001080a */
[-CC-:B------:R-:W-:Y:S01]  /*15f30*/  FFMA.FTZ R81, R81, R2.reuse, -R10.reuse ;  /* 0x0000000251517223 */ /* 0x180fe2000001080a */
[--C-:B------:R-:W-:Y:S01]  /*15f40*/  FFMA.FTZ R83, R83, R2, -R10.reuse ;  /* 0x0000000253537223 */ /* 0x100fe2000001080a */
[----:B------:R-:W-:Y:S01]  /*15f50*/  FMNMX.FTZ R4, R43, R4, !PT ;  /* 0x000000042b047209 */ /* 0x000fe20007810000 */
[-CC-:B------:R-:W-:Y:S01]  /*15f60*/  FFMA.FTZ R85, R85, R2.reuse, -R10.reuse ;  /* 0x0000000255557223 */ /* 0x180fe2000001080a */
[----:B------:R-:W-:Y:S01]  /*15f70*/  FFMA.FTZ R10, R87, R2, -R10 ;  /* 0x00000002570a7223 */ /* 0x000fe2000001080a */
[----:B------:R-:W-:Y:S01]  /*15f80*/  MUFU.EX2 R61, R61 ;  /* 0x0000003d003d7308 */ /* 0x000fe20000000800 */
[----:B------:R-:W-:Y:S01]  /*15f90*/  FMNMX.FTZ R4, R33, R4, !PT ;  /* 0x0000000421047209 */ /* 0x000fe20007810000 */
[----:B------:R-:W-:-:S02]  /*15fa0*/  IMAD.MOV.U32 R87, RZ, RZ, R151 ;  /* 0x000000ffff577224 */ /* 0x000fc400078e0097 */
[----:B------:R-:W-:Y:S01]  /*15fb0*/  IMAD.MOV.U32 R57, RZ, RZ, R151 ;  /* 0x000000ffff397224 */ /* 0x000fe200078e0097 */
[----:B------:R-:W-:-:S03]  /*15fc0*/  FMNMX.FTZ R4, R47, R4, !PT ;  /* 0x000000042f047209 */ /* 0x000fc60007810000 */
[----:B------:R-:W-:Y:S01]  /*15fd0*/  MUFU.EX2 R65, R65 ;  /* 0x0000004100417308 */ /* 0x000fe20000000800 */
[----:B------:R-:W-:-:S04]  /*15fe0*/  FMNMX.FTZ R4, R37, R4, !PT ;  /* 0x0000000425047209 */ /* 0x000fc80007810000 */
[----:B------:R-:W-:-:S03]  /*15ff0*/  FMNMX.FTZ R4, R35, R4, !PT ;  /* 0x0000000423047209 */ /* 0x000fc60007810000 */
[----:B------:R-:W2:Y:S01]  /*16000*/  MUFU.EX2 R6, R6 ;  /* 0x0000000600067308 */ /* 0x000ea20000000800 */
[----:B------:R-:W-:-:S04]  /*16010*/  FMNMX.FTZ R4, R13, R4, !PT ;  /* 0x000000040d047209 */ /* 0x000fc80007810000 */
[----:B------:R-:W-:-:S03]  /*16020*/  FMNMX.FTZ R4, R39, R4, !PT ;  /* 0x0000000427047209 */ /* 0x000fc60007810000 */
[----:B------:R1:W-:Y:S01]  /*16030*/  MUFU.EX2 R192, R25 ;  /* 0x0000001900c07308 */ /* 0x0003e20000000800 */
[----:B------:R-:W-:-:S04]  /*16040*/  FMNMX.FTZ R4, R21, R4, !PT ;  /* 0x0000000415047209 */ /* 0x000fc80007810000 */
[----:B------:R-:W-:-:S03]  /*16050*/  FMNMX.FTZ R4, R27, R4, !PT ;  /* 0x000000041b047209 */ /* 0x000fc60007810000 */
[----:B------:R-:W-:Y:S01]  /*16060*/  MUFU.EX2 R67, R67 ;  /* 0x0000004300437308 */ /* 0x000fe20000000800 */
[----:B------:R-:W-:Y:S01]  /*16070*/  FMNMX.FTZ R4, R29, R4, !PT ;  /* 0x000000041d047209 */ /* 0x000fe20007810000 */
[----:B-1----:R-:W-:Y:S01]  /*16080*/  FADD.FTZ R25, R208, R15 ;  /* 0x0000000fd0197221 */ /* 0x002fe20000010000 */
[----:B------:R-:W-:Y:S02]  /*16090*/  F2FP.BF16.F32.PACK_AB R208, R15, R208 ;  /* 0x000000d00fd0723e */ /* 0x000fe400000010ff */
[----:B------:R-:W-:Y:S01]  /*160a0*/  FMNMX.FTZ R4, R31, R4, !PT ;  /* 0x000000041f047209 */ /* 0x000fe20007810000 */
[----:B------:R-:W-:Y:S01]  /*160b0*/  FADD.FTZ R30, R210, R25 ;  /* 0x00000019d21e7221 */ /* 0x000fe20000010000 */
[----:B--2---:R-:W-:Y:S01]  /*160c0*/  F2FP.BF16.F32.PACK_AB R204, R6, R65 ;  /* 0x0000004106cc723e */ /* 0x004fe200000010ff */
[----:B------:R1:W-:Y:S01]  /*160d0*/  MUFU.EX2 R206, R53 ;  /* 0x0000003500ce7308 */ /* 0x0003e20000000800 */
[C---:B------:R-:W-:Y:S01]  /*160e0*/  F2FP.BF16.F32.PACK_AB R210, R61.reuse, R210 ;  /* 0x000000d23dd2723e */ /* 0x040fe200000010ff */
[----:B------:R-:W2:Y:S01]  /*160f0*/  SHFL.BFLY PT, R49, R4, 0x2, 0x1f ;  /* 0x0c401f0004317f89 */ /* 0x000ea200000e0000 */
[----:B------:R-:W-:Y:S01]  /*16100*/  FADD.FTZ R30, R61, R30 ;  /* 0x0000001e3d1e7221 */ /* 0x000fe20000010000 */
[----:B------:R-:W-:-:S03]  /*16110*/  MOV R61, R151 ;  /* 0x00000097003d7202 */ /* 0x000fc60000000f00 */
[----:B------:R-:W-:Y:S01]  /*16120*/  FADD.FTZ R25, R65, R30 ;  /* 0x0000001e41197221 */ /* 0x000fe20000010000 */
[----:B------:R-:W-:Y:S01]  /*16130*/  MUFU.EX2 R69, R69 ;  /* 0x0000004500457308 */ /* 0x000fe20000000800 */
[----:B------:R-:W-:Y:S02]  /*16140*/  IMAD.MOV.U32 R65, RZ, RZ, R151 ;  /* 0x000000ffff417224 */ /* 0x000fe400078e0097 */
[----:B------:R-:W-:Y:S01]  /*16150*/  FADD.FTZ R32, R6, R25 ;  /* 0x0000001906207221 */ /* 0x000fe20000010000 */
[----:B-1----:R-:W-:-:S04]  /*16160*/  IMAD.MOV.U32 R53, RZ, RZ, R151 ;  /* 0x000000ffff357224 */ /* 0x002fc800078e0097 */
[----:B------:R1:W-:Y:S08]  /*16170*/  MUFU.EX2 R200, R71 ;  /* 0x0000004700c87308 */ /* 0x0003f00000000800 */
[----:B------:R-:W-:Y:S01]  /*16180*/  MUFU.EX2 R73, R73 ;  /* 0x0000004900497308 */ /* 0x000fe20000000800 */
[----:B-1----:R-:W-:Y:S01]  /*16190*/  IMAD.MOV.U32 R71, RZ, RZ, R151 ;  /* 0x000000ffff477224 */ /* 0x002fe200078e0097 */
[----:B--2---:R-:W-:-:S05]  /*161a0*/  FMNMX.FTZ R49, R4, R49, !PT ;  /* 0x0000003104317209 */ /* 0x004fca0007810000 */
[----:B------:R-:W1:Y:S01]  /*161b0*/  SHFL.BFLY PT, R4, R49, 0x1, 0x1f ;  /* 0x0c201f0031047f89 */ /* 0x000e6200000e0000 */
[----:B------:R2:W-:Y:S08]  /*161c0*/  MUFU.EX2 R202, R45 ;  /* 0x0000002d00ca7308 */ /* 0x0005f00000000800 */
[----:B------:R-:W-:Y:S01]  /*161d0*/  MUFU.EX2 R75, R75 ;  /* 0x0000004b004b7308 */ /* 0x000fe20000000800 */
[----:B--2---:R-:W-:-:S07]  /*161e0*/  IMAD.MOV.U32 R45, RZ, RZ, R151 ;  /* 0x000000ffff2d7224 */ /* 0x004fce00078e0097 */
[----:B------:R2:W-:Y:S01]  /*161f0*/  MUFU.EX2 R196, R77 ;  /* 0x0000004d00c47308 */ /* 0x0005e20000000800 */
[----:B-1----:R-:W-:-:S07]  /*16200*/  FMNMX.FTZ R4, R49, R4, !PT ;  /* 0x0000000431047209 */ /* 0x002fce0007810000 */
[----:B------:R-:W-:Y:S01]  /*16210*/  MUFU.EX2 R79, R79 ;  /* 0x0000004f004f7308 */ /* 0x000fe20000000800 */
[--C-:B--2---:R-:W-:Y:S01]  /*16220*/  IMAD.MOV.U32 R77, RZ, RZ, R151.reuse ;  /* 0x000000ffff4d7224 */ /* 0x104fe200078e0097 */
[C---:B------:R-:W-:Y:S01]  /*16230*/  FSETP.NEU.FTZ.AND P2, PT, R4.reuse, -INF , PT ;  /* 0xff8000000400780b */ /* 0x040fe20003f5d000 */
[----:B------:R-:W-:Y:S01]  /*16240*/  FMUL.FTZ R8, R4, R2 ;  /* 0x0000000204087220 */ /* 0x000fe20000410000 */
[----:B------:R-:W-:-:S04]  /*16250*/  IMAD.MOV.U32 R49, RZ, RZ, R151 ;  /* 0x000000ffff317224 */ /* 0x000fc800078e0097 */
[----:B------:R1:W-:Y:S01]  /*16260*/  MUFU.EX2 R198, R81 ;  /* 0x0000005100c67308 */ /* 0x0003e20000000800 */
[----:B------:R-:W-:Y:S02]  /*16270*/  FSEL R8, R8, RZ, P2 ;  /* 0x000000ff08087208 */ /* 0x000fe40001000000 */
[----:B------:R-:W-:Y:S01]  /*16280*/  ISETP.GE.AND P2, PT, R148, 0x51, PT ;  /* 0x000000519400780c */ /* 0x000fe20003f46270 */
[--C-:B------:R-:W-:Y:S02]  /*16290*/  IMAD.MOV.U32 R148, RZ, RZ, R151.reuse ;  /* 0x000000ffff947224 */ /* 0x100fe400078e0097 */
[-CC-:B------:R-:W-:Y:S01]  /*162a0*/  FFMA.FTZ R3, R3, R2.reuse, -R8.reuse ;  /* 0x0000000203037223 */ /* 0x180fe20000010808 */
[-CC-:B------:R-:W-:Y:S01]  /*162b0*/  FFMA.FTZ R59, R59, R2.reuse, -R8.reuse ;  /* 0x000000023b3b7223 */ /* 0x180fe20000010808 */
[-CC-:B------:R-:W-:Y:S01]  /*162c0*/  FFMA.FTZ R7, R7, R2.reuse, -R8.reuse ;  /* 0x0000000207077223 */ /* 0x180fe20000010808 */
[-CC-:B------:R-:W-:Y:S01]  /*162d0*/  FFMA.FTZ R63, R63, R2.reuse, -R8.reuse ;  /* 0x000000023f3f7223 */ /* 0x180fe20000010808 */
[-CC-:B------:R-:W-:Y:S01]  /*162e0*/  FFMA.FTZ R9, R9, R2.reuse, -R8.reuse ;  /* 0x0000000209097223 */ /* 0x180fe20000010808 */
        /* <DEDUP_REMOVED lines=8> */
[----:B------:R-:W3:Y:S01]  /*16370*/  MUFU.EX2 R3, R3 ;  /* 0x0000000300037308 */ /* 0x000ee20000000800 */
[-CC-:B------:R-:W-:Y:S01]  /*16380*/  FFMA.FTZ R47, R47, R2.reuse, -R8.reuse ;  /* 0x000000022f2f7223 */ /* 0x180fe20000010808 */
[-CC-:B------:R-:W-:Y:S01]  /*16390*/  FFMA.FTZ R37, R37, R2.reuse, -R8.reuse ;  /* 0x0000000225257223 */ /* 0x180fe20000010808 */
[-CC-:B------:R-:W-:Y:S01]  /*163a0*/  FFMA.FTZ R13, R13, R2.reuse, -R8.reuse ;  /* 0x000000020d0d7223 */ /* 0x180fe20000010808 */
[-CC-:B------:R-:W-:Y:S01]  /*163b0*/  FFMA.FTZ R39, R39, R2.reuse, -R8.reuse ;  /* 0x0000000227277223 */ /* 0x180fe20000010808 */
[-CC-:B------:R-:W-:Y:S01]  /*163c0*/  FFMA.FTZ R21, R21, R2.reuse, -R8.reuse ;  /* 0x0000000215157223 */ /* 0x180fe20000010808 */
[-CC-:B------:R-:W-:Y:S01]  /*163d0*/  FFMA.FTZ R27, R27, R2.reuse, -R8.reuse ;  /* 0x000000021b1b7223 */ /* 0x180fe20000010808 */
[-CC-:B------:R-:W-:Y:S01]  /*163e0*/  FFMA.FTZ R29, R29, R2.reuse, -R8.reuse ;  /* 0x000000021d1d7223 */ /* 0x180fe20000010808 */
[----:B------:R-:W4:Y:S01]  /*163f0*/  MUFU.EX2 R7, R7 ;  /* 0x0000000700077308 */ /* 0x000f220000000800 */
[----:B------:R-:W-:Y:S01]  /*16400*/  FFMA.FTZ R31, R31, R2, -R8 ;  /* 0x000000021f1f7223 */ /* 0x000fe20000010808 */
[----:B-1----:R-:W-:-:S02]  /*16410*/  IMAD.MOV.U32 R81, RZ, RZ, R151 ;  /* 0x000000ffff517224 */ /* 0x002fc400078e0097 */
[----:B--2---:R-:W-:-:S04]  /*16420*/  IMAD.MOV.U32 R59, RZ, RZ, R151 ;  /* 0x000000ffff3b7224 */ /* 0x004fc800078e0097 */
[----:B------:R1:W2:Y:S01]  /*16430*/  MUFU.EX2 R14, R63 ;  /* 0x0000003f000e7308 */ /* 0x0002a20000000800 */
[----:B---3--:R-:W-:Y:S01]  /*16440*/  FADD.FTZ R30, R3, R12 ;  /* 0x0000000c031e7221 */ /* 0x008fe20000010000 */
[----:B------:R-:W-:-:S06]  /*16450*/  F2FP.BF16.F32.PACK_AB R209, R12, R3 ;  /* 0x000000030cd1723e */ /* 0x000fcc00000010ff */
[----:B------:R-:W-:Y:S01]  /*16460*/  MUFU.EX2 R9, R9 ;  /* 0x0000000900097308 */ /* 0x000fe20000000800 */
[----:B----4-:R-:W-:Y:S01]  /*16470*/  FADD.FTZ R25, R7, R30 ;  /* 0x0000001e07197221 */ /* 0x010fe20000010000 */
[----:B-1----:R-:W-:-:S06]  /*16480*/  IMAD.MOV.U32 R63, RZ, RZ, R151 ;  /* 0x000000ffff3f7224 */ /* 0x002fcc00078e0097 */
[----:B------:R1:W3:Y:S01]  /*16490*/  MUFU.EX2 R20, R51 ;  /* 0x0000003300147308 */ /* 0x0002e20000000800 */
[----:B--2---:R-:W-:-:S07]  /*164a0*/  F2FP.BF16.F32.PACK_AB R211, R14, R7 ;  /* 0x000000070ed3723e */ /* 0x004fce00000010ff */
[----:B------:R-:W2:Y:S01]  /*164b0*/  MUFU.EX2 R11, R11 ;  /* 0x0000000b000b7308 */ /* 0x000ea20000000800 */
[----:B-1----:R-:W-:-:S07]  /*164c0*/  IMAD.MOV.U32 R51, RZ, RZ, R151 ;  /* 0x000000ffff337224 */ /* 0x002fce00078e0097 */
[----:B------:R1:W-:Y:S01]  /*164d0*/  MUFU.EX2 R26, R43 ;  /* 0x0000002b001a7308 */ /* 0x0003e20000000800 */
[----:B---3--:R-:W-:-:S07]  /*164e0*/  F2FP.BF16.F32.PACK_AB R205, R20, R9 ;  /* 0x0000000914cd723e */ /* 0x008fce00000010ff */
[----:B------:R-:W3:Y:S01]  /*164f0*/  MUFU.EX2 R24, R55 ;  /* 0x0000003700187308 */ /* 0x000ee20000000800 */
[----:B-1----:R-:W-:Y:S01]  /*16500*/  FADD.FTZ R43, R67, R32 ;  /* 0x00000020432b7221 */ /* 0x002fe20000010000 */
[----:B------:R-:W-:-:S03]  /*16510*/  FADD.FTZ R32, R14, R25 ;  /* 0x000000190e207221 */ /* 0x000fc60000010000 */
[C---:B------:R-:W-:Y:S01]  /*16520*/  FADD.FTZ R34, R206.reuse, R43 ;  /* 0x0000002bce227221 */ /* 0x040fe20000010000 */
[----:B------:R-:W-:Y:S01]  /*16530*/  FADD.FTZ R25, R9, R32 ;  /* 0x0000002009197221 */ /* 0x000fe20000010000 */
[----:B------:R-:W-:Y:S01]  /*16540*/  F2FP.BF16.F32.PACK_AB R206, R206, R67 ;  /* 0x00000043cece723e */ /* 0x000fe200000010ff */
[----:B------:R-:W1:Y:S01]  /*16550*/  MUFU.EX2 R41, R41 ;  /* 0x0000002900297308 */ /* 0x000e620000000800 */
[----:B------:R-:W-:Y:S01]  /*16560*/  FADD.FTZ R43, R69, R34 ;  /* 0x00000022452b7221 */ /* 0x000fe20000010000 */
[----:B------:R-:W-:Y:S01]  /*16570*/  FADD.FTZ R32, R20, R25 ;  /* 0x0000001914207221 */ /* 0x000fe20000010000 */
[----:B------:R-:W-:Y:S02]  /*16580*/  IMAD.MOV.U32 R67, RZ, RZ, R151 ;  /* 0x000000ffff437224 */ /* 0x000fe400078e0097 */
[C---:B------:R-:W-:Y:S01]  /*16590*/  FADD.FTZ R34, R200.reuse, R43 ;  /* 0x0000002bc8227221 */ /* 0x040fe20000010000 */
[----:B--2---:R-:W-:Y:S01]  /*165a0*/  FADD.FTZ R25, R11, R32 ;  /* 0x000000200b197221 */ /* 0x004fe20000010000 */
[----:B------:R-:W-:Y:S01]  /*165b0*/  F2FP.BF16.F32.PACK_AB R200, R200, R69 ;  /* 0x00000045c8c8723e */ /* 0x000fe200000010ff */
[----:B------:R-:W2:Y:S01]  /*165c0*/  MUFU.EX2 R33, R33 ;  /* 0x0000002100217308 */ /* 0x000ea20000000800 */
[C---:B---3--:R-:W-:Y:S01]  /*165d0*/  F2FP.BF16.F32.PACK_AB R207, R24.reuse, R11 ;  /* 0x0000000b18cf723e */ /* 0x048fe200000010ff */
[----:B------:R-:W-:Y:S01]  /*165e0*/  FADD.FTZ R32, R24, R25 ;  /* 0x0000001918207221 */ /* 0x000fe20000010000 */
[----:B------:R-:W-:-:S02]  /*165f0*/  IMAD.MOV.U32 R69, RZ, RZ, R151 ;  /* 0x000000ffff457224 */ /* 0x000fc400078e0097 */
[--C-:B------:R-:W-:Y:S02]  /*16600*/  IMAD.MOV.U32 R55, RZ, RZ, R151.reuse ;  /* 0x000000ffff377224 */ /* 0x100fe400078e0097 */
[--C-:B------:R-:W-:Y:S01]  /*16610*/  IMAD.MOV.U32 R43, RZ, RZ, R151.reuse ;  /* 0x000000ffff2b7224 */ /* 0x100fe200078e0097 */
[----:B------:R3:W-:Y:S01]  /*16620*/  MUFU.EX2 R30, R35 ;  /* 0x00000023001e7308 */ /* 0x0007e20000000800 */
[----:B-1----:R-:W-:Y:S01]  /*16630*/  FADD.FTZ R25, R41, R32 ;  /* 0x0000002029197221 */ /* 0x002fe20000010000 */
[C---:B------:R-:W-:Y:S01]  /*16640*/  F2FP.BF16.F32.PACK_AB R201, R26.reuse, R41 ;  /* 0x000000291ac9723e */ /* 0x040fe200000010ff */
[----:B------:R-:W-:Y:S02]  /*16650*/  IMAD.MOV.U32 R41, RZ, RZ, R151 ;  /* 0x000000ffff297224 */ /* 0x000fe400078e0097 */
[----:B------:R-:W-:Y:S01]  /*16660*/  FADD.FTZ R32, R26, R25 ;  /* 0x000000191a207221 */ /* 0x000fe20000010000 */
[--C-:B------:R-:W-:Y:S02]  /*16670*/  IMAD.MOV.U32 R26, RZ, RZ, R151.reuse ;  /* 0x000000ffff1a7224 */ /* 0x100fe400078e0097 */
[----:B------:R1:W4:Y:S01]  /*16680*/  MUFU.EX2 R28, R47 ;  /* 0x0000002f001c7308 */ /* 0x0003220000000800 */
[----:B---3--:R-:W-:Y:S01]  /*16690*/  FADD.FTZ R35, R73, R34 ;  /* 0x0000002249237221 */ /* 0x008fe20000010000 */
[----:B--2---:R-:W-:Y:S01]  /*166a0*/  FADD.FTZ R15, R33, R32 ;  /* 0x00000020210f7221 */ /* 0x004fe20000010000 */
[----:B------:R-:W-:-:S02]  /*166b0*/  IMAD.MOV.U32 R24, RZ, RZ, R151 ;  /* 0x000000ffff187224 */ /* 0x000fc400078e0097 */
[C---:B------:R-:W-:Y:S01]  /*166c0*/  FADD.FTZ R34, R202.reuse, R35 ;  /* 0x00000023ca227221 */ /* 0x040fe20000010000 */
[----:B------:R-:W-:Y:S01]  /*166d0*/  F2FP.BF16.F32.PACK_AB R202, R202, R73 ;  /* 0x00000049caca723e */ /* 0x000fe200000010ff */
[--C-:B------:R-:W-:Y:S01]  /*166e0*/  IMAD.MOV.U32 R73, RZ, RZ, R151.reuse ;  /* 0x000000ffff497224 */ /* 0x100fe200078e0097 */
[----:B------:R-:W2:Y:S01]  /*166f0*/  MUFU.EX2 R37, R37 ;  /* 0x0000002500257308 */ /* 0x000ea20000000800 */
[----:B------:R-:W-:Y:S01]  /*16700*/  FADD.FTZ R35, R75, R34 ;  /* 0x000000224b237221 */ /* 0x000fe20000010000 */
[--C-:B-1----:R-:W-:Y:S02]  /*16710*/  IMAD.MOV.U32 R47, RZ, RZ, R151.reuse ;  /* 0x000000ffff2f7224 */ /* 0x102fe400078e0097 */
[----:B------:R-:W-:Y:S02]  /*16720*/  IMAD.MOV.U32 R34, RZ, RZ, R151 ;  /* 0x000000ffff227224 */ /* 0x000fe400078e0097 */
[C---:B------:R-:W-:Y:S01]  /*16730*/  FADD.FTZ R8, R196.reuse, R35 ;  /* 0x00000023c4087221 */ /* 0x040fe20000010000 */
[----:B------:R-:W-:Y:S01]  /*16740*/  F2FP.BF16.F32.PACK_AB R196, R196, R75 ;  /* 0x0000004bc4c4723e */ /* 0x000fe200000010ff */
[----:B------:R-:W-:Y:S01]  /*16750*/  IMAD.MOV.U32 R75, RZ, RZ, R151 ;  /* 0x000000ffff4b7224 */ /* 0x000fe200078e0097 */
[----:B------:R-:W1:Y:S01]  /*16760*/  MUFU.EX2 R83, R83 ;  /* 0x0000005300537308 */ /* 0x000e620000000800 */
[----:B------:R-:W-:Y:S01]  /*16770*/  FADD.FTZ R25, R79, R8 ;  /* 0x000000084f197221 */ /* 0x000fe20000010000 */
[C---:B----4-:R-:W-:Y:S01]  /*16780*/  FADD.FTZ R32, R28.reuse, R15 ;  /* 0x0000000f1c207221 */ /* 0x050fe20000010000 */
[----:B------:R-:W-:Y:S01]  /*16790*/  F2FP.BF16.F32.PACK_AB R203, R28, R33 ;  /* 0x000000211ccb723e */ /* 0x000fe200000010ff */
[----:B------:R-:W-:-:S02]  /*167a0*/  IMAD.MOV.U32 R35, RZ, RZ, R151 ;  /* 0x000000ffff237224 */ /* 0x000fc400078e0097 */
[C---:B------:R-:W-:Y:S01]  /*167b0*/  FADD.FTZ R6, R198.reuse, R25 ;  /* 0x00000019c6067221 */ /* 0x040fe20000010000 */
[----:B------:R-:W-:Y:S01]  /*167c0*/  F2FP.BF16.F32.PACK_AB R198, R198, R79 ;  /* 0x0000004fc6c6723e */ /* 0x000fe200000010ff */
[--C-:B------:R-:W-:Y:S01]  /*167d0*/  IMAD.MOV.U32 R79, RZ, RZ, R151.reuse ;  /* 0x000000ffff4f7224 */ /* 0x100fe200078e0097 */
[----:B------:R-:W-:Y:S01]  /*167e0*/  MUFU.EX2 R13, R13 ;  /* 0x0000000d000d7308 */ /* 0x000fe20000000800 */
[----:B--2---:R-:W-:Y:S01]  /*167f0*/  FADD.FTZ R15, R37, R32 ;  /* 0x00000020250f7221 */ /* 0x004fe20000010000 */
[----:B------:R-:W-:Y:S01]  /*16800*/  F2FP.BF16.F32.PACK_AB R197, R30, R37 ;  /* 0x000000251ec5723e */ /* 0x000fe200000010ff */
[--C-:B------:R-:W-:Y:S02]  /*16810*/  IMAD.MOV.U32 R37, RZ, RZ, R151.reuse ;  /* 0x000000ffff257224 */ /* 0x100fe400078e0097 */
[--C-:B------:R-:W-:Y:S02]  /*16820*/  IMAD.MOV.U32 R33, RZ, RZ, R151.reuse ;  /* 0x000000ffff217224 */ /* 0x100fe400078e0097 */
[--C-:B------:R-:W-:Y:S01]  /*16830*/  IMAD.MOV.U32 R28, RZ, RZ, R151.reuse ;  /* 0x000000ffff1c7224 */ /* 0x100fe200078e0097 */
[----:B------:R-:W-:Y:S01]  /*16840*/  MUFU.EX2 R85, R85 ;  /* 0x0000005500557308 */ /* 0x000fe20000000800 */
[----:B------:R-:W-:-:S07]  /*16850*/  IMAD.MOV.U32 R25, RZ, RZ, R151 ;  /* 0x000000ffff197224 */ /* 0x000fce00078e0097 */
[----:B0-----:R0:W2:Y:S08]  /*16860*/  MUFU.EX2 R0, R39 ;  /* 0x0000002700007308 */ /* 0x0010b00000000800 */
[----:B------:R1:W3:Y:S01]  /*16870*/  MUFU.EX2 R193, R21 ;  /* 0x0000001500c17308 */ /* 0x0002e20000000800 */
[----:B0-----:R-:W-:-:S07]  /*16880*/  IMAD.MOV.U32 R39, RZ, RZ, R151 ;  /* 0x000000ffff277224 */ /* 0x001fce00078e0097 */
[----:B------:R-:W0:Y:S01]  /*16890*/  MUFU.EX2 R10, R10 ;  /* 0x0000000a000a7308 */ /* 0x000e220000000800 */
[----:B-1----:R-:W-:Y:S01]  /*168a0*/  FADD.FTZ R21, R83, R6 ;  /* 0x0000000653157221 */ /* 0x002fe20000010000 */
[----:B------:R-:W-:Y:S01]  /*168b0*/  FADD.FTZ R6, R30, R15 ;  /* 0x0000000f1e067221 */ /* 0x000fe20000010000 */
[----:B--2---:R-:W-:Y:S01]  /*168c0*/  F2FP.BF16.F32.PACK_AB R199, R0, R13 ;  /* 0x0000000d00c7723e */ /* 0x004fe200000010ff */
[----:B------:R-:W-:Y:S02]  /*168d0*/  IMAD.MOV.U32 R30, RZ, RZ, R151 ;  /* 0x000000ffff1e7224 */ /* 0x000fe400078e0097 */
[C---:B------:R-:W-:Y:S01]  /*168e0*/  FADD.FTZ R32, R192.reuse, R21 ;  /* 0x00000015c0207221 */ /* 0x040fe20000010000 */
[----:B------:R-:W-:Y:S01]  /*168f0*/  FADD.FTZ R15, R13, R6 ;  /* 0x000000060d0f7221 */ /* 0x000fe20000010000 */
[----:B------:R-:W-:Y:S01]  /*16900*/  F2FP.BF16.F32.PACK_AB R192, R192, R83 ;  /* 0x00000053c0c0723e */ /* 0x000fe200000010ff */
[----:B------:R1:W2:Y:S01]  /*16910*/  MUFU.EX2 R8, R27 ;  /* 0x0000001b00087308 */ /* 0x0002a20000000800 */
[----:B------:R-:W-:Y:S01]  /*16920*/  FADD.FTZ R21, R85, R32 ;  /* 0x0000002055157221 */ /* 0x000fe20000010000 */
[----:B------:R-:W-:Y:S01]  /*16930*/  FADD.FTZ R32, R0, R15 ;  /* 0x0000000f00207221 */ /* 0x000fe20000010000 */
[----:B------:R-:W-:-:S02]  /*16940*/  IMAD.MOV.U32 R0, RZ, RZ, 0x3f800000 ;  /* 0x3f800000ff007424 */ /* 0x000fc400078e00ff */
[--C-:B------:R-:W-:Y:S02]  /*16950*/  IMAD.MOV.U32 R83, RZ, RZ, R151.reuse ;  /* 0x000000ffff537224 */ /* 0x100fe400078e0097 */
[----:B---3--:R-:W-:Y:S01]  /*16960*/  FADD.FTZ R15, R193, R32 ;  /* 0x00000020c10f7221 */ /* 0x008fe20000010000 */
[----:B------:R-:W-:Y:S01]  /*16970*/  IMAD.MOV.U32 R32, RZ, RZ, R151 ;  /* 0x000000ffff207224 */ /* 0x000fe200078e0097 */
[----:B------:R-:W3:Y:S01]  /*16980*/  MUFU.EX2 R29, R29 ;  /* 0x0000001d001d7308 */ /* 0x000ee20000000800 */
[C---:B0-----:R-:W-:Y:S01]  /*16990*/  FADD.FTZ R21, R10.reuse, R21 ;  /* 0x000000150a157221 */ /* 0x041fe20000010000 */
[----:B------:R-:W-:Y:S01]  /*169a0*/  F2FP.BF16.F32.PACK_AB R194, R10, R85 ;  /* 0x000000550ac2723e */ /* 0x000fe200000010ff */
[--C-:B------:R-:W-:Y:S02]  /*169b0*/  IMAD.MOV.U32 R85, RZ, RZ, R151.reuse ;  /* 0x000000ffff557224 */ /* 0x100fe400078e0097 */
[----:B-1----:R-:W-:-:S03]  /*169c0*/  IMAD.MOV.U32 R27, RZ, RZ, R151 ;  /* 0x000000ffff1b7224 */ /* 0x002fc600078e0097 */
[----:B------:R0:W1:Y:S01]  /*169d0*/  MUFU.EX2 R6, R31 ;  /* 0x0000001f00067308 */ /* 0x0000620000000800 */
[C---:B--2---:R-:W-:Y:S01]  /*169e0*/  FADD.FTZ R10, R8.reuse, R15 ;  /* 0x0000000f080a7221 */ /* 0x044fe20000010000 */
[----:B------:R-:W-:-:S03]  /*169f0*/  F2FP.BF16.F32.PACK_AB R193, R8, R193 ;  /* 0x000000c108c1723e */ /* 0x000fc600000010ff */
[----:B---3--:R-:W-:Y:S01]  /*16a00*/  FADD.FTZ R3, R29, R10 ;  /* 0x0000000a1d037221 */ /* 0x008fe20000010000 */
[----:B0-----:R-:W-:-:S03]  /*16a10*/  IMAD.MOV.U32 R31, RZ, RZ, R151 ;  /* 0x000000ffff1f7224 */ /* 0x001fc600078e0097 */
[C---:B-1----:R-:W-:Y:S01]  /*16a20*/  FADD.FTZ R20, R6.reuse, R3 ;  /* 0x0000000306147221 */ /* 0x042fe20000010000 */
[----:B------:R-:W-:Y:S01]  /*16a30*/  F2FP.BF16.F32.PACK_AB R195, R6, R29 ;  /* 0x0000001d06c3723e */ /* 0x000fe200000010ff */
[----:B------:R-:W-:Y:S02]  /*16a40*/  IMAD.MOV.U32 R3, RZ, RZ, 0x3f800000 ;  /* 0x3f800000ff037424 */ /* 0x000fe400078e00ff */
[----:B------:R-:W-:Y:S01]  /*16a50*/  IMAD.MOV.U32 R29, RZ, RZ, R151 ;  /* 0x000000ffff1d7224 */ /* 0x000fe200078e0097 */
[----:B------:R-:W-:Y:S06]  /*16a60*/  @!P2 BRA `(.L_x_646) ;  /* 0x0000004c002ca947 */ /* 0x000fec0003800000 */
[----:B------:R-:W-:Y:S01]  /*16a70*/  VIADD R6, R180, 0xfffffffe ;  /* 0xfffffffeb4067836 */ /* 0x000fe20000000000 */
[----:B------:R-:W-:Y:S01]  /*16a80*/  MOV R10, R221 ;  /* 0x000000dd000a7202 */ /* 0x000fe20000000f00 */
[----:B------:R-:W-:Y:S01]  /*16a90*/  IMAD.MOV.U32 R7, RZ, RZ, R4 ;  /* 0x000000ffff077224 */ /* 0x000fe200078e0004 */
[----:B------:R-:W-:Y:S01]  /*16aa0*/  CS2R R150, SRZ ;  /* 0x0000000000967805 */ /* 0x000fe2000001ff00 */
[----:B------:R-:W-:Y:S01]  /*16ab0*/  IMAD.MOV.U32 R8, RZ, RZ, R5 ;  /* 0x000000ffff087224 */ /* 0x000fe200078e0005 */
[----:B------:R-:W-:Y:S01]  /*16ac0*/  CS2R R146, SRZ ;  /* 0x0000000000927805 */ /* 0x000fe2000001ff00 */
[----:B------:R-:W-:Y:S01]  /*16ad0*/  IMAD.MOV.U32 R9, RZ, RZ, R222 ;  /* 0x000000ffff097224 */ /* 0x000fe200078e00de */
[----:B------:R-:W-:Y:S01]  /*16ae0*/  CS2R R142, SRZ ;  /* 0x00000000008e7805 */ /* 0x000fe2000001ff00 */
[----:B------:R-:W-:Y:S01]  /*16af0*/  IMAD.MOV.U32 R0, RZ, RZ, 0x3f800000 ;  /* 0x3f800000ff007424 */ /* 0x000fe200078e00ff */
        /* <DEDUP_REMOVED lines=60> */
[----:B------:R-:W-:-:S07]  /*16ec0*/  CS2R R24, SRZ ;  /* 0x0000000000187805 */ /* 0x000fce000001ff00 */
.L_x_657:
[----:B------:R-:W-:-:S05]  /*16ed0*/  VIADD R2, R10, 0x1 ;  /* 0x000000010a027836 */ /* 0x000fca0000000000 */
[----:B------:R-:W-:-:S04]  /*16ee0*/  ISETP.NE.AND P2, PT, R2, 0x2, PT ;  /* 0x000000020200780c */ /* 0x000fc80003f45270 */
[----:B------:R-:W-:Y:S02]  /*16ef0*/  SEL R222, RZ, 0x1, P2 ;  /* 0x00000001ffde7807 */ /* 0x000fe40001000000 */
[----:B------:R-:W-:Y:S02]  /*16f00*/  SEL R221, R2, RZ, P2 ;  /* 0x000000ff02dd7207 */ /* 0x000fe40001000000 */
[----:B------:R-:W-:Y:S01]  /*16f10*/  LOP3.LUT R222, R9, R222, RZ, 0x3c, !PT ;  /* 0x000000de09de7212 */ /* 0x000fe200078e3cff */
[----:B------:R-:W-:Y:S06]  /*16f20*/  @!P0 BRA `(.L_x_647) ;  /* 0x0000000000048947 */ /* 0x000fec0003800000 */
[----:B------:R-:W-:Y:S01]  /*16f30*/  BPT.TRAP 0x1 ;  /* 0x000000040000795c */ /* 0x000fe20000300000 */
.L_x_647:
[----:B------:R-:W-:Y:S01]  /*16f40*/  IMAD R11, R221, 0x8, R16 ;  /* 0x00000008dd0b7824 */ /* 0x000fe200078e0210 */
[----:B------:R-:W-:-:S04]  /*16f50*/  SHF.L.U32 R4, R222, 0x1f, RZ ;  /* 0x0000001fde047819 */ /* 0x000fc800000006ff */
[----:B------:R0:W1:Y:S01]  /*16f60*/  SYNCS.PHASECHK.TRANS64.TRYWAIT P2, [R11+URZ+0x38830], R4 ;  /* 0x038830040b0075a7 */ /* 0x000062000804017f */
[----:B------:R-:W-:Y:S05]  /*16f70*/  @!P0 BRA `(.L_x_648) ;  /* 0x0000000000048947 */ /* 0x000fea0003800000 */
[----:B------:R-:W-:Y:S01]  /*16f80*/  BPT.TRAP 0x1 ;  /* 0x000000040000795c */ /* 0x000fe20000300000 */
.L_x_648:
[----:B------:R-:W-:Y:S01]  /*16f90*/  IMAD R2, R221, 0xa00, R226 ;  /* 0x00000a00dd027824 */ /* 0x000fe200078e02e2 */
[----:B------:R-:W-:Y:S03]  /*16fa0*/  BSSY B1, `(.L_x_649) ;  /* 0x0000006000017945 */ /* 0x000fe60003800000 */
[C---:B------:R-:W-:Y:S02]  /*16fb0*/  VIADD R12, R2.reuse, 0x80 ;  /* 0x00000080020c7836 */ /* 0x040fe40000000000 */
[----:B------:R-:W-:Y:S01]  /*16fc0*/  VIADD R14, R2, 0x100 ;  /* 0x00000100020e7836 */ /* 0x000fe20000000000 */
[----:B-1----:R-:W-:Y:S06]  /*16fd0*/  @P2 BRA `(.L_x_650) ;  /* 0x0000000000082947 */ /* 0x002fec0003800000 */
[----:B------:R-:W1:Y:S02]  /*16fe0*/  SYNCS.PHASECHK.TRANS64.TRYWAIT P2, [R11+URZ+0x38830], R4 ;  /* 0x038830040b0075a7 */ /* 0x000e64000804017f */
[----:B-1----:R-:W-:Y:S05]  /*16ff0*/  @!P2 BRA `(.L_x_651) ;  /* 0x000000f000b0a947 */ /* 0x002fea0003800000 */
.L_x_650:
[----:B------:R-:W-:Y:S05]  /*17000*/  BSYNC B1 ;  /* 0x0000000000017941 */ /* 0x000fea0003800000 */
.L_x_649:
[----:B------:R-:W2:Y:S04]  /*17010*/  LDL.64 R152, [R1+0x50] ;  /* 0x0000500001987983 */ /* 0x000ea80000100a00 */
[----:B------:R-:W3:Y:S01]  /*17020*/  LDL.64 R154, [R1+0x58] ;  /* 0x00005800019a7983 */ /* 0x000ee20000100a00 */
[----:B01----:R-:W-:Y:S02]  /*17030*/  IMAD.MOV.U32 R4, RZ, RZ, R2 ;  /* 0x000000ffff047224 */ /* 0x003fe400078e0002 */
[----:B------:R-:W-:-:S03]  /*17040*/  IMAD.MOV.U32 R5, RZ, RZ, 0x40000040 ;  /* 0x40000040ff057424 */ /* 0x000fc600078e00ff */
[----:B------:R-:W-:Y:S02]  /*17050*/  R2UR UR14, R4 ;  /* 0x00000000040e72ca */ /* 0x000fe400000e0000 */
[----:B------:R-:W-:Y:S01]  /*17060*/  R2UR UR15, R5 ;  /* 0x00000000050f72ca */ /* 0x000fe200000e0000 */
[----:B------:R-:W-:Y:S01]  /*17070*/  WARPGROUP.ARRIVE ;  /* 0x00000000000079c5 */ /* 0x000fe20000000000 */
[----:B------:R-:W-:Y:S01]  /*17080*/  IMAD.MOV.U32 R13, RZ, RZ, 0x40000040 ;  /* 0x40000040ff0d7424 */ /* 0x000fe200078e00ff */
[----:B------:R-:W-:-:S04]  /*17090*/  R2UR UR10, R12 ;  /* 0x000000000c0a72ca */ /* 0x000fc800000e0000 */
[----:B------:R-:W-:Y:S01]  /*170a0*/  R2UR UR11, R13 ;  /* 0x000000000d0b72ca */ /* 0x000fe200000e0000 */
[----:B------:R-:W-:Y:S01]  /*170b0*/  IMAD.MOV.U32 R15, RZ, RZ, 0x40000040 ;  /* 0x40000040ff0f7424 */ /* 0x000fe200078e00ff */
[----:B------:R-:W-:-:S04]  /*170c0*/  R2UR UR6, R14 ;  /* 0x000000000e0672ca */ /* 0x000fc800000e0000 */
[----:B------:R-:W-:Y:S01]  /*170d0*/  R2UR UR7, R15 ;  /* 0x000000000f0772ca */ /* 0x000fe200000e0000 */
[----:B------:R-:W-:Y:S01]  /*170e0*/  VIADD R4, R2, 0x180 ;  /* 0x0000018002047836 */ /* 0x000fe20000000000 */
[----:B------:R-:W-:-:S04]  /*170f0*/  R2UR UR23, R5 ;  /* 0x00000000051772ca */ /* 0x000fc800000e0000 */
[----:B------:R-:W-:Y:S02]  /*17100*/  R2UR UR22, R4 ;  /* 0x00000000041672ca */ /* 0x000fe400000e0000 */
[----:B--2---:R-:W-:Y:S02]  /*17110*/  R2UR UR30, R152 ;  /* 0x00000000981e72ca */ /* 0x004fe400000e0000 */
[----:B------:R-:W-:Y:S02]  /*17120*/  R2UR UR31, R153 ;  /* 0x00000000991f72ca */ /* 0x000fe400000e0000 */
[----:B------:R-:W2:Y:S01]  /*17130*/  LDL.64 R152, [R1+0x48] ;  /* 0x0000480001987983 */ /* 0x000ea20000100a00 */
[----:B---3--:R-:W-:Y:S02]  /*17140*/  R2UR UR16, R154 ;  /* 0x000000009a1072ca */ /* 0x008fe400000e0000 */
[----:B------:R-:W-:-:S11]  /*17150*/  R2UR UR17, R155 ;  /* 0x000000009b1172ca */ /* 0x000fd600000e0000 */
[----:B------:R-:W-:Y:S02]  /*17160*/  UMOV UR12, UR16 ;  /* 0x00000010000c7c82 */ /* 0x000fe40008000000 */
[----:B------:R-:W-:Y:S02]  /*17170*/  UMOV UR13, UR17 ;  /* 0x00000011000d7c82 */ /* 0x000fe40008000000 */
[----:B------:R-:W-:Y:S01]  /*17180*/  HGMMA.64x16x16.F32.BF16 R184, gdesc[UR12], RZ, !UPT, gsb0 ;  /* 0x002000000cb879f0 */ /* 0x000fe2000c0018ff */
[----:B------:R-:W-:Y:S01]  /*17190*/  UMOV UR8, UR16 ;  /* 0x0000001000087c82 */ /* 0x000fe20008000000 */
[----:B------:R-:W-:Y:S01]  /*171a0*/  UMOV UR9, UR17 ;  /* 0x0000001100097c82 */ /* 0x000fe20008000000 */
[----:B------:R-:W-:Y:S02]  /*171b0*/  WARPGROUP.DEPBAR.LE gsb0, 0x0 ;  /* 0x00008000000079c5 */ /* 0x000fe40000010000 */
[----:B------:R-:W-:-:S06]  /*171c0*/  WARPGROUP.ARRIVE ;  /* 0x00000000000079c5 */ /* 0x000fcc0000000000 */
        /* <DEDUP_REMOVED lines=8> */
[----:B------:R-:W-:Y:S01]  /*17250*/  VIADD R12, R2, 0x200 ;  /* 0x00000200020c7836 */ /* 0x000fe20000000000 */
[----:B------:R-:W-:Y:S02]  /*17260*/  WARPGROUP.DEPBAR.LE gsb0, 0x0 ;  /* 0x00008000000079c5 */ /* 0x000fe40000010000 */
[----:B------:R-:W-:-:S06]  /*17270*/  WARPGROUP.ARRIVE ;  /* 0x00000000000079c5 */ /* 0x000fcc0000000000 */
[----:B------:R-:W-:Y:S01]  /*17280*/  HGMMA.64x16x16.F32.BF16 R160, gdesc[UR20], RZ, !UPT, gsb0 ;  /* 0x0020000014a079f0 */ /* 0x000fe2000c0018ff */
[----:B------:R-:W-:Y:S02]  /*17290*/  R2UR UR18, R12 ;  /* 0x000000000c1272ca */ /* 0x000fe400000e0000 */
[----:B------:R-:W-:Y:S01]  /*172a0*/  R2UR UR19, R13 ;  /* 0x000000000d1372ca */ /* 0x000fe200000e0000 */
[----:B------:R-:W-:Y:S01]  /*172b0*/  VIADD R4, R2, 0x2 ;  /* 0x0000000202047836 */ /* 0x000fe20000000000 */
[----:B------:R-:W-:Y:S02]  /*172c0*/  WARPGROUP.DEPBAR.LE gsb0, 0x0 ;  /* 0x00008000000079c5 */ /* 0x000fe40000010000 */
[----:B------:R-:W-:Y:S01]  /*172d0*/  IMAD.MOV.U32 R5, RZ, RZ, 0x40000040 ;  /* 0x40000040ff057424 */ /* 0x000fe200078e00ff */
[----:B--2---:R-:W-:Y:S02]  /*172e0*/  R2UR UR28, R152 ;  /* 0x00000000981c72ca */ /* 0x004fe400000e0000 */
[----:B------:R-:W-:-:S02]  /*172f0*/  R2UR UR29, R153 ;  /* 0x00000000991d72ca */ /* 0x000fc400000e0000 */
[----:B------:R-:W-:-:S06]  /*17300*/  WARPGROUP.ARRIVE ;  /* 0x00000000000079c5 */ /* 0x000fcc0000000000 */
[----:B------:R-:W-:Y:S01]  /*17310*/  HGMMA.64x16x16.F32.BF16 R152, gdesc[UR16], RZ, !UPT, gsb0 ;  /* 0x00200000109879f0 */ /* 0x000fe2000c0018ff */
[----:B------:R-:W-:Y:S02]  /*17320*/  R2UR UR14, R4 ;  /* 0x00000000040e72ca */ /* 0x000fe400000e0000 */
[----:B------:R-:W-:Y:S01]  /*17330*/  R2UR UR15, R5 ;  /* 0x00000000050f72ca */ /* 0x000fe200000e0000 */
[----:B------:R-:W-:Y:S01]  /*17340*/  UMOV UR12, UR30 ;  /* 0x0000001e000c7c82 */ /* 0x000fe20008000000 */
[----:B------:R-:W-:Y:S01]  /*17350*/  UMOV UR13, UR31 ;  /* 0x0000001f000d7c82 */ /* 0x000fe20008000000 */
[----:B------:R-:W-:Y:S02]  /*17360*/  WARPGROUP.DEPBAR.LE gsb0, 0x0 ;  /* 0x00008000000079c5 */ /* 0x000fe40000010000 */
[----:B------:R-:W-:-:S08]  /*17370*/  WARPGROUP.ARRIVE ;  /* 0x00000000000079c5 */ /* 0x000fd00000000000 */
[----:B------:R-:W-:Y:S01]  /*17380*/  HGMMA.64x16x16.F32.BF16 R184, gdesc[UR12], R184, gsb0 ;  /* 0x002000000cb879f0 */ /* 0x000fe200080018b8 */
[----:B------:R-:W-:Y:S02]  /*17390*/  VIADD R12, R2, 0x82 ;  /* 0x00000082020c7836 */ /* 0x000fe40000000000 */
[----:B------:R-:W-:-:S03]  /*173a0*/  IMAD.MOV.U32 R13, RZ, RZ, 0x40000040 ;  /* 0x40000040ff0d7424 */ /* 0x000fc600078e00ff */
[----:B------:R-:W-:Y:S02]  /*173b0*/  R2UR UR26, R12 ;  /* 0x000000000c1a72ca */ /* 0x000fe400000e0000 */
[----:B------:R-:W-:Y:S01]  /*173c0*/  R2UR UR27, R13 ;  /* 0x000000000d1b72ca */ /* 0x000fe200000e0000 */
[----:B------:R-:W-:Y:S01]  /*173d0*/  UMOV UR24, UR30 ;  /* 0x0000001e00187c82 */ /* 0x000fe20008000000 */
[----:B------:R-:W-:Y:S01]  /*173e0*/  UMOV UR25, UR31 ;  /* 0x0000001f00197c82 */ /* 0x000fe20008000000 */
[----:B------:R-:W-:Y:S02]  /*173f0*/  VIADD R14, R2, 0x102 ;  /* 0x00000102020e7836 */ /* 0x000fe40000000000 */
[----:B------:R-:W-:Y:S01]  /*17400*/  IMAD.MOV.U32 R15, RZ, RZ, 0x40000040 ;  /* 0x40000040ff0f7424 */ /* 0x000fe200078e00ff */
[----:B------:R-:W-:Y:S01]  /*17410*/  UMOV UR8, UR30 ;  /* 0x0000001e00087c82 */ /* 0x000fe20008000000 */
[----:B------:R-:W-:Y:S01]  /*17420*/  UMOV UR9, UR31 ;  /* 0x0000001f00097c82 */ /* 0x000fe20008000000 */
[----:B------:R-:W-:-:S02]  /*17430*/  WARPGROUP.DEPBAR.LE gsb0, 0x0 ;  /* 0x00008000000079c5 */ /* 0x000fc40000010000 */
[----:B------:R-:W-:Y:S01]  /*17440*/  WARPGROUP.ARRIVE ;  /* 0x00000000000079c5 */ /* 0x000fe20000000000 */
[----:B------:R-:W-:Y:S02]  /*17450*/  VIADD R4, R2, 0x182 ;  /* 0x0000018202047836 */ /* 0x000fe40000000000 */
[----:B------:R-:W-:Y:S01]  /*17460*/  IMAD.MOV.U32 R5, RZ, RZ, 0x40000040 ;  /* 0x40000040ff057424 */ /* 0x000fe200078e00ff */
[----:B------:R-:W-:Y:S01]  /*17470*/  UMOV UR4, UR30 ;  /* 0x0000001e00047c82 */ /* 0x000fe20008000000 */
[----:B------:R-:W-:Y:S01]  /*17480*/  UMOV UR5, UR31 ;  /* 0x0000001f00057c82 */ /* 0x000fe20008000000 */
[----:B------:R-:W-:Y:S01]  /*17490*/  HGMMA.64x16x16.F32.BF16 R176, gdesc[UR24], R176, gsb0 ;  /* 0x0020000018b079f0 */ /* 0x000fe200080018b0 */
[----:B------:R-:W-:Y:S01]  /*174a0*/  R2UR UR10, R14 ;  /* 0x000000000e0a72ca */ /* 0x000fe200000e0000 */
[----:B------:R-:W-:Y:S01]  /*174b0*/  UMOV UR20, UR30 ;  /* 0x0000001e00147c82 */ /* 0x000fe20008000000 */
[----:B------:R-:W-:Y:S01]  /*174c0*/  R2UR UR11, R15 ;  /* 0x000000000f0b72ca */ /* 0x000fe200000e0000 */
[----:B------:R-:W-:Y:S01]  /*174d0*/  UMOV UR21, UR31 ;  /* 0x0000001f00157c82 */ /* 0x000fe20008000000 */
[----:B------:R-:W-:Y:S01]  /*174e0*/  R2UR UR6, R4 ;  /* 0x00000000040672ca */ /* 0x000fe200000e0000 */
[----:B------:R-:W-:Y:S01]  /*174f0*/  UMOV UR16, UR28 ;  /* 0x0000001c00107c82 */ /* 0x000fe20008000000 */
[----:B------:R-:W-:Y:S01]  /*17500*/  UMOV UR17, UR29 ;  /* 0x0000001d00117c82 */ /* 0x000fe20008000000 */
[----:B------:R-:W-:Y:S01]  /*17510*/  UMOV UR12, UR28 ;  /* 0x0000001c000c7c82 */ /* 0x000fe20008000000 */
[----:B------:R-:W-:Y:S01]  /*17520*/  UMOV UR13, UR29 ;  /* 0x0000001d000d7c82 */ /* 0x000fe20008000000 */
[----:B------:R-:W2:Y:S01]  /*17530*/  LDL.64 R12, [R1+0x38] ;  /* 0x00003800010c7983 */ /* 0x000ea20000100a00 */
[----:B------:R-:W-:-:S02]  /*17540*/  WARPGROUP.DEPBAR.LE gsb0, 0x0 ;  /* 0x00008000000079c5 */ /* 0x000fc40000010000 */
[----:B------:R-:W-:Y:S01]  /*17550*/  WARPGROUP.ARRIVE ;  /* 0x00000000000079c5 */ /* 0x000fe20000000000 */
[----:B------:R-:W-:Y:S01]  /*17560*/  R2UR UR7, R5 ;  /* 0x00000000050772ca */ /* 0x000fe200000e0000 */
[----:B------:R-:W3:Y:S04]  /*17570*/  LDL.64 R14, [R1+0x40] ;  /* 0x00004000010e7983 */ /* 0x000ee80000100a00 */
[----:B------:R-:W-:Y:S01]  /*17580*/  HGMMA.64x16x16.F32.BF16 R168, gdesc[UR8], R168, gsb0 ;  /* 0x0020000008a879f0 */ /* 0x000fe200080018a8 */
[----:B------:R-:W-:Y:S01]  /*17590*/  VIADD R4, R2, 0x202 ;  /* 0x0000020202047836 */ /* 0x000fe20000000000 */
[----:B------:R-:W-:Y:S01]  /*175a0*/  MOV R5, 0x40000040 ;  /* 0x4000004000057802 */ /* 0x000fe20000000f00 */
[----:B------:R-:W-:Y:S02]  /*175b0*/  WARPGROUP.DEPBAR.LE gsb0, 0x0 ;  /* 0x00008000000079c5 */ /* 0x000fe40000010000 */
[----:B------:R-:W-:-:S06]  /*175c0*/  WARPGROUP.ARRIVE ;  /* 0x00000000000079c5 */ /* 0x000fcc0000000000 */
[----:B------:R-:W-:Y:S01]  /*175d0*/  HGMMA.64x16x16.F32.BF16 R160, gdesc[UR4], R160, gsb0 ;  /* 0x0020000004a079f0 */ /* 0x000fe200080018a0 */
[----:B------:R-:W-:Y:S02]  /*175e0*/  R2UR UR22, R4 ;  /* 0x00000000041672ca */ /* 0x000fe400000e0000 */
[----:B------:R-:W-:Y:S01]  /*175f0*/  R2UR UR23, R5 ;  /* 0x00000000051772ca */ /* 0x000fe200000e0000 */
[----:B------:R-:W-:Y:S01]  /*17600*/  VIADD R4, R2, 0x4 ;  /* 0x0000000402047836 */ /* 0x000fe20000000000 */
[----:B------:R-:W-:Y:S02]  /*17610*/  WARPGROUP.DEPBAR.LE gsb0, 0x0 ;  /* 0x00008000000079c5 */ /* 0x000fe40000010000 */
[----:B------:R-:W-:-:S09]  /*17620*/  WARPGROUP.ARRIVE ;  /* 0x00000000000079c5 */ /* 0x000fd20000000000 */
[----:B------:R-:W-:Y:S01]  /*17630*/  HGMMA.64x16x16.F32.BF16 R152, gdesc[UR20], R152, gsb0 ;  /* 0x00200000149879f0 */ /* 0x000fe20008001898 */
[----:B------:R-:W-:Y:S01]  /*17640*/  IMAD.MOV.U32 R5, RZ, RZ, 0x40000040 ;  /* 0x40000040ff057424 */ /* 0x000fe200078e00ff */
[----:B------:R-:W-:-:S04]  /*17650*/  R2UR UR18, R4 ;  /* 0x00000000041272ca */ /* 0x000fc800000e0000 */
[----:B------:R-:W-:Y:S01]  /*17660*/  R2UR UR19, R5 ;  /* 0x00000000051372ca */ /* 0x000fe200000e0000 */
[----:B------:R-:W-:Y:S02]  /*17670*/  WARPGROUP.DEPBAR.LE gsb0, 0x0 ;  /* 0x00008000000079c5 */ /* 0x000fe40000010000 */
[----:B------:R-:W-:-:S10]  /*17680*/  WARPGROUP.ARRIVE ;  /* 0x00000000000079c5 */ /* 0x000fd40000000000 */
[----:B------:R-:W-:Y:S01]  /*17690*/  HGMMA.64x16x16.F32.BF16 R184, gdesc[UR16], R184, gsb0 ;  /* 0x0020000010b879f0 */ /* 0x000fe200080018b8 */
[----:B------:R-:W-:Y:S02]  /*176a0*/  VIADD R4, R2, 0x84 ;  /* 0x0000008402047836 */ /* 0x000fe40000000000 */
[----:B------:R-:W-:-:S03]  /*176b0*/  IMAD.MOV.U32 R5, RZ, RZ, 0x40000040 ;  /* 0x40000040ff057424 */ /* 0x000fc600078e00ff */
[----:B------:R-:W-:Y:S02]  /*176c0*/  R2UR UR14, R4 ;  /* 0x00000000040e72ca */ /* 0x000fe400000e0000 */
        /* <DEDUP_REMOVED lines=32> */
[----:B------:R-:W-:Y:S01]  /*178d0*/  IMAD.MOV.U32 R5, RZ, RZ, 0x40000040 ;  /* 0x40000040ff057424 */ /* 0x000fe200078e00ff */
[----:B---3--:R-:W-:Y:S02]  /*178e0*/  R2UR UR30, R14 ;  /* 0x000000000e1e72ca */ /* 0x008fe400000e0000 */
[----:B------:R-:W-:Y:S02]  /*178f0*/  R2UR UR31, R15 ;  /* 0x000000000f1f72ca */ /* 0x000fe400000e0000 */
[----:B------:R-:W-:Y:S01]  /*17900*/  R2UR UR22, R4 ;  /* 0x00000000041672ca */ /* 0x000fe200000e0000 */
[----:B------:R-:W3:Y:S01]  /*17910*/  LDL.64 R14, [R1+0x30] ;  /* 0x00003000010e7983 */ /* 0x000ee20000100a00 */
[----:B------:R-:W-:-:S07]  /*17920*/  R2UR UR23, R5 ;  /* 0x00000000051772ca */ /* 0x000fce00000e0000 */
[----:B------:R-:W-:Y:S02]  /*17930*/  UMOV UR20, UR30 ;  /* 0x0000001e00147c82 */ /* 0x000fe40008000000 */
[----:B------:R-:W-:Y:S01]  /*17940*/  UMOV UR21, UR31 ;  /* 0x0000001f00157c82 */ /* 0x000fe20008000000 */
[----:B------:R-:W-:Y:S02]  /*17950*/  WARPGROUP.DEPBAR.LE gsb0, 0x0 ;  /* 0x00008000000079c5 */ /* 0x000fe40000010000 */
[----:B------:R-:W-:-:S06]  /*17960*/  WARPGROUP.ARRIVE ;  /* 0x00000000000079c5 */ /* 0x000fcc0000000000 */
        /* <DEDUP_REMOVED lines=37> */
[----:B------:R-:W-:Y:S01]  /*17bc0*/  IMAD.MOV.U32 R5, RZ, RZ, 0x40000040 ;  /* 0x40000040ff057424 */ /* 0x000fe200078e00ff */
[----:B------:R-:W-:Y:S02]  /*17bd0*/  IADD3 R4, R2, 0x280, RZ ;  /* 0x0000028002047810 */ /* 0x000fe40007ffe0ff */
[----:B--2---:R-:W-:Y:S02]  /*17be0*/  R2UR UR28, R12 ;  /* 0x000000000c1c72ca */ /* 0x004fe400000e0000 */
[----:B------:R-:W-:Y:S02]  /*17bf0*/  R2UR UR29, R13 ;  /* 0x000000000d1d72ca */ /* 0x000fe400000e0000 */
[----:B------:R-:W-:Y:S01]  /*17c00*/  R2UR UR26, R4 ;  /* 0x00000000041a72ca */ /* 0x000fe200000e0000 */
[----:B------:R-:W2:Y:S01]  /*17c10*/  LDL.64 R12, [R1+0x28] ;  /* 0x00002800010c7983 */ /* 0x000ea20000100a00 */
        /* <DEDUP_REMOVED lines=90> */
[----:B------:R-:W-:Y:S01]  /*181c0*/  VIADD R4, R2, 0x284 ;  /* 0x0000028402047836 */ /* 0x000fe20000000000 */
[----:B------:R-:W-:Y:S02]  /*181d0*/  MOV R5, 0x40000040 ;  /* 0x4000004000057802 */ /* 0x000fe40000000f00 */
        /* <DEDUP_REMOVED lines=96> */
[----:B--2---:R-:W-:Y:S02]  /*187e0*/  R2UR UR28, R12 ;  /* 0x000000000c1c72ca */ /* 0x004fe400000e0000 */
[----:B------:R-:W-:Y:S02]  /*187f0*/  R2UR UR29, R13 ;  /* 0x000000000d1d72ca */ /* 0x000fe400000e0000 */
[----:B------:R-:W-:Y:S01]  /*18800*/  R2UR UR26, R4 ;  /* 0x00000000041a72ca */ /* 0x000fe200000e0000 */
[----:B------:R-:W2:Y:S01]  /*18810*/  LDL.64 R12, [R1] ;  /* 0x00000000010c7983 */ /* 0x000ea20000100a00 */
[----:B------:R-:W-:-:S07]  /*18820*/  R2UR UR27, R5 ;  /* 0x00000000051b72ca */ /* 0x000fce00000e0000 */
[----:B------:R-:W-:Y:S02]  /*18830*/  UMOV UR24, UR28 ;  /* 0x0000001c00187c82 */ /* 0x000fe40008000000 */
[----:B------:R-:W-:Y:S01]  /*18840*/  UMOV UR25, UR29 ;  /* 0x0000001d00197c82 */ /* 0x000fe20008000000 */
[----:B------:R-:W-:Y:S02]  /*18850*/  WARPGROUP.DEPBAR.LE gsb0, 0x0 ;  /* 0x00008000000079c5 */ /* 0x000fe40000010000 */
[----:B------:R-:W-:-:S06]  /*18860*/  WARPGROUP.ARRIVE ;  /* 0x00000000000079c5 */ /* 0x000fcc0000000000 */
[----:B------:R-:W-:Y:S01]  /*18870*/  HGMMA.64x16x16.F32.BF16 R184, gdesc[UR24], R184, gsb0 ;  /* 0x0020000018b879f0 */ /* 0x000fe200080018b8 */
[----:B------:R-:W-:Y:S01]  /*18880*/  IMAD.MOV.U32 R5, RZ, RZ, 0x40000040 ;  /* 0x40000040ff057424 */ /* 0x000fe200078e00ff */
[----:B------:R-:W-:-:S04]  /*18890*/  IADD3 R4, R2, 0x580, RZ ;  /* 0x0000058002047810 */ /* 0x000fc80007ffe0ff */
        /* <DEDUP_REMOVED lines=38> */
[----:B------:R-:W-:Y:S02]  /*18b00*/  R2UR UR14, R4 ;  /* 0x00000000040e72ca */ /* 0x000fe400000e0000 */
        /* <DEDUP_REMOVED lines=53> */
[----:B------:R-:W-:Y:S01]  /*18e60*/  VIADD R4, R2, 0x584 ;  /* 0x0000058402047836 */ /* 0x000fe20000000000 */
[----:B------:R-:W-:-:S04]  /*18e70*/  MOV R5, 0x40000040 ;  /* 0x4000004000057802 */ /* 0x000fc80000000f00 */
        /* <DEDUP_REMOVED lines=390> */
.L_x_652:
[----:B------:R-:W-:Y:S01]  /*1a6e0*/  SHF.L.U32 R0, R9, 0x1f, RZ ;  /* 0x0000001f09007819 */ /* 0x000fe200000006ff */
[----:B------:R-:W-:-:S04]  /*1a6f0*/  IMAD R9, R10, 0x8, R16 ;  /* 0x000000080a097824 */ /* 0x000fc800078e0210 */
[----:B------:R0:W1:Y:S01]  /*1a700*/  SYNCS.PHASECHK.TRANS64.TRYWAIT P2, [R9+URZ+0x38850], R0 ;  /* 0x03885000090075a7 */ /* 0x000062000804017f */
[----:B------:R-:W-:Y:S05]  /*1a710*/  @!P0 BRA `(.L_x_653) ;  /* 0x0000000000048947 */ /* 0x000fea0003800000 */
[----:B------:R-:W-:Y:S01]  /*1a720*/  BPT.TRAP 0x1 ;  /* 0x000000040000795c */ /* 0x000fe20000300000 */
.L_x_653:
[----:B------:R-:W-:Y:S04]  /*1a730*/  BSSY B1, `(.L_x_654) ;  /* 0x0000004000017945 */ /* 0x000fe80003800000 */
[----:B-1----:R-:W-:Y:S05]  /*1a740*/  @P2 BRA `(.L_x_655) ;  /* 0x0000000000082947 */ /* 0x002fea0003800000 */
[----:B------:R-:W1:Y:S02]  /*1a750*/  SYNCS.PHASECHK.TRANS64.TRYWAIT P2, [R9+URZ+0x38850], R0 ;  /* 0x03885000090075a7 */ /* 0x000e64000804017f */
[----:B-1----:R-:W-:Y:S05]  /*1a760*/  @!P2 BRA `(.L_x_656) ;  /* 0x000000b800e8a947 */ /* 0x002fea0003800000 */
.L_x_655:
[----:B------:R-:W-:Y:S05]  /*1a770*/  BSYNC B1 ;  /* 0x0000000000017941 */ /* 0x000fea0003800000 */
.L_x_654:
[----:B01----:R-:W-:Y:S01]  /*1a780*/  VIADD R0, R16, 0x400 ;  /* 0x0000040010007836 */ /* 0x003fe20000000000 */
[----:B------:R-:W-:Y:S01]  /*1a790*/  WARPGROUP.ARRIVE ;  /* 0x00000000000079c5 */ /* 0x000fe20000000000 */
[----:B------:R-:W-:Y:S01]  /*1a7a0*/  IMAD.MOV.U32 R3, RZ, RZ, 0x40000040 ;  /* 0x40000040ff037424 */ /* 0x000fe200078e00ff */
[----:B------:R-:W-:Y:S01]  /*1a7b0*/  ISETP.GT.AND P2, PT, R6, RZ, PT ;  /* 0x000000ff0600720c */ /* 0x000fe20003f44270 */
[----:B------:R-:W-:Y:S01]  /*1a7c0*/  IMAD.MOV.U32 R5, RZ, RZ, 0x40000040 ;  /* 0x40000040ff057424 */ /* 0x000fe200078e00ff */
[----:B------:R-:W-:Y:S01]  /*1a7d0*/  SHF.R.U32.HI R0, RZ, 0x4, R0 ;  /* 0x00000004ff007819 */ /* 0x000fe20000011600 */
[----:B------:R-:W-:Y:S01]  /*1a7e0*/  @!P1 VIADD R11, R11, 0x38840 ;  /* 0x000388400b0b9836 */ /* 0x000fe20000000000 */
[----:B------:R-:W-:Y:S01]  /*1a7f0*/  R2UR UR7, R3 ;  /* 0x00000000030772ca */ /* 0x000fe200000e0000 */
[----:B------:R-:W-:Y:S01]  /*1a800*/  IMAD.MOV.U32 R3, RZ, RZ, 0x40000040 ;  /* 0x40000040ff037424 */ /* 0x000fe200078e00ff */
[----:B------:R-:W-:Y:S01]  /*1a810*/  LOP3.LUT R0, R0, 0x3fff, RZ, 0xc0, !PT ;  /* 0x00003fff00007812 */ /* 0x000fe200078ec0ff */
[----:B------:R-:W-:-:S02]  /*1a820*/  @!P1 VIADD R9, R9, 0x38860 ;  /* 0x0003886009099836 */ /* 0x000fc40000000000 */
[----:B------:R-:W-:Y:S01]  /*1a830*/  VIADD R6, R6, 0xffffffff ;  /* 0xffffffff06067836 */ /* 0x000fe20000000000 */
[----:B------:R-:W-:Y:S02]  /*1a840*/  LOP3.LUT R0, R0, 0x2800000, RZ, 0xfc, !PT ;  /* 0x0280000000007812 */ /* 0x000fe400078efcff */
[----:B------:R-:W-:-:S03]  /*1a850*/  @!P1 PRMT R9, RZ, 0x654, R9 ;  /* 0x00000654ff099816 */ /* 0x000fc60000000009 */
[----:B------:R-:W-:Y:S01]  /*1a860*/  IMAD R2, R10, 0xa00, R0 ;  /* 0x00000a000a027824 */ /* 0x000fe200078e0200 */
[----:B------:R-:W-:-:S03]  /*1a870*/  FMNMX.FTZ R0, R184, R8, !PT ;  /* 0x00000008b8007209 */ /* 0x000fc60007810000 */
[C---:B------:R-:W-:Y:S01]  /*1a880*/  VIADD R4, R2.reuse, 0x80 ;  /* 0x0000008002047836 */ /* 0x040fe20000000000 */
[----:B------:R-:W-:Y:S02]  /*1a890*/  R2UR UR6, R2 ;  /* 0x00000000020672ca */ /* 0x000fe400000e0000 */
[----:B------:R-:W-:-:S04]  /*1a8a0*/  FMNMX.FTZ R0, R185, R0, !PT ;  /* 0x00000000b9007209 */ /* 0x000fc80007810000 */
[----:B------:R-:W-:-:S04]  /*1a8b0*/  FMNMX.FTZ R0, R188, R0, !PT ;  /* 0x00000000bc007209 */ /* 0x000fc80007810000 */
[----:B------:R-:W-:-:S03]  /*1a8c0*/  FMNMX.FTZ R0, R189, R0, !PT ;  /* 0x00000000bd007209 */ /* 0x000fc60007810000 */
[----:B------:R-:W-:Y:S01]  /*1a8d0*/  HGMMA.64x256x16.F32.BF16 R24, R208, gdesc[UR4].tnspB, R24, gsb0 ;  /* 0x43e00004d0187df0 */ /* 0x000fe20008001818 */
[----:B------:R-:W-:Y:S01]  /*1a8e0*/  R2UR UR6, R4 ;  /* 0x00000000040672ca */ /* 0x000fe200000e0000 */
[----:B------:R-:W-:Y:S01]  /*1a8f0*/  VIADD R4, R2, 0x100 ;  /* 0x0000010002047836 */ /* 0x000fe20000000000 */
[----:B------:R-:W-:Y:S02]  /*1a900*/  R2UR UR7, R5 ;  /* 0x00000000050772ca */ /* 0x000fe400000e0000 */
[----:B------:R-:W-:Y:S02]  /*1a910*/  MOV R5, 0x40000040 ;  /* 0x4000004000057802 */ /* 0x000fe40000000f00 */
        /* <DEDUP_REMOVED lines=14> */
[----:B------:R-:W-:Y:S01]  /*1aa00*/  FMNMX.FTZ R0, R156, R0, !PT ;  /* 0x000000009c007209 */ /* 0x000fe20007810000 */
[----:B------:R-:W-:Y:S02]  /*1aa10*/  WARPGROUP.DEPBAR.LE gsb0, 0x0 ;  /* 0x00008000000079c5 */ /* 0x000fe40000010000 */
[----:B------:R-:W-:-:S06]  /*1aa20*/  WARPGROUP.ARRIVE ;  /* 0x00000000000079c5 */ /* 0x000fcc0000000000 */
        /* <DEDUP_REMOVED lines=11> */
[----:B------:R-:W-:Y:S02]  /*1aae0*/  R2UR UR7, R5 ;  /* 0x00000000050772ca */ /* 0x000fe400000e0000 */
[----:B------:R-:W-:-:S05]  /*1aaf0*/  FMNMX.FTZ R5, R157, R0, !PT ;  /* 0x000000009d057209 */ /* 0x000fca0007810000 */
[----:B------:R-:W0:Y:S02]  /*1ab00*/  SHFL.BFLY PT, R0, R5, 0x2, 0x1f ;  /* 0x0c401f0005007f89 */ /* 0x000e2400000e0000 */
[----:B0-----:R-:W-:-:S05]  /*1ab10*/  FMNMX.FTZ R5, R5, R0, !PT ;  /* 0x0000000005057209 */ /* 0x001fca0007810000 */
[----:B------:R-:W0:Y:S02]  /*1ab20*/  SHFL.BFLY PT, R0, R5, 0x1, 0x1f ;  /* 0x0c201f0005007f89 */ /* 0x000e2400000e0000 */
[----:B0-----:R-:W-:Y:S02]  /*1ab30*/  FMNMX.FTZ R5, R5, R0, !PT ;  /* 0x0000000005057209 */ /* 0x001fe40007810000 */
        /* <DEDUP_REMOVED lines=24> */
[----:B------:R-:W-:Y:S01]  /*1acc0*/  FADD.FTZ R0, -R4, R7 ;  /* 0x0000000704007221 */ /* 0x000fe20000010100 */
[----:B------:R-:W-:Y:S02]  /*1acd0*/  WARPGROUP.DEPBAR.LE gsb0, 0x0 ;  /* 0x00008000000079c5 */ /* 0x000fe40000010000 */
[----:B------:R-:W-:-:S06]  /*1ace0*/  WARPGROUP.ARRIVE ;  /* 0x00000000000079c5 */ /* 0x000fcc0000000000 */
[----:B------:R-:W-:Y:S01]  /*1acf0*/  HGMMA.64x256x16.F32.BF16 R24, R196, gdesc[UR4].tnspB, R24, gsb0 ;  /* 0x43e00004c4187df0 */ /* 0x000fe20008001818 */
[----:B------:R-:W-:Y:S01]  /*1ad00*/  R2UR UR6, R2 ;  /* 0x00000000020672ca */ /* 0x000fe200000e0000 */
[----:B------:R-:W-:Y:S01]  /*1ad10*/  IMAD.U32 R2, RZ, RZ, UR38 ;  /* 0x00000026ff027e24 */ /* 0x000fe2000f8e00ff */
[----:B------:R-:W-:Y:S01]  /*1ad20*/  R2UR UR7, R3 ;  /* 0x00000000030772ca */ /* 0x000fe200000e0000 */
[C---:B------:R-:W-:Y:S02]  /*1ad30*/  FADD.FTZ R3, -R5.reuse, R8 ;  /* 0x0000000805037221 */ /* 0x040fe40000010100 */
[-C--:B------:R-:W-:Y:S01]  /*1ad40*/  FMUL.FTZ R13, R5, R2.reuse ;  /* 0x00000002050d7220 */ /* 0x080fe20000410000 */
[-C--:B------:R-:W-:Y:S01]  /*1ad50*/  FMUL.FTZ R0, R0, R2.reuse ;  /* 0x0000000200007220 */ /* 0x080fe20000410000 */
[-C--:B------:R-:W-:Y:S02]  /*1ad60*/  FMUL.FTZ R3, R3, R2.reuse ;  /* 0x0000000203037220 */ /* 0x080fe40000410000 */
[-CC-:B------:R-:W-:Y:S01]  /*1ad70*/  FFMA.FTZ R208, R184, R2.reuse, -R13.reuse ;  /* 0x00000002b8d07223 */ /* 0x180fe2000001080d */
        /* <DEDUP_REMOVED lines=10> */
[----:B------:R-:W-:Y:S01]  /*1ae20*/  FFMA.FTZ R15, R173, R2, -R13 ;  /* 0x00000002ad0f7223 */ /* 0x000fe2000001080d */
[----:B------:R-:W-:Y:S01]  /*1ae30*/  MUFU.EX2 R3, R3 ;  /* 0x0000000300037308 */ /* 0x000fe20000000800 */
[----:B------:R-:W-:-:S07]  /*1ae40*/  @!P1 PRMT R168, RZ, 0x654, R11 ;  /* 0x00000654ffa89816 */ /* 0x000fce000000000b */
[----:B------:R-:W0:Y:S08]  /*1ae50*/  MUFU.EX2 R208, R208 ;  /* 0x000000d000d07308 */ /* 0x000e300000000800 */
[----:B------:R-:W-:Y:S08]  /*1ae60*/  MUFU.EX2 R0, R0 ;  /* 0x0000000000007308 */ /* 0x000ff00000000800 */
[----:B------:R-:W1:Y:S01]  /*1ae70*/  MUFU.EX2 R8, R8 ;  /* 0x0000000800087308 */ /* 0x000e620000000800 */
[----:B0-----:R-:W-:-:S07]  /*1ae80*/  FFMA.FTZ R21, R3, R21, R208 ;  /* 0x0000001503157223 */ /* 0x001fce00000100d0 */
[----:B------:R-:W0:Y:S08]  /*1ae90*/  MUFU.EX2 R210, R210 ;  /* 0x000000d200d27308 */ /* 0x000e300000000800 */
[----:B------:R-:W2:Y:S01]  /*1aea0*/  MUFU.EX2 R184, R184 ;  /* 0x000000b800b87308 */ /* 0x000ea20000000800 */
[C---:B-1----:R-:W-:Y:S01]  /*1aeb0*/  FADD.FTZ R21, R8.reuse, R21 ;  /* 0x0000001508157221 */ /* 0x042fe20000010000 */
[----:B------:R-:W-:-:S06]  /*1aec0*/  F2FP.BF16.F32.PACK_AB R208, R8, R208 ;  /* 0x000000d008d0723e */ /* 0x000fcc00000010ff */
[----:B------:R-:W1:Y:S01]  /*1aed0*/  MUFU.EX2 R204, R204 ;  /* 0x000000cc00cc7308 */ /* 0x000e620000000800 */
[----:B0-----:R-:W-:-:S07]  /*1aee0*/  FADD.FTZ R21, R210, R21 ;  /* 0x00000015d2157221 */ /* 0x001fce0000010000 */
[----:B------:R-:W0:Y:S01]  /*1aef0*/  MUFU.EX2 R10, R10 ;  /* 0x0000000a000a7308 */ /* 0x000e220000000800 */
[C---:B--2---:R-:W-:Y:S01]  /*1af00*/  FADD.FTZ R21, R184.reuse, R21 ;  /* 0x00000015b8157221 */ /* 0x044fe20000010000 */
[----:B------:R-:W-:-:S06]  /*1af10*/  F2FP.BF16.F32.PACK_AB R210, R184, R210 ;  /* 0x000000d2b8d2723e */ /* 0x000fcc00000010ff */
[----:B------:R-:W2:Y:S01]  /*1af20*/  MUFU.EX2 R206, R206 ;  /* 0x000000ce00ce7308 */ /* 0x000ea20000000800 */
[----:B-1----:R-:W-:-:S07]  /*1af30*/  FADD.FTZ R21, R204, R21 ;  /* 0x00000015cc157221 */ /* 0x002fce0000010000 */
[----:B------:R-:W1:Y:S01]  /*1af40*/  MUFU.EX2 R12, R12 ;  /* 0x0000000c000c7308 */ /* 0x000e620000000800 */
[C---:B0-----:R-:W-:Y:S01]  /*1af50*/  FADD.FTZ R21, R10.reuse, R21 ;  /* 0x000000150a157221 */ /* 0x041fe20000010000 */
[----:B------:R-:W-:Y:S01]  /*1af60*/  F2FP.BF16.F32.PACK_AB R204, R10, R204 ;  /* 0x000000cc0acc723e */ /* 0x000fe200000010ff */
[----:B------:R-:W-:-:S05]  /*1af70*/  IMAD.MOV.U32 R10, RZ, RZ, R221 ;  /* 0x000000ffff0a7224 */ /* 0x000fca00078e00dd */
[----:B------:R-:W0:Y:S01]  /*1af80*/  MUFU.EX2 R200, R200 ;  /* 0x000000c800c87308 */ /* 0x000e220000000800 */
[----:B--2---:R-:W-:-:S07]  /*1af90*/  FADD.FTZ R21, R206, R21 ;  /* 0x00000015ce157221 */ /* 0x004fce0000010000 */
[----:B------:R-:W2:Y:S01]  /*1afa0*/  MUFU.EX2 R14, R14 ;  /* 0x0000000e000e7308 */ /* 0x000ea20000000800 */
[C---:B-1----:R-:W-:Y:S01]  /*1afb0*/  FADD.FTZ R21, R12.reuse, R21 ;  /* 0x000000150c157221 */ /* 0x042fe20000010000 */
[----:B------:R-:W-:-:S06]  /*1afc0*/  F2FP.BF16.F32.PACK_AB R206, R12, R206 ;  /* 0x000000ce0cce723e */ /* 0x000fcc00000010ff */
[----:B------:R-:W1:Y:S01]  /*1afd0*/  MUFU.EX2 R202, R202 ;  /* 0x000000ca00ca7308 */ /* 0x000e620000000800 */
[----:B0-----:R-:W-:-:S07]  /*1afe0*/  FADD.FTZ R21, R200, R21 ;  /* 0x00000015c8157221 */ /* 0x001fce0000010000 */
[----:B------:R-:W0:Y:S01]  /*1aff0*/  MUFU.EX2 R15, R15 ;  /* 0x0000000f000f7308 */ /* 0x000e220000000800 */
[C---:B--2---:R-:W-:Y:S01]  /*1b000*/  FADD.FTZ R21, R14.reuse, R21 ;  /* 0x000000150e157221 */ /* 0x044fe20000010000 */
[----:B------:R-:W-:-:S03]  /*1b010*/  F2FP.BF16.F32.PACK_AB R200, R14, R200 ;  /* 0x000000c80ec8723e */ /* 0x000fc600000010ff */
[----:B-1----:R-:W-:-:S04]  /*1b020*/  FADD.FTZ R21, R202, R21 ;  /* 0x00000015ca157221 */ /* 0x002fc80000010000 */
[C---:B0-----:R-:W-:Y:S01]  /*1b030*/  FADD.FTZ R21, R15.reuse, R21 ;  /* 0x000000150f157221 */ /* 0x041fe20000010000 */
[----:B------:R-:W-:Y:S01]  /*1b040*/  F2FP.BF16.F32.PACK_AB R202, R15, R202 ;  /* 0x000000ca0fca723e */ /* 0x000fe200000010ff */
[----:B------:R-:W-:Y:S02]  /*1b050*/  WARPGROUP.DEPBAR.LE gsb0, 0x0 ;  /* 0x00008000000079c5 */ /* 0x000fe40000010000 */
[----:B------:R-:W-:Y:S01]  /*1b060*/  WARPGROUP.ARRIVE ;  /* 0x00000000000079c5 */ /* 0x000fe20000000000 */
[-CC-:B------:R-:W-:Y:S01]  /*1b070*/  FFMA.FTZ R196, R160, R2.reuse, -R13.reuse ;  /* 0x00000002a0c47223 */ /* 0x180fe2000001080d */
[-CC-:B------:R-:W-:Y:S01]  /*1b080*/  FFMA.FTZ R160, R161, R2.reuse, -R13.reuse ;  /* 0x00000002a1a07223 */ /* 0x180fe2000001080d */
[-CC-:B------:R-:W-:Y:S01]  /*1b090*/  FFMA.FTZ R198, R164, R2.reuse, -R13.reuse ;  /* 0x00000002a4c67223 */ /* 0x180fe2000001080d */
[----:B------:R-:W-:Y:S02]  /*1b0a0*/  FFMA.FTZ R161, R165, R2, -R13 ;  /* 0x00000002a5a17223 */ /* 0x000fe4000001080d */
[----:B------:R-:W-:Y:S01]  /*1b0b0*/  HGMMA.64x256x16.F32.BF16 R24, R192, gdesc[UR4].tnspB, R24, gsb0 ;  /* 0x43e00004c0187df0 */ /* 0x000fe20008001818 */
[----:B------:R-:W0:Y:S08]  /*1b0c0*/  MUFU.EX2 R196, R196 ;  /* 0x000000c400c47308 */ /* 0x000e300000000800 */
[----:B------:R-:W1:Y:S08]  /*1b0d0*/  MUFU.EX2 R160, R160 ;  /* 0x000000a000a07308 */ /* 0x000e700000000800 */
[----:B------:R-:W2:Y:S01]  /*1b0e0*/  MUFU.EX2 R198, R198 ;  /* 0x000000c600c67308 */ /* 0x000ea20000000800 */
[----:B0-----:R-:W-:-:S07]  /*1b0f0*/  FADD.FTZ R21, R196, R21 ;  /* 0x00000015c4157221 */ /* 0x001fce0000010000 */
[----:B------:R-:W0:Y:S01]  /*1b100*/  MUFU.EX2 R161, R161 ;  /* 0x000000a100a17308 */ /* 0x000e220000000800 */
[C---:B-1----:R-:W-:Y:S01]  /*1b110*/  FADD.FTZ R21, R160.reuse, R21 ;  /* 0x00000015a0157221 */ /* 0x042fe20000010000 */
[----:B------:R-:W-:-:S03]  /*1b120*/  F2FP.BF16.F32.PACK_AB R196, R160, R196 ;  /* 0x000000c4a0c4723e */ /* 0x000fc600000010ff */
[----:B--2---:R-:W-:-:S04]  /*1b130*/  FADD.FTZ R21, R198, R21 ;  /* 0x00000015c6157221 */ /* 0x004fc80000010000 */
[C---:B0-----:R-:W-:Y:S01]  /*1b140*/  FADD.FTZ R21, R161.reuse, R21 ;  /* 0x00000015a1157221 */ /* 0x041fe20000010000 */
[----:B------:R-:W-:Y:S01]  /*1b150*/  F2FP.BF16.F32.PACK_AB R198, R161, R198 ;  /* 0x000000c6a1c6723e */ /* 0x000fe200000010ff */
[----:B------:R-:W-:Y:S02]  /*1b160*/  WARPGROUP.DEPBAR.LE gsb0, 0x0 ;  /* 0x00008000000079c5 */ /* 0x000fe40000010000 */
[-CC-:B------:R-:W-:Y:S01]  /*1b170*/  FFMA.FTZ R192, R152, R2.reuse, -R13.reuse ;  /* 0x0000000298c07223 */ /* 0x180fe2000001080d */
[-CC-:B------:R-:W-:Y:S01]  /*1b180*/  FFMA.FTZ R152, R153, R2.reuse, -R13.reuse ;  /* 0x0000000299987223 */ /* 0x180fe2000001080d */
[-CC-:B------:R-:W-:Y:S01]  /*1b190*/  FFMA.FTZ R194, R156, R2.reuse, -R13.reuse ;  /* 0x000000029cc27223 */ /* 0x180fe2000001080d */
[-C--:B------:R-:W-:Y:S01]  /*1b1a0*/  FFMA.FTZ R13, R157, R2.reuse, -R13 ;  /* 0x000000029d0d7223 */ /* 0x080fe2000001080d */
[----:B------:R-:W-:Y:S02]  /*1b1b0*/  @!P1 SYNCS.ARRIVE.TRANS64.RED.A1T0 RZ, [R168+URZ], RZ ;  /* 0x000000ffa8ff99a7 */ /* 0x000fe4000810043f */
[----:B------:R-:W0:Y:S01]  /*1b1c0*/  MUFU.EX2 R192, R192 ;  /* 0x000000c000c07308 */ /* 0x000e220000000800 */
[----:B------:R1:W-:Y:S07]  /*1b1d0*/  @!P1 SYNCS.ARRIVE.TRANS64.RED.A1T0 RZ, [R9+URZ], RZ ;  /* 0x000000ff09ff99a7 */ /* 0x0003ee000810043f */
[----:B------:R2:W-:Y:S08]  /*1b1e0*/  MUFU.EX2 R7, R13 ;  /* 0x0000000d00077308 */ /* 0x0005f00000000800 */
[----:B------:R-:W-:Y:S01]  /*1b1f0*/  MUFU.EX2 R152, R152 ;  /* 0x0000009800987308 */ /* 0x000fe20000000800 */
[----:B--2---:R-:W-:Y:S01]  /*1b200*/  FMUL.FTZ R13, R4, R2 ;  /* 0x00000002040d7220 */ /* 0x004fe20000410000 */
[----:B0-----:R-:W-:-:S03]  /*1b210*/  FADD.FTZ R21, R192, R21 ;  /* 0x00000015c0157221 */ /* 0x001fc60000010000 */
[-CC-:B------:R-:W-:Y:S01]  /*1b220*/  FFMA.FTZ R209, R186, R2.reuse, -R13.reuse ;  /* 0x00000002bad17223 */ /* 0x180fe2000001080d */
[-CC-:B------:R-:W-:Y:S01]  /*1b230*/  FFMA.FTZ R153, R187, R2.reuse, -R13.reuse ;  /* 0x00000002bb997223 */ /* 0x180fe2000001080d */
[-CC-:B------:R-:W-:Y:S01]  /*1b240*/  FFMA.FTZ R211, R190, R2.reuse, -R13.reuse ;  /* 0x00000002bed37223 */ /* 0x180fe2000001080d */
[-CC-:B------:R-:W-:Y:S01]  /*1b250*/  FFMA.FTZ R157, R191, R2.reuse, -R13.reuse ;  /* 0x00000002bf9d7223 */ /* 0x180fe2000001080d */
[-CC-:B------:R-:W-:Y:S01]  /*1b260*/  FFMA.FTZ R205, R178, R2.reuse, -R13.reuse ;  /* 0x00000002b2cd7223 */ /* 0x180fe2000001080d */
[-CC-:B------:R-:W-:Y:S01]  /*1b270*/  FFMA.FTZ R164, R179, R2.reuse, -R13.reuse ;  /* 0x00000002b3a47223 */ /* 0x180fe2000001080d */
[----:B------:R-:W0:Y:S01]  /*1b280*/  MUFU.EX2 R209, R209 ;  /* 0x000000d100d17308 */ /* 0x000e220000000800 */
[-CC-:B------:R-:W-:Y:S01]  /*1b290*/  FFMA.FTZ R207, R182, R2.reuse, -R13.reuse ;  /* 0x00000002b6cf7223 */ /* 0x180fe2000001080d */
[-CC-:B------:R-:W-:Y:S01]  /*1b2a0*/  FFMA.FTZ R156, R183, R2.reuse, -R13.reuse ;  /* 0x00000002b79c7223 */ /* 0x180fe2000001080d */
[-CC-:B------:R-:W-:Y:S01]  /*1b2b0*/  FFMA.FTZ R201, R170, R2.reuse, -R13.reuse ;  /* 0x00000002aac97223 */ /* 0x180fe2000001080d */
[-CC-:B------:R-:W-:Y:S01]  /*1b2c0*/  FFMA.FTZ R165, R171, R2.reuse, -R13.reuse ;  /* 0x00000002aba57223 */ /* 0x180fe2000001080d */
[-CC-:B------:R-:W-:Y:S01]  /*1b2d0*/  FFMA.FTZ R203, R174, R2.reuse, -R13.reuse ;  /* 0x00000002aecb7223 */ /* 0x180fe2000001080d */
[-CC-:B------:R-:W-:Y:S01]  /*1b2e0*/  FFMA.FTZ R175, R175, R2.reuse, -R13.reuse ;  /* 0x00000002afaf7223 */ /* 0x180fe2000001080d */
[-CC-:B------:R-:W-:Y:S01]  /*1b2f0*/  FFMA.FTZ R197, R162, R2.reuse, -R13.reuse ;  /* 0x00000002a2c57223 */ /* 0x180fe2000001080d */
[----:B------:R-:W2:Y:S01]  /*1b300*/  MUFU.EX2 R153, R153 ;  /* 0x0000009900997308 */ /* 0x000ea20000000800 */
[-CC-:B------:R-:W-:Y:S01]  /*1b310*/  FFMA.FTZ R163, R163, R2.reuse, -R13.reuse ;  /* 0x00000002a3a37223 */ /* 0x180fe2000001080d */
[-CC-:B------:R-:W-:Y:S01]  /*1b320*/  FFMA.FTZ R199, R166, R2.reuse, -R13.reuse ;  /* 0x00000002a6c77223 */ /* 0x180fe2000001080d */
[-CC-:B------:R-:W-:Y:S01]  /*1b330*/  FFMA.FTZ R167, R167, R2.reuse, -R13.reuse ;  /* 0x00000002a7a77223 */ /* 0x180fe2000001080d */
[-CC-:B------:R-:W-:Y:S01]  /*1b340*/  FFMA.FTZ R193, R154, R2.reuse, -R13.reuse ;  /* 0x000000029ac17223 */ /* 0x180fe2000001080d */
[-CC-:B------:R-:W-:Y:S01]  /*1b350*/  FFMA.FTZ R155, R155, R2.reuse, -R13.reuse ;  /* 0x000000029b9b7223 */ /* 0x180fe2000001080d */
[-CC-:B------:R-:W-:Y:S01]  /*1b360*/  FFMA.FTZ R158, R158, R2.reuse, -R13.reuse ;  /* 0x000000029e9e7223 */ /* 0x180fe2000001080d */
[----:B------:R-:W-:Y:S01]  /*1b370*/  FFMA.FTZ R159, R159, R2, -R13 ;  /* 0x000000029f9f7223 */ /* 0x000fe2000001080d */
[----:B------:R-:W3:Y:S01]  /*1b380*/  MUFU.EX2 R211, R211 ;  /* 0x000000d300d37308 */ /* 0x000ee20000000800 */
[----:B0-----:R-:W-:Y:S01]  /*1b390*/  FFMA.FTZ R20, R0, R20, R209 ;  /* 0x0000001400147223 */ /* 0x001fe200000100d1 */
[C---:B------:R-:W-:Y:S01]  /*1b3a0*/  FADD.FTZ R21, R152.reuse, R21 ;  /* 0x0000001598157221 */ /* 0x040fe20000010000 */
[----:B------:R-:W-:-:S05]  /*1b3b0*/  F2FP.BF16.F32.PACK_AB R192, R152, R192 ;  /* 0x000000c098c0723e */ /* 0x000fca00000010ff */
[----:B------:R-:W0:Y:S01]  /*1b3c0*/  MUFU.EX2 R157, R157 ;  /* 0x0000009d009d7308 */ /* 0x000e220000000800 */
[C---:B--2---:R-:W-:Y:S01]  /*1b3d0*/  FADD.FTZ R20, R153.reuse, R20 ;  /* 0x0000001499147221 */ /* 0x044fe20000010000 */
[----:B------:R-:W-:-:S06]  /*1b3e0*/  F2FP.BF16.F32.PACK_AB R209, R153, R209 ;  /* 0x000000d199d1723e */ /* 0x000fcc00000010ff */
[----:B------:R-:W2:Y:S01]  /*1b3f0*/  MUFU.EX2 R205, R205 ;  /* 0x000000cd00cd7308 */ /* 0x000ea20000000800 */
[----:B---3--:R-:W-:-:S07]  /*1b400*/  FADD.FTZ R20, R211, R20 ;  /* 0x00000014d3147221 */ /* 0x008fce0000010000 */
[----:B------:R-:W3:Y:S01]  /*1b410*/  MUFU.EX2 R164, R164 ;  /* 0x000000a400a47308 */ /* 0x000ee20000000800 */
[C---:B0-----:R-:W-:Y:S01]  /*1b420*/  FADD.FTZ R20, R157.reuse, R20 ;  /* 0x000000149d147221 */ /* 0x041fe20000010000 */
[----:B------:R-:W-:-:S06]  /*1b430*/  F2FP.BF16.F32.PACK_AB R211, R157, R211 ;  /* 0x000000d39dd3723e */ /* 0x000fcc00000010ff */
[----:B------:R-:W0:Y:S01]  /*1b440*/  MUFU.EX2 R207, R207 ;  /* 0x000000cf00cf7308 */ /* 0x000e220000000800 */
[----:B--2---:R-:W-:-:S07]  /*1b450*/  FADD.FTZ R20, R205, R20 ;  /* 0x00000014cd147221 */ /* 0x004fce0000010000 */
[----:B------:R-:W2:Y:S01]  /*1b460*/  MUFU.EX2 R156, R156 ;  /* 0x0000009c009c7308 */ /* 0x000ea20000000800 */
[C---:B---3--:R-:W-:Y:S01]  /*1b470*/  FADD.FTZ R20, R164.reuse, R20 ;  /* 0x00000014a4147221 */ /* 0x048fe20000010000 */
[----:B------:R-:W-:-:S06]  /*1b480*/  F2FP.BF16.F32.PACK_AB R205, R164, R205 ;  /* 0x000000cda4cd723e */ /* 0x000fcc00000010ff */
[----:B------:R-:W3:Y:S01]  /*1b490*/  MUFU.EX2 R201, R201 ;  /* 0x000000c900c97308 */ /* 0x000ee20000000800 */
[----:B0-----:R-:W-:-:S07]  /*1b4a0*/  FADD.FTZ R20, R207, R20 ;  /* 0x00000014cf147221 */ /* 0x001fce0000010000 */
        /* <DEDUP_REMOVED lines=10> */
[----:B-1----:R-:W1:Y:S01]  /*1b550*/  MUFU.EX2 R9, R163 ;  /* 0x000000a300097308 */ /* 0x002e620000000800 */
[C---:B---3--:R-:W-:Y:S01]  /*1b560*/  FADD.FTZ R20, R11.reuse, R20 ;  /* 0x000000140b147221 */ /* 0x048fe20000010000 */
[----:B------:R-:W-:-:S06]  /*1b570*/  F2FP.BF16.F32.PACK_AB R203, R11, R203 ;  /* 0x000000cb0bcb723e */ /* 0x000fcc00000010ff */
[----:B------:R-:W2:Y:S01]  /*1b580*/  MUFU.EX2 R199, R199 ;  /* 0x000000c700c77308 */ /* 0x000ea20000000800 */
[----:B0-----:R-:W-:-:S07]  /*1b590*/  FADD.FTZ R20, R197, R20 ;  /* 0x00000014c5147221 */ /* 0x001fce0000010000 */
[----:B------:R-:W0:Y:S01]  /*1b5a0*/  MUFU.EX2 R13, R167 ;  /* 0x000000a7000d7308 */ /* 0x000e220000000800 */
[C---:B-1----:R-:W-:Y:S01]  /*1b5b0*/  FADD.FTZ R20, R9.reuse, R20 ;  /* 0x0000001409147221 */ /* 0x042fe20000010000 */
[----:B------:R-:W-:-:S06]  /*1b5c0*/  F2FP.BF16.F32.PACK_AB R197, R9, R197 ;  /* 0x000000c509c5723e */ /* 0x000fcc00000010ff */
[----:B------:R-:W1:Y:S01]  /*1b5d0*/  MUFU.EX2 R193, R193 ;  /* 0x000000c100c17308 */ /* 0x000e620000000800 */
[----:B--2---:R-:W-:-:S07]  /*1b5e0*/  FADD.FTZ R20, R199, R20 ;  /* 0x00000014c7147221 */ /* 0x004fce0000010000 */
[----:B------:R-:W2:Y:S01]  /*1b5f0*/  MUFU.EX2 R155, R155 ;  /* 0x0000009b009b7308 */ /* 0x000ea20000000800 */
[C---:B0-----:R-:W-:Y:S01]  /*1b600*/  FADD.FTZ R20, R13.reuse, R20 ;  /* 0x000000140d147221 */ /* 0x041fe20000010000 */
[----:B------:R-:W-:-:S06]  /*1b610*/  F2FP.BF16.F32.PACK_AB R199, R13, R199 ;  /* 0x000000c70dc7723e */ /* 0x000fcc00000010ff */
[----:B------:R-:W0:Y:S01]  /*1b620*/  MUFU.EX2 R194, R194 ;  /* 0x000000c200c27308 */ /* 0x000e220000000800 */
[----:B-1----:R-:W-:-:S07]  /*1b630*/  FADD.FTZ R20, R193, R20 ;  /* 0x00000014c1147221 */ /* 0x002fce0000010000 */
[----:B------:R-:W1:Y:S01]  /*1b640*/  MUFU.EX2 R158, R158 ;  /* 0x0000009e009e7308 */ /* 0x000e620000000800 */
[C---:B--2---:R-:W-:Y:S01]  /*1b650*/  FADD.FTZ R9, R155.reuse, R20 ;  /* 0x000000149b097221 */ /* 0x044fe20000010000 */
[----:B------:R-:W-:-:S06]  /*1b660*/  F2FP.BF16.F32.PACK_AB R193, R155, R193 ;  /* 0x000000c19bc1723e */ /* 0x000fcc00000010ff */
[----:B------:R-:W2:Y:S01]  /*1b670*/  MUFU.EX2 R159, R159 ;  /* 0x0000009f009f7308 */ /* 0x000ea20000000800 */
[----:B0-----:R-:W-:Y:S01]  /*1b680*/  FADD.FTZ R8, R194, R21 ;  /* 0x00000015c2087221 */ /* 0x001fe20000010000 */
[----:B------:R-:W-:-:S03]  /*1b690*/  F2FP.BF16.F32.PACK_AB R194, R7, R194 ;  /* 0x000000c207c2723e */ /* 0x000fc600000010ff */
[----:B------:R-:W-:Y:S01]  /*1b6a0*/  FADD.FTZ R21, R7, R8 ;  /* 0x0000000807157221 */ /* 0x000fe20000010000 */
[----:B------:R-:W-:Y:S02]  /*1b6b0*/  IMAD.MOV.U32 R7, RZ, RZ, R4 ;  /* 0x000000ffff077224 */ /* 0x000fe400078e0004 */
[----:B------:R-:W-:Y:S02]  /*1b6c0*/  IMAD.MOV.U32 R8, RZ, RZ, R5 ;  /* 0x000000ffff087224 */ /* 0x000fe400078e0005 */
[----:B-1----:R-:W-:Y:S01]  /*1b6d0*/  FADD.FTZ R20, R158, R9 ;  /* 0x000000099e147221 */ /* 0x002fe20000010000 */
[----:B------:R-:W-:-:S03]  /*1b6e0*/  IMAD.MOV.U32 R9, RZ, RZ, R222 ;  /* 0x000000ffff097224 */ /* 0x000fc600078e00de */
[C---:B--2---:R-:W-:Y:S01]  /*1b6f0*/  FADD.FTZ R20, R159.reuse, R20 ;  /* 0x000000149f147221 */ /* 0x044fe20000010000 */
[----:B------:R-:W-:Y:S01]  /*1b700*/  F2FP.BF16.F32.PACK_AB R195, R159, R158 ;  /* 0x0000009e9fc3723e */ /* 0x000fe200000010ff */
[----:B------:R-:W-:Y:S06]  /*1b710*/  @P2 BRA `(.L_x_657) ;  /* 0xffffffb400ec2947 */ /* 0x000fec000383ffff */
.L_x_646:
[----:B------:R-:W-:Y:S05]  /*1b720*/  BSYNC B0 ;  /* 0x0000000000007941 */ /* 0x000fea0003800000 */
.L_x_645:
        /* <DEDUP_REMOVED lines=131> */
.L_x_658:
[----:B------:R-:W-:Y:S01]  /*1bf60*/  IMAD R0, R221, 0x8, R16 ;  /* 0x00000008dd007824 */ /* 0x000fe200078e0210 */
[----:B------:R-:W-:-:S04]  /*1bf70*/  SHF.L.U32 R7, R222, 0x1f, RZ ;  /* 0x0000001fde077819 */ /* 0x000fc800000006ff */
[----:B------:R0:W1:Y:S01]  /*1bf80*/  SYNCS.PHASECHK.TRANS64.TRYWAIT P2, [R0+URZ+0x38850], R7 ;  /* 0x03885007000075a7 */ /* 0x000062000804017f */
[----:B------:R-:W-:Y:S05]  /*1bf90*/  @!P0 BRA `(.L_x_659) ;  /* 0x0000000000048947 */ /* 0x000fea0003800000 */
[----:B------:R-:W-:Y:S01]  /*1bfa0*/  BPT.TRAP 0x1 ;  /* 0x000000040000795c */ /* 0x000fe20000300000 */
.L_x_659:
[----:B------:R-:W-:Y:S01]  /*1bfb0*/  VIADD R16, R16, 0x400 ;  /* 0x0000040010107836 */ /* 0x000fe20000000000 */
[----:B------:R-:W-:Y:S04]  /*1bfc0*/  BSSY B0, `(.L_x_660) ;  /* 0x0000008000007945 */ /* 0x000fe80003800000 */
[----:B------:R-:W-:-:S04]  /*1bfd0*/  SHF.R.U32.HI R16, RZ, 0x4, R16 ;  /* 0x00000004ff107819 */ /* 0x000fc80000011610 */
[----:B------:R-:W-:-:S04]  /*1bfe0*/  LOP3.LUT R16, R16, 0x3fff, RZ, 0xc0, !PT ;  /* 0x00003fff10107812 */ /* 0x000fc800078ec0ff */
[----:B------:R-:W-:-:S05]  /*1bff0*/  LOP3.LUT R16, R16, 0x2800000, RZ, 0xfc, !PT ;  /* 0x0280000010107812 */ /* 0x000fca00078efcff */
[----:B------:R-:W-:Y:S01]  /*1c000*/  IMAD R3, R221, 0xa00, R16 ;  /* 0x00000a00dd037824 */ /* 0x000fe200078e0210 */
[----:B-1----:R-:W-:Y:S06]  /*1c010*/  @P2 BRA `(.L_x_661) ;  /* 0x0000000000082947 */ /* 0x002fec0003800000 */
[----:B------:R-:W1:Y:S02]  /*1c020*/  SYNCS.PHASECHK.TRANS64.TRYWAIT P0, [R0+URZ+0x38850], R7 ;  /* 0x03885007000075a7 */ /* 0x000e64000800017f */
[----:B-1----:R-:W-:Y:S05]  /*1c030*/  @!P0 BRA `(.L_x_662) ;  /* 0x000000a000c88947 */ /* 0x002fea0003800000 */
.L_x_661:
[----:B------:R-:W-:Y:S05]  /*1c040*/  BSYNC B0 ;  /* 0x0000000000007941 */ /* 0x000fea0003800000 */
.L_x_660:
[----:B------:R-:W-:Y:S01]  /*1c050*/  IMAD.MOV.U32 R6, RZ, RZ, R3 ;  /* 0x000000ffff067224 */ /* 0x000fe200078e0003 */
[----:B------:R-:W2:Y:S01]  /*1c060*/  LDL.LU R15, [R1+0x64] ;  /* 0x00006400010f7983 */ /* 0x000ea20000300800 */
[----:B01----:R-:W-:Y:S01]  /*1c070*/  IMAD.MOV.U32 R7, RZ, RZ, 0x40000040 ;  /* 0x40000040ff077424 */ /* 0x003fe200078e00ff */
[----:B------:R-:W-:Y:S01]  /*1c080*/  WARPGROUP.ARRIVE ;  /* 0x00000000000079c5 */ /* 0x000fe20000000000 */
[----:B------:R-:W-:Y:S01]  /*1c090*/  IMAD.MOV.U32 R12, RZ, RZ, RZ ;  /* 0x000000ffff0c7224 */ /* 0x000fe200078e00ff */
[----:B------:R-:W-:Y:S01]  /*1c0a0*/  R2UR UR6, R6 ;  /* 0x00000000060672ca */ /* 0x000fe200000e0000 */
[----:B------:R-:W-:Y:S01]  /*1c0b0*/  VIADD R6, R3, 0x80 ;  /* 0x0000008003067836 */ /* 0x000fe20000000000 */
[----:B------:R-:W-:Y:S01]  /*1c0c0*/  R2UR UR7, R7 ;  /* 0x00000000070772ca */ /* 0x000fe200000e0000 */
[----:B------:R-:W-:Y:S02]  /*1c0d0*/  IMAD.MOV.U32 R7, RZ, RZ, 0x40000040 ;  /* 0x40000040ff077424 */ /* 0x000fe400078e00ff */
[----:B------:R-:W-:-:S02]  /*1c0e0*/  VIADD R221, R221, 0x1 ;  /* 0x00000001dddd7836 */ /* 0x000fc40000000000 */
[----:B------:R-:W-:Y:S02]  /*1c0f0*/  @!P1 VIADD R11, R0, 0x38860 ;  /* 0x00038860000b9836 */ /* 0x000fe40000000000 */
[----:B------:R-:W-:Y:S01]  /*1c100*/  IMAD.MOV.U32 R0, RZ, RZ, -0x800000 ;  /* 0xff800000ff007424 */ /* 0x000fe200078e00ff */
[C---:B------:R-:W-:Y:S02]  /*1c110*/  ISETP.NE.AND P2, PT, R221.reuse, 0x2, PT ;  /* 0x00000002dd00780c */ /* 0x040fe40003f45270 */
[----:B------:R-:W-:Y:S02]  /*1c120*/  @!P1 PRMT R11, RZ, 0x654, R11 ;  /* 0x00000654ff0b9816 */ /* 0x000fe4000000000b */
[----:B------:R-:W-:Y:S01]  /*1c130*/  SEL R221, R221, RZ, P2 ;  /* 0x000000ffdddd7207 */ /* 0x000fe20001000000 */
[----:B------:R-:W-:Y:S01]  /*1c140*/  HGMMA.64x256x16.F32.BF16 R24, R208, gdesc[UR4].tnspB, R24, gsb0 ;  /* 0x43e00004d0187df0 */ /* 0x000fe20008001818 */
[----:B------:R-:W-:Y:S01]  /*1c150*/  R2UR UR6, R6 ;  /* 0x00000000060672ca */ /* 0x000fe200000e0000 */
[----:B------:R-:W-:Y:S01]  /*1c160*/  VIADD R6, R3, 0x100 ;  /* 0x0000010003067836 */ /* 0x000fe20000000000 */
[----:B------:R-:W-:Y:S01]  /*1c170*/  R2UR UR7, R7 ;  /* 0x00000000070772ca */ /* 0x000fe200000e0000 */
[----:B------:R-:W-:Y:S01]  /*1c180*/  IMAD.MOV.U32 R7, RZ, RZ, 0x40000040 ;  /* 0x40000040ff077424 */ /* 0x000fe200078e00ff */
[----:B------:R-:W-:-:S02]  /*1c190*/  WARPGROUP.DEPBAR.LE gsb0, 0x0 ;  /* 0x00008000000079c5 */ /* 0x000fc40000010000 */
[----:B------:R-:W-:-:S15]  /*1c1a0*/  WARPGROUP.ARRIVE ;  /* 0x00000000000079c5 */ /* 0x000fde0000000000 */
[----:B------:R-:W-:-:S06]  /*1c1b0*/  NOP ;  /* 0x0000000000007918 */ /* 0x000fcc0000000000 */
[----:B------:R-:W-:Y:S01]  /*1c1c0*/  HGMMA.64x256x16.F32.BF16 R24, R204, gdesc[UR4].tnspB, R24, gsb0 ;  /* 0x43e00004cc187df0 */ /* 0x000fe20008001818 */
[----:B------:R-:W-:Y:S02]  /*1c1d0*/  R2UR UR6, R6 ;  /* 0x00000000060672ca */ /* 0x000fe400000e0000 */
[----:B------:R-:W-:Y:S01]  /*1c1e0*/  R2UR UR7, R7 ;  /* 0x00000000070772ca */ /* 0x000fe200000e0000 */
[----:B------:R-:W-:Y:S01]  /*1c1f0*/  IMAD.MOV.U32 R7, RZ, RZ, 0x40000040 ;  /* 0x40000040ff077424 */ /* 0x000fe200078e00ff */
[----:B------:R-:W-:Y:S01]  /*1c200*/  IADD3 R6, R3, 0x180, RZ ;  /* 0x0000018003067810 */ /* 0x000fe20007ffe0ff */
[----:B--2---:R-:W-:-:S05]  /*1c210*/  VIADD R15, R15, 0x1 ;  /* 0x000000010f0f7836 */ /* 0x004fca0000000000 */
[----:B------:R-:W-:Y:S01]  /*1c220*/  STL [R1+0x64], R15 ;  /* 0x0000640f01007387 */ /* 0x000fe20000100800 */
[----:B------:R-:W-:Y:S02]  /*1c230*/  WARPGROUP.DEPBAR.LE gsb0, 0x0 ;  /* 0x00008000000079c5 */ /* 0x000fe40000010000 */
[----:B------:R-:W-:-:S14]  /*1c240*/  WARPGROUP.ARRIVE ;  /* 0x00000000000079c5 */ /* 0x000fdc0000000000 */
[----:B------:R-:W-:Y:S01]  /*1c250*/  HGMMA.64x256x16.F32.BF16 R24, R200, gdesc[UR4].tnspB, R24, gsb0 ;  /* 0x43e00004c8187df0 */ /* 0x000fe20008001818 */
[----:B------:R-:W-:Y:S01]  /*1c260*/  R2UR UR6, R6 ;  /* 0x00000000060672ca */ /* 0x000fe200000e0000 */
[----:B------:R-:W-:Y:S01]  /*1c270*/  VIADD R6, R3, 0x200 ;  /* 0x0000020003067836 */ /* 0x000fe20000000000 */
[----:B------:R-:W-:Y:S01]  /*1c280*/  R2UR UR7, R7 ;  /* 0x00000000070772ca */ /* 0x000fe200000e0000 */
[----:B------:R-:W-:Y:S01]  /*1c290*/  IMAD.MOV.U32 R7, RZ, RZ, 0x40000040 ;  /* 0x40000040ff077424 */ /* 0x000fe200078e00ff */
[----:B------:R-:W0:Y:S01]  /*1c2a0*/  SHFL.BFLY PT, R3, R20, 0x2, 0x1f ;  /* 0x0c401f0014037f89 */ /* 0x000e2200000e0000 */
[----:B------:R-:W-:Y:S02]  /*1c2b0*/  WARPGROUP.DEPBAR.LE gsb0, 0x0 ;  /* 0x00008000000079c5 */ /* 0x000fe40000010000 */
[----:B------:R-:W-:-:S15]  /*1c2c0*/  WARPGROUP.ARRIVE ;  /* 0x00000000000079c5 */ /* 0x000fde0000000000 */
[----:B------:R-:W-:-:S05]  /*1c2d0*/  NOP ;  /* 0x0000000000007918 */ /* 0x000fca0000000000 */
[----:B------:R-:W-:Y:S01]  /*1c2e0*/  HGMMA.64x256x16.F32.BF16 R24, R196, gdesc[UR4].tnspB, R24, gsb0 ;  /* 0x43e00004c4187df0 */ /* 0x000fe20008001818 */
[----:B------:R-:W-:Y:S02]  /*1c2f0*/  R2UR UR6, R6 ;  /* 0x00000000060672ca */ /* 0x000fe400000e0000 */
[----:B------:R-:W-:Y:S01]  /*1c300*/  R2UR UR7, R7 ;  /* 0x00000000070772ca */ /* 0x000fe200000e0000 */
[----:B------:R-:W1:Y:S01]  /*1c310*/  SHFL.BFLY PT, R6, R21, 0x2, 0x1f ;  /* 0x0c401f0015067f89 */ /* 0x000e6200000e0000 */
[----:B0-----:R-:W-:-:S05]  /*1c320*/  FADD.FTZ R7, R3, R20 ;  /* 0x0000001403077221 */ /* 0x001fca0000010000 */
[----:B------:R-:W0:Y:S01]  /*1c330*/  SHFL.BFLY PT, R8, R7, 0x1, 0x1f ;  /* 0x0c201f0007087f89 */ /* 0x000e2200000e0000 */
[----:B-1----:R-:W-:-:S05]  /*1c340*/  FADD.FTZ R6, R6, R21 ;  /* 0x0000001506067221 */ /* 0x002fca0000010000 */
[----:B------:R-:W1:Y:S01]  /*1c350*/  SHFL.BFLY PT, R3, R6, 0x1, 0x1f ;  /* 0x0c201f0006037f89 */ /* 0x000e6200000e0000 */
[----:B0-----:R-:W-:-:S05]  /*1c360*/  FADD.FTZ R14, R7, R8 ;  /* 0x00000008070e7221 */ /* 0x001fca0000010000 */
[----:B------:R-:W-:-:S13]  /*1c370*/  FSETP.NE.FTZ.AND P3, PT, R14, RZ, PT ;  /* 0x000000ff0e00720b */ /* 0x000fda0003f75000 */
[----:B------:R-:W0:Y:S01]  /*1c380*/  @P3 MUFU.LG2 R10, R14 ;  /* 0x0000000e000a3308 */ /* 0x000e220000000c00 */
[----:B-1----:R-:W-:Y:S01]  /*1c390*/  FADD.FTZ R13, R6, R3 ;  /* 0x00000003060d7221 */ /* 0x002fe20000010000 */
[----:B------:R-:W-:Y:S01]  /*1c3a0*/  IMAD.MOV.U32 R6, RZ, RZ, RZ ;  /* 0x000000ffff067224 */ /* 0x000fe200078e00ff */
[----:B------:R-:W-:-:S03]  /*1c3b0*/  SEL R3, RZ, 0x1, P2 ;  /* 0x00000001ff037807 */ /* 0x000fc60001000000 */
[----:B------:R-:W-:Y:S02]  /*1c3c0*/  FSETP.NE.FTZ.AND P0, PT, R13, RZ, PT ;  /* 0x000000ff0d00720b */ /* 0x000fe40003f15000 */
[----:B------:R-:W-:Y:S01]  /*1c3d0*/  @P3 MUFU.RCP R6, R14 ;  /* 0x0000000e00063308 */ /* 0x000fe20000001000 */
[----:B------:R-:W-:Y:S01]  /*1c3e0*/  LOP3.LUT R222, R222, R3, RZ, 0x3c, !PT ;  /* 0x00000003dede7212 */ /* 0x000fe200078e3cff */
[----:B------:R-:W-:Y:S02]  /*1c3f0*/  IMAD.MOV.U32 R3, RZ, RZ, -0x800000 ;  /* 0xff800000ff037424 */ /* 0x000fe400078e00ff */
[----:B0-----:R-:W-:-:S07]  /*1c400*/  @P3 FMUL.FTZ R7, R10, 0.69314718246459960938 ;  /* 0x3f3172180a073820 */ /* 0x001fce0000410000 */
[----:B------:R-:W0:Y:S01]  /*1c410*/  @P0 MUFU.LG2 R9, R13 ;  /* 0x0000000d00090308 */ /* 0x000e220000000c00 */
[C---:B------:R-:W-:Y:S01]  /*1c420*/  @P0 FMUL.FTZ R8, R2.reuse, 0.69314718246459960938 ;  /* 0x3f31721802080820 */ /* 0x040fe20000410000 */
[----:B------:R-:W-:-:S04]  /*1c430*/  @P3 FMUL.FTZ R2, R2, 0.69314718246459960938 ;  /* 0x3f31721802023820 */ /* 0x000fc80000410000 */
[----:B------:R-:W-:Y:S02]  /*1c440*/  @P3 FFMA.FTZ R3, R2, R4, R7 ;  /* 0x0000000402033223 */ /* 0x000fe40000010007 */
[----:B------:R-:W1:Y:S01]  /*1c450*/  @P0 MUFU.RCP R12, R13 ;  /* 0x0000000d000c0308 */ /* 0x000e620000001000 */
[----:B0-----:R-:W-:-:S04]  /*1c460*/  @P0 FMUL.FTZ R9, R9, 0.69314718246459960938 ;  /* 0x3f31721809090820 */ /* 0x001fc80000410000 */
[----:B------:R-:W-:Y:S01]  /*1c470*/  @P0 FFMA.FTZ R0, R8, R5, R9 ;  /* 0x0000000508000223 */ /* 0x000fe20000010009 */
[----:B------:R-:W-:Y:S01]  /*1c480*/  PLOP3.LUT P0, PT, PT, PT, PT, 0x8, 0x0 ;  /* 0x000000000000781c */ /* 0x000fe20003f0e170 */
[----:B------:R-:W-:Y:S02]  /*1c490*/  WARPGROUP.DEPBAR.LE gsb0, 0x0 ;  /* 0x00008000000079c5 */ /* 0x000fe40000010000 */
[----:B------:R-:W-:-:S06]  /*1c4a0*/  WARPGROUP.ARRIVE ;  /* 0x00000000000079c5 */ /* 0x000fcc0000000000 */
[----:B------:R-:W-:Y:S03]  /*1c4b0*/  HGMMA.64x256x16.F32.BF16 R24, R192, gdesc[UR4].tnspB, R24, gsb0 ;  /* 0x43e00004c0187df0 */ /* 0x000fe60008001818 */
[----:B------:R-:W-:Y:S02]  /*1c4c0*/  WARPGROUP.DEPBAR.LE gsb0, 0x0 ;  /* 0x00008000000079c5 */ /* 0x000fe40000010000 */
[-C--:B-1----:R-:W-:Y:S01]  /*1c4d0*/  FMUL.FTZ R4, R24, R12.reuse ;  /* 0x0000000c18047220 */ /* 0x082fe20000410000 */
[-C--:B------:R-:W-:Y:S01]  /*1c4e0*/  FMUL.FTZ R160, R44, R12.reuse ;  /* 0x0000000c2ca07220 */ /* 0x080fe20000410000 */
[-C--:B------:R-:W-:Y:S01]  /*1c4f0*/  FMUL.FTZ R163, R56, R12.reuse ;  /* 0x0000000c38a37220 */ /* 0x080fe20000410000 */
[----:B------:R-:W-:Y:S01]  /*1c500*/  FMUL.FTZ R169, R80, R12 ;  /* 0x0000000c50a97220 */ /* 0x000fe20000410000 */
[-C--:B------:R-:W-:Y:S01]  /*1c510*/  FMUL.FTZ R10, R27, R6.reuse ;  /* 0x000000061b0a7220 */ /* 0x080fe20000410000 */
[----:B------:R-:W-:Y:S01]  /*1c520*/  FMUL.FTZ R8, R31, R6 ;  /* 0x000000061f087220 */ /* 0x000fe20000410000 */
[----:B------:R0:W-:Y:S01]  /*1c530*/  @!P1 SYNCS.ARRIVE.TRANS64.RED.A1T0 RZ, [R11+URZ], RZ ;  /* 0x000000ff0bff99a7 */ /* 0x0001e2000810043f */
        /* <DEDUP_REMOVED lines=61> */
[----:B------:R-:W-:Y:S01]  /*1c910*/  FMUL.FTZ R31, R63, R6 ;  /* 0x000000063f1f7220 */ /* 0x000fe20000410000 */
        /* <DEDUP_REMOVED lines=8> */
[-C--:B0-----:R-:W-:Y:S01]  /*1c9a0*/  FMUL.FTZ R11, R46, R6.reuse ;  /* 0x000000062e0b7220 */ /* 0x081fe20000410000 */
        /* <DEDUP_REMOVED lines=50> */
[----:B------:R-:W-:-:S07]  /*1ccd0*/  FMUL.FTZ R76, R151, R6 ;  /* 0x00000006974c7220 */ /* 0x000fce0000410000 */
.L_x_570:
[----:B------:R-:W0:Y:S08]  /*1cce0*/  S2UR UR5, SR_CgaCtaId ;  /* 0x00000000000579c3 */ /* 0x000e300000008800 */
[----:B------:R-:W-:Y:S06]  /*1ccf0*/  BAR.SYNC.DEFER_BLOCKING 0x5, 0x120 ;  /* 0x0144800000007b1d */ /* 0x000fec0000010000 */
[----:B------:R-:W-:Y:S01]  /*1cd00*/  UMOV UR4, 0x400 ;  /* 0x0000040000047882 */ /* 0x000fe20000000000 */
[----:B------:R-:W-:Y:S01]  /*1cd10*/  BSSY B0, `(.L_x_663) ;  /* 0x0000293000007945 */ /* 0x000fe20003800000 */
[----:B0-----:R-:W-:-:S06]  /*1cd20*/  ULEA UR4, UR5, UR4, 0x18 ;  /* 0x0000000405047291 */ /* 0x001fcc000f8ec03f */
[----:B------:R-:W-:-:S05]  /*1cd30*/  IMAD.U32 R16, RZ, RZ, UR4 ;  /* 0x00000004ff107e24 */ /* 0x000fca000f8e00ff */
[----:B------:R0:W1:Y:S01]  /*1cd40*/  LDS.128 R148, [R16+0x388d0] ;  /* 0x0388d00010947984 */ /* 0x0000620000000c00 */
[----:B------:R-:W-:Y:S06]  /*1cd50*/  BAR.ARV 0x4, 0x120 ;  /* 0x0104800000007b1d */ /* 0x000fec0000002000 */
[----:B------:R-:W-:Y:S05]  /*1cd60*/  @P0 BRA `(.L_x_664) ;  /* 0x0000001c00580947 */ /* 0x000fea0003800000 */
[----:B------:R-:W2:Y:S04]  /*1cd70*/  LDL R6, [R1+0x9c] ;  /* 0x00009c0001067983 */ /* 0x000ea80000100800 */
[----:B-1----:R-:W3:Y:S01]  /*1cd80*/  LDL R148, [R1+0x1c] ;  /* 0x00001c0001947983 */ /* 0x002ee20000100800 */
[----:B------:R-:W1:Y:S01]  /*1cd90*/  S2R R21, SR_SWINHI ;  /* 0x0000000000157919 */ /* 0x000e620000002f00 */
[----:B------:R-:W-:Y:S01]  /*1cda0*/  F2FP.BF16.F32.PACK_AB R5, R10, R5 ;  /* 0x000000050a05723e */ /* 0x000fe200000010ff */
[----:B------:R-:W-:Y:S01]  /*1cdb0*/  ULDC.64 UR4, c[0x0][0xbd8] ;  /* 0x0002f60000047ab9 */ /* 0x000fe20000000a00 */
[----:B------:R-:W-:Y:S02]  /*1cdc0*/  MOV R14, R16 ;  /* 0x00000010000e7202 */ /* 0x000fe40000000f00 */
[----:B-1----:R-:W-:-:S02]  /*1cdd0*/  MOV R15, R21 ;  /* 0x00000015000f7202 */ /* 0x002fc40000000f00 */
        /* <DEDUP_REMOVED lines=10> */
[----:B-----5:R-:W-:Y:S02]  /*1ce80*/  F2FP.BF16.F32.PACK_AB R146, R12, R2 ;  /* 0x000000020c92723e */ /* 0x020fe400000010ff */
[----:B------:R-:W-:Y:S01]  /*1ce90*/  F2FP.BF16.F32.PACK_AB R147, R76, R72 ;  /* 0x000000484c93723e */ /* 0x000fe200000010ff */
[----:B------:R-:W-:Y:S01]  /*1cea0*/  ULDC.64 UR6, c[0x0][0x208] ;  /* 0x0000820000067ab9 */ /* 0x000fe20000000a00 */
[----:B------:R-:W-:Y:S01]  /*1ceb0*/  BAR.SYNC.DEFER_BLOCKING 0x1, 0x100 ;  /* 0x0044000000007b1d */ /* 0x000fe20000010000 */
[----:B--2---:R-:W-:-:S03]  /*1cec0*/  IMAD.WIDE R120, R6, 0x2, R14 ;  /* 0x0000000206787825 */ /* 0x004fc600078e020e */
[C---:B------:R-:W-:Y:S02]  /*1ced0*/  IADD3 R6, P1, R120.reuse, 0x20, RZ ;  /* 0x0000002078067810 */ /* 0x040fe40007f3e0ff */
[----:B------:R-:W-:Y:S02]  /*1cee0*/  IADD3 R46, P0, R120, 0x40, RZ ;  /* 0x00000040782e7810 */ /* 0x000fe40007f1e0ff */
[----:B------:R-:W-:Y:S02]  /*1cef0*/  LOP3.LUT R88, R6, 0x380, RZ, 0xc0, !PT ;  /* 0x0000038006587812 */ /* 0x000fe400078ec0ff */
[----:B------:R-:W-:Y:S02]  /*1cf00*/  IADD3 R100, P3, R120, 0x4000, RZ ;  /* 0x0000400078647810 */ /* 0x000fe40007f7e0ff */
[----:B------:R-:W-:Y:S02]  /*1cf10*/  LOP3.LUT R92, R46, 0x380, RZ, 0xc0, !PT ;  /* 0x000003802e5c7812 */ /* 0x000fe400078ec0ff */
[----:B------:R-:W-:Y:S01]  /*1cf20*/  SHF.R.U64 R88, R88, 0x3, RZ ;  /* 0x0000000358587819 */ /* 0x000fe200000012ff */
[----:B------:R-:W-:Y:S01]  /*1cf30*/  IMAD.X R89, RZ, RZ, R121, P1 ;  /* 0x000000ffff597224 */ /* 0x000fe200008e0679 */
[----:B------:R-:W-:-:S02]  /*1cf40*/  IADD3 R106, P2, R120, 0x4060, RZ ;  /* 0x00004060786a7810 */ /* 0x000fc40007f5e0ff */
[----:B------:R-:W-:Y:S02]  /*1cf50*/  IADD3 R84, P4, R120, 0x60, RZ ;  /* 0x0000006078547810 */ /* 0x000fe40007f9e0ff */
[----:B------:R-:W-:Y:S02]  /*1cf60*/  LOP3.LUT R118, R100, 0x380, RZ, 0xc0, !PT ;  /* 0x0000038064767812 */ /* 0x000fe400078ec0ff */
[----:B------:R-:W-:Y:S02]  /*1cf70*/  SHF.R.U64 R92, R92, 0x3, RZ ;  /* 0x000000035c5c7819 */ /* 0x000fe400000012ff */
[----:B------:R-:W-:Y:S02]  /*1cf80*/  IADD3 R108, P1, R120, 0x8000, RZ ;  /* 0x00008000786c7810 */ /* 0x000fe40007f3e0ff */
[----:B------:R-:W-:Y:S02]  /*1cf90*/  LOP3.LUT R88, R88, R6, RZ, 0x3c, !PT ;  /* 0x0000000658587212 */ /* 0x000fe400078e3cff */
[----:B------:R-:W-:-:S02]  /*1cfa0*/  LOP3.LUT R6, R106, 0x380, RZ, 0xc0, !PT ;  /* 0x000003806a067812 */ /* 0x000fc400078ec0ff */
[----:B------:R-:W-:Y:S02]  /*1cfb0*/  IADD3 R102, P6, R120, 0x4020, RZ ;  /* 0x0000402078667810 */ /* 0x000fe40007fde0ff */
[----:B------:R-:W-:Y:S02]  /*1cfc0*/  LOP3.LUT R96, R84, 0x380, RZ, 0xc0, !PT ;  /* 0x0000038054607812 */ /* 0x000fe400078ec0ff */
[----:B------:R-:W-:Y:S02]  /*1cfd0*/  SHF.R.U64 R118, R118, 0x3, RZ ;  /* 0x0000000376767819 */ /* 0x000fe400000012ff */
[----:B------:R-:W-:Y:S02]  /*1cfe0*/  LOP3.LUT R92, R92, R46, RZ, 0x3c, !PT ;  /* 0x0000002e5c5c7212 */ /* 0x000fe400078e3cff */
[----:B------:R-:W-:Y:S01]  /*1cff0*/  LOP3.LUT R46, R108, 0x380, RZ, 0xc0, !PT ;  /* 0x000003806c2e7812 */ /* 0x000fe200078ec0ff */
[--C-:B------:R-:W-:Y:S01]  /*1d000*/  IMAD.X R101, RZ, RZ, R121.reuse, P3 ;  /* 0x000000ffff657224 */ /* 0x100fe200018e0679 */
[----:B------:R-:W-:Y:S01]  /*1d010*/  SHF.R.U64 R6, R6, 0x3, RZ ;  /* 0x0000000306067819 */ /* 0x000fe200000012ff */
[----:B------:R-:W-:Y:S01]  /*1d020*/  IMAD.X R103, RZ, RZ, R121, P6 ;  /* 0x000000ffff677224 */ /* 0x000fe200030e0679 */
[----:B------:R-:W-:-:S02]  /*1d030*/  IADD3 R114, P3, R120, 0x8060, RZ ;  /* 0x0000806078727810 */ /* 0x000fc40007f7e0ff */
[----:B------:R-:W-:Y:S02]  /*1d040*/  SHF.R.U64 R96, R96, 0x3, RZ ;  /* 0x0000000360607819 */ /* 0x000fe400000012ff */
[----:B------:R-:W-:Y:S02]  /*1d050*/  LOP3.LUT R100, R118, R100, RZ, 0x3c, !PT ;  /* 0x0000006476647212 */ /* 0x000fe400078e3cff */
[C---:B------:R-:W-:Y:S02]  /*1d060*/  LOP3.LUT R21, R120.reuse, 0x380, RZ, 0xc0, !PT ;  /* 0x0000038078157812 */ /* 0x040fe400078ec0ff */
[----:B------:R-:W-:Y:S02]  /*1d070*/  IADD3 R104, P5, R120, 0x4040, RZ ;  /* 0x0000404078687810 */ /* 0x000fe40007fbe0ff */
[----:B------:R-:W-:Y:S02]  /*1d080*/  LOP3.LUT R118, R102, 0x380, RZ, 0xc0, !PT ;  /* 0x0000038066767812 */ /* 0x000fe400078ec0ff */
[----:B------:R-:W-:-:S02]  /*1d090*/  SHF.R.U64 R46, R46, 0x3, RZ ;  /* 0x000000032e2e7819 */ /* 0x000fc400000012ff */
[----:B------:R-:W-:Y:S02]  /*1d0a0*/  IADD3 R116, P6, R120, 0xc000, RZ ;  /* 0x0000c00078747810 */ /* 0x000fe40007fde0ff */
[----:B------:R-:W-:Y:S01]  /*1d0b0*/  LOP3.LUT R106, R6, R106, RZ, 0x3c, !PT ;  /* 0x0000006a066a7212 */ /* 0x000fe200078e3cff */
[--C-:B------:R-:W-:Y:S01]  /*1d0c0*/  IMAD.X R97, RZ, RZ, R121.reuse, P4 ;  /* 0x000000ffff617224 */ /* 0x100fe200020e0679 */
[----:B------:R-:W-:Y:S02]  /*1d0d0*/  LOP3.LUT R96, R96, R84, RZ, 0x3c, !PT ;  /* 0x0000005460607212 */ /* 0x000fe400078e3cff */
[----:B------:R-:W-:Y:S01]  /*1d0e0*/  LOP3.LUT R6, R114, 0x380, RZ, 0xc0, !PT ;  /* 0x0000038072067812 */ /* 0x000fe200078ec0ff */
[----:B------:R-:W-:Y:S01]  /*1d0f0*/  IMAD.X R105, RZ, RZ, R121, P5 ;  /* 0x000000ffff697224 */ /* 0x000fe200028e0679 */
[----:B------:R-:W-:Y:S02]  /*1d100*/  SHF.R.U64 R21, R21, 0x3, RZ ;  /* 0x0000000315157819 */ /* 0x000fe400000012ff */
[----:B------:R-:W-:-:S02]  /*1d110*/  LOP3.LUT R84, R104, 0x380, RZ, 0xc0, !PT ;  /* 0x0000038068547812 */ /* 0x000fc400078ec0ff */
[----:B------:R-:W-:Y:S02]  /*1d120*/  SHF.R.U64 R118, R118, 0x3, RZ ;  /* 0x0000000376767819 */ /* 0x000fe400000012ff */
[----:B------:R-:W-:Y:S01]  /*1d130*/  LOP3.LUT R108, R46, R108, RZ, 0x3c, !PT ;  /* 0x0000006c2e6c7212 */ /* 0x000fe200078e3cff */
[--C-:B------:R-:W-:Y:S01]  /*1d140*/  IMAD.X R93, RZ, RZ, R121.reuse, P0 ;  /* 0x000000ffff5d7224 */ /* 0x100fe200000e0679 */
[----:B------:R-:W-:Y:S01]  /*1d150*/  IADD3 R112, P4, R120, 0x8040, RZ ;  /* 0x0000804078707810 */ /* 0x000fe20007f9e0ff */
[--C-:B------:R-:W-:Y:S01]  /*1d160*/  IMAD.X R107, RZ, RZ, R121.reuse, P2 ;  /* 0x000000ffff6b7224 */ /* 0x100fe200010e0679 */
[----:B------:R-:W-:Y:S01]  /*1d170*/  LOP3.LUT R46, R116, 0x380, RZ, 0xc0, !PT ;  /* 0x00000380742e7812 */ /* 0x000fe200078ec0ff */
[----:B------:R-:W-:Y:S01]  /*1d180*/  IMAD.X R109, RZ, RZ, R121, P1 ;  /* 0x000000ffff6d7224 */ /* 0x000fe200008e0679 */
[C---:B------:R-:W-:Y:S02]  /*1d190*/  IADD3 R20, P5, R120.reuse, 0xc020, RZ ;  /* 0x0000c02078147810 */ /* 0x040fe40007fbe0ff */
[----:B------:R-:W-:-:S02]  /*1d1a0*/  IADD3 R110, P0, R120, 0x8020, RZ ;  /* 0x00008020786e7810 */ /* 0x000fc40007f1e0ff */
[C---:B------:R-:W-:Y:S02]  /*1d1b0*/  IADD3 R26, P2, R120.reuse, 0xc040, RZ ;  /* 0x0000c040781a7810 */ /* 0x040fe40007f5e0ff */
[----:B------:R-:W-:Y:S02]  /*1d1c0*/  IADD3 R30, P1, R120, 0xc060, RZ ;  /* 0x0000c060781e7810 */ /* 0x000fe40007f3e0ff */
[----:B------:R-:W-:Y:S02]  /*1d1d0*/  SHF.R.U64 R6, R6, 0x3, RZ ;  /* 0x0000000306067819 */ /* 0x000fe400000012ff */
[----:B------:R-:W-:Y:S02]  /*1d1e0*/  LOP3.LUT R120, R21, R120, RZ, 0x3c, !PT ;  /* 0x0000007815787212 */ /* 0x000fe400078e3cff */
[----:B------:R-:W-:Y:S02]  /*1d1f0*/  SHF.R.U64 R84, R84, 0x3, RZ ;  /* 0x0000000354547819 */ /* 0x000fe400000012ff */
[----:B------:R-:W-:-:S02]  /*1d200*/  LOP3.LUT R102, R118, R102, RZ, 0x3c, !PT ;  /* 0x0000006676667212 */ /* 0x000fc400078e3cff */
[----:B------:R-:W-:Y:S02]  /*1d210*/  LOP3.LUT R118, R112, 0x380, RZ, 0xc0, !PT ;  /* 0x0000038070767812 */ /* 0x000fe400078ec0ff */
[----:B------:R-:W-:Y:S02]  /*1d220*/  SHF.R.U64 R46, R46, 0x3, RZ ;  /* 0x000000032e2e7819 */ /* 0x000fe400000012ff */
[----:B------:R-:W-:Y:S02]  /*1d230*/  LOP3.LUT R10, R20, 0x380, RZ, 0xc0, !PT ;  /* 0x00000380140a7812 */ /* 0x000fe400078ec0ff */
[----:B------:R-:W-:Y:S02]  /*1d240*/  LOP3.LUT R114, R6, R114, RZ, 0x3c, !PT ;  /* 0x0000007206727212 */ /* 0x000fe400078e3cff */
[----:B------:R-:W-:Y:S02]  /*1d250*/  LOP3.LUT R104, R84, R104, RZ, 0x3c, !PT ;  /* 0x0000006854687212 */ /* 0x000fe400078e3cff */
[----:B------:R-:W-:-:S02]  /*1d260*/  MOV R120, R120 ;  /* 0x0000007800787202 */ /* 0x000fc40000000f00 */
[----:B------:R-:W-:Y:S02]  /*1d270*/  F2FP.BF16.F32.PACK_AB R6, R29, R28 ;  /* 0x0000001c1d06723e */ /* 0x000fe400000010ff */
[----:B------:R-:W-:Y:S02]  /*1d280*/  LOP3.LUT R84, R110, 0x380, RZ, 0xc0, !PT ;  /* 0x000003806e547812 */ /* 0x000fe400078ec0ff */
[----:B------:R-:W-:Y:S02]  /*1d290*/  SHF.R.U64 R118, R118, 0x3, RZ ;  /* 0x0000000376767819 */ /* 0x000fe400000012ff */
[----:B------:R-:W-:Y:S02]  /*1d2a0*/  LOP3.LUT R116, R46, R116, RZ, 0x3c, !PT ;  /* 0x000000742e747212 */ /* 0x000fe400078e3cff */
[----:B------:R-:W-:Y:S02]  /*1d2b0*/  LOP3.LUT R25, R26, 0x380, RZ, 0xc0, !PT ;  /* 0x000003801a197812 */ /* 0x000fe400078ec0ff */
[----:B------:R-:W-:-:S02]  /*1d2c0*/  LOP3.LUT R46, R30, 0x380, RZ, 0xc0, !PT ;  /* 0x000003801e2e7812 */ /* 0x000fc400078ec0ff */
[----:B------:R-:W-:Y:S01]  /*1d2d0*/  SHF.R.U64 R10, R10, 0x3, RZ ;  /* 0x000000030a0a7819 */ /* 0x000fe200000012ff */
[----:B------:R1:W-:Y:S01]  /*1d2e0*/  STSM.16.M88.4 [R120], R4 ;  /* 0x0000000478007844 */ /* 0x0003e20000000200 */
[----:B------:R-:W-:Y:S02]  /*1d2f0*/  SHF.R.U64 R84, R84, 0x3, RZ ;  /* 0x0000000354547819 */ /* 0x000fe400000012ff */
[----:B------:R-:W-:Y:S02]  /*1d300*/  LOP3.LUT R112, R118, R112, RZ, 0x3c, !PT ;  /* 0x0000007076707212 */ /* 0x000fe400078e3cff */
[----:B------:R-:W-:Y:S02]  /*1d310*/  SHF.R.U64 R25, R25, 0x3, RZ ;  /* 0x0000000319197819 */ /* 0x000fe400000012ff */
[----:B------:R-:W-:Y:S02]  /*1d320*/  SHF.R.U64 R46, R46, 0x3, RZ ;  /* 0x000000032e2e7819 */ /* 0x000fe400000012ff */
[----:B------:R-:W-:-:S02]  /*1d330*/  LOP3.LUT R118, R10, R20, RZ, 0x3c, !PT ;  /* 0x000000140a767212 */ /* 0x000fc400078e3cff */
[----:B------:R-:W-:Y:S02]  /*1d340*/  MOV R88, R88 ;  /* 0x0000005800587202 */ /* 0x000fe40000000f00 */
[----:B------:R-:W-:Y:S02]  /*1d350*/  MOV R92, R92 ;  /* 0x0000005c005c7202 */ /* 0x000fe40000000f00 */
[----:B------:R-:W-:Y:S02]  /*1d360*/  F2FP.BF16.F32.PACK_AB R10, R45, R160 ;  /* 0x000000a02d0a723e */ /* 0x000fe400000010ff */
[----:B-1----:R-:W-:Y:S02]  /*1d370*/  F2FP.BF16.F32.PACK_AB R4, R33, R32 ;  /* 0x000000202104723e */ /* 0x002fe400000010ff */
[----:B------:R-:W-:Y:S02]  /*1d380*/  F2FP.BF16.F32.PACK_AB R5, R35, R34 ;  /* 0x000000222305723e */ /* 0x000fe400000010ff */
[----:B------:R-:W-:-:S02]  /*1d390*/  F2FP.BF16.F32.PACK_AB R6, R37, R24 ;  /* 0x000000182506723e */ /* 0x000fc400000010ff */
[----:B------:R-:W-:Y:S02]  /*1d3a0*/  F2FP.BF16.F32.PACK_AB R7, R39, R38 ;  /* 0x000000262707723e */ /* 0x000fe400000010ff */
[----:B------:R-:W-:Y:S02]  /*1d3b0*/  LOP3.LUT R110, R84, R110, RZ, 0x3c, !PT ;  /* 0x0000006e546e7212 */ /* 0x000fe400078e3cff */
[----:B------:R-:W-:Y:S01]  /*1d3c0*/  LOP3.LUT R20, R25, R26, RZ, 0x3c, !PT ;  /* 0x0000001a19147212 */ /* 0x000fe200078e3cff */
[----:B------:R1:W-:Y:S01]  /*1d3d0*/  STSM.16.M88.4 [R88], R4 ;  /* 0x0000000458007844 */ /* 0x0003e20000000200 */
[----:B------:R-:W-:Y:S02]  /*1d3e0*/  LOP3.LUT R84, R46, R30, RZ, 0x3c, !PT ;  /* 0x0000001e2e547212 */ /* 0x000fe400078e3cff */
[----:B------:R-:W-:Y:S02]  /*1d3f0*/  MOV R96, R96 ;  /* 0x0000006000607202 */ /* 0x000fe40000000f00 */
[----:B------:R-:W-:-:S02]  /*1d400*/  F2FP.BF16.F32.PACK_AB R24, R49, R161 ;  /* 0x000000a13118723e */ /* 0x000fc400000010ff */
[----:B------:R-:W-:Y:S02]  /*1d410*/  F2FP.BF16.F32.PACK_AB R25, R51, R50 ;  /* 0x000000323319723e */ /* 0x000fe400000010ff */
[----:B------:R-:W-:Y:S01]  /*1d420*/  F2FP.BF16.F32.PACK_AB R26, R53, R162 ;  /* 0x000000a2351a723e */ /* 0x000fe200000010ff */
[----:B------:R-:W-:Y:S01]  /*1d430*/  IMAD.X R111, RZ, RZ, R121, P0 ;  /* 0x000000ffff6f7224 */ /* 0x000fe200000e0679 */
[----:B------:R-:W-:Y:S01]  /*1d440*/  MOV R100, R100 ;  /* 0x0000006400647202 */ /* 0x000fe20000000f00 */
[----:B------:R2:W-:Y:S01]  /*1d450*/  STSM.16.M88.4 [R92], R8 ;  /* 0x000000085c007844 */ /* 0x0005e20000000200 */
[----:B------:R-:W-:Y:S02]  /*1d460*/  F2FP.BF16.F32.PACK_AB R28, R57, R163 ;  /* 0x000000a3391c723e */ /* 0x000fe400000010ff */
[----:B------:R-:W-:Y:S02]  /*1d470*/  F2FP.BF16.F32.PACK_AB R29, R59, R58 ;  /* 0x0000003a3b1d723e */ /* 0x000fe400000010ff */
[----:B------:R-:W-:-:S02]  /*1d480*/  F2FP.BF16.F32.PACK_AB R30, R61, R164 ;  /* 0x000000a43d1e723e */ /* 0x000fc400000010ff */
[----:B------:R-:W-:Y:S02]  /*1d490*/  MOV R102, R102 ;  /* 0x0000006600667202 */ /* 0x000fe40000000f00 */
[----:B-1----:R-:W-:Y:S02]  /*1d4a0*/  F2FP.BF16.F32.PACK_AB R4, R65, R165 ;  /* 0x000000a54104723e */ /* 0x002fe400000010ff */
[----:B------:R-:W-:Y:S02]  /*1d4b0*/  F2FP.BF16.F32.PACK_AB R5, R67, R66 ;  /* 0x000000424305723e */ /* 0x000fe400000010ff */
[----:B------:R-:W-:Y:S02]  /*1d4c0*/  F2FP.BF16.F32.PACK_AB R6, R69, R166 ;  /* 0x000000a64506723e */ /* 0x000fe400000010ff */
[----:B------:R-:W-:Y:S01]  /*1d4d0*/  F2FP.BF16.F32.PACK_AB R7, R71, R70 ;  /* 0x000000464707723e */ /* 0x000fe200000010ff */
[----:B------:R-:W-:Y:S01]  /*1d4e0*/  IMAD.X R115, RZ, RZ, R121, P3 ;  /* 0x000000ffff737224 */ /* 0x000fe200018e0679 */
[----:B------:R-:W-:-:S02]  /*1d4f0*/  MOV R104, R104 ;  /* 0x0000006800687202 */ /* 0x000fc40000000f00 */
[----:B--2---:R-:W-:Y:S02]  /*1d500*/  F2FP.BF16.F32.PACK_AB R8, R73, R167 ;  /* 0x000000a74908723e */ /* 0x004fe400000010ff */
[----:B------:R-:W-:Y:S02]  /*1d510*/  F2FP.BF16.F32.PACK_AB R9, R75, R74 ;  /* 0x0000004a4b09723e */ /* 0x000fe400000010ff */
[----:B------:R-:W-:Y:S02]  /*1d520*/  F2FP.BF16.F32.PACK_AB R10, R77, R168 ;  /* 0x000000a84d0a723e */ /* 0x000fe400000010ff */
[----:B------:R-:W-:Y:S01]  /*1d530*/  F2FP.BF16.F32.PACK_AB R11, R79, R78 ;  /* 0x0000004e4f0b723e */ /* 0x000fe200000010ff */
[----:B------:R-:W-:Y:S01]  /*1d540*/  STSM.16.M88.4 [R96], R24 ;  /* 0x0000001860007844 */ /* 0x000fe20000000200 */
[----:B------:R-:W-:Y:S02]  /*1d550*/  IADD3.X R113, RZ, R121, RZ, P4, !PT ;  /* 0x00000079ff717210 */ /* 0x000fe400027fe4ff */
[----:B------:R-:W-:Y:S01]  /*1d560*/  MOV R106, R106 ;  /* 0x0000006a006a7202 */ /* 0x000fe20000000f00 */
[----:B------:R-:W-:Y:S01]  /*1d570*/  STSM.16.M88.4 [R100], R28 ;  /* 0x0000001c64007844 */ /* 0x000fe20000000200 */
        /* <DEDUP_REMOVED lines=8> */
[----:B------:R-:W-:Y:S01]  /*1d600*/  F2FP.BF16.F32.PACK_AB R46, R80, R172 ;  /* 0x000000ac502e723e */ /* 0x000fe200000010ff */
[----:B------:R2:W-:Y:S01]  /*1d610*/  STSM.16.M88.4 [R104], R8 ;  /* 0x0000000868007844 */ /* 0x0005e20000000200 */
[----:B------:R-:W-:Y:S02]  /*1d620*/  MOV R110, R110 ;  /* 0x0000006e006e7202 */ /* 0x000fe40000000f00 */
[----:B------:R-:W-:Y:S02]  /*1d630*/  F2FP.BF16.F32.PACK_AB R56, R152, R173 ;  /* 0x000000ad9838723e */ /* 0x000fe400000010ff */
        /* <DEDUP_REMOVED lines=8> */
[----:B------:R-:W-:Y:S01]  /*1d6c0*/  STSM.16.M88.4 [R106], R32 ;  /* 0x000000206a007844 */ /* 0x000fe20000000200 */
[----:B------:R-:W-:-:S02]  /*1d6d0*/  MOV R114, R114 ;  /* 0x0000007200727202 */ /* 0x000fc40000000f00 */
[----:B--2---:R-:W-:Y:S02]  /*1d6e0*/  F2FP.BF16.F32.PACK_AB R8, R156, R177 ;  /* 0x000000b19c08723e */ /* 0x004fe400000010ff */
[----:B------:R-:W-:Y:S02]  /*1d6f0*/  F2FP.BF16.F32.PACK_AB R9, R60, R55 ;  /* 0x000000373c09723e */ /* 0x000fe400000010ff */
[----:B------:R-:W-:Y:S02]  /*1d700*/  F2FP.BF16.F32.PACK_AB R10, R157, R178 ;  /* 0x000000b29d0a723e */ /* 0x000fe400000010ff */
[----:B------:R-:W-:Y:S01]  /*1d710*/  F2FP.BF16.F32.PACK_AB R11, R64, R63 ;  /* 0x0000003f400b723e */ /* 0x000fe200000010ff */
[----:B------:R-:W-:Y:S01]  /*1d720*/  STSM.16.M88.4 [R108], R44 ;  /* 0x0000002c6c007844 */ /* 0x000fe20000000200 */
[----:B------:R-:W-:-:S03]  /*1d730*/  IMAD.X R117, RZ, RZ, R121, P6 ;  /* 0x000000ffff757224 */ /* 0x000fc600030e0679 */
[----:B------:R-:W-:Y:S01]  /*1d740*/  STSM.16.M88.4 [R110], R56 ;  /* 0x000000386e007844 */ /* 0x000fe20000000200 */
[----:B------:R-:W-:-:S03]  /*1d750*/  IMAD.X R119, RZ, RZ, R121, P5 ;  /* 0x000000ffff777224 */ /* 0x000fc600028e0679 */
[----:B------:R3:W-:Y:S01]  /*1d760*/  STSM.16.M88.4 [R112], R4 ;  /* 0x0000000470007844 */ /* 0x0007e20000000200 */
[----:B------:R-:W-:-:S03]  /*1d770*/  IMAD.X R21, RZ, RZ, R121, P2 ;  /* 0x000000ffff157224 */ /* 0x000fc600010e0679 */
[----:B------:R1:W-:Y:S01]  /*1d780*/  STSM.16.M88.4 [R114], R8 ;  /* 0x0000000872007844 */ /* 0x0003e20000000200 */
[----:B------:R-:W-:Y:S01]  /*1d790*/  IMAD.X R85, RZ, RZ, R121, P1 ;  /* 0x000000ffff557224 */ /* 0x000fe200008e0679 */
[----:B------:R-:W-:Y:S02]  /*1d7a0*/  MOV R116, R116 ;  /* 0x0000007400747202 */ /* 0x000fe40000000f00 */
[----:B------:R-:W-:Y:S02]  /*1d7b0*/  F2FP.BF16.F32.PACK_AB R24, R158, R179 ;  /* 0x000000b39e18723e */ /* 0x000fe400000010ff */
[----:B------:R-:W-:Y:S01]  /*1d7c0*/  F2FP.BF16.F32.PACK_AB R25, R123, R122 ;  /* 0x0000007a7b19723e */ /* 0x000fe200000010ff */
[----:B---3--:R-:W-:Y:S01]  /*1d7d0*/  IMAD.SHL.U32 R4, R148, 0x4, RZ ;  /* 0x0000000494047824 */ /* 0x008fe200078e00ff */
[----:B-1----:R-:W-:Y:S02]  /*1d7e0*/  SHF.R.S32.HI R10, RZ, 0x1f, R148 ;  /* 0x0000001fff0a7819 */ /* 0x002fe40000011494 */
[----:B------:R-:W-:-:S02]  /*1d7f0*/  F2FP.BF16.F32.PACK_AB R26, R125, R124 ;  /* 0x0000007c7d1a723e */ /* 0x000fc400000010ff */
[----:B------:R-:W-:Y:S02]  /*1d800*/  F2FP.BF16.F32.PACK_AB R27, R127, R126 ;  /* 0x0000007e7f1b723e */ /* 0x000fe400000010ff */
[----:B------:R-:W-:Y:S02]  /*1d810*/  ISETP.NE.U32.AND P3, PT, RZ, UR4, PT ;  /* 0x00000004ff007c0c */ /* 0x000fe4000bf65070 */
[----:B------:R-:W-:Y:S02]  /*1d820*/  SHF.L.U64.HI R8, R148, 0x2, R10 ;  /* 0x0000000294087819 */ /* 0x000fe4000001020a */
[----:B------:R-:W-:Y:S02]  /*1d830*/  IADD3 R6, P0, R4, UR4, RZ ;  /* 0x0000000404067c10 */ /* 0x000fe4000ff1e0ff */
[----:B------:R-:W-:Y:S02]  /*1d840*/  MOV R118, R118 ;  /* 0x0000007600767202 */ /* 0x000fe40000000f00 */
[----:B------:R-:W-:-:S02]  /*1d850*/  F2FP.BF16.F32.PACK_AB R28, R129, R128 ;  /* 0x00000080811c723e */ /* 0x000fc400000010ff */
[----:B------:R-:W-:Y:S02]  /*1d860*/  F2FP.BF16.F32.PACK_AB R29, R131, R130 ;  /* 0x00000082831d723e */ /* 0x000fe400000010ff */
[----:B------:R-:W-:Y:S02]  /*1d870*/  F2FP.BF16.F32.PACK_AB R30, R133, R132 ;  /* 0x00000084851e723e */ /* 0x000fe400000010ff */
[----:B------:R-:W-:Y:S02]  /*1d880*/  F2FP.BF16.F32.PACK_AB R31, R135, R134 ;  /* 0x00000086871f723e */ /* 0x000fe400000010ff */
[----:B------:R-:W-:Y:S02]  /*1d890*/  MOV R20, R20 ;  /* 0x0000001400147202 */ /* 0x000fe40000000f00 */
[----:B------:R-:W-:Y:S02]  /*1d8a0*/  F2FP.BF16.F32.PACK_AB R32, R137, R136 ;  /* 0x000000888920723e */ /* 0x000fe400000010ff */
[----:B------:R-:W-:-:S02]  /*1d8b0*/  F2FP.BF16.F32.PACK_AB R33, R139, R138 ;  /* 0x0000008a8b21723e */ /* 0x000fc400000010ff */
[----:B------:R-:W-:Y:S02]  /*1d8c0*/  F2FP.BF16.F32.PACK_AB R34, R141, R140 ;  /* 0x0000008c8d22723e */ /* 0x000fe400000010ff */
[----:B------:R-:W-:Y:S02]  /*1d8d0*/  F2FP.BF16.F32.PACK_AB R35, R143, R142 ;  /* 0x0000008e8f23723e */ /* 0x000fe400000010ff */
[----:B------:R-:W-:Y:S01]  /*1d8e0*/  MOV R84, R84 ;  /* 0x0000005400547202 */ /* 0x000fe20000000f00 */
[----:B------:R1:W-:Y:S01]  /*1d8f0*/  STSM.16.M88.4 [R116], R24 ;  /* 0x0000001874007844 */ /* 0x0003e20000000200 */
[----:B------:R-:W-:Y:S02]  /*1d900*/  ISETP.NE.AND.EX P3, PT, RZ, UR5, PT, P3 ;  /* 0x00000005ff007c0c */ /* 0x000fe4000bf65330 */
[----:B------:R-:W-:Y:S01]  /*1d910*/  IADD3.X R7, R8, UR5, RZ, P0, !PT ;  /* 0x0000000508077c10 */ /* 0x000fe200087fe4ff */
[----:B------:R-:W-:Y:S01]  /*1d920*/  ULDC.64 UR4, c[0x0][0xbe0] ;  /* 0x0002f80000047ab9 */ /* 0x000fe20000000a00 */
[----:B------:R1:W-:Y:S01]  /*1d930*/  STSM.16.M88.4 [R118], R28 ;  /* 0x0000001c76007844 */ /* 0x0003e20000000200 */
[----:B------:R-:W-:-:S03]  /*1d940*/  ISETP.NE.U32.AND P1, PT, RZ, UR4, PT ;  /* 0x00000004ff007c0c */ /* 0x000fc6000bf25070 */
[----:B------:R1:W-:Y:S01]  /*1d950*/  STSM.16.M88.4 [R20], R32 ;  /* 0x0000002014007844 */ /* 0x0003e20000000200 */
[----:B------:R-:W-:-:S03]  /*1d960*/  ISETP.NE.AND.EX P1, PT, RZ, UR5, PT, P1 ;  /* 0x00000005ff007c0c */ /* 0x000fc6000bf25310 */
[----:B------:R1:W-:Y:S01]  /*1d970*/  STSM.16.M88.4 [R84], R144 ;  /* 0x0000009054007844 */ /* 0x0003e20000000200 */
[----:B------:R-:W-:-:S04]  /*1d980*/  IMAD R5, R18, 0x8, R220 ;  /* 0x0000000812057824 */ /* 0x000fc800078e02dc */
[----:B------:R-:W-:Y:S02]  /*1d990*/  IMAD.SHL.U32 R5, R5, 0x8, RZ ;  /* 0x0000000805057824 */ /* 0x000fe400078e00ff */
[----:B------:R-:W-:Y:S01]  /*1d9a0*/  IMAD.MOV.U32 R77, RZ, RZ, RZ ;  /* 0x000000ffff4d7224 */ /* 0x000fe200078e00ff */
[----:B------:R-:W-:Y:S02]  /*1d9b0*/  BAR.SYNC.DEFER_BLOCKING 0x1, 0x100 ;  /* 0x0044000000007b1d */ /* 0x000fe40000010000 */
[----:B------:R-:W-:Y:S01]  /*1d9c0*/  @P1 IADD3 R4, P0, R4, UR4, RZ ;  /* 0x0000000404041c10 */ /* 0x000fe2000ff1e0ff */
[----:B------:R-:W-:-:S03]  /*1d9d0*/  IMAD.WIDE R14, R5, 0x2, R14 ;  /* 0x00000002050e7825 */ /* 0x000fc600078e020e */
[----:B------:R-:W-:Y:S01]  /*1d9e0*/  ULDC UR4, c[0x0][0xa88] ;  /* 0x0002a20000047ab9 */ /* 0x000fe20000000800 */
[----:B------:R-:W-:Y:S01]  /*1d9f0*/  @P1 IADD3.X R5, R8, UR5, RZ, P0, !PT ;  /* 0x0000000508051c10 */ /* 0x000fe200087fe4ff */
[----:B------:R-:W-:Y:S01]  /*1da00*/  IMAD.U32 R2, RZ, RZ, UR4 ;  /* 0x00000004ff027e24 */ /* 0x000fe2000f8e00ff */
[----:B------:R-:W-:-:S04]  /*1da10*/  IADD3 R9, P0, R14, 0x1000, RZ ;  /* 0x000010000e097810 */ /* 0x000fc80007f1e0ff */
[----:B------:R-:W-:Y:S01]  /*1da20*/  LOP3.LUT R8, R9, 0x380, RZ, 0xc0, !PT ;  /* 0x0000038009087812 */ /* 0x000fe200078ec0ff */
[----:B------:R1:W5:Y:S04]  /*1da30*/  @P3 LDG.E R77, desc[UR6][R6.64] ;  /* 0x00000006064d3981 */ /* 0x000368000c1e1900 */
[----:B------:R1:W5:Y:S01]  /*1da40*/  @P1 LDG.E R2, desc[UR6][R4.64] ;  /* 0x0000000604021981 */ /* 0x000362000c1e1900 */
[----:B------:R-:W-:Y:S05]  /*1da50*/  @P1 BRA `(.L_x_665) ;  /* 0x0000000000141947 */ /* 0x000fea0003800000 */
[----:B------:R-:W-:Y:S05]  /*1da60*/  @!P3 BRA `(.L_x_665) ;  /* 0x000000000010b947 */ /* 0x000fea0003800000 */
[----:B------:R-:W-:Y:S02]  /*1da70*/  ULDC.64 UR4, c[0x0][0x208] ;  /* 0x0000820000047ab9 */ /* 0x000fe40000000a00 */
[----:B-1----:R-:W2:Y:S04]  /*1da80*/  LDG.E R5, desc[UR4][R6.64] ;  /* 0x0000000406057981 */ /* 0x002ea8000c1e1900 */
[----:B-----5:R-:W2:Y:S02]  /*1da90*/  LDG.E R2, desc[UR4][R6.64+0x4] ;  /* 0x0000040406027981 */ /* 0x020ea4000c1e1900 */
[----:B--2---:R-:W-:-:S07]  /*1daa0*/  IMAD.IADD R2, R2, 0x1, -R5 ;  /* 0x0000000102027824 */ /* 0x004fce00078e0a05 */
.L_x_665:
[----:B-1----:R-:W2:Y:S01]  /*1dab0*/  LDL R6, [R1+0x98] ;  /* 0x0000980001067983 */ /* 0x002ea20000100800 */
[----:B------:R-:W-:-:S03]  /*1dac0*/  ULDC.64 UR4, c[0x0][0xb70] ;  /* 0x0002dc0000047ab9 */ /* 0x000fc60000000a00 */
[----:B------:R-:W3:Y:S04]  /*1dad0*/  LDL.LU R82, [R1+0x60] ;  /* 0x0000600001527983 */ /* 0x000ee80000300800 */
[----:B------:R-:W2:Y:S01]  /*1dae0*/  LDL.LU R80, [R1+0x68] ;  /* 0x0000680001507983 */ /* 0x000ea20000300800 */
[----:B------:R-:W-:Y:S01]  /*1daf0*/  SEL R19, R10, RZ, !P3 ;  /* 0x000000ff0a137207 */ /* 0x000fe20005800000 */
[--C-:B-----5:R-:W-:Y:S01]  /*1db00*/  IMAD.MOV.U32 R20, RZ, RZ, R77.reuse ;  /* 0x000000ffff147224 */ /* 0x120fe200078e004d */
[----:B------:R-:W-:Y:S01]  /*1db10*/  SHF.R.S32.HI R21, RZ, 0x1f, R77 ;  /* 0x0000001fff157819 */ /* 0x000fe2000001144d */
[----:B------:R-:W4:Y:S01]  /*1db20*/  LDL R10, [R1+0x70] ;  /* 0x00007000010a7983 */ /* 0x000f220000100800 */
[C---:B------:R-:W-:Y:S02]  /*1db30*/  IADD3 R25, P2, R14.reuse, 0x3000, RZ ;  /* 0x000030000e197810 */ /* 0x040fe40007f5e0ff */
[----:B------:R-:W-:Y:S01]  /*1db40*/  IADD3 R13, P1, R14, 0x2000, RZ ;  /* 0x000020000e0d7810 */ /* 0x000fe20007f3e0ff */
[----:B------:R-:W4:Y:S01]  /*1db50*/  LDL R81, [R1+0x74] ;  /* 0x0000740001517983 */ /* 0x000f220000100800 */
[----:B------:R-:W-:-:S02]  /*1db60*/  LOP3.LUT R24, R25, 0x380, RZ, 0xc0, !PT ;  /* 0x0000038019187812 */ /* 0x000fc400078ec0ff */
[----:B------:R-:W-:Y:S02]  /*1db70*/  SHF.R.U64 R8, R8, 0x3, RZ ;  /* 0x0000000308087819 */ /* 0x000fe400000012ff */
[----:B------:R-:W-:Y:S02]  /*1db80*/  LOP3.LUT R12, R13, 0x380, RZ, 0xc0, !PT ;  /* 0x000003800d0c7812 */ /* 0x000fe400078ec0ff */
[----:B------:R-:W-:Y:S02]  /*1db90*/  SHF.R.U64 R24, R24, 0x3, RZ ;  /* 0x0000000318187819 */ /* 0x000fe400000012ff */
[----:B------:R-:W-:Y:S01]  /*1dba0*/  LOP3.LUT R8, R8, R9, RZ, 0x3c, !PT ;  /* 0x0000000908087212 */ /* 0x000fe200078e3cff */
[--C-:B------:R-:W-:Y:S01]  /*1dbb0*/  IMAD.X R9, RZ, RZ, R15.reuse, P0 ;  /* 0x000000ffff097224 */ /* 0x100fe200000e060f */
[----:B------:R-:W-:Y:S02]  /*1dbc0*/  SHF.R.U64 R12, R12, 0x3, RZ ;  /* 0x000000030c0c7819 */ /* 0x000fe400000012ff */
[----:B------:R-:W-:Y:S01]  /*1dbd0*/  LOP3.LUT R24, R24, R25, RZ, 0x3c, !PT ;  /* 0x0000001918187212 */ /* 0x000fe200078e3cff */
[----:B------:R-:W-:Y:S01]  /*1dbe0*/  IMAD.X R25, RZ, RZ, R15, P2 ;  /* 0x000000ffff197224 */ /* 0x000fe200010e060f */
[----:B------:R-:W-:-:S02]  /*1dbf0*/  IADD3 R33, P4, R14, 0x5000, RZ ;  /* 0x000050000e217810 */ /* 0x000fc40007f9e0ff */
[C---:B------:R-:W-:Y:S02]  /*1dc00*/  IADD3 R37, P5, R14.reuse, 0x6000, RZ ;  /* 0x000060000e257810 */ /* 0x040fe40007fbe0ff */
[C---:B------:R-:W-:Y:S02]  /*1dc10*/  IADD3 R45, P0, R14.reuse, 0x8000, RZ ;  /* 0x000080000e2d7810 */ /* 0x040fe40007f1e0ff */
[----:B------:R-:W-:Y:S02]  /*1dc20*/  IADD3 R53, P2, R14, 0xa000, RZ ;  /* 0x0000a0000e357810 */ /* 0x000fe40007f5e0ff */
[----:B------:R-:W-:Y:S01]  /*1dc30*/  LOP3.LUT R12, R12, R13, RZ, 0x3c, !PT ;  /* 0x0000000d0c0c7212 */ /* 0x000fe200078e3cff */
[----:B------:R-:W-:Y:S01]  /*1dc40*/  IMAD.X R13, RZ, RZ, R15, P1 ;  /* 0x000000ffff0d7224 */ /* 0x000fe200008e060f */
[----:B------:R-:W-:Y:S02]  /*1dc50*/  LOP3.LUT R32, R33, 0x380, RZ, 0xc0, !PT ;  /* 0x0000038021207812 */ /* 0x000fe400078ec0ff */
[----:B------:R-:W-:-:S02]  /*1dc60*/  LOP3.LUT R36, R37, 0x380, RZ, 0xc0, !PT ;  /* 0x0000038025247812 */ /* 0x000fc400078ec0ff */
[----:B------:R-:W-:Y:S02]  /*1dc70*/  IADD3 R49, P1, R14, 0x9000, RZ ;  /* 0x000090000e317810 */ /* 0x000fe40007f3e0ff */
[----:B------:R-:W-:Y:S02]  /*1dc80*/  LOP3.LUT R44, R45, 0x380, RZ, 0xc0, !PT ;  /* 0x000003802d2c7812 */ /* 0x000fe400078ec0ff */
[----:B------:R-:W-:Y:S02]  /*1dc90*/  LOP3.LUT R52, R53, 0x380, RZ, 0xc0, !PT ;  /* 0x0000038035347812 */ /* 0x000fe400078ec0ff */
[----:B------:R-:W-:Y:S02]  /*1dca0*/  SHF.R.U64 R32, R32, 0x3, RZ ;  /* 0x0000000320207819 */ /* 0x000fe400000012ff */
[----:B------:R-:W-:Y:S02]  /*1dcb0*/  SHF.R.U64 R36, R36, 0x3, RZ ;  /* 0x0000000324247819 */ /* 0x000fe400000012ff */
[----:B------:R-:W-:-:S02]  /*1dcc0*/  LOP3.LUT R48, R49, 0x380, RZ, 0xc0, !PT ;  /* 0x0000038031307812 */ /* 0x000fc400078ec0ff */
[----:B------:R-:W-:Y:S02]  /*1dcd0*/  SHF.R.U64 R44, R44, 0x3, RZ ;  /* 0x000000032c2c7819 */ /* 0x000fe400000012ff */
[----:B------:R-:W-:Y:S02]  /*1dce0*/  SHF.R.U64 R52, R52, 0x3, RZ ;  /* 0x0000000334347819 */ /* 0x000fe400000012ff */
[----:B------:R-:W-:Y:S01]  /*1dcf0*/  LOP3.LUT R32, R32, R33, RZ, 0x3c, !PT ;  /* 0x0000002120207212 */ /* 0x000fe200078e3cff */
[--C-:B------:R-:W-:Y:S01]  /*1dd00*/  IMAD.X R33, RZ, RZ, R15.reuse, P4 ;  /* 0x000000ffff217224 */ /* 0x100fe200020e060f */
[----:B------:R-:W-:Y:S01]  /*1dd10*/  LOP3.LUT R36, R36, R37, RZ, 0x3c, !PT ;  /* 0x0000002524247212 */ /* 0x000fe200078e3cff */
[--C-:B------:R-:W-:Y:S01]  /*1dd20*/  IMAD.X R37, RZ, RZ, R15.reuse, P5 ;  /* 0x000000ffff257224 */ /* 0x100fe200028e060f */
[----:B------:R-:W-:Y:S02]  /*1dd30*/  SHF.R.U64 R48, R48, 0x3, RZ ;  /* 0x0000000330307819 */ /* 0x000fe400000012ff */
[----:B------:R-:W-:Y:S01]  /*1dd40*/  LOP3.LUT R44, R44, R45, RZ, 0x3c, !PT ;  /* 0x0000002d2c2c7212 */ /* 0x000fe200078e3cff */
[--C-:B------:R-:W-:Y:S01]  /*1dd50*/  IMAD.X R45, RZ, RZ, R15.reuse, P0 ;  /* 0x000000ffff2d7224 */ /* 0x100fe200000e060f */
[----:B------:R-:W-:Y:S01]  /*1dd60*/  LOP3.LUT R52, R52, R53, RZ, 0x3c, !PT ;  /* 0x0000003534347212 */ /* 0x000fe200078e3cff */
[----:B------:R-:W-:Y:S01]  /*1dd70*/  IMAD.X R53, RZ, RZ, R15, P2 ;  /* 0x000000ffff357224 */ /* 0x000fe200010e060f */
[----:B------:R-:W-:-:S02]  /*1dd80*/  IADD3 R61, P4, R14, 0xc000, RZ ;  /* 0x0000c0000e3d7810 */ /* 0x000fc40007f9e0ff */
[----:B------:R-:W-:Y:S02]  /*1dd90*/  IADD3 R65, P5, R14, 0xd000, RZ ;  /* 0x0000d0000e417810 */ /* 0x000fe40007fbe0ff */
[----:B------:R-:W-:Y:S01]  /*1dda0*/  LOP3.LUT R48, R48, R49, RZ, 0x3c, !PT ;  /* 0x0000003130307212 */ /* 0x000fe200078e3cff */
[----:B------:R-:W-:Y:S01]  /*1ddb0*/  IMAD.X R49, RZ, RZ, R15, P1 ;  /* 0x000000ffff317224 */ /* 0x000fe200008e060f */
[----:B------:R-:W-:Y:S02]  /*1ddc0*/  LOP3.LUT R60, R61, 0x380, RZ, 0xc0, !PT ;  /* 0x000003803d3c7812 */ /* 0x000fe400078ec0ff */
[----:B------:R-:W-:Y:S02]  /*1ddd0*/  LOP3.LUT R64, R65, 0x380, RZ, 0xc0, !PT ;  /* 0x0000038041407812 */ /* 0x000fe400078ec0ff */
[----:B------:R-:W-:Y:S02]  /*1dde0*/  SHF.R.U64 R60, R60, 0x3, RZ ;  /* 0x000000033c3c7819 */ /* 0x000fe400000012ff */
[----:B------:R-:W-:-:S02]  /*1ddf0*/  SHF.R.U64 R64, R64, 0x3, RZ ;  /* 0x0000000340407819 */ /* 0x000fc400000012ff */
[----:B------:R-:W-:Y:S01]  /*1de00*/  LOP3.LUT R60, R60, R61, RZ, 0x3c, !PT ;  /* 0x0000003d3c3c7212 */ /* 0x000fe200078e3cff */
[--C-:B------:R-:W-:Y:S01]  /*1de10*/  IMAD.X R61, RZ, RZ, R15.reuse, P4 ;  /* 0x000000ffff3d7224 */ /* 0x100fe200020e060f */
[----:B------:R-:W-:Y:S01]  /*1de20*/  LOP3.LUT R64, R64, R65, RZ, 0x3c, !PT ;  /* 0x0000004140407212 */ /* 0x000fe200078e3cff */
[----:B------:R-:W-:Y:S01]  /*1de30*/  IMAD.X R65, RZ, RZ, R15, P5 ;  /* 0x000000ffff417224 */ /* 0x000fe200028e060f */
[----:B------:R-:W-:Y:S01]  /*1de40*/  ULDC.64 UR6, c[0x0][0x208] ;  /* 0x0000820000067ab9 */ /* 0x000fe20000000a00 */
[--C-:B------:R-:W-:Y:S01]  /*1de50*/  SHF.R.S32.HI R79, RZ, 0x1f, R212.reuse ;  /* 0x0000001fff4f7819 */ /* 0x100fe200000114d4 */
[----:B------:R-:W-:Y:S01]  /*1de60*/  IMAD.MOV.U32 R78, RZ, RZ, R212 ;  /* 0x000000ffff4e7224 */ /* 0x000fe200078e00d4 */
[----:B------:R-:W-:Y:S01]  /*1de70*/  BSSY B1, `(.L_x_666) ;  /* 0x0000079000017945 */ /* 0x000fe20003800000 */
[----:B---3--:R-:W-:Y:S01]  /*1de80*/  SHF.R.S32.HI R76, RZ, 0x1f, R82 ;  /* 0x0000001fff4c7819 */ /* 0x008fe20000011452 */
[----:B--2---:R-:W-:-:S04]  /*1de90*/  IMAD R11, R80, 0x80, R6 ;  /* 0x00000080500b7824 */ /* 0x004fc800078e0206 */
[----:B------:R-:W-:-:S04]  /*1dea0*/  IMAD R4, R76, UR4, RZ ;  /* 0x000000044c047c24 */ /* 0x000fc8000f8e02ff */
[C---:B------:R-:W-:Y:S02]  /*1deb0*/  IMAD R7, R82.reuse, UR5, R4 ;  /* 0x0000000552077c24 */ /* 0x040fe4000f8e0204 */
[----:B------:R-:W-:Y:S01]  /*1dec0*/  IMAD.WIDE.U32 R4, R82, UR4, R20 ;  /* 0x0000000452047c25 */ /* 0x000fe2000f8e0014 */
[----:B------:R-:W-:Y:S01]  /*1ded0*/  SEL R20, R148, RZ, !P3 ;  /* 0x000000ff94147207 */ /* 0x000fe20005800000 */
[----:B------:R-:W-:Y:S02]  /*1dee0*/  ULDC.64 UR4, c[0x0][0xb78] ;  /* 0x0002de0000047ab9 */ /* 0x000fe40000000a00 */
[----:B------:R-:W-:Y:S02]  /*1def0*/  IMAD.IADD R5, R5, 0x1, R7 ;  /* 0x0000000105057824 */ /* 0x000fe400078e0207 */
[----:B------:R-:W-:Y:S02]  /*1df00*/  IMAD R7, R19, UR4, RZ ;  /* 0x0000000413077c24 */ /* 0x000fe4000f8e02ff */
[----:B------:R-:W-:-:S04]  /*1df10*/  IMAD.WIDE.U32 R4, R20, UR4, R4 ;  /* 0x0000000414047c25 */ /* 0x000fc8000f8e0004 */
[----:B------:R-:W-:Y:S01]  /*1df20*/  IMAD R6, R20, UR5, R7 ;  /* 0x0000000514067c24 */ /* 0x000fe2000f8e0207 */
[----:B------:R-:W-:Y:S01]  /*1df30*/  SHF.R.S32.HI R7, RZ, 0x1f, R11 ;  /* 0x0000001fff077819 */ /* 0x000fe2000001140b */
[----:B------:R-:W-:Y:S01]  /*1df40*/  ULDC.64 UR4, c[0x0][0xb40] ;  /* 0x0002d00000047ab9 */ /* 0x000fe20000000a00 */
[----:B------:R-:W-:-:S04]  /*1df50*/  IADD3 R4, P6, R11, R4, RZ ;  /* 0x000000040b047210 */ /* 0x000fc80007fde0ff */
[----:B------:R-:W-:Y:S02]  /*1df60*/  IADD3.X R7, R7, R5, R6, P6, !PT ;  /* 0x0000000507077210 */ /* 0x000fe400037fe406 */
[----:B------:R-:W-:Y:S02]  /*1df70*/  LEA R54, P6, R4, UR4, 0x2 ;  /* 0x0000000404367c11 */ /* 0x000fe4000f8c10ff */
[----:B------:R-:W-:Y:S02]  /*1df80*/  IADD3 R29, P3, R14, 0x4000, RZ ;  /* 0x000040000e1d7810 */ /* 0x000fe40007f7e0ff */
[----:B------:R-:W-:Y:S01]  /*1df90*/  LEA.HI.X R55, R4, UR5, R7, 0x2, P6 ;  /* 0x0000000504377c11 */ /* 0x000fe2000b0f1407 */
[----:B------:R-:W-:Y:S01]  /*1dfa0*/  VIADD R5, R11, 0x8 ;  /* 0x000000080b057836 */ /* 0x000fe20000000000 */
[----:B------:R-:W-:Y:S01]  /*1dfb0*/  IADD3 R41, P6, R14, 0x7000, RZ ;  /* 0x000070000e297810 */ /* 0x000fe20007fde0ff */
[----:B------:R-:W-:Y:S01]  /*1dfc0*/  ULDC.64 UR4, c[0x0][0xaa0] ;  /* 0x0002a80000047ab9 */ /* 0x000fe20000000a00 */
[----:B------:R-:W-:-:S02]  /*1dfd0*/  LOP3.LUT R28, R29, 0x380, RZ, 0xc0, !PT ;  /* 0x000003801d1c7812 */ /* 0x000fc400078ec0ff */
[----:B------:R-:W-:Y:S02]  /*1dfe0*/  LOP3.LUT R40, R41, 0x380, RZ, 0xc0, !PT ;  /* 0x0000038029287812 */ /* 0x000fe400078ec0ff */
[----:B------:R-:W-:Y:S02]  /*1dff0*/  SHF.R.U64 R28, R28, 0x3, RZ ;  /* 0x000000031c1c7819 */ /* 0x000fe400000012ff */
[----:B------:R-:W-:Y:S02]  /*1e000*/  SHF.R.U64 R40, R40, 0x3, RZ ;  /* 0x0000000328287819 */ /* 0x000fe400000012ff */
[----:B------:R-:W-:Y:S01]  /*1e010*/  LOP3.LUT R28, R28, R29, RZ, 0x3c, !PT ;  /* 0x0000001d1c1c7212 */ /* 0x000fe200078e3cff */
[----:B------:R-:W-:Y:S01]  /*1e020*/  IMAD.X R29, RZ, RZ, R15, P3 ;  /* 0x000000ffff1d7224 */ /* 0x000fe200018e060f */
[----:B------:R-:W-:Y:S02]  /*1e030*/  LOP3.LUT R40, R40, R41, RZ, 0x3c, !PT ;  /* 0x0000002928287212 */ /* 0x000fe400078e3cff */
[----:B------:R-:W-:-:S02]  /*1e040*/  IADD3.X R41, RZ, R15, RZ, P6, !PT ;  /* 0x0000000fff297210 */ /* 0x000fc400037fe4ff */
[C---:B------:R-:W-:Y:S02]  /*1e050*/  IADD3 R57, P3, R14.reuse, 0xb000, RZ ;  /* 0x0000b0000e397810 */ /* 0x040fe40007f7e0ff */
[----:B------:R-:W-:Y:S02]  /*1e060*/  IADD3 R69, P6, R14, 0xe000, RZ ;  /* 0x0000e0000e457810 */ /* 0x000fe40007fde0ff */
[----:B----4-:R-:W-:Y:S02]  /*1e070*/  LOP3.LUT P0, RZ, R10, 0x3, RZ, 0xc0, !PT ;  /* 0x000000030aff7812 */ /* 0x010fe4000780c0ff */
[----:B------:R-:W-:Y:S02]  /*1e080*/  IADD3 R7, P2, R14, 0xf000, RZ ;  /* 0x0000f0000e077810 */ /* 0x000fe40007f5e0ff */
[----:B------:R-:W-:Y:S02]  /*1e090*/  LOP3.LUT R56, R57, 0x380, RZ, 0xc0, !PT ;  /* 0x0000038039387812 */ /* 0x000fe400078ec0ff */
[----:B------:R-:W-:-:S02]  /*1e0a0*/  LOP3.LUT R68, R69, 0x380, RZ, 0xc0, !PT ;  /* 0x0000038045447812 */ /* 0x000fc400078ec0ff */
[-C--:B------:R-:W-:Y:S02]  /*1e0b0*/  ISETP.GE.OR P1, PT, R11, R2.reuse, P0 ;  /* 0x000000020b00720c */ /* 0x080fe40000726670 */
[----:B------:R-:W-:Y:S02]  /*1e0c0*/  LOP3.LUT R4, R14, 0x380, RZ, 0xc0, !PT ;  /* 0x000003800e047812 */ /* 0x000fe400078ec0ff */
[----:B------:R-:W-:Y:S02]  /*1e0d0*/  ISETP.GE.OR P0, PT, R5, R2, P0 ;  /* 0x000000020500720c */ /* 0x000fe40000706670 */
[----:B------:R-:W-:Y:S02]  /*1e0e0*/  LOP3.LUT R6, R7, 0x380, RZ, 0xc0, !PT ;  /* 0x0000038007067812 */ /* 0x000fe400078ec0ff */
[----:B------:R-:W-:Y:S02]  /*1e0f0*/  SHF.R.U64 R56, R56, 0x3, RZ ;  /* 0x0000000338387819 */ /* 0x000fe400000012ff */
[----:B------:R-:W-:-:S02]  /*1e100*/  SHF.R.U64 R68, R68, 0x3, RZ ;  /* 0x0000000344447819 */ /* 0x000fc400000012ff */
[----:B------:R-:W-:Y:S02]  /*1e110*/  SHF.R.U64 R5, R4, 0x3, RZ ;  /* 0x0000000304057819 */ /* 0x000fe400000012ff */
[----:B------:R-:W-:Y:S01]  /*1e120*/  SHF.R.U64 R6, R6, 0x3, RZ ;  /* 0x0000000306067819 */ /* 0x000fe200000012ff */
[--C-:B------:R-:W-:Y:S01]  /*1e130*/  IMAD.X R73, RZ, RZ, R15.reuse, P2 ;  /* 0x000000ffff497224 */ /* 0x100fe200010e060f */
[----:B------:R-:W-:Y:S01]  /*1e140*/  LOP3.LUT R56, R56, R57, RZ, 0x3c, !PT ;  /* 0x0000003938387212 */ /* 0x000fe200078e3cff */
[--C-:B------:R-:W-:Y:S01]  /*1e150*/  IMAD.X R57, RZ, RZ, R15.reuse, P3 ;  /* 0x000000ffff397224 */ /* 0x100fe200018e060f */
[----:B------:R-:W-:Y:S01]  /*1e160*/  LOP3.LUT R68, R68, R69, RZ, 0x3c, !PT ;  /* 0x0000004544447212 */ /* 0x000fe200078e3cff */
[--C-:B------:R-:W-:Y:S01]  /*1e170*/  IMAD.X R69, RZ, RZ, R15.reuse, P6 ;  /* 0x000000ffff457224 */ /* 0x100fe200030e060f */
[----:B------:R-:W-:Y:S01]  /*1e180*/  LOP3.LUT R4, R5, R14, RZ, 0x3c, !PT ;  /* 0x0000000e05047212 */ /* 0x000fe200078e3cff */
[----:B------:R-:W-:Y:S01]  /*1e190*/  IMAD.MOV.U32 R5, RZ, RZ, R15 ;  /* 0x000000ffff057224 */ /* 0x000fe200078e000f */
[----:B------:R-:W-:Y:S01]  /*1e1a0*/  LOP3.LUT R72, R6, R7, RZ, 0x3c, !PT ;  /* 0x0000000706487212 */ /* 0x000fe200078e3cff */
[----:B------:R1:W-:Y:S01]  /*1e1b0*/  @!P1 STG.E desc[UR6][R54.64], R0 ;  /* 0x0000000036009986 */ /* 0x0003e2000c101906 */
[----:B------:R-:W-:-:S03]  /*1e1c0*/  IMAD.WIDE.U32 R78, R77, UR4, R78 ;  /* 0x000000044d4e7c25 */ /* 0x000fc6000f8e004e */
[----:B------:R2:W-:Y:S04]  /*1e1d0*/  @!P0 STG.E desc[UR6][R54.64+0x20], R3 ;  /* 0x0000200336008986 */ /* 0x0005e8000c101906 */
[----:B------:R-:W5:Y:S01]  /*1e1e0*/  LD.E.128 R4, desc[UR6][R4.64] ;  /* 0x0000000604047980 */ /* 0x000f62000c101d00 */
[----:B-1----:R-:W-:-:S03]  /*1e1f0*/  IMAD R0, R21, UR4, RZ ;  /* 0x0000000415007c24 */ /* 0x002fc6000f8e02ff */
[----:B------:R-:W5:Y:S04]  /*1e200*/  LD.E.128 R8, desc[UR6][R8.64] ;  /* 0x0000000608087980 */ /* 0x000f68000c101d00 */
[----:B------:R-:W5:Y:S01]  /*1e210*/  LD.E.128 R12, desc[UR6][R12.64] ;  /* 0x000000060c0c7980 */ /* 0x000f62000c101d00 */
[----:B------:R-:W-:Y:S01]  /*1e220*/  IMAD R77, R77, UR5, R0 ;  /* 0x000000054d4d7c24 */ /* 0x000fe2000f8e0200 */
[----:B------:R-:W-:Y:S02]  /*1e230*/  ULDC.64 UR4, c[0x0][0xae0] ;  /* 0x0002b80000047ab9 */ /* 0x000fe40000000a00 */
[----:B------:R-:W5:Y:S04]  /*1e240*/  LD.E.128 R24, desc[UR6][R24.64] ;  /* 0x0000000618187980 */ /* 0x000f68000c101d00 */
[----:B------:R-:W5:Y:S04]  /*1e250*/  LD.E.128 R28, desc[UR6][R28.64] ;  /* 0x000000061c1c7980 */ /* 0x000f68000c101d00 */
[----:B------:R-:W5:Y:S04]  /*1e260*/  LD.E.128 R32, desc[UR6][R32.64] ;  /* 0x0000000620207980 */ /* 0x000f68000c101d00 */
[----:B------:R-:W5:Y:S04]  /*1e270*/  LD.E.128 R36, desc[UR6][R36.64] ;  /* 0x0000000624247980 */ /* 0x000f68000c101d00 */
[----:B------:R-:W5:Y:S04]  /*1e280*/  LD.E.128 R40, desc[UR6][R40.64] ;  /* 0x0000000628287980 */ /* 0x000f68000c101d00 */
[----:B------:R-:W5:Y:S04]  /*1e290*/  LD.E.128 R44, desc[UR6][R44.64] ;  /* 0x000000062c2c7980 */ /* 0x000f68000c101d00 */
[----:B------:R-:W5:Y:S04]  /*1e2a0*/  LD.E.128 R48, desc[UR6][R48.64] ;  /* 0x0000000630307980 */ /* 0x000f68000c101d00 */
[----:B--2---:R-:W5:Y:S04]  /*1e2b0*/  LD.E.128 R52, desc[UR6][R52.64] ;  /* 0x0000000634347980 */ /* 0x004f68000c101d00 */
[----:B------:R-:W5:Y:S04]  /*1e2c0*/  LD.E.128 R56, desc[UR6][R56.64] ;  /* 0x0000000638387980 */ /* 0x000f68000c101d00 */
[----:B------:R-:W5:Y:S04]  /*1e2d0*/  LD.E.128 R60, desc[UR6][R60.64] ;  /* 0x000000063c3c7980 */ /* 0x000f68000c101d00 */
[----:B------:R-:W5:Y:S04]  /*1e2e0*/  LD.E.128 R64, desc[UR6][R64.64] ;  /* 0x0000000640407980 */ /* 0x000f68000c101d00 */
[----:B------:R-:W5:Y:S04]  /*1e2f0*/  LD.E.128 R68, desc[UR6][R68.64] ;  /* 0x0000000644447980 */ /* 0x000f68000c101d00 */
[----:B------:R-:W5:Y:S01]  /*1e300*/  LD.E.128 R72, desc[UR6][R72.64] ;  /* 0x0000000648487980 */ /* 0x000f62000c101d00 */
[----:B------:R-:W-:Y:S01]  /*1e310*/  @!PT LDS RZ, [RZ] ;  /* 0x00000000fffff984 */ /* 0x000fe20000000800 */
[----:B------:R-:W-:Y:S01]  /*1e320*/  @!PT LDS RZ, [RZ] ;  /* 0x00000000fffff984 */ /* 0x000fe20000000800 */
[----:B------:R-:W-:Y:S01]  /*1e330*/  @!PT LDS RZ, [RZ] ;  /* 0x00000000fffff984 */ /* 0x000fe20000000800 */
[----:B------:R-:W-:Y:S01]  /*1e340*/  @!PT LDS RZ, [RZ] ;  /* 0x00000000fffff984 */ /* 0x000fe20000000800 */
[----:B------:R1:W-:Y:S06]  /*1e350*/  MEMBAR.ALL.CTA ;  /* 0x0000000000007992 */ /* 0x0003ec0000008000 */
[----:B-1----:R-:W1:Y:S01]  /*1e360*/  FENCE.VIEW.ASYNC.S ;  /* 0x00000000000073c6 */ /* 0x002e620000000000 */
[----:B------:R-:W-:-:S02]  /*1e370*/  IMAD.IADD R79, R79, 0x1, R77 ;  /* 0x000000014f4f7824 */ /* 0x000fc400078e024d */
[----:B------:R-:W-:Y:S02]  /*1e380*/  IMAD R77, R80, -0x80, R2 ;  /* 0xffffff80504d7824 */ /* 0x000fe400078e0202 */
[----:B------:R-:W-:Y:S02]  /*1e390*/  IMAD R76, R76, UR4, RZ ;  /* 0x000000044c4c7c24 */ /* 0x000fe4000f8e02ff */
[----:B------:R-:W-:Y:S01]  /*1e3a0*/  IMAD.WIDE.U32 R2, R82, UR4, R78 ;  /* 0x0000000452027c25 */ /* 0x000fe2000f8e004e */
[----:B------:R-:W-:-:S03]  /*1e3b0*/  ISETP.GE.AND P3, PT, R18, R77, PT ;  /* 0x0000004d1200720c */ /* 0x000fc60003f66270 */
[----:B------:R-:W-:Y:S01]  /*1e3c0*/  IMAD R21, R82, UR5, R76 ;  /* 0x0000000552157c24 */ /* 0x000fe2000f8e024c */
[----:B------:R-:W-:Y:S01]  /*1e3d0*/  ULDC.64 UR4, c[0x0][0xae8] ;  /* 0x0002ba0000047ab9 */ /* 0x000fe20000000a00 */
[----:B------:R-:W-:Y:S02]  /*1e3e0*/  VIADD R0, R16, 0x38820 ;  /* 0x0003882010007836 */ /* 0x000fe40000000000 */
[----:B------:R-:W-:Y:S02]  /*1e3f0*/  IMAD.IADD R3, R3, 0x1, R21 ;  /* 0x0000000103037824 */ /* 0x000fe400078e0215 */
[----:B------:R-:W-:Y:S01]  /*1e400*/  IMAD R21, R19, UR4, RZ ;  /* 0x0000000413157c24 */ /* 0x000fe2000f8e02ff */
[----:B------:R-:W-:Y:S02]  /*1e410*/  PRMT R0, RZ, 0x654, R0 ;  /* 0x00000654ff007816 */ /* 0x000fe40000000000 */
[-C--:B------:R-:W-:Y:S02]  /*1e420*/  ISETP.GE.AND P0, PT, R217, R77.reuse, PT ;  /* 0x0000004dd900720c */ /* 0x080fe40003f06270 */
[----:B------:R-:W-:-:S02]  /*1e430*/  ISETP.GE.AND P1, PT, R218, R77, PT ;  /* 0x0000004dda00720c */ /* 0x000fc40003f26270 */
[----:B------:R-:W-:Y:S01]  /*1e440*/  ISETP.GE.AND P2, PT, R81, R77, PT ;  /* 0x0000004d5100720c */ /* 0x000fe20003f46270 */
[C---:B------:R-:W-:Y:S01]  /*1e450*/  IMAD R77, R20.reuse, UR5, R21 ;  /* 0x00000005144d7c24 */ /* 0x040fe2000f8e0215 */
[----:B------:R-:W-:Y:S01]  /*1e460*/  SHF.R.S32.HI R19, RZ, 0x1f, R18 ;  /* 0x0000001fff137819 */ /* 0x000fe20000011412 */
[----:B------:R-:W-:Y:S01]  /*1e470*/  IMAD.WIDE.U32 R20, R20, UR4, R2 ;  /* 0x0000000414147c25 */ /* 0x000fe2000f8e0002 */
[----:B-1----:R1:W-:Y:S03]  /*1e480*/  SYNCS.ARRIVE.TRANS64.RED.A1T0 RZ, [R0+URZ], RZ ;  /* 0x000000ff00ff79a7 */ /* 0x0023e6000810043f */
[----:B------:R-:W-:-:S04]  /*1e490*/  IMAD.WIDE R2, R80, 0x80, R18 ;  /* 0x0000008050027825 */ /* 0x000fc800078e0212 */
[----:B------:R-:W-:Y:S01]  /*1e4a0*/  IMAD.IADD R81, R21, 0x1, R77 ;  /* 0x0000000115517824 */ /* 0x000fe200078e024d */
[----:B-1----:R-:W-:Y:S06]  /*1e4b0*/  @P3 BRA `(.L_x_667) ;  /* 0x0000000000503947 */ /* 0x002fec0003800000 */
[----:B------:R-:W-:Y:S01]  /*1e4c0*/  ULDC.64 UR4, c[0x0][0xad8] ;  /* 0x0002b60000047ab9 */ /* 0x000fe20000000a00 */
[----:B------:R-:W-:Y:S01]  /*1e4d0*/  IMAD.MOV.U32 R76, RZ, RZ, R20 ;  /* 0x000000ffff4c7224 */ /* 0x000fe200078e0014 */
[----:B------:R-:W-:Y:S01]  /*1e4e0*/  ULDC.64 UR6, c[0x0][0xa80] ;  /* 0x0002a00000067ab9 */ /* 0x000fe20000000a00 */
[----:B------:R-:W-:Y:S01]  /*1e4f0*/  IMAD R79, R3, UR4, RZ ;  /* 0x00000004034f7c24 */ /* 0x000fe2000f8e02ff */
[----:B------:R-:W-:Y:S01]  /*1e500*/  ULDC.64 UR8, c[0x0][0x208] ;  /* 0x0000820000087ab9 */ /* 0x000fe20000000a00 */
[----:B------:R-:W-:Y:S02]  /*1e510*/  IMAD.MOV.U32 R77, RZ, RZ, R81 ;  /* 0x000000ffff4d7224 */ /* 0x000fe400078e0051 */
[C---:B------:R-:W-:Y:S02]  /*1e520*/  IMAD R79, R2.reuse, UR5, R79 ;  /* 0x00000005024f7c24 */ /* 0x040fe4000f8e024f */
[----:B------:R-:W-:Y:S01]  /*1e530*/  IMAD.WIDE.U32 R76, R2, UR4, R76 ;  /* 0x00000004024c7c25 */ /* 0x000fe2000f8e004c */
[----:B------:R-:W-:-:S02]  /*1e540*/  ULDC UR4, c[0x0][0xa8c] ;  /* 0x0002a30000047ab9 */ /* 0x000fc40000000800 */
[----:B------:R-:W-:Y:S01]  /*1e550*/  ISETP.GE.AND P3, PT, R212, UR4, PT ;  /* 0x00000004d4007c0c */ /* 0x000fe2000bf66270 */
[----:B------:R-:W-:Y:S01]  /*1e560*/  IMAD.IADD R77, R77, 0x1, R79 ;  /* 0x000000014d4d7824 */ /* 0x000fe200078e024f */
[C---:B------:R-:W-:Y:S02]  /*1e570*/  LEA R78, P5, R76.reuse, UR6, 0x1 ;  /* 0x000000064c4e7c11 */ /* 0x040fe4000f8a08ff */
[----:B------:R-:W-:Y:S02]  /*1e580*/  ISETP.GE.AND P4, PT, R213, UR4, PT ;  /* 0x00000004d5007c0c */ /* 0x000fe4000bf86270 */
[----:B------:R-:W-:Y:S02]  /*1e590*/  LEA.HI.X R79, R76, UR7, R77, 0x1, P5 ;  /* 0x000000074c4f7c11 */ /* 0x000fe4000a8f0c4d */
[----:B------:R-:W-:Y:S02]  /*1e5a0*/  ISETP.GE.AND P5, PT, R224, UR4, PT ;  /* 0x00000004e0007c0c */ /* 0x000fe4000bfa6270 */
[----:B------:R-:W-:-:S03]  /*1e5b0*/  ISETP.GE.AND P6, PT, R223, UR4, PT ;  /* 0x00000004df007c0c */ /* 0x000fc6000bfc6270 */
[----:B-----5:R1:W-:Y:S04]  /*1e5c0*/  @!P3 STG.E.128 desc[UR8][R78.64], R4 ;  /* 0x000000044e00b986 */ /* 0x0203e8000c101d08 */
[----:B------:R1:W-:Y:S04]  /*1e5d0*/  @!P4 STG.E.128 desc[UR8][R78.64+0x80], R28 ;  /* 0x0000801c4e00c986 */ /* 0x0003e8000c101d08 */
[----:B------:R1:W-:Y:S04]  /*1e5e0*/  @!P5 STG.E.128 desc[UR8][R78.64+0x100], R44 ;  /* 0x0001002c4e00d986 */ /* 0x0003e8000c101d08 */
[----:B------:R1:W-:Y:S02]  /*1e5f0*/  @!P6 STG.E.128 desc[UR8][R78.64+0x180], R60 ;  /* 0x0001803c4e00e986 */ /* 0x0003e4000c101d08 */
.L_x_667:
[----:B------:R-:W-:Y:S05]  /*1e600*/  BSYNC B1 ;  /* 0x0000000000017941 */ /* 0x000fea0003800000 */
.L_x_666:
[----:B------:R-:W-:Y:S04]  /*1e610*/  BSSY B1, `(.L_x_668) ;  /* 0x0000018000017945 */ /* 0x000fe80003800000 */
[----:B------:R-:W-:Y:S05]  /*1e620*/  @P0 BRA `(.L_x_669) ;  /* 0x0000000000580947 */ /* 0x000fea0003800000 */
[----:B-1---5:R-:W-:Y:S01]  /*1e630*/  IADD3 R7, P0, R2, 0x20, RZ ;  /* 0x0000002002077810 */ /* 0x022fe20007f1e0ff */
[----:B------:R-:W-:Y:S01]  /*1e640*/  ULDC.64 UR6, c[0x0][0xad8] ;  /* 0x0002b60000067ab9 */ /* 0x000fe20000000a00 */
[----:B------:R-:W-:Y:S01]  /*1e650*/  MOV R5, R81 ;  /* 0x0000005100057202 */ /* 0x000fe20000000f00 */
[----:B------:R-:W-:Y:S01]  /*1e660*/  IMAD.MOV.U32 R4, RZ, RZ, R20 ;  /* 0x000000ffff047224 */ /* 0x000fe200078e0014 */
[----:B------:R-:W-:Y:S01]  /*1e670*/  ULDC UR4, c[0x0][0xa8c] ;  /* 0x0002a30000047ab9 */ /* 0x000fe20000000800 */
[----:B------:R-:W-:Y:S01]  /*1e680*/  IMAD.X R0, RZ, RZ, R3, P0 ;  /* 0x000000ffff007224 */ /* 0x000fe200000e0603 */
[----:B------:R-:W-:Y:S01]  /*1e690*/  ISETP.GE.AND P3, PT, R212, UR4, PT ;  /* 0x00000004d4007c0c */ /* 0x000fe2000bf66270 */
[----:B------:R-:W-:Y:S01]  /*1e6a0*/  IMAD.WIDE.U32 R4, R7, UR6, R4 ;  /* 0x0000000607047c25 */ /* 0x000fe2000f8e0004 */
[----:B------:R-:W-:Y:S01]  /*1e6b0*/  ISETP.GE.AND P4, PT, R213, UR4, PT ;  /* 0x00000004d5007c0c */ /* 0x000fe2000bf86270 */
[----:B------:R-:W-:Y:S01]  /*1e6c0*/  ULDC.64 UR8, c[0x0][0x208] ;  /* 0x0000820000087ab9 */ /* 0x000fe20000000a00 */
[----:B------:R-:W-:Y:S01]  /*1e6d0*/  ISETP.GE.AND P5, PT, R224, UR4, PT ;  /* 0x00000004e0007c0c */ /* 0x000fe2000bfa6270 */
[----:B------:R-:W-:Y:S01]  /*1e6e0*/  IMAD R0, R0, UR6, RZ ;  /* 0x0000000600007c24 */ /* 0x000fe2000f8e02ff */
[----:B------:R-:W-:-:S03]  /*1e6f0*/  ISETP.GE.AND P6, PT, R223, UR4, PT ;  /* 0x00000004df007c0c */ /* 0x000fc6000bfc6270 */
[----:B------:R-:W-:Y:S01]  /*1e700*/  IMAD R7, R7, UR7, R0 ;  /* 0x0000000707077c24 */ /* 0x000fe2000f8e0200 */
[----:B------:R-:W-:Y:S02]  /*1e710*/  ULDC.64 UR6, c[0x0][0xa80] ;  /* 0x0002a00000067ab9 */ /* 0x000fe40000000a00 */
[----:B------:R-:W-:Y:S01]  /*1e720*/  LEA R6, P0, R4, UR6, 0x1 ;  /* 0x0000000604067c11 */ /* 0x000fe2000f8008ff */
[----:B------:R-:W-:-:S05]  /*1e730*/  IMAD.IADD R5, R5, 0x1, R7 ;  /* 0x0000000105057824 */ /* 0x000fca00078e0207 */
[----:B------:R-:W-:-:S05]  /*1e740*/  LEA.HI.X R7, R4, UR7, R5, 0x1, P0 ;  /* 0x0000000704077c11 */ /* 0x000fca00080f0c05 */
[----:B------:R2:W-:Y:S04]  /*1e750*/  @!P3 STG.E.128 desc[UR8][R6.64], R8 ;  /* 0x000000080600b986 */ /* 0x0005e8000c101d08 */
[----:B------:R2:W-:Y:S04]  /*1e760*/  @!P4 STG.E.128 desc[UR8][R6.64+0x80], R32 ;  /* 0x000080200600c986 */ /* 0x0005e8000c101d08 */
[----:B------:R2:W-:Y:S04]  /*1e770*/  @!P5 STG.E.128 desc[UR8][R6.64+0x100], R48 ;  /* 0x000100300600d986 */ /* 0x0005e8000c101d08 */
[----:B------:R2:W-:Y:S02]  /*1e780*/  @!P6 STG.E.128 desc[UR8][R6.64+0x180], R64 ;  /* 0x000180400600e986 */ /* 0x0005e4000c101d08 */
.L_x_669:
[----:B------:R-:W-:Y:S05]  /*1e790*/  BSYNC B1 ;  /* 0x0000000000017941 */ /* 0x000fea0003800000 */
.L_x_668:
[----:B------:R-:W-:Y:S04]  /*1e7a0*/  BSSY B1, `(.L_x_670) ;  /* 0x0000018000017945 */ /* 0x000fe80003800000 */
[----:B------:R-:W-:Y:S05]  /*1e7b0*/  @P1 BRA `(.L_x_671) ;  /* 0x0000000000581947 */ /* 0x000fea0003800000 */
[----:B-12--5:R-:W-:Y:S01]  /*1e7c0*/  IADD3 R7, P0, R2, 0x40, RZ ;  /* 0x0000004002077810 */ /* 0x026fe20007f1e0ff */
[----:B------:R-:W-:Y:S01]  /*1e7d0*/  ULDC.64 UR6, c[0x0][0xad8] ;  /* 0x0002b60000067ab9 */ /* 0x000fe20000000a00 */
[----:B------:R-:W-:Y:S01]  /*1e7e0*/  IMAD.MOV.U32 R4, RZ, RZ, R20 ;  /* 0x000000ffff047224 */ /* 0x000fe200078e0014 */
[----:B------:R-:W-:Y:S01]  /*1e7f0*/  ULDC UR4, c[0x0][0xa8c] ;  /* 0x0002a30000047ab9 */ /* 0x000fe20000000800 */
[----:B------:R-:W-:Y:S01]  /*1e800*/  IMAD.MOV.U32 R5, RZ, RZ, R81 ;  /* 0x000000ffff057224 */ /* 0x000fe200078e0051 */
[----:B------:R-:W-:Y:S01]  /*1e810*/  ISETP.GE.AND P1, PT, R212, UR4, PT ;  /* 0x00000004d4007c0c */ /* 0x000fe2000bf26270 */
[----:B------:R-:W-:Y:S01]  /*1e820*/  IMAD.X R0, RZ, RZ, R3, P0 ;  /* 0x000000ffff007224 */ /* 0x000fe200000e0603 */
[----:B------:R-:W-:Y:S01]  /*1e830*/  ISETP.GE.AND P3, PT, R213, UR4, PT ;  /* 0x00000004d5007c0c */ /* 0x000fe2000bf66270 */
[----:B------:R-:W-:Y:S01]  /*1e840*/  IMAD.WIDE.U32 R4, R7, UR6, R4 ;  /* 0x0000000607047c25 */ /* 0x000fe2000f8e0004 */
[----:B------:R-:W-:Y:S01]  /*1e850*/  ISETP.GE.AND P4, PT, R224, UR4, PT ;  /* 0x00000004e0007c0c */ /* 0x000fe2000bf86270 */
[----:B------:R-:W-:Y:S01]  /*1e860*/  ULDC.64 UR8, c[0x0][0x208] ;  /* 0x0000820000087ab9 */ /* 0x000fe20000000a00 */
[----:B------:R-:W-:Y:S01]  /*1e870*/  ISETP.GE.AND P5, PT, R223, UR4, PT ;  /* 0x00000004df007c0c */ /* 0x000fe2000bfa6270 */
[----:B------:R-:W-:-:S04]  /*1e880*/  IMAD R0, R0, UR6, RZ ;  /* 0x0000000600007c24 */ /* 0x000fc8000f8e02ff */
        /* <DEDUP_REMOVED lines=9> */
.L_x_671:
[----:B------:R-:W-:Y:S05]  /*1e920*/  BSYNC B1 ;  /* 0x0000000000017941 */ /* 0x000fea0003800000 */
.L_x_670:
[----:B------:R-:W-:Y:S05]  /*1e930*/  @P2 BRA `(.L_x_672) ;  /* 0x0000000c00402947 */ /* 0x000fea0003800000 */
[----:B-1---5:R-:W-:Y:S01]  /*1e940*/  IADD3 R5, P0, R2, 0x60, RZ ;  /* 0x0000006002057810 */ /* 0x022fe20007f1e0ff */
[----:B------:R-:W-:Y:S01]  /*1e950*/  ULDC.64 UR6, c[0x0][0xad8] ;  /* 0x0002b60000067ab9 */ /* 0x000fe20000000a00 */
[----:B------:R-:W-:Y:S01]  /*1e960*/  ULDC UR4, c[0x0][0xa8c] ;  /* 0x0002a30000047ab9 */ /* 0x000fe20000000800 */
[----:B------:R-:W-:Y:S01]  /*1e970*/  ULDC.64 UR8, c[0x0][0x208] ;  /* 0x0000820000087ab9 */ /* 0x000fe20000000a00 */
[----:B------:R-:W-:Y:S01]  /*1e980*/  ISETP.GE.AND P1, PT, R212, UR4, PT ;  /* 0x00000004d4007c0c */ /* 0x000fe2000bf26270 */
[----:B------:R-:W-:Y:S01]  /*1e990*/  IMAD.X R2, RZ, RZ, R3, P0 ;  /* 0x000000ffff027224 */ /* 0x000fe200000e0603 */
[----:B------:R-:W-:Y:S01]  /*1e9a0*/  ISETP.GE.AND P2, PT, R213, UR4, PT ;  /* 0x00000004d5007c0c */ /* 0x000fe2000bf46270 */
[----:B------:R-:W-:Y:S01]  /*1e9b0*/  IMAD.MOV.U32 R3, RZ, RZ, R81 ;  /* 0x000000ffff037224 */ /* 0x000fe200078e0051 */
[----:B------:R-:W-:Y:S01]  /*1e9c0*/  ISETP.GE.AND P3, PT, R224, UR4, PT ;  /* 0x00000004e0007c0c */ /* 0x000fe2000bf66270 */
[----:B------:R-:W-:Y:S02]  /*1e9d0*/  IMAD R0, R2, UR6, RZ ;  /* 0x0000000602007c24 */ /* 0x000fe4000f8e02ff */
[----:B------:R-:W-:-:S04]  /*1e9e0*/  IMAD.MOV.U32 R2, RZ, RZ, R20 ;  /* 0x000000ffff027224 */ /* 0x000fc800078e0014 */
[----:B------:R-:W-:-:S04]  /*1e9f0*/  IMAD.WIDE.U32 R2, R5, UR6, R2 ;  /* 0x0000000605027c25 */ /* 0x000fc8000f8e0002 */
[----:B------:R-:W-:Y:S01]  /*1ea00*/  IMAD R5, R5, UR7, R0 ;  /* 0x0000000705057c24 */ /* 0x000fe2000f8e0200 */
[----:B------:R-:W-:Y:S02]  /*1ea10*/  ULDC.64 UR6, c[0x0][0xa80] ;  /* 0x0002a00000067ab9 */ /* 0x000fe40000000a00 */
        /* <DEDUP_REMOVED lines=11> */
.L_x_664:
[----:B------:R-:W2:Y:S01]  /*1ead0*/  LDL R13, [R1+0x1c] ;  /* 0x00001c00010d7983 */ /* 0x000ea20000100800 */
[----:B------:R-:W-:Y:S01]  /*1eae0*/  ULDC.64 UR4, c[0x0][0xbd8] ;  /* 0x0002f60000047ab9 */ /* 0x000fe20000000a00 */
[----:B------:R-:W-:Y:S01]  /*1eaf0*/  IMAD.MOV.U32 R7, RZ, RZ, RZ ;  /* 0x000000ffff077224 */ /* 0x000fe200078e00ff */
[----:B------:R-:W-:Y:S01]  /*1eb00*/  ISETP.NE.U32.AND P0, PT, RZ, UR4, PT ;  /* 0x00000004ff007c0c */ /* 0x000fe2000bf05070 */
[----:B------:R-:W3:Y:S01]  /*1eb10*/  S2R R8, SR_TID.X ;  /* 0x0000000000087919 */ /* 0x000ee20000002100 */
[----:B------:R-:W-:Y:S02]  /*1eb20*/  ULDC.64 UR6, c[0x0][0x208] ;  /* 0x0000820000067ab9 */ /* 0x000fe40000000a00 */
[----:B------:R-:W-:Y:S01]  /*1eb30*/  ISETP.NE.AND.EX P0, PT, RZ, UR5, PT, P0 ;  /* 0x00000005ff007c0c */ /* 0x000fe2000bf05300 */
[----:B---3--:R-:W-:Y:S02]  /*1eb40*/  VIADD R6, R8, 0xffffff80 ;  /* 0xffffff8008067836 */ /* 0x008fe40000000000 */
[----:B--2---:R-:W-:Y:S01]  /*1eb50*/  IMAD.SHL.U32 R4, R13, 0x4, RZ ;  /* 0x000000040d047824 */ /* 0x004fe200078e00ff */
[----:B------:R-:W-:-:S04]  /*1eb60*/  SHF.R.S32.HI R10, RZ, 0x1f, R13 ;  /* 0x0000001fff0a7819 */ /* 0x000fc8000001140d */
[----:B------:R-:W-:Y:S02]  /*1eb70*/  IADD3 R2, P1, R4, UR4, RZ ;  /* 0x0000000404027c10 */ /* 0x000fe4000ff3e0ff */
[----:B------:R-:W-:-:S04]  /*1eb80*/  SHF.L.U64.HI R0, R13, 0x2, R10 ;  /* 0x000000020d007819 */ /* 0x000fc8000001020a */
[----:B------:R-:W-:Y:S01]  /*1eb90*/  IADD3.X R3, R0, UR5, RZ, P1, !PT ;  /* 0x0000000500037c10 */ /* 0x000fe20008ffe4ff */
[----:B------:R-:W-:Y:S02]  /*1eba0*/  ULDC.64 UR4, c[0x0][0xbe0] ;  /* 0x0002f80000047ab9 */ /* 0x000fe40000000a00 */
[----:B------:R-:W-:Y:S02]  /*1ebb0*/  ISETP.NE.U32.AND P1, PT, RZ, UR4, PT ;  /* 0x00000004ff007c0c */ /* 0x000fe4000bf25070 */
[----:B------:R2:W5:Y:S02]  /*1ebc0*/  @P0 LDG.E R7, desc[UR6][R2.64] ;  /* 0x0000000602070981 */ /* 0x000564000c1e1900 */
[----:B------:R-:W-:-:S13]  /*1ebd0*/  ISETP.NE.AND.EX P1, PT, RZ, UR5, PT, P1 ;  /* 0x00000005ff007c0c */ /* 0x000fda000bf25310 */
[----:B------:R-:W-:Y:S01]  /*1ebe0*/  @P1 IADD3 R4, P2, R4, UR4, RZ ;  /* 0x0000000404041c10 */ /* 0x000fe2000ff5e0ff */
[----:B------:R-:W-:-:S03]  /*1ebf0*/  ULDC UR4, c[0x0][0xa88] ;  /* 0x0002a20000047ab9 */ /* 0x000fc60000000800 */
[----:B------:R-:W-:Y:S01]  /*1ec00*/  @P1 IADD3.X R5, R0, UR5, RZ, P2, !PT ;  /* 0x0000000500051c10 */ /* 0x000fe200097fe4ff */
[----:B------:R-:W-:Y:S01]  /*1ec10*/  IMAD.U32 R0, RZ, RZ, UR4 ;  /* 0x00000004ff007e24 */ /* 0x000fe2000f8e00ff */
[----:B------:R-:W-:-:S05]  /*1ec20*/  ISETP.GE.AND P2, PT, R6, 0x80, PT ;  /* 0x000000800600780c */ /* 0x000fca0003f46270 */
[----:B------:R2:W5:Y:S01]  /*1ec30*/  @P1 LDG.E R0, desc[UR6][R4.64] ;  /* 0x0000000604001981 */ /* 0x000562000c1e1900 */
[----:B------:R-:W-:Y:S07]  /*1ec40*/  @P1 BRA `(.L_x_673) ;  /* 0x0000000000141947 */ /* 0x000fee0003800000 */
[----:B------:R-:W-:Y:S05]  /*1ec50*/  @!P0 BRA `(.L_x_673) ;  /* 0x0000000000108947 */ /* 0x000fea0003800000 */
[----:B------:R-:W-:Y:S02]  /*1ec60*/  ULDC.64 UR4, c[0x0][0x208] ;  /* 0x0000820000047ab9 */ /* 0x000fe40000000a00 */
[----:B--2---:R-:W2:Y:S04]  /*1ec70*/  LDG.E R5, desc[UR4][R2.64] ;  /* 0x0000000402057981 */ /* 0x004ea8000c1e1900 */
[----:B-----5:R-:W2:Y:S02]  /*1ec80*/  LDG.E R0, desc[UR4][R2.64+0x4] ;  /* 0x0000040402007981 */ /* 0x020ea4000c1e1900 */
[----:B--2---:R-:W-:-:S07]  /*1ec90*/  IMAD.IADD R0, R0, 0x1, -R5 ;  /* 0x0000000100007824 */ /* 0x004fce00078e0a05 */
.L_x_673:
[----:B------:R-:W3:Y:S04]  /*1eca0*/  LDL R14, [R1+0x60] ;  /* 0x00006000010e7983 */ /* 0x000ee80000100800 */
[----:B------:R4:W5:Y:S01]  /*1ecb0*/  LDL R12, [R1+0x68] ;  /* 0x00006800010c7983 */ /* 0x0009620000100800 */
[----:B------:R-:W-:Y:S01]  /*1ecc0*/  BSSY B1, `(.L_x_674) ;  /* 0x000001d000017945 */ /* 0x000fe20003800000 */
[----:B------:R-:W-:Y:S02]  /*1ecd0*/  SHF.R.S32.HI R11, RZ, 0x1f, R212 ;  /* 0x0000001fff0b7819 */ /* 0x000fe400000114d4 */
[----:B------:R-:W-:Y:S02]  /*1ece0*/  SEL R13, R13, RZ, !P0 ;  /* 0x000000ff0d0d7207 */ /* 0x000fe40004000000 */
[----:B------:R-:W-:-:S02]  /*1ecf0*/  SEL R10, R10, RZ, !P0 ;  /* 0x000000ff0a0a7207 */ /* 0x000fc40004000000 */
[----:B-----5:R-:W-:Y:S02]  /*1ed00*/  SHF.R.S32.HI R6, RZ, 0x1f, R7 ;  /* 0x0000001fff067819 */ /* 0x020fe40000011407 */
[----:B---3--:R-:W-:Y:S01]  /*1ed10*/  SHF.R.S32.HI R9, RZ, 0x1f, R14 ;  /* 0x0000001fff097819 */ /* 0x008fe2000001140e */
[----:B----4-:R-:W-:Y:S06]  /*1ed20*/  @P2 BRA `(.L_x_675) ;  /* 0x0000000000582947 */ /* 0x010fec0003800000 */
[----:B--2---:R-:W-:-:S04]  /*1ed30*/  IMAD R2, R12, 0x80, R8 ;  /* 0x000000800c027824 */ /* 0x004fc800078e0208 */
[----:B------:R-:W-:-:S05]  /*1ed40*/  VIADD R3, R2, 0xffffff80 ;  /* 0xffffff8002037836 */ /* 0x000fca0000000000 */
[----:B------:R-:W-:-:S13]  /*1ed50*/  ISETP.GE.AND P0, PT, R3, R0, PT ;  /* 0x000000000300720c */ /* 0x000fda0003f06270 */
[----:B------:R-:W-:Y:S05]  /*1ed60*/  @P0 BRA `(.L_x_675) ;  /* 0x0000000000480947 */ /* 0x000fea0003800000 */
[----:B------:R-:W-:Y:S01]  /*1ed70*/  IADD3 R2, P0, R3, R7, RZ ;  /* 0x0000000703027210 */ /* 0x000fe20007f1e0ff */
[----:B------:R-:W-:Y:S01]  /*1ed80*/  ULDC.64 UR4, c[0x0][0xb70] ;  /* 0x0002dc0000047ab9 */ /* 0x000fe20000000a00 */
[----:B------:R-:W-:Y:S01]  /*1ed90*/  ULDC.64 UR6, c[0x0][0x208] ;  /* 0x0000820000067ab9 */ /* 0x000fe20000000a00 */
[----:B------:R-:W-:Y:S01]  /*1eda0*/  IMAD R4, R9, UR4, RZ ;  /* 0x0000000409047c24 */ /* 0x000fe2000f8e02ff */
[----:B------:R-:W-:-:S03]  /*1edb0*/  LEA.HI.X.SX32 R3, R3, R6, 0x1, P0 ;  /* 0x0000000603037211 */ /* 0x000fc600000f0eff */
[C---:B------:R-:W-:Y:S02]  /*1edc0*/  IMAD R5, R14.reuse, UR5, R4 ;  /* 0x000000050e057c24 */ /* 0x040fe4000f8e0204 */
[----:B------:R-:W-:Y:S01]  /*1edd0*/  IMAD.WIDE.U32 R2, R14, UR4, R2 ;  /* 0x000000040e027c25 */ /* 0x000fe2000f8e0002 */
[----:B------:R-:W-:-:S03]  /*1ede0*/  ULDC.64 UR4, c[0x0][0xb78] ;  /* 0x0002de0000047ab9 */ /* 0x000fc60000000a00 */
[----:B------:R-:W-:Y:S02]  /*1edf0*/  IMAD R4, R10, UR4, RZ ;  /* 0x000000040a047c24 */ /* 0x000fe4000f8e02ff */
[----:B------:R-:W-:Y:S02]  /*1ee00*/  IMAD.IADD R3, R3, 0x1, R5 ;  /* 0x0000000103037824 */ /* 0x000fe400078e0205 */
[C---:B------:R-:W-:Y:S02]  /*1ee10*/  IMAD R5, R13.reuse, UR5, R4 ;  /* 0x000000050d057c24 */ /* 0x040fe4000f8e0204 */
[----:B------:R-:W-:Y:S01]  /*1ee20*/  IMAD.WIDE.U32 R2, R13, UR4, R2 ;  /* 0x000000040d027c25 */ /* 0x000fe2000f8e0002 */
[----:B------:R-:W-:-:S03]  /*1ee30*/  ULDC.64 UR4, c[0x0][0xb40] ;  /* 0x0002d00000047ab9 */ /* 0x000fc60000000a00 */
[----:B------:R-:W-:Y:S01]  /*1ee40*/  IMAD.IADD R3, R3, 0x1, R5 ;  /* 0x0000000103037824 */ /* 0x000fe200078e0205 */
[----:B------:R-:W-:-:S04]  /*1ee50*/  LEA R4, P0, R2, UR4, 0x2 ;  /* 0x0000000402047c11 */ /* 0x000fc8000f8010ff */
[----:B------:R-:W-:Y:S01]  /*1ee60*/  LEA.HI.X R5, R2, UR5, R3, 0x2, P0 ;  /* 0x0000000502057c11 */ /* 0x000fe200080f1403 */
[----:B------:R-:W-:-:S05]  /*1ee70*/  IMAD.MOV.U32 R3, RZ, RZ, -0x800000 ;  /* 0xff800000ff037424 */ /* 0x000fca00078e00ff */
[----:B------:R3:W-:Y:S03]  /*1ee80*/  STG.E desc[UR6][R4.64], R3 ;  /* 0x0000000304007986 */ /* 0x0007e6000c101906 */
.L_x_675:
[----:B------:R-:W-:Y:S05]  /*1ee90*/  BSYNC B1 ;  /* 0x0000000000017941 */ /* 0x000fea0003800000 */
.L_x_674:
[----:B------:R-:W-:Y:S01]  /*1eea0*/  ULDC.64 UR4, c[0x0][0xaa0] ;  /* 0x0002a80000047ab9 */ /* 0x000fe20000000a00 */
[----:B--23--:R-:W-:Y:S01]  /*1eeb0*/  MOV R3, R11 ;  /* 0x0000000b00037202 */ /* 0x00cfe20000000f00 */
[----:B------:R-:W-:Y:S01]  /*1eec0*/  IMAD.MOV.U32 R2, RZ, RZ, R212 ;  /* 0x000000ffff027224 */ /* 0x000fe200078e00d4 */
[----:B------:R-:W-:Y:S01]  /*1eed0*/  BSSY B1, `(.L_x_676) ;  /* 0x000002b000017945 */ /* 0x000fe20003800000 */
[----:B------:R-:W-:Y:S02]  /*1eee0*/  IMAD R4, R6, UR4, RZ ;  /* 0x0000000406047c24 */ /* 0x000fe4000f8e02ff */
[----:B------:R-:W-:-:S04]  /*1eef0*/  IMAD.WIDE.U32 R2, R7, UR4, R2 ;  /* 0x0000000407027c25 */ /* 0x000fc8000f8e0002 */
[----:B------:R-:W-:Y:S01]  /*1ef00*/  IMAD R7, R7, UR5, R4 ;  /* 0x0000000507077c24 */ /* 0x000fe2000f8e0204 */
[----:B------:R-:W-:Y:S01]  /*1ef10*/  ULDC.64 UR4, c[0x0][0xae0] ;  /* 0x0002b80000047ab9 */ /* 0x000fe20000000a00 */
[----:B------:R-:W-:Y:S02]  /*1ef20*/  IMAD R11, R12, -0x80, R0 ;  /* 0xffffff800c0b7824 */ /* 0x000fe400078e0200 */
[----:B------:R-:W-:Y:S02]  /*1ef30*/  IMAD R4, R9, UR4, RZ ;  /* 0x0000000409047c24 */ /* 0x000fe4000f8e02ff */
[----:B------:R-:W-:Y:S01]  /*1ef40*/  IMAD.IADD R3, R3, 0x1, R7 ;  /* 0x0000000103037824 */ /* 0x000fe200078e0207 */
[-C--:B------:R-:W-:Y:S01]  /*1ef50*/  ISETP.GE.AND P2, PT, R18, R11.reuse, PT ;  /* 0x0000000b1200720c */ /* 0x080fe20003f46270 */
[C---:B------:R-:W-:Y:S01]  /*1ef60*/  IMAD R5, R14.reuse, UR5, R4 ;  /* 0x000000050e057c24 */ /* 0x040fe2000f8e0204 */
[----:B------:R-:W-:Y:S01]  /*1ef70*/  SHF.R.S32.HI R7, RZ, 0x1f, R18 ;  /* 0x0000001fff077819 */ /* 0x000fe20000011412 */
[----:B------:R-:W-:Y:S01]  /*1ef80*/  IMAD.WIDE.U32 R2, R14, UR4, R2 ;  /* 0x000000040e027c25 */ /* 0x000fe2000f8e0002 */
[----:B------:R-:W-:Y:S01]  /*1ef90*/  ULDC.64 UR4, c[0x0][0xae8] ;  /* 0x0002ba0000047ab9 */ /* 0x000fe20000000a00 */
[----:B------:R-:W-:-:S02]  /*1efa0*/  ISETP.GE.AND P1, PT, R217, R11, PT ;  /* 0x0000000bd900720c */ /* 0x000fc40003f26270 */
[----:B------:R-:W-:Y:S01]  /*1efb0*/  IMAD.IADD R3, R3, 0x1, R5 ;  /* 0x0000000103037824 */ /* 0x000fe200078e0205 */
[----:B------:R-:W-:Y:S01]  /*1efc0*/  ISETP.GE.AND P0, PT, R218, R11, PT ;  /* 0x0000000bda00720c */ /* 0x000fe20003f06270 */
[----:B------:R-:W-:Y:S02]  /*1efd0*/  IMAD R0, R10, UR4, RZ ;  /* 0x000000040a007c24 */ /* 0x000fe4000f8e02ff */
[----:B------:R-:W-:-:S04]  /*1efe0*/  IMAD.WIDE.U32 R4, R13, UR4, R2 ;  /* 0x000000040d047c25 */ /* 0x000fc8000f8e0002 */
[----:B------:R-:W-:Y:S02]  /*1eff0*/  IMAD R9, R13, UR5, R0 ;  /* 0x000000050d097c24 */ /* 0x000fe4000f8e0200 */
[----:B------:R-:W-:Y:S02]  /*1f000*/  IMAD.MOV.U32 R6, RZ, RZ, R18 ;  /* 0x000000ffff067224 */ /* 0x000fe400078e0012 */
[----:B------:R-:W-:Y:S02]  /*1f010*/  IMAD.IADD R13, R5, 0x1, R9 ;  /* 0x00000001050d7824 */ /* 0x000fe400078e0209 */
[----:B------:R-:W-:Y:S01]  /*1f020*/  IMAD.WIDE R6, R12, 0x80, R6 ;  /* 0x000000800c067825 */ /* 0x000fe200078e0206 */
[----:B------:R-:W-:Y:S06]  /*1f030*/  @P2 BRA `(.L_x_677) ;  /* 0x0000000000502947 */ /* 0x000fec0003800000 */
[----:B------:R-:W-:Y:S01]  /*1f040*/  ULDC.64 UR6, c[0x0][0xad8] ;  /* 0x0002b60000067ab9 */ /* 0x000fe20000000a00 */
[----:B------:R-:W-:Y:S01]  /*1f050*/  IMAD.MOV.U32 R2, RZ, RZ, R4 ;  /* 0x000000ffff027224 */ /* 0x000fe200078e0004 */
[----:B------:R-:W-:Y:S01]  /*1f060*/  ULDC UR4, c[0x0][0xa8c] ;  /* 0x0002a30000047ab9 */ /* 0x000fe20000000800 */
[----:B------:R-:W-:Y:S01]  /*1f070*/  IMAD R9, R7, UR6, RZ ;  /* 0x0000000607097c24 */ /* 0x000fe2000f8e02ff */
[----:B------:R-:W-:Y:S01]  /*1f080*/  ISETP.GE.AND P3, PT, R212, UR4, PT ;  /* 0x00000004d4007c0c */ /* 0x000fe2000bf66270 */
[----:B------:R-:W-:Y:S01]  /*1f090*/  IMAD.MOV.U32 R3, RZ, RZ, R13 ;  /* 0x000000ffff037224 */ /* 0x000fe200078e000d */
[----:B------:R-:W-:Y:S01]  /*1f0a0*/  ISETP.GE.AND P4, PT, R213, UR4, PT ;  /* 0x00000004d5007c0c */ /* 0x000fe2000bf86270 */
[----:B------:R-:W-:Y:S01]  /*1f0b0*/  IMAD R9, R6, UR7, R9 ;  /* 0x0000000706097c24 */ /* 0x000fe2000f8e0209 */
[----:B------:R-:W-:Y:S01]  /*1f0c0*/  ISETP.GE.AND P5, PT, R224, UR4, PT ;  /* 0x00000004e0007c0c */ /* 0x000fe2000bfa6270 */
[----:B------:R-:W-:Y:S01]  /*1f0d0*/  IMAD.WIDE.U32 R2, R6, UR6, R2 ;  /* 0x0000000606027c25 */ /* 0x000fe2000f8e0002 */
[----:B------:R-:W-:Y:S01]  /*1f0e0*/  ISETP.GE.AND P6, PT, R223, UR4, PT ;  /* 0x00000004df007c0c */ /* 0x000fe2000bfc6270 */
[----:B------:R-:W-:Y:S01]  /*1f0f0*/  ULDC.64 UR6, c[0x0][0xa80] ;  /* 0x0002a00000067ab9 */ /* 0x000fe20000000a00 */
[----:B------:R-:W-:Y:S01]  /*1f100*/  ULDC.64 UR8, c[0x0][0x208] ;  /* 0x0000820000087ab9 */ /* 0x000fe20000000a00 */
[----:B------:R-:W-:Y:S01]  /*1f110*/  IMAD.IADD R3, R3, 0x1, R9 ;  /* 0x0000000103037824 */ /* 0x000fe200078e0209 */
[----:B------:R-:W-:-:S04]  /*1f120*/  LEA R8, P2, R2, UR6, 0x1 ;  /* 0x0000000602087c11 */ /* 0x000fc8000f8408ff */
[----:B------:R-:W-:-:S05]  /*1f130*/  LEA.HI.X R9, R2, UR7, R3, 0x1, P2 ;  /* 0x0000000702097c11 */ /* 0x000fca00090f0c03 */
[----:B------:R2:W-:Y:S04]  /*1f140*/  @!P3 STG.E.128 desc[UR8][R8.64], RZ ;  /* 0x000000ff0800b986 */ /* 0x0005e8000c101d08 */
[----:B------:R2:W-:Y:S04]  /*1f150*/  @!P4 STG.E.128 desc[UR8][R8.64+0x80], RZ ;  /* 0x000080ff0800c986 */ /* 0x0005e8000c101d08 */
[----:B------:R2:W-:Y:S04]  /*1f160*/  @!P5 STG.E.128 desc[UR8][R8.64+0x100], RZ ;  /* 0x000100ff0800d986 */ /* 0x0005e8000c101d08 */
[----:B------:R2:W-:Y:S02]  /*1f170*/  @!P6 STG.E.128 desc[UR8][R8.64+0x180], RZ ;  /* 0x000180ff0800e986 */ /* 0x0005e4000c101d08 */
.L_x_677:
[----:B------:R-:W-:Y:S05]  /*1f180*/  BSYNC B1 ;  /* 0x0000000000017941 */ /* 0x000fea0003800000 */
.L_x_676:
[----:B------:R-:W3:Y:S01]  /*1f190*/  LDL R0, [R1+0x74] ;  /* 0x0000740001007983 */ /* 0x000ee20000100800 */
[----:B------:R-:W-:Y:S01]  /*1f1a0*/  BSSY B1, `(.L_x_678) ;  /* 0x0000019000017945 */ /* 0x000fe20003800000 */
[----:B---3--:R-:W-:-:S03]  /*1f1b0*/  ISETP.GE.AND P2, PT, R0, R11, PT ;  /* 0x0000000b0000720c */ /* 0x008fc60003f46270 */
[----:B------:R-:W-:Y:S10]  /*1f1c0*/  @P1 BRA `(.L_x_679) ;  /* 0x0000000000581947 */ /* 0x000ff40003800000 */
[----:B--2---:R-:W-:Y:S01]  /*1f1d0*/  IADD3 R9, P1, R6, 0x20, RZ ;  /* 0x0000002006097810 */ /* 0x004fe20007f3e0ff */
        /* <DEDUP_REMOVED lines=21> */
.L_x_679:
[----:B------:R-:W-:Y:S05]  /*1f330*/  BSYNC B1 ;  /* 0x0000000000017941 */ /* 0x000fea0003800000 */
.L_x_678:
[----:B------:R-:W-:Y:S04]  /*1f340*/  BSSY B1, `(.L_x_680) ;  /* 0x0000018000017945 */ /* 0x000fe80003800000 */
[----:B------:R-:W-:Y:S05]  /*1f350*/  @P0 BRA `(.L_x_681) ;  /* 0x0000000000580947 */ /* 0x000fea0003800000 */
[----:B--23--:R-:W-:Y:S01]  /*1f360*/  IADD3 R9, P0, R6, 0x40, RZ ;  /* 0x0000004006097810 */ /* 0x00cfe20007f1e0ff */
        /* <DEDUP_REMOVED lines=21> */
.L_x_681:
[----:B------:R-:W-:Y:S05]  /*1f4c0*/  BSYNC B1 ;  /* 0x0000000000017941 */ /* 0x000fea0003800000 */
.L_x_680:
[----:B------:R-:W-:Y:S05]  /*1f4d0*/  @P2 BRA `(.L_x_672) ;  /* 0x0000000000582947 */ /* 0x000fea0003800000 */
[----:B------:R-:W-:Y:S01]  /*1f4e0*/  IADD3 R5, P0, R6, 0x60, RZ ;  /* 0x0000006006057810 */ /* 0x000fe20007f1e0ff */
        /* <DEDUP_REMOVED lines=21> */
.L_x_672:
[----:B------:R-:W-:Y:S05]  /*1f640*/  BSYNC B0 ;  /* 0x0000000000007941 */ /* 0x000fea0003800000 */
.L_x_663:
[----:B------:R-:W-:Y:S02]  /*1f650*/  ULDC UR4, c[0x0][0xc14] ;  /* 0x0003050000047ab9 */ /* 0x000fe40000000800 */
[----:B-1----:R-:W-:-:S13]  /*1f660*/  ISETP.GE.AND P0, PT, R151, UR4, PT ;  /* 0x0000000497007c0c */ /* 0x002fda000bf06270 */
[----:B------:R-:W-:Y:S05]  /*1f670*/  @!P0 BRA `(.L_x_682) ;  /* 0xfffffe1c00048947 */ /* 0x000fea000383ffff */
[----:B------:R-:W-:Y:S05]  /*1f680*/  BRA `(.L_x_451) ;  /* 0x0000006400387947 */ /* 0x000fea0003800000 */
.L_x_449:
[----:B------:R-:W-:-:S08]  /*1f690*/  NOP ;  /* 0x0000000000007918 */ /* 0x000fd00000000000 */
[----:B------:R-:W0:-:S00]  /*1f6a0*/  USETMAXREG.DEALLOC.CTAPOOL 0x18 ;  /* 0x00000018000079c8 */ /* 0x000e0000080e0500 */
[----:B0-----:R-:W-:-:S06]  /*1f6b0*/  LOP3.LUT R0, R0, 0x3, RZ, 0xc0, !PT ;  /* 0x0000000300007812 */ /* 0x001fcc00078ec0ff */
[----:B------:R-:W0:Y:S02]  /*1f6c0*/  SHFL.IDX PT, R0, R0, RZ, 0x1f ;  /* 0x00001fff00007589 */ /* 0x000e2400000e0000 */
[----:B0-----:R-:W-:-:S13]  /*1f6d0*/  ISETP.NE.AND P0, PT, R0, RZ, PT ;  /* 0x000000ff0000720c */ /* 0x001fda0003f05270 */
[----:B------:R-:W-:Y:S05]  /*1f6e0*/  @P0 BRA `(.L_x_451) ;  /* 0x0000006400200947 */ /* 0x000fea0003800000 */
[----:B------:R-:W2:Y:S01]  /*1f6f0*/  LDL.LU R7, [R1+0x18] ;  /* 0x0000180001077983 */ /* 0x000ea20000300800 */
[----:B------:R-:W-:Y:S01]  /*1f700*/  LOP3.LUT R8, R4, 0x1f, RZ, 0xc0, !PT ;  /* 0x0000001f04087812 */ /* 0x000fe200078ec0ff */
[----:B------:R-:W-:Y:S01]  /*1f710*/  ULDC UR5, c[0x0][0xc14] ;  /* 0x0003050000057ab9 */ /* 0x000fe20000000800 */
[----:B------:R-:W-:Y:S01]  /*1f720*/  IMAD.MOV.U32 R0, RZ, RZ, RZ ;  /* 0x000000ffff007224 */ /* 0x000fe200078e00ff */
[----:B------:R-:W-:Y:S01]  /*1f730*/  ULDC.64 UR6, c[0x0][0x208] ;  /* 0x0000820000067ab9 */ /* 0x000fe20000000a00 */
[----:B------:R-:W-:Y:S01]  /*1f740*/  ISETP.NE.AND P0, PT, R8, 0x1f, PT ;  /* 0x0000001f0800780c */ /* 0x000fe20003f05270 */
[----:B------:R-:W-:Y:S01]  /*1f750*/  ULDC UR4, c[0x0][0xc10] ;  /* 0x0003040000047ab9 */ /* 0x000fe20000000800 */
[----:B--2---:R-:W-:-:S11]  /*1f760*/  LOP3.LUT R7, R7, 0xffffff7f, RZ, 0xc0, !PT ;  /* 0xffffff7f07077812 */ /* 0x004fd600078ec0ff */
        /* <DEDUP_REMOVED lines=16> */
[----:B-1----:R-:W-:-:S04]  /*1f870*/  SEL R5, R4, RZ, P1 ;  /* 0x000000ff04057207 */ /* 0x002fc80000800000 */
[----:B------:R-:W-:-:S05]  /*1f880*/  IADD3 R5, R0, R5, RZ ;  /* 0x0000000500057210 */ /* 0x000fca0007ffe0ff */
        /* <DEDUP_REMOVED lines=17> */
[----:B------:R-:W-:-:S05]  /*1f9a0*/  @P0 LOP3.LUT R7, R7, 0x4, RZ, 0xfc, !PT ;  /* 0x0000000407070812 */ /* 0x000fca00078efcff */
[----:B------:R-:W-:Y:S01]  /*1f9b0*/  STL [R1+0x18], R7 ;  /* 0x0000180701007387 */ /* 0x000fe20000100800 */
        /* <DEDUP_REMOVED lines=12> */
.L_x_687:
        /* <DEDUP_REMOVED lines=9> */
[C---:B------:R-:W-:Y:S01]  /*1fb10*/  ISETP.NE.AND P1, PT, R7.reuse, 0x1f, PT ;  /* 0x0000001f0700780c */ /* 0x040fe20003f25270 */
[----:B------:R-:W-:-:S05]  /*1fb20*/  IMAD.IADD R5, R7, 0x1, R19 ;  /* 0x0000000107057824 */ /* 0x000fca00078e0213 */
[----:B------:R-:W-:-:S13]  /*1fb30*/  ISETP.GE.OR P0, PT, R5, UR5, !P1 ;  /* 0x0000000505007c0c */ /* 0x000fda000cf06670 */
[----:B------:R-:W-:Y:S05]  /*1fb40*/  @P0 BRA `(.L_x_686) ;  /* 0x0000000000100947 */ /* 0x000fea0003800000 */
[----:B------:R-:W0:Y:S01]  /*1fb50*/  LDC.64 R2, c[0x0][0xc58] ;  /* 0x00031600ff027b82 */ /* 0x000e220000000a00 */
[----:B------:R-:W-:Y:S01]  /*1fb60*/  ULDC.64 UR8, c[0x0][0x208] ;  /* 0x0000820000087ab9 */ /* 0x000fe20000000a00 */
[----:B0-----:R-:W-:-:S05]  /*1fb70*/  IMAD.WIDE R2, R5, 0x4, R2 ;  /* 0x0000000405027825 */ /* 0x001fca00078e0202 */
[----:B------:R0:W5:Y:S02]  /*1fb80*/  LDG.E R0, desc[UR8][R2.64] ;  /* 0x0000000802007981 */ /* 0x000164000c1e1900 */
.L_x_686:
[----:B------:R-:W-:Y:S05]  /*1fb90*/  BSYNC B0 ;  /* 0x0000000000007941 */ /* 0x000fea0003800000 */
.L_x_685:
[----:B0----5:R-:W0:Y:S01]  /*1fba0*/  SHFL.UP PT, R2, R0, 0x1, RZ ;  /* 0x0420000000027989 */ /* 0x021e2200000e00ff */
[C---:B------:R-:W-:Y:S02]  /*1fbb0*/  ISETP.NE.AND P0, PT, R7.reuse, RZ, PT ;  /* 0x000000ff0700720c */ /* 0x040fe40003f05270 */
[C---:B------:R-:W-:Y:S02]  /*1fbc0*/  ISETP.GE.U32.AND P1, PT, R7.reuse, 0x2, PT ;  /* 0x000000020700780c */ /* 0x040fe40003f26070 */
        /* <DEDUP_REMOVED lines=22> */
[----:B------:R-:W-:Y:S01]  /*1fd30*/  MOV R2, R7 ;  /* 0x0000000700027202 */ /* 0x000fe20000000f00 */
[----:B------:R-:W-:-:S07]  /*1fd40*/  IMAD.MOV.U32 R7, RZ, RZ, R3 ;  /* 0x000000ffff077224 */ /* 0x000fce00078e0003 */
.L_x_683:
        /* <DEDUP_REMOVED lines=10> */
[----:B0-----:R-:W-:-:S06]  /*1fdf0*/  VIADD R3, R8, 0xffffffe ;  /* 0x0ffffffe08037836 */ /* 0x001fcc0000000000 */
[----:B------:R-:W0:Y:S02]  /*1fe00*/  F2I.FTZ.U32.TRUNC.NTZ R3, R3 ;  /* 0x0000000300037305 */ /* 0x000e24000021f000 */
[----:B0-----:R-:W-:Y:S01]  /*1fe10*/  IMAD.MOV R10, RZ, RZ, -R3 ;  /* 0x000000ffff0a7224 */ /* 0x001fe200078e0a03 */
[----:B------:R-:W-:Y:S06]  /*1fe20*/  @!P0 BRA `(.L_x_688) ;  /* 0x0000000000088947 */ /* 0x000fec0003800000 */
[----:B------:R-:W-:-:S05]  /*1fe30*/  VIADD R9, R4, 0xffffffff ;  /* 0xffffffff04097836 */ /* 0x000fca0000000000 */
[----:B------:R0:W1:Y:S02]  /*1fe40*/  SHFL.IDX PT, R16, R2, R9, 0x1f ;  /* 0x00001f0902107589 */ /* 0x00006400000e0000 */
.L_x_688:
[----:B-1----:R-:W-:Y:S01]  /*1fe50*/  IMAD R16, R16, UR4, R7 ;  /* 0x0000000410107c24 */ /* 0x002fe2000f8e0207 */
[----:B------:R-:W-:Y:S01]  /*1fe60*/  IABS R6, R0 ;  /* 0x0000000000067213 */ /* 0x000fe20000000000 */
[----:B------:R-:W-:Y:S02]  /*1fe70*/  IMAD R7, R10, R5, RZ ;  /* 0x000000050a077224 */ /* 0x000fe400078e02ff */
[----:B0-----:R-:W-:Y:S02]  /*1fe80*/  IMAD.MOV.U32 R2, RZ, RZ, RZ ;  /* 0x000000ffff027224 */ /* 0x001fe400078e00ff */
[----:B------:R-:W-:Y:S02]  /*1fe90*/  IMAD.MOV R6, RZ, RZ, -R6 ;  /* 0x000000ffff067224 */ /* 0x000fe400078e0a06 */
[----:B------:R-:W-:Y:S01]  /*1fea0*/  IMAD.HI.U32 R2, R3, R7, R2 ;  /* 0x0000000703027227 */ /* 0x000fe200078e0002 */
[----:B------:R-:W-:-:S03]  /*1feb0*/  IADD3 R7, -R16, UR6, RZ ;  /* 0x0000000610077c10 */ /* 0x000fc6000fffe1ff */
[----:B------:R-:W-:Y:S01]  /*1fec0*/  IMAD.IADD R19, R4, 0x1, R19 ;  /* 0x0000000104137824 */ /* 0x000fe200078e0213 */
[----:B------:R-:W-:-:S05]  /*1fed0*/  IABS R3, R7 ;  /* 0x0000000700037213 */ /* 0x000fca0000000000 */
[----:B------:R-:W-:-:S04]  /*1fee0*/  IMAD.HI.U32 R2, R2, R3, RZ ;  /* 0x0000000302027227 */ /* 0x000fc800078e00ff */
[----:B------:R-:W-:Y:S01]  /*1fef0*/  IMAD R6, R2, R6, R3 ;  /* 0x0000000602067224 */ /* 0x000fe200078e0203 */
[----:B------:R-:W-:-:S04]  /*1ff00*/  LOP3.LUT R3, R7, R0, RZ, 0x3c, !PT ;  /* 0x0000000007037212 */ /* 0x000fc800078e3cff */
[----:B------:R-:W-:-:S13]  /*1ff10*/  ISETP.GT.U32.AND P0, PT, R5, R6, PT ;  /* 0x000000060500720c */ /* 0x000fda0003f04070 */
[----:B------:R-:W-:Y:S02]  /*1ff20*/  @!P0 IMAD.IADD R6, R6, 0x1, -R5 ;  /* 0x0000000106068824 */ /* 0x000fe400078e0a05 */
[----:B------:R-:W-:-:S03]  /*1ff30*/  @!P0 VIADD R2, R2, 0x1 ;  /* 0x0000000102028836 */ /* 0x000fc60000000000 */
[----:B------:R-:W-:-:S13]  /*1ff40*/  ISETP.GE.U32.AND P0, PT, R6, R5, PT ;  /* 0x000000050600720c */ /* 0x000fda0003f06070 */
        /* <DEDUP_REMOVED lines=9> */
.L_x_684:
[----:B------:R-:W-:Y:S02]  /*1ffe0*/  IMAD.MOV.U32 R17, RZ, RZ, RZ ;  /* 0x000000ffff117224 */ /* 0x000fe400078e00ff */
[----:B------:R-:W-:Y:S02]  /*1fff0*/  IMAD.U32 R16, RZ, RZ, UR6 ;  /* 0x00000006ff107e24 */ /* 0x000fe4000f8e00ff */
[----:B------:R-:W-:-:S07]  /*20000*/  IMAD.MOV.U32 R18, RZ, RZ, RZ ;  /* 0x000000ffff127224 */ /* 0x000fce00078e00ff */
.L_x_689:
[----:B------:R-:W2:Y:S01]  /*20010*/  LDL.LU R2, [R1+0x18] ;  /* 0x0000180001027983 */ /* 0x000ea20000300800 */
[----:B------:R-:W0:Y:S02]  /*20020*/  S2R R5, SR_TID.X ;  /* 0x0000000000057919 */ /* 0x000e240000002100 */
[----:B0-----:R-:W-:-:S04]  /*20030*/  LOP3.LUT R5, R5, 0x1f, RZ, 0xc0, !PT ;  /* 0x0000001f05057812 */ /* 0x001fc800078ec0ff */
[----:B------:R-:W-:-:S13]  /*20040*/  ISETP.NE.AND P0, PT, R5, RZ, PT ;  /* 0x000000ff0500720c */ /* 0x000fda0003f05270 */
[----:B------:R-:W0:Y:S01]  /*20050*/  @!P0 S2R R3, SR_CgaCtaId ;  /* 0x0000000000038919 */ /* 0x000e220000008800 */
[----:B------:R-:W-:-:S04]  /*20060*/  @!P0 MOV R0, 0x400 ;  /* 0x0000040000008802 */ /* 0x000fc80000000f00 */
[----:B0-----:R-:W-:-:S05]  /*20070*/  @!P0 LEA R0, R3, R0, 0x18 ;  /* 0x0000000003008211 */ /* 0x001fca00078ec0ff */
[----:B------:R0:W-:Y:S02]  /*20080*/  @!P0 STS.128 [R0+0x388d0], R16 ;  /* 0x0388d01000008388 */ /* 0x0001e40000000c00 */
[----:B0-----:R-:W-:Y:S01]  /*20090*/  IMAD.MOV.U32 R0, RZ, RZ, 0x1 ;  /* 0x00000001ff007424 */ /* 0x001fe200078e00ff */
[----:B--2---:R-:W-:-:S04]  /*200a0*/  LOP3.LUT R2, R2, 0xfffffeff, RZ, 0xc0, !PT ;  /* 0xfffffeff02027812 */ /* 0x004fc800078ec0ff */
[----:B------:R-:W-:Y:S01]  /*200b0*/  @P0 LOP3.LUT R2, R2, 0x100, RZ, 0xfc, !PT ;  /* 0x0000010002020812 */ /* 0x000fe200078efcff */
[----:B------:R-:W-:Y:S06]  /*200c0*/  BAR.ARV 0x5, 0x120 ;  /* 0x0144800000007b1d */ /* 0x000fec0000002000 */
[----:B------:R-:W-:Y:S01]  /*200d0*/  ISETP.GE.AND P0, PT, R19, UR5, PT ;  /* 0x0000000513007c0c */ /* 0x000fe2000bf06270 */
[----:B------:R0:W-:Y:S04]  /*200e0*/  STL [R1+0x18], R2 ;  /* 0x0000180201007387 */ /* 0x0001e80000100800 */
[----:B------:R0:W-:Y:S04]  /*200f0*/  STL [R1], RZ ;  /* 0x000000ff01007387 */ /* 0x0001e80000100800 */
[----:B------:R0:W-:Y:S04]  /*20100*/  STL [R1+0x8], R0 ;  /* 0x0000080001007387 */ /* 0x0001e80000100800 */
[----:B------:R0:W-:Y:S01]  /*20110*/  STL [R1+0x34], RZ ;  /* 0x000034ff01007387 */ /* 0x0001e20000100800 */
[----:B------:R-:W-:Y:S05]  /*20120*/  @P0 BRA `(.L_x_690) ;  /* 0x0000005400a80947 */ /* 0x000fea0003800000 */
[----:B------:R-:W1:Y:S01]  /*20130*/  S2R R4, SR_TID.X ;  /* 0x0000000000047919 */ /* 0x000e620000002100 */
[----:B------:R-:W-:Y:S01]  /*20140*/  ISETP.NE.AND P1, PT, R5, RZ, PT ;  /* 0x000000ff0500720c */ /* 0x000fe20003f25270 */
[----:B0-----:R-:W-:Y:S01]  /*20150*/  IMAD.MOV.U32 R0, RZ, RZ, 0x1 ;  /* 0x00000001ff007424 */ /* 0x001fe200078e00ff */
[----:B------:R-:W-:Y:S01]  /*20160*/  LOP3.LUT R2, R2, 0xffffffbf, RZ, 0xc0, !PT ;  /* 0xffffffbf02027812 */ /* 0x000fe200078ec0ff */
[----:B------:R0:W-:Y:S01]  /*20170*/  STL [R1+0x10], RZ ;  /* 0x000010ff01007387 */ /* 0x0001e20000100800 */
[----:B------:R-:W-:Y:S01]  /*20180*/  ULDC.64 UR38, c[0x0][0x198] ;  /* 0x0000660000267ab9 */ /* 0x000fe20000000a00 */
[----:B------:R-:W-:Y:S01]  /*20190*/  ULDC UR36, c[0x0][0xc] ;  /* 0x0000030000247ab9 */ /* 0x000fe20000000800 */
[----:B------:R-:W-:Y:S01]  /*201a0*/  LOP3.LUT R2, R2, 0xfffffffd, RZ, 0xc0, !PT ;  /* 0xfffffffd02027812 */ /* 0x000fe200078ec0ff */
[----:B------:R0:W-:Y:S01]  /*201b0*/  STL [R1+0x14], R0 ;  /* 0x0000140001007387 */ /* 0x0001e20000100800 */
[----:B------:R-:W-:-:S03]  /*201c0*/  ULOP3.LUT UR37, UR60, 0x2, URZ, 0xfc, !UPT ;  /* 0x000000023c257892 */ /* 0x000fc6000f8efc3f */
[----:B------:R0:W-:Y:S04]  /*201d0*/  STL [R1+0x34], RZ ;  /* 0x000034ff01007387 */ /* 0x0001e80000100800 */
[----:B------:R0:W-:Y:S04]  /*201e0*/  STL [R1], RZ ;  /* 0x000000ff01007387 */ /* 0x0001e80000100800 */
[----:B------:R0:W-:Y:S01]  /*201f0*/  STL [R1+0x8], R0 ;  /* 0x0000080001007387 */ /* 0x0001e20000100800 */
[----:B-1----:R-:W-:-:S04]  /*20200*/  LOP3.LUT R4, R4, 0x7f, RZ, 0xc0, !PT ;  /* 0x0000007f04047812 */ /* 0x002fc800078ec0ff */
[C---:B------:R-:W-:Y:S02]  /*20210*/  ISETP.NE.AND P2, PT, R4.reuse, RZ, PT ;  /* 0x000000ff0400720c */ /* 0x040fe40003f45270 */
[----:B------:R-:W-:-:S11]  /*20220*/  ISETP.NE.OR P0, PT, R4, RZ, !P1 ;  /* 0x000000ff0400720c */ /* 0x000fd60004f05670 */
[----:B------:R-:W-:-:S04]  /*20230*/  @P2 LOP3.LUT R2, R2, 0x2, RZ, 0xfc, !PT ;  /* 0x0000000202022812 */ /* 0x000fc800078efcff */
[----:B------:R-:W-:-:S05]  /*20240*/  @P0 LOP3.LUT R2, R2, 0x40, RZ, 0xfc, !PT ;  /* 0x0000004002020812 */ /* 0x000fca00078efcff */
[----:B------:R0:W-:Y:S02]  /*20250*/  STL [R1+0x18], R2 ;  /* 0x0000180201007387 */ /* 0x0001e40000100800 */
.L_x_779:
[----:B01----:R-:W0:Y:S01]  /*20260*/  LDC.64 R2, c[0x0][0xc60] ;  /* 0x00031800ff027b82 */ /* 0x003e220000000a00 */
[----:B------:R-:W-:Y:S01]  /*20270*/  ULDC.64 UR4, c[0x0][0x208] ;  /* 0x0000820000047ab9 */ /* 0x000fe20000000a00 */
[----:B0-----:R-:W-:-:S05]  /*20280*/  IMAD.WIDE R2, R19, 0x4, R2 ;  /* 0x0000000413027825 */ /* 0x001fca00078e0202 */
[----:B------:R-:W2:Y:S01]  /*20290*/  LDG.E R11, desc[UR4][R2.64] ;  /* 0x00000004020b7981 */ /* 0x000ea2000c1e1900 */
[----:B------:R-:W-:Y:S05]  /*202a0*/  YIELD ;  /* 0x0000000000007946 */ /* 0x000fea0003800000 */
[----:B------:R-:W-:Y:S01]  /*202b0*/  ULDC.64 UR4, c[0x0][0xa28] ;  /* 0x00028a0000047ab9 */ /* 0x000fe20000000a00 */
[----:B------:R-:W-:Y:S02]  /*202c0*/  CS2R R4, SRZ ;  /* 0x0000000000047805 */ /* 0x000fe4000001ff00 */
[----:B------:R-:W-:Y:S01]  /*202d0*/  ISETP.NE.U32.AND P0, PT, RZ, UR4, PT ;  /* 0x00000004ff007c0c */ /* 0x000fe2000bf05070 */
[----:B------:R-:W-:Y:S01]  /*202e0*/  ULDC.64 UR8, c[0x0][0x208] ;  /* 0x0000820000087ab9 */ /* 0x000fe20000000a00 */
[----:B------:R-:W-:-:S02]  /*202f0*/  ULDC.64 UR6, c[0x0][0xa10] ;  /* 0x0002840000067ab9 */ /* 0x000fc40000000a00 */
[----:B------:R-:W-:Y:S02]  /*20300*/  ISETP.NE.AND.EX P0, PT, RZ, UR5, PT, P0 ;  /* 0x00000005ff007c0c */ /* 0x000fe4000bf05300 */
[----:B--2---:R-:W-:Y:S01]  /*20310*/  SHF.R.S32.HI R0, RZ, 0x1f, R11 ;  /* 0x0000001fff007819 */ /* 0x004fe2000001140b */
[----:B------:R-:W-:Y:S10]  /*20320*/  STL [R1+0x24], R11 ;  /* 0x0000240b01007387 */ /* 0x000ff40000100800 */
[----:B------:R-:W-:-:S04]  /*20330*/  @P0 LEA R2, P1, R11, UR4, 0x2 ;  /* 0x000000040b020c11 */ /* 0x000fc8000f8210ff */
        /* <DEDUP_REMOVED lines=9> */
[----:B------:R-:W-:Y:S02]  /*203d0*/  ISETP.NE.U32.AND P1, PT, RZ, UR4, PT ;  /* 0x00000004ff007c0c */ /* 0x000fe4000bf25070 */
[C---:B------:R-:W-:Y:S02]  /*203e0*/  SHF.L.U64.HI R0, R11.reuse, 0x2, R0 ;  /* 0x000000020b007819 */ /* 0x040fe40000010200 */
[----:B------:R-:W-:Y:S02]  /*203f0*/  ISETP.NE.AND.EX P1, PT, RZ, UR5, PT, P1 ;  /* 0x00000005ff007c0c */ /* 0x000fe4000bf25310 */
[----:B------:R-:W-:Y:S01]  /*20400*/  MOV R10, RZ ;  /* 0x000000ff000a7202 */ /* 0x000fe20000000f00 */
[----:B--2---:R0:W-:Y:S02]  /*20410*/  STL [R1+0x3c], R4 ;  /* 0x00003c0401007387 */ /* 0x0041e40000100800 */
[----:B0-----:R-:W-:-:S08]  /*20420*/  IMAD.SHL.U32 R4, R11, 0x4, RZ ;  /* 0x000000040b047824 */ /* 0x001fd000078e00ff */
[----:B------:R-:W-:Y:S01]  /*20430*/  @P1 IADD3 R8, P0, R4, UR4, RZ ;  /* 0x0000000404081c10 */ /* 0x000fe2000ff1e0ff */
[----:B------:R0:W-:Y:S03]  /*20440*/  STL [R1+0x2c], R4 ;  /* 0x00002c0401007387 */ /* 0x0001e60000100800 */
[----:B------:R-:W-:Y:S01]  /*20450*/  @P1 IADD3.X R9, R0, UR5, RZ, P0, !PT ;  /* 0x0000000500091c10 */ /* 0x000fe200087fe4ff */
[----:B------:R-:W-:Y:S01]  /*20460*/  ULDC.64 UR4, c[0x0][0xa08] ;  /* 0x0002820000047ab9 */ /* 0x000fe20000000a00 */
[----:B------:R1:W-:Y:S01]  /*20470*/  STL [R1+0x30], R0 ;  /* 0x0000300001007387 */ /* 0x0003e20000100800 */
[----:B------:R-:W-:Y:S02]  /*20480*/  IADD3 R2, P0, R4, UR4, RZ ;  /* 0x0000000404027c10 */ /* 0x000fe4000ff1e0ff */
[----:B------:R-:W-:Y:S02]  /*20490*/  ISETP.NE.U32.AND P2, PT, RZ, UR4, PT ;  /* 0x00000004ff007c0c */ /* 0x000fe4000bf45070 */
[----:B------:R-:W-:-:S02]  /*204a0*/  IADD3.X R3, R0, UR5, RZ, P0, !PT ;  /* 0x0000000500037c10 */ /* 0x000fc400087fe4ff */
[----:B------:R-:W-:Y:S01]  /*204b0*/  ISETP.NE.AND.EX P2, PT, RZ, UR5, PT, P2 ;  /* 0x00000005ff007c0c */ /* 0x000fe2000bf45320 */
[----:B------:R-:W-:Y:S01]  /*204c0*/  ULDC.64 UR4, c[0x0][0x3f8] ;  /* 0x0000fe0000047ab9 */ /* 0x000fe20000000a00 */
[----:B------:R-:W-:Y:S01]  /*204d0*/  IADD3 R6, P0, R4, UR6, RZ ;  /* 0x0000000604067c10 */ /* 0x000fe2000ff1e0ff */
[----:B------:R-:W-:-:S03]  /*204e0*/  UISETP.NE.U32.AND UP0, UPT, UR4, URZ, UPT ;  /* 0x0000003f0400728c */ /* 0x000fc6000bf05070 */
[----:B------:R-:W-:Y:S01]  /*204f0*/  ULDC UR4, c[0x0][0x404] ;  /* 0x0001010000047ab9 */ /* 0x000fe20000000800 */
[----:B------:R-:W-:Y:S01]  /*20500*/  UISETP.NE.AND.EX UP0, UPT, UR5, URZ, UPT, UP0 ;  /* 0x0000003f0500728c */ /* 0x000fe2000bf05300 */
[----:B------:R-:W-:Y:S02]  /*20510*/  IADD3.X R7, R0, UR7, RZ, P0, !PT ;  /* 0x0000000700077c10 */ /* 0x000fe400087fe4ff */
[----:B------:R-:W-:Y:S01]  /*20520*/  ULDC UR5, c[0x0][0x2e0] ;  /* 0x0000b80000057ab9 */ /* 0x000fe20000000800 */
[----:B------:R-:W-:Y:S02]  /*20530*/  USEL UR4, UR4, 0x1, UP0 ;  /* 0x0000000104047887 */ /* 0x000fe40008000000 */
[----:B------:R2:W5:Y:S02]  /*20540*/  @P2 LDG.E R10, desc[UR8][R2.64] ;  /* 0x00000008020a2981 */ /* 0x000564000c1e1900 */
[----:B------:R-:W-:Y:S01]  /*20550*/  UIMAD UR4, UR4, UR5, URZ ;  /* 0x00000005040472a4 */ /* 0x000fe2000f8e023f */
[----:B------:R-:W-:-:S05]  /*20560*/  ISETP.NE.U32.AND P0, PT, RZ, UR6, PT ;  /* 0x00000006ff007c0c */ /* 0x000fca000bf05070 */
[----:B0-----:R-:W-:Y:S01]  /*20570*/  IMAD.U32 R4, RZ, RZ, UR4 ;  /* 0x00000004ff047e24 */ /* 0x001fe2000f8e00ff */
[----:B------:R-:W-:Y:S01]  /*20580*/  ULDC UR4, c[0x0][0x338] ;  /* 0x0000ce0000047ab9 */ /* 0x000fe20000000800 */
[----:B------:R-:W-:Y:S01]  /*20590*/  ISETP.NE.AND.EX P0, PT, RZ, UR7, PT, P0 ;  /* 0x00000007ff007c0c */ /* 0x000fe2000bf05300 */
[----:B-1----:R-:W-:-:S03]  /*205a0*/  IMAD.U32 R0, RZ, RZ, UR4 ;  /* 0x00000004ff007e24 */ /* 0x002fc6000f8e00ff */
[----:B------:R2:W5:Y:S01]  /*205b0*/  @P1 LDG.E R4, desc[UR8][R8.64] ;  /* 0x0000000808041981 */ /* 0x000562000c1e1900 */
[----:B------:R-:W-:Y:S08]  /*205c0*/  @P1 BRA `(.L_x_691) ;  /* 0x0000000000141947 */ /* 0x000ff00003800000 */
[----:B------:R-:W-:Y:S05]  /*205d0*/  @!P2 BRA `(.L_x_691) ;  /* 0x000000000010a947 */ /* 0x000fea0003800000 */
[----:B------:R-:W-:Y:S02]  /*205e0*/  ULDC.64 UR4, c[0x0][0x208] ;  /* 0x0000820000047ab9 */ /* 0x000fe40000000a00 */
[----:B-----5:R-:W3:Y:S04]  /*205f0*/  LDG.E R4, desc[UR4][R2.64] ;  /* 0x0000000402047981 */ /* 0x020ee8000c1e1900 */
[----:B--2---:R-:W3:Y:S02]  /*20600*/  LDG.E R2, desc[UR4][R2.64+0x4] ;  /* 0x0000040402027981 */ /* 0x004ee4000c1e1900 */
[----:B---3--:R-:W-:-:S07]  /*20610*/  IMAD.IADD R4, R2, 0x1, -R4 ;  /* 0x0000000102047824 */ /* 0x008fce00078e0a04 */
.L_x_691:
[----:B------:R-:W-:Y:S02]  /*20620*/  ULDC.64 UR4, c[0x0][0x208] ;  /* 0x0000820000047ab9 */ /* 0x000fe40000000a00 */
[----:B--2---:R-:W2:Y:S04]  /*20630*/  @P0 LDG.E R2, desc[UR4][R6.64] ;  /* 0x0000000406020981 */ /* 0x004ea8000c1e1900 */
[----:B------:R-:W2:Y:S01]  /*20640*/  @P0 LDG.E R3, desc[UR4][R6.64+0x4] ;  /* 0x0000040406030981 */ /* 0x000ea2000c1e1900 */
[----:B-----5:R-:W-:Y:S01]  /*20650*/  IMAD.IADD R4, R4, 0x1, -R5 ;  /* 0x0000000104047824 */ /* 0x020fe200078e0a05 */
[----:B------:R-:W-:Y:S01]  /*20660*/  BSSY B0, `(.L_x_692) ;  /* 0x0000108000007945 */ /* 0x000fe20003800000 */
[----:B------:R-:W-:Y:S01]  /*20670*/  PLOP3.LUT P2, PT, PT, PT, PT, 0x80, 0x0 ;  /* 0x000000000000781c */ /* 0x000fe20003f4f070 */
[----:B--2---:R-:W-:-:S04]  /*20680*/  @P0 IMAD.IADD R0, R3, 0x1, -R2 ;  /* 0x0000000103000824 */ /* 0x004fc800078e0a02 */
[----:B------:R-:W-:-:S04]  /*20690*/  IMAD.IADD R8, R4, 0x1, R0 ;  /* 0x0000000104087824 */ /* 0x000fc800078e0200 */
[----:B------:R-:W-:Y:S01]  /*206a0*/  VIADD R2, R8, 0x4f ;  /* 0x0000004f08027836 */ /* 0x000fe20000000000 */
[----:B------:R0:W-:Y:S03]  /*206b0*/  STL [R1+0x38], R8 ;  /* 0x0000380801007387 */ /* 0x0001e60000100800 */
[----:B------:R-:W-:-:S05]  /*206c0*/  IMAD.HI R2, R2, 0x66666667, RZ ;  /* 0x6666666702027827 */ /* 0x000fca00078e02ff */
[----:B------:R-:W-:-:S04]  /*206d0*/  SHF.R.U32.HI R3, RZ, 0x1f, R2 ;  /* 0x0000001fff037819 */ /* 0x000fc80000011602 */
[----:B0-----:R-:W-:-:S05]  /*206e0*/  LEA.HI.SX32 R8, R2, R3, 0x1b ;  /* 0x0000000302087211 */ /* 0x001fca00078fdaff */
[--C-:B------:R-:W-:Y:S01]  /*206f0*/  IMAD R2, R8, 0x50, -R4.reuse ;  /* 0x0000005008027824 */ /* 0x100fe200078e0a04 */
[----:B------:R0:W-:Y:S01]  /*20700*/  STL [R1+0x28], R8 ;  /* 0x0000280801007387 */ /* 0x0001e20000100800 */
[----:B------:R-:W-:-:S03]  /*20710*/  IMAD.MOV R4, RZ, RZ, -R4 ;  /* 0x000000ffff047224 */ /* 0x000fc600078e0a04 */
[----:B------:R-:W-:Y:S02]  /*20720*/  VIMNMX R0, R2, R0, PT ;  /* 0x0000000002007248 */ /* 0x000fe40003fe0100 */
[----:B------:R-:W-:-:S04]  /*20730*/  VIMNMX R2, RZ, R4, !PT ;  /* 0x00000004ff027248 */ /* 0x000fc80007fe0100 */
[----:B------:R-:W-:Y:S01]  /*20740*/  ISETP.GT.AND P1, PT, R0, R2, PT ;  /* 0x000000020000720c */ /* 0x000fe20003f24270 */
[----:B0-----:R-:W-:-:S04]  /*20750*/  IMAD.WIDE.U32 R8, R2, -0x33333333, RZ ;  /* 0xcccccccd02087825 */ /* 0x001fc800078e00ff */
[----:B------:R-:W-:-:S06]  /*20760*/  IMAD.MOV.U32 R8, RZ, RZ, RZ ;  /* 0x000000ffff087224 */ /* 0x000fcc00078e00ff */
[----:B------:R0:W5:Y:S02]  /*20770*/  @P0 LDG.E R8, desc[UR4][R6.64] ;  /* 0x0000000406080981 */ /* 0x000164000c1e1900 */
[----:B------:R-:W-:Y:S01]  /*20780*/  @P1 VIADD R3, R0, 0x4f ;  /* 0x0000004f00031836 */ /* 0x000fe20000000000 */
[----:B------:R-:W-:-:S03]  /*20790*/  SHF.R.U32.HI R0, RZ, 0x6, R9 ;  /* 0x00000006ff007819 */ /* 0x000fc60000011609 */
[----:B------:R-:W-:-:S04]  /*207a0*/  @P1 IMAD.HI R2, R3, 0x66666667, RZ ;  /* 0x6666666703021827 */ /* 0x000fc800078e02ff */
[----:B------:R-:W-:Y:S01]  /*207b0*/  IMAD.MOV.U32 R4, RZ, RZ, R0 ;  /* 0x000000ffff047224 */ /* 0x000fe200078e0000 */
[----:B------:R-:W-:-:S04]  /*207c0*/  @P1 SHF.R.U32.HI R3, RZ, 0x1f, R2 ;  /* 0x0000001fff031819 */ /* 0x000fc80000011602 */
[----:B------:R-:W-:Y:S01]  /*207d0*/  @P1 LEA.HI.SX32 R4, R2, R3, 0x1b ;  /* 0x0000000302041211 */ /* 0x000fe200078fdaff */
[----:B------:R-:W-:-:S05]  /*207e0*/  IMAD.IADD R2, R10, 0x1, R5 ;  /* 0x000000010a027824 */ /* 0x000fca00078e0205 */
[----:B------:R0:W-:Y:S01]  /*207f0*/  STL [R1+0x4], R2 ;  /* 0x0000040201007387 */ /* 0x0001e20000100800 */
[----:B------:R-:W-:-:S13]  /*20800*/  ISETP.GT.AND P1, PT, R4, R0, PT ;  /* 0x000000000400720c */ /* 0x000fda0003f24270 */
[----:B0-----:R-:W-:Y:S05]  /*20810*/  @!P1 BRA `(.L_x_693) ;  /* 0x0000000c00b09947 */ /* 0x001fea0003800000 */
[----:B------:R-:W0:Y:S01]  /*20820*/  LDC R2, c[0x0][0x428] ;  /* 0x00010a00ff027b82 */ /* 0x000e220000000800 */
[----:B------:R-:W-:Y:S01]  /*20830*/  UMOV UR4, 0xffffffff ;  /* 0xffffffff00047882 */ /* 0x000fe20000000000 */
[----:B0-----:R-:W-:Y:S01]  /*20840*/  ISETP.NE.AND P1, PT, R2, 0x1, PT ;  /* 0x000000010200780c */ /* 0x001fe20003f25270 */
[----:B------:R-:W-:-:S12]  /*20850*/  IMAD.MOV.U32 R2, RZ, RZ, R18 ;  /* 0x000000ffff027224 */ /* 0x000fd800078e0012 */
[----:B------:R-:W0:Y:S08]  /*20860*/  @P1 LDC R3, c[0x0][0x42c] ;  /* 0x00010b00ff031b82 */ /* 0x000e300000000800 */
[----:B------:R-:W1:Y:S01]  /*20870*/  @P1 LDC R5, c[0x0][0x430] ;  /* 0x00010c00ff051b82 */ /* 0x000e620000000800 */
[----:B0-----:R-:W-:-:S05]  /*20880*/  @P1 IMAD.HI.U32 R3, R18, R3, RZ ;  /* 0x0000000312031227 */ /* 0x001fca00078e00ff */
[----:B-1----:R-:W-:Y:S02]  /*20890*/  @P1 SHF.R.U32.HI R2, RZ, R5, R3 ;  /* 0x00000005ff021219 */ /* 0x002fe40000011603 */
[----:B------:R-:W-:Y:S01]  /*208a0*/  SEL R3, R11, RZ, !P0 ;  /* 0x000000ff0b037207 */ /* 0x000fe20004000000 */
[----:B------:R-:W-:Y:S06]  /*208b0*/  BRA.DIV UR4, `(.L_x_694) ;  /* 0x0000005a04bc7947 */ /* 0x000fec000b800000 */
.L_x_822:
[----:B------:R-:W-:-:S03]  /*208c0*/  UMOV UR4, 0xffffffff ;  /* 0xffffffff00047882 */ /* 0x000fc60000000000 */
[----:B------:R-:W-:Y:S05]  /*208d0*/  BRA.DIV UR4, `(.L_x_695) ;  /* 0x0000005a04e87947 */ /* 0x000fea000b800000 */
[----:B------:R-:W-:-:S13]  /*208e0*/  ELECT P6, URZ, PT ;  /* 0x00000000003f782f */ /* 0x000fda00038c0000 */
.L_x_825:
[----:B------:R-:W2:Y:S01]  /*208f0*/  LDL R5, [R1+0x34] ;  /* 0x0000340001057983 */ /* 0x000ea20000100800 */
[----:B------:R-:W-:Y:S01]  /*20900*/  BSSY B1, `(.L_x_696) ;  /* 0x000000b000017945 */ /* 0x000fe20003800000 */
[----:B------:R-:W0:Y:S01]  /*20910*/  S2R R9, SR_CgaCtaId ;  /* 0x0000000000097919 */ /* 0x000e220000008800 */
[----:B--2---:R-:W-:-:S05]  /*20920*/  VIADD R5, R5, 0x1 ;  /* 0x0000000105057836 */ /* 0x004fca0000000000 */
[----:B------:R-:W-:-:S04]  /*20930*/  LEA.HI R6, R5, R5, RZ, 0x1 ;  /* 0x0000000505067211 */ /* 0x000fc800078f08ff */
[----:B------:R-:W-:-:S05]  /*20940*/  LOP3.LUT R6, R6, 0xfffffffe, RZ, 0xc0, !PT ;  /* 0xfffffffe06067812 */ /* 0x000fca00078ec0ff */
[----:B------:R-:W-:Y:S01]  /*20950*/  IMAD.IADD R5, R5, 0x1, -R6 ;  /* 0x0000000105057824 */ /* 0x000fe200078e0a06 */
[----:B------:R-:W-:-:S04]  /*20960*/  MOV R6, 0x400 ;  /* 0x0000040000067802 */ /* 0x000fc80000000f00 */
[----:B0-----:R-:W-:Y:S02]  /*20970*/  LEA R9, R9, R6, 0x18 ;  /* 0x0000000609097211 */ /* 0x001fe400078ec0ff */
[----:B------:R-:W-:-:S04]  /*20980*/  SHF.L.U32 R5, R5, 0x1f, RZ ;  /* 0x0000001f05057819 */ /* 0x000fc800000006ff */
[----:B------:R-:W0:Y:S02]  /*20990*/  SYNCS.PHASECHK.TRANS64.TRYWAIT P0, [R9+URZ+0x38820], R5 ;  /* 0x03882005090075a7 */ /* 0x000e24000800017f */
[----:B0-----:R-:W-:Y:S05]  /*209a0*/  @!P0 BRA `(.L_x_697) ;  /* 0x0000005800d48947 */ /* 0x001fea0003800000 */
.L_x_826:
[----:B------:R-:W-:Y:S05]  /*209b0*/  BSYNC B1 ;  /* 0x0000000000017941 */ /* 0x000fea0003800000 */
.L_x_696:
[----:B------:R-:W-:Y:S04]  /*209c0*/  BSSY B1, `(.L_x_698) ;  /* 0x000005a000017945 */ /* 0x000fe80003800000 */
[----:B------:R-:W-:Y:S05]  /*209d0*/  @!P6 BRA `(.L_x_699) ;  /* 0x000000040060e947 */ /* 0x000fea0003800000 */
[----:B------:R-:W0:Y:S04]  /*209e0*/  LDL R7, [R1+0x10] ;  /* 0x0000100001077983 */ /* 0x000e280000100800 */
[----:B------:R-:W2:Y:S01]  /*209f0*/  LDL R6, [R1+0x14] ;  /* 0x0000140001067983 */ /* 0x000ea20000100800 */
[----:B0-----:R-:W-:Y:S01]  /*20a00*/  IMAD R5, R7, 0x8, R9 ;  /* 0x0000000807057824 */ /* 0x001fe200078e0209 */
[----:B--2---:R-:W-:-:S04]  /*20a10*/  SHF.L.U32 R10, R6, 0x1f, RZ ;  /* 0x0000001f060a7819 */ /* 0x004fc800000006ff */
[----:B------:R-:W0:Y:S02]  /*20a20*/  SYNCS.PHASECHK.TRANS64.TRYWAIT P0, [R5+URZ+0x388a0], R10 ;  /* 0x0388a00a050075a7 */ /* 0x000e24000800017f */
[----:B0-----:R-:W-:Y:S05]  /*20a30*/  @!P0 BRA `(.L_x_700) ;  /* 0x0000005800c48947 */ /* 0x001fea0003800000 */
.L_x_827:
[----:B------:R-:W1:Y:S02]  /*20a40*/  S2R R6, SR_TID.X ;  /* 0x0000000000067919 */ /* 0x000e640000002100 */
[----:B-1----:R-:W-:-:S04]  /*20a50*/  LOP3.LUT R6, R6, 0x7f, RZ, 0xc0, !PT ;  /* 0x0000007f06067812 */ /* 0x002fc800078ec0ff */
[----:B------:R-:W-:-:S13]  /*20a60*/  ISETP.NE.AND P1, PT, R6, RZ, PT ;  /* 0x000000ff0600720c */ /* 0x000fda0003f25270 */
        /* <DEDUP_REMOVED lines=8> */
.L_x_701:
[----:B-1----:R-:W2:Y:S01]  /*20af0*/  LDL R6, [R1+0x10] ;  /* 0x0000100001067983 */ /* 0x002ea20000100800 */
[----:B------:R-:W-:Y:S01]  /*20b00*/  R2UR UR9, R5 ;  /* 0x00000000050972ca */ /* 0x000fe200000e0000 */
[----:B-----5:R-:W-:Y:S01]  /*20b10*/  IMAD R7, R4, 0x50, R8 ;  /* 0x0000005004077824 */ /* 0x020fe200078e0208 */
[----:B------:R-:W-:Y:S01]  /*20b20*/  UIADD3 UR4, UP0, UR38, 0x570, URZ ;  /* 0x0000057026047890 */ /* 0x000fe2000ff1e03f */
[----:B------:R-:W-:Y:S01]  /*20b30*/  R2UR UR12, R2 ;  /* 0x00000000020c72ca */ /* 0x000fe200000e0000 */
[----:B------:R-:W-:Y:S01]  /*20b40*/  UMOV UR10, URZ ;  /* 0x0000003f000a7c82 */ /* 0x000fe20008000000 */
[----:B------:R-:W-:Y:S01]  /*20b50*/  VIADD R7, R7, 0xffffffb0 ;  /* 0xffffffb007077836 */ /* 0x000fe20000000000 */
[----:B------:R-:W-:Y:S01]  /*20b60*/  R2UR UR13, R3 ;  /* 0x00000000030d72ca */ /* 0x000fe200000e0000 */
[----:B------:R-:W-:Y:S01]  /*20b70*/  UIADD3.X UR5, URZ, UR39, URZ, UP0, !UPT ;  /* 0x000000273f057290 */ /* 0x000fe200087fe43f */
[----:B------:R-:W-:Y:S02]  /*20b80*/  UMOV UR6, 0x0 ;  /* 0x0000000000067882 */ /* 0x000fe40000000000 */
[----:B------:R-:W-:Y:S01]  /*20b90*/  R2UR UR11, R7 ;  /* 0x00000000070b72ca */ /* 0x000fe200000e0000 */
[----:B------:R-:W-:Y:S01]  /*20ba0*/  UMOV UR7, 0x12f00000 ;  /* 0x12f0000000077882 */ /* 0x000fe20000000000 */
[----:B------:R-:W-:Y:S01]  /*20bb0*/  UMOV UR17, 0x40 ;  /* 0x0000004000117882 */ /* 0x000fe20000000000 */
[----:B------:R-:W-:Y:S01]  /*20bc0*/  UIADD3 UR9, UR9, 0x38890, URZ ;  /* 0x0003889009097890 */ /* 0x000fe2000fffe03f */
[----:B--2---:R-:W-:-:S05]  /*20bd0*/  IMAD R6, R6, 0xa000, R9 ;  /* 0x0000a00006067824 */ /* 0x004fca00078e0209 */
[----:B------:R-:W-:-:S13]  /*20be0*/  R2UR UR16, R6 ;  /* 0x00000000061072ca */ /* 0x000fda00000e0000 */
[----:B------:R-:W-:Y:S02]  /*20bf0*/  UIADD3 UR8, UR16, 0x24400, URZ ;  /* 0x0002440010087890 */ /* 0x000fe4000fffe03f */
        /* <DEDUP_REMOVED lines=14> */
[----:B------:R1:W-:Y:S01]  /*20ce0*/  UTMALDG.4D [UR8], [UR4], desc[UR6] ;  /* 0x00000608040075b4 */ /* 0x0003e20008019000 */
[----:B------:R-:W2:Y:S02]  /*20cf0*/  SYNCS.PHASECHK.TRANS64.TRYWAIT P0, [R5+URZ+0x388c0], R10 ;  /* 0x0388c00a050075a7 */ /* 0x000ea4000800017f */
[----:B-12---:R-:W-:Y:S05]  /*20d00*/  @!P0 BRA `(.L_x_702) ;  /* 0x0000005800248947 */ /* 0x006fea0003800000 */
.L_x_828:
[----:B------:R-:W-:Y:S05]  /*20d10*/  @P1 BRA `(.L_x_703) ;  /* 0x00000000001c1947 */ /* 0x000fea0003800000 */
[----:B------:R-:W2:Y:S01]  /*20d20*/  S2R R11, SR_TID.X ;  /* 0x00000000000b7919 */ /* 0x000ea20000002100 */
[----:B01----:R-:W-:-:S04]  /*20d30*/  IMAD.MOV.U32 R10, RZ, RZ, 0xa000 ;  /* 0x0000a000ff0a7424 */ /* 0x003fc800078e00ff */
[----:B------:R3:W-:Y:S01]  /*20d40*/  SYNCS.ARRIVE.TRANS64 RZ, [R5+URZ+0x388b0], R10 ;  /* 0x0388b00a05ff79a7 */ /* 0x0007e2000800003f */
[----:B--2---:R-:W-:-:S04]  /*20d50*/  LOP3.LUT R11, R11, 0x1f, RZ, 0xc0, !PT ;  /* 0x0000001f0b0b7812 */ /* 0x004fc800078ec0ff */
[----:B------:R-:W-:-:S13]  /*20d60*/  ISETP.NE.AND P0, PT, R11, RZ, PT ;  /* 0x000000ff0b00720c */ /* 0x000fda0003f05270 */
[----:B---3--:R-:W-:Y:S05]  /*20d70*/  @!P0 BRA `(.L_x_703) ;  /* 0x0000000000048947 */ /* 0x008fea0003800000 */
[----:B------:R-:W-:Y:S01]  /*20d80*/  BPT.TRAP 0x1 ;  /* 0x000000040000795c */ /* 0x000fe20000300000 */
.L_x_703:
[----:B------:R-:W-:Y:S01]  /*20d90*/  R2UR UR16, R6 ;  /* 0x00000000061072ca */ /* 0x000fe200000e0000 */
[----:B------:R-:W-:Y:S01]  /*20da0*/  UIADD3 UR4, UP0, UR38, 0x670, URZ ;  /* 0x0000067026047890 */ /* 0x000fe2000ff1e03f */
[----:B------:R-:W-:Y:S01]  /*20db0*/  R2UR UR9, R5 ;  /* 0x00000000050972ca */ /* 0x000fe200000e0000 */
[----:B------:R-:W-:Y:S01]  /*20dc0*/  UMOV UR10, URZ ;  /* 0x0000003f000a7c82 */ /* 0x000fe20008000000 */
[----:B------:R-:W-:Y:S01]  /*20dd0*/  R2UR UR11, R7 ;  /* 0x00000000070b72ca */ /* 0x000fe200000e0000 */
[----:B------:R-:W-:Y:S01]  /*20de0*/  UIADD3.X UR5, URZ, UR39, URZ, UP0, !UPT ;  /* 0x000000273f057290 */ /* 0x000fe200087fe43f */
[----:B------:R-:W-:Y:S01]  /*20df0*/  R2UR UR12, R2 ;  /* 0x00000000020c72ca */ /* 0x000fe200000e0000 */
[----:B------:R-:W-:Y:S01]  /*20e00*/  UMOV UR6, 0x0 ;  /* 0x0000000000067882 */ /* 0x000fe20000000000 */
[----:B------:R-:W-:Y:S01]  /*20e10*/  R2UR UR13, R3 ;  /* 0x00000000030d72ca */ /* 0x000fe200000e0000 */
[----:B------:R-:W-:Y:S01]  /*20e20*/  UMOV UR7, 0x12f00000 ;  /* 0x12f0000000077882 */ /* 0x000fe20000000000 */
[----:B------:R-:W-:-:S03]  /*20e30*/  UMOV UR17, 0x40 ;  /* 0x0000004000117882 */ /* 0x000fc60000000000 */
[----:B------:R-:W-:Y:S02]  /*20e40*/  UIADD3 UR8, UR16, 0x400, URZ ;  /* 0x0000040010087890 */ /* 0x000fe4000fffe03f */
[----:B------:R-:W-:Y:S02]  /*20e50*/  UIADD3 UR9, UR9, 0x388b0, URZ ;  /* 0x000388b009097890 */ /* 0x000fe4000fffe03f */
[----:B------:R-:W-:Y:S02]  /*20e60*/  UIADD3 UR14, UR16, 0x2c00, URZ ;  /* 0x00002c00100e7890 */ /* 0x000fe4000fffe03f */
[----:B------:R-:W-:Y:S02]  /*20e70*/  UIADD3 UR15, UR16, 0x5400, URZ ;  /* 0x00005400100f7890 */ /* 0x000fe4000fffe03f */
[----:B------:R-:W-:-:S03]  /*20e80*/  UIADD3 UR16, UR16, 0x7c00, URZ ;  /* 0x00007c0010107890 */ /* 0x000fc6000fffe03f */
        /* <DEDUP_REMOVED lines=13> */
.L_x_699:
[----:B------:R-:W-:Y:S05]  /*20f60*/  BSYNC B1 ;  /* 0x0000000000017941 */ /* 0x000fea0003800000 */
.L_x_698:
[----:B01----:R-:W2:Y:S04]  /*20f70*/  LDL.LU R5, [R1+0x10] ;  /* 0x0000100001057983 */ /* 0x003ea80000300800 */
[----:B------:R-:W3:Y:S01]  /*20f80*/  LDL.LU R7, [R1+0x14] ;  /* 0x0000140001077983 */ /* 0x000ee20000300800 */
[----:B------:R-:W-:Y:S01]  /*20f90*/  PLOP3.LUT P2, PT, PT, PT, PT, 0x8, 0x0 ;  /* 0x000000000000781c */ /* 0x000fe20003f4e170 */
[----:B--2---:R-:W-:-:S05]  /*20fa0*/  VIADD R5, R5, 0x1 ;  /* 0x0000000105057836 */ /* 0x004fca0000000000 */
[----:B------:R-:W-:-:S04]  /*20fb0*/  ISETP.NE.AND P0, PT, R5, 0x2, PT ;  /* 0x000000020500780c */ /* 0x000fc80003f05270 */
[----:B------:R-:W-:Y:S02]  /*20fc0*/  SEL R6, RZ, 0x1, P0 ;  /* 0x00000001ff067807 */ /* 0x000fe40000000000 */
[----:B------:R-:W-:Y:S02]  /*20fd0*/  SEL R10, R5, RZ, P0 ;  /* 0x000000ff050a7207 */ /* 0x000fe40000000000 */
[----:B---3--:R-:W-:Y:S02]  /*20fe0*/  LOP3.LUT R7, R7, R6, RZ, 0x3c, !PT ;  /* 0x0000000607077212 */ /* 0x008fe400078e3cff */
[----:B------:R-:W-:Y:S01]  /*20ff0*/  IADD3 R5, R4, -0x2, RZ ;  /* 0xfffffffe04057810 */ /* 0x000fe20007ffe0ff */
[----:B------:R0:W-:Y:S03]  /*21000*/  STL [R1+0x10], R10 ;  /* 0x0000100a01007387 */ /* 0x0001e60000100800 */
[----:B------:R-:W-:Y:S01]  /*21010*/  ISETP.GE.AND P0, PT, R5, R0, PT ;  /* 0x000000000500720c */ /* 0x000fe20003f06270 */
[----:B------:R0:W-:-:S12]  /*21020*/  STL [R1+0x14], R7 ;  /* 0x0000140701007387 */ /* 0x0001d80000100800 */
[----:B0-----:R-:W-:Y:S05]  /*21030*/  @!P0 BRA `(.L_x_693) ;  /* 0x0000000400a88947 */ /* 0x001fea0003800000 */
[C---:B-----5:R-:W-:Y:S02]  /*21040*/  IMAD R5, R4.reuse, 0x50, R8 ;  /* 0x0000005004057824 */ /* 0x060fe400078e0208 */
[----:B------:R-:W-:Y:S02]  /*21050*/  VIADD R4, R4, 0xffffffff ;  /* 0xffffffff04047836 */ /* 0x000fe40000000000 */
[----:B------:R-:W-:-:S07]  /*21060*/  VIADD R5, R5, 0xffffff60 ;  /* 0xffffff6005057836 */ /* 0x000fce0000000000 */
.L_x_710:
[----:B------:R-:W-:Y:S05]  /*21070*/  YIELD ;  /* 0x0000000000007946 */ /* 0x000fea0003800000 */
[----:B------:R-:W-:Y:S04]  /*21080*/  BSSY B1, `(.L_x_704) ;  /* 0x0000058000017945 */ /* 0x000fe80003800000 */
[----:B0-----:R-:W-:Y:S05]  /*21090*/  @!P6 BRA `(.L_x_705) ;  /* 0x000000040058e947 */ /* 0x001fea0003800000 */
[----:B------:R-:W2:Y:S04]  /*210a0*/  LDL R6, [R1+0x10] ;  /* 0x0000100001067983 */ /* 0x000ea80000100800 */
[----:B------:R-:W3:Y:S01]  /*210b0*/  LDL R7, [R1+0x14] ;  /* 0x0000140001077983 */ /* 0x000ee20000100800 */
[----:B--2---:R-:W-:Y:S01]  /*210c0*/  IMAD R6, R6, 0x8, R9 ;  /* 0x0000000806067824 */ /* 0x004fe200078e0209 */
[----:B---3--:R-:W-:-:S04]  /*210d0*/  SHF.L.U32 R7, R7, 0x1f, RZ ;  /* 0x0000001f07077819 */ /* 0x008fc800000006ff */
[----:B------:R-:W0:Y:S02]  /*210e0*/  SYNCS.PHASECHK.TRANS64.TRYWAIT P0, [R6+URZ+0x388a0], R7 ;  /* 0x0388a007060075a7 */ /* 0x000e24000800017f */
[----:B0-----:R-:W-:Y:S05]  /*210f0*/  @!P0 BRA `(.L_x_706) ;  /* 0x00000054003c8947 */ /* 0x001fea0003800000 */
.L_x_829:
        /* <DEDUP_REMOVED lines=11> */
.L_x_707:
[----:B-1----:R-:W2:Y:S01]  /*211b0*/  LDL R8, [R1+0x10] ;  /* 0x0000100001087983 */ /* 0x002ea20000100800 */
        /* <DEDUP_REMOVED lines=8> */
[----:B------:R-:W-:Y:S01]  /*21240*/  UMOV UR7, 0x12f00000 ;  /* 0x12f0000000077882 */ /* 0x000fe20000000000 */
[----:B------:R-:W-:-:S04]  /*21250*/  UMOV UR17, 0x40 ;  /* 0x0000004000117882 */ /* 0x000fc80000000000 */
        /* <DEDUP_REMOVED lines=21> */
.L_x_830:
        /* <DEDUP_REMOVED lines=8> */
.L_x_709:
        /* <DEDUP_REMOVED lines=29> */
.L_x_705:
[----:B------:R-:W-:Y:S05]  /*21600*/  BSYNC B1 ;  /* 0x0000000000017941 */ /* 0x000fea0003800000 */
.L_x_704:
[----:B01----:R-:W2:Y:S04]  /*21610*/  LDL.LU R6, [R1+0x10] ;  /* 0x0000100001067983 */ /* 0x003ea80000300800 */
[----:B------:R-:W3:Y:S01]  /*21620*/  LDL.LU R7, [R1+0x14] ;  /* 0x0000140001077983 */ /* 0x000ee20000300800 */
[----:B------:R-:W-:Y:S02]  /*21630*/  VIADD R4, R4, 0xffffffff ;  /* 0xffffffff04047836 */ /* 0x000fe40000000000 */
[----:B------:R-:W-:Y:S02]  /*21640*/  VIADD R5, R5, 0xffffffb0 ;  /* 0xffffffb005057836 */ /* 0x000fe40000000000 */
[----:B--2---:R-:W-:-:S05]  /*21650*/  VIADD R6, R6, 0x1 ;  /* 0x0000000106067836 */ /* 0x004fca0000000000 */
[----:B------:R-:W-:-:S04]  /*21660*/  ISETP.NE.AND P0, PT, R6, 0x2, PT ;  /* 0x000000020600780c */ /* 0x000fc80003f05270 */
[----:B------:R-:W-:Y:S02]  /*21670*/  SEL R8, R6, RZ, P0 ;  /* 0x000000ff06087207 */ /* 0x000fe40000000000 */
[----:B------:R-:W-:Y:S02]  /*21680*/  SEL R6, RZ, 0x1, P0 ;  /* 0x00000001ff067807 */ /* 0x000fe40000000000 */
[----:B------:R-:W-:Y:S01]  /*21690*/  ISETP.GT.AND P0, PT, R4, R0, PT ;  /* 0x000000000400720c */ /* 0x000fe20003f04270 */
[----:B------:R0:W-:Y:S01]  /*216a0*/  STL [R1+0x10], R8 ;  /* 0x0000100801007387 */ /* 0x0001e20000100800 */
[----:B---3--:R-:W-:-:S05]  /*216b0*/  LOP3.LUT R7, R7, R6, RZ, 0x3c, !PT ;  /* 0x0000000607077212 */ /* 0x008fca00078e3cff */
[----:B------:R0:W-:Y:S06]  /*216c0*/  STL [R1+0x14], R7 ;  /* 0x0000140701007387 */ /* 0x0001ec0000100800 */
[----:B------:R-:W-:Y:S05]  /*216d0*/  @P0 BRA `(.L_x_710) ;  /* 0xfffffff800640947 */ /* 0x000fea000383ffff */
.L_x_693:
[----:B------:R-:W-:Y:S05]  /*216e0*/  BSYNC B0 ;  /* 0x0000000000007941 */ /* 0x000fea0003800000 */
.L_x_692:
[----:B------:R-:W2:Y:S01]  /*216f0*/  LDL R6, [R1+0x38] ;  /* 0x0000380001067983 */ /* 0x000ea20000100800 */
[----:B------:R-:W-:Y:S05]  /*21700*/  @!P2 WARPSYNC.ALL ;  /* 0x000000000000a948 */ /* 0x000fea0003800000 */
[----:B------:R-:W-:Y:S01]  /*21710*/  BSSY B6, `(.L_x_711) ;  /* 0x000036c000067945 */ /* 0x000fe20003800000 */
[----:B------:R-:W-:Y:S01]  /*21720*/  @!P2 BAR.SYNC.DEFER_BLOCKING 0xc, 0x120 ;  /* 0x030480000000ab1d */ /* 0x000fe20000010000 */
[----:B--2---:R-:W-:-:S13]  /*21730*/  ISETP.GT.AND P0, PT, R6, RZ, PT ;  /* 0x000000ff0600720c */ /* 0x004fda0003f04270 */
[----:B------:R-:W-:Y:S05]  /*21740*/  @P0 BRA `(.L_x_712) ;  /* 0x0000000000480947 */ /* 0x000fea0003800000 */
[----:B------:R-:W1:Y:S02]  /*21750*/  S2R R6, SR_TID.X ;  /* 0x0000000000067919 */ /* 0x000e640000002100 */
[----:B-1----:R-:W-:-:S04]  /*21760*/  LOP3.LUT R6, R6, 0x1f, RZ, 0xc0, !PT ;  /* 0x0000001f06067812 */ /* 0x002fc800078ec0ff */
[----:B------:R-:W-:-:S13]  /*21770*/  ISETP.NE.AND P1, PT, R6, RZ, PT ;  /* 0x000000ff0600720c */ /* 0x000fda0003f25270 */
[----:B------:R-:W-:Y:S05]  /*21780*/  @P1 BRA `(.L_x_713) ;  /* 0x0000003400901947 */ /* 0x000fea0003800000 */
[----:B0-----:R-:W0:Y:S01]  /*21790*/  S2R R7, SR_LANEID ;  /* 0x0000000000077919 */ /* 0x001e220000000000 */
[----:B------:R-:W-:Y:S01]  /*217a0*/  VOTEU.ANY UR4, UPT, PT ;  /* 0x0000000000047886 */ /* 0x000fe200038e0100 */
[----:B------:R-:W1:Y:S01]  /*217b0*/  LDC.64 R2, c[0x0][0xc38] ;  /* 0x00030e00ff027b82 */ /* 0x000e620000000a00 */
[----:B------:R-:W0:Y:S01]  /*217c0*/  FLO.U32 R0, UR4 ;  /* 0x0000000400007d00 */ /* 0x000e2200080e0000 */
[----:B------:R-:W-:-:S07]  /*217d0*/  ULDC.64 UR6, c[0x0][0x208] ;  /* 0x0000820000067ab9 */ /* 0x000fce0000000a00 */
[----:B------:R-:W1:Y:S01]  /*217e0*/  POPC R5, UR4 ;  /* 0x0000000400057d09 */ /* 0x000e620008000000 */
[----:B0-----:R-:W-:-:S13]  /*217f0*/  ISETP.EQ.U32.AND P0, PT, R0, R7, PT ;  /* 0x000000070000720c */ /* 0x001fda0003f02070 */
[----:B-1----:R-:W2:Y:S01]  /*21800*/  @P0 ATOMG.E.ADD.STRONG.GPU PT, R3, desc[UR6][R2.64], R5 ;  /* 0x00000005020309a8 */ /* 0x002ea200081ee1c6 */
[----:B------:R-:W0:Y:S02]  /*21810*/  S2R R4, SR_LTMASK ;  /* 0x0000000000047919 */ /* 0x000e240000003900 */
[----:B0-----:R-:W-:-:S04]  /*21820*/  LOP3.LUT R4, R4, UR4, RZ, 0xc0, !PT ;  /* 0x0000000404047c12 */ /* 0x001fc8000f8ec0ff */
[----:B------:R-:W0:Y:S01]  /*21830*/  POPC R7, R4 ;  /* 0x0000000400077309 */ /* 0x000e220000000000 */
[----:B--2---:R-:W0:Y:S02]  /*21840*/  SHFL.IDX PT, R0, R3, R0, 0x1f ;  /* 0x00001f0003007589 */ /* 0x004e2400000e0000 */
[----:B0-----:R-:W-:Y:S01]  /*21850*/  IADD3 R16, R0, UR36, R7 ;  /* 0x0000002400107c10 */ /* 0x001fe2000fffe007 */
[----:B------:R-:W-:Y:S06]  /*21860*/  BRA `(.L_x_713) ;  /* 0x0000003400587947 */ /* 0x000fec0003800000 */
.L_x_712:
[----:B------:R-:W1:Y:S01]  /*21870*/  S2R R0, SR_CgaCtaId ;  /* 0x0000000000007919 */ /* 0x000e620000008800 */
[----:B------:R-:W-:-:S04]  /*21880*/  MOV R2, 0x400 ;  /* 0x0000040000027802 */ /* 0x000fc80000000f00 */
[----:B-1----:R-:W-:-:S05]  /*21890*/  LEA R3, R0, R2, 0x18 ;  /* 0x0000000200037211 */ /* 0x002fca00078ec0ff */
[----:B------:R1:W-:Y:S01]  /*218a0*/  STL [R1+0x20], R3 ;  /* 0x0000200301007387 */ /* 0x0003e20000100800 */
[----:B------:R-:W-:-:S05]  /*218b0*/  VIADD R0, R3, 0x24400 ;  /* 0x0002440003007836 */ /* 0x000fca0000000000 */
[----:B------:R-:W-:-:S13]  /*218c0*/  LOP3.LUT P0, RZ, R0, 0x3ff, RZ, 0xc0, !PT ;  /* 0x000003ff00ff7812 */ /* 0x000fda000780c0ff */
[----:B-1----:R-:W-:Y:S05]  /*218d0*/  @!P0 BRA `(.L_x_714) ;  /* 0x0000000000408947 */ /* 0x002fea0003800000 */
[----:B------:R-:W-:Y:S01]  /*218e0*/  MOV R2, 0x0 ;  /* 0x0000000000027802 */ /* 0x000fe20000000f00 */
[----:B------:R-:W-:Y:S01]  /*218f0*/  ULDC.64 UR6, c[0x4][0x1b8] ;  /* 0x01006e0000067ab9 */ /* 0x000fe20000000a00 */
[----:B------:R-:W-:Y:S01]  /*21900*/  ULDC.64 UR8, c[0x4][0x1c0] ;  /* 0x0100700000087ab9 */ /* 0x000fe20000000a00 */
[----:B------:R-:W-:Y:S01]  /*21910*/  ULDC.64 UR4, c[0x4][0x118] ;  /* 0x0100460000047ab9 */ /* 0x000fe20000000a00 */
[----:B------:R-:W-:Y:S02]  /*21920*/  IMAD.U32 R4, RZ, RZ, UR6 ;  /* 0x00000006ff047e24 */ /* 0x000fe4000f8e00ff */
[----:B------:R-:W1:Y:S01]  /*21930*/  LDC.64 R2, c[0x4][R2] ;  /* 0x0100000002027b82 */ /* 0x000e620000000a00 */
[----:B------:R-:W-:Y:S02]  /*21940*/  IMAD.U32 R5, RZ, RZ, UR7 ;  /* 0x00000007ff057e24 */ /* 0x000fe4000f8e00ff */
[----:B------:R-:W-:Y:S02]  /*21950*/  IMAD.U32 R6, RZ, RZ, UR8 ;  /* 0x00000008ff067e24 */ /* 0x000fe4000f8e00ff */
[----:B0-----:R-:W-:-:S02]  /*21960*/  IMAD.U32 R7, RZ, RZ, UR9 ;  /* 0x00000009ff077e24 */ /* 0x001fc4000f8e00ff */
[----:B------:R-:W-:Y:S02]  /*21970*/  IMAD.U32 R10, RZ, RZ, UR4 ;  /* 0x00000004ff0a7e24 */ /* 0x000fe4000f8e00ff */
[----:B------:R-:W-:Y:S02]  /*21980*/  IMAD.U32 R11, RZ, RZ, UR5 ;  /* 0x00000005ff0b7e24 */ /* 0x000fe4000f8e00ff */
[----:B-----5:R-:W-:Y:S02]  /*21990*/  IMAD.MOV.U32 R8, RZ, RZ, 0x70 ;  /* 0x00000070ff087424 */ /* 0x020fe400078e00ff */
[----:B------:R-:W-:Y:S02]  /*219a0*/  IMAD.MOV.U32 R12, RZ, RZ, 0x1 ;  /* 0x00000001ff0c7424 */ /* 0x000fe400078e00ff */
[----:B------:R-:W-:-:S07]  /*219b0*/  IMAD.MOV.U32 R13, RZ, RZ, RZ ;  /* 0x000000ffff0d7224 */ /* 0x000fce00078e00ff */
[----:B------:R-:W-:-:S07]  /*219c0*/  LEPC R20, `(.L_x_714) ;  /* 0x000000001014794e */ /* 0x000fce0000000000 */
[----:B-1----:R-:W-:Y:S05]  /*219d0*/  CALL.ABS.NOINC R2 ;  /* 0x0000000002007343 */ /* 0x002fea0003c00000 */
.L_x_714:
        /* <DEDUP_REMOVED lines=12> */
[----:B0-----:R-:W-:Y:S02]  /*21aa0*/  IMAD.U32 R7, RZ, RZ, UR9 ;  /* 0x00000009ff077e24 */ /* 0x001fe4000f8e00ff */
[----:B------:R-:W-:-:S02]  /*21ab0*/  IMAD.U32 R10, RZ, RZ, UR4 ;  /* 0x00000004ff0a7e24 */ /* 0x000fc4000f8e00ff */
[----:B------:R-:W-:Y:S02]  /*21ac0*/  IMAD.U32 R11, RZ, RZ, UR5 ;  /* 0x00000005ff0b7e24 */ /* 0x000fe4000f8e00ff */
[----:B-----5:R-:W-:Y:S02]  /*21ad0*/  IMAD.MOV.U32 R8, RZ, RZ, 0x70 ;  /* 0x00000070ff087424 */ /* 0x020fe400078e00ff */
[----:B------:R-:W-:Y:S02]  /*21ae0*/  IMAD.MOV.U32 R12, RZ, RZ, 0x1 ;  /* 0x00000001ff0c7424 */ /* 0x000fe400078e00ff */
[----:B-1----:R-:W-:-:S07]  /*21af0*/  IMAD.MOV.U32 R13, RZ, RZ, RZ ;  /* 0x000000ffff0d7224 */ /* 0x002fce00078e00ff */
[----:B------:R-:W-:-:S07]  /*21b00*/  LEPC R20, `(.L_x_716) ;  /* 0x000000001014794e */ /* 0x000fce0000000000 */
[----:B--2---:R-:W-:Y:S05]  /*21b10*/  CALL.ABS.NOINC R2 ;  /* 0x0000000002007343 */ /* 0x004fea0003c00000 */
.L_x_716:
[----:B------:R-:W-:Y:S01]  /*21b20*/  MOV R2, 0x0 ;  /* 0x0000000000027802 */ /* 0x000fe20000000f00 */
[----:B------:R-:W-:Y:S01]  /*21b30*/  ULDC.64 UR4, c[0x4][0x1b8] ;  /* 0x01006e0000047ab9 */ /* 0x000fe20000000a00 */
[----:B------:R-:W-:Y:S01]  /*21b40*/  ULDC.64 UR6, c[0x4][0x1c0] ;  /* 0x0100700000067ab9 */ /* 0x000fe20000000a00 */
[----:B------:R-:W-:Y:S01]  /*21b50*/  ULDC.64 UR8, c[0x4][0x128] ;  /* 0x01004a0000087ab9 */ /* 0x000fe20000000a00 */
[----:B------:R-:W-:Y:S02]  /*21b60*/  IMAD.U32 R4, RZ, RZ, UR4 ;  /* 0x00000004ff047e24 */ /* 0x000fe4000f8e00ff */
[----:B------:R-:W0:Y:S01]  /*21b70*/  LDC.64 R2, c[0x4][R2] ;  /* 0x0100000002027b82 */ /* 0x000e220000000a00 */
[----:B------:R-:W-:Y:S02]  /*21b80*/  IMAD.U32 R5, RZ, RZ, UR5 ;  /* 0x00000005ff057e24 */ /* 0x000fe4000f8e00ff */
[----:B------:R-:W-:Y:S02]  /*21b90*/  IMAD.U32 R6, RZ, RZ, UR6 ;  /* 0x00000006ff067e24 */ /* 0x000fe4000f8e00ff */
[----:B------:R-:W-:-:S02]  /*21ba0*/  IMAD.U32 R7, RZ, RZ, UR7 ;  /* 0x00000007ff077e24 */ /* 0x000fc4000f8e00ff */
[----:B------:R-:W-:Y:S02]  /*21bb0*/  IMAD.U32 R10, RZ, RZ, UR8 ;  /* 0x00000008ff0a7e24 */ /* 0x000fe4000f8e00ff */
[----:B------:R-:W-:Y:S02]  /*21bc0*/  IMAD.U32 R11, RZ, RZ, UR9 ;  /* 0x00000009ff0b7e24 */ /* 0x000fe4000f8e00ff */
[----:B------:R-:W-:Y:S02]  /*21bd0*/  IMAD.MOV.U32 R8, RZ, RZ, 0x70 ;  /* 0x00000070ff087424 */ /* 0x000fe400078e00ff */
[----:B------:R-:W-:Y:S02]  /*21be0*/  IMAD.MOV.U32 R12, RZ, RZ, 0x1 ;  /* 0x00000001ff0c7424 */ /* 0x000fe400078e00ff */
[----:B------:R-:W-:-:S07]  /*21bf0*/  IMAD.MOV.U32 R13, RZ, RZ, RZ ;  /* 0x000000ffff0d7224 */ /* 0x000fce00078e00ff */
[----:B------:R-:W-:-:S07]  /*21c00*/  LEPC R20, `(.L_x_715) ;  /* 0x000000001014794e */ /* 0x000fce0000000000 */
[----:B0-----:R-:W-:Y:S05]  /*21c10*/  CALL.ABS.NOINC R2 ;  /* 0x0000000002007343 */ /* 0x001fea0003c00000 */
.L_x_715:
        /* <DEDUP_REMOVED lines=8> */
[----:B------:R-:W1:Y:S02]  /*21ca0*/  S2R R6, SR_TID.X ;  /* 0x0000000000067919 */ /* 0x000e640000002100 */
[----:B-1----:R-:W-:-:S04]  /*21cb0*/  LOP3.LUT R6, R6, 0x1f, RZ, 0xc0, !PT ;  /* 0x0000001f06067812 */ /* 0x002fc800078ec0ff */
        /* <DEDUP_REMOVED lines=9> */
[----:B------:R-:W1:Y:S01]  /*21d50*/  LDC R4, c[0x0][0x428] ;  /* 0x00010a00ff047b82 */ /* 0x000e620000000800 */
[----:B------:R-:W-:-:S06]  /*21d60*/  IMAD.MOV.U32 R0, RZ, RZ, R5 ;  /* 0x000000ffff007224 */ /* 0x000fcc00078e0005 */
[----:B------:R2:W5:Y:S01]  /*21d70*/  @P0 LDG.E R0, desc[UR6][R2.64] ;  /* 0x0000000602000981 */ /* 0x000562000c1e1900 */
[----:B------:R-:W-:Y:S02]  /*21d80*/  PLOP3.LUT P1, PT, P6, PT, PT, 0x8, 0x0 ;  /* 0x000000000000781c */ /* 0x000fe4000372e170 */
[----:B-1----:R-:W-:Y:S01]  /*21d90*/  ISETP.NE.AND P0, PT, R4, 0x1, PT ;  /* 0x000000010400780c */ /* 0x002fe20003f05270 */
[----:B------:R-:W-:-:S12]  /*21da0*/  IMAD.MOV.U32 R4, RZ, RZ, R18 ;  /* 0x000000ffff047224 */ /* 0x000fd800078e0012 */
[----:B--2---:R-:W1:Y:S08]  /*21db0*/  @P0 LDC R3, c[0x0][0x42c] ;  /* 0x00010b00ff030b82 */ /* 0x004e700000000800 */
[----:B------:R-:W2:Y:S01]  /*21dc0*/  @P0 LDC R2, c[0x0][0x430] ;  /* 0x00010c00ff020b82 */ /* 0x000ea20000000800 */
[----:B-1----:R-:W-:-:S05]  /*21dd0*/  @P0 IMAD.HI.U32 R3, R18, R3, RZ ;  /* 0x0000000312030227 */ /* 0x002fca00078e00ff */
[----:B--2---:R-:W-:Y:S02]  /*21de0*/  @P0 SHF.R.U32.HI R4, RZ, R2, R3 ;  /* 0x00000002ff040219 */ /* 0x004fe40000011603 */
[----:B------:R-:W-:-:S04]  /*21df0*/  ISETP.NE.U32.AND P0, PT, RZ, UR4, PT ;  /* 0x00000004ff007c0c */ /* 0x000fc8000bf05070 */
[----:B------:R-:W-:-:S04]  /*21e00*/  ISETP.NE.AND.EX P0, PT, RZ, UR5, PT, P0 ;  /* 0x00000005ff007c0c */ /* 0x000fc8000bf05300 */
[----:B------:R-:W-:-:S09]  /*21e10*/  SEL R2, R5, RZ, !P0 ;  /* 0x000000ff05027207 */ /* 0x000fd20004000000 */
.L_x_717:
        /* <DEDUP_REMOVED lines=10> */
[----:B------:R-:W1:Y:S01]  /*21ec0*/  S2R R3, SR_TID.X ;  /* 0x0000000000037919 */ /* 0x000e620000002100 */
[----:B------:R-:W-:Y:S01]  /*21ed0*/  UMOV UR4, 0x40 ;  /* 0x0000004000047882 */ /* 0x000fe20000000000 */
[----:B-1----:R-:W-:-:S04]  /*21ee0*/  LOP3.LUT R3, R3, 0x1f, RZ, 0xc0, !PT ;  /* 0x0000001f03037812 */ /* 0x002fc800078ec0ff */
[----:B------:R-:W-:-:S04]  /*21ef0*/  ISETP.NE.AND P2, PT, R3, RZ, PT ;  /* 0x000000ff0300720c */ /* 0x000fc80003f45270 */
[----:B------:R-:W-:-:S09]  /*21f00*/  PLOP3.LUT P1, PT, P2, PT, PT, 0x8, 0x0 ;  /* 0x000000000000781c */ /* 0x000fd2000172e170 */
[----:B------:R-:W-:-:S05]  /*21f10*/  VOTEU.ALL UP0, P2 ;  /* 0x00000000003f7886 */ /* 0x000fca0001000000 */
.L_x_718:
        /* <DEDUP_REMOVED lines=15> */
.L_x_719:
        /* <DEDUP_REMOVED lines=15> */
.L_x_720:
        /* <DEDUP_REMOVED lines=9> */
[----:B0----5:R-:W0:Y:S01]  /*22190*/  LDC.64 R8, c[0x0][0x3f8] ;  /* 0x0000fe00ff087b82 */ /* 0x021e220000000a00 */
[----:B------:R-:W-:Y:S02]  /*221a0*/  ULDC.64 UR4, c[0x0][0xa08] ;  /* 0x0002820000047ab9 */ /* 0x000fe40000000a00 */
[----:B0-----:R-:W-:Y:S01]  /*221b0*/  LOP3.LUT P0, RZ, R8, UR4, RZ, 0xfc, !PT ;  /* 0x0000000408ff7c12 */ /* 0x001fe2000f80fcff */
[----:B------:R-:W-:-:S03]  /*221c0*/  UMOV UR4, 0xffffffff ;  /* 0xffffffff00047882 */ /* 0x000fc60000000000 */
[----:B------:R-:W-:-:S04]  /*221d0*/  LOP3.LUT P0, RZ, R9, UR5, RZ, 0xfc, P0 ;  /* 0x0000000509ff7c12 */ /* 0x000fc8000800fcff */
[----:B------:R-:W-:Y:S01]  /*221e0*/  SEL R5, R0, RZ, !P0 ;  /* 0x000000ff00057207 */ /* 0x000fe20004000000 */
[----:B------:R-:W-:Y:S08]  /*221f0*/  BRA.DIV UR4, `(.L_x_721) ;  /* 0x0000004604247947 */ /* 0x000ff0000b800000 */
.L_x_833:
[----:B------:R-:W2:Y:S01]  /*22200*/  LDL R3, [R1+0x28] ;  /* 0x0000280001037983 */ /* 0x000ea20000100800 */
[----:B------:R-:W-:Y:S01]  /*22210*/  UMOV UR4, 0xffffffff ;  /* 0xffffffff00047882 */ /* 0x000fe20000000000 */
[----:B------:R-:W-:Y:S01]  /*22220*/  SHF.R.S32.HI R12, RZ, 0x1f, R0 ;  /* 0x0000001fff0c7819 */ /* 0x000fe20000011400 */
[----:B--2---:R-:W-:Y:S01]  /*22230*/  VIADD R3, R3, 0xffffffff ;  /* 0xffffffff03037836 */ /* 0x004fe20000000000 */
[----:B------:R-:W-:Y:S06]  /*22240*/  BRA.DIV UR4, `(.L_x_722) ;  /* 0x0000004604447947 */ /* 0x000fec000b800000 */
[----:B------:R-:W-:-:S13]  /*22250*/  ELECT P6, URZ, PT ;  /* 0x00000000003f782f */ /* 0x000fda00038c0000 */
.L_x_836:
[----:B------:R-:W-:Y:S05]  /*22260*/  @!P6 BRA `(.L_x_723) ;  /* 0x000000040048e947 */ /* 0x000fea0003800000 */
[----:B------:R0:W-:Y:S01]  /*22270*/  STL [R1+0xc], R3 ;  /* 0x00000c0301007387 */ /* 0x0001e20000100800 */
[----:B------:R-:W-:-:S04]  /*22280*/  ISETP.NE.U32.AND P0, PT, R8, RZ, PT ;  /* 0x000000ff0800720c */ /* 0x000fc80003f05070 */
[----:B------:R-:W-:-:S13]  /*22290*/  ISETP.NE.AND.EX P0, PT, R9, RZ, PT, P0 ;  /* 0x000000ff0900720c */ /* 0x000fda0003f05300 */
[----:B0-----:R-:W-:Y:S05]  /*222a0*/  @!P0 BRA `(.L_x_724) ;  /* 0x0000000000508947 */ /* 0x001fea0003800000 */
[----:B------:R-:W0:Y:S01]  /*222b0*/  LDC R10, c[0x0][0x41c] ;  /* 0x00010700ff0a7b82 */ /* 0x000e220000000800 */
[----:B------:R-:W-:Y:S01]  /*222c0*/  MOV R5, R3 ;  /* 0x0000000300057202 */ /* 0x000fe20000000f00 */
[----:B------:R-:W-:Y:S01]  /*222d0*/  ULDC.64 UR4, c[0x0][0x408] ;  /* 0x0001020000047ab9 */ /* 0x000fe20000000a00 */
[----:B------:R-:W-:Y:S01]  /*222e0*/  ULDC.64 UR6, c[0x0][0x208] ;  /* 0x0000820000067ab9 */ /* 0x000fe20000000a00 */
[----:B0-----:R-:W-:-:S13]  /*222f0*/  ISETP.NE.AND P0, PT, R10, 0x1, PT ;  /* 0x000000010a00780c */ /* 0x001fda0003f05270 */
[----:B------:R-:W0:Y:S02]  /*22300*/  @P0 LDC.64 R6, c[0x0][0x420] ;  /* 0x00010800ff060b82 */ /* 0x000e240000000a00 */
[----:B0-----:R-:W-:-:S05]  /*22310*/  @P0 IMAD.HI.U32 R6, R3, R6, RZ ;  /* 0x0000000603060227 */ /* 0x001fca00078e00ff */
[----:B------:R-:W-:-:S05]  /*22320*/  @P0 SHF.R.U32.HI R5, RZ, R7, R6 ;  /* 0x00000007ff050219 */ /* 0x000fca0000011606 */
[----:B------:R-:W-:-:S04]  /*22330*/  IMAD.MOV R6, RZ, RZ, -R5 ;  /* 0x000000ffff067224 */ /* 0x000fc800078e0a05 */
        /* <DEDUP_REMOVED lines=11> */
.L_x_724:
        /* <DEDUP_REMOVED lines=9> */
.L_x_837:
        /* <DEDUP_REMOVED lines=11> */
.L_x_726:
        /* <DEDUP_REMOVED lines=38> */
.L_x_723:
        /* <DEDUP_REMOVED lines=55> */
.L_x_838:
[----:B------:R-:W-:Y:S05]  /*22b00*/  BSYNC B0 ;  /* 0x0000000000007941 */ /* 0x000fea0003800000 */
.L_x_727:
        /* <DEDUP_REMOVED lines=8> */
[----:B------:R-:W-:-:S05]  /*22b90*/  VIADDMNMX R13, R13, R2, 0xffffffff, !PT ;  /* 0xffffffff0d0d7446 */ /* 0x000fca0007800102 */
[C---:B------:R-:W-:Y:S02]  /*22ba0*/  IMAD.IADD R2, R6.reuse, 0x1, R13 ;  /* 0x0000000106027824 */ /* 0x040fe400078e020d */
[----:B------:R-:W-:-:S03]  /*22bb0*/  VIADD R6, R6, 0xfffffffe ;  /* 0xfffffffe06067836 */ /* 0x000fc60000000000 */
[----:B------:R-:W-:-:S04]  /*22bc0*/  LOP3.LUT R2, R2, 0x1, RZ, 0xc0, !PT ;  /* 0x0000000102027812 */ /* 0x000fc800078ec0ff */
[----:B------:R-:W-:-:S13]  /*22bd0*/  ISETP.NE.U32.AND P0, PT, R2, 0x1, PT ;  /* 0x000000010200780c */ /* 0x000fda0003f05070 */
        /* <DEDUP_REMOVED lines=15> */
[----:B------:R-:W-:Y:S01]  /*22cd0*/  IMAD.MOV.U32 R2, RZ, RZ, R6 ;  /* 0x000000ffff027224 */ /* 0x000fe200078e0006 */
[----:B------:R-:W-:Y:S01]  /*22ce0*/  ULDC.64 UR4, c[0x0][0x408] ;  /* 0x0001020000047ab9 */ /* 0x000fe20000000a00 */
[----:B------:R-:W-:Y:S01]  /*22cf0*/  ULDC.64 UR6, c[0x0][0x208] ;  /* 0x0000820000067ab9 */ /* 0x000fe20000000a00 */
[----:B0-----:R-:W-:-:S13]  /*22d00*/  ISETP.NE.AND P0, PT, R17, 0x1, PT ;  /* 0x000000011100780c */ /* 0x001fda0003f05270 */
[----:B------:R-:W0:Y:S02]  /*22d10*/  @P0 LDC.64 R10, c[0x0][0x420] ;  /* 0x00010800ff0a0b82 */ /* 0x000e240000000a00 */
[----:B0-----:R-:W-:-:S05]  /*22d20*/  @P0 IMAD.HI.U32 R10, R6, R10, RZ ;  /* 0x0000000a060a0227 */ /* 0x001fca00078e00ff */
[----:B------:R-:W-:Y:S01]  /*22d30*/  @P0 SHF.R.U32.HI R2, RZ, R11, R10 ;  /* 0x0000000bff020219 */ /* 0x000fe2000001160a */
[----:B------:R-:W-:-:S03]  /*22d40*/  IMAD R10, R12, UR4, RZ ;  /* 0x000000040c0a7c24 */ /* 0x000fc6000f8e02ff */
[----:B------:R-:W-:Y:S01]  /*22d50*/  SHF.R.S32.HI R11, RZ, 0x1f, R2 ;  /* 0x0000001fff0b7819 */ /* 0x000fe20000011402 */
[C---:B------:R-:W-:Y:S02]  /*22d60*/  IMAD R15, R0.reuse, UR5, R10 ;  /* 0x00000005000f7c24 */ /* 0x040fe4000f8e020a */
[--C-:B------:R-:W-:Y:S02]  /*22d70*/  IMAD.MOV.U32 R10, RZ, RZ, R2.reuse ;  /* 0x000000ffff0a7224 */ /* 0x100fe400078e0002 */
[----:B------:R-:W-:Y:S02]  /*22d80*/  IMAD.MOV R2, RZ, RZ, -R2 ;  /* 0x000000ffff027224 */ /* 0x000fe400078e0a02 */
[----:B------:R-:W-:-:S04]  /*22d90*/  IMAD.WIDE.U32 R10, R0, UR4, R10 ;  /* 0x00000004000a7c25 */ /* 0x000fc8000f8e000a */
[----:B------:R-:W-:Y:S01]  /*22da0*/  IMAD.IADD R15, R15, 0x1, R11 ;  /* 0x000000010f0f7824 */ /* 0x000fe200078e020b */
[----:B------:R-:W-:Y:S01]  /*22db0*/  LEA R8, P0, R10, R8, 0x2 ;  /* 0x000000080a087211 */ /* 0x000fe200078010ff */
[----:B------:R-:W-:-:S03]  /*22dc0*/  IMAD R6, R17, R2, R6 ;  /* 0x0000000211067224 */ /* 0x000fc600078e0206 */
[----:B------:R-:W-:-:S05]  /*22dd0*/  LEA.HI.X R9, R10, R9, R15, 0x2, P0 ;  /* 0x000000090a097211 */ /* 0x000fca00000f140f */
[----:B------:R0:W5:Y:S04]  /*22de0*/  LDG.E R2, desc[UR6][R8.64] ;  /* 0x0000000608027981 */ /* 0x000168000c1e1900 */
.L_x_735:
[----:B0-----:R-:W0:Y:S01]  /*22df0*/  S2R R9, SR_CgaCtaId ;  /* 0x0000000000097919 */ /* 0x001e220000008800 */
[----:B------:R-:W-:-:S04]  /*22e00*/  MOV R8, 0x400 ;  /* 0x0000040000087802 */ /* 0x000fc80000000f00 */
[----:B0-----:R-:W-:Y:S02]  /*22e10*/  LEA R8, R9, R8, 0x18 ;  /* 0x0000000809087211 */ /* 0x001fe400078ec0ff */
[----:B------:R-:W-:-:S03]  /*22e20*/  SHF.L.U32 R9, R14, 0x1f, RZ ;  /* 0x0000001f0e097819 */ /* 0x000fc600000006ff */
[----:B------:R-:W-:-:S04]  /*22e30*/  IMAD R8, R7, 0x8, R8 ;  /* 0x0000000807087824 */ /* 0x000fc800078e0208 */
[----:B------:R-:W0:Y:S02]  /*22e40*/  SYNCS.PHASECHK.TRANS64.TRYWAIT P0, [R8+URZ+0x38840], R9 ;  /* 0x03884009080075a7 */ /* 0x000e24000800017f */
[----:B0-----:R-:W-:Y:S05]  /*22e50*/  @!P0 BRA `(.L_x_736) ;  /* 0x0000003800948947 */ /* 0x001fea0003800000 */
.L_x_839:
        /* <DEDUP_REMOVED lines=11> */
.L_x_737:
[----:B------:R-:W2:Y:S04]  /*22f10*/  LDL R17, [R1+0x4] ;  /* 0x0000040001117983 */ /* 0x000ea80000100800 */
[----:B0-----:R-:W3:Y:S01]  /*22f20*/  LDL.LU R9, [R1+0x8] ;  /* 0x0000080001097983 */ /* 0x001ee20000300800 */
[----:B------:R-:W-:Y:S02]  /*22f30*/  MOV R11, 0x400 ;  /* 0x00000400000b7802 */ /* 0x000fe40000000f00 */
[----:B------:R-:W-:Y:S01]  /*22f40*/  R2UR UR9, R8 ;  /* 0x00000000080972ca */ /* 0x000fe200000e0000 */
[----:B------:R-:W4:Y:S01]  /*22f50*/  LDL R10, [R1] ;  /* 0x00000000010a7983 */ /* 0x000f220000100800 */
[----:B------:R-:W0:Y:S01]  /*22f60*/  S2R R15, SR_CgaCtaId ;  /* 0x00000000000f7919 */ /* 0x000e220000008800 */
[----:B------:R-:W-:Y:S01]  /*22f70*/  R2UR UR11, R6 ;  /* 0x00000000060b72ca */ /* 0x000fe200000e0000 */
[----:B------:R-:W-:Y:S01]  /*22f80*/  UIADD3 UR4, UP0, UR38, 0x370, URZ ;  /* 0x0000037026047890 */ /* 0x000fe2000ff1e03f */
[----:B------:R-:W-:-:S02]  /*22f90*/  R2UR UR12, R4 ;  /* 0x00000000040c72ca */ /* 0x000fc400000e0000 */
[----:B-----5:R-:W-:-:S06]  /*22fa0*/  R2UR UR13, R2 ;  /* 0x00000000020d72ca */ /* 0x020fcc00000e0000 */
[----:B------:R-:W-:Y:S01]  /*22fb0*/  UIADD3 UR9, UR9, 0x38830, URZ ;  /* 0x0003883009097890 */ /* 0x000fe2000fffe03f */
[----:B0-----:R-:W-:-:S05]  /*22fc0*/  LEA R11, R15, R11, 0x18 ;  /* 0x0000000b0f0b7211 */ /* 0x001fca00078ec0ff */
[----:B------:R-:W-:-:S05]  /*22fd0*/  IMAD R8, R7, 0xa000, R11 ;  /* 0x0000a00007087824 */ /* 0x000fca00078e020b */
[----:B------:R-:W-:Y:S01]  /*22fe0*/  R2UR UR14, R8 ;  /* 0x00000000080e72ca */ /* 0x000fe200000e0000 */
[----:B------:R-:W-:Y:S01]  /*22ff0*/  UMOV UR10, URZ ;  /* 0x0000003f000a7c82 */ /* 0x000fe20008000000 */
[----:B------:R-:W-:Y:S01]  /*23000*/  UMOV UR6, 0x0 ;  /* 0x0000000000067882 */ /* 0x000fe20000000000 */
[----:B------:R-:W-:Y:S01]  /*23010*/  UMOV UR7, 0x14f00000 ;  /* 0x14f0000000077882 */ /* 0x000fe20000000000 */
[----:B------:R-:W-:-:S09]  /*23020*/  UMOV UR17, 0x40 ;  /* 0x0000004000117882 */ /* 0x000fd20000000000 */
[----:B------:R-:W-:Y:S02]  /*23030*/  UIADD3 UR8, UR14, 0x24400, URZ ;  /* 0x000244000e087890 */ /* 0x000fe4000fffe03f */
[----:B------:R-:W-:Y:S02]  /*23040*/  UIADD3 UR15, UR14, 0x26c00, URZ ;  /* 0x00026c000e0f7890 */ /* 0x000fe4000fffe03f */
[----:B------:R-:W-:Y:S02]  /*23050*/  UIADD3 UR16, UR14, 0x29400, URZ ;  /* 0x000294000e107890 */ /* 0x000fe4000fffe03f */
[----:B------:R-:W-:Y:S01]  /*23060*/  UIADD3 UR14, UR14, 0x2bc00, URZ ;  /* 0x0002bc000e0e7890 */ /* 0x000fe2000fffe03f */
        /* <DEDUP_REMOVED lines=9> */
[----:B------:R0:W-:Y:S01]  /*23100*/  UTMALDG.4D [UR8], [UR4], desc[UR6] ;  /* 0x00000608040075b4 */ /* 0x0001e20008019000 */
[----:B------:R-:W-:Y:S01]  /*23110*/  UMOV UR15, 0xc0 ;  /* 0x000000c0000f7882 */ /* 0x000fe20000000000 */
        /* <DEDUP_REMOVED lines=8> */
.L_x_840:
[----:B------:R-:W1:Y:S01]  /*231a0*/  S2R R10, SR_TID.X ;  /* 0x00000000000a7919 */ /* 0x000e620000002100 */
[----:B------:R-:W-:-:S04]  /*231b0*/  UPRMT UR4, UR37, 0x9910, URZ ;  /* 0x0000991025047896 */ /* 0x000fc8000800003f */
[----:B------:R-:W-:Y:S01]  /*231c0*/  UISETP.NE.AND UP0, UPT, UR4, 0x2, UPT ;  /* 0x000000020400788c */ /* 0x000fe2000bf05270 */
[----:B-1----:R-:W-:-:S04]  /*231d0*/  LOP3.LUT R10, R10, 0x7f, RZ, 0xc0, !PT ;  /* 0x0000007f0a0a7812 */ /* 0x002fc800078ec0ff */
[----:B------:R-:W-:-:S13]  /*231e0*/  ISETP.NE.AND P0, PT, R10, RZ, PT ;  /* 0x000000ff0a00720c */ /* 0x000fda0003f05270 */
[----:B0-----:R-:W-:-:S04]  /*231f0*/  @!P0 IMAD.MOV.U32 R9, RZ, RZ, 0xa000 ;  /* 0x0000a000ff098424 */ /* 0x001fc800078e00ff */
[----:B------:R0:W-:Y:S01]  /*23200*/  @!P0 SYNCS.ARRIVE.TRANS64 RZ, [R8+URZ+0x38850], R9 ;  /* 0x0388500908ff89a7 */ /* 0x0001e2000800003f */
[----:B------:R-:W-:-:S13]  /*23210*/  PLOP3.LUT P0, PT, PT, PT, UP0, 0x40, 0x0 ;  /* 0x000000000000781c */ /* 0x000fda0003f0e808 */
[----:B0-----:R-:W-:Y:S05]  /*23220*/  @!P0 BRA `(.L_x_739) ;  /* 0x0000000000048947 */ /* 0x001fea0003800000 */
[----:B------:R-:W-:Y:S01]  /*23230*/  BPT.TRAP 0x1 ;  /* 0x000000040000795c */ /* 0x000fe20000300000 */
.L_x_739:
[----:B------:R-:W2:Y:S02]  /*23240*/  LDL R9, [R1+0x18] ;  /* 0x0000180001097983 */ /* 0x000ea40000100800 */
[----:B--2---:R-:W-:-:S13]  /*23250*/  LOP3.LUT P0, RZ, R9, 0x40, RZ, 0xc0, !PT ;  /* 0x0000004009ff7812 */ /* 0x004fda000780c0ff */
[----:B------:R-:W-:Y:S05]  /*23260*/  @P0 BRA `(.L_x_740) ;  /* 0x0000000000040947 */ /* 0x000fea0003800000 */
[----:B------:R-:W-:Y:S01]  /*23270*/  BPT.TRAP 0x1 ;  /* 0x000000040000795c */ /* 0x000fe20000300000 */
.L_x_740:
[----:B------:R-:W2:Y:S01]  /*23280*/  LDL.LU R17, [R1+0xc] ;  /* 0x00000c0001117983 */ /* 0x000ea20000300800 */
[----:B------:R-:W-:-:S03]  /*23290*/  MOV R11, 0x400 ;  /* 0x00000400000b7802 */ /* 0x000fc60000000f00 */
[----:B------:R-:W3:Y:S04]  /*232a0*/  LDL.LU R9, [R1] ;  /* 0x0000000001097983 */ /* 0x000ee80000300800 */
        /* <DEDUP_REMOVED lines=37> */
.L_x_734:
[----:B------:R-:W-:Y:S05]  /*23500*/  BSYNC B2 ;  /* 0x0000000000027941 */ /* 0x000fea0003800000 */
.L_x_733:
[----:B------:R-:W2:Y:S04]  /*23510*/  LDL.LU R2, [R1+0x28] ;  /* 0x0000280001027983 */ /* 0x000ea80000300800 */
[----:B------:R0:W-:Y:S04]  /*23520*/  STL [R1], R7 ;  /* 0x0000000701007387 */ /* 0x0001e80000100800 */
[----:B------:R0:W-:Y:S02]  /*23530*/  STL [R1+0x8], R14 ;  /* 0x0000080e01007387 */ /* 0x0001e40000100800 */
[----:B0-2---:R-:W-:-:S07]  /*23540*/  VIADD R6, R2, 0xfffffffd ;  /* 0xfffffffd02067836 */ /* 0x005fce0000000000 */
.L_x_732:
[----:B------:R-:W-:Y:S05]  /*23550*/  BSYNC B1 ;  /* 0x0000000000017941 */ /* 0x000fea0003800000 */
.L_x_731:
[----:B------:R-:W-:-:S05]  /*23560*/  IMAD.MOV R2, RZ, RZ, -R13 ;  /* 0x000000ffff027224 */ /* 0x000fca00078e0a0d */
[----:B------:R-:W-:-:S13]  /*23570*/  ISETP.NE.AND P0, PT, R3, R2, PT ;  /* 0x000000020300720c */ /* 0x000fda0003f05270 */
[----:B------:R-:W-:Y:S05]  /*23580*/  @!P0 BRA `(.L_x_730) ;  /* 0x00000010009c8947 */ /* 0x000fea0003800000 */
[----:B------:R-:W-:-:S07]  /*23590*/  IMAD.MOV.U32 R10, RZ, RZ, R5 ;  /* 0x000000ffff0a7224 */ /* 0x000fce00078e0005 */
.L_x_757:
        /* <DEDUP_REMOVED lines=22> */
[----:B------:R-:W-:-:S04]  /*23700*/  @P0 SHF.R.U32.HI R2, RZ, R3, R9 ;  /* 0x00000003ff020219 */ /* 0x000fc80000011609 */
[--C-:B------:R-:W-:Y:S01]  /*23710*/  SHF.R.S32.HI R3, RZ, 0x1f, R2.reuse ;  /* 0x0000001fff037819 */ /* 0x100fe20000011402 */
[----:B------:R-:W-:-:S04]  /*23720*/  IMAD.MOV R9, RZ, RZ, -R2 ;  /* 0x000000ffff097224 */ /* 0x000fc800078e0a02 */
[----:B------:R-:W-:Y:S02]  /*23730*/  IMAD R9, R10, R9, R6 ;  /* 0x000000090a097224 */ /* 0x000fe400078e0206 */
[----:B------:R-:W-:Y:S02]  /*23740*/  IMAD R10, R12, UR6, RZ ;  /* 0x000000060c0a7c24 */ /* 0x000fe4000f8e02ff */
[----:B------:R-:W-:-:S04]  /*23750*/  IMAD.WIDE.U32 R2, R0, UR6, R2 ;  /* 0x0000000600027c25 */ /* 0x000fc8000f8e0002 */
[----:B------:R-:W-:-:S04]  /*23760*/  IMAD R10, R0, UR7, R10 ;  /* 0x00000007000a7c24 */ /* 0x000fc8000f8e020a */
[----:B------:R-:W-:Y:S01]  /*23770*/  IMAD.IADD R3, R10, 0x1, R3 ;  /* 0x000000010a037824 */ /* 0x000fe200078e0203 */
[----:B------:R-:W-:-:S04]  /*23780*/  LEA R10, P0, R2, UR4, 0x2 ;  /* 0x00000004020a7c11 */ /* 0x000fc8000f8010ff */
[----:B------:R-:W-:-:S05]  /*23790*/  LEA.HI.X R11, R2, UR5, R3, 0x2, P0 ;  /* 0x00000005020b7c11 */ /* 0x000fca00080f1403 */
[----:B------:R0:W5:Y:S04]  /*237a0*/  LDG.E R10, desc[UR8][R10.64] ;  /* 0x000000080a0a7981 */ /* 0x000168000c1e1900 */
.L_x_743:
[----:B------:R-:W1:Y:S01]  /*237b0*/  S2R R3, SR_CgaCtaId ;  /* 0x0000000000037919 */ /* 0x000e620000008800 */
[----:B------:R-:W-:-:S04]  /*237c0*/  MOV R2, 0x400 ;  /* 0x0000040000027802 */ /* 0x000fc80000000f00 */
[----:B-1----:R-:W-:Y:S02]  /*237d0*/  LEA R2, R3, R2, 0x18 ;  /* 0x0000000203027211 */ /* 0x002fe400078ec0ff */
[----:B------:R-:W-:-:S03]  /*237e0*/  SHF.L.U32 R3, R8, 0x1f, RZ ;  /* 0x0000001f08037819 */ /* 0x000fc600000006ff */
[----:B------:R-:W-:-:S04]  /*237f0*/  IMAD R2, R7, 0x8, R2 ;  /* 0x0000000807027824 */ /* 0x000fc800078e0202 */
[----:B------:R-:W1:Y:S02]  /*23800*/  SYNCS.PHASECHK.TRANS64.TRYWAIT P0, [R2+URZ+0x38840], R3 ;  /* 0x03884003020075a7 */ /* 0x000e64000800017f */
[----:B-1----:R-:W-:Y:S05]  /*23810*/  @!P0 BRA `(.L_x_744) ;  /* 0x00000030004c8947 */ /* 0x002fea0003800000 */
.L_x_841:
        /* <DEDUP_REMOVED lines=11> */
.L_x_745:
[----:B------:R-:W2:Y:S04]  /*238d0*/  LDL R15, [R1+0x4] ;  /* 0x00000400010f7983 */ /* 0x000ea80000100800 */
[----:B-1----:R-:W3:Y:S01]  /*238e0*/  LDL.LU R3, [R1+0x8] ;  /* 0x0000080001037983 */ /* 0x002ee20000300800 */
        /* <DEDUP_REMOVED lines=39> */
.L_x_842:
        /* <DEDUP_REMOVED lines=10> */
.L_x_747:
[----:B------:R-:W2:Y:S02]  /*23c00*/  LDL R3, [R1+0x18] ;  /* 0x0000180001037983 */ /* 0x000ea40000100800 */
[----:B--2---:R-:W-:-:S13]  /*23c10*/  LOP3.LUT P0, RZ, R3, 0x40, RZ, 0xc0, !PT ;  /* 0x0000004003ff7812 */ /* 0x004fda000780c0ff */
[----:B------:R-:W-:Y:S05]  /*23c20*/  @P0 BRA `(.L_x_748) ;  /* 0x0000000000040947 */ /* 0x000fea0003800000 */
[----:B------:R-:W-:Y:S01]  /*23c30*/  BPT.TRAP 0x1 ;  /* 0x000000040000795c */ /* 0x000fe20000300000 */
.L_x_748:
        /* <DEDUP_REMOVED lines=40> */
.L_x_742:
[----:B------:R-:W-:Y:S05]  /*23ec0*/  BSYNC B1 ;  /* 0x0000000000017941 */ /* 0x000fea0003800000 */
.L_x_741:
        /* <DEDUP_REMOVED lines=10> */
[----:B------:R-:W-:Y:S01]  /*23f70*/  VIADD R9, R6, 0xffffffff ;  /* 0xffffffff06097836 */ /* 0x000fe20000000000 */
        /* <DEDUP_REMOVED lines=21> */
.L_x_751:
[----:B------:R-:W2:Y:S01]  /*240d0*/  S2R R3, SR_CgaCtaId ;  /* 0x0000000000037919 */ /* 0x000ea20000008800 */
[----:B------:R-:W-:-:S04]  /*240e0*/  MOV R2, 0x400 ;  /* 0x0000040000027802 */ /* 0x000fc80000000f00 */
[----:B--2---:R-:W-:Y:S02]  /*240f0*/  LEA R2, R3, R2, 0x18 ;  /* 0x0000000203027211 */ /* 0x004fe400078ec0ff */
[----:B------:R-:W-:Y:S02]  /*24100*/  SHF.L.U32 R3, R13, 0x1f, RZ ;  /* 0x0000001f0d037819 */ /* 0x000fe400000006ff */
[----:B------:R-:W-:-:S04]  /*24110*/  LEA R2, R14, R2, 0x3 ;  /* 0x000000020e027211 */ /* 0x000fc800078e18ff */
[----:B------:R-:W2:Y:S02]  /*24120*/  SYNCS.PHASECHK.TRANS64.TRYWAIT P0, [R2+URZ+0x38840], R3 ;  /* 0x03884003020075a7 */ /* 0x000ea4000800017f */
[----:B--2---:R-:W-:Y:S05]  /*24130*/  @!P0 BRA `(.L_x_752) ;  /* 0x00000028002c8947 */ /* 0x004fea0003800000 */
.L_x_843:
        /* <DEDUP_REMOVED lines=11> */
.L_x_753:
[----:B0-----:R-:W3:Y:S04]  /*241f0*/  LDL R14, [R1] ;  /* 0x00000000010e7983 */ /* 0x001ee80000100800 */
[----:B------:R-:W4:Y:S01]  /*24200*/  LDL R13, [R1+0x4] ;  /* 0x00000400010d7983 */ /* 0x000f220000100800 */
[----:B--2---:R-:W-:Y:S01]  /*24210*/  MOV R3, 0x400 ;  /* 0x0000040000037802 */ /* 0x004fe20000000f00 */
[----:B------:R-:W-:Y:S01]  /*24220*/  UIADD3 UR4, UP0, UR38, 0x370, URZ ;  /* 0x0000037026047890 */ /* 0x000fe2000ff1e03f */
[----:B------:R-:W-:Y:S01]  /*24230*/  R2UR UR9, R2 ;  /* 0x00000000020972ca */ /* 0x000fe200000e0000 */
[----:B------:R-:W0:Y:S01]  /*24240*/  S2R R11, SR_CgaCtaId ;  /* 0x00000000000b7919 */ /* 0x000e220000008800 */
[----:B------:R-:W-:Y:S01]  /*24250*/  R2UR UR11, R9 ;  /* 0x00000000090b72ca */ /* 0x000fe200000e0000 */
[----:B------:R-:W-:Y:S01]  /*24260*/  UMOV UR10, URZ ;  /* 0x0000003f000a7c82 */ /* 0x000fe20008000000 */
[----:B------:R-:W-:Y:S01]  /*24270*/  R2UR UR12, R4 ;  /* 0x00000000040c72ca */ /* 0x000fe200000e0000 */
[----:B------:R-:W-:Y:S01]  /*24280*/  UMOV UR6, 0x0 ;  /* 0x0000000000067882 */ /* 0x000fe20000000000 */
[----:B-----5:R-:W-:Y:S01]  /*24290*/  R2UR UR13, R10 ;  /* 0x000000000a0d72ca */ /* 0x020fe200000e0000 */
[----:B------:R-:W-:Y:S01]  /*242a0*/  UMOV UR7, 0x14f00000 ;  /* 0x14f0000000077882 */ /* 0x000fe20000000000 */
[----:B------:R-:W-:Y:S01]  /*242b0*/  UMOV UR17, 0x40 ;  /* 0x0000004000117882 */ /* 0x000fe20000000000 */
[----:B------:R-:W-:Y:S01]  /*242c0*/  UMOV UR18, 0x80 ;  /* 0x0000008000127882 */ /* 0x000fe20000000000 */
[----:B------:R-:W-:-:S03]  /*242d0*/  SHF.L.U32 R8, R8, 0x1f, RZ ;  /* 0x0000001f08087819 */ /* 0x000fc600000006ff */
[----:B------:R-:W-:Y:S01]  /*242e0*/  UIADD3 UR9, UR9, 0x38830, URZ ;  /* 0x0003883009097890 */ /* 0x000fe2000fffe03f */
[----:B0-----:R-:W-:-:S05]  /*242f0*/  LEA R3, R11, R3, 0x18 ;  /* 0x000000030b037211 */ /* 0x001fca00078ec0ff */
[----:B---3--:R-:W-:Y:S01]  /*24300*/  IMAD R2, R14, 0xa000, R3 ;  /* 0x0000a0000e027824 */ /* 0x008fe200078e0203 */
[----:B----4-:R-:W-:-:S04]  /*24310*/  R2UR UR5, R13 ;  /* 0x000000000d0572ca */ /* 0x010fc800000e0000 */
[----:B------:R-:W-:Y:S01]  /*24320*/  R2UR UR14, R2 ;  /* 0x00000000020e72ca */ /* 0x000fe200000e0000 */
[----:B------:R-:W-:-:S08]  /*24330*/  IMAD R2, R7, 0x8, R3 ;  /* 0x0000000807027824 */ /* 0x000fd000078e0203 */
[----:B------:R-:W-:-:S04]  /*24340*/  UIMAD UR11, UR11, 0x50, UR5 ;  /* 0x000000500b0b78a4 */ /* 0x000fc8000f8e0205 */
[----:B------:R-:W-:Y:S02]  /*24350*/  UIADD3 UR8, UR14, 0x24400, URZ ;  /* 0x000244000e087890 */ /* 0x000fe4000fffe03f */
        /* <DEDUP_REMOVED lines=17> */
.L_x_844:
[----:B------:R-:W1:Y:S01]  /*24470*/  S2R R3, SR_TID.X ;  /* 0x0000000000037919 */ /* 0x000e620000002100 */
[----:B------:R-:W-:-:S04]  /*24480*/  UPRMT UR4, UR37, 0x9910, URZ ;  /* 0x0000991025047896 */ /* 0x000fc8000800003f */
[----:B------:R-:W-:Y:S01]  /*24490*/  UISETP.NE.AND UP0, UPT, UR4, 0x2, UPT ;  /* 0x000000020400788c */ /* 0x000fe2000bf05270 */
[----:B-1----:R-:W-:-:S04]  /*244a0*/  LOP3.LUT R3, R3, 0x7f, RZ, 0xc0, !PT ;  /* 0x0000007f03037812 */ /* 0x002fc800078ec0ff */
[----:B------:R-:W-:-:S13]  /*244b0*/  ISETP.NE.AND P0, PT, R3, RZ, PT ;  /* 0x000000ff0300720c */ /* 0x000fda0003f05270 */
[----:B------:R-:W-:-:S04]  /*244c0*/  @!P0 IMAD.MOV.U32 R3, RZ, RZ, 0xa000 ;  /* 0x0000a000ff038424 */ /* 0x000fc800078e00ff */
[----:B------:R1:W-:Y:S01]  /*244d0*/  @!P0 SYNCS.ARRIVE.TRANS64 RZ, [R2+URZ+0x38850], R3 ;  /* 0x0388500302ff89a7 */ /* 0x0003e2000800003f */
[----:B------:R-:W-:-:S13]  /*244e0*/  PLOP3.LUT P0, PT, PT, PT, UP0, 0x40, 0x0 ;  /* 0x000000000000781c */ /* 0x000fda0003f0e808 */
[----:B-1----:R-:W-:Y:S05]  /*244f0*/  @!P0 BRA `(.L_x_755) ;  /* 0x0000000000048947 */ /* 0x002fea0003800000 */
[----:B------:R-:W-:Y:S01]  /*24500*/  BPT.TRAP 0x1 ;  /* 0x000000040000795c */ /* 0x000fe20000300000 */
.L_x_755:
[----:B------:R-:W2:Y:S02]  /*24510*/  LDL R3, [R1+0x18] ;  /* 0x0000180001037983 */ /* 0x000ea40000100800 */
[----:B--2---:R-:W-:-:S13]  /*24520*/  LOP3.LUT P0, RZ, R3, 0x40, RZ, 0xc0, !PT ;  /* 0x0000004003ff7812 */ /* 0x004fda000780c0ff */
[----:B------:R-:W-:Y:S05]  /*24530*/  @P0 BRA `(.L_x_756) ;  /* 0x0000000000040947 */ /* 0x000fea0003800000 */
[----:B------:R-:W-:Y:S01]  /*24540*/  BPT.TRAP 0x1 ;  /* 0x000000040000795c */ /* 0x000fe20000300000 */
.L_x_756:
[----:B------:R-:W2:Y:S01]  /*24550*/  LDL.LU R13, [R1+0xc] ;  /* 0x00000c00010d7983 */ /* 0x000ea20000300800 */
[----:B0-----:R-:W-:-:S03]  /*24560*/  MOV R8, 0x400 ;  /* 0x0000040000087802 */ /* 0x001fc60000000f00 */
[----:B------:R-:W3:Y:S01]  /*24570*/  LDL R3, [R1+0x4] ;  /* 0x0000040001037983 */ /* 0x000ee20000100800 */
        /* <DEDUP_REMOVED lines=18> */
[----:B------:R-:W-:Y:S01]  /*246a0*/  IMAD.MOV.U32 R5, RZ, RZ, R10 ;  /* 0x000000ffff057224 */ /* 0x000fe200078e000a */
[----:B--2---:R-:W-:Y:S02]  /*246b0*/  R2UR UR11, R13 ;  /* 0x000000000d0b72ca */ /* 0x004fe400000e0000 */
        /* <DEDUP_REMOVED lines=16> */
.L_x_750:
[----:B------:R-:W-:Y:S05]  /*247c0*/  BSYNC B1 ;  /* 0x0000000000017941 */ /* 0x000fea0003800000 */
.L_x_749:
[C---:B------:R-:W-:Y:S01]  /*247d0*/  ISETP.GT.AND P0, PT, R6.reuse, 0x1, PT ;  /* 0x000000010600780c */ /* 0x040fe20003f04270 */
[----:B------:R-:W-:-:S12]  /*247e0*/  VIADD R6, R6, 0xfffffffe ;  /* 0xfffffffe06067836 */ /* 0x000fd80000000000 */
[----:B------:R-:W-:Y:S05]  /*247f0*/  @P0 BRA `(.L_x_757) ;  /* 0xffffffec00680947 */ /* 0x000fea000383ffff */
.L_x_730:
[----:B------:R-:W-:Y:S05]  /*24800*/  BSYNC B0 ;  /* 0x0000000000007941 */ /* 0x000fea0003800000 */
.L_x_729:
        /* <DEDUP_REMOVED lines=9> */
[----:B------:R-:W-:Y:S01]  /*248a0*/  ULDC.64 UR6, c[0x0][0x208] ;  /* 0x0000820000067ab9 */ /* 0x000fe20000000a00 */
[----:B-1----:R-:W-:-:S06]  /*248b0*/  ISETP.EQ.U32.AND P0, PT, R0, R7, PT ;  /* 0x000000070000720c */ /* 0x002fcc0003f02070 */
[----:B------:R-:W2:Y:S07]  /*248c0*/  POPC R7, UR4 ;  /* 0x0000000400077d09 */ /* 0x000eae0008000000 */
[----:B--2---:R-:W2:Y:S01]  /*248d0*/  @P0 ATOMG.E.ADD.STRONG.GPU PT, R3, desc[UR6][R2.64], R7 ;  /* 0x00000007020309a8 */ /* 0x004ea200081ee1c6 */
[----:B------:R-:W1:Y:S02]  /*248e0*/  S2R R6, SR_LTMASK ;  /* 0x0000000000067919 */ /* 0x000e640000003900 */
[----:B-1----:R-:W-:-:S04]  /*248f0*/  LOP3.LUT R6, R6, UR4, RZ, 0xc0, !PT ;  /* 0x0000000406067c12 */ /* 0x002fc8000f8ec0ff */
[----:B------:R-:W1:Y:S01]  /*24900*/  POPC R9, R6 ;  /* 0x0000000600097309 */ /* 0x000e620000000000 */
[----:B--2---:R-:W1:Y:S02]  /*24910*/  SHFL.IDX PT, R0, R3, R0, 0x1f ;  /* 0x00001f0003007589 */ /* 0x004e6400000e0000 */
[----:B-1----:R-:W-:-:S07]  /*24920*/  IADD3 R16, R0, UR36, R9 ;  /* 0x0000002400107c10 */ /* 0x002fce000fffe009 */
.L_x_759:
[----:B------:R-:W-:Y:S05]  /*24930*/  BSYNC B0 ;  /* 0x0000000000007941 */ /* 0x000fea0003800000 */
.L_x_758:
        /* <DEDUP_REMOVED lines=11> */
.L_x_845:
[----:B------:R-:W2:Y:S01]  /*249f0*/  S2R R2, SR_TID.X ;  /* 0x0000000000027919 */ /* 0x000ea20000002100 */
[----:B------:R-:W-:-:S04]  /*24a00*/  UPRMT UR4, UR37, 0x9910, URZ ;  /* 0x0000991025047896 */ /* 0x000fc8000800003f */
[----:B------:R-:W-:Y:S01]  /*24a10*/  UISETP.NE.AND UP0, UPT, UR4, 0x2, UPT ;  /* 0x000000020400788c */ /* 0x000fe2000bf05270 */
[----:B--2---:R-:W-:-:S04]  /*24a20*/  LOP3.LUT R2, R2, 0x7f, RZ, 0xc0, !PT ;  /* 0x0000007f02027812 */ /* 0x004fc800078ec0ff */
[----:B------:R-:W-:-:S13]  /*24a30*/  ISETP.NE.AND P0, PT, R2, RZ, PT ;  /* 0x000000ff0200720c */ /* 0x000fda0003f05270 */
[----:B-1----:R-:W-:-:S04]  /*24a40*/  @!P0 IMAD.MOV.U32 R0, RZ, RZ, 0xa000 ;  /* 0x0000a000ff008424 */ /* 0x002fc800078e00ff */
[----:B------:R1:W-:Y:S01]  /*24a50*/  @!P0 SYNCS.ARRIVE.TRANS64 RZ, [R3+URZ+0x38850], R0 ;  /* 0x0388500003ff89a7 */ /* 0x0003e2000800003f */
[----:B------:R-:W-:-:S13]  /*24a60*/  PLOP3.LUT P0, PT, PT, PT, UP0, 0x40, 0x0 ;  /* 0x000000000000781c */ /* 0x000fda0003f0e808 */
[----:B-1----:R-:W-:Y:S05]  /*24a70*/  @!P0 BRA `(.L_x_763) ;  /* 0x0000000000048947 */ /* 0x002fea0003800000 */
[----:B------:R-:W-:Y:S01]  /*24a80*/  BPT.TRAP 0x1 ;  /* 0x000000040000795c */ /* 0x000fe20000300000 */
.L_x_763:
[----:B------:R-:W2:Y:S02]  /*24a90*/  LDL R0, [R1+0x18] ;  /* 0x0000180001007983 */ /* 0x000ea40000100800 */
[----:B--2---:R-:W-:-:S13]  /*24aa0*/  LOP3.LUT P0, RZ, R0, 0x40, RZ, 0xc0, !PT ;  /* 0x0000004000ff7812 */ /* 0x004fda000780c0ff */
[----:B------:R-:W-:Y:S05]  /*24ab0*/  @P0 BRA `(.L_x_764) ;  /* 0x0000000000040947 */ /* 0x000fea0003800000 */
[----:B------:R-:W-:Y:S01]  /*24ac0*/  BPT.TRAP 0x1 ;  /* 0x000000040000795c */ /* 0x000fe20000300000 */
.L_x_764:
[----:B------:R-:W2:Y:S01]  /*24ad0*/  LDL R0, [R1] ;  /* 0x0000000001007983 */ /* 0x000ea20000100800 */
        /* <DEDUP_REMOVED lines=37> */
.L_x_761:
[----:B------:R-:W-:Y:S05]  /*24d30*/  BSYNC B0 ;  /* 0x0000000000007941 */ /* 0x000fea0003800000 */
.L_x_760:
        /* <DEDUP_REMOVED lines=9> */
.L_x_713:
[----:B------:R-:W-:Y:S05]  /*24dd0*/  BSYNC B6 ;  /* 0x0000000000067941 */ /* 0x000fea0003800000 */
.L_x_711:
[----:B------:R-:W-:-:S03]  /*24de0*/  UMOV UR4, 0xffffffff ;  /* 0xffffffff00047882 */ /* 0x000fc60000000000 */
[----:B------:R-:W-:Y:S05]  /*24df0*/  BRA.DIV UR4, `(.L_x_765) ;  /* 0x0000001e04387947 */ /* 0x000fea000b800000 */
[----:B------:R2:W3:Y:S04]  /*24e00*/  SHFL.IDX PT, R4, R16, RZ, 0x1f ;  /* 0x00001fff10047589 */ /* 0x0004e800000e0000 */
[----:B------:R2:W4:Y:S02]  /*24e10*/  SHFL.IDX PT, R5, R16, 0x1, 0x1f ;  /* 0x00201f0010057f89 */ /* 0x00052400000e0000 */
.L_x_849:
[----:B------:R-:W0:Y:S01]  /*24e20*/  S2R R9, SR_TID.X ;  /* 0x0000000000097919 */ /* 0x000e220000002100 */
[----:B------:R-:W-:Y:S01]  /*24e30*/  ULDC UR4, c[0x0][0xc14] ;  /* 0x0003050000047ab9 */ /* 0x000fe20000000800 */
[----:B------:R-:W-:Y:S01]  /*24e40*/  BSSY B0, `(.L_x_766) ;  /* 0x000000c000007945 */ /* 0x000fe20003800000 */
[----:B-1----:R-:W-:Y:S02]  /*24e50*/  IMAD.U32 R0, RZ, RZ, UR4 ;  /* 0x00000004ff007e24 */ /* 0x002fe4000f8e00ff */
        /* <DEDUP_REMOVED lines=10> */
.L_x_767:
[----:B------:R-:W-:Y:S05]  /*24f00*/  BSYNC B0 ;  /* 0x0000000000007941 */ /* 0x000fea0003800000 */
.L_x_766:
        /* <DEDUP_REMOVED lines=23> */
.L_x_857:
[----:B------:R-:W-:Y:S02]  /*25080*/  ULDC UR4, c[0x0][0xc10] ;  /* 0x0003040000047ab9 */ /* 0x000fe40000000800 */
[----:B--2---:R-:W-:-:S04]  /*25090*/  IMAD.U32 R16, RZ, RZ, UR4 ;  /* 0x00000004ff107e24 */ /* 0x004fc8000f8e00ff */
[----:B-1----:R-:W-:-:S04]  /*250a0*/  IMAD R14, R14, R16, RZ ;  /* 0x000000100e0e7224 */ /* 0x002fc800078e02ff */
[----:B----4-:R-:W-:-:S05]  /*250b0*/  IMAD.IADD R5, R5, 0x1, R14 ;  /* 0x0000000105057824 */ /* 0x010fca00078e020e */
[----:B---3--:R-:W-:-:S13]  /*250c0*/  ISETP.GT.AND P0, PT, R5, R4, PT ;  /* 0x000000040500720c */ /* 0x008fda0003f04270 */
[----:B------:R-:W-:Y:S05]  /*250d0*/  @P0 BRA `(.L_x_769) ;  /* 0x0000000000b80947 */ /* 0x000fea0003800000 */
[----:B------:R-:W1:Y:S02]  /*250e0*/  LDC R0, c[0x0][0xc14] ;  /* 0x00030500ff007b82 */ /* 0x000e640000000800 */
.L_x_774:
[----:B------:R-:W-:-:S05]  /*250f0*/  VIADD R19, R19, 0x1f ;  /* 0x0000001f13137836 */ /* 0x000fca0000000000 */
[----:B-1----:R-:W-:-:S13]  /*25100*/  ISETP.GE.AND P0, PT, R19, R0, PT ;  /* 0x000000001300720c */ /* 0x002fda0003f06270 */
[----:B------:R-:W-:Y:S05]  /*25110*/  @P0 BRA `(.L_x_770) ;  /* 0x0000000400600947 */ /* 0x000fea0003800000 */
[----:B------:R-:W1:Y:S01]  /*25120*/  S2R R9, SR_TID.X ;  /* 0x0000000000097919 */ /* 0x000e620000002100 */
[----:B------:R-:W-:Y:S01]  /*25130*/  BSSY B0, `(.L_x_771) ;  /* 0x000000b000007945 */ /* 0x000fe20003800000 */
[----:B------:R-:W-:Y:S02]  /*25140*/  MOV R3, RZ ;  /* 0x000000ff00037202 */ /* 0x000fe40000000f00 */
[----:B-1----:R-:W-:-:S04]  /*25150*/  LOP3.LUT R9, R9, 0x1f, RZ, 0xc0, !PT ;  /* 0x0000001f09097812 */ /* 0x002fc800078ec0ff */
[C---:B------:R-:W-:Y:S01]  /*25160*/  ISETP.NE.AND P1, PT, R9.reuse, 0x1f, PT ;  /* 0x0000001f0900780c */ /* 0x040fe20003f25270 */
[----:B------:R-:W-:-:S05]  /*25170*/  IMAD.IADD R7, R9, 0x1, R19 ;  /* 0x0000000109077824 */ /* 0x000fca00078e0213 */
[----:B------:R-:W-:-:S13]  /*25180*/  ISETP.GE.OR P0, PT, R7, R0, !P1 ;  /* 0x000000000700720c */ /* 0x000fda0004f06670 */
[----:B------:R-:W-:Y:S05]  /*25190*/  @P0 BRA `(.L_x_772) ;  /* 0x0000000000100947 */ /* 0x000fea0003800000 */
[----:B0-----:R-:W0:Y:S01]  /*251a0*/  LDC.64 R2, c[0x0][0xc58] ;  /* 0x00031600ff027b82 */ /* 0x001e220000000a00 */
[----:B------:R-:W-:Y:S01]  /*251b0*/  ULDC.64 UR4, c[0x0][0x208] ;  /* 0x0000820000047ab9 */ /* 0x000fe20000000a00 */
[----:B0-----:R-:W-:-:S06]  /*251c0*/  IMAD.WIDE R2, R7, 0x4, R2 ;  /* 0x0000000407027825 */ /* 0x001fcc00078e0202 */
[----:B------:R1:W5:Y:S02]  /*251d0*/  LDG.E R3, desc[UR4][R2.64] ;  /* 0x0000000402037981 */ /* 0x000364000c1e1900 */
.L_x_772:
[----:B------:R-:W-:Y:S05]  /*251e0*/  BSYNC B0 ;  /* 0x0000000000007941 */ /* 0x000fea0003800000 */
.L_x_771:
[----:B------:R-:W-:-:S03]  /*251f0*/  UMOV UR4, 0xffffffff ;  /* 0xffffffff00047882 */ /* 0x000fc60000000000 */
[----:B------:R-:W-:Y:S05]  /*25200*/  BRA.DIV UR4, `(.L_x_773) ;  /* 0x0000001e04507947 */ /* 0x000fea000b800000 */
[----:B-----5:R-:W2:Y:S01]  /*25210*/  SHFL.UP PT, R14, R3, 0x1, RZ ;  /* 0x04200000030e7989 */ /* 0x020ea200000e00ff */
[C---:B------:R-:W-:Y:S02]  /*25220*/  ISETP.NE.AND P0, PT, R9.reuse, RZ, PT ;  /* 0x000000ff0900720c */ /* 0x040fe40003f05270 */
[C---:B------:R-:W-:Y:S02]  /*25230*/  ISETP.GE.U32.AND P1, PT, R9.reuse, 0x2, PT ;  /* 0x000000020900780c */ /* 0x040fe40003f26070 */
[----:B--2---:R-:W-:Y:S02]  /*25240*/  SEL R14, R14, RZ, P0 ;  /* 0x000000ff0e0e7207 */ /* 0x004fe40000000000 */
[----:B------:R-:W-:-:S03]  /*25250*/  ISETP.GE.U32.AND P0, PT, R9, 0x4, PT ;  /* 0x000000040900780c */ /* 0x000fc60003f06070 */
[----:B------:R-:W-:-:S05]  /*25260*/  IMAD.IADD R13, R3, 0x1, R14 ;  /* 0x00000001030d7824 */ /* 0x000fca00078e020e */
[----:B------:R-:W2:Y:S02]  /*25270*/  SHFL.UP PT, R14, R13, 0x2, RZ ;  /* 0x044000000d0e7989 */ /* 0x000ea400000e00ff */
        /* <DEDUP_REMOVED lines=8> */
[----:B--2---:R-:W-:-:S05]  /*25300*/  SEL R8, R14, RZ, P1 ;  /* 0x000000ff0e087207 */ /* 0x004fca0000800000 */
[----:B------:R-:W-:-:S05]  /*25310*/  IMAD.IADD R8, R7, 0x1, R8 ;  /* 0x0000000107087824 */ /* 0x000fca00078e0208 */
[----:B------:R-:W2:Y:S02]  /*25320*/  SHFL.UP PT, R14, R8, 0x10, RZ ;  /* 0x06000000080e7989 */ /* 0x000ea400000e00ff */
[----:B--2---:R-:W-:-:S05]  /*25330*/  SEL R9, R14, RZ, P0 ;  /* 0x000000ff0e097207 */ /* 0x004fca0000000000 */
[----:B01----:R-:W-:-:S05]  /*25340*/  IMAD.IADD R2, R8, 0x1, R9 ;  /* 0x0000000108027824 */ /* 0x003fca00078e0209 */
[----:B------:R0:W1:Y:S02]  /*25350*/  SHFL.IDX PT, R14, R2, 0x1f, 0x1f ;  /* 0x03e01f00020e7f89 */ /* 0x00006400000e0000 */
.L_x_865:
[----:B------:R-:W-:Y:S02]  /*25360*/  ULDC UR4, c[0x0][0xc10] ;  /* 0x0003040000047ab9 */ /* 0x000fe40000000800 */
[----:B------:R-:W-:-:S04]  /*25370*/  IMAD.U32 R16, RZ, RZ, UR4 ;  /* 0x00000004ff107e24 */ /* 0x000fc8000f8e00ff */
[----:B-1----:R-:W-:-:S04]  /*25380*/  IMAD R14, R14, R16, RZ ;  /* 0x000000100e0e7224 */ /* 0x002fc800078e02ff */
[----:B------:R-:W-:-:S05]  /*25390*/  IMAD.IADD R5, R14, 0x1, R5 ;  /* 0x000000010e057824 */ /* 0x000fca00078e0205 */
[----:B------:R-:W-:-:S13]  /*253a0*/  ISETP.GT.AND P0, PT, R5, R4, PT ;  /* 0x000000040500720c */ /* 0x000fda0003f04270 */
[----:B------:R-:W-:Y:S05]  /*253b0*/  @!P0 BRA `(.L_x_774) ;  /* 0xfffffffc004c8947 */ /* 0x000fea000383ffff */
.L_x_769:
        /* <DEDUP_REMOVED lines=8> */
.L_x_869:
[----:B------:R-:W-:Y:S01]  /*25440*/  ISETP.NE.AND P0, PT, R6, RZ, PT ;  /* 0x000000ff0600720c */ /* 0x000fe20003f05270 */
[----:B------:R-:W-:-:S12]  /*25450*/  IMAD.MOV.U32 R14, RZ, RZ, RZ ;  /* 0x000000ffff0e7224 */ /* 0x000fd800078e00ff */
[----:B------:R-:W-:Y:S05]  /*25460*/  @!P0 BRA `(.L_x_776) ;  /* 0x0000000000108947 */ /* 0x000fea0003800000 */
[----:B------:R-:W-:Y:S01]  /*25470*/  UMOV UR4, 0xffffffff ;  /* 0xffffffff00047882 */ /* 0x000fe20000000000 */
[----:B------:R-:W-:Y:S02]  /*25480*/  VIADD R12, R5, 0xffffffff ;  /* 0xffffffff050c7836 */ /* 0x000fe40000000000 */
[----:B------:R-:W-:Y:S05]  /*25490*/  BRA.DIV UR4, `(.L_x_777) ;  /* 0x0000001e04c47947 */ /* 0x000fea000b800000 */
[----:B------:R3:W4:Y:S02]  /*254a0*/  SHFL.IDX PT, R14, R2, R12, 0x1f ;  /* 0x00001f0c020e7589 */ /* 0x00072400000e0000 */
.L_x_776:
[----:B--2---:R-:W-:Y:S01]  /*254b0*/  IABS R6, R17 ;  /* 0x0000001100067213 */ /* 0x004fe20000000000 */
[----:B----4-:R-:W-:Y:S01]  /*254c0*/  IMAD R16, R14, R16, R7 ;  /* 0x000000100e107224 */ /* 0x010fe200078e0207 */
[----:B------:R-:W-:Y:S01]  /*254d0*/  IADD3 R19, R5, R19, RZ ;  /* 0x0000001305137210 */ /* 0x000fe20007ffe0ff */
[----:B0--3--:R-:W-:Y:S01]  /*254e0*/  IMAD.MOV.U32 R2, RZ, RZ, RZ ;  /* 0x000000ffff027224 */ /* 0x009fe200078e00ff */
[----:B------:R-:W0:Y:S08]  /*254f0*/  I2F.RP R7, R6 ;  /* 0x0000000600077306 */ /* 0x000e300000209400 */
[----:B0-----:R-:W0:Y:S02]  /*25500*/  MUFU.RCP R7, R7 ;  /* 0x0000000700077308 */ /* 0x001e240000001000 */
[----:B0-----:R-:W-:-:S06]  /*25510*/  VIADD R8, R7, 0xffffffe ;  /* 0x0ffffffe07087836 */ /* 0x001fcc0000000000 */
[----:B-1----:R-:W0:Y:S02]  /*25520*/  F2I.FTZ.U32.TRUNC.NTZ R3, R8 ;  /* 0x0000000800037305 */ /* 0x002e24000021f000 */
[----:B0-----:R-:W-:-:S04]  /*25530*/  IMAD.MOV R9, RZ, RZ, -R3 ;  /* 0x000000ffff097224 */ /* 0x001fc800078e0a03 */
[----:B------:R-:W-:-:S04]  /*25540*/  IMAD R9, R9, R6, RZ ;  /* 0x0000000609097224 */ /* 0x000fc800078e02ff */
[----:B------:R-:W-:Y:S01]  /*25550*/  IMAD.HI.U32 R3, R3, R9, R2 ;  /* 0x0000000903037227 */ /* 0x000fe200078e0002 */
[----:B------:R-:W-:-:S03]  /*25560*/  IABS R9, R17 ;  /* 0x0000001100097213 */ /* 0x000fc60000000000 */
[----:B------:R-:W-:Y:S02]  /*25570*/  IMAD.IADD R2, R4, 0x1, -R16 ;  /* 0x0000000104027824 */ /* 0x000fe400078e0a10 */
[----:B------:R-:W-:-:S03]  /*25580*/  IMAD.MOV R7, RZ, RZ, -R9 ;  /* 0x000000ffff077224 */ /* 0x000fc600078e0a09 */
        /* <DEDUP_REMOVED lines=17> */
.L_x_770:
[----:B------:R-:W-:Y:S01]  /*256a0*/  UMOV UR4, URZ ;  /* 0x0000003f00047c82 */ /* 0x000fe20008000000 */
[----:B------:R-:W-:Y:S01]  /*256b0*/  UMOV UR5, URZ ;  /* 0x0000003f00057c82 */ /* 0x000fe20008000000 */
[----:B------:R-:W-:Y:S01]  /*256c0*/  ULDC UR6, c[0x0][0xc14] ;  /* 0x0003050000067ab9 */ /* 0x000fe20000000800 */
[----:B------:R-:W-:Y:S02]  /*256d0*/  IMAD.MOV.U32 R16, RZ, RZ, R4 ;  /* 0x000000ffff107224 */ /* 0x000fe400078e0004 */
[----:B------:R-:W-:Y:S02]  /*256e0*/  IMAD.U32 R17, RZ, RZ, UR4 ;  /* 0x00000004ff117e24 */ /* 0x000fe4000f8e00ff */
[----:B------:R-:W-:Y:S02]  /*256f0*/  IMAD.U32 R18, RZ, RZ, UR5 ;  /* 0x00000005ff127e24 */ /* 0x000fe4000f8e00ff */
[----:B------:R-:W-:-:S07]  /*25700*/  IMAD.U32 R19, RZ, RZ, UR6 ;  /* 0x00000006ff137e24 */ /* 0x000fce000f8e00ff */
.L_x_778:
        /* <DEDUP_REMOVED lines=12> */
.L_x_690:
        /* <DEDUP_REMOVED lines=12> */
.L_x_872:
[----:B------:R-:W-:Y:S05]  /*25890*/  BSYNC B0 ;  /* 0x0000000000007941 */ /* 0x000fea0003800000 */
.L_x_780:
[----:B------:R-:W-:-:S03]  /*258a0*/  UMOV UR4, 0xffffffff ;  /* 0xffffffff00047882 */ /* 0x000fc60000000000 */
[----:B------:R-:W-:Y:S05]  /*258b0*/  BRA.DIV UR4, `(.L_x_782) ;  /* 0x0000001a04f47947 */ /* 0x000fea000b800000 */
[----:B------:R-:W1:Y:S02]  /*258c0*/  S2R R2, SR_TID.X ;  /* 0x0000000000027919 */ /* 0x000e640000002100 */
[----:B-1----:R-:W-:-:S04]  /*258d0*/  SHF.R.U32.HI R2, RZ, 0x5, R2 ;  /* 0x00000005ff027819 */ /* 0x002fc80000011602 */
[----:B------:R-:W-:-:S05]  /*258e0*/  LOP3.LUT R2, R2, 0x3, RZ, 0xc0, !PT ;  /* 0x0000000302027812 */ /* 0x000fca00078ec0ff */
[----:B------:R1:W2:Y:S02]  /*258f0*/  SHFL.IDX PT, R14, R2, RZ, 0x1f ;  /* 0x00001fff020e7589 */ /* 0x0002a400000e0000 */
.L_x_875:
[----:B--2---:R-:W-:-:S13]  /*25900*/  ISETP.NE.AND P0, PT, R14, RZ, PT ;  /* 0x000000ff0e00720c */ /* 0x004fda0003f05270 */
[----:B------:R-:W-:Y:S05]  /*25910*/  @P0 BRA `(.L_x_451) ;  /* 0x0000000000940947 */ /* 0x000fea0003800000 */
[----:B------:R-:W-:-:S03]  /*25920*/  UMOV UR4, 0xffffffff ;  /* 0xffffffff00047882 */ /* 0x000fc60000000000 */
[----:B------:R-:W-:Y:S05]  /*25930*/  BRA.DIV UR4, `(.L_x_783) ;  /* 0x0000001e04087947 */ /* 0x000fea000b800000 */
[----:B------:R-:W-:-:S13]  /*25940*/  ELECT P6, URZ, PT ;  /* 0x00000000003f782f */ /* 0x000fda00038c0000 */
.L_x_878:
[----:B------:R-:W-:Y:S05]  /*25950*/  @!P6 BRA `(.L_x_451) ;  /* 0x000000000084e947 */ /* 0x000fea0003800000 */
[----:B------:R-:W-:-:S06]  /*25960*/  ULOP3.LUT UR4, UR60, 0x2, URZ, 0xfc, !UPT ;  /* 0x000000023c047892 */ /* 0x000fcc000f8efc3f */
[----:B-1----:R-:W-:-:S05]  /*25970*/  IMAD.U32 R2, RZ, RZ, UR4 ;  /* 0x00000004ff027e24 */ /* 0x002fca000f8e00ff */
[----:B------:R-:W-:-:S13]  /*25980*/  ISETP.NE.AND P2, PT, R2, 0x3, PT ;  /* 0x000000030200780c */ /* 0x000fda0003f45270 */
[----:B------:R-:W-:Y:S05]  /*25990*/  @!P2 BRA `(.L_x_784) ;  /* 0x000000000004a947 */ /* 0x000fea0003800000 */
[----:B------:R-:W-:Y:S01]  /*259a0*/  BPT.TRAP 0x1 ;  /* 0x000000040000795c */ /* 0x000fe20000300000 */
.L_x_784:
[----:B0-----:R-:W2:Y:S04]  /*259b0*/  LDL R3, [R1] ;  /* 0x0000000001037983 */ /* 0x001ea80000100800 */
[----:B------:R-:W3:Y:S01]  /*259c0*/  LDL.LU R7, [R1+0x8] ;  /* 0x0000080001077983 */ /* 0x000ee20000300800 */
[----:B------:R-:W-:-:S04]  /*259d0*/  VIADD R2, R0, 0x38840 ;  /* 0x0003884000027836 */ /* 0x000fc80000000000 */
[C---:B--2---:R-:W-:Y:S02]  /*259e0*/  IMAD R6, R3.reuse, 0x8, R2 ;  /* 0x0000000803067824 */ /* 0x044fe400078e0202 */
[----:B------:R-:W-:Y:S01]  /*259f0*/  VIADD R3, R3, 0x1 ;  /* 0x0000000103037836 */ /* 0x000fe20000000000 */
[----:B---3--:R-:W-:-:S04]  /*25a00*/  SHF.L.U32 R5, R7, 0x1f, RZ ;  /* 0x0000001f07057819 */ /* 0x008fc800000006ff */
[C---:B------:R-:W-:Y:S01]  /*25a10*/  ISETP.NE.AND P1, PT, R3.reuse, 0x2, PT ;  /* 0x000000020300780c */ /* 0x040fe20003f25270 */
[----:B------:R-:W0:Y:S03]  /*25a20*/  SYNCS.PHASECHK.TRANS64.TRYWAIT P0, [R6+URZ], R5 ;  /* 0x00000005060075a7 */ /* 0x000e26000800017f */
[----:B------:R-:W-:Y:S02]  /*25a30*/  SEL R4, RZ, 0x1, P1 ;  /* 0x00000001ff047807 */ /* 0x000fe40000800000 */
[----:B------:R-:W-:Y:S02]  /*25a40*/  SEL R3, R3, RZ, P1 ;  /* 0x000000ff03037207 */ /* 0x000fe40000800000 */
[----:B------:R-:W-:-:S03]  /*25a50*/  LOP3.LUT R4, R7, R4, RZ, 0x3c, !PT ;  /* 0x0000000407047212 */ /* 0x000fc600078e3cff */
[----:B------:R-:W-:Y:S01]  /*25a60*/  IMAD R7, R3, 0x8, R2 ;  /* 0x0000000803077824 */ /* 0x000fe200078e0202 */
[----:B------:R-:W-:Y:S01]  /*25a70*/  SHF.L.U32 R2, R4, 0x1f, RZ ;  /* 0x0000001f04027819 */ /* 0x000fe200000006ff */
[----:B0-----:R-:W-:Y:S06]  /*25a80*/  @!P0 BRA `(.L_x_785) ;  /* 0x0000001800d48947 */ /* 0x001fec0003800000 */
.L_x_879:
[----:B------:R-:W1:Y:S02]  /*25a90*/  SYNCS.PHASECHK.TRANS64.TRYWAIT P0, [R7+URZ], R2 ;  /* 0x00000002070075a7 */ /* 0x000e64000800017f */
[----:B-1----:R-:W-:Y:S05]  /*25aa0*/  @!P0 BRA `(.L_x_786) ;  /* 0x0000001800e08947 */ /* 0x002fea0003800000 */
.L_x_880:
[----:B------:R-:W-:Y:S05]  /*25ab0*/  @!P2 BRA `(.L_x_787) ;  /* 0x000000000004a947 */ /* 0x000fea0003800000 */
[----:B------:R-:W-:Y:S01]  /*25ac0*/  BPT.TRAP 0x1 ;  /* 0x000000040000795c */ /* 0x000fe20000300000 */
.L_x_787:
[----:B------:R-:W2:Y:S01]  /*25ad0*/  LDL.LU R4, [R1] ;  /* 0x0000000001047983 */ /* 0x000ea20000300800 */
[----:B------:R-:W-:-:S04]  /*25ae0*/  VIADD R0, R0, 0x38860 ;  /* 0x0003886000007836 */ /* 0x000fc80000000000 */
[----:B--2---:R-:W-:-:S04]  /*25af0*/  IMAD R4, R4, 0x8, R0 ;  /* 0x0000000804047824 */ /* 0x004fc800078e0200 */
[----:B------:R-:W2:Y:S02]  /*25b00*/  SYNCS.PHASECHK.TRANS64.TRYWAIT P0, [R4+URZ], R5 ;  /* 0x00000005040075a7 */ /* 0x000ea4000800017f */
[----:B--2---:R-:W-:Y:S05]  /*25b10*/  @!P0 BRA `(.L_x_788) ;  /* 0x0000001800d88947 */ /* 0x004fea0003800000 */
.L_x_881:
[----:B------:R-:W-:-:S07]  /*25b20*/  IMAD R3, R3, 0x8, R0 ;  /* 0x0000000803037824 */ /* 0x000fce00078e0200 */
.L_x_789:
[----:B---3--:R3:W4:Y:S02]  /*25b30*/  SYNCS.PHASECHK.TRANS64.TRYWAIT P0, [R3+URZ], R2 ;  /* 0x00000002030075a7 */ /* 0x008724000800017f */
[----:B----4-:R-:W-:Y:S05]  /*25b40*/  @!P0 NANOSLEEP.SYNCS 0x989680 ;  /* 0x009896800000895d */ /* 0x010fea0003900000 */
[----:B------:R-:W4:Y:S02]  /*25b50*/  @!P0 SYNCS.PHASECHK.TRANS64 P0, [R3+URZ], R2 ;  /* 0x00000002030085a7 */ /* 0x000f24000800007f */
[----:B----4-:R-:W-:Y:S05]  /*25b60*/  @!P0 BRA `(.L_x_789) ;  /* 0xfffffffc00f08947 */ /* 0x010fea000383ffff */
.L_x_451:
[----:B------:R-:W-:Y:S05]  /*25b70*/  BSYNC B7 ;  /* 0x0000000000077941 */ /* 0x000fea0003800000 */
.L_x_448:
[----:B------:R-:W-:Y:S05]  /*25b80*/  EXIT ;  /* 0x000000000000794d */ /* 0x000fea0003800000 */
.L_x_471:
[----:B0-----:R0:W1:Y:S02]  /*25b90*/  SYNCS.PHASECHK.TRANS64.TRYWAIT P6, [R0+URZ+0x38890], R114 ;  /* 0x03889072000075a7 */ /* 0x00106400080c017f */
[----:B-1----:R-:W-:Y:S05]  /*25ba0*/  @!P6 NANOSLEEP.SYNCS 0x989680 ;  /* 0x009896800000e95d */ /* 0x002fea0003900000 */
[----:B------:R-:W1:Y:S02]  /*25bb0*/  @!P6 SYNCS.PHASECHK.TRANS64 P6, [R0+URZ+0x38890], R114 ;  /* 0x038890720000e5a7 */ /* 0x000e6400080c007f */
[----:B-1----:R-:W-:Y:S05]  /*25bc0*/  @!P6 BRA `(.L_x_471) ;  /* 0xfffffffc00f0e947 */ /* 0x002fea000383ffff */
[----:B------:R-:W-:Y:S05]  /*25bd0*/  BRA `(.L_x_790) ;  /* 0xfffffddc00087947 */ /* 0x000fea000383ffff */
.L_x_527:
[----:B-1----:R1:W3:Y:S02]  /*25be0*/  SYNCS.PHASECHK.TRANS64.TRYWAIT P6, [R0+URZ+0x38890], R114 ;  /* 0x03889072000075a7 */ /* 0x0022e400080c017f */
[----:B---3--:R-:W-:Y:S05]  /*25bf0*/  @!P6 NANOSLEEP.SYNCS 0x989680 ;  /* 0x009896800000e95d */ /* 0x008fea0003900000 */
[----:B------:R-:W3:Y:S02]  /*25c00*/  @!P6 SYNCS.PHASECHK.TRANS64 P6, [R0+URZ+0x38890], R114 ;  /* 0x038890720000e5a7 */ /* 0x000ee400080c007f */
[----:B---3--:R-:W-:Y:S05]  /*25c10*/  @!P6 BRA `(.L_x_527) ;  /* 0xfffffffc00f0e947 */ /* 0x008fea000383ffff */
[----:B------:R-:W-:Y:S05]  /*25c20*/  BRA `(.L_x_791) ;  /* 0xfffffe1000d07947 */ /* 0x000fea000383ffff */
.L_x_552:
[----:B-1----:R1:W2:Y:S02]  /*25c30*/  SYNCS.PHASECHK.TRANS64.TRYWAIT P3, [R0+URZ+0x38890], R114 ;  /* 0x03889072000075a7 */ /* 0x0022a4000806017f */
[----:B--2---:R-:W-:Y:S05]  /*25c40*/  @!P3 NANOSLEEP.SYNCS 0x989680 ;  /* 0x009896800000b95d */ /* 0x004fea0003900000 */
[----:B------:R-:W2:Y:S02]  /*25c50*/  @!P3 SYNCS.PHASECHK.TRANS64 P3, [R0+URZ+0x38890], R114 ;  /* 0x038890720000b5a7 */ /* 0x000ea4000806007f */
[----:B--2---:R-:W-:Y:S05]  /*25c60*/  @!P3 BRA `(.L_x_552) ;  /* 0xfffffffc00f0b947 */ /* 0x004fea000383ffff */
[----:B------:R-:W-:Y:S05]  /*25c70*/  BRA `(.L_x_792) ;  /* 0xfffffe4400b07947 */ /* 0x000fea000383ffff */
.L_x_560:
[----:B-1----:R1:W2:Y:S02]  /*25c80*/  SYNCS.PHASECHK.TRANS64.TRYWAIT P2, [R0+URZ+0x388b0], R114 ;  /* 0x0388b072000075a7 */ /* 0x0022a4000804017f */
[----:B--2---:R-:W-:Y:S05]  /*25c90*/  @!P2 NANOSLEEP.SYNCS 0x989680 ;  /* 0x009896800000a95d */ /* 0x004fea0003900000 */
[----:B------:R-:W2:Y:S02]  /*25ca0*/  @!P2 SYNCS.PHASECHK.TRANS64 P2, [R0+URZ+0x388b0], R114 ;  /* 0x0388b0720000a5a7 */ /* 0x000ea4000804007f */
[----:B--2---:R-:W-:Y:S05]  /*25cb0*/  @!P2 BRA `(.L_x_560) ;  /* 0xfffffffc00f0a947 */ /* 0x004fea000383ffff */
[----:B------:R-:W-:Y:S05]  /*25cc0*/  BRA `(.L_x_793) ;  /* 0xfffffe4800cc7947 */ /* 0x000fea000383ffff */
.L_x_582:
[----:B------:R-:W-:Y:S01]  /*25cd0*/  BSSY B1, `(.L_x_794) ;  /* 0x0000008000017945 */ /* 0x000fe20003800000 */
[----:B------:R-:W-:Y:S02]  /*25ce0*/  IMAD.MOV.U32 R13, RZ, RZ, R29 ;  /* 0x000000ffff0d7224 */ /* 0x000fe400078e001d */
[----:B------:R-:W-:Y:S02]  /*25cf0*/  IMAD.MOV.U32 R12, RZ, RZ, RZ ;  /* 0x000000ffff0c7224 */ /* 0x000fe400078e00ff */
[----:B------:R-:W-:Y:S02]  /*25d00*/  IMAD.MOV.U32 R11, RZ, RZ, 0x181f ;  /* 0x0000181fff0b7424 */ /* 0x000fe400078e00ff */
[----:B------:R-:W-:-:S07]  /*25d10*/  IMAD.MOV.U32 R15, RZ, RZ, -0x1 ;  /* 0xffffffffff0f7424 */ /* 0x000fce00078e00ff */
[----:B------:R-:W-:Y:S05]  /*25d20*/  WARPSYNC.COLLECTIVE R15, `(.L_x_795) ;  /* 0x000000000f087348 */ /* 0x000fea0003c00000 */
[----:B------:R0:W1:Y:S02]  /*25d30*/  SHFL.IDX P6, R14, R13, R12, R11 ;  /* 0x0000000c0d0e7389 */ /* 0x00006400000c000b */
[----:B01----:R-:W-:Y:S01]  /*25d40*/  ENDCOLLECTIVE ;  /* 0x000000000000791b */ /* 0x003fe20003800000 */
.L_x_795:
[----:B------:R-:W-:Y:S05]  /*25d50*/  BSYNC B1 ;  /* 0x0000000000017941 */ /* 0x000fea0003800000 */
.L_x_794:
[----:B------:R-:W-:Y:S05]  /*25d60*/  BRA `(.L_x_796) ;  /* 0xfffffe60002c7947 */ /* 0x000fea000383ffff */
.L_x_583:
[----:B------:R-:W-:Y:S01]  /*25d70*/  BSSY B1, `(.L_x_797) ;  /* 0x0000008000017945 */ /* 0x000fe20003800000 */
[----:B------:R-:W-:Y:S01]  /*25d80*/  IMAD.MOV.U32 R13, RZ, RZ, R28 ;  /* 0x000000ffff0d7224 */ /* 0x000fe200078e001c */
[----:B------:R-:W-:Y:S01]  /*25d90*/  MOV R12, RZ ;  /* 0x000000ff000c7202 */ /* 0x000fe20000000f00 */
[----:B------:R-:W-:Y:S02]  /*25da0*/  IMAD.MOV.U32 R11, RZ, RZ, 0x181f ;  /* 0x0000181fff0b7424 */ /* 0x000fe400078e00ff */
[----:B------:R-:W-:-:S07]  /*25db0*/  IMAD.MOV.U32 R15, RZ, RZ, -0x1 ;  /* 0xffffffffff0f7424 */ /* 0x000fce00078e00ff */
[----:B------:R-:W-:Y:S05]  /*25dc0*/  WARPSYNC.COLLECTIVE R15, `(.L_x_798) ;  /* 0x000000000f087348 */ /* 0x000fea0003c00000 */
[----:B------:R0:W1:Y:S02]  /*25dd0*/  SHFL.IDX P6, R14, R13, R12, R11 ;  /* 0x0000000c0d0e7389 */ /* 0x00006400000c000b */
[----:B01----:R-:W-:Y:S01]  /*25de0*/  ENDCOLLECTIVE ;  /* 0x000000000000791b */ /* 0x003fe20003800000 */
.L_x_798:
[----:B------:R-:W-:Y:S05]  /*25df0*/  BSYNC B1 ;  /* 0x0000000000017941 */ /* 0x000fea0003800000 */
.L_x_797:
[----:B------:R-:W-:Y:S05]  /*25e00*/  BRA `(.L_x_799) ;  /* 0xfffffe6000107947 */ /* 0x000fea000383ffff */
.L_x_584:
        /* <DEDUP_REMOVED lines=8> */
.L_x_801:
[----:B------:R-:W-:Y:S05]  /*25e90*/  BSYNC B1 ;  /* 0x0000000000017941 */ /* 0x000fea0003800000 */
.L_x_800:
[----:B------:R-:W-:Y:S05]  /*25ea0*/  BRA `(.L_x_802) ;  /* 0xfffffe5c00f47947 */ /* 0x000fea000383ffff */
.L_x_585:
        /* <DEDUP_REMOVED lines=8> */
.L_x_804:
[----:B------:R-:W-:Y:S05]  /*25f30*/  BSYNC B1 ;  /* 0x0000000000017941 */ /* 0x000fea0003800000 */
.L_x_803:
[----:B------:R-:W-:Y:S05]  /*25f40*/  BRA `(.L_x_805) ;  /* 0xfffffe5c00d87947 */ /* 0x000fea000383ffff */
.L_x_587:
[----:B0-----:R0:W1:Y:S02]  /*25f50*/  SYNCS.PHASECHK.TRANS64.TRYWAIT P1, [R16+URZ+0x38800], R7 ;  /* 0x03880007100075a7 */ /* 0x001064000802017f */
[----:B-1----:R-:W-:Y:S05]  /*25f60*/  @!P1 NANOSLEEP.SYNCS 0x989680 ;  /* 0x009896800000995d */ /* 0x002fea0003900000 */
[----:B------:R-:W1:Y:S02]  /*25f70*/  @!P1 SYNCS.PHASECHK.TRANS64 P1, [R16+URZ+0x38800], R7 ;  /* 0x03880007100095a7 */ /* 0x000e64000802007f */
[----:B-1----:R-:W-:Y:S05]  /*25f80*/  @!P1 BRA `(.L_x_587) ;  /* 0xfffffffc00f09947 */ /* 0x002fea000383ffff */
[----:B------:R-:W-:Y:S05]  /*25f90*/  BRA `(.L_x_806) ;  /* 0xfffffe6000207947 */ /* 0x000fea000383ffff */
.L_x_621:
        /* <DEDUP_REMOVED lines=8> */
.L_x_808:
[----:B------:R-:W-:Y:S05]  /*26020*/  BSYNC B1 ;  /* 0x0000000000017941 */ /* 0x000fea0003800000 */
.L_x_807:
[----:B------:R-:W-:Y:S05]  /*26030*/  BRA `(.L_x_809) ;  /* 0xfffffe8c00987947 */ /* 0x000fea000383ffff */
.L_x_622:
        /* <DEDUP_REMOVED lines=8> */
.L_x_811:
[----:B------:R-:W-:Y:S05]  /*260c0*/  BSYNC B1 ;  /* 0x0000000000017941 */ /* 0x000fea0003800000 */
.L_x_810:
[----:B------:R-:W-:Y:S05]  /*260d0*/  BRA `(.L_x_812) ;  /* 0xfffffe8c007c7947 */ /* 0x000fea000383ffff */
.L_x_623:
[----:B------:R-:W-:Y:S01]  /*260e0*/  BSSY B1, `(.L_x_813) ;  /* 0x0000008000017945 */ /* 0x000fe20003800000 */
[----:B------:R-:W-:Y:S01]  /*260f0*/  IMAD.MOV.U32 R13, RZ, RZ, R31 ;  /* 0x000000ffff0d7224 */ /* 0x000fe200078e001f */
[----:B------:R-:W-:Y:S01]  /*26100*/  MOV R11, 0x181f ;  /* 0x0000181f000b7802 */ /* 0x000fe20000000f00 */
[----:B------:R-:W-:Y:S02]  /*26110*/  IMAD.MOV.U32 R12, RZ, RZ, RZ ;  /* 0x000000ffff0c7224 */ /* 0x000fe400078e00ff */
[----:B------:R-:W-:-:S07]  /*26120*/  IMAD.MOV.U32 R15, RZ, RZ, -0x1 ;  /* 0xffffffffff0f7424 */ /* 0x000fce00078e00ff */
[----:B------:R-:W-:Y:S05]  /*26130*/  WARPSYNC.COLLECTIVE R15, `(.L_x_814) ;  /* 0x000000000f087348 */ /* 0x000fea0003c00000 */
[----:B------:R0:W1:Y:S02]  /*26140*/  SHFL.IDX P6, R14, R13, R12, R11 ;  /* 0x0000000c0d0e7389 */ /* 0x00006400000c000b */
[----:B01----:R-:W-:Y:S01]  /*26150*/  ENDCOLLECTIVE ;  /* 0x000000000000791b */ /* 0x003fe20003800000 */
.L_x_814:
[----:B------:R-:W-:Y:S05]  /*26160*/  BSYNC B1 ;  /* 0x0000000000017941 */ /* 0x000fea0003800000 */
.L_x_813:
[----:B------:R-:W-:Y:S05]  /*26170*/  BRA `(.L_x_815) ;  /* 0xfffffe8c00607947 */ /* 0x000fea000383ffff */
.L_x_624:
        /* <DEDUP_REMOVED lines=8> */
.L_x_817:
[----:B------:R-:W-:Y:S05]  /*26200*/  BSYNC B1 ;  /* 0x0000000000017941 */ /* 0x000fea0003800000 */
.L_x_816:
[----:B------:R-:W-:Y:S05]  /*26210*/  BRA `(.L_x_818) ;  /* 0xfffffe8c00447947 */ /* 0x000fea000383ffff */
.L_x_626:
[----:B0-----:R0:W1:Y:S02]  /*26220*/  SYNCS.PHASECHK.TRANS64.TRYWAIT P0, [R16+URZ+0x38800], R5 ;  /* 0x03880005100075a7 */ /* 0x001064000800017f */
[----:B-1----:R-:W-:Y:S05]  /*26230*/  @!P0 NANOSLEEP.SYNCS 0x989680 ;  /* 0x009896800000895d */ /* 0x002fea0003900000 */
[----:B------:R-:W1:Y:S02]  /*26240*/  @!P0 SYNCS.PHASECHK.TRANS64 P0, [R16+URZ+0x38800], R5 ;  /* 0x03880005100085a7 */ /* 0x000e64000800007f */
[----:B-1----:R-:W-:Y:S05]  /*26250*/  @!P0 BRA `(.L_x_626) ;  /* 0xfffffffc00f08947 */ /* 0x002fea000383ffff */
[----:B------:R-:W-:Y:S05]  /*26260*/  BRA `(.L_x_819) ;  /* 0xfffffe8c00847947 */ /* 0x000fea000383ffff */
.L_x_644:
[----:B-1----:R1:W2:Y:S02]  /*26270*/  SYNCS.PHASECHK.TRANS64.TRYWAIT P1, [R0+URZ+0x38830], R3 ;  /* 0x03883003000075a7 */ /* 0x0022a4000802017f */
[----:B--2---:R-:W-:Y:S05]  /*26280*/  @!P1 NANOSLEEP.SYNCS 0x989680 ;  /* 0x009896800000995d */ /* 0x004fea0003900000 */
[----:B------:R-:W2:Y:S02]  /*26290*/  @!P1 SYNCS.PHASECHK.TRANS64 P1, [R0+URZ+0x38830], R3 ;  /* 0x03883003000095a7 */ /* 0x000ea4000802007f */
[----:B--2---:R-:W-:Y:S05]  /*262a0*/  @!P1 BRA `(.L_x_644) ;  /* 0xfffffffc00f09947 */ /* 0x004fea000383ffff */
[----:B------:R-:W-:Y:S05]  /*262b0*/  BRA `(.L_x_643) ;  /* 0xfffffebc00a87947 */ /* 0x000fea000383ffff */
.L_x_651:
[----:B-1----:R1:W2:Y:S02]  /*262c0*/  SYNCS.PHASECHK.TRANS64.TRYWAIT P2, [R11+URZ+0x38830], R4 ;  /* 0x038830040b0075a7 */ /* 0x0022a4000804017f */
[----:B--2---:R-:W-:Y:S05]  /*262d0*/  @!P2 NANOSLEEP.SYNCS 0x989680 ;  /* 0x009896800000a95d */ /* 0x004fea0003900000 */
[----:B------:R-:W2:Y:S02]  /*262e0*/  @!P2 SYNCS.PHASECHK.TRANS64 P2, [R11+URZ+0x38830], R4 ;  /* 0x038830040b00a5a7 */ /* 0x000ea4000804007f */
[----:B--2---:R-:W-:Y:S05]  /*262f0*/  @!P2 BRA `(.L_x_651) ;  /* 0xfffffffc00f0a947 */ /* 0x004fea000383ffff */
[----:B------:R-:W-:Y:S05]  /*26300*/  BRA `(.L_x_650) ;  /* 0xffffff0c003c7947 */ /* 0x000fea000383ffff */
.L_x_656:
[----:B-1----:R1:W2:Y:S02]  /*26310*/  SYNCS.PHASECHK.TRANS64.TRYWAIT P2, [R9+URZ+0x38850], R0 ;  /* 0x03885000090075a7 */ /* 0x0022a4000804017f */
[----:B--2---:R-:W-:Y:S05]  /*26320*/  @!P2 NANOSLEEP.SYNCS 0x989680 ;  /* 0x009896800000a95d */ /* 0x004fea0003900000 */
[----:B------:R-:W2:Y:S02]  /*26330*/  @!P2 SYNCS.PHASECHK.TRANS64 P2, [R9+URZ+0x38850], R0 ;  /* 0x038850000900a5a7 */ /* 0x000ea4000804007f */
[----:B--2---:R-:W-:Y:S05]  /*26340*/  @!P2 BRA `(.L_x_656) ;  /* 0xfffffffc00f0a947 */ /* 0x004fea000383ffff */
[----:B------:R-:W-:Y:S05]  /*26350*/  BRA `(.L_x_655) ;  /* 0xffffff4400047947 */ /* 0x000fea000383ffff */
.L_x_662:
[----:B-1----:R1:W2:Y:S02]  /*26360*/  SYNCS.PHASECHK.TRANS64.TRYWAIT P0, [R0+URZ+0x38850], R7 ;  /* 0x03885007000075a7 */ /* 0x0022a4000800017f */
[----:B--2---:R-:W-:Y:S05]  /*26370*/  @!P0 NANOSLEEP.SYNCS 0x989680 ;  /* 0x009896800000895d */ /* 0x004fea0003900000 */
[----:B------:R-:W2:Y:S02]  /*26380*/  @!P0 SYNCS.PHASECHK.TRANS64 P0, [R0+URZ+0x38850], R7 ;  /* 0x03885007000085a7 */ /* 0x000ea4000800007f */
[----:B--2---:R-:W-:Y:S05]  /*26390*/  @!P0 BRA `(.L_x_662) ;  /* 0xfffffffc00f08947 */ /* 0x004fea000383ffff */
[----:B------:R-:W-:Y:S05]  /*263a0*/  BRA `(.L_x_661) ;  /* 0xffffff5c00247947 */ /* 0x000fea000383ffff */
.L_x_694:
[----:B------:R-:W0:Y:S01]  /*263b0*/  S2R R11, SR_TID.X ;  /* 0x00000000000b7919 */ /* 0x000e220000002100 */
[----:B------:R-:W-:Y:S01]  /*263c0*/  BSSY B1, `(.L_x_820) ;  /* 0x000000a000017945 */ /* 0x000fe20003800000 */
[----:B------:R-:W-:Y:S02]  /*263d0*/  IMAD.MOV.U32 R12, RZ, RZ, RZ ;  /* 0x000000ffff0c7224 */ /* 0x000fe400078e00ff */
[----:B------:R-:W-:Y:S01]  /*263e0*/  IMAD.MOV.U32 R15, RZ, RZ, -0x1 ;  /* 0xffffffffff0f7424 */ /* 0x000fe200078e00ff */
[----:B0-----:R-:W-:-:S04]  /*263f0*/  SHF.R.U32.HI R11, RZ, 0x5, R11 ;  /* 0x00000005ff0b7819 */ /* 0x001fc8000001160b */
[----:B------:R-:W-:-:S05]  /*26400*/  LOP3.LUT R11, R11, 0x3, RZ, 0xc0, !PT ;  /* 0x000000030b0b7812 */ /* 0x000fca00078ec0ff */
[----:B------:R-:W-:Y:S02]  /*26410*/  IMAD.MOV.U32 R13, RZ, RZ, R11 ;  /* 0x000000ffff0d7224 */ /* 0x000fe400078e000b */
[----:B------:R-:W-:-:S07]  /*26420*/  IMAD.MOV.U32 R11, RZ, RZ, 0x1f ;  /* 0x0000001fff0b7424 */ /* 0x000fce00078e00ff */
[----:B-----5:R-:W-:Y:S05]  /*26430*/  WARPSYNC.COLLECTIVE R15, `(.L_x_821) ;  /* 0x000000000f087348 */ /* 0x020fea0003c00000 */
[----:B------:R0:W1:Y:S02]  /*26440*/  SHFL.IDX P6, R14, R13, R12, R11 ;  /* 0x0000000c0d0e7389 */ /* 0x00006400000c000b */
[----:B01---5:R-:W-:Y:S01]  /*26450*/  ENDCOLLECTIVE ;  /* 0x000000000000791b */ /* 0x023fe20003800000 */
.L_x_821:
[----:B------:R-:W-:Y:S05]  /*26460*/  BSYNC B1 ;  /* 0x0000000000017941 */ /* 0x000fea0003800000 */
.L_x_820:
[----:B------:R-:W-:Y:S05]  /*26470*/  BRA `(.L_x_822) ;  /* 0xffffffa400107947 */ /* 0x000fea000383ffff */
.L_x_695:
[----:B------:R-:W-:Y:S01]  /*26480*/  BSSY B1, `(.L_x_823) ;  /* 0x0000006000017945 */ /* 0x000fe20003800000 */
[----:B------:R-:W-:-:S07]  /*26490*/  IMAD.MOV.U32 R15, RZ, RZ, -0x1 ;  /* 0xffffffffff0f7424 */ /* 0x000fce00078e00ff */
[----:B-----5:R-:W-:Y:S05]  /*264a0*/  WARPSYNC.COLLECTIVE R15, `(.L_x_824) ;  /* 0x000000000f0c7348 */ /* 0x020fea0003c00000 */
[----:B------:R-:W-:Y:S02]  /*264b0*/  ELECT P6, UR62, PT ;  /* 0x00000000003e782f */ /* 0x000fe400038c0000 */
[----:B------:R-:W-:Y:S01]  /*264c0*/  MOV R14, UR62 ;  /* 0x0000003e000e7c02 */ /* 0x000fe20008000f00 */
[----:B-----5:R-:W-:Y:S10]  /*264d0*/  ENDCOLLECTIVE ;  /* 0x000000000000791b */ /* 0x020ff40003800000 */
.L_x_824:
[----:B------:R-:W-:Y:S05]  /*264e0*/  BSYNC B1 ;  /* 0x0000000000017941 */ /* 0x000fea0003800000 */
.L_x_823:
[----:B------:R-:W-:Y:S05]  /*264f0*/  BRA `(.L_x_825) ;  /* 0xffffffa000fc7947 */ /* 0x000fea000383ffff */
.L_x_697:
[----:B0-----:R0:W1:Y:S02]  /*26500*/  SYNCS.PHASECHK.TRANS64.TRYWAIT P0, [R9+URZ+0x38820], R5 ;  /* 0x03882005090075a7 */ /* 0x001064000800017f */
[----:B-1----:R-:W-:Y:S05]  /*26510*/  @!P0 NANOSLEEP.SYNCS 0x989680 ;  /* 0x009896800000895d */ /* 0x002fea0003900000 */
[----:B------:R-:W1:Y:S02]  /*26520*/  @!P0 SYNCS.PHASECHK.TRANS64 P0, [R9+URZ+0x38820], R5 ;  /* 0x03882005090085a7 */ /* 0x000e64000800007f */
[----:B-1----:R-:W-:Y:S05]  /*26530*/  @!P0 BRA `(.L_x_697) ;  /* 0xfffffffc00f08947 */ /* 0x002fea000383ffff */
[----:B------:R-:W-:Y:S05]  /*26540*/  BRA `(.L_x_826) ;  /* 0xffffffa400187947 */ /* 0x000fea000383ffff */
.L_x_700:
[----:B0-----:R0:W1:Y:S02]  /*26550*/  SYNCS.PHASECHK.TRANS64.TRYWAIT P0, [R5+URZ+0x388a0], R10 ;  /* 0x0388a00a050075a7 */ /* 0x001064000800017f */
[----:B-1----:R-:W-:Y:S05]  /*26560*/  @!P0 NANOSLEEP.SYNCS 0x989680 ;  /* 0x009896800000895d */ /* 0x002fea0003900000 */
[----:B------:R-:W1:Y:S02]  /*26570*/  @!P0 SYNCS.PHASECHK.TRANS64 P0, [R5+URZ+0x388a0], R10 ;  /* 0x0388a00a050085a7 */ /* 0x000e64000800007f */
[----:B-1----:R-:W-:Y:S05]  /*26580*/  @!P0 BRA `(.L_x_700) ;  /* 0xfffffffc00f08947 */ /* 0x002fea000383ffff */
[----:B------:R-:W-:Y:S05]  /*26590*/  BRA `(.L_x_827) ;  /* 0xffffffa400287947 */ /* 0x000fea000383ffff */
.L_x_702:
[----:B-1----:R1:W2:Y:S02]  /*265a0*/  SYNCS.PHASECHK.TRANS64.TRYWAIT P0, [R5+URZ+0x388c0], R10 ;  /* 0x0388c00a050075a7 */ /* 0x0022a4000800017f */
[----:B--2---:R-:W-:Y:S05]  /*265b0*/  @!P0 NANOSLEEP.SYNCS 0x989680 ;  /* 0x009896800000895d */ /* 0x004fea0003900000 */
[----:B------:R-:W2:Y:S02]  /*265c0*/  @!P0 SYNCS.PHASECHK.TRANS64 P0, [R5+URZ+0x388c0], R10 ;  /* 0x0388c00a050085a7 */ /* 0x000ea4000800007f */
[----:B--2---:R-:W-:Y:S05]  /*265d0*/  @!P0 BRA `(.L_x_702) ;  /* 0xfffffffc00f08947 */ /* 0x004fea000383ffff */
[----:B------:R-:W-:Y:S05]  /*265e0*/  BRA `(.L_x_828) ;  /* 0xffffffa400c87947 */ /* 0x000fea000383ffff */
.L_x_706:
[----:B0-----:R0:W1:Y:S02]  /*265f0*/  SYNCS.PHASECHK.TRANS64.TRYWAIT P0, [R6+URZ+0x388a0], R7 ;  /* 0x0388a007060075a7 */ /* 0x001064000800017f */
[----:B-1----:R-:W-:Y:S05]  /*26600*/  @!P0 NANOSLEEP.SYNCS 0x989680 ;  /* 0x009896800000895d */ /* 0x002fea0003900000 */
[----:B------:R-:W1:Y:S02]  /*26610*/  @!P0 SYNCS.PHASECHK.TRANS64 P0, [R6+URZ+0x388a0], R7 ;  /* 0x0388a007060085a7 */ /* 0x000e64000800007f */
[----:B-1----:R-:W-:Y:S05]  /*26620*/  @!P0 BRA `(.L_x_706) ;  /* 0xfffffffc00f08947 */ /* 0x002fea000383ffff */
[----:B------:R-:W-:Y:S05]  /*26630*/  BRA `(.L_x_829) ;  /* 0xffffffa800b07947 */ /* 0x000fea000383ffff */
.L_x_708:
[----:B-1----:R1:W2:Y:S02]  /*26640*/  SYNCS.PHASECHK.TRANS64.TRYWAIT P1, [R6+URZ+0x388c0], R7 ;  /* 0x0388c007060075a7 */ /* 0x0022a4000802017f */
[----:B--2---:R-:W-:Y:S05]  /*26650*/  @!P1 NANOSLEEP.SYNCS 0x989680 ;  /* 0x009896800000995d */ /* 0x004fea0003900000 */
[----:B------:R-:W2:Y:S02]  /*26660*/  @!P1 SYNCS.PHASECHK.TRANS64 P1, [R6+URZ+0x388c0], R7 ;  /* 0x0388c007060095a7 */ /* 0x000ea4000802007f */
[----:B--2---:R-:W-:Y:S05]  /*26670*/  @!P1 BRA `(.L_x_708) ;  /* 0xfffffffc00f09947 */ /* 0x004fea000383ffff */
[----:B------:R-:W-:Y:S05]  /*26680*/  BRA `(.L_x_830) ;  /* 0xffffffac00487947 */ /* 0x000fea000383ffff */
.L_x_721:
[----:B------:R-:W0:Y:S01]  /*26690*/  S2R R3, SR_TID.X ;  /* 0x0000000000037919 */ /* 0x000e220000002100 */
[----:B------:R-:W-:Y:S01]  /*266a0*/  BSSY B0, `(.L_x_831) ;  /* 0x000000a000007945 */ /* 0x000fe20003800000 */
[----:B------:R-:W-:Y:S02]  /*266b0*/  IMAD.MOV.U32 R12, RZ, RZ, RZ ;  /* 0x000000ffff0c7224 */ /* 0x000fe400078e00ff */
[----:B------:R-:W-:Y:S02]  /*266c0*/  IMAD.MOV.U32 R11, RZ, RZ, 0x1f ;  /* 0x0000001fff0b7424 */ /* 0x000fe400078e00ff */
[----:B------:R-:W-:Y:S01]  /*266d0*/  IMAD.MOV.U32 R15, RZ, RZ, -0x1 ;  /* 0xffffffffff0f7424 */ /* 0x000fe200078e00ff */
[----:B0-----:R-:W-:-:S04]  /*266e0*/  SHF.R.U32.HI R3, RZ, 0x5, R3 ;  /* 0x00000005ff037819 */ /* 0x001fc80000011603 */
[----:B------:R-:W-:-:S05]  /*266f0*/  LOP3.LUT R3, R3, 0x3, RZ, 0xc0, !PT ;  /* 0x0000000303037812 */ /* 0x000fca00078ec0ff */
[----:B------:R-:W-:-:S07]  /*26700*/  IMAD.MOV.U32 R13, RZ, RZ, R3 ;  /* 0x000000ffff0d7224 */ /* 0x000fce00078e0003 */
[----:B------:R-:W-:Y:S05]  /*26710*/  WARPSYNC.COLLECTIVE R15, `(.L_x_832) ;  /* 0x000000000f087348 */ /* 0x000fea0003c00000 */
[----:B------:R0:W1:Y:S02]  /*26720*/  SHFL.IDX P6, R14, R13, R12, R11 ;  /* 0x0000000c0d0e7389 */ /* 0x00006400000c000b */
[----:B01----:R-:W-:Y:S01]  /*26730*/  ENDCOLLECTIVE ;  /* 0x000000000000791b */ /* 0x003fe20003800000 */
.L_x_832:
[----:B------:R-:W-:Y:S05]  /*26740*/  BSYNC B0 ;  /* 0x0000000000007941 */ /* 0x000fea0003800000 */
.L_x_831:
[----:B------:R-:W-:Y:S05]  /*26750*/  BRA `(.L_x_833) ;  /* 0xffffffb800a87947 */ /* 0x000fea000383ffff */
.L_x_722:
[----:B------:R-:W-:Y:S01]  /*26760*/  BSSY B0, `(.L_x_834) ;  /* 0x0000006000007945 */ /* 0x000fe20003800000 */
[----:B------:R-:W-:-:S07]  /*26770*/  IMAD.MOV.U32 R15, RZ, RZ, -0x1 ;  /* 0xffffffffff0f7424 */ /* 0x000fce00078e00ff */
[----:B------:R-:W-:Y:S05]  /*26780*/  WARPSYNC.COLLECTIVE R15, `(.L_x_835) ;  /* 0x000000000f0c7348 */ /* 0x000fea0003c00000 */
[----:B------:R-:W-:Y:S02]  /*26790*/  ELECT P6, UR62, PT ;  /* 0x00000000003e782f */ /* 0x000fe400038c0000 */
[----:B------:R-:W-:Y:S01]  /*267a0*/  MOV R14, UR62 ;  /* 0x0000003e000e7c02 */ /* 0x000fe20008000f00 */
[----:B------:R-:W-:Y:S10]  /*267b0*/  ENDCOLLECTIVE ;  /* 0x000000000000791b */ /* 0x000ff40003800000 */
.L_x_835:
[----:B------:R-:W-:Y:S05]  /*267c0*/  BSYNC B0 ;  /* 0x0000000000007941 */ /* 0x000fea0003800000 */
.L_x_834:
[----:B------:R-:W-:Y:S05]  /*267d0*/  BRA `(.L_x_836) ;  /* 0xffffffb800a07947 */ /* 0x000fea000383ffff */
.L_x_725:
[----:B0-----:R0:W1:Y:S02]  /*267e0*/  SYNCS.PHASECHK.TRANS64.TRYWAIT P0, [R6+URZ+0x38840], R7 ;  /* 0x03884007060075a7 */ /* 0x001064000800017f */
[----:B-1----:R-:W-:Y:S05]  /*267f0*/  @!P0 NANOSLEEP.SYNCS 0x989680 ;  /* 0x009896800000895d */ /* 0x002fea0003900000 */
[----:B------:R-:W1:Y:S02]  /*26800*/  @!P0 SYNCS.PHASECHK.TRANS64 P0, [R6+URZ+0x38840], R7 ;  /* 0x03884007060085a7 */ /* 0x000e64000800007f */
[----:B-1----:R-:W-:Y:S05]  /*26810*/  @!P0 BRA `(.L_x_725) ;  /* 0xfffffffc00f08947 */ /* 0x002fea000383ffff */
[----:B------:R-:W-:Y:S05]  /*26820*/  BRA `(.L_x_837) ;  /* 0xffffffbc00147947 */ /* 0x000fea000383ffff */
.L_x_728:
        /* <DEDUP_REMOVED lines=8> */
.L_x_736:
[----:B0-----:R0:W1:Y:S02]  /*268b0*/  SYNCS.PHASECHK.TRANS64.TRYWAIT P0, [R8+URZ+0x38840], R9 ;  /* 0x03884009080075a7 */ /* 0x001064000800017f */
[----:B-1----:R-:W-:Y:S05]  /*268c0*/  @!P0 NANOSLEEP.SYNCS 0x989680 ;  /* 0x009896800000895d */ /* 0x002fea0003900000 */
[----:B------:R-:W1:Y:S02]  /*268d0*/  @!P0 SYNCS.PHASECHK.TRANS64 P0, [R8+URZ+0x38840], R9 ;  /* 0x03884009080085a7 */ /* 0x000e64000800007f */
[----:B-1----:R-:W-:Y:S05]  /*268e0*/  @!P0 BRA `(.L_x_736) ;  /* 0xfffffffc00f08947 */ /* 0x002fea000383ffff */
[----:B------:R-:W-:Y:S05]  /*268f0*/  BRA `(.L_x_839) ;  /* 0xffffffc400587947 */ /* 0x000fea000383ffff */
.L_x_738:
[----:B0-----:R0:W1:Y:S02]  /*26900*/  SYNCS.PHASECHK.TRANS64.TRYWAIT P0, [R8+URZ+0x38860], R9 ;  /* 0x03886009080075a7 */ /* 0x001064000800017f */
[----:B-1----:R-:W-:Y:S05]  /*26910*/  @!P0 NANOSLEEP.SYNCS 0x989680 ;  /* 0x009896800000895d */ /* 0x002fea0003900000 */
[----:B------:R-:W1:Y:S02]  /*26920*/  @!P0 SYNCS.PHASECHK.TRANS64 P0, [R8+URZ+0x38860], R9 ;  /* 0x03886009080085a7 */ /* 0x000e64000800007f */
[----:B-1----:R-:W-:Y:S05]  /*26930*/  @!P0 BRA `(.L_x_738) ;  /* 0xfffffffc00f08947 */ /* 0x002fea000383ffff */
[----:B------:R-:W-:Y:S05]  /*26940*/  BRA `(.L_x_840) ;  /* 0xffffffc800147947 */ /* 0x000fea000383ffff */
.L_x_744:
[----:B-1----:R1:W2:Y:S02]  /*26950*/  SYNCS.PHASECHK.TRANS64.TRYWAIT P0, [R2+URZ+0x38840], R3 ;  /* 0x03884003020075a7 */ /* 0x0022a4000800017f */
[----:B--2---:R-:W-:Y:S05]  /*26960*/  @!P0 NANOSLEEP.SYNCS 0x989680 ;  /* 0x009896800000895d */ /* 0x004fea0003900000 */
[----:B------:R-:W2:Y:S02]  /*26970*/  @!P0 SYNCS.PHASECHK.TRANS64 P0, [R2+URZ+0x38840], R3 ;  /* 0x03884003020085a7 */ /* 0x000ea4000800007f */
[----:B--2---:R-:W-:Y:S05]  /*26980*/  @!P0 BRA `(.L_x_744) ;  /* 0xfffffffc00f08947 */ /* 0x004fea000383ffff */
[----:B------:R-:W-:Y:S05]  /*26990*/  BRA `(.L_x_841) ;  /* 0xffffffcc00a07947 */ /* 0x000fea000383ffff */
.L_x_746:
[----:B0-----:R0:W1:Y:S02]  /*269a0*/  SYNCS.PHASECHK.TRANS64.TRYWAIT P0, [R2+URZ+0x38860], R3 ;  /* 0x03886003020075a7 */ /* 0x001064000800017f */
[----:B-1----:R-:W-:Y:S05]  /*269b0*/  @!P0 NANOSLEEP.SYNCS 0x989680 ;  /* 0x009896800000895d */ /* 0x002fea0003900000 */
[----:B------:R-:W1:Y:S02]  /*269c0*/  @!P0 SYNCS.PHASECHK.TRANS64 P0, [R2+URZ+0x38860], R3 ;  /* 0x03886003020085a7 */ /* 0x000e64000800007f */
[----:B-1----:R-:W-:Y:S05]  /*269d0*/  @!P0 BRA `(.L_x_746) ;  /* 0xfffffffc00f08947 */ /* 0x002fea000383ffff */
[----:B------:R-:W-:Y:S05]  /*269e0*/  BRA `(.L_x_842) ;  /* 0xffffffd0005c7947 */ /* 0x000fea000383ffff */
.L_x_752:
[----:B--2---:R2:W3:Y:S02]  /*269f0*/  SYNCS.PHASECHK.TRANS64.TRYWAIT P0, [R2+URZ+0x38840], R3 ;  /* 0x03884003020075a7 */ /* 0x0044e4000800017f */
[----:B---3--:R-:W-:Y:S05]  /*26a00*/  @!P0 NANOSLEEP.SYNCS 0x989680 ;  /* 0x009896800000895d */ /* 0x008fea0003900000 */
[----:B------:R-:W3:Y:S02]  /*26a10*/  @!P0 SYNCS.PHASECHK.TRANS64 P0, [R2+URZ+0x38840], R3 ;  /* 0x03884003020085a7 */ /* 0x000ee4000800007f */
[----:B---3--:R-:W-:Y:S05]  /*26a20*/  @!P0 BRA `(.L_x_752) ;  /* 0xfffffffc00f08947 */ /* 0x008fea000383ffff */
[----:B------:R-:W-:Y:S05]  /*26a30*/  BRA `(.L_x_843) ;  /* 0xffffffd400c07947 */ /* 0x000fea000383ffff */
.L_x_754:
[----:B0-----:R0:W1:Y:S02]  /*26a40*/  SYNCS.PHASECHK.TRANS64.TRYWAIT P0, [R2+URZ+0x38860], R8 ;  /* 0x03886008020075a7 */ /* 0x001064000800017f */
[----:B-1----:R-:W-:Y:S05]  /*26a50*/  @!P0 NANOSLEEP.SYNCS 0x989680 ;  /* 0x009896800000895d */ /* 0x002fea0003900000 */
[----:B------:R-:W1:Y:S02]  /*26a60*/  @!P0 SYNCS.PHASECHK.TRANS64 P0, [R2+URZ+0x38860], R8 ;  /* 0x03886008020085a7 */ /* 0x000e64000800007f */
[----:B-1----:R-:W-:Y:S05]  /*26a70*/  @!P0 BRA `(.L_x_754) ;  /* 0xfffffffc00f08947 */ /* 0x002fea000383ffff */
[----:B------:R-:W-:Y:S05]  /*26a80*/  BRA `(.L_x_844) ;  /* 0xffffffd800787947 */ /* 0x000fea000383ffff */
.L_x_762:
[----:B-1----:R1:W2:Y:S02]  /*26a90*/  SYNCS.PHASECHK.TRANS64.TRYWAIT P0, [R3+URZ+0x38860], R0 ;  /* 0x03886000030075a7 */ /* 0x0022a4000800017f */
[----:B--2---:R-:W-:Y:S05]  /*26aa0*/  @!P0 NANOSLEEP.SYNCS 0x989680 ;  /* 0x009896800000895d */ /* 0x004fea0003900000 */
[----:B------:R-:W2:Y:S02]  /*26ab0*/  @!P0 SYNCS.PHASECHK.TRANS64 P0, [R3+URZ+0x38860], R0 ;  /* 0x03886000030085a7 */ /* 0x000ea4000800007f */
[----:B--2---:R-:W-:Y:S05]  /*26ac0*/  @!P0 BRA `(.L_x_762) ;  /* 0xfffffffc00f08947 */ /* 0x004fea000383ffff */
[----:B------:R-:W-:Y:S05]  /*26ad0*/  BRA `(.L_x_845) ;  /* 0xffffffdc00c47947 */ /* 0x000fea000383ffff */
.L_x_765:
[----:B------:R-:W-:Y:S01]  /*26ae0*/  BSSY B0, `(.L_x_846) ;  /* 0x0000008000007945 */ /* 0x000fe20003800000 */
[----:B0-----:R-:W-:Y:S02]  /*26af0*/  IMAD.MOV.U32 R13, RZ, RZ, R16 ;  /* 0x000000ffff0d7224 */ /* 0x001fe400078e0010 */
[----:B------:R-:W-:Y:S02]  /*26b00*/  IMAD.MOV.U32 R12, RZ, RZ, RZ ;  /* 0x000000ffff0c7224 */ /* 0x000fe400078e00ff */
[----:B------:R-:W-:Y:S02]  /*26b10*/  IMAD.MOV.U32 R11, RZ, RZ, 0x1f ;  /* 0x0000001fff0b7424 */ /* 0x000fe400078e00ff */
[----:B------:R-:W-:-:S07]  /*26b20*/  IMAD.MOV.U32 R15, RZ, RZ, -0x1 ;  /* 0xffffffffff0f7424 */ /* 0x000fce00078e00ff */
[----:B-1---5:R-:W-:Y:S05]  /*26b30*/  WARPSYNC.COLLECTIVE R15, `(.L_x_847) ;  /* 0x000000000f087348 */ /* 0x022fea0003c00000 */
[----:B------:R0:W2:Y:S02]  /*26b40*/  SHFL.IDX P6, R14, R13, R12, R11 ;  /* 0x0000000c0d0e7389 */ /* 0x0000a400000c000b */
[----:B012--5:R-:W-:Y:S01]  /*26b50*/  ENDCOLLECTIVE ;  /* 0x000000000000791b */ /* 0x027fe20003800000 */
.L_x_847:
[----:B------:R-:W-:Y:S05]  /*26b60*/  BSYNC B0 ;  /* 0x0000000000007941 */ /* 0x000fea0003800000 */
.L_x_846:
[----:B------:R-:W-:Y:S01]  /*26b70*/  MOV R13, R16 ;  /* 0x00000010000d7202 */ /* 0x000fe20000000f00 */
[----:B------:R-:W-:Y:S02]  /*26b80*/  IMAD.MOV.U32 R12, RZ, RZ, 0x1 ;  /* 0x00000001ff0c7424 */ /* 0x000fe400078e00ff */
[----:B------:R-:W-:Y:S02]  /*26b90*/  IMAD.MOV.U32 R11, RZ, RZ, 0x1f ;  /* 0x0000001fff0b7424 */ /* 0x000fe400078e00ff */
[----:B------:R-:W-:Y:S02]  /*26ba0*/  IMAD.MOV.U32 R15, RZ, RZ, -0x1 ;  /* 0xffffffffff0f7424 */ /* 0x000fe400078e00ff */
[----:B------:R-:W-:-:S07]  /*26bb0*/  IMAD.MOV.U32 R4, RZ, RZ, R14 ;  /* 0x000000ffff047224 */ /* 0x000fce00078e000e */
[----:B------:R-:W-:Y:S05]  /*26bc0*/  WARPSYNC.COLLECTIVE R15, `(.L_x_848) ;  /* 0x000000000f087348 */ /* 0x000fea0003c00000 */
[----:B------:R0:W1:Y:S02]  /*26bd0*/  SHFL.IDX P6, R14, R13, R12, R11 ;  /* 0x0000000c0d0e7389 */ /* 0x00006400000c000b */
[----:B01----:R-:W-:Y:S01]  /*26be0*/  ENDCOLLECTIVE ;  /* 0x000000000000791b */ /* 0x003fe20003800000 */
.L_x_848:
[----:B------:R-:W-:Y:S01]  /*26bf0*/  IMAD.MOV.U32 R5, RZ, RZ, R14 ;  /* 0x000000ffff057224 */ /* 0x000fe200078e000e */
[----:B------:R-:W-:Y:S06]  /*26c00*/  BRA `(.L_x_849) ;  /* 0xffffffe000847947 */ /* 0x000fec000383ffff */
.L_x_768:
        /* <DEDUP_REMOVED lines=8> */
.L_x_851:
[----:B------:R-:W-:Y:S05]  /*26c90*/  BSYNC B0 ;  /* 0x0000000000007941 */ /* 0x000fea0003800000 */
.L_x_850:
        /* <DEDUP_REMOVED lines=10> */
.L_x_852:
        /* <DEDUP_REMOVED lines=8> */
.L_x_853:
        /* <DEDUP_REMOVED lines=8> */
.L_x_854:
[----:B------:R-:W-:Y:S02]  /*26e40*/  MOV R12, 0x10 ;  /* 0x00000010000c7802 */ /* 0x000fe40000000f00 */
[----:B------:R-:W-:Y:S02]  /*26e50*/  SEL R8, R14, RZ, P0 ;  /* 0x000000ff0e087207 */ /* 0x000fe40000000000 */
[----:B------:R-:W-:-:S03]  /*26e60*/  ISETP.GE.U32.AND P0, PT, R9, 0x10, PT ;  /* 0x000000100900780c */ /* 0x000fc60003f06070 */
[----:B------:R-:W-:-:S04]  /*26e70*/  IMAD.IADD R8, R7, 0x1, R8 ;  /* 0x0000000107087824 */ /* 0x000fc800078e0208 */
[----:B------:R-:W-:-:S07]  /*26e80*/  IMAD.MOV.U32 R13, RZ, RZ, R8 ;  /* 0x000000ffff0d7224 */ /* 0x000fce00078e0008 */
[----:B------:R-:W-:Y:S05]  /*26e90*/  WARPSYNC.COLLECTIVE R15, `(.L_x_855) ;  /* 0x000000000f087348 */ /* 0x000fea0003c00000 */
[----:B------:R0:W1:Y:S02]  /*26ea0*/  SHFL.UP P6, R14, R13, R12, R11 ;  /* 0x0400000c0d0e7389 */ /* 0x00006400000c000b */
[----:B01----:R-:W-:Y:S01]  /*26eb0*/  ENDCOLLECTIVE ;  /* 0x000000000000791b */ /* 0x003fe20003800000 */
.L_x_855:
[----:B------:R-:W-:Y:S02]  /*26ec0*/  IMAD.MOV.U32 R12, RZ, RZ, 0x1f ;  /* 0x0000001fff0c7424 */ /* 0x000fe400078e00ff */
[----:B------:R-:W-:Y:S01]  /*26ed0*/  IMAD.MOV.U32 R11, RZ, RZ, 0x1f ;  /* 0x0000001fff0b7424 */ /* 0x000fe200078e00ff */
[----:B------:R-:W-:-:S05]  /*26ee0*/  SEL R7, R14, RZ, P0 ;  /* 0x000000ff0e077207 */ /* 0x000fca0000000000 */
[----:B------:R-:W-:-:S04]  /*26ef0*/  IMAD.IADD R2, R8, 0x1, R7 ;  /* 0x0000000108027824 */ /* 0x000fc800078e0207 */
[----:B------:R-:W-:-:S07]  /*26f00*/  IMAD.MOV.U32 R13, RZ, RZ, R2 ;  /* 0x000000ffff0d7224 */ /* 0x000fce00078e0002 */
[----:B------:R-:W-:Y:S05]  /*26f10*/  WARPSYNC.COLLECTIVE R15, `(.L_x_856) ;  /* 0x000000000f087348 */ /* 0x000fea0003c00000 */
[----:B------:R0:W1:Y:S02]  /*26f20*/  SHFL.IDX P6, R14, R13, R12, R11 ;  /* 0x0000000c0d0e7389 */ /* 0x00006400000c000b */
[----:B01----:R-:W-:Y:S01]  /*26f30*/  ENDCOLLECTIVE ;  /* 0x000000000000791b */ /* 0x003fe20003800000 */
.L_x_856:
[----:B------:R-:W-:Y:S05]  /*26f40*/  BRA `(.L_x_857) ;  /* 0xffffffe0004c7947 */ /* 0x000fea000383ffff */
.L_x_773:
[----:B------:R-:W-:Y:S01]  /*26f50*/  BSSY B0, `(.L_x_858) ;  /* 0x0000008000007945 */ /* 0x000fe20003800000 */
[----:B-----5:R-:W-:Y:S02]  /*26f60*/  IMAD.MOV.U32 R13, RZ, RZ, R3 ;  /* 0x000000ffff0d7224 */ /* 0x020fe400078e0003 */
[----:B------:R-:W-:Y:S02]  /*26f70*/  IMAD.MOV.U32 R12, RZ, RZ, 0x1 ;  /* 0x00000001ff0c7424 */ /* 0x000fe400078e00ff */
[----:B------:R-:W-:Y:S02]  /*26f80*/  IMAD.MOV.U32 R11, RZ, RZ, RZ ;  /* 0x000000ffff0b7224 */ /* 0x000fe400078e00ff */
[----:B------:R-:W-:-:S07]  /*26f90*/  IMAD.MOV.U32 R15, RZ, RZ, -0x1 ;  /* 0xffffffffff0f7424 */ /* 0x000fce00078e00ff */
[----:B01----:R-:W-:Y:S05]  /*26fa0*/  WARPSYNC.COLLECTIVE R15, `(.L_x_859) ;  /* 0x000000000f087348 */ /* 0x003fea0003c00000 */
[----:B------:R2:W3:Y:S02]  /*26fb0*/  SHFL.UP P6, R14, R13, R12, R11 ;  /* 0x0400000c0d0e7389 */ /* 0x0004e400000c000b */
[----:B0123--:R-:W-:Y:S01]  /*26fc0*/  ENDCOLLECTIVE ;  /* 0x000000000000791b */ /* 0x00ffe20003800000 */
.L_x_859:
[----:B------:R-:W-:Y:S05]  /*26fd0*/  BSYNC B0 ;  /* 0x0000000000007941 */ /* 0x000fea0003800000 */
.L_x_858:
        /* <DEDUP_REMOVED lines=10> */
.L_x_860:
        /* <DEDUP_REMOVED lines=8> */
.L_x_861:
        /* <DEDUP_REMOVED lines=8> */
.L_x_862:
        /* <DEDUP_REMOVED lines=8> */
.L_x_863:
        /* <DEDUP_REMOVED lines=8> */
.L_x_864:
[----:B------:R-:W-:Y:S05]  /*27280*/  BRA `(.L_x_865) ;  /* 0xffffffe000347947 */ /* 0x000fea000383ffff */
.L_x_775:
[----:B------:R-:W-:Y:S01]  /*27290*/  BSSY B0, `(.L_x_866) ;  /* 0x0000006000007945 */ /* 0x000fe20003800000 */
[----:B------:R-:W-:Y:S01]  /*272a0*/  PLOP3.LUT P6, PT, P6, PT, PT, 0x8, 0x0 ;  /* 0x000000000000781c */ /* 0x000fe200037ce170 */
[----:B------:R-:W-:-:S12]  /*272b0*/  IMAD.MOV.U32 R15, RZ, RZ, -0x1 ;  /* 0xffffffffff0f7424 */ /* 0x000fd800078e00ff */
[----:B0-----:R-:W-:Y:S05]  /*272c0*/  WARPSYNC.COLLECTIVE R15, `(.L_x_867) ;  /* 0x000000000f087348 */ /* 0x001fea0003c00000 */
[----:B------:R-:W-:Y:S01]  /*272d0*/  VOTE.ANY R14, PT, P6 ;  /* 0x00000000000e7806 */ /* 0x000fe200030e0100 */
[----:B0-----:R-:W-:Y:S06]  /*272e0*/  ENDCOLLECTIVE ;  /* 0x000000000000791b */ /* 0x001fec0003800000 */
.L_x_867:
[----:B------:R-:W-:Y:S05]  /*272f0*/  BSYNC B0 ;  /* 0x0000000000007941 */ /* 0x000fea0003800000 */
.L_x_866:
        /* <DEDUP_REMOVED lines=9> */
.L_x_868:
[----:B------:R-:W-:Y:S01]  /*27390*/  IMAD.MOV.U32 R17, RZ, RZ, R14 ;  /* 0x000000ffff117224 */ /* 0x000fe200078e000e */
[----:B------:R-:W-:Y:S06]  /*273a0*/  BRA `(.L_x_869) ;  /* 0xffffffe000247947 */ /* 0x000fec000383ffff */
.L_x_777:
[----:B------:R-:W-:Y:S01]  /*273b0*/  BSSY B0, `(.L_x_870) ;  /* 0x0000007000007945 */ /* 0x000fe20003800000 */
[----:B------:R-:W-:Y:S02]  /*273c0*/  IMAD.MOV.U32 R13, RZ, RZ, R2 ;  /* 0x000000ffff0d7224 */ /* 0x000fe400078e0002 */
[----:B------:R-:W-:Y:S02]  /*273d0*/  IMAD.MOV.U32 R11, RZ, RZ, 0x1f ;  /* 0x0000001fff0b7424 */ /* 0x000fe400078e00ff */
[----:B------:R-:W-:-:S07]  /*273e0*/  IMAD.MOV.U32 R15, RZ, RZ, -0x1 ;  /* 0xffffffffff0f7424 */ /* 0x000fce00078e00ff */
[----:B012---:R-:W-:Y:S05]  /*273f0*/  WARPSYNC.COLLECTIVE R15, `(.L_x_871) ;  /* 0x000000000f087348 */ /* 0x007fea0003c00000 */
[----:B------:R3:W4:Y:S02]  /*27400*/  SHFL.IDX P6, R14, R13, R12, R11 ;  /* 0x0000000c0d0e7389 */ /* 0x00072400000c000b */
[----:B01234-:R-:W-:Y:S01]  /*27410*/  ENDCOLLECTIVE ;  /* 0x000000000000791b */ /* 0x01ffe20003800000 */
.L_x_871:
[----:B------:R-:W-:Y:S05]  /*27420*/  BSYNC B0 ;  /* 0x0000000000007941 */ /* 0x000fea0003800000 */
.L_x_870:
[----:B------:R-:W-:Y:S05]  /*27430*/  BRA `(.L_x_776) ;  /* 0xffffffe0001c7947 */ /* 0x000fea000383ffff */
.L_x_781:
[----:B0-----:R0:W1:Y:S02]  /*27440*/  SYNCS.PHASECHK.TRANS64.TRYWAIT P0, [R0+URZ+0x38820], R3 ;  /* 0x03882003000075a7 */ /* 0x001064000800017f */
[----:B-1----:R-:W-:Y:S05]  /*27450*/  @!P0 NANOSLEEP.SYNCS 0x989680 ;  /* 0x009896800000895d */ /* 0x002fea0003900000 */
[----:B------:R-:W1:Y:S02]  /*27460*/  @!P0 SYNCS.PHASECHK.TRANS64 P0, [R0+URZ+0x38820], R3 ;  /* 0x03882003000085a7 */ /* 0x000e64000800007f */
[----:B-1----:R-:W-:Y:S05]  /*27470*/  @!P0 BRA `(.L_x_781) ;  /* 0xfffffffc00f08947 */ /* 0x002fea000383ffff */
[----:B------:R-:W-:Y:S05]  /*27480*/  BRA `(.L_x_872) ;  /* 0xffffffe400007947 */ /* 0x000fea000383ffff */
.L_x_782:
        /* <DEDUP_REMOVED lines=11> */
.L_x_874:
[----:B------:R-:W-:Y:S05]  /*27540*/  BSYNC B0 ;  /* 0x0000000000007941 */ /* 0x000fea0003800000 */
.L_x_873:
[----:B------:R-:W-:Y:S05]  /*27550*/  BRA `(.L_x_875) ;  /* 0xffffffe000e87947 */ /* 0x000fea000383ffff */
.L_x_783:
[----:B------:R-:W-:Y:S01]  /*27560*/  BSSY B0, `(.L_x_876) ;  /* 0x0000006000007945 */ /* 0x000fe20003800000 */
[----:B------:R-:W-:-:S07]  /*27570*/  IMAD.MOV.U32 R15, RZ, RZ, -0x1 ;  /* 0xffffffffff0f7424 */ /* 0x000fce00078e00ff */
[----:B01----:R-:W-:Y:S05]  /*27580*/  WARPSYNC.COLLECTIVE R15, `(.L_x_877) ;  /* 0x000000000f0c7348 */ /* 0x003fea0003c00000 */
[----:B------:R-:W-:Y:S02]  /*27590*/  ELECT P6, UR62, PT ;  /* 0x00000000003e782f */ /* 0x000fe400038c0000 */
[----:B------:R-:W-:Y:S01]  /*275a0*/  MOV R14, UR62 ;  /* 0x0000003e000e7c02 */ /* 0x000fe20008000f00 */
[----:B01----:R-:W-:Y:S10]  /*275b0*/  ENDCOLLECTIVE ;  /* 0x000000000000791b */ /* 0x003ff40003800000 */
.L_x_877:
[----:B------:R-:W-:Y:S05]  /*275c0*/  BSYNC B0 ;  /* 0x0000000000007941 */ /* 0x000fea0003800000 */
.L_x_876:
[----:B------:R-:W-:Y:S05]  /*275d0*/  BRA `(.L_x_878) ;  /* 0xffffffe000dc7947 */ /* 0x000fea000383ffff */
.L_x_785:
[----:B0-----:R0:W1:Y:S02]  /*275e0*/  SYNCS.PHASECHK.TRANS64.TRYWAIT P0, [R6+URZ], R5 ;  /* 0x00000005060075a7 */ /* 0x001064000800017f */
[----:B-1----:R-:W-:Y:S05]  /*275f0*/  @!P0 NANOSLEEP.SYNCS 0x989680 ;  /* 0x009896800000895d */ /* 0x002fea0003900000 */
[----:B------:R-:W1:Y:S02]  /*27600*/  @!P0 SYNCS.PHASECHK.TRANS64 P0, [R6+URZ], R5 ;  /* 0x00000005060085a7 */ /* 0x000e64000800007f */
[----:B-1----:R-:W-:Y:S05]  /*27610*/  @!P0 BRA `(.L_x_785) ;  /* 0xfffffffc00f08947 */ /* 0x002fea000383ffff */
[----:B------:R-:W-:Y:S05]  /*27620*/  BRA `(.L_x_879) ;  /* 0xffffffe400187947 */ /* 0x000fea000383ffff */
.L_x_786:
[----:B-1----:R1:W2:Y:S02]  /*27630*/  SYNCS.PHASECHK.TRANS64.TRYWAIT P0, [R7+URZ], R2 ;  /* 0x00000002070075a7 */ /* 0x0022a4000800017f */
[----:B--2---:R-:W-:Y:S05]  /*27640*/  @!P0 NANOSLEEP.SYNCS 0x989680 ;  /* 0x009896800000895d */ /* 0x004fea0003900000 */
[----:B------:R-:W2:Y:S02]  /*27650*/  @!P0 SYNCS.PHASECHK.TRANS64 P0, [R7+URZ], R2 ;  /* 0x00000002070085a7 */ /* 0x000ea4000800007f */
[----:B--2---:R-:W-:Y:S05]  /*27660*/  @!P0 BRA `(.L_x_786) ;  /* 0xfffffffc00f08947 */ /* 0x004fea000383ffff */
[----:B------:R-:W-:Y:S05]  /*27670*/  BRA `(.L_x_880) ;  /* 0xffffffe4000c7947 */ /* 0x000fea000383ffff */
.L_x_788:
[----:B--2---:R2:W3:Y:S02]  /*27680*/  SYNCS.PHASECHK.TRANS64.TRYWAIT P0, [R4+URZ], R5 ;  /* 0x00000005040075a7 */ /* 0x0044e4000800017f */
[----:B---3--:R-:W-:Y:S05]  /*27690*/  @!P0 NANOSLEEP.SYNCS 0x989680 ;  /* 0x009896800000895d */ /* 0x008fea0003900000 */
[----:B------:R-:W3:Y:S02]  /*276a0*/  @!P0 SYNCS.PHASECHK.TRANS64 P0, [R4+URZ], R5 ;  /* 0x00000005040085a7 */ /* 0x000ee4000800007f */
[----:B---3--:R-:W-:Y:S05]  /*276b0*/  @!P0 BRA `(.L_x_788) ;  /* 0xfffffffc00f08947 */ /* 0x008fea000383ffff */
[----:B------:R-:W-:Y:S05]  /*276c0*/  BRA `(.L_x_881) ;  /* 0xffffffe400147947 */ /* 0x000fea000383ffff */
.L_x_882:
        /* <DEDUP_REMOVED lines=11> */
.L_x_12752:


//--------------------- .text._ZN7cutlass13device_kernelIN5flash11enable_sm90INS1_16FlashAttnFwdSm90INS1_25CollectiveMainloopFwdSm90ILi2EN4cute5tupleIJNS5_1CILi1EEES8_S8_EEENS6_IJNS7_ILi128EEENS7_ILi64EEENS7_ILi256EEEEEELi256ENS_10bfloat16_tEfNS_4arch4Sm90ELb0ELb1ELb0ELb0ELb0ELb0ELb0ELb1ELb1ELb0ELb0ELb0EEENS1_21CollectiveEpilogueFwdINS6_IJSA_SC_SB_EEES9_SE_SG_Li256ELb0ELb0ELb0ELb0EEENS1_30DynamicPersistentTileSchedulerILi256ELi32ELb0ELb0ELb1EEEEEEEEEvNT_6ParamsE --------------------------
	.section	.text._ZN7cutlass13device_kernelIN5flash11enable_sm90INS1_16FlashAttnFwdSm90INS1_25CollectiveMainloopFwdSm90ILi2EN4cute5tupleIJNS5_1CILi1EEES8_S8_EEENS6_IJNS7_ILi128EEENS7_ILi64EEENS7_ILi256EEEEEELi256ENS_10bfloat16_tEfNS_4arch4Sm90ELb0ELb1ELb0ELb0ELb0ELb0ELb0ELb1ELb1ELb0ELb0ELb0EEENS1_21CollectiveEpilogueFwdINS6_IJSA_SC_SB_EEES9_SE_SG_Li256ELb0ELb0ELb0ELb0EEENS1_30DynamicPersistentTileSchedulerILi256ELi32ELb0ELb0ELb1EEEEEEEEEvNT_6ParamsE,"ax",@progbits
	.align	128
.text._ZN7cutlass13device_kernelIN5flash11enable_sm90INS1_16FlashAttnFwdSm90INS1_25CollectiveMainloopFwdSm90ILi2EN4cute5tupleIJNS5_1CILi1EEES8_S8_EEENS6_IJNS7_ILi128EEENS7_ILi64EEENS7_ILi256EEEEEELi256ENS_10bfloat16_tEfNS_4arch4Sm90ELb0ELb1ELb0ELb0ELb0ELb0ELb0ELb1ELb1ELb0ELb0ELb0EEENS1_21CollectiveEpilogueFwdINS6_IJSA_SC_SB_EEES9_SE_SG_Li256ELb0ELb0ELb0ELb0EEENS1_30DynamicPersistentTileSchedulerILi256ELi32ELb0ELb0ELb1EEEEEEEEEvNT_6ParamsE:
        .type           _ZN7cutlass13device_kernelIN5flash11enable_sm90INS1_16FlashAttnFwdSm90INS1_25CollectiveMainloopFwdSm90ILi2EN4cute5tupleIJNS5_1CILi1EEES8_S8_EEENS6_IJNS7_ILi128EEENS7_ILi64EEENS7_ILi256EEEEEELi256ENS_10bfloat16_tEfNS_4arch4Sm90ELb0ELb1ELb0ELb0ELb0ELb0ELb0ELb1ELb1ELb0ELb0ELb0EEENS1_21CollectiveEpilogueFwdINS6_IJSA_SC_SB_EEES9_SE_SG_Li256ELb0ELb0ELb0ELb0EEENS1_30DynamicPersistentTileSchedulerILi256ELi32ELb0ELb0ELb1EEEEEEEEEvNT_6ParamsE,@function
        .size           _ZN7cutlass13device_kernelIN5flash11enable_sm90INS1_16FlashAttnFwdSm90INS1_25CollectiveMainloopFwdSm90ILi2EN4cute5tupleIJNS5_1CILi1EEES8_S8_EEENS6_IJNS7_ILi128EEENS7_ILi64EEENS7_ILi256EEEEEELi256ENS_10bfloat16_tEfNS_4arch4Sm90ELb0ELb1ELb0ELb0ELb0ELb0ELb0ELb1ELb1ELb0ELb0ELb0EEENS1_21CollectiveEpilogueFwdINS6_IJSA_SC_SB_EEES9_SE_SG_Li256ELb0ELb0ELb0ELb0EEENS1_30DynamicPersistentTileSchedulerILi256ELi32ELb0ELb0ELb1EEEEEEEEEvNT_6ParamsE,(.L_x_12753 - _ZN7cutlass13device_kernelIN5flash11enable_sm90INS1_16FlashAttnFwdSm90INS1_25CollectiveMainloopFwdSm90ILi2EN4cute5tupleIJNS5_1CILi1EEES8_S8_EEENS6_IJNS7_ILi128EEENS7_ILi64EEENS7_ILi256EEEEEELi256ENS_10bfloat16_tEfNS_4arch4Sm90ELb0ELb1ELb0ELb0ELb0ELb0ELb0ELb1ELb1ELb0ELb0ELb0EEENS1_21CollectiveEpilogueFwdINS6_IJSA_SC_SB_EEES9_SE_SG_Li256ELb0ELb0ELb0ELb0EEENS1_30DynamicPersistentTileSchedulerILi256ELi32ELb0ELb0ELb1EEEEEEEEEvNT_6ParamsE)
        .other          _ZN7cutlass13device_kernelIN5flash11enable_sm90INS1_16FlashAttnFwdSm90INS1_25CollectiveMainloopFwdSm90ILi2EN4cute5tupleIJNS5_1CILi1EEES8_S8_EEENS6_IJNS7_ILi128EEENS7_ILi64EEENS7_ILi256EEEEEELi256ENS_10bfloat16_tEfNS_4arch4Sm90ELb0ELb1ELb0ELb0ELb0ELb0ELb0ELb1ELb1ELb0ELb0ELb0EEENS1_21CollectiveEpilogueFwdINS6_IJSA_SC_SB_EEES9_SE_SG_Li256ELb0ELb0ELb0ELb0EEENS1_30DynamicPersistentTileSchedulerILi256ELi32ELb0ELb0ELb1EEEEEEEEEvNT_6ParamsE,@"STO_CUDA_ENTRY STV_DEFAULT"
_ZN7cutlass13device_kernelIN5flash11enable_sm90INS1_16FlashAttnFwdSm90INS1_25CollectiveMainloopFwdSm90ILi2EN4cute5tupleIJNS5_1CILi1EEES8_S8_EEENS6_IJNS7_ILi128EEENS7_ILi64EEENS7_ILi256EEEEEELi256ENS_10bfloat16_tEfNS_4arch4Sm90ELb0ELb1ELb0ELb0ELb0ELb0ELb0ELb1ELb1ELb0ELb0ELb0EEENS1_21CollectiveEpilogueFwdINS6_IJSA_SC_SB_EEES9_SE_SG_Li256ELb0ELb0ELb0ELb0EEENS1_30DynamicPersistentTileSchedulerILi256ELi32ELb0ELb0ELb1EEEEEEEEEvNT_6ParamsE:
        /* <DEDUP_REMOVED lines=24> */
.L_x_884:
[----:B------:R-:W-:Y:S05]  /*0180*/  BSYNC B0 ;  /* 0x0000000000007941 */ /* 0x000fea0003800000 */
.L_x_883:
[----:B------:R-:W-:Y:S01]  /*0190*/  VOTEU.ANY UP0, P0 ;  /* 0x00000000003f7886 */ /* 0x000fe20000000100 */
[----:B------:R-:W1:Y:S01]  /*01a0*/  SHFL.IDX PT, R2, R2, RZ, 0x1f ;  /* 0x00001fff02027589 */ /* 0x000e6200000e0000 */
[----:B------:R-:W-:Y:S01]  /*01b0*/  UMOV UR4, 0x1 ;  /* 0x0000000100047882 */ /* 0x000fe20000000000 */
[----:B------:R-:W-:Y:S01]  /*01c0*/  VOTEU.ANY UP1, P0 ;  /* 0x00000000003f7886 */ /* 0x000fe20000020100 */
[----:B------:R-:W-:Y:S01]  /*01d0*/  VOTEU.ANY UP2, P0 ;  /* 0x00000000003f7886 */ /* 0x000fe20000040100 */
[----:B------:R-:W2:Y:S01]  /*01e0*/  @UP0 S2UR UR7, SR_CgaCtaId ;  /* 0x00000000000709c3 */ /* 0x000ea20000008800 */
[----:B------:R-:W3:Y:S01]  /*01f0*/  SHFL.IDX PT, R3, R0, RZ, 0x1f ;  /* 0x00001fff00037589 */ /* 0x000ee200000e0000 */
[----:B------:R-:W-:Y:S01]  /*0200*/  @UP0 UMOV UR6, 0x400 ;  /* 0x0000040000060882 */ /* 0x000fe20000000000 */
[----:B------:R-:W-:-:S04]  /*0210*/  @UP0 UIADD3 UR4, -UR4, 0x100000, URZ ;  /* 0x0010000004040890 */ /* 0x000fc8000fffe13f */
[----:B------:R-:W-:Y:S02]  /*0220*/  @UP0 USHF.L.U32 UR5, UR4, 0xb, URZ ;  /* 0x0000000b04050899 */ /* 0x000fe4000800063f */
[----:B------:R-:W-:Y:S01]  /*0230*/  @UP0 USHF.L.U32 UR4, UR4, 0x1, URZ ;  /* 0x0000000104040899 */ /* 0x000fe2000800063f */
[----:B-1----:R-:W-:Y:S01]  /*0240*/  R2UR UR8, R2 ;  /* 0x00000000020872ca */ /* 0x002fe200000e0000 */
[----:B--2---:R-:W-:Y:S01]  /*0250*/  @UP0 ULEA UR6, UR7, UR6, 0x18 ;  /* 0x0000000607060291 */ /* 0x004fe2000f8ec03f */
[----:B---3--:R-:W-:-:S11]  /*0260*/  ISETP.NE.AND P1, PT, R3, RZ, PT ;  /* 0x000000ff0300720c */ /* 0x008fd60003f25270 */
[----:B------:R-:W-:Y:S01]  /*0270*/  UISETP.NE.AND UP0, UPT, UR8, URZ, UPT ;  /* 0x0000003f0800728c */ /* 0x000fe2000bf05270 */
[----:B------:R-:W1:Y:S02]  /*0280*/  FENCE.VIEW.ASYNC.S ;  /* 0x00000000000073c6 */ /* 0x000e640000000000 */
[----:B-1----:R1:W2:Y:S01]  /*0290*/  @UP1 SYNCS.EXCH.64 URZ, [UR6+0x30800], UR4 ;  /* 0x03080004063f15b2 */ /* 0x0022a20008000100 */
[----:B------:R1:W3:Y:S01]  /*02a0*/  @UP2 SYNCS.EXCH.64 URZ, [UR6+0x30820], UR4 ;  /* 0x03082004063f25b2 */ /* 0x0002e20008000100 */
[----:B------:R-:W-:Y:S06]  /*02b0*/  @P1 BRA `(.L_x_885) ;  /* 0x0000000000481947 */ /* 0x000fec0003800000 */
        /* <DEDUP_REMOVED lines=18> */
.L_x_885:
[----:B------:R-:W4:Y:S01]  /*03e0*/  SHFL.IDX PT, R2, R0, RZ, 0x1f ;  /* 0x00001fff00027589 */ /* 0x000f2200000e0000 */
[----:B------:R-:W-:Y:S01]  /*03f0*/  NOP ;  /* 0x0000000000007918 */ /* 0x000fe20000000000 */
[----:B----4-:R-:W-:-:S13]  /*0400*/  ISETP.NE.AND P0, PT, R2, RZ, PT ;  /* 0x000000ff0200720c */ /* 0x010fda0003f05270 */
        /* <DEDUP_REMOVED lines=19> */
.L_x_886:
[----:B------:R-:W4:Y:S01]  /*0540*/  SHFL.IDX PT, R2, R0, RZ, 0x1f ;  /* 0x00001fff00027589 */ /* 0x000f2200000e0000 */
[----:B------:R-:W-:Y:S01]  /*0550*/  NOP ;  /* 0x0000000000007918 */ /* 0x000fe20000000000 */
[----:B----4-:R-:W-:-:S13]  /*0560*/  ISETP.NE.AND P0, PT, R2, RZ, PT ;  /* 0x000000ff0200720c */ /* 0x010fda0003f05270 */
[----:B------:R-:W-:Y:S05]  /*0570*/  @P0 BRA `(.L_x_887) ;  /* 0x0000000000380947 */ /* 0x000fea0003800000 */
[----:B-1----:R-:W1:Y:S01]  /*0580*/  S2UR UR5, SR_CgaCtaId ;  /* 0x00000000000579c3 */ /* 0x002e620000008800 */
[----:B------:R-:W-:Y:S01]  /*0590*/  UMOV UR4, 0x400 ;  /* 0x0000040000047882 */ /* 0x000fe20000000000 */
[----:B------:R-:W-:Y:S01]  /*05a0*/  UMOV UR7, 0x1 ;  /* 0x0000000100077882 */ /* 0x000fe20000000000 */
[----:B------:R-:W-:Y:S01]  /*05b0*/  ELECT P0, URZ, PT ;  /* 0x00000000003f782f */ /* 0x000fe20003800000 */
[----:B-1----:R-:W-:Y:S02]  /*05c0*/  ULEA UR6, UR5, UR4, 0x18 ;  /* 0x0000000405067291 */ /* 0x002fe4000f8ec03f */
[----:B------:R-:W-:-:S04]  /*05d0*/  UIADD3 UR4, -UR7, 0x100000, URZ ;  /* 0x0010000007047890 */ /* 0x000fc8000fffe13f */
[----:B------:R-:W-:Y:S02]  /*05e0*/  USHF.L.U32 UR5, UR4, 0xb, URZ ;  /* 0x0000000b04057899 */ /* 0x000fe4000800063f */
[----:B------:R-:W-:Y:S01]  /*05f0*/  USHF.L.U32 UR4, UR4, 0x1, URZ ;  /* 0x0000000104047899 */ /* 0x000fe2000800063f */
[----:B------:R-:W1:Y:S11]  /*0600*/  FENCE.VIEW.ASYNC.S ;  /* 0x00000000000073c6 */ /* 0x000e760000000000 */
[----:B-1----:R4:W1:Y:S01]  /*0610*/  SYNCS.EXCH.64 URZ, [UR6+0x30870], UR4 ;  /* 0x03087004063f75b2 */ /* 0x0028620008000100 */
[----:B------:R4:W1:Y:S01]  /*0620*/  SYNCS.EXCH.64 URZ, [UR6+0x30880], UR4 ;  /* 0x03088004063f75b2 */ /* 0x0008620008000100 */
[----:B------:R4:W1:Y:S01]  /*0630*/  SYNCS.EXCH.64 URZ, [UR6+0x30878], UR4 ;  /* 0x03087804063f75b2 */ /* 0x0008620008000100 */
[----:B------:R4:W1:Y:S02]  /*0640*/  SYNCS.EXCH.64 URZ, [UR6+0x30888], UR4 ;  /* 0x03088804063f75b2 */ /* 0x0008640008000100 */
[----:B----4-:R-:W-:Y:S01]  /*0650*/  NOP ;  /* 0x0000000000007918 */ /* 0x010fe20000000000 */
.L_x_887:
        /* <DEDUP_REMOVED lines=22> */
.L_x_888:
        /* <DEDUP_REMOVED lines=22> */
.L_x_889:
[----:B-1----:R-:W-:Y:S01]  /*0920*/  UMOV UR4, 0x1 ;  /* 0x0000000100047882 */ /* 0x002fe20000000000 */
[----:B------:R-:W-:Y:S01]  /*0930*/  PLOP3.LUT P0, PT, PT, PT, UP0, 0x80, 0x0 ;  /* 0x000000000000781c */ /* 0x000fe20003f0f008 */
[----:B------:R-:W-:Y:S01]  /*0940*/  USEL UR4, UR4, 0x2, !UP0 ;  /* 0x0000000204047887 */ /* 0x000fe2000c000000 */
[----:B------:R-:W-:-:S05]  /*0950*/  NOP ;  /* 0x0000000000007918 */ /* 0x000fca0000000000 */
[----:B------:R-:W-:-:S05]  /*0960*/  IMAD.U32 R2, RZ, RZ, UR4 ;  /* 0x00000004ff027e24 */ /* 0x000fca000f8e00ff */
[----:B------:R1:W-:Y:S01]  /*0970*/  STL [R1], R2 ;  /* 0x0000000201007387 */ /* 0x0003e20000100800 */
[----:B--23--:R-:W-:Y:S06]  /*0980*/  BAR.SYNC.DEFER_BLOCKING 0x0 ;  /* 0x0000000000007b1d */ /* 0x00cfec0000010000 */
[----:B------:R-:W-:Y:S05]  /*0990*/  @!P0 BRA `(.L_x_890) ;  /* 0x000000d400708947 */ /* 0x000fea0003800000 */
.L_x_891:
[----:B------:R-:W-:-:S08]  /*09a0*/  NOP ;  /* 0x0000000000007918 */ /* 0x000fd00000000000 */
[----:B------:R-:W2:Y:S02]  /*09b0*/  USETMAXREG.TRY_ALLOC.CTAPOOL UP0, 0xf0 ;  /* 0x000000f0000079c8 */ /* 0x000ea40008000600 */
[----:B--2---:R-:W-:-:S13]  /*09c0*/  PLOP3.LUT P0, PT, PT, PT, UP0, 0x80, 0x0 ;  /* 0x000000000000781c */ /* 0x004fda0003f0f008 */
[----:B------:R-:W-:Y:S05]  /*09d0*/  @!P0 BRA `(.L_x_891) ;  /* 0xfffffffc00f08947 */ /* 0x000fea000383ffff */
[----:B------:R-:W2:Y:S08]  /*09e0*/  S2UR UR7, SR_CTAID.X ;  /* 0x00000000000779c3 */ /* 0x000eb00000002500 */
[----:B------:R-:W-:Y:S08]  /*09f0*/  BAR.ARV 0x4, 0x120 ;  /* 0x0104800000007b1d */ /* 0x000ff00000002000 */
[----:B------:R-:W2:Y:S08]  /*0a00*/  LDC R0, c[0x0][0xda8] ;  /* 0x00036a00ff007b82 */ /* 0x000eb00000000800 */
[----:B------:R-:W-:Y:S06]  /*0a10*/  BAR.ARV 0x8, 0x120 ;  /* 0x0204800000007b1d */ /* 0x000fec0000002000 */
[----:B--2---:R-:W-:-:S13]  /*0a20*/  ISETP.LE.AND P0, PT, R0, UR7, PT ;  /* 0x0000000700007c0c */ /* 0x004fda000bf03270 */
[----:B------:R-:W-:Y:S05]  /*0a30*/  @P0 EXIT ;  /* 0x000000000000094d */ /* 0x000fea0003800000 */
[----:B------:R-:W2:Y:S01]  /*0a40*/  LDL R3, [R1] ;  /* 0x0000000001037983 */ /* 0x000ea20000100800 */
[----:B------:R-:W3:Y:S01]  /*0a50*/  S2UR UR4, SR_CgaCtaId ;  /* 0x00000000000479c3 */ /* 0x000ee20000008800 */
[----:B------:R-:W-:Y:S01]  /*0a60*/  UMOV UR38, 0x400 ;  /* 0x0000040000267882 */ /* 0x000fe20000000000 */
[----:B------:R-:W-:Y:S01]  /*0a70*/  UMOV UR46, URZ ;  /* 0x0000003f002e7c82 */ /* 0x000fe20008000000 */
[----:B-1----:R-:W1:Y:S01]  /*0a80*/  S2R R2, SR_TID.X ;  /* 0x0000000000027919 */ /* 0x002e620000002100 */
[----:B------:R-:W-:-:S04]  /*0a90*/  UMOV UR36, URZ ;  /* 0x0000003f00247c82 */ /* 0x000fc80008000000 */
[----:B------:R-:W4:Y:S01]  /*0aa0*/  S2UR UR6, SR_SWINHI ;  /* 0x00000000000679c3 */ /* 0x000f220000002f00 */
[----:B---3--:R-:W-:-:S07]  /*0ab0*/  ULEA UR38, UR4, UR38, 0x18 ;  /* 0x0000002604267291 */ /* 0x008fce000f8ec03f */
[----:B------:R-:W-:Y:S01]  /*0ac0*/  UMOV UR4, UR38 ;  /* 0x0000002600047c82 */ /* 0x000fe20008000000 */
[----:B----4-:R-:W-:Y:S01]  /*0ad0*/  UMOV UR5, UR6 ;  /* 0x0000000600057c82 */ /* 0x010fe20008000000 */
[----:B------:R-:W-:Y:S01]  /*0ae0*/  MOV R200, UR4 ;  /* 0x0000000400c87c02 */ /* 0x000fe20008000f00 */
[----:B-1----:R-:W-:Y:S01]  /*0af0*/  VIADD R213, R2, 0xffffff80 ;  /* 0xffffff8002d57836 */ /* 0x002fe20000000000 */
[----:B------:R-:W-:Y:S01]  /*0b00*/  UMOV UR4, UR7 ;  /* 0x0000000700047c82 */ /* 0x000fe20008000000 */
[----:B------:R-:W-:-:S03]  /*0b10*/  IMAD.U32 R201, RZ, RZ, UR5 ;  /* 0x00000005ffc97e24 */ /* 0x000fc6000f8e00ff */
[----:B------:R-:W-:-:S04]  /*0b20*/  SHF.R.S32.HI R0, RZ, 0x1f, R213 ;  /* 0x0000001fff007819 */ /* 0x000fc800000114d5 */
[CC--:B------:R-:W-:Y:S02]  /*0b30*/  LEA.HI R2, R0.reuse, R213.reuse, RZ, 0x4 ;  /* 0x000000d500027211 */ /* 0x0c0fe400078f20ff */
[----:B------:R-:W-:Y:S02]  /*0b40*/  LEA.HI R211, R0, R213, RZ, 0x5 ;  /* 0x000000d500d37211 */ /* 0x000fe400078f28ff */
[----:B------:R-:W-:Y:S02]  /*0b50*/  SHF.R.S32.HI R5, RZ, 0x4, R2 ;  /* 0x00000004ff057819 */ /* 0x000fe40000011402 */
[----:B------:R-:W-:Y:S02]  /*0b60*/  SHF.R.S32.HI R211, RZ, 0x5, R211 ;  /* 0x00000005ffd37819 */ /* 0x000fe400000114d3 */
[C---:B------:R-:W-:Y:S02]  /*0b70*/  LEA.HI R4, R2.reuse, R5, RZ, 0x1 ;  /* 0x0000000502047211 */ /* 0x040fe400078f08ff */
[----:B------:R-:W-:-:S02]  /*0b80*/  LOP3.LUT R2, R2, 0x3fffff0, RZ, 0xc0, !PT ;  /* 0x03fffff002027812 */ /* 0x000fc400078ec0ff */
[----:B------:R-:W-:-:S03]  /*0b90*/  LOP3.LUT R4, R4, 0x1ffffffe, RZ, 0xc0, !PT ;  /* 0x1ffffffe04047812 */ /* 0x000fc600078ec0ff */
[----:B------:R-:W-:Y:S02]  /*0ba0*/  IMAD.IADD R2, R213, 0x1, -R2 ;  /* 0x00000001d5027824 */ /* 0x000fe400078e0a02 */
[----:B------:R-:W-:Y:S02]  /*0bb0*/  IMAD.IADD R4, R5, 0x1, -R4 ;  /* 0x0000000105047824 */ /* 0x000fe400078e0a04 */
[----:B------:R-:W-:-:S04]  /*0bc0*/  IMAD R9, R211, 0x10, R2 ;  /* 0x00000010d3097824 */ /* 0x000fc800078e0202 */
[----:B------:R-:W-:Y:S01]  /*0bd0*/  IMAD R4, R9, 0x8, R4 ;  /* 0x0000000809047824 */ /* 0x000fe200078e0204 */
[----:B--2---:R-:W-:Y:S02]  /*0be0*/  R2UR UR8, R3 ;  /* 0x00000000030872ca */ /* 0x004fe400000e0000 */
[CC--:B------:R-:W-:Y:S02]  /*0bf0*/  LEA.HI R3, R0.reuse, R213.reuse, RZ, 0x7 ;  /* 0x000000d500037211 */ /* 0x0c0fe400078f38ff */
[----:B------:R-:W-:Y:S02]  /*0c00*/  LEA.HI R0, R0, R213, RZ, 0x3 ;  /* 0x000000d500007211 */ /* 0x000fe400078f18ff */
[----:B------:R-:W-:Y:S02]  /*0c10*/  LOP3.LUT R208, R3, 0xffffff80, RZ, 0xc0, !PT ;  /* 0xffffff8003d07812 */ /* 0x000fe400078ec0ff */
[----:B------:R-:W-:Y:S02]  /*0c20*/  SHF.R.S32.HI R210, RZ, 0x7, R3 ;  /* 0x00000007ffd27819 */ /* 0x000fe40000011403 */
[----:B------:R-:W-:Y:S01]  /*0c30*/  LOP3.LUT R2, R0, 0x1ffffff8, RZ, 0xc0, !PT ;  /* 0x1ffffff800027812 */ /* 0x000fe200078ec0ff */
[----:B------:R-:W-:Y:S01]  /*0c40*/  IMAD.IADD R208, R213, 0x1, -R208 ;  /* 0x00000001d5d07824 */ /* 0x000fe200078e0ad0 */
[----:B------:R-:W-:Y:S01]  /*0c50*/  LEA.HI R3, R3, R210, RZ, 0x1 ;  /* 0x000000d203037211 */ /* 0x000fe200078f08ff */
[----:B------:R-:W-:Y:S01]  /*0c60*/  ULOP3.LUT UR5, UR8, 0x1, URZ, 0xfc, !UPT ;  /* 0x0000000108057892 */ /* 0x000fe2000f8efc3f */
[----:B------:R-:W-:Y:S01]  /*0c70*/  SHF.R.S32.HI R204, RZ, 0x3, R0 ;  /* 0x00000003ffcc7819 */ /* 0x000fe20000011400 */
[----:B------:R-:W-:Y:S01]  /*0c80*/  IMAD.IADD R2, R213, 0x1, -R2 ;  /* 0x00000001d5027824 */ /* 0x000fe200078e0a02 */
[----:B------:R-:W-:-:S03]  /*0c90*/  SHF.R.S32.HI R7, RZ, 0x1f, R208 ;  /* 0x0000001fff077819 */ /* 0x000fc600000114d0 */
[----:B------:R-:W-:Y:S01]  /*0ca0*/  IMAD.U32 R212, RZ, RZ, UR5 ;  /* 0x00000005ffd47e24 */ /* 0x000fe2000f8e00ff */
[CC--:B------:R-:W-:Y:S01]  /*0cb0*/  LEA.HI R6, R7.reuse, R208.reuse, RZ, 0x2 ;  /* 0x000000d007067211 */ /* 0x0c0fe200078f10ff */
[----:B------:R-:W-:Y:S01]  /*0cc0*/  UMOV UR5, URZ ;  /* 0x0000003f00057c82 */ /* 0x000fe20008000000 */
[----:B------:R-:W-:Y:S01]  /*0cd0*/  LEA.HI R7, R7, R208, RZ, 0x5 ;  /* 0x000000d007077211 */ /* 0x000fe200078f28ff */
[----:B------:R-:W-:Y:S01]  /*0ce0*/  IMAD.SHL.U32 R202, R2, 0x8, RZ ;  /* 0x0000000802ca7824 */ /* 0x000fe200078e00ff */
[--C-:B------:R-:W-:Y:S02]  /*0cf0*/  SHF.R.S32.HI R5, RZ, 0x2, R6.reuse ;  /* 0x00000002ff057819 */ /* 0x100fe40000011406 */
[----:B------:R-:W-:Y:S02]  /*0d00*/  SHF.R.S32.HI R8, RZ, 0x1f, R6 ;  /* 0x0000001fff087819 */ /* 0x000fe40000011406 */
[----:B------:R-:W-:Y:S02]  /*0d10*/  SHF.R.S32.HI R7, RZ, 0x5, R7 ;  /* 0x00000005ff077819 */ /* 0x000fe40000011407 */
[----:B------:R-:W-:-:S02]  /*0d20*/  LEA.HI R8, R8, R5, RZ, 0x3 ;  /* 0x0000000508087211 */ /* 0x000fc400078f18ff */
[----:B------:R-:W-:Y:S02]  /*0d30*/  MOV R207, UR5 ;  /* 0x0000000500cf7c02 */ /* 0x000fe40008000f00 */
[----:B------:R-:W-:-:S05]  /*0d40*/  LOP3.LUT R8, R8, 0xfffffff8, RZ, 0xc0, !PT ;  /* 0xfffffff808087812 */ /* 0x000fca00078ec0ff */
[----:B------:R-:W-:Y:S01]  /*0d50*/  IMAD.IADD R8, R5, 0x1, -R8 ;  /* 0x0000000105087824 */ /* 0x000fe200078e0a08 */
[----:B------:R-:W-:Y:S01]  /*0d60*/  LOP3.LUT R5, R3, 0x3fffffe, RZ, 0xc0, !PT ;  /* 0x03fffffe03057812 */ /* 0x000fe200078ec0ff */
[----:B------:R-:W-:Y:S02]  /*0d70*/  IMAD.SHL.U32 R3, R4, 0x8, RZ ;  /* 0x0000000804037824 */ /* 0x000fe400078e00ff */
[----:B------:R-:W-:Y:S02]  /*0d80*/  IMAD R8, R7, 0x10, R8 ;  /* 0x0000001007087824 */ /* 0x000fe400078e0208 */
[----:B------:R-:W-:Y:S01]  /*0d90*/  IMAD.WIDE R200, R3, 0x2, R200 ;  /* 0x0000000203c87825 */ /* 0x000fe200078e02c8 */
[----:B------:R-:W-:-:S03]  /*0da0*/  LOP3.LUT R3, R6, 0x7ffffffc, RZ, 0xc0, !PT ;  /* 0x7ffffffc06037812 */ /* 0x000fc600078ec0ff */
[----:B------:R-:W-:Y:S02]  /*0db0*/  IMAD.IADD R5, R210, 0x1, -R5 ;  /* 0x00000001d2057824 */ /* 0x000fe400078e0a05 */
[----:B------:R-:W-:Y:S02]  /*0dc0*/  IMAD.IADD R22, R208, 0x1, -R3 ;  /* 0x00000001d0167824 */ /* 0x000fe400078e0a03 */
[----:B------:R-:W-:-:S07]  /*0dd0*/  IMAD R209, R5, 0x40, R8 ;  /* 0x0000004005d17824 */ /* 0x000fce00078e0208 */
.L_x_984:
[----:B------:R-:W-:Y:S01]  /*0de0*/  ULDC UR5, c[0x0][0xdd0] ;  /* 0x0003740000057ab9 */ /* 0x000fe20000000800 */
[----:B-1----:R-:W1:Y:S01]  /*0df0*/  LDC R0, c[0x0][0xde8] ;  /* 0x00037a00ff007b82 */ /* 0x002e620000000800 */
[----:B------:R-:W-:Y:S01]  /*0e00*/  UISETP.NE.AND UP0, UPT, UR5, 0x1, UPT ;  /* 0x000000010500788c */ /* 0x000fe2000bf05270 */
[----:B------:R-:W-:-:S10]  /*0e10*/  UMOV UR8, UR4 ;  /* 0x0000000400087c82 */ /* 0x000fd40008000000 */
[----:B------:R-:W-:Y:S01]  /*0e20*/  @UP0 ULDC UR6, c[0x0][0xdd4] ;  /* 0x0003750000060ab9 */ /* 0x000fe20000000800 */
[----:B------:R-:W-:Y:S01]  /*0e30*/  @UP0 ULDC UR9, c[0x0][0xdd8] ;  /* 0x0003760000090ab9 */ /* 0x000fe20000000800 */
[----:B------:R-:W-:-:S04]  /*0e40*/  UIMAD.WIDE.U32 UR6, UR4, UR6, URZ ;  /* 0x00000006040672a5 */ /* 0x000fc8000f8e003f */
[----:B------:R-:W-:-:S04]  /*0e50*/  @UP0 USHF.R.U32.HI UR8, URZ, UR9, UR7 ;  /* 0x000000093f080299 */ /* 0x000fc80008011607 */
[----:B------:R-:W-:Y:S02]  /*0e60*/  UIADD3 UR6, -UR8, URZ, URZ ;  /* 0x0000003f08067290 */ /* 0x000fe4000fffe13f */
[----:B-1----:R-:W-:Y:S02]  /*0e70*/  ISETP.LE.AND P0, PT, R0, UR8, PT ;  /* 0x0000000800007c0c */ /* 0x002fe4000bf03270 */
[----:B------:R-:W-:-:S11]  /*0e80*/  UIMAD UR7, UR5, UR6, UR4 ;  /* 0x00000006050772a4 */ /* 0x000fd6000f8e0204 */
[----:B--234-:R-:W-:Y:S05]  /*0e90*/  @!P0 BRA `(.L_x_892) ;  /* 0x0000000000248947 */ /* 0x01cfea0003800000 */
[----:B------:R-:W-:Y:S01]  /*0ea0*/  ULDC UR6, c[0x0][0xddc] ;  /* 0x0003770000067ab9 */ /* 0x000fe20000000800 */
[----:B------:R-:W-:Y:S01]  /*0eb0*/  UMOV UR9, UR7 ;  /* 0x0000000700097c82 */ /* 0x000fe20008000000 */
[----:B------:R-:W-:-:S11]  /*0ec0*/  UISETP.NE.AND UP0, UPT, UR6, 0x1, UPT ;  /* 0x000000010600788c */ /* 0x000fd6000bf05270 */
[----:B------:R-:W-:Y:S02]  /*0ed0*/  @UP0 ULDC.64 UR10, c[0x0][0xde0] ;  /* 0x00037800000a0ab9 */ /* 0x000fe40000000a00 */
[----:B------:R-:W-:-:S04]  /*0ee0*/  UIMAD.WIDE.U32 UR4, UR7, UR10, URZ ;  /* 0x0000000a070472a5 */ /* 0x000fc8000f8e003f */
[----:B------:R-:W-:-:S04]  /*0ef0*/  @UP0 USHF.R.U32.HI UR9, URZ, UR11, UR5 ;  /* 0x0000000b3f090299 */ /* 0x000fc80008011605 */
[----:B------:R-:W-:Y:S02]  /*0f00*/  UIMAD UR4, UR9, UR6, URZ ;  /* 0x00000006090472a4 */ /* 0x000fe4000f8e023f */
[----:B------:R-:W-:Y:S01]  /*0f10*/  IMAD.U32 R206, RZ, RZ, UR9 ;  /* 0x00000009ffce7e24 */ /* 0x000fe2000f8e00ff */
[----:B------:R-:W-:Y:S09]  /*0f20*/  BRA `(.L_x_893) ;  /* 0x0000000000207947 */ /* 0x000ff20003800000 */
.L_x_892:
[----:B------:R-:W-:Y:S01]  /*0f30*/  ULDC UR6, c[0x0][0xdc4] ;  /* 0x0003710000067ab9 */ /* 0x000fe20000000800 */
[----:B------:R-:W-:Y:S01]  /*0f40*/  UMOV UR9, UR7 ;  /* 0x0000000700097c82 */ /* 0x000fe20008000000 */
[----:B------:R-:W-:-:S11]  /*0f50*/  UISETP.NE.AND UP0, UPT, UR6, 0x1, UPT ;  /* 0x000000010600788c */ /* 0x000fd6000bf05270 */
[----:B------:R-:W-:Y:S02]  /*0f60*/  @UP0 ULDC.64 UR10, c[0x0][0xdc8] ;  /* 0x00037200000a0ab9 */ /* 0x000fe40000000a00 */
[----:B------:R-:W-:-:S04]  /*0f70*/  UIMAD.WIDE.U32 UR4, UR7, UR10, URZ ;  /* 0x0000000a070472a5 */ /* 0x000fc8000f8e003f */
[----:B------:R-:W-:-:S04]  /*0f80*/  @UP0 USHF.R.U32.HI UR9, URZ, UR11, UR5 ;  /* 0x0000000b3f090299 */ /* 0x000fc80008011605 */
[----:B------:R-:W-:Y:S02]  /*0f90*/  UIMAD UR4, UR9, UR6, URZ ;  /* 0x00000006090472a4 */ /* 0x000fe4000f8e023f */
[----:B------:R-:W-:-:S10]  /*0fa0*/  IMAD.U32 R206, RZ, RZ, UR9 ;  /* 0x00000009ffce7e24 */ /* 0x000fd4000f8e00ff */
.L_x_893:
[----:B------:R-:W-:Y:S01]  /*0fb0*/  R2UR UR5, R206 ;  /* 0x00000000ce0572ca */ /* 0x000fe200000e0000 */
[----:B------:R-:W-:Y:S01]  /*0fc0*/  UIADD3 UR6, UR7, -UR4, URZ ;  /* 0x8000000407067290 */ /* 0x000fe2000fffe03f */
[----:B------:R-:W-:Y:S01]  /*0fd0*/  ULDC UR43, c[0x0][0xdb8] ;  /* 0x00036e00002b7ab9 */ /* 0x000fe20000000800 */
[----:B------:R-:W-:Y:S01]  /*0fe0*/  ULDC.64 UR12, c[0x0][0x3f8] ;  /* 0x0000fe00000c7ab9 */ /* 0x000fe20000000a00 */
[----:B------:R-:W-:Y:S01]  /*0ff0*/  UISETP.NE.AND UP1, UPT, UR43, 0x1, UPT ;  /* 0x000000012b00788c */ /* 0x000fe2000bf25270 */
[----:B------:R-:W-:Y:S01]  /*1000*/  ULDC UR42, c[0x0][0xdac] ;  /* 0x00036b00002a7ab9 */ /* 0x000fe20000000800 */
[----:B------:R-:W-:Y:S01]  /*1010*/  UISETP.NE.U32.AND UP0, UPT, UR12, URZ, UPT ;  /* 0x0000003f0c00728c */ /* 0x000fe2000bf05070 */
[----:B------:R-:W-:Y:S01]  /*1020*/  ULDC UR11, c[0x0][0xdc4] ;  /* 0x00037100000b7ab9 */ /* 0x000fe20000000800 */
[----:B------:R-:W-:Y:S02]  /*1030*/  ULDC UR45, c[0x0][0x404] ;  /* 0x00010100002d7ab9 */ /* 0x000fe40000000800 */
[----:B------:R-:W-:-:S03]  /*1040*/  UISETP.NE.AND.EX UP0, UPT, UR13, URZ, UPT, UP0 ;  /* 0x0000003f0d00728c */ /* 0x000fc6000bf05300 */
[----:B------:R-:W-:Y:S01]  /*1050*/  ULOP3.LUT UR7, URZ, UR5, URZ, 0x33, !UPT ;  /* 0x000000053f077292 */ /* 0x000fe2000f8e333f */
[----:B------:R-:W-:Y:S02]  /*1060*/  ULDC UR9, c[0x0][0x288] ;  /* 0x0000a20000097ab9 */ /* 0x000fe40000000800 */
[----:B------:R-:W-:Y:S01]  /*1070*/  ULDC.64 UR4, c[0x0][0x9e0] ;  /* 0x0002780000047ab9 */ /* 0x000fe20000000a00 */
[----:B------:R-:W-:Y:S02]  /*1080*/  UIADD3 UR42, UR7, UR42, URZ ;  /* 0x0000002a072a7290 */ /* 0x000fe4000fffe03f */
[----:B------:R-:W-:Y:S02]  /*1090*/  UISETP.GE.AND UP2, UPT, UR5, 0x1, UPT ;  /* 0x000000010500788c */ /* 0x000fe4000bf46270 */
[----:B------:R-:W-:Y:S02]  /*10a0*/  USHF.L.U32 UR42, UR42, 0x7, URZ ;  /* 0x000000072a2a7899 */ /* 0x000fe4000800063f */
[----:B------:R-:W-:-:S02]  /*10b0*/  UIMAD UR8, UR8, UR11, UR6 ;  /* 0x0000000b080872a4 */ /* 0x000fc4000f8e0206 */
[----:B------:R-:W-:Y:S01]  /*10c0*/  USEL UR45, UR45, 0x1, UP0 ;  /* 0x000000012d2d7887 */ /* 0x000fe20008000000 */
[----:B------:R-:W-:Y:S01]  /*10d0*/  PLOP3.LUT P1, PT, PT, PT, UP2, 0x80, 0x0 ;  /* 0x000000000000781c */ /* 0x000fe20003f2f028 */
[----:B------:R-:W-:Y:S01]  /*10e0*/  @UP1 ULDC UR6, c[0x0][0xdbc] ;  /* 0x00036f0000061ab9 */ /* 0x000fe20000000800 */
[----:B------:R-:W-:Y:S01]  /*10f0*/  UIADD3 UR61, UR42, 0x80, -UR9 ;  /* 0x000000802a3d7890 */ /* 0x000fe2000fffe809 */
[----:B------:R-:W-:Y:S01]  /*1100*/  ULDC UR10, c[0x0][0x2e0] ;  /* 0x0000b800000a7ab9 */ /* 0x000fe20000000800 */
[----:B------:R-:W-:Y:S01]  /*1110*/  UIMAD.WIDE.U32 UR6, UR8, UR6, URZ ;  /* 0x00000006080672a5 */ /* 0x000fe2000f8e003f */
[----:B------:R-:W-:Y:S01]  /*1120*/  @UP1 ULDC UR11, c[0x0][0xdc0] ;  /* 0x00037000000b1ab9 */ /* 0x000fe20000000800 */
[----:B------:R-:W-:Y:S01]  /*1130*/  UIMAD UR61, UR45, UR10, UR61 ;  /* 0x0000000a2d3d72a4 */ /* 0x000fe2000f8e023d */
[----:B------:R-:W-:Y:S01]  /*1140*/  UMOV UR44, UR8 ;  /* 0x00000008002c7c82 */ /* 0x000fe20008000000 */
[----:B------:R-:W-:Y:S02]  /*1150*/  @UP1 USHF.R.U32.HI UR44, URZ, UR11, UR7 ;  /* 0x0000000b3f2c1299 */ /* 0x000fe40008011607 */
[----:B------:R-:W-:-:S02]  /*1160*/  UIADD3 UR4, UR61, UR4, URZ ;  /* 0x000000043d047290 */ /* 0x000fc4000fffe03f */
[----:B------:R-:W-:-:S04]  /*1170*/  UIADD3 UR6, -UR44, URZ, URZ ;  /* 0x0000003f2c067290 */ /* 0x000fc8000fffe13f */
[----:B------:R-:W-:Y:S01]  /*1180*/  UIMAD UR43, UR43, UR6, UR8 ;  /* 0x000000062b2b72a4 */ /* 0x000fe2000f8e0208 */
[----:B------:R-:W-:Y:S01]  /*1190*/  IMAD.U32 R0, RZ, RZ, UR4 ;  /* 0x00000004ff007e24 */ /* 0x000fe2000f8e00ff */
[----:B------:R-:W-:Y:S10]  /*11a0*/  @!P1 BRA `(.L_x_894) ;  /* 0x0000000000409947 */ /* 0x000ff40003800000 */
[----:B------:R-:W-:Y:S01]  /*11b0*/  ISETP.LT.AND P0, PT, RZ, UR61, PT ;  /* 0x0000003dff007c0c */ /* 0x000fe2000bf01270 */
[----:B------:R-:W-:-:S12]  /*11c0*/  UIADD3 UR4, UR61, -0x1, URZ ;  /* 0xffffffff3d047890 */ /* 0x000fd8000fffe03f */
[----:B------:R-:W-:Y:S05]  /*11d0*/  @P0 BRA `(.L_x_895) ;  /* 0x00000000001c0947 */ /* 0x000fea0003800000 */
[----:B------:R-:W-:Y:S02]  /*11e0*/  UISETP.NE.AND UP0, UPT, UR5, 0x1, UPT ;  /* 0x000000010500788c */ /* 0x000fe4000bf05270 */
[----:B------:R-:W-:-:S09]  /*11f0*/  UIADD3 UR4, -UR61, URZ, URZ ;  /* 0x0000003f3d047290 */ /* 0x000fd2000fffe13f */
[----:B------:R-:W-:Y:S02]  /*1200*/  @UP0 ULDC.64 UR12, c[0x0][0x9e8] ;  /* 0x00027a00000c0ab9 */ /* 0x000fe40000000a00 */
[----:B------:R-:W-:-:S04]  /*1210*/  UIMAD.WIDE.U32 UR6, UR4, UR12, URZ ;  /* 0x0000000c040672a5 */ /* 0x000fc8000f8e003f */
[----:B------:R-:W-:-:S04]  /*1220*/  @UP0 USHF.R.U32.HI UR4, URZ, UR13, UR7 ;  /* 0x0000000d3f040299 */ /* 0x000fc80008011607 */
[----:B------:R-:W-:Y:S01]  /*1230*/  ULOP3.LUT UR4, URZ, UR4, URZ, 0x33, !UPT ;  /* 0x000000043f047292 */ /* 0x000fe2000f8e333f */
[----:B------:R-:W-:Y:S11]  /*1240*/  BRA `(.L_x_896) ;  /* 0x0000000000107947 */ /* 0x000ff60003800000 */
.L_x_895:
[----:B------:R-:W-:-:S11]  /*1250*/  UISETP.NE.AND UP0, UPT, UR5, 0x1, UPT ;  /* 0x000000010500788c */ /* 0x000fd6000bf05270 */
[----:B------:R-:W-:Y:S02]  /*1260*/  @UP0 ULDC.64 UR12, c[0x0][0x9e8] ;  /* 0x00027a00000c0ab9 */ /* 0x000fe40000000a00 */
[----:B------:R-:W-:-:S04]  /*1270*/  UIMAD.WIDE.U32 UR6, UR4, UR12, URZ ;  /* 0x0000000c040672a5 */ /* 0x000fc8000f8e003f */
[----:B------:R-:W-:-:S12]  /*1280*/  @UP0 USHF.R.U32.HI UR4, URZ, UR13, UR7 ;  /* 0x0000000d3f040299 */ /* 0x000fd80008011607 */
.L_x_896:
[----:B------:R-:W-:-:S06]  /*1290*/  UIMAD UR4, UR4, UR5, UR5 ;  /* 0x00000005040472a4 */ /* 0x000fcc000f8e0205 */
[----:B------:R-:W-:-:S07]  /*12a0*/  VIMNMX R0, R0, UR4, PT ;  /* 0x0000000400007c48 */ /* 0x000fce000bfe0100 */
.L_x_894:
[----:B------:R-:W-:Y:S01]  /*12b0*/  UIMAD UR4, UR45, UR10, 0x3f ;  /* 0x0000003f2d0474a4 */ /* 0x000fe2000f8e020a */
[----:B------:R-:W-:Y:S01]  /*12c0*/  VIADD R0, R0, 0x3f ;  /* 0x0000003f00007836 */ /* 0x000fe20000000000 */
[----:B------:R-:W-:Y:S02]  /*12d0*/  UIADD3 UR7, UR42, -UR9, URZ ;  /* 0x800000092a077290 */ /* 0x000fe4000fffe03f */
[----:B------:R-:W-:Y:S02]  /*12e0*/  USHF.R.S32.HI UR6, URZ, 0x1f, UR4 ;  /* 0x0000001f3f067899 */ /* 0x000fe40008011404 */
[----:B------:R-:W-:Y:S01]  /*12f0*/  SHF.R.S32.HI R3, RZ, 0x1f, R0 ;  /* 0x0000001fff037819 */ /* 0x000fe20000011400 */
[----:B------:R-:W-:Y:S02]  /*1300*/  UIMAD UR7, UR45, UR10, UR7 ;  /* 0x0000000a2d0772a4 */ /* 0x000fe4000f8e0207 */
[----:B------:R-:W-:Y:S01]  /*1310*/  ULEA.HI UR6, UR6, UR4, URZ, 0x6 ;  /* 0x0000000406067291 */ /* 0x000fe2000f8f303f */
[----:B------:R-:W-:Y:S01]  /*1320*/  LEA.HI R3, R3, R0, RZ, 0x6 ;  /* 0x0000000003037211 */ /* 0x000fe200078f30ff */
[----:B------:R-:W-:-:S02]  /*1330*/  ULDC UR8, c[0x0][0x9dc] ;  /* 0x0002770000087ab9 */ /* 0x000fc40000000800 */
[----:B------:R-:W-:Y:S01]  /*1340*/  USHF.R.S32.HI UR6, URZ, 0x6, UR6 ;  /* 0x000000063f067899 */ /* 0x000fe20008011406 */
[----:B------:R-:W-:Y:S01]  /*1350*/  SHF.R.S32.HI R3, RZ, 0x6, R3 ;  /* 0x00000006ff037819 */ /* 0x000fe20000011403 */
[----:B------:R-:W-:-:S04]  /*1360*/  UIADD3 UR8, UR7, -UR8, URZ ;  /* 0x8000000807087290 */ /* 0x000fc8000fffe03f */
[----:B------:R-:W-:Y:S01]  /*1370*/  VIMNMX R103, R3, UR6, PT ;  /* 0x0000000603677c48 */ /* 0x000fe2000bfe0100 */
[----:B------:R-:W-:Y:S07]  /*1380*/  @!P1 BRA `(.L_x_897) ;  /* 0x0000000000489947 */ /* 0x000fee0003800000 */
[----:B------:R-:W-:Y:S02]  /*1390*/  UMOV UR4, UR7 ;  /* 0x0000000700047c82 */ /* 0x000fe40008000000 */
[----:B------:R-:W-:-:S06]  /*13a0*/  UISETP.GT.AND UP0, UPT, UR4, -0x1, UPT ;  /* 0xffffffff0400788c */ /* 0x000fcc000bf04270 */
[----:B------:R-:W-:-:S13]  /*13b0*/  PLOP3.LUT P0, PT, PT, PT, UP0, 0x80, 0x0 ;  /* 0x000000000000781c */ /* 0x000fda0003f0f008 */
[----:B------:R-:W-:Y:S05]  /*13c0*/  @P0 BRA `(.L_x_898) ;  /* 0x00000000001c0947 */ /* 0x000fea0003800000 */
[----:B------:R-:W-:Y:S02]  /*13d0*/  UISETP.NE.AND UP0, UPT, UR5, 0x1, UPT ;  /* 0x000000010500788c */ /* 0x000fe4000bf05270 */
[----:B------:R-:W-:-:S09]  /*13e0*/  ULOP3.LUT UR4, URZ, UR4, URZ, 0x33, !UPT ;  /* 0x000000043f047292 */ /* 0x000fd2000f8e333f */
[----:B------:R-:W-:Y:S02]  /*13f0*/  @UP0 ULDC.64 UR10, c[0x0][0x9e8] ;  /* 0x00027a00000a0ab9 */ /* 0x000fe40000000a00 */
[----:B------:R-:W-:-:S04]  /*1400*/  UIMAD.WIDE.U32 UR6, UR4, UR10, URZ ;  /* 0x0000000a040672a5 */ /* 0x000fc8000f8e003f */
[----:B------:R-:W-:-:S04]  /*1410*/  @UP0 USHF.R.U32.HI UR4, URZ, UR11, UR7 ;  /* 0x0000000b3f040299 */ /* 0x000fc80008011607 */
[----:B------:R-:W-:Y:S01]  /*1420*/  ULOP3.LUT UR4, URZ, UR4, URZ, 0x33, !UPT ;  /* 0x000000043f047292 */ /* 0x000fe2000f8e333f */
[----:B------:R-:W-:Y:S11]  /*1430*/  BRA `(.L_x_899) ;  /* 0x0000000000107947 */ /* 0x000ff60003800000 */
.L_x_898:
[----:B------:R-:W-:-:S11]  /*1440*/  UISETP.NE.AND UP0, UPT, UR5, 0x1, UPT ;  /* 0x000000010500788c */ /* 0x000fd6000bf05270 */
[----:B------:R-:W-:Y:S02]  /*1450*/  @UP0 ULDC.64 UR10, c[0x0][0x9e8] ;  /* 0x00027a00000a0ab9 */ /* 0x000fe40000000a00 */
[----:B------:R-:W-:-:S04]  /*1460*/  UIMAD.WIDE.U32 UR6, UR4, UR10, URZ ;  /* 0x0000000a040672a5 */ /* 0x000fc8000f8e003f */
[----:B------:R-:W-:-:S12]  /*1470*/  @UP0 USHF.R.U32.HI UR4, URZ, UR11, UR7 ;  /* 0x0000000b3f040299 */ /* 0x000fd80008011607 */
.L_x_899:
[----:B------:R-:W-:-:S04]  /*1480*/  UIMAD UR4, UR4, UR5, URZ ;  /* 0x00000005040472a4 */ /* 0x000fc8000f8e023f */
[----:B------:R-:W-:-:S04]  /*1490*/  UISETP.LT.AND UP0, UPT, UR8, UR4, UPT ;  /* 0x000000040800728c */ /* 0x000fc8000bf01270 */
[----:B------:R-:W-:-:S12]  /*14a0*/  USEL UR8, UR8, UR4, !UP0 ;  /* 0x0000000408087287 */ /* 0x000fd8000c000000 */
.L_x_897:
[----:B------:R-:W-:Y:S01]  /*14b0*/  USHF.R.S32.HI UR4, URZ, 0x1f, UR8 ;  /* 0x0000001f3f047899 */ /* 0x000fe20008011408 */
[----:B------:R-:W-:Y:S01]  /*14c0*/  PLOP3.LUT P0, PT, PT, PT, PT, 0x80, 0x0 ;  /* 0x000000000000781c */ /* 0x000fe20003f0f070 */
[----:B------:R-:W-:Y:S01]  /*14d0*/  IMAD.MOV.U32 R0, RZ, RZ, RZ ;  /* 0x000000ffff007224 */ /* 0x000fe200078e00ff */
[----:B------:R-:W-:Y:S01]  /*14e0*/  CS2R R2, SRZ ;  /* 0x0000000000027805 */ /* 0x000fe2000001ff00 */
[----:B------:R-:W-:Y:S01]  /*14f0*/  ULEA.HI UR4, UR4, UR8, URZ, 0x6 ;  /* 0x0000000804047291 */ /* 0x000fe2000f8f303f */
[----:B------:R-:W-:Y:S02]  /*1500*/  CS2R R150, SRZ ;  /* 0x0000000000967805 */ /* 0x000fe4000001ff00 */
[----:B------:R-:W-:Y:S02]  /*1510*/  CS2R R148, SRZ ;  /* 0x0000000000947805 */ /* 0x000fe4000001ff00 */
[----:B------:R-:W-:Y:S01]  /*1520*/  CS2R R146, SRZ ;  /* 0x0000000000927805 */ /* 0x000fe2000001ff00 */
[----:B------:R-:W-:Y:S01]  /*1530*/  USHF.R.S32.HI UR4, URZ, 0x6, UR4 ;  /* 0x000000063f047899 */ /* 0x000fe20008011404 */
[----:B------:R-:W-:-:S02]  /*1540*/  CS2R R144, SRZ ;  /* 0x0000000000907805 */ /* 0x000fc4000001ff00 */
[----:B------:R-:W-:Y:S02]  /*1550*/  CS2R R142, SRZ ;  /* 0x00000000008e7805 */ /* 0x000fe4000001ff00 */
[----:B------:R-:W-:Y:S01]  /*1560*/  CS2R R140, SRZ ;  /* 0x00000000008c7805 */ /* 0x000fe2000001ff00 */
[----:B------:R-:W-:Y:S01]  /*1570*/  UISETP.LT.AND UP0, UPT, URZ, UR4, UPT ;  /* 0x000000043f00728c */ /* 0x000fe2000bf01270 */
[----:B------:R-:W-:Y:S02]  /*1580*/  CS2R R138, SRZ ;  /* 0x00000000008a7805 */ /* 0x000fe4000001ff00 */
[----:B------:R-:W-:Y:S02]  /*1590*/  CS2R R136, SRZ ;  /* 0x0000000000887805 */ /* 0x000fe4000001ff00 */
[----:B------:R-:W-:Y:S01]  /*15a0*/  CS2R R134, SRZ ;  /* 0x0000000000867805 */ /* 0x000fe2000001ff00 */
[----:B------:R-:W-:Y:S01]  /*15b0*/  USEL UR60, URZ, UR4, !UP0 ;  /* 0x000000043f3c7287 */ /* 0x000fe2000c000000 */
[----:B------:R-:W-:-:S02]  /*15c0*/  CS2R R132, SRZ ;  /* 0x0000000000847805 */ /* 0x000fc4000001ff00 */
[----:B------:R-:W-:Y:S02]  /*15d0*/  CS2R R130, SRZ ;  /* 0x0000000000827805 */ /* 0x000fe4000001ff00 */
[----:B------:R-:W-:Y:S02]  /*15e0*/  CS2R R128, SRZ ;  /* 0x0000000000807805 */ /* 0x000fe4000001ff00 */
[----:B------:R-:W-:Y:S02]  /*15f0*/  CS2R R126, SRZ ;  /* 0x00000000007e7805 */ /* 0x000fe4000001ff00 */
[----:B------:R-:W-:Y:S02]  /*1600*/  CS2R R124, SRZ ;  /* 0x00000000007c7805 */ /* 0x000fe4000001ff00 */
[----:B------:R-:W-:Y:S02]  /*1610*/  ISETP.GT.AND P1, PT, R103, UR60, PT ;  /* 0x0000003c67007c0c */ /* 0x000fe4000bf24270 */
        /* <DEDUP_REMOVED lines=47> */
[----:B------:R-:W-:Y:S02]  /*1910*/  MOV R160, RZ ;  /* 0x000000ff00a07202 */ /* 0x000fe40000000f00 */
[----:B------:R-:W-:Y:S01]  /*1920*/  CS2R R6, SRZ ;  /* 0x0000000000067805 */ /* 0x000fe2000001ff00 */
[----:B------:R-:W-:Y:S01]  /*1930*/  IMAD.MOV.U32 R29, RZ, RZ, RZ ;  /* 0x000000ffff1d7224 */ /* 0x000fe200078e00ff */
[----:B------:R-:W-:Y:S01]  /*1940*/  CS2R R56, SRZ ;  /* 0x0000000000387805 */ /* 0x000fe2000001ff00 */
[----:B------:R-:W-:Y:S01]  /*1950*/  IMAD.MOV.U32 R4, RZ, RZ, RZ ;  /* 0x000000ffff047224 */ /* 0x000fe200078e00ff */
[----:B------:R-:W-:Y:S06]  /*1960*/  @!P1 BRA `(.L_x_900) ;  /* 0x000000a800d89947 */ /* 0x000fec0003800000 */
[----:B------:R-:W1:Y:S01]  /*1970*/  SHFL.IDX PT, R0, R210, RZ, 0x1f ;  /* 0x00001fffd2007589 */ /* 0x000e6200000e0000 */
[----:B------:R-:W-:-:S04]  /*1980*/  UIADD3 UR6, UR38, 0x10400, URZ ;  /* 0x0001040026067890 */ /* 0x000fc8000fffe03f */
[----:B------:R-:W-:-:S06]  /*1990*/  ULOP3.LUT UP0, URZ, UR6, 0x3ff, URZ, 0xc0, !UPT ;  /* 0x000003ff063f7892 */ /* 0x000fcc000f80c03f */
[----:B------:R-:W-:Y:S02]  /*19a0*/  PLOP3.LUT P0, PT, PT, PT, UP0, 0x80, 0x0 ;  /* 0x000000000000781c */ /* 0x000fe40003f0f008 */
[----:B-1----:R-:W-:-:S13]  /*19b0*/  R2UR UR4, R0 ;  /* 0x00000000000472ca */ /* 0x002fda00000e0000 */
[----:B------:R-:W-:-:S04]  /*19c0*/  ULEA.HI UR5, UR4, UR4, URZ, 0x1 ;  /* 0x0000000404057291 */ /* 0x000fc8000f8f083f */
        /* <DEDUP_REMOVED lines=10> */
[----:B------:R1:W2:Y:S01]  /*1a70*/  LDC.64 R2, c[0x4][R0] ;  /* 0x0100000000027b82 */ /* 0x0002a20000000a00 */
        /* <DEDUP_REMOVED lines=8> */
[----:B-1----:R-:W-:-:S07]  /*1b00*/  IMAD.MOV.U32 R13, RZ, RZ, RZ ;  /* 0x000000ffff0d7224 */ /* 0x002fce00078e00ff */
[----:B------:R-:W-:-:S07]  /*1b10*/  LEPC R20, `(.L_x_901) ;  /* 0x000000001014794e */ /* 0x000fce0000000000 */
[----:B--2---:R-:W-:Y:S05]  /*1b20*/  CALL.ABS.NOINC R2 ;  /* 0x0000000002007343 */ /* 0x004fea0003c00000 */
.L_x_901:
[----:B------:R-:W-:Y:S02]  /*1b30*/  R2UR UR6, R207 ;  /* 0x00000000cf0672ca */ /* 0x000fe400000e0000 */
[----:B------:R-:W-:-:S11]  /*1b40*/  R2UR UR5, R212 ;  /* 0x00000000d40572ca */ /* 0x000fd600000e0000 */
[----:B------:R-:W-:Y:S02]  /*1b50*/  ULEA.HI UR4, UR6, UR6, URZ, 0x1 ;  /* 0x0000000606047291 */ /* 0x000fe4000f8f083f */
[----:B------:R-:W-:Y:S02]  /*1b60*/  IMAD.U32 R2, RZ, RZ, UR5 ;  /* 0x00000005ff027e24 */ /* 0x000fe4000f8e00ff */
[----:B------:R-:W-:-:S03]  /*1b70*/  ULOP3.LUT UR4, UR4, 0xfffffffe, URZ, 0xc0, !UPT ;  /* 0xfffffffe04047892 */ /* 0x000fc6000f8ec03f */
[----:B------:R-:W-:Y:S01]  /*1b80*/  ISETP.NE.AND P0, PT, R2, 0x3, PT ;  /* 0x000000030200780c */ /* 0x000fe20003f05270 */
[----:B------:R-:W-:-:S06]  /*1b90*/  UIADD3 UR4, UR6, -UR4, URZ ;  /* 0x8000000406047290 */ /* 0x000fcc000fffe03f */
[----:B------:R-:W-:-:S05]  /*1ba0*/  IMAD.U32 R0, RZ, RZ, UR4 ;  /* 0x00000004ff007e24 */ /* 0x000fca000f8e00ff */
[----:B------:R-:W-:-:S04]  /*1bb0*/  SHF.L.U32 R0, R0, 0x1f, RZ ;  /* 0x0000001f00007819 */ /* 0x000fc800000006ff */
[----:B------:R-:W1:Y:S02]  /*1bc0*/  SYNCS.PHASECHK.TRANS64.TRYWAIT P1, [UR38+0x30800], R0 ;  /* 0x03080000ff0075a7 */ /* 0x000e640008020166 */
[----:B-1----:R-:W-:Y:S05]  /*1bd0*/  @!P1 BRA `(.L_x_902) ;  /* 0x000000fc00089947 */ /* 0x002fea0003800000 */
.L_x_1049:
[----:B------:R-:W-:Y:S05]  /*1be0*/  @!P0 BRA `(.L_x_903) ;  /* 0x0000000000048947 */ /* 0x000fea0003800000 */
[----:B------:R-:W-:Y:S01]  /*1bf0*/  BPT.TRAP 0x1 ;  /* 0x000000040000795c */ /* 0x000fe20000300000 */
.L_x_903:
[----:B-1----:R-:W-:Y:S02]  /*1c00*/  IMAD.U32 R3, RZ, RZ, UR36 ;  /* 0x00000024ff037e24 */ /* 0x002fe4000f8e00ff */
[----:B------:R-:W-:-:S03]  /*1c10*/  IMAD.U32 R0, RZ, RZ, UR46 ;  /* 0x0000002eff007e24 */ /* 0x000fc6000f8e00ff */
[----:B------:R-:W-:Y:S02]  /*1c20*/  LEA R3, R3, UR38, 0x3 ;  /* 0x0000002603037c11 */ /* 0x000fe4000f8e18ff */
[----:B------:R-:W-:-:S04]  /*1c30*/  SHF.L.U32 R0, R0, 0x1f, RZ ;  /* 0x0000001f00007819 */ /* 0x000fc800000006ff */
[----:B------:R1:W2:Y:S01]  /*1c40*/  SYNCS.PHASECHK.TRANS64.TRYWAIT P2, [R3+URZ+0x30830], R0 ;  /* 0x03083000030075a7 */ /* 0x0002a2000804017f */
[----:B------:R-:W-:Y:S05]  /*1c50*/  @!P0 BRA `(.L_x_904) ;  /* 0x0000000000048947 */ /* 0x000fea0003800000 */
[----:B------:R-:W-:Y:S01]  /*1c60*/  BPT.TRAP 0x1 ;  /* 0x000000040000795c */ /* 0x000fe20000300000 */
.L_x_904:
[----:B------:R-:W3:Y:S02]  /*1c70*/  S2R R2, SR_TID.X ;  /* 0x0000000000027919 */ /* 0x000ee40000002100 */
[----:B---3--:R-:W-:Y:S01]  /*1c80*/  LOP3.LUT P1, RZ, R2, 0x7f, RZ, 0xc0, !PT ;  /* 0x0000007f02ff7812 */ /* 0x008fe2000782c0ff */
[----:B--2---:R-:W-:-:S12]  /*1c90*/  @P2 BRA `(.L_x_905) ;  /* 0x0000000000082947 */ /* 0x004fd80003800000 */
[----:B------:R-:W2:Y:S02]  /*1ca0*/  SYNCS.PHASECHK.TRANS64.TRYWAIT P2, [R3+URZ+0x30830], R0 ;  /* 0x03083000030075a7 */ /* 0x000ea4000804017f */
[----:B--2---:R-:W-:Y:S05]  /*1cb0*/  @!P2 BRA `(.L_x_906) ;  /* 0x000000f800e8a947 */ /* 0x004fea0003800000 */
.L_x_905:
[----:B------:R-:W-:Y:S05]  /*1cc0*/  WARPSYNC.ALL ;  /* 0x0000000000007948 */ /* 0x000fea0003800000 */
[----:B------:R-:W-:Y:S01]  /*1cd0*/  UIADD3 UR4, UR38, 0x20400, URZ ;  /* 0x0002040026047890 */ /* 0x000fe2000fffe03f */
[----:B------:R-:W-:Y:S01]  /*1ce0*/  WARPGROUP.ARRIVE ;  /* 0x00000000000079c5 */ /* 0x000fe20000000000 */
[----:B------:R-:W-:Y:S01]  /*1cf0*/  ULOP3.LUT UR40, UR40, 0x10000, URZ, 0xfc, !UPT ;  /* 0x0001000028287892 */ /* 0x000fe2000f8efc3f */
[----:B-12---:R-:W1:Y:S01]  /*1d00*/  LDC R0, c[0x0][0x2e0] ;  /* 0x0000b800ff007b82 */ /* 0x006e620000000800 */
[----:B------:R-:W-:Y:S01]  /*1d10*/  USHF.R.U32.HI UR4, URZ, 0x4, UR4 ;  /* 0x000000043f047899 */ /* 0x000fe20008011604 */
[----:B------:R-:W-:Y:S01]  /*1d20*/  IMAD.MOV.U32 R4, RZ, RZ, -0x40 ;  /* 0xffffffc0ff047424 */ /* 0x000fe200078e00ff */
[----:B------:R-:W-:Y:S01]  /*1d30*/  UMOV UR9, 0x40000040 ;  /* 0x4000004000097882 */ /* 0x000fe20000000000 */
[----:B------:R-:W-:Y:S01]  /*1d40*/  UMOV UR11, 0x40000040 ;  /* 0x40000040000b7882 */ /* 0x000fe20000000000 */
[----:B------:R-:W-:Y:S01]  /*1d50*/  ULOP3.LUT UR4, UR4, 0x3fff, URZ, 0xc0, !UPT ;  /* 0x00003fff04047892 */ /* 0x000fe2000f8ec03f */
[----:B------:R-:W-:Y:S01]  /*1d60*/  IMAD.U32 R19, RZ, RZ, UR9 ;  /* 0x00000009ff137e24 */ /* 0x000fe2000f8e00ff */
[----:B------:R-:W-:Y:S01]  /*1d70*/  UMOV UR8, UR40 ;  /* 0x0000002800087c82 */ /* 0x000fe20008000000 */
[----:B------:R-:W-:Y:S01]  /*1d80*/  UMOV UR7, 0x40000040 ;  /* 0x4000004000077882 */ /* 0x000fe20000000000 */
[----:B------:R-:W-:Y:S01]  /*1d90*/  ULOP3.LUT UR37, UR4, 0x10000, URZ, 0xfc, !UPT ;  /* 0x0001000004257892 */ /* 0x000fe2000f8efc3f */
[----:B------:R-:W-:Y:S01]  /*1da0*/  IMAD.U32 R18, RZ, RZ, UR8 ;  /* 0x00000008ff127e24 */ /* 0x000fe2000f8e00ff */
[----:B------:R-:W-:Y:S01]  /*1db0*/  UIADD3 UR4, UR40, 0x2, URZ ;  /* 0x0000000228047890 */ /* 0x000fe2000fffe03f */
[----:B------:R-:W2:Y:S01]  /*1dc0*/  LDC R21, c[0x0][0x288] ;  /* 0x0000a200ff157b82 */ /* 0x000ea20000000800 */
[----:B------:R-:W-:Y:S01]  /*1dd0*/  ULEA UR39, UR36, UR37, 0xb ;  /* 0x0000002524277291 */ /* 0x000fe2000f8e583f */
[----:B------:R-:W-:Y:S01]  /*1de0*/  IMAD R23, R103, R4, 0x40 ;  /* 0x0000004067177424 */ /* 0x000fe200078e0204 */
[----:B------:R-:W-:Y:S01]  /*1df0*/  UIADD3 UR12, UR40, 0x406, URZ ;  /* 0x00000406280c7890 */ /* 0x000fe2000fffe03f */
[----:B------:R-:W-:Y:S01]  /*1e00*/  @!P1 VIADD R2, R3, 0x30840 ;  /* 0x0003084003029836 */ /* 0x000fe20000000000 */
[----:B------:R-:W-:Y:S01]  /*1e10*/  UIADD3 UR5, UR39, 0x2, URZ ;  /* 0x0000000227057890 */ /* 0x000fe2000fffe03f */
[----:B------:R-:W-:Y:S01]  /*1e20*/  VIADD R6, R209, UR42 ;  /* 0x0000002ad1067c36 */ /* 0x000fe20008000000 */
[----:B------:R-:W-:Y:S01]  /*1e30*/  UIADD3 UR6, UR39, 0x202, URZ ;  /* 0x0000020227067890 */ /* 0x000fe2000fffe03f */
[----:B------:R-:W-:Y:S01]  /*1e40*/  LEA R7, R103, 0xffffffc0, 0x6 ;  /* 0xffffffc067077811 */ /* 0x000fe200078e30ff */
[----:B------:R-:W-:Y:S01]  /*1e50*/  UMOV UR10, UR39 ;  /* 0x00000027000a7c82 */ /* 0x000fe20008000000 */
[----:B------:R-:W-:Y:S01]  /*1e60*/  UIADD3 UR14, UR39, 0x206, URZ ;  /* 0x00000206270e7890 */ /* 0x000fe2000fffe03f */
[----:B------:R-:W-:Y:S01]  /*1e70*/  HGMMA.64x64x16.F32.BF16 R24, gdesc[UR8], RZ, !UPT, gsb0 ;  /* 0x00e00000081879f0 */ /* 0x000fe2000c0018ff */
[----:B------:R-:W-:Y:S01]  /*1e80*/  UMOV UR8, UR4 ;  /* 0x0000000400087c82 */ /* 0x000fe20008000000 */
[----:B------:R-:W-:Y:S01]  /*1e90*/  UMOV UR9, 0x40000040 ;  /* 0x4000004000097882 */ /* 0x000fe20000000000 */
[----:B------:R-:W-:Y:S01]  /*1ea0*/  UMOV UR10, UR5 ;  /* 0x00000005000a7c82 */ /* 0x000fe20008000000 */
[----:B------:R-:W-:Y:S01]  /*1eb0*/  UMOV UR11, 0x40000040 ;  /* 0x40000040000b7882 */ /* 0x000fe20000000000 */
[----:B------:R-:W-:Y:S01]  /*1ec0*/  UIADD3 UR4, UR40, 0x4, URZ ;  /* 0x0000000428047890 */ /* 0x000fe2000fffe03f */
[----:B------:R-:W-:Y:S01]  /*1ed0*/  MOV R16, UR8 ;  /* 0x0000000800107c02 */ /* 0x000fe20008000f00 */
[----:B------:R-:W-:Y:S01]  /*1ee0*/  UIADD3 UR5, UR39, 0x4, URZ ;  /* 0x0000000427057890 */ /* 0x000fe2000fffe03f */
[----:B------:R-:W-:Y:S01]  /*1ef0*/  IMAD.U32 R17, RZ, RZ, UR9 ;  /* 0x00000009ff117e24 */ /* 0x000fe2000f8e00ff */
[----:B------:R-:W-:Y:S01]  /*1f00*/  UMOV UR13, 0x40000040 ;  /* 0x40000040000d7882 */ /* 0x000fe20000000000 */
[----:B------:R-:W-:Y:S01]  /*1f10*/  UMOV UR15, 0x40000040 ;  /* 0x40000040000f7882 */ /* 0x000fe20000000000 */
[----:B------:R-:W-:Y:S01]  /*1f20*/  UIADD3 UR16, UR40, 0x800, URZ ;  /* 0x0000080028107890 */ /* 0x000fe2000fffe03f */
[----:B-1----:R-:W-:Y:S01]  /*1f30*/  IMAD R3, R0, UR45, R23 ;  /* 0x0000002d00037c24 */ /* 0x002fe2000f8e0217 */
[----:B------:R-:W-:Y:S01]  /*1f40*/  UIADD3 UR18, UR39, 0x400, URZ ;  /* 0x0000040027127890 */ /* 0x000fe2000fffe03f */
[----:B------:R-:W-:Y:S01]  /*1f50*/  @!P1 PRMT R2, RZ, 0x654, R2 ;  /* 0x00000654ff029816 */ /* 0x000fe20000000002 */
[----:B------:R-:W-:Y:S01]  /*1f60*/  UMOV UR17, 0x40000040 ;  /* 0x4000004000117882 */ /* 0x000fe20000000000 */
[----:B------:R-:W-:Y:S01]  /*1f70*/  UMOV UR19, 0x40000040 ;  /* 0x4000004000137882 */ /* 0x000fe20000000000 */
[----:B------:R-:W-:Y:S01]  /*1f80*/  UIADD3 UR20, UR40, 0x802, URZ ;  /* 0x0000080228147890 */ /* 0x000fe2000fffe03f */
[----:B--2---:R-:W-:Y:S01]  /*1f90*/  IADD3 R5, R3, 0x1, -R21 ;  /* 0x0000000103057810 */ /* 0x004fe20007ffe815 */
[----:B------:R-:W-:Y:S01]  /*1fa0*/  UIADD3 UR22, UR39, 0x402, URZ ;  /* 0x0000040227167890 */ /* 0x000fe2000fffe03f */
[C---:B------:R-:W-:Y:S01]  /*1fb0*/  IMAD R20, R22.reuse, -0x2, R3 ;  /* 0xfffffffe16147824 */ /* 0x040fe200078e0203 */
[----:B------:R-:W-:Y:S01]  /*1fc0*/  UMOV UR21, 0x40000040 ;  /* 0x4000004000157882 */ /* 0x000fe20000000000 */
[----:B------:R-:W-:Y:S01]  /*1fd0*/  UMOV UR23, 0x40000040 ;  /* 0x4000004000177882 */ /* 0x000fe20000000000 */
[----:B------:R-:W-:Y:S01]  /*1fe0*/  UIADD3 UR24, UR40, 0x804, URZ ;  /* 0x0000080428187890 */ /* 0x000fe2000fffe03f */
[----:B------:R-:W-:Y:S01]  /*1ff0*/  IMAD R5, R22, -0x2, R5 ;  /* 0xfffffffe16057824 */ /* 0x000fe200078e0205 */
[----:B------:R-:W-:Y:S01]  /*2000*/  UIADD3 UR26, UR39, 0x404, URZ ;  /* 0x00000404271a7890 */ /* 0x000fe2000fffe03f */
[----:B------:R-:W-:Y:S01]  /*2010*/  UMOV UR25, 0x40000040 ;  /* 0x4000004000197882 */ /* 0x000fe20000000000 */
[----:B------:R-:W-:Y:S01]  /*2020*/  UMOV UR27, 0x40000040 ;  /* 0x40000040001b7882 */ /* 0x000fe20000000000 */
[----:B------:R-:W-:-:S02]  /*2030*/  UIADD3 UR28, UR40, 0x806, URZ ;  /* 0x00000806281c7890 */ /* 0x000fc4000fffe03f */
[----:B------:R-:W-:Y:S01]  /*2040*/  UIADD3 UR30, UR39, 0x406, URZ ;  /* 0x00000406271e7890 */ /* 0x000fe2000fffe03f */
[----:B------:R-:W-:Y:S01]  /*2050*/  UMOV UR29, 0x40000040 ;  /* 0x40000040001d7882 */ /* 0x000fe20000000000 */
[----:B------:R-:W-:Y:S01]  /*2060*/  UMOV UR31, 0x40000040 ;  /* 0x40000040001f7882 */ /* 0x000fe20000000000 */
[----:B------:R-:W-:Y:S02]  /*2070*/  UIADD3 UR32, UR40, 0xc00, URZ ;  /* 0x00000c0028207890 */ /* 0x000fe4000fffe03f */
[----:B------:R-:W-:Y:S01]  /*2080*/  UIADD3 UR34, UR39, 0x600, URZ ;  /* 0x0000060027227890 */ /* 0x000fe2000fffe03f */
[----:B------:R-:W-:Y:S01]  /*2090*/  UMOV UR33, 0x40000040 ;  /* 0x4000004000217882 */ /* 0x000fe20000000000 */
[----:B------:R-:W-:Y:S01]  /*20a0*/  UMOV UR35, 0x40000040 ;  /* 0x4000004000237882 */ /* 0x000fe20000000000 */
[----:B------:R-:W-:Y:S02]  /*20b0*/  UIADD3 UR48, UR40, 0xc02, URZ ;  /* 0x00000c0228307890 */ /* 0x000fe4000fffe03f */
[----:B------:R-:W-:Y:S01]  /*20c0*/  UIADD3 UR50, UR39, 0x602, URZ ;  /* 0x0000060227327890 */ /* 0x000fe2000fffe03f */
[----:B------:R-:W-:Y:S01]  /*20d0*/  UMOV UR49, 0x40000040 ;  /* 0x4000004000317882 */ /* 0x000fe20000000000 */
[----:B------:R-:W-:Y:S01]  /*20e0*/  UMOV UR51, 0x40000040 ;  /* 0x4000004000337882 */ /* 0x000fe20000000000 */
[----:B------:R-:W-:-:S02]  /*20f0*/  UIADD3 UR52, UR40, 0xc04, URZ ;  /* 0x00000c0428347890 */ /* 0x000fc4000fffe03f */
[----:B------:R-:W-:Y:S01]  /*2100*/  UIADD3 UR54, UR39, 0x604, URZ ;  /* 0x0000060427367890 */ /* 0x000fe2000fffe03f */
[----:B------:R-:W-:Y:S01]  /*2110*/  UMOV UR53, 0x40000040 ;  /* 0x4000004000357882 */ /* 0x000fe20000000000 */
[----:B------:R-:W-:Y:S01]  /*2120*/  UMOV UR55, 0x40000040 ;  /* 0x4000004000377882 */ /* 0x000fe20000000000 */
[----:B------:R-:W-:Y:S01]  /*2130*/  UMOV UR57, 0x40000040 ;  /* 0x4000004000397882 */ /* 0x000fe20000000000 */
[----:B------:R-:W-:Y:S01]  /*2140*/  UMOV UR59, 0x40000040 ;  /* 0x40000040003b7882 */ /* 0x000fe20000000000 */
[----:B------:R-:W-:Y:S01]  /*2150*/  MOV R9, UR57 ;  /* 0x0000003900097c02 */ /* 0x000fe20008000f00 */
[----:B------:R-:W-:Y:S02]  /*2160*/  WARPGROUP.DEPBAR.LE gsb0, 0x0 ;  /* 0x00008000000079c5 */ /* 0x000fe40000010000 */
[----:B------:R-:W-:-:S06]  /*2170*/  WARPGROUP.ARRIVE ;  /* 0x00000000000079c5 */ /* 0x000fcc0000000000 */
[----:B------:R-:W-:Y:S01]  /*2180*/  HGMMA.64x64x16.F32.BF16 R24, gdesc[UR8], R24, gsb0 ;  /* 0x00e00000081879f0 */ /* 0x000fe20008001818 */
        /* <DEDUP_REMOVED lines=28> */
[----:B------:R-:W-:Y:S01]  /*2350*/  UMOV UR5, 0x40000040 ;  /* 0x4000004000057882 */ /* 0x000fe20000000000 */
[----:B------:R-:W-:Y:S01]  /*2360*/  IMAD.U32 R11, RZ, RZ, UR9 ;  /* 0x00000009ff0b7e24 */ /* 0x000fe2000f8e00ff */
[----:B------:R-:W-:Y:S02]  /*2370*/  WARPGROUP.DEPBAR.LE gsb0, 0x0 ;  /* 0x00008000000079c5 */ /* 0x000fe40000010000 */
[----:B------:R-:W-:-:S06]  /*2380*/  WARPGROUP.ARRIVE ;  /* 0x00000000000079c5 */ /* 0x000fcc0000000000 */
[----:B------:R-:W-:Y:S01]  /*2390*/  HGMMA.64x64x16.F32.BF16 R24, gdesc[UR8], R24, gsb0 ;  /* 0x00e00000081879f0 */ /* 0x000fe20008001818 */
[----:B------:R-:W-:Y:S02]  /*23a0*/  UIADD3 UR8, UR40, 0x404, URZ ;  /* 0x0000040428087890 */ /* 0x000fe4000fffe03f */
[----:B------:R-:W-:Y:S01]  /*23b0*/  UIADD3 UR10, UR39, 0x204, URZ ;  /* 0x00000204270a7890 */ /* 0x000fe2000fffe03f */
[----:B------:R-:W-:Y:S01]  /*23c0*/  UMOV UR9, 0x40000040 ;  /* 0x4000004000097882 */ /* 0x000fe20000000000 */
[----:B------:R-:W-:Y:S01]  /*23d0*/  UMOV UR11, 0x40000040 ;  /* 0x40000040000b7882 */ /* 0x000fe20000000000 */
[----:B------:R-:W-:-:S07]  /*23e0*/  UIADD3 UR39, UR39, 0x606, URZ ;  /* 0x0000060627277890 */ /* 0x000fce000fffe03f */
[----:B------:R-:W-:Y:S01]  /*23f0*/  UMOV UR58, UR39 ;  /* 0x00000027003a7c82 */ /* 0x000fe20008000000 */
[----:B------:R-:W-:Y:S02]  /*2400*/  WARPGROUP.DEPBAR.LE gsb0, 0x0 ;  /* 0x00008000000079c5 */ /* 0x000fe40000010000 */
[----:B------:R-:W-:-:S06]  /*2410*/  WARPGROUP.ARRIVE ;  /* 0x00000000000079c5 */ /* 0x000fcc0000000000 */
[----:B------:R-:W-:Y:S01]  /*2420*/  HGMMA.64x64x16.F32.BF16 R24, gdesc[UR4], R24, gsb0 ;  /* 0x00e00000041879f0 */ /* 0x000fe20008001818 */
[----:B------:R-:W-:-:S07]  /*2430*/  UIADD3 UR6, UR40, 0xc06, URZ ;  /* 0x00000c0628067890 */ /* 0x000fce000fffe03f */
[----:B------:R-:W-:Y:S02]  /*2440*/  UMOV UR56, UR6 ;  /* 0x0000000600387c82 */ /* 0x000fe40008000000 */
[----:B------:R-:W-:Y:S01]  /*2450*/  IMAD.U32 R8, RZ, RZ, UR56 ;  /* 0x00000038ff087e24 */ /* 0x000fe2000f8e00ff */
[----:B------:R-:W-:Y:S02]  /*2460*/  WARPGROUP.DEPBAR.LE gsb0, 0x0 ;  /* 0x00008000000079c5 */ /* 0x000fe40000010000 */
[----:B------:R-:W-:-:S06]  /*2470*/  WARPGROUP.ARRIVE ;  /* 0x00000000000079c5 */ /* 0x000fcc0000000000 */
[----:B------:R-:W-:Y:S01]  /*2480*/  HGMMA.64x64x16.F32.BF16 R24, gdesc[UR8], R24, gsb0 ;  /* 0x00e00000081879f0 */ /* 0x000fe20008001818 */
[----:B------:R-:W-:Y:S02]  /*2490*/  ULDC.64 UR10, c[0x0][0x9e0] ;  /* 0x00027800000a7ab9 */ /* 0x000fe40000000a00 */
[----:B------:R-:W-:Y:S01]  /*24a0*/  UISETP.GE.AND UP0, UPT, UR11, 0x1, UPT ;  /* 0x000000010b00788c */ /* 0x000fe2000bf06270 */
[----:B------:R-:W-:-:S05]  /*24b0*/  VIADD R57, R5, UR10 ;  /* 0x0000000a05397c36 */ /* 0x000fca0008000000 */
[----:B------:R-:W-:Y:S01]  /*24c0*/  PLOP3.LUT P2, PT, PT, PT, UP0, 0x40, 0x0 ;  /* 0x000000000000781c */ /* 0x000fe20003f4e808 */
[----:B------:R-:W-:Y:S02]  /*24d0*/  WARPGROUP.DEPBAR.LE gsb0, 0x0 ;  /* 0x00008000000079c5 */ /* 0x000fe40000010000 */
[----:B------:R-:W-:-:S06]  /*24e0*/  WARPGROUP.ARRIVE ;  /* 0x00000000000079c5 */ /* 0x000fcc0000000000 */
[----:B------:R-:W-:Y:S03]  /*24f0*/  HGMMA.64x64x16.F32.BF16 R24, gdesc[UR12], R24, gsb0 ;  /* 0x00e000000c1879f0 */ /* 0x000fe60008001818 */
[----:B------:R-:W-:Y:S02]  /*2500*/  WARPGROUP.DEPBAR.LE gsb0, 0x0 ;  /* 0x00008000000079c5 */ /* 0x000fe40000010000 */
[----:B------:R-:W-:-:S06]  /*2510*/  WARPGROUP.ARRIVE ;  /* 0x00000000000079c5 */ /* 0x000fcc0000000000 */
[----:B------:R-:W-:Y:S03]  /*2520*/  HGMMA.64x64x16.F32.BF16 R24, gdesc[UR16], R24, gsb0 ;  /* 0x00e00000101879f0 */ /* 0x000fe60008001818 */
[----:B------:R-:W-:Y:S02]  /*2530*/  WARPGROUP.DEPBAR.LE gsb0, 0x0 ;  /* 0x00008000000079c5 */ /* 0x000fe40000010000 */
[----:B------:R-:W-:-:S06]  /*2540*/  WARPGROUP.ARRIVE ;  /* 0x00000000000079c5 */ /* 0x000fcc0000000000 */
[----:B------:R-:W-:Y:S01]  /*2550*/  HGMMA.64x64x16.F32.BF16 R24, gdesc[UR20], R24, gsb0 ;  /* 0x00e00000141879f0 */ /* 0x000fe20008001818 */
[----:B------:R-:W-:Y:S02]  /*2560*/  ULDC UR22, c[0x0][0x9dc] ;  /* 0x0002770000167ab9 */ /* 0x000fe40000000800 */
[----:B------:R-:W-:-:S06]  /*2570*/  ULOP3.LUT UR6, URZ, UR22, URZ, 0x33, !UPT ;  /* 0x000000163f067292 */ /* 0x000fcc000f8e333f */
[----:B------:R-:W-:-:S04]  /*2580*/  VIADD R56, R5, UR6 ;  /* 0x0000000605387c36 */ /* 0x000fc80008000000 */
[----:B------:R-:W-:Y:S01]  /*2590*/  IMAD.IADD R3, R56, 0x1, R6 ;  /* 0x0000000138037824 */ /* 0x000fe200078e0206 */
        /* <DEDUP_REMOVED lines=19> */
[----:B------:R1:W-:Y:S02]  /*26d0*/  @!P1 SYNCS.ARRIVE.TRANS64.RED.A1T0 RZ, [R2+URZ], RZ ;  /* 0x000000ff02ff99a7 */ /* 0x0003e4000810043f */
[----:B-1----:R-:W-:Y:S01]  /*26e0*/  VIADDMNMX R2, R6, R57, R20, PT ;  /* 0x0000003906027246 */ /* 0x002fe20003800114 */
[----:B------:R-:W-:Y:S06]  /*26f0*/  @P2 BRA `(.L_x_907) ;  /* 0x00000000005c2947 */ /* 0x000fec0003800000 */
[----:B------:R-:W-:Y:S01]  /*2700*/  IMAD R4, R0, UR45, R6 ;  /* 0x0000002d00047c24 */ /* 0x000fe2000f8e0206 */
[----:B------:R-:W-:Y:S03]  /*2710*/  BSSY B0, `(.L_x_908) ;  /* 0x0000011000007945 */ /* 0x000fe60003800000 */
[----:B------:R-:W-:-:S05]  /*2720*/  IMAD.IADD R4, R4, 0x1, -R21 ;  /* 0x0000000104047824 */ /* 0x000fca00078e0a15 */
[----:B------:R-:W-:-:S13]  /*2730*/  ISETP.GT.AND P2, PT, R4, -0x1, PT ;  /* 0xffffffff0400780c */ /* 0x000fda0003f44270 */
[----:B------:R-:W-:Y:S05]  /*2740*/  @P2 BRA `(.L_x_909) ;  /* 0x0000000000202947 */ /* 0x000fea0003800000 */
[----:B------:R-:W-:Y:S01]  /*2750*/  UISETP.NE.AND UP1, UPT, UR11, 0x1, UPT ;  /* 0x000000010b00788c */ /* 0x000fe2000bf25270 */
[----:B------:R-:W-:-:S05]  /*2760*/  LOP3.LUT R4, RZ, R4, RZ, 0x33, !PT ;  /* 0x00000004ff047212 */ /* 0x000fca00078e33ff */
[----:B------:R-:W-:-:S05]  /*2770*/  PLOP3.LUT P2, PT, PT, PT, UP1, 0x80, 0x0 ;  /* 0x000000000000781c */ /* 0x000fca0003f4f018 */
[----:B------:R-:W-:-:S08]  /*2780*/  @UP1 ULDC.64 UR6, c[0x0][0x9e8] ;  /* 0x00027a0000061ab9 */ /* 0x000fd00000000a00 */
[----:B------:R-:W-:-:S05]  /*2790*/  @P2 IMAD.HI.U32 R5, R4, UR6, RZ ;  /* 0x0000000604052c27 */ /* 0x000fca000f8e00ff */
[----:B------:R-:W-:-:S04]  /*27a0*/  @P2 SHF.R.U32.HI R4, RZ, UR7, R5 ;  /* 0x00000007ff042c19 */ /* 0x000fc80008011605 */
[----:B------:R-:W-:Y:S01]  /*27b0*/  LOP3.LUT R4, RZ, R4, RZ, 0x33, !PT ;  /* 0x00000004ff047212 */ /* 0x000fe200078e33ff */
[----:B------:R-:W-:Y:S06]  /*27c0*/  BRA `(.L_x_910) ;  /* 0x0000000000147947 */ /* 0x000fec0003800000 */
.L_x_909:
[----:B------:R-:W-:-:S06]  /*27d0*/  UISETP.NE.AND UP1, UPT, UR11, 0x1, UPT ;  /* 0x000000010b00788c */ /* 0x000fcc000bf25270 */
[----:B------:R-:W-:-:S05]  /*27e0*/  PLOP3.LUT P2, PT, PT, PT, UP1, 0x80, 0x0 ;  /* 0x000000000000781c */ /* 0x000fca0003f4f018 */
[----:B------:R-:W-:-:S08]  /*27f0*/  @UP1 ULDC.64 UR6, c[0x0][0x9e8] ;  /* 0x00027a0000061ab9 */ /* 0x000fd00000000a00 */
[----:B------:R-:W-:-:S05]  /*2800*/  @P2 IMAD.HI.U32 R5, R4, UR6, RZ ;  /* 0x0000000604052c27 */ /* 0x000fca000f8e00ff */
[----:B------:R-:W-:-:S07]  /*2810*/  @P2 SHF.R.U32.HI R4, RZ, UR7, R5 ;  /* 0x00000007ff042c19 */ /* 0x000fce0008011605 */
.L_x_910:
[----:B------:R-:W-:Y:S05]  /*2820*/  BSYNC B0 ;  /* 0x0000000000007941 */ /* 0x000fea0003800000 */
.L_x_908:
[----:B------:R-:W-:-:S04]  /*2830*/  IMAD R5, R4, UR11, -R7 ;  /* 0x0000000b04057c24 */ /* 0x000fc8000f8e0a07 */
[----:B------:R-:W-:-:S05]  /*2840*/  IMAD R5, R22, -0x2, R5 ;  /* 0xfffffffe16057824 */ /* 0x000fca00078e0205 */
[----:B------:R-:W-:Y:S02]  /*2850*/  VIMNMX R3, R3, R5, !PT ;  /* 0x0000000503037248 */ /* 0x000fe40007fe0100 */
[----:B------:R-:W-:-:S07]  /*2860*/  VIADDMNMX R2, R5, UR11, R2, PT ;  /* 0x0000000b05027c46 */ /* 0x000fce000b800102 */
.L_x_907:
[C---:B------:R-:W-:Y:S01]  /*2870*/  ISETP.GE.AND P2, PT, R23.reuse, 0x2, PT ;  /* 0x000000021700780c */ /* 0x040fe20003f46270 */
[----:B------:R-:W-:Y:S01]  /*2880*/  VIADD R5, R6, 0x8 ;  /* 0x0000000806057836 */ /* 0x000fe20000000000 */
[----:B------:R-:W-:Y:S02]  /*2890*/  ISETP.GE.AND P6, PT, R23, 0xa, PT ;  /* 0x0000000a1700780c */ /* 0x000fe40003fc6270 */
[----:B------:R-:W-:Y:S02]  /*28a0*/  ISETP.GT.AND P4, PT, R3, 0x1, !P2 ;  /* 0x000000010300780c */ /* 0x000fe40005784270 */
[----:B------:R-:W-:Y:S02]  /*28b0*/  ISETP.GE.AND P3, PT, R23, 0x9, PT ;  /* 0x000000091700780c */ /* 0x000fe40003f66270 */
[----:B------:R-:W-:Y:S02]  /*28c0*/  ISETP.LT.OR P4, PT, R2, 0x2, P4 ;  /* 0x000000020200780c */ /* 0x000fe40002781670 */
[----:B------:R-:W-:-:S02]  /*28d0*/  P2R R59, PR, RZ, 0x40 ;  /* 0x00000040ff3b7803 */ /* 0x000fc40000000000 */
[----:B------:R-:W-:Y:S02]  /*28e0*/  FSEL R58, R25, -INF , !P4 ;  /* 0xff800000193a7808 */ /* 0x000fe40006000000 */
[C---:B------:R-:W-:Y:S02]  /*28f0*/  ISETP.GT.AND P4, PT, R3.reuse, 0x9, !P6 ;  /* 0x000000090300780c */ /* 0x040fe40007784270 */
[----:B------:R-:W-:Y:S02]  /*2900*/  ISETP.GT.AND P5, PT, R3, 0x8, !P3 ;  /* 0x000000080300780c */ /* 0x000fe40005fa4270 */
[----:B------:R-:W-:Y:S02]  /*2910*/  ISETP.LT.OR P4, PT, R2, 0xa, P4 ;  /* 0x0000000a0200780c */ /* 0x000fe40002781670 */
[----:B------:R-:W-:Y:S02]  /*2920*/  ISETP.GE.AND P6, PT, R23, 0x11, PT ;  /* 0x000000111700780c */ /* 0x000fe40003fc6270 */
[----:B------:R-:W-:-:S02]  /*2930*/  FSEL R62, R29, -INF , !P4 ;  /* 0xff8000001d3e7808 */ /* 0x000fc40006000000 */
[----:B------:R-:W-:Y:S02]  /*2940*/  ISETP.LT.OR P5, PT, R2, 0x9, P5 ;  /* 0x000000090200780c */ /* 0x000fe40002fa1670 */
[----:B------:R-:W-:Y:S02]  /*2950*/  ISETP.GT.AND P4, PT, R3, 0x10, !P6 ;  /* 0x000000100300780c */ /* 0x000fe40007784270 */
[----:B------:R-:W-:Y:S02]  /*2960*/  FSEL R60, R28, -INF , !P5 ;  /* 0xff8000001c3c7808 */ /* 0x000fe40006800000 */
[----:B------:R-:W-:Y:S02]  /*2970*/  ISETP.LT.OR P4, PT, R2, 0x11, P4 ;  /* 0x000000110200780c */ /* 0x000fe40002781670 */
[----:B------:R-:W-:Y:S02]  /*2980*/  ISETP.GE.AND P5, PT, R23, 0x12, PT ;  /* 0x000000121700780c */ /* 0x000fe40003fa6270 */
[----:B------:R-:W-:-:S02]  /*2990*/  FSEL R32, R32, -INF , !P4 ;  /* 0xff80000020207808 */ /* 0x000fc40006000000 */
[----:B------:R-:W-:Y:S02]  /*29a0*/  ISETP.GT.AND P4, PT, R3, 0x11, !P5 ;  /* 0x000000110300780c */ /* 0x000fe40006f84270 */
[----:B------:R-:W-:Y:S02]  /*29b0*/  P2R R61, PR, RZ, 0x20 ;  /* 0x00000020ff3d7803 */ /* 0x000fe40000000000 */
[----:B------:R-:W-:Y:S02]  /*29c0*/  ISETP.LT.OR P4, PT, R2, 0x12, P4 ;  /* 0x000000120200780c */ /* 0x000fe40002781670 */
[----:B------:R-:W-:Y:S02]  /*29d0*/  ISETP.GE.AND P5, PT, R23, 0x19, PT ;  /* 0x000000191700780c */ /* 0x000fe40003fa6270 */
[----:B------:R-:W-:Y:S02]  /*29e0*/  FSEL R64, R33, -INF , !P4 ;  /* 0xff80000021407808 */ /* 0x000fe40006000000 */
[----:B------:R-:W-:-:S02]  /*29f0*/  ISETP.GT.AND P4, PT, R3, 0x18, !P5 ;  /* 0x000000180300780c */ /* 0x000fc40006f84270 */
[----:B------:R-:W-:Y:S02]  /*2a00*/  P2R R33, PR, RZ, 0x20 ;  /* 0x00000020ff217803 */ /* 0x000fe40000000000 */
[----:B------:R-:W-:Y:S02]  /*2a10*/  ISETP.LT.OR P4, PT, R2, 0x19, P4 ;  /* 0x000000190200780c */ /* 0x000fe40002781670 */
[----:B------:R-:W-:Y:S02]  /*2a20*/  ISETP.GE.AND P5, PT, R23, 0x1a, PT ;  /* 0x0000001a1700780c */ /* 0x000fe40003fa6270 */
[----:B------:R-:W-:Y:S02]  /*2a30*/  FSEL R36, R36, -INF , !P4 ;  /* 0xff80000024247808 */ /* 0x000fe40006000000 */
[----:B------:R-:W-:Y:S02]  /*2a40*/  ISETP.GT.AND P4, PT, R3, 0x19, !P5 ;  /* 0x000000190300780c */ /* 0x000fe40006f84270 */
[----:B------:R-:W-:-:S02]  /*2a50*/  P2R R63, PR, RZ, 0x20 ;  /* 0x00000020ff3f7803 */ /* 0x000fc40000000000 */
[C---:B------:R-:W-:Y:S02]  /*2a60*/  ISETP.LT.OR P4, PT, R2.reuse, 0x1a, P4 ;  /* 0x0000001a0200780c */ /* 0x040fe40002781670 */
[----:B------:R-:W-:Y:S02]  /*2a70*/  ISETP.GE.AND P5, PT, R23, 0x21, PT ;  /* 0x000000211700780c */ /* 0x000fe40003fa6270 */
[----:B------:R-:W-:Y:S02]  /*2a80*/  FSEL R66, R37, -INF , !P4 ;  /* 0xff80000025427808 */ /* 0x000fe40006000000 */
[----:B------:R-:W-:Y:S02]  /*2a90*/  ISETP.GT.AND P4, PT, R3, 0x20, !P5 ;  /* 0x000000200300780c */ /* 0x000fe40006f84270 */
[----:B------:R-:W-:Y:S02]  /*2aa0*/  P2R R37, PR, RZ, 0x20 ;  /* 0x00000020ff257803 */ /* 0x000fe40000000000 */
[----:B------:R-:W-:-:S02]  /*2ab0*/  ISETP.LT.OR P4, PT, R2, 0x21, P4 ;  /* 0x000000210200780c */ /* 0x000fc40002781670 */
[----:B------:R-:W-:Y:S02]  /*2ac0*/  ISETP.GE.AND P5, PT, R23, 0x22, PT ;  /* 0x000000221700780c */ /* 0x000fe40003fa6270 */
[----:B------:R-:W-:Y:S02]  /*2ad0*/  FSEL R40, R40, -INF , !P4 ;  /* 0xff80000028287808 */ /* 0x000fe40006000000 */
[----:B------:R-:W-:Y:S02]  /*2ae0*/  ISETP.GT.AND P4, PT, R3, 0x21, !P5 ;  /* 0x000000210300780c */ /* 0x000fe40006f84270 */
[----:B------:R-:W-:Y:S02]  /*2af0*/  P2R R65, PR, RZ, 0x20 ;  /* 0x00000020ff417803 */ /* 0x000fe40000000000 */
[----:B------:R-:W-:Y:S02]  /*2b00*/  ISETP.LT.OR P4, PT, R2, 0x22, P4 ;  /* 0x000000220200780c */ /* 0x000fe40002781670 */
[----:B------:R-:W-:-:S02]  /*2b10*/  ISETP.GE.AND P5, PT, R23, 0x29, PT ;  /* 0x000000291700780c */ /* 0x000fc40003fa6270 */
[----:B------:R-:W-:Y:S02]  /*2b20*/  FSEL R68, R41, -INF , !P4 ;  /* 0xff80000029447808 */ /* 0x000fe40006000000 */
[----:B------:R-:W-:Y:S02]  /*2b30*/  ISETP.GT.AND P4, PT, R3, 0x28, !P5 ;  /* 0x000000280300780c */ /* 0x000fe40006f84270 */
[----:B------:R-:W-:Y:S02]  /*2b40*/  P2R R41, PR, RZ, 0x20 ;  /* 0x00000020ff297803 */ /* 0x000fe40000000000 */
        /* <DEDUP_REMOVED lines=11> */
[----:B------:R-:W-:Y:S02]  /*2c00*/  P2R R29, PR, RZ, 0x40 ;  /* 0x00000040ff1d7803 */ /* 0x000fe40000000000 */
[----:B------:R-:W-:Y:S02]  /*2c10*/  FSEL R48, R48, -INF , !P4 ;  /* 0xff80000030307808 */ /* 0x000fe40006000000 */
[----:B------:R-:W-:-:S04]  /*2c20*/  ISETP.GE.AND P4, PT, R23, 0x32, PT ;  /* 0x000000321700780c */ /* 0x000fc80003f86270 */
[----:B------:R-:W-:-:S04]  /*2c30*/  ISETP.GT.AND P5, PT, R3, 0x31, !P4 ;  /* 0x000000310300780c */ /* 0x000fc800067a4270 */
[----:B------:R-:W-:-:S04]  /*2c40*/  ISETP.LT.OR P5, PT, R2, 0x32, P5 ;  /* 0x000000320200780c */ /* 0x000fc80002fa1670 */
[----:B------:R-:W-:Y:S02]  /*2c50*/  FSEL R72, R49, -INF , !P5 ;  /* 0xff80000031487808 */ /* 0x000fe40006800000 */
[----:B------:R-:W-:-:S04]  /*2c60*/  ISETP.GE.AND P5, PT, R23, 0x39, PT ;  /* 0x000000391700780c */ /* 0x000fc80003fa6270 */
[----:B------:R-:W-:-:S04]  /*2c70*/  ISETP.GT.AND P6, PT, R3, 0x38, !P5 ;  /* 0x000000380300780c */ /* 0x000fc80006fc4270 */
[----:B------:R-:W-:-:S04]  /*2c80*/  ISETP.LT.OR P6, PT, R2, 0x39, P6 ;  /* 0x000000390200780c */ /* 0x000fc800037c1670 */
[----:B------:R-:W-:Y:S02]  /*2c90*/  FSEL R52, R52, -INF , !P6 ;  /* 0xff80000034347808 */ /* 0x000fe40007000000 */
[----:B------:R-:W-:-:S04]  /*2ca0*/  ISETP.GE.AND P6, PT, R23, 0x1, PT ;  /* 0x000000011700780c */ /* 0x000fc80003fc6270 */
[----:B------:R-:W-:Y:S02]  /*2cb0*/  P2R R25, PR, RZ, 0x40 ;  /* 0x00000040ff197803 */ /* 0x000fe40000000000 */
[----:B------:R-:W-:-:S04]  /*2cc0*/  ISETP.GT.AND P6, PT, R3, RZ, !P6 ;  /* 0x000000ff0300720c */ /* 0x000fc800077c4270 */
[----:B------:R-:W-:-:S04]  /*2cd0*/  ISETP.LT.OR P6, PT, R2, 0x1, P6 ;  /* 0x000000010200780c */ /* 0x000fc800037c1670 */
[----:B------:R-:W-:Y:S02]  /*2ce0*/  FSEL R28, R24, -INF , !P6 ;  /* 0xff800000181c7808 */ /* 0x000fe40007000000 */
[----:B------:R-:W-:-:S04]  /*2cf0*/  ISETP.GE.AND P6, PT, R23, 0x3a, PT ;  /* 0x0000003a1700780c */ /* 0x000fc80003fc6270 */
[----:B------:R-:W-:Y:S02]  /*2d00*/  P2R R23, PR, RZ, 0x40 ;  /* 0x00000040ff177803 */ /* 0x000fe40000000000 */
[----:B------:R-:W-:Y:S02]  /*2d10*/  ISETP.GT.AND P6, PT, R3, 0x39, !P6 ;  /* 0x000000390300780c */ /* 0x000fe400077c4270 */
[----:B------:R-:W-:Y:S02]  /*2d20*/  IADD3 R3, R56, R5, RZ ;  /* 0x0000000538037210 */ /* 0x000fe40007ffe0ff */
[----:B------:R-:W-:Y:S02]  /*2d30*/  ISETP.LT.OR P6, PT, R2, 0x3a, P6 ;  /* 0x0000003a0200780c */ /* 0x000fe400037c1670 */
[----:B------:R-:W-:Y:S02]  /*2d40*/  VIADDMNMX R2, R5, R57, R20, PT ;  /* 0x0000003905027246 */ /* 0x000fe40003800114 */
[----:B------:R-:W-:-:S02]  /*2d50*/  FSEL R74, R53, -INF , !P6 ;  /* 0xff800000354a7808 */ /* 0x000fc40007000000 */
[----:B------:R-:W-:-:S13]  /*2d60*/  PLOP3.LUT P6, PT, PT, PT, UP0, 0x40, 0x0 ;  /* 0x000000000000781c */ /* 0x000fda0003fce808 */
[----:B------:R-:W-:Y:S05]  /*2d70*/  @P6 BRA `(.L_x_911) ;  /* 0x0000000000646947 */ /* 0x000fea0003800000 */
        /* <DEDUP_REMOVED lines=9> */
[----:B------:R-:W-:Y:S01]  /*2e10*/  @P6 IMAD.HI.U32 R20, R4, UR6, RZ ;  /* 0x0000000604146c27 */ /* 0x000fe2000f8e00ff */
[----:B------:R-:W-:-:S13]  /*2e20*/  PLOP3.LUT P6, PT, PT, PT, UP1, 0x80, 0x0 ;  /* 0x000000000000781c */ /* 0x000fda0003fcf018 */
[----:B------:R-:W-:-:S04]  /*2e30*/  @P6 SHF.R.U32.HI R4, RZ, UR7, R20 ;  /* 0x00000007ff046c19 */ /* 0x000fc80008011614 */
[----:B------:R-:W-:Y:S01]  /*2e40*/  LOP3.LUT R4, RZ, R4, RZ, 0x33, !PT ;  /* 0x00000004ff047212 */ /* 0x000fe200078e33ff */
[----:B------:R-:W-:Y:S06]  /*2e50*/  BRA `(.L_x_914) ;  /* 0x0000000000187947 */ /* 0x000fec0003800000 */
.L_x_913:
[----:B------:R-:W-:-:S06]  /*2e60*/  UISETP.NE.AND UP1, UPT, UR11, 0x1, UPT ;  /* 0x000000010b00788c */ /* 0x000fcc000bf25270 */
[----:B------:R-:W-:-:S05]  /*2e70*/  PLOP3.LUT P6, PT, PT, PT, UP1, 0x80, 0x0 ;  /* 0x000000000000781c */ /* 0x000fca0003fcf018 */
[----:B------:R-:W-:-:S08]  /*2e80*/  @UP1 ULDC.64 UR6, c[0x0][0x9e8] ;  /* 0x00027a0000061ab9 */ /* 0x000fd00000000a00 */
[----:B------:R-:W-:Y:S01]  /*2e90*/  @P6 IMAD.HI.U32 R20, R4, UR6, RZ ;  /* 0x0000000604146c27 */ /* 0x000fe2000f8e00ff */
[----:B------:R-:W-:-:S13]  /*2ea0*/  PLOP3.LUT P6, PT, PT, PT, UP1, 0x80, 0x0 ;  /* 0x000000000000781c */ /* 0x000fda0003fcf018 */
[----:B------:R-:W-:-:S07]  /*2eb0*/  @P6 SHF.R.U32.HI R4, RZ, UR7, R20 ;  /* 0x00000007ff046c19 */ /* 0x000fce0008011614 */
.L_x_914:
[----:B------:R-:W-:Y:S05]  /*2ec0*/  BSYNC B0 ;  /* 0x0000000000007941 */ /* 0x000fea0003800000 */
.L_x_912:
[----:B------:R-:W-:-:S04]  /*2ed0*/  IMAD R7, R4, UR11, -R7 ;  /* 0x0000000b04077c24 */ /* 0x000fc8000f8e0a07 */
[----:B------:R-:W-:-:S05]  /*2ee0*/  IMAD R7, R22, -0x2, R7 ;  /* 0xfffffffe16077824 */ /* 0x000fca00078e0207 */
[----:B------:R-:W-:Y:S02]  /*2ef0*/  VIMNMX R3, R3, R7, !PT ;  /* 0x0000000703037248 */ /* 0x000fe40007fe0100 */
[----:B------:R-:W-:-:S07]  /*2f00*/  VIADDMNMX R2, R7, UR11, R2, PT ;  /* 0x0000000b07027c46 */ /* 0x000fce000b800102 */
.L_x_911:
[----:B------:R-:W-:Y:S01]  /*2f10*/  ISETP.GT.AND P2, PT, R3, 0x1, !P2 ;  /* 0x000000010300780c */ /* 0x000fe20005744270 */
[----:B------:R-:W-:Y:S01]  /*2f20*/  ULDC UR6, c[0x0][0x988] ;  /* 0x0002620000067ab9 */ /* 0x000fe20000000800 */
[----:B------:R-:W-:Y:S01]  /*2f30*/  FMNMX.FTZ R4, R28, R58, !PT ;  /* 0x0000003a1c047209 */ /* 0x000fe20007810000 */
[----:B------:R-:W-:Y:S01]  /*2f40*/  IMAD R21, R0, UR45, -R21 ;  /* 0x0000002d00157c24 */ /* 0x000fe2000f8e0a15 */
[----:B------:R-:W-:Y:S02]  /*2f50*/  ISETP.LT.OR P2, PT, R2, 0x2, P2 ;  /* 0x000000020200780c */ /* 0x000fe40001741670 */
[----:B------:R-:W-:Y:S02]  /*2f60*/  FMNMX.FTZ R4, R60, R4, !PT ;  /* 0x000000043c047209 */ /* 0x000fe40007810000 */
[----:B------:R-:W-:Y:S02]  /*2f70*/  FSEL R27, R27, -INF , !P2 ;  /* 0xff8000001b1b7808 */ /* 0x000fe40005000000 */
[----:B------:R-:W-:-:S02]  /*2f80*/  ISETP.NE.AND P2, PT, R59, RZ, PT ;  /* 0x000000ff3b00720c */ /* 0x000fc40003f45270 */
[----:B------:R-:W-:Y:S02]  /*2f90*/  FMNMX.FTZ R4, R62, R4, !PT ;  /* 0x000000043e047209 */ /* 0x000fe40007810000 */
[----:B------:R-:W-:Y:S02]  /*2fa0*/  ISETP.GT.AND P2, PT, R3, 0x9, !P2 ;  /* 0x000000090300780c */ /* 0x000fe40005744270 */
[----:B------:R-:W-:Y:S02]  /*2fb0*/  FMNMX.FTZ R4, R32, R4, !PT ;  /* 0x0000000420047209 */ /* 0x000fe40007810000 */
[----:B------:R-:W-:Y:S02]  /*2fc0*/  ISETP.LT.OR P2, PT, R2, 0xa, P2 ;  /* 0x0000000a0200780c */ /* 0x000fe40001741670 */
[----:B------:R-:W-:Y:S02]  /*2fd0*/  FMNMX.FTZ R4, R64, R4, !PT ;  /* 0x0000000440047209 */ /* 0x000fe40007810000 */
[----:B------:R-:W-:-:S02]  /*2fe0*/  FSEL R31, R31, -INF , !P2 ;  /* 0xff8000001f1f7808 */ /* 0x000fc40005000000 */
[----:B------:R-:W-:Y:S02]  /*2ff0*/  ISETP.NE.AND P2, PT, R29, RZ, PT ;  /* 0x000000ff1d00720c */ /* 0x000fe40003f45270 */
[----:B------:R-:W-:Y:S02]  /*3000*/  FMNMX.FTZ R4, R36, R4, !PT ;  /* 0x0000000424047209 */ /* 0x000fe40007810000 */
[----:B------:R-:W-:Y:S02]  /*3010*/  ISETP.GT.AND P2, PT, R3, 0x10, !P2 ;  /* 0x000000100300780c */ /* 0x000fe40005744270 */
[----:B------:R-:W-:Y:S02]  /*3020*/  FMNMX.FTZ R4, R66, R4, !PT ;  /* 0x0000000442047209 */ /* 0x000fe40007810000 */
[----:B------:R-:W-:Y:S02]  /*3030*/  ISETP.LT.OR P2, PT, R2, 0x11, P2 ;  /* 0x000000110200780c */ /* 0x000fe40001741670 */
[----:B------:R-:W-:-:S02]  /*3040*/  FMNMX.FTZ R4, R40, R4, !PT ;  /* 0x0000000428047209 */ /* 0x000fc40007810000 */
[----:B------:R-:W-:Y:S02]  /*3050*/  FSEL R34, R34, -INF , !P2 ;  /* 0xff80000022227808 */ /* 0x000fe40005000000 */
[----:B------:R-:W-:Y:S02]  /*3060*/  ISETP.NE.AND P2, PT, R61, RZ, PT ;  /* 0x000000ff3d00720c */ /* 0x000fe40003f45270 */
[----:B------:R-:W-:Y:S02]  /*3070*/  FMNMX.FTZ R4, R68, R4, !PT ;  /* 0x0000000444047209 */ /* 0x000fe40007810000 */
[----:B------:R-:W-:Y:S02]  /*3080*/  ISETP.GT.AND P2, PT, R3, 0x11, !P2 ;  /* 0x000000110300780c */ /* 0x000fe40005744270 */
[----:B------:R-:W-:Y:S02]  /*3090*/  FMNMX.FTZ R4, R44, R4, !PT ;  /* 0x000000042c047209 */ /* 0x000fe40007810000 */
[----:B------:R-:W-:-:S02]  /*30a0*/  ISETP.LT.OR P2, PT, R2, 0x12, P2 ;  /* 0x000000120200780c */ /* 0x000fc40001741670 */
[----:B------:R-:W-:Y:S02]  /*30b0*/  FMNMX.FTZ R4, R70, R4, !PT ;  /* 0x0000000446047209 */ /* 0x000fe40007810000 */
[----:B------:R-:W-:Y:S02]  /*30c0*/  FSEL R35, R35, -INF , !P2 ;  /* 0xff80000023237808 */ /* 0x000fe40005000000 */
[----:B------:R-:W-:Y:S02]  /*30d0*/  ISETP.NE.AND P2, PT, R33, RZ, PT ;  /* 0x000000ff2100720c */ /* 0x000fe40003f45270 */
[----:B------:R-:W-:Y:S02]  /*30e0*/  FMNMX.FTZ R4, R48, R4, !PT ;  /* 0x0000000430047209 */ /* 0x000fe40007810000 */
[----:B------:R-:W-:Y:S02]  /*30f0*/  ISETP.GT.AND P2, PT, R3, 0x18, !P2 ;  /* 0x000000180300780c */ /* 0x000fe40005744270 */
[----:B------:R-:W-:-:S02]  /*3100*/  FMNMX.FTZ R4, R72, R4, !PT ;  /* 0x0000000448047209 */ /* 0x000fc40007810000 */
[----:B------:R-:W-:Y:S02]  /*3110*/  ISETP.LT.OR P2, PT, R2, 0x19, P2 ;  /* 0x000000190200780c */ /* 0x000fe40001741670 */
[----:B------:R-:W-:Y:S02]  /*3120*/  ISETP.GT.AND P3, PT, R3, 0x8, !P3 ;  /* 0x000000080300780c */ /* 0x000fe40005f64270 */
[----:B------:R-:W-:Y:S02]  /*3130*/  FSEL R38, R38, -INF , !P2 ;  /* 0xff80000026267808 */ /* 0x000fe40005000000 */
[----:B------:R-:W-:Y:S02]  /*3140*/  ISETP.NE.AND P2, PT, R63, RZ, PT ;  /* 0x000000ff3f00720c */ /* 0x000fe40003f45270 */
[----:B------:R-:W-:Y:S02]  /*3150*/  FMNMX.FTZ R4, R52, R4, !PT ;  /* 0x0000000434047209 */ /* 0x000fe40007810000 */
[----:B------:R-:W-:-:S02]  /*3160*/  ISETP.GT.AND P2, PT, R3, 0x19, !P2 ;  /* 0x000000190300780c */ /* 0x000fc40005744270 */
[C---:B------:R-:W-:Y:S02]  /*3170*/  ISETP.LT.OR P3, PT, R2.reuse, 0x9, P3 ;  /* 0x000000090200780c */ /* 0x040fe40001f61670 */
[----:B------:R-:W-:Y:S02]  /*3180*/  ISETP.LT.OR P2, PT, R2, 0x1a, P2 ;  /* 0x0000001a0200780c */ /* 0x000fe40001741670 */
[----:B------:R-:W-:Y:S02]  /*3190*/  FMNMX.FTZ R20, R74, R4, !PT ;  /* 0x000000044a147209 */ /* 0x000fe40007810000 */
[----:B------:R-:W-:Y:S02]  /*31a0*/  FSEL R39, R39, -INF , !P2 ;  /* 0xff80000027277808 */ /* 0x000fe40005000000 */
[----:B------:R-:W-:Y:S01]  /*31b0*/  ISETP.NE.AND P2, PT, R37, RZ, PT ;  /* 0x000000ff2500720c */ /* 0x000fe20003f45270 */
[----:B------:R-:W1:Y:S01]  /*31c0*/  SHFL.BFLY PT, R7, R20, 0x2, 0x1f ;  /* 0x0c401f0014077f89 */ /* 0x000e6200000e0000 */
[----:B------:R-:W-:-:S02]  /*31d0*/  FSEL R30, R30, -INF , !P3 ;  /* 0xff8000001e1e7808 */ /* 0x000fc40005800000 */
[----:B------:R-:W-:Y:S02]  /*31e0*/  ISETP.GT.AND P2, PT, R3, 0x20, !P2 ;  /* 0x000000200300780c */ /* 0x000fe40005744270 */
[----:B------:R-:W-:Y:S02]  /*31f0*/  ISETP.NE.AND P3, PT, R41, RZ, PT ;  /* 0x000000ff2900720c */ /* 0x000fe40003f65270 */
[----:B------:R-:W-:Y:S02]  /*3200*/  ISETP.LT.OR P2, PT, R2, 0x21, P2 ;  /* 0x000000210200780c */ /* 0x000fe40001741670 */
[----:B------:R-:W-:Y:S02]  /*3210*/  ISETP.NE.AND P6, PT, R25, RZ, PT ;  /* 0x000000ff1900720c */ /* 0x000fe40003fc5270 */
[----:B------:R-:W-:Y:S02]  /*3220*/  FSEL R42, R42, -INF , !P2 ;  /* 0xff8000002a2a7808 */ /* 0x000fe40005000000 */
[----:B------:R-:W-:-:S02]  /*3230*/  ISETP.NE.AND P2, PT, R65, RZ, PT ;  /* 0x000000ff4100720c */ /* 0x000fc40003f45270 */
[C---:B------:R-:W-:Y:S02]  /*3240*/  ISETP.GT.AND P4, PT, R3.reuse, 0x31, !P4 ;  /* 0x000000310300780c */ /* 0x040fe40006784270 */
[C---:B------:R-:W-:Y:S02]  /*3250*/  ISETP.GT.AND P2, PT, R3.reuse, 0x21, !P2 ;  /* 0x000000210300780c */ /* 0x040fe40005744270 */
[----:B------:R-:W-:Y:S02]  /*3260*/  ISETP.GT.AND P5, PT, R3, 0x38, !P5 ;  /* 0x000000380300780c */ /* 0x000fe40006fa4270 */
[C---:B------:R-:W-:Y:S02]  /*3270*/  ISETP.LT.OR P2, PT, R2.reuse, 0x22, P2 ;  /* 0x000000220200780c */ /* 0x040fe40001741670 */
[----:B------:R-:W-:Y:S02]  /*3280*/  ISETP.LT.OR P4, PT, R2, 0x32, P4 ;  /* 0x000000320200780c */ /* 0x000fe40002781670 */
[----:B------:R-:W-:-:S02]  /*3290*/  FSEL R43, R43, -INF , !P2 ;  /* 0xff8000002b2b7808 */ /* 0x000fc40005000000 */
[----:B------:R-:W-:Y:S02]  /*32a0*/  ISETP.GT.AND P2, PT, R3, 0x28, !P3 ;  /* 0x000000280300780c */ /* 0x000fe40005f44270 */
[----:B------:R-:W-:Y:S02]  /*32b0*/  ISETP.NE.AND P3, PT, R45, RZ, PT ;  /* 0x000000ff2d00720c */ /* 0x000fe40003f65270 */
[----:B------:R-:W-:Y:S02]  /*32c0*/  ISETP.LT.OR P2, PT, R2, 0x29, P2 ;  /* 0x000000290200780c */ /* 0x000fe40001741670 */
[C---:B------:R-:W-:Y:S02]  /*32d0*/  ISETP.GT.AND P3, PT, R3.reuse, 0x30, !P3 ;  /* 0x000000300300780c */ /* 0x040fe40005f64270 */
[----:B------:R-:W-:Y:S02]  /*32e0*/  FSEL R46, R46, -INF , !P2 ;  /* 0xff8000002e2e7808 */ /* 0x000fe40005000000 */
[----:B------:R-:W-:-:S02]  /*32f0*/  ISETP.GT.AND P2, PT, R3, RZ, !P6 ;  /* 0x000000ff0300720c */ /* 0x000fc40007744270 */
[----:B------:R-:W-:Y:S02]  /*3300*/  ISETP.NE.AND P6, PT, R23, RZ, PT ;  /* 0x000000ff1700720c */ /* 0x000fe40003fc5270 */
[----:B------:R-:W-:Y:S02]  /*3310*/  ISETP.LT.OR P2, PT, R2, 0x1, P2 ;  /* 0x000000010200780c */ /* 0x000fe40001741670 */
[----:B-1----:R-:W-:Y:S02]  /*3320*/  FMNMX.FTZ R23, R20, R7, !PT ;  /* 0x0000000714177209 */ /* 0x002fe40007810000 */
[----:B------:R-:W-:Y:S02]  /*3330*/  FSEL R26, R26, -INF , !P2 ;  /* 0xff8000001a1a7808 */ /* 0x000fe40005000000 */
[----:B------:R-:W-:Y:S01]  /*3340*/  ISETP.NE.AND P2, PT, R67, RZ, PT ;  /* 0x000000ff4300720c */ /* 0x000fe20003f45270 */
[----:B------:R-:W1:Y:S01]  /*3350*/  SHFL.BFLY PT, R24, R23, 0x1, 0x1f ;  /* 0x0c201f0017187f89 */ /* 0x000e6200000e0000 */
[----:B------:R-:W-:-:S02]  /*3360*/  FMNMX.FTZ R7, R26, R27, !PT ;  /* 0x0000001b1a077209 */ /* 0x000fc40007810000 */
[----:B------:R-:W-:Y:S02]  /*3370*/  ISETP.GT.AND P2, PT, R3, 0x29, !P2 ;  /* 0x000000290300780c */ /* 0x000fe40005744270 */
[----:B------:R-:W-:Y:S02]  /*3380*/  FMNMX.FTZ R4, R30, R7, !PT ;  /* 0x000000071e047209 */ /* 0x000fe40007810000 */
[----:B------:R-:W-:Y:S02]  /*3390*/  ISETP.LT.OR P2, PT, R2, 0x2a, P2 ;  /* 0x0000002a0200780c */ /* 0x000fe40001741670 */
[----:B------:R-:W-:Y:S02]  /*33a0*/  FMNMX.FTZ R7, R31, R4, !PT ;  /* 0x000000041f077209 */ /* 0x000fe40007810000 */
[----:B------:R-:W-:Y:S02]  /*33b0*/  FSEL R47, R47, -INF , !P2 ;  /* 0xff8000002f2f7808 */ /* 0x000fe40005000000 */
[----:B------:R-:W-:-:S02]  /*33c0*/  FMNMX.FTZ R4, R34, R7, !PT ;  /* 0x0000000722047209 */ /* 0x000fc40007810000 */
[----:B------:R-:W-:Y:S02]  /*33d0*/  ISETP.LT.OR P3, PT, R2, 0x31, P3 ;  /* 0x000000310200780c */ /* 0x000fe40001f61670 */
[----:B------:R-:W-:Y:S02]  /*33e0*/  FMNMX.FTZ R7, R35, R4, !PT ;  /* 0x0000000423077209 */ /* 0x000fe40007810000 */
[----:B------:R-:W-:Y:S02]  /*33f0*/  FSEL R50, R50, -INF , !P3 ;  /* 0xff80000032327808 */ /* 0x000fe40005800000 */
[----:B------:R-:W-:Y:S02]  /*3400*/  FMNMX.FTZ R20, R38, R7, !PT ;  /* 0x0000000726147209 */ /* 0x000fe40007810000 */
[----:B------:R-:W-:Y:S02]  /*3410*/  ISETP.LT.OR P5, PT, R2, 0x39, P5 ;  /* 0x000000390200780c */ /* 0x000fe40002fa1670 */
[----:B------:R-:W-:-:S02]  /*3420*/  FMNMX.FTZ R7, R39, R20, !PT ;  /* 0x0000001427077209 */ /* 0x000fc40007810000 */
[----:B-1----:R-:W-:Y:S02]  /*3430*/  FMNMX.FTZ R4, R23, R24, !PT ;  /* 0x0000001817047209 */ /* 0x002fe40007810000 */
[----:B------:R-:W-:Y:S02]  /*3440*/  FMNMX.FTZ R20, R42, R7, !PT ;  /* 0x000000072a147209 */ /* 0x000fe40007810000 */
[C---:B------:R-:W-:Y:S01]  /*3450*/  FSETP.NEU.FTZ.AND P2, PT, R4.reuse, -INF , PT ;  /* 0xff8000000400780b */ /* 0x040fe20003f5d000 */
[----:B------:R-:W-:Y:S01]  /*3460*/  FMUL.FTZ R23, R4, UR6 ;  /* 0x0000000604177c20 */ /* 0x000fe20008410000 */
[----:B------:R-:W-:Y:S02]  /*3470*/  FMNMX.FTZ R7, R43, R20, !PT ;  /* 0x000000142b077209 */ /* 0x000fe40007810000 */
[----:B------:R-:W-:Y:S02]  /*3480*/  FSEL R51, R51, -INF , !P4 ;  /* 0xff80000033337808 */ /* 0x000fe40006000000 */
[----:B------:R-:W-:-:S02]  /*3490*/  FMNMX.FTZ R20, R46, R7, !PT ;  /* 0x000000072e147209 */ /* 0x000fc40007810000 */
[----:B------:R-:W-:Y:S02]  /*34a0*/  FSEL R23, R23, RZ, P2 ;  /* 0x000000ff17177208 */ /* 0x000fe40001000000 */
[----:B------:R-:W-:Y:S02]  /*34b0*/  ISETP.GT.AND P2, PT, R3, 0x39, !P6 ;  /* 0x000000390300780c */ /* 0x000fe40007744270 */
[----:B------:R-:W-:Y:S01]  /*34c0*/  FMNMX.FTZ R3, R47, R20, !PT ;  /* 0x000000142f037209 */ /* 0x000fe20007810000 */
[--C-:B------:R-:W-:Y:S01]  /*34d0*/  FFMA.FTZ R7, R58, UR6, -R23.reuse ;  /* 0x000000063a077c23 */ /* 0x100fe20008010817 */
[----:B------:R-:W-:Y:S01]  /*34e0*/  ISETP.LT.OR P2, PT, R2, 0x3a, P2 ;  /* 0x0000003a0200780c */ /* 0x000fe20001741670 */
[--C-:B------:R-:W-:Y:S01]  /*34f0*/  FFMA.FTZ R24, R28, UR6, -R23.reuse ;  /* 0x000000061c187c23 */ /* 0x100fe20008010817 */
[----:B------:R-:W-:Y:S01]  /*3500*/  FMNMX.FTZ R20, R50, R3, !PT ;  /* 0x0000000332147209 */ /* 0x000fe20007810000 */
[----:B------:R-:W-:Y:S01]  /*3510*/  MUFU.EX2 R25, R7 ;  /* 0x0000000700197308 */ /* 0x000fe20000000800 */
[----:B------:R-:W-:Y:S01]  /*3520*/  FSEL R54, R54, -INF , !P5 ;  /* 0xff80000036367808 */ /* 0x000fe20006800000 */
[--C-:B------:R-:W-:Y:S01]  /*3530*/  FFMA.FTZ R28, R62, UR6, -R23.reuse ;  /* 0x000000063e1c7c23 */ /* 0x100fe20008010817 */
[----:B------:R-:W-:Y:S01]  /*3540*/  FMNMX.FTZ R3, R51, R20, !PT ;  /* 0x0000001433037209 */ /* 0x000fe20007810000 */
[--C-:B------:R-:W-:Y:S01]  /*3550*/  FFMA.FTZ R20, R60, UR6, -R23.reuse ;  /* 0x000000063c147c23 */ /* 0x100fe20008010817 */
[----:B------:R-:W-:Y:S01]  /*3560*/  FSEL R55, R55, -INF , !P2 ;  /* 0xff80000037377808 */ /* 0x000fe20005000000 */
        /* <DEDUP_REMOVED lines=9> */
[--C-:B------:R-:W-:Y:S01]  /*3600*/  FFMA.FTZ R45, R70, UR6, -R23.reuse ;  /* 0x00000006462d7c23 */ /* 0x100fe20008010817 */
[----:B------:R-:W2:Y:S01]  /*3610*/  SHFL.BFLY PT, R3, R2, 0x2, 0x1f ;  /* 0x0c401f0002037f89 */ /* 0x000ea200000e0000 */
[----:B------:R-:W-:Y:S01]  /*3620*/  MUFU.EX2 R20, R20 ;  /* 0x0000001400147308 */ /* 0x000fe20000000800 */
[--C-:B------:R-:W-:Y:S01]  /*3630*/  FFMA.FTZ R48, R48, UR6, -R23.reuse ;  /* 0x0000000630307c23 */ /* 0x100fe20008010817 */
[----:B------:R-:W-:Y:S01]  /*3640*/  FFMA.FTZ R49, R72, UR6, -R23 ;  /* 0x0000000648317c23 */ /* 0x000fe20008010817 */
[----:B------:R-:W-:-:S05]  /*3650*/  R2UR UR14, R21 ;  /* 0x00000000150e72ca */ /* 0x000fca00000e0000 */
[----:B------:R3:W4:Y:S01]  /*3660*/  MUFU.EX2 R29, R28 ;  /* 0x0000001c001d7308 */ /* 0x0007220000000800 */
[----:B-1----:R-:W-:Y:S01]  /*3670*/  FADD.FTZ R53, R24, R25 ;  /* 0x0000001918357221 */ /* 0x002fe20000010000 */
[----:B------:R-:W-:-:S06]  /*3680*/  F2FP.BF16.F32.PACK_AB R196, R25, R24 ;  /* 0x0000001819c4723e */ /* 0x000fcc00000010ff */
[----:B------:R-:W-:Y:S01]  /*3690*/  MUFU.EX2 R32, R32 ;  /* 0x0000002000207308 */ /* 0x000fe20000000800 */
[----:B---3--:R-:W-:Y:S01]  /*36a0*/  FFMA.FTZ R28, R68, UR6, -R23 ;  /* 0x00000006441c7c23 */ /* 0x008fe20008010817 */
[----:B------:R-:W-:-:S04]  /*36b0*/  UIADD3 UR14, UR42, UR14, URZ ;  /* 0x0000000e2a0e7290 */ /* 0x000fc8000fffe03f */
[----:B------:R-:W-:Y:S01]  /*36c0*/  UIADD3 UR10, UR14, UR10, URZ ;  /* 0x0000000a0e0a7290 */ /* 0x000fe2000fffe03f */
[----:B--2---:R-:W-:Y:S01]  /*36d0*/  FMNMX.FTZ R7, R2, R3, !PT ;  /* 0x0000000302077209 */ /* 0x004fe20007810000 */
[----:B------:R-:W1:Y:S01]  /*36e0*/  MUFU.EX2 R33, R33 ;  /* 0x0000002100217308 */ /* 0x000e620000000800 */
[----:B----4-:R-:W-:-:S03]  /*36f0*/  F2FP.BF16.F32.PACK_AB R198, R29, R20 ;  /* 0x000000141dc6723e */ /* 0x010fc600000010ff */
[----:B------:R-:W2:Y:S04]  /*3700*/  SHFL.BFLY PT, R2, R7, 0x1, 0x1f ;  /* 0x0c201f0007027f89 */ /* 0x000ea800000e0000 */
[----:B------:R3:W-:Y:S08]  /*3710*/  MUFU.EX2 R41, R28 ;  /* 0x0000001c00297308 */ /* 0x0007f00000000800 */
[----:B------:R-:W4:Y:S01]  /*3720*/  MUFU.EX2 R36, R36 ;  /* 0x0000002400247308 */ /* 0x000f220000000800 */
[----:B---3--:R-:W-:Y:S01]  /*3730*/  FADD.FTZ R28, R20, R53 ;  /* 0x00000035141c7221 */ /* 0x008fe20000010000 */
[----:B-1----:R-:W-:-:S03]  /*3740*/  F2FP.BF16.F32.PACK_AB R192, R33, R32 ;  /* 0x0000002021c0723e */ /* 0x002fc600000010ff */
[----:B------:R-:W-:-:S03]  /*3750*/  FADD.FTZ R53, R29, R28 ;  /* 0x0000001c1d357221 */ /* 0x000fc60000010000 */
[----:B------:R-:W1:Y:S01]  /*3760*/  MUFU.EX2 R37, R37 ;  /* 0x0000002500257308 */ /* 0x000e620000000800 */
[----:B------:R-:W-:Y:S01]  /*3770*/  FADD.FTZ R28, R32, R53 ;  /* 0x00000035201c7221 */ /* 0x000fe20000010000 */
[----:B--2---:R-:W-:-:S03]  /*3780*/  FMNMX.FTZ R3, R7, R2, !PT ;  /* 0x0000000207037209 */ /* 0x004fc60007810000 */
[----:B------:R-:W-:Y:S01]  /*3790*/  FADD.FTZ R57, R33, R28 ;  /* 0x0000001c21397221 */ /* 0x000fe20000010000 */
[--C-:B------:R-:W-:Y:S01]  /*37a0*/  FFMA.FTZ R2, R52, UR6, -R23.reuse ;  /* 0x0000000634027c23 */ /* 0x100fe20008010817 */
[----:B------:R-:W-:Y:S01]  /*37b0*/  FFMA.FTZ R23, R74, UR6, -R23 ;  /* 0x000000064a177c23 */ /* 0x000fe20008010817 */
[C---:B------:R-:W-:Y:S01]  /*37c0*/  FSETP.NEU.FTZ.AND P2, PT, R3.reuse, -INF , PT ;  /* 0xff8000000300780b */ /* 0x040fe20003f5d000 */
[----:B------:R-:W-:Y:S01]  /*37d0*/  FMUL.FTZ R7, R3, UR6 ;  /* 0x0000000603077c20 */ /* 0x000fe20008410000 */
[----:B------:R-:W2:Y:S01]  /*37e0*/  MUFU.EX2 R40, R40 ;  /* 0x0000002800287308 */ /* 0x000ea20000000800 */
[----:B----4-:R-:W-:-:S03]  /*37f0*/  FADD.FTZ R52, R36, R57 ;  /* 0x0000003924347221 */ /* 0x010fc60000010000 */
[----:B------:R-:W-:Y:S02]  /*3800*/  FSEL R7, R7, RZ, P2 ;  /* 0x000000ff07077208 */ /* 0x000fe40001000000 */
[----:B------:R-:W-:Y:S01]  /*3810*/  PLOP3.LUT P2, PT, PT, PT, UP0, 0x40, 0x0 ;  /* 0x000000000000781c */ /* 0x000fe20003f4e808 */
[----:B-1----:R-:W-:Y:S01]  /*3820*/  FADD.FTZ R57, R37, R52 ;  /* 0x0000003425397221 */ /* 0x002fe20000010000 */
[----:B------:R-:W-:Y:S01]  /*3830*/  MUFU.EX2 R44, R44 ;  /* 0x0000002c002c7308 */ /* 0x000fe20000000800 */
[--C-:B------:R-:W-:Y:S01]  /*3840*/  FFMA.FTZ R26, R26, UR6, -R7.reuse ;  /* 0x000000061a1a7c23 */ /* 0x100fe20008010807 */
        /* <DEDUP_REMOVED lines=14> */
[----:B------:R-:W1:Y:S01]  /*3930*/  MUFU.EX2 R27, R27 ;  /* 0x0000001b001b7308 */ /* 0x000e620000000800 */
[--C-:B------:R-:W-:Y:S01]  /*3940*/  FFMA.FTZ R54, R54, UR6, -R7.reuse ;  /* 0x0000000636367c23 */ /* 0x100fe20008010807 */
[----:B------:R-:W-:Y:S01]  /*3950*/  FFMA.FTZ R7, R55, UR6, -R7 ;  /* 0x0000000637077c23 */ /* 0x000fe20008010807 */
[----:B------:R-:W-:-:S02]  /*3960*/  F2FP.BF16.F32.PACK_AB R194, R37, R36 ;  /* 0x0000002425c2723e */ /* 0x000fc400000010ff */
[----:B--2---:R-:W-:-:S03]  /*3970*/  F2FP.BF16.F32.PACK_AB R188, R41, R40 ;  /* 0x0000002829bc723e */ /* 0x004fc600000010ff */
[----:B------:R-:W2:Y:S08]  /*3980*/  MUFU.EX2 R30, R30 ;  /* 0x0000001e001e7308 */ /* 0x000eb00000000800 */
[----:B------:R-:W3:Y:S01]  /*3990*/  MUFU.EX2 R31, R31 ;  /* 0x0000001f001f7308 */ /* 0x000ee20000000800 */
[----:B-1----:R-:W-:Y:S01]  /*39a0*/  FADD.FTZ R53, R26, R27 ;  /* 0x0000001b1a357221 */ /* 0x002fe20000010000 */
[----:B------:R-:W-:-:S06]  /*39b0*/  F2FP.BF16.F32.PACK_AB R197, R27, R26 ;  /* 0x0000001a1bc5723e */ /* 0x000fcc00000010ff */
[----:B------:R-:W1:Y:S01]  /*39c0*/  MUFU.EX2 R34, R34 ;  /* 0x0000002200227308 */ /* 0x000e620000000800 */
[----:B--2---:R-:W-:-:S07]  /*39d0*/  FADD.FTZ R28, R30, R53 ;  /* 0x000000351e1c7221 */ /* 0x004fce0000010000 */
[----:B------:R-:W2:Y:S01]  /*39e0*/  MUFU.EX2 R35, R35 ;  /* 0x0000002300237308 */ /* 0x000ea20000000800 */
[C---:B---3--:R-:W-:Y:S01]  /*39f0*/  FADD.FTZ R53, R31.reuse, R28 ;  /* 0x0000001c1f357221 */ /* 0x048fe20000010000 */
[----:B------:R-:W-:Y:S01]  /*3a00*/  FADD.FTZ R28, R40, R57 ;  /* 0x00000039281c7221 */ /* 0x000fe20000010000 */
[----:B------:R-:W-:-:S03]  /*3a10*/  F2FP.BF16.F32.PACK_AB R199, R31, R30 ;  /* 0x0000001e1fc7723e */ /* 0x000fc600000010ff */
[----:B------:R-:W-:Y:S02]  /*3a20*/  FADD.FTZ R57, R41, R28 ;  /* 0x0000001c29397221 */ /* 0x000fe40000010000 */
[----:B------:R-:W3:Y:S01]  /*3a30*/  MUFU.EX2 R38, R38 ;  /* 0x0000002600267308 */ /* 0x000ee20000000800 */
[----:B-1----:R-:W-:Y:S01]  /*3a40*/  FADD.FTZ R0, R34, R53 ;  /* 0x0000003522007221 */ /* 0x002fe20000010000 */
[----:B------:R-:W-:-:S06]  /*3a50*/  FADD.FTZ R24, R44, R57 ;  /* 0x000000392c187221 */ /* 0x000fcc0000010000 */
[----:B------:R-:W1:Y:S01]  /*3a60*/  MUFU.EX2 R39, R39 ;  /* 0x0000002700277308 */ /* 0x000e620000000800 */
[C---:B--2---:R-:W-:Y:S01]  /*3a70*/  FADD.FTZ R53, R35.reuse, R0 ;  /* 0x0000000023357221 */ /* 0x044fe20000010000 */
[----:B------:R-:W-:-:S06]  /*3a80*/  F2FP.BF16.F32.PACK_AB R193, R35, R34 ;  /* 0x0000002223c1723e */ /* 0x000fcc00000010ff */
[----:B------:R-:W2:Y:S01]  /*3a90*/  MUFU.EX2 R42, R42 ;  /* 0x0000002a002a7308 */ /* 0x000ea20000000800 */
[----:B---3--:R-:W-:-:S07]  /*3aa0*/  FADD.FTZ R0, R38, R53 ;  /* 0x0000003526007221 */ /* 0x008fce0000010000 */
[----:B------:R-:W3:Y:S01]  /*3ab0*/  MUFU.EX2 R45, R45 ;  /* 0x0000002d002d7308 */ /* 0x000ee20000000800 */
[C---:B-1----:R-:W-:Y:S01]  /*3ac0*/  FADD.FTZ R25, R39.reuse, R0 ;  /* 0x0000000027197221 */ /* 0x042fe20000010000 */
[----:B------:R-:W-:-:S06]  /*3ad0*/  F2FP.BF16.F32.PACK_AB R195, R39, R38 ;  /* 0x0000002627c3723e */ /* 0x000fcc00000010ff */
[----:B------:R-:W1:Y:S01]  /*3ae0*/  MUFU.EX2 R43, R43 ;  /* 0x0000002b002b7308 */ /* 0x000e620000000800 */
[----:B--2---:R-:W-:-:S07]  /*3af0*/  FADD.FTZ R0, R42, R25 ;  /* 0x000000192a007221 */ /* 0x004fce0000010000 */
[----:B------:R-:W2:Y:S01]  /*3b00*/  MUFU.EX2 R48, R48 ;  /* 0x0000003000307308 */ /* 0x000ea20000000800 */
[C---:B---3--:R-:W-:Y:S01]  /*3b10*/  FADD.FTZ R29, R45.reuse, R24 ;  /* 0x000000182d1d7221 */ /* 0x048fe20000010000 */
[----:B------:R-:W-:-:S06]  /*3b20*/  F2FP.BF16.F32.PACK_AB R190, R45, R44 ;  /* 0x0000002c2dbe723e */ /* 0x000fcc00000010ff */
[----:B------:R-:W3:Y:S01]  /*3b30*/  MUFU.EX2 R46, R46 ;  /* 0x0000002e002e7308 */ /* 0x000ee20000000800 */
[C---:B-1----:R-:W-:Y:S01]  /*3b40*/  FADD.FTZ R25, R43.reuse, R0 ;  /* 0x000000002b197221 */ /* 0x042fe20000010000 */
[----:B------:R-:W-:-:S06]  /*3b50*/  F2FP.BF16.F32.PACK_AB R189, R43, R42 ;  /* 0x0000002a2bbd723e */ /* 0x000fcc00000010ff */
[----:B------:R-:W1:Y:S01]  /*3b60*/  MUFU.EX2 R49, R49 ;  /* 0x0000003100317308 */ /* 0x000e620000000800 */
[----:B--2---:R-:W-:-:S07]  /*3b70*/  FADD.FTZ R20, R48, R29 ;  /* 0x0000001d30147221 */ /* 0x004fce0000010000 */
[----:B------:R-:W2:Y:S01]  /*3b80*/  MUFU.EX2 R47, R47 ;  /* 0x0000002f002f7308 */ /* 0x000ea20000000800 */
[----:B---3--:R-:W-:-:S07]  /*3b90*/  FADD.FTZ R0, R46, R25 ;  /* 0x000000192e007221 */ /* 0x008fce0000010000 */
[----:B------:R-:W3:Y:S01]  /*3ba0*/  MUFU.EX2 R2, R2 ;  /* 0x0000000200027308 */ /* 0x000ee20000000800 */
[C---:B-1----:R-:W-:Y:S01]  /*3bb0*/  FADD.FTZ R29, R49.reuse, R20 ;  /* 0x00000014311d7221 */ /* 0x042fe20000010000 */
[----:B------:R-:W-:-:S06]  /*3bc0*/  F2FP.BF16.F32.PACK_AB R184, R49, R48 ;  /* 0x0000003031b8723e */ /* 0x000fcc00000010ff */
[----:B------:R-:W1:Y:S01]  /*3bd0*/  MUFU.EX2 R50, R50 ;  /* 0x0000003200327308 */ /* 0x000e620000000800 */
[C---:B--2---:R-:W-:Y:S01]  /*3be0*/  FADD.FTZ R25, R47.reuse, R0 ;  /* 0x000000002f197221 */ /* 0x044fe20000010000 */
[----:B------:R-:W-:-:S06]  /*3bf0*/  F2FP.BF16.F32.PACK_AB R191, R47, R46 ;  /* 0x0000002e2fbf723e */ /* 0x000fcc00000010ff */
[----:B------:R-:W2:Y:S01]  /*3c00*/  MUFU.EX2 R23, R23 ;  /* 0x0000001700177308 */ /* 0x000ea20000000800 */
[----:B---3--:R-:W-:-:S07]  /*3c10*/  FADD.FTZ R20, R2, R29 ;  /* 0x0000001d02147221 */ /* 0x008fce0000010000 */
[----:B------:R-:W3:Y:S01]  /*3c20*/  MUFU.EX2 R51, R51 ;  /* 0x0000003300337308 */ /* 0x000ee20000000800 */
[----:B-1----:R-:W-:-:S07]  /*3c30*/  FADD.FTZ R0, R50, R25 ;  /* 0x0000001932007221 */ /* 0x002fce0000010000 */
[----:B------:R-:W1:Y:S01]  /*3c40*/  MUFU.EX2 R54, R54 ;  /* 0x0000003600367308 */ /* 0x000e620000000800 */
[C---:B--2---:R-:W-:Y:S01]  /*3c50*/  FADD.FTZ R20, R23.reuse, R20 ;  /* 0x0000001417147221 */ /* 0x044fe20000010000 */
[----:B------:R-:W-:-:S06]  /*3c60*/  F2FP.BF16.F32.PACK_AB R186, R23, R2 ;  /* 0x0000000217ba723e */ /* 0x000fcc00000010ff */
[----:B------:R-:W2:Y:S01]  /*3c70*/  MUFU.EX2 R187, R7 ;  /* 0x0000000700bb7308 */ /* 0x000ea20000000800 */
[C---:B---3--:R-:W-:Y:S01]  /*3c80*/  FADD.FTZ R23, R51.reuse, R0 ;  /* 0x0000000033177221 */ /* 0x048fe20000010000 */
[----:B------:R-:W-:-:S03]  /*3c90*/  F2FP.BF16.F32.PACK_AB R185, R51, R50 ;  /* 0x0000003233b9723e */ /* 0x000fc600000010ff */
[----:B-1----:R-:W-:Y:S01]  /*3ca0*/  FADD.FTZ R0, R54, R23 ;  /* 0x0000001736007221 */ /* 0x002fe20000010000 */
[----:B------:R-:W-:-:S03]  /*3cb0*/  VIADD R23, R103, 0xfffffffe ;  /* 0xfffffffe67177836 */ /* 0x000fc60000000000 */
[C---:B--2---:R-:W-:Y:S01]  /*3cc0*/  FADD.FTZ R7, R187.reuse, R0 ;  /* 0x00000000bb077221 */ /* 0x044fe20000010000 */
[----:B------:R-:W-:Y:S01]  /*3cd0*/  F2FP.BF16.F32.PACK_AB R187, R187, R54 ;  /* 0x00000036bbbb723e */ /* 0x000fe200000010ff */
[----:B------:R-:W-:Y:S06]  /*3ce0*/  @P2 BRA `(.L_x_915) ;  /* 0x0000000000442947 */ /* 0x000fec0003800000 */
        /* <DEDUP_REMOVED lines=10> */
.L_x_916:
[----:B------:R-:W-:-:S11]  /*3d90*/  UISETP.NE.AND UP1, UPT, UR11, 0x1, UPT ;  /* 0x000000010b00788c */ /* 0x000fd6000bf25270 */
[----:B------:R-:W-:Y:S02]  /*3da0*/  @UP1 ULDC.64 UR14, c[0x0][0x9e8] ;  /* 0x00027a00000e1ab9 */ /* 0x000fe40000000a00 */
[----:B------:R-:W-:-:S04]  /*3db0*/  UIMAD.WIDE.U32 UR18, UR7, UR14, URZ ;  /* 0x0000000e071272a5 */ /* 0x000fc8000f8e003f */
[----:B------:R-:W-:-:S12]  /*3dc0*/  @UP1 USHF.R.U32.HI UR7, URZ, UR15, UR19 ;  /* 0x0000000f3f071299 */ /* 0x000fd80008011613 */
.L_x_917:
[----:B------:R-:W-:-:S04]  /*3dd0*/  UIMAD UR7, UR7, UR11, UR11 ;  /* 0x0000000b070772a4 */ /* 0x000fc8000f8e020b */
[----:B------:R-:W-:-:S04]  /*3de0*/  UISETP.LT.AND UP1, UPT, UR10, UR7, UPT ;  /* 0x000000070a00728c */ /* 0x000fc8000bf21270 */
[----:B------:R-:W-:-:S12]  /*3df0*/  USEL UR10, UR10, UR7, UP1 ;  /* 0x000000070a0a7287 */ /* 0x000fd80008800000 */
.L_x_915:
[----:B------:R-:W-:Y:S01]  /*3e00*/  USHF.R.S32.HI UR7, URZ, 0x1f, UR10 ;  /* 0x0000001f3f077899 */ /* 0x000fe2000801140a */
[----:B------:R-:W-:Y:S01]  /*3e10*/  IMAD.MOV.U32 R2, RZ, RZ, 0x3f800000 ;  /* 0x3f800000ff027424 */ /* 0x000fe200078e00ff */
[----:B------:R-:W-:Y:S01]  /*3e20*/  CS2R R150, SRZ ;  /* 0x0000000000967805 */ /* 0x000fe2000001ff00 */
[----:B------:R-:W-:Y:S01]  /*3e30*/  IMAD.MOV.U32 R0, RZ, RZ, 0x3f800000 ;  /* 0x3f800000ff007424 */ /* 0x000fe200078e00ff */
        /* <DEDUP_REMOVED lines=8> */
[----:B------:R-:W-:Y:S01]  /*3ec0*/  UISETP.LT.AND UP1, UPT, UR60, UR7, UPT ;  /* 0x000000073c00728c */ /* 0x000fe2000bf21270 */
[----:B------:R-:W-:Y:S02]  /*3ed0*/  CS2R R136, SRZ ;  /* 0x0000000000887805 */ /* 0x000fe4000001ff00 */
[----:B------:R-:W-:Y:S02]  /*3ee0*/  CS2R R134, SRZ ;  /* 0x0000000000867805 */ /* 0x000fe4000001ff00 */
[----:B------:R-:W-:Y:S01]  /*3ef0*/  CS2R R132, SRZ ;  /* 0x0000000000847805 */ /* 0x000fe2000001ff00 */
[----:B------:R-:W-:Y:S01]  /*3f00*/  USEL UR41, UR60, UR7, !UP1 ;  /* 0x000000073c297287 */ /* 0x000fe2000c800000 */
[----:B------:R-:W-:-:S02]  /*3f10*/  CS2R R130, SRZ ;  /* 0x0000000000827805 */ /* 0x000fc4000001ff00 */
[----:B------:R-:W-:Y:S02]  /*3f20*/  CS2R R128, SRZ ;  /* 0x0000000000807805 */ /* 0x000fe4000001ff00 */
[----:B------:R-:W-:Y:S02]  /*3f30*/  CS2R R126, SRZ ;  /* 0x00000000007e7805 */ /* 0x000fe4000001ff00 */
[----:B------:R-:W-:Y:S02]  /*3f40*/  CS2R R124, SRZ ;  /* 0x00000000007c7805 */ /* 0x000fe4000001ff00 */
[----:B------:R-:W-:Y:S02]  /*3f50*/  CS2R R122, SRZ ;  /* 0x00000000007a7805 */ /* 0x000fe4000001ff00 */
[----:B------:R-:W-:Y:S02]  /*3f60*/  ISETP.GE.AND P2, PT, R23, UR41, PT ;  /* 0x0000002917007c0c */ /* 0x000fe4000bf46270 */
        /* <DEDUP_REMOVED lines=48> */
[----:B------:R-:W-:Y:S01]  /*4270*/  CS2R R24, SRZ ;  /* 0x0000000000187805 */ /* 0x000fe2000001ff00 */
[----:B------:R-:W-:Y:S06]  /*4280*/  @!P2 BRA `(.L_x_918) ;  /* 0x0000002400d8a947 */ /* 0x000fec0003800000 */
[----:B------:R-:W-:Y:S01]  /*4290*/  IMAD.IADD R214, R6, 0x1, R21 ;  /* 0x0000000106d67824 */ /* 0x000fe200078e0215 */
[----:B------:R-:W-:Y:S01]  /*42a0*/  ULDC UR47, c[0x0][0x9e4] ;  /* 0x00027900002f7ab9 */ /* 0x000fe20000000800 */
[----:B------:R-:W-:Y:S02]  /*42b0*/  IMAD.MOV.U32 R2, RZ, RZ, 0x3f800000 ;  /* 0x3f800000ff027424 */ /* 0x000fe400078e00ff */
[----:B------:R-:W-:-:S07]  /*42c0*/  IMAD.MOV.U32 R151, RZ, RZ, RZ ;  /* 0x000000ffff977224 */ /* 0x000fce00078e00ff */
.L_x_935:
[----:B------:R-:W-:-:S04]  /*42d0*/  UIADD3 UR7, UR36, 0x1, URZ ;  /* 0x0000000124077890 */ /* 0x000fc8000fffe03f */
[----:B------:R-:W-:-:S04]  /*42e0*/  UISETP.NE.AND UP1, UPT, UR7, 0x2, UPT ;  /* 0x000000020700788c */ /* 0x000fc8000bf25270 */
[----:B------:R-:W-:Y:S02]  /*42f0*/  USEL UR40, URZ, 0x1, UP1 ;  /* 0x000000013f287887 */ /* 0x000fe40008800000 */
[----:B------:R-:W-:Y:S02]  /*4300*/  USEL UR7, UR7, URZ, UP1 ;  /* 0x0000003f07077287 */ /* 0x000fe40008800000 */
[----:B------:R-:W-:Y:S01]  /*4310*/  ULOP3.LUT UR40, UR46, UR40, URZ, 0x3c, !UPT ;  /* 0x000000282e287292 */ /* 0x000fe2000f8e3c3f */
[----:B------:R-:W-:Y:S11]  /*4320*/  @!P0 BRA `(.L_x_919) ;  /* 0x0000000000048947 */ /* 0x000ff60003800000 */
[----:B------:R-:W-:Y:S01]  /*4330*/  BPT.TRAP 0x1 ;  /* 0x000000040000795c */ /* 0x000fe20000300000 */
.L_x_919:
[----:B------:R-:W-:Y:S01]  /*4340*/  ULEA UR39, UR7, UR38, 0x3 ;  /* 0x0000002607277291 */ /* 0x000fe2000f8e183f */
[----:B------:R-:W-:-:S05]  /*4350*/  IMAD.U32 R152, RZ, RZ, UR40 ;  /* 0x00000028ff987e24 */ /* 0x000fca000f8e00ff */
[----:B------:R-:W-:-:S04]  /*4360*/  SHF.L.U32 R152, R152, 0x1f, RZ ;  /* 0x0000001f98987819 */ /* 0x000fc800000006ff */
[----:B------:R1:W2:Y:S01]  /*4370*/  SYNCS.PHASECHK.TRANS64.TRYWAIT P2, [UR39+0x30830], R152 ;  /* 0x03083098ff0075a7 */ /* 0x0002a20008040167 */
[----:B------:R-:W-:Y:S05]  /*4380*/  @!P0 BRA `(.L_x_920) ;  /* 0x0000000000048947 */ /* 0x000fea0003800000 */
[----:B------:R-:W-:Y:S01]  /*4390*/  BPT.TRAP 0x1 ;  /* 0x000000040000795c */ /* 0x000fe20000300000 */
.L_x_920:
[----:B--2---:R-:W-:Y:S05]  /*43a0*/  @P2 BRA `(.L_x_921) ;  /* 0x0000000000082947 */ /* 0x004fea0003800000 */
[----:B------:R-:W2:Y:S02]  /*43b0*/  SYNCS.PHASECHK.TRANS64.TRYWAIT P2, [UR39+0x30830], R152 ;  /* 0x03083098ff0075a7 */ /* 0x000ea40008040167 */
[----:B--2---:R-:W-:Y:S05]  /*43c0*/  @!P2 BRA `(.L_x_922) ;  /* 0x000000d40038a947 */ /* 0x004fea0003800000 */
.L_x_921:
[----:B------:R-:W-:Y:S01]  /*43d0*/  R2UR UR56, R18 ;  /* 0x00000000123872ca */ /* 0x000fe200000e0000 */
[----:B------:R-:W-:Y:S01]  /*43e0*/  ULEA UR6, UR7, UR37, 0xb ;  /* 0x0000002507067291 */ /* 0x000fe2000f8e583f */
[----:B------:R-:W-:Y:S01]  /*43f0*/  R2UR UR57, R19 ;  /* 0x00000000133972ca */ /* 0x000fe200000e0000 */
[----:B-12---:R-:W-:Y:S01]  /*4400*/  WARPGROUP.ARRIVE ;  /* 0x00000000000079c5 */ /* 0x006fe20000000000 */
[----:B------:R-:W-:Y:S01]  /*4410*/  UMOV UR59, 0x40000040 ;  /* 0x40000040003b7882 */ /* 0x000fe20000000000 */
[----:B------:R-:W-:Y:S01]  /*4420*/  UIADD3 UR10, UR6, 0x204, URZ ;  /* 0x00000204060a7890 */ /* 0x000fe2000fffe03f */
[-C--:B------:R-:W-:Y:S01]  /*4430*/  FMUL.FTZ R24, R24, R0.reuse ;  /* 0x0000000018187220 */ /* 0x080fe20000410000 */
[----:B------:R-:W-:Y:S01]  /*4440*/  UMOV UR11, 0x40000040 ;  /* 0x40000040000b7882 */ /* 0x000fe20000000000 */
[----:B------:R-:W-:Y:S01]  /*4450*/  UMOV UR58, UR6 ;  /* 0x00000006003a7c82 */ /* 0x000fe20008000000 */
[----:B------:R-:W-:Y:S01]  /*4460*/  UIADD3 UR14, UR6, 0x206, URZ ;  /* 0x00000206060e7890 */ /* 0x000fe2000fffe03f */
[-C--:B------:R-:W-:Y:S01]  /*4470*/  FMUL.FTZ R25, R25, R0.reuse ;  /* 0x0000000019197220 */ /* 0x080fe20000410000 */
[----:B------:R-:W-:Y:S01]  /*4480*/  UMOV UR15, 0x40000040 ;  /* 0x40000040000f7882 */ /* 0x000fe20000000000 */
[----:B------:R-:W-:Y:S01]  /*4490*/  UIADD3 UR18, UR6, 0x400, URZ ;  /* 0x0000040006127890 */ /* 0x000fe2000fffe03f */
[-C--:B------:R-:W-:Y:S01]  /*44a0*/  FMUL.FTZ R28, R28, R0.reuse ;  /* 0x000000001c1c7220 */ /* 0x080fe20000410000 */
[----:B------:R-:W-:Y:S01]  /*44b0*/  UMOV UR19, 0x40000040 ;  /* 0x4000004000137882 */ /* 0x000fe20000000000 */
[----:B------:R-:W-:Y:S01]  /*44c0*/  HGMMA.64x64x16.F32.BF16 R152, gdesc[UR56], RZ, !UPT, gsb0 ;  /* 0x00e00000389879f0 */ /* 0x000fe2000c0018ff */
[----:B------:R-:W-:Y:S01]  /*44d0*/  R2UR UR56, R16 ;  /* 0x00000000103872ca */ /* 0x000fe200000e0000 */
[----:B------:R-:W-:Y:S01]  /*44e0*/  UIADD3 UR58, UR6, 0x2, URZ ;  /* 0x00000002063a7890 */ /* 0x000fe2000fffe03f */
[----:B------:R-:W-:Y:S01]  /*44f0*/  R2UR UR57, R17 ;  /* 0x00000000113972ca */ /* 0x000fe200000e0000 */
        /* <DEDUP_REMOVED lines=75> */
[----:B------:R-:W-:Y:S01]  /*49b0*/  FMUL.FTZ R149, R149, R0 ;  /* 0x0000000095957220 */ /* 0x000fe20000410000 */
[-C--:B------:R-:W-:Y:S01]  /*49c0*/  FMUL.FTZ R26, R26, R2.reuse ;  /* 0x000000021a1a7220 */ /* 0x080fe20000410000 */
[-C--:B------:R-:W-:Y:S01]  /*49d0*/  FMUL.FTZ R27, R27, R2.reuse ;  /* 0x000000021b1b7220 */ /* 0x080fe20000410000 */
[-C--:B------:R-:W-:Y:S01]  /*49e0*/  FMUL.FTZ R30, R30, R2.reuse ;  /* 0x000000021e1e7220 */ /* 0x080fe20000410000 */
[----:B------:R-:W-:Y:S01]  /*49f0*/  HGMMA.64x64x16.F32.BF16 R152, gdesc[UR56], R152, gsb0 ;  /* 0x00e00000389879f0 */ /* 0x000fe20008001898 */
[----:B------:R-:W-:Y:S01]  /*4a00*/  R2UR UR56, R14 ;  /* 0x000000000e3872ca */ /* 0x000fe200000e0000 */
[----:B------:R-:W-:Y:S01]  /*4a10*/  UIADD3 UR58, UR6, 0x4, URZ ;  /* 0x00000004063a7890 */ /* 0x000fe2000fffe03f */
[----:B------:R-:W-:Y:S01]  /*4a20*/  R2UR UR57, R15 ;  /* 0x000000000f3972ca */ /* 0x000fe200000e0000 */
        /* <DEDUP_REMOVED lines=64> */
[----:B------:R-:W-:Y:S01]  /*4e30*/  HGMMA.64x64x16.F32.BF16 R152, gdesc[UR56], R152, gsb0 ;  /* 0x00e00000389879f0 */ /* 0x000fe20008001898 */
[----:B------:R-:W-:Y:S01]  /*4e40*/  R2UR UR56, R12 ;  /* 0x000000000c3872ca */ /* 0x000fe200000e0000 */
[----:B------:R-:W-:Y:S01]  /*4e50*/  UIADD3 UR58, UR6, 0x6, URZ ;  /* 0x00000006063a7890 */ /* 0x000fe2000fffe03f */
[----:B------:R-:W-:Y:S01]  /*4e60*/  R2UR UR57, R13 ;  /* 0x000000000d3972ca */ /* 0x000fe200000e0000 */
[----:B------:R-:W-:Y:S01]  /*4e70*/  UMOV UR59, 0x40000040 ;  /* 0x40000040003b7882 */ /* 0x000fe20000000000 */
[----:B------:R-:W-:Y:S02]  /*4e80*/  WARPGROUP.DEPBAR.LE gsb0, 0x0 ;  /* 0x00008000000079c5 */ /* 0x000fe40000010000 */
[----:B------:R-:W-:-:S09]  /*4e90*/  WARPGROUP.ARRIVE ;  /* 0x00000000000079c5 */ /* 0x000fd20000000000 */
        /* <DEDUP_REMOVED lines=8> */
[----:B------:R-:W-:Y:S01]  /*4f20*/  UIADD3 UR58, UR6, 0x202, URZ ;  /* 0x00000202063a7890 */ /* 0x000fe2000fffe03f */
[----:B------:R-:W-:Y:S01]  /*4f30*/  UMOV UR59, 0x40000040 ;  /* 0x40000040003b7882 */ /* 0x000fe20000000000 */
[----:B------:R-:W-:Y:S01]  /*4f40*/  UMOV UR56, UR4 ;  /* 0x0000000400387c82 */ /* 0x000fe20008000000 */
[----:B------:R-:W-:Y:S01]  /*4f50*/  UMOV UR57, UR5 ;  /* 0x0000000500397c82 */ /* 0x000fe20008000000 */
[----:B------:R-:W-:Y:S02]  /*4f60*/  WARPGROUP.DEPBAR.LE gsb0, 0x0 ;  /* 0x00008000000079c5 */ /* 0x000fe40000010000 */
[----:B------:R-:W-:-:S06]  /*4f70*/  WARPGROUP.ARRIVE ;  /* 0x00000000000079c5 */ /* 0x000fcc0000000000 */
[----:B------:R-:W-:Y:S01]  /*4f80*/  HGMMA.64x64x16.F32.BF16 R152, gdesc[UR56], R152, gsb0 ;  /* 0x00e00000389879f0 */ /* 0x000fe20008001898 */
[----:B------:R-:W-:Y:S01]  /*4f90*/  R2UR UR56, R8 ;  /* 0x00000000083872ca */ /* 0x000fe200000e0000 */
[----:B------:R-:W-:Y:S01]  /*4fa0*/  UIADD3 UR58, UR6, 0x606, URZ ;  /* 0x00000606063a7890 */ /* 0x000fe2000fffe03f */
[----:B------:R-:W-:Y:S01]  /*4fb0*/  R2UR UR57, R9 ;  /* 0x00000000093972ca */ /* 0x000fe200000e0000 */
[----:B------:R-:W-:Y:S01]  /*4fc0*/  UMOV UR59, 0x40000040 ;  /* 0x40000040003b7882 */ /* 0x000fe20000000000 */
        /* <DEDUP_REMOVED lines=31> */
[----:B------:R-:W-:Y:S05]  /*51c0*/  @!P0 BRA `(.L_x_923) ;  /* 0x0000000000048947 */ /* 0x000fea0003800000 */
[----:B------:R-:W-:Y:S01]  /*51d0*/  BPT.TRAP 0x1 ;  /* 0x000000040000795c */ /* 0x000fe20000300000 */
.L_x_923:
[----:B------:R-:W-:Y:S01]  /*51e0*/  ULEA UR10, UR36, UR38, 0x3 ;  /* 0x00000026240a7291 */ /* 0x000fe2000f8e183f */
[----:B------:R-:W-:-:S04]  /*51f0*/  MOV R0, UR46 ;  /* 0x0000002e00007c02 */ /* 0x000fc80008000f00 */
[----:B------:R-:W-:-:S04]  /*5200*/  SHF.L.U32 R0, R0, 0x1f, RZ ;  /* 0x0000001f00007819 */ /* 0x000fc800000006ff */
[----:B------:R1:W2:Y:S01]  /*5210*/  SYNCS.PHASECHK.TRANS64.TRYWAIT P2, [UR10+0x30850], R0 ;  /* 0x03085000ff0075a7 */ /* 0x0002a2000804014a */
[----:B------:R-:W-:Y:S05]  /*5220*/  @!P0 BRA `(.L_x_924) ;  /* 0x0000000000048947 */ /* 0x000fea0003800000 */
[----:B------:R-:W-:Y:S01]  /*5230*/  BPT.TRAP 0x1 ;  /* 0x000000040000795c */ /* 0x000fe20000300000 */
.L_x_924:
[----:B--2---:R-:W-:Y:S05]  /*5240*/  @P2 BRA `(.L_x_925) ;  /* 0x0000000000082947 */ /* 0x004fea0003800000 */
[----:B------:R-:W2:Y:S02]  /*5250*/  SYNCS.PHASECHK.TRANS64.TRYWAIT P2, [UR10+0x30850], R0 ;  /* 0x03085000ff0075a7 */ /* 0x000ea4000804014a */
[----:B--2---:R-:W-:Y:S05]  /*5260*/  @!P2 BRA `(.L_x_926) ;  /* 0x000000c400a8a947 */ /* 0x004fea0003800000 */
.L_x_925:
[----:B------:R-:W-:Y:S01]  /*5270*/  UIADD3 UR6, UR38, 0x400, URZ ;  /* 0x0000040026067890 */ /* 0x000fe2000fffe03f */
[----:B------:R-:W-:Y:S01]  /*5280*/  WARPGROUP.ARRIVE ;  /* 0x00000000000079c5 */ /* 0x000fe20000000000 */
[----:B------:R-:W-:Y:S01]  /*5290*/  UMOV UR15, 0x40000040 ;  /* 0x40000040000f7882 */ /* 0x000fe20000000000 */
[----:B-12---:R-:W-:Y:S01]  /*52a0*/  IMAD.SHL.U32 R0, R23, 0x40, RZ ;  /* 0x0000004017007824 */ /* 0x006fe200078e00ff */
[----:B------:R-:W-:Y:S01]  /*52b0*/  USHF.R.U32.HI UR6, URZ, 0x4, UR6 ;  /* 0x000000043f067899 */ /* 0x000fe20008011606 */
[----:B------:R-:W-:Y:S01]  /*52c0*/  IMAD.U32 R2, RZ, RZ, UR39 ;  /* 0x00000027ff027e24 */ /* 0x000fe2000f8e00ff */
[----:B------:R-:W-:Y:S01]  /*52d0*/  PLOP3.LUT P2, PT, PT, PT, UP0, 0x40, 0x0 ;  /* 0x000000000000781c */ /* 0x000fe20003f4e808 */
[----:B------:R-:W-:Y:S01]  /*52e0*/  ULDC UR22, c[0x0][0x9dc] ;  /* 0x0002770000167ab9 */ /* 0x000fe20000000800 */
[----:B------:R-:W-:Y:S01]  /*52f0*/  ULOP3.LUT UR6, UR6, 0x3fff, URZ, 0xc0, !UPT ;  /* 0x00003fff06067892 */ /* 0x000fe2000f8ec03f */
[----:B------:R-:W-:Y:S01]  /*5300*/  @!P1 VIADD R2, R2, 0x30840 ;  /* 0x0003084002029836 */ /* 0x000fe20000000000 */
[----:B------:R-:W-:-:S02]  /*5310*/  ULDC UR11, c[0x0][0x9e0] ;  /* 0x00027800000b7ab9 */ /* 0x000fc40000000800 */
[----:B------:R-:W-:Y:S02]  /*5320*/  ULOP3.LUT UR6, UR6, 0x2000000, URZ, 0xfc, !UPT ;  /* 0x0200000006067892 */ /* 0x000fe4000f8efc3f */
[----:B------:R-:W-:Y:S02]  /*5330*/  @!P1 PRMT R2, RZ, 0x654, R2 ;  /* 0x00000654ff029816 */ /* 0x000fe40000000002 */
[----:B------:R-:W-:-:S07]  /*5340*/  ULEA UR6, UR36, UR6, 0xb ;  /* 0x0000000624067291 */ /* 0x000fce000f8e583f */
        /* <DEDUP_REMOVED lines=15> */
[----:B------:R-:W-:Y:S02]  /*5440*/  UMOV UR15, 0x40000040 ;  /* 0x40000040000f7882 */ /* 0x000fe40000000000 */
[----:B------:R-:W-:Y:S01]  /*5450*/  ULDC UR6, c[0x0][0x288] ;  /* 0x0000a20000067ab9 */ /* 0x000fe20000000800 */
[----:B------:R-:W-:Y:S02]  /*5460*/  WARPGROUP.DEPBAR.LE gsb0, 0x0 ;  /* 0x00008000000079c5 */ /* 0x000fe40000010000 */
[----:B------:R-:W-:-:S15]  /*5470*/  WARPGROUP.ARRIVE ;  /* 0x00000000000079c5 */ /* 0x000fde0000000000 */
[----:B------:R-:W-:-:S06]  /*5480*/  NOP ;  /* 0x0000000000007918 */ /* 0x000fcc0000000000 */
[----:B------:R-:W-:Y:S03]  /*5490*/  HGMMA.64x256x16.F32.BF16 R24, R184, gdesc[UR12].tnspB, R24, gsb0 ;  /* 0x43e0000cb8187df0 */ /* 0x000fe60008001818 */
[----:B------:R-:W-:Y:S02]  /*54a0*/  WARPGROUP.DEPBAR.LE gsb0, 0x0 ;  /* 0x00008000000079c5 */ /* 0x000fe40000010000 */
[----:B------:R-:W1:Y:S01]  /*54b0*/  LDC R185, c[0x0][0x2e0] ;  /* 0x0000b800ffb97b82 */ /* 0x000e620000000800 */
[----:B------:R-:W-:Y:S01]  /*54c0*/  IADD3 R184, -R0, 0x1, RZ ;  /* 0x0000000100b87810 */ /* 0x000fe20007ffe1ff */
[----:B------:R2:W-:Y:S04]  /*54d0*/  @!P1 SYNCS.ARRIVE.TRANS64.RED.A1T0 RZ, [R2+URZ], RZ ;  /* 0x000000ff02ff99a7 */ /* 0x0005e8000810043f */
[----:B-1----:R-:W-:-:S04]  /*54e0*/  IMAD R184, R185, UR45, R184 ;  /* 0x0000002db9b87c24 */ /* 0x002fc8000f8e02b8 */
[----:B------:R-:W-:Y:S01]  /*54f0*/  VIADD R185, R184, -UR6 ;  /* 0x80000006b8b97c36 */ /* 0x000fe20008000000 */
[----:B------:R-:W-:-:S03]  /*5500*/  ULOP3.LUT UR6, URZ, UR22, URZ, 0x33, !UPT ;  /* 0x000000163f067292 */ /* 0x000fc6000f8e333f */
[----:B------:R-:W-:-:S04]  /*5510*/  IMAD R185, R22, -0x2, R185 ;  /* 0xfffffffe16b97824 */ /* 0x000fc800078e02b9 */
[C---:B------:R-:W-:Y:S02]  /*5520*/  VIADD R188, R185.reuse, UR11 ;  /* 0x0000000bb9bc7c36 */ /* 0x040fe40008000000 */
[----:B------:R-:W-:Y:S02]  /*5530*/  VIADD R190, R185, UR6 ;  /* 0x00000006b9be7c36 */ /* 0x000fe40008000000 */
[C---:B------:R-:W-:Y:S02]  /*5540*/  IMAD.IADD R186, R6.reuse, 0x1, R188 ;  /* 0x0000000106ba7824 */ /* 0x040fe400078e02bc */
[----:B------:R-:W-:Y:S01]  /*5550*/  IMAD.IADD R187, R6, 0x1, R190 ;  /* 0x0000000106bb7824 */ /* 0x000fe200078e02be */
[----:B--2---:R-:W-:Y:S06]  /*5560*/  @P2 BRA `(.L_x_927) ;  /* 0x00000000005c2947 */ /* 0x004fec0003800000 */
[----:B------:R-:W-:Y:S01]  /*5570*/  ISETP.GT.AND P2, PT, R214, -0x1, PT ;  /* 0xffffffffd600780c */ /* 0x000fe20003f44270 */
[----:B------:R-:W-:-:S12]  /*5580*/  BSSY B0, `(.L_x_928) ;  /* 0x0000011000007945 */ /* 0x000fd80003800000 */
[----:B------:R-:W-:Y:S05]  /*5590*/  @P2 BRA `(.L_x_929) ;  /* 0x0000000000202947 */ /* 0x000fea0003800000 */
[----:B------:R-:W-:Y:S02]  /*55a0*/  MOV R2, UR47 ;  /* 0x0000002f00027c02 */ /* 0x000fe40008000f00 */
[----:B------:R-:W-:Y:S02]  /*55b0*/  LOP3.LUT R189, RZ, R214, RZ, 0x33, !PT ;  /* 0x000000d6ffbd7212 */ /* 0x000fe400078e33ff */
[----:B------:R-:W-:-:S13]  /*55c0*/  ISETP.NE.AND P2, PT, R2, 0x1, PT ;  /* 0x000000010200780c */ /* 0x000fda0003f45270 */
[----:B------:R-:W1:Y:S02]  /*55d0*/  @P2 LDC.64 R184, c[0x0][0x9e8] ;  /* 0x00027a00ffb82b82 */ /* 0x000e640000000a00 */
[----:B-1----:R-:W-:-:S05]  /*55e0*/  @P2 IMAD.HI.U32 R184, R189, R184, RZ ;  /* 0x000000b8bdb82227 */ /* 0x002fca00078e00ff */
[----:B------:R-:W-:-:S04]  /*55f0*/  @P2 SHF.R.U32.HI R189, RZ, R185, R184 ;  /* 0x000000b9ffbd2219 */ /* 0x000fc800000116b8 */
[----:B------:R-:W-:Y:S01]  /*5600*/  LOP3.LUT R189, RZ, R189, RZ, 0x33, !PT ;  /* 0x000000bdffbd7212 */ /* 0x000fe200078e33ff */
[----:B------:R-:W-:Y:S06]  /*5610*/  BRA `(.L_x_930) ;  /* 0x00000000001c7947 */ /* 0x000fec0003800000 */
.L_x_929:
[----:B------:R-:W-:-:S05]  /*5620*/  IMAD.U32 R2, RZ, RZ, UR47 ;  /* 0x0000002fff027e24 */ /* 0x000fca000f8e00ff */
[----:B------:R-:W-:-:S13]  /*5630*/  ISETP.NE.AND P2, PT, R2, 0x1, PT ;  /* 0x000000010200780c */ /* 0x000fda0003f45270 */
[----:B------:R-:W1:Y:S01]  /*5640*/  @P2 LDC.64 R184, c[0x0][0x9e8] ;  /* 0x00027a00ffb82b82 */ /* 0x000e620000000a00 */
[----:B------:R-:W-:-:S04]  /*5650*/  @P2 IMAD.IADD R189, R6, 0x1, R21 ;  /* 0x0000000106bd2824 */ /* 0x000fc800078e0215 */
[----:B-1----:R-:W-:-:S04]  /*5660*/  @P2 IMAD.HI.U32 R184, R189, R184, RZ ;  /* 0x000000b8bdb82227 */ /* 0x002fc800078e00ff */
[----:B------:R-:W-:Y:S01]  /*5670*/  IMAD.MOV.U32 R189, RZ, RZ, R214 ;  /* 0x000000ffffbd7224 */ /* 0x000fe200078e00d6 */
[----:B------:R-:W-:-:S07]  /*5680*/  @P2 SHF.R.U32.HI R189, RZ, R185, R184 ;  /* 0x000000b9ffbd2219 */ /* 0x000fce00000116b8 */
.L_x_930:
[----:B------:R-:W-:Y:S05]  /*5690*/  BSYNC B0 ;  /* 0x0000000000007941 */ /* 0x000fea0003800000 */
.L_x_928:
[----:B------:R-:W-:-:S04]  /*56a0*/  IMAD R185, R189, R2, -R0 ;  /* 0x00000002bdb97224 */ /* 0x000fc800078e0a00 */
[----:B------:R-:W-:-:S05]  /*56b0*/  IMAD R185, R22, -0x2, R185 ;  /* 0xfffffffe16b97824 */ /* 0x000fca00078e02b9 */
[----:B------:R-:W-:Y:S02]  /*56c0*/  VIADDMNMX R186, R185, R2, R186, PT ;  /* 0x00000002b9ba7246 */ /* 0x000fe400038001ba */
[----:B------:R-:W-:-:S07]  /*56d0*/  VIMNMX R187, R187, R185, !PT ;  /* 0x000000b9bbbb7248 */ /* 0x000fce0007fe0100 */
.L_x_927:
[----:B------:R-:W-:Y:S01]  /*56e0*/  ISETP.GT.AND P2, PT, R23, -0x1, PT ;  /* 0xffffffff1700780c */ /* 0x000fe20003f44270 */
[----:B------:R-:W-:-:S03]  /*56f0*/  IMAD.IADD R184, R5, 0x1, R188 ;  /* 0x0000000105b87824 */ /* 0x000fc600078e02bc */
[C---:B------:R-:W-:Y:S02]  /*5700*/  ISETP.GT.AND P5, PT, R187.reuse, RZ, P2 ;  /* 0x000000ffbb00720c */ /* 0x040fe400017a4270 */
[C---:B------:R-:W-:Y:S02]  /*5710*/  ISETP.GT.AND P4, PT, R187.reuse, 0x1, P2 ;  /* 0x00000001bb00780c */ /* 0x040fe40001784270 */
[----:B------:R-:W-:Y:S02]  /*5720*/  ISETP.LT.OR P5, PT, R186, 0x1, P5 ;  /* 0x00000001ba00780c */ /* 0x000fe40002fa1670 */
[C---:B------:R-:W-:Y:S02]  /*5730*/  ISETP.GT.AND P6, PT, R187.reuse, 0x8, P2 ;  /* 0x00000008bb00780c */ /* 0x040fe400017c4270 */
[----:B------:R-:W-:Y:S02]  /*5740*/  FSEL R185, R152, -INF , !P5 ;  /* 0xff80000098b97808 */ /* 0x000fe40006800000 */
[----:B------:R-:W-:-:S02]  /*5750*/  ISETP.GT.AND P5, PT, R187, 0x10, P2 ;  /* 0x00000010bb00780c */ /* 0x000fc400017a4270 */
[C---:B------:R-:W-:Y:S02]  /*5760*/  ISETP.GT.AND P3, PT, R187.reuse, 0x9, P2 ;  /* 0x00000009bb00780c */ /* 0x040fe40001764270 */
[C---:B------:R-:W-:Y:S02]  /*5770*/  ISETP.LT.OR P5, PT, R186.reuse, 0x11, P5 ;  /* 0x00000011ba00780c */ /* 0x040fe40002fa1670 */
[----:B------:R-:W-:Y:S02]  /*5780*/  ISETP.LT.OR P4, PT, R186, 0x2, P4 ;  /* 0x00000002ba00780c */ /* 0x000fe40002781670 */
[----:B------:R-:W-:Y:S02]  /*5790*/  FSEL R160, R160, -INF , !P5 ;  /* 0xff800000a0a07808 */ /* 0x000fe40006800000 */
[----:B------:R-:W-:Y:S02]  /*57a0*/  ISETP.GT.AND P5, PT, R187, 0x20, P2 ;  /* 0x00000020bb00780c */ /* 0x000fe400017a4270 */
[----:B------:R-:W-:-:S02]  /*57b0*/  ISETP.LT.OR P6, PT, R186, 0x9, P6 ;  /* 0x00000009ba00780c */ /* 0x000fc400037c1670 */
[C---:B------:R-:W-:Y:S02]  /*57c0*/  ISETP.LT.OR P3, PT, R186.reuse, 0xa, P3 ;  /* 0x0000000aba00780c */ /* 0x040fe40001f61670 */
[----:B------:R-:W-:Y:S02]  /*57d0*/  ISETP.LT.OR P5, PT, R186, 0x21, P5 ;  /* 0x00000021ba00780c */ /* 0x000fe40002fa1670 */
[----:B------:R-:W-:Y:S02]  /*57e0*/  FSEL R2, R153, -INF , !P4 ;  /* 0xff80000099027808 */ /* 0x000fe40006000000 */
[----:B------:R-:W-:Y:S02]  /*57f0*/  FSEL R156, R156, -INF , !P6 ;  /* 0xff8000009c9c7808 */ /* 0x000fe40007000000 */
[----:B------:R-:W-:Y:S02]  /*5800*/  FSEL R157, R157, -INF , !P3 ;  /* 0xff8000009d9d7808 */ /* 0x000fe40005800000 */
[----:B------:R-:W-:-:S02]  /*5810*/  ISETP.GT.AND P4, PT, R187, 0x11, P2 ;  /* 0x00000011bb00780c */ /* 0x000fc40001784270 */
[C---:B------:R-:W-:Y:S02]  /*5820*/  ISETP.GT.AND P6, PT, R187.reuse, 0x18, P2 ;  /* 0x00000018bb00780c */ /* 0x040fe400017c4270 */
[C---:B------:R-:W-:Y:S02]  /*5830*/  ISETP.GT.AND P3, PT, R187.reuse, 0x19, P2 ;  /* 0x00000019bb00780c */ /* 0x040fe40001764270 */
[----:B------:R-:W-:Y:S02]  /*5840*/  FSEL R168, R168, -INF , !P5 ;  /* 0xff800000a8a87808 */ /* 0x000fe40006800000 */
[----:B------:R-:W-:Y:S02]  /*5850*/  ISETP.GT.AND P5, PT, R187, 0x30, P2 ;  /* 0x00000030bb00780c */ /* 0x000fe400017a4270 */
[C---:B------:R-:W-:Y:S02]  /*5860*/  ISETP.LT.OR P4, PT, R186.reuse, 0x12, P4 ;  /* 0x00000012ba00780c */ /* 0x040fe40002781670 */
        /* <DEDUP_REMOVED lines=8> */
[----:B------:R-:W-:Y:S02]  /*58f0*/  ISETP.GT.AND P3, PT, R187, 0x29, P2 ;  /* 0x00000029bb00780c */ /* 0x000fe40001764270 */
[----:B------:R-:W-:Y:S02]  /*5900*/  FSEL R176, R176, -INF , !P5 ;  /* 0xff800000b0b07808 */ /* 0x000fe40006800000 */
[----:B------:R-:W-:Y:S02]  /*5910*/  PLOP3.LUT P5, PT, PT, PT, UP0, 0x40, 0x0 ;  /* 0x000000000000781c */ /* 0x000fe40003fae808 */
[C---:B------:R-:W-:Y:S02]  /*5920*/  ISETP.LT.OR P4, PT, R186.reuse, 0x22, P4 ;  /* 0x00000022ba00780c */ /* 0x040fe40002781670 */
[----:B------:R-:W-:-:S02]  /*5930*/  ISETP.LT.OR P6, PT, R186, 0x29, P6 ;  /* 0x00000029ba00780c */ /* 0x000fc400037c1670 */
[----:B------:R-:W-:Y:S02]  /*5940*/  ISETP.LT.OR P3, PT, R186, 0x2a, P3 ;  /* 0x0000002aba00780c */ /* 0x000fe40001f61670 */
[----:B------:R-:W-:Y:S02]  /*5950*/  FSEL R169, R169, -INF , !P4 ;  /* 0xff800000a9a97808 */ /* 0x000fe40006000000 */
[----:B------:R-:W-:Y:S02]  /*5960*/  FSEL R172, R172, -INF , !P6 ;  /* 0xff800000acac7808 */ /* 0x000fe40007000000 */
[----:B------:R-:W-:Y:S02]  /*5970*/  FSEL R173, R173, -INF , !P3 ;  /* 0xff800000adad7808 */ /* 0x000fe40005800000 */
[C---:B------:R-:W-:Y:S02]  /*5980*/  ISETP.GT.AND P4, PT, R187.reuse, 0x31, P2 ;  /* 0x00000031bb00780c */ /* 0x040fe40001784270 */
[----:B------:R-:W-:-:S02]  /*5990*/  ISETP.GT.AND P6, PT, R187, 0x38, P2 ;  /* 0x00000038bb00780c */ /* 0x000fc400017c4270 */
[----:B------:R-:W-:Y:S02]  /*59a0*/  ISETP.GT.AND P3, PT, R187, 0x39, P2 ;  /* 0x00000039bb00780c */ /* 0x000fe40001764270 */
[C---:B------:R-:W-:Y:S02]  /*59b0*/  ISETP.LT.OR P4, PT, R186.reuse, 0x32, P4 ;  /* 0x00000032ba00780c */ /* 0x040fe40002781670 */
[C---:B------:R-:W-:Y:S02]  /*59c0*/  ISETP.LT.OR P6, PT, R186.reuse, 0x39, P6 ;  /* 0x00000039ba00780c */ /* 0x040fe400037c1670 */
[----:B------:R-:W-:Y:S01]  /*59d0*/  ISETP.LT.OR P3, PT, R186, 0x3a, P3 ;  /* 0x0000003aba00780c */ /* 0x000fe20001f61670 */
[----:B------:R-:W-:Y:S01]  /*59e0*/  IMAD.IADD R186, R5, 0x1, R190 ;  /* 0x0000000105ba7824 */ /* 0x000fe200078e02be */
[----:B------:R-:W-:Y:S02]  /*59f0*/  FSEL R177, R177, -INF , !P4 ;  /* 0xff800000b1b17808 */ /* 0x000fe40006000000 */
[----:B------:R-:W-:-:S02]  /*5a00*/  FSEL R180, R180, -INF , !P6 ;  /* 0xff800000b4b47808 */ /* 0x000fc40007000000 */
[----:B------:R-:W-:Y:S01]  /*5a10*/  FSEL R181, R181, -INF , !P3 ;  /* 0xff800000b5b57808 */ /* 0x000fe20005800000 */
[----:B------:R-:W-:Y:S06]  /*5a20*/  @P5 BRA `(.L_x_931) ;  /* 0x0000000000585947 */ /* 0x000fec0003800000 */
[----:B------:R-:W-:Y:S01]  /*5a30*/  IMAD.IADD R187, R5, 0x1, R21 ;  /* 0x0000000105bb7824 */ /* 0x000fe200078e0215 */
[----:B------:R-:W-:Y:S04]  /*5a40*/  BSSY B0, `(.L_x_932) ;  /* 0x0000010000007945 */ /* 0x000fe80003800000 */
[----:B------:R-:W-:-:S13]  /*5a50*/  ISETP.GT.AND P3, PT, R187, -0x1, PT ;  /* 0xffffffffbb00780c */ /* 0x000fda0003f64270 */
[----:B------:R-:W-:Y:S05]  /*5a60*/  @P3 BRA `(.L_x_933) ;  /* 0x0000000000203947 */ /* 0x000fea0003800000 */
[----:B------:R-:W-:Y:S01]  /*5a70*/  IMAD.U32 R188, RZ, RZ, UR47 ;  /* 0x0000002fffbc7e24 */ /* 0x000fe2000f8e00ff */
[----:B------:R-:W-:-:S04]  /*5a80*/  LOP3.LUT R187, RZ, R187, RZ, 0x33, !PT ;  /* 0x000000bbffbb7212 */ /* 0x000fc800078e33ff */
[----:B------:R-:W-:-:S13]  /*5a90*/  ISETP.NE.AND P3, PT, R188, 0x1, PT ;  /* 0x00000001bc00780c */ /* 0x000fda0003f65270 */
[----:B------:R-:W1:Y:S02]  /*5aa0*/  @P3 LDC.64 R152, c[0x0][0x9e8] ;  /* 0x00027a00ff983b82 */ /* 0x000e640000000a00 */
[----:B-1----:R-:W-:-:S05]  /*5ab0*/  @P3 IMAD.HI.U32 R152, R187, R152, RZ ;  /* 0x00000098bb983227 */ /* 0x002fca00078e00ff */
[----:B------:R-:W-:-:S04]  /*5ac0*/  @P3 SHF.R.U32.HI R187, RZ, R153, R152 ;  /* 0x00000099ffbb3219 */ /* 0x000fc80000011698 */
[----:B------:R-:W-:Y:S01]  /*5ad0*/  LOP3.LUT R187, RZ, R187, RZ, 0x33, !PT ;  /* 0x000000bbffbb7212 */ /* 0x000fe200078e33ff */
[----:B------:R-:W-:Y:S06]  /*5ae0*/  BRA `(.L_x_934) ;  /* 0x0000000000147947 */ /* 0x000fec0003800000 */
.L_x_933:
[----:B------:R-:W-:-:S05]  /*5af0*/  IMAD.U32 R188, RZ, RZ, UR47 ;  /* 0x0000002fffbc7e24 */ /* 0x000fca000f8e00ff */
[----:B------:R-:W-:-:S13]  /*5b00*/  ISETP.NE.AND P3, PT, R188, 0x1, PT ;  /* 0x00000001bc00780c */ /* 0x000fda0003f65270 */
[----:B------:R-:W1:Y:S02]  /*5b10*/  @P3 LDC.64 R152, c[0x0][0x9e8] ;  /* 0x00027a00ff983b82 */ /* 0x000e640000000a00 */
[----:B-1----:R-:W-:-:S05]  /*5b20*/  @P3 IMAD.HI.U32 R152, R187, R152, RZ ;  /* 0x00000098bb983227 */ /* 0x002fca00078e00ff */
[----:B------:R-:W-:-:S07]  /*5b30*/  @P3 SHF.R.U32.HI R187, RZ, R153, R152 ;  /* 0x00000099ffbb3219 */ /* 0x000fce0000011698 */
.L_x_934:
[----:B------:R-:W-:Y:S05]  /*5b40*/  BSYNC B0 ;  /* 0x0000000000007941 */ /* 0x000fea0003800000 */
.L_x_932:
[----:B------:R-:W-:-:S04]  /*5b50*/  IMAD R187, R187, R188, -R0 ;  /* 0x000000bcbbbb7224 */ /* 0x000fc800078e0a00 */
[----:B------:R-:W-:-:S05]  /*5b60*/  IMAD R187, R22, -0x2, R187 ;  /* 0xfffffffe16bb7824 */ /* 0x000fca00078e02bb */
[----:B------:R-:W-:Y:S02]  /*5b70*/  VIADDMNMX R184, R187, R188, R184, PT ;  /* 0x000000bcbbb87246 */ /* 0x000fe400038001b8 */
[----:B------:R-:W-:-:S07]  /*5b80*/  VIMNMX R186, R186, R187, !PT ;  /* 0x000000bbbaba7248 */ /* 0x000fce0007fe0100 */
.L_x_931:
[----:B------:R-:W-:Y:S01]  /*5b90*/  FMNMX.FTZ R153, R185, R4, !PT ;  /* 0x00000004b9997209 */ /* 0x000fe20007810000 */
[----:B------:R-:W-:Y:S01]  /*5ba0*/  ULDC UR6, c[0x0][0x988] ;  /* 0x0002620000067ab9 */ /* 0x000fe20000000800 */
[----:B------:R-:W-:Y:S01]  /*5bb0*/  ISETP.GT.AND P4, PT, R186, RZ, P2 ;  /* 0x000000ffba00720c */ /* 0x000fe20001784270 */
[----:B------:R-:W-:Y:S01]  /*5bc0*/  UMOV UR46, UR40 ;  /* 0x00000028002e7c82 */ /* 0x000fe20008000000 */
[----:B------:R-:W-:Y:S01]  /*5bd0*/  FMNMX.FTZ R153, R2, R153, !PT ;  /* 0x0000009902997209 */ /* 0x000fe20007810000 */
[----:B------:R-:W-:Y:S01]  /*5be0*/  UMOV UR36, UR7 ;  /* 0x0000000700247c82 */ /* 0x000fe20008000000 */
[----:B------:R-:W-:Y:S02]  /*5bf0*/  ISETP.GT.AND P3, PT, R186, 0x1, P2 ;  /* 0x00000001ba00780c */ /* 0x000fe40001764270 */
[----:B------:R-:W-:Y:S02]  /*5c00*/  FMNMX.FTZ R0, R156, R153, !PT ;  /* 0x000000999c007209 */ /* 0x000fe40007810000 */
[----:B------:R-:W-:-:S02]  /*5c10*/  ISETP.LT.OR P4, PT, R184, 0x1, P4 ;  /* 0x00000001b800780c */ /* 0x000fc40002781670 */
[----:B------:R-:W-:Y:S02]  /*5c20*/  FMNMX.FTZ R153, R157, R0, !PT ;  /* 0x000000009d997209 */ /* 0x000fe40007810000 */
[----:B------:R-:W-:Y:S02]  /*5c30*/  ISETP.GT.AND P5, PT, R186, 0x8, P2 ;  /* 0x00000008ba00780c */ /* 0x000fe400017a4270 */
[----:B------:R-:W-:Y:S02]  /*5c40*/  FMNMX.FTZ R0, R160, R153, !PT ;  /* 0x00000099a0007209 */ /* 0x000fe40007810000 */
[----:B------:R-:W-:Y:S02]  /*5c50*/  ISETP.LT.OR P3, PT, R184, 0x2, P3 ;  /* 0x00000002b800780c */ /* 0x000fe40001f61670 */
[----:B------:R-:W-:Y:S02]  /*5c60*/  FMNMX.FTZ R153, R161, R0, !PT ;  /* 0x00000000a1997209 */ /* 0x000fe40007810000 */
[----:B------:R-:W-:-:S02]  /*5c70*/  FSEL R154, R154, -INF , !P4 ;  /* 0xff8000009a9a7808 */ /* 0x000fc40006000000 */
        /* <DEDUP_REMOVED lines=15> */
[----:B------:R-:W-:Y:S02]  /*5d70*/  FSEL R159, R159, -INF , !P6 ;  /* 0xff8000009f9f7808 */ /* 0x000fe40007000000 */
[----:B------:R-:W-:Y:S02]  /*5d80*/  FMNMX.FTZ R0, R180, R153, !PT ;  /* 0x00000099b4007209 */ /* 0x000fe40007810000 */
[----:B------:R-:W-:-:S02]  /*5d90*/  ISETP.LT.OR P3, PT, R184, 0x11, P3 ;  /* 0x00000011b800780c */ /* 0x000fc40001f61670 */
[----:B------:R-:W-:Y:S02]  /*5da0*/  FMNMX.FTZ R0, R181, R0, !PT ;  /* 0x00000000b5007209 */ /* 0x000fe40007810000 */
[C---:B------:R-:W-:Y:S02]  /*5db0*/  ISETP.GT.AND P4, PT, R186.reuse, 0x19, P2 ;  /* 0x00000019ba00780c */ /* 0x040fe40001784270 */
[----:B------:R-:W-:Y:S01]  /*5dc0*/  ISETP.GT.AND P6, PT, R186, 0x18, P2 ;  /* 0x00000018ba00780c */ /* 0x000fe200017c4270 */
[----:B------:R-:W1:Y:S01]  /*5dd0*/  SHFL.BFLY PT, R153, R0, 0x2, 0x1f ;  /* 0x0c401f0000997f89 */ /* 0x000e6200000e0000 */
[----:B------:R-:W-:Y:S02]  /*5de0*/  ISETP.LT.OR P5, PT, R184, 0x12, P5 ;  /* 0x00000012b800780c */ /* 0x000fe40002fa1670 */
[----:B------:R-:W-:Y:S02]  /*5df0*/  FSEL R162, R162, -INF , !P3 ;  /* 0xff800000a2a27808 */ /* 0x000fe40005800000 */
[----:B------:R-:W-:-:S02]  /*5e00*/  ISETP.LT.OR P4, PT, R184, 0x1a, P4 ;  /* 0x0000001ab800780c */ /* 0x000fc40002781670 */
[----:B------:R-:W-:Y:S02]  /*5e10*/  ISETP.LT.OR P6, PT, R184, 0x19, P6 ;  /* 0x00000019b800780c */ /* 0x000fe400037c1670 */
[----:B------:R-:W-:Y:S02]  /*5e20*/  FSEL R163, R163, -INF , !P5 ;  /* 0xff800000a3a37808 */ /* 0x000fe40006800000 */
[----:B------:R-:W-:Y:S02]  /*5e30*/  FSEL R167, R167, -INF , !P4 ;  /* 0xff800000a7a77808 */ /* 0x000fe40006000000 */
[----:B------:R-:W-:Y:S02]  /*5e40*/  ISETP.GT.AND P3, PT, R186, 0x20, P2 ;  /* 0x00000020ba00780c */ /* 0x000fe40001764270 */
[----:B------:R-:W-:Y:S02]  /*5e50*/  FSEL R166, R166, -INF , !P6 ;  /* 0xff800000a6a67808 */ /* 0x000fe40007000000 */
[----:B------:R-:W-:-:S02]  /*5e60*/  ISETP.GT.AND P5, PT, R186, 0x21, P2 ;  /* 0x00000021ba00780c */ /* 0x000fc400017a4270 */
[----:B------:R-:W-:Y:S02]  /*5e70*/  ISETP.LT.OR P3, PT, R184, 0x21, P3 ;  /* 0x00000021b800780c */ /* 0x000fe40001f61670 */
[----:B------:R-:W-:Y:S02]  /*5e80*/  ISETP.GT.AND P6, PT, R186, 0x28, P2 ;  /* 0x00000028ba00780c */ /* 0x000fe400017c4270 */
[----:B------:R-:W-:Y:S02]  /*5e90*/  ISETP.LT.OR P5, PT, R184, 0x22, P5 ;  /* 0x00000022b800780c */ /* 0x000fe40002fa1670 */
[----:B-1----:R-:W-:Y:S02]  /*5ea0*/  FMNMX.FTZ R153, R0, R153, !PT ;  /* 0x0000009900997209 */ /* 0x002fe40007810000 */
[----:B------:R-:W-:Y:S02]  /*5eb0*/  FMNMX.FTZ R0, R154, R3, !PT ;  /* 0x000000039a007209 */ /* 0x000fe40007810000 */
[----:B------:R-:W-:Y:S01]  /*5ec0*/  FSEL R170, R170, -INF , !P3 ;  /* 0xff800000aaaa7808 */ /* 0x000fe20005800000 */
[----:B------:R-:W1:Y:S01]  /*5ed0*/  SHFL.BFLY PT, R152, R153, 0x1, 0x1f ;  /* 0x0c201f0099987f89 */ /* 0x000e6200000e0000 */
[----:B------:R-:W-:-:S02]  /*5ee0*/  ISETP.GT.AND P3, PT, R186, 0x29, P2 ;  /* 0x00000029ba00780c */ /* 0x000fc40001764270 */
[----:B------:R-:W-:Y:S02]  /*5ef0*/  FSEL R171, R171, -INF , !P5 ;  /* 0xff800000abab7808 */ /* 0x000fe40006800000 */
[----:B------:R-:W-:Y:S02]  /*5f00*/  ISETP.LT.OR P6, PT, R184, 0x29, P6 ;  /* 0x00000029b800780c */ /* 0x000fe400037c1670 */
[----:B------:R-:W-:Y:S02]  /*5f10*/  ISETP.GT.AND P5, PT, R186, 0x30, P2 ;  /* 0x00000030ba00780c */ /* 0x000fe400017a4270 */
[----:B------:R-:W-:Y:S02]  /*5f20*/  ISETP.LT.OR P3, PT, R184, 0x2a, P3 ;  /* 0x0000002ab800780c */ /* 0x000fe40001f61670 */
[----:B------:R-:W-:Y:S02]  /*5f30*/  FSEL R174, R174, -INF , !P6 ;  /* 0xff800000aeae7808 */ /* 0x000fe40007000000 */
[----:B------:R-:W-:-:S02]  /*5f40*/  ISETP.GT.AND P6, PT, R186, 0x31, P2 ;  /* 0x00000031ba00780c */ /* 0x000fc400017c4270 */
[----:B------:R-:W-:Y:S02]  /*5f50*/  FSEL R175, R175, -INF , !P3 ;  /* 0xff800000afaf7808 */ /* 0x000fe40005800000 */
[----:B------:R-:W-:Y:S02]  /*5f60*/  ISETP.LT.OR P5, PT, R184, 0x31, P5 ;  /* 0x00000031b800780c */ /* 0x000fe40002fa1670 */
[----:B------:R-:W-:Y:S02]  /*5f70*/  ISETP.GT.AND P3, PT, R186, 0x38, P2 ;  /* 0x00000038ba00780c */ /* 0x000fe40001764270 */
[----:B------:R-:W-:Y:S02]  /*5f80*/  ISETP.LT.OR P6, PT, R184, 0x32, P6 ;  /* 0x00000032b800780c */ /* 0x000fe400037c1670 */
[----:B------:R-:W-:Y:S02]  /*5f90*/  FSEL R178, R178, -INF , !P5 ;  /* 0xff800000b2b27808 */ /* 0x000fe40006800000 */
[----:B-1----:R-:W-:-:S02]  /*5fa0*/  FMNMX.FTZ R152, R153, R152, !PT ;  /* 0x0000009899987209 */ /* 0x002fc40007810000 */
[----:B------:R-:W-:Y:S02]  /*5fb0*/  FMNMX.FTZ R153, R155, R0, !PT ;  /* 0x000000009b997209 */ /* 0x000fe40007810000 */
[C---:B------:R-:W-:Y:S01]  /*5fc0*/  FSETP.NEU.FTZ.AND P4, PT, R152.reuse, -INF , PT ;  /* 0xff8000009800780b */ /* 0x040fe20003f9d000 */
[----:B------:R-:W-:Y:S01]  /*5fd0*/  FMUL.FTZ R187, R152, UR6 ;  /* 0x0000000698bb7c20 */ /* 0x000fe20008410000 */
[----:B------:R-:W-:Y:S02]  /*5fe0*/  FMNMX.FTZ R0, R158, R153, !PT ;  /* 0x000000999e007209 */ /* 0x000fe40007810000 */
[----:B------:R-:W-:Y:S02]  /*5ff0*/  ISETP.GT.AND P2, PT, R186, 0x39, P2 ;  /* 0x00000039ba00780c */ /* 0x000fe40001744270 */
[----:B------:R-:W-:Y:S02]  /*6000*/  FMNMX.FTZ R153, R159, R0, !PT ;  /* 0x000000009f997209 */ /* 0x000fe40007810000 */
[----:B------:R-:W-:-:S02]  /*6010*/  ISETP.LT.OR P3, PT, R184, 0x39, P3 ;  /* 0x00000039b800780c */ /* 0x000fc40001f61670 */
[----:B------:R-:W-:Y:S02]  /*6020*/  FMNMX.FTZ R0, R162, R153, !PT ;  /* 0x00000099a2007209 */ /* 0x000fe40007810000 */
[----:B------:R-:W-:Y:S02]  /*6030*/  FSEL R179, R179, -INF , !P6 ;  /* 0xff800000b3b37808 */ /* 0x000fe40007000000 */
[----:B------:R-:W-:Y:S02]  /*6040*/  FMNMX.FTZ R153, R163, R0, !PT ;  /* 0x00000000a3997209 */ /* 0x000fe40007810000 */
[----:B------:R-:W-:Y:S02]  /*6050*/  FSEL R0, R187, RZ, P4 ;  /* 0x000000ffbb007208 */ /* 0x000fe40002000000 */
[----:B------:R-:W-:Y:S02]  /*6060*/  FMNMX.FTZ R188, R166, R153, !PT ;  /* 0x00000099a6bc7209 */ /* 0x000fe40007810000 */
[----:B------:R-:W-:Y:S01]  /*6070*/  ISETP.LT.OR P2, PT, R184, 0x3a, P2 ;  /* 0x0000003ab800780c */ /* 0x000fe20001741670 */
[--C-:B------:R-:W-:Y:S01]  /*6080*/  FFMA.FTZ R153, R185, UR6, -R0.reuse ;  /* 0x00000006b9997c23 */ /* 0x100fe20008010800 */
[----:B------:R-:W-:Y:S01]  /*6090*/  FMNMX.FTZ R185, R167, R188, !PT ;  /* 0x000000bca7b97209 */ /* 0x000fe20007810000 */
[--C-:B------:R-:W-:Y:S01]  /*60a0*/  FFMA.FTZ R196, R2, UR6, -R0.reuse ;  /* 0x0000000602c47c23 */ /* 0x100fe20008010800 */
[----:B------:R-:W-:Y:S01]  /*60b0*/  FSEL R182, R182, -INF , !P3 ;  /* 0xff800000b6b67808 */ /* 0x000fe20005800000 */
[--C-:B------:R-:W-:Y:S01]  /*60c0*/  FFMA.FTZ R198, R156, UR6, -R0.reuse ;  /* 0x000000069cc67c23 */ /* 0x100fe20008010800 */
[----:B------:R-:W-:Y:S01]  /*60d0*/  FMNMX.FTZ R188, R170, R185, !PT ;  /* 0x000000b9aabc7209 */ /* 0x000fe20007810000 */
[--C-:B------:R-:W-:Y:S01]  /*60e0*/  FFMA.FTZ R192, R160, UR6, -R0.reuse ;  /* 0x00000006a0c07c23 */ /* 0x100fe20008010800 */
[----:B------:R-:W-:Y:S01]  /*60f0*/  FSEL R183, R183, -INF , !P2 ;  /* 0xff800000b7b77808 */ /* 0x000fe20005000000 */
[--C-:B------:R-:W-:Y:S01]  /*6100*/  FFMA.FTZ R157, R157, UR6, -R0.reuse ;  /* 0x000000069d9d7c23 */ /* 0x100fe20008010800 */
[----:B------:R-:W-:Y:S01]  /*6110*/  FMNMX.FTZ R185, R171, R188, !PT ;  /* 0x000000bcabb97209 */ /* 0x000fe20007810000 */
[--C-:B------:R-:W-:Y:S01]  /*6120*/  FFMA.FTZ R161, R161, UR6, -R0.reuse ;  /* 0x00000006a1a17c23 */ /* 0x100fe20008010800 */
[----:B------:R-:W-:Y:S01]  /*6130*/  FSEL R187, R152, RZ, P4 ;  /* 0x000000ff98bb7208 */ /* 0x000fe20002000000 */
[--C-:B------:R-:W-:Y:S01]  /*6140*/  FFMA.FTZ R194, R164, UR6, -R0.reuse ;  /* 0x00000006a4c27c23 */ /* 0x100fe20008010800 */
[----:B------:R-:W-:Y:S01]  /*6150*/  FMNMX.FTZ R2, R174, R185, !PT ;  /* 0x000000b9ae027209 */ /* 0x000fe20007810000 */
[--C-:B------:R-:W-:Y:S01]  /*6160*/  FFMA.FTZ R165, R165, UR6, -R0.reuse ;  /* 0x00000006a5a57c23 */ /* 0x100fe20008010800 */
[----:B------:R-:W-:Y:S01]  /*6170*/  FFMA.FTZ R188, R168, UR6, -R0 ;  /* 0x00000006a8bc7c23 */ /* 0x000fe20008010800 */
[----:B------:R-:W-:Y:S01]  /*6180*/  FADD.FTZ R187, -R187, R4 ;  /* 0x00000004bbbb7221 */ /* 0x000fe20000010100 */
[----:B------:R-:W-:Y:S01]  /*6190*/  FMNMX.FTZ R185, R175, R2, !PT ;  /* 0x00000002afb97209 */ /* 0x000fe20007810000 */
[--C-:B------:R-:W-:Y:S01]  /*61a0*/  FFMA.FTZ R169, R169, UR6, -R0.reuse ;  /* 0x00000006a9a97c23 */ /* 0x100fe20008010800 */
[--C-:B------:R-:W-:Y:S01]  /*61b0*/  FFMA.FTZ R190, R172, UR6, -R0.reuse ;  /* 0x00000006acbe7c23 */ /* 0x100fe20008010800 */
[----:B------:R-:W-:Y:S01]  /*61c0*/  FMUL.FTZ R187, R187, UR6 ;  /* 0x00000006bbbb7c20 */ /* 0x000fe20008410000 */
[----:B------:R-:W-:Y:S01]  /*61d0*/  FMNMX.FTZ R2, R178, R185, !PT ;  /* 0x000000b9b2027209 */ /* 0x000fe20007810000 */
[--C-:B------:R-:W-:Y:S01]  /*61e0*/  FFMA.FTZ R173, R173, UR6, -R0.reuse ;  /* 0x00000006adad7c23 */ /* 0x100fe20008010800 */
[--C-:B------:R-:W-:Y:S01]  /*61f0*/  FFMA.FTZ R184, R176, UR6, -R0.reuse ;  /* 0x00000006b0b87c23 */ /* 0x100fe20008010800 */
[--C-:B------:R-:W-:Y:S01]  /*6200*/  FFMA.FTZ R177, R177, UR6, -R0.reuse ;  /* 0x00000006b1b17c23 */ /* 0x100fe20008010800 */
[----:B------:R-:W-:Y:S01]  /*6210*/  FMNMX.FTZ R185, R179, R2, !PT ;  /* 0x00000002b3b97209 */ /* 0x000fe20007810000 */
[--C-:B------:R-:W-:Y:S01]  /*6220*/  FFMA.FTZ R186, R180, UR6, -R0.reuse ;  /* 0x00000006b4ba7c23 */ /* 0x100fe20008010800 */
[----:B------:R-:W-:Y:S01]  /*6230*/  FFMA.FTZ R181, R181, UR6, -R0 ;  /* 0x00000006b5b57c23 */ /* 0x000fe20008010800 */
[----:B------:R-:W-:Y:S01]  /*6240*/  MUFU.EX2 R153, R153 ;  /* 0x0000009900997308 */ /* 0x000fe20000000800 */
[----:B------:R-:W-:-:S04]  /*6250*/  FMNMX.FTZ R2, R182, R185, !PT ;  /* 0x000000b9b6027209 */ /* 0x000fc80007810000 */
[----:B------:R-:W-:-:S03]  /*6260*/  FMNMX.FTZ R2, R183, R2, !PT ;  /* 0x00000002b7027209 */ /* 0x000fc60007810000 */
[----:B------:R-:W1:Y:S02]  /*6270*/  MUFU.EX2 R0, R187 ;  /* 0x000000bb00007308 */ /* 0x000e640000000800 */
[----:B------:R-:W2:Y:S06]  /*6280*/  SHFL.BFLY PT, R185, R2, 0x2, 0x1f ;  /* 0x0c401f0002b97f89 */ /* 0x000eac00000e0000 */
[----:B------:R-:W3:Y:S08]  /*6290*/  MUFU.EX2 R196, R196 ;  /* 0x000000c400c47308 */ /* 0x000ef00000000800 */
[----:B------:R-:W4:Y:S08]  /*62a0*/  MUFU.EX2 R198, R198 ;  /* 0x000000c600c67308 */ /* 0x000f300000000800 */
[----:B------:R-:W5:Y:S01]  /*62b0*/  MUFU.EX2 R157, R157 ;  /* 0x0000009d009d7308 */ /* 0x000f620000000800 */
[----:B--2---:R-:W-:-:S05]  /*62c0*/  FMNMX.FTZ R185, R2, R185, !PT ;  /* 0x000000b902b97209 */ /* 0x004fca0007810000 */
[----:B------:R-:W2:Y:S02]  /*62d0*/  SHFL.BFLY PT, R156, R185, 0x1, 0x1f ;  /* 0x0c201f00b99c7f89 */ /* 0x000ea400000e0000 */
[----:B------:R-:W5:Y:S08]  /*62e0*/  MUFU.EX2 R192, R192 ;  /* 0x000000c000c07308 */ /* 0x000f700000000800 */
[----:B------:R-:W5:Y:S08]  /*62f0*/  MUFU.EX2 R161, R161 ;  /* 0x000000a100a17308 */ /* 0x000f700000000800 */
[----:B------:R-:W-:Y:S01]  /*6300*/  MUFU.EX2 R194, R194 ;  /* 0x000000c200c27308 */ /* 0x000fe20000000800 */
[----:B--2---:R-:W-:-:S07]  /*6310*/  FMNMX.FTZ R156, R185, R156, !PT ;  /* 0x0000009cb99c7209 */ /* 0x004fce0007810000 */
[----:B------:R-:W-:Y:S01]  /*6320*/  MUFU.EX2 R165, R165 ;  /* 0x000000a500a57308 */ /* 0x000fe20000000800 */
[C---:B------:R-:W-:Y:S01]  /*6330*/  FSETP.NEU.FTZ.AND P2, PT, R156.reuse, -INF , PT ;  /* 0xff8000009c00780b */ /* 0x040fe20003f5d000 */
[----:B------:R-:W-:-:S03]  /*6340*/  FMUL.FTZ R160, R156, UR6 ;  /* 0x000000069ca07c20 */ /* 0x000fc60008410000 */
[----:B------:R-:W-:-:S03]  /*6350*/  FSEL R2, R156, RZ, P2 ;  /* 0x000000ff9c027208 */ /* 0x000fc60001000000 */
[----:B------:R-:W-:Y:S01]  /*6360*/  MUFU.EX2 R188, R188 ;  /* 0x000000bc00bc7308 */ /* 0x000fe20000000800 */
[----:B------:R-:W-:Y:S02]  /*6370*/  FSEL R160, R160, RZ, P2 ;  /* 0x000000ffa0a07208 */ /* 0x000fe40001000000 */
[----:B------:R-:W-:Y:S01]  /*6380*/  ISETP.GT.AND P2, PT, R23, UR41, PT ;  /* 0x0000002917007c0c */ /* 0x000fe2000bf44270 */
[----:B------:R-:W-:Y:S01]  /*6390*/  FADD.FTZ R2, -R2, R3 ;  /* 0x0000000302027221 */ /* 0x000fe20000010100 */
[----:B-1----:R-:W-:Y:S01]  /*63a0*/  FFMA.FTZ R3, R0, R20, R153 ;  /* 0x0000001400037223 */ /* 0x002fe20000010099 */
[--C-:B------:R-:W-:Y:S01]  /*63b0*/  FFMA.FTZ R197, R154, UR6, -R160.reuse ;  /* 0x000000069ac57c23 */ /* 0x100fe200080108a0 */
[--C-:B------:R-:W-:Y:S01]  /*63c0*/  FFMA.FTZ R4, R155, UR6, -R160.reuse ;  /* 0x000000069b047c23 */ /* 0x100fe200080108a0 */
[----:B------:R-:W-:Y:S01]  /*63d0*/  FMUL.FTZ R2, R2, UR6 ;  /* 0x0000000602027c20 */ /* 0x000fe20008410000 */
[--C-:B------:R-:W-:Y:S01]  /*63e0*/  FFMA.FTZ R199, R158, UR6, -R160.reuse ;  /* 0x000000069ec77c23 */ /* 0x100fe200080108a0 */
[--C-:B------:R-:W-:Y:S01]  /*63f0*/  FFMA.FTZ R154, R159, UR6, -R160.reuse ;  /* 0x000000069f9a7c23 */ /* 0x100fe200080108a0 */
[--C-:B------:R-:W-:Y:S01]  /*6400*/  FFMA.FTZ R193, R162, UR6, -R160.reuse ;  /* 0x00000006a2c17c23 */ /* 0x100fe200080108a0 */
[----:B------:R-:W-:Y:S01]  /*6410*/  MUFU.EX2 R197, R197 ;  /* 0x000000c500c57308 */ /* 0x000fe20000000800 */
[----:B---3--:R-:W-:Y:S01]  /*6420*/  FADD.FTZ R3, R196, R3 ;  /* 0x00000003c4037221 */ /* 0x008fe20000010000 */
[--C-:B------:R-:W-:Y:S01]  /*6430*/  FFMA.FTZ R158, R163, UR6, -R160.reuse ;  /* 0x00000006a39e7c23 */ /* 0x100fe200080108a0 */
[--C-:B------:R-:W-:Y:S01]  /*6440*/  FFMA.FTZ R195, R166, UR6, -R160.reuse ;  /* 0x00000006a6c37c23 */ /* 0x100fe200080108a0 */
[--C-:B------:R-:W-:Y:S01]  /*6450*/  FFMA.FTZ R162, R167, UR6, -R160.reuse ;  /* 0x00000006a7a27c23 */ /* 0x100fe200080108a0 */
[----:B----4-:R-:W-:Y:S01]  /*6460*/  FADD.FTZ R20, R198, R3 ;  /* 0x00000003c6147221 */ /* 0x010fe20000010000 */
[--C-:B------:R-:W-:Y:S01]  /*6470*/  FFMA.FTZ R189, R170, UR6, -R160.reuse ;  /* 0x00000006aabd7c23 */ /* 0x100fe200080108a0 */
[----:B------:R-:W-:Y:S01]  /*6480*/  FFMA.FTZ R164, R171, UR6, -R160 ;  /* 0x00000006aba47c23 */ /* 0x000fe200080108a0 */
[----:B------:R-:W1:Y:S01]  /*6490*/  MUFU.EX2 R2, R2 ;  /* 0x0000000200027308 */ /* 0x000e620000000800 */
[----:B-----5:R-:W-:Y:S01]  /*64a0*/  FADD.FTZ R3, R157, R20 ;  /* 0x000000149d037221 */ /* 0x020fe20000010000 */
[--C-:B------:R-:W-:Y:S01]  /*64b0*/  FFMA.FTZ R191, R174, UR6, -R160.reuse ;  /* 0x00000006aebf7c23 */ /* 0x100fe200080108a0 */
[--C-:B------:R-:W-:Y:S01]  /*64c0*/  FFMA.FTZ R185, R178, UR6, -R160.reuse ;  /* 0x00000006b2b97c23 */ /* 0x100fe200080108a0 */
[--C-:B------:R-:W-:Y:S01]  /*64d0*/  FFMA.FTZ R179, R179, UR6, -R160.reuse ;  /* 0x00000006b3b37c23 */ /* 0x100fe200080108a0 */
[----:B------:R-:W-:Y:S01]  /*64e0*/  FADD.FTZ R166, R192, R3 ;  /* 0x00000003c0a67221 */ /* 0x000fe20000010000 */
[----:B------:R-:W-:Y:S01]  /*64f0*/  FFMA.FTZ R182, R182, UR6, -R160 ;  /* 0x00000006b6b67c23 */ /* 0x000fe200080108a0 */
[----:B------:R-:W-:Y:S01]  /*6500*/  MOV R155, UR10 ;  /* 0x0000000a009b7c02 */ /* 0x000fe20008000f00 */
[----:B------:R-:W2:Y:S01]  /*6510*/  MUFU.EX2 R4, R4 ;  /* 0x0000000400047308 */ /* 0x000ea20000000800 */
[----:B------:R-:W-:Y:S01]  /*6520*/  F2FP.BF16.F32.PACK_AB R196, R196, R153 ;  /* 0x00000099c4c4723e */ /* 0x000fe200000010ff */
[----:B------:R-:W-:Y:S01]  /*6530*/  VIADD R23, R23, 0xffffffff ;  /* 0xffffffff17177836 */ /* 0x000fe20000000000 */
[----:B------:R-:W-:Y:S01]  /*6540*/  F2FP.BF16.F32.PACK_AB R198, R157, R198 ;  /* 0x000000c69dc6723e */ /* 0x000fe200000010ff */
[----:B------:R-:W-:Y:S01]  /*6550*/  @!P1 VIADD R155, R155, 0x30860 ;  /* 0x000308609b9b9836 */ /* 0x000fe20000000000 */
[----:B------:R-:W-:-:S03]  /*6560*/  F2FP.BF16.F32.PACK_AB R192, R161, R192 ;  /* 0x000000c0a1c0723e */ /* 0x000fc600000010ff */
[----:B------:R-:W3:Y:S01]  /*6570*/  MUFU.EX2 R199, R199 ;  /* 0x000000c700c77308 */ /* 0x000ee20000000800 */
[----:B-1----:R-:W-:Y:S01]  /*6580*/  FFMA.FTZ R7, R2, R7, R197 ;  /* 0x0000000702077223 */ /* 0x002fe200000100c5 */
[----:B------:R-:W-:-:S04]  /*6590*/  @!P1 PRMT R155, RZ, 0x654, R155 ;  /* 0x00000654ff9b9816 */ /* 0x000fc8000000009b */
[----:B------:R1:W-:Y:S02]  /*65a0*/  @!P1 SYNCS.ARRIVE.TRANS64.RED.A1T0 RZ, [R155+URZ], RZ ;  /* 0x000000ff9bff99a7 */ /* 0x0003e4000810043f */
[----:B------:R-:W4:Y:S01]  /*65b0*/  MUFU.EX2 R154, R154 ;  /* 0x0000009a009a7308 */ /* 0x000f220000000800 */
[C---:B--2---:R-:W-:Y:S01]  /*65c0*/  FADD.FTZ R20, R4.reuse, R7 ;  /* 0x0000000704147221 */ /* 0x044fe20000010000 */
[----:B------:R-:W-:Y:S01]  /*65d0*/  FADD.FTZ R7, R161, R166 ;  /* 0x000000a6a1077221 */ /* 0x000fe20000010000 */
[--C-:B------:R-:W-:Y:S01]  /*65e0*/  FFMA.FTZ R166, R175, UR6, -R160.reuse ;  /* 0x00000006afa67c23 */ /* 0x100fe200080108a0 */
[----:B------:R-:W-:Y:S01]  /*65f0*/  FFMA.FTZ R160, R183, UR6, -R160 ;  /* 0x00000006b7a07c23 */ /* 0x000fe200080108a0 */
[----:B------:R-:W-:Y:S01]  /*6600*/  F2FP.BF16.F32.PACK_AB R197, R4, R197 ;  /* 0x000000c504c5723e */ /* 0x000fe200000010ff */
[----:B------:R-:W-:Y:S01]  /*6610*/  FADD.FTZ R168, R194, R7 ;  /* 0x00000007c2a87221 */ /* 0x000fe20000010000 */
[----:B------:R-:W-:Y:S01]  /*6620*/  F2FP.BF16.F32.PACK_AB R194, R165, R194 ;  /* 0x000000c2a5c2723e */ /* 0x000fe200000010ff */
[----:B------:R-:W2:Y:S01]  /*6630*/  MUFU.EX2 R193, R193 ;  /* 0x000000c100c17308 */ /* 0x000ea20000000800 */
[----:B---3--:R-:W-:Y:S01]  /*6640*/  FADD.FTZ R3, R199, R20 ;  /* 0x00000014c7037221 */ /* 0x008fe20000010000 */
[----:B------:R-:W-:Y:S01]  /*6650*/  FADD.FTZ R7, R165, R168 ;  /* 0x000000a8a5077221 */ /* 0x000fe20000010000 */
[----:B------:R-:W-:-:S03]  /*6660*/  IMAD.MOV.U32 R4, RZ, RZ, R152 ;  /* 0x000000ffff047224 */ /* 0x000fc600078e0098 */
[----:B------:R-:W-:Y:S02]  /*6670*/  FADD.FTZ R168, R188, R7 ;  /* 0x00000007bca87221 */ /* 0x000fe40000010000 */
[----:B------:R-:W3:Y:S01]  /*6680*/  MUFU.EX2 R158, R158 ;  /* 0x0000009e009e7308 */ /* 0x000ee20000000800 */
[C---:B----4-:R-:W-:Y:S01]  /*6690*/  FADD.FTZ R20, R154.reuse, R3 ;  /* 0x000000039a147221 */ /* 0x050fe20000010000 */
[----:B------:R-:W-:-:S06]  /*66a0*/  F2FP.BF16.F32.PACK_AB R199, R154, R199 ;  /* 0x000000c79ac7723e */ /* 0x000fcc00000010ff */
[----:B------:R-:W4:Y:S01]  /*66b0*/  MUFU.EX2 R195, R195 ;  /* 0x000000c300c37308 */ /* 0x000f220000000800 */
[----:B--2---:R-:W-:-:S07]  /*66c0*/  FADD.FTZ R3, R193, R20 ;  /* 0x00000014c1037221 */ /* 0x004fce0000010000 */
[----:B------:R-:W2:Y:S01]  /*66d0*/  MUFU.EX2 R169, R169 ;  /* 0x000000a900a97308 */ /* 0x000ea20000000800 */
[C---:B---3--:R-:W-:Y:S01]  /*66e0*/  FADD.FTZ R20, R158.reuse, R3 ;  /* 0x000000039e147221 */ /* 0x048fe20000010000 */
[----:B------:R-:W-:-:S06]  /*66f0*/  F2FP.BF16.F32.PACK_AB R193, R158, R193 ;  /* 0x000000c19ec1723e */ /* 0x000fcc00000010ff */
[----:B------:R-:W3:Y:S01]  /*6700*/  MUFU.EX2 R162, R162 ;  /* 0x000000a200a27308 */ /* 0x000ee20000000800 */
[----:B----4-:R-:W-:-:S07]  /*6710*/  FADD.FTZ R3, R195, R20 ;  /* 0x00000014c3037221 */ /* 0x010fce0000010000 */
[----:B------:R-:W4:Y:S01]  /*6720*/  MUFU.EX2 R190, R190 ;  /* 0x000000be00be7308 */ /* 0x000f220000000800 */
[C---:B--2---:R-:W-:Y:S01]  /*6730*/  FADD.FTZ R7, R169.reuse, R168 ;  /* 0x000000a8a9077221 */ /* 0x044fe20000010000 */
[----:B------:R-:W-:-:S06]  /*6740*/  F2FP.BF16.F32.PACK_AB R188, R169, R188 ;  /* 0x000000bca9bc723e */ /* 0x000fcc00000010ff */
[----:B------:R-:W2:Y:S01]  /*6750*/  MUFU.EX2 R189, R189 ;  /* 0x000000bd00bd7308 */ /* 0x000ea20000000800 */
[C---:B---3--:R-:W-:Y:S01]  /*6760*/  FADD.FTZ R20, R162.reuse, R3 ;  /* 0x00000003a2147221 */ /* 0x048fe20000010000 */
[----:B------:R-:W-:-:S06]  /*6770*/  F2FP.BF16.F32.PACK_AB R195, R162, R195 ;  /* 0x000000c3a2c3723e */ /* 0x000fcc00000010ff */
[----:B------:R-:W3:Y:S01]  /*6780*/  MUFU.EX2 R173, R173 ;  /* 0x000000ad00ad7308 */ /* 0x000ee20000000800 */
[----:B----4-:R-:W-:-:S07]  /*6790*/  FADD.FTZ R168, R190, R7 ;  /* 0x00000007bea87221 */ /* 0x010fce0000010000 */
[----:B------:R-:W4:Y:S01]  /*67a0*/  MUFU.EX2 R164, R164 ;  /* 0x000000a400a47308 */ /* 0x000f220000000800 */
[----:B--2---:R-:W-:-:S07]  /*67b0*/  FADD.FTZ R3, R189, R20 ;  /* 0x00000014bd037221 */ /* 0x004fce0000010000 */
[----:B------:R-:W2:Y:S01]  /*67c0*/  MUFU.EX2 R184, R184 ;  /* 0x000000b800b87308 */ /* 0x000ea20000000800 */
[C---:B---3--:R-:W-:Y:S01]  /*67d0*/  FADD.FTZ R7, R173.reuse, R168 ;  /* 0x000000a8ad077221 */ /* 0x048fe20000010000 */
[----:B------:R-:W-:-:S06]  /*67e0*/  F2FP.BF16.F32.PACK_AB R190, R173, R190 ;  /* 0x000000beadbe723e */ /* 0x000fcc00000010ff */
[----:B------:R-:W3:Y:S01]  /*67f0*/  MUFU.EX2 R191, R191 ;  /* 0x000000bf00bf7308 */ /* 0x000ee20000000800 */
[C---:B----4-:R-:W-:Y:S01]  /*6800*/  FADD.FTZ R20, R164.reuse, R3 ;  /* 0x00000003a4147221 */ /* 0x050fe20000010000 */
[----:B------:R-:W-:-:S06]  /*6810*/  F2FP.BF16.F32.PACK_AB R189, R164, R189 ;  /* 0x000000bda4bd723e */ /* 0x000fcc00000010ff */
[----:B------:R-:W4:Y:S01]  /*6820*/  MUFU.EX2 R177, R177 ;  /* 0x000000b100b17308 */ /* 0x000f220000000800 */
[----:B--2---:R-:W-:-:S07]  /*6830*/  FADD.FTZ R168, R184, R7 ;  /* 0x00000007b8a87221 */ /* 0x004fce0000010000 */
[----:B------:R-:W2:Y:S01]  /*6840*/  MUFU.EX2 R166, R166 ;  /* 0x000000a600a67308 */ /* 0x000ea20000000800 */
[----:B---3--:R-:W-:-:S07]  /*6850*/  FADD.FTZ R3, R191, R20 ;  /* 0x00000014bf037221 */ /* 0x008fce0000010000 */
[----:B------:R-:W3:Y:S01]  /*6860*/  MUFU.EX2 R185, R185 ;  /* 0x000000b900b97308 */ /* 0x000ee20000000800 */
[C---:B----4-:R-:W-:Y:S01]  /*6870*/  FADD.FTZ R7, R177.reuse, R168 ;  /* 0x000000a8b1077221 */ /* 0x050fe20000010000 */
[----:B------:R-:W-:-:S06]  /*6880*/  F2FP.BF16.F32.PACK_AB R184, R177, R184 ;  /* 0x000000b8b1b8723e */ /* 0x000fcc00000010ff */
[----:B------:R-:W4:Y:S01]  /*6890*/  MUFU.EX2 R179, R179 ;  /* 0x000000b300b37308 */ /* 0x000f220000000800 */
[C---:B--2---:R-:W-:Y:S01]  /*68a0*/  FADD.FTZ R168, R166.reuse, R3 ;  /* 0x00000003a6a87221 */ /* 0x044fe20000010000 */
[----:B------:R-:W-:Y:S01]  /*68b0*/  F2FP.BF16.F32.PACK_AB R191, R166, R191 ;  /* 0x000000bfa6bf723e */ /* 0x000fe200000010ff */
[----:B------:R-:W-:-:S05]  /*68c0*/  IMAD.MOV.U32 R3, RZ, RZ, R156 ;  /* 0x000000ffff037224 */ /* 0x000fca00078e009c */
[----:B------:R-:W2:Y:S01]  /*68d0*/  MUFU.EX2 R186, R186 ;  /* 0x000000ba00ba7308 */ /* 0x000ea20000000800 */
[----:B---3--:R-:W-:-:S07]  /*68e0*/  FADD.FTZ R168, R185, R168 ;  /* 0x000000a8b9a87221 */ /* 0x008fce0000010000 */
[----:B------:R-:W3:Y:S01]  /*68f0*/  MUFU.EX2 R187, R182 ;  /* 0x000000b600bb7308 */ /* 0x000ee20000000800 */
[C---:B----4-:R-:W-:Y:S01]  /*6900*/  FADD.FTZ R168, R179.reuse, R168 ;  /* 0x000000a8b3a87221 */ /* 0x050fe20000010000 */
[----:B------:R-:W-:-:S06]  /*6910*/  F2FP.BF16.F32.PACK_AB R185, R179, R185 ;  /* 0x000000b9b3b9723e */ /* 0x000fcc00000010ff */
[----:B------:R-:W4:Y:S01]  /*6920*/  MUFU.EX2 R181, R181 ;  /* 0x000000b500b57308 */ /* 0x000f220000000800 */
[----:B--2---:R-:W-:-:S07]  /*6930*/  FADD.FTZ R20, R186, R7 ;  /* 0x00000007ba147221 */ /* 0x004fce0000010000 */
[----:B------:R-:W2:Y:S01]  /*6940*/  MUFU.EX2 R160, R160 ;  /* 0x000000a000a07308 */ /* 0x000ea20000000800 */
[----:B---3--:R-:W-:Y:S01]  /*6950*/  FADD.FTZ R168, R187, R168 ;  /* 0x000000a8bba87221 */ /* 0x008fe20000010000 */
[C---:B----4-:R-:W-:Y:S01]  /*6960*/  FADD.FTZ R20, R181.reuse, R20 ;  /* 0x00000014b5147221 */ /* 0x050fe20000010000 */
[----:B------:R-:W-:Y:S02]  /*6970*/  F2FP.BF16.F32.PACK_AB R186, R181, R186 ;  /* 0x000000bab5ba723e */ /* 0x000fe400000010ff */
[C---:B--2---:R-:W-:Y:S01]  /*6980*/  FADD.FTZ R7, R160.reuse, R168 ;  /* 0x000000a8a0077221 */ /* 0x044fe20000010000 */
[----:B------:R-:W-:Y:S01]  /*6990*/  F2FP.BF16.F32.PACK_AB R187, R160, R187 ;  /* 0x000000bba0bb723e */ /* 0x000fe200000010ff */
[----:B-1----:R-:W-:Y:S06]  /*69a0*/  @P2 BRA `(.L_x_935) ;  /* 0xffffffd800482947 */ /* 0x002fec000383ffff */
[----:B------:R-:W-:Y:S01]  /*69b0*/  IMAD.MOV.U32 R3, RZ, RZ, R156 ;  /* 0x000000ffff037224 */ /* 0x000fe200078e009c */
[----:B------:R-:W-:Y:S01]  /*69c0*/  UMOV UR36, UR7 ;  /* 0x0000000700247c82 */ /* 0x000fe20008000000 */
[----:B------:R-:W-:Y:S01]  /*69d0*/  IMAD.MOV.U32 R4, RZ, RZ, R152 ;  /* 0x000000ffff047224 */ /* 0x000fe200078e0098 */
[----:B------:R-:W-:-:S06]  /*69e0*/  UMOV UR46, UR40 ;  /* 0x00000028002e7c82 */ /* 0x000fcc0008000000 */
.L_x_918:
[----:B------:R-:W-:Y:S01]  /*69f0*/  ULDC UR7, c[0x0][0x9e4] ;  /* 0x0002790000077ab9 */ /* 0x000fe20000000800 */
[----:B------:R-:W-:Y:S02]  /*6a00*/  UIADD3 UR22, UR61, -UR22, URZ ;  /* 0x800000163d167290 */ /* 0x000fe4000fffe03f */
[----:B------:R-:W-:-:S06]  /*6a10*/  UISETP.GE.AND UP0, UPT, UR7, 0x1, UPT ;  /* 0x000000010700788c */ /* 0x000fcc000bf06270 */
[----:B------:R-:W-:-:S13]  /*6a20*/  PLOP3.LUT P6, PT, PT, PT, UP0, 0x80, 0x0 ;  /* 0x000000000000781c */ /* 0x000fda0003fcf008 */
[----:B------:R-:W-:Y:S05]  /*6a30*/  @!P6 BRA `(.L_x_936) ;  /* 0x000000000044e947 */ /* 0x000fea0003800000 */
        /* <DEDUP_REMOVED lines=10> */
.L_x_937:
[----:B------:R-:W-:-:S11]  /*6ae0*/  UISETP.NE.AND UP0, UPT, UR7, 0x1, UPT ;  /* 0x000000010700788c */ /* 0x000fd6000bf05270 */
[----:B------:R-:W-:Y:S02]  /*6af0*/  @UP0 ULDC.64 UR10, c[0x0][0x9e8] ;  /* 0x00027a00000a0ab9 */ /* 0x000fe40000000a00 */
[----:B------:R-:W-:-:S04]  /*6b00*/  UIMAD.WIDE.U32 UR14, UR61, UR10, URZ ;  /* 0x0000000a3d0e72a5 */ /* 0x000fc8000f8e003f */
[----:B------:R-:W-:-:S12]  /*6b10*/  @UP0 USHF.R.U32.HI UR61, URZ, UR11, UR15 ;  /* 0x0000000b3f3d0299 */ /* 0x000fd8000801160f */
.L_x_938:
[----:B------:R-:W-:-:S04]  /*6b20*/  UIMAD UR7, UR61, UR7, URZ ;  /* 0x000000073d0772a4 */ /* 0x000fc8000f8e023f */
[----:B------:R-:W-:-:S04]  /*6b30*/  UISETP.LT.AND UP0, UPT, UR22, UR7, UPT ;  /* 0x000000071600728c */ /* 0x000fc8000bf01270 */
[----:B------:R-:W-:-:S12]  /*6b40*/  USEL UR22, UR22, UR7, !UP0 ;  /* 0x0000000716167287 */ /* 0x000fd8000c000000 */
.L_x_936:
[----:B------:R-:W-:-:S04]  /*6b50*/  UIADD3 UR22, UR22, 0x3f, URZ ;  /* 0x0000003f16167890 */ /* 0x000fc8000fffe03f */
[----:B------:R-:W-:-:S04]  /*6b60*/  USHF.R.S32.HI UR7, URZ, 0x1f, UR22 ;  /* 0x0000001f3f077899 */ /* 0x000fc80008011416 */
[----:B------:R-:W-:-:S04]  /*6b70*/  ULEA.HI UR7, UR7, UR22, URZ, 0x6 ;  /* 0x0000001607077291 */ /* 0x000fc8000f8f303f */
[----:B------:R-:W-:-:S04]  /*6b80*/  USHF.R.S32.HI UR7, URZ, 0x6, UR7 ;  /* 0x000000063f077899 */ /* 0x000fc80008011407 */
[----:B------:R-:W-:-:S04]  /*6b90*/  UISETP.LT.AND UP0, UPT, UR60, UR7, UPT ;  /* 0x000000073c00728c */ /* 0x000fc8000bf01270 */
[----:B------:R-:W-:-:S06]  /*6ba0*/  USEL UR40, UR60, UR7, !UP0 ;  /* 0x000000073c287287 */ /* 0x000fcc000c000000 */
[----:B------:R-:W-:-:S13]  /*6bb0*/  ISETP.GE.AND P2, PT, R23, UR40, PT ;  /* 0x0000002817007c0c */ /* 0x000fda000bf46270 */
[----:B------:R-:W-:Y:S05]  /*6bc0*/  @!P2 BRA `(.L_x_939) ;  /* 0x0000001c002ca947 */ /* 0x000fea0003800000 */
[----:B------:R-:W-:Y:S01]  /*6bd0*/  IMAD.MOV.U32 R214, RZ, RZ, R3 ;  /* 0x000000ffffd67224 */ /* 0x000fe200078e0003 */
[----:B------:R-:W-:Y:S01]  /*6be0*/  UMOV UR39, UR46 ;  /* 0x0000002e00277c82 */ /* 0x000fe20008000000 */
[----:B------:R-:W-:Y:S01]  /*6bf0*/  IMAD.MOV.U32 R215, RZ, RZ, R4 ;  /* 0x000000ffffd77224 */ /* 0x000fe200078e0004 */
[----:B------:R-:W-:Y:S01]  /*6c00*/  UMOV UR7, UR36 ;  /* 0x0000002400077c82 */ /* 0x000fe20008000000 */
[----:B------:R-:W-:-:S05]  /*6c10*/  ULDC UR41, c[0x0][0x988] ;  /* 0x0002620000297ab9 */ /* 0x000fca0000000800 */
.L_x_948:
[----:B------:R-:W-:-:S04]  /*6c20*/  UIADD3 UR36, UR7, 0x1, URZ ;  /* 0x0000000107247890 */ /* 0x000fc8000fffe03f */
[----:B------:R-:W-:-:S04]  /*6c30*/  UISETP.NE.AND UP0, UPT, UR36, 0x2, UPT ;  /* 0x000000022400788c */ /* 0x000fc8000bf05270 */
[----:B------:R-:W-:Y:S02]  /*6c40*/  USEL UR46, URZ, 0x1, UP0 ;  /* 0x000000013f2e7887 */ /* 0x000fe40008000000 */
[----:B------:R-:W-:Y:S02]  /*6c50*/  USEL UR36, UR36, URZ, UP0 ;  /* 0x0000003f24247287 */ /* 0x000fe40008000000 */
[----:B------:R-:W-:Y:S01]  /*6c60*/  ULOP3.LUT UR46, UR39, UR46, URZ, 0x3c, !UPT ;  /* 0x0000002e272e7292 */ /* 0x000fe2000f8e3c3f */
[----:B------:R-:W-:Y:S11]  /*6c70*/  @!P0 BRA `(.L_x_940) ;  /* 0x0000000000048947 */ /* 0x000ff60003800000 */
[----:B------:R-:W-:Y:S01]  /*6c80*/  BPT.TRAP 0x1 ;  /* 0x000000040000795c */ /* 0x000fe20000300000 */
.L_x_940:
[----:B------:R-:W-:Y:S01]  /*6c90*/  ULEA UR6, UR36, UR38, 0x3 ;  /* 0x0000002624067291 */ /* 0x000fe2000f8e183f */
[----:B------:R-:W-:-:S04]  /*6ca0*/  MOV R3, UR46 ;  /* 0x0000002e00037c02 */ /* 0x000fc80008000f00 */
[----:B------:R-:W-:-:S04]  /*6cb0*/  SHF.L.U32 R3, R3, 0x1f, RZ ;  /* 0x0000001f03037819 */ /* 0x000fc800000006ff */
[----:B------:R1:W2:Y:S01]  /*6cc0*/  SYNCS.PHASECHK.TRANS64.TRYWAIT P2, [UR6+0x30830], R3 ;  /* 0x03083003ff0075a7 */ /* 0x0002a20008040146 */
[----:B------:R-:W-:Y:S05]  /*6cd0*/  @!P0 BRA `(.L_x_941) ;  /* 0x0000000000048947 */ /* 0x000fea0003800000 */
[----:B------:R-:W-:Y:S01]  /*6ce0*/  BPT.TRAP 0x1 ;  /* 0x000000040000795c */ /* 0x000fe20000300000 */
.L_x_941:
[----:B--2---:R-:W-:Y:S05]  /*6cf0*/  @P2 BRA `(.L_x_942) ;  /* 0x0000000000082947 */ /* 0x004fea0003800000 */
[----:B------:R-:W2:Y:S02]  /*6d00*/  SYNCS.PHASECHK.TRANS64.TRYWAIT P2, [UR6+0x30830], R3 ;  /* 0x03083003ff0075a7 */ /* 0x000ea40008040146 */
[----:B--2---:R-:W-:Y:S05]  /*6d10*/  @!P2 BRA `(.L_x_943) ;  /* 0x000000ac0014a947 */ /* 0x004fea0003800000 */
.L_x_942:
[----:B------:R-:W-:Y:S01]  /*6d20*/  R2UR UR56, R18 ;  /* 0x00000000123872ca */ /* 0x000fe200000e0000 */
[----:B------:R-:W-:Y:S01]  /*6d30*/  ULEA UR6, UR36, UR37, 0xb ;  /* 0x0000002524067291 */ /* 0x000fe2000f8e583f */
[----:B------:R-:W-:Y:S01]  /*6d40*/  R2UR UR57, R19 ;  /* 0x00000000133972ca */ /* 0x000fe200000e0000 */
[----:B------:R-:W-:Y:S01]  /*6d50*/  WARPGROUP.ARRIVE ;  /* 0x00000000000079c5 */ /* 0x000fe20000000000 */
        /* <DEDUP_REMOVED lines=178> */
[----:B------:R-:W-:Y:S01]  /*7880*/  UMOV UR56, UR4 ;  /* 0x0000000400387c82 */ /* 0x000fe20008000000 */
[----:B------:R-:W-:Y:S01]  /*7890*/  UMOV UR57, UR5 ;  /* 0x0000000500397c82 */ /* 0x000fe20008000000 */
[----:B------:R-:W-:Y:S01]  /*78a0*/  UMOV UR59, 0x40000040 ;  /* 0x40000040003b7882 */ /* 0x000fe20000000000 */
        /* <DEDUP_REMOVED lines=40> */
.L_x_944:
[----:B------:R-:W-:Y:S01]  /*7b30*/  ULEA UR14, UR7, UR38, 0x3 ;  /* 0x00000026070e7291 */ /* 0x000fe2000f8e183f */
[----:B------:R-:W-:-:S05]  /*7b40*/  IMAD.U32 R0, RZ, RZ, UR39 ;  /* 0x00000027ff007e24 */ /* 0x000fca000f8e00ff */
[----:B------:R-:W-:-:S04]  /*7b50*/  SHF.L.U32 R0, R0, 0x1f, RZ ;  /* 0x0000001f00007819 */ /* 0x000fc800000006ff */
[----:B------:R3:W4:Y:S01]  /*7b60*/  SYNCS.PHASECHK.TRANS64.TRYWAIT P2, [UR14+0x30850], R0 ;  /* 0x03085000ff0075a7 */ /* 0x000722000804014e */
[----:B------:R-:W-:Y:S05]  /*7b70*/  @!P0 BRA `(.L_x_945) ;  /* 0x0000000000048947 */ /* 0x000fea0003800000 */
[----:B------:R-:W-:Y:S01]  /*7b80*/  BPT.TRAP 0x1 ;  /* 0x000000040000795c */ /* 0x000fe20000300000 */
.L_x_945:
[----:B----4-:R-:W-:Y:S05]  /*7b90*/  @P2 BRA `(.L_x_946) ;  /* 0x0000000000082947 */ /* 0x010fea0003800000 */
[----:B------:R-:W4:Y:S02]  /*7ba0*/  SYNCS.PHASECHK.TRANS64.TRYWAIT P2, [UR14+0x30850], R0 ;  /* 0x03085000ff0075a7 */ /* 0x000f24000804014e */
[----:B----4-:R-:W-:Y:S05]  /*7bb0*/  @!P2 BRA `(.L_x_947) ;  /* 0x0000009c0084a947 */ /* 0x010fea0003800000 */
.L_x_946:
[----:B------:R-:W-:Y:S01]  /*7bc0*/  UIADD3 UR6, UR38, 0x400, URZ ;  /* 0x0000040026067890 */ /* 0x000fe2000fffe03f */
[----:B------:R-:W-:Y:S01]  /*7bd0*/  WARPGROUP.ARRIVE ;  /* 0x00000000000079c5 */ /* 0x000fe20000000000 */
[----:B-1-3--:R-:W-:Y:S01]  /*7be0*/  FMNMX.FTZ R0, R152, R215, !PT ;  /* 0x000000d798007209 */ /* 0x00afe20007810000 */
[----:B------:R-:W-:Y:S01]  /*7bf0*/  UMOV UR11, 0x40000040 ;  /* 0x40000040000b7882 */ /* 0x000fe20000000000 */
[----:B------:R-:W-:Y:S01]  /*7c00*/  USHF.R.U32.HI UR6, URZ, 0x4, UR6 ;  /* 0x000000043f067899 */ /* 0x000fe20008011606 */
[----:B------:R-:W-:Y:S01]  /*7c10*/  ISETP.GT.AND P2, PT, R23, UR40, PT ;  /* 0x0000002817007c0c */ /* 0x000fe2000bf44270 */
[----:B------:R-:W-:Y:S01]  /*7c20*/  UMOV UR39, UR46 ;  /* 0x0000002e00277c82 */ /* 0x000fe20008000000 */
[----:B--2---:R-:W-:Y:S01]  /*7c30*/  FMNMX.FTZ R3, R153, R0, !PT ;  /* 0x0000000099037209 */ /* 0x004fe20007810000 */
[----:B------:R-:W-:Y:S01]  /*7c40*/  ULOP3.LUT UR6, UR6, 0x3fff, URZ, 0xc0, !UPT ;  /* 0x00003fff06067892 */ /* 0x000fe2000f8ec03f */
[----:B------:R-:W-:Y:S02]  /*7c50*/  VIADD R23, R23, 0xffffffff ;  /* 0xffffffff17177836 */ /* 0x000fe40000000000 */
[----:B------:R-:W-:Y:S01]  /*7c60*/  FMNMX.FTZ R0, R156, R3, !PT ;  /* 0x000000039c007209 */ /* 0x000fe20007810000 */
[----:B------:R-:W-:-:S03]  /*7c70*/  ULOP3.LUT UR6, UR6, 0x2000000, URZ, 0xfc, !UPT ;  /* 0x0200000006067892 */ /* 0x000fc6000f8efc3f */
[----:B------:R-:W-:Y:S01]  /*7c80*/  FMNMX.FTZ R3, R157, R0, !PT ;  /* 0x000000009d037209 */ /* 0x000fe20007810000 */
[----:B------:R-:W-:-:S03]  /*7c90*/  ULEA UR10, UR7, UR6, 0xb ;  /* 0x00000006070a7291 */ /* 0x000fc6000f8e583f */
[----:B------:R-:W-:Y:S01]  /*7ca0*/  UMOV UR7, 0x40000040 ;  /* 0x4000004000077882 */ /* 0x000fe20000000000 */
[----:B------:R-:W-:-:S03]  /*7cb0*/  FMNMX.FTZ R0, R160, R3, !PT ;  /* 0x00000003a0007209 */ /* 0x000fc60007810000 */
[----:B------:R-:W-:Y:S01]  /*7cc0*/  UMOV UR6, UR10 ;  /* 0x0000000a00067c82 */ /* 0x000fe20008000000 */
[----:B------:R-:W-:Y:S01]  /*7cd0*/  FMNMX.FTZ R3, R161, R0, !PT ;  /* 0x00000000a1037209 */ /* 0x000fe20007810000 */
[----:B------:R-:W-:Y:S01]  /*7ce0*/  HGMMA.64x256x16.F32.BF16 R24, R196, gdesc[UR4].tnspB, R24, gsb0 ;  /* 0x43e00004c4187df0 */ /* 0x000fe20008001818 */
[----:B------:R-:W-:Y:S01]  /*7cf0*/  UIADD3 UR6, UR10, 0x80, URZ ;  /* 0x000000800a067890 */ /* 0x000fe2000fffe03f */
[----:B------:R-:W-:Y:S01]  /*7d00*/  UMOV UR7, 0x40000040 ;  /* 0x4000004000077882 */ /* 0x000fe20000000000 */
        /* <DEDUP_REMOVED lines=11> */
[----:B------:R-:W1:Y:S01]  /*7dc0*/  SHFL.BFLY PT, R3, R2, 0x2, 0x1f ;  /* 0x0c401f0002037f89 */ /* 0x000e6200000e0000 */
[----:B------:R-:W-:Y:S02]  /*7dd0*/  WARPGROUP.DEPBAR.LE gsb0, 0x0 ;  /* 0x00008000000079c5 */ /* 0x000fe40000010000 */
[----:B------:R-:W-:-:S06]  /*7de0*/  WARPGROUP.ARRIVE ;  /* 0x00000000000079c5 */ /* 0x000fcc0000000000 */
        /* <DEDUP_REMOVED lines=9> */
[----:B------:R-:W-:Y:S01]  /*7e80*/  UMOV UR7, UR36 ;  /* 0x0000002400077c82 */ /* 0x000fe20008000000 */
[----:B------:R-:W-:Y:S02]  /*7e90*/  WARPGROUP.DEPBAR.LE gsb0, 0x0 ;  /* 0x00008000000079c5 */ /* 0x000fe40000010000 */
[----:B------:R-:W-:Y:S01]  /*7ea0*/  WARPGROUP.ARRIVE ;  /* 0x00000000000079c5 */ /* 0x000fe20000000000 */
[----:B-1----:R-:W-:Y:S02]  /*7eb0*/  FMNMX.FTZ R188, R2, R3, !PT ;  /* 0x0000000302bc7209 */ /* 0x002fe40007810000 */
[----:B------:R-:W-:-:S15]  /*7ec0*/  FMNMX.FTZ R3, R155, R0, !PT ;  /* 0x000000009b037209 */ /* 0x000fde0007810000 */
[----:B------:R-:W-:-:S05]  /*7ed0*/  NOP ;  /* 0x0000000000007918 */ /* 0x000fca0000000000 */
[----:B------:R-:W-:Y:S01]  /*7ee0*/  HGMMA.64x256x16.F32.BF16 R24, R184, gdesc[UR8].tnspB, R24, gsb0 ;  /* 0x43e00008b8187df0 */ /* 0x000fe20008001818 */
[----:B------:R-:W1:Y:S01]  /*7ef0*/  SHFL.BFLY PT, R189, R188, 0x1, 0x1f ;  /* 0x0c201f00bcbd7f89 */ /* 0x000e6200000e0000 */
[----:B------:R-:W-:-:S04]  /*7f00*/  FMNMX.FTZ R0, R158, R3, !PT ;  /* 0x000000039e007209 */ /* 0x000fc80007810000 */
[----:B------:R-:W-:-:S04]  /*7f10*/  FMNMX.FTZ R3, R159, R0, !PT ;  /* 0x000000009f037209 */ /* 0x000fc80007810000 */
[----:B------:R-:W-:-:S04]  /*7f20*/  FMNMX.FTZ R0, R162, R3, !PT ;  /* 0x00000003a2007209 */ /* 0x000fc80007810000 */
[----:B------:R-:W-:Y:S02]  /*7f30*/  FMNMX.FTZ R3, R163, R0, !PT ;  /* 0x00000000a3037209 */ /* 0x000fe40007810000 */
[----:B-1----:R-:W-:Y:S02]  /*7f40*/  FMNMX.FTZ R4, R188, R189, !PT ;  /* 0x000000bdbc047209 */ /* 0x002fe40007810000 */
[----:B------:R-:W-:-:S03]  /*7f50*/  FMNMX.FTZ R188, R166, R3, !PT ;  /* 0x00000003a6bc7209 */ /* 0x000fc60007810000 */
[C---:B------:R-:W-:Y:S01]  /*7f60*/  FADD.FTZ R189, -R4.reuse, R215 ;  /* 0x000000d704bd7221 */ /* 0x040fe20000010100 */
[----:B------:R-:W-:Y:S01]  /*7f70*/  FMUL.FTZ R2, R4, UR6 ;  /* 0x0000000604027c20 */ /* 0x000fe20008410000 */
[----:B------:R-:W-:Y:S01]  /*7f80*/  FMNMX.FTZ R3, R167, R188, !PT ;  /* 0x000000bca7037209 */ /* 0x000fe20007810000 */
[----:B------:R-:W-:Y:S02]  /*7f90*/  IMAD.MOV.U32 R215, RZ, RZ, R4 ;  /* 0x000000ffffd77224 */ /* 0x000fe400078e0004 */
[----:B------:R-:W-:Y:S01]  /*7fa0*/  FMUL.FTZ R0, R189, UR6 ;  /* 0x00000006bd007c20 */ /* 0x000fe20008410000 */
[--C-:B------:R-:W-:Y:S01]  /*7fb0*/  FFMA.FTZ R189, R152, UR6, -R2.reuse ;  /* 0x0000000698bd7c23 */ /* 0x100fe20008010802 */
[----:B------:R-:W-:Y:S01]  /*7fc0*/  FMNMX.FTZ R152, R170, R3, !PT ;  /* 0x00000003aa987209 */ /* 0x000fe20007810000 */
[--C-:B------:R-:W-:Y:S01]  /*7fd0*/  FFMA.FTZ R196, R153, UR6, -R2.reuse ;  /* 0x0000000699c47c23 */ /* 0x100fe20008010802 */
[--C-:B------:R-:W-:Y:S01]  /*7fe0*/  FFMA.FTZ R153, R157, UR6, -R2.reuse ;  /* 0x000000069d997c23 */ /* 0x100fe20008010802 */
        /* <DEDUP_REMOVED lines=14> */
[----:B------:R-:W-:Y:S01]  /*80d0*/  FFMA.FTZ R177, R181, UR6, -R2 ;  /* 0x00000006b5b17c23 */ /* 0x000fe20008010802 */
[----:B------:R-:W-:Y:S02]  /*80e0*/  MUFU.EX2 R0, R0 ;  /* 0x0000000000007308 */ /* 0x000fe40000000800 */
[----:B------:R-:W-:-:S04]  /*80f0*/  FMNMX.FTZ R3, R179, R152, !PT ;  /* 0x00000098b3037209 */ /* 0x000fc80007810000 */
[----:B------:R-:W-:Y:S02]  /*8100*/  FMNMX.FTZ R152, R182, R3, !PT ;  /* 0x00000003b6987209 */ /* 0x000fe40007810000 */
[----:B------:R-:W1:Y:S02]  /*8110*/  MUFU.EX2 R189, R189 ;  /* 0x000000bd00bd7308 */ /* 0x000e640000000800 */
[----:B------:R-:W-:-:S05]  /*8120*/  FMNMX.FTZ R152, R183, R152, !PT ;  /* 0x00000098b7987209 */ /* 0x000fca0007810000 */
[----:B------:R-:W2:Y:S01]  /*8130*/  SHFL.BFLY PT, R3, R152, 0x2, 0x1f ;  /* 0x0c401f0098037f89 */ /* 0x000ea200000e0000 */
[----:B------:R-:W3:Y:S08]  /*8140*/  MUFU.EX2 R196, R196 ;  /* 0x000000c400c47308 */ /* 0x000ef00000000800 */
[----:B------:R-:W-:Y:S08]  /*8150*/  MUFU.EX2 R198, R198 ;  /* 0x000000c600c67308 */ /* 0x000ff00000000800 */
[----:B------:R-:W-:Y:S01]  /*8160*/  MUFU.EX2 R153, R153 ;  /* 0x0000009900997308 */ /* 0x000fe20000000800 */
[----:B--2---:R-:W-:-:S07]  /*8170*/  FMNMX.FTZ R3, R152, R3, !PT ;  /* 0x0000000398037209 */ /* 0x004fce0007810000 */
[----:B------:R-:W-:Y:S01]  /*8180*/  MUFU.EX2 R192, R192 ;  /* 0x000000c000c07308 */ /* 0x000fe20000000800 */
[----:B------:R-:W2:Y:S07]  /*8190*/  SHFL.BFLY PT, R152, R3, 0x1, 0x1f ;  /* 0x0c201f0003987f89 */ /* 0x000eae00000e0000 */
[----:B------:R-:W-:Y:S08]  /*81a0*/  MUFU.EX2 R157, R157 ;  /* 0x0000009d009d7308 */ /* 0x000ff00000000800 */
[----:B------:R-:W-:Y:S08]  /*81b0*/  MUFU.EX2 R194, R194 ;  /* 0x000000c200c27308 */ /* 0x000ff00000000800 */
[----:B------:R-:W-:Y:S01]  /*81c0*/  MUFU.EX2 R161, R161 ;  /* 0x000000a100a17308 */ /* 0x000fe20000000800 */
[----:B--2---:R-:W-:-:S07]  /*81d0*/  FMNMX.FTZ R3, R3, R152, !PT ;  /* 0x0000009803037209 */ /* 0x004fce0007810000 */
[----:B------:R-:W-:Y:S01]  /*81e0*/  MUFU.EX2 R188, R188 ;  /* 0x000000bc00bc7308 */ /* 0x000fe20000000800 */
[----:B------:R-:W-:-:S04]  /*81f0*/  FMUL.FTZ R152, R3, UR6 ;  /* 0x0000000603987c20 */ /* 0x000fc80008410000 */
[--C-:B------:R-:W-:Y:S01]  /*8200*/  FFMA.FTZ R197, R154, UR6, -R152.reuse ;  /* 0x000000069ac57c23 */ /* 0x100fe20008010898 */
[--C-:B------:R-:W-:Y:S01]  /*8210*/  FFMA.FTZ R156, R159, UR6, -R152.reuse ;  /* 0x000000069f9c7c23 */ /* 0x100fe20008010898 */
[----:B------:R-:W-:Y:S02]  /*8220*/  IMAD.U32 R159, RZ, RZ, UR36 ;  /* 0x00000024ff9f7e24 */ /* 0x000fe4000f8e00ff */
[--C-:B------:R-:W-:Y:S01]  /*8230*/  FFMA.FTZ R154, R155, UR6, -R152.reuse ;  /* 0x000000069b9a7c23 */ /* 0x100fe20008010898 */
[--C-:B------:R-:W-:Y:S01]  /*8240*/  FFMA.FTZ R199, R158, UR6, -R152.reuse ;  /* 0x000000069ec77c23 */ /* 0x100fe20008010898 */
[--C-:B------:R-:W-:Y:S01]  /*8250*/  FFMA.FTZ R193, R162, UR6, -R152.reuse ;  /* 0x00000006a2c17c23 */ /* 0x100fe20008010898 */
[----:B------:R-:W-:Y:S01]  /*8260*/  MUFU.EX2 R197, R197 ;  /* 0x000000c500c57308 */ /* 0x000fe20000000800 */
[----:B------:R-:W-:Y:S01]  /*8270*/  @!P1 LEA R159, R159, UR38, 0x3 ;  /* 0x000000269f9f9c11 */ /* 0x000fe2000f8e18ff */
[--C-:B------:R-:W-:Y:S01]  /*8280*/  FFMA.FTZ R158, R163, UR6, -R152.reuse ;  /* 0x00000006a39e7c23 */ /* 0x100fe20008010898 */
[--C-:B------:R-:W-:Y:S01]  /*8290*/  FFMA.FTZ R195, R166, UR6, -R152.reuse ;  /* 0x00000006a6c37c23 */ /* 0x100fe20008010898 */
[--C-:B------:R-:W-:Y:S01]  /*82a0*/  FFMA.FTZ R160, R167, UR6, -R152.reuse ;  /* 0x00000006a7a07c23 */ /* 0x100fe20008010898 */
[----:B------:R-:W-:Y:S01]  /*82b0*/  FFMA.FTZ R155, R170, UR6, -R152 ;  /* 0x00000006aa9b7c23 */ /* 0x000fe20008010898 */
[----:B------:R-:W-:-:S02]  /*82c0*/  @!P1 VIADD R159, R159, 0x30840 ;  /* 0x000308409f9f9836 */ /* 0x000fc40000000000 */
[--C-:B------:R-:W-:Y:S01]  /*82d0*/  FFMA.FTZ R162, R171, UR6, -R152.reuse ;  /* 0x00000006aba27c23 */ /* 0x100fe20008010898 */
[----:B------:R-:W-:Y:S01]  /*82e0*/  MUFU.EX2 R154, R154 ;  /* 0x0000009a009a7308 */ /* 0x000fe20000000800 */
[--C-:B------:R-:W-:Y:S01]  /*82f0*/  FFMA.FTZ R191, R174, UR6, -R152.reuse ;  /* 0x00000006aebf7c23 */ /* 0x100fe20008010898 */
[--C-:B------:R-:W-:Y:S01]  /*8300*/  FFMA.FTZ R175, R175, UR6, -R152.reuse ;  /* 0x00000006afaf7c23 */ /* 0x100fe20008010898 */
[----:B------:R-:W-:Y:S01]  /*8310*/  @!P1 PRMT R159, RZ, 0x654, R159 ;  /* 0x00000654ff9f9816 */ /* 0x000fe2000000009f */
[--C-:B------:R-:W-:Y:S01]  /*8320*/  FFMA.FTZ R178, R178, UR6, -R152.reuse ;  /* 0x00000006b2b27c23 */ /* 0x100fe20008010898 */
[--C-:B------:R-:W-:Y:S01]  /*8330*/  FFMA.FTZ R179, R179, UR6, -R152.reuse ;  /* 0x00000006b3b37c23 */ /* 0x100fe20008010898 */
[--C-:B------:R-:W-:Y:S01]  /*8340*/  FFMA.FTZ R182, R182, UR6, -R152.reuse ;  /* 0x00000006b6b67c23 */ /* 0x100fe20008010898 */
[----:B------:R-:W-:Y:S01]  /*8350*/  FFMA.FTZ R152, R183, UR6, -R152 ;  /* 0x00000006b7987c23 */ /* 0x000fe20008010898 */
[----:B------:R-:W-:Y:S01]  /*8360*/  MUFU.EX2 R199, R199 ;  /* 0x000000c700c77308 */ /* 0x000fe20000000800 */
[----:B------:R-:W-:-:S04]  /*8370*/  IMAD.U32 R163, RZ, RZ, UR14 ;  /* 0x0000000effa37e24 */ /* 0x000fc8000f8e00ff */
[----:B------:R-:W-:-:S03]  /*8380*/  @!P1 VIADD R163, R163, 0x30860 ;  /* 0x00030860a3a39836 */ /* 0x000fc60000000000 */
[----:B------:R-:W-:Y:S02]  /*8390*/  MUFU.EX2 R156, R156 ;  /* 0x0000009c009c7308 */ /* 0x000fe40000000800 */
[----:B------:R-:W-:-:S06]  /*83a0*/  @!P1 PRMT R163, RZ, 0x654, R163 ;  /* 0x00000654ffa39816 */ /* 0x000fcc00000000a3 */
[----:B------:R-:W-:Y:S08]  /*83b0*/  MUFU.EX2 R193, R193 ;  /* 0x000000c100c17308 */ /* 0x000ff00000000800 */
[----:B------:R-:W-:Y:S08]  /*83c0*/  MUFU.EX2 R158, R158 ;  /* 0x0000009e009e7308 */ /* 0x000ff00000000800 */
[----:B------:R-:W-:Y:S08]  /*83d0*/  MUFU.EX2 R195, R195 ;  /* 0x000000c300c37308 */ /* 0x000ff00000000800 */
[----:B------:R-:W-:Y:S08]  /*83e0*/  MUFU.EX2 R160, R160 ;  /* 0x000000a000a07308 */ /* 0x000ff00000000800 */
[----:B------:R-:W-:Y:S08]  /*83f0*/  MUFU.EX2 R155, R155 ;  /* 0x0000009b009b7308 */ /* 0x000ff00000000800 */
[----:B------:R-:W-:Y:S08]  /*8400*/  MUFU.EX2 R165, R165 ;  /* 0x000000a500a57308 */ /* 0x000ff00000000800 */
[----:B------:R-:W2:Y:S08]  /*8410*/  MUFU.EX2 R162, R162 ;  /* 0x000000a200a27308 */ /* 0x000eb00000000800 */
[----:B------:R-:W-:Y:S08]  /*8420*/  MUFU.EX2 R190, R190 ;  /* 0x000000be00be7308 */ /* 0x000ff00000000800 */
[----:B------:R-:W-:Y:S08]  /*8430*/  MUFU.EX2 R191, R191 ;  /* 0x000000bf00bf7308 */ /* 0x000ff00000000800 */
[----:B------:R-:W-:Y:S08]  /*8440*/  MUFU.EX2 R169, R169 ;  /* 0x000000a900a97308 */ /* 0x000ff00000000800 */
[----:B------:R-:W-:Y:S08]  /*8450*/  MUFU.EX2 R175, R175 ;  /* 0x000000af00af7308 */ /* 0x000ff00000000800 */
[----:B------:R-:W-:Y:S08]  /*8460*/  MUFU.EX2 R173, R173 ;  /* 0x000000ad00ad7308 */ /* 0x000ff00000000800 */
[----:B------:R-:W-:Y:S01]  /*8470*/  MUFU.EX2 R179, R179 ;  /* 0x000000b300b37308 */ /* 0x000fe20000000800 */
[----:B------:R-:W-:-:S02]  /*8480*/  WARPGROUP.DEPBAR.LE gsb0, 0x0 ;  /* 0x00008000000079c5 */ /* 0x000fc40000010000 */
[--C-:B------:R-:W-:Y:S01]  /*8490*/  FFMA.FTZ R184, R176, UR6, -R2.reuse ;  /* 0x00000006b0b87c23 */ /* 0x100fe20008010802 */
[----:B------:R-:W-:Y:S01]  /*84a0*/  FFMA.FTZ R186, R180, UR6, -R2 ;  /* 0x00000006b4ba7c23 */ /* 0x000fe20008010802 */
[----:B------:R-:W-:Y:S01]  /*84b0*/  FADD.FTZ R2, -R3, R214 ;  /* 0x000000d603027221 */ /* 0x000fe20000010100 */
[----:B------:R1:W-:Y:S02]  /*84c0*/  @!P1 SYNCS.ARRIVE.TRANS64.RED.A1T0 RZ, [R159+URZ], RZ ;  /* 0x000000ff9fff99a7 */ /* 0x0003e4000810043f */
[----:B------:R-:W-:Y:S01]  /*84d0*/  MUFU.EX2 R185, R178 ;  /* 0x000000b200b97308 */ /* 0x000fe20000000800 */
[----:B------:R-:W-:Y:S02]  /*84e0*/  IMAD.MOV.U32 R214, RZ, RZ, R3 ;  /* 0x000000ffffd67224 */ /* 0x000fe400078e0003 */
[----:B------:R-:W-:Y:S01]  /*84f0*/  FMUL.FTZ R2, R2, UR6 ;  /* 0x0000000602027c20 */ /* 0x000fe20008410000 */
[----:B-1----:R-:W-:-:S05]  /*8500*/  FFMA.FTZ R159, R0, R20, R189 ;  /* 0x00000014009f7223 */ /* 0x002fca00000100bd */
[----:B------:R-:W1:Y:S01]  /*8510*/  MUFU.EX2 R2, R2 ;  /* 0x0000000200027308 */ /* 0x000e620000000800 */
[----:B------:R4:W-:Y:S01]  /*8520*/  @!P1 SYNCS.ARRIVE.TRANS64.RED.A1T0 RZ, [R163+URZ], RZ ;  /* 0x000000ffa3ff99a7 */ /* 0x0009e2000810043f */
[C---:B---3--:R-:W-:Y:S01]  /*8530*/  FADD.FTZ R159, R196.reuse, R159 ;  /* 0x0000009fc49f7221 */ /* 0x048fe20000010000 */
[----:B------:R-:W-:Y:S02]  /*8540*/  F2FP.BF16.F32.PACK_AB R196, R196, R189 ;  /* 0x000000bdc4c4723e */ /* 0x000fe400000010ff */
[----:B--2---:R-:W-:Y:S01]  /*8550*/  F2FP.BF16.F32.PACK_AB R189, R162, R155 ;  /* 0x0000009ba2bd723e */ /* 0x004fe200000010ff */
[----:B------:R-:W-:Y:S01]  /*8560*/  FADD.FTZ R164, R198, R159 ;  /* 0x0000009fc6a47221 */ /* 0x000fe20000010000 */
[C---:B------:R-:W-:Y:S01]  /*8570*/  F2FP.BF16.F32.PACK_AB R198, R153.reuse, R198 ;  /* 0x000000c699c6723e */ /* 0x040fe200000010ff */
[----:B------:R-:W2:Y:S02]  /*8580*/  MUFU.EX2 R184, R184 ;  /* 0x000000b800b87308 */ /* 0x000ea40000000800 */
[----:B------:R-:W-:-:S04]  /*8590*/  FADD.FTZ R159, R153, R164 ;  /* 0x000000a4999f7221 */ /* 0x000fc80000010000 */
[----:B------:R-:W-:Y:S01]  /*85a0*/  FADD.FTZ R164, R192, R159 ;  /* 0x0000009fc0a47221 */ /* 0x000fe20000010000 */
[C---:B------:R-:W-:Y:S01]  /*85b0*/  F2FP.BF16.F32.PACK_AB R192, R157.reuse, R192 ;  /* 0x000000c09dc0723e */ /* 0x040fe200000010ff */
[----:B-1----:R-:W-:Y:S01]  /*85c0*/  FFMA.FTZ R7, R2, R7, R197 ;  /* 0x0000000702077223 */ /* 0x002fe200000100c5 */
[C---:B------:R-:W-:Y:S01]  /*85d0*/  F2FP.BF16.F32.PACK_AB R197, R154.reuse, R197 ;  /* 0x000000c59ac5723e */ /* 0x040fe200000010ff */
[----:B------:R-:W-:Y:S01]  /*85e0*/  FADD.FTZ R159, R157, R164 ;  /* 0x000000a49d9f7221 */ /* 0x000fe20000010000 */
[----:B------:R-:W1:Y:S01]  /*85f0*/  MUFU.EX2 R186, R186 ;  /* 0x000000ba00ba7308 */ /* 0x000e620000000800 */
[----:B------:R-:W-:Y:S02]  /*8600*/  FADD.FTZ R20, R154, R7 ;  /* 0x000000079a147221 */ /* 0x000fe40000010000 */
[----:B------:R-:W-:Y:S01]  /*8610*/  FADD.FTZ R164, R194, R159 ;  /* 0x0000009fc2a47221 */ /* 0x000fe20000010000 */
[----:B------:R-:W-:Y:S01]  /*8620*/  F2FP.BF16.F32.PACK_AB R194, R161, R194 ;  /* 0x000000c2a1c2723e */ /* 0x000fe200000010ff */
[----:B------:R-:W-:Y:S01]  /*8630*/  FADD.FTZ R7, R199, R20 ;  /* 0x00000014c7077221 */ /* 0x000fe20000010000 */
[C---:B------:R-:W-:Y:S01]  /*8640*/  F2FP.BF16.F32.PACK_AB R199, R156.reuse, R199 ;  /* 0x000000c79cc7723e */ /* 0x040fe200000010ff */
[----:B------:R-:W-:Y:S01]  /*8650*/  FADD.FTZ R153, R161, R164 ;  /* 0x000000a4a1997221 */ /* 0x000fe20000010000 */
[----:B------:R-:W-:Y:S01]  /*8660*/  MUFU.EX2 R187, R182 ;  /* 0x000000b600bb7308 */ /* 0x000fe20000000800 */
[----:B------:R-:W-:-:S02]  /*8670*/  FADD.FTZ R20, R156, R7 ;  /* 0x000000079c147221 */ /* 0x000fc40000010000 */
[----:B------:R-:W-:Y:S01]  /*8680*/  FADD.FTZ R154, R188, R153 ;  /* 0x00000099bc9a7221 */ /* 0x000fe20000010000 */
[----:B------:R-:W-:Y:S01]  /*8690*/  F2FP.BF16.F32.PACK_AB R188, R165, R188 ;  /* 0x000000bca5bc723e */ /* 0x000fe200000010ff */
[----:B------:R-:W-:Y:S01]  /*86a0*/  FADD.FTZ R7, R193, R20 ;  /* 0x00000014c1077221 */ /* 0x000fe20000010000 */
[C---:B------:R-:W-:Y:S01]  /*86b0*/  F2FP.BF16.F32.PACK_AB R193, R158.reuse, R193 ;  /* 0x000000c19ec1723e */ /* 0x040fe200000010ff */
[----:B------:R-:W-:Y:S01]  /*86c0*/  FADD.FTZ R153, R165, R154 ;  /* 0x0000009aa5997221 */ /* 0x000fe20000010000 */
[----:B------:R-:W3:Y:S01]  /*86d0*/  MUFU.EX2 R177, R177 ;  /* 0x000000b100b17308 */ /* 0x000ee20000000800 */
[----:B------:R-:W-:Y:S02]  /*86e0*/  FADD.FTZ R20, R158, R7 ;  /* 0x000000079e147221 */ /* 0x000fe40000010000 */
[----:B------:R-:W-:Y:S01]  /*86f0*/  FADD.FTZ R154, R190, R153 ;  /* 0x00000099be9a7221 */ /* 0x000fe20000010000 */
[----:B------:R-:W-:Y:S01]  /*8700*/  F2FP.BF16.F32.PACK_AB R190, R169, R190 ;  /* 0x000000bea9be723e */ /* 0x000fe200000010ff */
[----:B------:R-:W-:Y:S01]  /*8710*/  FADD.FTZ R7, R195, R20 ;  /* 0x00000014c3077221 */ /* 0x000fe20000010000 */
[----:B------:R-:W-:-:S02]  /*8720*/  F2FP.BF16.F32.PACK_AB R195, R160, R195 ;  /* 0x000000c3a0c3723e */ /* 0x000fc400000010ff */
[----:B------:R1:W5:Y:S01]  /*8730*/  MUFU.EX2 R156, R152 ;  /* 0x00000098009c7308 */ /* 0x0003620000000800 */
[----:B------:R-:W-:-:S04]  /*8740*/  FADD.FTZ R20, R160, R7 ;  /* 0x00000007a0147221 */ /* 0x000fc80000010000 */
[----:B------:R-:W-:-:S04]  /*8750*/  FADD.FTZ R7, R155, R20 ;  /* 0x000000149b077221 */ /* 0x000fc80000010000 */
[----:B------:R-:W-:Y:S01]  /*8760*/  FADD.FTZ R20, R162, R7 ;  /* 0x00000007a2147221 */ /* 0x000fe20000010000 */
[----:B------:R-:W-:-:S03]  /*8770*/  FADD.FTZ R7, R169, R154 ;  /* 0x0000009aa9077221 */ /* 0x000fc60000010000 */
        /* <DEDUP_REMOVED lines=8> */
[----:B------:R-:W-:-:S02]  /*8800*/  F2FP.BF16.F32.PACK_AB R185, R179, R185 ;  /* 0x000000b9b3b9723e */ /* 0x000fc400000010ff */
[----:B------:R-:W-:Y:S01]  /*8810*/  FADD.FTZ R20, R179, R20 ;  /* 0x00000014b3147221 */ /* 0x000fe20000010000 */
[----:B---3--:R-:W-:-:S03]  /*8820*/  F2FP.BF16.F32.PACK_AB R186, R177, R186 ;  /* 0x000000bab1ba723e */ /* 0x008fc600000010ff */
[----:B------:R-:W-:Y:S01]  /*8830*/  FADD.FTZ R7, R187, R20 ;  /* 0x00000014bb077221 */ /* 0x000fe20000010000 */
[----:B------:R-:W-:Y:S01]  /*8840*/  FADD.FTZ R20, R177, R152 ;  /* 0x00000098b1147221 */ /* 0x000fe20000010000 */
[C---:B-----5:R-:W-:Y:S02]  /*8850*/  F2FP.BF16.F32.PACK_AB R187, R156.reuse, R187 ;  /* 0x000000bb9cbb723e */ /* 0x060fe400000010ff */
[----:B------:R-:W-:Y:S01]  /*8860*/  FADD.FTZ R7, R156, R7 ;  /* 0x000000079c077221 */ /* 0x000fe20000010000 */
[----:B----4-:R-:W-:Y:S06]  /*8870*/  @P2 BRA `(.L_x_948) ;  /* 0xffffffe000e82947 */ /* 0x010fec000383ffff */
.L_x_939:
[----:B------:R-:W-:-:S13]  /*8880*/  ISETP.GE.AND P2, PT, R23, UR60, PT ;  /* 0x0000003c17007c0c */ /* 0x000fda000bf46270 */
[----:B------:R-:W-:Y:S05]  /*8890*/  @!P2 BRA `(.L_x_949) ;  /* 0x0000002400c8a947 */ /* 0x000fea0003800000 */
[----:B------:R-:W-:Y:S01]  /*88a0*/  MOV R216, R3 ;  /* 0x0000000300d87202 */ /* 0x000fe20000000f00 */
[----:B------:R-:W-:Y:S01]  /*88b0*/  IMAD.MOV.U32 R215, RZ, RZ, R4 ;  /* 0x000000ffffd77224 */ /* 0x000fe200078e0004 */
[----:B------:R-:W-:Y:S01]  /*88c0*/  UMOV UR39, UR46 ;  /* 0x0000002e00277c82 */ /* 0x000fe20008000000 */
[----:B------:R-:W-:Y:S01]  /*88d0*/  IMAD.IADD R214, R6, 0x1, R21 ;  /* 0x0000000106d67824 */ /* 0x000fe200078e0215 */
[----:B------:R-:W-:Y:S01]  /*88e0*/  UMOV UR7, UR36 ;  /* 0x0000002400077c82 */ /* 0x000fe20008000000 */
[----:B------:R-:W-:Y:S01]  /*88f0*/  ULDC UR40, c[0x0][0x9e4] ;  /* 0x0002790000287ab9 */ /* 0x000fe20000000800 */
[----:B------:R-:W-:Y:S01]  /*8900*/  ULDC UR41, c[0x0][0x9dc] ;  /* 0x0002770000297ab9 */ /* 0x000fe20000000800 */
[----:B------:R-:W-:-:S05]  /*8910*/  ULDC UR47, c[0x0][0x288] ;  /* 0x0000a200002f7ab9 */ /* 0x000fca0000000800 */
.L_x_966:
[----:B------:R-:W-:-:S04]  /*8920*/  UIADD3 UR36, UR7, 0x1, URZ ;  /* 0x0000000107247890 */ /* 0x000fc8000fffe03f */
[----:B------:R-:W-:-:S04]  /*8930*/  UISETP.NE.AND UP0, UPT, UR36, 0x2, UPT ;  /* 0x000000022400788c */ /* 0x000fc8000bf05270 */
[----:B------:R-:W-:Y:S02]  /*8940*/  USEL UR46, URZ, 0x1, UP0 ;  /* 0x000000013f2e7887 */ /* 0x000fe40008000000 */
[----:B------:R-:W-:Y:S02]  /*8950*/  USEL UR36, UR36, URZ, UP0 ;  /* 0x0000003f24247287 */ /* 0x000fe40008000000 */
[----:B------:R-:W-:Y:S01]  /*8960*/  ULOP3.LUT UR46, UR39, UR46, URZ, 0x3c, !UPT ;  /* 0x0000002e272e7292 */ /* 0x000fe2000f8e3c3f */
[----:B------:R-:W-:Y:S11]  /*8970*/  @!P0 BRA `(.L_x_950) ;  /* 0x0000000000048947 */ /* 0x000ff60003800000 */
[----:B------:R-:W-:Y:S01]  /*8980*/  BPT.TRAP 0x1 ;  /* 0x000000040000795c */ /* 0x000fe20000300000 */
.L_x_950:
[----:B------:R-:W-:Y:S01]  /*8990*/  ULEA UR6, UR36, UR38, 0x3 ;  /* 0x0000002624067291 */ /* 0x000fe2000f8e183f */
[----:B------:R-:W-:-:S05]  /*89a0*/  IMAD.U32 R3, RZ, RZ, UR46 ;  /* 0x0000002eff037e24 */ /* 0x000fca000f8e00ff */
[----:B------:R-:W-:-:S04]  /*89b0*/  SHF.L.U32 R3, R3, 0x1f, RZ ;  /* 0x0000001f03037819 */ /* 0x000fc800000006ff */
[----:B------:R1:W2:Y:S01]  /*89c0*/  SYNCS.PHASECHK.TRANS64.TRYWAIT P2, [UR6+0x30830], R3 ;  /* 0x03083003ff0075a7 */ /* 0x0002a20008040146 */
[----:B------:R-:W-:Y:S05]  /*89d0*/  @!P0 BRA `(.L_x_951) ;  /* 0x0000000000048947 */ /* 0x000fea0003800000 */
[----:B------:R-:W-:Y:S01]  /*89e0*/  BPT.TRAP 0x1 ;  /* 0x000000040000795c */ /* 0x000fe20000300000 */
.L_x_951:
[----:B--2---:R-:W-:Y:S05]  /*89f0*/  @P2 BRA `(.L_x_952) ;  /* 0x0000000000082947 */ /* 0x004fea0003800000 */
[----:B------:R-:W2:Y:S02]  /*8a00*/  SYNCS.PHASECHK.TRANS64.TRYWAIT P2, [UR6+0x30830], R3 ;  /* 0x03083003ff0075a7 */ /* 0x000ea40008040146 */
[----:B--2---:R-:W-:Y:S05]  /*8a10*/  @!P2 BRA `(.L_x_953) ;  /* 0x000000900004a947 */ /* 0x004fea0003800000 */
.L_x_952:
        /* <DEDUP_REMOVED lines=225> */
.L_x_954:
[----:B------:R-:W-:Y:S01]  /*9830*/  ULEA UR10, UR7, UR38, 0x3 ;  /* 0x00000026070a7291 */ /* 0x000fe2000f8e183f */
[----:B------:R-:W-:-:S05]  /*9840*/  IMAD.U32 R0, RZ, RZ, UR39 ;  /* 0x00000027ff007e24 */ /* 0x000fca000f8e00ff */
[----:B------:R-:W-:-:S04]  /*9850*/  SHF.L.U32 R0, R0, 0x1f, RZ ;  /* 0x0000001f00007819 */ /* 0x000fc800000006ff */
[----:B------:R3:W4:Y:S01]  /*9860*/  SYNCS.PHASECHK.TRANS64.TRYWAIT P2, [UR10+0x30850], R0 ;  /* 0x03085000ff0075a7 */ /* 0x000722000804014a */
[----:B------:R-:W-:Y:S05]  /*9870*/  @!P0 BRA `(.L_x_955) ;  /* 0x0000000000048947 */ /* 0x000fea0003800000 */
[----:B------:R-:W-:Y:S01]  /*9880*/  BPT.TRAP 0x1 ;  /* 0x000000040000795c */ /* 0x000fe20000300000 */
.L_x_955:
[----:B----4-:R-:W-:Y:S05]  /*9890*/  @P2 BRA `(.L_x_956) ;  /* 0x0000000000082947 */ /* 0x010fea0003800000 */
[----:B------:R-:W4:Y:S02]  /*98a0*/  SYNCS.PHASECHK.TRANS64.TRYWAIT P2, [UR10+0x30850], R0 ;  /* 0x03085000ff0075a7 */ /* 0x000f24000804014a */
[----:B----4-:R-:W-:Y:S05]  /*98b0*/  @!P2 BRA `(.L_x_957) ;  /* 0x000000800074a947 */ /* 0x010fea0003800000 */
.L_x_956:
[----:B------:R-:W-:Y:S01]  /*98c0*/  UIADD3 UR6, UR38, 0x400, URZ ;  /* 0x0000040026067890 */ /* 0x000fe2000fffe03f */
[----:B------:R-:W-:Y:S01]  /*98d0*/  WARPGROUP.ARRIVE ;  /* 0x00000000000079c5 */ /* 0x000fe20000000000 */
[----:B--2---:R-:W2:Y:S01]  /*98e0*/  LDC R4, c[0x0][0x2e0] ;  /* 0x0000b800ff047b82 */ /* 0x004ea20000000800 */
[----:B-1-3--:R-:W-:Y:S01]  /*98f0*/  IMAD.SHL.U32 R0, R23, 0x40, RZ ;  /* 0x0000004017007824 */ /* 0x00afe200078e00ff */
[----:B------:R-:W-:Y:S01]  /*9900*/  USHF.R.U32.HI UR6, URZ, 0x4, UR6 ;  /* 0x000000043f067899 */ /* 0x000fe20008011606 */
[----:B------:R-:W-:-:S03]  /*9910*/  IMAD.U32 R2, RZ, RZ, UR36 ;  /* 0x00000024ff027e24 */ /* 0x000fc6000f8e00ff */
[----:B------:R-:W-:Y:S01]  /*9920*/  ULOP3.LUT UR6, UR6, 0x3fff, URZ, 0xc0, !UPT ;  /* 0x00003fff06067892 */ /* 0x000fe2000f8ec03f */
[----:B------:R-:W-:Y:S02]  /*9930*/  IADD3 R3, -R0, 0x1, RZ ;  /* 0x0000000100037810 */ /* 0x000fe40007ffe1ff */
[----:B------:R-:W-:Y:S01]  /*9940*/  @!P1 LEA R2, R2, UR38, 0x3 ;  /* 0x0000002602029c11 */ /* 0x000fe2000f8e18ff */
[----:B------:R-:W-:-:S04]  /*9950*/  ULOP3.LUT UR6, UR6, 0x2000000, URZ, 0xfc, !UPT ;  /* 0x0200000006067892 */ /* 0x000fc8000f8efc3f */
[----:B------:R-:W-:Y:S01]  /*9960*/  ULEA UR11, UR7, UR6, 0xb ;  /* 0x00000006070b7291 */ /* 0x000fe2000f8e583f */
[----:B------:R-:W-:Y:S02]  /*9970*/  @!P1 VIADD R2, R2, 0x30840 ;  /* 0x0003084002029836 */ /* 0x000fe40000000000 */
[----:B------:R-:W-:-:S03]  /*9980*/  UMOV UR7, 0x40000040 ;  /* 0x4000004000077882 */ /* 0x000fc60000000000 */
[----:B------:R-:W-:Y:S01]  /*9990*/  @!P1 PRMT R2, RZ, 0x654, R2 ;  /* 0x00000654ff029816 */ /* 0x000fe20000000002 */
[----:B------:R-:W-:Y:S02]  /*99a0*/  UMOV UR6, UR11 ;  /* 0x0000000b00067c82 */ /* 0x000fe40008000000 */
[----:B------:R-:W-:Y:S01]  /*99b0*/  HGMMA.64x256x16.F32.BF16 R24, R196, gdesc[UR4].tnspB, R24, gsb0 ;  /* 0x43e00004c4187df0 */ /* 0x000fe20008001818 */
[----:B------:R-:W-:Y:S01]  /*99c0*/  UIADD3 UR6, UR11, 0x80, URZ ;  /* 0x000000800b067890 */ /* 0x000fe2000fffe03f */
[----:B--2---:R-:W-:Y:S01]  /*99d0*/  IMAD R3, R4, UR45, R3 ;  /* 0x0000002d04037c24 */ /* 0x004fe2000f8e0203 */
[----:B------:R-:W-:-:S03]  /*99e0*/  UMOV UR7, 0x40000040 ;  /* 0x4000004000077882 */ /* 0x000fc60000000000 */
[----:B------:R-:W-:-:S04]  /*99f0*/  VIADD R3, R3, -UR47 ;  /* 0x8000002f03037c36 */ /* 0x000fc80008000000 */
[----:B------:R-:W-:Y:S01]  /*9a00*/  IMAD R3, R22, -0x2, R3 ;  /* 0xfffffffe16037824 */ /* 0x000fe200078e0203 */
[----:B------:R-:W-:Y:S02]  /*9a10*/  WARPGROUP.DEPBAR.LE gsb0, 0x0 ;  /* 0x00008000000079c5 */ /* 0x000fe40000010000 */
[----:B------:R-:W-:-:S15]  /*9a20*/  WARPGROUP.ARRIVE ;  /* 0x00000000000079c5 */ /* 0x000fde0000000000 */
        /* <DEDUP_REMOVED lines=13> */
[----:B------:R-:W-:Y:S01]  /*9b00*/  ULOP3.LUT UR6, URZ, UR41, URZ, 0x33, !UPT ;  /* 0x000000293f067292 */ /* 0x000fe2000f8e333f */
[----:B------:R-:W-:-:S05]  /*9b10*/  ULDC UR7, c[0x0][0x9e0] ;  /* 0x0002780000077ab9 */ /* 0x000fca0000000800 */
[C---:B------:R-:W-:Y:S01]  /*9b20*/  VIADD R188, R3.reuse, UR6 ;  /* 0x0000000603bc7c36 */ /* 0x040fe20008000000 */
[----:B------:R-:W-:Y:S02]  /*9b30*/  WARPGROUP.DEPBAR.LE gsb0, 0x0 ;  /* 0x00008000000079c5 */ /* 0x000fe40000010000 */
[----:B------:R-:W-:Y:S01]  /*9b40*/  IADD3 R186, R3, UR7, RZ ;  /* 0x0000000703ba7c10 */ /* 0x000fe2000fffe0ff */
[----:B------:R1:W-:Y:S01]  /*9b50*/  @!P1 SYNCS.ARRIVE.TRANS64.RED.A1T0 RZ, [R2+URZ], RZ ;  /* 0x000000ff02ff99a7 */ /* 0x0003e2000810043f */
[----:B------:R-:W-:-:S03]  /*9b60*/  IMAD.IADD R185, R6, 0x1, R188 ;  /* 0x0000000106b97824 */ /* 0x000fc600078e02bc */
[----:B------:R-:W-:Y:S01]  /*9b70*/  IMAD.IADD R4, R6, 0x1, R186 ;  /* 0x0000000106047824 */ /* 0x000fe200078e02ba */
[----:B------:R-:W-:Y:S06]  /*9b80*/  @!P6 BRA `(.L_x_958) ;  /* 0x00000000005ce947 */ /* 0x000fec0003800000 */
[----:B------:R-:W-:Y:S01]  /*9b90*/  ISETP.GT.AND P2, PT, R214, -0x1, PT ;  /* 0xffffffffd600780c */ /* 0x000fe20003f44270 */
[----:B------:R-:W-:-:S12]  /*9ba0*/  BSSY B0, `(.L_x_959) ;  /* 0x0000011000007945 */ /* 0x000fd80003800000 */
[----:B------:R-:W-:Y:S05]  /*9bb0*/  @P2 BRA `(.L_x_960) ;  /* 0x0000000000202947 */ /* 0x000fea0003800000 */
[----:B------:R-:W-:Y:S01]  /*9bc0*/  IMAD.U32 R184, RZ, RZ, UR40 ;  /* 0x00000028ffb87e24 */ /* 0x000fe2000f8e00ff */
[----:B------:R-:W-:-:S04]  /*9bd0*/  LOP3.LUT R187, RZ, R214, RZ, 0x33, !PT ;  /* 0x000000d6ffbb7212 */ /* 0x000fc800078e33ff */
[----:B------:R-:W-:-:S13]  /*9be0*/  ISETP.NE.AND P2, PT, R184, 0x1, PT ;  /* 0x00000001b800780c */ /* 0x000fda0003f45270 */
[----:B-1----:R-:W1:Y:S02]  /*9bf0*/  @P2 LDC.64 R2, c[0x0][0x9e8] ;  /* 0x00027a00ff022b82 */ /* 0x002e640000000a00 */
[----:B-1----:R-:W-:-:S05]  /*9c00*/  @P2 IMAD.HI.U32 R2, R187, R2, RZ ;  /* 0x00000002bb022227 */ /* 0x002fca00078e00ff */
[----:B------:R-:W-:-:S04]  /*9c10*/  @P2 SHF.R.U32.HI R187, RZ, R3, R2 ;  /* 0x00000003ffbb2219 */ /* 0x000fc80000011602 */
[----:B------:R-:W-:Y:S01]  /*9c20*/  LOP3.LUT R187, RZ, R187, RZ, 0x33, !PT ;  /* 0x000000bbffbb7212 */ /* 0x000fe200078e33ff */
[----:B------:R-:W-:Y:S06]  /*9c30*/  BRA `(.L_x_961) ;  /* 0x00000000001c7947 */ /* 0x000fec0003800000 */
.L_x_960:
[----:B------:R-:W-:-:S05]  /*9c40*/  IMAD.U32 R184, RZ, RZ, UR40 ;  /* 0x00000028ffb87e24 */ /* 0x000fca000f8e00ff */
[----:B------:R-:W-:-:S13]  /*9c50*/  ISETP.NE.AND P2, PT, R184, 0x1, PT ;  /* 0x00000001b800780c */ /* 0x000fda0003f45270 */
[----:B-1----:R-:W1:Y:S01]  /*9c60*/  @P2 LDC.64 R2, c[0x0][0x9e8] ;  /* 0x00027a00ff022b82 */ /* 0x002e620000000a00 */
[----:B------:R-:W-:-:S04]  /*9c70*/  @P2 IMAD.IADD R187, R6, 0x1, R21 ;  /* 0x0000000106bb2824 */ /* 0x000fc800078e0215 */
[----:B-1----:R-:W-:-:S04]  /*9c80*/  @P2 IMAD.HI.U32 R2, R187, R2, RZ ;  /* 0x00000002bb022227 */ /* 0x002fc800078e00ff */
[----:B------:R-:W-:Y:S01]  /*9c90*/  IMAD.MOV.U32 R187, RZ, RZ, R214 ;  /* 0x000000ffffbb7224 */ /* 0x000fe200078e00d6 */
[----:B------:R-:W-:-:S07]  /*9ca0*/  @P2 SHF.R.U32.HI R187, RZ, R3, R2 ;  /* 0x00000003ffbb2219 */ /* 0x000fce0000011602 */
.L_x_961:
[----:B------:R-:W-:Y:S05]  /*9cb0*/  BSYNC B0 ;  /* 0x0000000000007941 */ /* 0x000fea0003800000 */
.L_x_959:
[----:B------:R-:W-:-:S04]  /*9cc0*/  IMAD R3, R187, R184, -R0 ;  /* 0x000000b8bb037224 */ /* 0x000fc800078e0a00 */
[----:B------:R-:W-:-:S05]  /*9cd0*/  IMAD R3, R22, -0x2, R3 ;  /* 0xfffffffe16037824 */ /* 0x000fca00078e0203 */
[----:B------:R-:W-:Y:S02]  /*9ce0*/  VIADDMNMX R4, R3, R184, R4, PT ;  /* 0x000000b803047246 */ /* 0x000fe40003800104 */
[----:B------:R-:W-:-:S07]  /*9cf0*/  VIMNMX R185, R185, R3, !PT ;  /* 0x00000003b9b97248 */ /* 0x000fce0007fe0100 */
.L_x_958:
[----:B------:R-:W-:-:S04]  /*9d00*/  ISETP.GT.AND P2, PT, R23, -0x1, PT ;  /* 0xffffffff1700780c */ /* 0x000fc80003f44270 */
[C---:B------:R-:W-:Y:S02]  /*9d10*/  ISETP.GT.AND P3, PT, R185.reuse, RZ, P2 ;  /* 0x000000ffb900720c */ /* 0x040fe40001764270 */
[C---:B------:R-:W-:Y:S02]  /*9d20*/  ISETP.GT.AND P5, PT, R185.reuse, 0x1, P2 ;  /* 0x00000001b900780c */ /* 0x040fe400017a4270 */
[----:B------:R-:W-:Y:S02]  /*9d30*/  ISETP.LT.OR P4, PT, R4, 0x1, P3 ;  /* 0x000000010400780c */ /* 0x000fe40001f81670 */
[C---:B------:R-:W-:Y:S02]  /*9d40*/  ISETP.GT.AND P3, PT, R185.reuse, 0x8, P2 ;  /* 0x00000008b900780c */ /* 0x040fe40001764270 */
[----:B------:R-:W-:Y:S02]  /*9d50*/  FSEL R184, R152, -INF , !P4 ;  /* 0xff80000098b87808 */ /* 0x000fe40006000000 */
[----:B------:R-:W-:-:S02]  /*9d60*/  ISETP.GT.AND P4, PT, R185, 0x9, P2 ;  /* 0x00000009b900780c */ /* 0x000fc40001784270 */
[C---:B------:R-:W-:Y:S02]  /*9d70*/  ISETP.LT.OR P5, PT, R4.reuse, 0x2, P5 ;  /* 0x000000020400780c */ /* 0x040fe40002fa1670 */
[C---:B------:R-:W-:Y:S02]  /*9d80*/  ISETP.LT.OR P3, PT, R4.reuse, 0x9, P3 ;  /* 0x000000090400780c */ /* 0x040fe40001f61670 */
[----:B------:R-:W-:Y:S02]  /*9d90*/  ISETP.LT.OR P4, PT, R4, 0xa, P4 ;  /* 0x0000000a0400780c */ /* 0x000fe40002781670 */
[----:B------:R-:W-:Y:S02]  /*9da0*/  FSEL R152, R153, -INF , !P5 ;  /* 0xff80000099987808 */ /* 0x000fe40006800000 */
[----:B------:R-:W-:Y:S02]  /*9db0*/  FSEL R156, R156, -INF , !P3 ;  /* 0xff8000009c9c7808 */ /* 0x000fe40005800000 */
[----:B------:R-:W-:-:S02]  /*9dc0*/  FSEL R157, R157, -INF , !P4 ;  /* 0xff8000009d9d7808 */ /* 0x000fc40006000000 */
[C---:B------:R-:W-:Y:S02]  /*9dd0*/  ISETP.GT.AND P5, PT, R185.reuse, 0x10, P2 ;  /* 0x00000010b900780c */ /* 0x040fe400017a4270 */
[C---:B------:R-:W-:Y:S02]  /*9de0*/  ISETP.GT.AND P3, PT, R185.reuse, 0x11, P2 ;  /* 0x00000011b900780c */ /* 0x040fe40001764270 */
[----:B------:R-:W-:Y:S02]  /*9df0*/  ISETP.GT.AND P4, PT, R185, 0x18, P2 ;  /* 0x00000018b900780c */ /* 0x000fe40001784270 */
[C---:B------:R-:W-:Y:S02]  /*9e00*/  ISETP.LT.OR P5, PT, R4.reuse, 0x11, P5 ;  /* 0x000000110400780c */ /* 0x040fe40002fa1670 */
[C---:B------:R-:W-:Y:S02]  /*9e10*/  ISETP.LT.OR P3, PT, R4.reuse, 0x12, P3 ;  /* 0x000000120400780c */ /* 0x040fe40001f61670 */
[----:B------:R-:W-:-:S02]  /*9e20*/  ISETP.LT.OR P4, PT, R4, 0x19, P4 ;  /* 0x000000190400780c */ /* 0x000fc40002781670 */
[----:B------:R-:W-:Y:S02]  /*9e30*/  FSEL R160, R160, -INF , !P5 ;  /* 0xff800000a0a07808 */ /* 0x000fe40006800000 */
[----:B------:R-:W-:Y:S02]  /*9e40*/  FSEL R161, R161, -INF , !P3 ;  /* 0xff800000a1a17808 */ /* 0x000fe40005800000 */
[----:B------:R-:W-:Y:S02]  /*9e50*/  FSEL R164, R164, -INF , !P4 ;  /* 0xff800000a4a47808 */ /* 0x000fe40006000000 */
[C---:B------:R-:W-:Y:S02]  /*9e60*/  ISETP.GT.AND P5, PT, R185.reuse, 0x19, P2 ;  /* 0x00000019b900780c */ /* 0x040fe400017a4270 */
[C---:B------:R-:W-:Y:S02]  /*9e70*/  ISETP.GT.AND P3, PT, R185.reuse, 0x20, P2 ;  /* 0x00000020b900780c */ /* 0x040fe40001764270 */
        /* <DEDUP_REMOVED lines=18> */
[----:B------:R-:W-:Y:S01]  /*9fa0*/  ISETP.GT.AND P4, PT, R185, 0x39, P2 ;  /* 0x00000039b900780c */ /* 0x000fe20001784270 */
[----:B------:R-:W-:Y:S01]  /*9fb0*/  IMAD.IADD R185, R5, 0x1, R186 ;  /* 0x0000000105b97824 */ /* 0x000fe200078e02ba */
[----:B------:R-:W-:-:S02]  /*9fc0*/  ISETP.LT.OR P5, PT, R4, 0x32, P5 ;  /* 0x000000320400780c */ /* 0x000fc40002fa1670 */
[C---:B------:R-:W-:Y:S02]  /*9fd0*/  ISETP.LT.OR P3, PT, R4.reuse, 0x39, P3 ;  /* 0x000000390400780c */ /* 0x040fe40001f61670 */
[----:B------:R-:W-:Y:S02]  /*9fe0*/  ISETP.LT.OR P4, PT, R4, 0x3a, P4 ;  /* 0x0000003a0400780c */ /* 0x000fe40002781670 */
[----:B------:R-:W-:Y:S02]  /*9ff0*/  IADD3 R186, R5, R188, RZ ;  /* 0x000000bc05ba7210 */ /* 0x000fe40007ffe0ff */
[----:B------:R-:W-:Y:S02]  /*a000*/  FSEL R177, R177, -INF , !P5 ;  /* 0xff800000b1b17808 */ /* 0x000fe40006800000 */
[----:B------:R-:W-:Y:S02]  /*a010*/  FSEL R180, R180, -INF , !P3 ;  /* 0xff800000b4b47808 */ /* 0x000fe40005800000 */
[----:B------:R-:W-:Y:S01]  /*a020*/  FSEL R181, R181, -INF , !P4 ;  /* 0xff800000b5b57808 */ /* 0x000fe20006000000 */
[----:B------:R-:W-:Y:S06]  /*a030*/  @!P6 BRA `(.L_x_962) ;  /* 0x000000000058e947 */ /* 0x000fec0003800000 */
[----:B------:R-:W-:Y:S01]  /*a040*/  IMAD.IADD R153, R5, 0x1, R21 ;  /* 0x0000000105997824 */ /* 0x000fe200078e0215 */
[----:B------:R-:W-:Y:S04]  /*a050*/  BSSY B0, `(.L_x_963) ;  /* 0x0000010000007945 */ /* 0x000fe80003800000 */
[----:B------:R-:W-:-:S13]  /*a060*/  ISETP.GT.AND P3, PT, R153, -0x1, PT ;  /* 0xffffffff9900780c */ /* 0x000fda0003f64270 */
        /* <DEDUP_REMOVED lines=9> */
.L_x_964:
[----:B------:R-:W-:-:S05]  /*a100*/  IMAD.U32 R4, RZ, RZ, UR40 ;  /* 0x00000028ff047e24 */ /* 0x000fca000f8e00ff */
[----:B------:R-:W-:-:S13]  /*a110*/  ISETP.NE.AND P3, PT, R4, 0x1, PT ;  /* 0x000000010400780c */ /* 0x000fda0003f65270 */
[----:B-1----:R-:W1:Y:S02]  /*a120*/  @P3 LDC.64 R2, c[0x0][0x9e8] ;  /* 0x00027a00ff023b82 */ /* 0x002e640000000a00 */
[----:B-1----:R-:W-:-:S05]  /*a130*/  @P3 IMAD.HI.U32 R2, R153, R2, RZ ;  /* 0x0000000299023227 */ /* 0x002fca00078e00ff */
[----:B------:R-:W-:-:S07]  /*a140*/  @P3 SHF.R.U32.HI R153, RZ, R3, R2 ;  /* 0x00000003ff993219 */ /* 0x000fce0000011602 */
.L_x_965:
[----:B------:R-:W-:Y:S05]  /*a150*/  BSYNC B0 ;  /* 0x0000000000007941 */ /* 0x000fea0003800000 */
.L_x_963:
[----:B------:R-:W-:-:S04]  /*a160*/  IMAD R153, R153, R4, -R0 ;  /* 0x0000000499997224 */ /* 0x000fc800078e0a00 */
[----:B------:R-:W-:-:S05]  /*a170*/  IMAD R153, R22, -0x2, R153 ;  /* 0xfffffffe16997824 */ /* 0x000fca00078e0299 */
[----:B------:R-:W-:Y:S02]  /*a180*/  VIADDMNMX R185, R153, R4, R185, PT ;  /* 0x0000000499b97246 */ /* 0x000fe400038001b9 */
[----:B------:R-:W-:-:S07]  /*a190*/  VIMNMX R186, R186, R153, !PT ;  /* 0x00000099baba7248 */ /* 0x000fce0007fe0100 */
.L_x_962:
[----:B------:R-:W-:Y:S01]  /*a1a0*/  FMNMX.FTZ R3, R184, R215, !PT ;  /* 0x000000d7b8037209 */ /* 0x000fe20007810000 */
[----:B------:R-:W-:Y:S01]  /*a1b0*/  ULDC UR6, c[0x0][0x988] ;  /* 0x0002620000067ab9 */ /* 0x000fe20000000800 */
[----:B------:R-:W-:Y:S01]  /*a1c0*/  ISETP.GT.AND P3, PT, R186, 0x1, P2 ;  /* 0x00000001ba00780c */ /* 0x000fe20001764270 */
[----:B------:R-:W-:Y:S01]  /*a1d0*/  UMOV UR39, UR46 ;  /* 0x0000002e00277c82 */ /* 0x000fe20008000000 */
[----:B------:R-:W-:Y:S01]  /*a1e0*/  FMNMX.FTZ R3, R152, R3, !PT ;  /* 0x0000000398037209 */ /* 0x000fe20007810000 */
[----:B------:R-:W-:Y:S01]  /*a1f0*/  UMOV UR7, UR36 ;  /* 0x0000002400077c82 */ /* 0x000fe20008000000 */
[----:B------:R-:W-:Y:S02]  /*a200*/  ISETP.LT.OR P3, PT, R185, 0x2, P3 ;  /* 0x00000002b900780c */ /* 0x000fe40001f61670 */
[----:B------:R-:W-:Y:S02]  /*a210*/  FMNMX.FTZ R0, R156, R3, !PT ;  /* 0x000000039c007209 */ /* 0x000fe40007810000 */
[----:B------:R-:W-:-:S02]  /*a220*/  FSEL R155, R155, -INF , !P3 ;  /* 0xff8000009b9b7808 */ /* 0x000fc40005800000 */
[----:B------:R-:W-:Y:S02]  /*a230*/  FMNMX.FTZ R3, R157, R0, !PT ;  /* 0x000000009d037209 */ /* 0x000fe40007810000 */
[----:B------:R-:W-:Y:S02]  /*a240*/  ISETP.GT.AND P3, PT, R186, RZ, P2 ;  /* 0x000000ffba00720c */ /* 0x000fe40001764270 */
[----:B------:R-:W-:Y:S02]  /*a250*/  FMNMX.FTZ R0, R160, R3, !PT ;  /* 0x00000003a0007209 */ /* 0x000fe40007810000 */
[----:B------:R-:W-:Y:S02]  /*a260*/  ISETP.LT.OR P3, PT, R185, 0x1, P3 ;  /* 0x00000001b900780c */ /* 0x000fe40001f61670 */
[----:B------:R-:W-:Y:S02]  /*a270*/  FMNMX.FTZ R3, R161, R0, !PT ;  /* 0x00000000a1037209 */ /* 0x000fe40007810000 */
[----:B------:R-:W-:-:S02]  /*a280*/  ISETP.GT.AND P4, PT, R186, 0x8, P2 ;  /* 0x00000008ba00780c */ /* 0x000fc40001784270 */
[----:B------:R-:W-:Y:S02]  /*a290*/  FMNMX.FTZ R0, R164, R3, !PT ;  /* 0x00000003a4007209 */ /* 0x000fe40007810000 */
[----:B------:R-:W-:Y:S02]  /*a2a0*/  FSEL R187, R154, -INF , !P3 ;  /* 0xff8000009abb7808 */ /* 0x000fe40005800000 */
        /* <DEDUP_REMOVED lines=18> */
[C---:B------:R-:W-:Y:S01]  /*a3d0*/  ISETP.GT.AND P3, PT, R186.reuse, 0x18, P2 ;  /* 0x00000018ba00780c */ /* 0x040fe20001764270 */
[----:B------:R-:W2:Y:S01]  /*a3e0*/  SHFL.BFLY PT, R3, R0, 0x2, 0x1f ;  /* 0x0c401f0000037f89 */ /* 0x000ea200000e0000 */
[C---:B------:R-:W-:Y:S02]  /*a3f0*/  ISETP.LT.OR P5, PT, R185.reuse, 0x12, P5 ;  /* 0x00000012b900780c */ /* 0x040fe40002fa1670 */
[----:B------:R-:W-:Y:S02]  /*a400*/  ISETP.GT.AND P4, PT, R186, 0x19, P2 ;  /* 0x00000019ba00780c */ /* 0x000fe40001784270 */
[----:B------:R-:W-:-:S02]  /*a410*/  ISETP.LT.OR P3, PT, R185, 0x19, P3 ;  /* 0x00000019b900780c */ /* 0x000fc40001f61670 */
[----:B------:R-:W-:Y:S02]  /*a420*/  FSEL R163, R163, -INF , !P5 ;  /* 0xff800000a3a37808 */ /* 0x000fe40006800000 */
[----:B------:R-:W-:Y:S02]  /*a430*/  ISETP.GT.AND P5, PT, R186, 0x20, P2 ;  /* 0x00000020ba00780c */ /* 0x000fe400017a4270 */
[C---:B------:R-:W-:Y:S02]  /*a440*/  ISETP.LT.OR P4, PT, R185.reuse, 0x1a, P4 ;  /* 0x0000001ab900780c */ /* 0x040fe40002781670 */
[----:B------:R-:W-:Y:S02]  /*a450*/  FSEL R166, R166, -INF , !P3 ;  /* 0xff800000a6a67808 */ /* 0x000fe40005800000 */
[----:B------:R-:W-:Y:S02]  /*a460*/  ISETP.GT.AND P3, PT, R186, 0x21, P2 ;  /* 0x00000021ba00780c */ /* 0x000fe40001764270 */
[----:B------:R-:W-:-:S02]  /*a470*/  ISETP.LT.OR P5, PT, R185, 0x21, P5 ;  /* 0x00000021b900780c */ /* 0x000fc40002fa1670 */
[----:B------:R-:W-:Y:S02]  /*a480*/  FSEL R167, R167, -INF , !P4 ;  /* 0xff800000a7a77808 */ /* 0x000fe40006000000 */
[----:B------:R-:W-:Y:S02]  /*a490*/  ISETP.GT.AND P4, PT, R186, 0x28, P2 ;  /* 0x00000028ba00780c */ /* 0x000fe40001784270 */
[----:B------:R-:W-:Y:S02]  /*a4a0*/  ISETP.LT.OR P3, PT, R185, 0x22, P3 ;  /* 0x00000022b900780c */ /* 0x000fe40001f61670 */
[----:B--2---:R-:W-:Y:S02]  /*a4b0*/  FMNMX.FTZ R3, R0, R3, !PT ;  /* 0x0000000300037209 */ /* 0x004fe40007810000 */
[----:B------:R-:W-:Y:S02]  /*a4c0*/  FMNMX.FTZ R0, R187, R216, !PT ;  /* 0x000000d8bb007209 */ /* 0x000fe40007810000 */
[----:B------:R-:W-:Y:S01]  /*a4d0*/  FSEL R170, R170, -INF , !P5 ;  /* 0xff800000aaaa7808 */ /* 0x000fe20006800000 */
[----:B------:R-:W2:Y:S01]  /*a4e0*/  SHFL.BFLY PT, R4, R3, 0x1, 0x1f ;  /* 0x0c201f0003047f89 */ /* 0x000ea200000e0000 */
[----:B------:R-:W-:-:S02]  /*a4f0*/  ISETP.LT.OR P4, PT, R185, 0x29, P4 ;  /* 0x00000029b900780c */ /* 0x000fc40002781670 */
[----:B------:R-:W-:Y:S02]  /*a500*/  FSEL R171, R171, -INF , !P3 ;  /* 0xff800000abab7808 */ /* 0x000fe40005800000 */
[----:B------:R-:W-:Y:S02]  /*a510*/  ISETP.GT.AND P3, PT, R186, 0x29, P2 ;  /* 0x00000029ba00780c */ /* 0x000fe40001764270 */
[----:B------:R-:W-:Y:S02]  /*a520*/  FSEL R174, R174, -INF , !P4 ;  /* 0xff800000aeae7808 */ /* 0x000fe40006000000 */
[----:B------:R-:W-:Y:S02]  /*a530*/  ISETP.GT.AND P4, PT, R186, 0x30, P2 ;  /* 0x00000030ba00780c */ /* 0x000fe40001784270 */
[C---:B------:R-:W-:Y:S02]  /*a540*/  ISETP.LT.OR P3, PT, R185.reuse, 0x2a, P3 ;  /* 0x0000002ab900780c */ /* 0x040fe40001f61670 */
[----:B------:R-:W-:-:S02]  /*a550*/  ISETP.LT.OR P4, PT, R185, 0x31, P4 ;  /* 0x00000031b900780c */ /* 0x000fc40002781670 */
[----:B------:R-:W-:Y:S02]  /*a560*/  FSEL R175, R175, -INF , !P3 ;  /* 0xff800000afaf7808 */ /* 0x000fe40005800000 */
[----:B------:R-:W-:Y:S02]  /*a570*/  ISETP.GT.AND P3, PT, R186, 0x31, P2 ;  /* 0x00000031ba00780c */ /* 0x000fe40001764270 */
[----:B------:R-:W-:Y:S02]  /*a580*/  FSEL R178, R178, -INF , !P4 ;  /* 0xff800000b2b27808 */ /* 0x000fe40006000000 */
[----:B------:R-:W-:Y:S02]  /*a590*/  ISETP.GT.AND P4, PT, R186, 0x38, P2 ;  /* 0x00000038ba00780c */ /* 0x000fe40001784270 */
[----:B------:R-:W-:Y:S02]  /*a5a0*/  ISETP.LT.OR P3, PT, R185, 0x32, P3 ;  /* 0x00000032b900780c */ /* 0x000fe40001f61670 */
[----:B--2---:R-:W-:-:S02]  /*a5b0*/  FMNMX.FTZ R4, R3, R4, !PT ;  /* 0x0000000403047209 */ /* 0x004fc40007810000 */
[----:B------:R-:W-:Y:S02]  /*a5c0*/  FMNMX.FTZ R3, R155, R0, !PT ;  /* 0x000000009b037209 */ /* 0x000fe40007810000 */
[----:B------:R-:W-:Y:S02]  /*a5d0*/  ISETP.GT.AND P2, PT, R186, 0x39, P2 ;  /* 0x00000039ba00780c */ /* 0x000fe40001744270 */
[----:B------:R-:W-:Y:S02]  /*a5e0*/  FMNMX.FTZ R0, R158, R3, !PT ;  /* 0x000000039e007209 */ /* 0x000fe40007810000 */
[----:B------:R-:W-:Y:S02]  /*a5f0*/  ISETP.LT.OR P4, PT, R185, 0x39, P4 ;  /* 0x00000039b900780c */ /* 0x000fe40002781670 */
[----:B------:R-:W-:Y:S02]  /*a600*/  FMNMX.FTZ R3, R159, R0, !PT ;  /* 0x000000009f037209 */ /* 0x000fe40007810000 */
[----:B------:R-:W-:-:S02]  /*a610*/  FSEL R179, R179, -INF , !P3 ;  /* 0xff800000b3b37808 */ /* 0x000fc40005800000 */
[----:B------:R-:W-:Y:S01]  /*a620*/  FMNMX.FTZ R0, R162, R3, !PT ;  /* 0x00000003a2007209 */ /* 0x000fe20007810000 */
[----:B------:R-:W-:Y:S01]  /*a630*/  FMUL.FTZ R3, R4, UR6 ;  /* 0x0000000604037c20 */ /* 0x000fe20008410000 */
[----:B------:R-:W-:Y:S02]  /*a640*/  ISETP.LT.OR P2, PT, R185, 0x3a, P2 ;  /* 0x0000003ab900780c */ /* 0x000fe40001741670 */
[----:B------:R-:W-:Y:S02]  /*a650*/  FMNMX.FTZ R153, R163, R0, !PT ;  /* 0x00000000a3997209 */ /* 0x000fe40007810000 */
[----:B------:R-:W-:Y:S02]  /*a660*/  FSEL R182, R182, -INF , !P4 ;  /* 0xff800000b6b67808 */ /* 0x000fe40006000000 */
[----:B------:R-:W-:Y:S02]  /*a670*/  FMNMX.FTZ R0, R166, R153, !PT ;  /* 0x00000099a6007209 */ /* 0x000fe40007810000 */
[----:B------:R-:W-:-:S02]  /*a680*/  FSEL R183, R183, -INF , !P2 ;  /* 0xff800000b7b77808 */ /* 0x000fc40005000000 */
[----:B------:R-:W-:Y:S02]  /*a690*/  FMNMX.FTZ R189, R167, R0, !PT ;  /* 0x00000000a7bd7209 */ /* 0x000fe40007810000 */
[----:B------:R-:W-:Y:S02]  /*a6a0*/  FSETP.NEU.FTZ.AND P5, PT, R4, -INF , PT ;  /* 0xff8000000400780b */ /* 0x000fe40003fbd000 */
[----:B------:R-:W-:Y:S02]  /*a6b0*/  FMNMX.FTZ R0, R170, R189, !PT ;  /* 0x000000bdaa007209 */ /* 0x000fe40007810000 */
[----:B------:R-:W-:Y:S02]  /*a6c0*/  FSEL R3, R3, RZ, P5 ;  /* 0x000000ff03037208 */ /* 0x000fe40002800000 */
[----:B------:R-:W-:Y:S02]  /*a6d0*/  FMNMX.FTZ R189, R171, R0, !PT ;  /* 0x00000000abbd7209 */ /* 0x000fe40007810000 */
[----:B-1----:R-:W-:Y:S01]  /*a6e0*/  FSEL R2, R4, RZ, P5 ;  /* 0x000000ff04027208 */ /* 0x002fe20002800000 */
        /* <DEDUP_REMOVED lines=20> */
[----:B------:R-:W-:Y:S01]  /*a830*/  FFMA.FTZ R181, R181, UR6, -R3 ;  /* 0x00000006b5b57c23 */ /* 0x000fe20008010803 */
[----:B------:R-:W-:Y:S01]  /*a840*/  FMNMX.FTZ R0, R183, R0, !PT ;  /* 0x00000000b7007209 */ /* 0x000fe20007810000 */
[----:B------:R-:W-:Y:S01]  /*a850*/  FADD.FTZ R2, -R2, R215 ;  /* 0x000000d702027221 */ /* 0x000fe20000010100 */
[----:B------:R-:W-:Y:S01]  /*a860*/  MUFU.EX2 R153, R153 ;  /* 0x0000009900997308 */ /* 0x000fe20000000800 */
[----:B------:R-:W-:-:S02]  /*a870*/  IMAD.MOV.U32 R215, RZ, RZ, R4 ;  /* 0x000000ffffd77224 */ /* 0x000fc400078e0004 */
[----:B------:R-:W1:Y:S01]  /*a880*/  SHFL.BFLY PT, R185, R0, 0x2, 0x1f ;  /* 0x0c401f0000b97f89 */ /* 0x000e6200000e0000 */
[----:B------:R-:W-:-:S04]  /*a890*/  FMUL.FTZ R2, R2, UR6 ;  /* 0x0000000602027c20 */ /* 0x000fc80008410000 */
[----:B------:R-:W-:Y:S08]  /*a8a0*/  MUFU.EX2 R196, R196 ;  /* 0x000000c400c47308 */ /* 0x000ff00000000800 */
[----:B------:R-:W-:Y:S08]  /*a8b0*/  MUFU.EX2 R198, R198 ;  /* 0x000000c600c67308 */ /* 0x000ff00000000800 */
[----:B------:R-:W-:Y:S01]  /*a8c0*/  MUFU.EX2 R157, R157 ;  /* 0x0000009d009d7308 */ /* 0x000fe20000000800 */
[----:B-1----:R-:W-:-:S05]  /*a8d0*/  FMNMX.FTZ R185, R0, R185, !PT ;  /* 0x000000b900b97209 */ /* 0x002fca0007810000 */
[----:B------:R-:W1:Y:S02]  /*a8e0*/  SHFL.BFLY PT, R0, R185, 0x1, 0x1f ;  /* 0x0c201f00b9007f89 */ /* 0x000e6400000e0000 */
[----:B------:R-:W-:Y:S08]  /*a8f0*/  MUFU.EX2 R192, R192 ;  /* 0x000000c000c07308 */ /* 0x000ff00000000800 */
[----:B------:R-:W-:Y:S08]  /*a900*/  MUFU.EX2 R161, R161 ;  /* 0x000000a100a17308 */ /* 0x000ff00000000800 */
[----:B------:R-:W-:Y:S01]  /*a910*/  MUFU.EX2 R194, R194 ;  /* 0x000000c200c27308 */ /* 0x000fe20000000800 */
[----:B-1----:R-:W-:-:S07]  /*a920*/  FMNMX.FTZ R3, R185, R0, !PT ;  /* 0x00000000b9037209 */ /* 0x002fce0007810000 */
[----:B------:R-:W-:Y:S01]  /*a930*/  MUFU.EX2 R165, R165 ;  /* 0x000000a500a57308 */ /* 0x000fe20000000800 */
[C---:B------:R-:W-:Y:S01]  /*a940*/  FSETP.NEU.FTZ.AND P2, PT, R3.reuse, -INF , PT ;  /* 0xff8000000300780b */ /* 0x040fe20003f5d000 */
[----:B------:R-:W-:-:S06]  /*a950*/  FMUL.FTZ R156, R3, UR6 ;  /* 0x00000006039c7c20 */ /* 0x000fcc0008410000 */
[----:B------:R-:W1:Y:S01]  /*a960*/  MUFU.EX2 R0, R2 ;  /* 0x0000000200007308 */ /* 0x000e620000000800 */
[----:B------:R-:W-:-:S05]  /*a970*/  FSEL R156, R156, RZ, P2 ;  /* 0x000000ff9c9c7208 */ /* 0x000fca0001000000 */
[--C-:B------:R-:W-:Y:S01]  /*a980*/  FFMA.FTZ R152, R155, UR6, -R156.reuse ;  /* 0x000000069b987c23 */ /* 0x100fe2000801089c */
[----:B------:R-:W-:Y:S01]  /*a990*/  FSEL R155, R3, RZ, P2 ;  /* 0x000000ff039b7208 */ /* 0x000fe20001000000 */
[--C-:B------:R-:W-:Y:S01]  /*a9a0*/  FFMA.FTZ R197, R187, UR6, -R156.reuse ;  /* 0x00000006bbc57c23 */ /* 0x100fe2000801089c */
[--C-:B------:R-:W-:Y:S01]  /*a9b0*/  FFMA.FTZ R199, R158, UR6, -R156.reuse ;  /* 0x000000069ec77c23 */ /* 0x100fe2000801089c */
[--C-:B------:R-:W-:Y:S01]  /*a9c0*/  FFMA.FTZ R154, R159, UR6, -R156.reuse ;  /* 0x000000069f9a7c23 */ /* 0x100fe2000801089c */
[----:B------:R-:W-:Y:S01]  /*a9d0*/  FFMA.FTZ R193, R162, UR6, -R156 ;  /* 0x00000006a2c17c23 */ /* 0x000fe2000801089c */
[----:B------:R-:W-:Y:S01]  /*a9e0*/  FADD.FTZ R155, -R155, R216 ;  /* 0x000000d89b9b7221 */ /* 0x000fe20000010100 */
[----:B------:R-:W-:Y:S01]  /*a9f0*/  MUFU.EX2 R152, R152 ;  /* 0x0000009800987308 */ /* 0x000fe20000000800 */
[--C-:B------:R-:W-:Y:S01]  /*aa00*/  FFMA.FTZ R158, R163, UR6, -R156.reuse ;  /* 0x00000006a39e7c23 */ /* 0x100fe2000801089c */
[--C-:B------:R-:W-:Y:S01]  /*aa10*/  FFMA.FTZ R195, R166, UR6, -R156.reuse ;  /* 0x00000006a6c37c23 */ /* 0x100fe2000801089c */
[----:B------:R-:W-:Y:S01]  /*aa20*/  FMUL.FTZ R155, R155, UR6 ;  /* 0x000000069b9b7c20 */ /* 0x000fe20008410000 */
[----:B-1----:R-:W-:Y:S01]  /*aa30*/  FFMA.FTZ R159, R0, R20, R153 ;  /* 0x00000014009f7223 */ /* 0x002fe20000010099 */
[--C-:B------:R-:W-:Y:S01]  /*aa40*/  FFMA.FTZ R160, R167, UR6, -R156.reuse ;  /* 0x00000006a7a07c23 */ /* 0x100fe2000801089c */
[--C-:B------:R-:W-:Y:S01]  /*aa50*/  FFMA.FTZ R189, R170, UR6, -R156.reuse ;  /* 0x00000006aabd7c23 */ /* 0x100fe2000801089c */
[--C-:B------:R-:W-:Y:S01]  /*aa60*/  FFMA.FTZ R162, R171, UR6, -R156.reuse ;  /* 0x00000006aba27c23 */ /* 0x100fe2000801089c */
[----:B------:R-:W-:Y:S01]  /*aa70*/  MUFU.EX2 R197, R197 ;  /* 0x000000c500c57308 */ /* 0x000fe20000000800 */
[----:B------:R-:W-:Y:S01]  /*aa80*/  FADD.FTZ R159, R196, R159 ;  /* 0x0000009fc49f7221 */ /* 0x000fe20000010000 */
[--C-:B------:R-:W-:Y:S01]  /*aa90*/  FFMA.FTZ R191, R174, UR6, -R156.reuse ;  /* 0x00000006aebf7c23 */ /* 0x100fe2000801089c */
[--C-:B------:R-:W-:Y:S01]  /*aaa0*/  FFMA.FTZ R185, R178, UR6, -R156.reuse ;  /* 0x00000006b2b97c23 */ /* 0x100fe2000801089c */
[--C-:B------:R-:W-:Y:S01]  /*aab0*/  FFMA.FTZ R179, R179, UR6, -R156.reuse ;  /* 0x00000006b3b37c23 */ /* 0x100fe2000801089c */
[----:B------:R-:W-:Y:S01]  /*aac0*/  FADD.FTZ R20, R198, R159 ;  /* 0x0000009fc6147221 */ /* 0x000fe20000010000 */
[----:B------:R-:W-:Y:S01]  /*aad0*/  F2FP.BF16.F32.PACK_AB R196, R196, R153 ;  /* 0x00000099c4c4723e */ /* 0x000fe200000010ff */
[----:B------:R-:W-:Y:S01]  /*aae0*/  FFMA.FTZ R182, R182, UR6, -R156 ;  /* 0x00000006b6b67c23 */ /* 0x000fe2000801089c */
[----:B------:R1:W2:Y:S01]  /*aaf0*/  MUFU.EX2 R2, R155 ;  /* 0x0000009b00027308 */ /* 0x0002a20000000800 */
[----:B------:R-:W-:Y:S01]  /*ab00*/  FADD.FTZ R159, R157, R20 ;  /* 0x000000149d9f7221 */ /* 0x000fe20000010000 */
[C---:B------:R-:W-:Y:S01]  /*ab10*/  ISETP.GT.AND P2, PT, R23.reuse, UR60, PT ;  /* 0x0000003c17007c0c */ /* 0x040fe2000bf44270 */
[----:B------:R-:W-:Y:S01]  /*ab20*/  VIADD R23, R23, 0xffffffff ;  /* 0xffffffff17177836 */ /* 0x000fe20000000000 */
[----:B------:R-:W-:Y:S01]  /*ab30*/  F2FP.BF16.F32.PACK_AB R198, R157, R198 ;  /* 0x000000c69dc6723e */ /* 0x000fe200000010ff */
[----:B------:R-:W-:Y:S01]  /*ab40*/  FADD.FTZ R164, R192, R159 ;  /* 0x0000009fc0a47221 */ /* 0x000fe20000010000 */
[----:B------:R-:W-:Y:S01]  /*ab50*/  IMAD.U32 R159, RZ, RZ, UR10 ;  /* 0x0000000aff9f7e24 */ /* 0x000fe2000f8e00ff */
[C---:B------:R-:W-:Y:S01]  /*ab60*/  F2FP.BF16.F32.PACK_AB R192, R161.reuse, R192 ;  /* 0x000000c0a1c0723e */ /* 0x040fe200000010ff */
[----:B------:R-:W3:Y:S01]  /*ab70*/  MUFU.EX2 R199, R199 ;  /* 0x000000c700c77308 */ /* 0x000ee20000000800 */
[----:B-1----:R-:W-:Y:S01]  /*ab80*/  FADD.FTZ R155, R161, R164 ;  /* 0x000000a4a19b7221 */ /* 0x002fe20000010000 */
[--C-:B------:R-:W-:Y:S01]  /*ab90*/  FFMA.FTZ R164, R175, UR6, -R156.reuse ;  /* 0x00000006afa47c23 */ /* 0x100fe2000801089c */
[----:B------:R-:W-:Y:S01]  /*aba0*/  FFMA.FTZ R156, R183, UR6, -R156 ;  /* 0x00000006b79c7c23 */ /* 0x000fe2000801089c */
[----:B------:R-:W-:-:S02]  /*abb0*/  @!P1 VIADD R159, R159, 0x30860 ;  /* 0x000308609f9f9836 */ /* 0x000fc40000000000 */
[----:B------:R-:W-:Y:S01]  /*abc0*/  FADD.FTZ R166, R194, R155 ;  /* 0x0000009bc2a67221 */ /* 0x000fe20000010000 */
[C---:B------:R-:W-:Y:S01]  /*abd0*/  F2FP.BF16.F32.PACK_AB R194, R165.reuse, R194 ;  /* 0x000000c2a5c2723e */ /* 0x040fe200000010ff */
[----:B------:R-:W-:Y:S01]  /*abe0*/  IMAD.MOV.U32 R216, RZ, RZ, R3 ;  /* 0x000000ffffd87224 */ /* 0x000fe200078e0003 */
[----:B------:R-:W1:Y:S01]  /*abf0*/  MUFU.EX2 R154, R154 ;  /* 0x0000009a009a7308 */ /* 0x000e620000000800 */
[----:B--2---:R-:W-:Y:S01]  /*ac00*/  FFMA.FTZ R7, R2, R7, R197 ;  /* 0x0000000702077223 */ /* 0x004fe200000100c5 */
[----:B------:R-:W-:Y:S01]  /*ac10*/  FADD.FTZ R155, R165, R166 ;  /* 0x000000a6a59b7221 */ /* 0x000fe20000010000 */
[----:B------:R-:W-:Y:S02]  /*ac20*/  @!P1 PRMT R159, RZ, 0x654, R159 ;  /* 0x00000654ff9f9816 */ /* 0x000fe4000000009f */
[C---:B------:R-:W-:Y:S01]  /*ac30*/  FADD.FTZ R20, R152.reuse, R7 ;  /* 0x0000000798147221 */ /* 0x040fe20000010000 */
[----:B------:R-:W-:Y:S01]  /*ac40*/  F2FP.BF16.F32.PACK_AB R197, R152, R197 ;  /* 0x000000c598c5723e */ /* 0x000fe200000010ff */
[----:B------:R2:W-:Y:S01]  /*ac50*/  @!P1 SYNCS.ARRIVE.TRANS64.RED.A1T0 RZ, [R159+URZ], RZ ;  /* 0x000000ff9fff99a7 */ /* 0x0005e2000810043f */
[----:B------:R-:W4:Y:S01]  /*ac60*/  MUFU.EX2 R193, R193 ;  /* 0x000000c100c17308 */ /* 0x000f220000000800 */
[----:B---3--:R-:W-:-:S07]  /*ac70*/  FADD.FTZ R7, R199, R20 ;  /* 0x00000014c7077221 */ /* 0x008fce0000010000 */
[----:B------:R-:W3:Y:S01]  /*ac80*/  MUFU.EX2 R158, R158 ;  /* 0x0000009e009e7308 */ /* 0x000ee20000000800 */
[C---:B-1----:R-:W-:Y:S01]  /*ac90*/  FADD.FTZ R20, R154.reuse, R7 ;  /* 0x000000079a147221 */ /* 0x042fe20000010000 */
[----:B------:R-:W-:-:S06]  /*aca0*/  F2FP.BF16.F32.PACK_AB R199, R154, R199 ;  /* 0x000000c79ac7723e */ /* 0x000fcc00000010ff */
[----:B------:R-:W1:Y:S01]  /*acb0*/  MUFU.EX2 R188, R188 ;  /* 0x000000bc00bc7308 */ /* 0x000e620000000800 */
[----:B----4-:R-:W-:-:S07]  /*acc0*/  FADD.FTZ R7, R193, R20 ;  /* 0x00000014c1077221 */ /* 0x010fce0000010000 */
[----:B------:R-:W4:Y:S01]  /*acd0*/  MUFU.EX2 R195, R195 ;  /* 0x000000c300c37308 */ /* 0x000f220000000800 */
[C---:B---3--:R-:W-:Y:S01]  /*ace0*/  FADD.FTZ R20, R158.reuse, R7 ;  /* 0x000000079e147221 */ /* 0x048fe20000010000 */
[----:B------:R-:W-:-:S06]  /*acf0*/  F2FP.BF16.F32.PACK_AB R193, R158, R193 ;  /* 0x000000c19ec1723e */ /* 0x000fcc00000010ff */
[----:B------:R-:W3:Y:S01]  /*ad00*/  MUFU.EX2 R169, R169 ;  /* 0x000000a900a97308 */ /* 0x000ee20000000800 */
[----:B-1----:R-:W-:-:S07]  /*ad10*/  FADD.FTZ R166, R188, R155 ;  /* 0x0000009bbca67221 */ /* 0x002fce0000010000 */
[----:B------:R-:W1:Y:S01]  /*ad20*/  MUFU.EX2 R160, R160 ;  /* 0x000000a000a07308 */ /* 0x000e620000000800 */
[----:B----4-:R-:W-:-:S07]  /*ad30*/  FADD.FTZ R7, R195, R20 ;  /* 0x00000014c3077221 */ /* 0x010fce0000010000 */
[----:B------:R-:W4:Y:S01]  /*ad40*/  MUFU.EX2 R190, R190 ;  /* 0x000000be00be7308 */ /* 0x000f220000000800 */
[C---:B---3--:R-:W-:Y:S01]  /*ad50*/  FADD.FTZ R155, R169.reuse, R166 ;  /* 0x000000a6a99b7221 */ /* 0x048fe20000010000 */
[----:B------:R-:W-:-:S06]  /*ad60*/  F2FP.BF16.F32.PACK_AB R188, R169, R188 ;  /* 0x000000bca9bc723e */ /* 0x000fcc00000010ff */
[----:B------:R-:W3:Y:S01]  /*ad70*/  MUFU.EX2 R189, R189 ;  /* 0x000000bd00bd7308 */ /* 0x000ee20000000800 */
[C---:B-1----:R-:W-:Y:S01]  /*ad80*/  FADD.FTZ R20, R160.reuse, R7 ;  /* 0x00000007a0147221 */ /* 0x042fe20000010000 */
[----:B------:R-:W-:-:S06]  /*ad90*/  F2FP.BF16.F32.PACK_AB R195, R160, R195 ;  /* 0x000000c3a0c3723e */ /* 0x000fcc00000010ff */
[----:B------:R-:W1:Y:S01]  /*ada0*/  MUFU.EX2 R173, R173 ;  /* 0x000000ad00ad7308 */ /* 0x000e620000000800 */
[----:B----4-:R-:W-:-:S07]  /*adb0*/  FADD.FTZ R166, R190, R155 ;  /* 0x0000009bbea67221 */ /* 0x010fce0000010000 */
[----:B------:R-:W4:Y:S01]  /*adc0*/  MUFU.EX2 R162, R162 ;  /* 0x000000a200a27308 */ /* 0x000f220000000800 */
[----:B---3--:R-:W-:-:S07]  /*add0*/  FADD.FTZ R7, R189, R20 ;  /* 0x00000014bd077221 */ /* 0x008fce0000010000 */
[----:B------:R-:W3:Y:S01]  /*ade0*/  MUFU.EX2 R184, R184 ;  /* 0x000000b800b87308 */ /* 0x000ee20000000800 */
[C---:B-1----:R-:W-:Y:S01]  /*adf0*/  FADD.FTZ R153, R173.reuse, R166 ;  /* 0x000000a6ad997221 */ /* 0x042fe20000010000 */
[----:B------:R-:W-:-:S06]  /*ae00*/  F2FP.BF16.F32.PACK_AB R190, R173, R190 ;  /* 0x000000beadbe723e */ /* 0x000fcc00000010ff */
[----:B------:R-:W1:Y:S01]  /*ae10*/  MUFU.EX2 R191, R191 ;  /* 0x000000bf00bf7308 */ /* 0x000e620000000800 */
[C---:B----4-:R-:W-:Y:S01]  /*ae20*/  FADD.FTZ R20, R162.reuse, R7 ;  /* 0x00000007a2147221 */ /* 0x050fe20000010000 */
[----:B------:R-:W-:-:S06]  /*ae30*/  F2FP.BF16.F32.PACK_AB R189, R162, R189 ;  /* 0x000000bda2bd723e */ /* 0x000fcc00000010ff */
[----:B------:R-:W4:Y:S01]  /*ae40*/  MUFU.EX2 R177, R177 ;  /* 0x000000b100b17308 */ /* 0x000f220000000800 */
[----:B---3--:R-:W-:-:S07]  /*ae50*/  FADD.FTZ R166, R184, R153 ;  /* 0x00000099b8a67221 */ /* 0x008fce0000010000 */
[----:B------:R-:W3:Y:S01]  /*ae60*/  MUFU.EX2 R164, R164 ;  /* 0x000000a400a47308 */ /* 0x000ee20000000800 */
[----:B-1----:R-:W-:-:S07]  /*ae70*/  FADD.FTZ R7, R191, R20 ;  /* 0x00000014bf077221 */ /* 0x002fce0000010000 */
[----:B------:R-:W1:Y:S01]  /*ae80*/  MUFU.EX2 R185, R185 ;  /* 0x000000b900b97308 */ /* 0x000e620000000800 */
[C---:B----4-:R-:W-:Y:S01]  /*ae90*/  FADD.FTZ R153, R177.reuse, R166 ;  /* 0x000000a6b1997221 */ /* 0x050fe20000010000 */
[----:B------:R-:W-:-:S06]  /*aea0*/  F2FP.BF16.F32.PACK_AB R184, R177, R184 ;  /* 0x000000b8b1b8723e */ /* 0x000fcc00000010ff */
[----:B------:R-:W4:Y:S01]  /*aeb0*/  MUFU.EX2 R179, R179 ;  /* 0x000000b300b37308 */ /* 0x000f220000000800 */
[C---:B---3--:R-:W-:Y:S01]  /*aec0*/  FADD.FTZ R166, R164.reuse, R7 ;  /* 0x00000007a4a67221 */ /* 0x048fe20000010000 */
[----:B------:R-:W-:-:S06]  /*aed0*/  F2FP.BF16.F32.PACK_AB R191, R164, R191 ;  /* 0x000000bfa4bf723e */ /* 0x000fcc00000010ff */
[----:B------:R-:W3:Y:S01]  /*aee0*/  MUFU.EX2 R186, R186 ;  /* 0x000000ba00ba7308 */ /* 0x000ee20000000800 */
[----:B-1----:R-:W-:-:S07]  /*aef0*/  FADD.FTZ R166, R185, R166 ;  /* 0x000000a6b9a67221 */ /* 0x002fce0000010000 */
[----:B------:R-:W1:Y:S01]  /*af00*/  MUFU.EX2 R187, R182 ;  /* 0x000000b600bb7308 */ /* 0x000e620000000800 */
[C---:B----4-:R-:W-:Y:S01]  /*af10*/  FADD.FTZ R166, R179.reuse, R166 ;  /* 0x000000a6b3a67221 */ /* 0x050fe20000010000 */
[----:B------:R-:W-:-:S06]  /*af20*/  F2FP.BF16.F32.PACK_AB R185, R179, R185 ;  /* 0x000000b9b3b9723e */ /* 0x000fcc00000010ff */
[----:B------:R-:W4:Y:S01]  /*af30*/  MUFU.EX2 R181, R181 ;  /* 0x000000b500b57308 */ /* 0x000f220000000800 */
[----:B---3--:R-:W-:-:S07]  /*af40*/  FADD.FTZ R20, R186, R153 ;  /* 0x00000099ba147221 */ /* 0x008fce0000010000 */
[----:B------:R-:W3:Y:S01]  /*af50*/  MUFU.EX2 R156, R156 ;  /* 0x0000009c009c7308 */ /* 0x000ee20000000800 */
[----:B-1----:R-:W-:Y:S01]  /*af60*/  FADD.FTZ R166, R187, R166 ;  /* 0x000000a6bba67221 */ /* 0x002fe20000010000 */
[C---:B----4-:R-:W-:Y:S01]  /*af70*/  FADD.FTZ R20, R181.reuse, R20 ;  /* 0x00000014b5147221 */ /* 0x050fe20000010000 */
[----:B------:R-:W-:Y:S02]  /*af80*/  F2FP.BF16.F32.PACK_AB R186, R181, R186 ;  /* 0x000000bab5ba723e */ /* 0x000fe400000010ff */
[C---:B---3--:R-:W-:Y:S01]  /*af90*/  FADD.FTZ R7, R156.reuse, R166 ;  /* 0x000000a69c077221 */ /* 0x048fe20000010000 */
[----:B------:R-:W-:Y:S01]  /*afa0*/  F2FP.BF16.F32.PACK_AB R187, R156, R187 ;  /* 0x000000bb9cbb723e */ /* 0x000fe200000010ff */
[----:B--2---:R-:W-:Y:S06]  /*afb0*/  @P2 BRA `(.L_x_966) ;  /* 0xffffffd800582947 */ /* 0x004fec000383ffff */
.L_x_949:
        /* <DEDUP_REMOVED lines=131> */
.L_x_967:
[----:B------:R-:W-:Y:S01]  /*b7f0*/  ULEA UR5, UR36, UR38, 0x3 ;  /* 0x0000002624057291 */ /* 0x000fe2000f8e183f */
[----:B------:R-:W-:-:S04]  /*b800*/  MOV R0, UR46 ;  /* 0x0000002e00007c02 */ /* 0x000fc80008000f00 */
[----:B------:R-:W-:-:S04]  /*b810*/  SHF.L.U32 R0, R0, 0x1f, RZ ;  /* 0x0000001f00007819 */ /* 0x000fc800000006ff */
[----:B------:R1:W2:Y:S01]  /*b820*/  SYNCS.PHASECHK.TRANS64.TRYWAIT P2, [UR5+0x30850], R0 ;  /* 0x03085000ff0075a7 */ /* 0x0002a20008040145 */
[----:B------:R-:W-:Y:S05]  /*b830*/  @!P0 BRA `(.L_x_968) ;  /* 0x0000000000048947 */ /* 0x000fea0003800000 */
[----:B------:R-:W-:Y:S01]  /*b840*/  BPT.TRAP 0x1 ;  /* 0x000000040000795c */ /* 0x000fe20000300000 */
.L_x_968:
[----:B--2---:R-:W-:Y:S05]  /*b850*/  @P2 BRA `(.L_x_969) ;  /* 0x0000000000082947 */ /* 0x004fea0003800000 */
[----:B------:R-:W2:Y:S02]  /*b860*/  SYNCS.PHASECHK.TRANS64.TRYWAIT P0, [UR5+0x30850], R0 ;  /* 0x03085000ff0075a7 */ /* 0x000ea40008000145 */
[----:B--2---:R-:W-:Y:S05]  /*b870*/  @!P0 BRA `(.L_x_970) ;  /* 0x00000060009c8947 */ /* 0x004fea0003800000 */
.L_x_969:
[----:B------:R-:W-:Y:S01]  /*b880*/  UIADD3 UR38, UR38, 0x400, URZ ;  /* 0x0000040026267890 */ /* 0x000fe2000fffe03f */
[----:B------:R-:W-:Y:S01]  /*b890*/  WARPGROUP.ARRIVE ;  /* 0x00000000000079c5 */ /* 0x000fe20000000000 */
[----:B------:R-:W-:Y:S01]  /*b8a0*/  UMOV UR11, 0x40000040 ;  /* 0x40000040000b7882 */ /* 0x000fe20000000000 */
[----:B------:R-:W3:Y:S01]  /*b8b0*/  SHFL.BFLY PT, R2, R7, 0x2, 0x1f ;  /* 0x0c401f0007027f89 */ /* 0x000ee200000e0000 */
[----:B------:R-:W-:Y:S01]  /*b8c0*/  USHF.R.U32.HI UR38, URZ, 0x4, UR38 ;  /* 0x000000043f267899 */ /* 0x000fe20008011626 */
[----:B------:R-:W-:Y:S01]  /*b8d0*/  IMAD.MOV.U32 R21, RZ, RZ, RZ ;  /* 0x000000ffff157224 */ /* 0x000fe200078e00ff */
[----:B------:R-:W-:Y:S01]  /*b8e0*/  R2UR UR7, R207 ;  /* 0x00000000cf0772ca */ /* 0x000fe200000e0000 */
[----:B--2---:R-:W1:Y:S01]  /*b8f0*/  SHFL.BFLY PT, R5, R20, 0x2, 0x1f ;  /* 0x0c401f0014057f89 */ /* 0x004e6200000e0000 */
[----:B------:R-:W-:Y:S01]  /*b900*/  ULOP3.LUT UR38, UR38, 0x3fff, URZ, 0xc0, !UPT ;  /* 0x00003fff26267892 */ /* 0x000fe2000f8ec03f */
[----:B------:R-:W-:Y:S02]  /*b910*/  IMAD.U32 R12, RZ, RZ, UR5 ;  /* 0x00000005ff0c7e24 */ /* 0x000fe4000f8e00ff */
[----:B------:R-:W-:Y:S01]  /*b920*/  IMAD.U32 R11, RZ, RZ, UR6 ;  /* 0x00000006ff0b7e24 */ /* 0x000fe2000f8e00ff */
[----:B------:R-:W-:-:S04]  /*b930*/  ULOP3.LUT UR4, UR38, 0x2000000, URZ, 0xfc, !UPT ;  /* 0x0200000026047892 */ /* 0x000fc8000f8efc3f */
[----:B------:R-:W-:Y:S02]  /*b940*/  ULEA UR4, UR36, UR4, 0xb ;  /* 0x0000000424047291 */ /* 0x000fe4000f8e583f */
[----:B------:R-:W-:Y:S02]  /*b950*/  UIADD3 UR36, UR36, 0x1, URZ ;  /* 0x0000000124247890 */ /* 0x000fe4000fffe03f */
[----:B------:R-:W-:Y:S02]  /*b960*/  UIADD3 UR8, UR4, 0x80, URZ ;  /* 0x0000008004087890 */ /* 0x000fe4000fffe03f */
[----:B------:R-:W-:Y:S01]  /*b970*/  UIADD3 UR7, UR7, 0x1, URZ ;  /* 0x0000000107077890 */ /* 0x000fe2000fffe03f */
[----:B------:R-:W-:Y:S01]  /*b980*/  UMOV UR10, UR4 ;  /* 0x00000004000a7c82 */ /* 0x000fe20008000000 */
[----:B------:R-:W-:-:S05]  /*b990*/  UISETP.NE.AND UP0, UPT, UR36, 0x2, UPT ;  /* 0x000000022400788c */ /* 0x000fca000bf05270 */
[----:B------:R-:W-:Y:S01]  /*b9a0*/  HGMMA.64x256x16.F32.BF16 R24, R196, gdesc[UR8].tnspB, R24, gsb0 ;  /* 0x43e00008c4187df0 */ /* 0x000fe20008001818 */
[----:B------:R-:W-:Y:S01]  /*b9b0*/  UMOV UR10, UR8 ;  /* 0x00000008000a7c82 */ /* 0x000fe20008000000 */
[----:B------:R-:W-:Y:S01]  /*b9c0*/  UMOV UR11, 0x40000040 ;  /* 0x40000040000b7882 */ /* 0x000fe20000000000 */
[----:B------:R-:W-:Y:S01]  /*b9d0*/  UIADD3 UR8, UR4, 0x100, URZ ;  /* 0x0000010004087890 */ /* 0x000fe2000fffe03f */
[----:B---3--:R-:W-:Y:S01]  /*b9e0*/  FADD.FTZ R2, R2, R7 ;  /* 0x0000000702027221 */ /* 0x008fe20000010000 */
[----:B------:R-:W-:Y:S01]  /*b9f0*/  UIADD3 UR4, UR4, 0x180, URZ ;  /* 0x0000018004047890 */ /* 0x000fe2000fffe03f */
[----:B-1----:R-:W-:Y:S01]  /*ba00*/  FADD.FTZ R0, R5, R20 ;  /* 0x0000001405007221 */ /* 0x002fe20000010000 */
[----:B------:R-:W-:Y:S01]  /*ba10*/  IMAD.U32 R7, RZ, RZ, UR6 ;  /* 0x00000006ff077e24 */ /* 0x000fe2000f8e00ff */
[----:B------:R-:W-:Y:S01]  /*ba20*/  MOV R207, UR7 ;  /* 0x0000000700cf7c02 */ /* 0x000fe20008000f00 */
[----:B------:R-:W1:Y:S01]  /*ba30*/  SHFL.BFLY PT, R9, R2, 0x1, 0x1f ;  /* 0x0c201f0002097f89 */ /* 0x000e6200000e0000 */
[----:B------:R-:W-:-:S03]  /*ba40*/  USEL UR36, UR36, URZ, UP0 ;  /* 0x0000003f24247287 */ /* 0x000fc60008000000 */
[----:B------:R-:W2:Y:S01]  /*ba50*/  SHFL.BFLY PT, R5, R0, 0x1, 0x1f ;  /* 0x0c201f0000057f89 */ /* 0x000ea200000e0000 */
[----:B-1----:R-:W-:Y:S01]  /*ba60*/  FADD.FTZ R9, R2, R9 ;  /* 0x0000000902097221 */ /* 0x002fe20000010000 */
[----:B------:R-:W-:Y:S02]  /*ba70*/  IMAD.MOV.U32 R2, RZ, RZ, -0x800000 ;  /* 0xff800000ff027424 */ /* 0x000fe400078e00ff */
[----:B--2---:R-:W-:Y:S02]  /*ba80*/  FADD.FTZ R10, R0, R5 ;  /* 0x00000005000a7221 */ /* 0x004fe40000010000 */
[----:B------:R-:W-:Y:S01]  /*ba90*/  FSETP.NE.FTZ.AND P2, PT, R9, RZ, PT ;  /* 0x000000ff0900720b */ /* 0x000fe20003f55000 */
[----:B------:R-:W-:Y:S02]  /*baa0*/  IMAD.MOV.U32 R5, RZ, RZ, RZ ;  /* 0x000000ffff057224 */ /* 0x000fe400078e00ff */
[----:B------:R-:W-:Y:S01]  /*bab0*/  IMAD.MOV.U32 R0, RZ, RZ, -0x800000 ;  /* 0xff800000ff007424 */ /* 0x000fe200078e00ff */
[----:B------:R-:W-:-:S09]  /*bac0*/  FSETP.NE.FTZ.AND P0, PT, R10, RZ, PT ;  /* 0x000000ff0a00720b */ /* 0x000fd20003f15000 */
[----:B------:R-:W-:Y:S01]  /*bad0*/  @P2 MUFU.RCP R5, R9 ;  /* 0x0000000900052308 */ /* 0x000fe20000001000 */
[----:B------:R-:W-:-:S03]  /*bae0*/  @P2 FMUL.FTZ R11, R11, 0.69314718246459960938 ;  /* 0x3f3172180b0b2820 */ /* 0x000fc60000410000 */
[----:B------:R-:W-:-:S04]  /*baf0*/  @P0 FMUL.FTZ R7, R7, 0.69314718246459960938 ;  /* 0x3f31721807070820 */ /* 0x000fc80000410000 */
[----:B------:R-:W1:Y:S08]  /*bb00*/  @P0 MUFU.LG2 R6, R10 ;  /* 0x0000000a00060308 */ /* 0x000e700000000c00 */
[----:B------:R2:W3:Y:S08]  /*bb10*/  @P2 MUFU.LG2 R8, R9 ;  /* 0x0000000900082308 */ /* 0x0004f00000000c00 */
[----:B------:R-:W4:Y:S01]  /*bb20*/  @P0 MUFU.RCP R21, R10 ;  /* 0x0000000a00150308 */ /* 0x000f220000001000 */
[----:B-1----:R-:W-:Y:S01]  /*bb30*/  @P0 FMUL.FTZ R6, R6, 0.69314718246459960938 ;  /* 0x3f31721806060820 */ /* 0x002fe20000410000 */
[----:B--2---:R-:W-:-:S03]  /*bb40*/  @!P1 VIADD R9, R12, 0x30860 ;  /* 0x000308600c099836 */ /* 0x004fc60000000000 */
[----:B------:R-:W-:Y:S01]  /*bb50*/  @P0 FFMA.FTZ R2, R7, R4, R6 ;  /* 0x0000000407020223 */ /* 0x000fe20000010006 */
[----:B------:R-:W-:Y:S02]  /*bb60*/  PLOP3.LUT P0, PT, PT, PT, PT, 0x8, 0x0 ;  /* 0x000000000000781c */ /* 0x000fe40003f0e170 */
[----:B------:R-:W-:Y:S01]  /*bb70*/  @!P1 PRMT R7, RZ, 0x654, R9 ;  /* 0x00000654ff079816 */ /* 0x000fe20000000009 */
[----:B---3--:R-:W-:-:S04]  /*bb80*/  @P2 FMUL.FTZ R8, R8, 0.69314718246459960938 ;  /* 0x3f31721808082820 */ /* 0x008fc80000410000 */
[----:B------:R-:W-:Y:S01]  /*bb90*/  @P2 FFMA.FTZ R0, R11, R3, R8 ;  /* 0x000000030b002223 */ /* 0x000fe20000010008 */
[----:B------:R-:W-:Y:S02]  /*bba0*/  WARPGROUP.DEPBAR.LE gsb0, 0x0 ;  /* 0x00008000000079c5 */ /* 0x000fe40000010000 */
[----:B------:R-:W-:-:S06]  /*bbb0*/  WARPGROUP.ARRIVE ;  /* 0x00000000000079c5 */ /* 0x000fcc0000000000 */
        /* <DEDUP_REMOVED lines=9> */
[----:B------:R-:W-:-:S04]  /*bc50*/  USEL UR4, URZ, 0x1, UP0 ;  /* 0x000000013f047887 */ /* 0x000fc80008000000 */
[----:B------:R-:W-:Y:S01]  /*bc60*/  ULOP3.LUT UR46, UR46, UR4, URZ, 0x3c, !UPT ;  /* 0x000000042e2e7292 */ /* 0x000fe2000f8e3c3f */
[----:B------:R-:W-:Y:S02]  /*bc70*/  WARPGROUP.DEPBAR.LE gsb0, 0x0 ;  /* 0x00008000000079c5 */ /* 0x000fe40000010000 */
[----:B------:R-:W-:-:S15]  /*bc80*/  WARPGROUP.ARRIVE ;  /* 0x00000000000079c5 */ /* 0x000fde0000000000 */
[----:B------:R-:W-:-:S03]  /*bc90*/  NOP ;  /* 0x0000000000007918 */ /* 0x000fc60000000000 */
[----:B------:R-:W-:Y:S03]  /*bca0*/  HGMMA.64x256x16.F32.BF16 R24, R184, gdesc[UR8].tnspB, R24, gsb0 ;  /* 0x43e00008b8187df0 */ /* 0x000fe60008001818 */
[----:B------:R-:W-:Y:S02]  /*bcb0*/  WARPGROUP.DEPBAR.LE gsb0, 0x0 ;  /* 0x00008000000079c5 */ /* 0x000fe40000010000 */
        /* <DEDUP_REMOVED lines=9> */
[----:B----4-:R-:W-:Y:S01]  /*bd50*/  FMUL.FTZ R4, R24, R21 ;  /* 0x0000001518047220 */ /* 0x010fe20000410000 */
[----:B------:R-:W-:Y:S01]  /*bd60*/  FMUL.FTZ R95, R99, R5 ;  /* 0x00000005635f7220 */ /* 0x000fe20000410000 */
[-C--:B------:R-:W-:Y:S01]  /*bd70*/  FMUL.FTZ R17, R56, R21.reuse ;  /* 0x0000001538117220 */ /* 0x080fe20000410000 */
[-C--:B------:R-:W-:Y:S01]  /*bd80*/  FMUL.FTZ R16, R57, R21.reuse ;  /* 0x0000001539107220 */ /* 0x080fe20000410000 */
[-C--:B------:R-:W-:Y:S01]  /*bd90*/  FMUL.FTZ R19, R60, R21.reuse ;  /* 0x000000153c137220 */ /* 0x080fe20000410000 */
[-C--:B------:R-:W-:Y:S01]  /*bda0*/  FMUL.FTZ R18, R61, R21.reuse ;  /* 0x000000153d127220 */ /* 0x080fe20000410000 */
[-C--:B------:R-:W-:Y:S01]  /*bdb0*/  FMUL.FTZ R3, R64, R21.reuse ;  /* 0x0000001540037220 */ /* 0x080fe20000410000 */
[----:B------:R-:W-:Y:S01]  /*bdc0*/  FMUL.FTZ R24, R65, R21 ;  /* 0x0000001541187220 */ /* 0x000fe20000410000 */
[----:B------:R1:W-:Y:S01]  /*bdd0*/  @!P1 SYNCS.ARRIVE.TRANS64.RED.A1T0 RZ, [R7+URZ], RZ ;  /* 0x000000ff07ff99a7 */ /* 0x0003e2000810043f */
        /* <DEDUP_REMOVED lines=111> */
.L_x_900:
[----:B------:R-:W1:Y:S08]  /*c4d0*/  S2UR UR4, SR_CgaCtaId ;  /* 0x00000000000479c3 */ /* 0x000e700000008800 */
[----:B------:R-:W-:Y:S06]  /*c4e0*/  BAR.SYNC.DEFER_BLOCKING 0x5, 0x120 ;  /* 0x0144800000007b1d */ /* 0x000fec0000010000 */
[----:B------:R-:W-:-:S02]  /*c4f0*/  UMOV UR38, 0x400 ;  /* 0x0000040000267882 */ /* 0x000fc40000000000 */
[----:B-1----:R-:W-:-:S09]  /*c500*/  ULEA UR38, UR4, UR38, 0x18 ;  /* 0x0000002604267291 */ /* 0x002fd2000f8ec03f */
[----:B------:R-:W1:Y:S02]  /*c510*/  LDS R5, [UR38+0x308d0] ;  /* 0x0308d026ff057984 */ /* 0x000e640008000800 */
[----:B-1----:R-:W-:Y:S01]  /*c520*/  R2UR UR4, R5 ;  /* 0x00000000050472ca */ /* 0x002fe200000e0000 */
[----:B------:R-:W-:Y:S06]  /*c530*/  BAR.ARV 0x4, 0x120 ;  /* 0x0104800000007b1d */ /* 0x000fec0000002000 */
[----:B------:R-:W-:Y:S08]  /*c540*/  @P0 BRA `(.L_x_971) ;  /* 0x0000000c00e00947 */ /* 0x000ff00003800000 */
[C---:B------:R-:W-:Y:S01]  /*c550*/  IADD3 R21, P6, R200.reuse, 0x20, RZ ;  /* 0x00000020c8157810 */ /* 0x040fe20007fde0ff */
[----:B------:R-:W-:Y:S01]  /*c560*/  VIADD R103, R209, UR42 ;  /* 0x0000002ad1677c36 */ /* 0x000fe20008000000 */
[----:B------:R-:W-:Y:S01]  /*c570*/  IADD3 R27, P5, R200, 0x40, RZ ;  /* 0x00000040c81b7810 */ /* 0x000fe20007fbe0ff */
[----:B------:R-:W-:Y:S01]  /*c580*/  ULDC UR10, c[0x0][0xa88] ;  /* 0x0002a200000a7ab9 */ /* 0x000fe20000000800 */
[----:B------:R-:W-:Y:S01]  /*c590*/  LOP3.LUT R20, R21, 0x380, RZ, 0xc0, !PT ;  /* 0x0000038015147812 */ /* 0x000fe200078ec0ff */
[----:B------:R-:W-:Y:S01]  /*c5a0*/  VIADD R5, R103, 0x8 ;  /* 0x0000000867057836 */ /* 0x000fe20000000000 */
[----:B------:R-:W-:Y:S01]  /*c5b0*/  LOP3.LUT R26, R27, 0x380, RZ, 0xc0, !PT ;  /* 0x000003801b1a7812 */ /* 0x000fe200078ec0ff */
[----:B------:R-:W-:Y:S01]  /*c5c0*/  USHF.R.S32.HI UR5, URZ, 0x1f, UR43 ;  /* 0x0000001f3f057899 */ /* 0x000fe2000801142b */
[----:B------:R-:W-:Y:S01]  /*c5d0*/  SHF.R.U64 R20, R20, 0x3, RZ ;  /* 0x0000000314147819 */ /* 0x000fe200000012ff */
[----:B------:R-:W-:Y:S01]  /*c5e0*/  ULDC.64 UR6, c[0x0][0xb70] ;  /* 0x0002dc0000067ab9 */ /* 0x000fe20000000a00 */
[----:B------:R-:W-:Y:S01]  /*c5f0*/  SHF.R.U64 R26, R26, 0x3, RZ ;  /* 0x000000031a1a7819 */ /* 0x000fe200000012ff */
[----:B------:R-:W-:Y:S01]  /*c600*/  UIMAD UR5, UR5, UR6, URZ ;  /* 0x00000006050572a4 */ /* 0x000fe2000f8e023f */
[----:B------:R-:W-:Y:S01]  /*c610*/  LOP3.LUT R20, R20, R21, RZ, 0x3c, !PT ;  /* 0x0000001514147212 */ /* 0x000fe200078e3cff */
[--C-:B------:R-:W-:Y:S01]  /*c620*/  IMAD.X R21, RZ, RZ, R201.reuse, P6 ;  /* 0x000000ffff157224 */ /* 0x100fe200030e06c9 */
[C---:B------:R-:W-:Y:S01]  /*c630*/  IADD3 R41, P6, R200.reuse, 0x4040, RZ ;  /* 0x00004040c8297810 */ /* 0x040fe20007fde0ff */
[----:B------:R-:W-:Y:S01]  /*c640*/  UIMAD.WIDE.U32 UR8, UR43, UR6, URZ ;  /* 0x000000062b0872a5 */ /* 0x000fe2000f8e003f */
[----:B------:R-:W-:Y:S01]  /*c650*/  IADD3 R31, P4, R200, 0x60, RZ ;  /* 0x00000060c81f7810 */ /* 0x000fe20007f9e0ff */
[----:B------:R-:W-:Y:S01]  /*c660*/  UIMAD UR5, UR43, UR7, UR5 ;  /* 0x000000072b0572a4 */ /* 0x000fe2000f8e0205 */
[----:B------:R-:W-:Y:S01]  /*c670*/  LOP3.LUT R40, R41, 0x380, RZ, 0xc0, !PT ;  /* 0x0000038029287812 */ /* 0x000fe200078ec0ff */
[----:B------:R-:W-:Y:S01]  /*c680*/  ULDC.64 UR12, c[0x0][0x208] ;  /* 0x00008200000c7ab9 */ /* 0x000fe20000000a00 */
[----:B------:R-:W-:Y:S01]  /*c690*/  LOP3.LUT R26, R26, R27, RZ, 0x3c, !PT ;  /* 0x0000001b1a1a7212 */ /* 0x000fe200078e3cff */
[----:B------:R-:W-:Y:S01]  /*c6a0*/  IMAD.X R27, RZ, RZ, R201, P5 ;  /* 0x000000ffff1b7224 */ /* 0x000fe200028e06c9 */
[----:B------:R-:W-:Y:S01]  /*c6b0*/  SHF.R.U64 R40, R40, 0x3, RZ ;  /* 0x0000000328287819 */ /* 0x000fe200000012ff */
[----:B------:R-:W-:Y:S01]  /*c6c0*/  UIADD3 UR5, UR9, UR5, URZ ;  /* 0x0000000509057290 */ /* 0x000fe2000fffe03f */
[----:B------:R-:W-:Y:S01]  /*c6d0*/  LOP3.LUT P0, RZ, R208, 0x3, RZ, 0xc0, !PT ;  /* 0x00000003d0ff7812 */ /* 0x000fe2000780c0ff */
[----:B------:R-:W-:Y:S01]  /*c6e0*/  ULDC.64 UR6, c[0x0][0xb40] ;  /* 0x0002d00000067ab9 */ /* 0x000fe20000000a00 */
[----:B------:R-:W-:-:S02]  /*c6f0*/  IADD3 R35, P3, R200, 0x4000, RZ ;  /* 0x00004000c8237810 */ /* 0x000fc40007f7e0ff */
[----:B------:R-:W-:Y:S02]  /*c700*/  IADD3 R43, P5, R200, 0x4060, RZ ;  /* 0x00004060c82b7810 */ /* 0x000fe40007fbe0ff */
[----:B------:R-:W-:Y:S02]  /*c710*/  LOP3.LUT R30, R31, 0x380, RZ, 0xc0, !PT ;  /* 0x000003801f1e7812 */ /* 0x000fe400078ec0ff */
[----:B------:R-:W-:Y:S01]  /*c720*/  LOP3.LUT R40, R40, R41, RZ, 0x3c, !PT ;  /* 0x0000002928287212 */ /* 0x000fe200078e3cff */
[----:B------:R-:W-:Y:S01]  /*c730*/  IMAD.X R41, RZ, RZ, R201, P6 ;  /* 0x000000ffff297224 */ /* 0x000fe200030e06c9 */
[----:B------:R-:W-:Y:S02]  /*c740*/  ISETP.GE.OR P1, PT, R5, UR10, P0 ;  /* 0x0000000a05007c0c */ /* 0x000fe40008726670 */
[----:B------:R-:W-:Y:S02]  /*c750*/  LOP3.LUT R34, R35, 0x380, RZ, 0xc0, !PT ;  /* 0x0000038023227812 */ /* 0x000fe400078ec0ff */
[----:B------:R-:W-:-:S02]  /*c760*/  IADD3 R39, P2, R200, 0x4020, RZ ;  /* 0x00004020c8277810 */ /* 0x000fc40007f5e0ff */
[----:B------:R-:W-:Y:S02]  /*c770*/  LOP3.LUT R42, R43, 0x380, RZ, 0xc0, !PT ;  /* 0x000003802b2a7812 */ /* 0x000fe400078ec0ff */
[----:B------:R-:W-:Y:S02]  /*c780*/  IADD3 R5, P6, R200, 0x8060, RZ ;  /* 0x00008060c8057810 */ /* 0x000fe40007fde0ff */
[----:B------:R-:W-:Y:S02]  /*c790*/  SHF.R.U64 R30, R30, 0x3, RZ ;  /* 0x000000031e1e7819 */ /* 0x000fe400000012ff */
[----:B------:R-:W-:Y:S02]  /*c7a0*/  SHF.R.U64 R34, R34, 0x3, RZ ;  /* 0x0000000322227819 */ /* 0x000fe400000012ff */
[----:B------:R-:W-:Y:S02]  /*c7b0*/  LOP3.LUT R38, R39, 0x380, RZ, 0xc0, !PT ;  /* 0x0000038027267812 */ /* 0x000fe400078ec0ff */
[----:B------:R-:W-:-:S02]  /*c7c0*/  SHF.R.U64 R42, R42, 0x3, RZ ;  /* 0x000000032a2a7819 */ /* 0x000fc400000012ff */
[----:B------:R-:W-:Y:S02]  /*c7d0*/  LOP3.LUT R28, R5, 0x380, RZ, 0xc0, !PT ;  /* 0x00000380051c7812 */ /* 0x000fe400078ec0ff */
[----:B------:R-:W-:Y:S01]  /*c7e0*/  LOP3.LUT R30, R30, R31, RZ, 0x3c, !PT ;  /* 0x0000001f1e1e7212 */ /* 0x000fe200078e3cff */
[--C-:B------:R-:W-:Y:S01]  /*c7f0*/  IMAD.X R31, RZ, RZ, R201.reuse, P4 ;  /* 0x000000ffff1f7224 */ /* 0x100fe200020e06c9 */
[----:B------:R-:W-:Y:S01]  /*c800*/  LOP3.LUT R34, R34, R35, RZ, 0x3c, !PT ;  /* 0x0000002322227212 */ /* 0x000fe200078e3cff */
[----:B------:R-:W-:Y:S01]  /*c810*/  IMAD.X R35, RZ, RZ, R201, P3 ;  /* 0x000000ffff237224 */ /* 0x000fe200018e06c9 */
[----:B------:R-:W-:Y:S02]  /*c820*/  IADD3 R45, P4, R200, 0x8000, RZ ;  /* 0x00008000c82d7810 */ /* 0x000fe40007f9e0ff */
[----:B------:R-:W-:Y:S02]  /*c830*/  SHF.R.U64 R38, R38, 0x3, RZ ;  /* 0x0000000326267819 */ /* 0x000fe400000012ff */
[----:B------:R-:W-:-:S02]  /*c840*/  LOP3.LUT R42, R42, R43, RZ, 0x3c, !PT ;  /* 0x0000002b2a2a7212 */ /* 0x000fc400078e3cff */
[----:B------:R-:W-:Y:S02]  /*c850*/  SHF.R.U64 R28, R28, 0x3, RZ ;  /* 0x000000031c1c7819 */ /* 0x000fe400000012ff */
[C---:B------:R-:W-:Y:S02]  /*c860*/  IADD3 R47, P3, R200.reuse, 0x8020, RZ ;  /* 0x00008020c82f7810 */ /* 0x040fe40007f7e0ff */
[----:B------:R-:W-:Y:S02]  /*c870*/  IADD3.X R43, RZ, R201, RZ, P5, !PT ;  /* 0x000000c9ff2b7210 */ /* 0x000fe40002ffe4ff */
[C---:B------:R-:W-:Y:S02]  /*c880*/  LOP3.LUT R53, R200.reuse, 0x380, RZ, 0xc0, !PT ;  /* 0x00000380c8357812 */ /* 0x040fe400078ec0ff */
[----:B------:R-:W-:Y:S02]  /*c890*/  IADD3 R51, P5, R200, 0xc000, RZ ;  /* 0x0000c000c8337810 */ /* 0x000fe40007fbe0ff */
[----:B------:R-:W-:-:S02]  /*c8a0*/  LOP3.LUT R44, R45, 0x380, RZ, 0xc0, !PT ;  /* 0x000003802d2c7812 */ /* 0x000fc400078ec0ff */
[----:B------:R-:W-:Y:S01]  /*c8b0*/  LOP3.LUT R38, R38, R39, RZ, 0x3c, !PT ;  /* 0x0000002726267212 */ /* 0x000fe200078e3cff */
[--C-:B------:R-:W-:Y:S01]  /*c8c0*/  IMAD.X R39, RZ, RZ, R201.reuse, P2 ;  /* 0x000000ffff277224 */ /* 0x100fe200010e06c9 */
[----:B------:R-:W-:Y:S01]  /*c8d0*/  F2FP.BF16.F32.PACK_AB R6, R29, R6 ;  /* 0x000000061d06723e */ /* 0x000fe200000010ff */
[----:B------:R-:W-:Y:S01]  /*c8e0*/  IMAD.X R29, RZ, RZ, R201, P6 ;  /* 0x000000ffff1d7224 */ /* 0x000fe200030e06c9 */
[----:B------:R-:W-:Y:S02]  /*c8f0*/  LOP3.LUT R28, R28, R5, RZ, 0x3c, !PT ;  /* 0x000000051c1c7212 */ /* 0x000fe400078e3cff */
[----:B------:R-:W-:Y:S02]  /*c900*/  IADD3 R49, P2, R200, 0x8040, RZ ;  /* 0x00008040c8317810 */ /* 0x000fe40007f5e0ff */
[----:B------:R-:W-:Y:S02]  /*c910*/  LOP3.LUT R46, R47, 0x380, RZ, 0xc0, !PT ;  /* 0x000003802f2e7812 */ /* 0x000fe400078ec0ff */
[----:B------:R-:W-:-:S02]  /*c920*/  SHF.R.U64 R53, R53, 0x3, RZ ;  /* 0x0000000335357819 */ /* 0x000fc400000012ff */
[----:B------:R-:W-:Y:S02]  /*c930*/  LOP3.LUT R50, R51, 0x380, RZ, 0xc0, !PT ;  /* 0x0000038033327812 */ /* 0x000fe400078ec0ff */
[----:B------:R-:W-:Y:S02]  /*c940*/  SHF.R.U64 R44, R44, 0x3, RZ ;  /* 0x000000032c2c7819 */ /* 0x000fe400000012ff */
[----:B------:R-:W-:Y:S02]  /*c950*/  MOV R31, R30 ;  /* 0x0000001e001f7202 */ /* 0x000fe40000000f00 */
[----:B------:R-:W-:Y:S02]  /*c960*/  LOP3.LUT R48, R49, 0x380, RZ, 0xc0, !PT ;  /* 0x0000038031307812 */ /* 0x000fe400078ec0ff */
[----:B------:R-:W-:Y:S02]  /*c970*/  SHF.R.U64 R46, R46, 0x3, RZ ;  /* 0x000000032e2e7819 */ /* 0x000fe400000012ff */
[----:B------:R-:W-:-:S02]  /*c980*/  MOV R30, R28 ;  /* 0x0000001c001e7202 */ /* 0x000fc40000000f00 */
[----:B------:R-:W-:Y:S01]  /*c990*/  LOP3.LUT R52, R53, R200, RZ, 0x3c, !PT ;  /* 0x000000c835347212 */ /* 0x000fe200078e3cff */
[----:B------:R-:W1:Y:S01]  /*c9a0*/  LDC.64 R28, c[0x0][0xb78] ;  /* 0x0002de00ff1c7b82 */ /* 0x000e620000000a00 */
[----:B------:R-:W-:Y:S01]  /*c9b0*/  SHF.R.U64 R50, R50, 0x3, RZ ;  /* 0x0000000332327819 */ /* 0x000fe200000012ff */
[--C-:B------:R-:W-:Y:S01]  /*c9c0*/  IMAD.MOV.U32 R53, RZ, RZ, R201.reuse ;  /* 0x000000ffff357224 */ /* 0x100fe200078e00c9 */
[----:B------:R-:W-:Y:S01]  /*c9d0*/  LOP3.LUT R44, R44, R45, RZ, 0x3c, !PT ;  /* 0x0000002d2c2c7212 */ /* 0x000fe200078e3cff */
[--C-:B------:R-:W-:Y:S01]  /*c9e0*/  IMAD.X R45, RZ, RZ, R201.reuse, P4 ;  /* 0x000000ffff2d7224 */ /* 0x100fe200020e06c9 */
[----:B------:R-:W-:Y:S02]  /*c9f0*/  F2FP.BF16.F32.PACK_AB R4, R25, R4 ;  /* 0x000000041904723e */ /* 0x000fe400000010ff */
[----:B------:R-:W-:Y:S02]  /*ca00*/  SHF.R.U64 R48, R48, 0x3, RZ ;  /* 0x0000000330307819 */ /* 0x000fe400000012ff */
[----:B------:R-:W-:Y:S01]  /*ca10*/  LOP3.LUT R46, R46, R47, RZ, 0x3c, !PT ;  /* 0x0000002f2e2e7212 */ /* 0x000fe200078e3cff */
[----:B------:R-:W-:Y:S01]  /*ca20*/  IMAD.X R47, RZ, RZ, R201, P3 ;  /* 0x000000ffff2f7224 */ /* 0x000fe200018e06c9 */
[----:B------:R-:W-:-:S02]  /*ca30*/  IADD3 R25, P4, R200, 0xc020, RZ ;  /* 0x0000c020c8197810 */ /* 0x000fc40007f9e0ff */
[----:B------:R-:W-:Y:S02]  /*ca40*/  LOP3.LUT R50, R50, R51, RZ, 0x3c, !PT ;  /* 0x0000003332327212 */ /* 0x000fe400078e3cff */
[----:B------:R-:W-:Y:S02]  /*ca50*/  IADD3 R51, P3, R200, 0xc040, RZ ;  /* 0x0000c040c8337810 */ /* 0x000fe40007f7e0ff */
[----:B------:R-:W-:Y:S02]  /*ca60*/  MOV R53, R52 ;  /* 0x0000003400357202 */ /* 0x000fe40000000f00 */
[----:B------:R-:W-:Y:S01]  /*ca70*/  F2FP.BF16.F32.PACK_AB R5, R57, R56 ;  /* 0x000000383905723e */ /* 0x000fe200000010ff */
[--C-:B------:R-:W-:Y:S01]  /*ca80*/  IMAD.X R57, RZ, RZ, R201.reuse, P4 ;  /* 0x000000ffff397224 */ /* 0x100fe200020e06c9 */
[----:B------:R-:W-:Y:S01]  /*ca90*/  F2FP.BF16.F32.PACK_AB R7, R160, R7 ;  /* 0x00000007a007723e */ /* 0x000fe200000010ff */
[----:B------:R-:W-:Y:S01]  /*caa0*/  BAR.SYNC.DEFER_BLOCKING 0x1, 0x100 ;  /* 0x0044000000007b1d */ /* 0x000fe20000010000 */
[----:B------:R-:W-:Y:S01]  /*cab0*/  LOP3.LUT R48, R48, R49, RZ, 0x3c, !PT ;  /* 0x0000003130307212 */ /* 0x000fe200078e3cff */
[----:B------:R-:W-:Y:S01]  /*cac0*/  IMAD.X R49, RZ, RZ, R201, P2 ;  /* 0x000000ffff317224 */ /* 0x000fe200010e06c9 */
[----:B------:R-:W-:-:S02]  /*cad0*/  LOP3.LUT R56, R25, 0x380, RZ, 0xc0, !PT ;  /* 0x0000038019387812 */ /* 0x000fc400078ec0ff */
[----:B------:R-:W-:Y:S02]  /*cae0*/  IADD3 R55, P2, R200, 0xc060, RZ ;  /* 0x0000c060c8377810 */ /* 0x000fe40007f5e0ff */
[----:B------:R-:W-:Y:S02]  /*caf0*/  LOP3.LUT R52, R51, 0x380, RZ, 0xc0, !PT ;  /* 0x0000038033347812 */ /* 0x000fe400078ec0ff */
[----:B------:R-:W-:Y:S02]  /*cb00*/  SHF.R.U64 R56, R56, 0x3, RZ ;  /* 0x0000000338387819 */ /* 0x000fe400000012ff */
[----:B------:R-:W-:Y:S01]  /*cb10*/  MOV R161, R20 ;  /* 0x0000001400a17202 */ /* 0x000fe20000000f00 */
[----:B------:R-:W-:Y:S01]  /*cb20*/  IMAD.U32 R21, RZ, RZ, UR9 ;  /* 0x00000009ff157e24 */ /* 0x000fe2000f8e00ff */
[----:B------:R-:W-:Y:S01]  /*cb30*/  F2FP.BF16.F32.PACK_AB R8, R8, R9 ;  /* 0x000000090808723e */ /* 0x000fe200000010ff */
[----:B------:R-:W-:Y:S01]  /*cb40*/  IMAD.U32 R21, RZ, RZ, UR5 ;  /* 0x00000005ff157e24 */ /* 0x000fe2000f8e00ff */
[----:B------:R-:W-:Y:S01]  /*cb50*/  F2FP.BF16.F32.PACK_AB R10, R10, R11 ;  /* 0x0000000b0a0a723e */ /* 0x000fe200000010ff */
[----:B------:R-:W-:Y:S01]  /*cb60*/  USHF.R.S32.HI UR5, URZ, 0x1f, UR44 ;  /* 0x0000001f3f057899 */ /* 0x000fe2000801142c */
[----:B------:R-:W-:Y:S01]  /*cb70*/  LOP3.LUT R54, R55, 0x380, RZ, 0xc0, !PT ;  /* 0x0000038037367812 */ /* 0x000fe200078ec0ff */
[----:B------:R-:W-:Y:S01]  /*cb80*/  IMAD.U32 R20, RZ, RZ, UR8 ;  /* 0x00000008ff147e24 */ /* 0x000fe2000f8e00ff */
[----:B------:R-:W-:-:S02]  /*cb90*/  SHF.R.U64 R52, R52, 0x3, RZ ;  /* 0x0000000334347819 */ /* 0x000fc400000012ff */
[----:B------:R-:W-:Y:S01]  /*cba0*/  MOV R160, R26 ;  /* 0x0000001a00a07202 */ /* 0x000fe20000000f00 */
[----:B-1----:R-:W-:Y:S01]  /*cbb0*/  IMAD.WIDE.U32 R20, R28, UR44, R20 ;  /* 0x0000002c1c147c25 */ /* 0x002fe2000f8e0014 */
[----:B------:R-:W-:Y:S01]  /*cbc0*/  F2FP.BF16.F32.PACK_AB R9, R156, R61 ;  /* 0x0000003d9c09723e */ /* 0x000fe200000010ff */
[----:B------:R1:W-:Y:S01]  /*cbd0*/  STSM.16.M88.4 [R53], R4 ;  /* 0x0000000435007844 */ /* 0x0003e20000000200 */
[----:B------:R-:W-:Y:S02]  /*cbe0*/  F2FP.BF16.F32.PACK_AB R11, R155, R64 ;  /* 0x000000409b0b723e */ /* 0x000fe400000010ff */
[----:B------:R-:W-:Y:S02]  /*cbf0*/  F2FP.BF16.F32.PACK_AB R12, R12, R13 ;  /* 0x0000000d0c0c723e */ /* 0x000fe400000010ff */
[----:B------:R-:W-:Y:S02]  /*cc00*/  F2FP.BF16.F32.PACK_AB R14, R14, R15 ;  /* 0x0000000f0e0e723e */ /* 0x000fe400000010ff */
[----:B------:R-:W-:-:S02]  /*cc10*/  F2FP.BF16.F32.PACK_AB R13, R158, R65 ;  /* 0x000000419e0d723e */ /* 0x000fc400000010ff */
[----:B------:R-:W-:Y:S02]  /*cc20*/  F2FP.BF16.F32.PACK_AB R15, R157, R152 ;  /* 0x000000989d0f723e */ /* 0x000fe400000010ff */
[----:B------:R-:W-:Y:S02]  /*cc30*/  F2FP.BF16.F32.PACK_AB R16, R16, R17 ;  /* 0x000000111010723e */ /* 0x000fe400000010ff */
[----:B------:R-:W-:Y:S02]  /*cc40*/  F2FP.BF16.F32.PACK_AB R18, R18, R19 ;  /* 0x000000131212723e */ /* 0x000fe400000010ff */
[----:B------:R-:W-:Y:S01]  /*cc50*/  LOP3.LUT R56, R56, R25, RZ, 0x3c, !PT ;  /* 0x0000001938387212 */ /* 0x000fe200078e3cff */
[----:B-1----:R-:W-:Y:S01]  /*cc60*/  IMAD.X R53, RZ, RZ, R201, P3 ;  /* 0x000000ffff357224 */ /* 0x002fe200018e06c9 */
[----:B------:R-:W-:Y:S02]  /*cc70*/  F2FP.BF16.F32.PACK_AB R4, R33, R32 ;  /* 0x000000202104723e */ /* 0x000fe400000010ff */
[----:B------:R-:W-:-:S02]  /*cc80*/  F2FP.BF16.F32.PACK_AB R5, R154, R23 ;  /* 0x000000179a05723e */ /* 0x000fc400000010ff */
[----:B------:R-:W-:Y:S02]  /*cc90*/  F2FP.BF16.F32.PACK_AB R6, R37, R36 ;  /* 0x000000242506723e */ /* 0x000fe400000010ff */
[----:B------:R-:W-:Y:S02]  /*cca0*/  F2FP.BF16.F32.PACK_AB R7, R153, R60 ;  /* 0x0000003c9907723e */ /* 0x000fe400000010ff */
[----:B------:R-:W-:Y:S02]  /*ccb0*/  MOV R34, R34 ;  /* 0x0000002200227202 */ /* 0x000fe40000000f00 */
[----:B------:R-:W-:Y:S01]  /*ccc0*/  F2FP.BF16.F32.PACK_AB R17, R59, R58 ;  /* 0x0000003a3b11723e */ /* 0x000fe200000010ff */
[----:B------:R1:W-:Y:S01]  /*ccd0*/  STSM.16.M88.4 [R161], R4 ;  /* 0x00000004a1007844 */ /* 0x0003e20000000200 */
[----:B------:R-:W-:Y:S02]  /*cce0*/  F2FP.BF16.F32.PACK_AB R19, R63, R62 ;  /* 0x0000003e3f13723e */ /* 0x000fe400000010ff */
[----:B------:R-:W-:Y:S01]  /*ccf0*/  F2FP.BF16.F32.PACK_AB R72, R73, R72 ;  /* 0x000000484948723e */ /* 0x000fe200000010ff */
[----:B------:R-:W-:Y:S01]  /*cd00*/  STSM.16.M88.4 [R160], R8 ;  /* 0x00000008a0007844 */ /* 0x000fe20000000200 */
[----:B------:R-:W-:-:S02]  /*cd10*/  MOV R38, R38 ;  /* 0x0000002600267202 */ /* 0x000fc40000000f00 */
[----:B------:R-:W-:Y:S01]  /*cd20*/  F2FP.BF16.F32.PACK_AB R24, R24, R3 ;  /* 0x000000031818723e */ /* 0x000fe200000010ff */
[----:B------:R-:W-:Y:S01]  /*cd30*/  STSM.16.M88.4 [R31], R12 ;  /* 0x0000000c1f007844 */ /* 0x000fe20000000200 */
[----:B------:R-:W-:Y:S02]  /*cd40*/  F2FP.BF16.F32.PACK_AB R25, R67, R66 ;  /* 0x000000424319723e */ /* 0x000fe400000010ff */
[----:B------:R-:W-:Y:S01]  /*cd50*/  F2FP.BF16.F32.PACK_AB R26, R69, R68 ;  /* 0x00000044451a723e */ /* 0x000fe200000010ff */
[----:B------:R-:W-:Y:S01]  /*cd60*/  STSM.16.M88.4 [R34], R16 ;  /* 0x0000001022007844 */ /* 0x000fe20000000200 */
[----:B------:R-:W-:Y:S02]  /*cd70*/  F2FP.BF16.F32.PACK_AB R27, R71, R70 ;  /* 0x00000046471b723e */ /* 0x000fe400000010ff */
[----:B------:R-:W-:Y:S01]  /*cd80*/  F2FP.BF16.F32.PACK_AB R73, R159, R74 ;  /* 0x0000004a9f49723e */ /* 0x000fe200000010ff */
[----:B-1----:R-:W-:Y:S01]  /*cd90*/  IMAD R4, R28, UR5, RZ ;  /* 0x000000051c047c24 */ /* 0x002fe2000f8e02ff */
[----:B------:R-:W-:Y:S01]  /*cda0*/  F2FP.BF16.F32.PACK_AB R80, R81, R80 ;  /* 0x000000505150723e */ /* 0x000fe200000010ff */
[----:B------:R-:W-:Y:S01]  /*cdb0*/  STSM.16.M88.4 [R38], R24 ;  /* 0x0000001826007844 */ /* 0x000fe20000000200 */
[----:B------:R-:W-:Y:S01]  /*cdc0*/  SHF.R.U64 R54, R54, 0x3, RZ ;  /* 0x0000000336367819 */ /* 0x000fe200000012ff */
[----:B------:R-:W-:Y:S01]  /*cdd0*/  IMAD R4, R29, UR44, R4 ;  /* 0x0000002c1d047c24 */ /* 0x000fe2000f8e0204 */
[----:B------:R-:W-:Y:S01]  /*cde0*/  LOP3.LUT R52, R52, R51, RZ, 0x3c, !PT ;  /* 0x0000003334347212 */ /* 0x000fe200078e3cff */
[----:B------:R-:W-:Y:S01]  /*cdf0*/  IMAD.X R51, RZ, RZ, R201, P5 ;  /* 0x000000ffff337224 */ /* 0x000fe200028e06c9 */
[----:B------:R-:W-:-:S02]  /*ce00*/  MOV R40, R40 ;  /* 0x0000002800287202 */ /* 0x000fc40000000f00 */
[----:B------:R-:W-:Y:S02]  /*ce10*/  F2FP.BF16.F32.PACK_AB R74, R77, R76 ;  /* 0x0000004c4d4a723e */ /* 0x000fe400000010ff */
[----:B------:R-:W-:Y:S02]  /*ce20*/  F2FP.BF16.F32.PACK_AB R75, R78, R75 ;  /* 0x0000004b4e4b723e */ /* 0x000fe400000010ff */
[----:B------:R-:W-:Y:S02]  /*ce30*/  F2FP.BF16.F32.PACK_AB R81, R79, R82 ;  /* 0x000000524f51723e */ /* 0x000fe400000010ff */
[----:B------:R-:W-:Y:S01]  /*ce40*/  F2FP.BF16.F32.PACK_AB R88, R89, R88 ;  /* 0x000000585958723e */ /* 0x000fe200000010ff */
[----:B------:R-:W-:Y:S01]  /*ce50*/  STSM.16.M88.4 [R40], R72 ;  /* 0x0000004828007844 */ /* 0x000fe20000000200 */
[----:B------:R-:W-:Y:S02]  /*ce60*/  MOV R42, R42 ;  /* 0x0000002a002a7202 */ /* 0x000fe40000000f00 */
[----:B------:R-:W-:-:S02]  /*ce70*/  F2FP.BF16.F32.PACK_AB R82, R85, R84 ;  /* 0x000000545552723e */ /* 0x000fc400000010ff */
[----:B------:R-:W-:Y:S02]  /*ce80*/  F2FP.BF16.F32.PACK_AB R83, R86, R83 ;  /* 0x000000535653723e */ /* 0x000fe400000010ff */
[----:B------:R-:W-:Y:S02]  /*ce90*/  F2FP.BF16.F32.PACK_AB R89, R87, R90 ;  /* 0x0000005a5759723e */ /* 0x000fe400000010ff */
[----:B------:R-:W-:Y:S01]  /*cea0*/  F2FP.BF16.F32.PACK_AB R96, R97, R96 ;  /* 0x000000606160723e */ /* 0x000fe200000010ff */
[----:B------:R-:W-:Y:S01]  /*ceb0*/  STSM.16.M88.4 [R42], R80 ;  /* 0x000000502a007844 */ /* 0x000fe20000000200 */
[----:B------:R-:W-:Y:S02]  /*cec0*/  MOV R44, R44 ;  /* 0x0000002c002c7202 */ /* 0x000fe40000000f00 */
[----:B------:R-:W-:Y:S02]  /*ced0*/  F2FP.BF16.F32.PACK_AB R90, R93, R92 ;  /* 0x0000005c5d5a723e */ /* 0x000fe400000010ff */
[----:B------:R-:W-:-:S02]  /*cee0*/  F2FP.BF16.F32.PACK_AB R91, R94, R91 ;  /* 0x0000005b5e5b723e */ /* 0x000fc400000010ff */
[----:B------:R-:W-:Y:S02]  /*cef0*/  F2FP.BF16.F32.PACK_AB R97, R95, R98 ;  /* 0x000000625f61723e */ /* 0x000fe400000010ff */
[----:B------:R-:W-:Y:S01]  /*cf00*/  F2FP.BF16.F32.PACK_AB R104, R105, R104 ;  /* 0x000000686968723e */ /* 0x000fe200000010ff */
[----:B------:R-:W-:Y:S01]  /*cf10*/  STSM.16.M88.4 [R44], R88 ;  /* 0x000000582c007844 */ /* 0x000fe20000000200 */
[----:B------:R-:W-:Y:S02]  /*cf20*/  MOV R46, R46 ;  /* 0x0000002e002e7202 */ /* 0x000fe40000000f00 */
[----:B------:R-:W-:Y:S02]  /*cf30*/  F2FP.BF16.F32.PACK_AB R98, R101, R100 ;  /* 0x000000646562723e */ /* 0x000fe400000010ff */
[----:B------:R-:W-:Y:S02]  /*cf40*/  F2FP.BF16.F32.PACK_AB R99, R102, R99 ;  /* 0x000000636663723e */ /* 0x000fe400000010ff */
[----:B------:R-:W-:-:S02]  /*cf50*/  F2FP.BF16.F32.PACK_AB R105, R107, R106 ;  /* 0x0000006a6b69723e */ /* 0x000fc400000010ff */
[----:B------:R-:W-:Y:S01]  /*cf60*/  F2FP.BF16.F32.PACK_AB R112, R113, R112 ;  /* 0x000000707170723e */ /* 0x000fe200000010ff */
[----:B------:R-:W-:Y:S01]  /*cf70*/  STSM.16.M88.4 [R46], R96 ;  /* 0x000000602e007844 */ /* 0x000fe20000000200 */
[----:B------:R-:W-:Y:S02]  /*cf80*/  LOP3.LUT R54, R54, R55, RZ, 0x3c, !PT ;  /* 0x0000003736367212 */ /* 0x000fe400078e3cff */
[----:B------:R-:W-:Y:S02]  /*cf90*/  MOV R48, R48 ;  /* 0x0000003000307202 */ /* 0x000fe40000000f00 */
[----:B------:R-:W-:Y:S02]  /*cfa0*/  F2FP.BF16.F32.PACK_AB R106, R109, R108 ;  /* 0x0000006c6d6a723e */ /* 0x000fe400000010ff */
[----:B------:R-:W-:Y:S02]  /*cfb0*/  F2FP.BF16.F32.PACK_AB R107, R111, R110 ;  /* 0x0000006e6f6b723e */ /* 0x000fe400000010ff */
[----:B------:R-:W-:-:S02]  /*cfc0*/  F2FP.BF16.F32.PACK_AB R113, R115, R114 ;  /* 0x000000727371723e */ /* 0x000fc400000010ff */
[----:B------:R-:W-:Y:S01]  /*cfd0*/  F2FP.BF16.F32.PACK_AB R120, R121, R120 ;  /* 0x000000787978723e */ /* 0x000fe200000010ff */
[----:B------:R-:W-:Y:S01]  /*cfe0*/  STSM.16.M88.4 [R48], R104 ;  /* 0x0000006830007844 */ /* 0x000fe20000000200 */
[----:B------:R-:W-:Y:S02]  /*cff0*/  IADD3.X R55, RZ, R201, RZ, P2, !PT ;  /* 0x000000c9ff377210 */ /* 0x000fe400017fe4ff */
[----:B------:R-:W-:Y:S02]  /*d000*/  F2FP.BF16.F32.PACK_AB R114, R117, R116 ;  /* 0x000000747572723e */ /* 0x000fe400000010ff */
[----:B------:R-:W-:Y:S02]  /*d010*/  F2FP.BF16.F32.PACK_AB R115, R119, R118 ;  /* 0x000000767773723e */ /* 0x000fe400000010ff */
[----:B------:R-:W-:Y:S02]  /*d020*/  F2FP.BF16.F32.PACK_AB R121, R123, R122 ;  /* 0x0000007a7b79723e */ /* 0x000fe400000010ff */
[----:B------:R-:W-:Y:S01]  /*d030*/  F2FP.BF16.F32.PACK_AB R128, R129, R128 ;  /* 0x000000808180723e */ /* 0x000fe200000010ff */
[----:B------:R-:W-:Y:S01]  /*d040*/  STSM.16.M88.4 [R30], R112 ;  /* 0x000000701e007844 */ /* 0x000fe20000000200 */
        /* <DEDUP_REMOVED lines=16> */
[----:B------:R-:W-:Y:S01]  /*d150*/  MOV R54, R54 ;  /* 0x0000003600367202 */ /* 0x000fe20000000f00 */
[----:B------:R-:W-:Y:S01]  /*d160*/  STSM.16.M88.4 [R52], R136 ;  /* 0x0000008834007844 */ /* 0x000fe20000000200 */
[----:B------:R-:W-:Y:S02]  /*d170*/  F2FP.BF16.F32.PACK_AB R146, R149, R148 ;  /* 0x000000949592723e */ /* 0x000fe400000010ff */
[----:B------:R-:W-:Y:S02]  /*d180*/  F2FP.BF16.F32.PACK_AB R147, R151, R150 ;  /* 0x000000969793723e */ /* 0x000fe400000010ff */
[C---:B------:R-:W-:Y:S02]  /*d190*/  ISETP.GE.OR P0, PT, R103.reuse, UR10, P0 ;  /* 0x0000000a67007c0c */ /* 0x040fe40008706670 */
[----:B------:R-:W-:Y:S01]  /*d1a0*/  SHF.R.S32.HI R3, RZ, 0x1f, R103 ;  /* 0x0000001fff037819 */ /* 0x000fe20000011467 */
[----:B------:R-:W-:Y:S01]  /*d1b0*/  STSM.16.M88.4 [R54], R144 ;  /* 0x0000009036007844 */ /* 0x000fe20000000200 */
[----:B------:R-:W-:Y:S01]  /*d1c0*/  IADD3 R103, P2, R103, R20, RZ ;  /* 0x0000001467677210 */ /* 0x000fe20007f5e0ff */
[----:B------:R-:W-:Y:S01]  /*d1d0*/  @!PT LDS RZ, [RZ] ;  /* 0x00000000fffff984 */ /* 0x000fe20000000800 */
[----:B------:R-:W-:Y:S01]  /*d1e0*/  @!PT LDS RZ, [RZ] ;  /* 0x00000000fffff984 */ /* 0x000fe20000000800 */
[----:B------:R-:W-:Y:S01]  /*d1f0*/  @!PT LDS RZ, [RZ] ;  /* 0x00000000fffff984 */ /* 0x000fe20000000800 */
[----:B------:R-:W-:Y:S01]  /*d200*/  @!PT LDS RZ, [RZ] ;  /* 0x00000000fffff984 */ /* 0x000fe20000000800 */
[----:B------:R1:W-:Y:S06]  /*d210*/  MEMBAR.ALL.CTA ;  /* 0x0000000000007992 */ /* 0x0003ec0000008000 */
[----:B-1----:R-:W1:Y:S01]  /*d220*/  FENCE.VIEW.ASYNC.S ;  /* 0x00000000000073c6 */ /* 0x002e620000000000 */
[----:B------:R-:W-:Y:S01]  /*d230*/  IADD3.X R20, R3, R21, R4, P2, !PT ;  /* 0x0000001503147210 */ /* 0x000fe200017fe404 */
[----:B-1----:R-:W-:Y:S06]  /*d240*/  BAR.ARV 0x1, 0x120 ;  /* 0x0044800000007b1d */ /* 0x002fec0000002000 */
[C---:B------:R-:W-:Y:S01]  /*d250*/  LEA R4, P2, R103.reuse, UR6, 0x2 ;  /* 0x0000000667047c11 */ /* 0x040fe2000f8410ff */
[----:B------:R-:W1:Y:S03]  /*d260*/  SHFL.IDX PT, R3, R211, RZ, 0x1f ;  /* 0x00001fffd3037589 */ /* 0x000e6600000e0000 */
[----:B------:R-:W-:-:S05]  /*d270*/  LEA.HI.X R5, R103, UR7, R20, 0x2, P2 ;  /* 0x0000000767057c11 */ /* 0x000fca00090f1414 */
[----:B------:R2:W-:Y:S04]  /*d280*/  @!P0 STG.E desc[UR12][R4.64], R2 ;  /* 0x0000000204008986 */ /* 0x0005e8000c10190c */
[----:B------:R2:W-:Y:S01]  /*d290*/  @!P1 STG.E desc[UR12][R4.64+0x20], R0 ;  /* 0x0000200004009986 */ /* 0x0005e2000c10190c */
[----:B-1----:R-:W-:-:S13]  /*d2a0*/  ISETP.NE.AND P0, PT, R3, 0x7, PT ;  /* 0x000000070300780c */ /* 0x002fda0003f05270 */
[----:B--2---:R-:W-:Y:S05]  /*d2b0*/  @P0 BRA `(.L_x_972) ;  /* 0x0000000c00180947 */ /* 0x004fea0003800000 */
        /* <DEDUP_REMOVED lines=31> */
.L_x_974:
[----:B------:R-:W-:Y:S05]  /*d4b0*/  BSYNC B0 ;  /* 0x0000000000007941 */ /* 0x000fea0003800000 */
.L_x_973:
[----:B------:R-:W-:Y:S05]  /*d4c0*/  BRA `(.L_x_972) ;  /* 0x0000000800947947 */ /* 0x000fea0003800000 */
.L_x_971:
[----:B------:R-:W1:Y:S01]  /*d4d0*/  LDC.64 R8, c[0x0][0xae0] ;  /* 0x0002b800ff087b82 */ /* 0x000e620000000a00 */
[----:B------:R-:W-:Y:S01]  /*d4e0*/  ISETP.GT.AND P0, PT, R213, 0x7f, PT ;  /* 0x0000007fd500780c */ /* 0x000fe20003f04270 */
[----:B------:R-:W-:Y:S01]  /*d4f0*/  USHF.R.S32.HI UR5, URZ, 0x1f, UR43 ;  /* 0x0000001f3f057899 */ /* 0x000fe2000801142b */
[--C-:B------:R-:W-:Y:S01]  /*d500*/  SHF.R.S32.HI R203, RZ, 0x1f, R202.reuse ;  /* 0x0000001fffcb7819 */ /* 0x100fe200000114ca */
[----:B------:R-:W-:Y:S01]  /*d510*/  USHF.R.S32.HI UR6, URZ, 0x1f, UR44 ;  /* 0x0000001f3f067899 */ /* 0x000fe2000801142c */
[----:B------:R-:W-:Y:S03]  /*d520*/  BSSY B0, `(.L_x_975) ;  /* 0x000001d000007945 */ /* 0x000fe60003800000 */
[----:B------:R-:W2:Y:S08]  /*d530*/  LDC R14, c[0x0][0xdac] ;  /* 0x00036b00ff0e7b82 */ /* 0x000eb00000000800 */
[----:B------:R-:W3:Y:S01]  /*d540*/  LDC.64 R10, c[0x0][0xae8] ;  /* 0x0002ba00ff0a7b82 */ /* 0x000ee20000000a00 */
[----:B-1----:R-:W-:-:S04]  /*d550*/  IMAD.WIDE.U32 R6, R8, UR43, R202 ;  /* 0x0000002b08067c25 */ /* 0x002fc8000f8e00ca */
[----:B------:R-:W-:Y:S01]  /*d560*/  IMAD R8, R8, UR5, RZ ;  /* 0x0000000508087c24 */ /* 0x000fe2000f8e02ff */
[----:B------:R-:W-:Y:S06]  /*d570*/  @P0 BRA `(.L_x_976) ;  /* 0x00000000005c0947 */ /* 0x000fec0003800000 */
[----:B------:R-:W1:Y:S01]  /*d580*/  S2R R0, SR_TID.X ;  /* 0x0000000000007919 */ /* 0x000e620000002100 */
[----:B------:R-:W-:Y:S01]  /*d590*/  IMAD.U32 R2, RZ, RZ, UR42 ;  /* 0x0000002aff027e24 */ /* 0x000fe2000f8e00ff */
[----:B------:R-:W-:-:S04]  /*d5a0*/  ULDC UR7, c[0x0][0xa88] ;  /* 0x0002a20000077ab9 */ /* 0x000fc80000000800 */
[----:B-1----:R-:W-:-:S04]  /*d5b0*/  IADD3 R2, R2, -0x80, R0 ;  /* 0xffffff8002027810 */ /* 0x002fc80007ffe000 */
[----:B------:R-:W-:-:S13]  /*d5c0*/  ISETP.GE.AND P0, PT, R2, UR7, PT ;  /* 0x0000000702007c0c */ /* 0x000fda000bf06270 */
[----:B------:R-:W-:Y:S05]  /*d5d0*/  @P0 BRA `(.L_x_976) ;  /* 0x0000000000440947 */ /* 0x000fea0003800000 */
[----:B------:R-:W1:Y:S01]  /*d5e0*/  LDC.64 R4, c[0x0][0xb70] ;  /* 0x0002dc00ff047b82 */ /* 0x000e620000000a00 */
[----:B------:R-:W-:Y:S01]  /*d5f0*/  SHF.R.S32.HI R3, RZ, 0x1f, R2 ;  /* 0x0000001fff037819 */ /* 0x000fe20000011402 */
[----:B------:R-:W-:Y:S01]  /*d600*/  ULDC.64 UR8, c[0x0][0xb40] ;  /* 0x0002d00000087ab9 */ /* 0x000fe20000000a00 */
[----:B------:R-:W-:-:S05]  /*d610*/  ULDC.64 UR10, c[0x0][0x208] ;  /* 0x00008200000a7ab9 */ /* 0x000fca0000000a00 */
[----:B------:R-:W4:Y:S01]  /*d620*/  LDC.64 R12, c[0x0][0xb78] ;  /* 0x0002de00ff0c7b82 */ /* 0x000f220000000a00 */
[C---:B-1----:R-:W-:Y:S02]  /*d630*/  IMAD R0, R4.reuse, UR5, RZ ;  /* 0x0000000504007c24 */ /* 0x042fe4000f8e02ff */
[----:B------:R-:W-:-:S04]  /*d640*/  IMAD.WIDE.U32 R2, R4, UR43, R2 ;  /* 0x0000002b04027c25 */ /* 0x000fc8000f8e0002 */
[----:B------:R-:W-:Y:S02]  /*d650*/  IMAD R5, R5, UR43, R0 ;  /* 0x0000002b05057c24 */ /* 0x000fe4000f8e0200 */
[C---:B----4-:R-:W-:Y:S02]  /*d660*/  IMAD R0, R12.reuse, UR6, RZ ;  /* 0x000000060c007c24 */ /* 0x050fe4000f8e02ff */
[----:B------:R-:W-:Y:S02]  /*d670*/  IMAD.IADD R3, R3, 0x1, R5 ;  /* 0x0000000103037824 */ /* 0x000fe400078e0205 */
[----:B------:R-:W-:Y:S02]  /*d680*/  IMAD R5, R13, UR44, R0 ;  /* 0x0000002c0d057c24 */ /* 0x000fe4000f8e0200 */
[----:B------:R-:W-:-:S04]  /*d690*/  IMAD.WIDE.U32 R2, R12, UR44, R2 ;  /* 0x0000002c0c027c25 */ /* 0x000fc8000f8e0002 */
[----:B------:R-:W-:Y:S01]  /*d6a0*/  IMAD.IADD R3, R3, 0x1, R5 ;  /* 0x0000000103037824 */ /* 0x000fe200078e0205 */
[----:B------:R-:W-:-:S04]  /*d6b0*/  LEA R4, P0, R2, UR8, 0x2 ;  /* 0x0000000802047c11 */ /* 0x000fc8000f8010ff */
[----:B------:R-:W-:Y:S01]  /*d6c0*/  LEA.HI.X R5, R2, UR9, R3, 0x2, P0 ;  /* 0x0000000902057c11 */ /* 0x000fe200080f1403 */
[----:B------:R-:W-:-:S05]  /*d6d0*/  IMAD.MOV.U32 R3, RZ, RZ, -0x800000 ;  /* 0xff800000ff037424 */ /* 0x000fca00078e00ff */
[----:B------:R1:W-:Y:S03]  /*d6e0*/  STG.E desc[UR10][R4.64], R3 ;  /* 0x0000000304007986 */ /* 0x0003e6000c10190a */
.L_x_976:
[----:B------:R-:W-:Y:S05]  /*d6f0*/  BSYNC B0 ;  /* 0x0000000000007941 */ /* 0x000fea0003800000 */
.L_x_975:
[----:B------:R-:W-:Y:S01]  /*d700*/  R2UR UR7, R206 ;  /* 0x00000000ce0772ca */ /* 0x000fe200000e0000 */
[----:B------:R-:W-:Y:S01]  /*d710*/  ULDC UR5, c[0x0][0xa88] ;  /* 0x0002a20000057ab9 */ /* 0x000fe20000000800 */
[C---:B------:R-:W-:Y:S01]  /*d720*/  VIADD R0, R204.reuse, 0x20 ;  /* 0x00000020cc007836 */ /* 0x040fe20000000000 */
[----:B------:R-:W-:Y:S01]  /*d730*/  UIADD3 UR42, -UR42, UR5, URZ ;  /* 0x000000052a2a7290 */ /* 0x000fe2000fffe13f */
[----:B-1----:R-:W-:Y:S01]  /*d740*/  IMAD R3, R9, UR43, R8 ;  /* 0x0000002b09037c24 */ /* 0x002fe2000f8e0208 */
[----:B------:R-:W-:Y:S01]  /*d750*/  SHF.R.S32.HI R205, RZ, 0x1f, R204 ;  /* 0x0000001fffcd7819 */ /* 0x000fe200000114cc */
[----:B------:R-:W-:Y:S01]  /*d760*/  BSSY B0, `(.L_x_977) ;  /* 0x0000026000007945 */ /* 0x000fe20003800000 */
[C---:B------:R-:W-:Y:S01]  /*d770*/  IADD3 R2, R204.reuse, 0x40, RZ ;  /* 0x00000040cc027810 */ /* 0x040fe20007ffe0ff */
[----:B------:R-:W-:Y:S01]  /*d780*/  IMAD.IADD R7, R7, 0x1, R3 ;  /* 0x0000000107077824 */ /* 0x000fe200078e0203 */
[C---:B------:R-:W-:Y:S01]  /*d790*/  ISETP.GE.AND P2, PT, R204.reuse, UR42, PT ;  /* 0x0000002acc007c0c */ /* 0x040fe2000bf46270 */
[----:B------:R-:W-:Y:S01]  /*d7a0*/  VIADD R8, R204, 0x60 ;  /* 0x00000060cc087836 */ /* 0x000fe20000000000 */
[----:B------:R-:W-:Y:S01]  /*d7b0*/  ISETP.GE.AND P0, PT, R0, UR42, PT ;  /* 0x0000002a00007c0c */ /* 0x000fe2000bf06270 */
[C---:B---3--:R-:W-:Y:S01]  /*d7c0*/  IMAD R0, R10.reuse, UR6, RZ ;  /* 0x000000060a007c24 */ /* 0x048fe2000f8e02ff */
[----:B------:R-:W-:Y:S01]  /*d7d0*/  ULOP3.LUT UR5, URZ, UR7, URZ, 0x33, !UPT ;  /* 0x000000073f057292 */ /* 0x000fe2000f8e333f */
[----:B------:R-:W-:Y:S01]  /*d7e0*/  IMAD.WIDE.U32 R6, R10, UR44, R6 ;  /* 0x0000002c0a067c25 */ /* 0x000fe2000f8e0006 */
[----:B------:R-:W-:-:S03]  /*d7f0*/  ISETP.GE.AND P1, PT, R2, UR42, PT ;  /* 0x0000002a02007c0c */ /* 0x000fc6000bf26270 */
[----:B------:R-:W-:Y:S02]  /*d800*/  IMAD R3, R11, UR44, R0 ;  /* 0x0000002c0b037c24 */ /* 0x000fe4000f8e0200 */
[----:B--2---:R-:W-:Y:S02]  /*d810*/  VIADD R5, R14, UR5 ;  /* 0x000000050e057c36 */ /* 0x004fe40008000000 */
[----:B------:R-:W-:Y:S02]  /*d820*/  IMAD.IADD R11, R7, 0x1, R3 ;  /* 0x00000001070b7824 */ /* 0x000fe400078e0203 */
[----:B------:R-:W-:Y:S01]  /*d830*/  IMAD.WIDE R4, R5, 0x80, R204 ;  /* 0x0000008005047825 */ /* 0x000fe200078e02cc */
[----:B------:R-:W-:Y:S06]  /*d840*/  @P2 BRA `(.L_x_978) ;  /* 0x00000000005c2947 */ /* 0x000fec0003800000 */
[C---:B------:R-:W-:Y:S01]  /*d850*/  VIADD R0, R202.reuse, 0x40 ;  /* 0x00000040ca007836 */ /* 0x040fe20000000000 */
[----:B------:R-:W-:Y:S01]  /*d860*/  ULDC UR5, c[0x0][0xa8c] ;  /* 0x0002a30000057ab9 */ /* 0x000fe20000000800 */
[----:B------:R-:W-:Y:S01]  /*d870*/  VIADD R2, R202, 0x80 ;  /* 0x00000080ca027836 */ /* 0x000fe20000000000 */
[----:B------:R-:W-:Y:S01]  /*d880*/  ULDC.64 UR6, c[0x0][0xad8] ;  /* 0x0002b60000067ab9 */ /* 0x000fe20000000a00 */
[----:B------:R-:W-:Y:S01]  /*d890*/  MOV R3, R11 ;  /* 0x0000000b00037202 */ /* 0x000fe20000000f00 */
[----:B------:R-:W-:Y:S01]  /*d8a0*/  IMAD R9, R5, UR6, RZ ;  /* 0x0000000605097c24 */ /* 0x000fe2000f8e02ff */
[----:B------:R-:W-:Y:S01]  /*d8b0*/  ISETP.GE.AND P3, PT, R0, UR5, PT ;  /* 0x0000000500007c0c */ /* 0x000fe2000bf66270 */
[----:B------:R-:W-:Y:S01]  /*d8c0*/  VIADD R0, R202, 0xc0 ;  /* 0x000000c0ca007836 */ /* 0x000fe20000000000 */
[----:B------:R-:W-:Y:S01]  /*d8d0*/  ISETP.GE.AND P4, PT, R2, UR5, PT ;  /* 0x0000000502007c0c */ /* 0x000fe2000bf86270 */
[----:B------:R-:W-:Y:S01]  /*d8e0*/  IMAD.MOV.U32 R2, RZ, RZ, R6 ;  /* 0x000000ffff027224 */ /* 0x000fe200078e0006 */
[----:B------:R-:W-:Y:S01]  /*d8f0*/  ISETP.GE.AND P2, PT, R202, UR5, PT ;  /* 0x00000005ca007c0c */ /* 0x000fe2000bf46270 */
[----:B------:R-:W-:Y:S01]  /*d900*/  IMAD R9, R4, UR7, R9 ;  /* 0x0000000704097c24 */ /* 0x000fe2000f8e0209 */
[----:B------:R-:W-:Y:S01]  /*d910*/  ISETP.GE.AND P5, PT, R0, UR5, PT ;  /* 0x0000000500007c0c */ /* 0x000fe2000bfa6270 */
[----:B------:R-:W-:Y:S01]  /*d920*/  IMAD.WIDE.U32 R2, R4, UR6, R2 ;  /* 0x0000000604027c25 */ /* 0x000fe2000f8e0002 */
[----:B------:R-:W-:Y:S01]  /*d930*/  ULDC.64 UR6, c[0x0][0xa80] ;  /* 0x0002a00000067ab9 */ /* 0x000fe20000000a00 */
[----:B------:R-:W-:-:S02]  /*d940*/  ULDC.64 UR8, c[0x0][0x208] ;  /* 0x0000820000087ab9 */ /* 0x000fc40000000a00 */
[----:B------:R-:W-:Y:S01]  /*d950*/  IMAD.IADD R3, R3, 0x1, R9 ;  /* 0x0000000103037824 */ /* 0x000fe200078e0209 */
[----:B------:R-:W-:-:S04]  /*d960*/  LEA R12, P6, R2, UR6, 0x1 ;  /* 0x00000006020c7c11 */ /* 0x000fc8000f8c08ff */
[----:B------:R-:W-:-:S05]  /*d970*/  LEA.HI.X R13, R2, UR7, R3, 0x1, P6 ;  /* 0x00000007020d7c11 */ /* 0x000fca000b0f0c03 */
[----:B------:R1:W-:Y:S04]  /*d980*/  @!P2 STG.E.128 desc[UR8][R12.64], RZ ;  /* 0x000000ff0c00a986 */ /* 0x0003e8000c101d08 */
[----:B------:R1:W-:Y:S04]  /*d990*/  @!P3 STG.E.128 desc[UR8][R12.64+0x80], RZ ;  /* 0x000080ff0c00b986 */ /* 0x0003e8000c101d08 */
[----:B------:R1:W-:Y:S04]  /*d9a0*/  @!P4 STG.E.128 desc[UR8][R12.64+0x100], RZ ;  /* 0x000100ff0c00c986 */ /* 0x0003e8000c101d08 */
[----:B------:R1:W-:Y:S02]  /*d9b0*/  @!P5 STG.E.128 desc[UR8][R12.64+0x180], RZ ;  /* 0x000180ff0c00d986 */ /* 0x0003e4000c101d08 */
.L_x_978:
[----:B------:R-:W-:Y:S05]  /*d9c0*/  BSYNC B0 ;  /* 0x0000000000007941 */ /* 0x000fea0003800000 */
.L_x_977:
[----:B------:R-:W-:Y:S01]  /*d9d0*/  BSSY B0, `(.L_x_979) ;  /* 0x000001c000007945 */ /* 0x000fe20003800000 */
[----:B------:R-:W-:-:S03]  /*d9e0*/  ISETP.GE.AND P2, PT, R8, UR42, PT ;  /* 0x0000002a08007c0c */ /* 0x000fc6000bf46270 */
[----:B------:R-:W-:Y:S10]  /*d9f0*/  @P0 BRA `(.L_x_980) ;  /* 0x0000000000640947 */ /* 0x000ff40003800000 */
        /* <DEDUP_REMOVED lines=25> */
.L_x_980:
[----:B------:R-:W-:Y:S05]  /*db90*/  BSYNC B0 ;  /* 0x0000000000007941 */ /* 0x000fea0003800000 */
.L_x_979:
[----:B------:R-:W-:Y:S04]  /*dba0*/  BSSY B0, `(.L_x_981) ;  /* 0x000001b000007945 */ /* 0x000fe80003800000 */
[----:B------:R-:W-:Y:S05]  /*dbb0*/  @P1 BRA `(.L_x_982) ;  /* 0x0000000000641947 */ /* 0x000fea0003800000 */
[----:B--2---:R-:W-:Y:S01]  /*dbc0*/  IADD3 R9, P0, R4, 0x40, RZ ;  /* 0x0000004004097810 */ /* 0x004fe20007f1e0ff */
[C---:B------:R-:W-:Y:S01]  /*dbd0*/  VIADD R3, R202.reuse, 0x80 ;  /* 0x00000080ca037836 */ /* 0x040fe20000000000 */
[----:B------:R-:W-:Y:S01]  /*dbe0*/  IADD3 R2, R202, 0x40, RZ ;  /* 0x00000040ca027810 */ /* 0x000fe20007ffe0ff */
[----:B------:R-:W-:Y:S01]  /*dbf0*/  ULDC UR5, c[0x0][0xa8c] ;  /* 0x0002a30000057ab9 */ /* 0x000fe20000000800 */
        /* <DEDUP_REMOVED lines=21> */
.L_x_982:
[----:B------:R-:W-:Y:S05]  /*dd50*/  BSYNC B0 ;  /* 0x0000000000007941 */ /* 0x000fea0003800000 */
.L_x_981:
[----:B------:R-:W-:Y:S04]  /*dd60*/  BSSY B0, `(.L_x_972) ;  /* 0x000001b000007945 */ /* 0x000fe80003800000 */
[----:B------:R-:W-:Y:S05]  /*dd70*/  @P2 BRA `(.L_x_983) ;  /* 0x0000000000642947 */ /* 0x000fea0003800000 */
[----:B------:R-:W-:Y:S01]  /*dd80*/  IADD3 R7, P0, R4, 0x60, RZ ;  /* 0x0000006004077810 */ /* 0x000fe20007f1e0ff */
[----:B------:R-:W-:Y:S01]  /*dd90*/  ULDC UR5, c[0x0][0xa8c] ;  /* 0x0002a30000057ab9 */ /* 0x000fe20000000800 */
[C---:B------:R-:W-:Y:S01]  /*dda0*/  IADD3 R0, R202.reuse, 0x40, RZ ;  /* 0x00000040ca007810 */ /* 0x040fe20007ffe0ff */
[----:B------:R-:W-:Y:S01]  /*ddb0*/  ULDC.64 UR6, c[0x0][0xad8] ;  /* 0x0002b60000067ab9 */ /* 0x000fe20000000a00 */
[----:B------:R-:W-:Y:S01]  /*ddc0*/  IMAD.MOV.U32 R2, RZ, RZ, R6 ;  /* 0x000000ffff027224 */ /* 0x000fe200078e0006 */
[----:B------:R-:W-:Y:S01]  /*ddd0*/  ISETP.GE.AND P1, PT, R202, UR5, PT ;  /* 0x00000005ca007c0c */ /* 0x000fe2000bf26270 */
[----:B------:R-:W-:Y:S01]  /*dde0*/  IMAD.X R4, RZ, RZ, R5, P0 ;  /* 0x000000ffff047224 */ /* 0x000fe200000e0605 */
[----:B------:R-:W-:Y:S01]  /*ddf0*/  ISETP.GE.AND P2, PT, R0, UR5, PT ;  /* 0x0000000500007c0c */ /* 0x000fe2000bf46270 */
[----:B------:R-:W-:Y:S01]  /*de00*/  IMAD.MOV.U32 R3, RZ, RZ, R11 ;  /* 0x000000ffff037224 */ /* 0x000fe200078e000b */
[----:B------:R-:W-:Y:S01]  /*de10*/  ULDC.64 UR8, c[0x0][0x208] ;  /* 0x0000820000087ab9 */ /* 0x000fe20000000a00 */
[----:B------:R-:W-:-:S02]  /*de20*/  VIADD R5, R202, 0x80 ;  /* 0x00000080ca057836 */ /* 0x000fc40000000000 */
[----:B------:R-:W-:Y:S02]  /*de30*/  IMAD R4, R4, UR6, RZ ;  /* 0x0000000604047c24 */ /* 0x000fe4000f8e02ff */
        /* <DEDUP_REMOVED lines=13> */
.L_x_983:
[----:B------:R-:W-:Y:S05]  /*df10*/  BSYNC B0 ;  /* 0x0000000000007941 */ /* 0x000fea0003800000 */
.L_x_972:
[----:B------:R-:W5:Y:S02]  /*df20*/  LDC R0, c[0x0][0xda8] ;  /* 0x00036a00ff007b82 */ /* 0x000f640000000800 */
[----:B-----5:R-:W-:-:S13]  /*df30*/  ISETP.LE.AND P0, PT, R0, UR4, PT ;  /* 0x0000000400007c0c */ /* 0x020fda000bf03270 */
[----:B------:R-:W-:Y:S05]  /*df40*/  @!P0 BRA `(.L_x_984) ;  /* 0xffffff2c00a48947 */ /* 0x000fea000383ffff */
[----:B------:R-:W-:Y:S05]  /*df50*/  EXIT ;  /* 0x000000000000794d */ /* 0x000fea0003800000 */
.L_x_890:
[----:B------:R-:W-:-:S08]  /*df60*/  NOP ;  /* 0x0000000000007918 */ /* 0x000fd00000000000 */
[----:B-1----:R-:W1:-:S00]  /*df70*/  USETMAXREG.DEALLOC.CTAPOOL 0x18 ;  /* 0x00000018000079c8 */ /* 0x002e4000080e0500 */
[----:B-1----:R-:W-:-:S06]  /*df80*/  LOP3.LUT R0, R0, 0x3, RZ, 0xc0, !PT ;  /* 0x0000000300007812 */ /* 0x002fcc00078ec0ff */
[----:B------:R-:W1:Y:S02]  /*df90*/  SHFL.IDX PT, R0, R0, RZ, 0x1f ;  /* 0x00001fff00007589 */ /* 0x000e6400000e0000 */
[----:B-1----:R-:W-:-:S13]  /*dfa0*/  ISETP.NE.AND P0, PT, R0, RZ, PT ;  /* 0x000000ff0000720c */ /* 0x002fda0003f05270 */
[----:B------:R-:W-:Y:S05]  /*dfb0*/  @P0 EXIT ;  /* 0x000000000000094d */ /* 0x000fea0003800000 */
[----:B------:R-:W1:Y:S01]  /*dfc0*/  S2UR UR4, SR_CTAID.X ;  /* 0x00000000000479c3 */ /* 0x000e620000002500 */
[----:B------:R-:W-:Y:S01]  /*dfd0*/  UMOV UR49, URZ ;  /* 0x0000003f00317c82 */ /* 0x000fe20008000000 */
[----:B------:R-:W-:Y:S02]  /*dfe0*/  IMAD.MOV.U32 R16, RZ, RZ, RZ ;  /* 0x000000ffff107224 */ /* 0x000fe400078e00ff */
[----:B------:R-:W-:-:S04]  /*dff0*/  IMAD.MOV.U32 R17, RZ, RZ, 0x1 ;  /* 0x00000001ff117424 */ /* 0x000fc800078e00ff */
[----:B------:R-:W1:Y:S02]  /*e000*/  LDC R0, c[0x0][0xda8] ;  /* 0x00036a00ff007b82 */ /* 0x000e640000000800 */
[----:B-1----:R-:W-:-:S13]  /*e010*/  ISETP.LE.AND P0, PT, R0, UR4, PT ;  /* 0x0000000400007c0c */ /* 0x002fda000bf03270 */
[----:B------:R-:W-:Y:S05]  /*e020*/  @P0 BRA `(.L_x_985) ;  /* 0x00000034001c0947 */ /* 0x000fea0003800000 */
[----:B------:R-:W-:Y:S01]  /*e030*/  IMAD.U32 R19, RZ, RZ, UR4 ;  /* 0x00000004ff137e24 */ /* 0x000fe2000f8e00ff */
[----:B------:R-:W-:Y:S01]  /*e040*/  MOV R16, RZ ;  /* 0x000000ff00107202 */ /* 0x000fe20000000f00 */
[----:B------:R-:W-:Y:S01]  /*e050*/  IMAD.MOV.U32 R17, RZ, RZ, 0x1 ;  /* 0x00000001ff117424 */ /* 0x000fe200078e00ff */
[----:B------:R-:W-:Y:S01]  /*e060*/  ULDC UR50, c[0x0][0xc] ;  /* 0x0000030000327ab9 */ /* 0x000fe20000000800 */
[----:B------:R-:W-:Y:S01]  /*e070*/  ULDC.64 UR42, c[0x0][0x198] ;  /* 0x00006600002a7ab9 */ /* 0x000fe20000000a00 */
[----:B------:R-:W-:-:S05]  /*e080*/  UMOV UR49, URZ ;  /* 0x0000003f00317c82 */ /* 0x000fca0008000000 */
.L_x_1039:
[----:B------:R-:W-:Y:S01]  /*e090*/  ULDC UR8, c[0x0][0xdd0] ;  /* 0x0003740000087ab9 */ /* 0x000fe20000000800 */
[----:B-1----:R-:W1:Y:S01]  /*e0a0*/  LDC R0, c[0x0][0xde8] ;  /* 0x00037a00ff007b82 */ /* 0x002e620000000800 */
[C---:B------:R-:W-:Y:S01]  /*e0b0*/  R2UR UR6, R19.reuse ;  /* 0x00000000130672ca */ /* 0x040fe200000e0000 */
[----:B------:R-:W-:Y:S01]  /*e0c0*/  UISETP.NE.AND UP0, UPT, UR8, 0x1, UPT ;  /* 0x000000010800788c */ /* 0x000fe2000bf05270 */
[----:B------:R-:W-:-:S10]  /*e0d0*/  R2UR UR7, R19 ;  /* 0x00000000130772ca */ /* 0x000fd400000e0000 */
[----:B------:R-:W-:Y:S01]  /*e0e0*/  @UP0 ULDC UR4, c[0x0][0xdd4] ;  /* 0x0003750000040ab9 */ /* 0x000fe20000000800 */
[----:B------:R-:W-:Y:S01]  /*e0f0*/  @UP0 ULDC UR9, c[0x0][0xdd8] ;  /* 0x0003760000090ab9 */ /* 0x000fe20000000800 */
[----:B------:R-:W-:-:S04]  /*e100*/  UIMAD.WIDE.U32 UR4, UR6, UR4, URZ ;  /* 0x00000004060472a5 */ /* 0x000fc8000f8e003f */
[----:B------:R-:W-:-:S04]  /*e110*/  @UP0 USHF.R.U32.HI UR6, URZ, UR9, UR5 ;  /* 0x000000093f060299 */ /* 0x000fc80008011605 */
[----:B------:R-:W-:Y:S02]  /*e120*/  UIADD3 UR4, -UR6, URZ, URZ ;  /* 0x0000003f06047290 */ /* 0x000fe4000fffe13f */
[----:B-1----:R-:W-:Y:S02]  /*e130*/  ISETP.LE.AND P0, PT, R0, UR6, PT ;  /* 0x0000000600007c0c */ /* 0x002fe4000bf03270 */
[----:B------:R-:W-:-:S11]  /*e140*/  UIMAD UR8, UR8, UR4, UR7 ;  /* 0x00000004080872a4 */ /* 0x000fd6000f8e0207 */
[----:B------:R-:W-:Y:S05]  /*e150*/  @!P0 BRA `(.L_x_986) ;  /* 0x0000000000208947 */ /* 0x000fea0003800000 */
[----:B------:R-:W-:Y:S01]  /*e160*/  ULDC UR9, c[0x0][0xddc] ;  /* 0x0003770000097ab9 */ /* 0x000fe20000000800 */
[----:B------:R-:W-:Y:S01]  /*e170*/  UMOV UR7, UR8 ;  /* 0x0000000800077c82 */ /* 0x000fe20008000000 */
[----:B------:R-:W-:-:S11]  /*e180*/  UISETP.NE.AND UP0, UPT, UR9, 0x1, UPT ;  /* 0x000000010900788c */ /* 0x000fd6000bf05270 */
[----:B------:R-:W-:Y:S02]  /*e190*/  @UP0 ULDC.64 UR10, c[0x0][0xde0] ;  /* 0x00037800000a0ab9 */ /* 0x000fe40000000a00 */
[----:B------:R-:W-:-:S04]  /*e1a0*/  UIMAD.WIDE.U32 UR4, UR8, UR10, URZ ;  /* 0x0000000a080472a5 */ /* 0x000fc8000f8e003f */
[----:B------:R-:W-:-:S04]  /*e1b0*/  @UP0 USHF.R.U32.HI UR7, URZ, UR11, UR5 ;  /* 0x0000000b3f070299 */ /* 0x000fc80008011605 */
[----:B------:R-:W-:Y:S01]  /*e1c0*/  UIMAD UR4, UR7, UR9, URZ ;  /* 0x00000009070472a4 */ /* 0x000fe2000f8e023f */
[----:B------:R-:W-:Y:S11]  /*e1d0*/  BRA `(.L_x_987) ;  /* 0x00000000001c7947 */ /* 0x000ff60003800000 */
.L_x_986:
[----:B------:R-:W-:Y:S01]  /*e1e0*/  ULDC UR9, c[0x0][0xdc4] ;  /* 0x0003710000097ab9 */ /* 0x000fe20000000800 */
[----:B------:R-:W-:Y:S01]  /*e1f0*/  UMOV UR7, UR8 ;  /* 0x0000000800077c82 */ /* 0x000fe20008000000 */
[----:B------:R-:W-:-:S11]  /*e200*/  UISETP.NE.AND UP0, UPT, UR9, 0x1, UPT ;  /* 0x000000010900788c */ /* 0x000fd6000bf05270 */
[----:B------:R-:W-:Y:S02]  /*e210*/  @UP0 ULDC.64 UR10, c[0x0][0xdc8] ;  /* 0x00037200000a0ab9 */ /* 0x000fe40000000a00 */
[----:B------:R-:W-:-:S04]  /*e220*/  UIMAD.WIDE.U32 UR4, UR8, UR10, URZ ;  /* 0x0000000a080472a5 */ /* 0x000fc8000f8e003f */
[----:B------:R-:W-:-:S04]  /*e230*/  @UP0 USHF.R.U32.HI UR7, URZ, UR11, UR5 ;  /* 0x0000000b3f070299 */ /* 0x000fc80008011605 */
[----:B------:R-:W-:-:S12]  /*e240*/  UIMAD UR4, UR7, UR9, URZ ;  /* 0x00000009070472a4 */ /* 0x000fd8000f8e023f */
.L_x_987:
[----:B------:R-:W-:Y:S01]  /*e250*/  ULDC.64 UR10, c[0x0][0x3f8] ;  /* 0x0000fe00000a7ab9 */ /* 0x000fe20000000a00 */
[----:B------:R-:W-:Y:S02]  /*e260*/  UIADD3 UR8, UR8, -UR4, URZ ;  /* 0x8000000408087290 */ /* 0x000fe4000fffe03f */
[----:B------:R-:W-:Y:S02]  /*e270*/  UISETP.NE.U32.AND UP0, UPT, UR10, URZ, UPT ;  /* 0x0000003f0a00728c */ /* 0x000fe4000bf05070 */
[----:B------:R-:W-:Y:S01]  /*e280*/  ULOP3.LUT UR7, URZ, UR7, URZ, 0x33, !UPT ;  /* 0x000000073f077292 */ /* 0x000fe2000f8e333f */
[----:B------:R-:W-:Y:S01]  /*e290*/  ULDC UR10, c[0x0][0xdb8] ;  /* 0x00036e00000a7ab9 */ /* 0x000fe20000000800 */
[----:B------:R-:W-:Y:S01]  /*e2a0*/  ULDC.64 UR4, c[0x0][0x9e0] ;  /* 0x0002780000047ab9 */ /* 0x000fe20000000a00 */
[----:B------:R-:W-:Y:S01]  /*e2b0*/  UISETP.NE.AND UP1, UPT, UR10, 0x1, UPT ;  /* 0x000000010a00788c */ /* 0x000fe2000bf25270 */
[----:B------:R-:W-:Y:S01]  /*e2c0*/  ULDC UR9, c[0x0][0xdc4] ;  /* 0x0003710000097ab9 */ /* 0x000fe20000000800 */
[----:B------:R-:W-:Y:S01]  /*e2d0*/  ULDC UR45, c[0x0][0xdac] ;  /* 0x00036b00002d7ab9 */ /* 0x000fe20000000800 */
[----:B------:R-:W-:-:S02]  /*e2e0*/  UISETP.GE.AND UP2, UPT, UR5, 0x1, UPT ;  /* 0x000000010500788c */ /* 0x000fc4000bf46270 */
[----:B------:R-:W-:Y:S02]  /*e2f0*/  UIMAD UR9, UR6, UR9, UR8 ;  /* 0x00000009060972a4 */ /* 0x000fe4000f8e0208 */
[----:B------:R-:W-:Y:S02]  /*e300*/  UIADD3 UR45, UR7, UR45, URZ ;  /* 0x0000002d072d7290 */ /* 0x000fe4000fffe03f */
[----:B------:R-:W-:Y:S01]  /*e310*/  UISETP.NE.AND.EX UP0, UPT, UR11, URZ, UPT, UP0 ;  /* 0x0000003f0b00728c */ /* 0x000fe2000bf05300 */
[----:B------:R-:W-:Y:S01]  /*e320*/  PLOP3.LUT P1, PT, PT, PT, UP2, 0x80, 0x0 ;  /* 0x000000000000781c */ /* 0x000fe20003f2f028 */
[----:B------:R-:W-:Y:S01]  /*e330*/  @UP1 ULDC UR6, c[0x0][0xdbc] ;  /* 0x00036f0000061ab9 */ /* 0x000fe20000000800 */
[----:B------:R-:W-:Y:S02]  /*e340*/  USHF.L.U32 UR45, UR45, 0x7, URZ ;  /* 0x000000072d2d7899 */ /* 0x000fe4000800063f */
[----:B------:R-:W-:Y:S01]  /*e350*/  UIMAD.WIDE.U32 UR6, UR9, UR6, URZ ;  /* 0x00000006090672a5 */ /* 0x000fe2000f8e003f */
[----:B------:R-:W-:Y:S01]  /*e360*/  ULDC UR11, c[0x0][0x404] ;  /* 0x00010100000b7ab9 */ /* 0x000fe20000000800 */
[----:B------:R-:W-:Y:S01]  /*e370*/  ULDC UR12, c[0x0][0x288] ;  /* 0x0000a200000c7ab9 */ /* 0x000fe20000000800 */
[----:B------:R-:W-:Y:S01]  /*e380*/  @UP1 ULDC UR14, c[0x0][0xdc0] ;  /* 0x00037000000e1ab9 */ /* 0x000fe20000000800 */
[----:B------:R-:W-:Y:S01]  /*e390*/  UMOV UR47, UR9 ;  /* 0x00000009002f7c82 */ /* 0x000fe20008000000 */
[----:B------:R-:W-:-:S02]  /*e3a0*/  USEL UR11, UR11, 0x1, UP0 ;  /* 0x000000010b0b7887 */ /* 0x000fc40008000000 */
[----:B------:R-:W-:Y:S02]  /*e3b0*/  UIADD3 UR8, UR45, 0x80, -UR12 ;  /* 0x000000802d087890 */ /* 0x000fe4000fffe80c */
[----:B------:R-:W-:Y:S01]  /*e3c0*/  @UP1 USHF.R.U32.HI UR47, URZ, UR14, UR7 ;  /* 0x0000000e3f2f1299 */ /* 0x000fe20008011607 */
[----:B------:R-:W-:Y:S02]  /*e3d0*/  ULDC UR13, c[0x0][0x2e0] ;  /* 0x0000b800000d7ab9 */ /* 0x000fe40000000800 */
[----:B------:R-:W-:Y:S02]  /*e3e0*/  UIMAD UR6, UR11, UR13, UR8 ;  /* 0x0000000d0b0672a4 */ /* 0x000fe4000f8e0208 */
[----:B------:R-:W-:Y:S02]  /*e3f0*/  UIADD3 UR46, -UR47, URZ, URZ ;  /* 0x0000003f2f2e7290 */ /* 0x000fe4000fffe13f */
[----:B------:R-:W-:Y:S02]  /*e400*/  UIADD3 UR4, UR6, UR4, URZ ;  /* 0x0000000406047290 */ /* 0x000fe4000fffe03f */
[----:B------:R-:W-:Y:S01]  /*e410*/  UIMAD UR46, UR10, UR46, UR9 ;  /* 0x0000002e0a2e72a4 */ /* 0x000fe2000f8e0209 */
[----:B------:R-:W-:Y:S11]  /*e420*/  @!P1 BRA `(.L_x_988) ;  /* 0x0000000000449947 */ /* 0x000ff60003800000 */
        /* <DEDUP_REMOVED lines=10> */
.L_x_989:
[----:B------:R-:W-:-:S11]  /*e4d0*/  UISETP.NE.AND UP0, UPT, UR5, 0x1, UPT ;  /* 0x000000010500788c */ /* 0x000fd6000bf05270 */
[----:B------:R-:W-:Y:S02]  /*e4e0*/  @UP0 ULDC.64 UR14, c[0x0][0x9e8] ;  /* 0x00027a00000e0ab9 */ /* 0x000fe40000000a00 */
[----:B------:R-:W-:-:S04]  /*e4f0*/  UIMAD.WIDE.U32 UR6, UR8, UR14, URZ ;  /* 0x0000000e080672a5 */ /* 0x000fc8000f8e003f */
[----:B------:R-:W-:-:S12]  /*e500*/  @UP0 USHF.R.U32.HI UR8, URZ, UR15, UR7 ;  /* 0x0000000f3f080299 */ /* 0x000fd80008011607 */
.L_x_990:
[----:B------:R-:W-:-:S04]  /*e510*/  UIMAD UR8, UR8, UR5, UR5 ;  /* 0x00000005080872a4 */ /* 0x000fc8000f8e0205 */
[----:B------:R-:W-:-:S04]  /*e520*/  UISETP.LT.AND UP0, UPT, UR4, UR8, UPT ;  /* 0x000000080400728c */ /* 0x000fc8000bf01270 */
[----:B------:R-:W-:-:S12]  /*e530*/  USEL UR4, UR4, UR8, UP0 ;  /* 0x0000000804047287 */ /* 0x000fd80008000000 */
.L_x_988:
[----:B------:R-:W-:Y:S02]  /*e540*/  UIMAD UR7, UR11, UR13, 0x3f ;  /* 0x0000003f0b0774a4 */ /* 0x000fe4000f8e020d */
[----:B------:R-:W-:Y:S02]  /*e550*/  UIADD3 UR4, UR4, 0x3f, URZ ;  /* 0x0000003f04047890 */ /* 0x000fe4000fffe03f */
[----:B------:R-:W-:Y:S02]  /*e560*/  USHF.R.S32.HI UR8, URZ, 0x1f, UR7 ;  /* 0x0000001f3f087899 */ /* 0x000fe40008011407 */
[----:B------:R-:W-:Y:S02]  /*e570*/  USHF.R.S32.HI UR6, URZ, 0x1f, UR4 ;  /* 0x0000001f3f067899 */ /* 0x000fe40008011404 */
[----:B------:R-:W-:Y:S02]  /*e580*/  ULEA.HI UR8, UR8, UR7, URZ, 0x6 ;  /* 0x0000000708087291 */ /* 0x000fe4000f8f303f */
[----:B------:R-:W-:-:S02]  /*e590*/  ULEA.HI UR6, UR6, UR4, URZ, 0x6 ;  /* 0x0000000406067291 */ /* 0x000fc4000f8f303f */
[----:B------:R-:W-:Y:S02]  /*e5a0*/  UIADD3 UR4, UR45, -UR12, URZ ;  /* 0x8000000c2d047290 */ /* 0x000fe4000fffe03f */
[----:B------:R-:W-:Y:S02]  /*e5b0*/  USHF.R.S32.HI UR48, URZ, 0x6, UR8 ;  /* 0x000000063f307899 */ /* 0x000fe40008011408 */
[----:B------:R-:W-:Y:S02]  /*e5c0*/  USHF.R.S32.HI UR6, URZ, 0x6, UR6 ;  /* 0x000000063f067899 */ /* 0x000fe40008011406 */
[----:B------:R-:W-:Y:S02]  /*e5d0*/  UIMAD UR4, UR11, UR13, UR4 ;  /* 0x0000000d0b0472a4 */ /* 0x000fe4000f8e0204 */
[----:B------:R-:W-:Y:S01]  /*e5e0*/  UISETP.LT.AND UP0, UPT, UR48, UR6, UPT ;  /* 0x000000063000728c */ /* 0x000fe2000bf01270 */
[----:B------:R-:W-:Y:S02]  /*e5f0*/  ULDC UR8, c[0x0][0x9dc] ;  /* 0x0002770000087ab9 */ /* 0x000fe40000000800 */
[----:B------:R-:W-:-:S02]  /*e600*/  UIADD3 UR8, UR4, -UR8, URZ ;  /* 0x8000000804087290 */ /* 0x000fc4000fffe03f */
[----:B------:R-:W-:Y:S01]  /*e610*/  USEL UR48, UR48, UR6, UP0 ;  /* 0x0000000630307287 */ /* 0x000fe20008000000 */
[----:B------:R-:W-:Y:S11]  /*e620*/  @!P1 BRA `(.L_x_991) ;  /* 0x0000000000449947 */ /* 0x000ff60003800000 */
        /* <DEDUP_REMOVED lines=10> */
.L_x_992:
[----:B------:R-:W-:-:S11]  /*e6d0*/  UISETP.NE.AND UP0, UPT, UR5, 0x1, UPT ;  /* 0x000000010500788c */ /* 0x000fd6000bf05270 */
[----:B------:R-:W-:Y:S02]  /*e6e0*/  @UP0 ULDC.64 UR10, c[0x0][0x9e8] ;  /* 0x00027a00000a0ab9 */ /* 0x000fe40000000a00 */
[----:B------:R-:W-:-:S04]  /*e6f0*/  UIMAD.WIDE.U32 UR6, UR4, UR10, URZ ;  /* 0x0000000a040672a5 */ /* 0x000fc8000f8e003f */
[----:B------:R-:W-:-:S12]  /*e700*/  @UP0 USHF.R.U32.HI UR4, URZ, UR11, UR7 ;  /* 0x0000000b3f040299 */ /* 0x000fd80008011607 */
.L_x_993:
[----:B------:R-:W-:-:S04]  /*e710*/  UIMAD UR4, UR4, UR5, URZ ;  /* 0x00000005040472a4 */ /* 0x000fc8000f8e023f */
[----:B------:R-:W-:-:S04]  /*e720*/  UISETP.LT.AND UP0, UPT, UR8, UR4, UPT ;  /* 0x000000040800728c */ /* 0x000fc8000bf01270 */
[----:B------:R-:W-:-:S12]  /*e730*/  USEL UR8, UR8, UR4, !UP0 ;  /* 0x0000000408087287 */ /* 0x000fd8000c000000 */
.L_x_991:
[----:B------:R-:W-:Y:S01]  /*e740*/  USHF.R.S32.HI UR4, URZ, 0x1f, UR8 ;  /* 0x0000001f3f047899 */ /* 0x000fe20008011408 */
[----:B------:R-:W-:Y:S03]  /*e750*/  BSSY B6, `(.L_x_994) ;  /* 0x00002c3000067945 */ /* 0x000fe60003800000 */
[----:B------:R-:W-:-:S04]  /*e760*/  ULEA.HI UR4, UR4, UR8, URZ, 0x6 ;  /* 0x0000000804047291 */ /* 0x000fc8000f8f303f */
[----:B------:R-:W-:-:S04]  /*e770*/  USHF.R.S32.HI UR4, URZ, 0x6, UR4 ;  /* 0x000000063f047899 */ /* 0x000fc80008011404 */
[----:B------:R-:W-:-:S04]  /*e780*/  UISETP.LT.AND UP0, UPT, URZ, UR4, UPT ;  /* 0x000000043f00728c */ /* 0x000fc8000bf01270 */
[----:B------:R-:W-:-:S04]  /*e790*/  USEL UR41, URZ, UR4, !UP0 ;  /* 0x000000043f297287 */ /* 0x000fc8000c000000 */
[----:B------:R-:W-:-:S06]  /*e7a0*/  UISETP.GT.AND UP0, UPT, UR48, UR41, UPT ;  /* 0x000000293000728c */ /* 0x000fcc000bf04270 */
[----:B------:R-:W-:-:S13]  /*e7b0*/  PLOP3.LUT P0, PT, PT, PT, UP0, 0x80, 0x0 ;  /* 0x000000000000781c */ /* 0x000fda0003f0f008 */
[----:B------:R-:W-:Y:S05]  /*e7c0*/  @P0 BRA `(.L_x_995) ;  /* 0x00000000004c0947 */ /* 0x000fea0003800000 */
[----:B------:R-:W1:Y:S01]  /*e7d0*/  S2R R0, SR_TID.X ;  /* 0x0000000000007919 */ /* 0x000e620000002100 */
[----:B------:R-:W-:Y:S01]  /*e7e0*/  IMAD.MOV.U32 R13, RZ, RZ, R19 ;  /* 0x000000ffff0d7224 */ /* 0x000fe200078e0013 */
        /* <DEDUP_REMOVED lines=15> */
[----:B-1----:R-:W-:Y:S01]  /*e8e0*/  IADD3 R13, R0, UR50, R13 ;  /* 0x00000032000d7c10 */ /* 0x002fe2000fffe00d */
[----:B------:R-:W-:Y:S06]  /*e8f0*/  BRA `(.L_x_996) ;  /* 0x0000002800a07947 */ /* 0x000fec0003800000 */
.L_x_995:
[----:B------:R-:W1:Y:S01]  /*e900*/  S2UR UR4, SR_CgaCtaId ;  /* 0x00000000000479c3 */ /* 0x000e620000008800 */
[----:B------:R-:W-:Y:S02]  /*e910*/  UMOV UR40, 0x400 ;  /* 0x0000040000287882 */ /* 0x000fe40000000000 */
[----:B-1----:R-:W-:-:S04]  /*e920*/  ULEA UR40, UR4, UR40, 0x18 ;  /* 0x0000002804287291 */ /* 0x002fc8000f8ec03f */
[----:B------:R-:W-:-:S04]  /*e930*/  UIADD3 UR4, UR40, 0x20400, URZ ;  /* 0x0002040028047890 */ /* 0x000fc8000fffe03f */
[----:B------:R-:W-:-:S06]  /*e940*/  ULOP3.LUT UP0, URZ, UR4, 0x3ff, URZ, 0xc0, !UPT ;  /* 0x000003ff043f7892 */ /* 0x000fcc000f80c03f */
[----:B------:R-:W-:-:S13]  /*e950*/  PLOP3.LUT P0, PT, PT, PT, UP0, 0x80, 0x0 ;  /* 0x000000000000781c */ /* 0x000fda0003f0f008 */
[----:B------:R-:W-:Y:S05]  /*e960*/  @!P0 BRA `(.L_x_997) ;  /* 0x0000000000408947 */ /* 0x000fea0003800000 */
[----:B------:R-:W-:Y:S01]  /*e970*/  MOV R2, 0x0 ;  /* 0x0000000000027802 */ /* 0x000fe20000000f00 */
[----:B------:R-:W-:Y:S01]  /*e980*/  ULDC.64 UR6, c[0x4][0x1b8] ;  /* 0x01006e0000067ab9 */ /* 0x000fe20000000a00 */
[----:B------:R-:W-:Y:S01]  /*e990*/  ULDC.64 UR8, c[0x4][0x1c0] ;  /* 0x0100700000087ab9 */ /* 0x000fe20000000a00 */
[----:B------:R-:W-:Y:S01]  /*e9a0*/  ULDC.64 UR4, c[0x4][0x140] ;  /* 0x0100500000047ab9 */ /* 0x000fe20000000a00 */
[----:B------:R-:W-:Y:S01]  /*e9b0*/  IMAD.U32 R4, RZ, RZ, UR6 ;  /* 0x00000006ff047e24 */ /* 0x000fe2000f8e00ff */
[----:B------:R-:W-:Y:S01]  /*e9c0*/  MOV R12, 0x1 ;  /* 0x00000001000c7802 */ /* 0x000fe20000000f00 */
[----:B------:R-:W1:Y:S01]  /*e9d0*/  LDC.64 R2, c[0x4][R2] ;  /* 0x0100000002027b82 */ /* 0x000e620000000a00 */
[----:B------:R-:W-:Y:S02]  /*e9e0*/  IMAD.U32 R5, RZ, RZ, UR7 ;  /* 0x00000007ff057e24 */ /* 0x000fe4000f8e00ff */
[----:B------:R-:W-:Y:S02]  /*e9f0*/  IMAD.U32 R6, RZ, RZ, UR8 ;  /* 0x00000008ff067e24 */ /* 0x000fe4000f8e00ff */
[----:B------:R-:W-:-:S02]  /*ea00*/  IMAD.U32 R7, RZ, RZ, UR9 ;  /* 0x00000009ff077e24 */ /* 0x000fc4000f8e00ff */
[----:B------:R-:W-:Y:S02]  /*ea10*/  IMAD.U32 R10, RZ, RZ, UR4 ;  /* 0x00000004ff0a7e24 */ /* 0x000fe4000f8e00ff */
[----:B------:R-:W-:Y:S02]  /*ea20*/  IMAD.U32 R11, RZ, RZ, UR5 ;  /* 0x00000005ff0b7e24 */ /* 0x000fe4000f8e00ff */
[----:B------:R-:W-:Y:S02]  /*ea30*/  IMAD.MOV.U32 R8, RZ, RZ, 0x70 ;  /* 0x00000070ff087424 */ /* 0x000fe400078e00ff */
[----:B------:R-:W-:-:S07]  /*ea40*/  IMAD.MOV.U32 R13, RZ, RZ, RZ ;  /* 0x000000ffff0d7224 */ /* 0x000fce00078e00ff */
[----:B------:R-:W-:-:S07]  /*ea50*/  LEPC R20, `(.L_x_997) ;  /* 0x000000001014794e */ /* 0x000fce0000000000 */
[----:B-1----:R-:W-:Y:S05]  /*ea60*/  CALL.ABS.NOINC R2 ;  /* 0x0000000002007343 */ /* 0x002fea0003c00000 */
.L_x_997:
        /* <DEDUP_REMOVED lines=8> */
[----:B------:R1:W2:Y:S01]  /*eaf0*/  LDC.64 R2, c[0x4][R18] ;  /* 0x0100000012027b82 */ /* 0x0002a20000000a00 */
[----:B------:R-:W-:Y:S01]  /*eb00*/  IMAD.U32 R4, RZ, RZ, UR6 ;  /* 0x00000006ff047e24 */ /* 0x000fe2000f8e00ff */
[----:B------:R-:W-:Y:S01]  /*eb10*/  MOV R12, 0x1 ;  /* 0x00000001000c7802 */ /* 0x000fe20000000f00 */
[----:B------:R-:W-:Y:S02]  /*eb20*/  IMAD.U32 R5, RZ, RZ, UR7 ;  /* 0x00000007ff057e24 */ /* 0x000fe4000f8e00ff */
[----:B------:R-:W-:Y:S02]  /*eb30*/  IMAD.U32 R6, RZ, RZ, UR8 ;  /* 0x00000008ff067e24 */ /* 0x000fe4000f8e00ff */
[----:B------:R-:W-:-:S02]  /*eb40*/  IMAD.U32 R7, RZ, RZ, UR9 ;  /* 0x00000009ff077e24 */ /* 0x000fc4000f8e00ff */
[----:B------:R-:W-:Y:S02]  /*eb50*/  IMAD.U32 R10, RZ, RZ, UR4 ;  /* 0x00000004ff0a7e24 */ /* 0x000fe4000f8e00ff */
[----:B------:R-:W-:Y:S02]  /*eb60*/  IMAD.U32 R11, RZ, RZ, UR5 ;  /* 0x00000005ff0b7e24 */ /* 0x000fe4000f8e00ff */
[----:B------:R-:W-:Y:S02]  /*eb70*/  IMAD.MOV.U32 R8, RZ, RZ, 0x70 ;  /* 0x00000070ff087424 */ /* 0x000fe400078e00ff */
[----:B-1----:R-:W-:-:S07]  /*eb80*/  IMAD.MOV.U32 R13, RZ, RZ, RZ ;  /* 0x000000ffff0d7224 */ /* 0x002fce00078e00ff */
[----:B------:R-:W-:-:S07]  /*eb90*/  LEPC R20, `(.L_x_999) ;  /* 0x000000001014794e */ /* 0x000fce0000000000 */
[----:B--2---:R-:W-:Y:S05]  /*eba0*/  CALL.ABS.NOINC R2 ;  /* 0x0000000002007343 */ /* 0x004fea0003c00000 */
.L_x_999:
[----:B------:R1:W2:Y:S01]  /*ebb0*/  LDC.64 R2, c[0x4][R18] ;  /* 0x0100000012027b82 */ /* 0x0002a20000000a00 */
[----:B------:R-:W-:Y:S01]  /*ebc0*/  ULDC.64 UR6, c[0x4][0x1b8] ;  /* 0x01006e0000067ab9 */ /* 0x000fe20000000a00 */
[----:B------:R-:W-:Y:S01]  /*ebd0*/  ULDC.64 UR8, c[0x4][0x1c0] ;  /* 0x0100700000087ab9 */ /* 0x000fe20000000a00 */
[----:B------:R-:W-:Y:S01]  /*ebe0*/  ULDC.64 UR4, c[0x4][0x150] ;  /* 0x0100540000047ab9 */ /* 0x000fe20000000a00 */
        /* <DEDUP_REMOVED lines=11> */
.L_x_998:
[----:B------:R-:W-:Y:S01]  /*eca0*/  ULDC.64 UR4, c[0x0][0x9f8] ;  /* 0x00027e0000047ab9 */ /* 0x000fe20000000a00 */
[----:B------:R-:W-:Y:S01]  /*ecb0*/  IMAD.U32 R5, RZ, RZ, UR47 ;  /* 0x0000002fff057e24 */ /* 0x000fe2000f8e00ff */
[----:B------:R-:W-:Y:S01]  /*ecc0*/  ISETP.NE.U32.AND P0, PT, RZ, UR4, PT ;  /* 0x00000004ff007c0c */ /* 0x000fe2000bf05070 */
[----:B------:R-:W-:Y:S01]  /*ecd0*/  IMAD.U32 R0, RZ, RZ, UR47 ;  /* 0x0000002fff007e24 */ /* 0x000fe2000f8e00ff */
[----:B------:R-:W-:Y:S01]  /*ece0*/  ULDC.64 UR6, c[0x0][0x208] ;  /* 0x0000820000067ab9 */ /* 0x000fe20000000a00 */
[----:B------:R-:W1:Y:S01]  /*ecf0*/  LDC R4, c[0x0][0x428] ;  /* 0x00010a00ff047b82 */ /* 0x000e620000000800 */
[----:B------:R-:W-:Y:S01]  /*ed00*/  ISETP.NE.AND.EX P0, PT, RZ, UR5, PT, P0 ;  /* 0x00000005ff007c0c */ /* 0x000fe2000bf05300 */
[----:B------:R-:W2:-:S12]  /*ed10*/  S2R R18, SR_TID.X ;  /* 0x0000000000127919 */ /* 0x000e980000002100 */
[----:B------:R-:W3:Y:S02]  /*ed20*/  @P0 LDC.64 R2, c[0x0][0x9f8] ;  /* 0x00027e00ff020b82 */ /* 0x000ee40000000a00 */
[----:B---3--:R-:W-:-:S05]  /*ed30*/  @P0 IMAD.WIDE R2, R5, 0x4, R2 ;  /* 0x0000000405020825 */ /* 0x008fca00078e0202 */
[----:B------:R3:W4:Y:S01]  /*ed40*/  @P0 LDG.E R0, desc[UR6][R2.64] ;  /* 0x0000000602000981 */ /* 0x000722000c1e1900 */
[----:B-1----:R-:W-:Y:S01]  /*ed50*/  ISETP.NE.AND P0, PT, R4, 0x1, PT ;  /* 0x000000010400780c */ /* 0x002fe20003f05270 */
[----:B------:R-:W-:Y:S01]  /*ed60*/  IMAD.U32 R4, RZ, RZ, UR46 ;  /* 0x0000002eff047e24 */ /* 0x000fe2000f8e00ff */
[----:B--2---:R-:W-:Y:S01]  /*ed70*/  LOP3.LUT R18, R18, 0x1f, RZ, 0xc0, !PT ;  /* 0x0000001f12127812 */ /* 0x004fe200078ec0ff */
[----:B------:R-:W-:Y:S01]  /*ed80*/  UMOV UR44, URZ ;  /* 0x0000003f002c7c82 */ /* 0x000fe20008000000 */
[----:B------:R-:W-:Y:S01]  /*ed90*/  UMOV UR8, 0x40 ;  /* 0x0000004000087882 */ /* 0x000fe20000000000 */
[----:B------:R-:W-:Y:S01]  /*eda0*/  UMOV UR9, UR45 ;  /* 0x0000002d00097c82 */ /* 0x000fe20008000000 */
[----:B------:R-:W-:Y:S01]  /*edb0*/  ISETP.NE.AND P1, PT, R18, RZ, PT ;  /* 0x000000ff1200720c */ /* 0x000fe20003f25270 */
[----:B------:R-:W-:Y:S01]  /*edc0*/  UMOV UR10, UR46 ;  /* 0x0000002e000a7c82 */ /* 0x000fe20008000000 */
[----:B------:R-:W-:Y:S01]  /*edd0*/  UMOV UR11, UR47 ;  /* 0x0000002f000b7c82 */ /* 0x000fe20008000000 */
[----:B---3--:R-:W1:Y:S01]  /*ede0*/  LDC.64 R2, c[0x0][0x3f8] ;  /* 0x0000fe00ff027b82 */ /* 0x008e620000000a00 */
[----:B------:R-:W-:Y:S01]  /*edf0*/  UMOV UR12, 0x80 ;  /* 0x00000080000c7882 */ /* 0x000fe20000000000 */
[----:B------:R-:W-:Y:S01]  /*ee00*/  UMOV UR13, UR45 ;  /* 0x0000002d000d7c82 */ /* 0x000fe20008000000 */
[----:B------:R-:W-:Y:S01]  /*ee10*/  UMOV UR14, UR46 ;  /* 0x0000002e000e7c82 */ /* 0x000fe20008000000 */
[----:B------:R-:W-:Y:S01]  /*ee20*/  UMOV UR15, UR47 ;  /* 0x0000002f000f7c82 */ /* 0x000fe20008000000 */
[----:B------:R-:W-:Y:S01]  /*ee30*/  UMOV UR16, 0xc0 ;  /* 0x000000c000107882 */ /* 0x000fe20000000000 */
[----:B------:R-:W-:Y:S01]  /*ee40*/  UMOV UR17, UR45 ;  /* 0x0000002d00117c82 */ /* 0x000fe20008000000 */
[----:B------:R-:W-:Y:S01]  /*ee50*/  UMOV UR18, UR46 ;  /* 0x0000002e00127c82 */ /* 0x000fe20008000000 */
[----:B------:R-:W2:Y:S01]  /*ee60*/  @P0 LDC R5, c[0x0][0x42c] ;  /* 0x00010b00ff050b82 */ /* 0x000ea20000000800 */
[----:B------:R-:W-:Y:S01]  /*ee70*/  UMOV UR19, UR47 ;  /* 0x0000002f00137c82 */ /* 0x000fe20008000000 */
[----:B------:R-:W-:Y:S01]  /*ee80*/  VOTEU.ALL UP1, P1 ;  /* 0x00000000003f7886 */ /* 0x000fe20000820000 */
[----:B------:R-:W-:-:S04]  /*ee90*/  UMOV UR6, 0xffffffff ;  /* 0xffffffff00067882 */ /* 0x000fc80000000000 */
[----:B------:R-:W-:Y:S01]  /*eea0*/  @!UP1 UIADD3 UR4, UP0, UR42, 0x270, URZ ;  /* 0x000002702a049890 */ /* 0x000fe2000ff1e03f */
[----:B------:R-:W3:Y:S03]  /*eeb0*/  @P0 LDC R6, c[0x0][0x430] ;  /* 0x00010c00ff060b82 */ /* 0x000ee60000000800 */
[----:B------:R-:W-:-:S09]  /*eec0*/  @!UP1 UIADD3.X UR5, URZ, UR43, URZ, UP0, !UPT ;  /* 0x0000002b3f059290 */ /* 0x000fd200087fe43f */
[----:B------:R1:W-:Y:S01]  /*eed0*/  @!UP1 UTMAPF.L2.4D [UR44], [UR4] ;  /* 0x0000002c040095b8 */ /* 0x0003e20008018000 */
[----:B--2---:R-:W-:Y:S01]  /*eee0*/  @P0 IMAD.HI.U32 R5, R5, UR46, RZ ;  /* 0x0000002e05050c27 */ /* 0x004fe2000f8e00ff */
[----:B------:R2:W-:Y:S04]  /*eef0*/  @!UP1 UTMAPF.L2.4D [UR8], [UR4] ;  /* 0x00000008040095b8 */ /* 0x0005e80008018000 */
[----:B---3--:R-:W-:Y:S01]  /*ef00*/  @P0 SHF.R.U32.HI R4, RZ, R6, R5 ;  /* 0x00000006ff040219 */ /* 0x008fe20000011605 */
[----:B------:R-:W-:Y:S01]  /*ef10*/  IMAD.U32 R5, RZ, RZ, UR48 ;  /* 0x00000030ff057e24 */ /* 0x000fe2000f8e00ff */
[----:B-1----:R-:W-:Y:S01]  /*ef20*/  ISETP.NE.U32.AND P0, PT, R2, RZ, PT ;  /* 0x000000ff0200720c */ /* 0x002fe20003f05070 */
[----:B------:R2:W-:Y:S02]  /*ef30*/  @!UP1 UTMAPF.L2.4D [UR12], [UR4] ;  /* 0x0000000c040095b8 */ /* 0x0005e40008018000 */
[----:B------:R-:W-:Y:S01]  /*ef40*/  VIADD R5, R5, 0xffffffff ;  /* 0xffffffff05057836 */ /* 0x000fe20000000000 */
[----:B------:R-:W-:Y:S01]  /*ef50*/  ISETP.NE.AND.EX P0, PT, R3, RZ, PT, P0 ;  /* 0x000000ff0300720c */ /* 0x000fe20003f05300 */
[----:B------:R2:W-:Y:S03]  /*ef60*/  @!UP1 UTMAPF.L2.4D [UR16], [UR4] ;  /* 0x00000010040095b8 */ /* 0x0005e60008018000 */
[----:B----4-:R-:W-:Y:S01]  /*ef70*/  SEL R6, R0, RZ, !P0 ;  /* 0x000000ff00067207 */ /* 0x010fe20004000000 */
[----:B--2---:R-:W-:Y:S08]  /*ef80*/  BRA.DIV UR6, `(.L_x_1000) ;  /* 0x0000002a06f07947 */ /* 0x004ff0000b800000 */
.L_x_1051:
[----:B------:R-:W-:Y:S01]  /*ef90*/  UMOV UR4, 0xffffffff ;  /* 0xffffffff00047882 */ /* 0x000fe20000000000 */
[----:B------:R-:W-:Y:S02]  /*efa0*/  SHF.R.S32.HI R18, RZ, 0x1f, R0 ;  /* 0x0000001fff127819 */ /* 0x000fe40000011400 */
[----:B------:R-:W-:Y:S05]  /*efb0*/  BRA.DIV UR4, `(.L_x_1001) ;  /* 0x0000002e04107947 */ /* 0x000fea000b800000 */
[----:B------:R-:W-:-:S13]  /*efc0*/  ELECT P6, URZ, PT ;  /* 0x00000000003f782f */ /* 0x000fda00038c0000 */
.L_x_1054:
[----:B------:R-:W-:Y:S05]  /*efd0*/  @!P6 BRA `(.L_x_1002) ;  /* 0x00000004000ce947 */ /* 0x000fea0003800000 */
[----:B------:R-:W-:Y:S01]  /*efe0*/  IMAD.MOV.U32 R6, RZ, RZ, R0 ;  /* 0x000000ffff067224 */ /* 0x000fe200078e0000 */
[----:B------:R-:W-:Y:S06]  /*eff0*/  @!P0 BRA `(.L_x_1003) ;  /* 0x00000000004c8947 */ /* 0x000fec0003800000 */
[----:B------:R-:W1:Y:S01]  /*f000*/  LDC R11, c[0x0][0x41c] ;  /* 0x00010700ff0b7b82 */ /* 0x000e620000000800 */
[----:B------:R-:W-:Y:S01]  /*f010*/  IMAD.MOV.U32 R10, RZ, RZ, R5 ;  /* 0x000000ffff0a7224 */ /* 0x000fe200078e0005 */
[----:B------:R-:W-:Y:S01]  /*f020*/  ULDC.64 UR4, c[0x0][0x408] ;  /* 0x0001020000047ab9 */ /* 0x000fe20000000a00 */
[----:B------:R-:W-:Y:S01]  /*f030*/  ULDC.64 UR6, c[0x0][0x208] ;  /* 0x0000820000067ab9 */ /* 0x000fe20000000a00 */
[----:B------:R-:W-:-:S04]  /*f040*/  IMAD R9, R18, UR4, RZ ;  /* 0x0000000412097c24 */ /* 0x000fc8000f8e02ff */
[----:B------:R-:W-:Y:S01]  /*f050*/  IMAD R9, R0, UR5, R9 ;  /* 0x0000000500097c24 */ /* 0x000fe2000f8e0209 */
[----:B-1----:R-:W-:-:S13]  /*f060*/  ISETP.NE.AND P2, PT, R11, 0x1, PT ;  /* 0x000000010b00780c */ /* 0x002fda0003f45270 */
[----:B------:R-:W1:Y:S02]  /*f070*/  @P2 LDC.64 R6, c[0x0][0x420] ;  /* 0x00010800ff062b82 */ /* 0x000e640000000a00 */
[----:B-1----:R-:W-:-:S05]  /*f080*/  @P2 IMAD.HI.U32 R6, R5, R6, RZ ;  /* 0x0000000605062227 */ /* 0x002fca00078e00ff */
[----:B------:R-:W-:-:S04]  /*f090*/  @P2 SHF.R.U32.HI R10, RZ, R7, R6 ;  /* 0x00000007ff0a2219 */ /* 0x000fc80000011606 */
[----:B------:R-:W-:Y:S02]  /*f0a0*/  SHF.R.S32.HI R7, RZ, 0x1f, R10 ;  /* 0x0000001fff077819 */ /* 0x000fe4000001140a */
[----:B------:R-:W-:-:S05]  /*f0b0*/  MOV R6, R10 ;  /* 0x0000000a00067202 */ /* 0x000fca0000000f00 */
[----:B------:R-:W-:-:S04]  /*f0c0*/  IMAD.WIDE.U32 R6, R0, UR4, R6 ;  /* 0x0000000400067c25 */ /* 0x000fc8000f8e0006 */
[----:B------:R-:W-:Y:S01]  /*f0d0*/  IMAD.IADD R7, R7, 0x1, R9 ;  /* 0x0000000107077824 */ /* 0x000fe200078e0209 */
[----:B------:R-:W-:-:S04]  /*f0e0*/  LEA R8, P2, R6, R2, 0x2 ;  /* 0x0000000206087211 */ /* 0x000fc800078410ff */
[----:B------:R-:W-:-:S05]  /*f0f0*/  LEA.HI.X R9, R6, R3, R7, 0x2, P2 ;  /* 0x0000000306097211 */ /* 0x000fca00010f1407 */
[----:B------:R1:W5:Y:S01]  /*f100*/  LDG.E R6, desc[UR6][R8.64] ;  /* 0x0000000608067981 */ /* 0x000362000c1e1900 */
[----:B------:R-:W-:-:S04]  /*f110*/  IMAD.MOV R10, RZ, RZ, -R10 ;  /* 0x000000ffff0a7224 */ /* 0x000fc800078e0a0a */
[----:B------:R-:W-:-:S07]  /*f120*/  IMAD R5, R11, R10, R5 ;  /* 0x0000000a0b057224 */ /* 0x000fce00078e0205 */
.L_x_1003:
[----:B------:R-:W2:Y:S01]  /*f130*/  S2R R7, SR_TID.X ;  /* 0x0000000000077919 */ /* 0x000ea20000002100 */
[----:B-1----:R-:W-:Y:S02]  /*f140*/  LEA R8, R16, UR40, 0x3 ;  /* 0x0000002810087c11 */ /* 0x002fe4000f8e18ff */
[----:B--2---:R-:W-:Y:S02]  /*f150*/  LOP3.LUT R9, R7, 0x7f, RZ, 0xc0, !PT ;  /* 0x0000007f07097812 */ /* 0x004fe400078ec0ff */
[----:B------:R-:W-:Y:S02]  /*f160*/  SHF.L.U32 R7, R17, 0x1f, RZ ;  /* 0x0000001f11077819 */ /* 0x000fe400000006ff */
[----:B------:R-:W-:Y:S02]  /*f170*/  ISETP.NE.AND P3, PT, R9, RZ, PT ;  /* 0x000000ff0900720c */ /* 0x000fe40003f65270 */
[----:B------:R-:W1:Y:S02]  /*f180*/  SYNCS.PHASECHK.TRANS64.TRYWAIT P2, [R8+URZ+0x30840], R7 ;  /* 0x03084007080075a7 */ /* 0x000e64000804017f */
[----:B-1----:R-:W-:Y:S09]  /*f190*/  @!P2 BRA `(.L_x_1004) ;  /* 0x0000002800b8a947 */ /* 0x002ff20003800000 */
.L_x_1055:
        /* <DEDUP_REMOVED lines=8> */
.L_x_1005:
        /* <DEDUP_REMOVED lines=10> */
[----:B------:R-:W-:-:S03]  /*f2c0*/  UMOV UR16, 0x40 ;  /* 0x0000004000107882 */ /* 0x000fc60000000000 */
[----:B------:R-:W-:Y:S02]  /*f2d0*/  ULEA UR14, UR14, UR40, 0xf ;  /* 0x000000280e0e7291 */ /* 0x000fe4000f8e783f */
[----:B------:R-:W-:Y:S02]  /*f2e0*/  UIADD3 UR9, UR9, 0x30830, URZ ;  /* 0x0003083009097890 */ /* 0x000fe4000fffe03f */
[----:B------:R-:W-:Y:S02]  /*f2f0*/  USHF.L.U32 UR11, UR11, 0x6, URZ ;  /* 0x000000060b0b7899 */ /* 0x000fe4000800063f */
[----:B------:R-:W-:Y:S02]  /*f300*/  UIADD3 UR8, UR14, 0x20400, URZ ;  /* 0x000204000e087890 */ /* 0x000fe4000fffe03f */
[----:B------:R-:W-:Y:S02]  /*f310*/  UIADD3 UR15, UR14, 0x22400, URZ ;  /* 0x000224000e0f7890 */ /* 0x000fe4000fffe03f */
[----:B------:R-:W-:-:S02]  /*f320*/  UIADD3 UR17, UR14, 0x24400, URZ ;  /* 0x000244000e117890 */ /* 0x000fc4000fffe03f */
[----:B------:R-:W-:-:S03]  /*f330*/  UIADD3 UR18, UR14, 0x26400, URZ ;  /* 0x000264000e127890 */ /* 0x000fc6000fffe03f */
[----:B------:R2:W-:Y:S01]  /*f340*/  UTMALDG.4D [UR8], [UR4], desc[UR6] ;  /* 0x00000608040075b4 */ /* 0x0005e20008019000 */
[----:B------:R-:W-:Y:S01]  /*f350*/  UMOV UR14, 0x80 ;  /* 0x00000080000e7882 */ /* 0x000fe20000000000 */
        /* <DEDUP_REMOVED lines=11> */
.L_x_1002:
[----:B------:R-:W-:Y:S05]  /*f410*/  WARPSYNC.ALL ;  /* 0x0000000000007948 */ /* 0x000fea0003800000 */
[----:B------:R-:W-:Y:S01]  /*f420*/  BAR.SYNC.DEFER_BLOCKING 0x8, 0x120 ;  /* 0x0204800000007b1d */ /* 0x000fe20000010000 */
[----:B------:R-:W-:Y:S01]  /*f430*/  ELECT P2, URZ, PT ;  /* 0x00000000003f782f */ /* 0x000fe20003840000 */
[----:B------:R-:W-:Y:S02]  /*f440*/  UIADD3 UR49, UR49, 0x1, URZ ;  /* 0x0000000131317890 */ /* 0x000fe4000fffe03f */
[----:B------:R-:W-:Y:S02]  /*f450*/  UIADD3 UR4, UP0, UR42, 0x270, URZ ;  /* 0x000002702a047890 */ /* 0x000fe4000ff1e03f */
[----:B------:R-:W-:-:S02]  /*f460*/  ULEA.HI UR14, UR49, UR49, URZ, 0x1 ;  /* 0x00000031310e7291 */ /* 0x000fc4000f8f083f */
[----:B------:R-:W-:Y:S02]  /*f470*/  UIADD3 UR8, UR40, 0x10400, URZ ;  /* 0x0001040028087890 */ /* 0x000fe4000fffe03f */
[----:B------:R-:W-:Y:S02]  /*f480*/  ULOP3.LUT UR14, UR14, 0xfffffffe, URZ, 0xc0, !UPT ;  /* 0xfffffffe0e0e7892 */ /* 0x000fe4000f8ec03f */
[----:B------:R-:W-:Y:S02]  /*f490*/  UIADD3 UR9, UR40, 0x30800, URZ ;  /* 0x0003080028097890 */ /* 0x000fe4000fffe03f */
[----:B-1----:R-:W-:Y:S01]  /*f4a0*/  @P2 IMAD.MOV.U32 R7, RZ, RZ, 0x10000 ;  /* 0x00010000ff072424 */ /* 0x002fe200078e00ff */
[----:B------:R-:W-:Y:S02]  /*f4b0*/  UIADD3 UR14, UR49, -UR14, URZ ;  /* 0x8000000e310e7290 */ /* 0x000fe4000fffe03f */
[----:B------:R-:W-:Y:S02]  /*f4c0*/  UIADD3.X UR5, URZ, UR43, URZ, UP0, !UPT ;  /* 0x0000002b3f057290 */ /* 0x000fe400087fe43f */
[----:B------:R-:W-:-:S02]  /*f4d0*/  UIADD3 UR32, UR40, 0x14400, URZ ;  /* 0x0001440028207890 */ /* 0x000fc4000fffe03f */
[----:B------:R-:W-:Y:S02]  /*f4e0*/  UIADD3 UR24, UR40, 0x18400, URZ ;  /* 0x0001840028187890 */ /* 0x000fe4000fffe03f */
[----:B------:R-:W-:Y:S02]  /*f4f0*/  UIADD3 UR16, UR40, 0x1c400, URZ ;  /* 0x0001c40028107890 */ /* 0x000fe4000fffe03f */
[----:B------:R1:W-:Y:S01]  /*f500*/  @P2 SYNCS.ARRIVE.TRANS64 RZ, [UR40+0x30800], R7 ;  /* 0x03080007ffff29a7 */ /* 0x0003e20008000028 */
[----:B------:R-:W-:Y:S01]  /*f510*/  UMOV UR11, UR45 ;  /* 0x0000002d000b7c82 */ /* 0x000fe20008000000 */
[----:B------:R-:W-:Y:S01]  /*f520*/  UMOV UR12, UR46 ;  /* 0x0000002e000c7c82 */ /* 0x000fe20008000000 */
[----:B------:R-:W-:Y:S01]  /*f530*/  UMOV UR13, UR47 ;  /* 0x0000002f000d7c82 */ /* 0x000fe20008000000 */
[----:B------:R-:W-:Y:S01]  /*f540*/  UMOV UR6, 0x0 ;  /* 0x0000000000067882 */ /* 0x000fe20000000000 */
[----:B------:R-:W-:Y:S01]  /*f550*/  UMOV UR7, 0x12f00000 ;  /* 0x12f0000000077882 */ /* 0x000fe20000000000 */
[----:B------:R-:W-:Y:S01]  /*f560*/  UMOV UR10, URZ ;  /* 0x0000003f000a7c82 */ /* 0x000fe20008000000 */
[----:B------:R-:W-:Y:S01]  /*f570*/  UMOV UR35, UR45 ;  /* 0x0000002d00237c82 */ /* 0x000fe20008000000 */
[----:B-1----:R-:W-:Y:S01]  /*f580*/  IMAD.U32 R7, RZ, RZ, UR14 ;  /* 0x0000000eff077e24 */ /* 0x002fe2000f8e00ff */
[----:B------:R-:W-:Y:S01]  /*f590*/  UMOV UR36, UR46 ;  /* 0x0000002e00247c82 */ /* 0x000fe20008000000 */
[----:B------:R-:W-:Y:S01]  /*f5a0*/  UMOV UR37, UR47 ;  /* 0x0000002f00257c82 */ /* 0x000fe20008000000 */
[----:B------:R-:W-:Y:S01]  /*f5b0*/  UMOV UR34, 0x40 ;  /* 0x0000004000227882 */ /* 0x000fe20000000000 */
[----:B------:R-:W-:Y:S01]  /*f5c0*/  UMOV UR33, UR9 ;  /* 0x0000000900217c82 */ /* 0x000fe20008000000 */
[----:B------:R-:W-:Y:S01]  /*f5d0*/  UMOV UR27, UR45 ;  /* 0x0000002d001b7c82 */ /* 0x000fe20008000000 */
[----:B------:R-:W-:Y:S01]  /*f5e0*/  UMOV UR28, UR46 ;  /* 0x0000002e001c7c82 */ /* 0x000fe20008000000 */
[----:B------:R-:W-:Y:S01]  /*f5f0*/  UMOV UR29, UR47 ;  /* 0x0000002f001d7c82 */ /* 0x000fe20008000000 */
[----:B------:R1:W-:Y:S01]  /*f600*/  UTMALDG.4D [UR8], [UR4], desc[UR6] ;  /* 0x00000608040075b4 */ /* 0x0003e20008019000 */
[----:B------:R-:W-:Y:S01]  /*f610*/  UMOV UR26, 0x80 ;  /* 0x00000080001a7882 */ /* 0x000fe20000000000 */
[----:B------:R-:W-:Y:S01]  /*f620*/  UMOV UR25, UR9 ;  /* 0x0000000900197c82 */ /* 0x000fe20008000000 */
[----:B------:R-:W-:Y:S01]  /*f630*/  SHF.L.U32 R7, R7, 0x1f, RZ ;  /* 0x0000001f07077819 */ /* 0x000fe200000006ff */
[----:B------:R-:W-:Y:S01]  /*f640*/  UMOV UR19, UR45 ;  /* 0x0000002d00137c82 */ /* 0x000fe20008000000 */
[----:B------:R-:W-:Y:S01]  /*f650*/  UMOV UR20, UR46 ;  /* 0x0000002e00147c82 */ /* 0x000fe20008000000 */
[----:B------:R-:W-:Y:S01]  /*f660*/  UMOV UR21, UR47 ;  /* 0x0000002f00157c82 */ /* 0x000fe20008000000 */
[----:B------:R-:W-:Y:S01]  /*f670*/  UMOV UR18, 0xc0 ;  /* 0x000000c000127882 */ /* 0x000fe20000000000 */
[----:B------:R1:W-:Y:S01]  /*f680*/  UTMALDG.4D [UR32], [UR4], desc[UR6] ;  /* 0x00000620040075b4 */ /* 0x0003e20008019000 */
[----:B------:R-:W-:Y:S01]  /*f690*/  UMOV UR17, UR9 ;  /* 0x0000000900117c82 */ /* 0x000fe20008000000 */
[----:B------:R1:W-:Y:S01]  /*f6a0*/  UTMALDG.4D [UR24], [UR4], desc[UR6] ;  /* 0x00000618040075b4 */ /* 0x0003e20008019000 */
[----:B------:R1:W-:Y:S01]  /*f6b0*/  UTMALDG.4D [UR16], [UR4], desc[UR6] ;  /* 0x00000610040075b4 */ /* 0x0003e20008019000 */
[----:B------:R-:W2:Y:S02]  /*f6c0*/  SYNCS.PHASECHK.TRANS64.TRYWAIT P2, [UR40+0x30820], R7 ;  /* 0x03082007ff0075a7 */ /* 0x000ea40008040168 */
[----:B-12---:R-:W-:Y:S05]  /*f6d0*/  @!P2 BRA `(.L_x_1006) ;  /* 0x00000024007ca947 */ /* 0x006fea0003800000 */
.L_x_1056:
[----:B------:R-:W-:-:S04]  /*f6e0*/  UIADD3 UR4, UR48, -0x2, URZ ;  /* 0xfffffffe30047890 */ /* 0x000fc8000fffe03f */
[----:B------:R-:W-:-:S06]  /*f6f0*/  UISETP.GE.AND UP0, UPT, UR4, UR41, UPT ;  /* 0x000000290400728c */ /* 0x000fcc000bf06270 */
[----:B------:R-:W-:-:S13]  /*f700*/  PLOP3.LUT P2, PT, PT, PT, UP0, 0x80, 0x0 ;  /* 0x000000000000781c */ /* 0x000fda0003f4f008 */
[----:B------:R-:W-:Y:S05]  /*f710*/  @!P2 BRA `(.L_x_1007) ;  /* 0x0000001400fca947 */ /* 0x000fea0003800000 */
[----:B-1----:R-:W-:Y:S01]  /*f720*/  IMAD R8, RZ, RZ, -UR48 ;  /* 0x80000030ff087e24 */ /* 0x002fe2000f8e02ff */
[----:B------:R-:W-:Y:S01]  /*f730*/  LOP3.LUT R11, RZ, UR41, RZ, 0x33, !PT ;  /* 0x00000029ff0b7c12 */ /* 0x000fe2000f8e33ff */
[----:B------:R-:W-:-:S03]  /*f740*/  ULDC.64 UR38, c[0x0][0x408] ;  /* 0x0001020000267ab9 */ /* 0x000fc60000000a00 */
[----:B------:R-:W-:-:S05]  /*f750*/  VIADDMNMX R11, R8, 0x1, R11, !PT ;  /* 0x00000001080b7846 */ /* 0x000fca000780010b */
[----:B------:R-:W-:-:S05]  /*f760*/  VIADD R7, R11, UR48 ;  /* 0x000000300b077c36 */ /* 0x000fca0008000000 */
[----:B------:R-:W-:-:S04]  /*f770*/  LOP3.LUT R7, R7, 0x1, RZ, 0xc0, !PT ;  /* 0x0000000107077812 */ /* 0x000fc800078ec0ff */
[----:B------:R-:W-:Y:S01]  /*f780*/  ISETP.NE.U32.AND P2, PT, R7, 0x1, PT ;  /* 0x000000010700780c */ /* 0x000fe20003f45070 */
[----:B------:R-:W-:-:S12]  /*f790*/  IMAD.U32 R7, RZ, RZ, UR4 ;  /* 0x00000004ff077e24 */ /* 0x000fd8000f8e00ff */
        /* <DEDUP_REMOVED lines=17> */
[----:B------:R-:W-:-:S04]  /*f8b0*/  @P2 SHF.R.U32.HI R8, RZ, R9, R14 ;  /* 0x00000009ff082219 */ /* 0x000fc8000001160e */
[--C-:B------:R-:W-:Y:S01]  /*f8c0*/  SHF.R.S32.HI R9, RZ, 0x1f, R8.reuse ;  /* 0x0000001fff097819 */ /* 0x100fe20000011408 */
[----:B------:R-:W-:-:S04]  /*f8d0*/  IMAD.MOV R14, RZ, RZ, -R8 ;  /* 0x000000ffff0e7224 */ /* 0x000fc800078e0a08 */
[----:B------:R-:W-:Y:S02]  /*f8e0*/  IMAD R7, R13, R14, R7 ;  /* 0x0000000e0d077224 */ /* 0x000fe400078e0207 */
[----:B------:R-:W-:Y:S02]  /*f8f0*/  IMAD R13, R18, UR4, RZ ;  /* 0x00000004120d7c24 */ /* 0x000fe4000f8e02ff */
[----:B------:R-:W-:-:S04]  /*f900*/  IMAD.WIDE.U32 R8, R0, UR4, R8 ;  /* 0x0000000400087c25 */ /* 0x000fc8000f8e0008 */
[----:B------:R-:W-:Y:S01]  /*f910*/  IMAD R13, R0, UR5, R13 ;  /* 0x00000005000d7c24 */ /* 0x000fe2000f8e020d */
[----:B------:R-:W-:-:S03]  /*f920*/  LEA R2, P2, R8, R2, 0x2 ;  /* 0x0000000208027211 */ /* 0x000fc600078410ff */
[----:B------:R-:W-:-:S05]  /*f930*/  IMAD.IADD R13, R13, 0x1, R9 ;  /* 0x000000010d0d7824 */ /* 0x000fca00078e0209 */
[----:B------:R-:W-:-:S05]  /*f940*/  LEA.HI.X R3, R8, R3, R13, 0x2, P2 ;  /* 0x0000000308037211 */ /* 0x000fca00010f140d */
[----:B------:R1:W5:Y:S02]  /*f950*/  LDG.E R8, desc[UR6][R2.64] ;  /* 0x0000000602087981 */ /* 0x000364000c1e1900 */
.L_x_1011:
[----:B-1----:R-:W1:Y:S01]  /*f960*/  S2R R2, SR_TID.X ;  /* 0x0000000000027919 */ /* 0x002e620000002100 */
[----:B------:R-:W-:Y:S02]  /*f970*/  LEA R3, R10, UR40, 0x3 ;  /* 0x000000280a037c11 */ /* 0x000fe4000f8e18ff */
[----:B-1----:R-:W-:Y:S02]  /*f980*/  LOP3.LUT R9, R2, 0x7f, RZ, 0xc0, !PT ;  /* 0x0000007f02097812 */ /* 0x002fe400078ec0ff */
[----:B------:R-:W-:Y:S02]  /*f990*/  SHF.L.U32 R2, R12, 0x1f, RZ ;  /* 0x0000001f0c027819 */ /* 0x000fe400000006ff */
[----:B------:R-:W-:Y:S02]  /*f9a0*/  ISETP.NE.AND P2, PT, R9, RZ, PT ;  /* 0x000000ff0900720c */ /* 0x000fe40003f45270 */
[----:B------:R-:W1:Y:S02]  /*f9b0*/  SYNCS.PHASECHK.TRANS64.TRYWAIT P3, [R3+URZ+0x30840], R2 ;  /* 0x03084002030075a7 */ /* 0x000e64000806017f */
[----:B-1----:R-:W-:Y:S09]  /*f9c0*/  @!P3 BRA `(.L_x_1012) ;  /* 0x0000002000d8b947 */ /* 0x002ff20003800000 */
.L_x_1057:
        /* <DEDUP_REMOVED lines=8> */
.L_x_1013:
        /* <DEDUP_REMOVED lines=11> */
[----:B------:R-:W-:Y:S01]  /*fb00*/  UIADD3 UR19, UR40, 0x30800, URZ ;  /* 0x0003080028137890 */ /* 0x000fe2000fffe03f */
[----:B-1----:R-:W-:Y:S01]  /*fb10*/  SHF.L.U32 R3, R17, 0x1f, RZ ;  /* 0x0000001f11037819 */ /* 0x002fe200000006ff */
[----:B------:R-:W-:-:S02]  /*fb20*/  ULEA UR14, UR14, UR40, 0xf ;  /* 0x000000280e0e7291 */ /* 0x000fc4000f8e783f */
[----:B------:R-:W-:Y:S02]  /*fb30*/  UIADD3 UR9, UR9, 0x30830, URZ ;  /* 0x0003083009097890 */ /* 0x000fe4000fffe03f */
[----:B------:R-:W-:Y:S01]  /*fb40*/  USHF.L.U32 UR11, UR11, 0x6, URZ ;  /* 0x000000060b0b7899 */ /* 0x000fe2000800063f */
[----:B------:R-:W-:Y:S01]  /*fb50*/  LEA R2, R16, UR19, 0x3 ;  /* 0x0000001310027c11 */ /* 0x000fe2000f8e18ff */
[----:B------:R-:W-:Y:S02]  /*fb60*/  UIADD3 UR8, UR14, 0x20400, URZ ;  /* 0x000204000e087890 */ /* 0x000fe4000fffe03f */
[----:B------:R-:W-:Y:S02]  /*fb70*/  UIADD3 UR15, UR14, 0x22400, URZ ;  /* 0x000224000e0f7890 */ /* 0x000fe4000fffe03f */
[----:B------:R-:W-:Y:S02]  /*fb80*/  UIADD3 UR16, UR14, 0x24400, URZ ;  /* 0x000244000e107890 */ /* 0x000fe4000fffe03f */
[----:B------:R-:W-:Y:S01]  /*fb90*/  UIADD3 UR14, UR14, 0x26400, URZ ;  /* 0x000264000e0e7890 */ /* 0x000fe2000fffe03f */
[----:B------:R-:W-:-:S02]  /*fba0*/  UMOV UR18, 0x80 ;  /* 0x0000008000127882 */ /* 0x000fc40000000000 */
[----:B------:R1:W-:Y:S02]  /*fbb0*/  UTMALDG.4D [UR8], [UR4], desc[UR6] ;  /* 0x00000608040075b4 */ /* 0x0003e40008019000 */
[----:B-1----:R-:W-:Y:S01]  /*fbc0*/  UMOV UR8, UR15 ;  /* 0x0000000f00087c82 */ /* 0x002fe20008000000 */
[----:B------:R-:W-:Y:S01]  /*fbd0*/  UMOV UR10, UR17 ;  /* 0x00000011000a7c82 */ /* 0x000fe20008000000 */
[----:B------:R-:W-:Y:S01]  /*fbe0*/  UMOV UR15, 0xc0 ;  /* 0x000000c0000f7882 */ /* 0x000fe20000000000 */
        /* <DEDUP_REMOVED lines=9> */
.L_x_1058:
[----:B------:R-:W-:Y:S05]  /*fc80*/  @P2 BRA `(.L_x_1015) ;  /* 0x0000000000202947 */ /* 0x000fea0003800000 */
[----:B------:R-:W2:Y:S01]  /*fc90*/  S2R R9, SR_TID.X ;  /* 0x0000000000097919 */ /* 0x000ea20000002100 */
[----:B-1----:R-:W-:Y:S01]  /*fca0*/  LEA R2, R16, UR40, 0x3 ;  /* 0x0000002810027c11 */ /* 0x002fe2000f8e18ff */
[----:B------:R-:W-:-:S04]  /*fcb0*/  IMAD.MOV.U32 R3, RZ, RZ, 0x8000 ;  /* 0x00008000ff037424 */ /* 0x000fc800078e00ff */
[----:B------:R3:W-:Y:S01]  /*fcc0*/  SYNCS.ARRIVE.TRANS64 RZ, [R2+URZ+0x30850], R3 ;  /* 0x0308500302ff79a7 */ /* 0x0007e2000800003f */
[----:B--2---:R-:W-:-:S04]  /*fcd0*/  LOP3.LUT R9, R9, 0x1f, RZ, 0xc0, !PT ;  /* 0x0000001f09097812 */ /* 0x004fc800078ec0ff */
[----:B------:R-:W-:-:S13]  /*fce0*/  ISETP.NE.AND P2, PT, R9, RZ, PT ;  /* 0x000000ff0900720c */ /* 0x000fda0003f45270 */
[----:B---3--:R-:W-:Y:S05]  /*fcf0*/  @!P2 BRA `(.L_x_1015) ;  /* 0x000000000004a947 */ /* 0x008fea0003800000 */
[----:B------:R-:W-:Y:S01]  /*fd00*/  BPT.TRAP 0x1 ;  /* 0x000000040000795c */ /* 0x000fe20000300000 */
.L_x_1015:
        /* <DEDUP_REMOVED lines=9> */
[----:B------:R-:W-:Y:S01]  /*fda0*/  UMOV UR17, 0x40 ;  /* 0x0000004000117882 */ /* 0x000fe20000000000 */
[----:B------:R-:W-:-:S02]  /*fdb0*/  IMAD.MOV.U32 R6, RZ, RZ, R8 ;  /* 0x000000ffff067224 */ /* 0x000fc400078e0008 */
[----:B------:R-:W-:Y:S01]  /*fdc0*/  IMAD.MOV.U32 R5, RZ, RZ, R7 ;  /* 0x000000ffff057224 */ /* 0x000fe200078e0007 */
[----:B------:R-:W-:Y:S02]  /*fdd0*/  ULEA UR16, UR9, UR40, 0xf ;  /* 0x0000002809107291 */ /* 0x000fe4000f8e783f */
[----:B------:R-:W-:Y:S02]  /*fde0*/  ULEA UR9, UR9, UR40, 0x3 ;  /* 0x0000002809097291 */ /* 0x000fe4000f8e183f */
[----:B------:R-:W-:Y:S02]  /*fdf0*/  USHF.L.U32 UR11, UR11, 0x6, URZ ;  /* 0x000000060b0b7899 */ /* 0x000fe4000800063f */
[----:B------:R-:W-:Y:S02]  /*fe00*/  UIADD3 UR8, UR16, 0x400, URZ ;  /* 0x0000040010087890 */ /* 0x000fe4000fffe03f */
[----:B------:R-:W-:Y:S02]  /*fe10*/  UIADD3 UR9, UR9, 0x30850, URZ ;  /* 0x0003085009097890 */ /* 0x000fe4000fffe03f */
[----:B------:R-:W-:-:S02]  /*fe20*/  UIADD3 UR14, UR16, 0x2400, URZ ;  /* 0x00002400100e7890 */ /* 0x000fc4000fffe03f */
        /* <DEDUP_REMOVED lines=15> */
.L_x_1010:
[----:B------:R-:W-:Y:S05]  /*ff20*/  BSYNC B0 ;  /* 0x0000000000007941 */ /* 0x000fea0003800000 */
.L_x_1009:
[----:B------:R-:W-:Y:S01]  /*ff30*/  UIADD3 UR4, UR48, -0x3, URZ ;  /* 0xfffffffd30047890 */ /* 0x000fe2000fffe03f */
[----:B------:R-:W-:Y:S01]  /*ff40*/  MOV R16, R10 ;  /* 0x0000000a00107202 */ /* 0x000fe20000000f00 */
[----:B------:R-:W-:-:S04]  /*ff50*/  IMAD.MOV.U32 R17, RZ, RZ, R12 ;  /* 0x000000ffff117224 */ /* 0x000fc800078e000c */
[----:B------:R-:W-:-:S07]  /*ff60*/  IMAD.U32 R7, RZ, RZ, UR4 ;  /* 0x00000004ff077e24 */ /* 0x000fce000f8e00ff */
.L_x_1008:
[----:B------:R-:W-:Y:S01]  /*ff70*/  ULOP3.LUT UR4, URZ, UR48, URZ, 0x33, !UPT ;  /* 0x000000303f047292 */ /* 0x000fe2000f8e333f */
[----:B------:R-:W-:Y:S01]  /*ff80*/  VIADD R11, R11, 0xfffffffe ;  /* 0xfffffffe0b0b7836 */ /* 0x000fe20000000000 */
[----:B------:R-:W-:Y:S04]  /*ff90*/  BSSY B0, `(.L_x_1007) ;  /* 0x00000f7000007945 */ /* 0x000fe80003800000 */
[----:B------:R-:W-:-:S13]  /*ffa0*/  ISETP.NE.AND P2, PT, R11, UR4, PT ;  /* 0x000000040b007c0c */ /* 0x000fda000bf45270 */
[----:B------:R-:W-:Y:S05]  /*ffb0*/  @!P2 BRA `(.L_x_1016) ;  /* 0x0000000c00d0a947 */ /* 0x000fea0003800000 */
[----:B------:R-:W-:-:S07]  /*ffc0*/  IMAD.MOV.U32 R8, RZ, RZ, R6 ;  /* 0x000000ffff087224 */ /* 0x000fce00078e0006 */
.L_x_1031:
[----:B------:R-:W-:Y:S01]  /*ffd0*/  VIADD R10, R16, 0x1 ;  /* 0x00000001100a7836 */ /* 0x000fe20000000000 */
[----:B------:R-:W-:Y:S05]  /*ffe0*/  YIELD ;  /* 0x0000000000007946 */ /* 0x000fea0003800000 */
[----:B------:R-:W-:Y:S01]  /*fff0*/  ISETP.NE.AND P2, PT, R10, 0x2, PT ;  /* 0x000000020a00780c */ /* 0x000fe20003f45270 */
[----:B------:R-:W-:Y:S03]  /*10000*/  BSSY B1, `(.L_x_1017) ;  /* 0x0000074000017945 */ /* 0x000fe60003800000 */
[----:B-1----:R-:W-:-:S02]  /*10010*/  SEL R2, RZ, 0x1, P2 ;  /* 0x00000001ff027807 */ /* 0x002fc40001000000 */
[----:B------:R-:W-:Y:S02]  /*10020*/  SEL R10, R10, RZ, P2 ;  /* 0x000000ff0a0a7207 */ /* 0x000fe40001000000 */
[----:B------:R-:W-:Y:S01]  /*10030*/  LOP3.LUT R11, R17, R2, RZ, 0x3c, !PT ;  /* 0x00000002110b7212 */ /* 0x000fe200078e3cff */
[----:B------:R-:W-:Y:S06]  /*10040*/  @!P6 BRA `(.L_x_1018) ;  /* 0x0000000400bce947 */ /* 0x000fec0003800000 */
[----:B------:R-:W-:Y:S01]  /*10050*/  IMAD.MOV.U32 R12, RZ, RZ, R7 ;  /* 0x000000ffff0c7224 */ /* 0x000fe200078e0007 */
[----:B------:R-:W-:Y:S06]  /*10060*/  @!P0 BRA `(.L_x_1019) ;  /* 0x0000000000488947 */ /* 0x000fec0003800000 */
[----:B------:R-:W1:Y:S01]  /*10070*/  LDC R9, c[0x0][0x41c] ;  /* 0x00010700ff097b82 */ /* 0x000e620000000800 */
[----:B------:R-:W-:Y:S01]  /*10080*/  IMAD R13, R18, UR38, RZ ;  /* 0x00000026120d7c24 */ /* 0x000fe2000f8e02ff */
[----:B------:R-:W-:-:S03]  /*10090*/  ULDC.64 UR4, c[0x0][0x208] ;  /* 0x0000820000047ab9 */ /* 0x000fc60000000a00 */
        /* <DEDUP_REMOVED lines=15> */
.L_x_1019:
[----:B------:R-:W1:Y:S01]  /*10190*/  S2R R2, SR_TID.X ;  /* 0x0000000000027919 */ /* 0x000e620000002100 */
[----:B------:R-:W-:Y:S02]  /*101a0*/  LEA R3, R10, UR40, 0x3 ;  /* 0x000000280a037c11 */ /* 0x000fe4000f8e18ff */
[----:B-1----:R-:W-:Y:S02]  /*101b0*/  LOP3.LUT R9, R2, 0x7f, RZ, 0xc0, !PT ;  /* 0x0000007f02097812 */ /* 0x002fe400078ec0ff */
[----:B------:R-:W-:Y:S02]  /*101c0*/  SHF.L.U32 R2, R11, 0x1f, RZ ;  /* 0x0000001f0b027819 */ /* 0x000fe400000006ff */
[----:B------:R-:W-:Y:S02]  /*101d0*/  ISETP.NE.AND P2, PT, R9, RZ, PT ;  /* 0x000000ff0900720c */ /* 0x000fe40003f45270 */
[----:B------:R-:W1:Y:S02]  /*101e0*/  SYNCS.PHASECHK.TRANS64.TRYWAIT P3, [R3+URZ+0x30840], R2 ;  /* 0x03084002030075a7 */ /* 0x000e64000806017f */
[----:B-1----:R-:W-:Y:S09]  /*101f0*/  @!P3 BRA `(.L_x_1020) ;  /* 0x0000001800f4b947 */ /* 0x002ff20003800000 */
.L_x_1059:
        /* <DEDUP_REMOVED lines=8> */
.L_x_1021:
        /* <DEDUP_REMOVED lines=12> */
[----:B------:R-:W-:Y:S01]  /*10340*/  SHF.L.U32 R17, R17, 0x1f, RZ ;  /* 0x0000001f11117819 */ /* 0x000fe200000006ff */
[----:B------:R-:W-:-:S02]  /*10350*/  ULEA UR14, UR14, UR40, 0xf ;  /* 0x000000280e0e7291 */ /* 0x000fc4000f8e783f */
[----:B------:R-:W-:Y:S02]  /*10360*/  UIADD3 UR9, UR9, 0x30830, URZ ;  /* 0x0003083009097890 */ /* 0x000fe4000fffe03f */
[----:B------:R-:W-:Y:S01]  /*10370*/  USHF.L.U32 UR11, UR11, 0x6, URZ ;  /* 0x000000060b0b7899 */ /* 0x000fe2000800063f */
[----:B-1----:R-:W-:Y:S01]  /*10380*/  LEA R2, R16, UR19, 0x3 ;  /* 0x0000001310027c11 */ /* 0x002fe2000f8e18ff */
        /* <DEDUP_REMOVED lines=18> */
.L_x_1060:
[----:B------:R-:W-:Y:S05]  /*104b0*/  @P2 BRA `(.L_x_1023) ;  /* 0x00000000001c2947 */ /* 0x000fea0003800000 */
[----:B------:R-:W2:Y:S02]  /*104c0*/  S2R R3, SR_TID.X ;  /* 0x0000000000037919 */ /* 0x000ea40000002100 */
[----:B--2---:R-:W-:Y:S01]  /*104d0*/  LOP3.LUT R9, R3, 0x1f, RZ, 0xc0, !PT ;  /* 0x0000001f03097812 */ /* 0x004fe200078ec0ff */
[----:B------:R-:W-:-:S03]  /*104e0*/  IMAD.MOV.U32 R3, RZ, RZ, 0x8000 ;  /* 0x00008000ff037424 */ /* 0x000fc600078e00ff */
[----:B------:R-:W-:Y:S01]  /*104f0*/  ISETP.NE.AND P2, PT, R9, RZ, PT ;  /* 0x000000ff0900720c */ /* 0x000fe20003f45270 */
[----:B------:R2:W-:-:S12]  /*10500*/  SYNCS.ARRIVE.TRANS64 RZ, [R2+URZ+0x50], R3 ;  /* 0x0000500302ff79a7 */ /* 0x0005d8000800003f */
[----:B--2---:R-:W-:Y:S05]  /*10510*/  @!P2 BRA `(.L_x_1023) ;  /* 0x000000000004a947 */ /* 0x004fea0003800000 */
[----:B------:R-:W-:Y:S01]  /*10520*/  BPT.TRAP 0x1 ;  /* 0x000000040000795c */ /* 0x000fe20000300000 */
.L_x_1023:
        /* <DEDUP_REMOVED lines=10> */
[----:B------:R-:W-:Y:S01]  /*105d0*/  UMOV UR17, 0x40 ;  /* 0x0000004000117882 */ /* 0x000fe20000000000 */
[----:B------:R-:W-:-:S02]  /*105e0*/  IMAD.MOV.U32 R5, RZ, RZ, R12 ;  /* 0x000000ffff057224 */ /* 0x000fc400078e000c */
[----:B------:R-:W-:Y:S01]  /*105f0*/  ULEA UR14, UR14, UR40, 0xf ;  /* 0x000000280e0e7291 */ /* 0x000fe2000f8e783f */
[----:B------:R-:W-:Y:S01]  /*10600*/  IMAD.MOV.U32 R6, RZ, RZ, R8 ;  /* 0x000000ffff067224 */ /* 0x000fe200078e0008 */
[----:B------:R-:W-:Y:S02]  /*10610*/  USHF.L.U32 UR11, UR11, 0x6, URZ ;  /* 0x000000060b0b7899 */ /* 0x000fe4000800063f */
[----:B------:R-:W-:Y:S02]  /*10620*/  UIADD3 UR9, UR9, 0x50, URZ ;  /* 0x0000005009097890 */ /* 0x000fe4000fffe03f */
[----:B------:R-:W-:Y:S02]  /*10630*/  UIADD3 UR8, UR14, 0x400, URZ ;  /* 0x000004000e087890 */ /* 0x000fe4000fffe03f */
[----:B------:R-:W-:Y:S02]  /*10640*/  UIADD3 UR15, UR14, 0x2400, URZ ;  /* 0x000024000e0f7890 */ /* 0x000fe4000fffe03f */
[----:B------:R-:W-:-:S02]  /*10650*/  UIADD3 UR16, UR14, 0x4400, URZ ;  /* 0x000044000e107890 */ /* 0x000fc4000fffe03f */
        /* <DEDUP_REMOVED lines=14> */
.L_x_1018:
[----:B------:R-:W-:Y:S05]  /*10740*/  BSYNC B1 ;  /* 0x0000000000017941 */ /* 0x000fea0003800000 */
.L_x_1017:
[----:B------:R-:W-:Y:S01]  /*10750*/  VIADD R16, R10, 0x1 ;  /* 0x000000010a107836 */ /* 0x000fe20000000000 */
[----:B------:R-:W-:Y:S01]  /*10760*/  BSSY B1, `(.L_x_1024) ;  /* 0x0000076000017945 */ /* 0x000fe20003800000 */
[----:B------:R-:W-:-:S03]  /*10770*/  VIADD R12, R7, 0xffffffff ;  /* 0xffffffff070c7836 */ /* 0x000fc60000000000 */
[----:B------:R-:W-:-:S04]  /*10780*/  ISETP.NE.AND P2, PT, R16, 0x2, PT ;  /* 0x000000021000780c */ /* 0x000fc80003f45270 */
[----:B-1----:R-:W-:Y:S02]  /*10790*/  SEL R2, RZ, 0x1, P2 ;  /* 0x00000001ff027807 */ /* 0x002fe40001000000 */
[----:B------:R-:W-:Y:S02]  /*107a0*/  SEL R16, R16, RZ, P2 ;  /* 0x000000ff10107207 */ /* 0x000fe40001000000 */
[----:B------:R-:W-:Y:S01]  /*107b0*/  LOP3.LUT R17, R11, R2, RZ, 0x3c, !PT ;  /* 0x000000020b117212 */ /* 0x000fe200078e3cff */
[----:B------:R-:W-:Y:S06]  /*107c0*/  @!P6 BRA `(.L_x_1025) ;  /* 0x0000000400bce947 */ /* 0x000fec0003800000 */
[----:B------:R-:W-:Y:S01]  /*107d0*/  MOV R13, R12 ;  /* 0x0000000c000d7202 */ /* 0x000fe20000000f00 */
[----:B------:R-:W-:Y:S06]  /*107e0*/  @!P0 BRA `(.L_x_1026) ;  /* 0x0000000000488947 */ /* 0x000fec0003800000 */
[----:B------:R-:W1:Y:S01]  /*107f0*/  LDC R8, c[0x0][0x41c] ;  /* 0x00010700ff087b82 */ /* 0x000e620000000800 */
        /* <DEDUP_REMOVED lines=17> */
.L_x_1026:
[----:B------:R-:W-:Y:S02]  /*10910*/  LEA R2, R16, UR40, 0x3 ;  /* 0x0000002810027c11 */ /* 0x000fe4000f8e18ff */
[----:B------:R-:W-:-:S04]  /*10920*/  SHF.L.U32 R3, R17, 0x1f, RZ ;  /* 0x0000001f11037819 */ /* 0x000fc800000006ff */
[----:B------:R-:W2:Y:S02]  /*10930*/  SYNCS.PHASECHK.TRANS64.TRYWAIT P2, [R2+URZ+0x30840], R3 ;  /* 0x03084003020075a7 */ /* 0x000ea4000804017f */
[----:B--2---:R-:W-:Y:S05]  /*10940*/  @!P2 BRA `(.L_x_1027) ;  /* 0x000000140048a947 */ /* 0x004fea0003800000 */
.L_x_1061:
        /* <DEDUP_REMOVED lines=11> */
.L_x_1028:
[----:B------:R-:W-:Y:S01]  /*10a00*/  R2UR UR9, R16 ;  /* 0x00000000100972ca */ /* 0x000fe200000e0000 */
[----:B------:R-:W-:Y:S01]  /*10a10*/  UIADD3 UR19, UR40, 0x30800, URZ ;  /* 0x0003080028137890 */ /* 0x000fe2000fffe03f */
[----:B------:R-:W-:Y:S01]  /*10a20*/  R2UR UR11, R13 ;  /* 0x000000000d0b72ca */ /* 0x000fe200000e0000 */
[----:B------:R-:W-:Y:S01]  /*10a30*/  UIADD3 UR4, UP0, UR42, 0x370, URZ ;  /* 0x000003702a047890 */ /* 0x000fe2000ff1e03f */
[----:B------:R-:W-:Y:S01]  /*10a40*/  R2UR UR12, R4 ;  /* 0x00000000040c72ca */ /* 0x000fe200000e0000 */
[----:B------:R-:W-:Y:S01]  /*10a50*/  UMOV UR10, URZ ;  /* 0x0000003f000a7c82 */ /* 0x000fe20008000000 */
[----:B-----5:R-:W-:Y:S01]  /*10a60*/  R2UR UR13, R8 ;  /* 0x00000000080d72ca */ /* 0x020fe200000e0000 */
[----:B------:R-:W-:Y:S01]  /*10a70*/  UIADD3.X UR5, URZ, UR43, URZ, UP0, !UPT ;  /* 0x0000002b3f057290 */ /* 0x000fe200087fe43f */
[----:B------:R-:W-:Y:S01]  /*10a80*/  SHF.L.U32 R11, R11, 0x1f, RZ ;  /* 0x0000001f0b0b7819 */ /* 0x000fe200000006ff */
[----:B------:R-:W-:Y:S01]  /*10a90*/  UMOV UR6, 0x0 ;  /* 0x0000000000067882 */ /* 0x000fe20000000000 */
[----:B------:R-:W-:Y:S01]  /*10aa0*/  UMOV UR7, 0x14f00000 ;  /* 0x14f0000000077882 */ /* 0x000fe20000000000 */
[----:B------:R-:W-:Y:S01]  /*10ab0*/  UMOV UR17, 0x40 ;  /* 0x0000004000117882 */ /* 0x000fe20000000000 */
[----:B------:R-:W-:Y:S01]  /*10ac0*/  UMOV UR18, 0x80 ;  /* 0x0000008000127882 */ /* 0x000fe20000000000 */
[----:B------:R-:W-:Y:S01]  /*10ad0*/  ULEA UR14, UR9, UR40, 0xf ;  /* 0x00000028090e7291 */ /* 0x000fe2000f8e783f */
[----:B--2---:R-:W-:Y:S01]  /*10ae0*/  LEA R2, R10, UR19, 0x3 ;  /* 0x000000130a027c11 */ /* 0x004fe2000f8e18ff */
[----:B------:R-:W-:-:S02]  /*10af0*/  ULEA UR9, UR9, UR19, 0x3 ;  /* 0x0000001309097291 */ /* 0x000fc4000f8e183f */
[----:B------:R-:W-:Y:S02]  /*10b00*/  USHF.L.U32 UR11, UR11, 0x6, URZ ;  /* 0x000000060b0b7899 */ /* 0x000fe4000800063f */
[----:B------:R-:W-:Y:S02]  /*10b10*/  UIADD3 UR8, UR14, 0x20400, URZ ;  /* 0x000204000e087890 */ /* 0x000fe4000fffe03f */
        /* <DEDUP_REMOVED lines=17> */
.L_x_1062:
        /* <DEDUP_REMOVED lines=8> */
.L_x_1030:
        /* <DEDUP_REMOVED lines=33> */
.L_x_1025:
[----:B------:R-:W-:Y:S05]  /*10ec0*/  BSYNC B1 ;  /* 0x0000000000017941 */ /* 0x000fea0003800000 */
.L_x_1024:
[----:B------:R-:W-:Y:S02]  /*10ed0*/  ISETP.GT.AND P2, PT, R12, UR41, PT ;  /* 0x000000290c007c0c */ /* 0x000fe4000bf44270 */
[----:B------:R-:W-:-:S11]  /*10ee0*/  IADD3 R7, R7, -0x2, RZ ;  /* 0xfffffffe07077810 */ /* 0x000fd60007ffe0ff */
[----:B------:R-:W-:Y:S05]  /*10ef0*/  @P2 BRA `(.L_x_1031) ;  /* 0xfffffff000342947 */ /* 0x000fea000383ffff */
.L_x_1016:
[----:B------:R-:W-:Y:S05]  /*10f00*/  BSYNC B0 ;  /* 0x0000000000007941 */ /* 0x000fea0003800000 */
.L_x_1007:
[----:B------:R-:W-:Y:S04]  /*10f10*/  BSSY B0, `(.L_x_1032) ;  /* 0x000000f000007945 */ /* 0x000fe80003800000 */
[----:B------:R-:W-:Y:S05]  /*10f20*/  @P1 BRA `(.L_x_1033) ;  /* 0x0000000000341947 */ /* 0x000fea0003800000 */
[----:B-1----:R-:W1:Y:S01]  /*10f30*/  S2R R7, SR_LANEID ;  /* 0x0000000000077919 */ /* 0x002e620000000000 */
        /* <DEDUP_REMOVED lines=12> */
.L_x_1033:
[----:B------:R-:W-:Y:S05]  /*11000*/  BSYNC B0 ;  /* 0x0000000000007941 */ /* 0x000fea0003800000 */
.L_x_1032:
[----:B------:R-:W-:Y:S04]  /*11010*/  BSSY B0, `(.L_x_1034) ;  /* 0x0000030000007945 */ /* 0x000fe80003800000 */
[----:B------:R-:W-:Y:S05]  /*11020*/  @!P6 BRA `(.L_x_1035) ;  /* 0x0000000000b8e947 */ /* 0x000fea0003800000 */
[----:B------:R-:W2:Y:S01]  /*11030*/  S2R R0, SR_TID.X ;  /* 0x0000000000007919 */ /* 0x000ea20000002100 */
[----:B-1----:R-:W-:Y:S02]  /*11040*/  LEA R3, R16, UR40, 0x3 ;  /* 0x0000002810037c11 */ /* 0x002fe4000f8e18ff */
[----:B--2---:R-:W-:Y:S02]  /*11050*/  LOP3.LUT R2, R0, 0x7f, RZ, 0xc0, !PT ;  /* 0x0000007f00027812 */ /* 0x004fe400078ec0ff */
[----:B------:R-:W-:Y:S02]  /*11060*/  SHF.L.U32 R0, R17, 0x1f, RZ ;  /* 0x0000001f11007819 */ /* 0x000fe400000006ff */
[----:B------:R-:W-:Y:S02]  /*11070*/  ISETP.NE.AND P1, PT, R2, RZ, PT ;  /* 0x000000ff0200720c */ /* 0x000fe40003f25270 */
[----:B------:R-:W1:Y:S02]  /*11080*/  SYNCS.PHASECHK.TRANS64.TRYWAIT P0, [R3+URZ+0x30860], R0 ;  /* 0x03086000030075a7 */ /* 0x000e64000800017f */
[----:B-1----:R-:W-:Y:S09]  /*11090*/  @!P0 BRA `(.L_x_1036) ;  /* 0x0000000c009c8947 */ /* 0x002ff20003800000 */
.L_x_1063:
        /* <DEDUP_REMOVED lines=8> */
.L_x_1037:
        /* <DEDUP_REMOVED lines=11> */
[----:B------:R-:W-:Y:S02]  /*111d0*/  ULEA UR14, UR14, UR40, 0xf ;  /* 0x000000280e0e7291 */ /* 0x000fe4000f8e783f */
        /* <DEDUP_REMOVED lines=19> */
.L_x_1035:
[----:B------:R-:W-:Y:S05]  /*11310*/  BSYNC B0 ;  /* 0x0000000000007941 */ /* 0x000fea0003800000 */
.L_x_1034:
[----:B------:R-:W-:Y:S02]  /*11320*/  VIADD R16, R16, 0x1 ;  /* 0x0000000110107836 */ /* 0x000fe40000000000 */
[----:B------:R-:W-:-:S03]  /*11330*/  IMAD.MOV.U32 R13, RZ, RZ, R19 ;  /* 0x000000ffff0d7224 */ /* 0x000fc600078e0013 */
[----:B------:R-:W-:-:S04]  /*11340*/  ISETP.NE.AND P0, PT, R16, 0x2, PT ;  /* 0x000000021000780c */ /* 0x000fc80003f05270 */
[----:B-1----:R-:W-:Y:S02]  /*11350*/  SEL R0, RZ, 0x1, P0 ;  /* 0x00000001ff007807 */ /* 0x002fe40000000000 */
[----:B------:R-:W-:Y:S02]  /*11360*/  SEL R16, R16, RZ, P0 ;  /* 0x000000ff10107207 */ /* 0x000fe40000000000 */
[----:B------:R-:W-:-:S07]  /*11370*/  LOP3.LUT R17, R17, R0, RZ, 0x3c, !PT ;  /* 0x0000000011117212 */ /* 0x000fce00078e3cff */
.L_x_996:
[----:B------:R-:W-:Y:S05]  /*11380*/  BSYNC B6 ;  /* 0x0000000000067941 */ /* 0x000fea0003800000 */
.L_x_994:
[----:B------:R-:W-:-:S03]  /*11390*/  UMOV UR4, 0xffffffff ;  /* 0xffffffff00047882 */ /* 0x000fc60000000000 */
[----:B------:R-:W-:Y:S05]  /*113a0*/  BRA.DIV UR4, `(.L_x_1038) ;  /* 0x0000000a04ec7947 */ /* 0x000fea000b800000 */
[----:B------:R1:W2:Y:S02]  /*113b0*/  SHFL.IDX PT, R14, R13, RZ, 0x1f ;  /* 0x00001fff0d0e7589 */ /* 0x0002a400000e0000 */
.L_x_1066:
[----:B------:R-:W3:Y:S01]  /*113c0*/  S2R R0, SR_TID.X ;  /* 0x0000000000007919 */ /* 0x000ee20000002100 */
[----:B------:R-:W-:Y:S05]  /*113d0*/  WARPSYNC.ALL ;  /* 0x0000000000007948 */ /* 0x000fea0003800000 */
[----:B------:R-:W-:Y:S01]  /*113e0*/  BAR.SYNC.DEFER_BLOCKING 0x4, 0x120 ;  /* 0x0104800000007b1d */ /* 0x000fe20000010000 */
[----:B--2---:R-:W-:-:S05]  /*113f0*/  IMAD.MOV.U32 R19, RZ, RZ, R14 ;  /* 0x000000ffff137224 */ /* 0x004fca00078e000e */
[----:B------:R-:W-:Y:S01]  /*11400*/  ULDC UR4, c[0x0][0xda8] ;  /* 0x00036a0000047ab9 */ /* 0x000fe20000000800 */
[----:B---3--:R-:W-:-:S04]  /*11410*/  LOP3.LUT R0, R0, 0x1f, RZ, 0xc0, !PT ;  /* 0x0000001f00007812 */ /* 0x008fc800078ec0ff */
[----:B------:R-:W-:-:S13]  /*11420*/  ISETP.NE.AND P0, PT, R0, RZ, PT ;  /* 0x000000ff0000720c */ /* 0x000fda0003f05270 */
[----:B------:R-:W2:Y:S01]  /*11430*/  @!P0 S2R R3, SR_CgaCtaId ;  /* 0x0000000000038919 */ /* 0x000ea20000008800 */
[----:B------:R-:W-:-:S04]  /*11440*/  @!P0 MOV R0, 0x400 ;  /* 0x0000040000008802 */ /* 0x000fc80000000f00 */
[----:B--2---:R-:W-:-:S05]  /*11450*/  @!P0 LEA R0, R3, R0, 0x18 ;  /* 0x0000000003008211 */ /* 0x004fca00078ec0ff */
[----:B------:R2:W-:Y:S01]  /*11460*/  @!P0 STS [R0+0x308d0], R13 ;  /* 0x0308d00d00008388 */ /* 0x0005e20000000800 */
[----:B------:R-:W-:Y:S06]  /*11470*/  BAR.ARV 0x5, 0x120 ;  /* 0x0144800000007b1d */ /* 0x000fec0000002000 */
[----:B------:R-:W-:-:S13]  /*11480*/  ISETP.GE.AND P0, PT, R19, UR4, PT ;  /* 0x0000000413007c0c */ /* 0x000fda000bf06270 */
[----:B--2---:R-:W-:Y:S05]  /*11490*/  @!P0 BRA `(.L_x_1039) ;  /* 0xffffffc800fc8947 */ /* 0x004fea000383ffff */
.L_x_985:
[----:B------:R-:W2:Y:S01]  /*114a0*/  S2R R3, SR_CgaCtaId ;  /* 0x0000000000037919 */ /* 0x000ea20000008800 */
[----:B------:R-:W-:Y:S01]  /*114b0*/  UIADD3 UR49, UR49, 0x1, URZ ;  /* 0x0000000131317890 */ /* 0x000fe2000fffe03f */
[----:B------:R-:W-:-:S03]  /*114c0*/  MOV R0, 0x400 ;  /* 0x0000040000007802 */ /* 0x000fc60000000f00 */
[----:B------:R-:W-:-:S04]  /*114d0*/  ULEA.HI UR4, UR49, UR49, URZ, 0x1 ;  /* 0x0000003131047291 */ /* 0x000fc8000f8f083f */
[----:B------:R-:W-:-:S04]  /*114e0*/  ULOP3.LUT UR4, UR4, 0xfffffffe, URZ, 0xc0, !UPT ;  /* 0xfffffffe04047892 */ /* 0x000fc8000f8ec03f */
[----:B------:R-:W-:Y:S01]  /*114f0*/  UIADD3 UR4, UR49, -UR4, URZ ;  /* 0x8000000431047290 */ /* 0x000fe2000fffe03f */
[----:B--2---:R-:W-:-:S05]  /*11500*/  LEA R7, R3, R0, 0x18 ;  /* 0x0000000003077211 */ /* 0x004fca00078ec0ff */
[----:B------:R-:W-:-:S05]  /*11510*/  IMAD.U32 R0, RZ, RZ, UR4 ;  /* 0x00000004ff007e24 */ /* 0x000fca000f8e00ff */
[----:B------:R-:W-:-:S04]  /*11520*/  SHF.L.U32 R0, R0, 0x1f, RZ ;  /* 0x0000001f00007819 */ /* 0x000fc800000006ff */
[----:B------:R-:W2:Y:S02]  /*11530*/  SYNCS.PHASECHK.TRANS64.TRYWAIT P0, [R7+URZ+0x30820], R0 ;  /* 0x03082000070075a7 */ /* 0x000ea4000800017f */
[----:B--2---:R-:W-:Y:S05]  /*11540*/  @!P0 BRA `(.L_x_1040) ;  /* 0x0000000800a88947 */ /* 0x004fea0003800000 */
.L_x_1067:
[----:B------:R-:W3:Y:S02]  /*11550*/  S2R R2, SR_TID.X ;  /* 0x0000000000027919 */ /* 0x000ee40000002100 */
[----:B---3--:R-:W-:-:S04]  /*11560*/  SHF.R.U32.HI R2, RZ, 0x5, R2 ;  /* 0x00000005ff027819 */ /* 0x008fc80000011602 */
[----:B------:R-:W-:-:S05]  /*11570*/  LOP3.LUT R2, R2, 0x3, RZ, 0xc0, !PT ;  /* 0x0000000302027812 */ /* 0x000fca00078ec0ff */
[----:B--2---:R-:W2:Y:S02]  /*11580*/  SHFL.IDX PT, R0, R2, RZ, 0x1f ;  /* 0x00001fff02007589 */ /* 0x004ea400000e0000 */
[----:B--2---:R-:W-:-:S13]  /*11590*/  ISETP.NE.AND P0, PT, R0, RZ, PT ;  /* 0x000000ff0000720c */ /* 0x004fda0003f05270 */
[----:B------:R-:W-:Y:S05]  /*115a0*/  @P0 EXIT ;  /* 0x000000000000094d */ /* 0x000fea0003800000 */
[----:B------:R-:W-:Y:S01]  /*115b0*/  ELECT P0, URZ, PT ;  /* 0x00000000003f782f */ /* 0x000fe20003800000 */
[----:B------:R-:W-:-:S12]  /*115c0*/  BSSY B0, `(.L_x_1041) ;  /* 0x0000022000007945 */ /* 0x000fd80003800000 */
[----:B------:R-:W-:Y:S05]  /*115d0*/  @!P0 BRA `(.L_x_1042) ;  /* 0x0000000000808947 */ /* 0x000fea0003800000 */
[----:B------:R-:W2:Y:S02]  /*115e0*/  LDL R2, [R1] ;  /* 0x0000000001027983 */ /* 0x000ea40000100800 */
[----:B--2---:R-:W-:-:S13]  /*115f0*/  R2UR UR4, R2 ;  /* 0x00000000020472ca */ /* 0x004fda00000e0000 */
[----:B------:R-:W-:-:S06]  /*11600*/  ULOP3.LUT UR4, UR4, 0x2, URZ, 0xfc, !UPT ;  /* 0x0000000204047892 */ /* 0x000fcc000f8efc3f */
[----:B------:R-:W-:-:S05]  /*11610*/  IMAD.U32 R0, RZ, RZ, UR4 ;  /* 0x00000004ff007e24 */ /* 0x000fca000f8e00ff */
[----:B------:R-:W-:-:S13]  /*11620*/  ISETP.NE.AND P2, PT, R0, 0x3, PT ;  /* 0x000000030000780c */ /* 0x000fda0003f45270 */
[----:B------:R-:W-:Y:S05]  /*11630*/  @!P2 BRA `(.L_x_1043) ;  /* 0x000000000004a947 */ /* 0x000fea0003800000 */
[----:B------:R-:W-:Y:S01]  /*11640*/  BPT.TRAP 0x1 ;  /* 0x000000040000795c */ /* 0x000fe20000300000 */
.L_x_1043:
[----:B------:R-:W-:Y:S01]  /*11650*/  VIADD R3, R7, 0x30840 ;  /* 0x0003084007037836 */ /* 0x000fe20000000000 */
[----:B------:R-:W-:Y:S01]  /*11660*/  SHF.L.U32 R4, R17, 0x1f, RZ ;  /* 0x0000001f11047819 */ /* 0x000fe200000006ff */
[----:B------:R-:W-:-:S03]  /*11670*/  VIADD R0, R16, 0x1 ;  /* 0x0000000110007836 */ /* 0x000fc60000000000 */
[----:B------:R-:W-:Y:S02]  /*11680*/  LEA R5, R16, R3, 0x3 ;  /* 0x0000000310057211 */ /* 0x000fe400078e18ff */
[----:B------:R-:W-:Y:S02]  /*11690*/  ISETP.NE.AND P1, PT, R0, 0x2, PT ;  /* 0x000000020000780c */ /* 0x000fe40003f25270 */
[----:B------:R-:W2:Y:S02]  /*116a0*/  SYNCS.PHASECHK.TRANS64.TRYWAIT P0, [R5+URZ], R4 ;  /* 0x00000004050075a7 */ /* 0x000ea4000800017f */
[----:B------:R-:W-:-:S04]  /*116b0*/  SEL R2, RZ, 0x1, P1 ;  /* 0x00000001ff027807 */ /* 0x000fc80000800000 */
[----:B------:R-:W-:Y:S02]  /*116c0*/  LOP3.LUT R17, R17, R2, RZ, 0x3c, !PT ;  /* 0x0000000211117212 */ /* 0x000fe400078e3cff */
[----:B------:R-:W-:Y:S02]  /*116d0*/  SEL R2, R0, RZ, P1 ;  /* 0x000000ff00027207 */ /* 0x000fe40000800000 */
[----:B------:R-:W-:-:S03]  /*116e0*/  SHF.L.U32 R0, R17, 0x1f, RZ ;  /* 0x0000001f11007819 */ /* 0x000fc600000006ff */
[----:B------:R-:W-:Y:S01]  /*116f0*/  IMAD R3, R2, 0x8, R3 ;  /* 0x0000000802037824 */ /* 0x000fe200078e0203 */
[----:B--2---:R-:W-:Y:S06]  /*11700*/  @!P0 BRA `(.L_x_1044) ;  /* 0x00000008004c8947 */ /* 0x004fec0003800000 */
.L_x_1068:
[----:B------:R-:W3:Y:S02]  /*11710*/  SYNCS.PHASECHK.TRANS64.TRYWAIT P0, [R3+URZ], R0 ;  /* 0x00000000030075a7 */ /* 0x000ee4000800017f */
[----:B---3--:R-:W-:Y:S05]  /*11720*/  @!P0 BRA `(.L_x_1045) ;  /* 0x0000000800588947 */ /* 0x008fea0003800000 */
.L_x_1069:
[----:B------:R-:W-:Y:S05]  /*11730*/  @!P2 BRA `(.L_x_1046) ;  /* 0x000000000004a947 */ /* 0x000fea0003800000 */
[----:B------:R-:W-:Y:S01]  /*11740*/  BPT.TRAP 0x1 ;  /* 0x000000040000795c */ /* 0x000fe20000300000 */
.L_x_1046:
[----:B---3--:R-:W-:-:S04]  /*11750*/  VIADD R3, R7, 0x30860 ;  /* 0x0003086007037836 */ /* 0x008fc80000000000 */
[----:B--2---:R-:W-:-:S04]  /*11760*/  IMAD R5, R16, 0x8, R3 ;  /* 0x0000000810057824 */ /* 0x004fc800078e0203 */
[----:B------:R-:W2:Y:S02]  /*11770*/  SYNCS.PHASECHK.TRANS64.TRYWAIT P0, [R5+URZ], R4 ;  /* 0x00000004050075a7 */ /* 0x000ea4000800017f */
[----:B--2---:R-:W-:Y:S05]  /*11780*/  @!P0 BRA `(.L_x_1047) ;  /* 0x0000000800548947 */ /* 0x004fea0003800000 */
.L_x_1070:
[----:B------:R-:W-:-:S07]  /*11790*/  IMAD R3, R2, 0x8, R3 ;  /* 0x0000000802037824 */ /* 0x000fce00078e0203 */
.L_x_1048:
[----:B---3--:R3:W4:Y:S02]  /*117a0*/  SYNCS.PHASECHK.TRANS64.TRYWAIT P0, [R3+URZ], R0 ;  /* 0x00000000030075a7 */ /* 0x008724000800017f */
[----:B----4-:R-:W-:Y:S05]  /*117b0*/  @!P0 NANOSLEEP.SYNCS 0x989680 ;  /* 0x009896800000895d */ /* 0x010fea0003900000 */
[----:B------:R-:W4:Y:S02]  /*117c0*/  @!P0 SYNCS.PHASECHK.TRANS64 P0, [R3+URZ], R0 ;  /* 0x00000000030085a7 */ /* 0x000f24000800007f */
[----:B----4-:R-:W-:Y:S05]  /*117d0*/  @!P0 BRA `(.L_x_1048) ;  /* 0xfffffffc00f08947 */ /* 0x010fea000383ffff */
.L_x_1042:
[----:B------:R-:W-:Y:S05]  /*117e0*/  BSYNC B0 ;  /* 0x0000000000007941 */ /* 0x000fea0003800000 */
.L_x_1041:
[----:B------:R-:W-:Y:S05]  /*117f0*/  EXIT ;  /* 0x000000000000794d */ /* 0x000fea0003800000 */
.L_x_902:
[----:B-1----:R-:W-:-:S04]  /*11800*/  IMAD.U32 R3, RZ, RZ, UR38 ;  /* 0x00000026ff037e24 */ /* 0x002fc8000f8e00ff */
[----:B------:R1:W2:Y:S03]  /*11810*/  SYNCS.PHASECHK.TRANS64.TRYWAIT P1, [R3+URZ+0x30800], R0 ;  /* 0x03080000030075a7 */ /* 0x0002a6000802017f */
[----:B--2---:R-:W-:Y:S05]  /*11820*/  @!P1 NANOSLEEP.SYNCS 0x989680 ;  /* 0x009896800000995d */ /* 0x004fea0003900000 */
[----:B------:R-:W2:Y:S02]  /*11830*/  @!P1 SYNCS.PHASECHK.TRANS64 P1, [R3+URZ+0x30800], R0 ;  /* 0x03080000030095a7 */ /* 0x000ea4000802007f */
[----:B--2---:R-:W-:Y:S05]  /*11840*/  @!P1 BRA `(.L_x_902) ;  /* 0xfffffffc00ec9947 */ /* 0x004fea000383ffff */
[----:B------:R-:W-:Y:S05]  /*11850*/  BRA `(.L_x_1049) ;  /* 0xffffff0000e07947 */ /* 0x000fea000383ffff */
.L_x_906:
[----:B--2---:R2:W3:Y:S02]  /*11860*/  SYNCS.PHASECHK.TRANS64.TRYWAIT P2, [R3+URZ+0x30830], R0 ;  /* 0x03083000030075a7 */ /* 0x0044e4000804017f */
[----:B---3--:R-:W-:Y:S05]  /*11870*/  @!P2 NANOSLEEP.SYNCS 0x989680 ;  /* 0x009896800000a95d */ /* 0x008fea0003900000 */
[----:B------:R-:W3:Y:S02]  /*11880*/  @!P2 SYNCS.PHASECHK.TRANS64 P2, [R3+URZ+0x30830], R0 ;  /* 0x030830000300a5a7 */ /* 0x000ee4000804007f */
[----:B---3--:R-:W-:Y:S05]  /*11890*/  @!P2 BRA `(.L_x_906) ;  /* 0xfffffffc00f0a947 */ /* 0x008fea000383ffff */
[----:B------:R-:W-:Y:S05]  /*118a0*/  BRA `(.L_x_905) ;  /* 0xffffff0400047947 */ /* 0x000fea000383ffff */
.L_x_922:
[----:B--2---:R-:W-:-:S04]  /*118b0*/  IMAD.U32 R153, RZ, RZ, UR39 ;  /* 0x00000027ff997e24 */ /* 0x004fc8000f8e00ff */
[----:B------:R2:W3:Y:S03]  /*118c0*/  SYNCS.PHASECHK.TRANS64.TRYWAIT P2, [R153+URZ+0x30830], R152 ;  /* 0x03083098990075a7 */ /* 0x0004e6000804017f */
[----:B---3--:R-:W-:Y:S05]  /*118d0*/  @!P2 NANOSLEEP.SYNCS 0x989680 ;  /* 0x009896800000a95d */ /* 0x008fea0003900000 */
[----:B------:R-:W3:Y:S02]  /*118e0*/  @!P2 SYNCS.PHASECHK.TRANS64 P2, [R153+URZ+0x30830], R152 ;  /* 0x030830989900a5a7 */ /* 0x000ee4000804007f */
[----:B---3--:R-:W-:Y:S05]  /*118f0*/  @!P2 BRA `(.L_x_922) ;  /* 0xfffffffc00eca947 */ /* 0x008fea000383ffff */
[----:B------:R-:W-:Y:S05]  /*11900*/  BRA `(.L_x_921) ;  /* 0xffffff2800b07947 */ /* 0x000fea000383ffff */
.L_x_926:
[----:B--2---:R-:W-:-:S04]  /*11910*/  MOV R215, UR10 ;  /* 0x0000000a00d77c02 */ /* 0x004fc80008000f00 */
[----:B------:R2:W3:Y:S03]  /*11920*/  SYNCS.PHASECHK.TRANS64.TRYWAIT P2, [R215+URZ+0x30850], R0 ;  /* 0x03085000d70075a7 */ /* 0x0004e6000804017f */
[----:B---3--:R-:W-:Y:S05]  /*11930*/  @!P2 NANOSLEEP.SYNCS 0x989680 ;  /* 0x009896800000a95d */ /* 0x008fea0003900000 */
[----:B------:R-:W3:Y:S02]  /*11940*/  @!P2 SYNCS.PHASECHK.TRANS64 P2, [R215+URZ+0x30850], R0 ;  /* 0x03085000d700a5a7 */ /* 0x000ee4000804007f */
[----:B---3--:R-:W-:Y:S05]  /*11950*/  @!P2 BRA `(.L_x_926) ;  /* 0xfffffffc00eca947 */ /* 0x008fea000383ffff */
[----:B------:R-:W-:Y:S05]  /*11960*/  BRA `(.L_x_925) ;  /* 0xffffff3800407947 */ /* 0x000fea000383ffff */
.L_x_943:
[----:B--2---:R-:W-:-:S04]  /*11970*/  IMAD.U32 R4, RZ, RZ, UR6 ;  /* 0x00000006ff047e24 */ /* 0x004fc8000f8e00ff */
[----:B------:R2:W3:Y:S03]  /*11980*/  SYNCS.PHASECHK.TRANS64.TRYWAIT P2, [R4+URZ+0x30830], R3 ;  /* 0x03083003040075a7 */ /* 0x0004e6000804017f */
[----:B---3--:R-:W-:Y:S05]  /*11990*/  @!P2 NANOSLEEP.SYNCS 0x989680 ;  /* 0x009896800000a95d */ /* 0x008fea0003900000 */
[----:B------:R-:W3:Y:S02]  /*119a0*/  @!P2 SYNCS.PHASECHK.TRANS64 P2, [R4+URZ+0x30830], R3 ;  /* 0x030830030400a5a7 */ /* 0x000ee4000804007f */
[----:B---3--:R-:W-:Y:S05]  /*119b0*/  @!P2 BRA `(.L_x_943) ;  /* 0xfffffffc00eca947 */ /* 0x008fea000383ffff */
[----:B------:R-:W-:Y:S05]  /*119c0*/  BRA `(.L_x_942) ;  /* 0xffffff5000d47947 */ /* 0x000fea000383ffff */
.L_x_947:
[----:B-12---:R-:W-:-:S04]  /*119d0*/  IMAD.U32 R3, RZ, RZ, UR14 ;  /* 0x0000000eff037e24 */ /* 0x006fc8000f8e00ff */
[----:B------:R1:W2:Y:S03]  /*119e0*/  SYNCS.PHASECHK.TRANS64.TRYWAIT P2, [R3+URZ+0x30850], R0 ;  /* 0x03085000030075a7 */ /* 0x0002a6000804017f */
[----:B--2---:R-:W-:Y:S05]  /*119f0*/  @!P2 NANOSLEEP.SYNCS 0x989680 ;  /* 0x009896800000a95d */ /* 0x004fea0003900000 */
[----:B------:R-:W2:Y:S02]  /*11a00*/  @!P2 SYNCS.PHASECHK.TRANS64 P2, [R3+URZ+0x30850], R0 ;  /* 0x030850000300a5a7 */ /* 0x000ea4000804007f */
[----:B--2---:R-:W-:Y:S05]  /*11a10*/  @!P2 BRA `(.L_x_947) ;  /* 0xfffffffc00eca947 */ /* 0x004fea000383ffff */
[----:B------:R-:W-:Y:S05]  /*11a20*/  BRA `(.L_x_946) ;  /* 0xffffff6000647947 */ /* 0x000fea000383ffff */
.L_x_953:
[----:B--2---:R-:W-:-:S04]  /*11a30*/  IMAD.U32 R4, RZ, RZ, UR6 ;  /* 0x00000006ff047e24 */ /* 0x004fc8000f8e00ff */
[----:B------:R2:W3:Y:S03]  /*11a40*/  SYNCS.PHASECHK.TRANS64.TRYWAIT P2, [R4+URZ+0x30830], R3 ;  /* 0x03083003040075a7 */ /* 0x0004e6000804017f */
[----:B---3--:R-:W-:Y:S05]  /*11a50*/  @!P2 NANOSLEEP.SYNCS 0x989680 ;  /* 0x009896800000a95d */ /* 0x008fea0003900000 */
[----:B------:R-:W3:Y:S02]  /*11a60*/  @!P2 SYNCS.PHASECHK.TRANS64 P2, [R4+URZ+0x30830], R3 ;  /* 0x030830030400a5a7 */ /* 0x000ee4000804007f */
[----:B---3--:R-:W-:Y:S05]  /*11a70*/  @!P2 BRA `(.L_x_953) ;  /* 0xfffffffc00eca947 */ /* 0x008fea000383ffff */
[----:B------:R-:W-:Y:S05]  /*11a80*/  BRA `(.L_x_952) ;  /* 0xffffff6c00e47947 */ /* 0x000fea000383ffff */
.L_x_957:
[----:B-12---:R-:W-:-:S04]  /*11a90*/  IMAD.U32 R3, RZ, RZ, UR10 ;  /* 0x0000000aff037e24 */ /* 0x006fc8000f8e00ff */
[----:B------:R1:W2:Y:S03]  /*11aa0*/  SYNCS.PHASECHK.TRANS64.TRYWAIT P2, [R3+URZ+0x30850], R0 ;  /* 0x03085000030075a7 */ /* 0x0002a6000804017f */
[----:B--2---:R-:W-:Y:S05]  /*11ab0*/  @!P2 NANOSLEEP.SYNCS 0x989680 ;  /* 0x009896800000a95d */ /* 0x004fea0003900000 */
[----:B------:R-:W2:Y:S02]  /*11ac0*/  @!P2 SYNCS.PHASECHK.TRANS64 P2, [R3+URZ+0x30850], R0 ;  /* 0x030850000300a5a7 */ /* 0x000ea4000804007f */
[----:B--2---:R-:W-:Y:S05]  /*11ad0*/  @!P2 BRA `(.L_x_957) ;  /* 0xfffffffc00eca947 */ /* 0x004fea000383ffff */
[----:B------:R-:W-:Y:S05]  /*11ae0*/  BRA `(.L_x_956) ;  /* 0xffffff7c00747947 */ /* 0x000fea000383ffff */
.L_x_970:
[----:B--2---:R-:W-:-:S04]  /*11af0*/  IMAD.U32 R5, RZ, RZ, UR5 ;  /* 0x00000005ff057e24 */ /* 0x004fc8000f8e00ff */
[----:B------:R2:W3:Y:S03]  /*11b00*/  SYNCS.PHASECHK.TRANS64.TRYWAIT P0, [R5+URZ+0x30850], R0 ;  /* 0x03085000050075a7 */ /* 0x0004e6000800017f */
[----:B---3--:R-:W-:Y:S05]  /*11b10*/  @!P0 NANOSLEEP.SYNCS 0x989680 ;  /* 0x009896800000895d */ /* 0x008fea0003900000 */
[----:B------:R-:W3:Y:S02]  /*11b20*/  @!P0 SYNCS.PHASECHK.TRANS64 P0, [R5+URZ+0x30850], R0 ;  /* 0x03085000050085a7 */ /* 0x000ee4000800007f */
[----:B---3--:R-:W-:Y:S05]  /*11b30*/  @!P0 BRA `(.L_x_970) ;  /* 0xfffffffc00ec8947 */ /* 0x008fea000383ffff */
[----:B------:R-:W-:Y:S05]  /*11b40*/  BRA `(.L_x_969) ;  /* 0xffffff9c004c7947 */ /* 0x000fea000383ffff */
.L_x_1000:
[----:B------:R-:W1:Y:S01]  /*11b50*/  S2R R18, SR_TID.X ;  /* 0x0000000000127919 */ /* 0x000e620000002100 */
        /* <DEDUP_REMOVED lines=9> */
.L_x_1050:
[----:B------:R-:W-:Y:S05]  /*11bf0*/  BRA `(.L_x_1051) ;  /* 0xffffffd000e47947 */ /* 0x000fea000383ffff */
.L_x_1001:
[----:B------:R-:W-:Y:S01]  /*11c00*/  BSSY B0, `(.L_x_1052) ;  /* 0x0000006000007945 */ /* 0x000fe20003800000 */
[----:B------:R-:W-:-:S07]  /*11c10*/  IMAD.MOV.U32 R15, RZ, RZ, -0x1 ;  /* 0xffffffffff0f7424 */ /* 0x000fce00078e00ff */
[----:B------:R-:W-:Y:S05]  /*11c20*/  WARPSYNC.COLLECTIVE R15, `(.L_x_1053) ;  /* 0x000000000f0c7348 */ /* 0x000fea0003c00000 */
[----:B------:R-:W-:Y:S02]  /*11c30*/  ELECT P6, UR62, PT ;  /* 0x00000000003e782f */ /* 0x000fe400038c0000 */
[----:B------:R-:W-:Y:S01]  /*11c40*/  MOV R14, UR62 ;  /* 0x0000003e000e7c02 */ /* 0x000fe20008000f00 */
[----:B------:R-:W-:Y:S10]  /*11c50*/  ENDCOLLECTIVE ;  /* 0x000000000000791b */ /* 0x000ff40003800000 */
.L_x_1053:
[----:B------:R-:W-:Y:S05]  /*11c60*/  BSYNC B0 ;  /* 0x0000000000007941 */ /* 0x000fea0003800000 */
.L_x_1052:
[----:B------:R-:W-:Y:S05]  /*11c70*/  BRA `(.L_x_1054) ;  /* 0xffffffd000d47947 */ /* 0x000fea000383ffff */
.L_x_1004:
[----:B-1----:R1:W2:Y:S02]  /*11c80*/  SYNCS.PHASECHK.TRANS64.TRYWAIT P2, [R8+URZ+0x30840], R7 ;  /* 0x03084007080075a7 */ /* 0x0022a4000804017f */
[----:B--2---:R-:W-:Y:S05]  /*11c90*/  @!P2 NANOSLEEP.SYNCS 0x989680 ;  /* 0x009896800000a95d */ /* 0x004fea0003900000 */
[----:B------:R-:W2:Y:S02]  /*11ca0*/  @!P2 SYNCS.PHASECHK.TRANS64 P2, [R8+URZ+0x30840], R7 ;  /* 0x030840070800a5a7 */ /* 0x000ea4000804007f */
[----:B--2---:R-:W-:Y:S05]  /*11cb0*/  @!P2 BRA `(.L_x_1004) ;  /* 0xfffffffc00f0a947 */ /* 0x004fea000383ffff */
[----:B------:R-:W-:Y:S05]  /*11cc0*/  BRA `(.L_x_1055) ;  /* 0xffffffd400347947 */ /* 0x000fea000383ffff */
.L_x_1006:
[----:B-1----:R-:W-:-:S04]  /*11cd0*/  IMAD.U32 R8, RZ, RZ, UR40 ;  /* 0x00000028ff087e24 */ /* 0x002fc8000f8e00ff */
[----:B------:R1:W2:Y:S03]  /*11ce0*/  SYNCS.PHASECHK.TRANS64.TRYWAIT P2, [R8+URZ+0x30820], R7 ;  /* 0x03082007080075a7 */ /* 0x0002a6000804017f */
[----:B--2---:R-:W-:Y:S05]  /*11cf0*/  @!P2 NANOSLEEP.SYNCS 0x989680 ;  /* 0x009896800000a95d */ /* 0x004fea0003900000 */
[----:B------:R-:W2:Y:S02]  /*11d00*/  @!P2 SYNCS.PHASECHK.TRANS64 P2, [R8+URZ+0x30820], R7 ;  /* 0x030820070800a5a7 */ /* 0x000ea4000804007f */
[----:B--2---:R-:W-:Y:S05]  /*11d10*/  @!P2 BRA `(.L_x_1006) ;  /* 0xfffffffc00eca947 */ /* 0x004fea000383ffff */
[----:B------:R-:W-:Y:S05]  /*11d20*/  BRA `(.L_x_1056) ;  /* 0xffffffd8006c7947 */ /* 0x000fea000383ffff */
.L_x_1012:
[----:B-1----:R1:W2:Y:S02]  /*11d30*/  SYNCS.PHASECHK.TRANS64.TRYWAIT P3, [R3+URZ+0x30840], R2 ;  /* 0x03084002030075a7 */ /* 0x0022a4000806017f */
[----:B--2---:R-:W-:Y:S05]  /*11d40*/  @!P3 NANOSLEEP.SYNCS 0x989680 ;  /* 0x009896800000b95d */ /* 0x004fea0003900000 */
[----:B------:R-:W2:Y:S02]  /*11d50*/  @!P3 SYNCS.PHASECHK.TRANS64 P3, [R3+URZ+0x30840], R2 ;  /* 0x030840020300b5a7 */ /* 0x000ea4000806007f */
[----:B--2---:R-:W-:Y:S05]  /*11d60*/  @!P3 BRA `(.L_x_1012) ;  /* 0xfffffffc00f0b947 */ /* 0x004fea000383ffff */
[----:B------:R-:W-:Y:S05]  /*11d70*/  BRA `(.L_x_1057) ;  /* 0xffffffdc00147947 */ /* 0x000fea000383ffff */
.L_x_1014:
[----:B-1----:R1:W2:Y:S02]  /*11d80*/  SYNCS.PHASECHK.TRANS64.TRYWAIT P3, [R2+URZ+0x60], R3 ;  /* 0x00006003020075a7 */ /* 0x0022a4000806017f */
[----:B--2---:R-:W-:Y:S05]  /*11d90*/  @!P3 NANOSLEEP.SYNCS 0x989680 ;  /* 0x009896800000b95d */ /* 0x004fea0003900000 */
[----:B------:R-:W2:Y:S02]  /*11da0*/  @!P3 SYNCS.PHASECHK.TRANS64 P3, [R2+URZ+0x60], R3 ;  /* 0x000060030200b5a7 */ /* 0x000ea4000806007f */
[----:B--2---:R-:W-:Y:S05]  /*11db0*/  @!P3 BRA `(.L_x_1014) ;  /* 0xfffffffc00f0b947 */ /* 0x004fea000383ffff */
[----:B------:R-:W-:Y:S05]  /*11dc0*/  BRA `(.L_x_1058) ;  /* 0xffffffdc00ac7947 */ /* 0x000fea000383ffff */
.L_x_1020:
[----:B-1----:R1:W2:Y:S02]  /*11dd0*/  SYNCS.PHASECHK.TRANS64.TRYWAIT P3, [R3+URZ+0x30840], R2 ;  /* 0x03084002030075a7 */ /* 0x0022a4000806017f */
[----:B--2---:R-:W-:Y:S05]  /*11de0*/  @!P3 NANOSLEEP.SYNCS 0x989680 ;  /* 0x009896800000b95d */ /* 0x004fea0003900000 */
[----:B------:R-:W2:Y:S02]  /*11df0*/  @!P3 SYNCS.PHASECHK.TRANS64 P3, [R3+URZ+0x30840], R2 ;  /* 0x030840020300b5a7 */ /* 0x000ea4000806007f */
[----:B--2---:R-:W-:Y:S05]  /*11e00*/  @!P3 BRA `(.L_x_1020) ;  /* 0xfffffffc00f0b947 */ /* 0x004fea000383ffff */
[----:B------:R-:W-:Y:S05]  /*11e10*/  BRA `(.L_x_1059) ;  /* 0xffffffe000f87947 */ /* 0x000fea000383ffff */
.L_x_1022:
[----:B-1----:R1:W2:Y:S02]  /*11e20*/  SYNCS.PHASECHK.TRANS64.TRYWAIT P3, [R2+URZ+0x60], R17 ;  /* 0x00006011020075a7 */ /* 0x0022a4000806017f */
[----:B--2---:R-:W-:Y:S05]  /*11e30*/  @!P3 NANOSLEEP.SYNCS 0x989680 ;  /* 0x009896800000b95d */ /* 0x004fea0003900000 */
[----:B------:R-:W2:Y:S02]  /*11e40*/  @!P3 SYNCS.PHASECHK.TRANS64 P3, [R2+URZ+0x60], R17 ;  /* 0x000060110200b5a7 */ /* 0x000ea4000806007f */
[----:B--2---:R-:W-:Y:S05]  /*11e50*/  @!P3 BRA `(.L_x_1022) ;  /* 0xfffffffc00f0b947 */ /* 0x004fea000383ffff */
[----:B------:R-:W-:Y:S05]  /*11e60*/  BRA `(.L_x_1060) ;  /* 0xffffffe400907947 */ /* 0x000fea000383ffff */
.L_x_1027:
[----:B--2---:R2:W3:Y:S02]  /*11e70*/  SYNCS.PHASECHK.TRANS64.TRYWAIT P2, [R2+URZ+0x30840], R3 ;  /* 0x03084003020075a7 */ /* 0x0044e4000804017f */
[----:B---3--:R-:W-:Y:S05]  /*11e80*/  @!P2 NANOSLEEP.SYNCS 0x989680 ;  /* 0x009896800000a95d */ /* 0x008fea0003900000 */
[----:B------:R-:W3:Y:S02]  /*11e90*/  @!P2 SYNCS.PHASECHK.TRANS64 P2, [R2+URZ+0x30840], R3 ;  /* 0x030840030200a5a7 */ /* 0x000ee4000804007f */
[----:B---3--:R-:W-:Y:S05]  /*11ea0*/  @!P2 BRA `(.L_x_1027) ;  /* 0xfffffffc00f0a947 */ /* 0x008fea000383ffff */
[----:B------:R-:W-:Y:S05]  /*11eb0*/  BRA `(.L_x_1061) ;  /* 0xffffffe800a47947 */ /* 0x000fea000383ffff */
.L_x_1029:
[----:B-1----:R1:W2:Y:S02]  /*11ec0*/  SYNCS.PHASECHK.TRANS64.TRYWAIT P2, [R2+URZ+0x60], R11 ;  /* 0x0000600b020075a7 */ /* 0x0022a4000804017f */
[----:B--2---:R-:W-:Y:S05]  /*11ed0*/  @!P2 NANOSLEEP.SYNCS 0x989680 ;  /* 0x009896800000a95d */ /* 0x004fea0003900000 */
[----:B------:R-:W2:Y:S02]  /*11ee0*/  @!P2 SYNCS.PHASECHK.TRANS64 P2, [R2+URZ+0x60], R11 ;  /* 0x0000600b0200a5a7 */ /* 0x000ea4000804007f */
[----:B--2---:R-:W-:Y:S05]  /*11ef0*/  @!P2 BRA `(.L_x_1029) ;  /* 0xfffffffc00f0a947 */ /* 0x004fea000383ffff */
[----:B------:R-:W-:Y:S05]  /*11f00*/  BRA `(.L_x_1062) ;  /* 0xffffffec00487947 */ /* 0x000fea000383ffff */
.L_x_1036:
[----:B-1----:R1:W2:Y:S02]  /*11f10*/  SYNCS.PHASECHK.TRANS64.TRYWAIT P0, [R3+URZ+0x30860], R0 ;  /* 0x03086000030075a7 */ /* 0x0022a4000800017f */
[----:B--2---:R-:W-:Y:S05]  /*11f20*/  @!P0 NANOSLEEP.SYNCS 0x989680 ;  /* 0x009896800000895d */ /* 0x004fea0003900000 */
[----:B------:R-:W2:Y:S02]  /*11f30*/  @!P0 SYNCS.PHASECHK.TRANS64 P0, [R3+URZ+0x30860], R0 ;  /* 0x03086000030085a7 */ /* 0x000ea4000800007f */
[----:B--2---:R-:W-:Y:S05]  /*11f40*/  @!P0 BRA `(.L_x_1036) ;  /* 0xfffffffc00f08947 */ /* 0x004fea000383ffff */
[----:B------:R-:W-:Y:S05]  /*11f50*/  BRA `(.L_x_1063) ;  /* 0xfffffff000507947 */ /* 0x000fea000383ffff */
.L_x_1038:
[----:B------:R-:W-:Y:S01]  /*11f60*/  BSSY B0, `(.L_x_1064) ;  /* 0x0000007000007945 */ /* 0x000fe20003800000 */
[----:B------:R-:W-:Y:S02]  /*11f70*/  IMAD.MOV.U32 R12, RZ, RZ, RZ ;  /* 0x000000ffff0c7224 */ /* 0x000fe400078e00ff */
[----:B------:R-:W-:Y:S02]  /*11f80*/  IMAD.MOV.U32 R11, RZ, RZ, 0x1f ;  /* 0x0000001fff0b7424 */ /* 0x000fe400078e00ff */
[----:B------:R-:W-:-:S07]  /*11f90*/  IMAD.MOV.U32 R15, RZ, RZ, -0x1 ;  /* 0xffffffffff0f7424 */ /* 0x000fce00078e00ff */
[----:B------:R-:W-:Y:S05]  /*11fa0*/  WARPSYNC.COLLECTIVE R15, `(.L_x_1065) ;  /* 0x000000000f087348 */ /* 0x000fea0003c00000 */
[----:B------:R1:W2:Y:S02]  /*11fb0*/  SHFL.IDX P6, R14, R13, R12, R11 ;  /* 0x0000000c0d0e7389 */ /* 0x0002a400000c000b */
[----:B-12---:R-:W-:Y:S01]  /*11fc0*/  ENDCOLLECTIVE ;  /* 0x000000000000791b */ /* 0x006fe20003800000 */
.L_x_1065:
[----:B------:R-:W-:Y:S05]  /*11fd0*/  BSYNC B0 ;  /* 0x0000000000007941 */ /* 0x000fea0003800000 */
.L_x_1064:
[----:B------:R-:W-:Y:S05]  /*11fe0*/  BRA `(.L_x_1066) ;  /* 0xfffffff000f47947 */ /* 0x000fea000383ffff */
.L_x_1040:
[----:B--2---:R2:W3:Y:S02]  /*11ff0*/  SYNCS.PHASECHK.TRANS64.TRYWAIT P0, [R7+URZ+0x30820], R0 ;  /* 0x03082000070075a7 */ /* 0x0044e4000800017f */
[----:B---3--:R-:W-:Y:S05]  /*12000*/  @!P0 NANOSLEEP.SYNCS 0x989680 ;  /* 0x009896800000895d */ /* 0x008fea0003900000 */
[----:B------:R-:W3:Y:S02]  /*12010*/  @!P0 SYNCS.PHASECHK.TRANS64 P0, [R7+URZ+0x30820], R0 ;  /* 0x03082000070085a7 */ /* 0x000ee4000800007f */
[----:B---3--:R-:W-:Y:S05]  /*12020*/  @!P0 BRA `(.L_x_1040) ;  /* 0xfffffffc00f08947 */ /* 0x008fea000383ffff */
[----:B------:R-:W-:Y:S05]  /*12030*/  BRA `(.L_x_1067) ;  /* 0xfffffff400447947 */ /* 0x000fea000383ffff */
.L_x_1044:
[----:B--2---:R2:W3:Y:S02]  /*12040*/  SYNCS.PHASECHK.TRANS64.TRYWAIT P0, [R5+URZ], R4 ;  /* 0x00000004050075a7 */ /* 0x0044e4000800017f */
[----:B---3--:R-:W-:Y:S05]  /*12050*/  @!P0 NANOSLEEP.SYNCS 0x989680 ;  /* 0x009896800000895d */ /* 0x008fea0003900000 */
[----:B------:R-:W3:Y:S02]  /*12060*/  @!P0 SYNCS.PHASECHK.TRANS64 P0, [R5+URZ], R4 ;  /* 0x00000004050085a7 */ /* 0x000ee4000800007f */
[----:B---3--:R-:W-:Y:S05]  /*12070*/  @!P0 BRA `(.L_x_1044) ;  /* 0xfffffffc00f08947 */ /* 0x008fea000383ffff */
[----:B------:R-:W-:Y:S05]  /*12080*/  BRA `(.L_x_1068) ;  /* 0xfffffff400a07947 */ /* 0x000fea000383ffff */
.L_x_1045:
[----:B---3--:R3:W4:Y:S02]  /*12090*/  SYNCS.PHASECHK.TRANS64.TRYWAIT P0, [R3+URZ], R0 ;  /* 0x00000000030075a7 */ /* 0x008724000800017f */
[----:B----4-:R-:W-:Y:S05]  /*120a0*/  @!P0 NANOSLEEP.SYNCS 0x989680 ;  /* 0x009896800000895d */ /* 0x010fea0003900000 */
[----:B------:R-:W4:Y:S02]  /*120b0*/  @!P0 SYNCS.PHASECHK.TRANS64 P0, [R3+URZ], R0 ;  /* 0x00000000030085a7 */ /* 0x000f24000800007f */
[----:B----4-:R-:W-:Y:S05]  /*120c0*/  @!P0 BRA `(.L_x_1045) ;  /* 0xfffffffc00f08947 */ /* 0x010fea000383ffff */
[----:B------:R-:W-:Y:S05]  /*120d0*/  BRA `(.L_x_1069) ;  /* 0xfffffff400947947 */ /* 0x000fea000383ffff */
.L_x_1047:
[----:B--2---:R2:W3:Y:S02]  /*120e0*/  SYNCS.PHASECHK.TRANS64.TRYWAIT P0, [R5+URZ], R4 ;  /* 0x00000004050075a7 */ /* 0x0044e4000800017f */
[----:B---3--:R-:W-:Y:S05]  /*120f0*/  @!P0 NANOSLEEP.SYNCS 0x989680 ;  /* 0x009896800000895d */ /* 0x008fea0003900000 */
[----:B------:R-:W3:Y:S02]  /*12100*/  @!P0 SYNCS.PHASECHK.TRANS64 P0, [R5+URZ], R4 ;  /* 0x00000004050085a7 */ /* 0x000ee4000800007f */
[----:B---3--:R-:W-:Y:S05]  /*12110*/  @!P0 BRA `(.L_x_1047) ;  /* 0xfffffffc00f08947 */ /* 0x008fea000383ffff */
[----:B------:R-:W-:Y:S05]  /*12120*/  BRA `(.L_x_1070) ;  /* 0xfffffff400987947 */ /* 0x000fea000383ffff */
.L_x_1071:
        /* <DEDUP_REMOVED lines=13> */
.L_x_12753:


//--------------------- .text._ZN7cutlass13device_kernelIN5flash11enable_sm90INS1_16FlashAttnFwdSm90INS1_25CollectiveMainloopFwdSm90ILi2EN4cute5tupleIJNS5_1CILi1EEES8_S8_EEENS6_IJNS7_ILi128EEENS7_ILi64EEENS7_ILi256EEEEEELi256ENS_10bfloat16_tEfNS_4arch4Sm90ELb0ELb1ELb0ELb1ELb0ELb0ELb0ELb1ELb1ELb0ELb0ELb0EEENS1_21CollectiveEpilogueFwdINS6_IJSA_SC_SB_EEES9_SE_SG_Li256ELb1ELb0ELb0ELb0EEENS1_36VarlenDynamicPersistentTileSchedulerILi128ELi64ELi256ELi32ELb0ELb0ELb1ELb1ELb0ELb1EEEEEEEEEvNT_6ParamsE --------------------------
	.section	.text._ZN7cutlass13device_kernelIN5flash11enable_sm90INS1_16FlashAttnFwdSm90INS1_25CollectiveMainloopFwdSm90ILi2EN4cute5tupleIJNS5_1CILi1EEES8_S8_EEENS6_IJNS7_ILi128EEENS7_ILi64EEENS7_ILi256EEEEEELi256ENS_10bfloat16_tEfNS_4arch4Sm90ELb0ELb1ELb0ELb1ELb0ELb0ELb0ELb1ELb1ELb0ELb0ELb0EEENS1_21CollectiveEpilogueFwdINS6_IJSA_SC_SB_EEES9_SE_SG_Li256ELb1ELb0ELb0ELb0EEENS1_36VarlenDynamicPersistentTileSchedulerILi128ELi64ELi256ELi32ELb0ELb0ELb1ELb1ELb0ELb1EEEEEEEEEvNT_6ParamsE,"ax",@progbits
	.align	128
.text._ZN7cutlass13device_kernelIN5flash11enable_sm90INS1_16FlashAttnFwdSm90INS1_25CollectiveMainloopFwdSm90ILi2EN4cute5tupleIJNS5_1CILi1EEES8_S8_EEENS6_IJNS7_ILi128EEENS7_ILi64EEENS7_ILi256EEEEEELi256ENS_10bfloat16_tEfNS_4arch4Sm90ELb0ELb1ELb0ELb1ELb0ELb0ELb0ELb1ELb1ELb0ELb0ELb0EEENS1_21CollectiveEpilogueFwdINS6_IJSA_SC_SB_EEES9_SE_SG_Li256ELb1ELb0ELb0ELb0EEENS1_36VarlenDynamicPersistentTileSchedulerILi128ELi64ELi256ELi32ELb0ELb0ELb1ELb1ELb0ELb1EEEEEEEEEvNT_6ParamsE:
        .type           _ZN7cutlass13device_kernelIN5flash11enable_sm90INS1_16FlashAttnFwdSm90INS1_25CollectiveMainloopFwdSm90ILi2EN4cute5tupleIJNS5_1CILi1EEES8_S8_EEENS6_IJNS7_ILi128EEENS7_ILi64EEENS7_ILi256EEEEEELi256ENS_10bfloat16_tEfNS_4arch4Sm90ELb0ELb1ELb0ELb1ELb0ELb0ELb0ELb1ELb1ELb0ELb0ELb0EEENS1_21CollectiveEpilogueFwdINS6_IJSA_SC_SB_EEES9_SE_SG_Li256ELb1ELb0ELb0ELb0EEENS1_36VarlenDynamicPersistentTileSchedulerILi128ELi64ELi256ELi32ELb0ELb0ELb1ELb1ELb0ELb1EEEEEEEEEvNT_6ParamsE,@function
        .size           _ZN7cutlass13device_kernelIN5flash11enable_sm90INS1_16FlashAttnFwdSm90INS1_25CollectiveMainloopFwdSm90ILi2EN4cute5tupleIJNS5_1CILi1EEES8_S8_EEENS6_IJNS7_ILi128EEENS7_ILi64EEENS7_ILi256EEEEEELi256ENS_10bfloat16_tEfNS_4arch4Sm90ELb0ELb1ELb0ELb1ELb0ELb0ELb0ELb1ELb1ELb0ELb0ELb0EEENS1_21CollectiveEpilogueFwdINS6_IJSA_SC_SB_EEES9_SE_SG_Li256ELb1ELb0ELb0ELb0EEENS1_36VarlenDynamicPersistentTileSchedulerILi128ELi64ELi256ELi32ELb0ELb0ELb1ELb1ELb0ELb1EEEEEEEEEvNT_6ParamsE,(.L_x_12754 - _ZN7cutlass13device_kernelIN5flash11enable_sm90INS1_16FlashAttnFwdSm90INS1_25CollectiveMainloopFwdSm90ILi2EN4cute5tupleIJNS5_1CILi1EEES8_S8_EEENS6_IJNS7_ILi128EEENS7_ILi64EEENS7_ILi256EEEEEELi256ENS_10bfloat16_tEfNS_4arch4Sm90ELb0ELb1ELb0ELb1ELb0ELb0ELb0ELb1ELb1ELb0ELb0ELb0EEENS1_21CollectiveEpilogueFwdINS6_IJSA_SC_SB_EEES9_SE_SG_Li256ELb1ELb0ELb0ELb0EEENS1_36VarlenDynamicPersistentTileSchedulerILi128ELi64ELi256ELi32ELb0ELb0ELb1ELb1ELb0ELb1EEEEEEEEEvNT_6ParamsE)
        .other          _ZN7cutlass13device_kernelIN5flash11enable_sm90INS1_16FlashAttnFwdSm90INS1_25CollectiveMainloopFwdSm90ILi2EN4cute5tupleIJNS5_1CILi1EEES8_S8_EEENS6_IJNS7_ILi128EEENS7_ILi64EEENS7_ILi256EEEEEELi256ENS_10bfloat16_tEfNS_4arch4Sm90ELb0ELb1ELb0ELb1ELb0ELb0ELb0ELb1ELb1ELb0ELb0ELb0EEENS1_21CollectiveEpilogueFwdINS6_IJSA_SC_SB_EEES9_SE_SG_Li256ELb1ELb0ELb0ELb0EEENS1_36VarlenDynamicPersistentTileSchedulerILi128ELi64ELi256ELi32ELb0ELb0ELb1ELb1ELb0ELb1EEEEEEEEEvNT_6ParamsE,@"STO_CUDA_ENTRY STV_DEFAULT"
_ZN7cutlass13device_kernelIN5flash11enable_sm90INS1_16FlashAttnFwdSm90INS1_25CollectiveMainloopFwdSm90ILi2EN4cute5tupleIJNS5_1CILi1EEES8_S8_EEENS6_IJNS7_ILi128EEENS7_ILi64EEENS7_ILi256EEEEEELi256ENS_10bfloat16_tEfNS_4arch4Sm90ELb0ELb1ELb0ELb1ELb0ELb0ELb0ELb1ELb1ELb0ELb0ELb0EEENS1_21CollectiveEpilogueFwdINS6_IJSA_SC_SB_EEES9_SE_SG_Li256ELb1ELb0ELb0ELb0EEENS1_36VarlenDynamicPersistentTileSchedulerILi128ELi64ELi256ELi32ELb0ELb0ELb1ELb1ELb0ELb1EEEEEEEEEvNT_6ParamsE:
        /* <DEDUP_REMOVED lines=21> */
.L_x_1073:
[----:B------:R-:W-:Y:S05]  /*0150*/  BSYNC B0 ;  /* 0x0000000000007941 */ /* 0x000fea0003800000 */
.L_x_1072:
        /* <DEDUP_REMOVED lines=41> */
.L_x_1074:
        /* <DEDUP_REMOVED lines=22> */
.L_x_1075:
        /* <DEDUP_REMOVED lines=18> */
.L_x_1076:
        /* <DEDUP_REMOVED lines=22> */
.L_x_1077:
        /* <DEDUP_REMOVED lines=22> */
.L_x_1078:
[----:B0-----:R-:W-:Y:S01]  /*0930*/  UMOV UR4, 0x1 ;  /* 0x0000000100047882 */ /* 0x001fe20000000000 */
[----:B------:R-:W-:Y:S01]  /*0940*/  PLOP3.LUT P0, PT, PT, PT, UP0, 0x80, 0x0 ;  /* 0x000000000000781c */ /* 0x000fe20003f0f008 */
[----:B------:R-:W-:Y:S01]  /*0950*/  USEL UR4, UR4, 0x2, !UP0 ;  /* 0x0000000204047887 */ /* 0x000fe2000c000000 */
[----:B------:R-:W-:Y:S01]  /*0960*/  NOP ;  /* 0x0000000000007918 */ /* 0x000fe20000000000 */
[----:B------:R-:W-:-:S04]  /*0970*/  ULDC.64 UR60, c[0x0][0x208] ;  /* 0x00008200003c7ab9 */ /* 0x000fc80000000a00 */
[----:B------:R-:W-:-:S05]  /*0980*/  IMAD.U32 R2, RZ, RZ, UR4 ;  /* 0x00000004ff027e24 */ /* 0x000fca000f8e00ff */
[----:B------:R0:W-:Y:S01]  /*0990*/  STL [R1+0x20], R2 ;  /* 0x0000200201007387 */ /* 0x0001e20000100800 */
[----:B-12-4-:R-:W-:Y:S06]  /*09a0*/  BAR.SYNC.DEFER_BLOCKING 0x0 ;  /* 0x0000000000007b1d */ /* 0x016fec0000010000 */
[----:B------:R-:W-:Y:S05]  /*09b0*/  @!P0 BRA `(.L_x_1079) ;  /* 0x000000e400a88947 */ /* 0x000fea0003800000 */
.L_x_1080:
        /* <DEDUP_REMOVED lines=16> */
[----:B------:R-:W-:Y:S01]  /*0ac0*/  UMOV UR37, URZ ;  /* 0x0000003f00257c82 */ /* 0x000fe20008000000 */
[----:B------:R-:W-:Y:S01]  /*0ad0*/  R2UR UR5, R203 ;  /* 0x00000000cb0572ca */ /* 0x000fe200000e0000 */
[----:B------:R-:W0:Y:S01]  /*0ae0*/  S2R R0, SR_TID.X ;  /* 0x0000000000007919 */ /* 0x000e220000002100 */
[----:B------:R-:W-:Y:S01]  /*0af0*/  UMOV UR36, URZ ;  /* 0x0000003f00247c82 */ /* 0x000fe20008000000 */
[----:B0-----:R-:W-:-:S05]  /*0b00*/  VIADD R215, R0, 0xffffff80 ;  /* 0xffffff8000d77836 */ /* 0x001fca0000000000 */
[----:B------:R-:W-:-:S04]  /*0b10*/  SHF.R.S32.HI R0, RZ, 0x1f, R215 ;  /* 0x0000001fff007819 */ /* 0x000fc800000114d7 */
[CC--:B------:R-:W-:Y:S02]  /*0b20*/  LEA.HI R3, R0.reuse, R215.reuse, RZ, 0x7 ;  /* 0x000000d700037211 */ /* 0x0c0fe400078f38ff */
[----:B------:R-:W-:Y:S02]  /*0b30*/  LEA.HI R4, R0, R215, RZ, 0x5 ;  /* 0x000000d700047211 */ /* 0x000fe400078f28ff */
[----:B------:R-:W-:Y:S02]  /*0b40*/  LOP3.LUT R210, R3, 0xffffff80, RZ, 0xc0, !PT ;  /* 0xffffff8003d27812 */ /* 0x000fe400078ec0ff */
[----:B------:R-:W-:-:S03]  /*0b50*/  SHF.R.S32.HI R212, RZ, 0x7, R3 ;  /* 0x00000007ffd47819 */ /* 0x000fc60000011403 */
[----:B------:R-:W-:Y:S01]  /*0b60*/  IMAD.IADD R210, R215, 0x1, -R210 ;  /* 0x00000001d7d27824 */ /* 0x000fe200078e0ad2 */
[----:B------:R-:W-:-:S04]  /*0b70*/  LEA.HI R3, R3, R212, RZ, 0x1 ;  /* 0x000000d403037211 */ /* 0x000fc800078f08ff */
[----:B------:R-:W-:Y:S02]  /*0b80*/  SHF.R.S32.HI R9, RZ, 0x1f, R210 ;  /* 0x0000001fff097819 */ /* 0x000fe400000114d2 */
[----:B------:R-:W-:Y:S02]  /*0b90*/  LOP3.LUT R3, R3, 0x3fffffe, RZ, 0xc0, !PT ;  /* 0x03fffffe03037812 */ /* 0x000fe400078ec0ff */
[CC--:B------:R-:W-:Y:S02]  /*0ba0*/  LEA.HI R8, R9.reuse, R210.reuse, RZ, 0x2 ;  /* 0x000000d209087211 */ /* 0x0c0fe400078f10ff */
[----:B------:R-:W-:Y:S01]  /*0bb0*/  LEA.HI R9, R9, R210, RZ, 0x5 ;  /* 0x000000d209097211 */ /* 0x000fe200078f28ff */
[----:B------:R-:W-:Y:S01]  /*0bc0*/  IMAD.IADD R3, R212, 0x1, -R3 ;  /* 0x00000001d4037824 */ /* 0x000fe200078e0a03 */
[----:B------:R-:W-:Y:S02]  /*0bd0*/  SHF.R.S32.HI R5, RZ, 0x2, R8 ;  /* 0x00000002ff057819 */ /* 0x000fe40000011408 */
[----:B------:R-:W-:-:S02]  /*0be0*/  SHF.R.S32.HI R9, RZ, 0x5, R9 ;  /* 0x00000005ff097819 */ /* 0x000fc40000011409 */
[----:B--2---:R-:W-:Y:S02]  /*0bf0*/  R2UR UR4, R2 ;  /* 0x00000000020472ca */ /* 0x004fe400000e0000 */
[----:B------:R-:W-:-:S04]  /*0c00*/  SHF.R.S32.HI R2, RZ, 0x1f, R8 ;  /* 0x0000001fff027819 */ /* 0x000fc80000011408 */
[----:B------:R-:W-:-:S04]  /*0c10*/  LEA.HI R2, R2, R5, RZ, 0x3 ;  /* 0x0000000502027211 */ /* 0x000fc800078f18ff */
[----:B------:R-:W-:Y:S02]  /*0c20*/  LOP3.LUT R6, R2, 0xfffffff8, RZ, 0xc0, !PT ;  /* 0xfffffff802067812 */ /* 0x000fe400078ec0ff */
[CC--:B------:R-:W-:Y:S01]  /*0c30*/  LEA.HI R2, R0.reuse, R215.reuse, RZ, 0x4 ;  /* 0x000000d700027211 */ /* 0x0c0fe200078f20ff */
[----:B------:R-:W-:Y:S01]  /*0c40*/  ULOP3.LUT UR4, UR4, 0x1, URZ, 0xfc, !UPT ;  /* 0x0000000104047892 */ /* 0x000fe2000f8efc3f */
[----:B------:R-:W-:Y:S01]  /*0c50*/  LEA.HI R0, R0, R215, RZ, 0x3 ;  /* 0x000000d700007211 */ /* 0x000fe200078f18ff */
[----:B------:R-:W-:Y:S01]  /*0c60*/  IMAD.IADD R10, R5, 0x1, -R6 ;  /* 0x00000001050a7824 */ /* 0x000fe200078e0a06 */
[----:B------:R-:W-:Y:S01]  /*0c70*/  SHF.R.S32.HI R5, RZ, 0x4, R2 ;  /* 0x00000004ff057819 */ /* 0x000fe20000011402 */
[----:B------:R-:W-:Y:S01]  /*0c80*/  IMAD.SHL.U32 R6, R4, 0x20, RZ ;  /* 0x0000002004067824 */ /* 0x000fe200078e00ff */
[C---:B------:R-:W-:Y:S01]  /*0c90*/  LOP3.LUT R4, R2.reuse, 0x3fffff0, RZ, 0xc0, !PT ;  /* 0x03fffff002047812 */ /* 0x040fe200078ec0ff */
[----:B------:R-:W-:Y:S01]  /*0ca0*/  IMAD R10, R9, 0x10, R10 ;  /* 0x00000010090a7824 */ /* 0x000fe200078e020a */
[----:B------:R-:W-:Y:S01]  /*0cb0*/  LEA.HI R2, R2, R5, RZ, 0x1 ;  /* 0x0000000502027211 */ /* 0x000fe200078f08ff */
[----:B------:R-:W-:Y:S01]  /*0cc0*/  IMAD.U32 R214, RZ, RZ, UR4 ;  /* 0x00000004ffd67e24 */ /* 0x000fe2000f8e00ff */
[----:B------:R-:W-:Y:S01]  /*0cd0*/  LOP3.LUT R7, R6, 0xfffffc00, RZ, 0xc0, !PT ;  /* 0xfffffc0006077812 */ /* 0x000fe200078ec0ff */
[----:B------:R-:W-:Y:S01]  /*0ce0*/  IMAD.IADD R4, R215, 0x1, -R4 ;  /* 0x00000001d7047824 */ /* 0x000fe200078e0a04 */
[----:B------:R-:W-:Y:S01]  /*0cf0*/  LOP3.LUT R2, R2, 0x1ffffffe, RZ, 0xc0, !PT ;  /* 0x1ffffffe02027812 */ /* 0x000fe200078ec0ff */
[----:B------:R-:W-:Y:S01]  /*0d00*/  IMAD R211, R3, 0x40, R10 ;  /* 0x0000004003d37824 */ /* 0x000fe200078e020a */
[----:B------:R-:W-:Y:S01]  /*0d10*/  LOP3.LUT R3, R8, 0x7ffffffc, RZ, 0xc0, !PT ;  /* 0x7ffffffc08037812 */ /* 0x000fe200078ec0ff */
[----:B------:R-:W-:Y:S01]  /*0d20*/  IMAD R7, R4, 0x40, R7 ;  /* 0x0000004004077824 */ /* 0x000fe200078e0207 */
[----:B------:R-:W-:Y:S01]  /*0d30*/  UMOV UR4, URZ ;  /* 0x0000003f00047c82 */ /* 0x000fe20008000000 */
[----:B------:R-:W-:Y:S01]  /*0d40*/  IMAD.IADD R2, R5, 0x1, -R2 ;  /* 0x0000000105027824 */ /* 0x000fe200078e0a02 */
[----:B------:R-:W-:Y:S01]  /*0d50*/  SHF.R.S32.HI R204, RZ, 0x3, R0 ;  /* 0x00000003ffcc7819 */ /* 0x000fe20000011400 */
[----:B------:R-:W-:-:S02]  /*0d60*/  IMAD.U32 R209, RZ, RZ, UR4 ;  /* 0x00000004ffd17e24 */ /* 0x000fc4000f8e00ff */
[----:B------:R-:W-:Y:S01]  /*0d70*/  IMAD R213, R2, 0x8, R7 ;  /* 0x0000000802d57824 */ /* 0x000fe200078e0207 */
[----:B------:R-:W-:Y:S01]  /*0d80*/  LOP3.LUT R2, R0, 0x1ffffff8, RZ, 0xc0, !PT ;  /* 0x1ffffff800027812 */ /* 0x000fe200078ec0ff */
[----:B------:R-:W-:-:S04]  /*0d90*/  IMAD.IADD R18, R210, 0x1, -R3 ;  /* 0x00000001d2127824 */ /* 0x000fc800078e0a03 */
[----:B------:R-:W-:-:S04]  /*0da0*/  IMAD.IADD R2, R215, 0x1, -R2 ;  /* 0x00000001d7027824 */ /* 0x000fc800078e0a02 */
[----:B------:R-:W-:-:S07]  /*0db0*/  IMAD.SHL.U32 R23, R2, 0x8, RZ ;  /* 0x0000000802177824 */ /* 0x000fce00078e00ff */
.L_x_1180:
[----:B------:R-:W-:Y:S01]  /*0dc0*/  ULDC.64 UR8, c[0x0][0xa28] ;  /* 0x00028a0000087ab9 */ /* 0x000fe20000000a00 */
[----:B0-----:R-:W0:Y:S01]  /*0dd0*/  LDC R22, c[0x0][0x288] ;  /* 0x0000a200ff167b82 */ /* 0x001e220000000800 */
[----:B------:R-:W-:Y:S01]  /*0de0*/  UISETP.NE.U32.AND UP0, UPT, UR8, URZ, UPT ;  /* 0x0000003f0800728c */ /* 0x000fe2000bf05070 */
[----:B----45:R-:W-:-:S03]  /*0df0*/  IMAD.MOV.U32 R6, RZ, RZ, RZ ;  /* 0x000000ffff067224 */ /* 0x030fc600078e00ff */
[----:B------:R-:W-:-:S03]  /*0e00*/  UISETP.NE.AND.EX UP0, UPT, UR9, URZ, UPT, UP0 ;  /* 0x0000003f0900728c */ /* 0x000fc6000bf05300 */
[----:B------:R-:W-:Y:S01]  /*0e10*/  ULDC.64 UR8, c[0x0][0xa18] ;  /* 0x0002860000087ab9 */ /* 0x000fe20000000a00 */
[----:B-123--:R-:W1:Y:S01]  /*0e20*/  LDC.64 R8, c[0x0][0x3f8] ;  /* 0x0000fe00ff087b82 */ /* 0x00ee620000000a00 */
[----:B------:R-:W-:Y:S01]  /*0e30*/  UISETP.NE.U32.AND UP1, UPT, UR8, URZ, UPT ;  /* 0x0000003f0800728c */ /* 0x000fe2000bf25070 */
[----:B------:R-:W-:-:S03]  /*0e40*/  PLOP3.LUT P0, PT, PT, PT, UP0, 0x80, 0x0 ;  /* 0x000000000000781c */ /* 0x000fc60003f0f008 */
[----:B------:R-:W-:-:S03]  /*0e50*/  UISETP.NE.AND.EX UP1, UPT, UR9, URZ, UPT, UP1 ;  /* 0x0000003f0900728c */ /* 0x000fc6000bf25310 */
[----:B------:R-:W-:Y:S01]  /*0e60*/  @UP0 ULDC.64 UR8, c[0x0][0xa28] ;  /* 0x00028a0000080ab9 */ /* 0x000fe20000000a00 */
[----:B------:R-:W2:Y:S01]  /*0e70*/  LDC R0, c[0x0][0x404] ;  /* 0x00010100ff007b82 */ /* 0x000ea20000000800 */
[----:B------:R-:W-:Y:S01]  /*0e80*/  @UP0 UIMAD.WIDE UR8, UR5, 0x4, UR8 ;  /* 0x00000004050808a5 */ /* 0x000fe2000f8e0208 */
[----:B------:R-:W-:-:S05]  /*0e90*/  PLOP3.LUT P2, PT, PT, PT, UP1, 0x80, 0x0 ;  /* 0x000000000000781c */ /* 0x000fca0003f4f018 */
[----:B------:R-:W-:Y:S01]  /*0ea0*/  @UP1 ULDC.64 UR10, c[0x0][0xa18] ;  /* 0x00028600000a1ab9 */ /* 0x000fe20000000a00 */
[----:B------:R-:W-:Y:S01]  /*0eb0*/  IMAD.U32 R2, RZ, RZ, UR8 ;  /* 0x00000008ff027e24 */ /* 0x000fe2000f8e00ff */
[----:B------:R-:W3:Y:S01]  /*0ec0*/  LDC R19, c[0x0][0x2e0] ;  /* 0x0000b800ff137b82 */ /* 0x000ee20000000800 */
[----:B------:R-:W-:Y:S01]  /*0ed0*/  IMAD.U32 R3, RZ, RZ, UR9 ;  /* 0x00000009ff037e24 */ /* 0x000fe2000f8e00ff */
[----:B------:R-:W-:-:S04]  /*0ee0*/  @UP1 UIMAD.WIDE UR8, UR5, 0x4, UR10 ;  /* 0x00000004050818a5 */ /* 0x000fc8000f8e020a */
[----:B------:R4:W5:Y:S02]  /*0ef0*/  @P0 LDG.E R6, desc[UR60][R2.64] ;  /* 0x0000003c02060981 */ /* 0x000964000c1e1900 */
[----:B------:R-:W-:Y:S02]  /*0f00*/  IMAD.U32 R4, RZ, RZ, UR8 ;  /* 0x00000008ff047e24 */ /* 0x000fe4000f8e00ff */
[----:B------:R-:W-:Y:S01]  /*0f10*/  IMAD.U32 R5, RZ, RZ, UR9 ;  /* 0x00000009ff057e24 */ /* 0x000fe2000f8e00ff */
[----:B------:R-:W-:-:S04]  /*0f20*/  ULDC.64 UR8, c[0x0][0xa20] ;  /* 0x0002880000087ab9 */ /* 0x000fc80000000a00 */
[----:B0-----:R4:W5:Y:S01]  /*0f30*/  @P2 LDG.E R22, desc[UR60][R4.64] ;  /* 0x0000003c04162981 */ /* 0x001962000c1e1900 */
[----:B-1----:R-:W-:Y:S01]  /*0f40*/  ISETP.NE.U32.AND P0, PT, R8, RZ, PT ;  /* 0x000000ff0800720c */ /* 0x002fe20003f05070 */
[----:B------:R-:W-:Y:S01]  /*0f50*/  IMAD.U32 R207, RZ, RZ, UR6 ;  /* 0x00000006ffcf7e24 */ /* 0x000fe2000f8e00ff */
[----:B------:R-:W-:Y:S02]  /*0f60*/  ISETP.NE.U32.AND P1, PT, RZ, UR8, PT ;  /* 0x00000008ff007c0c */ /* 0x000fe4000bf25070 */
[----:B------:R-:W-:Y:S02]  /*0f70*/  ISETP.NE.AND.EX P0, PT, R9, RZ, PT, P0 ;  /* 0x000000ff0900720c */ /* 0x000fe40003f05300 */
[----:B------:R-:W-:Y:S02]  /*0f80*/  ISETP.NE.AND.EX P1, PT, RZ, UR9, PT, P1 ;  /* 0x00000009ff007c0c */ /* 0x000fe4000bf25310 */
[----:B--2---:R-:W-:Y:S01]  /*0f90*/  SEL R0, R0, 0x1, P0 ;  /* 0x0000000100007807 */ /* 0x004fe20000000000 */
[----:B----4-:R-:W-:Y:S10]  /*0fa0*/  @P2 BRA `(.L_x_1081) ;  /* 0x00000000002c2947 */ /* 0x010ff40003800000 */
[----:B------:R-:W-:Y:S02]  /*0fb0*/  ULDC.64 UR6, c[0x0][0xa00] ;  /* 0x0002800000067ab9 */ /* 0x000fe40000000a00 */
[----:B------:R-:W-:-:S04]  /*0fc0*/  ISETP.NE.U32.AND P0, PT, RZ, UR6, PT ;  /* 0x00000006ff007c0c */ /* 0x000fc8000bf05070 */
[----:B------:R-:W-:-:S13]  /*0fd0*/  ISETP.NE.AND.EX P0, PT, RZ, UR7, PT, P0 ;  /* 0x00000007ff007c0c */ /* 0x000fda000bf05300 */
[----:B------:R-:W-:Y:S05]  /*0fe0*/  @!P0 BRA `(.L_x_1081) ;  /* 0x00000000001c8947 */ /* 0x000fea0003800000 */
[----:B------:R-:W-:Y:S02]  /*0ff0*/  ULDC.64 UR6, c[0x0][0xa00] ;  /* 0x0002800000067ab9 */ /* 0x000fe40000000a00 */
[----:B------:R-:W-:-:S06]  /*1000*/  UIMAD.WIDE UR6, UR5, 0x4, UR6 ;  /* 0x00000004050678a5 */ /* 0x000fcc000f8e0206 */
[----:B------:R-:W-:Y:S02]  /*1010*/  IMAD.U32 R2, RZ, RZ, UR6 ;  /* 0x00000006ff027e24 */ /* 0x000fe4000f8e00ff */
[----:B------:R-:W-:-:S05]  /*1020*/  IMAD.U32 R3, RZ, RZ, UR7 ;  /* 0x00000007ff037e24 */ /* 0x000fca000f8e00ff */
[----:B-----5:R-:W2:Y:S04]  /*1030*/  LDG.E R22, desc[UR60][R2.64] ;  /* 0x0000003c02167981 */ /* 0x020ea8000c1e1900 */
[----:B------:R-:W2:Y:S02]  /*1040*/  LDG.E R5, desc[UR60][R2.64+0x4] ;  /* 0x0000043c02057981 */ /* 0x000ea4000c1e1900 */
[----:B--2---:R-:W-:-:S07]  /*1050*/  IMAD.IADD R22, R5, 0x1, -R22 ;  /* 0x0000000105167824 */ /* 0x004fce00078e0a16 */
.L_x_1081:
[----:B---3--:R-:W-:Y:S02]  /*1060*/  IMAD R19, R0, R19, RZ ;  /* 0x0000001300137224 */ /* 0x008fe400078e02ff */
[----:B------:R-:W-:Y:S02]  /*1070*/  IMAD.MOV.U32 R206, RZ, RZ, R201 ;  /* 0x000000ffffce7224 */ /* 0x000fe400078e00c9 */
[----:B------:R-:W-:Y:S01]  /*1080*/  IMAD.U32 R208, RZ, RZ, UR5 ;  /* 0x00000005ffd07e24 */ /* 0x000fe2000f8e00ff */
[----:B------:R-:W-:Y:S06]  /*1090*/  @!P1 BRA `(.L_x_1082) ;  /* 0x0000000000189947 */ /* 0x000fec0003800000 */
[----:B------:R-:W-:Y:S02]  /*10a0*/  ULDC.64 UR6, c[0x0][0xa20] ;  /* 0x0002880000067ab9 */ /* 0x000fe40000000a00 */
[----:B------:R-:W-:-:S06]  /*10b0*/  UIMAD.WIDE UR4, UR5, 0x4, UR6 ;  /* 0x00000004050478a5 */ /* 0x000fcc000f8e0206 */
[----:B------:R-:W-:Y:S02]  /*10c0*/  IMAD.U32 R2, RZ, RZ, UR4 ;  /* 0x00000004ff027e24 */ /* 0x000fe4000f8e00ff */
[----:B------:R-:W-:-:S05]  /*10d0*/  IMAD.U32 R3, RZ, RZ, UR5 ;  /* 0x00000005ff037e24 */ /* 0x000fca000f8e00ff */
[----:B------:R0:W5:Y:S01]  /*10e0*/  LDG.E R19, desc[UR60][R2.64] ;  /* 0x0000003c02137981 */ /* 0x000162000c1e1900 */
[----:B------:R-:W-:Y:S05]  /*10f0*/  BRA `(.L_x_1083) ;  /* 0x00000000002c7947 */ /* 0x000fea0003800000 */
.L_x_1082:
        /* <DEDUP_REMOVED lines=8> */
[----:B------:R-:W2:Y:S04]  /*1180*/  LDG.E R19, desc[UR60][R2.64] ;  /* 0x0000003c02137981 */ /* 0x000ea8000c1e1900 */
[----:B------:R-:W2:Y:S02]  /*1190*/  LDG.E R0, desc[UR60][R2.64+0x4] ;  /* 0x0000043c02007981 */ /* 0x000ea4000c1e1900 */
[----:B--2---:R-:W-:-:S07]  /*11a0*/  IMAD.IADD R19, R0, 0x1, -R19 ;  /* 0x0000000100137824 */ /* 0x004fce00078e0a13 */
.L_x_1083:
[----:B------:R-:W1:Y:S01]  /*11b0*/  LDC.64 R8, c[0x0][0x9e0] ;  /* 0x00027800ff087b82 */ /* 0x000e620000000a00 */
[----:B-----5:R-:W-:Y:S01]  /*11c0*/  IMAD.IADD R19, R19, 0x1, -R6 ;  /* 0x0000000113137824 */ /* 0x020fe200078e0a06 */
[----:B------:R-:W-:-:S04]  /*11d0*/  LEA R0, R201, 0x80, 0x7 ;  /* 0x00000080c9007811 */ /* 0x000fc800078e38ff */
[----:B0-----:R-:W-:Y:S02]  /*11e0*/  IADD3 R3, R19, R0, -R22 ;  /* 0x0000000013037210 */ /* 0x001fe40007ffe816 */
[----:B-1----:R-:W-:-:S03]  /*11f0*/  ISETP.GE.AND P1, PT, R9, 0x1, PT ;  /* 0x000000010900780c */ /* 0x002fc60003f26270 */
[----:B------:R-:W-:-:S10]  /*1200*/  IMAD.IADD R0, R3, 0x1, R8 ;  /* 0x0000000103007824 */ /* 0x000fd400078e0208 */
[----:B------:R-:W-:Y:S05]  /*1210*/  @!P1 BRA `(.L_x_1084) ;  /* 0x0000000000409947 */ /* 0x000fea0003800000 */
[C---:B------:R-:W-:Y:S01]  /*1220*/  ISETP.GT.AND P0, PT, R3.reuse, RZ, PT ;  /* 0x000000ff0300720c */ /* 0x040fe20003f04270 */
[----:B------:R-:W-:-:S12]  /*1230*/  VIADD R2, R3, 0xffffffff ;  /* 0xffffffff03027836 */ /* 0x000fd80000000000 */
[----:B------:R-:W-:Y:S05]  /*1240*/  @P0 BRA `(.L_x_1085) ;  /* 0x00000000001c0947 */ /* 0x000fea0003800000 */
[----:B------:R-:W-:Y:S01]  /*1250*/  ISETP.NE.AND P0, PT, R9, 0x1, PT ;  /* 0x000000010900780c */ /* 0x000fe20003f05270 */
[----:B------:R-:W-:-:S12]  /*1260*/  IMAD.MOV R3, RZ, RZ, -R3 ;  /* 0x000000ffff037224 */ /* 0x000fd800078e0a03 */
[----:B------:R-:W0:Y:S02]  /*1270*/  @P0 LDC.64 R4, c[0x0][0x9e8] ;  /* 0x00027a00ff040b82 */ /* 0x000e240000000a00 */
[----:B0-----:R-:W-:-:S05]  /*1280*/  @P0 IMAD.HI.U32 R2, R3, R4, RZ ;  /* 0x0000000403020227 */ /* 0x001fca00078e00ff */
[----:B------:R-:W-:-:S04]  /*1290*/  @P0 SHF.R.U32.HI R3, RZ, R5, R2 ;  /* 0x00000005ff030219 */ /* 0x000fc80000011602 */
[----:B------:R-:W-:Y:S01]  /*12a0*/  LOP3.LUT R2, RZ, R3, RZ, 0x33, !PT ;  /* 0x00000003ff027212 */ /* 0x000fe200078e33ff */
[----:B------:R-:W-:Y:S06]  /*12b0*/  BRA `(.L_x_1086) ;  /* 0x0000000000107947 */ /* 0x000fec0003800000 */
.L_x_1085:
[----:B------:R-:W-:-:S13]  /*12c0*/  ISETP.NE.AND P0, PT, R9, 0x1, PT ;  /* 0x000000010900780c */ /* 0x000fda0003f05270 */
[----:B------:R-:W0:Y:S02]  /*12d0*/  @P0 LDC.64 R4, c[0x0][0x9e8] ;  /* 0x00027a00ff040b82 */ /* 0x000e240000000a00 */
[----:B0-----:R-:W-:-:S05]  /*12e0*/  @P0 IMAD.HI.U32 R4, R2, R4, RZ ;  /* 0x0000000402040227 */ /* 0x001fca00078e00ff */
[----:B------:R-:W-:-:S07]  /*12f0*/  @P0 SHF.R.U32.HI R2, RZ, R5, R4 ;  /* 0x00000005ff020219 */ /* 0x000fce0000011604 */
.L_x_1086:
[----:B------:R-:W-:-:S05]  /*1300*/  IMAD R3, R2, R9, R9 ;  /* 0x0000000902037224 */ /* 0x000fca00078e0209 */
[----:B------:R-:W-:-:S07]  /*1310*/  VIMNMX R0, R0, R3, PT ;  /* 0x0000000300007248 */ /* 0x000fce0003fe0100 */
.L_x_1084:
[----:B------:R-:W-:Y:S01]  /*1320*/  VIADD R2, R0, 0x3f ;  /* 0x0000003f00027836 */ /* 0x000fe20000000000 */
[----:B------:R-:W-:Y:S01]  /*1330*/  ULDC UR4, c[0x0][0x9dc] ;  /* 0x0002770000047ab9 */ /* 0x000fe20000000800 */
[----:B------:R-:W-:Y:S02]  /*1340*/  VIADD R0, R19, 0x3f ;  /* 0x0000003f13007836 */ /* 0x000fe40000000000 */
[----:B------:R-:W-:Y:S01]  /*1350*/  IMAD R4, R201, 0x80, -R22 ;  /* 0x00000080c9047824 */ /* 0x000fe200078e0a16 */
[----:B------:R-:W-:Y:S02]  /*1360*/  SHF.R.S32.HI R5, RZ, 0x1f, R2 ;  /* 0x0000001fff057819 */ /* 0x000fe40000011402 */
[----:B------:R-:W-:Y:S01]  /*1370*/  SHF.R.S32.HI R3, RZ, 0x1f, R0 ;  /* 0x0000001fff037819 */ /* 0x000fe20000011400 */
[----:B------:R-:W-:Y:S01]  /*1380*/  IMAD.IADD R4, R19, 0x1, R4 ;  /* 0x0000000113047824 */ /* 0x000fe200078e0204 */
[----:B------:R-:W-:Y:S02]  /*1390*/  LEA.HI R5, R5, R2, RZ, 0x6 ;  /* 0x0000000205057211 */ /* 0x000fe400078f30ff */
[----:B------:R-:W-:Y:S01]  /*13a0*/  LEA.HI R3, R3, R0, RZ, 0x6 ;  /* 0x0000000003037211 */ /* 0x000fe200078f30ff */
[----:B------:R-:W-:Y:S01]  /*13b0*/  VIADD R6, R4, -UR4 ;  /* 0x8000000404067c36 */ /* 0x000fe20008000000 */
[----:B------:R-:W-:-:S02]  /*13c0*/  SHF.R.S32.HI R62, RZ, 0x6, R5 ;  /* 0x00000006ff3e7819 */ /* 0x000fc40000011405 */
[----:B------:R-:W-:Y:S02]  /*13d0*/  SHF.R.S32.HI R3, RZ, 0x6, R3 ;  /* 0x00000006ff037819 */ /* 0x000fe40000011403 */
[----:B------:R-:W-:Y:S02]  /*13e0*/  R2UR UR4, R6 ;  /* 0x00000000060472ca */ /* 0x000fe400000e0000 */
[----:B------:R-:W-:Y:S01]  /*13f0*/  VIMNMX R62, R3, R62, PT ;  /* 0x0000003e033e7248 */ /* 0x000fe20003fe0100 */
[----:B------:R-:W-:-:S12]  /*1400*/  @!P1 BRA `(.L_x_1087) ;  /* 0x0000000000449947 */ /* 0x000fd80003800000 */
[----:B------:R-:W-:-:S13]  /*1410*/  ISETP.GT.AND P0, PT, R4, -0x1, PT ;  /* 0xffffffff0400780c */ /* 0x000fda0003f04270 */
[----:B------:R-:W-:Y:S05]  /*1420*/  @P0 BRA `(.L_x_1088) ;  /* 0x00000000001c0947 */ /* 0x000fea0003800000 */
[----:B------:R-:W-:Y:S02]  /*1430*/  ISETP.NE.AND P0, PT, R9, 0x1, PT ;  /* 0x000000010900780c */ /* 0x000fe40003f05270 */
[----:B------:R-:W-:-:S11]  /*1440*/  LOP3.LUT R3, RZ, R4, RZ, 0x33, !PT ;  /* 0x00000004ff037212 */ /* 0x000fd600078e33ff */
[----:B------:R-:W0:Y:S02]  /*1450*/  @P0 LDC.64 R6, c[0x0][0x9e8] ;  /* 0x00027a00ff060b82 */ /* 0x000e240000000a00 */
[----:B0-----:R-:W-:-:S05]  /*1460*/  @P0 IMAD.HI.U32 R0, R3, R6, RZ ;  /* 0x0000000603000227 */ /* 0x001fca00078e00ff */
[----:B------:R-:W-:-:S04]  /*1470*/  @P0 SHF.R.U32.HI R3, RZ, R7, R0 ;  /* 0x00000007ff030219 */ /* 0x000fc80000011600 */
[----:B------:R-:W-:Y:S01]  /*1480*/  LOP3.LUT R4, RZ, R3, RZ, 0x33, !PT ;  /* 0x00000003ff047212 */ /* 0x000fe200078e33ff */
[----:B------:R-:W-:Y:S06]  /*1490*/  BRA `(.L_x_1089) ;  /* 0x0000000000107947 */ /* 0x000fec0003800000 */
.L_x_1088:
[----:B------:R-:W-:-:S13]  /*14a0*/  ISETP.NE.AND P0, PT, R9, 0x1, PT ;  /* 0x000000010900780c */ /* 0x000fda0003f05270 */
[----:B------:R-:W0:Y:S02]  /*14b0*/  @P0 LDC.64 R2, c[0x0][0x9e8] ;  /* 0x00027a00ff020b82 */ /* 0x000e240000000a00 */
[----:B0-----:R-:W-:-:S05]  /*14c0*/  @P0 IMAD.HI.U32 R0, R4, R2, RZ ;  /* 0x0000000204000227 */ /* 0x001fca00078e00ff */
[----:B------:R-:W-:-:S07]  /*14d0*/  @P0 SHF.R.U32.HI R4, RZ, R3, R0 ;  /* 0x00000003ff040219 */ /* 0x000fce0000011600 */
.L_x_1089:
[----:B------:R-:W-:-:S05]  /*14e0*/  IMAD R4, R4, R9, RZ ;  /* 0x0000000904047224 */ /* 0x000fca00078e02ff */
[----:B------:R-:W-:-:S13]  /*14f0*/  R2UR UR5, R4 ;  /* 0x00000000040572ca */ /* 0x000fda00000e0000 */
[----:B------:R-:W-:-:S04]  /*1500*/  UISETP.LT.AND UP0, UPT, UR4, UR5, UPT ;  /* 0x000000050400728c */ /* 0x000fc8000bf01270 */
[----:B------:R-:W-:-:S12]  /*1510*/  USEL UR4, UR4, UR5, !UP0 ;  /* 0x0000000504047287 */ /* 0x000fd8000c000000 */
.L_x_1087:
        /* <DEDUP_REMOVED lines=22> */
[----:B------:R-:W-:Y:S01]  /*1680*/  ISETP.GT.AND P1, PT, R62, UR6, PT ;  /* 0x000000063e007c0c */ /* 0x000fe2000bf24270 */
[----:B------:R-:W-:Y:S01]  /*1690*/  IMAD.U32 R200, RZ, RZ, UR6 ;  /* 0x00000006ffc87e24 */ /* 0x000fe2000f8e00ff */
        /* <DEDUP_REMOVED lines=11> */
[----:B------:R-:W-:Y:S01]  /*1750*/  CS2R R100, SRZ ;  /* 0x0000000000647805 */ /* 0x000fe2000001ff00 */
[----:B------:R-:W-:Y:S01]  /*1760*/  IMAD.MOV.U32 R166, RZ, RZ, RZ ;  /* 0x000000ffffa67224 */ /* 0x000fe200078e00ff */
        /* <DEDUP_REMOVED lines=32> */
[----:B------:R-:W-:Y:S01]  /*1970*/  CS2R R32, SRZ ;  /* 0x0000000000207805 */ /* 0x000fe2000001ff00 */
[----:B------:R-:W-:Y:S01]  /*1980*/  IMAD.MOV.U32 R6, RZ, RZ, RZ ;  /* 0x000000ffff067224 */ /* 0x000fe200078e00ff */
[----:B------:R-:W-:Y:S02]  /*1990*/  CS2R R26, SRZ ;  /* 0x00000000001a7805 */ /* 0x000fe4000001ff00 */
[----:B------:R-:W-:Y:S01]  /*19a0*/  CS2R R28, SRZ ;  /* 0x00000000001c7805 */ /* 0x000fe2000001ff00 */
[----:B------:R-:W-:Y:S01]  /*19b0*/  IMAD.MOV.U32 R8, RZ, RZ, RZ ;  /* 0x000000ffff087224 */ /* 0x000fe200078e00ff */
[----:B------:R-:W-:Y:S01]  /*19c0*/  CS2R R24, SRZ ;  /* 0x0000000000187805 */ /* 0x000fe2000001ff00 */
[----:B------:R-:W-:Y:S06]  /*19d0*/  @!P1 BRA `(.L_x_1090) ;  /* 0x000000a800c89947 */ /* 0x000fec0003800000 */
        /* <DEDUP_REMOVED lines=31> */
.L_x_1091:
        /* <DEDUP_REMOVED lines=9> */
[----:B------:R-:W0:Y:S02]  /*1c60*/  SYNCS.PHASECHK.TRANS64.TRYWAIT P1, [UR38+0x30800], R0 ;  /* 0x03080000ff0075a7 */ /* 0x000e240008020166 */
[----:B0-----:R-:W-:Y:S05]  /*1c70*/  @!P1 BRA `(.L_x_1092) ;  /* 0x0000012c004c9947 */ /* 0x001fea0003800000 */
.L_x_1277:
[----:B------:R-:W-:Y:S05]  /*1c80*/  @!P0 BRA `(.L_x_1093) ;  /* 0x0000000000048947 */ /* 0x000fea0003800000 */
[----:B------:R-:W-:Y:S01]  /*1c90*/  BPT.TRAP 0x1 ;  /* 0x000000040000795c */ /* 0x000fe20000300000 */
.L_x_1093:
[----:B------:R-:W-:Y:S02]  /*1ca0*/  IMAD.U32 R5, RZ, RZ, UR36 ;  /* 0x00000024ff057e24 */ /* 0x000fe4000f8e00ff */
[----:B0-----:R-:W-:-:S03]  /*1cb0*/  IMAD.U32 R0, RZ, RZ, UR37 ;  /* 0x00000025ff007e24 */ /* 0x001fc6000f8e00ff */
[----:B------:R-:W-:Y:S02]  /*1cc0*/  LEA R5, R5, UR38, 0x3 ;  /* 0x0000002605057c11 */ /* 0x000fe4000f8e18ff */
[----:B------:R-:W-:-:S04]  /*1cd0*/  SHF.L.U32 R0, R0, 0x1f, RZ ;  /* 0x0000001f00007819 */ /* 0x000fc800000006ff */
[----:B------:R0:W1:Y:S01]  /*1ce0*/  SYNCS.PHASECHK.TRANS64.TRYWAIT P2, [R5+URZ+0x30830], R0 ;  /* 0x03083000050075a7 */ /* 0x000062000804017f */
[----:B------:R-:W-:Y:S05]  /*1cf0*/  @!P0 BRA `(.L_x_1094) ;  /* 0x0000000000048947 */ /* 0x000fea0003800000 */
[----:B------:R-:W-:Y:S01]  /*1d00*/  BPT.TRAP 0x1 ;  /* 0x000000040000795c */ /* 0x000fe20000300000 */
.L_x_1094:
[----:B------:R-:W2:Y:S02]  /*1d10*/  S2R R2, SR_TID.X ;  /* 0x0000000000027919 */ /* 0x000ea40000002100 */
[----:B--2---:R-:W-:Y:S01]  /*1d20*/  LOP3.LUT P1, RZ, R2, 0x7f, RZ, 0xc0, !PT ;  /* 0x0000007f02ff7812 */ /* 0x004fe2000782c0ff */
[----:B-1----:R-:W-:-:S12]  /*1d30*/  @P2 BRA `(.L_x_1095) ;  /* 0x0000000000082947 */ /* 0x002fd80003800000 */
[----:B------:R-:W1:Y:S02]  /*1d40*/  SYNCS.PHASECHK.TRANS64.TRYWAIT P2, [R5+URZ+0x30830], R0 ;  /* 0x03083000050075a7 */ /* 0x000e64000804017f */
[----:B-1----:R-:W-:Y:S05]  /*1d50*/  @!P2 BRA `(.L_x_1096) ;  /* 0x0000012c002ca947 */ /* 0x002fea0003800000 */
.L_x_1095:
[----:B------:R-:W-:Y:S05]  /*1d60*/  WARPSYNC.ALL ;  /* 0x0000000000007948 */ /* 0x000fea0003800000 */
[----:B------:R-:W-:Y:S01]  /*1d70*/  UIADD3 UR4, UR38, 0x20400, URZ ;  /* 0x0002040026047890 */ /* 0x000fe2000fffe03f */
[----:B------:R-:W-:Y:S01]  /*1d80*/  WARPGROUP.ARRIVE ;  /* 0x00000000000079c5 */ /* 0x000fe20000000000 */
[----:B------:R-:W-:Y:S01]  /*1d90*/  UMOV UR9, 0x40000040 ;  /* 0x4000004000097882 */ /* 0x000fe20000000000 */
[----:B------:R-:W-:Y:S01]  /*1da0*/  UMOV UR11, 0x40000040 ;  /* 0x40000040000b7882 */ /* 0x000fe20000000000 */
[----:B------:R-:W-:Y:S01]  /*1db0*/  USHF.R.U32.HI UR4, URZ, 0x4, UR4 ;  /* 0x000000043f047899 */ /* 0x000fe20008011604 */
[----:B------:R-:W-:Y:S01]  /*1dc0*/  IMAD.U32 R15, RZ, RZ, UR9 ;  /* 0x00000009ff0f7e24 */ /* 0x000fe2000f8e00ff */
[----:B------:R-:W-:Y:S01]  /*1dd0*/  UMOV UR13, 0x40000040 ;  /* 0x40000040000d7882 */ /* 0x000fe20000000000 */
[----:B------:R-:W-:Y:S01]  /*1de0*/  UMOV UR15, 0x40000040 ;  /* 0x40000040000f7882 */ /* 0x000fe20000000000 */
[----:B------:R-:W-:Y:S01]  /*1df0*/  ULOP3.LUT UR4, UR4, 0x3fff, URZ, 0xc0, !UPT ;  /* 0x00003fff04047892 */ /* 0x000fe2000f8ec03f */
[----:B------:R-:W-:Y:S01]  /*1e00*/  IMAD.MOV.U32 R3, RZ, RZ, -0x40 ;  /* 0xffffffc0ff037424 */ /* 0x000fe200078e00ff */
[----:B------:R-:W-:Y:S01]  /*1e10*/  UMOV UR17, 0x40000040 ;  /* 0x4000004000117882 */ /* 0x000fe20000000000 */
[----:B------:R-:W-:Y:S01]  /*1e20*/  UMOV UR19, 0x40000040 ;  /* 0x4000004000137882 */ /* 0x000fe20000000000 */
[----:B------:R-:W-:Y:S01]  /*1e30*/  ULOP3.LUT UR39, UR4, 0x10000, URZ, 0xfc, !UPT ;  /* 0x0001000004277892 */ /* 0x000fe2000f8efc3f */
[----:B------:R-:W-:Y:S01]  /*1e40*/  IMAD R20, R62, R3, 0x40 ;  /* 0x000000403e147424 */ /* 0x000fe200078e0203 */
[----:B------:R-:W-:Y:S01]  /*1e50*/  ULOP3.LUT UR4, UR40, 0x10000, URZ, 0xfc, !UPT ;  /* 0x0001000028047892 */ /* 0x000fe2000f8efc3f */
[----:B01----:R-:W-:Y:S01]  /*1e60*/  @!P1 VIADD R0, R5, 0x30840 ;  /* 0x0003084005009836 */ /* 0x003fe20000000000 */
[----:B------:R-:W-:Y:S01]  /*1e70*/  ULEA UR5, UR36, UR39, 0xb ;  /* 0x0000002724057291 */ /* 0x000fe2000f8e583f */
[----:B------:R-:W-:Y:S01]  /*1e80*/  IMAD.IADD R3, R19, 0x1, R20 ;  /* 0x0000000113037824 */ /* 0x000fe200078e0214 */
[----:B------:R-:W-:Y:S01]  /*1e90*/  UIADD3 UR6, UR4, 0x2, URZ ;  /* 0x0000000204067890 */ /* 0x000fe2000fffe03f */
[----:B------:R-:W-:Y:S01]  /*1ea0*/  IMAD R4, R201, 0x80, R211 ;  /* 0x00000080c9047824 */ /* 0x000fe200078e02d3 */
[----:B------:R-:W-:Y:S01]  /*1eb0*/  UIADD3 UR7, UR5, 0x2, URZ ;  /* 0x0000000205077890 */ /* 0x000fe2000fffe03f */
[----:B------:R-:W-:Y:S01]  /*1ec0*/  @!P1 PRMT R0, RZ, 0x654, R0 ;  /* 0x00000654ff009816 */ /* 0x000fe20000000000 */
[----:B------:R-:W-:Y:S01]  /*1ed0*/  UMOV UR8, UR4 ;  /* 0x0000000400087c82 */ /* 0x000fe20008000000 */
[----:B------:R-:W-:Y:S01]  /*1ee0*/  UMOV UR10, UR5 ;  /* 0x00000005000a7c82 */ /* 0x000fe20008000000 */
[----:B------:R-:W-:Y:S01]  /*1ef0*/  IMAD.U32 R14, RZ, RZ, UR8 ;  /* 0x00000008ff0e7e24 */ /* 0x000fe2000f8e00ff */
[----:B------:R-:W-:Y:S01]  /*1f00*/  HGMMA.64x64x16.F32.BF16 R24, gdesc[UR8], RZ, !UPT, gsb0 ;  /* 0x00e00000081879f0 */ /* 0x000fe2000c0018ff */
        /* <DEDUP_REMOVED lines=8> */
[----:B------:R-:W-:Y:S01]  /*1f90*/  UIADD3 UR12, UR4, 0x404, URZ ;  /* 0x00000404040c7890 */ /* 0x000fe2000fffe03f */
[--C-:B------:R-:W-:Y:S01]  /*1fa0*/  IADD3 R5, -R22, 0x1, R3.reuse ;  /* 0x0000000116057810 */ /* 0x100fe20007ffe103 */
[----:B------:R-:W-:Y:S01]  /*1fb0*/  UIADD3 UR14, UR5, 0x204, URZ ;  /* 0x00000204050e7890 */ /* 0x000fe2000fffe03f */
[----:B------:R-:W-:Y:S01]  /*1fc0*/  IMAD R17, R18, -0x2, R3 ;  /* 0xfffffffe12117824 */ /* 0x000fe200078e0203 */
[----:B------:R-:W-:Y:S01]  /*1fd0*/  UIADD3 UR16, UR4, 0x406, URZ ;  /* 0x0000040604107890 */ /* 0x000fe2000fffe03f */
[----:B------:R-:W-:Y:S01]  /*1fe0*/  LEA R16, R62, 0xffffffc0, 0x6 ;  /* 0xffffffc03e107811 */ /* 0x000fe200078e30ff */
[----:B------:R-:W-:Y:S01]  /*1ff0*/  UIADD3 UR18, UR5, 0x206, URZ ;  /* 0x0000020605127890 */ /* 0x000fe2000fffe03f */
[----:B------:R-:W-:Y:S01]  /*2000*/  IMAD R5, R18, -0x2, R5 ;  /* 0xfffffffe12057824 */ /* 0x000fe200078e0205 */
        /* <DEDUP_REMOVED lines=61> */
[----:B------:R-:W-:Y:S01]  /*23e0*/  IMAD.U32 R6, RZ, RZ, UR8 ;  /* 0x00000008ff067e24 */ /* 0x000fe2000f8e00ff */
[----:B------:R-:W-:Y:S01]  /*23f0*/  ULDC.64 UR6, c[0x0][0x9e0] ;  /* 0x0002780000067ab9 */ /* 0x000fe20000000a00 */
[----:B------:R-:W-:Y:S01]  /*2400*/  IMAD.U32 R7, RZ, RZ, UR9 ;  /* 0x00000009ff077e24 */ /* 0x000fe2000f8e00ff */
[----:B------:R-:W-:Y:S01]  /*2410*/  UISETP.GE.AND UP0, UPT, UR7, 0x1, UPT ;  /* 0x000000010700788c */ /* 0x000fe2000bf06270 */
[----:B------:R-:W-:-:S05]  /*2420*/  VIADD R21, R5, UR6 ;  /* 0x0000000605157c36 */ /* 0x000fca0008000000 */
[----:B------:R-:W-:Y:S01]  /*2430*/  PLOP3.LUT P2, PT, PT, PT, UP0, 0x40, 0x0 ;  /* 0x000000000000781c */ /* 0x000fe20003f4e808 */
[----:B------:R-:W-:Y:S02]  /*2440*/  WARPGROUP.DEPBAR.LE gsb0, 0x0 ;  /* 0x00008000000079c5 */ /* 0x000fe40000010000 */
[----:B------:R-:W-:-:S06]  /*2450*/  WARPGROUP.ARRIVE ;  /* 0x00000000000079c5 */ /* 0x000fcc0000000000 */
[----:B------:R-:W-:Y:S01]  /*2460*/  HGMMA.64x64x16.F32.BF16 R24, gdesc[UR8], R24, gsb0 ;  /* 0x00e00000081879f0 */ /* 0x000fe20008001818 */
[----:B------:R-:W-:Y:S02]  /*2470*/  UIADD3 UR8, UR4, 0x402, URZ ;  /* 0x0000040204087890 */ /* 0x000fe4000fffe03f */
[----:B------:R-:W-:Y:S01]  /*2480*/  UIADD3 UR10, UR5, 0x202, URZ ;  /* 0x00000202050a7890 */ /* 0x000fe2000fffe03f */
[----:B------:R-:W-:Y:S01]  /*2490*/  UMOV UR9, 0x40000040 ;  /* 0x4000004000097882 */ /* 0x000fe20000000000 */
[----:B------:R-:W-:Y:S01]  /*24a0*/  UMOV UR11, 0x40000040 ;  /* 0x40000040000b7882 */ /* 0x000fe20000000000 */
        /* <DEDUP_REMOVED lines=39> */
[----:B0-----:R-:W-:Y:S01]  /*2720*/  VIADDMNMX R0, R4, R21, R17, PT ;  /* 0x0000001504007246 */ /* 0x001fe20003800111 */
[----:B------:R-:W-:Y:S06]  /*2730*/  @P2 BRA `(.L_x_1097) ;  /* 0x0000000000582947 */ /* 0x000fec0003800000 */
[----:B------:R-:W-:Y:S01]  /*2740*/  IADD3 R3, -R22, R19, R4 ;  /* 0x0000001316037210 */ /* 0x000fe20007ffe104 */
[----:B------:R-:W-:Y:S03]  /*2750*/  BSSY B0, `(.L_x_1098) ;  /* 0x0000010000007945 */ /* 0x000fe60003800000 */
        /* <DEDUP_REMOVED lines=10> */
.L_x_1099:
[----:B------:R-:W-:-:S06]  /*2800*/  UISETP.NE.AND UP1, UPT, UR7, 0x1, UPT ;  /* 0x000000010700788c */ /* 0x000fcc000bf25270 */
[----:B------:R-:W-:-:S05]  /*2810*/  PLOP3.LUT P2, PT, PT, PT, UP1, 0x80, 0x0 ;  /* 0x000000000000781c */ /* 0x000fca0003f4f018 */
[----:B------:R-:W-:-:S08]  /*2820*/  @UP1 ULDC.64 UR10, c[0x0][0x9e8] ;  /* 0x00027a00000a1ab9 */ /* 0x000fd00000000a00 */
[----:B------:R-:W-:-:S05]  /*2830*/  @P2 IMAD.HI.U32 R56, R3, UR10, RZ ;  /* 0x0000000a03382c27 */ /* 0x000fca000f8e00ff */
[----:B------:R-:W-:-:S07]  /*2840*/  @P2 SHF.R.U32.HI R3, RZ, UR11, R56 ;  /* 0x0000000bff032c19 */ /* 0x000fce0008011638 */
.L_x_1100:
[----:B------:R-:W-:Y:S05]  /*2850*/  BSYNC B0 ;  /* 0x0000000000007941 */ /* 0x000fea0003800000 */
.L_x_1098:
[----:B------:R-:W-:-:S04]  /*2860*/  IMAD R3, R3, UR7, -R16 ;  /* 0x0000000703037c24 */ /* 0x000fc8000f8e0a10 */
[----:B------:R-:W-:-:S05]  /*2870*/  IMAD R3, R18, -0x2, R3 ;  /* 0xfffffffe12037824 */ /* 0x000fca00078e0203 */
[----:B------:R-:W-:Y:S02]  /*2880*/  VIMNMX R2, R2, R3, !PT ;  /* 0x0000000302027248 */ /* 0x000fe40007fe0100 */
[----:B------:R-:W-:-:S07]  /*2890*/  VIADDMNMX R0, R3, UR7, R0, PT ;  /* 0x0000000703007c46 */ /* 0x000fce000b800100 */
.L_x_1097:
[C---:B------:R-:W-:Y:S02]  /*28a0*/  ISETP.GE.AND P2, PT, R20.reuse, 0x2, PT ;  /* 0x000000021400780c */ /* 0x040fe40003f46270 */
        /* <DEDUP_REMOVED lines=29> */
[----:B------:R-:W-:Y:S02]  /*2a80*/  ISETP.LT.OR P4, PT, R0, 0x1a, P4 ;  /* 0x0000001a0000780c */ /* 0x000fe40002781670 */
        /* <DEDUP_REMOVED lines=43> */
[----:B------:R-:W-:Y:S02]  /*2d40*/  IADD3 R2, R5, 0x8, R4 ;  /* 0x0000000805027810 */ /* 0x000fe40007ffe004 */
[----:B------:R-:W-:Y:S01]  /*2d50*/  ISETP.LT.OR P6, PT, R0, 0x3a, P6 ;  /* 0x0000003a0000780c */ /* 0x000fe200037c1670 */
[----:B------:R-:W-:-:S03]  /*2d60*/  VIADD R0, R4, 0x8 ;  /* 0x0000000804007836 */ /* 0x000fc60000000000 */
[----:B------:R-:W-:Y:S02]  /*2d70*/  FSEL R72, R53, -INF , !P6 ;  /* 0xff80000035487808 */ /* 0x000fe40007000000 */
[----:B------:R-:W-:Y:S02]  /*2d80*/  PLOP3.LUT P6, PT, PT, PT, UP0, 0x40, 0x0 ;  /* 0x000000000000781c */ /* 0x000fe40003fce808 */
[----:B------:R-:W-:-:S11]  /*2d90*/  VIADDMNMX R0, R0, R21, R17, PT ;  /* 0x0000001500007246 */ /* 0x000fd60003800111 */
[----:B------:R-:W-:Y:S05]  /*2da0*/  @P6 BRA `(.L_x_1101) ;  /* 0x0000000000646947 */ /* 0x000fea0003800000 */
[----:B------:R-:W-:Y:S01]  /*2db0*/  IADD3 R3, R19, 0x8, R4 ;  /* 0x0000000813037810 */ /* 0x000fe20007ffe004 */
[----:B------:R-:W-:Y:S04]  /*2dc0*/  BSSY B0, `(.L_x_1102) ;  /* 0x0000013000007945 */ /* 0x000fe80003800000 */
        /* <DEDUP_REMOVED lines=12> */
.L_x_1103:
[----:B------:R-:W-:-:S06]  /*2e90*/  UISETP.NE.AND UP1, UPT, UR7, 0x1, UPT ;  /* 0x000000010700788c */ /* 0x000fcc000bf25270 */
[----:B------:R-:W-:-:S05]  /*2ea0*/  PLOP3.LUT P6, PT, PT, PT, UP1, 0x80, 0x0 ;  /* 0x000000000000781c */ /* 0x000fca0003fcf018 */
[----:B------:R-:W-:-:S08]  /*2eb0*/  @UP1 ULDC.64 UR10, c[0x0][0x9e8] ;  /* 0x00027a00000a1ab9 */ /* 0x000fd00000000a00 */
[----:B------:R-:W-:Y:S01]  /*2ec0*/  @P6 IMAD.HI.U32 R5, R3, UR10, RZ ;  /* 0x0000000a03056c27 */ /* 0x000fe2000f8e00ff */
[----:B------:R-:W-:-:S13]  /*2ed0*/  PLOP3.LUT P6, PT, PT, PT, UP1, 0x80, 0x0 ;  /* 0x000000000000781c */ /* 0x000fda0003fcf018 */
[----:B------:R-:W-:-:S07]  /*2ee0*/  @P6 SHF.R.U32.HI R3, RZ, UR11, R5 ;  /* 0x0000000bff036c19 */ /* 0x000fce0008011605 */
.L_x_1104:
[----:B------:R-:W-:Y:S05]  /*2ef0*/  BSYNC B0 ;  /* 0x0000000000007941 */ /* 0x000fea0003800000 */
.L_x_1102:
[----:B------:R-:W-:-:S04]  /*2f00*/  IMAD R3, R3, UR7, -R16 ;  /* 0x0000000703037c24 */ /* 0x000fc8000f8e0a10 */
[----:B------:R-:W-:-:S05]  /*2f10*/  IMAD R3, R18, -0x2, R3 ;  /* 0xfffffffe12037824 */ /* 0x000fca00078e0203 */
[----:B------:R-:W-:Y:S02]  /*2f20*/  VIMNMX R2, R2, R3, !PT ;  /* 0x0000000302027248 */ /* 0x000fe40007fe0100 */
[----:B------:R-:W-:-:S07]  /*2f30*/  VIADDMNMX R0, R3, UR7, R0, PT ;  /* 0x0000000703007c46 */ /* 0x000fce000b800100 */
.L_x_1101:
[----:B------:R-:W-:Y:S01]  /*2f40*/  ISETP.GT.AND P2, PT, R2, 0x1, !P2 ;  /* 0x000000010200780c */ /* 0x000fe20005744270 */
[----:B------:R-:W-:Y:S01]  /*2f50*/  ULDC UR10, c[0x0][0x988] ;  /* 0x00026200000a7ab9 */ /* 0x000fe20000000800 */
[----:B------:R-:W-:Y:S02]  /*2f60*/  FMNMX.FTZ R3, R24, R56, !PT ;  /* 0x0000003818037209 */ /* 0x000fe40007810000 */
        /* <DEDUP_REMOVED lines=29> */
[----:B------:R-:W-:Y:S02]  /*3140*/  FMNMX.FTZ R3, R52, R3, !PT ;  /* 0x0000000334037209 */ /* 0x000fe40007810000 */
[----:B------:R-:W-:Y:S02]  /*3150*/  FSEL R38, R38, -INF , !P2 ;  /* 0xff80000026267808 */ /* 0x000fe40005000000 */
[----:B------:R-:W-:Y:S02]  /*3160*/  ISETP.NE.AND P2, PT, R61, RZ, PT ;  /* 0x000000ff3d00720c */ /* 0x000fe40003f45270 */
[C---:B------:R-:W-:Y:S02]  /*3170*/  ISETP.GT.AND P3, PT, R2.reuse, 0x8, !P3 ;  /* 0x000000080200780c */ /* 0x040fe40005f64270 */
[----:B------:R-:W-:-:S02]  /*3180*/  ISETP.GT.AND P2, PT, R2, 0x19, !P2 ;  /* 0x000000190200780c */ /* 0x000fc40005744270 */
[----:B------:R-:W-:Y:S02]  /*3190*/  FMNMX.FTZ R17, R72, R3, !PT ;  /* 0x0000000348117209 */ /* 0x000fe40007810000 */
[C---:B------:R-:W-:Y:S02]  /*31a0*/  ISETP.LT.OR P2, PT, R0.reuse, 0x1a, P2 ;  /* 0x0000001a0000780c */ /* 0x040fe40001741670 */
[----:B------:R-:W-:Y:S01]  /*31b0*/  ISETP.LT.OR P3, PT, R0, 0x9, P3 ;  /* 0x000000090000780c */ /* 0x000fe20001f61670 */
[----:B------:R-:W0:Y:S01]  /*31c0*/  SHFL.BFLY PT, R16, R17, 0x2, 0x1f ;  /* 0x0c401f0011107f89 */ /* 0x000e2200000e0000 */
[----:B------:R-:W-:Y:S02]  /*31d0*/  FSEL R39, R39, -INF , !P2 ;  /* 0xff80000027277808 */ /* 0x000fe40005000000 */
[----:B------:R-:W-:Y:S02]  /*31e0*/  ISETP.NE.AND P2, PT, R37, RZ, PT ;  /* 0x000000ff2500720c */ /* 0x000fe40003f45270 */
        /* <DEDUP_REMOVED lines=16> */
[----:B------:R-:W-:Y:S02]  /*32f0*/  ISETP.GT.AND P3, PT, R2, 0x30, !P3 ;  /* 0x000000300200780c */ /* 0x000fe40005f64270 */
[----:B------:R-:W-:Y:S02]  /*3300*/  FSEL R46, R46, -INF , !P2 ;  /* 0xff8000002e2e7808 */ /* 0x000fe40005000000 */
[----:B------:R-:W-:-:S02]  /*3310*/  ISETP.GT.AND P2, PT, R2, RZ, !P6 ;  /* 0x000000ff0200720c */ /* 0x000fc40007744270 */
[----:B------:R-:W-:Y:S02]  /*3320*/  ISETP.NE.AND P6, PT, R20, RZ, PT ;  /* 0x000000ff1400720c */ /* 0x000fe40003fc5270 */
[----:B------:R-:W-:Y:S02]  /*3330*/  ISETP.LT.OR P2, PT, R0, 0x1, P2 ;  /* 0x000000010000780c */ /* 0x000fe40001741670 */
[----:B0-----:R-:W-:Y:S02]  /*3340*/  FMNMX.FTZ R20, R17, R16, !PT ;  /* 0x0000001011147209 */ /* 0x001fe40007810000 */
[----:B------:R-:W-:Y:S02]  /*3350*/  FSEL R26, R26, -INF , !P2 ;  /* 0xff8000001a1a7808 */ /* 0x000fe40005000000 */
[----:B------:R-:W-:Y:S01]  /*3360*/  ISETP.NE.AND P2, PT, R65, RZ, PT ;  /* 0x000000ff4100720c */ /* 0x000fe20003f45270 */
[----:B------:R-:W0:Y:S01]  /*3370*/  SHFL.BFLY PT, R5, R20, 0x1, 0x1f ;  /* 0x0c201f0014057f89 */ /* 0x000e2200000e0000 */
        /* <DEDUP_REMOVED lines=12> */
[----:B0-----:R-:W-:-:S02]  /*3440*/  FMNMX.FTZ R5, R20, R5, !PT ;  /* 0x0000000514057209 */ /* 0x001fc40007810000 */
[----:B------:R-:W-:Y:S02]  /*3450*/  FMNMX.FTZ R3, R39, R16, !PT ;  /* 0x0000001027037209 */ /* 0x000fe40007810000 */
[C---:B------:R-:W-:Y:S01]  /*3460*/  FSETP.NEU.FTZ.AND P2, PT, R5.reuse, -INF , PT ;  /* 0xff8000000500780b */ /* 0x040fe20003f5d000 */
[----:B------:R-:W-:Y:S01]  /*3470*/  FMUL.FTZ R17, R5, UR10 ;  /* 0x0000000a05117c20 */ /* 0x000fe20008410000 */
[----:B------:R-:W-:Y:S02]  /*3480*/  FMNMX.FTZ R16, R42, R3, !PT ;  /* 0x000000032a107209 */ /* 0x000fe40007810000 */
[----:B------:R-:W-:Y:S02]  /*3490*/  FSEL R51, R51, -INF , !P4 ;  /* 0xff80000033337808 */ /* 0x000fe40006000000 */
[----:B------:R-:W-:Y:S02]  /*34a0*/  FMNMX.FTZ R3, R43, R16, !PT ;  /* 0x000000102b037209 */ /* 0x000fe40007810000 */
[----:B------:R-:W-:-:S02]  /*34b0*/  FSEL R17, R17, RZ, P2 ;  /* 0x000000ff11117208 */ /* 0x000fc40001000000 */
[----:B------:R-:W-:Y:S02]  /*34c0*/  ISETP.GT.AND P2, PT, R2, 0x39, !P6 ;  /* 0x000000390200780c */ /* 0x000fe40007744270 */
[----:B------:R-:W-:Y:S01]  /*34d0*/  FMNMX.FTZ R2, R46, R3, !PT ;  /* 0x000000032e027209 */ /* 0x000fe20007810000 */
[--C-:B------:R-:W-:Y:S01]  /*34e0*/  FFMA.FTZ R16, R24, UR10, -R17.reuse ;  /* 0x0000000a18107c23 */ /* 0x100fe20008010811 */
[----:B------:R-:W-:Y:S01]  /*34f0*/  ISETP.LT.OR P2, PT, R0, 0x3a, P2 ;  /* 0x0000003a0000780c */ /* 0x000fe20001741670 */
[--C-:B------:R-:W-:Y:S01]  /*3500*/  FFMA.FTZ R20, R56, UR10, -R17.reuse ;  /* 0x0000000a38147c23 */ /* 0x100fe20008010811 */
[----:B------:R-:W-:Y:S01]  /*3510*/  FMNMX.FTZ R3, R47, R2, !PT ;  /* 0x000000022f037209 */ /* 0x000fe20007810000 */
[--C-:B------:R-:W-:Y:S01]  /*3520*/  FFMA.FTZ R24, R58, UR10, -R17.reuse ;  /* 0x0000000a3a187c23 */ /* 0x100fe20008010811 */
[----:B------:R-:W-:Y:S01]  /*3530*/  FSEL R54, R54, -INF , !P5 ;  /* 0xff80000036367808 */ /* 0x000fe20006800000 */
[----:B------:R-:W-:Y:S01]  /*3540*/  MUFU.EX2 R16, R16 ;  /* 0x0000001000107308 */ /* 0x000fe20000000800 */
[----:B------:R-:W-:Y:S01]  /*3550*/  FMNMX.FTZ R2, R50, R3, !PT ;  /* 0x0000000332027209 */ /* 0x000fe20007810000 */
[----:B------:R-:W-:Y:S01]  /*3560*/  FFMA.FTZ R33, R64, UR10, -R17 ;  /* 0x0000000a40217c23 */ /* 0x000fe20008010811 */
[----:B------:R-:W-:-:S02]  /*3570*/  FSEL R55, R55, -INF , !P2 ;  /* 0xff80000037377808 */ /* 0x000fc40005000000 */
[----:B------:R-:W-:Y:S01]  /*3580*/  FMNMX.FTZ R3, R51, R2, !PT ;  /* 0x0000000233037209 */ /* 0x000fe20007810000 */
[--C-:B------:R-:W-:Y:S01]  /*3590*/  FFMA.FTZ R2, R28, UR10, -R17.reuse ;  /* 0x0000000a1c027c23 */ /* 0x100fe20008010811 */
[--C-:B------:R-:W-:Y:S01]  /*35a0*/  FFMA.FTZ R28, R32, UR10, -R17.reuse ;  /* 0x0000000a201c7c23 */ /* 0x100fe20008010811 */
[----:B------:R0:W1:Y:S01]  /*35b0*/  MUFU.EX2 R21, R20 ;  /* 0x0000001400157308 */ /* 0x0000620000000800 */
[----:B------:R-:W-:Y:S01]  /*35c0*/  FMNMX.FTZ R0, R54, R3, !PT ;  /* 0x0000000336007209 */ /* 0x000fe20007810000 */
[--C-:B------:R-:W-:Y:S01]  /*35d0*/  FFMA.FTZ R32, R36, UR10, -R17.reuse ;  /* 0x0000000a24207c23 */ /* 0x100fe20008010811 */
[--C-:B------:R-:W-:Y:S01]  /*35e0*/  FFMA.FTZ R36, R40, UR10, -R17.reuse ;  /* 0x0000000a28247c23 */ /* 0x100fe20008010811 */
[----:B------:R-:W-:Y:S01]  /*35f0*/  FFMA.FTZ R40, R48, UR10, -R17 ;  /* 0x0000000a30287c23 */ /* 0x000fe20008010811 */
[----:B------:R-:W-:-:S03]  /*3600*/  FMNMX.FTZ R0, R55, R0, !PT ;  /* 0x0000000037007209 */ /* 0x000fc60007810000 */
[----:B------:R-:W-:Y:S01]  /*3610*/  MUFU.EX2 R198, R2 ;  /* 0x0000000200c67308 */ /* 0x000fe20000000800 */
[----:B0-----:R-:W-:Y:S01]  /*3620*/  FFMA.FTZ R20, R60, UR10, -R17 ;  /* 0x0000000a3c147c23 */ /* 0x001fe20008010811 */
[----:B------:R-:W0:Y:S06]  /*3630*/  SHFL.BFLY PT, R3, R0, 0x2, 0x1f ;  /* 0x0c401f0000037f89 */ /* 0x000e2c00000e0000 */
[----:B------:R2:W-:Y:S01]  /*3640*/  MUFU.EX2 R25, R24 ;  /* 0x0000001800197308 */ /* 0x0005e20000000800 */
[----:B-1----:R-:W-:-:S07]  /*3650*/  F2FP.BF16.F32.PACK_AB R196, R21, R16 ;  /* 0x0000001015c4723e */ /* 0x002fce00000010ff */
[----:B------:R1:W-:Y:S01]  /*3660*/  MUFU.EX2 R29, R20 ;  /* 0x00000014001d7308 */ /* 0x0003e20000000800 */
[----:B--2---:R-:W-:-:S07]  /*3670*/  FFMA.FTZ R24, R68, UR10, -R17 ;  /* 0x0000000a44187c23 */ /* 0x004fce0008010811 */
[----:B------:R-:W2:Y:S01]  /*3680*/  MUFU.EX2 R28, R28 ;  /* 0x0000001c001c7308 */ /* 0x000ea20000000800 */
[--C-:B-1----:R-:W-:Y:S01]  /*3690*/  FFMA.FTZ R20, R44, UR10, -R17.reuse ;  /* 0x0000000a2c147c23 */ /* 0x102fe20008010811 */
[----:B0-----:R-:W-:Y:S01]  /*36a0*/  FMNMX.FTZ R2, R0, R3, !PT ;  /* 0x0000000300027209 */ /* 0x001fe20007810000 */
[--C-:B------:R-:W-:Y:S01]  /*36b0*/  FFMA.FTZ R0, R66, UR10, -R17.reuse ;  /* 0x0000000a42007c23 */ /* 0x100fe20008010811 */
[----:B------:R-:W-:-:S03]  /*36c0*/  FFMA.FTZ R44, R70, UR10, -R17 ;  /* 0x0000000a462c7c23 */ /* 0x000fc60008010811 */
[----:B------:R-:W0:Y:S01]  /*36d0*/  SHFL.BFLY PT, R3, R2, 0x1, 0x1f ;  /* 0x0c201f0002037f89 */ /* 0x000e2200000e0000 */
[----:B------:R1:W-:Y:S08]  /*36e0*/  MUFU.EX2 R37, R0 ;  /* 0x0000000000257308 */ /* 0x0003f00000000800 */
[----:B------:R-:W-:Y:S01]  /*36f0*/  MUFU.EX2 R32, R32 ;  /* 0x0000002000207308 */ /* 0x000fe20000000800 */
[----:B--2---:R-:W-:-:S07]  /*3700*/  F2FP.BF16.F32.PACK_AB R192, R29, R28 ;  /* 0x0000001c1dc0723e */ /* 0x004fce00000010ff */
[----:B------:R-:W-:Y:S01]  /*3710*/  MUFU.EX2 R41, R24 ;  /* 0x0000001800297308 */ /* 0x000fe20000000800 */
[----:B0-----:R-:W-:Y:S01]  /*3720*/  FMNMX.FTZ R3, R2, R3, !PT ;  /* 0x0000000302037209 */ /* 0x001fe20007810000 */
[--C-:B------:R-:W-:Y:S01]  /*3730*/  FFMA.FTZ R2, R52, UR10, -R17.reuse ;  /* 0x0000000a34027c23 */ /* 0x100fe20008010811 */
[----:B------:R-:W-:-:S05]  /*3740*/  FFMA.FTZ R17, R72, UR10, -R17 ;  /* 0x0000000a48117c23 */ /* 0x000fca0008010811 */
[----:B------:R-:W0:Y:S01]  /*3750*/  MUFU.EX2 R33, R33 ;  /* 0x0000002100217308 */ /* 0x000e220000000800 */
[C---:B------:R-:W-:Y:S01]  /*3760*/  FSETP.NEU.FTZ.AND P2, PT, R3.reuse, -INF , PT ;  /* 0xff8000000300780b */ /* 0x040fe20003f5d000 */
[----:B-1----:R-:W-:-:S05]  /*3770*/  FMUL.FTZ R0, R3, UR10 ;  /* 0x0000000a03007c20 */ /* 0x002fca0008410000 */
[----:B------:R-:W-:Y:S01]  /*3780*/  FSEL R0, R0, RZ, P2 ;  /* 0x000000ff00007208 */ /* 0x000fe20001000000 */
[----:B------:R1:W-:Y:S01]  /*3790*/  MUFU.EX2 R49, R17 ;  /* 0x0000001100317308 */ /* 0x0003e20000000800 */
[----:B------:R-:W-:-:S03]  /*37a0*/  PLOP3.LUT P2, PT, PT, PT, UP0, 0x40, 0x0 ;  /* 0x000000000000781c */ /* 0x000fc60003f4e808 */
[--C-:B------:R-:W-:Y:S01]  /*37b0*/  FFMA.FTZ R26, R26, UR10, -R0.reuse ;  /* 0x0000000a1a1a7c23 */ /* 0x100fe20008010800 */
[--C-:B------:R-:W-:Y:S01]  /*37c0*/  FFMA.FTZ R27, R27, UR10, -R0.reuse ;  /* 0x0000000a1b1b7c23 */ /* 0x100fe20008010800 */
[--C-:B------:R-:W-:Y:S01]  /*37d0*/  FFMA.FTZ R30, R30, UR10, -R0.reuse ;  /* 0x0000000a1e1e7c23 */ /* 0x100fe20008010800 */
[--C-:B------:R-:W-:Y:S01]  /*37e0*/  FFMA.FTZ R31, R31, UR10, -R0.reuse ;  /* 0x0000000a1f1f7c23 */ /* 0x100fe20008010800 */
[--C-:B------:R-:W-:Y:S01]  /*37f0*/  FFMA.FTZ R34, R34, UR10, -R0.reuse ;  /* 0x0000000a22227c23 */ /* 0x100fe20008010800 */
[----:B-1----:R-:W-:Y:S01]  /*3800*/  FADD.FTZ R17, R16, R21 ;  /* 0x0000001510117221 */ /* 0x002fe20000010000 */
[----:B------:R-:W-:Y:S01]  /*3810*/  MUFU.EX2 R26, R26 ;  /* 0x0000001a001a7308 */ /* 0x000fe20000000800 */
[--C-:B------:R-:W-:Y:S01]  /*3820*/  FFMA.FTZ R35, R35, UR10, -R0.reuse ;  /* 0x0000000a23237c23 */ /* 0x100fe20008010800 */
[--C-:B------:R-:W-:Y:S01]  /*3830*/  FFMA.FTZ R38, R38, UR10, -R0.reuse ;  /* 0x0000000a26267c23 */ /* 0x100fe20008010800 */
[----:B------:R-:W-:Y:S01]  /*3840*/  FADD.FTZ R24, R198, R17 ;  /* 0x00000011c6187221 */ /* 0x000fe20000010000 */
[--C-:B------:R-:W-:Y:S01]  /*3850*/  FFMA.FTZ R39, R39, UR10, -R0.reuse ;  /* 0x0000000a27277c23 */ /* 0x100fe20008010800 */
[--C-:B------:R-:W-:Y:S01]  /*3860*/  FFMA.FTZ R42, R42, UR10, -R0.reuse ;  /* 0x0000000a2a2a7c23 */ /* 0x100fe20008010800 */
[----:B------:R-:W-:Y:S01]  /*3870*/  FFMA.FTZ R43, R43, UR10, -R0 ;  /* 0x0000000a2b2b7c23 */ /* 0x000fe20008010800 */
[----:B------:R-:W-:Y:S01]  /*3880*/  FADD.FTZ R17, R25, R24 ;  /* 0x0000001819117221 */ /* 0x000fe20000010000 */
[----:B------:R-:W1:Y:S01]  /*3890*/  MUFU.EX2 R27, R27 ;  /* 0x0000001b001b7308 */ /* 0x000e620000000800 */
[--C-:B------:R-:W-:Y:S01]  /*38a0*/  FFMA.FTZ R46, R46, UR10, -R0.reuse ;  /* 0x0000000a2e2e7c23 */ /* 0x100fe20008010800 */
[--C-:B------:R-:W-:Y:S01]  /*38b0*/  FFMA.FTZ R47, R47, UR10, -R0.reuse ;  /* 0x0000000a2f2f7c23 */ /* 0x100fe20008010800 */
[----:B------:R-:W-:Y:S01]  /*38c0*/  FADD.FTZ R24, R28, R17 ;  /* 0x000000111c187221 */ /* 0x000fe20000010000 */
[--C-:B------:R-:W-:Y:S01]  /*38d0*/  FFMA.FTZ R50, R50, UR10, -R0.reuse ;  /* 0x0000000a32327c23 */ /* 0x100fe20008010800 */
[----:B------:R-:W-:Y:S01]  /*38e0*/  FFMA.FTZ R51, R51, UR10, -R0 ;  /* 0x0000000a33337c23 */ /* 0x000fe20008010800 */
[----:B------:R-:W-:Y:S01]  /*38f0*/  F2FP.BF16.F32.PACK_AB R198, R25, R198 ;  /* 0x000000c619c6723e */ /* 0x000fe200000010ff */
[----:B------:R-:W-:Y:S01]  /*3900*/  FADD.FTZ R53, R29, R24 ;  /* 0x000000181d357221 */ /* 0x000fe20000010000 */
[----:B------:R-:W2:Y:S01]  /*3910*/  MUFU.EX2 R30, R30 ;  /* 0x0000001e001e7308 */ /* 0x000ea20000000800 */
[--C-:B------:R-:W-:Y:S01]  /*3920*/  FFMA.FTZ R54, R54, UR10, -R0.reuse ;  /* 0x0000000a36367c23 */ /* 0x100fe20008010800 */
[----:B------:R-:W-:Y:S01]  /*3930*/  FFMA.FTZ R0, R55, UR10, -R0 ;  /* 0x0000000a37007c23 */ /* 0x000fe20008010800 */
[----:B0-----:R-:W-:-:S05]  /*3940*/  F2FP.BF16.F32.PACK_AB R194, R33, R32 ;  /* 0x0000002021c2723e */ /* 0x001fca00000010ff */
[----:B------:R-:W0:Y:S01]  /*3950*/  MUFU.EX2 R31, R31 ;  /* 0x0000001f001f7308 */ /* 0x000e220000000800 */
[----:B-1----:R-:W-:Y:S01]  /*3960*/  FADD.FTZ R17, R26, R27 ;  /* 0x0000001b1a117221 */ /* 0x002fe20000010000 */
        /* <DEDUP_REMOVED lines=9> */
[----:B--2---:R-:W-:-:S07]  /*3a00*/  F2FP.BF16.F32.PACK_AB R188, R37, R36 ;  /* 0x0000002425bc723e */ /* 0x004fce00000010ff */
[----:B------:R-:W2:Y:S01]  /*3a10*/  MUFU.EX2 R20, R20 ;  /* 0x0000001400147308 */ /* 0x000ea20000000800 */
[C---:B0-----:R-:W-:Y:S01]  /*3a20*/  FADD.FTZ R17, R35.reuse, R24 ;  /* 0x0000001823117221 */ /* 0x041fe20000010000 */
[----:B------:R-:W-:-:S06]  /*3a30*/  F2FP.BF16.F32.PACK_AB R193, R35, R34 ;  /* 0x0000002223c1723e */ /* 0x000fcc00000010ff */
[----:B------:R0:W-:Y:S01]  /*3a40*/  MUFU.EX2 R45, R44 ;  /* 0x0000002c002d7308 */ /* 0x0001e20000000800 */
[----:B-1----:R-:W-:-:S07]  /*3a50*/  FADD.FTZ R16, R38, R17 ;  /* 0x0000001126107221 */ /* 0x002fce0000010000 */
[----:B------:R-:W1:Y:S01]  /*3a60*/  MUFU.EX2 R39, R39 ;  /* 0x0000002700277308 */ /* 0x000e620000000800 */
[----:B0-----:R-:W-:Y:S01]  /*3a70*/  FADD.FTZ R44, R32, R53 ;  /* 0x00000035202c7221 */ /* 0x001fe20000010000 */
[----:B--2---:R-:W-:-:S03]  /*3a80*/  F2FP.BF16.F32.PACK_AB R190, R41, R20 ;  /* 0x0000001429be723e */ /* 0x004fc600000010ff */
[----:B------:R-:W-:-:S03]  /*3a90*/  FADD.FTZ R53, R33, R44 ;  /* 0x0000002c21357221 */ /* 0x000fc60000010000 */
[----:B------:R-:W0:Y:S01]  /*3aa0*/  MUFU.EX2 R42, R42 ;  /* 0x0000002a002a7308 */ /* 0x000e220000000800 */
[----:B------:R-:W-:-:S04]  /*3ab0*/  FADD.FTZ R44, R36, R53 ;  /* 0x00000035242c7221 */ /* 0x000fc80000010000 */
[----:B------:R-:W-:-:S03]  /*3ac0*/  FADD.FTZ R21, R37, R44 ;  /* 0x0000002c25157221 */ /* 0x000fc60000010000 */
[----:B------:R-:W2:Y:S01]  /*3ad0*/  MUFU.EX2 R40, R40 ;  /* 0x0000002800287308 */ /* 0x000ea20000000800 */
[----:B------:R-:W-:Y:S01]  /*3ae0*/  FADD.FTZ R24, R20, R21 ;  /* 0x0000001514187221 */ /* 0x000fe20000010000 */
[----:B-1----:R-:W-:Y:S01]  /*3af0*/  FADD.FTZ R17, R39, R16 ;  /* 0x0000001027117221 */ /* 0x002fe20000010000 */
[----:B------:R-:W-:Y:S01]  /*3b00*/  IMAD.IADD R21, R19, 0x1, -R22 ;  /* 0x0000000113157824 */ /* 0x000fe200078e0a16 */
[----:B------:R-:W-:Y:S01]  /*3b10*/  F2FP.BF16.F32.PACK_AB R195, R39, R38 ;  /* 0x0000002627c3723e */ /* 0x000fe200000010ff */
[----:B------:R-:W-:Y:S02]  /*3b20*/  FADD.FTZ R25, R41, R24 ;  /* 0x0000001829197221 */ /* 0x000fe40000010000 */
[----:B------:R-:W-:Y:S01]  /*3b30*/  IMAD R28, R201, 0x80, R21 ;  /* 0x00000080c91c7824 */ /* 0x000fe200078e0215 */
[----:B------:R-:W1:Y:S01]  /*3b40*/  MUFU.EX2 R43, R43 ;  /* 0x0000002b002b7308 */ /* 0x000e620000000800 */
[----:B0-----:R-:W-:-:S03]  /*3b50*/  FADD.FTZ R16, R42, R17 ;  /* 0x000000112a107221 */ /* 0x001fc60000010000 */
[----:B------:R-:W-:-:S04]  /*3b60*/  R2UR UR11, R28 ;  /* 0x000000001c0b72ca */ /* 0x000fc800000e0000 */
[----:B------:R-:W0:Y:S01]  /*3b70*/  MUFU.EX2 R46, R46 ;  /* 0x0000002e002e7308 */ /* 0x000e220000000800 */
[----:B--2---:R-:W-:Y:S01]  /*3b80*/  FADD.FTZ R24, R40, R25 ;  /* 0x0000001928187221 */ /* 0x004fe20000010000 */
[----:B------:R-:W-:-:S03]  /*3b90*/  F2FP.BF16.F32.PACK_AB R184, R45, R40 ;  /* 0x000000282db8723e */ /* 0x000fc600000010ff */
[----:B------:R-:W-:-:S03]  /*3ba0*/  FADD.FTZ R25, R45, R24 ;  /* 0x000000182d197221 */ /* 0x000fc60000010000 */
[----:B------:R-:W2:Y:S01]  /*3bb0*/  MUFU.EX2 R2, R2 ;  /* 0x0000000200027308 */ /* 0x000ea20000000800 */
[C---:B-1----:R-:W-:Y:S01]  /*3bc0*/  FADD.FTZ R17, R43.reuse, R16 ;  /* 0x000000102b117221 */ /* 0x042fe20000010000 */
[----:B------:R-:W-:Y:S01]  /*3bd0*/  UIADD3 UR6, UR11, UR6, URZ ;  /* 0x000000060b067290 */ /* 0x000fe2000fffe03f */
[----:B------:R-:W-:-:S05]  /*3be0*/  F2FP.BF16.F32.PACK_AB R189, R43, R42 ;  /* 0x0000002a2bbd723e */ /* 0x000fca00000010ff */
[----:B------:R-:W1:Y:S01]  /*3bf0*/  MUFU.EX2 R47, R47 ;  /* 0x0000002f002f7308 */ /* 0x000e620000000800 */
[----:B0-----:R-:W-:-:S07]  /*3c00*/  FADD.FTZ R16, R46, R17 ;  /* 0x000000112e107221 */ /* 0x001fce0000010000 */
[----:B------:R-:W0:Y:S01]  /*3c10*/  MUFU.EX2 R50, R50 ;  /* 0x0000003200327308 */ /* 0x000e220000000800 */
[----:B--2---:R-:W-:Y:S01]  /*3c20*/  FADD.FTZ R20, R2, R25 ;  /* 0x0000001902147221 */ /* 0x004fe20000010000 */
[----:B------:R-:W-:-:S03]  /*3c30*/  F2FP.BF16.F32.PACK_AB R186, R49, R2 ;  /* 0x0000000231ba723e */ /* 0x000fc600000010ff */
[----:B------:R-:W-:Y:S01]  /*3c40*/  FADD.FTZ R17, R49, R20 ;  /* 0x0000001431117221 */ /* 0x000fe20000010000 */
[----:B------:R-:W-:Y:S02]  /*3c50*/  VIADD R20, R62, 0xfffffffe ;  /* 0xfffffffe3e147836 */ /* 0x000fe40000000000 */
        /* <DEDUP_REMOVED lines=11> */
[----:B------:R-:W-:Y:S06]  /*3d10*/  @P2 BRA `(.L_x_1105) ;  /* 0x0000000000482947 */ /* 0x000fec0003800000 */
[C---:B------:R-:W-:Y:S01]  /*3d20*/  ISETP.GT.AND P2, PT, R28.reuse, RZ, PT ;  /* 0x000000ff1c00720c */ /* 0x040fe20003f44270 */
[----:B------:R-:W-:-:S05]  /*3d30*/  VIADD R0, R28, 0xffffffff ;  /* 0xffffffff1c007836 */ /* 0x000fca0000000000 */
[----:B------:R-:W-:-:S07]  /*3d40*/  R2UR UR4, R0 ;  /* 0x00000000000472ca */ /* 0x000fce00000e0000 */
[----:B------:R-:W-:Y:S08]  /*3d50*/  @P2 BRA `(.L_x_1106) ;  /* 0x00000000001c2947 */ /* 0x000ff00003800000 */
[----:B------:R-:W-:Y:S02]  /*3d60*/  UISETP.NE.AND UP1, UPT, UR7, 0x1, UPT ;  /* 0x000000010700788c */ /* 0x000fe4000bf25270 */
[----:B------:R-:W-:-:S09]  /*3d70*/  UIADD3 UR4, -UR11, URZ, URZ ;  /* 0x0000003f0b047290 */ /* 0x000fd2000fffe13f */
[----:B------:R-:W-:Y:S02]  /*3d80*/  @UP1 ULDC.64 UR14, c[0x0][0x9e8] ;  /* 0x00027a00000e1ab9 */ /* 0x000fe40000000a00 */
[----:B------:R-:W-:-:S04]  /*3d90*/  UIMAD.WIDE.U32 UR18, UR4, UR14, URZ ;  /* 0x0000000e041272a5 */ /* 0x000fc8000f8e003f */
[----:B------:R-:W-:-:S04]  /*3da0*/  @UP1 USHF.R.U32.HI UR4, URZ, UR15, UR19 ;  /* 0x0000000f3f041299 */ /* 0x000fc80008011613 */
[----:B------:R-:W-:Y:S01]  /*3db0*/  ULOP3.LUT UR4, URZ, UR4, URZ, 0x33, !UPT ;  /* 0x000000043f047292 */ /* 0x000fe2000f8e333f */
[----:B------:R-:W-:Y:S11]  /*3dc0*/  BRA `(.L_x_1107) ;  /* 0x0000000000107947 */ /* 0x000ff60003800000 */
.L_x_1106:
[----:B------:R-:W-:-:S11]  /*3dd0*/  UISETP.NE.AND UP1, UPT, UR7, 0x1, UPT ;  /* 0x000000010700788c */ /* 0x000fd6000bf25270 */
[----:B------:R-:W-:Y:S02]  /*3de0*/  @UP1 ULDC.64 UR14, c[0x0][0x9e8] ;  /* 0x00027a00000e1ab9 */ /* 0x000fe40000000a00 */
[----:B------:R-:W-:-:S04]  /*3df0*/  UIMAD.WIDE.U32 UR18, UR4, UR14, URZ ;  /* 0x0000000e041272a5 */ /* 0x000fc8000f8e003f */
[----:B------:R-:W-:-:S12]  /*3e00*/  @UP1 USHF.R.U32.HI UR4, URZ, UR15, UR19 ;  /* 0x0000000f3f041299 */ /* 0x000fd80008011613 */
.L_x_1107:
[----:B------:R-:W-:-:S04]  /*3e10*/  UIMAD UR4, UR4, UR7, UR7 ;  /* 0x00000007040472a4 */ /* 0x000fc8000f8e0207 */
[----:B------:R-:W-:-:S04]  /*3e20*/  UISETP.LT.AND UP1, UPT, UR6, UR4, UPT ;  /* 0x000000040600728c */ /* 0x000fc8000bf21270 */
[----:B------:R-:W-:-:S12]  /*3e30*/  USEL UR6, UR6, UR4, UP1 ;  /* 0x0000000406067287 */ /* 0x000fd80008800000 */
.L_x_1105:
[----:B------:R-:W-:Y:S01]  /*3e40*/  R2UR UR7, R200 ;  /* 0x00000000c80772ca */ /* 0x000fe200000e0000 */
        /* <DEDUP_REMOVED lines=76> */
[----:B------:R-:W-:Y:S02]  /*4310*/  VIADD R219, R217, 0x8 ;  /* 0x00000008d9db7836 */ /* 0x000fe40000000000 */
[----:B------:R-:W-:-:S03]  /*4320*/  IMAD.MOV.U32 R151, RZ, RZ, RZ ;  /* 0x000000ffff977224 */ /* 0x000fc600078e00ff */
[----:B------:R-:W-:-:S07]  /*4330*/  LOP3.LUT R203, RZ, R219, RZ, 0x33, !PT ;  /* 0x000000dbffcb7212 */ /* 0x000fce00078e33ff */
.L_x_1125:
[----:B------:R-:W-:-:S04]  /*4340*/  UIADD3 UR4, UR36, 0x1, URZ ;  /* 0x0000000124047890 */ /* 0x000fc8000fffe03f */
[----:B------:R-:W-:-:S04]  /*4350*/  UISETP.NE.AND UP1, UPT, UR4, 0x2, UPT ;  /* 0x000000020400788c */ /* 0x000fc8000bf25270 */
[----:B------:R-:W-:Y:S02]  /*4360*/  USEL UR7, URZ, 0x1, UP1 ;  /* 0x000000013f077887 */ /* 0x000fe40008800000 */
[----:B------:R-:W-:Y:S02]  /*4370*/  USEL UR4, UR4, URZ, UP1 ;  /* 0x0000003f04047287 */ /* 0x000fe40008800000 */
[----:B------:R-:W-:Y:S01]  /*4380*/  ULOP3.LUT UR7, UR37, UR7, URZ, 0x3c, !UPT ;  /* 0x0000000725077292 */ /* 0x000fe2000f8e3c3f */
[----:B------:R-:W-:Y:S11]  /*4390*/  @!P0 BRA `(.L_x_1109) ;  /* 0x0000000000048947 */ /* 0x000ff60003800000 */
[----:B------:R-:W-:Y:S01]  /*43a0*/  BPT.TRAP 0x1 ;  /* 0x000000040000795c */ /* 0x000fe20000300000 */
.L_x_1109:
[----:B------:R-:W-:Y:S01]  /*43b0*/  ULEA UR5, UR4, UR38, 0x3 ;  /* 0x0000002604057291 */ /* 0x000fe2000f8e183f */
[----:B------:R-:W-:-:S05]  /*43c0*/  IMAD.U32 R152, RZ, RZ, UR7 ;  /* 0x00000007ff987e24 */ /* 0x000fca000f8e00ff */
[----:B------:R-:W-:-:S04]  /*43d0*/  SHF.L.U32 R152, R152, 0x1f, RZ ;  /* 0x0000001f98987819 */ /* 0x000fc800000006ff */
[----:B------:R0:W1:Y:S01]  /*43e0*/  SYNCS.PHASECHK.TRANS64.TRYWAIT P2, [UR5+0x30830], R152 ;  /* 0x03083098ff0075a7 */ /* 0x0000620008040145 */
[----:B------:R-:W-:Y:S05]  /*43f0*/  @!P0 BRA `(.L_x_1110) ;  /* 0x0000000000048947 */ /* 0x000fea0003800000 */
[----:B------:R-:W-:Y:S01]  /*4400*/  BPT.TRAP 0x1 ;  /* 0x000000040000795c */ /* 0x000fe20000300000 */
.L_x_1110:
[----:B-1----:R-:W-:Y:S05]  /*4410*/  @P2 BRA `(.L_x_1111) ;  /* 0x0000000000082947 */ /* 0x002fea0003800000 */
[----:B------:R-:W1:Y:S02]  /*4420*/  SYNCS.PHASECHK.TRANS64.TRYWAIT P2, [UR5+0x30830], R152 ;  /* 0x03083098ff0075a7 */ /* 0x000e640008040145 */
[----:B-1----:R-:W-:Y:S05]  /*4430*/  @!P2 BRA `(.L_x_1112) ;  /* 0x000001040088a947 */ /* 0x002fea0003800000 */
.L_x_1111:
[----:B------:R-:W-:Y:S01]  /*4440*/  R2UR UR52, R14 ;  /* 0x000000000e3472ca */ /* 0x000fe200000e0000 */
[----:B------:R-:W-:Y:S01]  /*4450*/  ULEA UR6, UR4, UR39, 0xb ;  /* 0x0000002704067291 */ /* 0x000fe2000f8e583f */
[----:B------:R-:W-:Y:S01]  /*4460*/  R2UR UR53, R15 ;  /* 0x000000000f3572ca */ /* 0x000fe200000e0000 */
[----:B01----:R-:W-:Y:S01]  /*4470*/  WARPGROUP.ARRIVE ;  /* 0x00000000000079c5 */ /* 0x003fe20000000000 */
        /* <DEDUP_REMOVED lines=92> */
[----:B------:R-:W-:Y:S01]  /*4a40*/  FMUL.FTZ R149, R149, R0 ;  /* 0x0000000095957220 */ /* 0x000fe20000410000 */
        /* <DEDUP_REMOVED lines=126> */
.L_x_1113:
[----:B------:R-:W-:Y:S01]  /*5230*/  ULEA UR6, UR36, UR38, 0x3 ;  /* 0x0000002624067291 */ /* 0x000fe2000f8e183f */
[----:B------:R-:W-:-:S05]  /*5240*/  IMAD.U32 R0, RZ, RZ, UR37 ;  /* 0x00000025ff007e24 */ /* 0x000fca000f8e00ff */
[----:B------:R-:W-:-:S04]  /*5250*/  SHF.L.U32 R0, R0, 0x1f, RZ ;  /* 0x0000001f00007819 */ /* 0x000fc800000006ff */
[----:B------:R0:W1:Y:S01]  /*5260*/  SYNCS.PHASECHK.TRANS64.TRYWAIT P2, [UR6+0x30850], R0 ;  /* 0x03085000ff0075a7 */ /* 0x0000620008040146 */
[----:B------:R-:W-:Y:S05]  /*5270*/  @!P0 BRA `(.L_x_1114) ;  /* 0x0000000000048947 */ /* 0x000fea0003800000 */
[----:B------:R-:W-:Y:S01]  /*5280*/  BPT.TRAP 0x1 ;  /* 0x000000040000795c */ /* 0x000fe20000300000 */
.L_x_1114:
[----:B-1----:R-:W-:Y:S05]  /*5290*/  @P2 BRA `(.L_x_1115) ;  /* 0x0000000000082947 */ /* 0x002fea0003800000 */
[----:B------:R-:W1:Y:S02]  /*52a0*/  SYNCS.PHASECHK.TRANS64.TRYWAIT P2, [UR6+0x30850], R0 ;  /* 0x03085000ff0075a7 */ /* 0x000e640008040146 */
[----:B-1----:R-:W-:Y:S05]  /*52b0*/  @!P2 BRA `(.L_x_1116) ;  /* 0x000000f80000a947 */ /* 0x002fea0003800000 */
.L_x_1115:
[----:B------:R-:W-:Y:S01]  /*52c0*/  UIADD3 UR10, UR38, 0x400, URZ ;  /* 0x00000400260a7890 */ /* 0x000fe2000fffe03f */
[----:B------:R-:W-:Y:S01]  /*52d0*/  WARPGROUP.ARRIVE ;  /* 0x00000000000079c5 */ /* 0x000fe20000000000 */
[----:B------:R-:W-:Y:S01]  /*52e0*/  UMOV UR11, 0x40000040 ;  /* 0x40000040000b7882 */ /* 0x000fe20000000000 */
[----:B------:R-:W-:Y:S01]  /*52f0*/  IMAD.SHL.U32 R2, R20, 0x40, RZ ;  /* 0x0000004014027824 */ /* 0x000fe200078e00ff */
[----:B------:R-:W-:Y:S01]  /*5300*/  USHF.R.U32.HI UR10, URZ, 0x4, UR10 ;  /* 0x000000043f0a7899 */ /* 0x000fe2000801160a */
[----:B01----:R-:W-:Y:S01]  /*5310*/  IMAD.U32 R0, RZ, RZ, UR5 ;  /* 0x00000005ff007e24 */ /* 0x003fe2000f8e00ff */
[----:B------:R-:W-:Y:S01]  /*5320*/  PLOP3.LUT P2, PT, PT, PT, UP0, 0x40, 0x0 ;  /* 0x000000000000781c */ /* 0x000fe20003f4e808 */
[----:B------:R-:W-:Y:S01]  /*5330*/  ULDC UR15, c[0x0][0x9dc] ;  /* 0x00027700000f7ab9 */ /* 0x000fe20000000800 */
[----:B------:R-:W-:Y:S01]  /*5340*/  ULOP3.LUT UR10, UR10, 0x3fff, URZ, 0xc0, !UPT ;  /* 0x00003fff0a0a7892 */ /* 0x000fe2000f8ec03f */
[----:B------:R-:W-:Y:S01]  /*5350*/  @!P1 VIADD R0, R0, 0x30840 ;  /* 0x0003084000009836 */ /* 0x000fe20000000000 */
[----:B------:R-:W-:Y:S01]  /*5360*/  UMOV UR5, UR15 ;  /* 0x0000000f00057c82 */ /* 0x000fe20008000000 */
[----:B------:R-:W-:Y:S01]  /*5370*/  ULDC UR15, c[0x0][0x9e0] ;  /* 0x00027800000f7ab9 */ /* 0x000fe20000000800 */
[----:B------:R-:W-:-:S02]  /*5380*/  ULOP3.LUT UR10, UR10, 0x2000000, URZ, 0xfc, !UPT ;  /* 0x020000000a0a7892 */ /* 0x000fc4000f8efc3f */
        /* <DEDUP_REMOVED lines=22> */
[----:B------:R-:W-:Y:S02]  /*54f0*/  ULOP3.LUT UR10, URZ, UR5, URZ, 0x33, !UPT ;  /* 0x000000053f0a7292 */ /* 0x000fe4000f8e333f */
[----:B------:R-:W-:Y:S02]  /*5500*/  WARPGROUP.DEPBAR.LE gsb0, 0x0 ;  /* 0x00008000000079c5 */ /* 0x000fe40000010000 */
[----:B------:R-:W-:Y:S01]  /*5510*/  IADD3 R185, R19, 0x1, -R2 ;  /* 0x0000000113b97810 */ /* 0x000fe20007ffe802 */
[----:B------:R0:W-:Y:S04]  /*5520*/  @!P1 SYNCS.ARRIVE.TRANS64.RED.A1T0 RZ, [R0+URZ], RZ ;  /* 0x000000ff00ff99a7 */ /* 0x0001e8000810043f */
[----:B------:R-:W-:-:S04]  /*5530*/  IMAD.IADD R185, R185, 0x1, -R22 ;  /* 0x00000001b9b97824 */ /* 0x000fc800078e0a16 */
[----:B------:R-:W-:-:S04]  /*5540*/  IMAD R185, R18, -0x2, R185 ;  /* 0xfffffffe12b97824 */ /* 0x000fc800078e02b9 */
[C---:B------:R-:W-:Y:S02]  /*5550*/  VIADD R191, R185.reuse, UR15 ;  /* 0x0000000fb9bf7c36 */ /* 0x040fe40008000000 */
[----:B------:R-:W-:Y:S02]  /*5560*/  VIADD R193, R185, UR10 ;  /* 0x0000000ab9c17c36 */ /* 0x000fe40008000000 */
[C---:B------:R-:W-:Y:S02]  /*5570*/  IMAD.IADD R186, R4.reuse, 0x1, R191 ;  /* 0x0000000104ba7824 */ /* 0x040fe400078e02bf */
[----:B------:R-:W-:Y:S01]  /*5580*/  IMAD.IADD R187, R4, 0x1, R193 ;  /* 0x0000000104bb7824 */ /* 0x000fe200078e02c1 */
[----:B0-----:R-:W-:Y:S06]  /*5590*/  @P2 BRA `(.L_x_1117) ;  /* 0x00000000005c2947 */ /* 0x001fec0003800000 */
[----:B------:R-:W-:Y:S01]  /*55a0*/  ISETP.GT.AND P2, PT, R217, -0x1, PT ;  /* 0xffffffffd900780c */ /* 0x000fe20003f44270 */
[----:B------:R-:W-:-:S12]  /*55b0*/  BSSY B0, `(.L_x_1118) ;  /* 0x0000011000007945 */ /* 0x000fd80003800000 */
[----:B------:R-:W-:Y:S05]  /*55c0*/  @P2 BRA `(.L_x_1119) ;  /* 0x0000000000242947 */ /* 0x000fea0003800000 */
[----:B------:R-:W-:Y:S02]  /*55d0*/  IMAD.U32 R0, RZ, RZ, UR59 ;  /* 0x0000003bff007e24 */ /* 0x000fe4000f8e00ff */
[----:B------:R-:W-:-:S03]  /*55e0*/  IMAD.IADD R189, R4, 0x1, R21 ;  /* 0x0000000104bd7824 */ /* 0x000fc600078e0215 */
[----:B------:R-:W-:Y:S02]  /*55f0*/  ISETP.NE.AND P2, PT, R0, 0x1, PT ;  /* 0x000000010000780c */ /* 0x000fe40003f45270 */
[----:B------:R-:W-:-:S11]  /*5600*/  LOP3.LUT R189, RZ, R189, RZ, 0x33, !PT ;  /* 0x000000bdffbd7212 */ /* 0x000fd600078e33ff */
[----:B------:R-:W0:Y:S02]  /*5610*/  @P2 LDC.64 R184, c[0x0][0x9e8] ;  /* 0x00027a00ffb82b82 */ /* 0x000e240000000a00 */
[----:B0-----:R-:W-:-:S05]  /*5620*/  @P2 IMAD.HI.U32 R184, R189, R184, RZ ;  /* 0x000000b8bdb82227 */ /* 0x001fca00078e00ff */
[----:B------:R-:W-:-:S04]  /*5630*/  @P2 SHF.R.U32.HI R189, RZ, R185, R184 ;  /* 0x000000b9ffbd2219 */ /* 0x000fc800000116b8 */
[----:B------:R-:W-:Y:S01]  /*5640*/  LOP3.LUT R189, RZ, R189, RZ, 0x33, !PT ;  /* 0x000000bdffbd7212 */ /* 0x000fe200078e33ff */
[----:B------:R-:W-:Y:S06]  /*5650*/  BRA `(.L_x_1120) ;  /* 0x0000000000187947 */ /* 0x000fec0003800000 */
.L_x_1119:
[----:B------:R-:W-:Y:S02]  /*5660*/  IMAD.U32 R0, RZ, RZ, UR59 ;  /* 0x0000003bff007e24 */ /* 0x000fe4000f8e00ff */
[----:B------:R-:W-:-:S03]  /*5670*/  IMAD.MOV.U32 R189, RZ, RZ, R217 ;  /* 0x000000ffffbd7224 */ /* 0x000fc600078e00d9 */
[----:B------:R-:W-:-:S13]  /*5680*/  ISETP.NE.AND P2, PT, R0, 0x1, PT ;  /* 0x000000010000780c */ /* 0x000fda0003f45270 */
[----:B------:R-:W0:Y:S02]  /*5690*/  @P2 LDC.64 R184, c[0x0][0x9e8] ;  /* 0x00027a00ffb82b82 */ /* 0x000e240000000a00 */
[----:B0-----:R-:W-:-:S05]  /*56a0*/  @P2 IMAD.HI.U32 R184, R217, R184, RZ ;  /* 0x000000b8d9b82227 */ /* 0x001fca00078e00ff */
[----:B------:R-:W-:-:S07]  /*56b0*/  @P2 SHF.R.U32.HI R189, RZ, R185, R184 ;  /* 0x000000b9ffbd2219 */ /* 0x000fce00000116b8 */
.L_x_1120:
[----:B------:R-:W-:Y:S05]  /*56c0*/  BSYNC B0 ;  /* 0x0000000000007941 */ /* 0x000fea0003800000 */
.L_x_1118:
[----:B------:R-:W-:-:S04]  /*56d0*/  IMAD R185, R189, R0, -R2 ;  /* 0x00000000bdb97224 */ /* 0x000fc800078e0a02 */
[----:B------:R-:W-:-:S05]  /*56e0*/  IMAD R185, R18, -0x2, R185 ;  /* 0xfffffffe12b97824 */ /* 0x000fca00078e02b9 */
[----:B------:R-:W-:Y:S02]  /*56f0*/  VIADDMNMX R186, R185, R0, R186, PT ;  /* 0x00000000b9ba7246 */ /* 0x000fe400038001ba */
[----:B------:R-:W-:-:S07]  /*5700*/  VIMNMX R187, R187, R185, !PT ;  /* 0x000000b9bbbb7248 */ /* 0x000fce0007fe0100 */
.L_x_1117:
[----:B------:R-:W-:Y:S02]  /*5710*/  ISETP.GT.AND P2, PT, R20, -0x1, PT ;  /* 0xffffffff1400780c */ /* 0x000fe40003f44270 */
[----:B------:R-:W-:Y:S02]  /*5720*/  IADD3 R185, R191, 0x8, R4 ;  /* 0x00000008bfb97810 */ /* 0x000fe40007ffe004 */
[C---:B------:R-:W-:Y:S02]  /*5730*/  ISETP.GT.AND P5, PT, R187.reuse, RZ, P2 ;  /* 0x000000ffbb00720c */ /* 0x040fe400017a4270 */
[C---:B------:R-:W-:Y:S02]  /*5740*/  ISETP.GT.AND P4, PT, R187.reuse, 0x1, P2 ;  /* 0x00000001bb00780c */ /* 0x040fe40001784270 */
[----:B------:R-:W-:Y:S02]  /*5750*/  ISETP.LT.OR P5, PT, R186, 0x1, P5 ;  /* 0x00000001ba00780c */ /* 0x000fe40002fa1670 */
[----:B------:R-:W-:-:S02]  /*5760*/  ISETP.GT.AND P6, PT, R187, 0x8, P2 ;  /* 0x00000008bb00780c */ /* 0x000fc400017c4270 */
[----:B------:R-:W-:Y:S02]  /*5770*/  FSEL R184, R152, -INF , !P5 ;  /* 0xff80000098b87808 */ /* 0x000fe40006800000 */
[C---:B------:R-:W-:Y:S02]  /*5780*/  ISETP.GT.AND P5, PT, R187.reuse, 0x10, P2 ;  /* 0x00000010bb00780c */ /* 0x040fe400017a4270 */
[----:B------:R-:W-:Y:S02]  /*5790*/  ISETP.GT.AND P3, PT, R187, 0x9, P2 ;  /* 0x00000009bb00780c */ /* 0x000fe40001764270 */
[C---:B------:R-:W-:Y:S02]  /*57a0*/  ISETP.LT.OR P5, PT, R186.reuse, 0x11, P5 ;  /* 0x00000011ba00780c */ /* 0x040fe40002fa1670 */
[----:B------:R-:W-:Y:S02]  /*57b0*/  ISETP.LT.OR P4, PT, R186, 0x2, P4 ;  /* 0x00000002ba00780c */ /* 0x000fe40002781670 */
[----:B------:R-:W-:-:S02]  /*57c0*/  FSEL R160, R160, -INF , !P5 ;  /* 0xff800000a0a07808 */ /* 0x000fc40006800000 */
[----:B------:R-:W-:Y:S02]  /*57d0*/  ISETP.GT.AND P5, PT, R187, 0x20, P2 ;  /* 0x00000020bb00780c */ /* 0x000fe400017a4270 */
[C---:B------:R-:W-:Y:S02]  /*57e0*/  ISETP.LT.OR P6, PT, R186.reuse, 0x9, P6 ;  /* 0x00000009ba00780c */ /* 0x040fe400037c1670 */
[C---:B------:R-:W-:Y:S02]  /*57f0*/  ISETP.LT.OR P3, PT, R186.reuse, 0xa, P3 ;  /* 0x0000000aba00780c */ /* 0x040fe40001f61670 */
[----:B------:R-:W-:Y:S02]  /*5800*/  ISETP.LT.OR P5, PT, R186, 0x21, P5 ;  /* 0x00000021ba00780c */ /* 0x000fe40002fa1670 */
[----:B------:R-:W-:Y:S02]  /*5810*/  FSEL R0, R153, -INF , !P4 ;  /* 0xff80000099007808 */ /* 0x000fe40006000000 */
[----:B------:R-:W-:-:S02]  /*5820*/  FSEL R156, R156, -INF , !P6 ;  /* 0xff8000009c9c7808 */ /* 0x000fc40007000000 */
[----:B------:R-:W-:Y:S02]  /*5830*/  FSEL R157, R157, -INF , !P3 ;  /* 0xff8000009d9d7808 */ /* 0x000fe40005800000 */
[C---:B------:R-:W-:Y:S02]  /*5840*/  ISETP.GT.AND P4, PT, R187.reuse, 0x11, P2 ;  /* 0x00000011bb00780c */ /* 0x040fe40001784270 */
[C---:B------:R-:W-:Y:S02]  /*5850*/  ISETP.GT.AND P6, PT, R187.reuse, 0x18, P2 ;  /* 0x00000018bb00780c */ /* 0x040fe400017c4270 */
[C---:B------:R-:W-:Y:S02]  /*5860*/  ISETP.GT.AND P3, PT, R187.reuse, 0x19, P2 ;  /* 0x00000019bb00780c */ /* 0x040fe40001764270 */
[----:B------:R-:W-:Y:S02]  /*5870*/  FSEL R168, R168, -INF , !P5 ;  /* 0xff800000a8a87808 */ /* 0x000fe40006800000 */
[----:B------:R-:W-:-:S02]  /*5880*/  ISETP.GT.AND P5, PT, R187, 0x30, P2 ;  /* 0x00000030bb00780c */ /* 0x000fc400017a4270 */
[C---:B------:R-:W-:Y:S02]  /*5890*/  ISETP.LT.OR P4, PT, R186.reuse, 0x12, P4 ;  /* 0x00000012ba00780c */ /* 0x040fe40002781670 */
        /* <DEDUP_REMOVED lines=8> */
[----:B------:R-:W-:Y:S02]  /*5920*/  ISETP.GT.AND P3, PT, R187, 0x29, P2 ;  /* 0x00000029bb00780c */ /* 0x000fe40001764270 */
[----:B------:R-:W-:Y:S02]  /*5930*/  FSEL R176, R176, -INF , !P5 ;  /* 0xff800000b0b07808 */ /* 0x000fe40006800000 */
[----:B------:R-:W-:-:S02]  /*5940*/  PLOP3.LUT P5, PT, PT, PT, UP0, 0x40, 0x0 ;  /* 0x000000000000781c */ /* 0x000fc40003fae808 */
        /* <DEDUP_REMOVED lines=12> */
[----:B------:R-:W-:Y:S02]  /*5a10*/  IADD3 R186, R193, 0x8, R4 ;  /* 0x00000008c1ba7810 */ /* 0x000fe40007ffe004 */
[----:B------:R-:W-:Y:S02]  /*5a20*/  FSEL R177, R177, -INF , !P4 ;  /* 0xff800000b1b17808 */ /* 0x000fe40006000000 */
[----:B------:R-:W-:Y:S02]  /*5a30*/  FSEL R180, R180, -INF , !P6 ;  /* 0xff800000b4b47808 */ /* 0x000fe40007000000 */
[----:B------:R-:W-:Y:S01]  /*5a40*/  FSEL R181, R181, -INF , !P3 ;  /* 0xff800000b5b57808 */ /* 0x000fe20005800000 */
[----:B------:R-:W-:Y:S06]  /*5a50*/  @P5 BRA `(.L_x_1121) ;  /* 0x0000000000585947 */ /* 0x000fec0003800000 */
[----:B------:R-:W-:Y:S01]  /*5a60*/  ISETP.GT.AND P3, PT, R219, -0x1, PT ;  /* 0xffffffffdb00780c */ /* 0x000fe20003f64270 */
[----:B------:R-:W-:-:S12]  /*5a70*/  BSSY B0, `(.L_x_1122) ;  /* 0x0000010000007945 */ /* 0x000fd80003800000 */
[----:B------:R-:W-:Y:S05]  /*5a80*/  @P3 BRA `(.L_x_1123) ;  /* 0x0000000000203947 */ /* 0x000fea0003800000 */
[----:B------:R-:W-:-:S05]  /*5a90*/  IMAD.U32 R190, RZ, RZ, UR59 ;  /* 0x0000003bffbe7e24 */ /* 0x000fca000f8e00ff */
[----:B------:R-:W-:-:S13]  /*5aa0*/  ISETP.NE.AND P3, PT, R190, 0x1, PT ;  /* 0x00000001be00780c */ /* 0x000fda0003f65270 */
[----:B------:R-:W0:Y:S02]  /*5ab0*/  @P3 LDC.64 R152, c[0x0][0x9e8] ;  /* 0x00027a00ff983b82 */ /* 0x000e240000000a00 */
[----:B0-----:R-:W-:-:S04]  /*5ac0*/  @P3 IMAD.HI.U32 R188, R203, R152, RZ ;  /* 0x00000098cbbc3227 */ /* 0x001fc800078e00ff */
[----:B------:R-:W-:Y:S01]  /*5ad0*/  IMAD.MOV.U32 R152, RZ, RZ, R203 ;  /* 0x000000ffff987224 */ /* 0x000fe200078e00cb */
[----:B------:R-:W-:-:S04]  /*5ae0*/  @P3 SHF.R.U32.HI R152, RZ, R153, R188 ;  /* 0x00000099ff983219 */ /* 0x000fc800000116bc */
[----:B------:R-:W-:Y:S01]  /*5af0*/  LOP3.LUT R187, RZ, R152, RZ, 0x33, !PT ;  /* 0x00000098ffbb7212 */ /* 0x000fe200078e33ff */
[----:B------:R-:W-:Y:S06]  /*5b00*/  BRA `(.L_x_1124) ;  /* 0x0000000000187947 */ /* 0x000fec0003800000 */
.L_x_1123:
[----:B------:R-:W-:Y:S02]  /*5b10*/  IMAD.U32 R190, RZ, RZ, UR59 ;  /* 0x0000003bffbe7e24 */ /* 0x000fe4000f8e00ff */
[----:B------:R-:W-:-:S03]  /*5b20*/  IMAD.MOV.U32 R187, RZ, RZ, R219 ;  /* 0x000000ffffbb7224 */ /* 0x000fc600078e00db */
[----:B------:R-:W-:-:S13]  /*5b30*/  ISETP.NE.AND P3, PT, R190, 0x1, PT ;  /* 0x00000001be00780c */ /* 0x000fda0003f65270 */
[----:B------:R-:W0:Y:S02]  /*5b40*/  @P3 LDC.64 R152, c[0x0][0x9e8] ;  /* 0x00027a00ff983b82 */ /* 0x000e240000000a00 */
[----:B0-----:R-:W-:-:S05]  /*5b50*/  @P3 IMAD.HI.U32 R152, R219, R152, RZ ;  /* 0x00000098db983227 */ /* 0x001fca00078e00ff */
[----:B------:R-:W-:-:S07]  /*5b60*/  @P3 SHF.R.U32.HI R187, RZ, R153, R152 ;  /* 0x00000099ffbb3219 */ /* 0x000fce0000011698 */
.L_x_1124:
[----:B------:R-:W-:Y:S05]  /*5b70*/  BSYNC B0 ;  /* 0x0000000000007941 */ /* 0x000fea0003800000 */
.L_x_1122:
[----:B------:R-:W-:-:S04]  /*5b80*/  IMAD R153, R187, R190, -R2 ;  /* 0x000000bebb997224 */ /* 0x000fc800078e0a02 */
[----:B------:R-:W-:-:S05]  /*5b90*/  IMAD R153, R18, -0x2, R153 ;  /* 0xfffffffe12997824 */ /* 0x000fca00078e0299 */
[----:B------:R-:W-:Y:S02]  /*5ba0*/  VIADDMNMX R185, R153, R190, R185, PT ;  /* 0x000000be99b97246 */ /* 0x000fe400038001b9 */
[----:B------:R-:W-:-:S07]  /*5bb0*/  VIMNMX R186, R186, R153, !PT ;  /* 0x00000099baba7248 */ /* 0x000fce0007fe0100 */
.L_x_1121:
        /* <DEDUP_REMOVED lines=34> */
[----:B------:R-:W-:Y:S02]  /*5de0*/  ISETP.GT.AND P6, PT, R186, 0x18, P2 ;  /* 0x00000018ba00780c */ /* 0x000fe400017c4270 */
[C---:B------:R-:W-:Y:S01]  /*5df0*/  ISETP.LT.OR P5, PT, R185.reuse, 0x12, P5 ;  /* 0x00000012b900780c */ /* 0x040fe20002fa1670 */
[----:B------:R-:W0:Y:S01]  /*5e00*/  SHFL.BFLY PT, R153, R2, 0x2, 0x1f ;  /* 0x0c401f0002997f89 */ /* 0x000e2200000e0000 */
[----:B------:R-:W-:Y:S02]  /*5e10*/  FSEL R162, R162, -INF , !P3 ;  /* 0xff800000a2a27808 */ /* 0x000fe40005800000 */
[----:B------:R-:W-:Y:S02]  /*5e20*/  ISETP.GT.AND P4, PT, R186, 0x19, P2 ;  /* 0x00000019ba00780c */ /* 0x000fe40001784270 */
[----:B------:R-:W-:-:S02]  /*5e30*/  ISETP.LT.OR P6, PT, R185, 0x19, P6 ;  /* 0x00000019b900780c */ /* 0x000fc400037c1670 */
[----:B------:R-:W-:Y:S02]  /*5e40*/  FSEL R163, R163, -INF , !P5 ;  /* 0xff800000a3a37808 */ /* 0x000fe40006800000 */
[----:B------:R-:W-:Y:S02]  /*5e50*/  ISETP.GT.AND P3, PT, R186, 0x20, P2 ;  /* 0x00000020ba00780c */ /* 0x000fe40001764270 */
[----:B------:R-:W-:Y:S02]  /*5e60*/  FSEL R166, R166, -INF , !P6 ;  /* 0xff800000a6a67808 */ /* 0x000fe40007000000 */
[C---:B------:R-:W-:Y:S02]  /*5e70*/  ISETP.LT.OR P4, PT, R185.reuse, 0x1a, P4 ;  /* 0x0000001ab900780c */ /* 0x040fe40002781670 */
[----:B------:R-:W-:Y:S02]  /*5e80*/  ISETP.GT.AND P5, PT, R186, 0x21, P2 ;  /* 0x00000021ba00780c */ /* 0x000fe400017a4270 */
[----:B------:R-:W-:-:S02]  /*5e90*/  ISETP.LT.OR P3, PT, R185, 0x21, P3 ;  /* 0x00000021b900780c */ /* 0x000fc40001f61670 */
[----:B------:R-:W-:Y:S02]  /*5ea0*/  FSEL R167, R167, -INF , !P4 ;  /* 0xff800000a7a77808 */ /* 0x000fe40006000000 */
[----:B------:R-:W-:Y:S02]  /*5eb0*/  ISETP.GT.AND P6, PT, R186, 0x28, P2 ;  /* 0x00000028ba00780c */ /* 0x000fe400017c4270 */
[----:B------:R-:W-:Y:S02]  /*5ec0*/  ISETP.LT.OR P5, PT, R185, 0x22, P5 ;  /* 0x00000022b900780c */ /* 0x000fe40002fa1670 */
[----:B0-----:R-:W-:Y:S02]  /*5ed0*/  FMNMX.FTZ R153, R2, R153, !PT ;  /* 0x0000009902997209 */ /* 0x001fe40007810000 */
[----:B------:R-:W-:Y:S02]  /*5ee0*/  FMNMX.FTZ R2, R154, R3, !PT ;  /* 0x000000039a027209 */ /* 0x000fe40007810000 */
[----:B------:R-:W-:Y:S01]  /*5ef0*/  FSEL R170, R170, -INF , !P3 ;  /* 0xff800000aaaa7808 */ /* 0x000fe20005800000 */
[----:B------:R-:W0:Y:S01]  /*5f00*/  SHFL.BFLY PT, R152, R153, 0x1, 0x1f ;  /* 0x0c201f0099987f89 */ /* 0x000e2200000e0000 */
[----:B------:R-:W-:-:S02]  /*5f10*/  ISETP.GT.AND P3, PT, R186, 0x29, P2 ;  /* 0x00000029ba00780c */ /* 0x000fc40001764270 */
[----:B------:R-:W-:Y:S02]  /*5f20*/  FSEL R171, R171, -INF , !P5 ;  /* 0xff800000abab7808 */ /* 0x000fe40006800000 */
[C---:B------:R-:W-:Y:S02]  /*5f30*/  ISETP.LT.OR P6, PT, R185.reuse, 0x29, P6 ;  /* 0x00000029b900780c */ /* 0x040fe400037c1670 */
[----:B------:R-:W-:Y:S02]  /*5f40*/  ISETP.GT.AND P5, PT, R186, 0x30, P2 ;  /* 0x00000030ba00780c */ /* 0x000fe400017a4270 */
[----:B------:R-:W-:Y:S02]  /*5f50*/  ISETP.LT.OR P3, PT, R185, 0x2a, P3 ;  /* 0x0000002ab900780c */ /* 0x000fe40001f61670 */
[----:B------:R-:W-:Y:S02]  /*5f60*/  FSEL R174, R174, -INF , !P6 ;  /* 0xff800000aeae7808 */ /* 0x000fe40007000000 */
[----:B------:R-:W-:-:S02]  /*5f70*/  ISETP.GT.AND P6, PT, R186, 0x31, P2 ;  /* 0x00000031ba00780c */ /* 0x000fc400017c4270 */
[----:B------:R-:W-:Y:S02]  /*5f80*/  FSEL R175, R175, -INF , !P3 ;  /* 0xff800000afaf7808 */ /* 0x000fe40005800000 */
[C---:B------:R-:W-:Y:S02]  /*5f90*/  ISETP.LT.OR P5, PT, R185.reuse, 0x31, P5 ;  /* 0x00000031b900780c */ /* 0x040fe40002fa1670 */
[----:B------:R-:W-:Y:S02]  /*5fa0*/  ISETP.GT.AND P3, PT, R186, 0x38, P2 ;  /* 0x00000038ba00780c */ /* 0x000fe40001764270 */
[----:B------:R-:W-:Y:S02]  /*5fb0*/  ISETP.LT.OR P6, PT, R185, 0x32, P6 ;  /* 0x00000032b900780c */ /* 0x000fe400037c1670 */
[----:B------:R-:W-:Y:S02]  /*5fc0*/  FSEL R178, R178, -INF , !P5 ;  /* 0xff800000b2b27808 */ /* 0x000fe40006800000 */
[----:B0-----:R-:W-:-:S02]  /*5fd0*/  FMNMX.FTZ R152, R153, R152, !PT ;  /* 0x0000009899987209 */ /* 0x001fc40007810000 */
[----:B------:R-:W-:Y:S02]  /*5fe0*/  FMNMX.FTZ R153, R155, R2, !PT ;  /* 0x000000029b997209 */ /* 0x000fe40007810000 */
[C---:B------:R-:W-:Y:S01]  /*5ff0*/  FSETP.NEU.FTZ.AND P4, PT, R152.reuse, -INF , PT ;  /* 0xff8000009800780b */ /* 0x040fe20003f9d000 */
[----:B------:R-:W-:Y:S01]  /*6000*/  FMUL.FTZ R187, R152, UR10 ;  /* 0x0000000a98bb7c20 */ /* 0x000fe20008410000 */
[----:B------:R-:W-:Y:S02]  /*6010*/  FMNMX.FTZ R2, R158, R153, !PT ;  /* 0x000000999e027209 */ /* 0x000fe40007810000 */
[----:B------:R-:W-:Y:S02]  /*6020*/  ISETP.GT.AND P2, PT, R186, 0x39, P2 ;  /* 0x00000039ba00780c */ /* 0x000fe40001744270 */
[----:B------:R-:W-:Y:S02]  /*6030*/  FMNMX.FTZ R153, R159, R2, !PT ;  /* 0x000000029f997209 */ /* 0x000fe40007810000 */
[----:B------:R-:W-:-:S02]  /*6040*/  FSEL R187, R187, RZ, P4 ;  /* 0x000000ffbbbb7208 */ /* 0x000fc40002000000 */
        /* <DEDUP_REMOVED lines=9> */
[----:B------:R-:W-:Y:S01]  /*60e0*/  ISETP.LT.OR P2, PT, R185, 0x3a, P2 ;  /* 0x0000003ab900780c */ /* 0x000fe20001741670 */
[----:B------:R-:W-:Y:S01]  /*60f0*/  MUFU.EX2 R196, R196 ;  /* 0x000000c400c47308 */ /* 0x000fe20000000800 */
[----:B------:R-:W-:Y:S01]  /*6100*/  FMNMX.FTZ R189, R167, R2, !PT ;  /* 0x00000002a7bd7209 */ /* 0x000fe20007810000 */
[--C-:B------:R-:W-:Y:S01]  /*6110*/  FFMA.FTZ R157, R157, UR10, -R187.reuse ;  /* 0x0000000a9d9d7c23 */ /* 0x100fe200080108bb */
[----:B------:R-:W-:Y:S01]  /*6120*/  FSEL R182, R182, -INF , !P3 ;  /* 0xff800000b6b67808 */ /* 0x000fe20005800000 */
[--C-:B------:R-:W-:Y:S01]  /*6130*/  FFMA.FTZ R161, R161, UR10, -R187.reuse ;  /* 0x0000000aa1a17c23 */ /* 0x100fe200080108bb */
[----:B------:R-:W-:Y:S01]  /*6140*/  FMNMX.FTZ R2, R170, R189, !PT ;  /* 0x000000bdaa027209 */ /* 0x000fe20007810000 */
[--C-:B------:R-:W-:Y:S01]  /*6150*/  FFMA.FTZ R188, R168, UR10, -R187.reuse ;  /* 0x0000000aa8bc7c23 */ /* 0x100fe200080108bb */
[----:B------:R-:W-:Y:S01]  /*6160*/  FSEL R183, R183, -INF , !P2 ;  /* 0xff800000b7b77808 */ /* 0x000fe20005000000 */
[----:B------:R-:W-:Y:S01]  /*6170*/  MUFU.EX2 R153, R153 ;  /* 0x0000009900997308 */ /* 0x000fe20000000800 */
[----:B------:R-:W-:Y:S01]  /*6180*/  FMNMX.FTZ R189, R171, R2, !PT ;  /* 0x00000002abbd7209 */ /* 0x000fe20007810000 */
[--C-:B------:R-:W-:Y:S01]  /*6190*/  FFMA.FTZ R194, R164, UR10, -R187.reuse ;  /* 0x0000000aa4c27c23 */ /* 0x100fe200080108bb */
[--C-:B------:R-:W-:Y:S01]  /*61a0*/  FFMA.FTZ R165, R165, UR10, -R187.reuse ;  /* 0x0000000aa5a57c23 */ /* 0x100fe200080108bb */
[--C-:B------:R-:W-:Y:S01]  /*61b0*/  FFMA.FTZ R169, R169, UR10, -R187.reuse ;  /* 0x0000000aa9a97c23 */ /* 0x100fe200080108bb */
[----:B------:R-:W-:Y:S01]  /*61c0*/  FMNMX.FTZ R0, R174, R189, !PT ;  /* 0x000000bdae007209 */ /* 0x000fe20007810000 */
[--C-:B------:R-:W-:Y:S01]  /*61d0*/  FFMA.FTZ R190, R172, UR10, -R187.reuse ;  /* 0x0000000aacbe7c23 */ /* 0x100fe200080108bb */
[--C-:B------:R-:W-:Y:S01]  /*61e0*/  FFMA.FTZ R173, R173, UR10, -R187.reuse ;  /* 0x0000000aadad7c23 */ /* 0x100fe200080108bb */
[----:B------:R-:W-:Y:S01]  /*61f0*/  MUFU.EX2 R198, R198 ;  /* 0x000000c600c67308 */ /* 0x000fe20000000800 */
[----:B------:R-:W-:Y:S01]  /*6200*/  FMNMX.FTZ R189, R175, R0, !PT ;  /* 0x00000000afbd7209 */ /* 0x000fe20007810000 */
[--C-:B------:R-:W-:Y:S01]  /*6210*/  FFMA.FTZ R184, R176, UR10, -R187.reuse ;  /* 0x0000000ab0b87c23 */ /* 0x100fe200080108bb */
[--C-:B------:R-:W-:Y:S01]  /*6220*/  FFMA.FTZ R177, R177, UR10, -R187.reuse ;  /* 0x0000000ab1b17c23 */ /* 0x100fe200080108bb */
[--C-:B------:R-:W-:Y:S01]  /*6230*/  FFMA.FTZ R186, R180, UR10, -R187.reuse ;  /* 0x0000000ab4ba7c23 */ /* 0x100fe200080108bb */
[----:B------:R-:W-:Y:S01]  /*6240*/  FMNMX.FTZ R0, R178, R189, !PT ;  /* 0x000000bdb2007209 */ /* 0x000fe20007810000 */
[----:B------:R-:W-:-:S02]  /*6250*/  FFMA.FTZ R181, R181, UR10, -R187 ;  /* 0x0000000ab5b57c23 */ /* 0x000fc400080108bb */
[----:B------:R-:W-:Y:S01]  /*6260*/  MUFU.EX2 R157, R157 ;  /* 0x0000009d009d7308 */ /* 0x000fe20000000800 */
[----:B------:R-:W-:-:S04]  /*6270*/  FMNMX.FTZ R185, R179, R0, !PT ;  /* 0x00000000b3b97209 */ /* 0x000fc80007810000 */
[----:B------:R-:W-:-:S03]  /*6280*/  FMNMX.FTZ R0, R182, R185, !PT ;  /* 0x000000b9b6007209 */ /* 0x000fc60007810000 */
[----:B------:R-:W-:Y:S01]  /*6290*/  MUFU.EX2 R192, R192 ;  /* 0x000000c000c07308 */ /* 0x000fe20000000800 */
[----:B------:R-:W-:-:S05]  /*62a0*/  FMNMX.FTZ R0, R183, R0, !PT ;  /* 0x00000000b7007209 */ /* 0x000fca0007810000 */
[----:B------:R-:W0:Y:S02]  /*62b0*/  SHFL.BFLY PT, R185, R0, 0x2, 0x1f ;  /* 0x0c401f0000b97f89 */ /* 0x000e2400000e0000 */
[----:B------:R-:W-:Y:S08]  /*62c0*/  MUFU.EX2 R161, R161 ;  /* 0x000000a100a17308 */ /* 0x000ff00000000800 */
[----:B------:R-:W-:Y:S08]  /*62d0*/  MUFU.EX2 R194, R194 ;  /* 0x000000c200c27308 */ /* 0x000ff00000000800 */
[----:B------:R-:W-:Y:S01]  /*62e0*/  MUFU.EX2 R165, R165 ;  /* 0x000000a500a57308 */ /* 0x000fe20000000800 */
[----:B0-----:R-:W-:-:S02]  /*62f0*/  FMNMX.FTZ R185, R0, R185, !PT ;  /* 0x000000b900b97209 */ /* 0x001fc40007810000 */
[----:B------:R-:W-:-:S05]  /*6300*/  FSEL R0, R152, RZ, P4 ;  /* 0x000000ff98007208 */ /* 0x000fca0002000000 */
[----:B------:R-:W-:Y:S01]  /*6310*/  MUFU.EX2 R188, R188 ;  /* 0x000000bc00bc7308 */ /* 0x000fe20000000800 */
[----:B------:R-:W0:Y:S01]  /*6320*/  SHFL.BFLY PT, R156, R185, 0x1, 0x1f ;  /* 0x0c201f00b99c7f89 */ /* 0x000e2200000e0000 */
[----:B------:R-:W-:-:S04]  /*6330*/  FADD.FTZ R0, -R0, R5 ;  /* 0x0000000500007221 */ /* 0x000fc80000010100 */
[----:B------:R-:W-:Y:S02]  /*6340*/  FMUL.FTZ R0, R0, UR10 ;  /* 0x0000000a00007c20 */ /* 0x000fe40008410000 */
[----:B------:R-:W-:Y:S08]  /*6350*/  MUFU.EX2 R169, R169 ;  /* 0x000000a900a97308 */ /* 0x000ff00000000800 */
[----:B------:R-:W1:Y:S08]  /*6360*/  MUFU.EX2 R0, R0 ;  /* 0x0000000000007308 */ /* 0x000e700000000800 */
[----:B------:R-:W-:Y:S01]  /*6370*/  MUFU.EX2 R190, R190 ;  /* 0x000000be00be7308 */ /* 0x000fe20000000800 */
[----:B0-----:R-:W-:-:S04]  /*6380*/  FMNMX.FTZ R156, R185, R156, !PT ;  /* 0x0000009cb99c7209 */ /* 0x001fc80007810000 */
[C---:B------:R-:W-:Y:S01]  /*6390*/  FSETP.NEU.FTZ.AND P2, PT, R156.reuse, -INF , PT ;  /* 0xff8000009c00780b */ /* 0x040fe20003f5d000 */
[C---:B------:R-:W-:Y:S02]  /*63a0*/  FMUL.FTZ R160, R156.reuse, UR10 ;  /* 0x0000000a9ca07c20 */ /* 0x040fe40008410000 */
[----:B------:R-:W-:Y:S01]  /*63b0*/  MUFU.EX2 R173, R173 ;  /* 0x000000ad00ad7308 */ /* 0x000fe20000000800 */
[----:B------:R-:W-:Y:S01]  /*63c0*/  FSEL R2, R156, RZ, P2 ;  /* 0x000000ff9c027208 */ /* 0x000fe20001000000 */
[----:B-1----:R-:W-:Y:S01]  /*63d0*/  FFMA.FTZ R17, R0, R17, R153 ;  /* 0x0000001100117223 */ /* 0x002fe20000010099 */
[----:B------:R-:W-:Y:S02]  /*63e0*/  FSEL R160, R160, RZ, P2 ;  /* 0x000000ffa0a07208 */ /* 0x000fe40001000000 */
[----:B------:R-:W-:Y:S01]  /*63f0*/  ISETP.GT.AND P2, PT, R20, UR58, PT ;  /* 0x0000003a14007c0c */ /* 0x000fe2000bf44270 */
[----:B------:R-:W-:Y:S01]  /*6400*/  FADD.FTZ R2, -R2, R3 ;  /* 0x0000000302027221 */ /* 0x000fe20000010100 */
[----:B------:R-:W-:Y:S01]  /*6410*/  FADD.FTZ R17, R196, R17 ;  /* 0x00000011c4117221 */ /* 0x000fe20000010000 */
[--C-:B------:R-:W-:Y:S01]  /*6420*/  FFMA.FTZ R197, R154, UR10, -R160.reuse ;  /* 0x0000000a9ac57c23 */ /* 0x100fe200080108a0 */
[--C-:B------:R-:W-:Y:S01]  /*6430*/  FFMA.FTZ R154, R155, UR10, -R160.reuse ;  /* 0x0000000a9b9a7c23 */ /* 0x100fe200080108a0 */
[----:B------:R-:W-:Y:S01]  /*6440*/  FMUL.FTZ R2, R2, UR10 ;  /* 0x0000000a02027c20 */ /* 0x000fe20008410000 */
        /* <DEDUP_REMOVED lines=10> */
[--C-:B------:R-:W-:Y:S01]  /*64f0*/  FFMA.FTZ R166, R171, UR10, -R160.reuse ;  /* 0x0000000aaba67c23 */ /* 0x100fe200080108a0 */
[----:B------:R-:W0:Y:S01]  /*6500*/  MUFU.EX2 R2, R2 ;  /* 0x0000000200027308 */ /* 0x000e220000000800 */
[--C-:B------:R-:W-:Y:S01]  /*6510*/  FFMA.FTZ R191, R174, UR10, -R160.reuse ;  /* 0x0000000aaebf7c23 */ /* 0x100fe200080108a0 */
[--C-:B------:R-:W-:Y:S01]  /*6520*/  FFMA.FTZ R185, R178, UR10, -R160.reuse ;  /* 0x0000000ab2b97c23 */ /* 0x100fe200080108a0 */
[--C-:B------:R-:W-:Y:S01]  /*6530*/  FFMA.FTZ R179, R179, UR10, -R160.reuse ;  /* 0x0000000ab3b37c23 */ /* 0x100fe200080108a0 */
[----:B------:R-:W-:Y:S01]  /*6540*/  FFMA.FTZ R182, R182, UR10, -R160 ;  /* 0x0000000ab6b67c23 */ /* 0x000fe200080108a0 */
[----:B------:R-:W-:Y:S01]  /*6550*/  IMAD.U32 R155, RZ, RZ, UR6 ;  /* 0x00000006ff9b7e24 */ /* 0x000fe2000f8e00ff */
[----:B------:R-:W-:Y:S01]  /*6560*/  F2FP.BF16.F32.PACK_AB R196, R196, R153 ;  /* 0x00000099c4c4723e */ /* 0x000fe200000010ff */
[----:B------:R-:W-:Y:S01]  /*6570*/  VIADD R20, R20, 0xffffffff ;  /* 0xffffffff14147836 */ /* 0x000fe20000000000 */
[----:B------:R-:W1:Y:S01]  /*6580*/  MUFU.EX2 R154, R154 ;  /* 0x0000009a009a7308 */ /* 0x000e620000000800 */
[----:B------:R-:W-:Y:S01]  /*6590*/  @!P1 VIADD R155, R155, 0x30860 ;  /* 0x000308609b9b9836 */ /* 0x000fe20000000000 */
[----:B------:R-:W-:-:S04]  /*65a0*/  F2FP.BF16.F32.PACK_AB R198, R157, R198 ;  /* 0x000000c69dc6723e */ /* 0x000fc800000010ff */
[----:B------:R-:W-:Y:S02]  /*65b0*/  @!P1 PRMT R155, RZ, 0x654, R155 ;  /* 0x00000654ff9b9816 */ /* 0x000fe4000000009b */
[----:B------:R-:W2:Y:S01]  /*65c0*/  MUFU.EX2 R199, R199 ;  /* 0x000000c700c77308 */ /* 0x000ea20000000800 */
[----:B0-----:R-:W-:Y:S01]  /*65d0*/  FFMA.FTZ R3, R2, R16, R197 ;  /* 0x0000001002037223 */ /* 0x001fe200000100c5 */
[----:B------:R-:W-:Y:S01]  /*65e0*/  FADD.FTZ R16, R192, R17 ;  /* 0x00000011c0107221 */ /* 0x000fe20000010000 */
[----:B------:R0:W-:Y:S01]  /*65f0*/  @!P1 SYNCS.ARRIVE.TRANS64.RED.A1T0 RZ, [R155+URZ], RZ ;  /* 0x000000ff9bff99a7 */ /* 0x0001e2000810043f */
[C---:B------:R-:W-:Y:S02]  /*6600*/  F2FP.BF16.F32.PACK_AB R192, R161.reuse, R192 ;  /* 0x000000c0a1c0723e */ /* 0x040fe400000010ff */
[----:B------:R-:W-:Y:S01]  /*6610*/  FADD.FTZ R17, R161, R16 ;  /* 0x00000010a1117221 */ /* 0x000fe20000010000 */
[--C-:B------:R-:W-:Y:S01]  /*6620*/  FFMA.FTZ R16, R175, UR10, -R160.reuse ;  /* 0x0000000aaf107c23 */ /* 0x100fe200080108a0 */
[----:B------:R-:W3:Y:S01]  /*6630*/  MUFU.EX2 R158, R158 ;  /* 0x0000009e009e7308 */ /* 0x000ee20000000800 */
[----:B-1----:R-:W-:Y:S01]  /*6640*/  FADD.FTZ R168, R154, R3 ;  /* 0x000000039aa87221 */ /* 0x002fe20000010000 */
[----:B------:R-:W-:Y:S01]  /*6650*/  FADD.FTZ R170, R194, R17 ;  /* 0x00000011c2aa7221 */ /* 0x000fe20000010000 */
[----:B------:R-:W-:Y:S01]  /*6660*/  FFMA.FTZ R160, R183, UR10, -R160 ;  /* 0x0000000ab7a07c23 */ /* 0x000fe200080108a0 */
[----:B------:R-:W-:-:S02]  /*6670*/  F2FP.BF16.F32.PACK_AB R194, R165, R194 ;  /* 0x000000c2a5c2723e */ /* 0x000fc400000010ff */
[----:B------:R-:W-:Y:S01]  /*6680*/  FADD.FTZ R17, R165, R170 ;  /* 0x000000aaa5117221 */ /* 0x000fe20000010000 */
[----:B------:R-:W-:Y:S01]  /*6690*/  F2FP.BF16.F32.PACK_AB R197, R154, R197 ;  /* 0x000000c59ac5723e */ /* 0x000fe200000010ff */
[----:B------:R-:W1:Y:S01]  /*66a0*/  MUFU.EX2 R193, R193 ;  /* 0x000000c100c17308 */ /* 0x000e620000000800 */
[----:B--2---:R-:W-:Y:S01]  /*66b0*/  FADD.FTZ R3, R199, R168 ;  /* 0x000000a8c7037221 */ /* 0x004fe20000010000 */
[----:B------:R-:W-:Y:S01]  /*66c0*/  FADD.FTZ R170, R188, R17 ;  /* 0x00000011bcaa7221 */ /* 0x000fe20000010000 */
[----:B------:R-:W-:-:S03]  /*66d0*/  F2FP.BF16.F32.PACK_AB R188, R169, R188 ;  /* 0x000000bca9bc723e */ /* 0x000fc600000010ff */
[----:B------:R-:W-:Y:S02]  /*66e0*/  FADD.FTZ R17, R169, R170 ;  /* 0x000000aaa9117221 */ /* 0x000fe40000010000 */
[----:B------:R-:W2:Y:S01]  /*66f0*/  MUFU.EX2 R162, R162 ;  /* 0x000000a200a27308 */ /* 0x000ea20000000800 */
[----:B---3--:R-:W-:Y:S01]  /*6700*/  FADD.FTZ R168, R158, R3 ;  /* 0x000000039ea87221 */ /* 0x008fe20000010000 */
[----:B------:R-:W-:Y:S01]  /*6710*/  FADD.FTZ R170, R190, R17 ;  /* 0x00000011beaa7221 */ /* 0x000fe20000010000 */
[C---:B------:R-:W-:Y:S02]  /*6720*/  F2FP.BF16.F32.PACK_AB R190, R173.reuse, R190 ;  /* 0x000000beadbe723e */ /* 0x040fe400000010ff */
[----:B------:R-:W-:Y:S01]  /*6730*/  F2FP.BF16.F32.PACK_AB R199, R158, R199 ;  /* 0x000000c79ec7723e */ /* 0x000fe200000010ff */
[----:B------:R-:W-:Y:S02]  /*6740*/  FADD.FTZ R17, R173, R170 ;  /* 0x000000aaad117221 */ /* 0x000fe40000010000 */
[----:B------:R-:W3:Y:S01]  /*6750*/  MUFU.EX2 R195, R195 ;  /* 0x000000c300c37308 */ /* 0x000ee20000000800 */
[----:B-1----:R-:W-:-:S07]  /*6760*/  FADD.FTZ R3, R193, R168 ;  /* 0x000000a8c1037221 */ /* 0x002fce0000010000 */
        /* <DEDUP_REMOVED lines=14> */
[----:B-1----:R-:W-:-:S07]  /*6850*/  FADD.FTZ R3, R191, R168 ;  /* 0x000000a8bf037221 */ /* 0x002fce0000010000 */
[----:B------:R-:W1:Y:S01]  /*6860*/  MUFU.EX2 R185, R185 ;  /* 0x000000b900b97308 */ /* 0x000e620000000800 */
[C---:B--2---:R-:W-:Y:S01]  /*6870*/  FADD.FTZ R168, R16.reuse, R3 ;  /* 0x0000000310a87221 */ /* 0x044fe20000010000 */
[----:B------:R-:W-:Y:S01]  /*6880*/  F2FP.BF16.F32.PACK_AB R191, R16, R191 ;  /* 0x000000bf10bf723e */ /* 0x000fe200000010ff */
[----:B------:R-:W-:-:S05]  /*6890*/  IMAD.MOV.U32 R3, RZ, RZ, R156 ;  /* 0x000000ffff037224 */ /* 0x000fca00078e009c */
        /* <DEDUP_REMOVED lines=9> */
[----:B------:R-:W-:-:S06]  /*6930*/  F2FP.BF16.F32.PACK_AB R185, R179, R185 ;  /* 0x000000b9b3b9723e */ /* 0x000fcc00000010ff */
[----:B------:R-:W3:Y:S01]  /*6940*/  MUFU.EX2 R5, R181 ;  /* 0x000000b500057308 */ /* 0x000ee20000000800 */
[----:B-1----:R-:W-:-:S07]  /*6950*/  FADD.FTZ R170, R186, R17 ;  /* 0x00000011baaa7221 */ /* 0x002fce0000010000 */
[----:B------:R-:W1:Y:S01]  /*6960*/  MUFU.EX2 R160, R160 ;  /* 0x000000a000a07308 */ /* 0x000e620000000800 */
[----:B--2---:R-:W-:Y:S01]  /*6970*/  FADD.FTZ R168, R187, R168 ;  /* 0x000000a8bba87221 */ /* 0x004fe20000010000 */
[C---:B---3--:R-:W-:Y:S01]  /*6980*/  FADD.FTZ R17, R5.reuse, R170 ;  /* 0x000000aa05117221 */ /* 0x048fe20000010000 */
[----:B------:R-:W-:Y:S01]  /*6990*/  F2FP.BF16.F32.PACK_AB R186, R5, R186 ;  /* 0x000000ba05ba723e */ /* 0x000fe200000010ff */
[----:B------:R-:W-:Y:S02]  /*69a0*/  IMAD.MOV.U32 R5, RZ, RZ, R152 ;  /* 0x000000ffff057224 */ /* 0x000fe400078e0098 */
[C---:B-1----:R-:W-:Y:S01]  /*69b0*/  FADD.FTZ R16, R160.reuse, R168 ;  /* 0x000000a8a0107221 */ /* 0x042fe20000010000 */
[----:B------:R-:W-:Y:S01]  /*69c0*/  F2FP.BF16.F32.PACK_AB R187, R160, R187 ;  /* 0x000000bba0bb723e */ /* 0x000fe200000010ff */
[----:B0-----:R-:W-:Y:S06]  /*69d0*/  @P2 BRA `(.L_x_1125) ;  /* 0xffffffd800582947 */ /* 0x001fec000383ffff */
[----:B------:R-:W-:Y:S01]  /*69e0*/  IMAD.MOV.U32 R3, RZ, RZ, R156 ;  /* 0x000000ffff037224 */ /* 0x000fe200078e009c */
[----:B------:R-:W-:Y:S01]  /*69f0*/  UMOV UR36, UR4 ;  /* 0x0000000400247c82 */ /* 0x000fe20008000000 */
[----:B------:R-:W-:Y:S01]  /*6a00*/  IMAD.MOV.U32 R5, RZ, RZ, R152 ;  /* 0x000000ffff057224 */ /* 0x000fe200078e0098 */
[----:B------:R-:W-:-:S06]  /*6a10*/  UMOV UR37, UR7 ;  /* 0x0000000700257c82 */ /* 0x000fcc0008000000 */
.L_x_1108:
[----:B------:R-:W-:Y:S01]  /*6a20*/  IADD3 R152, R19, 0x80, -R22 ;  /* 0x0000008013987810 */ /* 0x000fe20007ffe816 */
[----:B------:R-:W-:Y:S02]  /*6a30*/  ULDC UR11, c[0x0][0x9e4] ;  /* 0x00027900000b7ab9 */ /* 0x000fe40000000800 */
[----:B------:R-:W-:Y:S02]  /*6a40*/  UISETP.GE.AND UP0, UPT, UR11, 0x1, UPT ;  /* 0x000000010b00788c */ /* 0x000fe4000bf06270 */
[----:B------:R-:W-:-:S04]  /*6a50*/  IMAD R152, R201, 0x80, R152 ;  /* 0x00000080c9987824 */ /* 0x000fc800078e0298 */
[----:B------:R-:W-:Y:S02]  /*6a60*/  PLOP3.LUT P6, PT, PT, PT, UP0, 0x80, 0x0 ;  /* 0x000000000000781c */ /* 0x000fe40003fcf008 */
[----:B------:R-:W-:-:S13]  /*6a70*/  R2UR UR15, R152 ;  /* 0x00000000980f72ca */ /* 0x000fda00000e0000 */
[----:B------:R-:W-:Y:S01]  /*6a80*/  UIADD3 UR14, UR15, -UR5, URZ ;  /* 0x800000050f0e7290 */ /* 0x000fe2000fffe03f */
        /* <DEDUP_REMOVED lines=11> */
.L_x_1127:
[----:B------:R-:W-:-:S11]  /*6b40*/  UISETP.NE.AND UP0, UPT, UR11, 0x1, UPT ;  /* 0x000000010b00788c */ /* 0x000fd6000bf05270 */
[----:B------:R-:W-:Y:S02]  /*6b50*/  @UP0 ULDC.64 UR4, c[0x0][0x9e8] ;  /* 0x00027a0000040ab9 */ /* 0x000fe40000000a00 */
[----:B------:R-:W-:-:S04]  /*6b60*/  UIMAD.WIDE.U32 UR6, UR15, UR4, URZ ;  /* 0x000000040f0672a5 */ /* 0x000fc8000f8e003f */
[----:B------:R-:W-:-:S12]  /*6b70*/  @UP0 USHF.R.U32.HI UR15, URZ, UR5, UR7 ;  /* 0x000000053f0f0299 */ /* 0x000fd80008011607 */
.L_x_1128:
[----:B------:R-:W-:-:S04]  /*6b80*/  UIMAD UR11, UR15, UR11, URZ ;  /* 0x0000000b0f0b72a4 */ /* 0x000fc8000f8e023f */
[----:B------:R-:W-:-:S04]  /*6b90*/  UISETP.LT.AND UP0, UPT, UR14, UR11, UPT ;  /* 0x0000000b0e00728c */ /* 0x000fc8000bf01270 */
[----:B------:R-:W-:-:S12]  /*6ba0*/  USEL UR14, UR14, UR11, !UP0 ;  /* 0x0000000b0e0e7287 */ /* 0x000fd8000c000000 */
.L_x_1126:
[----:B------:R-:W-:Y:S01]  /*6bb0*/  UIADD3 UR14, UR14, 0x3f, URZ ;  /* 0x0000003f0e0e7890 */ /* 0x000fe2000fffe03f */
[----:B------:R-:W-:-:S03]  /*6bc0*/  R2UR UR5, R200 ;  /* 0x00000000c80572ca */ /* 0x000fc600000e0000 */
        /* <DEDUP_REMOVED lines=12> */
.L_x_1138:
[----:B------:R-:W-:-:S04]  /*6c90*/  UIADD3 UR5, UR4, 0x1, URZ ;  /* 0x0000000104057890 */ /* 0x000fc8000fffe03f */
[----:B------:R-:W-:-:S04]  /*6ca0*/  UISETP.NE.AND UP0, UPT, UR5, 0x2, UPT ;  /* 0x000000020500788c */ /* 0x000fc8000bf05270 */
[----:B------:R-:W-:Y:S02]  /*6cb0*/  USEL UR37, URZ, 0x1, UP0 ;  /* 0x000000013f257887 */ /* 0x000fe40008000000 */
[----:B------:R-:W-:Y:S02]  /*6cc0*/  USEL UR36, UR5, URZ, UP0 ;  /* 0x0000003f05247287 */ /* 0x000fe40008000000 */
[----:B------:R-:W-:Y:S01]  /*6cd0*/  ULOP3.LUT UR37, UR7, UR37, URZ, 0x3c, !UPT ;  /* 0x0000002507257292 */ /* 0x000fe2000f8e3c3f */
[----:B------:R-:W-:Y:S11]  /*6ce0*/  @!P0 BRA `(.L_x_1130) ;  /* 0x0000000000048947 */ /* 0x000ff60003800000 */
[----:B------:R-:W-:Y:S01]  /*6cf0*/  BPT.TRAP 0x1 ;  /* 0x000000040000795c */ /* 0x000fe20000300000 */
.L_x_1130:
[----:B------:R-:W-:Y:S01]  /*6d00*/  ULEA UR5, UR36, UR38, 0x3 ;  /* 0x0000002624057291 */ /* 0x000fe2000f8e183f */
[----:B------:R-:W-:-:S05]  /*6d10*/  IMAD.U32 R3, RZ, RZ, UR37 ;  /* 0x00000025ff037e24 */ /* 0x000fca000f8e00ff */
[----:B------:R-:W-:-:S04]  /*6d20*/  SHF.L.U32 R3, R3, 0x1f, RZ ;  /* 0x0000001f03037819 */ /* 0x000fc800000006ff */
[----:B------:R0:W1:Y:S01]  /*6d30*/  SYNCS.PHASECHK.TRANS64.TRYWAIT P2, [UR5+0x30830], R3 ;  /* 0x03083003ff0075a7 */ /* 0x0000620008040145 */
[----:B------:R-:W-:Y:S05]  /*6d40*/  @!P0 BRA `(.L_x_1131) ;  /* 0x0000000000048947 */ /* 0x000fea0003800000 */
[----:B------:R-:W-:Y:S01]  /*6d50*/  BPT.TRAP 0x1 ;  /* 0x000000040000795c */ /* 0x000fe20000300000 */
.L_x_1131:
[----:B-1----:R-:W-:Y:S05]  /*6d60*/  @P2 BRA `(.L_x_1132) ;  /* 0x0000000000082947 */ /* 0x002fea0003800000 */
[----:B------:R-:W1:Y:S02]  /*6d70*/  SYNCS.PHASECHK.TRANS64.TRYWAIT P2, [UR5+0x30830], R3 ;  /* 0x03083003ff0075a7 */ /* 0x000e640008040145 */
[----:B-1----:R-:W-:Y:S05]  /*6d80*/  @!P2 BRA `(.L_x_1133) ;  /* 0x000000dc0064a947 */ /* 0x002fea0003800000 */
.L_x_1132:
[----:B------:R-:W-:Y:S01]  /*6d90*/  R2UR UR52, R14 ;  /* 0x000000000e3472ca */ /* 0x000fe200000e0000 */
[----:B------:R-:W-:Y:S01]  /*6da0*/  ULEA UR6, UR36, UR39, 0xb ;  /* 0x0000002724067291 */ /* 0x000fe2000f8e583f */
[----:B------:R-:W-:Y:S01]  /*6db0*/  R2UR UR53, R15 ;  /* 0x000000000f3572ca */ /* 0x000fe200000e0000 */
[----:B-1----:R-:W-:Y:S01]  /*6dc0*/  WARPGROUP.ARRIVE ;  /* 0x00000000000079c5 */ /* 0x002fe20000000000 */
        /* <DEDUP_REMOVED lines=219> */
.L_x_1134:
[----:B------:R-:W-:Y:S01]  /*7b80*/  ULEA UR11, UR4, UR38, 0x3 ;  /* 0x00000026040b7291 */ /* 0x000fe2000f8e183f */
[----:B------:R-:W-:-:S05]  /*7b90*/  IMAD.U32 R0, RZ, RZ, UR7 ;  /* 0x00000007ff007e24 */ /* 0x000fca000f8e00ff */
[----:B------:R-:W-:-:S04]  /*7ba0*/  SHF.L.U32 R0, R0, 0x1f, RZ ;  /* 0x0000001f00007819 */ /* 0x000fc800000006ff */
[----:B------:R1:W2:Y:S01]  /*7bb0*/  SYNCS.PHASECHK.TRANS64.TRYWAIT P2, [UR11+0x30850], R0 ;  /* 0x03085000ff0075a7 */ /* 0x0002a2000804014b */
[----:B------:R-:W-:Y:S05]  /*7bc0*/  @!P0 BRA `(.L_x_1135) ;  /* 0x0000000000048947 */ /* 0x000fea0003800000 */
[----:B------:R-:W-:Y:S01]  /*7bd0*/  BPT.TRAP 0x1 ;  /* 0x000000040000795c */ /* 0x000fe20000300000 */
.L_x_1135:
[----:B--2---:R-:W-:Y:S05]  /*7be0*/  @P2 BRA `(.L_x_1136) ;  /* 0x0000000000082947 */ /* 0x004fea0003800000 */
[----:B------:R-:W2:Y:S02]  /*7bf0*/  SYNCS.PHASECHK.TRANS64.TRYWAIT P2, [UR11+0x30850], R0 ;  /* 0x03085000ff0075a7 */ /* 0x000ea4000804014b */
[----:B--2---:R-:W-:Y:S05]  /*7c00*/  @!P2 BRA `(.L_x_1137) ;  /* 0x000000cc00dca947 */ /* 0x004fea0003800000 */
.L_x_1136:
[----:B------:R-:W-:Y:S01]  /*7c10*/  UIADD3 UR6, UR38, 0x400, URZ ;  /* 0x0000040026067890 */ /* 0x000fe2000fffe03f */
[----:B------:R-:W-:Y:S01]  /*7c20*/  WARPGROUP.ARRIVE ;  /* 0x00000000000079c5 */ /* 0x000fe20000000000 */
[----:B------:R-:W-:Y:S01]  /*7c30*/  UMOV UR7, 0x40000040 ;  /* 0x4000004000077882 */ /* 0x000fe20000000000 */
[----:B01----:R-:W-:Y:S01]  /*7c40*/  FMNMX.FTZ R0, R152, R201, !PT ;  /* 0x000000c998007209 */ /* 0x003fe20007810000 */
[----:B------:R-:W-:Y:S01]  /*7c50*/  USHF.R.U32.HI UR6, URZ, 0x4, UR6 ;  /* 0x000000043f067899 */ /* 0x000fe20008011606 */
[C---:B------:R-:W-:Y:S01]  /*7c60*/  ISETP.GT.AND P2, PT, R20.reuse, UR58, PT ;  /* 0x0000003a14007c0c */ /* 0x040fe2000bf44270 */
[----:B------:R-:W-:Y:S01]  /*7c70*/  UMOV UR10, UR59 ;  /* 0x0000003b000a7c82 */ /* 0x000fe20008000000 */
[----:B------:R-:W-:Y:S01]  /*7c80*/  FMNMX.FTZ R3, R153, R0, !PT ;  /* 0x0000000099037209 */ /* 0x000fe20007810000 */
[----:B------:R-:W-:Y:S01]  /*7c90*/  ULOP3.LUT UR6, UR6, 0x3fff, URZ, 0xc0, !UPT ;  /* 0x00003fff06067892 */ /* 0x000fe2000f8ec03f */
[----:B------:R-:W-:Y:S02]  /*7ca0*/  VIADD R20, R20, 0xffffffff ;  /* 0xffffffff14147836 */ /* 0x000fe40000000000 */
[----:B------:R-:W-:Y:S01]  /*7cb0*/  FMNMX.FTZ R0, R156, R3, !PT ;  /* 0x000000039c007209 */ /* 0x000fe20007810000 */
[----:B------:R-:W-:-:S03]  /*7cc0*/  ULOP3.LUT UR6, UR6, 0x2000000, URZ, 0xfc, !UPT ;  /* 0x0200000006067892 */ /* 0x000fc6000f8efc3f */
[----:B------:R-:W-:Y:S01]  /*7cd0*/  FMNMX.FTZ R3, R157, R0, !PT ;  /* 0x000000009d037209 */ /* 0x000fe20007810000 */
[----:B------:R-:W-:-:S03]  /*7ce0*/  ULEA UR4, UR4, UR6, 0xb ;  /* 0x0000000604047291 */ /* 0x000fc6000f8e583f */
[----:B------:R-:W-:-:S04]  /*7cf0*/  FMNMX.FTZ R0, R160, R3, !PT ;  /* 0x00000003a0007209 */ /* 0x000fc80007810000 */
        /* <DEDUP_REMOVED lines=28> */
[----:B------:R-:W-:Y:S01]  /*7ec0*/  UMOV UR4, UR36 ;  /* 0x0000002400047c82 */ /* 0x000fe20008000000 */
[----:B------:R-:W-:Y:S02]  /*7ed0*/  WARPGROUP.DEPBAR.LE gsb0, 0x0 ;  /* 0x00008000000079c5 */ /* 0x000fe40000010000 */
[----:B------:R-:W-:Y:S01]  /*7ee0*/  WARPGROUP.ARRIVE ;  /* 0x00000000000079c5 */ /* 0x000fe20000000000 */
[----:B0-----:R-:W-:Y:S02]  /*7ef0*/  FMNMX.FTZ R188, R2, R3, !PT ;  /* 0x0000000302bc7209 */ /* 0x001fe40007810000 */
[----:B------:R-:W-:-:S15]  /*7f00*/  FMNMX.FTZ R3, R155, R0, !PT ;  /* 0x000000009b037209 */ /* 0x000fde0007810000 */
[----:B------:R-:W-:-:S03]  /*7f10*/  NOP ;  /* 0x0000000000007918 */ /* 0x000fc60000000000 */
[----:B------:R-:W-:Y:S01]  /*7f20*/  HGMMA.64x256x16.F32.BF16 R24, R184, gdesc[UR4].tnspB, R24, gsb0 ;  /* 0x43e00004b8187df0 */ /* 0x000fe20008001818 */
[----:B------:R-:W0:Y:S01]  /*7f30*/  SHFL.BFLY PT, R5, R188, 0x1, 0x1f ;  /* 0x0c201f00bc057f89 */ /* 0x000e2200000e0000 */
[----:B------:R-:W-:Y:S01]  /*7f40*/  FMNMX.FTZ R0, R158, R3, !PT ;  /* 0x000000039e007209 */ /* 0x000fe20007810000 */
[----:B------:R-:W-:-:S03]  /*7f50*/  UMOV UR7, UR37 ;  /* 0x0000002500077c82 */ /* 0x000fc60008000000 */
[----:B------:R-:W-:-:S04]  /*7f60*/  FMNMX.FTZ R3, R159, R0, !PT ;  /* 0x000000009f037209 */ /* 0x000fc80007810000 */
[----:B------:R-:W-:-:S04]  /*7f70*/  FMNMX.FTZ R0, R162, R3, !PT ;  /* 0x00000003a2007209 */ /* 0x000fc80007810000 */
[----:B------:R-:W-:-:S04]  /*7f80*/  FMNMX.FTZ R3, R163, R0, !PT ;  /* 0x00000000a3037209 */ /* 0x000fc80007810000 */
[----:B------:R-:W-:-:S04]  /*7f90*/  FMNMX.FTZ R0, R166, R3, !PT ;  /* 0x00000003a6007209 */ /* 0x000fc80007810000 */
[----:B------:R-:W-:Y:S02]  /*7fa0*/  FMNMX.FTZ R3, R167, R0, !PT ;  /* 0x00000000a7037209 */ /* 0x000fe40007810000 */
[----:B0-----:R-:W-:Y:S02]  /*7fb0*/  FMNMX.FTZ R5, R188, R5, !PT ;  /* 0x00000005bc057209 */ /* 0x001fe40007810000 */
        /* <DEDUP_REMOVED lines=14> */
[----:B------:R0:W-:Y:S01]  /*80a0*/  MUFU.EX2 R0, R190 ;  /* 0x000000be00007308 */ /* 0x0001e20000000800 */
        /* <DEDUP_REMOVED lines=9> */
[--C-:B0-----:R-:W-:Y:S01]  /*8140*/  FFMA.FTZ R190, R172, UR10, -R2.reuse ;  /* 0x0000000aacbe7c23 */ /* 0x101fe20008010802 */
[----:B------:R-:W-:Y:S01]  /*8150*/  FFMA.FTZ R181, R181, UR10, -R2 ;  /* 0x0000000ab5b57c23 */ /* 0x000fe20008010802 */
[----:B------:R-:W0:Y:S01]  /*8160*/  MUFU.EX2 R189, R189 ;  /* 0x000000bd00bd7308 */ /* 0x000e220000000800 */
[----:B------:R-:W-:-:S05]  /*8170*/  FMNMX.FTZ R152, R183, R152, !PT ;  /* 0x00000098b7987209 */ /* 0x000fca0007810000 */
[----:B------:R-:W1:Y:S02]  /*8180*/  SHFL.BFLY PT, R3, R152, 0x2, 0x1f ;  /* 0x0c401f0098037f89 */ /* 0x000e6400000e0000 */
[----:B------:R-:W2:Y:S08]  /*8190*/  MUFU.EX2 R196, R196 ;  /* 0x000000c400c47308 */ /* 0x000eb00000000800 */
[----:B------:R-:W-:Y:S01]  /*81a0*/  MUFU.EX2 R198, R198 ;  /* 0x000000c600c67308 */ /* 0x000fe20000000800 */
[----:B0-----:R-:W-:-:S07]  /*81b0*/  FFMA.FTZ R17, R0, R17, R189 ;  /* 0x0000001100117223 */ /* 0x001fce00000100bd */
[----:B------:R-:W-:Y:S01]  /*81c0*/  MUFU.EX2 R153, R153 ;  /* 0x0000009900997308 */ /* 0x000fe20000000800 */
[C---:B--2---:R-:W-:Y:S01]  /*81d0*/  FADD.FTZ R17, R196.reuse, R17 ;  /* 0x00000011c4117221 */ /* 0x044fe20000010000 */
[----:B------:R-:W-:Y:S02]  /*81e0*/  F2FP.BF16.F32.PACK_AB R196, R196, R189 ;  /* 0x000000bdc4c4723e */ /* 0x000fe400000010ff */
[----:B-1----:R-:W-:-:S04]  /*81f0*/  FMNMX.FTZ R3, R152, R3, !PT ;  /* 0x0000000398037209 */ /* 0x002fc80007810000 */
[----:B------:R-:W-:Y:S01]  /*8200*/  MUFU.EX2 R192, R192 ;  /* 0x000000c000c07308 */ /* 0x000fe20000000800 */
[----:B------:R-:W0:Y:S07]  /*8210*/  SHFL.BFLY PT, R152, R3, 0x1, 0x1f ;  /* 0x0c201f0003987f89 */ /* 0x000e2e00000e0000 */
[----:B------:R-:W-:Y:S08]  /*8220*/  MUFU.EX2 R157, R157 ;  /* 0x0000009d009d7308 */ /* 0x000ff00000000800 */
[----:B------:R-:W-:Y:S08]  /*8230*/  MUFU.EX2 R194, R194 ;  /* 0x000000c200c27308 */ /* 0x000ff00000000800 */
[----:B------:R-:W-:Y:S01]  /*8240*/  MUFU.EX2 R161, R161 ;  /* 0x000000a100a17308 */ /* 0x000fe20000000800 */
[----:B0-----:R-:W-:-:S05]  /*8250*/  FMNMX.FTZ R3, R3, R152, !PT ;  /* 0x0000009803037209 */ /* 0x001fca0007810000 */
[----:B------:R-:W-:Y:S02]  /*8260*/  FMUL.FTZ R164, R3, UR10 ;  /* 0x0000000a03a47c20 */ /* 0x000fe40008410000 */
[----:B------:R-:W-:Y:S02]  /*8270*/  MUFU.EX2 R188, R188 ;  /* 0x000000bc00bc7308 */ /* 0x000fe40000000800 */
[--C-:B------:R-:W-:Y:S01]  /*8280*/  FFMA.FTZ R197, R154, UR10, -R164.reuse ;  /* 0x0000000a9ac57c23 */ /* 0x100fe200080108a4 */
[--C-:B------:R-:W-:Y:S01]  /*8290*/  FFMA.FTZ R152, R155, UR10, -R164.reuse ;  /* 0x0000000a9b987c23 */ /* 0x100fe200080108a4 */
[--C-:B------:R-:W-:Y:S01]  /*82a0*/  FFMA.FTZ R199, R158, UR10, -R164.reuse ;  /* 0x0000000a9ec77c23 */ /* 0x100fe200080108a4 */
[--C-:B------:R-:W-:Y:S01]  /*82b0*/  FFMA.FTZ R154, R159, UR10, -R164.reuse ;  /* 0x0000000a9f9a7c23 */ /* 0x100fe200080108a4 */
[----:B------:R-:W-:Y:S02]  /*82c0*/  IMAD.U32 R159, RZ, RZ, UR5 ;  /* 0x00000005ff9f7e24 */ /* 0x000fe4000f8e00ff */
[----:B------:R-:W-:Y:S01]  /*82d0*/  FFMA.FTZ R193, R162, UR10, -R164 ;  /* 0x0000000aa2c17c23 */ /* 0x000fe200080108a4 */
[----:B------:R-:W-:Y:S01]  /*82e0*/  MUFU.EX2 R197, R197 ;  /* 0x000000c500c57308 */ /* 0x000fe20000000800 */
[----:B------:R-:W-:-:S02]  /*82f0*/  IMAD.U32 R162, RZ, RZ, UR11 ;  /* 0x0000000bffa27e24 */ /* 0x000fc4000f8e00ff */
[--C-:B------:R-:W-:Y:S01]  /*8300*/  FFMA.FTZ R156, R163, UR10, -R164.reuse ;  /* 0x0000000aa39c7c23 */ /* 0x100fe200080108a4 */
[----:B------:R-:W-:Y:S02]  /*8310*/  @!P1 VIADD R159, R159, 0x30840 ;  /* 0x000308409f9f9836 */ /* 0x000fe40000000000 */
[--C-:B------:R-:W-:Y:S01]  /*8320*/  FFMA.FTZ R195, R166, UR10, -R164.reuse ;  /* 0x0000000aa6c37c23 */ /* 0x100fe200080108a4 */
[----:B------:R-:W-:Y:S02]  /*8330*/  @!P1 VIADD R162, R162, 0x30860 ;  /* 0x00030860a2a29836 */ /* 0x000fe40000000000 */
[--C-:B------:R-:W-:Y:S01]  /*8340*/  FFMA.FTZ R158, R167, UR10, -R164.reuse ;  /* 0x0000000aa79e7c23 */ /* 0x100fe200080108a4 */
[--C-:B------:R-:W-:Y:S01]  /*8350*/  FFMA.FTZ R155, R170, UR10, -R164.reuse ;  /* 0x0000000aaa9b7c23 */ /* 0x100fe200080108a4 */
[----:B------:R-:W-:Y:S01]  /*8360*/  MUFU.EX2 R152, R152 ;  /* 0x0000009800987308 */ /* 0x000fe20000000800 */
[----:B------:R-:W-:Y:S01]  /*8370*/  @!P1 PRMT R159, RZ, 0x654, R159 ;  /* 0x00000654ff9f9816 */ /* 0x000fe2000000009f */
[----:B------:R-:W-:Y:S01]  /*8380*/  FFMA.FTZ R160, R171, UR10, -R164 ;  /* 0x0000000aaba07c23 */ /* 0x000fe200080108a4 */
[----:B------:R-:W-:Y:S01]  /*8390*/  @!P1 PRMT R162, RZ, 0x654, R162 ;  /* 0x00000654ffa29816 */ /* 0x000fe200000000a2 */
[--C-:B------:R-:W-:Y:S01]  /*83a0*/  FFMA.FTZ R191, R174, UR10, -R164.reuse ;  /* 0x0000000aaebf7c23 */ /* 0x100fe200080108a4 */
[--C-:B------:R-:W-:Y:S01]  /*83b0*/  FFMA.FTZ R175, R175, UR10, -R164.reuse ;  /* 0x0000000aafaf7c23 */ /* 0x100fe200080108a4 */
[--C-:B------:R-:W-:Y:S01]  /*83c0*/  FFMA.FTZ R178, R178, UR10, -R164.reuse ;  /* 0x0000000ab2b27c23 */ /* 0x100fe200080108a4 */
[--C-:B------:R-:W-:Y:S01]  /*83d0*/  FFMA.FTZ R179, R179, UR10, -R164.reuse ;  /* 0x0000000ab3b37c23 */ /* 0x100fe200080108a4 */
[----:B------:R-:W-:Y:S01]  /*83e0*/  MUFU.EX2 R199, R199 ;  /* 0x000000c700c77308 */ /* 0x000fe20000000800 */
[--C-:B------:R-:W-:Y:S01]  /*83f0*/  FFMA.FTZ R182, R182, UR10, -R164.reuse ;  /* 0x0000000ab6b67c23 */ /* 0x100fe200080108a4 */
[----:B------:R-:W-:-:S06]  /*8400*/  FFMA.FTZ R164, R183, UR10, -R164 ;  /* 0x0000000ab7a47c23 */ /* 0x000fcc00080108a4 */
[----:B------:R-:W-:Y:S08]  /*8410*/  MUFU.EX2 R154, R154 ;  /* 0x0000009a009a7308 */ /* 0x000ff00000000800 */
[----:B------:R-:W-:Y:S08]  /*8420*/  MUFU.EX2 R193, R193 ;  /* 0x000000c100c17308 */ /* 0x000ff00000000800 */
[----:B------:R-:W-:Y:S08]  /*8430*/  MUFU.EX2 R156, R156 ;  /* 0x0000009c009c7308 */ /* 0x000ff00000000800 */
[----:B------:R-:W-:Y:S08]  /*8440*/  MUFU.EX2 R195, R195 ;  /* 0x000000c300c37308 */ /* 0x000ff00000000800 */
[----:B------:R-:W-:Y:S08]  /*8450*/  MUFU.EX2 R158, R158 ;  /* 0x0000009e009e7308 */ /* 0x000ff00000000800 */
[----:B------:R-:W-:Y:S08]  /*8460*/  MUFU.EX2 R155, R155 ;  /* 0x0000009b009b7308 */ /* 0x000ff00000000800 */
[----:B------:R-:W-:Y:S08]  /*8470*/  MUFU.EX2 R165, R165 ;  /* 0x000000a500a57308 */ /* 0x000ff00000000800 */
[----:B------:R-:W0:Y:S08]  /*8480*/  MUFU.EX2 R160, R160 ;  /* 0x000000a000a07308 */ /* 0x000e300000000800 */
[----:B------:R-:W-:Y:S08]  /*8490*/  MUFU.EX2 R190, R190 ;  /* 0x000000be00be7308 */ /* 0x000ff00000000800 */
[----:B------:R-:W-:Y:S01]  /*84a0*/  MUFU.EX2 R191, R191 ;  /* 0x000000bf00bf7308 */ /* 0x000fe20000000800 */
[----:B0-----:R-:W-:-:S07]  /*84b0*/  F2FP.BF16.F32.PACK_AB R189, R160, R155 ;  /* 0x0000009ba0bd723e */ /* 0x001fce00000010ff */
        /* <DEDUP_REMOVED lines=9> */
[----:B------:R-:W-:Y:S02]  /*8550*/  @!P1 SYNCS.ARRIVE.TRANS64.RED.A1T0 RZ, [R159+URZ], RZ ;  /* 0x000000ff9fff99a7 */ /* 0x000fe4000810043f */
[----:B------:R-:W-:Y:S01]  /*8560*/  MUFU.EX2 R185, R178 ;  /* 0x000000b200b97308 */ /* 0x000fe20000000800 */
[----:B------:R-:W-:Y:S01]  /*8570*/  FMUL.FTZ R2, R2, UR10 ;  /* 0x0000000a02027c20 */ /* 0x000fe20008410000 */
[----:B------:R0:W-:Y:S06]  /*8580*/  @!P1 SYNCS.ARRIVE.TRANS64.RED.A1T0 RZ, [R162+URZ], RZ ;  /* 0x000000ffa2ff99a7 */ /* 0x0001ec000810043f */
[----:B------:R-:W1:Y:S01]  /*8590*/  MUFU.EX2 R2, R2 ;  /* 0x0000000200027308 */ /* 0x000e620000000800 */
[----:B0-----:R-:W-:Y:S01]  /*85a0*/  FADD.FTZ R162, R198, R17 ;  /* 0x00000011c6a27221 */ /* 0x001fe20000010000 */
[----:B------:R-:W-:-:S06]  /*85b0*/  F2FP.BF16.F32.PACK_AB R198, R153, R198 ;  /* 0x000000c699c6723e */ /* 0x000fcc00000010ff */
[----:B------:R-:W0:Y:S01]  /*85c0*/  MUFU.EX2 R184, R184 ;  /* 0x000000b800b87308 */ /* 0x000e220000000800 */
[----:B-1----:R-:W-:Y:S01]  /*85d0*/  FFMA.FTZ R159, R2, R16, R197 ;  /* 0x00000010029f7223 */ /* 0x002fe200000100c5 */
[----:B------:R-:W-:-:S06]  /*85e0*/  F2FP.BF16.F32.PACK_AB R197, R152, R197 ;  /* 0x000000c598c5723e */ /* 0x000fcc00000010ff */
[----:B------:R-:W1:Y:S01]  /*85f0*/  MUFU.EX2 R186, R186 ;  /* 0x000000ba00ba7308 */ /* 0x000e620000000800 */
[----:B------:R-:W-:Y:S01]  /*8600*/  FADD.FTZ R16, R152, R159 ;  /* 0x0000009f98107221 */ /* 0x000fe20000010000 */
[----:B------:R-:W-:-:S03]  /*8610*/  FADD.FTZ R159, R153, R162 ;  /* 0x000000a2999f7221 */ /* 0x000fc60000010000 */
[----:B------:R-:W-:Y:S01]  /*8620*/  FADD.FTZ R17, R199, R16 ;  /* 0x00000010c7117221 */ /* 0x000fe20000010000 */
[----:B------:R-:W-:Y:S02]  /*8630*/  FADD.FTZ R162, R192, R159 ;  /* 0x0000009fc0a27221 */ /* 0x000fe40000010000 */
[----:B------:R-:W-:Y:S01]  /*8640*/  MUFU.EX2 R187, R182 ;  /* 0x000000b600bb7308 */ /* 0x000fe20000000800 */
[C---:B------:R-:W-:Y:S01]  /*8650*/  F2FP.BF16.F32.PACK_AB R199, R154.reuse, R199 ;  /* 0x000000c79ac7723e */ /* 0x040fe200000010ff */
[----:B------:R-:W-:Y:S01]  /*8660*/  FADD.FTZ R16, R154, R17 ;  /* 0x000000119a107221 */ /* 0x000fe20000010000 */
[C---:B------:R-:W-:Y:S01]  /*8670*/  FADD.FTZ R159, R157.reuse, R162 ;  /* 0x000000a29d9f7221 */ /* 0x040fe20000010000 */
[----:B------:R-:W-:Y:S02]  /*8680*/  F2FP.BF16.F32.PACK_AB R192, R157, R192 ;  /* 0x000000c09dc0723e */ /* 0x000fe400000010ff */
[----:B------:R-:W-:Y:S01]  /*8690*/  FADD.FTZ R17, R193, R16 ;  /* 0x00000010c1117221 */ /* 0x000fe20000010000 */
[----:B------:R-:W-:Y:S01]  /*86a0*/  FADD.FTZ R162, R194, R159 ;  /* 0x0000009fc2a27221 */ /* 0x000fe20000010000 */
[----:B------:R-:W2:Y:S01]  /*86b0*/  MUFU.EX2 R21, R181 ;  /* 0x000000b500157308 */ /* 0x000ea20000000800 */
[C---:B------:R-:W-:Y:S01]  /*86c0*/  F2FP.BF16.F32.PACK_AB R193, R156.reuse, R193 ;  /* 0x000000c19cc1723e */ /* 0x040fe200000010ff */
[----:B------:R-:W-:Y:S01]  /*86d0*/  FADD.FTZ R16, R156, R17 ;  /* 0x000000119c107221 */ /* 0x000fe20000010000 */
[C---:B------:R-:W-:Y:S01]  /*86e0*/  FADD.FTZ R153, R161.reuse, R162 ;  /* 0x000000a2a1997221 */ /* 0x040fe20000010000 */
[----:B------:R-:W-:-:S02]  /*86f0*/  F2FP.BF16.F32.PACK_AB R194, R161, R194 ;  /* 0x000000c2a1c2723e */ /* 0x000fc400000010ff */
[----:B------:R-:W-:Y:S01]  /*8700*/  FADD.FTZ R17, R195, R16 ;  /* 0x00000010c3117221 */ /* 0x000fe20000010000 */
[----:B------:R-:W-:Y:S01]  /*8710*/  FADD.FTZ R152, R188, R153 ;  /* 0x00000099bc987221 */ /* 0x000fe20000010000 */
[C---:B------:R-:W-:Y:S02]  /*8720*/  F2FP.BF16.F32.PACK_AB R195, R158.reuse, R195 ;  /* 0x000000c39ec3723e */ /* 0x040fe400000010ff */
[----:B------:R-:W-:Y:S01]  /*8730*/  FADD.FTZ R16, R158, R17 ;  /* 0x000000119e107221 */ /* 0x000fe20000010000 */
[C---:B------:R-:W-:Y:S01]  /*8740*/  FADD.FTZ R153, R165.reuse, R152 ;  /* 0x00000098a5997221 */ /* 0x040fe20000010000 */
[----:B------:R-:W-:Y:S02]  /*8750*/  F2FP.BF16.F32.PACK_AB R188, R165, R188 ;  /* 0x000000bca5bc723e */ /* 0x000fe400000010ff */
[----:B------:R-:W-:Y:S01]  /*8760*/  FADD.FTZ R17, R155, R16 ;  /* 0x000000109b117221 */ /* 0x000fe20000010000 */
[----:B------:R-:W-:Y:S01]  /*8770*/  FADD.FTZ R152, R190, R153 ;  /* 0x00000099be987221 */ /* 0x000fe20000010000 */
[----:B------:R-:W-:-:S02]  /*8780*/  F2FP.BF16.F32.PACK_AB R190, R169, R190 ;  /* 0x000000bea9be723e */ /* 0x000fc400000010ff */
[----:B------:R-:W-:Y:S01]  /*8790*/  FADD.FTZ R16, R160, R17 ;  /* 0x00000011a0107221 */ /* 0x000fe20000010000 */
[----:B------:R-:W-:-:S03]  /*87a0*/  FADD.FTZ R17, R169, R152 ;  /* 0x00000098a9117221 */ /* 0x000fc60000010000 */
[----:B------:R-:W-:Y:S01]  /*87b0*/  FADD.FTZ R16, R191, R16 ;  /* 0x00000010bf107221 */ /* 0x000fe20000010000 */
[----:B0-----:R-:W-:Y:S01]  /*87c0*/  FADD.FTZ R152, R184, R17 ;  /* 0x00000011b8987221 */ /* 0x001fe20000010000 */
[C---:B------:R-:W-:Y:S02]  /*87d0*/  F2FP.BF16.F32.PACK_AB R191, R175.reuse, R191 ;  /* 0x000000bfafbf723e */ /* 0x040fe400000010ff */
[----:B------:R-:W-:Y:S01]  /*87e0*/  FADD.FTZ R16, R175, R16 ;  /* 0x00000010af107221 */ /* 0x000fe20000010000 */
[C---:B------:R-:W-:Y:S01]  /*87f0*/  FADD.FTZ R17, R173.reuse, R152 ;  /* 0x00000098ad117221 */ /* 0x040fe20000010000 */
[----:B------:R-:W-:Y:S02]  /*8800*/  F2FP.BF16.F32.PACK_AB R184, R173, R184 ;  /* 0x000000b8adb8723e */ /* 0x000fe400000010ff */
[----:B------:R-:W-:Y:S01]  /*8810*/  FADD.FTZ R16, R185, R16 ;  /* 0x00000010b9107221 */ /* 0x000fe20000010000 */
[----:B-1----:R-:W-:Y:S01]  /*8820*/  FADD.FTZ R152, R186, R17 ;  /* 0x00000011ba987221 */ /* 0x002fe20000010000 */
[----:B--2---:R-:W-:-:S02]  /*8830*/  F2FP.BF16.F32.PACK_AB R186, R21, R186 ;  /* 0x000000ba15ba723e */ /* 0x004fc400000010ff */
[----:B------:R-:W-:Y:S01]  /*8840*/  FADD.FTZ R16, R179, R16 ;  /* 0x00000010b3107221 */ /* 0x000fe20000010000 */
[----:B------:R-:W-:Y:S01]  /*8850*/  FADD.FTZ R17, R21, R152 ;  /* 0x0000009815117221 */ /* 0x000fe20000010000 */
[----:B------:R-:W-:Y:S01]  /*8860*/  F2FP.BF16.F32.PACK_AB R185, R179, R185 ;  /* 0x000000b9b3b9723e */ /* 0x000fe200000010ff */
[----:B------:R-:W-:Y:S02]  /*8870*/  IMAD.MOV.U32 R21, RZ, RZ, R3 ;  /* 0x000000ffff157224 */ /* 0x000fe400078e0003 */
[----:B------:R-:W-:Y:S01]  /*8880*/  FADD.FTZ R16, R187, R16 ;  /* 0x00000010bb107221 */ /* 0x000fe20000010000 */
[----:B------:R-:W-:-:S03]  /*8890*/  F2FP.BF16.F32.PACK_AB R187, R164, R187 ;  /* 0x000000bba4bb723e */ /* 0x000fc600000010ff */
[----:B------:R-:W-:Y:S01]  /*88a0*/  FADD.FTZ R16, R164, R16 ;  /* 0x00000010a4107221 */ /* 0x000fe20000010000 */
[----:B------:R-:W-:Y:S06]  /*88b0*/  @P2 BRA `(.L_x_1138) ;  /* 0xffffffe000f42947 */ /* 0x000fec000383ffff */
.L_x_1129:
[----:B------:R-:W-:-:S13]  /*88c0*/  R2UR UR4, R200 ;  /* 0x00000000c80472ca */ /* 0x000fda00000e0000 */
[----:B------:R-:W-:-:S13]  /*88d0*/  ISETP.GE.AND P2, PT, R20, UR4, PT ;  /* 0x0000000414007c0c */ /* 0x000fda000bf46270 */
[----:B------:R-:W-:Y:S05]  /*88e0*/  @!P2 BRA `(.L_x_1139) ;  /* 0x0000002400c8a947 */ /* 0x000fea0003800000 */
[----:B------:R-:W-:Y:S01]  /*88f0*/  IMAD.IADD R217, R19, 0x1, -R22 ;  /* 0x0000000113d97824 */ /* 0x000fe200078e0a16 */
[----:B------:R-:W-:Y:S01]  /*8900*/  UMOV UR7, UR37 ;  /* 0x0000002500077c82 */ /* 0x000fe20008000000 */
[----:B------:R-:W-:Y:S01]  /*8910*/  IMAD.MOV.U32 R21, RZ, RZ, R3 ;  /* 0x000000ffff157224 */ /* 0x000fe200078e0003 */
[----:B------:R-:W-:Y:S01]  /*8920*/  UMOV UR4, UR36 ;  /* 0x0000002400047c82 */ /* 0x000fe20008000000 */
[----:B------:R-:W-:Y:S01]  /*8930*/  IMAD.MOV.U32 R201, RZ, RZ, R5 ;  /* 0x000000ffffc97224 */ /* 0x000fe200078e0005 */
[----:B------:R-:W-:Y:S01]  /*8940*/  IADD3 R203, R217, 0x8, R4 ;  /* 0x00000008d9cb7810 */ /* 0x000fe20007ffe004 */
[----:B------:R-:W-:Y:S01]  /*8950*/  IMAD.IADD R217, R4, 0x1, R217 ;  /* 0x0000000104d97824 */ /* 0x000fe200078e02d9 */
[----:B------:R-:W-:Y:S01]  /*8960*/  ULDC UR58, c[0x0][0x9e4] ;  /* 0x00027900003a7ab9 */ /* 0x000fe20000000800 */
[----:B------:R-:W-:Y:S01]  /*8970*/  ULDC UR59, c[0x0][0x9dc] ;  /* 0x00027700003b7ab9 */ /* 0x000fe20000000800 */
[----:B------:R-:W-:-:S07]  /*8980*/  LOP3.LUT R219, RZ, R203, RZ, 0x33, !PT ;  /* 0x000000cbffdb7212 */ /* 0x000fce00078e33ff */
.L_x_1156:
[----:B------:R-:W-:-:S04]  /*8990*/  UIADD3 UR5, UR4, 0x1, URZ ;  /* 0x0000000104057890 */ /* 0x000fc8000fffe03f */
[----:B------:R-:W-:-:S04]  /*89a0*/  UISETP.NE.AND UP0, UPT, UR5, 0x2, UPT ;  /* 0x000000020500788c */ /* 0x000fc8000bf05270 */
[----:B------:R-:W-:Y:S02]  /*89b0*/  USEL UR37, URZ, 0x1, UP0 ;  /* 0x000000013f257887 */ /* 0x000fe40008000000 */
[----:B------:R-:W-:Y:S02]  /*89c0*/  USEL UR36, UR5, URZ, UP0 ;  /* 0x0000003f05247287 */ /* 0x000fe40008000000 */
[----:B------:R-:W-:Y:S01]  /*89d0*/  ULOP3.LUT UR37, UR7, UR37, URZ, 0x3c, !UPT ;  /* 0x0000002507257292 */ /* 0x000fe2000f8e3c3f */
[----:B------:R-:W-:Y:S11]  /*89e0*/  @!P0 BRA `(.L_x_1140) ;  /* 0x0000000000048947 */ /* 0x000ff60003800000 */
[----:B------:R-:W-:Y:S01]  /*89f0*/  BPT.TRAP 0x1 ;  /* 0x000000040000795c */ /* 0x000fe20000300000 */
.L_x_1140:
[----:B------:R-:W-:Y:S01]  /*8a00*/  ULEA UR5, UR36, UR38, 0x3 ;  /* 0x0000002624057291 */ /* 0x000fe2000f8e183f */
[----:B------:R-:W-:-:S05]  /*8a10*/  IMAD.U32 R3, RZ, RZ, UR37 ;  /* 0x00000025ff037e24 */ /* 0x000fca000f8e00ff */
[----:B------:R-:W-:-:S04]  /*8a20*/  SHF.L.U32 R3, R3, 0x1f, RZ ;  /* 0x0000001f03037819 */ /* 0x000fc800000006ff */
[----:B------:R0:W1:Y:S01]  /*8a30*/  SYNCS.PHASECHK.TRANS64.TRYWAIT P2, [UR5+0x30830], R3 ;  /* 0x03083003ff0075a7 */ /* 0x0000620008040145 */
[----:B------:R-:W-:Y:S05]  /*8a40*/  @!P0 BRA `(.L_x_1141) ;  /* 0x0000000000048947 */ /* 0x000fea0003800000 */
[----:B------:R-:W-:Y:S01]  /*8a50*/  BPT.TRAP 0x1 ;  /* 0x000000040000795c */ /* 0x000fe20000300000 */
.L_x_1141:
[----:B-1----:R-:W-:Y:S05]  /*8a60*/  @P2 BRA `(.L_x_1142) ;  /* 0x0000000000082947 */ /* 0x002fea0003800000 */
[----:B------:R-:W1:Y:S02]  /*8a70*/  SYNCS.PHASECHK.TRANS64.TRYWAIT P2, [UR5+0x30830], R3 ;  /* 0x03083003ff0075a7 */ /* 0x000e640008040145 */
[----:B-1----:R-:W-:Y:S05]  /*8a80*/  @!P2 BRA `(.L_x_1143) ;  /* 0x000000c00054a947 */ /* 0x002fea0003800000 */
.L_x_1142:
        /* <DEDUP_REMOVED lines=223> */
.L_x_1144:
[----:B------:R-:W-:Y:S01]  /*9880*/  ULEA UR11, UR4, UR38, 0x3 ;  /* 0x00000026040b7291 */ /* 0x000fe2000f8e183f */
[----:B------:R-:W-:-:S05]  /*9890*/  IMAD.U32 R0, RZ, RZ, UR7 ;  /* 0x00000007ff007e24 */ /* 0x000fca000f8e00ff */
[----:B------:R-:W-:-:S04]  /*98a0*/  SHF.L.U32 R0, R0, 0x1f, RZ ;  /* 0x0000001f00007819 */ /* 0x000fc800000006ff */
[----:B------:R1:W2:Y:S01]  /*98b0*/  SYNCS.PHASECHK.TRANS64.TRYWAIT P2, [UR11+0x30850], R0 ;  /* 0x03085000ff0075a7 */ /* 0x0002a2000804014b */
[----:B------:R-:W-:Y:S05]  /*98c0*/  @!P0 BRA `(.L_x_1145) ;  /* 0x0000000000048947 */ /* 0x000fea0003800000 */
[----:B------:R-:W-:Y:S01]  /*98d0*/  BPT.TRAP 0x1 ;  /* 0x000000040000795c */ /* 0x000fe20000300000 */
.L_x_1145:
[----:B--2---:R-:W-:Y:S05]  /*98e0*/  @P2 BRA `(.L_x_1146) ;  /* 0x0000000000082947 */ /* 0x004fea0003800000 */
[----:B------:R-:W2:Y:S02]  /*98f0*/  SYNCS.PHASECHK.TRANS64.TRYWAIT P2, [UR11+0x30850], R0 ;  /* 0x03085000ff0075a7 */ /* 0x000ea4000804014b */
[----:B--2---:R-:W-:Y:S05]  /*9900*/  @!P2 BRA `(.L_x_1147) ;  /* 0x000000b000cca947 */ /* 0x004fea0003800000 */
.L_x_1146:
[----:B------:R-:W-:Y:S01]  /*9910*/  UIADD3 UR6, UR38, 0x400, URZ ;  /* 0x0000040026067890 */ /* 0x000fe2000fffe03f */
[----:B------:R-:W-:Y:S01]  /*9920*/  WARPGROUP.ARRIVE ;  /* 0x00000000000079c5 */ /* 0x000fe20000000000 */
[----:B------:R-:W-:Y:S01]  /*9930*/  UMOV UR7, 0x40000040 ;  /* 0x4000004000077882 */ /* 0x000fe20000000000 */
[----:B01----:R-:W-:Y:S01]  /*9940*/  IMAD.SHL.U32 R0, R20, 0x40, RZ ;  /* 0x0000004014007824 */ /* 0x003fe200078e00ff */
[----:B------:R-:W-:Y:S01]  /*9950*/  USHF.R.U32.HI UR6, URZ, 0x4, UR6 ;  /* 0x000000043f067899 */ /* 0x000fe20008011606 */
[----:B------:R-:W-:Y:S01]  /*9960*/  IMAD.U32 R2, RZ, RZ, UR5 ;  /* 0x00000005ff027e24 */ /* 0x000fe2000f8e00ff */
[----:B------:R-:W-:Y:S02]  /*9970*/  ULDC UR10, c[0x0][0x9e0] ;  /* 0x00027800000a7ab9 */ /* 0x000fe40000000800 */
[----:B------:R-:W-:Y:S01]  /*9980*/  ULOP3.LUT UR6, UR6, 0x3fff, URZ, 0xc0, !UPT ;  /* 0x00003fff06067892 */ /* 0x000fe2000f8ec03f */
[----:B------:R-:W-:Y:S01]  /*9990*/  IADD3 R3, R19, 0x1, -R0 ;  /* 0x0000000113037810 */ /* 0x000fe20007ffe800 */
[----:B------:R-:W-:-:S02]  /*99a0*/  @!P1 VIADD R2, R2, 0x30840 ;  /* 0x0003084002029836 */ /* 0x000fc40000000000 */
[----:B------:R-:W-:Y:S02]  /*99b0*/  ULOP3.LUT UR6, UR6, 0x2000000, URZ, 0xfc, !UPT ;  /* 0x0200000006067892 */ /* 0x000fe4000f8efc3f */
[----:B------:R-:W-:Y:S01]  /*99c0*/  IMAD.IADD R3, R3, 0x1, -R22 ;  /* 0x0000000103037824 */ /* 0x000fe200078e0a16 */
[----:B------:R-:W-:Y:S01]  /*99d0*/  @!P1 PRMT R2, RZ, 0x654, R2 ;  /* 0x00000654ff029816 */ /* 0x000fe20000000002 */
[----:B------:R-:W-:Y:S02]  /*99e0*/  ULEA UR4, UR4, UR6, 0xb ;  /* 0x0000000604047291 */ /* 0x000fe4000f8e583f */
[----:B------:R-:W-:-:S05]  /*99f0*/  IMAD R3, R18, -0x2, R3 ;  /* 0xfffffffe12037824 */ /* 0x000fca00078e0203 */
        /* <DEDUP_REMOVED lines=16> */
[----:B------:R-:W-:Y:S01]  /*9b00*/  ULOP3.LUT UR4, URZ, UR59, URZ, 0x33, !UPT ;  /* 0x0000003b3f047292 */ /* 0x000fe2000f8e333f */
[----:B------:R-:W-:Y:S02]  /*9b10*/  WARPGROUP.DEPBAR.LE gsb0, 0x0 ;  /* 0x00008000000079c5 */ /* 0x000fe40000010000 */
[----:B------:R-:W-:Y:S01]  /*9b20*/  WARPGROUP.ARRIVE ;  /* 0x00000000000079c5 */ /* 0x000fe20000000000 */
[C---:B------:R-:W-:Y:S02]  /*9b30*/  VIADD R189, R3.reuse, UR10 ;  /* 0x0000000a03bd7c36 */ /* 0x040fe40008000000 */
[----:B------:R-:W-:Y:S02]  /*9b40*/  VIADD R191, R3, UR4 ;  /* 0x0000000403bf7c36 */ /* 0x000fe40008000000 */
[----:B------:R-:W-:-:S15]  /*9b50*/  IMAD.IADD R5, R4, 0x1, R189 ;  /* 0x0000000104057824 */ /* 0x000fde00078e02bd */
[----:B------:R-:W-:-:S02]  /*9b60*/  NOP ;  /* 0x0000000000007918 */ /* 0x000fc40000000000 */
[----:B------:R-:W-:Y:S03]  /*9b70*/  HGMMA.64x256x16.F32.BF16 R24, R184, gdesc[UR4].tnspB, R24, gsb0 ;  /* 0x43e00004b8187df0 */ /* 0x000fe60008001818 */
[----:B------:R-:W-:Y:S02]  /*9b80*/  WARPGROUP.DEPBAR.LE gsb0, 0x0 ;  /* 0x00008000000079c5 */ /* 0x000fe40000010000 */
[----:B------:R0:W-:Y:S01]  /*9b90*/  @!P1 SYNCS.ARRIVE.TRANS64.RED.A1T0 RZ, [R2+URZ], RZ ;  /* 0x000000ff02ff99a7 */ /* 0x0001e2000810043f */
[----:B------:R-:W-:Y:S01]  /*9ba0*/  IMAD.IADD R185, R4, 0x1, R191 ;  /* 0x0000000104b97824 */ /* 0x000fe200078e02bf */
[----:B------:R-:W-:Y:S06]  /*9bb0*/  @!P6 BRA `(.L_x_1148) ;  /* 0x00000000005ce947 */ /* 0x000fec0003800000 */
[----:B------:R-:W-:Y:S01]  /*9bc0*/  ISETP.GT.AND P2, PT, R217, -0x1, PT ;  /* 0xffffffffd900780c */ /* 0x000fe20003f44270 */
[----:B------:R-:W-:-:S12]  /*9bd0*/  BSSY B0, `(.L_x_1149) ;  /* 0x0000011000007945 */ /* 0x000fd80003800000 */
[----:B------:R-:W-:Y:S05]  /*9be0*/  @P2 BRA `(.L_x_1150) ;  /* 0x0000000000242947 */ /* 0x000fea0003800000 */
[----:B------:R-:W-:Y:S01]  /*9bf0*/  IMAD.U32 R186, RZ, RZ, UR58 ;  /* 0x0000003affba7e24 */ /* 0x000fe2000f8e00ff */
[----:B------:R-:W-:-:S04]  /*9c00*/  IADD3 R184, R4, R19, -R22 ;  /* 0x0000001304b87210 */ /* 0x000fc80007ffe816 */
[----:B------:R-:W-:Y:S02]  /*9c10*/  ISETP.NE.AND P2, PT, R186, 0x1, PT ;  /* 0x00000001ba00780c */ /* 0x000fe40003f45270 */
[----:B------:R-:W-:-:S11]  /*9c20*/  LOP3.LUT R187, RZ, R184, RZ, 0x33, !PT ;  /* 0x000000b8ffbb7212 */ /* 0x000fd600078e33ff */
[----:B0-----:R-:W0:Y:S02]  /*9c30*/  @P2 LDC.64 R2, c[0x0][0x9e8] ;  /* 0x00027a00ff022b82 */ /* 0x001e240000000a00 */
[----:B0-----:R-:W-:-:S05]  /*9c40*/  @P2 IMAD.HI.U32 R2, R187, R2, RZ ;  /* 0x00000002bb022227 */ /* 0x001fca00078e00ff */
[----:B------:R-:W-:-:S04]  /*9c50*/  @P2 SHF.R.U32.HI R187, RZ, R3, R2 ;  /* 0x00000003ffbb2219 */ /* 0x000fc80000011602 */
[----:B------:R-:W-:Y:S01]  /*9c60*/  LOP3.LUT R187, RZ, R187, RZ, 0x33, !PT ;  /* 0x000000bbffbb7212 */ /* 0x000fe200078e33ff */
[----:B------:R-:W-:Y:S06]  /*9c70*/  BRA `(.L_x_1151) ;  /* 0x0000000000187947 */ /* 0x000fec0003800000 */
.L_x_1150:
[----:B------:R-:W-:Y:S02]  /*9c80*/  IMAD.U32 R186, RZ, RZ, UR58 ;  /* 0x0000003affba7e24 */ /* 0x000fe4000f8e00ff */
[----:B------:R-:W-:-:S03]  /*9c90*/  IMAD.MOV.U32 R187, RZ, RZ, R217 ;  /* 0x000000ffffbb7224 */ /* 0x000fc600078e00d9 */
[----:B------:R-:W-:-:S13]  /*9ca0*/  ISETP.NE.AND P2, PT, R186, 0x1, PT ;  /* 0x00000001ba00780c */ /* 0x000fda0003f45270 */
[----:B0-----:R-:W0:Y:S02]  /*9cb0*/  @P2 LDC.64 R2, c[0x0][0x9e8] ;  /* 0x00027a00ff022b82 */ /* 0x001e240000000a00 */
[----:B0-----:R-:W-:-:S05]  /*9cc0*/  @P2 IMAD.HI.U32 R2, R217, R2, RZ ;  /* 0x00000002d9022227 */ /* 0x001fca00078e00ff */
[----:B------:R-:W-:-:S07]  /*9cd0*/  @P2 SHF.R.U32.HI R187, RZ, R3, R2 ;  /* 0x00000003ffbb2219 */ /* 0x000fce0000011602 */
.L_x_1151:
[----:B------:R-:W-:Y:S05]  /*9ce0*/  BSYNC B0 ;  /* 0x0000000000007941 */ /* 0x000fea0003800000 */
.L_x_1149:
[----:B------:R-:W-:-:S04]  /*9cf0*/  IMAD R3, R187, R186, -R0 ;  /* 0x000000babb037224 */ /* 0x000fc800078e0a00 */
[----:B------:R-:W-:-:S05]  /*9d00*/  IMAD R2, R18, -0x2, R3 ;  /* 0xfffffffe12027824 */ /* 0x000fca00078e0203 */
[----:B------:R-:W-:Y:S02]  /*9d10*/  VIADDMNMX R5, R2, R186, R5, PT ;  /* 0x000000ba02057246 */ /* 0x000fe40003800105 */
[----:B------:R-:W-:-:S07]  /*9d20*/  VIMNMX R185, R185, R2, !PT ;  /* 0x00000002b9b97248 */ /* 0x000fce0007fe0100 */
.L_x_1148:
[----:B------:R-:W-:Y:S02]  /*9d30*/  ISETP.GT.AND P2, PT, R20, -0x1, PT ;  /* 0xffffffff1400780c */ /* 0x000fe40003f44270 */
[----:B------:R-:W-:Y:S02]  /*9d40*/  IADD3 R186, R191, 0x8, R4 ;  /* 0x00000008bfba7810 */ /* 0x000fe40007ffe004 */
[C---:B------:R-:W-:Y:S02]  /*9d50*/  ISETP.GT.AND P3, PT, R185.reuse, RZ, P2 ;  /* 0x000000ffb900720c */ /* 0x040fe40001764270 */
[----:B------:R-:W-:Y:S02]  /*9d60*/  ISETP.GT.AND P5, PT, R185, 0x1, P2 ;  /* 0x00000001b900780c */ /* 0x000fe400017a4270 */
[----:B------:R-:W-:Y:S02]  /*9d70*/  ISETP.LT.OR P4, PT, R5, 0x1, P3 ;  /* 0x000000010500780c */ /* 0x000fe40001f81670 */
[----:B------:R-:W-:-:S02]  /*9d80*/  ISETP.GT.AND P3, PT, R185, 0x8, P2 ;  /* 0x00000008b900780c */ /* 0x000fc40001764270 */
[----:B------:R-:W-:Y:S02]  /*9d90*/  FSEL R184, R152, -INF , !P4 ;  /* 0xff80000098b87808 */ /* 0x000fe40006000000 */
[----:B------:R-:W-:Y:S02]  /*9da0*/  ISETP.GT.AND P4, PT, R185, 0x9, P2 ;  /* 0x00000009b900780c */ /* 0x000fe40001784270 */
[C---:B------:R-:W-:Y:S02]  /*9db0*/  ISETP.LT.OR P5, PT, R5.reuse, 0x2, P5 ;  /* 0x000000020500780c */ /* 0x040fe40002fa1670 */
[C---:B------:R-:W-:Y:S02]  /*9dc0*/  ISETP.LT.OR P3, PT, R5.reuse, 0x9, P3 ;  /* 0x000000090500780c */ /* 0x040fe40001f61670 */
[----:B------:R-:W-:Y:S02]  /*9dd0*/  ISETP.LT.OR P4, PT, R5, 0xa, P4 ;  /* 0x0000000a0500780c */ /* 0x000fe40002781670 */
[----:B------:R-:W-:-:S02]  /*9de0*/  FSEL R152, R153, -INF , !P5 ;  /* 0xff80000099987808 */ /* 0x000fc40006800000 */
[----:B------:R-:W-:Y:S02]  /*9df0*/  FSEL R156, R156, -INF , !P3 ;  /* 0xff8000009c9c7808 */ /* 0x000fe40005800000 */
[----:B------:R-:W-:Y:S02]  /*9e00*/  FSEL R157, R157, -INF , !P4 ;  /* 0xff8000009d9d7808 */ /* 0x000fe40006000000 */
[C---:B------:R-:W-:Y:S02]  /*9e10*/  ISETP.GT.AND P5, PT, R185.reuse, 0x10, P2 ;  /* 0x00000010b900780c */ /* 0x040fe400017a4270 */
[C---:B------:R-:W-:Y:S02]  /*9e20*/  ISETP.GT.AND P3, PT, R185.reuse, 0x11, P2 ;  /* 0x00000011b900780c */ /* 0x040fe40001764270 */
        /* <DEDUP_REMOVED lines=31> */
[----:B------:R-:W-:-:S02]  /*a020*/  IADD3 R185, R189, 0x8, R4 ;  /* 0x00000008bdb97810 */ /* 0x000fc40007ffe004 */
[----:B------:R-:W-:Y:S02]  /*a030*/  FSEL R177, R177, -INF , !P5 ;  /* 0xff800000b1b17808 */ /* 0x000fe40006800000 */
[----:B------:R-:W-:Y:S02]  /*a040*/  FSEL R180, R180, -INF , !P3 ;  /* 0xff800000b4b47808 */ /* 0x000fe40005800000 */
[----:B------:R-:W-:Y:S01]  /*a050*/  FSEL R181, R181, -INF , !P4 ;  /* 0xff800000b5b57808 */ /* 0x000fe20006000000 */
[----:B------:R-:W-:Y:S06]  /*a060*/  @!P6 BRA `(.L_x_1152) ;  /* 0x000000000058e947 */ /* 0x000fec0003800000 */
[----:B------:R-:W-:Y:S01]  /*a070*/  ISETP.GT.AND P3, PT, R203, -0x1, PT ;  /* 0xffffffffcb00780c */ /* 0x000fe20003f64270 */
[----:B------:R-:W-:-:S12]  /*a080*/  BSSY B0, `(.L_x_1153) ;  /* 0x0000010000007945 */ /* 0x000fd80003800000 */
[----:B------:R-:W-:Y:S05]  /*a090*/  @P3 BRA `(.L_x_1154) ;  /* 0x0000000000203947 */ /* 0x000fea0003800000 */
[----:B------:R-:W-:-:S05]  /*a0a0*/  IMAD.U32 R190, RZ, RZ, UR58 ;  /* 0x0000003affbe7e24 */ /* 0x000fca000f8e00ff */
[----:B------:R-:W-:-:S13]  /*a0b0*/  ISETP.NE.AND P3, PT, R190, 0x1, PT ;  /* 0x00000001be00780c */ /* 0x000fda0003f65270 */
[----:B0-----:R-:W0:Y:S02]  /*a0c0*/  @P3 LDC.64 R2, c[0x0][0x9e8] ;  /* 0x00027a00ff023b82 */ /* 0x001e240000000a00 */
[----:B0-----:R-:W-:-:S04]  /*a0d0*/  @P3 IMAD.HI.U32 R188, R219, R2, RZ ;  /* 0x00000002dbbc3227 */ /* 0x001fc800078e00ff */
[----:B------:R-:W-:Y:S01]  /*a0e0*/  IMAD.MOV.U32 R2, RZ, RZ, R219 ;  /* 0x000000ffff027224 */ /* 0x000fe200078e00db */
[----:B------:R-:W-:-:S04]  /*a0f0*/  @P3 SHF.R.U32.HI R2, RZ, R3, R188 ;  /* 0x00000003ff023219 */ /* 0x000fc800000116bc */
[----:B------:R-:W-:Y:S01]  /*a100*/  LOP3.LUT R5, RZ, R2, RZ, 0x33, !PT ;  /* 0x00000002ff057212 */ /* 0x000fe200078e33ff */
[----:B------:R-:W-:Y:S06]  /*a110*/  BRA `(.L_x_1155) ;  /* 0x0000000000187947 */ /* 0x000fec0003800000 */
.L_x_1154:
[----:B------:R-:W-:Y:S02]  /*a120*/  IMAD.U32 R190, RZ, RZ, UR58 ;  /* 0x0000003affbe7e24 */ /* 0x000fe4000f8e00ff */
[----:B------:R-:W-:-:S03]  /*a130*/  IMAD.MOV.U32 R5, RZ, RZ, R203 ;  /* 0x000000ffff057224 */ /* 0x000fc600078e00cb */
[----:B------:R-:W-:-:S13]  /*a140*/  ISETP.NE.AND P3, PT, R190, 0x1, PT ;  /* 0x00000001be00780c */ /* 0x000fda0003f65270 */
[----:B0-----:R-:W0:Y:S02]  /*a150*/  @P3 LDC.64 R2, c[0x0][0x9e8] ;  /* 0x00027a00ff023b82 */ /* 0x001e240000000a00 */
[----:B0-----:R-:W-:-:S05]  /*a160*/  @P3 IMAD.HI.U32 R2, R203, R2, RZ ;  /* 0x00000002cb023227 */ /* 0x001fca00078e00ff */
[----:B------:R-:W-:-:S07]  /*a170*/  @P3 SHF.R.U32.HI R5, RZ, R3, R2 ;  /* 0x00000003ff053219 */ /* 0x000fce0000011602 */
.L_x_1155:
[----:B------:R-:W-:Y:S05]  /*a180*/  BSYNC B0 ;  /* 0x0000000000007941 */ /* 0x000fea0003800000 */
.L_x_1153:
[----:B------:R-:W-:-:S04]  /*a190*/  IMAD R3, R5, R190, -R0 ;  /* 0x000000be05037224 */ /* 0x000fc800078e0a00 */
[----:B------:R-:W-:-:S05]  /*a1a0*/  IMAD R3, R18, -0x2, R3 ;  /* 0xfffffffe12037824 */ /* 0x000fca00078e0203 */
[----:B------:R-:W-:Y:S02]  /*a1b0*/  VIADDMNMX R185, R3, R190, R185, PT ;  /* 0x000000be03b97246 */ /* 0x000fe400038001b9 */
[----:B------:R-:W-:-:S07]  /*a1c0*/  VIMNMX R186, R186, R3, !PT ;  /* 0x00000003baba7248 */ /* 0x000fce0007fe0100 */
.L_x_1152:
        /* <DEDUP_REMOVED lines=36> */
[----:B------:R-:W1:Y:S01]  /*a410*/  SHFL.BFLY PT, R3, R0, 0x2, 0x1f ;  /* 0x0c401f0000037f89 */ /* 0x000e6200000e0000 */
        /* <DEDUP_REMOVED lines=11> */
[C---:B------:R-:W-:Y:S02]  /*a4d0*/  ISETP.LT.OR P3, PT, R185.reuse, 0x22, P3 ;  /* 0x00000022b900780c */ /* 0x040fe40001f61670 */
[----:B-1----:R-:W-:Y:S02]  /*a4e0*/  FMNMX.FTZ R3, R0, R3, !PT ;  /* 0x0000000300037209 */ /* 0x002fe40007810000 */
[----:B------:R-:W-:Y:S02]  /*a4f0*/  FMNMX.FTZ R0, R154, R21, !PT ;  /* 0x000000159a007209 */ /* 0x000fe40007810000 */
[----:B------:R-:W-:Y:S01]  /*a500*/  FSEL R170, R170, -INF , !P5 ;  /* 0xff800000aaaa7808 */ /* 0x000fe20006800000 */
[----:B0-----:R-:W0:Y:S01]  /*a510*/  SHFL.BFLY PT, R2, R3, 0x1, 0x1f ;  /* 0x0c201f0003027f89 */ /* 0x001e2200000e0000 */
        /* <DEDUP_REMOVED lines=12> */
[----:B0-----:R-:W-:-:S02]  /*a5e0*/  FMNMX.FTZ R5, R3, R2, !PT ;  /* 0x0000000203057209 */ /* 0x001fc40007810000 */
        /* <DEDUP_REMOVED lines=18> */
[----:B------:R-:W-:Y:S01]  /*a710*/  FSEL R2, R5, RZ, P5 ;  /* 0x000000ff05027208 */ /* 0x000fe20002800000 */
        /* <DEDUP_REMOVED lines=24> */
[----:B------:R-:W-:Y:S01]  /*a8a0*/  R2UR UR4, R200 ;  /* 0x00000000c80472ca */ /* 0x000fe200000e0000 */
[----:B------:R-:W-:Y:S01]  /*a8b0*/  IMAD.MOV.U32 R201, RZ, RZ, R5 ;  /* 0x000000ffffc97224 */ /* 0x000fe200078e0005 */
[----:B------:R-:W0:Y:S01]  /*a8c0*/  SHFL.BFLY PT, R185, R0, 0x2, 0x1f ;  /* 0x0c401f0000b97f89 */ /* 0x000e2200000e0000 */
[----:B------:R-:W-:-:S04]  /*a8d0*/  FMUL.FTZ R2, R2, UR10 ;  /* 0x0000000a02027c20 */ /* 0x000fc80008410000 */
[----:B------:R-:W-:Y:S08]  /*a8e0*/  MUFU.EX2 R196, R196 ;  /* 0x000000c400c47308 */ /* 0x000ff00000000800 */
[----:B------:R-:W-:Y:S08]  /*a8f0*/  MUFU.EX2 R198, R198 ;  /* 0x000000c600c67308 */ /* 0x000ff00000000800 */
[----:B------:R-:W-:Y:S01]  /*a900*/  MUFU.EX2 R157, R157 ;  /* 0x0000009d009d7308 */ /* 0x000fe20000000800 */
[----:B0-----:R-:W-:-:S05]  /*a910*/  FMNMX.FTZ R185, R0, R185, !PT ;  /* 0x000000b900b97209 */ /* 0x001fca0007810000 */
[----:B------:R-:W0:Y:S02]  /*a920*/  SHFL.BFLY PT, R0, R185, 0x1, 0x1f ;  /* 0x0c201f00b9007f89 */ /* 0x000e2400000e0000 */
[----:B------:R-:W-:Y:S08]  /*a930*/  MUFU.EX2 R192, R192 ;  /* 0x000000c000c07308 */ /* 0x000ff00000000800 */
[----:B------:R-:W-:Y:S08]  /*a940*/  MUFU.EX2 R161, R161 ;  /* 0x000000a100a17308 */ /* 0x000ff00000000800 */
[----:B------:R-:W-:Y:S01]  /*a950*/  MUFU.EX2 R194, R194 ;  /* 0x000000c200c27308 */ /* 0x000fe20000000800 */
[----:B0-----:R-:W-:-:S07]  /*a960*/  FMNMX.FTZ R3, R185, R0, !PT ;  /* 0x00000000b9037209 */ /* 0x001fce0007810000 */
[----:B------:R-:W-:Y:S01]  /*a970*/  MUFU.EX2 R165, R165 ;  /* 0x000000a500a57308 */ /* 0x000fe20000000800 */
[C---:B------:R-:W-:Y:S01]  /*a980*/  FSETP.NEU.FTZ.AND P2, PT, R3.reuse, -INF , PT ;  /* 0xff8000000300780b */ /* 0x040fe20003f5d000 */
[----:B------:R-:W-:-:S06]  /*a990*/  FMUL.FTZ R156, R3, UR10 ;  /* 0x0000000a039c7c20 */ /* 0x000fcc0008410000 */
[----:B------:R0:W1:Y:S01]  /*a9a0*/  MUFU.EX2 R0, R2 ;  /* 0x0000000200007308 */ /* 0x0000620000000800 */
[----:B------:R-:W-:-:S05]  /*a9b0*/  FSEL R156, R156, RZ, P2 ;  /* 0x000000ff9c9c7208 */ /* 0x000fca0001000000 */
[--C-:B------:R-:W-:Y:S01]  /*a9c0*/  FFMA.FTZ R197, R154, UR10, -R156.reuse ;  /* 0x0000000a9ac57c23 */ /* 0x100fe2000801089c */
[--C-:B------:R-:W-:Y:S01]  /*a9d0*/  FFMA.FTZ R152, R155, UR10, -R156.reuse ;  /* 0x0000000a9b987c23 */ /* 0x100fe2000801089c */
[--C-:B------:R-:W-:Y:S01]  /*a9e0*/  FFMA.FTZ R199, R158, UR10, -R156.reuse ;  /* 0x0000000a9ec77c23 */ /* 0x100fe2000801089c */
[----:B0-----:R-:W-:Y:S01]  /*a9f0*/  FSEL R2, R3, RZ, P2 ;  /* 0x000000ff03027208 */ /* 0x001fe20001000000 */
[--C-:B------:R-:W-:Y:S01]  /*aa00*/  FFMA.FTZ R154, R159, UR10, -R156.reuse ;  /* 0x0000000a9f9a7c23 */ /* 0x100fe2000801089c */
[--C-:B------:R-:W-:Y:S01]  /*aa10*/  FFMA.FTZ R193, R162, UR10, -R156.reuse ;  /* 0x0000000aa2c17c23 */ /* 0x100fe2000801089c */
[----:B------:R-:W-:Y:S01]  /*aa20*/  MUFU.EX2 R197, R197 ;  /* 0x000000c500c57308 */ /* 0x000fe20000000800 */
[--C-:B------:R-:W-:Y:S01]  /*aa30*/  FFMA.FTZ R158, R163, UR10, -R156.reuse ;  /* 0x0000000aa39e7c23 */ /* 0x100fe2000801089c */
[----:B------:R-:W-:Y:S01]  /*aa40*/  FADD.FTZ R2, -R2, R21 ;  /* 0x0000001502027221 */ /* 0x000fe20000010100 */
[--C-:B------:R-:W-:Y:S01]  /*aa50*/  FFMA.FTZ R195, R166, UR10, -R156.reuse ;  /* 0x0000000aa6c37c23 */ /* 0x100fe2000801089c */
[--C-:B------:R-:W-:Y:S01]  /*aa60*/  FFMA.FTZ R160, R167, UR10, -R156.reuse ;  /* 0x0000000aa7a07c23 */ /* 0x100fe2000801089c */
[----:B-1----:R-:W-:Y:S01]  /*aa70*/  FFMA.FTZ R17, R0, R17, R153 ;  /* 0x0000001100117223 */ /* 0x002fe20000010099 */
[----:B------:R-:W-:Y:S01]  /*aa80*/  FMUL.FTZ R2, R2, UR10 ;  /* 0x0000000a02027c20 */ /* 0x000fe20008410000 */
[--C-:B------:R-:W-:Y:S01]  /*aa90*/  FFMA.FTZ R189, R170, UR10, -R156.reuse ;  /* 0x0000000aaabd7c23 */ /* 0x100fe2000801089c */
[----:B------:R-:W-:Y:S01]  /*aaa0*/  MUFU.EX2 R152, R152 ;  /* 0x0000009800987308 */ /* 0x000fe20000000800 */
[----:B------:R-:W-:Y:S01]  /*aab0*/  FADD.FTZ R17, R196, R17 ;  /* 0x00000011c4117221 */ /* 0x000fe20000010000 */
[--C-:B------:R-:W-:Y:S01]  /*aac0*/  FFMA.FTZ R162, R171, UR10, -R156.reuse ;  /* 0x0000000aaba27c23 */ /* 0x100fe2000801089c */
[--C-:B------:R-:W-:Y:S01]  /*aad0*/  FFMA.FTZ R191, R174, UR10, -R156.reuse ;  /* 0x0000000aaebf7c23 */ /* 0x100fe2000801089c */
[--C-:B------:R-:W-:Y:S01]  /*aae0*/  FFMA.FTZ R185, R178, UR10, -R156.reuse ;  /* 0x0000000ab2b97c23 */ /* 0x100fe2000801089c */
[----:B------:R-:W-:Y:S01]  /*aaf0*/  FADD.FTZ R164, R198, R17 ;  /* 0x00000011c6a47221 */ /* 0x000fe20000010000 */
[--C-:B------:R-:W-:Y:S01]  /*ab00*/  FFMA.FTZ R179, R179, UR10, -R156.reuse ;  /* 0x0000000ab3b37c23 */ /* 0x100fe2000801089c */
[----:B------:R-:W-:Y:S01]  /*ab10*/  FFMA.FTZ R182, R182, UR10, -R156 ;  /* 0x0000000ab6b67c23 */ /* 0x000fe2000801089c */
[----:B------:R-:W0:Y:S01]  /*ab20*/  MUFU.EX2 R2, R2 ;  /* 0x0000000200027308 */ /* 0x000e220000000800 */
[----:B------:R-:W-:Y:S01]  /*ab30*/  FADD.FTZ R21, R157, R164 ;  /* 0x000000a49d157221 */ /* 0x000fe20000010000 */
[----:B------:R-:W-:Y:S01]  /*ab40*/  IMAD.U32 R155, RZ, RZ, UR11 ;  /* 0x0000000bff9b7e24 */ /* 0x000fe2000f8e00ff */
[----:B------:R-:W-:Y:S01]  /*ab50*/  ISETP.GT.AND P2, PT, R20, UR4, PT ;  /* 0x0000000414007c0c */ /* 0x000fe2000bf44270 */
[----:B------:R-:W-:Y:S01]  /*ab60*/  UMOV UR4, UR36 ;  /* 0x0000002400047c82 */ /* 0x000fe20008000000 */
[----:B------:R-:W-:Y:S01]  /*ab70*/  F2FP.BF16.F32.PACK_AB R196, R196, R153 ;  /* 0x00000099c4c4723e */ /* 0x000fe200000010ff */
[----:B------:R-:W-:Y:S01]  /*ab80*/  @!P1 VIADD R155, R155, 0x30860 ;  /* 0x000308609b9b9836 */ /* 0x000fe20000000000 */
[----:B------:R-:W-:Y:S01]  /*ab90*/  F2FP.BF16.F32.PACK_AB R198, R157, R198 ;  /* 0x000000c69dc6723e */ /* 0x000fe200000010ff */
[----:B------:R-:W1:Y:S01]  /*aba0*/  MUFU.EX2 R199, R199 ;  /* 0x000000c700c77308 */ /* 0x000e620000000800 */
[----:B------:R-:W-:-:S02]  /*abb0*/  VIADD R20, R20, 0xffffffff ;  /* 0xffffffff14147836 */ /* 0x000fc40000000000 */
[----:B------:R-:W-:-:S04]  /*abc0*/  @!P1 PRMT R155, RZ, 0x654, R155 ;  /* 0x00000654ff9b9816 */ /* 0x000fc8000000009b */
[----:B------:R2:W-:Y:S01]  /*abd0*/  @!P1 SYNCS.ARRIVE.TRANS64.RED.A1T0 RZ, [R155+URZ], RZ ;  /* 0x000000ff9bff99a7 */ /* 0x0005e2000810043f */
[----:B------:R-:W3:Y:S01]  /*abe0*/  MUFU.EX2 R154, R154 ;  /* 0x0000009a009a7308 */ /* 0x000ee20000000800 */
[----:B0-----:R-:W-:Y:S01]  /*abf0*/  FFMA.FTZ R17, R2, R16, R197 ;  /* 0x0000001002117223 */ /* 0x001fe200000100c5 */
[----:B------:R-:W-:Y:S01]  /*ac00*/  FADD.FTZ R16, R192, R21 ;  /* 0x00000015c0107221 */ /* 0x000fe20000010000 */
[C---:B------:R-:W-:Y:S02]  /*ac10*/  F2FP.BF16.F32.PACK_AB R192, R161.reuse, R192 ;  /* 0x000000c0a1c0723e */ /* 0x040fe400000010ff */
[----:B------:R-:W-:Y:S01]  /*ac20*/  FADD.FTZ R164, R152, R17 ;  /* 0x0000001198a47221 */ /* 0x000fe20000010000 */
[----:B------:R-:W-:Y:S01]  /*ac30*/  FADD.FTZ R21, R161, R16 ;  /* 0x00000010a1157221 */ /* 0x000fe20000010000 */
[----:B------:R-:W-:Y:S01]  /*ac40*/  FFMA.FTZ R16, R175, UR10, -R156 ;  /* 0x0000000aaf107c23 */ /* 0x000fe2000801089c */
[----:B------:R-:W0:Y:S01]  /*ac50*/  MUFU.EX2 R193, R193 ;  /* 0x000000c100c17308 */ /* 0x000e220000000800 */
[----:B-1----:R-:W-:Y:S01]  /*ac60*/  FADD.FTZ R17, R199, R164 ;  /* 0x000000a4c7117221 */ /* 0x002fe20000010000 */
[----:B------:R-:W-:Y:S01]  /*ac70*/  FADD.FTZ R166, R194, R21 ;  /* 0x00000015c2a67221 */ /* 0x000fe20000010000 */
[----:B------:R-:W-:Y:S01]  /*ac80*/  FFMA.FTZ R156, R183, UR10, -R156 ;  /* 0x0000000ab79c7c23 */ /* 0x000fe2000801089c */
[----:B------:R-:W-:-:S02]  /*ac90*/  F2FP.BF16.F32.PACK_AB R194, R165, R194 ;  /* 0x000000c2a5c2723e */ /* 0x000fc400000010ff */
[----:B------:R-:W-:Y:S01]  /*aca0*/  FADD.FTZ R21, R165, R166 ;  /* 0x000000a6a5157221 */ /* 0x000fe20000010000 */
[----:B------:R-:W-:Y:S01]  /*acb0*/  F2FP.BF16.F32.PACK_AB R197, R152, R197 ;  /* 0x000000c598c5723e */ /* 0x000fe200000010ff */
[----:B------:R-:W1:Y:S01]  /*acc0*/  MUFU.EX2 R158, R158 ;  /* 0x0000009e009e7308 */ /* 0x000e620000000800 */
[C---:B---3--:R-:W-:Y:S01]  /*acd0*/  FADD.FTZ R164, R154.reuse, R17 ;  /* 0x000000119aa47221 */ /* 0x048fe20000010000 */
[----:B------:R-:W-:-:S06]  /*ace0*/  F2FP.BF16.F32.PACK_AB R199, R154, R199 ;  /* 0x000000c79ac7723e */ /* 0x000fcc00000010ff */
[----:B------:R-:W3:Y:S01]  /*acf0*/  MUFU.EX2 R195, R195 ;  /* 0x000000c300c37308 */ /* 0x000ee20000000800 */
[----:B0-----:R-:W-:-:S07]  /*ad00*/  FADD.FTZ R17, R193, R164 ;  /* 0x000000a4c1117221 */ /* 0x001fce0000010000 */
[----:B------:R-:W0:Y:S01]  /*ad10*/  MUFU.EX2 R160, R160 ;  /* 0x000000a000a07308 */ /* 0x000e220000000800 */
[C---:B-1----:R-:W-:Y:S01]  /*ad20*/  FADD.FTZ R164, R158.reuse, R17 ;  /* 0x000000119ea47221 */ /* 0x042fe20000010000 */
[----:B------:R-:W-:-:S06]  /*ad30*/  F2FP.BF16.F32.PACK_AB R193, R158, R193 ;  /* 0x000000c19ec1723e */ /* 0x000fcc00000010ff */
[----:B------:R-:W1:Y:S01]  /*ad40*/  MUFU.EX2 R188, R188 ;  /* 0x000000bc00bc7308 */ /* 0x000e620000000800 */
[----:B---3--:R-:W-:-:S07]  /*ad50*/  FADD.FTZ R17, R195, R164 ;  /* 0x000000a4c3117221 */ /* 0x008fce0000010000 */
[----:B------:R-:W3:Y:S01]  /*ad60*/  MUFU.EX2 R189, R189 ;  /* 0x000000bd00bd7308 */ /* 0x000ee20000000800 */
[C---:B0-----:R-:W-:Y:S01]  /*ad70*/  FADD.FTZ R164, R160.reuse, R17 ;  /* 0x00000011a0a47221 */ /* 0x041fe20000010000 */
[----:B------:R-:W-:-:S06]  /*ad80*/  F2FP.BF16.F32.PACK_AB R195, R160, R195 ;  /* 0x000000c3a0c3723e */ /* 0x000fcc00000010ff */
[----:B------:R-:W0:Y:S01]  /*ad90*/  MUFU.EX2 R169, R169 ;  /* 0x000000a900a97308 */ /* 0x000e220000000800 */
[----:B-1----:R-:W-:-:S07]  /*ada0*/  FADD.FTZ R166, R188, R21 ;  /* 0x00000015bca67221 */ /* 0x002fce0000010000 */
[----:B------:R-:W1:Y:S01]  /*adb0*/  MUFU.EX2 R162, R162 ;  /* 0x000000a200a27308 */ /* 0x000e620000000800 */
[----:B---3--:R-:W-:-:S07]  /*adc0*/  FADD.FTZ R17, R189, R164 ;  /* 0x000000a4bd117221 */ /* 0x008fce0000010000 */
[----:B------:R-:W3:Y:S01]  /*add0*/  MUFU.EX2 R190, R190 ;  /* 0x000000be00be7308 */ /* 0x000ee20000000800 */
[C---:B0-----:R-:W-:Y:S01]  /*ade0*/  FADD.FTZ R21, R169.reuse, R166 ;  /* 0x000000a6a9157221 */ /* 0x041fe20000010000 */
[----:B------:R-:W-:-:S06]  /*adf0*/  F2FP.BF16.F32.PACK_AB R188, R169, R188 ;  /* 0x000000bca9bc723e */ /* 0x000fcc00000010ff */
[----:B------:R-:W0:Y:S01]  /*ae00*/  MUFU.EX2 R191, R191 ;  /* 0x000000bf00bf7308 */ /* 0x000e220000000800 */
[C---:B-1----:R-:W-:Y:S01]  /*ae10*/  FADD.FTZ R164, R162.reuse, R17 ;  /* 0x00000011a2a47221 */ /* 0x042fe20000010000 */
[----:B------:R-:W-:-:S06]  /*ae20*/  F2FP.BF16.F32.PACK_AB R189, R162, R189 ;  /* 0x000000bda2bd723e */ /* 0x000fcc00000010ff */
[----:B------:R-:W1:Y:S01]  /*ae30*/  MUFU.EX2 R173, R173 ;  /* 0x000000ad00ad7308 */ /* 0x000e620000000800 */
[----:B---3--:R-:W-:-:S07]  /*ae40*/  FADD.FTZ R166, R190, R21 ;  /* 0x00000015bea67221 */ /* 0x008fce0000010000 */
[----:B------:R-:W3:Y:S01]  /*ae50*/  MUFU.EX2 R16, R16 ;  /* 0x0000001000107308 */ /* 0x000ee20000000800 */
[----:B0-----:R-:W-:-:S07]  /*ae60*/  FADD.FTZ R17, R191, R164 ;  /* 0x000000a4bf117221 */ /* 0x001fce0000010000 */
[----:B------:R-:W0:Y:S01]  /*ae70*/  MUFU.EX2 R184, R184 ;  /* 0x000000b800b87308 */ /* 0x000e220000000800 */
[C---:B-1----:R-:W-:Y:S01]  /*ae80*/  FADD.FTZ R21, R173.reuse, R166 ;  /* 0x000000a6ad157221 */ /* 0x042fe20000010000 */
[----:B------:R-:W-:-:S06]  /*ae90*/  F2FP.BF16.F32.PACK_AB R190, R173, R190 ;  /* 0x000000beadbe723e */ /* 0x000fcc00000010ff */
[----:B------:R-:W1:Y:S01]  /*aea0*/  MUFU.EX2 R185, R185 ;  /* 0x000000b900b97308 */ /* 0x000e620000000800 */
[C---:B---3--:R-:W-:Y:S01]  /*aeb0*/  FADD.FTZ R164, R16.reuse, R17 ;  /* 0x0000001110a47221 */ /* 0x048fe20000010000 */
[----:B------:R-:W-:-:S06]  /*aec0*/  F2FP.BF16.F32.PACK_AB R191, R16, R191 ;  /* 0x000000bf10bf723e */ /* 0x000fcc00000010ff */
[----:B------:R-:W3:Y:S01]  /*aed0*/  MUFU.EX2 R177, R177 ;  /* 0x000000b100b17308 */ /* 0x000ee20000000800 */
[----:B0-----:R-:W-:-:S07]  /*aee0*/  FADD.FTZ R166, R184, R21 ;  /* 0x00000015b8a67221 */ /* 0x001fce0000010000 */
[----:B------:R-:W0:Y:S01]  /*aef0*/  MUFU.EX2 R179, R179 ;  /* 0x000000b300b37308 */ /* 0x000e220000000800 */
[----:B-1----:R-:W-:-:S07]  /*af00*/  FADD.FTZ R164, R185, R164 ;  /* 0x000000a4b9a47221 */ /* 0x002fce0000010000 */
[----:B------:R-:W1:Y:S01]  /*af10*/  MUFU.EX2 R186, R186 ;  /* 0x000000ba00ba7308 */ /* 0x000e620000000800 */
[C---:B---3--:R-:W-:Y:S01]  /*af20*/  FADD.FTZ R21, R177.reuse, R166 ;  /* 0x000000a6b1157221 */ /* 0x048fe20000010000 */
[----:B------:R-:W-:-:S06]  /*af30*/  F2FP.BF16.F32.PACK_AB R184, R177, R184 ;  /* 0x000000b8b1b8723e */ /* 0x000fcc00000010ff */
[----:B------:R-:W3:Y:S01]  /*af40*/  MUFU.EX2 R187, R182 ;  /* 0x000000b600bb7308 */ /* 0x000ee20000000800 */
[C---:B0-----:R-:W-:Y:S01]  /*af50*/  FADD.FTZ R164, R179.reuse, R164 ;  /* 0x000000a4b3a47221 */ /* 0x041fe20000010000 */
[----:B------:R-:W-:-:S06]  /*af60*/  F2FP.BF16.F32.PACK_AB R185, R179, R185 ;  /* 0x000000b9b3b9723e */ /* 0x000fcc00000010ff */
[----:B------:R-:W0:Y:S01]  /*af70*/  MUFU.EX2 R181, R181 ;  /* 0x000000b500b57308 */ /* 0x000e220000000800 */
[----:B-1----:R-:W-:Y:S01]  /*af80*/  FADD.FTZ R166, R186, R21 ;  /* 0x00000015baa67221 */ /* 0x002fe20000010000 */
[----:B------:R-:W-:-:S06]  /*af90*/  IMAD.MOV.U32 R21, RZ, RZ, R3 ;  /* 0x000000ffff157224 */ /* 0x000fcc00078e0003 */
[----:B------:R-:W1:Y:S01]  /*afa0*/  MUFU.EX2 R156, R156 ;  /* 0x0000009c009c7308 */ /* 0x000e620000000800 */
[----:B---3--:R-:W-:Y:S01]  /*afb0*/  FADD.FTZ R164, R187, R164 ;  /* 0x000000a4bba47221 */ /* 0x008fe20000010000 */
[C---:B0-----:R-:W-:Y:S01]  /*afc0*/  FADD.FTZ R17, R181.reuse, R166 ;  /* 0x000000a6b5117221 */ /* 0x041fe20000010000 */
[----:B------:R-:W-:Y:S02]  /*afd0*/  F2FP.BF16.F32.PACK_AB R186, R181, R186 ;  /* 0x000000bab5ba723e */ /* 0x000fe400000010ff */
[C---:B-1----:R-:W-:Y:S01]  /*afe0*/  FADD.FTZ R16, R156.reuse, R164 ;  /* 0x000000a49c107221 */ /* 0x042fe20000010000 */
[----:B------:R-:W-:Y:S01]  /*aff0*/  F2FP.BF16.F32.PACK_AB R187, R156, R187 ;  /* 0x000000bb9cbb723e */ /* 0x000fe200000010ff */
[----:B--2---:R-:W-:Y:S06]  /*b000*/  @P2 BRA `(.L_x_1156) ;  /* 0xffffffd800602947 */ /* 0x004fec000383ffff */
.L_x_1139:
        /* <DEDUP_REMOVED lines=131> */
.L_x_1157:
[----:B------:R-:W-:Y:S01]  /*b840*/  ULEA UR5, UR36, UR38, 0x3 ;  /* 0x0000002624057291 */ /* 0x000fe2000f8e183f */
[----:B------:R-:W-:-:S05]  /*b850*/  IMAD.U32 R0, RZ, RZ, UR37 ;  /* 0x00000025ff007e24 */ /* 0x000fca000f8e00ff */
[----:B------:R-:W-:-:S04]  /*b860*/  SHF.L.U32 R0, R0, 0x1f, RZ ;  /* 0x0000001f00007819 */ /* 0x000fc800000006ff */
[----:B------:R0:W1:Y:S01]  /*b870*/  SYNCS.PHASECHK.TRANS64.TRYWAIT P2, [UR5+0x30850], R0 ;  /* 0x03085000ff0075a7 */ /* 0x0000620008040145 */
[----:B------:R-:W-:Y:S05]  /*b880*/  @!P0 BRA `(.L_x_1158) ;  /* 0x0000000000048947 */ /* 0x000fea0003800000 */
[----:B------:R-:W-:Y:S01]  /*b890*/  BPT.TRAP 0x1 ;  /* 0x000000040000795c */ /* 0x000fe20000300000 */
.L_x_1158:
[----:B-1----:R-:W-:Y:S05]  /*b8a0*/  @P2 BRA `(.L_x_1159) ;  /* 0x0000000000082947 */ /* 0x002fea0003800000 */
[----:B------:R-:W1:Y:S02]  /*b8b0*/  SYNCS.PHASECHK.TRANS64.TRYWAIT P0, [UR5+0x30850], R0 ;  /* 0x03085000ff0075a7 */ /* 0x000e640008000145 */
[----:B-1----:R-:W-:Y:S05]  /*b8c0*/  @!P0 BRA `(.L_x_1160) ;  /* 0x0000009000f48947 */ /* 0x002fea0003800000 */
.L_x_1159:
[----:B------:R-:W-:Y:S01]  /*b8d0*/  UIADD3 UR38, UR38, 0x400, URZ ;  /* 0x0000040026267890 */ /* 0x000fe2000fffe03f */
[----:B------:R-:W-:Y:S01]  /*b8e0*/  WARPGROUP.ARRIVE ;  /* 0x00000000000079c5 */ /* 0x000fe20000000000 */
[----:B------:R-:W-:Y:S01]  /*b8f0*/  UMOV UR7, 0x40000040 ;  /* 0x4000004000077882 */ /* 0x000fe20000000000 */
[----:B-1----:R-:W1:Y:S01]  /*b900*/  SHFL.BFLY PT, R7, R16, 0x2, 0x1f ;  /* 0x0c401f0010077f89 */ /* 0x002e6200000e0000 */
[----:B------:R-:W-:Y:S01]  /*b910*/  USHF.R.U32.HI UR38, URZ, 0x4, UR38 ;  /* 0x000000043f267899 */ /* 0x000fe20008011626 */
[----:B------:R-:W-:Y:S01]  /*b920*/  IMAD.MOV.U32 R6, RZ, RZ, RZ ;  /* 0x000000ffff067224 */ /* 0x000fe200078e00ff */
[----:B------:R-:W-:Y:S01]  /*b930*/  R2UR UR8, R209 ;  /* 0x00000000d10872ca */ /* 0x000fe200000e0000 */
[----:B0-----:R-:W0:Y:S01]  /*b940*/  SHFL.BFLY PT, R0, R17, 0x2, 0x1f ;  /* 0x0c401f0011007f89 */ /* 0x001e2200000e0000 */
[----:B------:R-:W-:Y:S01]  /*b950*/  ULOP3.LUT UR38, UR38, 0x3fff, URZ, 0xc0, !UPT ;  /* 0x00003fff26267892 */ /* 0x000fe2000f8ec03f */
[----:B------:R-:W-:Y:S02]  /*b960*/  IMAD.U32 R12, RZ, RZ, UR5 ;  /* 0x00000005ff0c7e24 */ /* 0x000fe4000f8e00ff */
[----:B------:R-:W-:Y:S01]  /*b970*/  IMAD.MOV.U32 R4, RZ, RZ, RZ ;  /* 0x000000ffff047224 */ /* 0x000fe200078e00ff */
[----:B------:R-:W-:Y:S01]  /*b980*/  ULOP3.LUT UR4, UR38, 0x2000000, URZ, 0xfc, !UPT ;  /* 0x0200000026047892 */ /* 0x000fe2000f8efc3f */
[----:B------:R-:W-:-:S02]  /*b990*/  IMAD.U32 R13, RZ, RZ, UR10 ;  /* 0x0000000aff0d7e24 */ /* 0x000fc4000f8e00ff */
[----:B------:R-:W-:Y:S01]  /*b9a0*/  IMAD.U32 R8, RZ, RZ, UR10 ;  /* 0x0000000aff087e24 */ /* 0x000fe2000f8e00ff */
[----:B------:R-:W-:Y:S02]  /*b9b0*/  ULEA UR4, UR36, UR4, 0xb ;  /* 0x0000000424047291 */ /* 0x000fe4000f8e583f */
[----:B------:R-:W-:Y:S02]  /*b9c0*/  UIADD3 UR36, UR36, 0x1, URZ ;  /* 0x0000000124247890 */ /* 0x000fe4000fffe03f */
[----:B------:R-:W-:Y:S02]  /*b9d0*/  UIADD3 UR8, UR8, 0x1, URZ ;  /* 0x0000000108087890 */ /* 0x000fe4000fffe03f */
[----:B------:R-:W-:Y:S01]  /*b9e0*/  UISETP.NE.AND UP0, UPT, UR36, 0x2, UPT ;  /* 0x000000022400788c */ /* 0x000fe2000bf05270 */
[----:B------:R-:W-:Y:S02]  /*b9f0*/  UMOV UR6, UR4 ;  /* 0x0000000400067c82 */ /* 0x000fe40008000000 */
[----:B------:R-:W-:Y:S01]  /*ba00*/  HGMMA.64x256x16.F32.BF16 R24, R196, gdesc[UR4].tnspB, R24, gsb0 ;  /* 0x43e00004c4187df0 */ /* 0x000fe20008001818 */
[----:B------:R-:W-:Y:S01]  /*ba10*/  UIADD3 UR6, UR4, 0x80, URZ ;  /* 0x0000008004067890 */ /* 0x000fe2000fffe03f */
[----:B-1----:R-:W-:Y:S01]  /*ba20*/  FADD.FTZ R2, R7, R16 ;  /* 0x0000001007027221 */ /* 0x002fe20000010000 */
[----:B------:R-:W-:Y:S01]  /*ba30*/  UMOV UR7, 0x40000040 ;  /* 0x4000004000077882 */ /* 0x000fe20000000000 */
[----:B------:R-:W-:-:S02]  /*ba40*/  IMAD.U32 R209, RZ, RZ, UR8 ;  /* 0x00000008ffd17e24 */ /* 0x000fc4000f8e00ff */
[----:B0-----:R-:W-:Y:S01]  /*ba50*/  FADD.FTZ R0, R0, R17 ;  /* 0x0000001100007221 */ /* 0x001fe20000010000 */
[----:B------:R-:W-:Y:S01]  /*ba60*/  USEL UR36, UR36, URZ, UP0 ;  /* 0x0000003f24247287 */ /* 0x000fe20008000000 */
[----:B------:R-:W0:Y:S04]  /*ba70*/  SHFL.BFLY PT, R9, R2, 0x1, 0x1f ;  /* 0x0c201f0002097f89 */ /* 0x000e2800000e0000 */
[----:B------:R-:W1:Y:S01]  /*ba80*/  SHFL.BFLY PT, R7, R0, 0x1, 0x1f ;  /* 0x0c201f0000077f89 */ /* 0x000e6200000e0000 */
[----:B0-----:R-:W-:Y:S01]  /*ba90*/  FADD.FTZ R11, R2, R9 ;  /* 0x00000009020b7221 */ /* 0x001fe20000010000 */
[----:B------:R-:W-:Y:S02]  /*baa0*/  IMAD.MOV.U32 R2, RZ, RZ, -0x800000 ;  /* 0xff800000ff027424 */ /* 0x000fe400078e00ff */
[----:B-1----:R-:W-:-:S02]  /*bab0*/  FADD.FTZ R10, R0, R7 ;  /* 0x00000007000a7221 */ /* 0x002fc40000010000 */
[----:B------:R-:W-:Y:S01]  /*bac0*/  FSETP.NE.FTZ.AND P2, PT, R11, RZ, PT ;  /* 0x000000ff0b00720b */ /* 0x000fe20003f55000 */
[----:B------:R-:W-:Y:S02]  /*bad0*/  IMAD.MOV.U32 R0, RZ, RZ, -0x800000 ;  /* 0xff800000ff007424 */ /* 0x000fe400078e00ff */
[----:B------:R-:W-:-:S10]  /*bae0*/  FSETP.NE.FTZ.AND P0, PT, R10, RZ, PT ;  /* 0x000000ff0a00720b */ /* 0x000fd40003f15000 */
[----:B------:R-:W0:Y:S01]  /*baf0*/  @P2 MUFU.LG2 R9, R11 ;  /* 0x0000000b00092308 */ /* 0x000e220000000c00 */
[----:B------:R-:W-:Y:S02]  /*bb00*/  @P2 FMUL.FTZ R13, R13, 0.69314718246459960938 ;  /* 0x3f3172180d0d2820 */ /* 0x000fe40000410000 */
[----:B------:R-:W-:-:S05]  /*bb10*/  @P0 FMUL.FTZ R8, R8, 0.69314718246459960938 ;  /* 0x3f31721808080820 */ /* 0x000fca0000410000 */
[----:B------:R-:W-:Y:S08]  /*bb20*/  @P0 MUFU.RCP R6, R10 ;  /* 0x0000000a00060308 */ /* 0x000ff00000001000 */
[----:B------:R0:W1:Y:S08]  /*bb30*/  @P0 MUFU.LG2 R7, R10 ;  /* 0x0000000a00070308 */ /* 0x0000700000000c00 */
[----:B------:R-:W2:Y:S01]  /*bb40*/  @P2 MUFU.RCP R4, R11 ;  /* 0x0000000b00042308 */ /* 0x000ea20000001000 */
[----:B0-----:R-:W-:Y:S01]  /*bb50*/  @P2 FMUL.FTZ R10, R9, 0.69314718246459960938 ;  /* 0x3f317218090a2820 */ /* 0x001fe20000410000 */
[----:B------:R-:W-:-:S03]  /*bb60*/  @!P1 VIADD R9, R12, 0x30860 ;  /* 0x000308600c099836 */ /* 0x000fc60000000000 */
[----:B------:R-:W-:Y:S02]  /*bb70*/  @P2 FFMA.FTZ R0, R13, R3, R10 ;  /* 0x000000030d002223 */ /* 0x000fe4000001000a */
[----:B------:R-:W-:Y:S01]  /*bb80*/  @!P1 PRMT R9, RZ, 0x654, R9 ;  /* 0x00000654ff099816 */ /* 0x000fe20000000009 */
[----:B-1----:R-:W-:-:S04]  /*bb90*/  @P0 FMUL.FTZ R7, R7, 0.69314718246459960938 ;  /* 0x3f31721807070820 */ /* 0x002fc80000410000 */
[----:B------:R-:W-:Y:S01]  /*bba0*/  @P0 FFMA.FTZ R2, R8, R5, R7 ;  /* 0x0000000508020223 */ /* 0x000fe20000010007 */
[----:B------:R-:W-:Y:S01]  /*bbb0*/  PLOP3.LUT P0, PT, PT, PT, PT, 0x8, 0x0 ;  /* 0x000000000000781c */ /* 0x000fe20003f0e170 */
        /* <DEDUP_REMOVED lines=19> */
[----:B------:R0:W-:Y:S01]  /*bcf0*/  @!P1 SYNCS.ARRIVE.TRANS64.RED.A1T0 RZ, [R9+URZ], RZ ;  /* 0x000000ff09ff99a7 */ /* 0x0001e2000810043f */
[----:B--2---:R-:W-:Y:S01]  /*bd00*/  FMUL.FTZ R3, R83, R4 ;  /* 0x0000000453037220 */ /* 0x004fe20000410000 */
        /* <DEDUP_REMOVED lines=127> */
.L_x_1090:
[----:B------:R-:W0:Y:S01]  /*c500*/  S2R R4, SR_CgaCtaId ;  /* 0x0000000000047919 */ /* 0x000e220000008800 */
[----:B------:R-:W-:Y:S01]  /*c510*/  MOV R19, 0x400 ;  /* 0x0000040000137802 */ /* 0x000fe20000000f00 */
[----:B------:R-:W-:Y:S01]  /*c520*/  BSSY B0, `(.L_x_1161) ;  /* 0x00002ae000007945 */ /* 0x000fe20003800000 */
[----:B------:R-:W-:Y:S02]  /*c530*/  BAR.SYNC.DEFER_BLOCKING 0x5, 0x120 ;  /* 0x0144800000007b1d */ /* 0x000fe40000010000 */
[----:B0-----:R-:W-:-:S05]  /*c540*/  LEA R19, R4, R19, 0x18 ;  /* 0x0000001304137211 */ /* 0x001fca00078ec0ff */
[----:B------:R-:W0:Y:S02]  /*c550*/  LDS.128 R200, [R19+0x308d0] ;  /* 0x0308d00013c87984 */ /* 0x000e240000000c00 */
[----:B0-----:R-:W-:Y:S02]  /*c560*/  R2UR UR6, R202 ;  /* 0x00000000ca0672ca */ /* 0x001fe400000e0000 */
[----:B------:R-:W-:Y:S01]  /*c570*/  R2UR UR5, R203 ;  /* 0x00000000cb0572ca */ /* 0x000fe200000e0000 */
[----:B------:R-:W-:Y:S06]  /*c580*/  BAR.ARV 0x4, 0x120 ;  /* 0x0104800000007b1d */ /* 0x000fec0000002000 */
[----:B------:R-:W-:Y:S08]  /*c590*/  @P0 BRA `(.L_x_1162) ;  /* 0x0000001c00800947 */ /* 0x000ff00003800000 */
[----:B------:R-:W0:Y:S01]  /*c5a0*/  S2R R10, SR_SWINHI ;  /* 0x00000000000a7919 */ /* 0x000e220000002f00 */
[----:B------:R-:W-:Y:S01]  /*c5b0*/  F2FP.BF16.F32.PACK_AB R24, R25, R24 ;  /* 0x000000181918723e */ /* 0x000fe200000010ff */
[----:B------:R-:W-:Y:S01]  /*c5c0*/  ULDC.64 UR8, c[0x0][0xbd8] ;  /* 0x0002f60000087ab9 */ /* 0x000fe20000000a00 */
[----:B------:R-:W-:Y:S01]  /*c5d0*/  F2FP.BF16.F32.PACK_AB R25, R8, R26 ;  /* 0x0000001a0819723e */ /* 0x000fe200000010ff */
[----:B------:R-:W-:Y:S01]  /*c5e0*/  UISETP.NE.U32.AND UP0, UPT, UR8, URZ, UPT ;  /* 0x0000003f0800728c */ /* 0x000fe2000bf05070 */
[----:B------:R-:W-:Y:S02]  /*c5f0*/  F2FP.BF16.F32.PACK_AB R32, R33, R32 ;  /* 0x000000202120723e */ /* 0x000fe400000010ff */
[----:B------:R-:W-:Y:S01]  /*c600*/  F2FP.BF16.F32.PACK_AB R26, R29, R28 ;  /* 0x0000001c1d1a723e */ /* 0x000fe200000010ff */
[----:B------:R-:W-:Y:S01]  /*c610*/  UISETP.NE.AND.EX UP0, UPT, UR9, URZ, UPT, UP0 ;  /* 0x0000003f0900728c */ /* 0x000fe2000bf05300 */
[----:B------:R-:W-:Y:S02]  /*c620*/  F2FP.BF16.F32.PACK_AB R27, R6, R27 ;  /* 0x0000001b061b723e */ /* 0x000fe400000010ff */
[----:B------:R-:W-:Y:S01]  /*c630*/  F2FP.BF16.F32.PACK_AB R33, R163, R34 ;  /* 0x00000022a321723e */ /* 0x000fe200000010ff */
[----:B------:R-:W-:Y:S01]  /*c640*/  ULDC.64 UR8, c[0x0][0xbd8] ;  /* 0x0002f60000087ab9 */ /* 0x000fe20000000a00 */
[----:B------:R-:W-:-:S02]  /*c650*/  F2FP.BF16.F32.PACK_AB R40, R41, R40 ;  /* 0x000000282928723e */ /* 0x000fc400000010ff */
[----:B------:R-:W-:Y:S02]  /*c660*/  F2FP.BF16.F32.PACK_AB R34, R37, R36 ;  /* 0x000000242522723e */ /* 0x000fe400000010ff */
[----:B------:R-:W-:Y:S02]  /*c670*/  F2FP.BF16.F32.PACK_AB R35, R162, R35 ;  /* 0x00000023a223723e */ /* 0x000fe400000010ff */
[----:B------:R-:W-:Y:S02]  /*c680*/  F2FP.BF16.F32.PACK_AB R41, R161, R42 ;  /* 0x0000002aa129723e */ /* 0x000fe400000010ff */
[----:B------:R-:W-:Y:S02]  /*c690*/  F2FP.BF16.F32.PACK_AB R48, R49, R48 ;  /* 0x000000303130723e */ /* 0x000fe400000010ff */
[----:B------:R-:W-:Y:S02]  /*c6a0*/  R2UR UR4, R208 ;  /* 0x00000000d00472ca */ /* 0x000fe400000e0000 */
[----:B------:R-:W-:-:S02]  /*c6b0*/  F2FP.BF16.F32.PACK_AB R42, R45, R44 ;  /* 0x0000002c2d2a723e */ /* 0x000fc400000010ff */
[----:B------:R-:W-:Y:S02]  /*c6c0*/  F2FP.BF16.F32.PACK_AB R43, R160, R43 ;  /* 0x0000002ba02b723e */ /* 0x000fe400000010ff */
[----:B------:R-:W-:Y:S02]  /*c6d0*/  F2FP.BF16.F32.PACK_AB R49, R159, R50 ;  /* 0x000000329f31723e */ /* 0x000fe400000010ff */
[----:B------:R-:W-:Y:S02]  /*c6e0*/  F2FP.BF16.F32.PACK_AB R56, R57, R56 ;  /* 0x000000383938723e */ /* 0x000fe400000010ff */
[----:B------:R-:W-:Y:S02]  /*c6f0*/  MOV R4, R19 ;  /* 0x0000001300047202 */ /* 0x000fe40000000f00 */
[----:B0-----:R-:W-:Y:S02]  /*c700*/  MOV R5, R10 ;  /* 0x0000000a00057202 */ /* 0x001fe40000000f00 */
[----:B------:R-:W-:Y:S01]  /*c710*/  F2FP.BF16.F32.PACK_AB R50, R53, R52 ;  /* 0x000000343532723e */ /* 0x000fe200000010ff */
[----:B------:R-:W-:Y:S01]  /*c720*/  UIMAD.WIDE UR8, UR4, 0x4, UR8 ;  /* 0x00000004040878a5 */ /* 0x000fe2000f8e0208 */
[----:B------:R-:W-:Y:S01]  /*c730*/  F2FP.BF16.F32.PACK_AB R51, R158, R51 ;  /* 0x000000339e33723e */ /* 0x000fe200000010ff */
[----:B------:R-:W-:Y:S01]  /*c740*/  IMAD.WIDE R98, R213, 0x2, R4 ;  /* 0x00000002d5627825 */ /* 0x000fe200078e0204 */
[----:B------:R-:W-:-:S02]  /*c750*/  F2FP.BF16.F32.PACK_AB R57, R157, R58 ;  /* 0x0000003a9d39723e */ /* 0x000fc400000010ff */
[----:B------:R-:W-:Y:S02]  /*c760*/  F2FP.BF16.F32.PACK_AB R64, R65, R64 ;  /* 0x000000404140723e */ /* 0x000fe400000010ff */
[C---:B------:R-:W-:Y:S02]  /*c770*/  IADD3 R177, P5, R98.reuse, 0x4040, RZ ;  /* 0x0000404062b17810 */ /* 0x040fe40007fbe0ff */
[C---:B------:R-:W-:Y:S02]  /*c780*/  IADD3 R167, P1, R98.reuse, 0x20, RZ ;  /* 0x0000002062a77810 */ /* 0x040fe40007f3e0ff */
[C---:B------:R-:W-:Y:S01]  /*c790*/  IADD3 R169, P0, R98.reuse, 0x40, RZ ;  /* 0x0000004062a97810 */ /* 0x040fe20007f1e0ff */
[--C-:B------:R-:W-:Y:S01]  /*c7a0*/  IMAD.X R31, RZ, RZ, R99.reuse, P5 ;  /* 0x000000ffff1f7224 */ /* 0x100fe200028e0663 */
[----:B------:R-:W-:Y:S01]  /*c7b0*/  LOP3.LUT R22, R177, 0x380, RZ, 0xc0, !PT ;  /* 0x00000380b1167812 */ /* 0x000fe200078ec0ff */
[--C-:B------:R-:W-:Y:S01]  /*c7c0*/  IMAD.X R11, RZ, RZ, R99.reuse, P1 ;  /* 0x000000ffff0b7224 */ /* 0x100fe200008e0663 */
[C---:B------:R-:W-:Y:S01]  /*c7d0*/  IADD3 R171, P4, R98.reuse, 0x60, RZ ;  /* 0x0000006062ab7810 */ /* 0x040fe20007f9e0ff */
[----:B------:R-:W-:Y:S01]  /*c7e0*/  IMAD.X R13, RZ, RZ, R99, P0 ;  /* 0x000000ffff0d7224 */ /* 0x000fe200000e0663 */
[----:B------:R-:W-:-:S02]  /*c7f0*/  LOP3.LUT R7, R98, 0x380, RZ, 0xc0, !PT ;  /* 0x0000038062077812 */ /* 0x000fc400078ec0ff */
[----:B------:R-:W-:Y:S01]  /*c800*/  IADD3 R173, P3, R98, 0x4000, RZ ;  /* 0x0000400062ad7810 */ /* 0x000fe20007f7e0ff */
[--C-:B------:R-:W-:Y:S01]  /*c810*/  IMAD.X R15, RZ, RZ, R99.reuse, P4 ;  /* 0x000000ffff0f7224 */ /* 0x100fe200020e0663 */
[----:B------:R-:W-:Y:S02]  /*c820*/  SHF.R.U64 R22, R22, 0x3, RZ ;  /* 0x0000000316167819 */ /* 0x000fe400000012ff */
[C---:B------:R-:W-:Y:S01]  /*c830*/  IADD3 R175, P6, R98.reuse, 0x4020, RZ ;  /* 0x0000402062af7810 */ /* 0x040fe20007fde0ff */
[--C-:B------:R-:W-:Y:S01]  /*c840*/  IMAD.X R17, RZ, RZ, R99.reuse, P3 ;  /* 0x000000ffff117224 */ /* 0x100fe200018e0663 */
[C---:B------:R-:W-:Y:S02]  /*c850*/  IADD3 R179, P2, R98.reuse, 0x4060, RZ ;  /* 0x0000406062b37810 */ /* 0x040fe40007f5e0ff */
[C---:B------:R-:W-:Y:S01]  /*c860*/  IADD3 R181, P1, R98.reuse, 0x8000, RZ ;  /* 0x0000800062b57810 */ /* 0x040fe20007f3e0ff */
[--C-:B------:R-:W-:Y:S01]  /*c870*/  IMAD.X R21, RZ, RZ, R99.reuse, P6 ;  /* 0x000000ffff157224 */ /* 0x100fe200030e0663 */
[----:B------:R-:W-:Y:S01]  /*c880*/  IADD3 R183, P0, R98, 0x8020, RZ ;  /* 0x0000802062b77810 */ /* 0x000fe20007f1e0ff */
[--C-:B------:R-:W-:Y:S01]  /*c890*/  IMAD.X R39, RZ, RZ, R99.reuse, P2 ;  /* 0x000000ffff277224 */ /* 0x100fe200010e0663 */
[----:B------:R-:W-:Y:S01]  /*c8a0*/  LOP3.LUT R10, R167, 0x380, RZ, 0xc0, !PT ;  /* 0x00000380a70a7812 */ /* 0x000fe200078ec0ff */
[--C-:B------:R-:W-:Y:S01]  /*c8b0*/  IMAD.X R47, RZ, RZ, R99.reuse, P1 ;  /* 0x000000ffff2f7224 */ /* 0x100fe200008e0663 */
[----:B------:R-:W-:Y:S01]  /*c8c0*/  LOP3.LUT R12, R169, 0x380, RZ, 0xc0, !PT ;  /* 0x00000380a90c7812 */ /* 0x000fe200078ec0ff */
[----:B------:R-:W-:Y:S01]  /*c8d0*/  IMAD.X R55, RZ, RZ, R99, P0 ;  /* 0x000000ffff377224 */ /* 0x000fe200000e0663 */
[----:B------:R-:W-:-:S02]  /*c8e0*/  LOP3.LUT R14, R171, 0x380, RZ, 0xc0, !PT ;  /* 0x00000380ab0e7812 */ /* 0x000fc400078ec0ff */
[----:B------:R-:W-:Y:S02]  /*c8f0*/  SHF.R.U64 R7, R7, 0x3, RZ ;  /* 0x0000000307077819 */ /* 0x000fe400000012ff */
[----:B------:R-:W-:Y:S02]  /*c900*/  LOP3.LUT R16, R173, 0x380, RZ, 0xc0, !PT ;  /* 0x00000380ad107812 */ /* 0x000fe400078ec0ff */
[----:B------:R-:W-:Y:S02]  /*c910*/  LOP3.LUT R30, R22, R177, RZ, 0x3c, !PT ;  /* 0x000000b1161e7212 */ /* 0x000fe400078e3cff */
[----:B------:R-:W-:Y:S02]  /*c920*/  SHF.R.U64 R10, R10, 0x3, RZ ;  /* 0x000000030a0a7819 */ /* 0x000fe400000012ff */
[----:B------:R-:W-:Y:S02]  /*c930*/  LOP3.LUT R20, R175, 0x380, RZ, 0xc0, !PT ;  /* 0x00000380af147812 */ /* 0x000fe400078ec0ff */
[----:B------:R-:W-:-:S02]  /*c940*/  LOP3.LUT R22, R183, 0x380, RZ, 0xc0, !PT ;  /* 0x00000380b7167812 */ /* 0x000fc400078ec0ff */
[----:B------:R-:W-:Y:S02]  /*c950*/  IADD3 R185, P4, R98, 0x8040, RZ ;  /* 0x0000804062b97810 */ /* 0x000fe40007f9e0ff */
[----:B------:R-:W-:Y:S02]  /*c960*/  SHF.R.U64 R12, R12, 0x3, RZ ;  /* 0x000000030c0c7819 */ /* 0x000fe400000012ff */
[C---:B------:R-:W-:Y:S01]  /*c970*/  IADD3 R187, P3, R98.reuse, 0x8060, RZ ;  /* 0x0000806062bb7810 */ /* 0x040fe20007f7e0ff */
[--C-:B------:R-:W-:Y:S01]  /*c980*/  IMAD.X R63, RZ, RZ, R99.reuse, P4 ;  /* 0x000000ffff3f7224 */ /* 0x100fe200020e0663 */
[C---:B------:R-:W-:Y:S02]  /*c990*/  IADD3 R189, P6, R98.reuse, 0xc000, RZ ;  /* 0x0000c00062bd7810 */ /* 0x040fe40007fde0ff */
[C---:B------:R-:W-:Y:S01]  /*c9a0*/  IADD3 R191, P5, R98.reuse, 0xc020, RZ ;  /* 0x0000c02062bf7810 */ /* 0x040fe20007fbe0ff */
[--C-:B------:R-:W-:Y:S01]  /*c9b0*/  IMAD.X R71, RZ, RZ, R99.reuse, P3 ;  /* 0x000000ffff477224 */ /* 0x100fe200018e0663 */
[C---:B------:R-:W-:Y:S01]  /*c9c0*/  IADD3 R193, P2, R98.reuse, 0xc040, RZ ;  /* 0x0000c04062c17810 */ /* 0x040fe20007f5e0ff */
[--C-:B------:R-:W-:Y:S01]  /*c9d0*/  IMAD.X R79, RZ, RZ, R99.reuse, P6 ;  /* 0x000000ffff4f7224 */ /* 0x100fe200030e0663 */
[----:B------:R-:W-:Y:S01]  /*c9e0*/  IADD3 R195, P1, R98, 0xc060, RZ ;  /* 0x0000c06062c37810 */ /* 0x000fe20007f3e0ff */
[----:B------:R-:W-:Y:S01]  /*c9f0*/  IMAD.X R95, RZ, RZ, R99, P5 ;  /* 0x000000ffff5f7224 */ /* 0x000fe200028e0663 */
[----:B------:R-:W-:-:S02]  /*ca00*/  SHF.R.U64 R14, R14, 0x3, RZ ;  /* 0x000000030e0e7819 */ /* 0x000fc400000012ff */
[----:B------:R-:W-:Y:S01]  /*ca10*/  LOP3.LUT R38, R179, 0x380, RZ, 0xc0, !PT ;  /* 0x00000380b3267812 */ /* 0x000fe200078ec0ff */
[--C-:B------:R-:W-:Y:S01]  /*ca20*/  IMAD.X R9, RZ, RZ, R99.reuse, P1 ;  /* 0x000000ffff097224 */ /* 0x100fe200008e0663 */
[----:B------:R-:W-:Y:S01]  /*ca30*/  LOP3.LUT R98, R7, R98, RZ, 0x3c, !PT ;  /* 0x0000006207627212 */ /* 0x000fe200078e3cff */
[----:B------:R-:W-:Y:S01]  /*ca40*/  IMAD.X R7, RZ, RZ, R99, P2 ;  /* 0x000000ffff077224 */ /* 0x000fe200010e0663 */
[----:B------:R-:W-:Y:S02]  /*ca50*/  SHF.R.U64 R16, R16, 0x3, RZ ;  /* 0x0000000310107819 */ /* 0x000fe400000012ff */
[----:B------:R-:W-:Y:S02]  /*ca60*/  LOP3.LUT R46, R181, 0x380, RZ, 0xc0, !PT ;  /* 0x00000380b52e7812 */ /* 0x000fe400078ec0ff */
[----:B------:R-:W-:Y:S02]  /*ca70*/  LOP3.LUT R10, R10, R167, RZ, 0x3c, !PT ;  /* 0x000000a70a0a7212 */ /* 0x000fe400078e3cff */
[----:B------:R-:W-:-:S02]  /*ca80*/  SHF.R.U64 R20, R20, 0x3, RZ ;  /* 0x0000000314147819 */ /* 0x000fc400000012ff */
[----:B------:R-:W-:Y:S02]  /*ca90*/  SHF.R.U64 R22, R22, 0x3, RZ ;  /* 0x0000000316167819 */ /* 0x000fe400000012ff */
[----:B------:R-:W-:Y:S02]  /*caa0*/  LOP3.LUT R12, R12, R169, RZ, 0x3c, !PT ;  /* 0x000000a90c0c7212 */ /* 0x000fe400078e3cff */
[----:B------:R-:W-:Y:S02]  /*cab0*/  LOP3.LUT R62, R185, 0x380, RZ, 0xc0, !PT ;  /* 0x00000380b93e7812 */ /* 0x000fe400078ec0ff */
[----:B------:R-:W-:Y:S02]  /*cac0*/  LOP3.LUT R14, R14, R171, RZ, 0x3c, !PT ;  /* 0x000000ab0e0e7212 */ /* 0x000fe400078e3cff */
[----:B------:R-:W-:Y:S02]  /*cad0*/  SHF.R.U64 R38, R38, 0x3, RZ ;  /* 0x0000000326267819 */ /* 0x000fe400000012ff */
[----:B------:R-:W-:-:S02]  /*cae0*/  LOP3.LUT R70, R187, 0x380, RZ, 0xc0, !PT ;  /* 0x00000380bb467812 */ /* 0x000fc400078ec0ff */
[----:B------:R-:W-:Y:S02]  /*caf0*/  LOP3.LUT R16, R16, R173, RZ, 0x3c, !PT ;  /* 0x000000ad10107212 */ /* 0x000fe400078e3cff */
[----:B------:R-:W-:Y:S02]  /*cb00*/  SHF.R.U64 R46, R46, 0x3, RZ ;  /* 0x000000032e2e7819 */ /* 0x000fe400000012ff */
[----:B------:R-:W-:Y:S02]  /*cb10*/  LOP3.LUT R78, R189, 0x380, RZ, 0xc0, !PT ;  /* 0x00000380bd4e7812 */ /* 0x000fe400078ec0ff */
[----:B------:R-:W-:Y:S01]  /*cb20*/  MOV R98, R98 ;  /* 0x0000006200627202 */ /* 0x000fe20000000f00 */
[----:B------:R-:W-:Y:S01]  /*cb30*/  BAR.SYNC.DEFER_BLOCKING 0x1, 0x100 ;  /* 0x0044000000007b1d */ /* 0x000fe20000010000 */
[----:B------:R-:W-:Y:S02]  /*cb40*/  LOP3.LUT R20, R20, R175, RZ, 0x3c, !PT ;  /* 0x000000af14147212 */ /* 0x000fe400078e3cff */
[----:B------:R-:W-:-:S02]  /*cb50*/  LOP3.LUT R54, R22, R183, RZ, 0x3c, !PT ;  /* 0x000000b716367212 */ /* 0x000fc400078e3cff */
[----:B------:R-:W-:Y:S02]  /*cb60*/  LOP3.LUT R8, R191, 0x380, RZ, 0xc0, !PT ;  /* 0x00000380bf087812 */ /* 0x000fe400078ec0ff */
[----:B------:R-:W-:Y:S02]  /*cb70*/  MOV R11, R10 ;  /* 0x0000000a000b7202 */ /* 0x000fe40000000f00 */
[----:B------:R-:W-:Y:S02]  /*cb80*/  SHF.R.U64 R62, R62, 0x3, RZ ;  /* 0x000000033e3e7819 */ /* 0x000fe400000012ff */
[----:B------:R-:W-:Y:S02]  /*cb90*/  LOP3.LUT R22, R193, 0x380, RZ, 0xc0, !PT ;  /* 0x00000380c1167812 */ /* 0x000fe400078ec0ff */
[----:B------:R-:W-:Y:S02]  /*cba0*/  MOV R12, R12 ;  /* 0x0000000c000c7202 */ /* 0x000fe40000000f00 */
[----:B------:R-:W-:-:S02]  /*cbb0*/  LOP3.LUT R38, R38, R179, RZ, 0x3c, !PT ;  /* 0x000000b326267212 */ /* 0x000fc400078e3cff */
[----:B------:R-:W-:Y:S02]  /*cbc0*/  SHF.R.U64 R70, R70, 0x3, RZ ;  /* 0x0000000346467819 */ /* 0x000fe400000012ff */
[----:B------:R-:W-:Y:S02]  /*cbd0*/  LOP3.LUT R94, R195, 0x380, RZ, 0xc0, !PT ;  /* 0x00000380c35e7812 */ /* 0x000fe400078ec0ff */
[----:B------:R-:W-:Y:S02]  /*cbe0*/  MOV R14, R14 ;  /* 0x0000000e000e7202 */ /* 0x000fe40000000f00 */
[----:B------:R-:W-:Y:S01]  /*cbf0*/  LOP3.LUT R46, R46, R181, RZ, 0x3c, !PT ;  /* 0x000000b52e2e7212 */ /* 0x000fe200078e3cff */
[----:B------:R0:W-:Y:S01]  /*cc00*/  STSM.16.M88.4 [R98], R24 ;  /* 0x0000001862007844 */ /* 0x0001e20000000200 */
[----:B------:R-:W-:Y:S02]  /*cc10*/  SHF.R.U64 R78, R78, 0x3, RZ ;  /* 0x000000034e4e7819 */ /* 0x000fe400000012ff */
        /* <DEDUP_REMOVED lines=8> */
[----:B------:R-:W-:Y:S02]  /*cca0*/  SHF.R.U64 R8, R8, 0x3, RZ ;  /* 0x0000000308087819 */ /* 0x000fe400000012ff */
[----:B------:R-:W-:Y:S01]  /*ccb0*/  MOV R20, R20 ;  /* 0x0000001400147202 */ /* 0x000fe20000000f00 */
[----:B------:R-:W-:Y:S01]  /*ccc0*/  STSM.16.M88.4 [R16], R56 ;  /* 0x0000003810007844 */ /* 0x000fe20000000200 */
[----:B------:R-:W-:-:S02]  /*ccd0*/  F2FP.BF16.F32.PACK_AB R66, R69, R68 ;  /* 0x000000444542723e */ /* 0x000fc400000010ff */
        /* <DEDUP_REMOVED lines=10> */
[----:B------:R-:W-:Y:S01]  /*cd80*/  LOP3.LUT R70, R70, R187, RZ, 0x3c, !PT ;  /* 0x000000bb46467212 */ /* 0x000fe200078e3cff */
[----:B------:R-:W-:Y:S01]  /*cd90*/  STSM.16.M88.4 [R30], R72 ;  /* 0x000000481e007844 */ /* 0x000fe20000000200 */
[----:B------:R-:W-:Y:S02]  /*cda0*/  SHF.R.U64 R28, R94, 0x3, RZ ;  /* 0x000000035e1c7819 */ /* 0x000fe400000012ff */
[----:B------:R-:W-:-:S02]  /*cdb0*/  MOV R38, R38 ;  /* 0x0000002600267202 */ /* 0x000fc40000000f00 */
[----:B------:R-:W-:Y:S02]  /*cdc0*/  F2FP.BF16.F32.PACK_AB R82, R85, R84 ;  /* 0x000000545552723e */ /* 0x000fe400000010ff */
[----:B------:R-:W-:Y:S02]  /*cdd0*/  F2FP.BF16.F32.PACK_AB R83, R83, R86 ;  /* 0x000000565353723e */ /* 0x000fe400000010ff */
[----:B------:R-:W-:Y:S02]  /*cde0*/  LOP3.LUT R78, R78, R189, RZ, 0x3c, !PT ;  /* 0x000000bd4e4e7212 */ /* 0x000fe400078e3cff */
[----:B------:R-:W-:Y:S01]  /*cdf0*/  MOV R46, R46 ;  /* 0x0000002e002e7202 */ /* 0x000fe20000000f00 */
[----:B------:R-:W-:Y:S01]  /*ce00*/  STSM.16.M88.4 [R38], R80 ;  /* 0x0000005026007844 */ /* 0x000fe20000000200 */
[----:B------:R-:W-:Y:S02]  /*ce10*/  F2FP.BF16.F32.PACK_AB R84, R89, R88 ;  /* 0x000000585954723e */ /* 0x000fe400000010ff */
[----:B------:R-:W-:-:S02]  /*ce20*/  F2FP.BF16.F32.PACK_AB R85, R91, R90 ;  /* 0x0000005a5b55723e */ /* 0x000fc400000010ff */
[----:B------:R-:W-:Y:S02]  /*ce30*/  F2FP.BF16.F32.PACK_AB R86, R93, R92 ;  /* 0x0000005c5d56723e */ /* 0x000fe400000010ff */
[----:B------:R-:W-:Y:S02]  /*ce40*/  F2FP.BF16.F32.PACK_AB R87, R164, R87 ;  /* 0x00000057a457723e */ /* 0x000fe400000010ff */
[----:B------:R-:W-:Y:S02]  /*ce50*/  F2FP.BF16.F32.PACK_AB R96, R97, R96 ;  /* 0x000000606160723e */ /* 0x000fe400000010ff */
[----:B------:R-:W-:Y:S01]  /*ce60*/  F2FP.BF16.F32.PACK_AB R104, R105, R104 ;  /* 0x000000686968723e */ /* 0x000fe200000010ff */
[----:B------:R-:W-:Y:S01]  /*ce70*/  STSM.16.M88.4 [R46], R84 ;  /* 0x000000542e007844 */ /* 0x000fe20000000200 */
[----:B------:R-:W-:Y:S02]  /*ce80*/  LOP3.LUT R94, R8, R191, RZ, 0x3c, !PT ;  /* 0x000000bf085e7212 */ /* 0x000fe400078e3cff */
[----:B------:R-:W-:-:S02]  /*ce90*/  MOV R54, R54 ;  /* 0x0000003600367202 */ /* 0x000fc40000000f00 */
[----:B------:R-:W-:Y:S02]  /*cea0*/  F2FP.BF16.F32.PACK_AB R97, R166, R165 ;  /* 0x000000a5a661723e */ /* 0x000fe400000010ff */
[----:B0-----:R-:W-:Y:S02]  /*ceb0*/  F2FP.BF16.F32.PACK_AB R98, R101, R100 ;  /* 0x000000646562723e */ /* 0x001fe400000010ff */
[----:B------:R-:W-:Y:S02]  /*cec0*/  F2FP.BF16.F32.PACK_AB R99, R103, R102 ;  /* 0x000000666763723e */ /* 0x000fe400000010ff */
[----:B------:R-:W-:Y:S02]  /*ced0*/  F2FP.BF16.F32.PACK_AB R105, R107, R106 ;  /* 0x0000006a6b69723e */ /* 0x000fe400000010ff */
[----:B------:R-:W-:Y:S01]  /*cee0*/  F2FP.BF16.F32.PACK_AB R112, R113, R112 ;  /* 0x000000707170723e */ /* 0x000fe200000010ff */
[----:B------:R-:W-:Y:S01]  /*cef0*/  STSM.16.M88.4 [R54], R96 ;  /* 0x0000006036007844 */ /* 0x000fe20000000200 */
[----:B------:R-:W-:-:S02]  /*cf00*/  LOP3.LUT R6, R22, R193, RZ, 0x3c, !PT ;  /* 0x000000c116067212 */ /* 0x000fc400078e3cff */
[----:B------:R-:W-:Y:S02]  /*cf10*/  MOV R62, R62 ;  /* 0x0000003e003e7202 */ /* 0x000fe40000000f00 */
[----:B------:R-:W-:Y:S02]  /*cf20*/  F2FP.BF16.F32.PACK_AB R106, R109, R108 ;  /* 0x0000006c6d6a723e */ /* 0x000fe400000010ff */
        /* <DEDUP_REMOVED lines=23> */
[----:B------:R-:W-:Y:S01]  /*d0a0*/  MOV R10, R6 ;  /* 0x00000006000a7202 */ /* 0x000fe20000000f00 */
[----:B------:R-:W-:Y:S01]  /*d0b0*/  IMAD.U32 R6, RZ, RZ, UR8 ;  /* 0x00000008ff067e24 */ /* 0x000fe2000f8e00ff */
[----:B------:R-:W-:Y:S01]  /*d0c0*/  F2FP.BF16.F32.PACK_AB R138, R141, R140 ;  /* 0x0000008c8d8a723e */ /* 0x000fe200000010ff */
[----:B------:R-:W-:Y:S01]  /*d0d0*/  IMAD.U32 R7, RZ, RZ, UR9 ;  /* 0x00000009ff077e24 */ /* 0x000fe2000f8e00ff */
[----:B------:R-:W-:Y:S01]  /*d0e0*/  F2FP.BF16.F32.PACK_AB R139, R143, R142 ;  /* 0x0000008e8f8b723e */ /* 0x000fe200000010ff */
[----:B------:R-:W-:Y:S01]  /*d0f0*/  ULDC.64 UR8, c[0x0][0xbe0] ;  /* 0x0002f80000087ab9 */ /* 0x000fe20000000a00 */
[----:B------:R-:W-:-:S02]  /*d100*/  F2FP.BF16.F32.PACK_AB R145, R147, R146 ;  /* 0x000000929391723e */ /* 0x000fc400000010ff */
[----:B------:R-:W-:Y:S01]  /*d110*/  MOV R8, R8 ;  /* 0x0000000800087202 */ /* 0x000fe20000000f00 */
[----:B------:R-:W-:Y:S01]  /*d120*/  STSM.16.M88.4 [R10], R136 ;  /* 0x000000880a007844 */ /* 0x000fe20000000200 */
[----:B------:R-:W-:Y:S02]  /*d130*/  F2FP.BF16.F32.PACK_AB R146, R149, R148 ;  /* 0x000000949592723e */ /* 0x000fe400000010ff */
[----:B------:R-:W-:Y:S01]  /*d140*/  F2FP.BF16.F32.PACK_AB R147, R151, R150 ;  /* 0x000000969793723e */ /* 0x000fe200000010ff */
[----:B------:R-:W-:Y:S01]  /*d150*/  UISETP.NE.U32.AND UP1, UPT, UR8, URZ, UPT ;  /* 0x0000003f0800728c */ /* 0x000fe2000bf25070 */
[----:B------:R-:W-:-:S03]  /*d160*/  PLOP3.LUT P1, PT, PT, PT, UP0, 0x80, 0x0 ;  /* 0x000000000000781c */ /* 0x000fc60003f2f008 */
[----:B------:R0:W-:Y:S01]  /*d170*/  STSM.16.M88.4 [R8], R144 ;  /* 0x0000009008007844 */ /* 0x0001e20000000200 */
[----:B------:R-:W-:Y:S01]  /*d180*/  BAR.SYNC.DEFER_BLOCKING 0x1, 0x100 ;  /* 0x0044000000007b1d */ /* 0x000fe20000010000 */
[----:B------:R-:W-:-:S07]  /*d190*/  UISETP.NE.AND.EX UP1, UPT, UR9, URZ, UPT, UP1 ;  /* 0x0000003f0900728c */ /* 0x000fce000bf25310 */
[----:B------:R-:W1:Y:S01]  /*d1a0*/  LDC R21, c[0x0][0xa88] ;  /* 0x0002a200ff157b82 */ /* 0x000e620000000800 */
[----:B------:R-:W-:Y:S01]  /*d1b0*/  PLOP3.LUT P2, PT, PT, PT, UP1, 0x80, 0x0 ;  /* 0x000000000000781c */ /* 0x000fe20003f4f018 */
[----:B------:R-:W-:Y:S02]  /*d1c0*/  IMAD R9, R204, 0x40, R23 ;  /* 0x00000040cc097824 */ /* 0x000fe400078e0217 */
[----:B------:R-:W-:Y:S02]  /*d1d0*/  @UP1 ULDC.64 UR8, c[0x0][0xbe0] ;  /* 0x0002f80000081ab9 */ /* 0x000fe40000000a00 */
[----:B------:R-:W-:Y:S01]  /*d1e0*/  @UP1 UIMAD.WIDE UR8, UR4, 0x4, UR8 ;  /* 0x00000004040818a5 */ /* 0x000fe2000f8e0208 */
[----:B------:R-:W-:-:S05]  /*d1f0*/  IMAD.WIDE R4, R9, 0x2, R4 ;  /* 0x0000000209047825 */ /* 0x000fca00078e0204 */
[----:B0-----:R-:W-:Y:S02]  /*d200*/  IMAD.U32 R8, RZ, RZ, UR8 ;  /* 0x00000008ff087e24 */ /* 0x001fe4000f8e00ff */
[----:B------:R-:W-:Y:S01]  /*d210*/  IMAD.U32 R9, RZ, RZ, UR9 ;  /* 0x00000009ff097e24 */ /* 0x000fe2000f8e00ff */
[----:B------:R-:W2:Y:S01]  /*d220*/  @P1 LDG.E R3, desc[UR60][R6.64] ;  /* 0x0000003c06031981 */ /* 0x000ea2000c1e1900 */
[----:B------:R-:W-:Y:S01]  /*d230*/  UMOV UR4, URZ ;  /* 0x0000003f00047c82 */ /* 0x000fe20008000000 */
[----:B------:R-:W-:Y:S02]  /*d240*/  IADD3 R13, P0, R4, 0x1000, RZ ;  /* 0x00001000040d7810 */ /* 0x000fe40007f1e0ff */
[----:B-1----:R0:W5:Y:S01]  /*d250*/  @P2 LDG.E R21, desc[UR60][R8.64] ;  /* 0x0000003c08152981 */ /* 0x002162000c1e1900 */
[----:B--2---:R-:W-:Y:S01]  /*d260*/  @P1 R2UR UR4, R3 ;  /* 0x00000000030412ca */ /* 0x004fe200000e0000 */
[----:B0-----:R-:W-:-:S14]  /*d270*/  @P2 BRA `(.L_x_1163) ;  /* 0x0000000000102947 */ /* 0x001fdc0003800000 */
[----:B------:R-:W-:Y:S05]  /*d280*/  @!P1 BRA `(.L_x_1163) ;  /* 0x00000000000c9947 */ /* 0x000fea0003800000 */
[----:B------:R-:W2:Y:S04]  /*d290*/  LDG.E R8, desc[UR60][R6.64] ;  /* 0x0000003c06087981 */ /* 0x000ea8000c1e1900 */
[----:B-----5:R-:W2:Y:S02]  /*d2a0*/  LDG.E R21, desc[UR60][R6.64+0x4] ;  /* 0x0000043c06157981 */ /* 0x020ea4000c1e1900 */
[----:B--2---:R-:W-:-:S07]  /*d2b0*/  IMAD.IADD R21, R21, 0x1, -R8 ;  /* 0x0000000115157824 */ /* 0x004fce00078e0a08 */
.L_x_1163:
[----:B------:R-:W-:Y:S01]  /*d2c0*/  R2UR UR17, R207 ;  /* 0x00000000cf1172ca */ /* 0x000fe200000e0000 */
[----:B------:R-:W-:Y:S01]  /*d2d0*/  ULDC.64 UR12, c[0x0][0xb70] ;  /* 0x0002dc00000c7ab9 */ /* 0x000fe20000000a00 */
[----:B------:R-:W-:Y:S01]  /*d2e0*/  R2UR UR15, R208 ;  /* 0x00000000d00f72ca */ /* 0x000fe200000e0000 */
[----:B------:R-:W-:Y:S01]  /*d2f0*/  USHF.R.S32.HI UR11, URZ, 0x1f, UR4 ;  /* 0x0000001f3f0b7899 */ /* 0x000fe20008011404 */
[----:B------:R-:W-:Y:S01]  /*d300*/  IADD3 R7, P2, R4, 0x3000, RZ ;  /* 0x0000300004077810 */ /* 0x000fe20007f5e0ff */
[----:B------:R-:W-:Y:S01]  /*d310*/  UMOV UR10, UR4 ;  /* 0x00000004000a7c82 */ /* 0x000fe20008000000 */
[----:B------:R-:W-:Y:S01]  /*d320*/  IMAD R14, R206, 0x80, R211 ;  /* 0x00000080ce0e7824 */ /* 0x000fe200078e02d3 */
[----:B------:R-:W-:Y:S02]  /*d330*/  LOP3.LUT R12, R13, 0x380, RZ, 0xc0, !PT ;  /* 0x000003800d0c7812 */ /* 0x000fe400078ec0ff */
[----:B------:R-:W-:Y:S02]  /*d340*/  LOP3.LUT R6, R7, 0x380, RZ, 0xc0, !PT ;  /* 0x0000038007067812 */ /* 0x000fe400078ec0ff */
[----:B------:R-:W-:-:S02]  /*d350*/  IADD3 R9, P1, R4, 0x2000, RZ ;  /* 0x0000200004097810 */ /* 0x000fc40007f3e0ff */
[----:B------:R-:W-:Y:S01]  /*d360*/  USHF.R.S32.HI UR14, URZ, 0x1f, UR17 ;  /* 0x0000001f3f0e7899 */ /* 0x000fe20008011411 */
[----:B------:R-:W-:Y:S01]  /*d370*/  SHF.R.U64 R6, R6, 0x3, RZ ;  /* 0x0000000306067819 */ /* 0x000fe200000012ff */
[----:B------:R-:W-:Y:S01]  /*d380*/  UIMAD.WIDE.U32 UR8, UR17, UR12, UR10 ;  /* 0x0000000c110872a5 */ /* 0x000fe2000f8e000a */
[----:B------:R-:W-:Y:S01]  /*d390*/  SHF.R.S32.HI R3, RZ, 0x1f, R14 ;  /* 0x0000001fff037819 */ /* 0x000fe2000001140e */
[----:B------:R-:W-:Y:S01]  /*d3a0*/  UIMAD UR7, UR14, UR12, URZ ;  /* 0x0000000c0e0772a4 */ /* 0x000fe2000f8e023f */
[----:B------:R-:W-:Y:S02]  /*d3b0*/  LOP3.LUT R6, R6, R7, RZ, 0x3c, !PT ;  /* 0x0000000706067212 */ /* 0x000fe400078e3cff */
[----:B------:R-:W-:Y:S01]  /*d3c0*/  SHF.R.U64 R12, R12, 0x3, RZ ;  /* 0x000000030c0c7819 */ /* 0x000fe200000012ff */
[----:B------:R-:W-:Y:S01]  /*d3d0*/  UIMAD UR10, UR17, UR13, UR7 ;  /* 0x0000000d110a72a4 */ /* 0x000fe2000f8e0207 */
[----:B------:R-:W-:Y:S01]  /*d3e0*/  LOP3.LUT R8, R9, 0x380, RZ, 0xc0, !PT ;  /* 0x0000038009087812 */ /* 0x000fe200078ec0ff */
[----:B------:R-:W-:Y:S01]  /*d3f0*/  USHF.R.S32.HI UR7, URZ, 0x1f, UR15 ;  /* 0x0000001f3f077899 */ /* 0x000fe2000801140f */
[----:B------:R-:W-:Y:S01]  /*d400*/  LOP3.LUT R12, R12, R13, RZ, 0x3c, !PT ;  /* 0x0000000d0c0c7212 */ /* 0x000fe200078e3cff */
[----:B------:R-:W-:Y:S01]  /*d410*/  ULDC.64 UR12, c[0x0][0xb78] ;  /* 0x0002de00000c7ab9 */ /* 0x000fe20000000a00 */
[----:B------:R-:W-:Y:S01]  /*d420*/  USEL UR15, UR15, URZ, !UP0 ;  /* 0x0000003f0f0f7287 */ /* 0x000fe2000c000000 */
[----:B------:R-:W-:Y:S01]  /*d430*/  SHF.R.U64 R8, R8, 0x3, RZ ;  /* 0x0000000308087819 */ /* 0x000fe200000012ff */
[----:B------:R-:W-:Y:S01]  /*d440*/  USEL UR16, UR7, URZ, !UP0 ;  /* 0x0000003f07107287 */ /* 0x000fe2000c000000 */
[--C-:B------:R-:W-:Y:S01]  /*d450*/  IMAD.X R13, RZ, RZ, R5.reuse, P0 ;  /* 0x000000ffff0d7224 */ /* 0x100fe200000e0605 */
[----:B------:R-:W-:Y:S01]  /*d460*/  UIADD3 UR9, UR9, UR10, URZ ;  /* 0x0000000a09097290 */ /* 0x000fe2000fffe03f */
[----:B------:R-:W-:Y:S01]  /*d470*/  IADD3 R69, P0, R4, 0x8000, RZ ;  /* 0x0000800004457810 */ /* 0x000fe20007f1e0ff */
[----:B------:R-:W-:Y:S01]  /*d480*/  UIMAD UR7, UR16, UR12, URZ ;  /* 0x0000000c100772a4 */ /* 0x000fe2000f8e023f */
[----:B------:R-:W-:Y:S01]  /*d490*/  LOP3.LUT R8, R8, R9, RZ, 0x3c, !PT ;  /* 0x0000000908087212 */ /* 0x000fe200078e3cff */
[----:B------:R-:W-:Y:S01]  /*d4a0*/  UIMAD.WIDE.U32 UR8, UR15, UR12, UR8 ;  /* 0x0000000c0f0872a5 */ /* 0x000fe2000f8e0008 */
[----:B------:R-:W-:Y:S01]  /*d4b0*/  IMAD.X R9, RZ, RZ, R5, P1 ;  /* 0x000000ffff097224 */ /* 0x000fe200008e0605 */
[----:B------:R-:W-:Y:S01]  /*d4c0*/  UIMAD UR7, UR15, UR13, UR7 ;  /* 0x0000000d0f0772a4 */ /* 0x000fe2000f8e0207 */
[----:B------:R-:W-:-:S02]  /*d4d0*/  IADD3 R61, P6, R4, 0x4000, RZ ;  /* 0x00004000043d7810 */ /* 0x000fc40007fde0ff */
[----:B------:R-:W-:Y:S02]  /*d4e0*/  IADD3 R37, P5, R4, 0x5000, RZ ;  /* 0x0000500004257810 */ /* 0x000fe40007fbe0ff */
[----:B------:R-:W-:Y:S01]  /*d4f0*/  IADD3 R7, P3, R14, UR8, RZ ;  /* 0x000000080e077c10 */ /* 0x000fe2000ff7e0ff */
[----:B------:R-:W-:Y:S01]  /*d500*/  IMAD.U32 R10, RZ, RZ, UR7 ;  /* 0x00000007ff0a7e24 */ /* 0x000fe2000f8e00ff */
[C---:B------:R-:W-:Y:S02]  /*d510*/  IADD3 R33, P4, R4.reuse, 0x6000, RZ ;  /* 0x0000600004217810 */ /* 0x040fe40007f9e0ff */
[----:B------:R-:W-:Y:S02]  /*d520*/  IADD3 R57, P1, R4, 0x9000, RZ ;  /* 0x0000900004397810 */ /* 0x000fe40007f3e0ff */
[----:B------:R-:W-:Y:S01]  /*d530*/  IADD3.X R10, R3, UR9, R10, P3, !PT ;  /* 0x00000009030a7c10 */ /* 0x000fe20009ffe40a */
[----:B------:R-:W-:Y:S01]  /*d540*/  ULDC.64 UR8, c[0x0][0xb40] ;  /* 0x0002d00000087ab9 */ /* 0x000fe20000000a00 */
[----:B------:R-:W-:-:S02]  /*d550*/  LOP3.LUT R68, R69, 0x380, RZ, 0xc0, !PT ;  /* 0x0000038045447812 */ /* 0x000fc400078ec0ff */
[----:B------:R-:W-:Y:S02]  /*d560*/  LEA R16, P3, R7, UR8, 0x2 ;  /* 0x0000000807107c11 */ /* 0x000fe4000f8610ff */
[----:B------:R-:W-:Y:S02]  /*d570*/  LOP3.LUT R60, R61, 0x380, RZ, 0xc0, !PT ;  /* 0x000003803d3c7812 */ /* 0x000fe400078ec0ff */
[----:B------:R-:W-:Y:S01]  /*d580*/  LEA.HI.X R17, R7, UR9, R10, 0x2, P3 ;  /* 0x0000000907117c11 */ /* 0x000fe200098f140a */
[----:B------:R-:W-:Y:S01]  /*d590*/  IMAD.X R7, RZ, RZ, R5, P2 ;  /* 0x000000ffff077224 */ /* 0x000fe200010e0605 */
[----:B------:R-:W-:Y:S01]  /*d5a0*/  IADD3 R25, P3, R4, 0x7000, RZ ;  /* 0x0000700004197810 */ /* 0x000fe20007f7e0ff */
[----:B------:R-:W-:Y:S01]  /*d5b0*/  VIADD R10, R14, 0x8 ;  /* 0x000000080e0a7836 */ /* 0x000fe20000000000 */
[----:B------:R-:W-:Y:S01]  /*d5c0*/  IADD3 R49, P2, R4, 0xa000, RZ ;  /* 0x0000a00004317810 */ /* 0x000fe20007f5e0ff */
[----:B------:R-:W-:Y:S01]  /*d5d0*/  ULDC.64 UR8, c[0x0][0xaa0] ;  /* 0x0002a80000087ab9 */ /* 0x000fe20000000a00 */
[----:B------:R-:W-:-:S02]  /*d5e0*/  LOP3.LUT R36, R37, 0x380, RZ, 0xc0, !PT ;  /* 0x0000038025247812 */ /* 0x000fc400078ec0ff */
[----:B------:R-:W-:Y:S02]  /*d5f0*/  LOP3.LUT R32, R33, 0x380, RZ, 0xc0, !PT ;  /* 0x0000038021207812 */ /* 0x000fe400078ec0ff */
[----:B------:R-:W-:Y:S02]  /*d600*/  LOP3.LUT R24, R25, 0x380, RZ, 0xc0, !PT ;  /* 0x0000038019187812 */ /* 0x000fe400078ec0ff */
[----:B------:R-:W-:Y:S02]  /*d610*/  LOP3.LUT R56, R57, 0x380, RZ, 0xc0, !PT ;  /* 0x0000038039387812 */ /* 0x000fe400078ec0ff */
[----:B------:R-:W-:Y:S02]  /*d620*/  SHF.R.U64 R68, R68, 0x3, RZ ;  /* 0x0000000344447819 */ /* 0x000fe400000012ff */
[----:B------:R-:W-:Y:S02]  /*d630*/  LOP3.LUT R48, R49, 0x380, RZ, 0xc0, !PT ;  /* 0x0000038031307812 */ /* 0x000fe400078ec0ff */
[----:B------:R-:W-:-:S02]  /*d640*/  SHF.R.U64 R60, R60, 0x3, RZ ;  /* 0x000000033c3c7819 */ /* 0x000fc400000012ff */
[----:B------:R-:W-:Y:S02]  /*d650*/  SHF.R.U64 R36, R36, 0x3, RZ ;  /* 0x0000000324247819 */ /* 0x000fe400000012ff */
[----:B------:R-:W-:Y:S02]  /*d660*/  SHF.R.U64 R32, R32, 0x3, RZ ;  /* 0x0000000320207819 */ /* 0x000fe400000012ff */
[----:B------:R-:W-:Y:S02]  /*d670*/  SHF.R.U64 R24, R24, 0x3, RZ ;  /* 0x0000000318187819 */ /* 0x000fe400000012ff */
[----:B------:R-:W-:Y:S02]  /*d680*/  SHF.R.U64 R56, R56, 0x3, RZ ;  /* 0x0000000338387819 */ /* 0x000fe400000012ff */
[----:B------:R-:W-:Y:S01]  /*d690*/  LOP3.LUT R68, R68, R69, RZ, 0x3c, !PT ;  /* 0x0000004544447212 */ /* 0x000fe200078e3cff */
[----:B------:R-:W-:Y:S01]  /*d6a0*/  IMAD.X R69, RZ, RZ, R5, P0 ;  /* 0x000000ffff457224 */ /* 0x000fe200000e0605 */
[----:B------:R-:W-:-:S02]  /*d6b0*/  SHF.R.U64 R48, R48, 0x3, RZ ;  /* 0x0000000330307819 */ /* 0x000fc400000012ff */
[----:B------:R-:W-:Y:S02]  /*d6c0*/  LOP3.LUT P0, RZ, R210, 0x3, RZ, 0xc0, !PT ;  /* 0x00000003d2ff7812 */ /* 0x000fe4000780c0ff */
        /* <DEDUP_REMOVED lines=11> */
[----:B------:R-:W-:Y:S01]  /*d780*/  IMAD.X R49, RZ, RZ, R5, P2 ;  /* 0x000000ffff317224 */ /* 0x000fe200010e0605 */
[----:B------:R-:W-:-:S02]  /*d790*/  IADD3 R41, P6, R4, 0xb000, RZ ;  /* 0x0000b00004297810 */ /* 0x000fc40007fde0ff */
[C---:B------:R-:W-:Y:S02]  /*d7a0*/  IADD3 R73, P5, R4.reuse, 0xc000, RZ ;  /* 0x0000c00004497810 */ /* 0x040fe40007fbe0ff */
[C---:B------:R-:W-:Y:S02]  /*d7b0*/  IADD3 R65, P4, R4.reuse, 0xd000, RZ ;  /* 0x0000d00004417810 */ /* 0x040fe40007f9e0ff */
[----:B------:R-:W-:Y:S02]  /*d7c0*/  IADD3 R53, P3, R4, 0xe000, RZ ;  /* 0x0000e00004357810 */ /* 0x000fe40007f7e0ff */
[-C--:B-----5:R-:W-:Y:S02]  /*d7d0*/  ISETP.GE.OR P1, PT, R14, R21.reuse, P0 ;  /* 0x000000150e00720c */ /* 0x0a0fe40000726670 */
[----:B------:R-:W-:Y:S02]  /*d7e0*/  IADD3 R14, P2, R4, 0xf000, RZ ;  /* 0x0000f000040e7810 */ /* 0x000fe40007f5e0ff */
[----:B------:R-:W-:-:S02]  /*d7f0*/  ISETP.GE.OR P0, PT, R10, R21, P0 ;  /* 0x000000150a00720c */ /* 0x000fc40000706670 */
[----:B------:R-:W-:Y:S01]  /*d800*/  LOP3.LUT R40, R41, 0x380, RZ, 0xc0, !PT ;  /* 0x0000038029287812 */ /* 0x000fe200078ec0ff */
[----:B------:R-:W-:Y:S01]  /*d810*/  IMAD.X R45, RZ, RZ, R5, P2 ;  /* 0x000000ffff2d7224 */ /* 0x000fe200010e0605 */
[----:B------:R-:W-:Y:S02]  /*d820*/  LOP3.LUT R72, R73, 0x380, RZ, 0xc0, !PT ;  /* 0x0000038049487812 */ /* 0x000fe400078ec0ff */
[----:B------:R-:W-:Y:S02]  /*d830*/  LOP3.LUT R64, R65, 0x380, RZ, 0xc0, !PT ;  /* 0x0000038041407812 */ /* 0x000fe400078ec0ff */
[----:B------:R-:W-:Y:S02]  /*d840*/  LOP3.LUT R52, R53, 0x380, RZ, 0xc0, !PT ;  /* 0x0000038035347812 */ /* 0x000fe400078ec0ff */
[----:B------:R-:W-:Y:S01]  /*d850*/  LOP3.LUT R29, R4, 0x380, RZ, 0xc0, !PT ;  /* 0x00000380041d7812 */ /* 0x000fe200078ec0ff */
[----:B------:R-:W-:Y:S01]  /*d860*/  UIMAD UR7, UR11, UR8, URZ ;  /* 0x000000080b0772a4 */ /* 0x000fe2000f8e023f */
[----:B------:R-:W-:Y:S01]  /*d870*/  LOP3.LUT R3, R14, 0x380, RZ, 0xc0, !PT ;  /* 0x000003800e037812 */ /* 0x000fe200078ec0ff */
[----:B------:R0:W-:Y:S01]  /*d880*/  @!P1 STG.E desc[UR60][R16.64], R2 ;  /* 0x0000000210009986 */ /* 0x0001e2000c10193c */
[----:B------:R-:W-:-:S02]  /*d890*/  SHF.R.U64 R40, R40, 0x3, RZ ;  /* 0x0000000328287819 */ /* 0x000fc400000012ff */
[----:B------:R-:W-:Y:S01]  /*d8a0*/  SHF.R.U64 R72, R72, 0x3, RZ ;  /* 0x0000000348487819 */ /* 0x000fe200000012ff */
[----:B------:R1:W-:Y:S01]  /*d8b0*/  @!P0 STG.E desc[UR60][R16.64+0x20], R0 ;  /* 0x0000200010008986 */ /* 0x0003e2000c10193c */
[----:B------:R-:W-:Y:S02]  /*d8c0*/  SHF.R.U64 R64, R64, 0x3, RZ ;  /* 0x0000000340407819 */ /* 0x000fe400000012ff */
[----:B------:R-:W-:Y:S01]  /*d8d0*/  SHF.R.U64 R52, R52, 0x3, RZ ;  /* 0x0000000334347819 */ /* 0x000fe200000012ff */
[----:B------:R-:W5:Y:S01]  /*d8e0*/  LD.E.128 R8, desc[UR60][R8.64] ;  /* 0x0000003c08087980 */ /* 0x000f62000c101d00 */
[----:B------:R-:W-:Y:S02]  /*d8f0*/  SHF.R.U64 R29, R29, 0x3, RZ ;  /* 0x000000031d1d7819 */ /* 0x000fe400000012ff */
[----:B------:R-:W-:Y:S01]  /*d900*/  SHF.R.U64 R3, R3, 0x3, RZ ;  /* 0x0000000303037819 */ /* 0x000fe200000012ff */
[----:B0-----:R-:W-:Y:S01]  /*d910*/  IMAD.MOV.U32 R2, RZ, RZ, R23 ;  /* 0x000000ffff027224 */ /* 0x001fe200078e0017 */
        /* <DEDUP_REMOVED lines=11> */
[----:B-1----:R-:W-:Y:S01]  /*d9d0*/  IMAD.U32 R17, RZ, RZ, UR8 ;  /* 0x00000008ff117e24 */ /* 0x002fe2000f8e00ff */
[----:B------:R-:W-:Y:S01]  /*d9e0*/  SHF.R.S32.HI R3, RZ, 0x1f, R23 ;  /* 0x0000001fff037819 */ /* 0x000fe20000011417 */
[----:B------:R-:W5:Y:S01]  /*d9f0*/  LD.E.128 R12, desc[UR60][R12.64] ;  /* 0x0000003c0c0c7980 */ /* 0x000f62000c101d00 */
[----:B------:R-:W-:-:S03]  /*da00*/  UIMAD UR7, UR4, UR9, UR7 ;  /* 0x00000009040772a4 */ /* 0x000fc6000f8e0207 */
[----:B------:R-:W5:Y:S01]  /*da10*/  LD.E.128 R28, desc[UR60][R28.64] ;  /* 0x0000003c1c1c7980 */ /* 0x000f62000c101d00 */
[----:B------:R-:W-:Y:S01]  /*da20*/  IMAD.WIDE.U32 R2, R17, UR4, R2 ;  /* 0x0000000411027c25 */ /* 0x000fe2000f8e0002 */
        /* <DEDUP_REMOVED lines=14> */
[----:B------:R-:W-:Y:S01]  /*db10*/  UIMAD UR4, UR14, UR8, URZ ;  /* 0x000000080e0472a4 */ /* 0x000fe2000f8e023f */
[----:B------:R-:W-:Y:S01]  /*db20*/  @!PT LDS RZ, [RZ] ;  /* 0x00000000fffff984 */ /* 0x000fe20000000800 */
[----:B------:R-:W-:Y:S01]  /*db30*/  @!PT LDS RZ, [RZ] ;  /* 0x00000000fffff984 */ /* 0x000fe20000000800 */
[----:B------:R-:W-:Y:S01]  /*db40*/  @!PT LDS RZ, [RZ] ;  /* 0x00000000fffff984 */ /* 0x000fe20000000800 */
[----:B------:R-:W-:Y:S01]  /*db50*/  @!PT LDS RZ, [RZ] ;  /* 0x00000000fffff984 */ /* 0x000fe20000000800 */
[----:B------:R0:W-:Y:S06]  /*db60*/  MEMBAR.ALL.CTA ;  /* 0x0000000000007992 */ /* 0x0001ec0000008000 */
[----:B0-----:R-:W0:Y:S01]  /*db70*/  FENCE.VIEW.ASYNC.S ;  /* 0x00000000000073c6 */ /* 0x001e220000000000 */
[----:B------:R-:W-:-:S02]  /*db80*/  IMAD R21, R206, -0x80, R21 ;  /* 0xffffff80ce157824 */ /* 0x000fc400078e0215 */
[----:B------:R-:W-:Y:S02]  /*db90*/  VIADD R0, R204, 0x20 ;  /* 0x00000020cc007836 */ /* 0x000fe40000000000 */
[----:B------:R-:W-:Y:S02]  /*dba0*/  VIADD R3, R3, UR7 ;  /* 0x0000000703037c36 */ /* 0x000fe40008000000 */
[----:B------:R-:W-:Y:S01]  /*dbb0*/  IMAD.U32 R17, RZ, RZ, UR8 ;  /* 0x00000008ff117e24 */ /* 0x000fe2000f8e00ff */
[----:B------:R-:W-:Y:S01]  /*dbc0*/  UIMAD UR4, UR17, UR9, UR4 ;  /* 0x00000009110472a4 */ /* 0x000fe2000f8e0204 */
[-C--:B------:R-:W-:Y:S01]  /*dbd0*/  ISETP.GE.AND P0, PT, R0, R21.reuse, PT ;  /* 0x000000150000720c */ /* 0x080fe20003f06270 */
[C---:B------:R-:W-:Y:S02]  /*dbe0*/  VIADD R0, R204.reuse, 0x40 ;  /* 0x00000040cc007836 */ /* 0x040fe40000000000 */
[C---:B------:R-:W-:Y:S01]  /*dbf0*/  VIADD R16, R204.reuse, 0x60 ;  /* 0x00000060cc107836 */ /* 0x040fe20000000000 */
[-C--:B------:R-:W-:Y:S01]  /*dc00*/  ISETP.GE.AND P3, PT, R204, R21.reuse, PT ;  /* 0x00000015cc00720c */ /* 0x080fe20003f66270 */
[----:B------:R-:W-:Y:S01]  /*dc10*/  IMAD.WIDE.U32 R2, R17, UR17, R2 ;  /* 0x0000001111027c25 */ /* 0x000fe2000f8e0002 */
[----:B------:R-:W-:Y:S01]  /*dc20*/  ULDC.64 UR8, c[0x0][0xae8] ;  /* 0x0002ba0000087ab9 */ /* 0x000fe20000000a00 */
[----:B------:R-:W-:-:S02]  /*dc30*/  ISETP.GE.AND P1, PT, R0, R21, PT ;  /* 0x000000150000720c */ /* 0x000fc40003f26270 */
[----:B------:R-:W-:Y:S01]  /*dc40*/  VIADD R3, R3, UR4 ;  /* 0x0000000403037c36 */ /* 0x000fe20008000000 */
[----:B------:R-:W-:Y:S01]  /*dc50*/  UIMAD UR4, UR16, UR8, URZ ;  /* 0x00000008100472a4 */ /* 0x000fe2000f8e023f */
[----:B------:R-:W-:Y:S01]  /*dc60*/  ISETP.GE.AND P2, PT, R16, R21, PT ;  /* 0x000000151000720c */ /* 0x000fe20003f46270 */
[----:B------:R-:W-:Y:S02]  /*dc70*/  VIADD R19, R19, 0x30820 ;  /* 0x0003082013137836 */ /* 0x000fe40000000000 */
[----:B------:R-:W-:Y:S01]  /*dc80*/  IMAD.U32 R21, RZ, RZ, UR8 ;  /* 0x00000008ff157e24 */ /* 0x000fe2000f8e00ff */
[----:B------:R-:W-:Y:S02]  /*dc90*/  UIMAD UR4, UR15, UR9, UR4 ;  /* 0x000000090f0472a4 */ /* 0x000fe4000f8e0204 */
[----:B------:R-:W-:Y:S01]  /*dca0*/  PRMT R19, RZ, 0x654, R19 ;  /* 0x00000654ff137816 */ /* 0x000fe20000000013 */
[----:B------:R-:W-:Y:S01]  /*dcb0*/  IMAD.WIDE.U32 R20, R21, UR15, R2 ;  /* 0x0000000f15147c25 */ /* 0x000fe2000f8e0002 */
[----:B------:R-:W-:Y:S01]  /*dcc0*/  SHF.R.S32.HI R205, RZ, 0x1f, R204 ;  /* 0x0000001fffcd7819 */ /* 0x000fe200000114cc */
[----:B------:R-:W-:Y:S01]  /*dcd0*/  BSSY B1, `(.L_x_1164) ;  /* 0x000001b000017945 */ /* 0x000fe20003800000 */
[----:B0-----:R0:W-:Y:S01]  /*dce0*/  SYNCS.ARRIVE.TRANS64.RED.A1T0 RZ, [R19+URZ], RZ ;  /* 0x000000ff13ff79a7 */ /* 0x0011e2000810043f */
[----:B------:R-:W-:-:S02]  /*dcf0*/  VIADD R79, R21, UR4 ;  /* 0x00000004154f7c36 */ /* 0x000fc40008000000 */
[----:B------:R-:W-:Y:S01]  /*dd00*/  IMAD.WIDE R16, R206, 0x80, R204 ;  /* 0x00000080ce107825 */ /* 0x000fe200078e02cc */
[----:B------:R-:W-:Y:S06]  /*dd10*/  @P3 BRA `(.L_x_1165) ;  /* 0x0000000000583947 */ /* 0x000fec0003800000 */
[----:B------:R-:W-:Y:S01]  /*dd20*/  ULDC.64 UR8, c[0x0][0xad8] ;  /* 0x0002b60000087ab9 */ /* 0x000fe20000000a00 */
[----:B------:R-:W-:Y:S01]  /*dd30*/  IMAD.MOV.U32 R2, RZ, RZ, R20 ;  /* 0x000000ffff027224 */ /* 0x000fe200078e0014 */
[----:B------:R-:W-:Y:S01]  /*dd40*/  ULDC UR4, c[0x0][0xa8c] ;  /* 0x0002a30000047ab9 */ /* 0x000fe20000000800 */
[----:B0-----:R-:W-:Y:S01]  /*dd50*/  IMAD R19, R17, UR8, RZ ;  /* 0x0000000811137c24 */ /* 0x001fe2000f8e02ff */
[C---:B------:R-:W-:Y:S01]  /*dd60*/  ISETP.GE.AND P4, PT, R23.reuse, UR4, PT ;  /* 0x0000000417007c0c */ /* 0x040fe2000bf86270 */
[----:B------:R-:W-:Y:S02]  /*dd70*/  IMAD.MOV.U32 R3, RZ, RZ, R79 ;  /* 0x000000ffff037224 */ /* 0x000fe400078e004f */
        /* <DEDUP_REMOVED lines=16> */
.L_x_1165:
[----:B------:R-:W-:Y:S05]  /*de80*/  BSYNC B1 ;  /* 0x0000000000017941 */ /* 0x000fea0003800000 */
.L_x_1164:
[----:B------:R-:W-:Y:S04]  /*de90*/  BSSY B1, `(.L_x_1166) ;  /* 0x000001a000017945 */ /* 0x000fe80003800000 */
[----:B------:R-:W-:Y:S05]  /*dea0*/  @P0 BRA `(.L_x_1167) ;  /* 0x0000000000600947 */ /* 0x000fea0003800000 */
[----:B0-----:R-:W-:Y:S01]  /*deb0*/  IADD3 R19, P0, R16, 0x20, RZ ;  /* 0x0000002010137810 */ /* 0x001fe20007f1e0ff */
        /* <DEDUP_REMOVED lines=10> */
[----:B------:R-:W-:-:S02]  /*df60*/  IMAD R0, R0, UR8, RZ ;  /* 0x0000000800007c24 */ /* 0x000fc4000f8e02ff */
[----:B------:R-:W-:Y:S02]  /*df70*/  VIADD R22, R23, 0xc0 ;  /* 0x000000c017167836 */ /* 0x000fe40000000000 */
[----:B------:R-:W-:-:S03]  /*df80*/  IMAD.WIDE.U32 R2, R19, UR8, R2 ;  /* 0x0000000813027c25 */ /* 0x000fc6000f8e0002 */
[----:B------:R-:W-:Y:S01]  /*df90*/  ISETP.GE.AND P6, PT, R22, UR4, PT ;  /* 0x0000000416007c0c */ /* 0x000fe2000bfc6270 */
        /* <DEDUP_REMOVED lines=9> */
.L_x_1167:
[----:B------:R-:W-:Y:S05]  /*e030*/  BSYNC B1 ;  /* 0x0000000000017941 */ /* 0x000fea0003800000 */
.L_x_1166:
[----:B------:R-:W-:Y:S04]  /*e040*/  BSSY B1, `(.L_x_1168) ;  /* 0x000001a000017945 */ /* 0x000fe80003800000 */
[----:B------:R-:W-:Y:S05]  /*e050*/  @P1 BRA `(.L_x_1169) ;  /* 0x0000000000601947 */ /* 0x000fea0003800000 */
[----:B--2--5:R-:W-:Y:S01]  /*e060*/  IADD3 R13, P0, R16, 0x40, RZ ;  /* 0x00000040100d7810 */ /* 0x024fe20007f1e0ff */
        /* <DEDUP_REMOVED lines=23> */
.L_x_1169:
[----:B------:R-:W-:Y:S05]  /*e1e0*/  BSYNC B1 ;  /* 0x0000000000017941 */ /* 0x000fea0003800000 */
.L_x_1168:
[----:B------:R-:W-:Y:S05]  /*e1f0*/  @P2 BRA `(.L_x_1170) ;  /* 0x0000000c00802947 */ /* 0x000fea0003800000 */
[----:B---3-5:R-:W-:Y:S01]  /*e200*/  IADD3 R9, P0, R16, 0x60, RZ ;  /* 0x0000006010097810 */ /* 0x028fe20007f1e0ff */
[C---:B------:R-:W-:Y:S01]  /*e210*/  VIADD R0, R23.reuse, 0x40 ;  /* 0x0000004017007836 */ /* 0x040fe20000000000 */
[----:B------:R-:W-:Y:S01]  /*e220*/  ULDC UR4, c[0x0][0xa8c] ;  /* 0x0002a30000047ab9 */ /* 0x000fe20000000800 */
[----:B------:R-:W-:Y:S01]  /*e230*/  ULDC.64 UR8, c[0x0][0xad8] ;  /* 0x0002b60000087ab9 */ /* 0x000fe20000000a00 */
[----:B------:R-:W-:Y:S01]  /*e240*/  IMAD.MOV.U32 R2, RZ, RZ, R20 ;  /* 0x000000ffff027224 */ /* 0x000fe200078e0014 */
[----:B------:R-:W-:Y:S01]  /*e250*/  ISETP.GE.AND P1, PT, R23, UR4, PT ;  /* 0x0000000417007c0c */ /* 0x000fe2000bf26270 */
[----:B------:R-:W-:Y:S01]  /*e260*/  IMAD.X R16, RZ, RZ, R17, P0 ;  /* 0x000000ffff107224 */ /* 0x000fe200000e0611 */
[----:B------:R-:W-:Y:S01]  /*e270*/  ISETP.GE.AND P2, PT, R0, UR4, PT ;  /* 0x0000000400007c0c */ /* 0x000fe2000bf46270 */
[----:B------:R-:W-:Y:S02]  /*e280*/  IMAD.MOV.U32 R3, RZ, RZ, R79 ;  /* 0x000000ffff037224 */ /* 0x000fe400078e004f */
[----:B------:R-:W-:-:S02]  /*e290*/  IMAD R16, R16, UR8, RZ ;  /* 0x0000000810107c24 */ /* 0x000fc4000f8e02ff */
[----:B------:R-:W-:Y:S02]  /*e2a0*/  VIADD R0, R23, 0x80 ;  /* 0x0000008017007836 */ /* 0x000fe40000000000 */
        /* <DEDUP_REMOVED lines=13> */
[----:B------:R3:W-:Y:S01]  /*e380*/  STG.E.128 desc[UR60][R8.64+0x180], R44 ;  /* 0x0001802c08007986 */ /* 0x0007e2000c101d3c */
[----:B------:R-:W-:Y:S05]  /*e390*/  BRA `(.L_x_1170) ;  /* 0x0000000c00187947 */ /* 0x000fea0003800000 */
.L_x_1162:
[----:B------:R-:W-:Y:S01]  /*e3a0*/  R2UR UR7, R208 ;  /* 0x00000000d00772ca */ /* 0x000fe200000e0000 */
[----:B------:R-:W-:Y:S01]  /*e3b0*/  ULDC.64 UR8, c[0x0][0xbd8] ;  /* 0x0002f60000087ab9 */ /* 0x000fe20000000a00 */
[----:B------:R-:W-:Y:S01]  /*e3c0*/  IMAD.MOV.U32 R9, RZ, RZ, RZ ;  /* 0x000000ffff097224 */ /* 0x000fe200078e00ff */
[----:B------:R-:W-:Y:S01]  /*e3d0*/  UISETP.NE.U32.AND UP0, UPT, UR8, URZ, UPT ;  /* 0x0000003f0800728c */ /* 0x000fe2000bf05070 */
[----:B------:R-:W-:-:S03]  /*e3e0*/  R2UR UR4, R207 ;  /* 0x00000000cf0472ca */ /* 0x000fc600000e0000 */
[----:B------:R-:W-:-:S03]  /*e3f0*/  UISETP.NE.AND.EX UP0, UPT, UR9, URZ, UPT, UP0 ;  /* 0x0000003f0900728c */ /* 0x000fc6000bf05300 */
[----:B------:R-:W-:-:S03]  /*e400*/  ULDC.64 UR8, c[0x0][0xbd8] ;  /* 0x0002f60000087ab9 */ /* 0x000fc60000000a00 */
[----:B------:R-:W-:Y:S01]  /*e410*/  UIMAD.WIDE UR8, UR7, 0x4, UR8 ;  /* 0x00000004070878a5 */ /* 0x000fe2000f8e0208 */
[----:B------:R-:W0:Y:S01]  /*e420*/  LDC R7, c[0x0][0xa88] ;  /* 0x0002a200ff077b82 */ /* 0x000e220000000800 */
[----:B------:R-:W-:-:S04]  /*e430*/  PLOP3.LUT P1, PT, PT, PT, UP0, 0x80, 0x0 ;  /* 0x000000000000781c */ /* 0x000fc80003f2f008 */
[----:B------:R-:W-:Y:S02]  /*e440*/  IMAD.U32 R2, RZ, RZ, UR8 ;  /* 0x00000008ff027e24 */ /* 0x000fe4000f8e00ff */
[----:B------:R-:W-:Y:S01]  /*e450*/  IMAD.U32 R3, RZ, RZ, UR9 ;  /* 0x00000009ff037e24 */ /* 0x000fe2000f8e00ff */
[----:B------:R-:W-:Y:S02]  /*e460*/  ULDC.64 UR8, c[0x0][0xbe0] ;  /* 0x0002f80000087ab9 */ /* 0x000fe40000000a00 */
[----:B------:R-:W-:-:S04]  /*e470*/  UISETP.NE.U32.AND UP1, UPT, UR8, URZ, UPT ;  /* 0x0000003f0800728c */ /* 0x000fc8000bf25070 */
[----:B------:R-:W-:Y:S01]  /*e480*/  UISETP.NE.AND.EX UP1, UPT, UR9, URZ, UPT, UP1 ;  /* 0x0000003f0900728c */ /* 0x000fe2000bf25310 */
[----:B------:R1:W5:Y:S05]  /*e490*/  @P1 LDG.E R9, desc[UR60][R2.64] ;  /* 0x0000003c02091981 */ /* 0x00036a000c1e1900 */
[----:B------:R-:W-:-:S05]  /*e4a0*/  PLOP3.LUT P2, PT, PT, PT, UP1, 0x80, 0x0 ;  /* 0x000000000000781c */ /* 0x000fca0003f4f018 */
[----:B------:R-:W-:Y:S02]  /*e4b0*/  @UP1 ULDC.64 UR8, c[0x0][0xbe0] ;  /* 0x0002f80000081ab9 */ /* 0x000fe40000000a00 */
[----:B------:R-:W-:-:S06]  /*e4c0*/  @UP1 UIMAD.WIDE UR8, UR7, 0x4, UR8 ;  /* 0x00000004070818a5 */ /* 0x000fcc000f8e0208 */
[----:B------:R-:W-:Y:S02]  /*e4d0*/  IMAD.U32 R4, RZ, RZ, UR8 ;  /* 0x00000008ff047e24 */ /* 0x000fe4000f8e00ff */
[----:B------:R-:W-:-:S05]  /*e4e0*/  IMAD.U32 R5, RZ, RZ, UR9 ;  /* 0x00000009ff057e24 */ /* 0x000fca000f8e00ff */
[----:B0-----:R1:W5:Y:S01]  /*e4f0*/  @P2 LDG.E R7, desc[UR60][R4.64] ;  /* 0x0000003c04072981 */ /* 0x001362000c1e1900 */
[----:B------:R-:W-:Y:S01]  /*e500*/  USHF.R.S32.HI UR8, URZ, 0x1f, UR4 ;  /* 0x0000001f3f087899 */ /* 0x000fe20008011404 */
[----:B------:R-:W-:Y:S01]  /*e510*/  ISETP.GT.AND P0, PT, R215, 0x7f, PT ;  /* 0x0000007fd700780c */ /* 0x000fe20003f04270 */
[----:B------:R-:W-:-:S12]  /*e520*/  @P2 BRA `(.L_x_1171) ;  /* 0x0000000000102947 */ /* 0x000fd80003800000 */
[----:B------:R-:W-:Y:S05]  /*e530*/  @!P1 BRA `(.L_x_1171) ;  /* 0x00000000000c9947 */ /* 0x000fea0003800000 */
[----:B------:R-:W2:Y:S04]  /*e540*/  LDG.E R0, desc[UR60][R2.64] ;  /* 0x0000003c02007981 */ /* 0x000ea8000c1e1900 */
[----:B-----5:R-:W2:Y:S02]  /*e550*/  LDG.E R7, desc[UR60][R2.64+0x4] ;  /* 0x0000043c02077981 */ /* 0x020ea4000c1e1900 */
[----:B--2---:R-:W-:-:S07]  /*e560*/  IMAD.IADD R7, R7, 0x1, -R0 ;  /* 0x0000000107077824 */ /* 0x004fce00078e0a00 */
.L_x_1171:
[----:B------:R-:W-:Y:S01]  /*e570*/  R2UR UR7, R208 ;  /* 0x00000000d00772ca */ /* 0x000fe200000e0000 */
[----:B------:R-:W-:Y:S01]  /*e580*/  BSSY B1, `(.L_x_1172) ;  /* 0x0000020000017945 */ /* 0x000fe20003800000 */
[----:B------:R-:W-:Y:S02]  /*e590*/  SHF.R.S32.HI R8, RZ, 0x1f, R23 ;  /* 0x0000001fff087819 */ /* 0x000fe40000011417 */
[----:B-----5:R-:W-:-:S09]  /*e5a0*/  SHF.R.S32.HI R6, RZ, 0x1f, R9 ;  /* 0x0000001fff067819 */ /* 0x020fd20000011409 */
        /* <DEDUP_REMOVED lines=14> */
[----:B------:R-:W-:-:S07]  /*e690*/  LEA.HI.X.SX32 R3, R0, R6, 0x1, P0 ;  /* 0x0000000600037211 */ /* 0x000fce00000f0eff */
        /* <DEDUP_REMOVED lines=14> */
.L_x_1173:
[----:B------:R-:W-:Y:S05]  /*e780*/  BSYNC B1 ;  /* 0x0000000000017941 */ /* 0x000fea0003800000 */
.L_x_1172:
[----:B------:R-:W-:Y:S01]  /*e790*/  R2UR UR7, R207 ;  /* 0x00000000cf0772ca */ /* 0x000fe200000e0000 */
[----:B------:R-:W-:Y:S01]  /*e7a0*/  ULDC.64 UR12, c[0x0][0xaa0] ;  /* 0x0002a800000c7ab9 */ /* 0x000fe20000000a00 */
[----:B-1----:R-:W-:Y:S01]  /*e7b0*/  IMAD.MOV.U32 R2, RZ, RZ, R23 ;  /* 0x000000ffff027224 */ /* 0x002fe200078e0017 */
[----:B------:R-:W-:Y:S01]  /*e7c0*/  BSSY B1, `(.L_x_1174) ;  /* 0x0000033000017945 */ /* 0x000fe20003800000 */
[----:B0-----:R-:W-:Y:S02]  /*e7d0*/  IMAD.MOV.U32 R3, RZ, RZ, R8 ;  /* 0x000000ffff037224 */ /* 0x001fe400078e0008 */
[----:B------:R-:W-:Y:S02]  /*e7e0*/  IMAD R0, R6, UR12, RZ ;  /* 0x0000000c06007c24 */ /* 0x000fe4000f8e02ff */
[----:B------:R-:W-:-:S04]  /*e7f0*/  IMAD.WIDE.U32 R2, R9, UR12, R2 ;  /* 0x0000000c09027c25 */ /* 0x000fc8000f8e0002 */
[----:B------:R-:W-:Y:S01]  /*e800*/  IMAD R9, R9, UR13, R0 ;  /* 0x0000000d09097c24 */ /* 0x000fe2000f8e0200 */
[----:B------:R-:W-:Y:S01]  /*e810*/  ULDC.64 UR12, c[0x0][0xae0] ;  /* 0x0002b800000c7ab9 */ /* 0x000fe20000000a00 */
[----:B------:R-:W-:Y:S01]  /*e820*/  IMAD R11, R206, -0x80, R7 ;  /* 0xffffff80ce0b7824 */ /* 0x000fe200078e0207 */
[----:B------:R-:W-:Y:S01]  /*e830*/  UIMAD UR4, UR8, UR12, URZ ;  /* 0x0000000c080472a4 */ /* 0x000fe2000f8e023f */
[----:B------:R-:W-:Y:S01]  /*e840*/  IMAD.IADD R3, R3, 0x1, R9 ;  /* 0x0000000103037824 */ /* 0x000fe200078e0209 */
[----:B------:R-:W-:Y:S01]  /*e850*/  SHF.R.S32.HI R7, RZ, 0x1f, R204 ;  /* 0x0000001fff077819 */ /* 0x000fe200000114cc */
[----:B------:R-:W-:Y:S01]  /*e860*/  IMAD.U32 R5, RZ, RZ, UR12 ;  /* 0x0000000cff057e24 */ /* 0x000fe2000f8e00ff */
[----:B------:R-:W-:Y:S01]  /*e870*/  UIMAD UR4, UR7, UR13, UR4 ;  /* 0x0000000d070472a4 */ /* 0x000fe2000f8e0204 */
[C---:B------:R-:W-:Y:S01]  /*e880*/  ISETP.GE.AND P2, PT, R204.reuse, R11, PT ;  /* 0x0000000bcc00720c */ /* 0x040fe20003f46270 */
[----:B------:R-:W-:Y:S01]  /*e890*/  VIADD R4, R204, 0x40 ;  /* 0x00000040cc047836 */ /* 0x000fe20000000000 */
[----:B------:R-:W-:Y:S01]  /*e8a0*/  ULDC.64 UR12, c[0x0][0xae8] ;  /* 0x0002ba00000c7ab9 */ /* 0x000fe20000000a00 */
[----:B------:R-:W-:-:S03]  /*e8b0*/  IMAD.WIDE.U32 R2, R5, UR7, R2 ;  /* 0x0000000705027c25 */ /* 0x000fc6000f8e0002 */
[-C--:B------:R-:W-:Y:S01]  /*e8c0*/  ISETP.GE.AND P0, PT, R4, R11.reuse, PT ;  /* 0x0000000b0400720c */ /* 0x080fe20003f06270 */
[----:B------:R-:W-:Y:S01]  /*e8d0*/  VIADD R3, R3, UR4 ;  /* 0x0000000403037c36 */ /* 0x000fe20008000000 */
[----:B------:R-:W-:Y:S02]  /*e8e0*/  UIMAD UR4, UR9, UR12, URZ ;  /* 0x0000000c090472a4 */ /* 0x000fe4000f8e023f */
[----:B------:R-:W-:Y:S02]  /*e8f0*/  IMAD.U32 R5, RZ, RZ, UR12 ;  /* 0x0000000cff057e24 */ /* 0x000fe4000f8e00ff */
[----:B------:R-:W-:Y:S01]  /*e900*/  VIADD R0, R204, 0x20 ;  /* 0x00000020cc007836 */ /* 0x000fe20000000000 */
[----:B------:R-:W-:Y:S02]  /*e910*/  UIMAD UR4, UR10, UR13, UR4 ;  /* 0x0000000d0a0472a4 */ /* 0x000fe4000f8e0204 */
[----:B------:R-:W-:Y:S02]  /*e920*/  IMAD.WIDE.U32 R4, R5, UR10, R2 ;  /* 0x0000000a05047c25 */ /* 0x000fe4000f8e0002 */
[----:B------:R-:W-:-:S02]  /*e930*/  ISETP.GE.AND P1, PT, R0, R11, PT ;  /* 0x0000000b0000720c */ /* 0x000fc40003f26270 */
[----:B------:R-:W-:Y:S02]  /*e940*/  IMAD.MOV.U32 R6, RZ, RZ, R204 ;  /* 0x000000ffff067224 */ /* 0x000fe400078e00cc */
[----:B------:R-:W-:Y:S02]  /*e950*/  VIADD R13, R5, UR4 ;  /* 0x00000004050d7c36 */ /* 0x000fe40008000000 */
[----:B------:R-:W-:-:S04]  /*e960*/  IMAD.WIDE R6, R206, 0x80, R6 ;  /* 0x00000080ce067825 */ /* 0x000fc800078e0206 */
[----:B------:R-:W-:Y:S01]  /*e970*/  VIADD R0, R204, 0x60 ;  /* 0x00000060cc007836 */ /* 0x000fe20000000000 */
[----:B------:R-:W-:Y:S06]  /*e980*/  @P2 BRA `(.L_x_1175) ;  /* 0x0000000000582947 */ /* 0x000fec0003800000 */
[C---:B------:R-:W-:Y:S01]  /*e990*/  VIADD R2, R23.reuse, 0x40 ;  /* 0x0000004017027836 */ /* 0x040fe20000000000 */
[----:B------:R-:W-:Y:S01]  /*e9a0*/  ULDC UR4, c[0x0][0xa8c] ;  /* 0x0002a30000047ab9 */ /* 0x000fe20000000800 */
[C---:B------:R-:W-:Y:S01]  /*e9b0*/  VIADD R3, R23.reuse, 0x80 ;  /* 0x0000008017037836 */ /* 0x040fe20000000000 */
        /* <DEDUP_REMOVED lines=9> */
[----:B------:R-:W-:-:S02]  /*ea50*/  IMAD R9, R6, UR9, R9 ;  /* 0x0000000906097c24 */ /* 0x000fc4000f8e0209 */
        /* <DEDUP_REMOVED lines=9> */
.L_x_1175:
[----:B------:R-:W-:Y:S05]  /*eaf0*/  BSYNC B1 ;  /* 0x0000000000017941 */ /* 0x000fea0003800000 */
.L_x_1174:
[----:B------:R-:W-:Y:S01]  /*eb00*/  BSSY B1, `(.L_x_1176) ;  /* 0x000001b000017945 */ /* 0x000fe20003800000 */
[----:B------:R-:W-:-:S03]  /*eb10*/  ISETP.GE.AND P2, PT, R0, R11, PT ;  /* 0x0000000b0000720c */ /* 0x000fc60003f46270 */
[----:B------:R-:W-:Y:S10]  /*eb20*/  @P1 BRA `(.L_x_1177) ;  /* 0x0000000000601947 */ /* 0x000ff40003800000 */
        /* <DEDUP_REMOVED lines=24> */
.L_x_1177:
[----:B------:R-:W-:Y:S05]  /*ecb0*/  BSYNC B1 ;  /* 0x0000000000017941 */ /* 0x000fea0003800000 */
.L_x_1176:
        /* <DEDUP_REMOVED lines=26> */
.L_x_1179:
[----:B------:R-:W-:Y:S05]  /*ee60*/  BSYNC B1 ;  /* 0x0000000000017941 */ /* 0x000fea0003800000 */
.L_x_1178:
[----:B------:R-:W-:Y:S05]  /*ee70*/  @P2 BRA `(.L_x_1170) ;  /* 0x0000000000602947 */ /* 0x000fea0003800000 */
[----:B------:R-:W-:Y:S01]  /*ee80*/  IADD3 R5, P0, R6, 0x60, RZ ;  /* 0x0000006006057810 */ /* 0x000fe20007f1e0ff */
[C---:B------:R-:W-:Y:S01]  /*ee90*/  VIADD R0, R23.reuse, 0x40 ;  /* 0x0000004017007836 */ /* 0x040fe20000000000 */
[----:B------:R-:W-:Y:S01]  /*eea0*/  ULDC UR4, c[0x0][0xa8c] ;  /* 0x0002a30000047ab9 */ /* 0x000fe20000000800 */
[----:B------:R-:W-:Y:S01]  /*eeb0*/  ULDC.64 UR8, c[0x0][0xad8] ;  /* 0x0002b60000087ab9 */ /* 0x000fe20000000a00 */
[----:B------:R-:W-:Y:S01]  /*eec0*/  IMAD.MOV.U32 R2, RZ, RZ, R4 ;  /* 0x000000ffff027224 */ /* 0x000fe200078e0004 */
[C---:B------:R-:W-:Y:S01]  /*eed0*/  ISETP.GE.AND P1, PT, R23.reuse, UR4, PT ;  /* 0x0000000417007c0c */ /* 0x040fe2000bf26270 */
[----:B------:R-:W-:Y:S01]  /*eee0*/  IMAD.X R6, RZ, RZ, R7, P0 ;  /* 0x000000ffff067224 */ /* 0x000fe200000e0607 */
[----:B------:R-:W-:Y:S01]  /*eef0*/  ISETP.GE.AND P2, PT, R0, UR4, PT ;  /* 0x0000000400007c0c */ /* 0x000fe2000bf46270 */
[----:B------:R-:W-:Y:S02]  /*ef00*/  IMAD.MOV.U32 R3, RZ, RZ, R13 ;  /* 0x000000ffff037224 */ /* 0x000fe400078e000d */
        /* <DEDUP_REMOVED lines=15> */
.L_x_1170:
[----:B------:R-:W-:Y:S05]  /*f000*/  BSYNC B0 ;  /* 0x0000000000007941 */ /* 0x000fea0003800000 */
.L_x_1161:
[----:B------:R-:W-:Y:S02]  /*f010*/  ULDC UR4, c[0x0][0xc14] ;  /* 0x0003050000047ab9 */ /* 0x000fe40000000800 */
[----:B------:R-:W-:-:S06]  /*f020*/  UISETP.GE.AND UP0, UPT, UR5, UR4, UPT ;  /* 0x000000040500728c */ /* 0x000fcc000bf06270 */
[----:B------:R-:W-:-:S13]  /*f030*/  PLOP3.LUT P0, PT, PT, PT, UP0, 0x80, 0x0 ;  /* 0x000000000000781c */ /* 0x000fda0003f0f008 */
[----:B------:R-:W-:Y:S05]  /*f040*/  @!P0 BRA `(.L_x_1180) ;  /* 0xffffff1c005c8947 */ /* 0x000fea000383ffff */
[----:B------:R-:W-:Y:S05]  /*f050*/  EXIT ;  /* 0x000000000000794d */ /* 0x000fea0003800000 */
.L_x_1079:
        /* <DEDUP_REMOVED lines=10> */
[----:B------:R-:W1:Y:S01]  /*f100*/  S2UR UR6, SR_CTAID.X ;  /* 0x00000000000679c3 */ /* 0x000e620000002500 */
        /* <DEDUP_REMOVED lines=9> */
[----:B------:R-:W-:Y:S01]  /*f1a0*/  IMAD.MOV.U32 R16, RZ, RZ, RZ ;  /* 0x000000ffff107224 */ /* 0x000fe200078e00ff */
[----:B------:R-:W-:Y:S02]  /*f1b0*/  ISETP.GE.U32.AND P0, PT, R7, 0x2, PT ;  /* 0x000000020700780c */ /* 0x000fe40003f06070 */
[----:B------:R-:W-:-:S09]  /*f1c0*/  LOP3.LUT R0, R0, 0xfffffffe, RZ, 0xc0, !PT ;  /* 0xfffffffe00007812 */ /* 0x000fd200078ec0ff */
[----:B------:R-:W-:-:S04]  /*f1d0*/  @P1 LOP3.LUT R0, R0, 0x1, RZ, 0xfc, !PT ;  /* 0x0000000100001812 */ /* 0x000fc800078efcff */
[----:B------:R-:W-:-:S04]  /*f1e0*/  LOP3.LUT R0, R0, 0xffffffef, RZ, 0xc0, !PT ;  /* 0xffffffef00007812 */ /* 0x000fc800078ec0ff */
[----:B------:R-:W-:-:S04]  /*f1f0*/  @P0 LOP3.LUT R0, R0, 0x10, RZ, 0xfc, !PT ;  /* 0x0000001000000812 */ /* 0x000fc800078efcff */
[----:B------:R-:W-:Y:S01]  /*f200*/  LOP3.LUT R0, R0, 0xfffffff7, RZ, 0xc0, !PT ;  /* 0xfffffff700007812 */ /* 0x000fe200078ec0ff */
[----:B--2---:R-:W0:Y:S02]  /*f210*/  SHFL.UP PT, R4, R10, 0x1, RZ ;  /* 0x042000000a047989 */ /* 0x004e2400000e00ff */
[----:B0-----:R-:W-:-:S05]  /*f220*/  SEL R5, R4, RZ, P1 ;  /* 0x000000ff04057207 */ /* 0x001fca0000800000 */
[----:B------:R-:W-:-:S05]  /*f230*/  IMAD.IADD R5, R10, 0x1, R5 ;  /* 0x000000010a057824 */ /* 0x000fca00078e0205 */
[----:B------:R-:W0:Y:S02]  /*f240*/  SHFL.UP PT, R4, R5, 0x2, RZ ;  /* 0x0440000005047989 */ /* 0x000e2400000e00ff */
[----:B0-----:R-:W-:Y:S02]  /*f250*/  SEL R4, R4, RZ, P0 ;  /* 0x000000ff04047207 */ /* 0x001fe40000000000 */
[----:B------:R-:W-:-:S03]  /*f260*/  ISETP.GE.U32.AND P0, PT, R7, 0x4, PT ;  /* 0x000000040700780c */ /* 0x000fc60003f06070 */
[----:B------:R-:W-:-:S05]  /*f270*/  IMAD.IADD R4, R5, 0x1, R4 ;  /* 0x0000000105047824 */ /* 0x000fca00078e0204 */
[----:B------:R-:W0:Y:S05]  /*f280*/  SHFL.UP PT, R6, R4, 0x4, RZ ;  /* 0x0480000004067989 */ /* 0x000e2a00000e00ff */
[----:B------:R-:W-:-:S04]  /*f290*/  @P0 LOP3.LUT R0, R0, 0x8, RZ, 0xfc, !PT ;  /* 0x0000000800000812 */ /* 0x000fc800078efcff */
[----:B------:R-:W-:Y:S02]  /*f2a0*/  LOP3.LUT R0, R0, 0xfffffffb, RZ, 0xc0, !PT ;  /* 0xfffffffb00007812 */ /* 0x000fe400078ec0ff */
[----:B0-----:R-:W-:Y:S01]  /*f2b0*/  SEL R3, R6, RZ, P0 ;  /* 0x000000ff06037207 */ /* 0x001fe20000000000 */
[----:B------:R-:W-:Y:S01]  /*f2c0*/  IMAD.MOV.U32 R6, RZ, RZ, RZ ;  /* 0x000000ffff067224 */ /* 0x000fe200078e00ff */
[----:B------:R-:W-:-:S03]  /*f2d0*/  ISETP.GE.U32.AND P0, PT, R7, 0x8, PT ;  /* 0x000000080700780c */ /* 0x000fc60003f06070 */
[----:B------:R-:W-:-:S05]  /*f2e0*/  IMAD.IADD R3, R4, 0x1, R3 ;  /* 0x0000000104037824 */ /* 0x000fca00078e0203 */
[----:B------:R-:W0:Y:S05]  /*f2f0*/  SHFL.UP PT, R2, R3, 0x8, RZ ;  /* 0x0500000003027989 */ /* 0x000e2a00000e00ff */
[----:B------:R-:W-:-:S04]  /*f300*/  @P0 LOP3.LUT R0, R0, 0x4, RZ, 0xfc, !PT ;  /* 0x0000000400000812 */ /* 0x000fc800078efcff */
[----:B------:R-:W-:Y:S02]  /*f310*/  LOP3.LUT R0, R0, 0xfffffffd, RZ, 0xc0, !PT ;  /* 0xfffffffd00007812 */ /* 0x000fe400078ec0ff */
[----:B0-----:R-:W-:Y:S02]  /*f320*/  SEL R2, R2, RZ, P0 ;  /* 0x000000ff02027207 */ /* 0x001fe40000000000 */
[----:B------:R-:W-:-:S03]  /*f330*/  ISETP.GE.U32.AND P0, PT, R7, 0x10, PT ;  /* 0x000000100700780c */ /* 0x000fc60003f06070 */
[----:B------:R-:W-:-:S05]  /*f340*/  IMAD.IADD R2, R3, 0x1, R2 ;  /* 0x0000000103027824 */ /* 0x000fca00078e0202 */
[----:B------:R-:W0:Y:S05]  /*f350*/  SHFL.UP PT, R5, R2, 0x10, RZ ;  /* 0x0600000002057989 */ /* 0x000e2a00000e00ff */
[----:B------:R-:W-:Y:S02]  /*f360*/  @P0 LOP3.LUT R0, R0, 0x2, RZ, 0xfc, !PT ;  /* 0x0000000200000812 */ /* 0x000fe400078efcff */
[----:B0-----:R-:W-:-:S05]  /*f370*/  SEL R5, R5, RZ, P0 ;  /* 0x000000ff05057207 */ /* 0x001fca0000000000 */
[----:B------:R-:W-:-:S05]  /*f380*/  IMAD.IADD R4, R2, 0x1, R5 ;  /* 0x0000000102047824 */ /* 0x000fca00078e0205 */
[----:B------:R-:W0:Y:S02]  /*f390*/  SHFL.IDX PT, R5, R4, 0x1f, 0x1f ;  /* 0x03e01f0004057f89 */ /* 0x000e2400000e0000 */
[----:B0-----:R-:W-:-:S04]  /*f3a0*/  IMAD R5, R5, UR4, RZ ;  /* 0x0000000405057c24 */ /* 0x001fc8000f8e02ff */
[----:B------:R-:W-:Y:S01]  /*f3b0*/  IMAD.MOV.U32 R2, RZ, RZ, R5 ;  /* 0x000000ffff027224 */ /* 0x000fe200078e0005 */
[----:B-1----:R-:W-:-:S13]  /*f3c0*/  ISETP.GT.AND P0, PT, R5, UR6, PT ;  /* 0x0000000605007c0c */ /* 0x002fda000bf04270 */
[----:B------:R-:W-:Y:S05]  /*f3d0*/  @P0 BRA `(.L_x_1181) ;  /* 0x0000000000b80947 */ /* 0x000fea0003800000 */
[----:B------:R-:W-:Y:S01]  /*f3e0*/  IMAD.MOV.U32 R5, RZ, RZ, R2 ;  /* 0x000000ffff057224 */ /* 0x000fe200078e0002 */
[----:B------:R-:W-:Y:S01]  /*f3f0*/  ULDC UR5, c[0x0][0xc14] ;  /* 0x0003050000057ab9 */ /* 0x000fe20000000800 */
[----:B------:R-:W-:Y:S01]  /*f400*/  IMAD.MOV.U32 R6, RZ, RZ, RZ ;  /* 0x000000ffff067224 */ /* 0x000fe200078e00ff */
[----:B------:R-:W-:Y:S01]  /*f410*/  ULDC UR7, c[0x0][0xc14] ;  /* 0x0003050000077ab9 */ /* 0x000fe20000000800 */
[----:B------:R-:W-:-:S05]  /*f420*/  ULDC UR4, c[0x0][0xc10] ;  /* 0x0003040000047ab9 */ /* 0x000fca0000000800 */
.L_x_1185:
[----:B------:R-:W-:Y:S02]  /*f430*/  VIADD R6, R6, 0x1f ;  /* 0x0000001f06067836 */ /* 0x000fe40000000000 */
[----:B------:R-:W-:-:S03]  /*f440*/  IMAD.U32 R19, RZ, RZ, UR7 ;  /* 0x00000007ff137e24 */ /* 0x000fc6000f8e00ff */
[----:B------:R-:W-:-:S13]  /*f450*/  ISETP.GE.AND P0, PT, R6, UR5, PT ;  /* 0x0000000506007c0c */ /* 0x000fda000bf06270 */
[----:B------:R-:W-:Y:S05]  /*f460*/  @P0 BRA `(.L_x_1182) ;  /* 0x0000000400c40947 */ /* 0x000fea0003800000 */
[----:B------:R-:W0:Y:S01]  /*f470*/  S2R R2, SR_TID.X ;  /* 0x0000000000027919 */ /* 0x000e220000002100 */
[----:B------:R-:W-:Y:S01]  /*f480*/  BSSY B0, `(.L_x_1183) ;  /* 0x000000a000007945 */ /* 0x000fe20003800000 */
[----:B------:R-:W-:Y:S01]  /*f490*/  IMAD.MOV.U32 R10, RZ, RZ, RZ ;  /* 0x000000ffff0a7224 */ /* 0x000fe200078e00ff */
[----:B0-----:R-:W-:-:S04]  /*f4a0*/  LOP3.LUT R8, R2, 0x1f, RZ, 0xc0, !PT ;  /* 0x0000001f02087812 */ /* 0x001fc800078ec0ff */
[C---:B------:R-:W-:Y:S01]  /*f4b0*/  ISETP.NE.AND P1, PT, R8.reuse, 0x1f, PT ;  /* 0x0000001f0800780c */ /* 0x040fe20003f25270 */
[----:B------:R-:W-:-:S05]  /*f4c0*/  IMAD.IADD R7, R8, 0x1, R6 ;  /* 0x0000000108077824 */ /* 0x000fca00078e0206 */
[----:B------:R-:W-:-:S13]  /*f4d0*/  ISETP.GE.OR P0, PT, R7, UR5, !P1 ;  /* 0x0000000507007c0c */ /* 0x000fda000cf06670 */
[----:B------:R-:W-:Y:S05]  /*f4e0*/  @P0 BRA `(.L_x_1184) ;  /* 0x00000000000c0947 */ /* 0x000fea0003800000 */
[----:B------:R-:W0:Y:S02]  /*f4f0*/  LDC.64 R2, c[0x0][0xc58] ;  /* 0x00031600ff027b82 */ /* 0x000e240000000a00 */
[----:B0-----:R-:W-:-:S05]  /*f500*/  IMAD.WIDE R2, R7, 0x4, R2 ;  /* 0x0000000407027825 */ /* 0x001fca00078e0202 */
[----:B------:R0:W5:Y:S02]  /*f510*/  LDG.E R10, desc[UR60][R2.64] ;  /* 0x0000003c020a7981 */ /* 0x000164000c1e1900 */
.L_x_1184:
[----:B------:R-:W-:Y:S05]  /*f520*/  BSYNC B0 ;  /* 0x0000000000007941 */ /* 0x000fea0003800000 */
.L_x_1183:
        /* <DEDUP_REMOVED lines=25> */
.L_x_1181:
[----:B------:R-:W-:-:S04]  /*f6c0*/  IMAD.IADD R7, R5, 0x1, -R2 ;  /* 0x0000000105077824 */ /* 0x000fc800078e0a02 */
[----:B------:R-:W-:-:S05]  /*f6d0*/  IMAD R2, R4, UR4, R7 ;  /* 0x0000000404027c24 */ /* 0x000fca000f8e0207 */
[----:B------:R-:W-:Y:S02]  /*f6e0*/  ISETP.GT.AND P0, PT, R2, UR6, PT ;  /* 0x0000000602007c0c */ /* 0x000fe4000bf04270 */
[----:B------:R-:W0:Y:S11]  /*f6f0*/  LDC.64 R2, c[0x0][0xc68] ;  /* 0x00031a00ff027b82 */ /* 0x000e360000000a00 */
[----:B------:R-:W-:-:S04]  /*f700*/  VOTE.ANY R9, PT, !P0 ;  /* 0x0000000000097806 */ /* 0x000fc800040e0100 */
[----:B------:R-:W1:Y:S02]  /*f710*/  POPC R5, R9 ;  /* 0x0000000900057309 */ /* 0x000e640000000000 */
[----:B-1----:R-:W-:-:S04]  /*f720*/  IMAD.IADD R19, R5, 0x1, R6 ;  /* 0x0000000105137824 */ /* 0x002fc800078e0206 */
[----:B0-----:R-:W-:-:S05]  /*f730*/  IMAD.WIDE R2, R19, 0x4, R2 ;  /* 0x0000000413027825 */ /* 0x001fca00078e0202 */
[----:B------:R-:W2:Y:S01]  /*f740*/  LDG.E R8, desc[UR60][R2.64] ;  /* 0x0000003c02087981 */ /* 0x000ea2000c1e1900 */
[----:B------:R-:W-:-:S03]  /*f750*/  ISETP.NE.AND P0, PT, R9, RZ, PT ;  /* 0x000000ff0900720c */ /* 0x000fc60003f05270 */
[----:B------:R-:W2:Y:S02]  /*f760*/  SHFL.IDX PT, R17, R10, R5, 0x1f ;  /* 0x00001f050a117589 */ /* 0x000ea400000e0000 */
[----:B--2---:R-:W-:-:S05]  /*f770*/  IMAD R6, R17, R8, RZ ;  /* 0x0000000811067224 */ /* 0x004fca00078e02ff */
[----:B------:R-:W-:-:S04]  /*f780*/  IABS R11, R6 ;  /* 0x00000006000b7213 */ /* 0x000fc80000000000 */
[----:B------:R-:W0:Y:S08]  /*f790*/  I2F.RP R12, R11 ;  /* 0x0000000b000c7306 */ /* 0x000e300000209400 */
[----:B0-----:R-:W0:Y:S02]  /*f7a0*/  MUFU.RCP R12, R12 ;  /* 0x0000000c000c7308 */ /* 0x001e240000001000 */
[----:B0-----:R-:W-:-:S06]  /*f7b0*/  VIADD R13, R12, 0xffffffe ;  /* 0x0ffffffe0c0d7836 */ /* 0x001fcc0000000000 */
[----:B------:R0:W1:Y:S01]  /*f7c0*/  F2I.FTZ.U32.TRUNC.NTZ R3, R13 ;  /* 0x0000000d00037305 */ /* 0x000062000021f000 */
[----:B------:R-:W-:Y:S05]  /*f7d0*/  @!P0 BRA `(.L_x_1186) ;  /* 0x0000000000088947 */ /* 0x000fea0003800000 */
[----:B------:R-:W-:-:S05]  /*f7e0*/  VIADD R5, R5, 0xffffffff ;  /* 0xffffffff05057836 */ /* 0x000fca0000000000 */
[----:B------:R2:W3:Y:S02]  /*f7f0*/  SHFL.IDX PT, R16, R4, R5, 0x1f ;  /* 0x00001f0504107589 */ /* 0x0004e400000e0000 */
.L_x_1186:
[----:B-1----:R-:W-:Y:S01]  /*f800*/  IMAD.MOV R2, RZ, RZ, -R3 ;  /* 0x000000ffff027224 */ /* 0x002fe200078e0a03 */
[----:B--2---:R-:W-:Y:S01]  /*f810*/  IABS R4, R6 ;  /* 0x0000000600047213 */ /* 0x004fe20000000000 */
[----:B---3--:R-:W-:Y:S02]  /*f820*/  IMAD R16, R16, UR4, R7 ;  /* 0x0000000410107c24 */ /* 0x008fe4000f8e0207 */
[----:B------:R-:W-:Y:S02]  /*f830*/  IMAD R5, R2, R11, RZ ;  /* 0x0000000b02057224 */ /* 0x000fe400078e02ff */
[----:B------:R-:W-:Y:S02]  /*f840*/  IMAD.MOV.U32 R2, RZ, RZ, RZ ;  /* 0x000000ffff027224 */ /* 0x000fe400078e00ff */
[----:B------:R-:W-:Y:S02]  /*f850*/  IMAD.MOV R4, RZ, RZ, -R4 ;  /* 0x000000ffff047224 */ /* 0x000fe400078e0a04 */
[----:B------:R-:W-:Y:S01]  /*f860*/  IMAD.HI.U32 R2, R3, R5, R2 ;  /* 0x0000000503027227 */ /* 0x000fe200078e0002 */
[----:B------:R-:W-:-:S04]  /*f870*/  IADD3 R5, -R16, UR6, RZ ;  /* 0x0000000610057c10 */ /* 0x000fc8000fffe1ff */
        /* <DEDUP_REMOVED lines=13> */
[----:B------:R-:W-:Y:S02]  /*f950*/  IMAD R4, R8, R9, RZ ;  /* 0x0000000908047224 */ /* 0x000fe400078e02ff */
[----:B------:R-:W-:Y:S02]  /*f960*/  IMAD.MOV R9, RZ, RZ, -R9 ;  /* 0x000000ffff097224 */ /* 0x000fe400078e0a09 */
[----:B------:R-:W-:Y:S02]  /*f970*/  IMAD.MOV R3, RZ, RZ, -R4 ;  /* 0x000000ffff037224 */ /* 0x000fe400078e0a04 */
[----:B------:R-:W-:-:S03]  /*f980*/  IMAD R5, R6, R9, R5 ;  /* 0x0000000906057224 */ /* 0x000fc600078e0205 */
[----:B------:R-:W-:Y:S01]  /*f990*/  VIADDMNMX R8, R3, UR4, R8, PT ;  /* 0x0000000403087c46 */ /* 0x000fe2000b800108 */
[----:B------:R-:W-:-:S03]  /*f9a0*/  IMAD.IADD R4, R5, 0x1, R4 ;  /* 0x0000000105047824 */ /* 0x000fc600078e0204 */
[----:B------:R-:W-:-:S04]  /*f9b0*/  IABS R7, R8 ;  /* 0x0000000800077213 */ /* 0x000fc80000000000 */
[----:B------:R-:W1:Y:S08]  /*f9c0*/  I2F.RP R10, R7 ;  /* 0x00000007000a7306 */ /* 0x000e700000209400 */
[----:B-1----:R-:W1:Y:S02]  /*f9d0*/  MUFU.RCP R10, R10 ;  /* 0x0000000a000a7308 */ /* 0x002e640000001000 */
[----:B-1----:R-:W-:-:S06]  /*f9e0*/  VIADD R2, R10, 0xffffffe ;  /* 0x0ffffffe0a027836 */ /* 0x002fcc0000000000 */
[----:B------:R1:W2:Y:S02]  /*f9f0*/  F2I.FTZ.U32.TRUNC.NTZ R3, R2 ;  /* 0x0000000200037305 */ /* 0x0002a4000021f000 */
[----:B-1----:R-:W-:Y:S02]  /*fa00*/  IMAD.MOV.U32 R2, RZ, RZ, RZ ;  /* 0x000000ffff027224 */ /* 0x002fe400078e00ff */
[----:B--2---:R-:W-:-:S04]  /*fa10*/  IMAD.MOV R6, RZ, RZ, -R3 ;  /* 0x000000ffff067224 */ /* 0x004fc800078e0a03 */
[----:B------:R-:W-:Y:S01]  /*fa20*/  IMAD R9, R6, R7, RZ ;  /* 0x0000000706097224 */ /* 0x000fe200078e02ff */
[----:B------:R-:W-:-:S03]  /*fa30*/  IABS R6, R5 ;  /* 0x0000000500067213 */ /* 0x000fc60000000000 */
[----:B------:R-:W-:Y:S01]  /*fa40*/  IMAD.HI.U32 R3, R3, R9, R2 ;  /* 0x0000000903037227 */ /* 0x000fe200078e0002 */
[----:B------:R-:W-:-:S05]  /*fa50*/  IABS R9, R8 ;  /* 0x0000000800097213 */ /* 0x000fca0000000000 */
        /* <DEDUP_REMOVED lines=12> */
[----:B------:R-:W-:Y:S01]  /*fb20*/  @!P0 LOP3.LUT R3, RZ, R8, RZ, 0x33, !PT ;  /* 0x00000008ff038212 */ /* 0x000fe200078e33ff */
[----:B------:R-:W-:-:S03]  /*fb30*/  IMAD.MOV R8, RZ, RZ, -R8 ;  /* 0x000000ffff087224 */ /* 0x000fc600078e0a08 */
[----:B------:R-:W-:Y:S01]  /*fb40*/  LOP3.LUT R2, RZ, R3, RZ, 0x33, !PT ;  /* 0x00000003ff027212 */ /* 0x000fe200078e33ff */
[----:B------:R-:W-:-:S04]  /*fb50*/  IMAD R18, R3, R8, R4 ;  /* 0x0000000803127224 */ /* 0x000fc800078e0204 */
[----:B------:R-:W-:Y:S01]  /*fb60*/  IMAD.IADD R17, R17, 0x1, R2 ;  /* 0x0000000111117824 */ /* 0x000fe200078e0202 */
[----:B------:R-:W-:Y:S06]  /*fb70*/  BRA `(.L_x_1187) ;  /* 0x00000000000c7947 */ /* 0x000fec0003800000 */
.L_x_1182:
[----:B------:R-:W-:Y:S02]  /*fb80*/  IMAD.MOV.U32 R17, RZ, RZ, RZ ;  /* 0x000000ffff117224 */ /* 0x000fe400078e00ff */
[----:B------:R-:W-:Y:S02]  /*fb90*/  IMAD.U32 R16, RZ, RZ, UR6 ;  /* 0x00000006ff107e24 */ /* 0x000fe4000f8e00ff */
[----:B------:R-:W-:-:S07]  /*fba0*/  IMAD.MOV.U32 R18, RZ, RZ, RZ ;  /* 0x000000ffff127224 */ /* 0x000fce00078e00ff */
.L_x_1187:
[----:B------:R-:W1:Y:S01]  /*fbb0*/  S2R R2, SR_TID.X ;  /* 0x0000000000027919 */ /* 0x000e620000002100 */
[----:B------:R-:W-:Y:S01]  /*fbc0*/  STL [R1], RZ ;  /* 0x000000ff01007387 */ /* 0x000fe20000100800 */
[----:B-1----:R-:W-:-:S04]  /*fbd0*/  LOP3.LUT R2, R2, 0x1f, RZ, 0xc0, !PT ;  /* 0x0000001f02027812 */ /* 0x002fc800078ec0ff */
[----:B------:R-:W-:-:S13]  /*fbe0*/  ISETP.NE.AND P0, PT, R2, RZ, PT ;  /* 0x000000ff0200720c */ /* 0x000fda0003f05270 */
[----:B------:R-:W1:Y:S01]  /*fbf0*/  @!P0 S2R R3, SR_CgaCtaId ;  /* 0x0000000000038919 */ /* 0x000e620000008800 */
[----:B------:R-:W-:-:S04]  /*fc00*/  @!P0 MOV R0, 0x400 ;  /* 0x0000040000008802 */ /* 0x000fc80000000f00 */
[----:B-1----:R-:W-:-:S05]  /*fc10*/  @!P0 LEA R0, R3, R0, 0x18 ;  /* 0x0000000003008211 */ /* 0x002fca00078ec0ff */
[----:B------:R1:W-:Y:S01]  /*fc20*/  @!P0 STS.128 [R0+0x308d0], R16 ;  /* 0x0308d01000008388 */ /* 0x0003e20000000c00 */
[----:B------:R-:W-:Y:S06]  /*fc30*/  BAR.ARV 0x5, 0x120 ;  /* 0x0144800000007b1d */ /* 0x000fec0000002000 */
[----:B------:R-:W-:Y:S01]  /*fc40*/  ISETP.GE.AND P0, PT, R19, UR5, PT ;  /* 0x0000000513007c0c */ /* 0x000fe2000bf06270 */
[----:B-1----:R-:W-:-:S05]  /*fc50*/  IMAD.MOV.U32 R0, RZ, RZ, 0x1 ;  /* 0x00000001ff007424 */ /* 0x002fca00078e00ff */
[----:B------:R1:W-:Y:S04]  /*fc60*/  STL [R1+0x8], R0 ;  /* 0x0000080001007387 */ /* 0x0003e80000100800 */
[----:B------:R1:W-:Y:S03]  /*fc70*/  STL [R1+0x18], RZ ;  /* 0x000018ff01007387 */ /* 0x0003e60000100800 */
[----:B------:R-:W-:Y:S05]  /*fc80*/  @P0 BRA `(.L_x_1188) ;  /* 0x00000048004c0947 */ /* 0x000fea0003800000 */
[----:B-1----:R-:W-:Y:S01]  /*fc90*/  IMAD.MOV.U32 R0, RZ, RZ, 0x1 ;  /* 0x00000001ff007424 */ /* 0x002fe200078e00ff */
[----:B------:R1:W-:Y:S01]  /*fca0*/  STL [R1+0x18], RZ ;  /* 0x000018ff01007387 */ /* 0x0003e20000100800 */
[----:B------:R-:W-:Y:S01]  /*fcb0*/  ULDC UR38, c[0x0][0xc] ;  /* 0x0000030000267ab9 */ /* 0x000fe20000000800 */
[----:B------:R-:W-:Y:S02]  /*fcc0*/  ULDC.64 UR36, c[0x0][0x198] ;  /* 0x0000660000247ab9 */ /* 0x000fe40000000a00 */
[----:B------:R1:W-:Y:S04]  /*fcd0*/  STL [R1+0x8], R0 ;  /* 0x0000080001007387 */ /* 0x0003e80000100800 */
[----:B------:R1:W-:Y:S02]  /*fce0*/  STL [R1], RZ ;  /* 0x000000ff01007387 */ /* 0x0003e40000100800 */
.L_x_1264:
[----:B------:R-:W-:Y:S05]  /*fcf0*/  YIELD ;  /* 0x0000000000007946 */ /* 0x000fea0003800000 */
[----:B------:R-:W-:Y:S01]  /*fd00*/  ULDC.64 UR4, c[0x0][0xa28] ;  /* 0x00028a0000047ab9 */ /* 0x000fe20000000a00 */
[----:B------:R-:W-:Y:S01]  /*fd10*/  IMAD.MOV.U32 R4, RZ, RZ, RZ ;  /* 0x000000ffff047224 */ /* 0x000fe200078e00ff */
[----:B------:R-:W-:Y:S01]  /*fd20*/  ISETP.NE.U32.AND P0, PT, RZ, UR4, PT ;  /* 0x00000004ff007c0c */ /* 0x000fe2000bf05070 */
[----:B-1----:R-:W-:Y:S01]  /*fd30*/  IMAD.MOV.U32 R0, RZ, RZ, RZ ;  /* 0x000000ffff007224 */ /* 0x002fe200078e00ff */
[----:B------:R-:W-:Y:S02]  /*fd40*/  ULDC.64 UR6, c[0x0][0xa08] ;  /* 0x0002820000067ab9 */ /* 0x000fe40000000a00 */
[----:B------:R-:W-:Y:S01]  /*fd50*/  ISETP.NE.AND.EX P0, PT, RZ, UR5, PT, P0 ;  /* 0x00000005ff007c0c */ /* 0x000fe2000bf05300 */
[----:B------:R-:W-:-:S12]  /*fd60*/  ULDC.64 UR4, c[0x0][0xa00] ;  /* 0x0002800000047ab9 */ /* 0x000fd80000000a00 */
[----:B--2---:R-:W1:Y:S01]  /*fd70*/  @P0 LDC.64 R2, c[0x0][0xa28] ;  /* 0x00028a00ff020b82 */ /* 0x004e620000000a00 */
[----:B------:R-:W-:Y:S01]  /*fd80*/  ISETP.NE.U32.AND P2, PT, RZ, UR4, PT ;  /* 0x00000004ff007c0c */ /* 0x000fe2000bf45070 */
[----:B-1----:R-:W-:-:S05]  /*fd90*/  @P0 IMAD.WIDE R2, R19, 0x4, R2 ;  /* 0x0000000413020825 */ /* 0x002fca00078e0202 */
[----:B------:R1:W5:Y:S01]  /*fda0*/  @P0 LDG.E R4, desc[UR60][R2.64] ;  /* 0x0000003c02040981 */ /* 0x000362000c1e1900 */
[----:B------:R-:W-:Y:S01]  /*fdb0*/  ISETP.NE.AND.EX P2, PT, RZ, UR5, PT, P2 ;  /* 0x00000005ff007c0c */ /* 0x000fe2000bf45320 */
[----:B------:R-:W-:Y:S01]  /*fdc0*/  ULDC.64 UR4, c[0x0][0xa18] ;  /* 0x0002860000047ab9 */ /* 0x000fe20000000a00 */
[----:B-1----:R-:W1:Y:S02]  /*fdd0*/  LDC.64 R2, c[0x0][0xa00] ;  /* 0x00028000ff027b82 */ /* 0x002e640000000a00 */
[----:B-1----:R-:W-:-:S09]  /*fde0*/  IMAD.WIDE R2, R19, 0x4, R2 ;  /* 0x0000000413027825 */ /* 0x002fd200078e0202 */
[----:B------:R-:W2:Y:S01]  /*fdf0*/  @P2 LDG.E R0, desc[UR60][R2.64] ;  /* 0x0000003c02002981 */ /* 0x000ea2000c1e1900 */
[----:B------:R-:W-:Y:S01]  /*fe00*/  ISETP.NE.U32.AND P1, PT, RZ, UR4, PT ;  /* 0x00000004ff007c0c */ /* 0x000fe2000bf25070 */
[----:B------:R-:W-:-:S03]  /*fe10*/  ULDC UR4, c[0x0][0x288] ;  /* 0x0000a20000047ab9 */ /* 0x000fc60000000800 */
[----:B------:R-:W-:-:S13]  /*fe20*/  ISETP.NE.AND.EX P1, PT, RZ, UR5, PT, P1 ;  /* 0x00000005ff007c0c */ /* 0x000fda000bf25310 */
[----:B------:R-:W1:Y:S02]  /*fe30*/  @P1 LDC.64 R6, c[0x0][0xa18] ;  /* 0x00028600ff061b82 */ /* 0x000e640000000a00 */
[----:B-1----:R-:W-:Y:S01]  /*fe40*/  @P1 IMAD.WIDE R6, R19, 0x4, R6 ;  /* 0x0000000413061825 */ /* 0x002fe200078e0206 */
[----:B--2---:R1:W-:Y:S03]  /*fe50*/  STL [R1+0x1c], R0 ;  /* 0x00001c0001007387 */ /* 0x0043e60000100800 */
[----:B-1----:R-:W-:Y:S01]  /*fe60*/  IMAD.U32 R0, RZ, RZ, UR4 ;  /* 0x00000004ff007e24 */ /* 0x002fe2000f8e00ff */
[----:B------:R-:W-:-:S05]  /*fe70*/  ULDC.64 UR4, c[0x0][0x3f8] ;  /* 0x0000fe0000047ab9 */ /* 0x000fca0000000a00 */
[----:B------:R1:W5:Y:S01]  /*fe80*/  @P1 LDG.E R0, desc[UR60][R6.64] ;  /* 0x0000003c06001981 */ /* 0x000362000c1e1900 */
[----:B------:R-:W-:Y:S01]  /*fe90*/  UISETP.NE.U32.AND UP0, UPT, UR4, URZ, UPT ;  /* 0x0000003f0400728c */ /* 0x000fe2000bf05070 */
[----:B------:R-:W-:Y:S02]  /*fea0*/  ISETP.NE.U32.AND P0, PT, RZ, UR6, PT ;  /* 0x00000006ff007c0c */ /* 0x000fe4000bf05070 */
[----:B------:R-:W-:Y:S01]  /*feb0*/  ULDC UR4, c[0x0][0x404] ;  /* 0x0001010000047ab9 */ /* 0x000fe20000000800 */
[----:B------:R-:W-:Y:S01]  /*fec0*/  UISETP.NE.AND.EX UP0, UPT, UR5, URZ, UPT, UP0 ;  /* 0x0000003f0500728c */ /* 0x000fe2000bf05300 */
[----:B------:R-:W-:Y:S02]  /*fed0*/  ISETP.NE.AND.EX P0, PT, RZ, UR7, PT, P0 ;  /* 0x00000007ff007c0c */ /* 0x000fe4000bf05300 */
[----:B------:R-:W-:Y:S01]  /*fee0*/  ULDC UR5, c[0x0][0x2e0] ;  /* 0x0000b80000057ab9 */ /* 0x000fe20000000800 */
[----:B------:R-:W-:-:S04]  /*fef0*/  USEL UR4, UR4, 0x1, UP0 ;  /* 0x0000000104047887 */ /* 0x000fc80008000000 */
[----:B------:R-:W-:-:S06]  /*ff00*/  UIMAD UR4, UR4, UR5, URZ ;  /* 0x00000005040472a4 */ /* 0x000fcc000f8e023f */
[----:B------:R-:W-:Y:S01]  /*ff10*/  IMAD.U32 R5, RZ, RZ, UR4 ;  /* 0x00000004ff057e24 */ /* 0x000fe2000f8e00ff */
[----:B-1----:R-:W-:Y:S06]  /*ff20*/  @P1 BRA `(.L_x_1189) ;  /* 0x0000000000101947 */ /* 0x002fec0003800000 */
[----:B------:R-:W-:Y:S05]  /*ff30*/  @!P2 BRA `(.L_x_1189) ;  /* 0x00000000000ca947 */ /* 0x000fea0003800000 */
[----:B------:R-:W2:Y:S04]  /*ff40*/  LDG.E R7, desc[UR60][R2.64] ;  /* 0x0000003c02077981 */ /* 0x000ea8000c1e1900 */
[----:B-----5:R-:W2:Y:S02]  /*ff50*/  LDG.E R0, desc[UR60][R2.64+0x4] ;  /* 0x0000043c02007981 */ /* 0x020ea4000c1e1900 */
[----:B--2---:R-:W-:-:S07]  /*ff60*/  IMAD.IADD R0, R0, 0x1, -R7 ;  /* 0x0000000100007824 */ /* 0x004fce00078e0a07 */
.L_x_1189:
[----:B------:R-:W1:Y:S01]  /*ff70*/  LDC.64 R2, c[0x0][0xa08] ;  /* 0x00028200ff027b82 */ /* 0x000e620000000a00 */
[----:B------:R-:W-:Y:S01]  /*ff80*/  IMAD.MOV.U32 R7, RZ, RZ, RZ ;  /* 0x000000ffff077224 */ /* 0x000fe200078e00ff */
[----:B------:R-:W-:Y:S01]  /*ff90*/  ULDC.64 UR4, c[0x0][0xa20] ;  /* 0x0002880000047ab9 */ /* 0x000fe20000000a00 */
[----:B-1----:R-:W-:-:S05]  /*ffa0*/  IMAD.WIDE R2, R19, 0x4, R2 ;  /* 0x0000000413027825 */ /* 0x002fca00078e0202 */
[----:B------:R-:W2:Y:S01]  /*ffb0*/  @P0 LDG.E R7, desc[UR60][R2.64] ;  /* 0x0000003c02070981 */ /* 0x000ea2000c1e1900 */
[----:B------:R-:W-:-:S04]  /*ffc0*/  ISETP.NE.U32.AND P1, PT, RZ, UR4, PT ;  /* 0x00000004ff007c0c */ /* 0x000fc8000bf25070 */
[----:B------:R-:W-:Y:S01]  /*ffd0*/  ISETP.NE.AND.EX P1, PT, RZ, UR5, PT, P1 ;  /* 0x00000005ff007c0c */ /* 0x000fe2000bf25310 */
[----:B--2--5:R-:W-:-:S05]  /*ffe0*/  IMAD.IADD R6, R7, 0x1, R4 ;  /* 0x0000000107067824 */ /* 0x024fca00078e0204 */
[----:B------:R1:W-:Y:S07]  /*fff0*/  STL [R1+0x4], R6 ;  /* 0x0000040601007387 */ /* 0x0003ee0000100800 */
[----:B------:R-:W-:Y:S05]  /*10000*/  @!P1 BRA `(.L_x_1190) ;  /* 0x0000000000109947 */ /* 0x000fea0003800000 */
[----:B------:R-:W2:Y:S02]  /*10010*/  LDC.64 R2, c[0x0][0xa20] ;  /* 0x00028800ff027b82 */ /* 0x000ea40000000a00 */
[----:B--2---:R-:W-:-:S05]  /*10020*/  IMAD.WIDE R2, R19, 0x4, R2 ;  /* 0x0000000413027825 */ /* 0x004fca00078e0202 */
[----:B------:R2:W5:Y:S01]  /*10030*/  LDG.E R5, desc[UR60][R2.64] ;  /* 0x0000003c02057981 */ /* 0x000562000c1e1900 */
[----:B------:R-:W-:Y:S05]  /*10040*/  BRA `(.L_x_1191) ;  /* 0x0000000000107947 */ /* 0x000fea0003800000 */
.L_x_1190:
[----:B------:R-:W-:Y:S05]  /*10050*/  @!P0 BRA `(.L_x_1191) ;  /* 0x00000000000c8947 */ /* 0x000fea0003800000 */
[----:B-1----:R-:W2:Y:S04]  /*10060*/  LDG.E R6, desc[UR60][R2.64] ;  /* 0x0000003c02067981 */ /* 0x002ea8000c1e1900 */
[----:B------:R-:W2:Y:S02]  /*10070*/  LDG.E R5, desc[UR60][R2.64+0x4] ;  /* 0x0000043c02057981 */ /* 0x000ea4000c1e1900 */
[----:B--2---:R-:W-:-:S07]  /*10080*/  IMAD.IADD R5, R5, 0x1, -R6 ;  /* 0x0000000105057824 */ /* 0x004fce00078e0a06 */
.L_x_1191:
[----:B--2---:R-:W2:Y:S01]  /*10090*/  LDC.64 R2, c[0x0][0x9e0] ;  /* 0x00027800ff027b82 */ /* 0x004ea20000000a00 */
[----:B-----5:R-:W-:Y:S01]  /*100a0*/  IMAD.IADD R7, R5, 0x1, -R4 ;  /* 0x0000000105077824 */ /* 0x020fe200078e0a04 */
[----:B------:R-:W-:-:S04]  /*100b0*/  LEA R9, R17, 0x80, 0x7 ;  /* 0x0000008011097811 */ /* 0x000fc800078e38ff */
[----:B------:R-:W-:Y:S02]  /*100c0*/  IADD3 R9, R7, R9, -R0 ;  /* 0x0000000907097210 */ /* 0x000fe40007ffe800 */
[----:B--2---:R-:W-:-:S03]  /*100d0*/  ISETP.GE.AND P0, PT, R3, 0x1, PT ;  /* 0x000000010300780c */ /* 0x004fc60003f06270 */
[----:B------:R-:W-:-:S10]  /*100e0*/  IMAD.IADD R2, R9, 0x1, R2 ;  /* 0x0000000109027824 */ /* 0x000fd400078e0202 */
[----:B------:R-:W-:Y:S05]  /*100f0*/  @!P0 BRA `(.L_x_1192) ;  /* 0x0000000000488947 */ /* 0x000fea0003800000 */
[C---:B------:R-:W-:Y:S01]  /*10100*/  ISETP.GT.AND P1, PT, R9.reuse, RZ, PT ;  /* 0x000000ff0900720c */ /* 0x040fe20003f24270 */
[----:B------:R-:W-:Y:S01]  /*10110*/  BSSY B0, `(.L_x_1193) ;  /* 0x000000e000007945 */ /* 0x000fe20003800000 */
[----:B-1----:R-:W-:-:S11]  /*10120*/  VIADD R6, R9, 0xffffffff ;  /* 0xffffffff09067836 */ /* 0x002fd60000000000 */
[----:B------:R-:W-:Y:S05]  /*10130*/  @P1 BRA `(.L_x_1194) ;  /* 0x00000000001c1947 */ /* 0x000fea0003800000 */
[----:B------:R-:W-:Y:S01]  /*10140*/  ISETP.NE.AND P1, PT, R3, 0x1, PT ;  /* 0x000000010300780c */ /* 0x000fe20003f25270 */
[----:B------:R-:W-:-:S12]  /*10150*/  IMAD.MOV R9, RZ, RZ, -R9 ;  /* 0x000000ffff097224 */ /* 0x000fd800078e0a09 */
[----:B------:R-:W1:Y:S02]  /*10160*/  @P1 LDC.64 R4, c[0x0][0x9e8] ;  /* 0x00027a00ff041b82 */ /* 0x000e640000000a00 */
[----:B-1----:R-:W-:-:S05]  /*10170*/  @P1 IMAD.HI.U32 R4, R9, R4, RZ ;  /* 0x0000000409041227 */ /* 0x002fca00078e00ff */
[----:B------:R-:W-:-:S04]  /*10180*/  @P1 SHF.R.U32.HI R9, RZ, R5, R4 ;  /* 0x00000005ff091219 */ /* 0x000fc80000011604 */
[----:B------:R-:W-:Y:S01]  /*10190*/  LOP3.LUT R6, RZ, R9, RZ, 0x33, !PT ;  /* 0x00000009ff067212 */ /* 0x000fe200078e33ff */
[----:B------:R-:W-:Y:S06]  /*101a0*/  BRA `(.L_x_1195) ;  /* 0x0000000000107947 */ /* 0x000fec0003800000 */
.L_x_1194:
[----:B------:R-:W-:-:S13]  /*101b0*/  ISETP.NE.AND P1, PT, R3, 0x1, PT ;  /* 0x000000010300780c */ /* 0x000fda0003f25270 */
[----:B------:R-:W1:Y:S02]  /*101c0*/  @P1 LDC.64 R4, c[0x0][0x9e8] ;  /* 0x00027a00ff041b82 */ /* 0x000e640000000a00 */
[----:B-1----:R-:W-:-:S05]  /*101d0*/  @P1 IMAD.HI.U32 R4, R6, R4, RZ ;  /* 0x0000000406041227 */ /* 0x002fca00078e00ff */
[----:B------:R-:W-:-:S07]  /*101e0*/  @P1 SHF.R.U32.HI R6, RZ, R5, R4 ;  /* 0x00000005ff061219 */ /* 0x000fce0000011604 */
.L_x_1195:
[----:B------:R-:W-:Y:S05]  /*101f0*/  BSYNC B0 ;  /* 0x0000000000007941 */ /* 0x000fea0003800000 */
.L_x_1193:
[----:B------:R-:W-:-:S05]  /*10200*/  IMAD R5, R6, R3, R3 ;  /* 0x0000000306057224 */ /* 0x000fca00078e0203 */
[----:B------:R-:W-:-:S07]  /*10210*/  VIMNMX R2, R2, R5, PT ;  /* 0x0000000502027248 */ /* 0x000fce0003fe0100 */
.L_x_1192:
[----:B------:R-:W-:Y:S01]  /*10220*/  VIADD R2, R2, 0x3f ;  /* 0x0000003f02027836 */ /* 0x000fe20000000000 */
[----:B------:R-:W-:Y:S01]  /*10230*/  ULDC UR4, c[0x0][0x9dc] ;  /* 0x0002770000047ab9 */ /* 0x000fe20000000800 */
[----:B------:R-:W-:-:S03]  /*10240*/  IMAD R0, R17, 0x80, -R0 ;  /* 0x0000008011007824 */ /* 0x000fc600078e0a00 */
[----:B------:R-:W-:-:S04]  /*10250*/  SHF.R.S32.HI R5, RZ, 0x1f, R2 ;  /* 0x0000001fff057819 */ /* 0x000fc80000011402 */
[----:B------:R-:W-:Y:S01]  /*10260*/  LEA.HI R4, R5, R2, RZ, 0x6 ;  /* 0x0000000205047211 */ /* 0x000fe200078f30ff */
[----:B------:R-:W-:-:S03]  /*10270*/  VIADD R2, R7, 0x3f ;  /* 0x0000003f07027836 */ /* 0x000fc60000000000 */
[----:B------:R-:W-:Y:S02]  /*10280*/  SHF.R.S32.HI R4, RZ, 0x6, R4 ;  /* 0x00000006ff047819 */ /* 0x000fe40000011404 */
[----:B------:R-:W-:-:S04]  /*10290*/  SHF.R.S32.HI R5, RZ, 0x1f, R2 ;  /* 0x0000001fff057819 */ /* 0x000fc80000011402 */
[----:B------:R-:W-:Y:S01]  /*102a0*/  LEA.HI R5, R5, R2, RZ, 0x6 ;  /* 0x0000000205057211 */ /* 0x000fe200078f30ff */
[----:B------:R-:W-:-:S03]  /*102b0*/  IMAD.IADD R2, R7, 0x1, R0 ;  /* 0x0000000107027824 */ /* 0x000fc600078e0200 */
[----:B------:R-:W-:Y:S01]  /*102c0*/  SHF.R.S32.HI R5, RZ, 0x6, R5 ;  /* 0x00000006ff057819 */ /* 0x000fe20000011405 */
[----:B------:R-:W-:-:S03]  /*102d0*/  VIADD R0, R2, -UR4 ;  /* 0x8000000402007c36 */ /* 0x000fc60008000000 */
[----:B-1----:R-:W-:-:S05]  /*102e0*/  VIMNMX R6, R5, R4, PT ;  /* 0x0000000405067248 */ /* 0x002fca0003fe0100 */
[----:B------:R1:W-:Y:S01]  /*102f0*/  STL [R1+0x14], R6 ;  /* 0x0000140601007387 */ /* 0x0003e20000100800 */
[----:B------:R-:W-:Y:S05]  /*10300*/  @!P0 BRA `(.L_x_1196) ;  /* 0x0000000000448947 */ /* 0x000fea0003800000 */
[----:B------:R-:W-:Y:S01]  /*10310*/  ISETP.GT.AND P0, PT, R2, -0x1, PT ;  /* 0xffffffff0200780c */ /* 0x000fe20003f04270 */
[----:B------:R-:W-:-:S12]  /*10320*/  BSSY B0, `(.L_x_1197) ;  /* 0x000000d000007945 */ /* 0x000fd80003800000 */
[----:B------:R-:W-:Y:S05]  /*10330*/  @P0 BRA `(.L_x_1198) ;  /* 0x00000000001c0947 */ /* 0x000fea0003800000 */
[----:B------:R-:W-:Y:S02]  /*10340*/  ISETP.NE.AND P0, PT, R3, 0x1, PT ;  /* 0x000000010300780c */ /* 0x000fe40003f05270 */
[----:B------:R-:W-:-:S11]  /*10350*/  LOP3.LUT R7, RZ, R2, RZ, 0x33, !PT ;  /* 0x00000002ff077212 */ /* 0x000fd600078e33ff */
[----:B------:R-:W2:Y:S02]  /*10360*/  @P0 LDC.64 R4, c[0x0][0x9e8] ;  /* 0x00027a00ff040b82 */ /* 0x000ea40000000a00 */
[----:B--2---:R-:W-:-:S05]  /*10370*/  @P0 IMAD.HI.U32 R4, R7, R4, RZ ;  /* 0x0000000407040227 */ /* 0x004fca00078e00ff */
[----:B------:R-:W-:-:S04]  /*10380*/  @P0 SHF.R.U32.HI R7, RZ, R5, R4 ;  /* 0x00000005ff070219 */ /* 0x000fc80000011604 */
[----:B------:R-:W-:Y:S01]  /*10390*/  LOP3.LUT R2, RZ, R7, RZ, 0x33, !PT ;  /* 0x00000007ff027212 */ /* 0x000fe200078e33ff */
[----:B------:R-:W-:Y:S06]  /*103a0*/  BRA `(.L_x_1199) ;  /* 0x0000000000107947 */ /* 0x000fec0003800000 */
.L_x_1198:
[----:B------:R-:W-:-:S13]  /*103b0*/  ISETP.NE.AND P0, PT, R3, 0x1, PT ;  /* 0x000000010300780c */ /* 0x000fda0003f05270 */
[----:B------:R-:W2:Y:S02]  /*103c0*/  @P0 LDC.64 R4, c[0x0][0x9e8] ;  /* 0x00027a00ff040b82 */ /* 0x000ea40000000a00 */
[----:B--2---:R-:W-:-:S05]  /*103d0*/  @P0 IMAD.HI.U32 R4, R2, R4, RZ ;  /* 0x0000000402040227 */ /* 0x004fca00078e00ff */
[----:B------:R-:W-:-:S07]  /*103e0*/  @P0 SHF.R.U32.HI R2, RZ, R5, R4 ;  /* 0x00000005ff020219 */ /* 0x000fce0000011604 */
.L_x_1199:
[----:B------:R-:W-:Y:S05]  /*103f0*/  BSYNC B0 ;  /* 0x0000000000007941 */ /* 0x000fea0003800000 */
.L_x_1197:
[----:B------:R-:W-:-:S05]  /*10400*/  IMAD R3, R2, R3, RZ ;  /* 0x0000000302037224 */ /* 0x000fca00078e02ff */
[----:B------:R-:W-:-:S07]  /*10410*/  VIMNMX R0, R0, R3, !PT ;  /* 0x0000000300007248 */ /* 0x000fce0007fe0100 */
.L_x_1196:
[----:B------:R-:W-:Y:S01]  /*10420*/  SHF.R.S32.HI R3, RZ, 0x1f, R0 ;  /* 0x0000001fff037819 */ /* 0x000fe20000011400 */
[----:B------:R-:W-:Y:S03]  /*10430*/  BSSY B6, `(.L_x_1200) ;  /* 0x0000357000067945 */ /* 0x000fe60003800000 */
[----:B------:R-:W-:-:S04]  /*10440*/  LEA.HI R3, R3, R0, RZ, 0x6 ;  /* 0x0000000003037211 */ /* 0x000fc800078f30ff */
[----:B------:R-:W-:-:S04]  /*10450*/  SHF.R.S32.HI R3, RZ, 0x6, R3 ;  /* 0x00000006ff037819 */ /* 0x000fc80000011403 */
[----:B------:R-:W-:-:S04]  /*10460*/  VIMNMX R2, RZ, R3, !PT ;  /* 0x00000003ff027248 */ /* 0x000fc80007fe0100 */
[----:B------:R-:W-:Y:S01]  /*10470*/  ISETP.GT.AND P0, PT, R6, R2, PT ;  /* 0x000000020600720c */ /* 0x000fe20003f04270 */
[----:B------:R2:W-:-:S12]  /*10480*/  STL [R1+0x10], R2 ;  /* 0x0000100201007387 */ /* 0x0005d80000100800 */
[----:B--2---:R-:W-:Y:S05]  /*10490*/  @P0 BRA `(.L_x_1201) ;  /* 0x0000000000440947 */ /* 0x004fea0003800000 */
[----:B------:R-:W2:Y:S02]  /*104a0*/  S2R R2, SR_TID.X ;  /* 0x0000000000027919 */ /* 0x000ea40000002100 */
[----:B--2---:R-:W-:-:S04]  /*104b0*/  LOP3.LUT R2, R2, 0x1f, RZ, 0xc0, !PT ;  /* 0x0000001f02027812 */ /* 0x004fc800078ec0ff */
[----:B------:R-:W-:-:S13]  /*104c0*/  ISETP.NE.AND P1, PT, R2, RZ, PT ;  /* 0x000000ff0200720c */ /* 0x000fda0003f25270 */
[----:B------:R-:W-:Y:S05]  /*104d0*/  @P1 BRA `(.L_x_1202) ;  /* 0x0000003400301947 */ /* 0x000fea0003800000 */
[----:B------:R-:W2:Y:S01]  /*104e0*/  S2R R7, SR_LANEID ;  /* 0x0000000000077919 */ /* 0x000ea20000000000 */
[----:B------:R-:W-:Y:S01]  /*104f0*/  VOTEU.ANY UR4, UPT, PT ;  /* 0x0000000000047886 */ /* 0x000fe200038e0100 */
[----:B------:R-:W3:Y:S01]  /*10500*/  LDC.64 R2, c[0x0][0xc38] ;  /* 0x00030e00ff027b82 */ /* 0x000ee20000000a00 */
[----:B------:R-:W2:Y:S08]  /*10510*/  FLO.U32 R0, UR4 ;  /* 0x0000000400007d00 */ /* 0x000eb000080e0000 */
[----:B------:R-:W3:Y:S01]  /*10520*/  POPC R5, UR4 ;  /* 0x0000000400057d09 */ /* 0x000ee20008000000 */
[----:B--2---:R-:W-:-:S13]  /*10530*/  ISETP.EQ.U32.AND P0, PT, R0, R7, PT ;  /* 0x000000070000720c */ /* 0x004fda0003f02070 */
[----:B---3--:R-:W2:Y:S01]  /*10540*/  @P0 ATOMG.E.ADD.STRONG.GPU PT, R3, desc[UR60][R2.64], R5 ;  /* 0x00000005020309a8 */ /* 0x008ea200081ee1fc */
[----:B------:R-:W3:Y:S02]  /*10550*/  S2R R4, SR_LTMASK ;  /* 0x0000000000047919 */ /* 0x000ee40000003900 */
[----:B---3--:R-:W-:-:S04]  /*10560*/  LOP3.LUT R4, R4, UR4, RZ, 0xc0, !PT ;  /* 0x0000000404047c12 */ /* 0x008fc8000f8ec0ff */
[----:B------:R-:W3:Y:S01]  /*10570*/  POPC R7, R4 ;  /* 0x0000000400077309 */ /* 0x000ee20000000000 */
[----:B--2---:R-:W3:Y:S02]  /*10580*/  SHFL.IDX PT, R0, R3, R0, 0x1f ;  /* 0x00001f0003007589 */ /* 0x004ee400000e0000 */
[----:B---3--:R-:W-:Y:S01]  /*10590*/  IADD3 R16, R0, UR38, R7 ;  /* 0x0000002600107c10 */ /* 0x008fe2000fffe007 */
[----:B------:R-:W-:Y:S06]  /*105a0*/  BRA `(.L_x_1202) ;  /* 0x0000003000fc7947 */ /* 0x000fec0003800000 */
.L_x_1201:
[----:B------:R-:W2:Y:S01]  /*105b0*/  S2R R3, SR_CgaCtaId ;  /* 0x0000000000037919 */ /* 0x000ea20000008800 */
[----:B------:R-:W-:-:S04]  /*105c0*/  MOV R0, 0x400 ;  /* 0x0000040000007802 */ /* 0x000fc80000000f00 */
[----:B--2---:R-:W-:-:S05]  /*105d0*/  LEA R2, R3, R0, 0x18 ;  /* 0x0000000003027211 */ /* 0x004fca00078ec0ff */
[----:B------:R2:W-:Y:S01]  /*105e0*/  STL [R1+0xc], R2 ;  /* 0x00000c0201007387 */ /* 0x0005e20000100800 */
[----:B------:R-:W-:-:S05]  /*105f0*/  VIADD R0, R2, 0x20400 ;  /* 0x0002040002007836 */ /* 0x000fca0000000000 */
[----:B------:R-:W-:-:S13]  /*10600*/  LOP3.LUT P0, RZ, R0, 0x3ff, RZ, 0xc0, !PT ;  /* 0x000003ff00ff7812 */ /* 0x000fda000780c0ff */
[----:B--2---:R-:W-:Y:S05]  /*10610*/  @!P0 BRA `(.L_x_1203) ;  /* 0x0000000000408947 */ /* 0x004fea0003800000 */
[----:B------:R-:W-:Y:S01]  /*10620*/  MOV R2, 0x0 ;  /* 0x0000000000027802 */ /* 0x000fe20000000f00 */
[----:B------:R-:W-:Y:S01]  /*10630*/  ULDC.64 UR6, c[0x4][0x1b8] ;  /* 0x01006e0000067ab9 */ /* 0x000fe20000000a00 */
[----:B------:R-:W-:Y:S01]  /*10640*/  ULDC.64 UR8, c[0x4][0x1c0] ;  /* 0x0100700000087ab9 */ /* 0x000fe20000000a00 */
[----:B------:R-:W-:Y:S01]  /*10650*/  ULDC.64 UR4, c[0x4][0x140] ;  /* 0x0100500000047ab9 */ /* 0x000fe20000000a00 */
[----:B------:R-:W-:Y:S02]  /*10660*/  IMAD.U32 R4, RZ, RZ, UR6 ;  /* 0x00000006ff047e24 */ /* 0x000fe4000f8e00ff */
[----:B------:R-:W2:Y:S01]  /*10670*/  LDC.64 R2, c[0x4][R2] ;  /* 0x0100000002027b82 */ /* 0x000ea20000000a00 */
[----:B------:R-:W-:Y:S02]  /*10680*/  IMAD.U32 R5, RZ, RZ, UR7 ;  /* 0x00000007ff057e24 */ /* 0x000fe4000f8e00ff */
[----:B-1----:R-:W-:Y:S02]  /*10690*/  IMAD.U32 R6, RZ, RZ, UR8 ;  /* 0x00000008ff067e24 */ /* 0x002fe4000f8e00ff */
[----:B------:R-:W-:-:S02]  /*106a0*/  IMAD.U32 R7, RZ, RZ, UR9 ;  /* 0x00000009ff077e24 */ /* 0x000fc4000f8e00ff */
[----:B------:R-:W-:Y:S02]  /*106b0*/  IMAD.U32 R10, RZ, RZ, UR4 ;  /* 0x00000004ff0a7e24 */ /* 0x000fe4000f8e00ff */
[----:B------:R-:W-:Y:S02]  /*106c0*/  IMAD.U32 R11, RZ, RZ, UR5 ;  /* 0x00000005ff0b7e24 */ /* 0x000fe4000f8e00ff */
[----:B------:R-:W-:Y:S02]  /*106d0*/  IMAD.MOV.U32 R8, RZ, RZ, 0x70 ;  /* 0x00000070ff087424 */ /* 0x000fe400078e00ff */
[----:B------:R-:W-:Y:S02]  /*106e0*/  IMAD.MOV.U32 R12, RZ, RZ, 0x1 ;  /* 0x00000001ff0c7424 */ /* 0x000fe400078e00ff */
[----:B0-----:R-:W-:-:S07]  /*106f0*/  IMAD.MOV.U32 R13, RZ, RZ, RZ ;  /* 0x000000ffff0d7224 */ /* 0x001fce00078e00ff */
[----:B------:R-:W-:-:S07]  /*10700*/  LEPC R20, `(.L_x_1203) ;  /* 0x000000001014794e */ /* 0x000fce0000000000 */
[----:B--2---:R-:W-:Y:S05]  /*10710*/  CALL.ABS.NOINC R2 ;  /* 0x0000000002007343 */ /* 0x004fea0003c00000 */
.L_x_1203:
        /* <DEDUP_REMOVED lines=8> */
[----:B------:R2:W3:Y:S01]  /*107a0*/  LDC.64 R2, c[0x4][R0] ;  /* 0x0100000000027b82 */ /* 0x0004e20000000a00 */
[----:B------:R-:W-:Y:S02]  /*107b0*/  IMAD.U32 R4, RZ, RZ, UR6 ;  /* 0x00000006ff047e24 */ /* 0x000fe4000f8e00ff */
[----:B------:R-:W-:Y:S02]  /*107c0*/  IMAD.U32 R5, RZ, RZ, UR7 ;  /* 0x00000007ff057e24 */ /* 0x000fe4000f8e00ff */
[----:B-1----:R-:W-:Y:S02]  /*107d0*/  IMAD.U32 R6, RZ, RZ, UR8 ;  /* 0x00000008ff067e24 */ /* 0x002fe4000f8e00ff */
[----:B------:R-:W-:-:S02]  /*107e0*/  IMAD.U32 R7, RZ, RZ, UR9 ;  /* 0x00000009ff077e24 */ /* 0x000fc4000f8e00ff */
[----:B------:R-:W-:Y:S02]  /*107f0*/  IMAD.U32 R10, RZ, RZ, UR4 ;  /* 0x00000004ff0a7e24 */ /* 0x000fe4000f8e00ff */
[----:B------:R-:W-:Y:S02]  /*10800*/  IMAD.U32 R11, RZ, RZ, UR5 ;  /* 0x00000005ff0b7e24 */ /* 0x000fe4000f8e00ff */
[----:B------:R-:W-:Y:S02]  /*10810*/  IMAD.MOV.U32 R8, RZ, RZ, 0x70 ;  /* 0x00000070ff087424 */ /* 0x000fe400078e00ff */
[----:B------:R-:W-:Y:S02]  /*10820*/  IMAD.MOV.U32 R12, RZ, RZ, 0x1 ;  /* 0x00000001ff0c7424 */ /* 0x000fe400078e00ff */
[----:B0-2---:R-:W-:-:S07]  /*10830*/  IMAD.MOV.U32 R13, RZ, RZ, RZ ;  /* 0x000000ffff0d7224 */ /* 0x005fce00078e00ff */
[----:B------:R-:W-:-:S07]  /*10840*/  LEPC R20, `(.L_x_1205) ;  /* 0x000000001014794e */ /* 0x000fce0000000000 */
[----:B---3--:R-:W-:Y:S05]  /*10850*/  CALL.ABS.NOINC R2 ;  /* 0x0000000002007343 */ /* 0x008fea0003c00000 */
.L_x_1205:
        /* <DEDUP_REMOVED lines=16> */
.L_x_1204:
[----:B-1----:R-:W2:Y:S01]  /*10960*/  LDL.LU R6, [R1+0x1c] ;  /* 0x00001c0001067983 */ /* 0x002ea20000300800 */
[----:B------:R-:W1:Y:S01]  /*10970*/  LDC R0, c[0x0][0x428] ;  /* 0x00010a00ff007b82 */ /* 0x000e620000000800 */
[----:B------:R-:W-:Y:S01]  /*10980*/  IMAD.MOV.U32 R4, RZ, RZ, R18 ;  /* 0x000000ffff047224 */ /* 0x000fe200078e0012 */
[----:B------:R-:W-:Y:S01]  /*10990*/  ULDC.64 UR4, c[0x0][0x9f8] ;  /* 0x00027e0000047ab9 */ /* 0x000fe20000000a00 */
[----:B------:R-:W3:Y:S01]  /*109a0*/  S2R R7, SR_TID.X ;  /* 0x0000000000077919 */ /* 0x000ee20000002100 */
[----:B-1----:R-:W-:Y:S02]  /*109b0*/  ISETP.NE.AND P0, PT, R0, 0x1, PT ;  /* 0x000000010000780c */ /* 0x002fe40003f05270 */
[----:B---3--:R-:W-:-:S11]  /*109c0*/  LOP3.LUT R7, R7, 0x1f, RZ, 0xc0, !PT ;  /* 0x0000001f07077812 */ /* 0x008fd600078ec0ff */
[----:B------:R-:W1:Y:S08]  /*109d0*/  @P0 LDC R3, c[0x0][0x42c] ;  /* 0x00010b00ff030b82 */ /* 0x000e700000000800 */
[----:B------:R-:W3:Y:S01]  /*109e0*/  @P0 LDC R5, c[0x0][0x430] ;  /* 0x00010c00ff050b82 */ /* 0x000ee20000000800 */
[----:B-1----:R-:W-:-:S05]  /*109f0*/  @P0 IMAD.HI.U32 R0, R18, R3, RZ ;  /* 0x0000000312000227 */ /* 0x002fca00078e00ff */
[----:B---3--:R-:W-:Y:S01]  /*10a00*/  @P0 SHF.R.U32.HI R4, RZ, R5, R0 ;  /* 0x00000005ff040219 */ /* 0x008fe20000011600 */
[----:B------:R-:W-:Y:S01]  /*10a10*/  IMAD.MOV.U32 R0, RZ, RZ, R19 ;  /* 0x000000ffff007224 */ /* 0x000fe200078e0013 */
[----:B------:R-:W-:-:S04]  /*10a20*/  ISETP.NE.U32.AND P0, PT, RZ, UR4, PT ;  /* 0x00000004ff007c0c */ /* 0x000fc8000bf05070 */
[----:B------:R-:W-:Y:S01]  /*10a30*/  ISETP.NE.AND.EX P0, PT, RZ, UR5, PT, P0 ;  /* 0x00000005ff007c0c */ /* 0x000fe2000bf05300 */
[----:B------:R-:W-:-:S12]  /*10a40*/  ULDC.64 UR4, c[0x0][0xa00] ;  /* 0x0002800000047ab9 */ /* 0x000fd80000000a00 */
[----:B------:R-:W1:Y:S01]  /*10a50*/  @P0 LDC.64 R2, c[0x0][0x9f8] ;  /* 0x00027e00ff020b82 */ /* 0x000e620000000a00 */
[----:B------:R-:W-:-:S04]  /*10a60*/  ISETP.NE.AND P6, PT, R7, RZ, PT ;  /* 0x000000ff0700720c */ /* 0x000fc80003fc5270 */
[----:B------:R-:W-:-:S09]  /*10a70*/  PLOP3.LUT P1, PT, P6, PT, PT, 0x8, 0x0 ;  /* 0x000000000000781c */ /* 0x000fd2000372e170 */
[----:B------:R-:W-:Y:S01]  /*10a80*/  VOTEU.ALL UP1, P6 ;  /* 0x00000000003f7886 */ /* 0x000fe20003020000 */
[----:B-1----:R-:W-:-:S05]  /*10a90*/  @P0 IMAD.WIDE R2, R19, 0x4, R2 ;  /* 0x0000000413020825 */ /* 0x002fca00078e0202 */
[----:B------:R1:W5:Y:S01]  /*10aa0*/  @P0 LDG.E R0, desc[UR60][R2.64] ;  /* 0x0000003c02000981 */ /* 0x000362000c1e1900 */
[----:B------:R-:W-:Y:S01]  /*10ab0*/  ISETP.NE.U32.AND P0, PT, RZ, UR4, PT ;  /* 0x00000004ff007c0c */ /* 0x000fe2000bf05070 */
[----:B------:R-:W-:-:S03]  /*10ac0*/  @!UP1 UIADD3 UR8, UP0, UR36, 0x270, URZ ;  /* 0x0000027024089890 */ /* 0x000fc6000ff1e03f */
[----:B------:R-:W-:Y:S01]  /*10ad0*/  ISETP.NE.AND.EX P0, PT, RZ, UR5, PT, P0 ;  /* 0x00000005ff007c0c */ /* 0x000fe2000bf05300 */
[----:B------:R-:W-:-:S03]  /*10ae0*/  @!UP1 UIADD3.X UR9, URZ, UR37, URZ, UP0, !UPT ;  /* 0x000000253f099290 */ /* 0x000fc600087fe43f */
[----:B------:R-:W-:Y:S01]  /*10af0*/  SEL R7, R19, RZ, !P0 ;  /* 0x000000ff13077207 */ /* 0x000fe20004000000 */
[----:B------:R-:W-:Y:S01]  /*10b00*/  VOTEU.ALL UP0, P6 ;  /* 0x00000000003f7886 */ /* 0x000fe20003000000 */
[----:B-12---:R-:W-:-:S07]  /*10b10*/  IMAD R8, R17, 0x80, R6 ;  /* 0x0000008011087824 */ /* 0x006fce00078e0206 */
.L_x_1206:
        /* <DEDUP_REMOVED lines=16> */
.L_x_1207:
        /* <DEDUP_REMOVED lines=15> */
.L_x_1208:
        /* <DEDUP_REMOVED lines=15> */
.L_x_1209:
        /* <DEDUP_REMOVED lines=9> */
[----:B------:R-:W2:Y:S01]  /*10e90*/  LDL R5, [R1+0x14] ;  /* 0x0000140001057983 */ /* 0x000ea20000100800 */
[----:B------:R-:W1:Y:S01]  /*10ea0*/  LDC.64 R2, c[0x0][0x3f8] ;  /* 0x0000fe00ff027b82 */ /* 0x000e620000000a00 */
[----:B------:R-:W-:Y:S02]  /*10eb0*/  ULDC.64 UR4, c[0x0][0xa08] ;  /* 0x0002820000047ab9 */ /* 0x000fe40000000a00 */
[----:B-1----:R-:W-:Y:S01]  /*10ec0*/  LOP3.LUT P0, RZ, R2, UR4, RZ, 0xfc, !PT ;  /* 0x0000000402ff7c12 */ /* 0x002fe2000f80fcff */
[----:B------:R-:W-:-:S03]  /*10ed0*/  UMOV UR4, 0xffffffff ;  /* 0xffffffff00047882 */ /* 0x000fc60000000000 */
[----:B------:R-:W-:-:S04]  /*10ee0*/  LOP3.LUT P0, RZ, R3, UR5, RZ, 0xfc, P0 ;  /* 0x0000000503ff7c12 */ /* 0x000fc8000800fcff */
[----:B-----5:R-:W-:Y:S01]  /*10ef0*/  SEL R6, R0, RZ, !P0 ;  /* 0x000000ff00067207 */ /* 0x020fe20004000000 */
[----:B--2---:R-:W-:Y:S01]  /*10f00*/  VIADD R5, R5, 0xffffffff ;  /* 0xffffffff05057836 */ /* 0x004fe20000000000 */
[----:B------:R-:W-:Y:S07]  /*10f10*/  BRA.DIV UR4, `(.L_x_1210) ;  /* 0x0000003e04787947 */ /* 0x000fee000b800000 */
.L_x_1280:
[----:B------:R-:W-:Y:S01]  /*10f20*/  UMOV UR4, 0xffffffff ;  /* 0xffffffff00047882 */ /* 0x000fe20000000000 */
[----:B------:R-:W-:Y:S02]  /*10f30*/  SHF.R.S32.HI R17, RZ, 0x1f, R0 ;  /* 0x0000001fff117819 */ /* 0x000fe40000011400 */
[----:B------:R-:W-:Y:S05]  /*10f40*/  BRA.DIV UR4, `(.L_x_1211) ;  /* 0x0000003e04a07947 */ /* 0x000fea000b800000 */
[----:B------:R-:W-:-:S13]  /*10f50*/  ELECT P6, URZ, PT ;  /* 0x00000000003f782f */ /* 0x000fda00038c0000 */
.L_x_1283:
[----:B------:R-:W-:Y:S05]  /*10f60*/  @!P6 BRA `(.L_x_1212) ;  /* 0x000000040038e947 */ /* 0x000fea0003800000 */
[----:B------:R-:W-:-:S04]  /*10f70*/  ISETP.NE.U32.AND P0, PT, R2, RZ, PT ;  /* 0x000000ff0200720c */ /* 0x000fc80003f05070 */
[----:B------:R-:W-:-:S13]  /*10f80*/  ISETP.NE.AND.EX P0, PT, R3, RZ, PT, P0 ;  /* 0x000000ff0300720c */ /* 0x000fda0003f05300 */
[----:B------:R-:W-:Y:S05]  /*10f90*/  @!P0 BRA `(.L_x_1213) ;  /* 0x0000000000488947 */ /* 0x000fea0003800000 */
[----:B------:R-:W1:Y:S01]  /*10fa0*/  LDC R12, c[0x0][0x41c] ;  /* 0x00010700ff0c7b82 */ /* 0x000e620000000800 */
[----:B------:R-:W-:Y:S01]  /*10fb0*/  IMAD.MOV.U32 R6, RZ, RZ, R5 ;  /* 0x000000ffff067224 */ /* 0x000fe200078e0005 */
[----:B------:R-:W-:Y:S01]  /*10fc0*/  ULDC.64 UR4, c[0x0][0x408] ;  /* 0x0001020000047ab9 */ /* 0x000fe20000000a00 */
[----:B-1----:R-:W-:-:S13]  /*10fd0*/  ISETP.NE.AND P0, PT, R12, 0x1, PT ;  /* 0x000000010c00780c */ /* 0x002fda0003f05270 */
[----:B------:R-:W1:Y:S02]  /*10fe0*/  @P0 LDC.64 R10, c[0x0][0x420] ;  /* 0x00010800ff0a0b82 */ /* 0x000e640000000a00 */
[----:B-1----:R-:W-:-:S05]  /*10ff0*/  @P0 IMAD.HI.U32 R10, R5, R10, RZ ;  /* 0x0000000a050a0227 */ /* 0x002fca00078e00ff */
[----:B------:R-:W-:-:S04]  /*11000*/  @P0 SHF.R.U32.HI R6, RZ, R11, R10 ;  /* 0x0000000bff060219 */ /* 0x000fc8000001160a */
[--C-:B------:R-:W-:Y:S01]  /*11010*/  SHF.R.S32.HI R11, RZ, 0x1f, R6.reuse ;  /* 0x0000001fff0b7819 */ /* 0x100fe20000011406 */
[--C-:B------:R-:W-:Y:S02]  /*11020*/  IMAD.MOV R9, RZ, RZ, -R6.reuse ;  /* 0x000000ffff097224 */ /* 0x100fe400078e0a06 */
[----:B------:R-:W-:Y:S02]  /*11030*/  IMAD.MOV.U32 R10, RZ, RZ, R6 ;  /* 0x000000ffff0a7224 */ /* 0x000fe400078e0006 */
[----:B------:R-:W-:Y:S02]  /*11040*/  IMAD R5, R12, R9, R5 ;  /* 0x000000090c057224 */ /* 0x000fe400078e0205 */
[----:B------:R-:W-:Y:S02]  /*11050*/  IMAD R9, R17, UR4, RZ ;  /* 0x0000000411097c24 */ /* 0x000fe4000f8e02ff */
[----:B------:R-:W-:-:S04]  /*11060*/  IMAD.WIDE.U32 R10, R0, UR4, R10 ;  /* 0x00000004000a7c25 */ /* 0x000fc8000f8e000a */
[----:B------:R-:W-:Y:S01]  /*11070*/  IMAD R9, R0, UR5, R9 ;  /* 0x0000000500097c24 */ /* 0x000fe2000f8e0209 */
[----:B------:R-:W-:-:S03]  /*11080*/  LEA R12, P0, R10, R2, 0x2 ;  /* 0x000000020a0c7211 */ /* 0x000fc600078010ff */
[----:B------:R-:W-:-:S05]  /*11090*/  IMAD.IADD R6, R11, 0x1, R9 ;  /* 0x000000010b067824 */ /* 0x000fca00078e0209 */
[----:B0-----:R-:W-:-:S05]  /*110a0*/  LEA.HI.X R13, R10, R3, R6, 0x2, P0 ;  /* 0x000000030a0d7211 */ /* 0x001fca00000f1406 */
[----:B------:R1:W5:Y:S02]  /*110b0*/  LDG.E R6, desc[UR60][R12.64] ;  /* 0x0000003c0c067981 */ /* 0x000364000c1e1900 */
.L_x_1213:
[----:B------:R-:W2:Y:S01]  /*110c0*/  LDL R9, [R1] ;  /* 0x0000000001097983 */ /* 0x000ea20000100800 */
[----:B------:R-:W-:-:S03]  /*110d0*/  MOV R11, 0x400 ;  /* 0x00000400000b7802 */ /* 0x000fc60000000f00 */
[----:B------:R-:W3:Y:S01]  /*110e0*/  LDL R10, [R1+0x8] ;  /* 0x00000800010a7983 */ /* 0x000ee20000100800 */
[----:B-1----:R-:W1:Y:S02]  /*110f0*/  S2R R12, SR_CgaCtaId ;  /* 0x00000000000c7919 */ /* 0x002e640000008800 */
[----:B-1----:R-:W-:-:S05]  /*11100*/  LEA R11, R12, R11, 0x18 ;  /* 0x0000000b0c0b7211 */ /* 0x002fca00078ec0ff */
[----:B--2---:R-:W-:Y:S01]  /*11110*/  IMAD R9, R9, 0x8, R11 ;  /* 0x0000000809097824 */ /* 0x004fe200078e020b */
[----:B---3--:R-:W-:-:S04]  /*11120*/  SHF.L.U32 R10, R10, 0x1f, RZ ;  /* 0x0000001f0a0a7819 */ /* 0x008fc800000006ff */
[----:B------:R-:W1:Y:S02]  /*11130*/  SYNCS.PHASECHK.TRANS64.TRYWAIT P0, [R9+URZ+0x30840], R10 ;  /* 0x0308400a090075a7 */ /* 0x000e64000800017f */
[----:B-1----:R-:W-:Y:S05]  /*11140*/  @!P0 BRA `(.L_x_1214) ;  /* 0x0000003c00408947 */ /* 0x002fea0003800000 */
.L_x_1284:
        /* <DEDUP_REMOVED lines=11> */
.L_x_1215:
[----:B------:R-:W2:Y:S01]  /*11200*/  LDL R11, [R1] ;  /* 0x00000000010b7983 */ /* 0x000ea20000100800 */
[----:B------:R-:W-:-:S03]  /*11210*/  MOV R12, 0x400 ;  /* 0x00000400000c7802 */ /* 0x000fc60000000f00 */
[----:B-1----:R-:W3:Y:S01]  /*11220*/  LDL R10, [R1+0x4] ;  /* 0x00000400010a7983 */ /* 0x002ee20000100800 */
[----:B0-----:R-:W0:Y:S01]  /*11230*/  S2R R13, SR_CgaCtaId ;  /* 0x00000000000d7919 */ /* 0x001e220000008800 */
[----:B------:R-:W-:Y:S02]  /*11240*/  R2UR UR9, R9 ;  /* 0x00000000090972ca */ /* 0x000fe400000e0000 */
[----:B------:R-:W-:Y:S01]  /*11250*/  R2UR UR11, R5 ;  /* 0x00000000050b72ca */ /* 0x000fe200000e0000 */
[----:B------:R-:W-:Y:S01]  /*11260*/  UIADD3 UR4, UP0, UR36, 0x370, URZ ;  /* 0x0000037024047890 */ /* 0x000fe2000ff1e03f */
[----:B------:R-:W-:Y:S02]  /*11270*/  R2UR UR12, R4 ;  /* 0x00000000040c72ca */ /* 0x000fe400000e0000 */
[----:B-----5:R-:W-:Y:S02]  /*11280*/  R2UR UR13, R6 ;  /* 0x00000000060d72ca */ /* 0x020fe400000e0000 */
[----:B0-----:R-:W-:-:S05]  /*11290*/  LEA R12, R13, R12, 0x18 ;  /* 0x0000000c0d0c7211 */ /* 0x001fca00078ec0ff */
[----:B------:R-:W-:Y:S01]  /*112a0*/  UIADD3 UR9, UR9, 0x30830, URZ ;  /* 0x0003083009097890 */ /* 0x000fe2000fffe03f */
[----:B------:R-:W-:Y:S01]  /*112b0*/  UMOV UR10, URZ ;  /* 0x0000003f000a7c82 */ /* 0x000fe20008000000 */
[----:B------:R-:W-:Y:S01]  /*112c0*/  UMOV UR6, 0x0 ;  /* 0x0000000000067882 */ /* 0x000fe20000000000 */
[----:B------:R-:W-:Y:S01]  /*112d0*/  UMOV UR7, 0x14f00000 ;  /* 0x14f0000000077882 */ /* 0x000fe20000000000 */
[----:B------:R-:W-:Y:S01]  /*112e0*/  UMOV UR16, 0x40 ;  /* 0x0000004000107882 */ /* 0x000fe20000000000 */
[----:B--2---:R-:W-:Y:S01]  /*112f0*/  IMAD R9, R11, 0x8000, R12 ;  /* 0x000080000b097824 */ /* 0x004fe200078e020c */
[----:B---3--:R-:W-:-:S04]  /*11300*/  R2UR UR5, R10 ;  /* 0x000000000a0572ca */ /* 0x008fc800000e0000 */
[----:B------:R-:W-:-:S09]  /*11310*/  R2UR UR14, R9 ;  /* 0x00000000090e72ca */ /* 0x000fd200000e0000 */
[----:B------:R-:W-:-:S04]  /*11320*/  ULEA UR11, UR11, UR5, 0x6 ;  /* 0x000000050b0b7291 */ /* 0x000fc8000f8e303f */
[----:B------:R-:W-:Y:S02]  /*11330*/  UIADD3 UR8, UR14, 0x20400, URZ ;  /* 0x000204000e087890 */ /* 0x000fe4000fffe03f */
        /* <DEDUP_REMOVED lines=17> */
.L_x_1212:
[----:B------:R-:W2:Y:S01]  /*11450*/  LDL.LU R12, [R1+0x18] ;  /* 0x00001800010c7983 */ /* 0x000ea20000300800 */
[----:B------:R-:W-:Y:S01]  /*11460*/  MOV R10, 0x400 ;  /* 0x00000400000a7802 */ /* 0x000fe20000000f00 */
[----:B------:R-:W-:Y:S05]  /*11470*/  WARPSYNC.ALL ;  /* 0x0000000000007948 */ /* 0x000fea0003800000 */
[----:B------:R-:W1:Y:S01]  /*11480*/  S2R R11, SR_CgaCtaId ;  /* 0x00000000000b7919 */ /* 0x000e620000008800 */
[----:B------:R-:W-:-:S13]  /*11490*/  ELECT P0, URZ, PT ;  /* 0x00000000003f782f */ /* 0x000fda0003800000 */
[C---:B------:R-:W-:Y:S01]  /*114a0*/  @P0 R2UR UR13, R7.reuse ;  /* 0x00000000070d02ca */ /* 0x040fe200000e0000 */
[----:B------:R-:W-:Y:S01]  /*114b0*/  UIADD3 UR4, UP0, UR36, 0x270, URZ ;  /* 0x0000027024047890 */ /* 0x000fe2000ff1e03f */
[----:B------:R-:W-:Y:S01]  /*114c0*/  @P0 R2UR UR12, R18 ;  /* 0x00000000120c02ca */ /* 0x000fe200000e0000 */
[----:B------:R-:W-:Y:S01]  /*114d0*/  UMOV UR6, 0x0 ;  /* 0x0000000000067882 */ /* 0x000fe20000000000 */
[----:B------:R-:W-:Y:S01]  /*114e0*/  @P0 R2UR UR11, R8 ;  /* 0x00000000080b02ca */ /* 0x000fe200000e0000 */
        /* <DEDUP_REMOVED lines=13> */
[----:B-1----:R-:W-:Y:S01]  /*115c0*/  LEA R10, R11, R10, 0x18 ;  /* 0x0000000a0b0a7211 */ /* 0x002fe200078ec0ff */
        /* <DEDUP_REMOVED lines=9> */
[----:B---3--:R-:W-:Y:S01]  /*11660*/  @P0 R2UR UR13, R7 ;  /* 0x00000000070d02ca */ /* 0x008fe200000e0000 */
[----:B------:R-:W-:Y:S01]  /*11670*/  UIADD3 UR8, UR24, 0x18400, URZ ;  /* 0x0001840018087890 */ /* 0x000fe2000fffe03f */
[----:B------:R-:W-:Y:S01]  /*11680*/  @P0 R2UR UR12, R18 ;  /* 0x00000000120c02ca */ /* 0x000fe200000e0000 */
[----:B------:R-:W-:Y:S01]  /*11690*/  UMOV UR10, 0x80 ;  /* 0x00000080000a7882 */ /* 0x000fe20000000000 */
[----:B------:R-:W-:Y:S01]  /*116a0*/  @P0 R2UR UR11, R8 ;  /* 0x00000000080b02ca */ /* 0x000fe200000e0000 */
[----:B------:R-:W-:Y:S01]  /*116b0*/  UMOV UR6, 0x0 ;  /* 0x0000000000067882 */ /* 0x000fe20000000000 */
[----:B------:R-:W-:-:S11]  /*116c0*/  UMOV UR7, 0x12f00000 ;  /* 0x12f0000000077882 */ /* 0x000fd60000000000 */
[----:B------:R3:W-:Y:S02]  /*116d0*/  UTMALDG.4D [UR8], [UR4], desc[UR22] ;  /* 0x00001608040075b4 */ /* 0x0007e40008019000 */
[----:B---3--:R-:W-:Y:S01]  /*116e0*/  @P0 R2UR UR13, R7 ;  /* 0x00000000070d02ca */ /* 0x008fe200000e0000 */
        /* <DEDUP_REMOVED lines=11> */
[----:B------:R-:W2:Y:S02]  /*117a0*/  SYNCS.PHASECHK.TRANS64.TRYWAIT P0, [R10+URZ+0x30820], R7 ;  /* 0x030820070a0075a7 */ /* 0x000ea4000800017f */
[----:B-12---:R-:W-:Y:S05]  /*117b0*/  @!P0 BRA `(.L_x_1217) ;  /* 0x0000003400b88947 */ /* 0x006fea0003800000 */
.L_x_1285:
[----:B------:R-:W-:Y:S05]  /*117c0*/  BSYNC B0 ;  /* 0x0000000000007941 */ /* 0x000fea0003800000 */
.L_x_1216:
[----:B------:R-:W2:Y:S04]  /*117d0*/  LDL R9, [R1+0x14] ;  /* 0x0000140001097983 */ /* 0x000ea80000100800 */
[----:B-1----:R-:W3:Y:S01]  /*117e0*/  LDL R8, [R1+0x10] ;  /* 0x0000100001087983 */ /* 0x002ee20000100800 */
[----:B------:R-:W-:Y:S01]  /*117f0*/  BSSY B0, `(.L_x_1218) ;  /* 0x00001c3000007945 */ /* 0x000fe20003800000 */
[----:B--2---:R-:W-:-:S05]  /*11800*/  VIADD R7, R9, 0xfffffffe ;  /* 0xfffffffe09077836 */ /* 0x004fca0000000000 */
[----:B---3--:R-:W-:-:S13]  /*11810*/  ISETP.GE.AND P0, PT, R7, R8, PT ;  /* 0x000000080700720c */ /* 0x008fda0003f06270 */
[----:B------:R-:W-:Y:S05]  /*11820*/  @!P0 BRA `(.L_x_1219) ;  /* 0x0000001800fc8947 */ /* 0x000fea0003800000 */
[----:B0-----:R-:W-:Y:S01]  /*11830*/  LOP3.LUT R13, RZ, R8, RZ, 0x33, !PT ;  /* 0x00000008ff0d7212 */ /* 0x001fe200078e33ff */
[----:B------:R-:W-:Y:S01]  /*11840*/  IMAD.MOV R8, RZ, RZ, -R9 ;  /* 0x000000ffff087224 */ /* 0x000fe200078e0a09 */
[----:B------:R-:W-:Y:S04]  /*11850*/  BSSY B1, `(.L_x_1220) ;  /* 0x000009b000017945 */ /* 0x000fe80003800000 */
[----:B------:R-:W-:-:S05]  /*11860*/  VIADDMNMX R13, R8, 0x1, R13, !PT ;  /* 0x00000001080d7846 */ /* 0x000fca000780010d */
[----:B------:R-:W-:-:S05]  /*11870*/  IMAD.IADD R8, R9, 0x1, R13 ;  /* 0x0000000109087824 */ /* 0x000fca00078e020d */
        /* <DEDUP_REMOVED lines=33> */
.L_x_1224:
[----:B0-----:R-:W0:Y:S01]  /*11a90*/  S2R R3, SR_CgaCtaId ;  /* 0x0000000000037919 */ /* 0x001e220000008800 */
[----:B------:R-:W-:-:S04]  /*11aa0*/  MOV R2, 0x400 ;  /* 0x0000040000027802 */ /* 0x000fc80000000f00 */
[----:B0-----:R-:W-:Y:S02]  /*11ab0*/  LEA R2, R3, R2, 0x18 ;  /* 0x0000000203027211 */ /* 0x001fe400078ec0ff */
[----:B------:R-:W-:-:S03]  /*11ac0*/  SHF.L.U32 R3, R14, 0x1f, RZ ;  /* 0x0000001f0e037819 */ /* 0x000fc600000006ff */
[----:B------:R-:W-:-:S04]  /*11ad0*/  IMAD R2, R12, 0x8, R2 ;  /* 0x000000080c027824 */ /* 0x000fc800078e0202 */
[----:B------:R-:W0:Y:S02]  /*11ae0*/  SYNCS.PHASECHK.TRANS64.TRYWAIT P0, [R2+URZ+0x30840], R3 ;  /* 0x03084003020075a7 */ /* 0x000e24000800017f */
[----:B0-----:R-:W-:Y:S05]  /*11af0*/  @!P0 BRA `(.L_x_1225) ;  /* 0x0000003400088947 */ /* 0x001fea0003800000 */
.L_x_1286:
        /* <DEDUP_REMOVED lines=11> */
.L_x_1226:
        /* <DEDUP_REMOVED lines=26> */
[----:B------:R-:W-:Y:S02]  /*11d50*/  ULEA UR11, UR11, UR5, 0x6 ;  /* 0x000000050b0b7291 */ /* 0x000fe4000f8e303f */
        /* <DEDUP_REMOVED lines=15> */
.L_x_1287:
        /* <DEDUP_REMOVED lines=13> */
.L_x_1228:
[----:B01----:R-:W2:Y:S01]  /*11f20*/  LDL.LU R2, [R1] ;  /* 0x0000000001027983 */ /* 0x003ea20000300800 */
[----:B------:R-:W-:-:S03]  /*11f30*/  MOV R10, 0x400 ;  /* 0x00000400000a7802 */ /* 0x000fc60000000f00 */
[----:B------:R-:W3:Y:S01]  /*11f40*/  LDL R3, [R1+0x4] ;  /* 0x0000040001037983 */ /* 0x000ee20000100800 */
[----:B------:R-:W0:Y:S01]  /*11f50*/  S2R R11, SR_CgaCtaId ;  /* 0x00000000000b7919 */ /* 0x000e220000008800 */
[----:B------:R-:W-:Y:S01]  /*11f60*/  R2UR UR11, R5 ;  /* 0x00000000050b72ca */ /* 0x000fe200000e0000 */
[----:B------:R-:W-:Y:S01]  /*11f70*/  UIADD3 UR4, UP0, UR36, 0x470, URZ ;  /* 0x0000047024047890 */ /* 0x000fe2000ff1e03f */
[----:B------:R-:W-:Y:S02]  /*11f80*/  R2UR UR13, R6 ;  /* 0x00000000060d72ca */ /* 0x000fe400000e0000 */
[----:B------:R-:W-:Y:S02]  /*11f90*/  R2UR UR12, R4 ;  /* 0x00000000040c72ca */ /* 0x000fe400000e0000 */
[----:B0-----:R-:W-:Y:S01]  /*11fa0*/  LEA R10, R11, R10, 0x18 ;  /* 0x0000000a0b0a7211 */ /* 0x001fe200078ec0ff */
[----:B------:R-:W-:Y:S01]  /*11fb0*/  UMOV UR10, URZ ;  /* 0x0000003f000a7c82 */ /* 0x000fe20008000000 */
[----:B------:R-:W-:Y:S01]  /*11fc0*/  UMOV UR6, 0x0 ;  /* 0x0000000000067882 */ /* 0x000fe20000000000 */
[----:B------:R-:W-:Y:S01]  /*11fd0*/  UMOV UR7, 0x14f00000 ;  /* 0x14f0000000077882 */ /* 0x000fe20000000000 */
[----:B------:R-:W-:Y:S01]  /*11fe0*/  UMOV UR17, 0x40 ;  /* 0x0000004000117882 */ /* 0x000fe20000000000 */
[----:B------:R-:W-:-:S02]  /*11ff0*/  IMAD.MOV.U32 R6, RZ, RZ, R8 ;  /* 0x000000ffff067224 */ /* 0x000fc400078e0008 */
[----:B------:R-:W-:Y:S02]  /*12000*/  IMAD.MOV.U32 R5, RZ, RZ, R7 ;  /* 0x000000ffff057224 */ /* 0x000fe400078e0007 */
[----:B--2---:R-:W-:-:S04]  /*12010*/  IMAD.MOV.U32 R9, RZ, RZ, R2 ;  /* 0x000000ffff097224 */ /* 0x004fc800078e0002 */
[----:B------:R-:W-:-:S05]  /*12020*/  IMAD R2, R9, 0x8, R10 ;  /* 0x0000000809027824 */ /* 0x000fca00078e020a */
[----:B------:R-:W-:Y:S01]  /*12030*/  R2UR UR9, R2 ;  /* 0x00000000020972ca */ /* 0x000fe200000e0000 */
[----:B------:R-:W-:Y:S01]  /*12040*/  IMAD R2, R9, 0x8000, R10 ;  /* 0x0000800009027824 */ /* 0x000fe200078e020a */
[----:B---3--:R-:W-:-:S04]  /*12050*/  R2UR UR5, R3 ;  /* 0x00000000030572ca */ /* 0x008fc800000e0000 */
[----:B------:R-:W-:-:S07]  /*12060*/  R2UR UR16, R2 ;  /* 0x00000000021072ca */ /* 0x000fce00000e0000 */
[----:B------:R-:W-:Y:S02]  /*12070*/  UIADD3 UR9, UR9, 0x30850, URZ ;  /* 0x0003085009097890 */ /* 0x000fe4000fffe03f */
[----:B------:R-:W-:Y:S02]  /*12080*/  ULEA UR11, UR11, UR5, 0x6 ;  /* 0x000000050b0b7291 */ /* 0x000fe4000f8e303f */
[----:B------:R-:W-:Y:S02]  /*12090*/  UIADD3.X UR5, URZ, UR37, URZ, UP0, !UPT ;  /* 0x000000253f057290 */ /* 0x000fe400087fe43f */
[----:B------:R-:W-:Y:S02]  /*120a0*/  UIADD3 UR8, UR16, 0x400, URZ ;  /* 0x0000040010087890 */ /* 0x000fe4000fffe03f */
[----:B------:R-:W-:Y:S02]  /*120b0*/  UIADD3 UR14, UR16, 0x2400, URZ ;  /* 0x00002400100e7890 */ /* 0x000fe4000fffe03f */
[----:B------:R-:W-:-:S02]  /*120c0*/  UIADD3 UR15, UR16, 0x4400, URZ ;  /* 0x00004400100f7890 */ /* 0x000fc4000fffe03f */
        /* <DEDUP_REMOVED lines=14> */
.L_x_1223:
[----:B------:R-:W-:Y:S05]  /*121b0*/  BSYNC B2 ;  /* 0x0000000000027941 */ /* 0x000fea0003800000 */
.L_x_1222:
[----:B------:R-:W2:Y:S04]  /*121c0*/  LDL R2, [R1+0x14] ;  /* 0x0000140001027983 */ /* 0x000ea80000100800 */
[----:B------:R0:W-:Y:S04]  /*121d0*/  STL [R1], R12 ;  /* 0x0000000c01007387 */ /* 0x0001e80000100800 */
[----:B------:R0:W-:Y:S02]  /*121e0*/  STL [R1+0x8], R14 ;  /* 0x0000080e01007387 */ /* 0x0001e40000100800 */
[----:B0-2---:R-:W-:-:S07]  /*121f0*/  VIADD R7, R2, 0xfffffffd ;  /* 0xfffffffd02077836 */ /* 0x005fce0000000000 */
.L_x_1221:
[----:B------:R-:W-:Y:S05]  /*12200*/  BSYNC B1 ;  /* 0x0000000000017941 */ /* 0x000fea0003800000 */
.L_x_1220:
[----:B------:R-:W2:Y:S01]  /*12210*/  LDL.LU R2, [R1+0x14] ;  /* 0x0000140001027983 */ /* 0x000ea20000300800 */
[----:B------:R-:W-:Y:S01]  /*12220*/  VIADD R13, R13, 0xfffffffe ;  /* 0xfffffffe0d0d7836 */ /* 0x000fe20000000000 */
[----:B--2---:R-:W-:-:S04]  /*12230*/  LOP3.LUT R2, RZ, R2, RZ, 0x33, !PT ;  /* 0x00000002ff027212 */ /* 0x004fc800078e33ff */
[----:B------:R-:W-:-:S13]  /*12240*/  ISETP.NE.AND P0, PT, R13, R2, PT ;  /* 0x000000020d00720c */ /* 0x000fda0003f05270 */
[----:B------:R-:W-:Y:S05]  /*12250*/  @!P0 BRA `(.L_x_1219) ;  /* 0x0000001000708947 */ /* 0x000fea0003800000 */
[----:B------:R-:W-:-:S07]  /*12260*/  IMAD.MOV.U32 R10, RZ, RZ, R6 ;  /* 0x000000ffff0a7224 */ /* 0x000fce00078e0006 */
.L_x_1243:
        /* <DEDUP_REMOVED lines=32> */
.L_x_1231:
[----:B------:R-:W1:Y:S01]  /*12470*/  S2R R3, SR_CgaCtaId ;  /* 0x0000000000037919 */ /* 0x000e620000008800 */
[----:B------:R-:W-:-:S04]  /*12480*/  MOV R2, 0x400 ;  /* 0x0000040000027802 */ /* 0x000fc80000000f00 */
[----:B-1----:R-:W-:Y:S02]  /*12490*/  LEA R2, R3, R2, 0x18 ;  /* 0x0000000203027211 */ /* 0x002fe400078ec0ff */
[----:B------:R-:W-:-:S03]  /*124a0*/  SHF.L.U32 R3, R9, 0x1f, RZ ;  /* 0x0000001f09037819 */ /* 0x000fc600000006ff */
[----:B------:R-:W-:-:S04]  /*124b0*/  IMAD R2, R8, 0x8, R2 ;  /* 0x0000000808027824 */ /* 0x000fc800078e0202 */
[----:B------:R-:W1:Y:S02]  /*124c0*/  SYNCS.PHASECHK.TRANS64.TRYWAIT P0, [R2+URZ+0x30840], R3 ;  /* 0x03084003020075a7 */ /* 0x000e64000800017f */
[----:B-1----:R-:W-:Y:S05]  /*124d0*/  @!P0 BRA `(.L_x_1232) ;  /* 0x0000002800b88947 */ /* 0x002fea0003800000 */
.L_x_1288:
        /* <DEDUP_REMOVED lines=11> */
.L_x_1233:
[----:B------:R-:W2:Y:S04]  /*12590*/  LDL R15, [R1+0x4] ;  /* 0x00000400010f7983 */ /* 0x000ea80000100800 */
[----:B------:R-:W3:Y:S01]  /*125a0*/  LDL.LU R14, [R1+0x8] ;  /* 0x00000800010e7983 */ /* 0x000ee20000300800 */
[----:B-1----:R-:W-:-:S03]  /*125b0*/  MOV R3, 0x400 ;  /* 0x0000040000037802 */ /* 0x002fc60000000f00 */
        /* <DEDUP_REMOVED lines=39> */
.L_x_1289:
        /* <DEDUP_REMOVED lines=8> */
.L_x_1235:
[----:B0-----:R-:W2:Y:S01]  /*128b0*/  LDL.LU R2, [R1] ;  /* 0x0000000001027983 */ /* 0x001ea20000300800 */
[----:B------:R-:W-:-:S03]  /*128c0*/  MOV R13, 0x400 ;  /* 0x00000400000d7802 */ /* 0x000fc60000000f00 */
[----:B------:R-:W3:Y:S01]  /*128d0*/  LDL R11, [R1+0x4] ;  /* 0x00000400010b7983 */ /* 0x000ee20000100800 */
[----:B------:R-:W0:Y:S01]  /*128e0*/  S2R R14, SR_CgaCtaId ;  /* 0x00000000000e7919 */ /* 0x000e220000008800 */
[----:B------:R-:W-:Y:S02]  /*128f0*/  R2UR UR11, R5 ;  /* 0x00000000050b72ca */ /* 0x000fe400000e0000 */
[----:B------:R-:W-:Y:S01]  /*12900*/  R2UR UR9, R3 ;  /* 0x00000000030972ca */ /* 0x000fe200000e0000 */
[----:B------:R-:W-:Y:S01]  /*12910*/  UIADD3 UR4, UP0, UR36, 0x470, URZ ;  /* 0x0000047024047890 */ /* 0x000fe2000ff1e03f */
[----:B------:R-:W-:Y:S02]  /*12920*/  R2UR UR13, R6 ;  /* 0x00000000060d72ca */ /* 0x000fe400000e0000 */
[----:B------:R-:W-:Y:S02]  /*12930*/  R2UR UR12, R4 ;  /* 0x00000000040c72ca */ /* 0x000fe400000e0000 */
[----:B0-----:R-:W-:-:S07]  /*12940*/  LEA R13, R14, R13, 0x18 ;  /* 0x0000000d0e0d7211 */ /* 0x001fce00078ec0ff */
[----:B------:R-:W-:Y:S01]  /*12950*/  UIADD3 UR9, UR9, 0x50, URZ ;  /* 0x0000005009097890 */ /* 0x000fe2000fffe03f */
[----:B------:R-:W-:Y:S01]  /*12960*/  UMOV UR10, URZ ;  /* 0x0000003f000a7c82 */ /* 0x000fe20008000000 */
[----:B------:R-:W-:Y:S01]  /*12970*/  UMOV UR6, 0x0 ;  /* 0x0000000000067882 */ /* 0x000fe20000000000 */
[----:B------:R-:W-:Y:S01]  /*12980*/  UMOV UR7, 0x14f00000 ;  /* 0x14f0000000077882 */ /* 0x000fe20000000000 */
[----:B------:R-:W-:Y:S01]  /*12990*/  UMOV UR17, 0x40 ;  /* 0x0000004000117882 */ /* 0x000fe20000000000 */
[----:B------:R-:W-:Y:S02]  /*129a0*/  IMAD.MOV.U32 R5, RZ, RZ, R12 ;  /* 0x000000ffff057224 */ /* 0x000fe400078e000c */
[----:B------:R-:W-:Y:S02]  /*129b0*/  IMAD.MOV.U32 R6, RZ, RZ, R10 ;  /* 0x000000ffff067224 */ /* 0x000fe400078e000a */
        /* <DEDUP_REMOVED lines=22> */
.L_x_1230:
[----:B------:R-:W-:Y:S05]  /*12b20*/  BSYNC B1 ;  /* 0x0000000000017941 */ /* 0x000fea0003800000 */
.L_x_1229:
[----:B------:R-:W-:Y:S01]  /*12b30*/  VIADD R3, R8, 0x1 ;  /* 0x0000000108037836 */ /* 0x000fe20000000000 */
[----:B------:R-:W-:Y:S01]  /*12b40*/  BSSY B1, `(.L_x_1236) ;  /* 0x0000089000017945 */ /* 0x000fe20003800000 */
[----:B------:R-:W-:-:S03]  /*12b50*/  VIADD R13, R7, 0xffffffff ;  /* 0xffffffff070d7836 */ /* 0x000fc60000000000 */
        /* <DEDUP_REMOVED lines=8> */
[----:B------:R-:W-:Y:S01]  /*12be0*/  IMAD.MOV.U32 R12, RZ, RZ, R13 ;  /* 0x000000ffff0c7224 */ /* 0x000fe200078e000d */
[----:B------:R-:W-:-:S04]  /*12bf0*/  ISETP.NE.U32.AND P0, PT, RZ, UR4, PT ;  /* 0x00000004ff007c0c */ /* 0x000fc8000bf05070 */
[----:B------:R-:W-:-:S13]  /*12c00*/  ISETP.NE.AND.EX P0, PT, RZ, UR5, PT, P0 ;  /* 0x00000005ff007c0c */ /* 0x000fda000bf05300 */
[----:B------:R-:W-:Y:S05]  /*12c10*/  @!P0 BRA `(.L_x_1238) ;  /* 0x0000000000448947 */ /* 0x000fea0003800000 */
        /* <DEDUP_REMOVED lines=17> */
.L_x_1238:
[----:B------:R-:W2:Y:S01]  /*12d30*/  S2R R3, SR_CgaCtaId ;  /* 0x0000000000037919 */ /* 0x000ea20000008800 */
[----:B------:R-:W-:-:S04]  /*12d40*/  MOV R2, 0x400 ;  /* 0x0000040000027802 */ /* 0x000fc80000000f00 */
[----:B--2---:R-:W-:Y:S02]  /*12d50*/  LEA R2, R3, R2, 0x18 ;  /* 0x0000000203027211 */ /* 0x004fe400078ec0ff */
[----:B------:R-:W-:-:S03]  /*12d60*/  SHF.L.U32 R3, R14, 0x1f, RZ ;  /* 0x0000001f0e037819 */ /* 0x000fc600000006ff */
[----:B------:R-:W-:-:S04]  /*12d70*/  IMAD R2, R15, 0x8, R2 ;  /* 0x000000080f027824 */ /* 0x000fc800078e0202 */
[----:B------:R-:W2:Y:S02]  /*12d80*/  SYNCS.PHASECHK.TRANS64.TRYWAIT P0, [R2+URZ+0x30840], R3 ;  /* 0x03084003020075a7 */ /* 0x000ea4000800017f */
[----:B--2---:R-:W-:Y:S05]  /*12d90*/  @!P0 BRA `(.L_x_1239) ;  /* 0x0000002000b08947 */ /* 0x004fea0003800000 */
.L_x_1290:
        /* <DEDUP_REMOVED lines=11> */
.L_x_1240:
        /* <DEDUP_REMOVED lines=42> */
.L_x_1291:
        /* <DEDUP_REMOVED lines=8> */
.L_x_1242:
[----:B-1----:R-:W2:Y:S01]  /*13170*/  LDL R3, [R1+0x4] ;  /* 0x0000040001037983 */ /* 0x002ea20000100800 */
[----:B0-----:R-:W-:Y:S01]  /*13180*/  MOV R9, 0x400 ;  /* 0x0000040000097802 */ /* 0x001fe20000000f00 */
[----:B------:R-:W0:Y:S01]  /*13190*/  S2R R11, SR_CgaCtaId ;  /* 0x00000000000b7919 */ /* 0x000e220000008800 */
[----:B------:R-:W-:Y:S02]  /*131a0*/  R2UR UR11, R5 ;  /* 0x00000000050b72ca */ /* 0x000fe400000e0000 */
        /* <DEDUP_REMOVED lines=16> */
[----:B------:R-:W-:Y:S02]  /*132b0*/  IMAD.MOV.U32 R5, RZ, RZ, R12 ;  /* 0x000000ffff057224 */ /* 0x000fe400078e000c */
[----:B------:R-:W-:Y:S01]  /*132c0*/  IMAD.MOV.U32 R6, RZ, RZ, R10 ;  /* 0x000000ffff067224 */ /* 0x000fe200078e000a */
[----:B--2---:R-:W-:-:S13]  /*132d0*/  R2UR UR5, R3 ;  /* 0x00000000030572ca */ /* 0x004fda00000e0000 */
[----:B------:R-:W-:Y:S02]  /*132e0*/  ULEA UR11, UR11, UR5, 0x6 ;  /* 0x000000050b0b7291 */ /* 0x000fe4000f8e303f */
        /* <DEDUP_REMOVED lines=14> */
.L_x_1237:
[----:B------:R-:W-:Y:S05]  /*133d0*/  BSYNC B1 ;  /* 0x0000000000017941 */ /* 0x000fea0003800000 */
.L_x_1236:
[----:B------:R-:W2:Y:S01]  /*133e0*/  LDL R2, [R1+0x10] ;  /* 0x0000100001027983 */ /* 0x000ea20000100800 */
[----:B------:R-:W-:Y:S01]  /*133f0*/  VIADD R7, R7, 0xfffffffe ;  /* 0xfffffffe07077836 */ /* 0x000fe20000000000 */
[----:B--2---:R-:W-:-:S13]  /*13400*/  ISETP.GT.AND P0, PT, R13, R2, PT ;  /* 0x000000020d00720c */ /* 0x004fda0003f04270 */
[----:B------:R-:W-:Y:S05]  /*13410*/  @P0 BRA `(.L_x_1243) ;  /* 0xffffffec00940947 */ /* 0x000fea000383ffff */
.L_x_1219:
[----:B------:R-:W-:Y:S05]  /*13420*/  BSYNC B0 ;  /* 0x0000000000007941 */ /* 0x000fea0003800000 */
.L_x_1218:
        /* <DEDUP_REMOVED lines=8> */
[----:B------:R-:W1:Y:S08]  /*134b0*/  FLO.U32 R0, UR4 ;  /* 0x0000000400007d00 */ /* 0x000e7000080e0000 */
        /* <DEDUP_REMOVED lines=8> */
.L_x_1245:
[----:B------:R-:W-:Y:S05]  /*13540*/  BSYNC B0 ;  /* 0x0000000000007941 */ /* 0x000fea0003800000 */
.L_x_1244:
        /* <DEDUP_REMOVED lines=11> */
.L_x_1292:
        /* <DEDUP_REMOVED lines=11> */
.L_x_1249:
[----:B------:R-:W2:Y:S01]  /*136b0*/  LDL.LU R8, [R1+0x4] ;  /* 0x0000040001087983 */ /* 0x000ea20000300800 */
[----:B------:R-:W-:-:S03]  /*136c0*/  MOV R2, 0x400 ;  /* 0x0000040000027802 */ /* 0x000fc60000000f00 */
[----:B-1----:R-:W3:Y:S01]  /*136d0*/  LDL R0, [R1] ;  /* 0x0000000001007983 */ /* 0x002ee20000100800 */
[----:B------:R-:W1:Y:S01]  /*136e0*/  S2R R7, SR_CgaCtaId ;  /* 0x0000000000077919 */ /* 0x000e620000008800 */
[----:B------:R-:W-:Y:S02]  /*136f0*/  R2UR UR11, R5 ;  /* 0x00000000050b72ca */ /* 0x000fe400000e0000 */
[----:B------:R-:W-:Y:S01]  /*13700*/  R2UR UR9, R3 ;  /* 0x00000000030972ca */ /* 0x000fe200000e0000 */
[----:B------:R-:W-:Y:S01]  /*13710*/  UIADD3 UR4, UP0, UR36, 0x470, URZ ;  /* 0x0000047024047890 */ /* 0x000fe2000ff1e03f */
[----:B------:R-:W-:Y:S02]  /*13720*/  R2UR UR12, R4 ;  /* 0x00000000040c72ca */ /* 0x000fe400000e0000 */
[----:B------:R-:W-:Y:S02]  /*13730*/  R2UR UR13, R6 ;  /* 0x00000000060d72ca */ /* 0x000fe400000e0000 */
[----:B-1----:R-:W-:-:S07]  /*13740*/  LEA R2, R7, R2, 0x18 ;  /* 0x0000000207027211 */ /* 0x002fce00078ec0ff */
[----:B------:R-:W-:Y:S01]  /*13750*/  UIADD3 UR9, UR9, 0x30850, URZ ;  /* 0x0003085009097890 */ /* 0x000fe2000fffe03f */
[----:B------:R-:W-:Y:S01]  /*13760*/  UMOV UR10, URZ ;  /* 0x0000003f000a7c82 */ /* 0x000fe20008000000 */
[----:B------:R-:W-:Y:S01]  /*13770*/  UMOV UR6, 0x0 ;  /* 0x0000000000067882 */ /* 0x000fe20000000000 */
[----:B------:R-:W-:Y:S01]  /*13780*/  UMOV UR7, 0x14f00000 ;  /* 0x14f0000000077882 */ /* 0x000fe20000000000 */
[----:B------:R-:W-:Y:S01]  /*13790*/  UMOV UR17, 0x40 ;  /* 0x0000004000117882 */ /* 0x000fe20000000000 */
[----:B--2---:R-:W-:Y:S01]  /*137a0*/  R2UR UR5, R8 ;  /* 0x00000000080572ca */ /* 0x004fe200000e0000 */
[----:B---3--:R-:W-:-:S05]  /*137b0*/  IMAD R0, R0, 0x8000, R2 ;  /* 0x0000800000007824 */ /* 0x008fca00078e0202 */
[----:B------:R-:W-:-:S07]  /*137c0*/  R2UR UR14, R0 ;  /* 0x00000000000e72ca */ /* 0x000fce00000e0000 */
[----:B------:R-:W-:Y:S02]  /*137d0*/  ULEA UR11, UR11, UR5, 0x6 ;  /* 0x000000050b0b7291 */ /* 0x000fe4000f8e303f */
[----:B------:R-:W-:-:S04]  /*137e0*/  UIADD3.X UR5, URZ, UR37, URZ, UP0, !UPT ;  /* 0x000000253f057290 */ /* 0x000fc800087fe43f */
        /* <DEDUP_REMOVED lines=17> */
.L_x_1247:
[----:B------:R-:W-:Y:S05]  /*13900*/  BSYNC B0 ;  /* 0x0000000000007941 */ /* 0x000fea0003800000 */
.L_x_1246:
        /* <DEDUP_REMOVED lines=9> */
.L_x_1202:
[----:B------:R-:W-:Y:S05]  /*139a0*/  BSYNC B6 ;  /* 0x0000000000067941 */ /* 0x000fea0003800000 */
.L_x_1200:
[----:B------:R-:W-:-:S03]  /*139b0*/  UMOV UR4, 0xffffffff ;  /* 0xffffffff00047882 */ /* 0x000fc60000000000 */
[----:B------:R-:W-:Y:S05]  /*139c0*/  BRA.DIV UR4, `(.L_x_1250) ;  /* 0x0000001604e07947 */ /* 0x000fea000b800000 */
[----:B------:R2:W3:Y:S04]  /*139d0*/  SHFL.IDX PT, R4, R16, RZ, 0x1f ;  /* 0x00001fff10047589 */ /* 0x0004e800000e0000 */
[----:B------:R-:W4:Y:S02]  /*139e0*/  SHFL.IDX PT, R16, R16, 0x1, 0x1f ;  /* 0x00201f0010107f89 */ /* 0x000f2400000e0000 */
.L_x_1296:
[----:B-1----:R-:W1:Y:S01]  /*139f0*/  S2R R0, SR_TID.X ;  /* 0x0000000000007919 */ /* 0x002e620000002100 */
[----:B------:R-:W-:Y:S01]  /*13a00*/  ULDC UR4, c[0x0][0xc14] ;  /* 0x0003050000047ab9 */ /* 0x000fe20000000800 */
[----:B------:R-:W-:Y:S01]  /*13a10*/  BSSY B0, `(.L_x_1251) ;  /* 0x000000b000007945 */ /* 0x000fe20003800000 */
[----:B------:R-:W-:Y:S01]  /*13a20*/  IMAD.MOV.U32 R17, RZ, RZ, RZ ;  /* 0x000000ffff117224 */ /* 0x000fe200078e00ff */
[----:B-1----:R-:W-:Y:S01]  /*13a30*/  LOP3.LUT R6, R0, 0x1f, RZ, 0xc0, !PT ;  /* 0x0000001f00067812 */ /* 0x002fe200078ec0ff */
[----:B------:R-:W-:-:S03]  /*13a40*/  IMAD.U32 R0, RZ, RZ, UR4 ;  /* 0x00000004ff007e24 */ /* 0x000fc6000f8e00ff */
[C---:B------:R-:W-:Y:S01]  /*13a50*/  ISETP.NE.AND P0, PT, R6.reuse, 0x1f, PT ;  /* 0x0000001f0600780c */ /* 0x040fe20003f05270 */
[----:B------:R-:W-:-:S05]  /*13a60*/  IMAD.IADD R5, R6, 0x1, R19 ;  /* 0x0000000106057824 */ /* 0x000fca00078e0213 */
[----:B------:R-:W-:-:S13]  /*13a70*/  ISETP.GE.OR P0, PT, R5, R0, !P0 ;  /* 0x000000000500720c */ /* 0x000fda0004706670 */
[----:B------:R-:W-:Y:S05]  /*13a80*/  @P0 BRA `(.L_x_1252) ;  /* 0x00000000000c0947 */ /* 0x000fea0003800000 */
[----:B------:R-:W1:Y:S02]  /*13a90*/  LDC.64 R2, c[0x0][0xc58] ;  /* 0x00031600ff027b82 */ /* 0x000e640000000a00 */
[----:B-1----:R-:W-:-:S05]  /*13aa0*/  IMAD.WIDE R2, R5, 0x4, R2 ;  /* 0x0000000405027825 */ /* 0x002fca00078e0202 */
[----:B------:R1:W5:Y:S02]  /*13ab0*/  LDG.E R17, desc[UR60][R2.64] ;  /* 0x0000003c02117981 */ /* 0x000364000c1e1900 */
.L_x_1252:
[----:B------:R-:W-:Y:S05]  /*13ac0*/  BSYNC B0 ;  /* 0x0000000000007941 */ /* 0x000fea0003800000 */
.L_x_1251:
[----:B------:R-:W-:-:S03]  /*13ad0*/  UMOV UR4, 0xffffffff ;  /* 0xffffffff00047882 */ /* 0x000fc60000000000 */
[----:B------:R-:W-:Y:S05]  /*13ae0*/  BRA.DIV UR4, `(.L_x_1253) ;  /* 0x0000001604e47947 */ /* 0x000fea000b800000 */
[----:B0----5:R-:W0:Y:S01]  /*13af0*/  SHFL.UP PT, R14, R17, 0x1, RZ ;  /* 0x04200000110e7989 */ /* 0x021e2200000e00ff */
[C---:B------:R-:W-:Y:S02]  /*13b00*/  ISETP.NE.AND P0, PT, R6.reuse, RZ, PT ;  /* 0x000000ff0600720c */ /* 0x040fe40003f05270 */
[----:B------:R-:W-:Y:S02]  /*13b10*/  ISETP.GE.U32.AND P1, PT, R6, 0x2, PT ;  /* 0x000000020600780c */ /* 0x000fe40003f26070 */
[----:B0-----:R-:W-:Y:S02]  /*13b20*/  SEL R14, R14, RZ, P0 ;  /* 0x000000ff0e0e7207 */ /* 0x001fe40000000000 */
[----:B------:R-:W-:-:S03]  /*13b30*/  ISETP.GE.U32.AND P0, PT, R6, 0x4, PT ;  /* 0x000000040600780c */ /* 0x000fc60003f06070 */
[----:B------:R-:W-:-:S05]  /*13b40*/  IMAD.IADD R13, R17, 0x1, R14 ;  /* 0x00000001110d7824 */ /* 0x000fca00078e020e */
[----:B------:R-:W1:Y:S02]  /*13b50*/  SHFL.UP PT, R14, R13, 0x2, RZ ;  /* 0x044000000d0e7989 */ /* 0x000e6400000e00ff */
[----:B-1----:R-:W-:Y:S02]  /*13b60*/  SEL R2, R14, RZ, P1 ;  /* 0x000000ff0e027207 */ /* 0x002fe40000800000 */
        /* <DEDUP_REMOVED lines=13> */
.L_x_1304:
[----:B------:R-:W-:Y:S02]  /*13c40*/  ULDC UR4, c[0x0][0xc10] ;  /* 0x0003040000047ab9 */ /* 0x000fe40000000800 */
[----:B------:R-:W-:-:S04]  /*13c50*/  IMAD.U32 R5, RZ, RZ, UR4 ;  /* 0x00000004ff057e24 */ /* 0x000fc8000f8e00ff */
[----:B-1----:R-:W-:-:S04]  /*13c60*/  IMAD R3, R14, R5, RZ ;  /* 0x000000050e037224 */ /* 0x002fc800078e02ff */
[----:B--2-4-:R-:W-:-:S05]  /*13c70*/  IMAD.IADD R16, R16, 0x1, R3 ;  /* 0x0000000110107824 */ /* 0x014fca00078e0203 */
[----:B---3--:R-:W-:-:S13]  /*13c80*/  ISETP.GT.AND P0, PT, R16, R4, PT ;  /* 0x000000041000720c */ /* 0x008fda0003f04270 */
[----:B------:R-:W-:Y:S05]  /*13c90*/  @P0 BRA `(.L_x_1254) ;  /* 0x0000000000b40947 */ /* 0x000fea0003800000 */
[----:B------:R-:W1:Y:S02]  /*13ca0*/  LDC R0, c[0x0][0xc14] ;  /* 0x00030500ff007b82 */ /* 0x000e640000000800 */
.L_x_1259:
        /* <DEDUP_REMOVED lines=11> */
[----:B------:R-:W0:Y:S02]  /*13d60*/  LDC.64 R2, c[0x0][0xc58] ;  /* 0x00031600ff027b82 */ /* 0x000e240000000a00 */
[----:B0-----:R-:W-:-:S05]  /*13d70*/  IMAD.WIDE R2, R5, 0x4, R2 ;  /* 0x0000000405027825 */ /* 0x001fca00078e0202 */
[----:B------:R0:W5:Y:S02]  /*13d80*/  LDG.E R17, desc[UR60][R2.64] ;  /* 0x0000003c02117981 */ /* 0x000164000c1e1900 */
.L_x_1257:
[----:B------:R-:W-:Y:S05]  /*13d90*/  BSYNC B0 ;  /* 0x0000000000007941 */ /* 0x000fea0003800000 */
.L_x_1256:
        /* <DEDUP_REMOVED lines=23> */
.L_x_1312:
[----:B------:R-:W-:Y:S02]  /*13f10*/  ULDC UR4, c[0x0][0xc10] ;  /* 0x0003040000047ab9 */ /* 0x000fe40000000800 */
[----:B------:R-:W-:-:S04]  /*13f20*/  IMAD.U32 R5, RZ, RZ, UR4 ;  /* 0x00000004ff057e24 */ /* 0x000fc8000f8e00ff */
[----:B-1----:R-:W-:-:S04]  /*13f30*/  IMAD R3, R14, R5, RZ ;  /* 0x000000050e037224 */ /* 0x002fc800078e02ff */
[----:B------:R-:W-:-:S05]  /*13f40*/  IMAD.IADD R16, R3, 0x1, R16 ;  /* 0x0000000103107824 */ /* 0x000fca00078e0210 */
[----:B------:R-:W-:-:S13]  /*13f50*/  ISETP.GT.AND P0, PT, R16, R4, PT ;  /* 0x000000041000720c */ /* 0x000fda0003f04270 */
[----:B------:R-:W-:Y:S05]  /*13f60*/  @!P0 BRA `(.L_x_1259) ;  /* 0xfffffffc00508947 */ /* 0x000fea000383ffff */
.L_x_1254:
        /* <DEDUP_REMOVED lines=8> */
.L_x_1316:
[----:B------:R-:W-:Y:S01]  /*13ff0*/  ISETP.NE.AND P0, PT, R3, RZ, PT ;  /* 0x000000ff0300720c */ /* 0x000fe20003f05270 */
[----:B------:R-:W-:-:S12]  /*14000*/  IMAD.MOV.U32 R7, RZ, RZ, RZ ;  /* 0x000000ffff077224 */ /* 0x000fd800078e00ff */
[----:B------:R-:W-:Y:S05]  /*14010*/  @!P0 BRA `(.L_x_1261) ;  /* 0x0000000000108947 */ /* 0x000fea0003800000 */
[----:B------:R-:W-:Y:S01]  /*14020*/  UMOV UR4, 0xffffffff ;  /* 0xffffffff00047882 */ /* 0x000fe20000000000 */
[----:B------:R-:W-:Y:S02]  /*14030*/  VIADD R12, R6, 0xffffffff ;  /* 0xffffffff060c7836 */ /* 0x000fe40000000000 */
[----:B------:R-:W-:Y:S05]  /*14040*/  BRA.DIV UR4, `(.L_x_1262) ;  /* 0x0000001a04747947 */ /* 0x000fea000b800000 */
[----:B------:R3:W4:Y:S02]  /*14050*/  SHFL.IDX PT, R7, R2, R12, 0x1f ;  /* 0x00001f0c02077589 */ /* 0x00072400000e0000 */
.L_x_1261:
[----:B0--3--:R-:W0:Y:S01]  /*14060*/  LDC.64 R2, c[0x0][0xc68] ;  /* 0x00031a00ff027b82 */ /* 0x009e220000000a00 */
[----:B------:R-:W-:-:S04]  /*14070*/  IMAD.IADD R19, R6, 0x1, R19 ;  /* 0x0000000106137824 */ /* 0x000fc800078e0213 */
[----:B0-----:R-:W-:-:S05]  /*14080*/  IMAD.WIDE R2, R19, 0x4, R2 ;  /* 0x0000000413027825 */ /* 0x001fca00078e0202 */
[----:B------:R0:W1:Y:S01]  /*14090*/  LDG.E R8, desc[UR60][R2.64] ;  /* 0x0000003c02087981 */ /* 0x000062000c1e1900 */
[----:B----4-:R-:W-:-:S04]  /*140a0*/  IMAD R16, R7, R5, R16 ;  /* 0x0000000507107224 */ /* 0x010fc800078e0210 */
[----:B------:R-:W-:Y:S02]  /*140b0*/  IMAD.IADD R7, R4, 0x1, -R16 ;  /* 0x0000000104077824 */ /* 0x000fe400078e0a10 */
[----:B0-----:R-:W-:Y:S02]  /*140c0*/  IMAD.MOV.U32 R2, RZ, RZ, RZ ;  /* 0x000000ffff027224 */ /* 0x001fe400078e00ff */
[----:B-12---:R-:W-:-:S05]  /*140d0*/  IMAD R6, R17, R8, RZ ;  /* 0x0000000811067224 */ /* 0x006fca00078e02ff */
[-C--:B------:R-:W-:Y:S02]  /*140e0*/  IABS R9, R6.reuse ;  /* 0x0000000600097213 */ /* 0x080fe40000000000 */
[----:B------:R-:W-:Y:S02]  /*140f0*/  IABS R4, R6 ;  /* 0x0000000600047213 */ /* 0x000fe40000000000 */
[----:B------:R-:W0:Y:S03]  /*14100*/  I2F.RP R10, R9 ;  /* 0x00000009000a7306 */ /* 0x000e260000209400 */
[----:B------:R-:W-:-:S05]  /*14110*/  IMAD.MOV R4, RZ, RZ, -R4 ;  /* 0x000000ffff047224 */ /* 0x000fca00078e0a04 */
[----:B0-----:R-:W0:Y:S02]  /*14120*/  MUFU.RCP R10, R10 ;  /* 0x0000000a000a7308 */ /* 0x001e240000001000 */
[----:B0-----:R-:W-:-:S06]  /*14130*/  VIADD R11, R10, 0xffffffe ;  /* 0x0ffffffe0a0b7836 */ /* 0x001fcc0000000000 */
[----:B------:R-:W0:Y:S02]  /*14140*/  F2I.FTZ.U32.TRUNC.NTZ R3, R11 ;  /* 0x0000000b00037305 */ /* 0x000e24000021f000 */
[----:B0-----:R-:W-:-:S04]  /*14150*/  IMAD.MOV R12, RZ, RZ, -R3 ;  /* 0x000000ffff0c7224 */ /* 0x001fc800078e0a03 */
[----:B------:R-:W-:-:S04]  /*14160*/  IMAD R13, R12, R9, RZ ;  /* 0x000000090c0d7224 */ /* 0x000fc800078e02ff */
[----:B------:R-:W-:Y:S01]  /*14170*/  IMAD.HI.U32 R2, R3, R13, R2 ;  /* 0x0000000d03027227 */ /* 0x000fe200078e0002 */
        /* <DEDUP_REMOVED lines=9> */
[----:B------:R-:W-:-:S03]  /*14210*/  ISETP.GE.AND P0, PT, R3, RZ, PT ;  /* 0x000000ff0300720c */ /* 0x000fc60003f06270 */
[----:B------:R-:W-:-:S10]  /*14220*/  IMAD.MOV.U32 R9, RZ, RZ, R2 ;  /* 0x000000ffff097224 */ /* 0x000fd400078e0002 */
[----:B------:R-:W-:Y:S01]  /*14230*/  @!P0 IMAD.MOV R9, RZ, RZ, -R9 ;  /* 0x000000ffff098224 */ /* 0x000fe200078e0a09 */
[----:B------:R-:W-:-:S13]  /*14240*/  ISETP.NE.AND P0, PT, R6, RZ, PT ;  /* 0x000000ff0600720c */ /* 0x000fda0003f05270 */
[----:B------:R-:W-:-:S05]  /*14250*/  @!P0 LOP3.LUT R9, RZ, R6, RZ, 0x33, !PT ;  /* 0x00000006ff098212 */ /* 0x000fca00078e33ff */
[----:B------:R-:W-:Y:S02]  /*14260*/  IMAD R4, R8, R9, RZ ;  /* 0x0000000908047224 */ /* 0x000fe400078e02ff */
[----:B------:R-:W-:Y:S02]  /*14270*/  IMAD.MOV R9, RZ, RZ, -R9 ;  /* 0x000000ffff097224 */ /* 0x000fe400078e0a09 */
[----:B------:R-:W-:Y:S02]  /*14280*/  IMAD.MOV R2, RZ, RZ, -R4 ;  /* 0x000000ffff027224 */ /* 0x000fe400078e0a04 */
[----:B------:R-:W-:-:S03]  /*14290*/  IMAD R7, R6, R9, R7 ;  /* 0x0000000906077224 */ /* 0x000fc600078e0207 */
[----:B------:R-:W-:Y:S01]  /*142a0*/  VIADDMNMX R8, R2, R5, R8, PT ;  /* 0x0000000502087246 */ /* 0x000fe20003800108 */
[----:B------:R-:W-:-:S03]  /*142b0*/  IMAD.IADD R4, R7, 0x1, R4 ;  /* 0x0000000107047824 */ /* 0x000fc600078e0204 */
[----:B------:R-:W-:-:S04]  /*142c0*/  IABS R5, R8 ;  /* 0x0000000800057213 */ /* 0x000fc80000000000 */
[----:B------:R-:W0:Y:S08]  /*142d0*/  I2F.RP R10, R5 ;  /* 0x00000005000a7306 */ /* 0x000e300000209400 */
[----:B0-----:R-:W0:Y:S02]  /*142e0*/  MUFU.RCP R10, R10 ;  /* 0x0000000a000a7308 */ /* 0x001e240000001000 */
[----:B0-----:R-:W-:-:S06]  /*142f0*/  VIADD R2, R10, 0xffffffe ;  /* 0x0ffffffe0a027836 */ /* 0x001fcc0000000000 */
[----:B------:R0:W1:Y:S02]  /*14300*/  F2I.FTZ.U32.TRUNC.NTZ R3, R2 ;  /* 0x0000000200037305 */ /* 0x000064000021f000 */
[----:B0-----:R-:W-:Y:S02]  /*14310*/  IMAD.MOV.U32 R2, RZ, RZ, RZ ;  /* 0x000000ffff027224 */ /* 0x001fe400078e00ff */
[----:B-1----:R-:W-:-:S04]  /*14320*/  IMAD.MOV R6, RZ, RZ, -R3 ;  /* 0x000000ffff067224 */ /* 0x002fc800078e0a03 */
        /* <DEDUP_REMOVED lines=22> */
.L_x_1255:
[----:B------:R-:W-:Y:S01]  /*14490*/  UMOV UR4, URZ ;  /* 0x0000003f00047c82 */ /* 0x000fe20008000000 */
[----:B------:R-:W-:Y:S01]  /*144a0*/  UMOV UR5, URZ ;  /* 0x0000003f00057c82 */ /* 0x000fe20008000000 */
[----:B------:R-:W-:Y:S01]  /*144b0*/  ULDC UR6, c[0x0][0xc14] ;  /* 0x0003050000067ab9 */ /* 0x000fe20000000800 */
[----:B------:R-:W-:Y:S02]  /*144c0*/  IMAD.MOV.U32 R16, RZ, RZ, R4 ;  /* 0x000000ffff107224 */ /* 0x000fe400078e0004 */
[----:B------:R-:W-:Y:S02]  /*144d0*/  IMAD.U32 R17, RZ, RZ, UR4 ;  /* 0x00000004ff117e24 */ /* 0x000fe4000f8e00ff */
[----:B------:R-:W-:Y:S02]  /*144e0*/  IMAD.U32 R18, RZ, RZ, UR5 ;  /* 0x00000005ff127e24 */ /* 0x000fe4000f8e00ff */
[----:B------:R-:W-:-:S07]  /*144f0*/  IMAD.U32 R19, RZ, RZ, UR6 ;  /* 0x00000006ff137e24 */ /* 0x000fce000f8e00ff */
.L_x_1263:
        /* <DEDUP_REMOVED lines=12> */
.L_x_1188:
[----:B-1----:R-:W3:Y:S01]  /*145c0*/  LDL.LU R0, [R1+0x18] ;  /* 0x0000180001007983 */ /* 0x002ee20000300800 */
[----:B------:R-:W-:Y:S01]  /*145d0*/  BSSY B0, `(.L_x_1265) ;  /* 0x000000b000007945 */ /* 0x000fe20003800000 */
[----:B------:R-:W1:Y:S01]  /*145e0*/  S2R R5, SR_CgaCtaId ;  /* 0x0000000000057919 */ /* 0x000e620000008800 */
[----:B---3--:R-:W-:-:S05]  /*145f0*/  VIADD R0, R0, 0x1 ;  /* 0x0000000100007836 */ /* 0x008fca0000000000 */
[----:B--2---:R-:W-:-:S04]  /*14600*/  LEA.HI R2, R0, R0, RZ, 0x1 ;  /* 0x0000000000027211 */ /* 0x004fc800078f08ff */
[----:B------:R-:W-:-:S05]  /*14610*/  LOP3.LUT R3, R2, 0xfffffffe, RZ, 0xc0, !PT ;  /* 0xfffffffe02037812 */ /* 0x000fca00078ec0ff */
[----:B------:R-:W-:Y:S01]  /*14620*/  IMAD.IADD R3, R0, 0x1, -R3 ;  /* 0x0000000100037824 */ /* 0x000fe200078e0a03 */
[----:B------:R-:W-:-:S04]  /*14630*/  MOV R0, 0x400 ;  /* 0x0000040000007802 */ /* 0x000fc80000000f00 */
[----:B-1----:R-:W-:Y:S02]  /*14640*/  LEA R0, R5, R0, 0x18 ;  /* 0x0000000005007211 */ /* 0x002fe400078ec0ff */
[----:B------:R-:W-:-:S04]  /*14650*/  SHF.L.U32 R3, R3, 0x1f, RZ ;  /* 0x0000001f03037819 */ /* 0x000fc800000006ff */
[----:B------:R-:W1:Y:S02]  /*14660*/  SYNCS.PHASECHK.TRANS64.TRYWAIT P0, [R0+URZ+0x30820], R3 ;  /* 0x03082003000075a7 */ /* 0x000e64000800017f */
[----:B-1----:R-:W-:Y:S05]  /*14670*/  @!P0 BRA `(.L_x_1266) ;  /* 0x0000001400108947 */ /* 0x002fea0003800000 */
.L_x_1319:
[----:B------:R-:W-:Y:S05]  /*14680*/  BSYNC B0 ;  /* 0x0000000000007941 */ /* 0x000fea0003800000 */
.L_x_1265:
[----:B------:R-:W-:-:S03]  /*14690*/  UMOV UR4, 0xffffffff ;  /* 0xffffffff00047882 */ /* 0x000fc60000000000 */
[----:B------:R-:W-:Y:S05]  /*146a0*/  BRA.DIV UR4, `(.L_x_1267) ;  /* 0x0000001604187947 */ /* 0x000fea000b800000 */
[----:B------:R-:W2:Y:S02]  /*146b0*/  S2R R2, SR_TID.X ;  /* 0x0000000000027919 */ /* 0x000ea40000002100 */
[----:B--2---:R-:W-:-:S04]  /*146c0*/  SHF.R.U32.HI R2, RZ, 0x5, R2 ;  /* 0x00000005ff027819 */ /* 0x004fc80000011602 */
[----:B------:R-:W-:-:S05]  /*146d0*/  LOP3.LUT R2, R2, 0x3, RZ, 0xc0, !PT ;  /* 0x0000000302027812 */ /* 0x000fca00078ec0ff */
[----:B------:R2:W3:Y:S02]  /*146e0*/  SHFL.IDX PT, R14, R2, RZ, 0x1f ;  /* 0x00001fff020e7589 */ /* 0x0004e400000e0000 */
.L_x_1322:
[----:B---3--:R-:W-:Y:S01]  /*146f0*/  ISETP.NE.AND P0, PT, R14, RZ, PT ;  /* 0x000000ff0e00720c */ /* 0x008fe20003f05270 */
[----:B------:R-:W-:-:S12]  /*14700*/  BSSY B0, `(.L_x_1268) ;  /* 0x0000029000007945 */ /* 0x000fd80003800000 */
[----:B------:R-:W-:Y:S05]  /*14710*/  @P0 BRA `(.L_x_1269) ;  /* 0x00000000009c0947 */ /* 0x000fea0003800000 */
[----:B------:R-:W-:-:S03]  /*14720*/  UMOV UR4, 0xffffffff ;  /* 0xffffffff00047882 */ /* 0x000fc60000000000 */
[----:B------:R-:W-:Y:S05]  /*14730*/  BRA.DIV UR4, `(.L_x_1270) ;  /* 0x0000001604287947 */ /* 0x000fea000b800000 */
[----:B------:R-:W-:-:S13]  /*14740*/  ELECT P6, URZ, PT ;  /* 0x00000000003f782f */ /* 0x000fda00038c0000 */
.L_x_1325:
        /* <DEDUP_REMOVED lines=8> */
.L_x_1271:
[----:B-1----:R-:W2:Y:S04]  /*147d0*/  LDL R3, [R1] ;  /* 0x0000000001037983 */ /* 0x002ea80000100800 */
[----:B------:R-:W3:Y:S01]  /*147e0*/  LDL.LU R7, [R1+0x8] ;  /* 0x0000080001077983 */ /* 0x000ee20000300800 */
[----:B------:R-:W-:-:S04]  /*147f0*/  VIADD R2, R0, 0x30840 ;  /* 0x0003084000027836 */ /* 0x000fc80000000000 */
[C---:B--2---:R-:W-:Y:S02]  /*14800*/  IMAD R6, R3.reuse, 0x8, R2 ;  /* 0x0000000803067824 */ /* 0x044fe400078e0202 */
[----:B------:R-:W-:Y:S01]  /*14810*/  VIADD R3, R3, 0x1 ;  /* 0x0000000103037836 */ /* 0x000fe20000000000 */
[----:B---3--:R-:W-:-:S04]  /*14820*/  SHF.L.U32 R5, R7, 0x1f, RZ ;  /* 0x0000001f07057819 */ /* 0x008fc800000006ff */
[C---:B------:R-:W-:Y:S01]  /*14830*/  ISETP.NE.AND P1, PT, R3.reuse, 0x2, PT ;  /* 0x000000020300780c */ /* 0x040fe20003f25270 */
[----:B------:R-:W1:Y:S03]  /*14840*/  SYNCS.PHASECHK.TRANS64.TRYWAIT P0, [R6+URZ], R5 ;  /* 0x00000005060075a7 */ /* 0x000e66000800017f */
[----:B------:R-:W-:Y:S02]  /*14850*/  SEL R4, RZ, 0x1, P1 ;  /* 0x00000001ff047807 */ /* 0x000fe40000800000 */
[----:B------:R-:W-:Y:S02]  /*14860*/  SEL R3, R3, RZ, P1 ;  /* 0x000000ff03037207 */ /* 0x000fe40000800000 */
[----:B------:R-:W-:-:S03]  /*14870*/  LOP3.LUT R4, R7, R4, RZ, 0x3c, !PT ;  /* 0x0000000407047212 */ /* 0x000fc600078e3cff */
[----:B------:R-:W-:Y:S01]  /*14880*/  IMAD R7, R3, 0x8, R2 ;  /* 0x0000000803077824 */ /* 0x000fe200078e0202 */
[----:B------:R-:W-:Y:S01]  /*14890*/  SHF.L.U32 R2, R4, 0x1f, RZ ;  /* 0x0000001f04027819 */ /* 0x000fe200000006ff */
[----:B-1----:R-:W-:Y:S06]  /*148a0*/  @!P0 BRA `(.L_x_1272) ;  /* 0x0000001000ec8947 */ /* 0x002fec0003800000 */
.L_x_1326:
[----:B------:R-:W2:Y:S02]  /*148b0*/  SYNCS.PHASECHK.TRANS64.TRYWAIT P0, [R7+URZ], R2 ;  /* 0x00000002070075a7 */ /* 0x000ea4000800017f */
[----:B--2---:R-:W-:Y:S05]  /*148c0*/  @!P0 BRA `(.L_x_1273) ;  /* 0x0000001000f88947 */ /* 0x004fea0003800000 */
.L_x_1327:
[----:B------:R-:W-:Y:S05]  /*148d0*/  @!P2 BRA `(.L_x_1274) ;  /* 0x000000000004a947 */ /* 0x000fea0003800000 */
[----:B------:R-:W-:Y:S01]  /*148e0*/  BPT.TRAP 0x1 ;  /* 0x000000040000795c */ /* 0x000fe20000300000 */
.L_x_1274:
[----:B------:R-:W3:Y:S01]  /*148f0*/  LDL.LU R4, [R1] ;  /* 0x0000000001047983 */ /* 0x000ee20000300800 */
[----:B------:R-:W-:-:S04]  /*14900*/  VIADD R0, R0, 0x30860 ;  /* 0x0003086000007836 */ /* 0x000fc80000000000 */
[----:B---3--:R-:W-:-:S04]  /*14910*/  IMAD R4, R4, 0x8, R0 ;  /* 0x0000000804047824 */ /* 0x008fc800078e0200 */
[----:B------:R-:W3:Y:S02]  /*14920*/  SYNCS.PHASECHK.TRANS64.TRYWAIT P0, [R4+URZ], R5 ;  /* 0x00000005040075a7 */ /* 0x000ee4000800017f */
[----:B---3--:R-:W-:Y:S05]  /*14930*/  @!P0 BRA `(.L_x_1275) ;  /* 0x0000001000f08947 */ /* 0x008fea0003800000 */
.L_x_1328:
[----:B------:R-:W-:-:S07]  /*14940*/  IMAD R3, R3, 0x8, R0 ;  /* 0x0000000803037824 */ /* 0x000fce00078e0200 */
.L_x_1276:
[----:B----4-:R4:W0:Y:S02]  /*14950*/  SYNCS.PHASECHK.TRANS64.TRYWAIT P0, [R3+URZ], R2 ;  /* 0x00000002030075a7 */ /* 0x010824000800017f */
[----:B0-----:R-:W-:Y:S05]  /*14960*/  @!P0 NANOSLEEP.SYNCS 0x989680 ;  /* 0x009896800000895d */ /* 0x001fea0003900000 */
[----:B------:R-:W0:Y:S02]  /*14970*/  @!P0 SYNCS.PHASECHK.TRANS64 P0, [R3+URZ], R2 ;  /* 0x00000002030085a7 */ /* 0x000e24000800007f */
[----:B0-----:R-:W-:Y:S05]  /*14980*/  @!P0 BRA `(.L_x_1276) ;  /* 0xfffffffc00f08947 */ /* 0x001fea000383ffff */
.L_x_1269:
[----:B------:R-:W-:Y:S05]  /*14990*/  BSYNC B0 ;  /* 0x0000000000007941 */ /* 0x000fea0003800000 */
.L_x_1268:
[----:B------:R-:W-:Y:S05]  /*149a0*/  EXIT ;  /* 0x000000000000794d */ /* 0x000fea0003800000 */
.L_x_1092:
[----:B0-----:R-:W-:-:S04]  /*149b0*/  IMAD.U32 R3, RZ, RZ, UR38 ;  /* 0x00000026ff037e24 */ /* 0x001fc8000f8e00ff */
[----:B------:R0:W1:Y:S03]  /*149c0*/  SYNCS.PHASECHK.TRANS64.TRYWAIT P1, [R3+URZ+0x30800], R0 ;  /* 0x03080000030075a7 */ /* 0x000066000802017f */
[----:B-1----:R-:W-:Y:S05]  /*149d0*/  @!P1 NANOSLEEP.SYNCS 0x989680 ;  /* 0x009896800000995d */ /* 0x002fea0003900000 */
[----:B------:R-:W1:Y:S02]  /*149e0*/  @!P1 SYNCS.PHASECHK.TRANS64 P1, [R3+URZ+0x30800], R0 ;  /* 0x03080000030095a7 */ /* 0x000e64000802007f */
[----:B-1----:R-:W-:Y:S05]  /*149f0*/  @!P1 BRA `(.L_x_1092) ;  /* 0xfffffffc00ec9947 */ /* 0x002fea000383ffff */
[----:B------:R-:W-:Y:S05]  /*14a00*/  BRA `(.L_x_1277) ;  /* 0xfffffed0009c7947 */ /* 0x000fea000383ffff */
.L_x_1096:
[----:B-1----:R1:W2:Y:S02]  /*14a10*/  SYNCS.PHASECHK.TRANS64.TRYWAIT P2, [R5+URZ+0x30830], R0 ;  /* 0x03083000050075a7 */ /* 0x0022a4000804017f */
[----:B--2---:R-:W-:Y:S05]  /*14a20*/  @!P2 NANOSLEEP.SYNCS 0x989680 ;  /* 0x009896800000a95d */ /* 0x004fea0003900000 */
[----:B------:R-:W2:Y:S02]  /*14a30*/  @!P2 SYNCS.PHASECHK.TRANS64 P2, [R5+URZ+0x30830], R0 ;  /* 0x030830000500a5a7 */ /* 0x000ea4000804007f */
[----:B--2---:R-:W-:Y:S05]  /*14a40*/  @!P2 BRA `(.L_x_1096) ;  /* 0xfffffffc00f0a947 */ /* 0x004fea000383ffff */
[----:B------:R-:W-:Y:S05]  /*14a50*/  BRA `(.L_x_1095) ;  /* 0xfffffed000c07947 */ /* 0x000fea000383ffff */
.L_x_1112:
[----:B-1----:R-:W-:-:S04]  /*14a60*/  IMAD.U32 R153, RZ, RZ, UR5 ;  /* 0x00000005ff997e24 */ /* 0x002fc8000f8e00ff */
[----:B------:R1:W2:Y:S03]  /*14a70*/  SYNCS.PHASECHK.TRANS64.TRYWAIT P2, [R153+URZ+0x30830], R152 ;  /* 0x03083098990075a7 */ /* 0x0002a6000804017f */
[----:B--2---:R-:W-:Y:S05]  /*14a80*/  @!P2 NANOSLEEP.SYNCS 0x989680 ;  /* 0x009896800000a95d */ /* 0x004fea0003900000 */
[----:B------:R-:W2:Y:S02]  /*14a90*/  @!P2 SYNCS.PHASECHK.TRANS64 P2, [R153+URZ+0x30830], R152 ;  /* 0x030830989900a5a7 */ /* 0x000ea4000804007f */
[----:B--2---:R-:W-:Y:S05]  /*14aa0*/  @!P2 BRA `(.L_x_1112) ;  /* 0xfffffffc00eca947 */ /* 0x004fea000383ffff */
[----:B------:R-:W-:Y:S05]  /*14ab0*/  BRA `(.L_x_1111) ;  /* 0xfffffef800607947 */ /* 0x000fea000383ffff */
.L_x_1116:
[----:B-1----:R-:W-:-:S04]  /*14ac0*/  IMAD.U32 R221, RZ, RZ, UR6 ;  /* 0x00000006ffdd7e24 */ /* 0x002fc8000f8e00ff */
[----:B------:R1:W2:Y:S03]  /*14ad0*/  SYNCS.PHASECHK.TRANS64.TRYWAIT P2, [R221+URZ+0x30850], R0 ;  /* 0x03085000dd0075a7 */ /* 0x0002a6000804017f */
[----:B--2---:R-:W-:Y:S05]  /*14ae0*/  @!P2 NANOSLEEP.SYNCS 0x989680 ;  /* 0x009896800000a95d */ /* 0x004fea0003900000 */
[----:B------:R-:W2:Y:S02]  /*14af0*/  @!P2 SYNCS.PHASECHK.TRANS64 P2, [R221+URZ+0x30850], R0 ;  /* 0x03085000dd00a5a7 */ /* 0x000ea4000804007f */
[----:B--2---:R-:W-:Y:S05]  /*14b00*/  @!P2 BRA `(.L_x_1116) ;  /* 0xfffffffc00eca947 */ /* 0x004fea000383ffff */
[----:B------:R-:W-:Y:S05]  /*14b10*/  BRA `(.L_x_1115) ;  /* 0xffffff0400e87947 */ /* 0x000fea000383ffff */
.L_x_1133:
[----:B-1----:R-:W-:-:S04]  /*14b20*/  IMAD.U32 R152, RZ, RZ, UR5 ;  /* 0x00000005ff987e24 */ /* 0x002fc8000f8e00ff */
[----:B------:R1:W2:Y:S03]  /*14b30*/  SYNCS.PHASECHK.TRANS64.TRYWAIT P2, [R152+URZ+0x30830], R3 ;  /* 0x03083003980075a7 */ /* 0x0002a6000804017f */
[----:B--2---:R-:W-:Y:S05]  /*14b40*/  @!P2 NANOSLEEP.SYNCS 0x989680 ;  /* 0x009896800000a95d */ /* 0x004fea0003900000 */
[----:B------:R-:W2:Y:S02]  /*14b50*/  @!P2 SYNCS.PHASECHK.TRANS64 P2, [R152+URZ+0x30830], R3 ;  /* 0x030830039800a5a7 */ /* 0x000ea4000804007f */
[----:B--2---:R-:W-:Y:S05]  /*14b60*/  @!P2 BRA `(.L_x_1133) ;  /* 0xfffffffc00eca947 */ /* 0x004fea000383ffff */
[----:B------:R-:W-:Y:S05]  /*14b70*/  BRA `(.L_x_1132) ;  /* 0xffffff2000847947 */ /* 0x000fea000383ffff */
.L_x_1137:
[----:B0-----:R-:W-:-:S04]  /*14b80*/  IMAD.U32 R3, RZ, RZ, UR11 ;  /* 0x0000000bff037e24 */ /* 0x001fc8000f8e00ff */
[----:B------:R0:W2:Y:S03]  /*14b90*/  SYNCS.PHASECHK.TRANS64.TRYWAIT P2, [R3+URZ+0x30850], R0 ;  /* 0x03085000030075a7 */ /* 0x0000a6000804017f */
[----:B--2---:R-:W-:Y:S05]  /*14ba0*/  @!P2 NANOSLEEP.SYNCS 0x989680 ;  /* 0x009896800000a95d */ /* 0x004fea0003900000 */
[----:B------:R-:W2:Y:S02]  /*14bb0*/  @!P2 SYNCS.PHASECHK.TRANS64 P2, [R3+URZ+0x30850], R0 ;  /* 0x030850000300a5a7 */ /* 0x000ea4000804007f */
[----:B--2---:R-:W-:Y:S05]  /*14bc0*/  @!P2 BRA `(.L_x_1137) ;  /* 0xfffffffc00eca947 */ /* 0x004fea000383ffff */
[----:B------:R-:W-:Y:S05]  /*14bd0*/  BRA `(.L_x_1136) ;  /* 0xffffff30000c7947 */ /* 0x000fea000383ffff */
.L_x_1143:
[----:B-1----:R-:W-:-:S04]  /*14be0*/  IMAD.U32 R152, RZ, RZ, UR5 ;  /* 0x00000005ff987e24 */ /* 0x002fc8000f8e00ff */
[----:B------:R1:W2:Y:S03]  /*14bf0*/  SYNCS.PHASECHK.TRANS64.TRYWAIT P2, [R152+URZ+0x30830], R3 ;  /* 0x03083003980075a7 */ /* 0x0002a6000804017f */
[----:B--2---:R-:W-:Y:S05]  /*14c00*/  @!P2 NANOSLEEP.SYNCS 0x989680 ;  /* 0x009896800000a95d */ /* 0x004fea0003900000 */
[----:B------:R-:W2:Y:S02]  /*14c10*/  @!P2 SYNCS.PHASECHK.TRANS64 P2, [R152+URZ+0x30830], R3 ;  /* 0x030830039800a5a7 */ /* 0x000ea4000804007f */
[----:B--2---:R-:W-:Y:S05]  /*14c20*/  @!P2 BRA `(.L_x_1143) ;  /* 0xfffffffc00eca947 */ /* 0x004fea000383ffff */
[----:B------:R-:W-:Y:S05]  /*14c30*/  BRA `(.L_x_1142) ;  /* 0xffffff3c00947947 */ /* 0x000fea000383ffff */
.L_x_1147:
[----:B0-----:R-:W-:-:S04]  /*14c40*/  IMAD.U32 R3, RZ, RZ, UR11 ;  /* 0x0000000bff037e24 */ /* 0x001fc8000f8e00ff */
[----:B------:R0:W2:Y:S03]  /*14c50*/  SYNCS.PHASECHK.TRANS64.TRYWAIT P2, [R3+URZ+0x30850], R0 ;  /* 0x03085000030075a7 */ /* 0x0000a6000804017f */
[----:B--2---:R-:W-:Y:S05]  /*14c60*/  @!P2 NANOSLEEP.SYNCS 0x989680 ;  /* 0x009896800000a95d */ /* 0x004fea0003900000 */
[----:B------:R-:W2:Y:S02]  /*14c70*/  @!P2 SYNCS.PHASECHK.TRANS64 P2, [R3+URZ+0x30850], R0 ;  /* 0x030850000300a5a7 */ /* 0x000ea4000804007f */
[----:B--2---:R-:W-:Y:S05]  /*14c80*/  @!P2 BRA `(.L_x_1147) ;  /* 0xfffffffc00eca947 */ /* 0x004fea000383ffff */
[----:B------:R-:W-:Y:S05]  /*14c90*/  BRA `(.L_x_1146) ;  /* 0xffffff4c001c7947 */ /* 0x000fea000383ffff */
.L_x_1160:
[----:B-1----:R-:W-:-:S04]  /*14ca0*/  IMAD.U32 R7, RZ, RZ, UR5 ;  /* 0x00000005ff077e24 */ /* 0x002fc8000f8e00ff */
[----:B------:R1:W2:Y:S03]  /*14cb0*/  SYNCS.PHASECHK.TRANS64.TRYWAIT P0, [R7+URZ+0x30850], R0 ;  /* 0x03085000070075a7 */ /* 0x0002a6000800017f */
[----:B--2---:R-:W-:Y:S05]  /*14cc0*/  @!P0 NANOSLEEP.SYNCS 0x989680 ;  /* 0x009896800000895d */ /* 0x004fea0003900000 */
[----:B------:R-:W2:Y:S02]  /*14cd0*/  @!P0 SYNCS.PHASECHK.TRANS64 P0, [R7+URZ+0x30850], R0 ;  /* 0x03085000070085a7 */ /* 0x000ea4000800007f */
[----:B--2---:R-:W-:Y:S05]  /*14ce0*/  @!P0 BRA `(.L_x_1160) ;  /* 0xfffffffc00ec8947 */ /* 0x004fea000383ffff */
[----:B------:R-:W-:Y:S05]  /*14cf0*/  BRA `(.L_x_1159) ;  /* 0xffffff6800f47947 */ /* 0x000fea000383ffff */
.L_x_1210:
[----:B------:R-:W1:Y:S01]  /*14d00*/  S2R R9, SR_TID.X ;  /* 0x0000000000097919 */ /* 0x000e620000002100 */
[----:B------:R-:W-:Y:S01]  /*14d10*/  BSSY B0, `(.L_x_1278) ;  /* 0x000000a000007945 */ /* 0x000fe20003800000 */
[----:B------:R-:W-:Y:S02]  /*14d20*/  IMAD.MOV.U32 R12, RZ, RZ, RZ ;  /* 0x000000ffff0c7224 */ /* 0x000fe400078e00ff */
[----:B------:R-:W-:Y:S02]  /*14d30*/  IMAD.MOV.U32 R11, RZ, RZ, 0x1f ;  /* 0x0000001fff0b7424 */ /* 0x000fe400078e00ff */
[----:B------:R-:W-:Y:S01]  /*14d40*/  IMAD.MOV.U32 R15, RZ, RZ, -0x1 ;  /* 0xffffffffff0f7424 */ /* 0x000fe200078e00ff */
[----:B-1----:R-:W-:-:S04]  /*14d50*/  SHF.R.U32.HI R9, RZ, 0x5, R9 ;  /* 0x00000005ff097819 */ /* 0x002fc80000011609 */
[----:B------:R-:W-:-:S05]  /*14d60*/  LOP3.LUT R9, R9, 0x3, RZ, 0xc0, !PT ;  /* 0x0000000309097812 */ /* 0x000fca00078ec0ff */
[----:B0-----:R-:W-:-:S07]  /*14d70*/  IMAD.MOV.U32 R13, RZ, RZ, R9 ;  /* 0x000000ffff0d7224 */ /* 0x001fce00078e0009 */
[----:B------:R-:W-:Y:S05]  /*14d80*/  WARPSYNC.COLLECTIVE R15, `(.L_x_1279) ;  /* 0x000000000f087348 */ /* 0x000fea0003c00000 */
[----:B------:R0:W1:Y:S02]  /*14d90*/  SHFL.IDX P6, R14, R13, R12, R11 ;  /* 0x0000000c0d0e7389 */ /* 0x00006400000c000b */
[----:B01----:R-:W-:Y:S01]  /*14da0*/  ENDCOLLECTIVE ;  /* 0x000000000000791b */ /* 0x003fe20003800000 */
.L_x_1279:
[----:B------:R-:W-:Y:S05]  /*14db0*/  BSYNC B0 ;  /* 0x0000000000007941 */ /* 0x000fea0003800000 */
.L_x_1278:
[----:B------:R-:W-:Y:S05]  /*14dc0*/  BRA `(.L_x_1280) ;  /* 0xffffffc000547947 */ /* 0x000fea000383ffff */
.L_x_1211:
[----:B------:R-:W-:Y:S01]  /*14dd0*/  BSSY B0, `(.L_x_1281) ;  /* 0x0000006000007945 */ /* 0x000fe20003800000 */
[----:B------:R-:W-:-:S07]  /*14de0*/  IMAD.MOV.U32 R15, RZ, RZ, -0x1 ;  /* 0xffffffffff0f7424 */ /* 0x000fce00078e00ff */
[----:B0-----:R-:W-:Y:S05]  /*14df0*/  WARPSYNC.COLLECTIVE R15, `(.L_x_1282) ;  /* 0x000000000f0c7348 */ /* 0x001fea0003c00000 */
[----:B------:R-:W-:Y:S02]  /*14e00*/  ELECT P6, UR62, PT ;  /* 0x00000000003e782f */ /* 0x000fe400038c0000 */
[----:B------:R-:W-:Y:S01]  /*14e10*/  MOV R14, UR62 ;  /* 0x0000003e000e7c02 */ /* 0x000fe20008000f00 */
[----:B0-----:R-:W-:Y:S10]  /*14e20*/  ENDCOLLECTIVE ;  /* 0x000000000000791b */ /* 0x001ff40003800000 */
.L_x_1282:
[----:B------:R-:W-:Y:S05]  /*14e30*/  BSYNC B0 ;  /* 0x0000000000007941 */ /* 0x000fea0003800000 */
.L_x_1281:
[----:B------:R-:W-:Y:S05]  /*14e40*/  BRA `(.L_x_1283) ;  /* 0xffffffc000447947 */ /* 0x000fea000383ffff */
.L_x_1214:
[----:B-1----:R1:W2:Y:S02]  /*14e50*/  SYNCS.PHASECHK.TRANS64.TRYWAIT P0, [R9+URZ+0x30840], R10 ;  /* 0x0308400a090075a7 */ /* 0x0022a4000800017f */
[----:B--2---:R-:W-:Y:S05]  /*14e60*/  @!P0 NANOSLEEP.SYNCS 0x989680 ;  /* 0x009896800000895d */ /* 0x004fea0003900000 */
[----:B------:R-:W2:Y:S02]  /*14e70*/  @!P0 SYNCS.PHASECHK.TRANS64 P0, [R9+URZ+0x30840], R10 ;  /* 0x0308400a090085a7 */ /* 0x000ea4000800007f */
[----:B--2---:R-:W-:Y:S05]  /*14e80*/  @!P0 BRA `(.L_x_1214) ;  /* 0xfffffffc00f08947 */ /* 0x004fea000383ffff */
[----:B------:R-:W-:Y:S05]  /*14e90*/  BRA `(.L_x_1284) ;  /* 0xffffffc000ac7947 */ /* 0x000fea000383ffff */
.L_x_1217:
        /* <DEDUP_REMOVED lines=8> */
.L_x_1225:
[----:B0-----:R0:W1:Y:S02]  /*14f20*/  SYNCS.PHASECHK.TRANS64.TRYWAIT P0, [R2+URZ+0x30840], R3 ;  /* 0x03084003020075a7 */ /* 0x001064000800017f */
[----:B-1----:R-:W-:Y:S05]  /*14f30*/  @!P0 NANOSLEEP.SYNCS 0x989680 ;  /* 0x009896800000895d */ /* 0x002fea0003900000 */
[----:B------:R-:W1:Y:S02]  /*14f40*/  @!P0 SYNCS.PHASECHK.TRANS64 P0, [R2+URZ+0x30840], R3 ;  /* 0x03084003020085a7 */ /* 0x000e64000800007f */
[----:B-1----:R-:W-:Y:S05]  /*14f50*/  @!P0 BRA `(.L_x_1225) ;  /* 0xfffffffc00f08947 */ /* 0x002fea000383ffff */
[----:B------:R-:W-:Y:S05]  /*14f60*/  BRA `(.L_x_1286) ;  /* 0xffffffc800e47947 */ /* 0x000fea000383ffff */
.L_x_1227:
[----:B0-----:R0:W1:Y:S02]  /*14f70*/  SYNCS.PHASECHK.TRANS64.TRYWAIT P0, [R3+URZ+0x60], R2 ;  /* 0x00006002030075a7 */ /* 0x001064000800017f */
[----:B-1----:R-:W-:Y:S05]  /*14f80*/  @!P0 NANOSLEEP.SYNCS 0x989680 ;  /* 0x009896800000895d */ /* 0x002fea0003900000 */
[----:B------:R-:W1:Y:S02]  /*14f90*/  @!P0 SYNCS.PHASECHK.TRANS64 P0, [R3+URZ+0x60], R2 ;  /* 0x00006002030085a7 */ /* 0x000e64000800007f */
[----:B-1----:R-:W-:Y:S05]  /*14fa0*/  @!P0 BRA `(.L_x_1227) ;  /* 0xfffffffc00f08947 */ /* 0x002fea000383ffff */
[----:B------:R-:W-:Y:S05]  /*14fb0*/  BRA `(.L_x_1287) ;  /* 0xffffffcc00a47947 */ /* 0x000fea000383ffff */
.L_x_1232:
[----:B-1----:R1:W2:Y:S02]  /*14fc0*/  SYNCS.PHASECHK.TRANS64.TRYWAIT P0, [R2+URZ+0x30840], R3 ;  /* 0x03084003020075a7 */ /* 0x0022a4000800017f */
[----:B--2---:R-:W-:Y:S05]  /*14fd0*/  @!P0 NANOSLEEP.SYNCS 0x989680 ;  /* 0x009896800000895d */ /* 0x004fea0003900000 */
[----:B------:R-:W2:Y:S02]  /*14fe0*/  @!P0 SYNCS.PHASECHK.TRANS64 P0, [R2+URZ+0x30840], R3 ;  /* 0x03084003020085a7 */ /* 0x000ea4000800007f */
[----:B--2---:R-:W-:Y:S05]  /*14ff0*/  @!P0 BRA `(.L_x_1232) ;  /* 0xfffffffc00f08947 */ /* 0x004fea000383ffff */
[----:B------:R-:W-:Y:S05]  /*15000*/  BRA `(.L_x_1288) ;  /* 0xffffffd400347947 */ /* 0x000fea000383ffff */
.L_x_1234:
[----:B0-----:R0:W1:Y:S02]  /*15010*/  SYNCS.PHASECHK.TRANS64.TRYWAIT P1, [R3+URZ+0x60], R2 ;  /* 0x00006002030075a7 */ /* 0x001064000802017f */
[----:B-1----:R-:W-:Y:S05]  /*15020*/  @!P1 NANOSLEEP.SYNCS 0x989680 ;  /* 0x009896800000995d */ /* 0x002fea0003900000 */
[----:B------:R-:W1:Y:S02]  /*15030*/  @!P1 SYNCS.PHASECHK.TRANS64 P1, [R3+URZ+0x60], R2 ;  /* 0x00006002030095a7 */ /* 0x000e64000802007f */
[----:B-1----:R-:W-:Y:S05]  /*15040*/  @!P1 BRA `(.L_x_1234) ;  /* 0xfffffffc00f09947 */ /* 0x002fea000383ffff */
[----:B------:R-:W-:Y:S05]  /*15050*/  BRA `(.L_x_1289) ;  /* 0xffffffd400f47947 */ /* 0x000fea000383ffff */
.L_x_1239:
[----:B--2---:R2:W3:Y:S02]  /*15060*/  SYNCS.PHASECHK.TRANS64.TRYWAIT P0, [R2+URZ+0x30840], R3 ;  /* 0x03084003020075a7 */ /* 0x0044e4000800017f */
[----:B---3--:R-:W-:Y:S05]  /*15070*/  @!P0 NANOSLEEP.SYNCS 0x989680 ;  /* 0x009896800000895d */ /* 0x008fea0003900000 */
[----:B------:R-:W3:Y:S02]  /*15080*/  @!P0 SYNCS.PHASECHK.TRANS64 P0, [R2+URZ+0x30840], R3 ;  /* 0x03084003020085a7 */ /* 0x000ee4000800007f */
[----:B---3--:R-:W-:Y:S05]  /*15090*/  @!P0 BRA `(.L_x_1239) ;  /* 0xfffffffc00f08947 */ /* 0x008fea000383ffff */
[----:B------:R-:W-:Y:S05]  /*150a0*/  BRA `(.L_x_1290) ;  /* 0xffffffdc003c7947 */ /* 0x000fea000383ffff */
.L_x_1241:
[----:B0-----:R0:W1:Y:S02]  /*150b0*/  SYNCS.PHASECHK.TRANS64.TRYWAIT P1, [R2+URZ+0x60], R9 ;  /* 0x00006009020075a7 */ /* 0x001064000802017f */
[----:B-1----:R-:W-:Y:S05]  /*150c0*/  @!P1 NANOSLEEP.SYNCS 0x989680 ;  /* 0x009896800000995d */ /* 0x002fea0003900000 */
[----:B------:R-:W1:Y:S02]  /*150d0*/  @!P1 SYNCS.PHASECHK.TRANS64 P1, [R2+URZ+0x60], R9 ;  /* 0x00006009020095a7 */ /* 0x000e64000802007f */
[----:B-1----:R-:W-:Y:S05]  /*150e0*/  @!P1 BRA `(.L_x_1241) ;  /* 0xfffffffc00f09947 */ /* 0x002fea000383ffff */
[----:B------:R-:W-:Y:S05]  /*150f0*/  BRA `(.L_x_1291) ;  /* 0xffffffdc00fc7947 */ /* 0x000fea000383ffff */
.L_x_1248:
[----:B-1----:R1:W2:Y:S02]  /*15100*/  SYNCS.PHASECHK.TRANS64.TRYWAIT P0, [R3+URZ+0x30860], R0 ;  /* 0x03086000030075a7 */ /* 0x0022a4000800017f */
[----:B--2---:R-:W-:Y:S05]  /*15110*/  @!P0 NANOSLEEP.SYNCS 0x989680 ;  /* 0x009896800000895d */ /* 0x004fea0003900000 */
[----:B------:R-:W2:Y:S02]  /*15120*/  @!P0 SYNCS.PHASECHK.TRANS64 P0, [R3+URZ+0x30860], R0 ;  /* 0x03086000030085a7 */ /* 0x000ea4000800007f */
[----:B--2---:R-:W-:Y:S05]  /*15130*/  @!P0 BRA `(.L_x_1248) ;  /* 0xfffffffc00f08947 */ /* 0x004fea000383ffff */
[----:B------:R-:W-:Y:S05]  /*15140*/  BRA `(.L_x_1292) ;  /* 0xffffffe4002c7947 */ /* 0x000fea000383ffff */
.L_x_1250:
        /* <DEDUP_REMOVED lines=8> */
.L_x_1294:
[----:B------:R-:W-:Y:S05]  /*151d0*/  BSYNC B0 ;  /* 0x0000000000007941 */ /* 0x000fea0003800000 */
.L_x_1293:
[----:B------:R-:W-:Y:S02]  /*151e0*/  IMAD.MOV.U32 R13, RZ, RZ, R16 ;  /* 0x000000ffff0d7224 */ /* 0x000fe400078e0010 */
[----:B------:R-:W-:Y:S02]  /*151f0*/  IMAD.MOV.U32 R12, RZ, RZ, 0x1 ;  /* 0x00000001ff0c7424 */ /* 0x000fe400078e00ff */
[----:B------:R-:W-:Y:S02]  /*15200*/  IMAD.MOV.U32 R11, RZ, RZ, 0x1f ;  /* 0x0000001fff0b7424 */ /* 0x000fe400078e00ff */
[----:B------:R-:W-:Y:S02]  /*15210*/  IMAD.MOV.U32 R15, RZ, RZ, -0x1 ;  /* 0xffffffffff0f7424 */ /* 0x000fe400078e00ff */
[----:B------:R-:W-:-:S07]  /*15220*/  IMAD.MOV.U32 R4, RZ, RZ, R14 ;  /* 0x000000ffff047224 */ /* 0x000fce00078e000e */
[----:B------:R-:W-:Y:S05]  /*15230*/  WARPSYNC.COLLECTIVE R15, `(.L_x_1295) ;  /* 0x000000000f087348 */ /* 0x000fea0003c00000 */
[----:B------:R0:W1:Y:S02]  /*15240*/  SHFL.IDX P6, R14, R13, R12, R11 ;  /* 0x0000000c0d0e7389 */ /* 0x00006400000c000b */
[----:B01----:R-:W-:Y:S01]  /*15250*/  ENDCOLLECTIVE ;  /* 0x000000000000791b */ /* 0x003fe20003800000 */
.L_x_1295:
[----:B------:R-:W-:Y:S01]  /*15260*/  IMAD.MOV.U32 R16, RZ, RZ, R14 ;  /* 0x000000ffff107224 */ /* 0x000fe200078e000e */
[----:B------:R-:W-:Y:S06]  /*15270*/  BRA `(.L_x_1296) ;  /* 0xffffffe400dc7947 */ /* 0x000fec000383ffff */
.L_x_1253:
[----:B------:R-:W-:Y:S01]  /*15280*/  BSSY B0, `(.L_x_1297) ;  /* 0x0000008000007945 */ /* 0x000fe20003800000 */
[----:B0----5:R-:W-:Y:S02]  /*15290*/  IMAD.MOV.U32 R13, RZ, RZ, R17 ;  /* 0x000000ffff0d7224 */ /* 0x021fe400078e0011 */
[----:B------:R-:W-:Y:S02]  /*152a0*/  IMAD.MOV.U32 R12, RZ, RZ, 0x1 ;  /* 0x00000001ff0c7424 */ /* 0x000fe400078e00ff */
[----:B------:R-:W-:Y:S02]  /*152b0*/  IMAD.MOV.U32 R11, RZ, RZ, RZ ;  /* 0x000000ffff0b7224 */ /* 0x000fe400078e00ff */
[----:B------:R-:W-:-:S07]  /*152c0*/  IMAD.MOV.U32 R15, RZ, RZ, -0x1 ;  /* 0xffffffffff0f7424 */ /* 0x000fce00078e00ff */
[----:B-1234-:R-:W-:Y:S05]  /*152d0*/  WARPSYNC.COLLECTIVE R15, `(.L_x_1298) ;  /* 0x000000000f087348 */ /* 0x01efea0003c00000 */
[----:B------:R0:W0:Y:S02]  /*152e0*/  SHFL.UP P6, R14, R13, R12, R11 ;  /* 0x0400000c0d0e7389 */ /* 0x00002400000c000b */
[----:B01234-:R-:W-:Y:S01]  /*152f0*/  ENDCOLLECTIVE ;  /* 0x000000000000791b */ /* 0x01ffe20003800000 */
.L_x_1298:
[----:B------:R-:W-:Y:S05]  /*15300*/  BSYNC B0 ;  /* 0x0000000000007941 */ /* 0x000fea0003800000 */
.L_x_1297:
[----:B------:R-:W-:Y:S01]  /*15310*/  ISETP.NE.AND P0, PT, R6, RZ, PT ;  /* 0x000000ff0600720c */ /* 0x000fe20003f05270 */
        /* <DEDUP_REMOVED lines=9> */
.L_x_1299:
        /* <DEDUP_REMOVED lines=8> */
.L_x_1300:
        /* <DEDUP_REMOVED lines=8> */
.L_x_1301:
        /* <DEDUP_REMOVED lines=8> */
.L_x_1302:
        /* <DEDUP_REMOVED lines=8> */
.L_x_1303:
[----:B------:R-:W-:Y:S05]  /*155b0*/  BRA `(.L_x_1304) ;  /* 0xffffffe400a07947 */ /* 0x000fea000383ffff */
.L_x_1258:
        /* <DEDUP_REMOVED lines=8> */
.L_x_1306:
[----:B------:R-:W-:Y:S05]  /*15640*/  BSYNC B0 ;  /* 0x0000000000007941 */ /* 0x000fea0003800000 */
.L_x_1305:
        /* <DEDUP_REMOVED lines=10> */
.L_x_1307:
        /* <DEDUP_REMOVED lines=8> */
.L_x_1308:
        /* <DEDUP_REMOVED lines=8> */
.L_x_1309:
        /* <DEDUP_REMOVED lines=8> */
.L_x_1310:
        /* <DEDUP_REMOVED lines=8> */
.L_x_1311:
[----:B------:R-:W-:Y:S05]  /*158f0*/  BRA `(.L_x_1312) ;  /* 0xffffffe400847947 */ /* 0x000fea000383ffff */
.L_x_1260:
[----:B------:R-:W-:Y:S01]  /*15900*/  BSSY B0, `(.L_x_1313) ;  /* 0x0000006000007945 */ /* 0x000fe20003800000 */
[----:B------:R-:W-:Y:S01]  /*15910*/  PLOP3.LUT P6, PT, P6, PT, PT, 0x8, 0x0 ;  /* 0x000000000000781c */ /* 0x000fe200037ce170 */
[----:B------:R-:W-:-:S12]  /*15920*/  IMAD.MOV.U32 R15, RZ, RZ, -0x1 ;  /* 0xffffffffff0f7424 */ /* 0x000fd800078e00ff */
[----:B0-----:R-:W-:Y:S05]  /*15930*/  WARPSYNC.COLLECTIVE R15, `(.L_x_1314) ;  /* 0x000000000f087348 */ /* 0x001fea0003c00000 */
[----:B------:R-:W-:Y:S01]  /*15940*/  VOTE.ANY R14, PT, P6 ;  /* 0x00000000000e7806 */ /* 0x000fe200030e0100 */
[----:B0-----:R-:W-:Y:S06]  /*15950*/  ENDCOLLECTIVE ;  /* 0x000000000000791b */ /* 0x001fec0003800000 */
.L_x_1314:
[----:B------:R-:W-:Y:S05]  /*15960*/  BSYNC B0 ;  /* 0x0000000000007941 */ /* 0x000fea0003800000 */
.L_x_1313:
        /* <DEDUP_REMOVED lines=9> */
.L_x_1315:
[----:B------:R-:W-:Y:S01]  /*15a00*/  IMAD.MOV.U32 R17, RZ, RZ, R14 ;  /* 0x000000ffff117224 */ /* 0x000fe200078e000e */
[----:B------:R-:W-:Y:S06]  /*15a10*/  BRA `(.L_x_1316) ;  /* 0xffffffe400747947 */ /* 0x000fec000383ffff */
.L_x_1262:
[----:B------:R-:W-:Y:S01]  /*15a20*/  BSSY B0, `(.L_x_1317) ;  /* 0x0000007000007945 */ /* 0x000fe20003800000 */
[----:B------:R-:W-:Y:S02]  /*15a30*/  IMAD.MOV.U32 R13, RZ, RZ, R2 ;  /* 0x000000ffff0d7224 */ /* 0x000fe400078e0002 */
[----:B------:R-:W-:Y:S02]  /*15a40*/  IMAD.MOV.U32 R11, RZ, RZ, 0x1f ;  /* 0x0000001fff0b7424 */ /* 0x000fe400078e00ff */
[----:B------:R-:W-:-:S07]  /*15a50*/  IMAD.MOV.U32 R15, RZ, RZ, -0x1 ;  /* 0xffffffffff0f7424 */ /* 0x000fce00078e00ff */
[----:B012---:R-:W-:Y:S05]  /*15a60*/  WARPSYNC.COLLECTIVE R15, `(.L_x_1318) ;  /* 0x000000000f087348 */ /* 0x007fea0003c00000 */
[----:B------:R3:W4:Y:S02]  /*15a70*/  SHFL.IDX P6, R14, R13, R12, R11 ;  /* 0x0000000c0d0e7389 */ /* 0x00072400000c000b */
[----:B01234-:R-:W-:Y:S01]  /*15a80*/  ENDCOLLECTIVE ;  /* 0x000000000000791b */ /* 0x01ffe20003800000 */
.L_x_1318:
[----:B------:R-:W-:Y:S05]  /*15a90*/  BSYNC B0 ;  /* 0x0000000000007941 */ /* 0x000fea0003800000 */
.L_x_1317:
[----:B------:R-:W-:Y:S01]  /*15aa0*/  IMAD.MOV.U32 R7, RZ, RZ, R14 ;  /* 0x000000ffff077224 */ /* 0x000fe200078e000e */
[----:B------:R-:W-:Y:S06]  /*15ab0*/  BRA `(.L_x_1261) ;  /* 0xffffffe400687947 */ /* 0x000fec000383ffff */
.L_x_1266:
[----:B-1----:R1:W2:Y:S02]  /*15ac0*/  SYNCS.PHASECHK.TRANS64.TRYWAIT P0, [R0+URZ+0x30820], R3 ;  /* 0x03082003000075a7 */ /* 0x0022a4000800017f */
[----:B--2---:R-:W-:Y:S05]  /*15ad0*/  @!P0 NANOSLEEP.SYNCS 0x989680 ;  /* 0x009896800000895d */ /* 0x004fea0003900000 */
[----:B------:R-:W2:Y:S02]  /*15ae0*/  @!P0 SYNCS.PHASECHK.TRANS64 P0, [R0+URZ+0x30820], R3 ;  /* 0x03082003000085a7 */ /* 0x000ea4000800007f */
[----:B--2---:R-:W-:Y:S05]  /*15af0*/  @!P0 BRA `(.L_x_1266) ;  /* 0xfffffffc00f08947 */ /* 0x004fea000383ffff */
[----:B------:R-:W-:Y:S05]  /*15b00*/  BRA `(.L_x_1319) ;  /* 0xffffffe800dc7947 */ /* 0x000fea000383ffff */
.L_x_1267:
[----:B------:R-:W2:Y:S01]  /*15b10*/  S2R R2, SR_TID.X ;  /* 0x0000000000027919 */ /* 0x000ea20000002100 */
[----:B------:R-:W-:Y:S01]  /*15b20*/  BSSY B0, `(.L_x_1320) ;  /* 0x000000a000007945 */ /* 0x000fe20003800000 */
[----:B------:R-:W-:Y:S02]  /*15b30*/  IMAD.MOV.U32 R12, RZ, RZ, RZ ;  /* 0x000000ffff0c7224 */ /* 0x000fe400078e00ff */
[----:B------:R-:W-:Y:S02]  /*15b40*/  IMAD.MOV.U32 R11, RZ, RZ, 0x1f ;  /* 0x0000001fff0b7424 */ /* 0x000fe400078e00ff */
[----:B------:R-:W-:Y:S01]  /*15b50*/  IMAD.MOV.U32 R15, RZ, RZ, -0x1 ;  /* 0xffffffffff0f7424 */ /* 0x000fe200078e00ff */
[----:B--2---:R-:W-:-:S04]  /*15b60*/  SHF.R.U32.HI R2, RZ, 0x5, R2 ;  /* 0x00000005ff027819 */ /* 0x004fc80000011602 */
[----:B------:R-:W-:-:S05]  /*15b70*/  LOP3.LUT R2, R2, 0x3, RZ, 0xc0, !PT ;  /* 0x0000000302027812 */ /* 0x000fca00078ec0ff */
[----:B0-----:R-:W-:-:S07]  /*15b80*/  IMAD.MOV.U32 R13, RZ, RZ, R2 ;  /* 0x000000ffff0d7224 */ /* 0x001fce00078e0002 */
[----:B-1----:R-:W-:Y:S05]  /*15b90*/  WARPSYNC.COLLECTIVE R15, `(.L_x_1321) ;  /* 0x000000000f087348 */ /* 0x002fea0003c00000 */
[----:B------:R0:W2:Y:S02]  /*15ba0*/  SHFL.IDX P6, R14, R13, R12, R11 ;  /* 0x0000000c0d0e7389 */ /* 0x0000a400000c000b */
[----:B012---:R-:W-:Y:S01]  /*15bb0*/  ENDCOLLECTIVE ;  /* 0x000000000000791b */ /* 0x007fe20003800000 */
.L_x_1321:
[----:B------:R-:W-:Y:S05]  /*15bc0*/  BSYNC B0 ;  /* 0x0000000000007941 */ /* 0x000fea0003800000 */
.L_x_1320:
[----:B------:R-:W-:Y:S05]  /*15bd0*/  BRA `(.L_x_1322) ;  /* 0xffffffe800c47947 */ /* 0x000fea000383ffff */
.L_x_1270:
[----:B------:R-:W-:Y:S01]  /*15be0*/  BSSY B1, `(.L_x_1323) ;  /* 0x0000006000017945 */ /* 0x000fe20003800000 */
[----:B------:R-:W-:-:S07]  /*15bf0*/  IMAD.MOV.U32 R15, RZ, RZ, -0x1 ;  /* 0xffffffffff0f7424 */ /* 0x000fce00078e00ff */
[----:B012---:R-:W-:Y:S05]  /*15c00*/  WARPSYNC.COLLECTIVE R15, `(.L_x_1324) ;  /* 0x000000000f0c7348 */ /* 0x007fea0003c00000 */
[----:B------:R-:W-:Y:S02]  /*15c10*/  ELECT P6, UR62, PT ;  /* 0x00000000003e782f */ /* 0x000fe400038c0000 */
[----:B------:R-:W-:Y:S01]  /*15c20*/  MOV R14, UR62 ;  /* 0x0000003e000e7c02 */ /* 0x000fe20008000f00 */
[----:B012---:R-:W-:Y:S10]  /*15c30*/  ENDCOLLECTIVE ;  /* 0x000000000000791b */ /* 0x007ff40003800000 */
.L_x_1324:
[----:B------:R-:W-:Y:S05]  /*15c40*/  BSYNC B1 ;  /* 0x0000000000017941 */ /* 0x000fea0003800000 */
.L_x_1323:
[----:B------:R-:W-:Y:S05]  /*15c50*/  BRA `(.L_x_1325) ;  /* 0xffffffe800bc7947 */ /* 0x000fea000383ffff */
.L_x_1272:
[----:B-1----:R1:W2:Y:S02]  /*15c60*/  SYNCS.PHASECHK.TRANS64.TRYWAIT P0, [R6+URZ], R5 ;  /* 0x00000005060075a7 */ /* 0x0022a4000800017f */
[----:B--2---:R-:W-:Y:S05]  /*15c70*/  @!P0 NANOSLEEP.SYNCS 0x989680 ;  /* 0x009896800000895d */ /* 0x004fea0003900000 */
[----:B------:R-:W2:Y:S02]  /*15c80*/  @!P0 SYNCS.PHASECHK.TRANS64 P0, [R6+URZ], R5 ;  /* 0x00000005060085a7 */ /* 0x000ea4000800007f */
[----:B--2---:R-:W-:Y:S05]  /*15c90*/  @!P0 BRA `(.L_x_1272) ;  /* 0xfffffffc00f08947 */ /* 0x004fea000383ffff */
[----:B------:R-:W-:Y:S05]  /*15ca0*/  BRA `(.L_x_1326) ;  /* 0xffffffec00007947 */ /* 0x000fea000383ffff */
.L_x_1273:
[----:B--2---:R2:W3:Y:S02]  /*15cb0*/  SYNCS.PHASECHK.TRANS64.TRYWAIT P0, [R7+URZ], R2 ;  /* 0x00000002070075a7 */ /* 0x0044e4000800017f */
[----:B---3--:R-:W-:Y:S05]  /*15cc0*/  @!P0 NANOSLEEP.SYNCS 0x989680 ;  /* 0x009896800000895d */ /* 0x008fea0003900000 */
[----:B------:R-:W3:Y:S02]  /*15cd0*/  @!P0 SYNCS.PHASECHK.TRANS64 P0, [R7+URZ], R2 ;  /* 0x00000002070085a7 */ /* 0x000ee4000800007f */
[----:B---3--:R-:W-:Y:S05]  /*15ce0*/  @!P0 BRA `(.L_x_1273) ;  /* 0xfffffffc00f08947 */ /* 0x008fea000383ffff */
[----:B------:R-:W-:Y:S05]  /*15cf0*/  BRA `(.L_x_1327) ;  /* 0xffffffe800f47947 */ /* 0x000fea000383ffff */
.L_x_1275:
[----:B---3--:R3:W4:Y:S02]  /*15d00*/  SYNCS.PHASECHK.TRANS64.TRYWAIT P0, [R4+URZ], R5 ;  /* 0x00000005040075a7 */ /* 0x008724000800017f */
[----:B----4-:R-:W-:Y:S05]  /*15d10*/  @!P0 NANOSLEEP.SYNCS 0x989680 ;  /* 0x009896800000895d */ /* 0x010fea0003900000 */
[----:B------:R-:W4:Y:S02]  /*15d20*/  @!P0 SYNCS.PHASECHK.TRANS64 P0, [R4+URZ], R5 ;  /* 0x00000005040085a7 */ /* 0x000f24000800007f */
[----:B----4-:R-:W-:Y:S05]  /*15d30*/  @!P0 BRA `(.L_x_1275) ;  /* 0xfffffffc00f08947 */ /* 0x010fea000383ffff */
[----:B------:R-:W-:Y:S05]  /*15d40*/  BRA `(.L_x_1328) ;  /* 0xffffffe800fc7947 */ /* 0x000fea000383ffff */
.L_x_1329:
        /* <DEDUP_REMOVED lines=11> */
.L_x_12754:


//--------------------- .text._ZN7cutlass13device_kernelIN5flash11enable_sm90INS1_16FlashAttnFwdSm90INS1_25CollectiveMainloopFwdSm90ILi2EN4cute5tupleIJNS5_1CILi1EEES8_S8_EEENS6_IJNS7_ILi128EEENS7_ILi64EEENS7_ILi256EEEEEELi256ENS_10bfloat16_tEfNS_4arch4Sm90ELb0ELb1ELb0ELb1ELb0ELb1ELb0ELb1ELb1ELb0ELb0ELb0EEENS1_21CollectiveEpilogueFwdINS6_IJSA_SC_SB_EEES9_SE_SG_Li256ELb1ELb0ELb0ELb0EEENS1_36VarlenDynamicPersistentTileSchedulerILi128ELi64ELi256ELi32ELb0ELb0ELb1ELb1ELb0ELb1EEEEEEEEEvNT_6ParamsE --------------------------
	.section	.text._ZN7cutlass13device_kernelIN5flash11enable_sm90INS1_16FlashAttnFwdSm90INS1_25CollectiveMainloopFwdSm90ILi2EN4cute5tupleIJNS5_1CILi1EEES8_S8_EEENS6_IJNS7_ILi128EEENS7_ILi64EEENS7_ILi256EEEEEELi256ENS_10bfloat16_tEfNS_4arch4Sm90ELb0ELb1ELb0ELb1ELb0ELb1ELb0ELb1ELb1ELb0ELb0ELb0EEENS1_21CollectiveEpilogueFwdINS6_IJSA_SC_SB_EEES9_SE_SG_Li256ELb1ELb0ELb0ELb0EEENS1_36VarlenDynamicPersistentTileSchedulerILi128ELi64ELi256ELi32ELb0ELb0ELb1ELb1ELb0ELb1EEEEEEEEEvNT_6ParamsE,"ax",@progbits
	.align	128
.text._ZN7cutlass13device_kernelIN5flash11enable_sm90INS1_16FlashAttnFwdSm90INS1_25CollectiveMainloopFwdSm90ILi2EN4cute5tupleIJNS5_1CILi1EEES8_S8_EEENS6_IJNS7_ILi128EEENS7_ILi64EEENS7_ILi256EEEEEELi256ENS_10bfloat16_tEfNS_4arch4Sm90ELb0ELb1ELb0ELb1ELb0ELb1ELb0ELb1ELb1ELb0ELb0ELb0EEENS1_21CollectiveEpilogueFwdINS6_IJSA_SC_SB_EEES9_SE_SG_Li256ELb1ELb0ELb0ELb0EEENS1_36VarlenDynamicPersistentTileSchedulerILi128ELi64ELi256ELi32ELb0ELb0ELb1ELb1ELb0ELb1EEEEEEEEEvNT_6ParamsE:
        .type           _ZN7cutlass13device_kernelIN5flash11enable_sm90INS1_16FlashAttnFwdSm90INS1_25CollectiveMainloopFwdSm90ILi2EN4cute5tupleIJNS5_1CILi1EEES8_S8_EEENS6_IJNS7_ILi128EEENS7_ILi64EEENS7_ILi256EEEEEELi256ENS_10bfloat16_tEfNS_4arch4Sm90ELb0ELb1ELb0ELb1ELb0ELb1ELb0ELb1ELb1ELb0ELb0ELb0EEENS1_21CollectiveEpilogueFwdINS6_IJSA_SC_SB_EEES9_SE_SG_Li256ELb1ELb0ELb0ELb0EEENS1_36VarlenDynamicPersistentTileSchedulerILi128ELi64ELi256ELi32ELb0ELb0ELb1ELb1ELb0ELb1EEEEEEEEEvNT_6ParamsE,@function
        .size           _ZN7cutlass13device_kernelIN5flash11enable_sm90INS1_16FlashAttnFwdSm90INS1_25CollectiveMainloopFwdSm90ILi2EN4cute5tupleIJNS5_1CILi1EEES8_S8_EEENS6_IJNS7_ILi128EEENS7_ILi64EEENS7_ILi256EEEEEELi256ENS_10bfloat16_tEfNS_4arch4Sm90ELb0ELb1ELb0ELb1ELb0ELb1ELb0ELb1ELb1ELb0ELb0ELb0EEENS1_21CollectiveEpilogueFwdINS6_IJSA_SC_SB_EEES9_SE_SG_Li256ELb1ELb0ELb0ELb0EEENS1_36VarlenDynamicPersistentTileSchedulerILi128ELi64ELi256ELi32ELb0ELb0ELb1ELb1ELb0ELb1EEEEEEEEEvNT_6ParamsE,(.L_x_12755 - _ZN7cutlass13device_kernelIN5flash11enable_sm90INS1_16FlashAttnFwdSm90INS1_25CollectiveMainloopFwdSm90ILi2EN4cute5tupleIJNS5_1CILi1EEES8_S8_EEENS6_IJNS7_ILi128EEENS7_ILi64EEENS7_ILi256EEEEEELi256ENS_10bfloat16_tEfNS_4arch4Sm90ELb0ELb1ELb0ELb1ELb0ELb1ELb0ELb1ELb1ELb0ELb0ELb0EEENS1_21CollectiveEpilogueFwdINS6_IJSA_SC_SB_EEES9_SE_SG_Li256ELb1ELb0ELb0ELb0EEENS1_36VarlenDynamicPersistentTileSchedulerILi128ELi64ELi256ELi32ELb0ELb0ELb1ELb1ELb0ELb1EEEEEEEEEvNT_6ParamsE)
        .other          _ZN7cutlass13device_kernelIN5flash11enable_sm90INS1_16FlashAttnFwdSm90INS1_25CollectiveMainloopFwdSm90ILi2EN4cute5tupleIJNS5_1CILi1EEES8_S8_EEENS6_IJNS7_ILi128EEENS7_ILi64EEENS7_ILi256EEEEEELi256ENS_10bfloat16_tEfNS_4arch4Sm90ELb0ELb1ELb0ELb1ELb0ELb1ELb0ELb1ELb1ELb0ELb0ELb0EEENS1_21CollectiveEpilogueFwdINS6_IJSA_SC_SB_EEES9_SE_SG_Li256ELb1ELb0ELb0ELb0EEENS1_36VarlenDynamicPersistentTileSchedulerILi128ELi64ELi256ELi32ELb0ELb0ELb1ELb1ELb0ELb1EEEEEEEEEvNT_6ParamsE,@"STO_CUDA_ENTRY STV_DEFAULT"
_ZN7cutlass13device_kernelIN5flash11enable_sm90INS1_16FlashAttnFwdSm90INS1_25CollectiveMainloopFwdSm90ILi2EN4cute5tupleIJNS5_1CILi1EEES8_S8_EEENS6_IJNS7_ILi128EEENS7_ILi64EEENS7_ILi256EEEEEELi256ENS_10bfloat16_tEfNS_4arch4Sm90ELb0ELb1ELb0ELb1ELb0ELb1ELb0ELb1ELb1ELb0ELb0ELb0EEENS1_21CollectiveEpilogueFwdINS6_IJSA_SC_SB_EEES9_SE_SG_Li256ELb1ELb0ELb0ELb0EEENS1_36VarlenDynamicPersistentTileSchedulerILi128ELi64ELi256ELi32ELb0ELb0ELb1ELb1ELb0ELb1EEEEEEEEEvNT_6ParamsE:
        /* <DEDUP_REMOVED lines=27> */
.L_x_1331:
[----:B------:R-:W-:Y:S05]  /*01b0*/  BSYNC B0 ;  /* 0x0000000000007941 */ /* 0x000fea0003800000 */
.L_x_1330:
        /* <DEDUP_REMOVED lines=41> */
.L_x_1332:
        /* <DEDUP_REMOVED lines=22> */
.L_x_1333:
        /* <DEDUP_REMOVED lines=18> */
.L_x_1334:
        /* <DEDUP_REMOVED lines=22> */
.L_x_1335:
        /* <DEDUP_REMOVED lines=22> */
.L_x_1336:
[----:B0-----:R-:W-:Y:S01]  /*0990*/  UMOV UR4, 0x1 ;  /* 0x0000000100047882 */ /* 0x001fe20000000000 */
[----:B------:R-:W-:Y:S01]  /*09a0*/  PLOP3.LUT P0, PT, PT, PT, UP0, 0x80, 0x0 ;  /* 0x000000000000781c */ /* 0x000fe20003f0f008 */
[----:B------:R-:W-:Y:S01]  /*09b0*/  USEL UR4, UR4, 0x2, !UP0 ;  /* 0x0000000204047887 */ /* 0x000fe2000c000000 */
[----:B------:R-:W-:Y:S01]  /*09c0*/  NOP ;  /* 0x0000000000007918 */ /* 0x000fe20000000000 */
[----:B------:R-:W-:Y:S04]  /*09d0*/  BSSY B7, `(.L_x_1337) ;  /* 0x00027cc000077945 */ /* 0x000fe80003800000 */
[----:B------:R-:W-:-:S05]  /*09e0*/  IMAD.U32 R2, RZ, RZ, UR4 ;  /* 0x00000004ff027e24 */ /* 0x000fca000f8e00ff */
[----:B------:R0:W-:Y:S01]  /*09f0*/  STL [R1+0xac], R2 ;  /* 0x0000ac0201007387 */ /* 0x0001e20000100800 */
[----:B-12-4-:R-:W-:Y:S06]  /*0a00*/  BAR.SYNC.DEFER_BLOCKING 0x0 ;  /* 0x0000000000007b1d */ /* 0x016fec0000010000 */
[----:B------:R-:W-:Y:S05]  /*0a10*/  @!P0 BRA `(.L_x_1338) ;  /* 0x0000020c00188947 */ /* 0x000fea0003800000 */
.L_x_1339:
        /* <DEDUP_REMOVED lines=8> */
[----:B-1----:R-:W-:-:S06]  /*0aa0*/  ULEA UR4, UR5, UR4, 0x18 ;  /* 0x0000000405047291 */ /* 0x002fcc000f8ec03f */
[----:B------:R-:W-:Y:S01]  /*0ab0*/  IMAD.U32 R16, RZ, RZ, UR4 ;  /* 0x00000004ff107e24 */ /* 0x000fe2000f8e00ff */
[----:B------:R-:W-:-:S04]  /*0ac0*/  ULDC UR4, c[0x0][0xc14] ;  /* 0x0003050000047ab9 */ /* 0x000fc80000000800 */
[----:B------:R-:W1:Y:S01]  /*0ad0*/  LDS.128 R12, [R16+0x308d0] ;  /* 0x0308d000100c7984 */ /* 0x000e620000000c00 */
[----:B------:R-:W-:Y:S06]  /*0ae0*/  BAR.ARV 0x4, 0x120 ;  /* 0x0104800000007b1d */ /* 0x000fec0000002000 */
[----:B-1----:R-:W-:-:S13]  /*0af0*/  ISETP.GE.AND P0, PT, R15, UR4, PT ;  /* 0x000000040f007c0c */ /* 0x002fda000bf06270 */
[----:B------:R-:W-:Y:S05]  /*0b00*/  @P0 BRA `(.L_x_1340) ;  /* 0x0000027800e00947 */ /* 0x000fea0003800000 */
[----:B0-----:R-:W2:Y:S01]  /*0b10*/  LDL R2, [R1+0xac] ;  /* 0x0000ac0001027983 */ /* 0x001ea20000100800 */
[----:B------:R-:W-:Y:S02]  /*0b20*/  IMAD.MOV.U32 R205, RZ, RZ, RZ ;  /* 0x000000ffffcd7224 */ /* 0x000fe400078e00ff */
[----:B------:R-:W-:Y:S01]  /*0b30*/  IMAD.MOV.U32 R200, RZ, RZ, RZ ;  /* 0x000000ffffc87224 */ /* 0x000fe200078e00ff */
[----:B------:R-:W0:Y:S02]  /*0b40*/  S2R R0, SR_TID.X ;  /* 0x0000000000007919 */ /* 0x000e240000002100 */
[----:B0-----:R-:W-:-:S05]  /*0b50*/  VIADD R0, R0, 0xffffff80 ;  /* 0xffffff8000007836 */ /* 0x001fca0000000000 */
[----:B------:R-:W-:-:S04]  /*0b60*/  SHF.R.S32.HI R3, RZ, 0x1f, R0 ;  /* 0x0000001fff037819 */ /* 0x000fc80000011400 */
[CC--:B------:R-:W-:Y:S02]  /*0b70*/  LEA.HI R18, R3.reuse, R0.reuse, RZ, 0x3 ;  /* 0x0000000003127211 */ /* 0x0c0fe400078f18ff */
[CC--:B------:R-:W-:Y:S02]  /*0b80*/  LEA.HI R4, R3.reuse, R0.reuse, RZ, 0x4 ;  /* 0x0000000003047211 */ /* 0x0c0fe400078f20ff */
[----:B------:R-:W-:Y:S02]  /*0b90*/  LOP3.LUT R7, R18, 0xfffffff8, RZ, 0xc0, !PT ;  /* 0xfffffff812077812 */ /* 0x000fe400078ec0ff */
[CC--:B------:R-:W-:Y:S02]  /*0ba0*/  LEA.HI R6, R3.reuse, R0.reuse, RZ, 0x5 ;  /* 0x0000000003067211 */ /* 0x0c0fe400078f28ff */
[----:B------:R-:W-:Y:S01]  /*0bb0*/  LEA.HI R10, R3, R0, RZ, 0x6 ;  /* 0x00000000030a7211 */ /* 0x000fe200078f30ff */
[----:B------:R-:W-:Y:S01]  /*0bc0*/  IMAD.IADD R17, R0, 0x1, -R7 ;  /* 0x0000000100117824 */ /* 0x000fe200078e0a07 */
[----:B------:R-:W-:Y:S01]  /*0bd0*/  SHF.R.S32.HI R7, RZ, 0x4, R4 ;  /* 0x00000004ff077819 */ /* 0x000fe20000011404 */
[----:B------:R-:W-:Y:S01]  /*0be0*/  IMAD.SHL.U32 R6, R6, 0x20, RZ ;  /* 0x0000002006067824 */ /* 0x000fe200078e00ff */
[----:B------:R-:W-:Y:S01]  /*0bf0*/  SHF.R.S32.HI R18, RZ, 0x3, R18 ;  /* 0x00000003ff127819 */ /* 0x000fe20000011412 */
[----:B------:R-:W-:-:S02]  /*0c00*/  IMAD.SHL.U32 R208, R17, 0x4, RZ ;  /* 0x0000000411d07824 */ /* 0x000fc400078e00ff */
[----:B------:R-:W-:Y:S01]  /*0c10*/  IMAD.SHL.U32 R22, R17, 0x8, RZ ;  /* 0x0000000811167824 */ /* 0x000fe200078e00ff */
[----:B------:R-:W-:Y:S01]  /*0c20*/  LOP3.LUT R6, R6, 0xfffffc00, RZ, 0xc0, !PT ;  /* 0xfffffc0006067812 */ /* 0x000fe200078ec0ff */
[C---:B------:R-:W-:Y:S02]  /*0c30*/  VIADD R12, R18.reuse, 0x40 ;  /* 0x00000040120c7836 */ /* 0x040fe40000000000 */
[C---:B------:R-:W-:Y:S01]  /*0c40*/  VIADD R235, R18.reuse, 0x20 ;  /* 0x0000002012eb7836 */ /* 0x040fe20000000000 */
[----:B------:R-:W-:Y:S01]  /*0c50*/  SHF.R.S32.HI R23, RZ, 0x1f, R22 ;  /* 0x0000001fff177819 */ /* 0x000fe20000011416 */
[----:B------:R-:W-:Y:S02]  /*0c60*/  IMAD.SHL.U32 R30, R18, 0x40, RZ ;  /* 0x00000040121e7824 */ /* 0x000fe400078e00ff */
[----:B------:R-:W-:-:S05]  /*0c70*/  IMAD.SHL.U32 R10, R10, 0x8, RZ ;  /* 0x000000080a0a7824 */ /* 0x000fca00078e00ff */
[----:B------:R-:W-:Y:S02]  /*0c80*/  LOP3.LUT R10, R10, 0xfffffe00, RZ, 0xc0, !PT ;  /* 0xfffffe000a0a7812 */ /* 0x000fe400078ec0ff */
[----:B--2---:R-:W-:Y:S02]  /*0c90*/  R2UR UR4, R2 ;  /* 0x00000000020472ca */ /* 0x004fe400000e0000 */
[----:B------:R-:W-:-:S04]  /*0ca0*/  LEA.HI R2, R3, R0, RZ, 0x7 ;  /* 0x0000000003027211 */ /* 0x000fc800078f38ff */
[----:B------:R-:W-:Y:S02]  /*0cb0*/  LOP3.LUT R5, R2, 0xffffff80, RZ, 0xc0, !PT ;  /* 0xffffff8002057812 */ /* 0x000fe400078ec0ff */
[----:B------:R-:W-:-:S03]  /*0cc0*/  SHF.R.S32.HI R3, RZ, 0x7, R2 ;  /* 0x00000007ff037819 */ /* 0x000fc60000011402 */
[----:B------:R-:W-:Y:S01]  /*0cd0*/  IMAD.IADD R20, R0, 0x1, -R5 ;  /* 0x0000000100147824 */ /* 0x000fe200078e0a05 */
[C---:B------:R-:W-:Y:S01]  /*0ce0*/  LOP3.LUT R5, R4.reuse, 0x3fffff0, RZ, 0xc0, !PT ;  /* 0x03fffff004057812 */ /* 0x040fe200078ec0ff */
[----:B------:R-:W-:Y:S01]  /*0cf0*/  ULOP3.LUT UR4, UR4, 0x1, URZ, 0xfc, !UPT ;  /* 0x0000000104047892 */ /* 0x000fe2000f8efc3f */
[----:B------:R-:W-:Y:S02]  /*0d00*/  LEA.HI R4, R4, R7, RZ, 0x1 ;  /* 0x0000000704047211 */ /* 0x000fe400078f08ff */
[----:B------:R-:W-:Y:S01]  /*0d10*/  SHF.R.S32.HI R8, RZ, 0x1f, R20 ;  /* 0x0000001fff087819 */ /* 0x000fe20000011414 */
[----:B------:R-:W-:Y:S01]  /*0d20*/  IMAD.IADD R5, R0, 0x1, -R5 ;  /* 0x0000000100057824 */ /* 0x000fe200078e0a05 */
[----:B------:R-:W-:Y:S01]  /*0d30*/  LOP3.LUT R4, R4, 0x1ffffffe, RZ, 0xc0, !PT ;  /* 0x1ffffffe04047812 */ /* 0x000fe200078ec0ff */
[----:B------:R-:W-:Y:S01]  /*0d40*/  STL [R1+0x88], R20 ;  /* 0x0000881401007387 */ /* 0x000fe20000100800 */
[-C--:B------:R-:W-:Y:S01]  /*0d50*/  LEA.HI R9, R8, R20.reuse, RZ, 0x2 ;  /* 0x0000001408097211 */ /* 0x080fe200078f10ff */
[----:B------:R-:W-:Y:S01]  /*0d60*/  IMAD R5, R5, 0x40, R6 ;  /* 0x0000004005057824 */ /* 0x000fe200078e0206 */
[----:B------:R-:W-:Y:S01]  /*0d70*/  LEA.HI R2, R2, R3, RZ, 0x1 ;  /* 0x0000000302027211 */ /* 0x000fe200078f08ff */
[----:B------:R-:W-:Y:S01]  /*0d80*/  IMAD.IADD R4, R7, 0x1, -R4 ;  /* 0x0000000107047824 */ /* 0x000fe200078e0a04 */
[--C-:B------:R-:W-:Y:S01]  /*0d90*/  SHF.R.S32.HI R0, RZ, 0x2, R9.reuse ;  /* 0x00000002ff007819 */ /* 0x100fe20000011409 */
[----:B------:R-:W-:Y:S01]  /*0da0*/  VIADD R7, R18, 0x60 ;  /* 0x0000006012077836 */ /* 0x000fe20000000000 */
[----:B------:R-:W-:Y:S01]  /*0db0*/  SHF.R.S32.HI R11, RZ, 0x1f, R9 ;  /* 0x0000001fff0b7819 */ /* 0x000fe20000011409 */
[----:B------:R0:W-:Y:S01]  /*0dc0*/  STL [R1+0x64], R17 ;  /* 0x0000641101007387 */ /* 0x0001e20000100800 */
[----:B------:R-:W-:-:S02]  /*0dd0*/  LEA.HI R8, R8, R20, RZ, 0x5 ;  /* 0x0000001408087211 */ /* 0x000fc400078f28ff */
[----:B------:R-:W-:Y:S02]  /*0de0*/  LEA.HI R11, R11, R0, RZ, 0x3 ;  /* 0x000000000b0b7211 */ /* 0x000fe400078f18ff */
[----:B------:R-:W-:Y:S02]  /*0df0*/  LOP3.LUT R2, R2, 0x3fffffe, RZ, 0xc0, !PT ;  /* 0x03fffffe02027812 */ /* 0x000fe400078ec0ff */
[----:B------:R-:W-:Y:S02]  /*0e00*/  LOP3.LUT R11, R11, 0xfffffff8, RZ, 0xc0, !PT ;  /* 0xfffffff80b0b7812 */ /* 0x000fe400078ec0ff */
[----:B------:R-:W-:Y:S01]  /*0e10*/  SHF.R.S32.HI R8, RZ, 0x5, R8 ;  /* 0x00000005ff087819 */ /* 0x000fe20000011408 */
[----:B------:R-:W-:Y:S01]  /*0e20*/  IMAD.IADD R2, R3, 0x1, -R2 ;  /* 0x0000000103027824 */ /* 0x000fe200078e0a02 */
[----:B------:R-:W-:Y:S01]  /*0e30*/  SHF.R.S32.HI R3, RZ, 0x1f, R12 ;  /* 0x0000001fff037819 */ /* 0x000fe2000001140c */
[----:B------:R-:W-:Y:S01]  /*0e40*/  IMAD.IADD R11, R0, 0x1, -R11 ;  /* 0x00000001000b7824 */ /* 0x000fe200078e0a0b */
[----:B------:R-:W-:Y:S01]  /*0e50*/  SHF.R.S32.HI R6, RZ, 0x1f, R7 ;  /* 0x0000001fff067819 */ /* 0x000fe20000011407 */
[----:B------:R-:W-:Y:S01]  /*0e60*/  IMAD R0, R4, 0x8, R5 ;  /* 0x0000000804007824 */ /* 0x000fe200078e0205 */
[----:B------:R-:W-:Y:S01]  /*0e70*/  LEA.HI R4, R3, R12, RZ, 0x3 ;  /* 0x0000000c03047211 */ /* 0x000fe200078f18ff */
[----:B------:R-:W-:Y:S01]  /*0e80*/  IMAD R11, R8, 0x10, R11 ;  /* 0x00000010080b7824 */ /* 0x000fe200078e020b */
[----:B------:R-:W-:Y:S01]  /*0e90*/  LOP3.LUT R236, R9, 0x7ffffffc, RZ, 0xc0, !PT ;  /* 0x7ffffffc09ec7812 */ /* 0x000fe200078ec0ff */
[----:B------:R-:W-:Y:S01]  /*0ea0*/  VIADD R8, R208, 0x40 ;  /* 0x00000040d0087836 */ /* 0x000fe20000000000 */
[----:B------:R1:W-:Y:S01]  /*0eb0*/  STL [R1+0xa8], R0 ;  /* 0x0000a80001007387 */ /* 0x0003e20000100800 */
[----:B------:R-:W-:-:S02]  /*0ec0*/  IMAD.SHL.U32 R5, R7, 0x40, RZ ;  /* 0x0000004007057824 */ /* 0x000fc400078e00ff */
[----:B------:R-:W-:Y:S01]  /*0ed0*/  IMAD.IADD R228, R208, 0x1, R8 ;  /* 0x00000001d0e47824 */ /* 0x000fe200078e0208 */
[----:B------:R-:W-:Y:S01]  /*0ee0*/  STL [R1+0x7c], R12 ;  /* 0x00007c0c01007387 */ /* 0x000fe20000100800 */
[----:B------:R-:W-:Y:S01]  /*0ef0*/  IMAD.IADD R236, R20, 0x1, -R236 ;  /* 0x0000000114ec7824 */ /* 0x000fe200078e0aec */
[----:B0-----:R-:W-:Y:S02]  /*0f00*/  LOP3.LUT R17, R5, 0x1c0, RZ, 0xc0, !PT ;  /* 0x000001c005117812 */ /* 0x001fe400078ec0ff */
[----:B------:R-:W-:Y:S01]  /*0f10*/  SHF.R.S32.HI R5, RZ, 0x1f, R228 ;  /* 0x0000001fff057819 */ /* 0x000fe200000114e4 */
[----:B------:R0:W-:Y:S01]  /*0f20*/  STL [R1+0x78], R7 ;  /* 0x0000780701007387 */ /* 0x0001e20000100800 */
[----:B-1----:R-:W-:Y:S01]  /*0f30*/  IMAD.SHL.U32 R0, R12, 0x40, RZ ;  /* 0x000000400c007824 */ /* 0x002fe200078e00ff */
[----:B------:R-:W-:Y:S02]  /*0f40*/  SHF.R.U32.HI R19, RZ, 0x3, R17 ;  /* 0x00000003ff137819 */ /* 0x000fe40000011611 */
[----:B------:R1:W-:Y:S02]  /*0f50*/  STL [R1+0x4], R8 ;  /* 0x0000040801007387 */ /* 0x0003e40000100800 */
[----:B------:R-:W-:-:S02]  /*0f60*/  LOP3.LUT R3, R0, 0x1c0, RZ, 0xc0, !PT ;  /* 0x000001c000037812 */ /* 0x000fc400078ec0ff */
[----:B------:R-:W-:Y:S01]  /*0f70*/  LEA.HI R0, R6, R7, RZ, 0x3 ;  /* 0x0000000706007211 */ /* 0x000fe200078f18ff */
[----:B------:R-:W-:Y:S01]  /*0f80*/  IMAD.SHL.U32 R6, R4, 0x40, RZ ;  /* 0x0000004004067824 */ /* 0x000fe200078e00ff */
[----:B0-----:R-:W-:Y:S02]  /*0f90*/  SHF.R.U32.HI R7, RZ, 0x3, R3 ;  /* 0x00000003ff077819 */ /* 0x001fe40000011603 */
[----:B------:R-:W-:Y:S01]  /*0fa0*/  LEA.HI R4, R5, R228, RZ, 0x3 ;  /* 0x000000e405047211 */ /* 0x000fe200078f18ff */
[----:B------:R-:W-:Y:S01]  /*0fb0*/  IMAD.SHL.U32 R12, R0, 0x40, RZ ;  /* 0x00000040000c7824 */ /* 0x000fe200078e00ff */
[--C-:B------:R-:W-:Y:S02]  /*0fc0*/  LOP3.LUT R0, R3, 0x38, R22.reuse, 0xf8, !PT ;  /* 0x0000003803007812 */ /* 0x100fe400078ef816 */
[----:B------:R-:W-:Y:S02]  /*0fd0*/  LOP3.LUT R29, R6, 0xfffffe00, RZ, 0xc0, !PT ;  /* 0xfffffe00061d7812 */ /* 0x000fe400078ec0ff */
[----:B-1----:R-:W-:-:S02]  /*0fe0*/  LOP3.LUT R8, R17, 0x38, R22, 0xf8, !PT ;  /* 0x0000003811087812 */ /* 0x002fc400078ef816 */
[--C-:B------:R-:W-:Y:S01]  /*0ff0*/  LOP3.LUT R6, R3, 0x38, R4.reuse, 0xf8, !PT ;  /* 0x0000003803067812 */ /* 0x100fe200078ef804 */
[----:B------:R-:W-:Y:S01]  /*1000*/  IMAD R3, R2, 0x40, R11 ;  /* 0x0000004002037824 */ /* 0x000fe200078e020b */
[----:B------:R-:W-:Y:S01]  /*1010*/  LOP3.LUT R27, R12, 0xfffffe00, RZ, 0xc0, !PT ;  /* 0xfffffe000c1b7812 */ /* 0x000fe200078ec0ff */
[----:B------:R-:W-:Y:S01]  /*1020*/  STL [R1+0x84], R29 ;  /* 0x0000841d01007387 */ /* 0x000fe20000100800 */
[----:B------:R-:W-:Y:S02]  /*1030*/  LOP3.LUT R21, R29, R0, R7, 0xf6, !PT ;  /* 0x000000001d157212 */ /* 0x000fe400078ef607 */
[----:B------:R-:W-:Y:S01]  /*1040*/  LOP3.LUT R0, R17, 0x38, R4, 0xf8, !PT ;  /* 0x0000003811007812 */ /* 0x000fe200078ef804 */
[----:B------:R-:W-:Y:S01]  /*1050*/  STL [R1+0x80], R27 ;  /* 0x0000801b01007387 */ /* 0x000fe20000100800 */
[----:B------:R-:W-:Y:S01]  /*1060*/  SHF.R.S32.HI R2, RZ, 0x1f, R235 ;  /* 0x0000001fff027819 */ /* 0x000fe200000114eb */
[----:B------:R-:W-:Y:S01]  /*1070*/  IMAD.MOV.U32 R17, RZ, RZ, RZ ;  /* 0x000000ffff117224 */ /* 0x000fe200078e00ff */
[----:B------:R-:W-:Y:S01]  /*1080*/  LOP3.LUT R25, R27, R8, R19, 0xf6, !PT ;  /* 0x000000081b197212 */ /* 0x000fe200078ef613 */
[----:B------:R-:W-:Y:S01]  /*1090*/  STL [R1+0x3c], R30 ;  /* 0x00003c1e01007387 */ /* 0x000fe20000100800 */
[----:B------:R-:W-:Y:S01]  /*10a0*/  LOP3.LUT R8, R0, R19, RZ, 0x3c, !PT ;  /* 0x0000001300087212 */ /* 0x000fe200078e3cff */
[----:B------:R-:W-:Y:S01]  /*10b0*/  IMAD.SHL.U32 R0, R235, 0x40, RZ ;  /* 0x00000040eb007824 */ /* 0x000fe200078e00ff */
[----:B------:R-:W-:Y:S01]  /*10c0*/  LEA.HI R2, R2, R235, RZ, 0x3 ;  /* 0x000000eb02027211 */ /* 0x000fe200078f18ff */
[----:B------:R0:W-:Y:S01]  /*10d0*/  STL [R1+0x58], R3 ;  /* 0x0000580301007387 */ /* 0x0001e20000100800 */
[----:B------:R-:W-:-:S02]  /*10e0*/  LEA.HI R5, R5, R228, RZ, 0x6 ;  /* 0x000000e405057211 */ /* 0x000fc400078f30ff */
[----:B------:R-:W-:Y:S01]  /*10f0*/  LOP3.LUT R28, R0, 0x1c0, RZ, 0xc0, !PT ;  /* 0x000001c0001c7812 */ /* 0x000fe200078ec0ff */
[----:B------:R-:W-:Y:S01]  /*1100*/  IMAD.SHL.U32 R2, R2, 0x40, RZ ;  /* 0x0000004002027824 */ /* 0x000fe200078e00ff */
[----:B------:R-:W-:Y:S01]  /*1110*/  LOP3.LUT R0, R4, 0x38, RZ, 0xc0, !PT ;  /* 0x0000003804007812 */ /* 0x000fe200078ec0ff */
[----:B------:R-:W-:Y:S01]  /*1120*/  IMAD.SHL.U32 R5, R5, 0x80, RZ ;  /* 0x0000008005057824 */ /* 0x000fe200078e00ff */
[----:B------:R-:W-:Y:S01]  /*1130*/  SHF.R.U32.HI R24, RZ, 0x3, R28 ;  /* 0x00000003ff187819 */ /* 0x000fe2000001161c */
[----:B------:R-:W-:Y:S01]  /*1140*/  STL [R1+0x38], R28 ;  /* 0x0000381c01007387 */ /* 0x000fe20000100800 */
[----:B------:R-:W-:Y:S01]  /*1150*/  LOP3.LUT R12, R2, 0xfffffe00, RZ, 0xc0, !PT ;  /* 0xfffffe00020c7812 */ /* 0x000fe200078ec0ff */
[----:B------:R-:W-:Y:S01]  /*1160*/  IMAD.U32 R2, RZ, RZ, UR4 ;  /* 0x00000004ff027e24 */ /* 0x000fe2000f8e00ff */
[----:B0-----:R-:W-:Y:S02]  /*1170*/  LOP3.LUT R3, R30, 0x1c0, RZ, 0xc0, !PT ;  /* 0x000001c01e037812 */ /* 0x001fe400078ec0ff */
[----:B------:R-:W-:-:S02]  /*1180*/  LOP3.LUT R4, R28, 0x38, R4, 0xf8, !PT ;  /* 0x000000381c047812 */ /* 0x000fc400078ef804 */
[----:B------:R-:W-:Y:S02]  /*1190*/  SHF.R.U32.HI R26, RZ, 0x3, R3 ;  /* 0x00000003ff1a7819 */ /* 0x000fe40000011603 */
[----:B------:R-:W-:Y:S02]  /*11a0*/  LOP3.LUT R6, R6, R7, RZ, 0x3c, !PT ;  /* 0x0000000706067212 */ /* 0x000fe400078e3cff */
[----:B------:R-:W-:Y:S01]  /*11b0*/  LOP3.LUT R5, R5, 0xffffe000, RZ, 0xc0, !PT ;  /* 0xffffe00005057812 */ /* 0x000fe200078ec0ff */
[----:B------:R-:W-:Y:S01]  /*11c0*/  STL [R1+0x48], R26 ;  /* 0x0000481a01007387 */ /* 0x000fe20000100800 */
[----:B------:R-:W-:Y:S02]  /*11d0*/  LOP3.LUT R0, R0, 0x1c0, R30, 0xf8, !PT ;  /* 0x000001c000007812 */ /* 0x000fe400078ef81e */
[----:B------:R-:W-:Y:S01]  /*11e0*/  LOP3.LUT R4, R4, R24, RZ, 0x3c, !PT ;  /* 0x0000001804047212 */ /* 0x000fe200078e3cff */
[----:B------:R-:W-:Y:S01]  /*11f0*/  STL [R1+0x40], R24 ;  /* 0x0000401801007387 */ /* 0x000fe20000100800 */
[-C--:B------:R-:W-:Y:S01]  /*1200*/  IADD3 R11, R6, R5.reuse, R29 ;  /* 0x00000005060b7210 */ /* 0x080fe20007ffe01d */
[----:B------:R-:W-:Y:S01]  /*1210*/  VIADD R6, R208, 0x60 ;  /* 0x00000060d0067836 */ /* 0x000fe20000000000 */
[----:B------:R-:W-:Y:S01]  /*1220*/  LOP3.LUT R0, R0, R26, RZ, 0x3c, !PT ;  /* 0x0000001a00007212 */ /* 0x000fe200078e3cff */
[----:B------:R-:W-:Y:S01]  /*1230*/  STL [R1+0x44], R12 ;  /* 0x0000440c01007387 */ /* 0x000fe20000100800 */
[-C--:B------:R-:W-:Y:S01]  /*1240*/  IADD3 R7, R4, R5.reuse, R12 ;  /* 0x0000000504077210 */ /* 0x080fe20007ffe00c */
[----:B------:R-:W-:Y:S01]  /*1250*/  VIADD R4, R22, 0x80 ;  /* 0x0000008016047836 */ /* 0x000fe20000000000 */
[----:B------:R-:W-:Y:S01]  /*1260*/  IADD3 R27, R8, R5, R27 ;  /* 0x00000005081b7210 */ /* 0x000fe20007ffe01b */
[----:B------:R-:W-:Y:S01]  /*1270*/  STL [R1+0x4c], R10 ;  /* 0x00004c0a01007387 */ /* 0x000fe20000100800 */
[----:B------:R-:W-:-:S02]  /*1280*/  LOP3.LUT R3, R3, 0x38, R22, 0xf8, !PT ;  /* 0x0000003803037812 */ /* 0x000fc400078ef816 */
[----:B------:R-:W-:Y:S01]  /*1290*/  IADD3 R5, R0, R5, R10 ;  /* 0x0000000500057210 */ /* 0x000fe20007ffe00a */
[----:B------:R-:W-:Y:S01]  /*12a0*/  STL [R1+0x14], R13 ;  /* 0x0000140d01007387 */ /* 0x000fe20000100800 */
[----:B------:R-:W-:Y:S01]  /*12b0*/  VIADD R0, R16, 0x10400 ;  /* 0x0001040010007836 */ /* 0x000fe20000000000 */
[----:B------:R-:W-:Y:S02]  /*12c0*/  SHF.R.S32.HI R19, RZ, 0x1f, R18 ;  /* 0x0000001fff137819 */ /* 0x000fe40000011412 */
[----:B------:R-:W-:Y:S04]  /*12d0*/  STL [R1+0x18], R14 ;  /* 0x0000180e01007387 */ /* 0x000fe80000100800 */
[----:B------:R-:W-:Y:S04]  /*12e0*/  STL [R1+0x1c], R15 ;  /* 0x00001c0f01007387 */ /* 0x000fe80000100800 */
[----:B------:R-:W-:Y:S04]  /*12f0*/  STL [R1+0x70], RZ ;  /* 0x000070ff01007387 */ /* 0x000fe80000100800 */
[----:B------:R0:W-:Y:S04]  /*1300*/  STL [R1+0x34], R2 ;  /* 0x0000340201007387 */ /* 0x0001e80000100800 */
[----:B------:R-:W-:Y:S01]  /*1310*/  STL [R1], RZ ;  /* 0x000000ff01007387 */ /* 0x000fe20000100800 */
[----:B0-----:R-:W-:-:S05]  /*1320*/  SHF.R.S32.HI R2, RZ, 0x1f, R235 ;  /* 0x0000001fff027819 */ /* 0x001fca00000114eb */
[----:B------:R0:W-:Y:S02]  /*1330*/  STL [R1+0x60], R2 ;  /* 0x0000600201007387 */ /* 0x0001e40000100800 */
[----:B0-----:R-:W-:-:S05]  /*1340*/  VIADD R2, R208, 0x20 ;  /* 0x00000020d0027836 */ /* 0x001fca0000000000 */
[----:B------:R0:W-:Y:S04]  /*1350*/  STL [R1+0x8], R2 ;  /* 0x0000080201007387 */ /* 0x0001e80000100800 */
[----:B------:R1:W-:Y:S04]  /*1360*/  STL [R1+0xc], R6 ;  /* 0x00000c0601007387 */ /* 0x0003e80000100800 */
[----:B------:R2:W-:Y:S01]  /*1370*/  STL [R1+0x2c], R4 ;  /* 0x00002c0401007387 */ /* 0x0005e20000100800 */
[----:B0-----:R-:W-:Y:S01]  /*1380*/  LOP3.LUT R2, R28, 0x38, R22, 0xf8, !PT ;  /* 0x000000381c027812 */ /* 0x001fe200078ef816 */
[----:B-1----:R-:W-:Y:S01]  /*1390*/  VIADD R6, R22, 0xc0 ;  /* 0x000000c016067836 */ /* 0x002fe20000000000 */
[----:B--2---:R-:W-:-:S04]  /*13a0*/  LOP3.LUT R4, R10, R3, R26, 0xf6, !PT ;  /* 0x000000030a047212 */ /* 0x004fc800078ef61a */
[----:B------:R0:W-:Y:S01]  /*13b0*/  STL [R1+0x30], R6 ;  /* 0x0000300601007387 */ /* 0x0001e20000100800 */
[----:B------:R-:W-:Y:S01]  /*13c0*/  LOP3.LUT R3, R12, R2, R24, 0xf6, !PT ;  /* 0x000000020c037212 */ /* 0x000fe200078ef618 */
[--C-:B------:R-:W-:Y:S02]  /*13d0*/  IMAD R2, R21, 0x2, R0.reuse ;  /* 0x0000000215027824 */ /* 0x100fe400078e0200 */
[----:B------:R-:W-:Y:S02]  /*13e0*/  STL [R1+0x5c], R4 ;  /* 0x00005c0401007387 */ /* 0x000fe40000100800 */
[--C-:B------:R-:W-:Y:S02]  /*13f0*/  IMAD R3, R3, 0x2, R0.reuse ;  /* 0x0000000203037824 */ /* 0x100fe400078e0200 */
[----:B------:R1:W-:Y:S01]  /*1400*/  STL [R1+0x98], R2 ;  /* 0x0000980201007387 */ /* 0x0003e20000100800 */
[----:B0-----:R-:W-:-:S05]  /*1410*/  IMAD R6, R25, 0x2, R0 ;  /* 0x0000000219067824 */ /* 0x001fca00078e0200 */
[----:B------:R0:W-:Y:S01]  /*1420*/  STL [R1+0x90], R6 ;  /* 0x0000900601007387 */ /* 0x0001e20000100800 */
[----:B-1----:R-:W-:-:S03]  /*1430*/  IMAD R2, R7, 0x2, R0 ;  /* 0x0000000207027824 */ /* 0x002fc600078e0200 */
[----:B------:R1:W-:Y:S04]  /*1440*/  STL [R1+0xa0], R3 ;  /* 0x0000a00301007387 */ /* 0x0003e80000100800 */
[----:B------:R2:W-:Y:S01]  /*1450*/  STL [R1+0x9c], R2 ;  /* 0x00009c0201007387 */ /* 0x0005e20000100800 */
[--C-:B0-----:R-:W-:Y:S02]  /*1460*/  IMAD R6, R11, 0x2, R0.reuse ;  /* 0x000000020b067824 */ /* 0x101fe400078e0200 */
[----:B-1----:R-:W-:-:S03]  /*1470*/  IMAD R3, R27, 0x2, R0 ;  /* 0x000000021b037824 */ /* 0x002fc600078e0200 */
[----:B------:R0:W-:Y:S01]  /*1480*/  STL [R1+0x94], R6 ;  /* 0x0000940601007387 */ /* 0x0001e20000100800 */
[----:B--2---:R-:W-:-:S03]  /*1490*/  IMAD R2, R5, 0x2, R0 ;  /* 0x0000000205027824 */ /* 0x004fc600078e0200 */
[----:B------:R0:W-:Y:S01]  /*14a0*/  STL [R1+0x8c], R3 ;  /* 0x00008c0301007387 */ /* 0x0001e20000100800 */
[----:B------:R-:W-:-:S05]  /*14b0*/  IMAD R0, R4, 0x2, R0 ;  /* 0x0000000204007824 */ /* 0x000fca00078e0200 */
[----:B------:R0:W-:Y:S04]  /*14c0*/  STL [R1+0x50], R0 ;  /* 0x0000500001007387 */ /* 0x0001e80000100800 */
[----:B------:R0:W-:Y:S02]  /*14d0*/  STL [R1+0xa4], R2 ;  /* 0x0000a40201007387 */ /* 0x0001e40000100800 */
.L_x_1652:
[----:B-12--5:R-:W2:Y:S01]  /*14e0*/  LDL R12, [R1+0x14] ;  /* 0x00001400010c7983 */ /* 0x026ea20000100800 */
[----:B------:R-:W-:Y:S01]  /*14f0*/  ULDC.64 UR4, c[0x0][0xa28] ;  /* 0x00028a0000047ab9 */ /* 0x000fe20000000a00 */
[----:B----4-:R-:W1:Y:S02]  /*1500*/  LDC.64 R4, c[0x0][0xa08] ;  /* 0x00028200ff047b82 */ /* 0x010e640000000a00 */
[----:B------:R-:W3:Y:S04]  /*1510*/  LDL R29, [R1+0x18] ;  /* 0x00001800011d7983 */ /* 0x000ee80000100800 */
[----:B------:R-:W4:Y:S01]  /*1520*/  LDL R30, [R1+0x1c] ;  /* 0x00001c00011e7983 */ /* 0x000f220000100800 */
[----:B------:R-:W-:-:S04]  /*1530*/  ISETP.NE.U32.AND P0, PT, RZ, UR4, PT ;  /* 0x00000004ff007c0c */ /* 0x000fc8000bf05070 */
[----:B------:R-:W-:Y:S01]  /*1540*/  ISETP.NE.AND.EX P0, PT, RZ, UR5, PT, P0 ;  /* 0x00000005ff007c0c */ /* 0x000fe2000bf05300 */
[----:B------:R-:W-:Y:S02]  /*1550*/  ULDC.64 UR4, c[0x0][0xa18] ;  /* 0x0002860000047ab9 */ /* 0x000fe40000000a00 */
[----:B------:R-:W-:-:S04]  /*1560*/  ISETP.NE.U32.AND P1, PT, RZ, UR4, PT ;  /* 0x00000004ff007c0c */ /* 0x000fc8000bf25070 */
[----:B------:R-:W-:Y:S01]  /*1570*/  ISETP.NE.AND.EX P1, PT, RZ, UR5, PT, P1 ;  /* 0x00000005ff007c0c */ /* 0x000fe2000bf25310 */
[----:B------:R-:W-:-:S05]  /*1580*/  ULDC.64 UR4, c[0x0][0xa08] ;  /* 0x0002820000047ab9 */ /* 0x000fca0000000a00 */
[----:B0-----:R-:W0:Y:S08]  /*1590*/  @P0 LDC.64 R2, c[0x0][0xa28] ;  /* 0x00028a00ff020b82 */ /* 0x001e300000000a00 */
[----:B------:R-:W0:Y:S01]  /*15a0*/  @P1 LDC.64 R6, c[0x0][0xa18] ;  /* 0x00028600ff061b82 */ /* 0x000e220000000a00 */
[----:B------:R-:W-:Y:S01]  /*15b0*/  ISETP.NE.U32.AND P3, PT, RZ, UR4, PT ;  /* 0x00000004ff007c0c */ /* 0x000fe2000bf65070 */
[----:B------:R-:W-:-:S03]  /*15c0*/  ULDC UR4, c[0x0][0x288] ;  /* 0x0000a20000047ab9 */ /* 0x000fc60000000800 */
[----:B------:R-:W-:Y:S01]  /*15d0*/  ISETP.NE.AND.EX P3, PT, RZ, UR5, PT, P3 ;  /* 0x00000005ff007c0c */ /* 0x000fe2000bf65330 */
[----:B------:R-:W-:Y:S01]  /*15e0*/  IMAD.U32 R227, RZ, RZ, UR4 ;  /* 0x00000004ffe37e24 */ /* 0x000fe2000f8e00ff */
[----:B------:R-:W-:Y:S01]  /*15f0*/  ULDC.64 UR4, c[0x0][0x3f8] ;  /* 0x0000fe0000047ab9 */ /* 0x000fe20000000a00 */
[----:B------:R-:W-:Y:S01]  /*1600*/  IMAD.MOV.U32 R0, RZ, RZ, RZ ;  /* 0x000000ffff007224 */ /* 0x000fe200078e00ff */
[----:B------:R-:W-:Y:S01]  /*1610*/  UISETP.NE.U32.AND UP0, UPT, UR4, URZ, UPT ;  /* 0x0000003f0400728c */ /* 0x000fe2000bf05070 */
[----:B------:R-:W-:Y:S01]  /*1620*/  IMAD.MOV.U32 R28, RZ, RZ, RZ ;  /* 0x000000ffff1c7224 */ /* 0x000fe200078e00ff */
[----:B------:R-:W-:Y:S01]  /*1630*/  ULDC.64 UR6, c[0x0][0x208] ;  /* 0x0000820000067ab9 */ /* 0x000fe20000000a00 */
[----:B------:R-:W-:Y:S01]  /*1640*/  ULDC UR4, c[0x0][0x404] ;  /* 0x0001010000047ab9 */ /* 0x000fe20000000800 */
[----:B------:R-:W-:-:S03]  /*1650*/  UISETP.NE.AND.EX UP0, UPT, UR5, URZ, UPT, UP0 ;  /* 0x0000003f0500728c */ /* 0x000fc6000bf05300 */
[----:B------:R-:W-:Y:S01]  /*1660*/  ULDC UR5, c[0x0][0x2e0] ;  /* 0x0000b80000057ab9 */ /* 0x000fe20000000800 */
[----:B------:R-:W-:-:S04]  /*1670*/  USEL UR4, UR4, 0x1, UP0 ;  /* 0x0000000104047887 */ /* 0x000fc80008000000 */
[----:B------:R-:W-:-:S03]  /*1680*/  UIMAD UR4, UR4, UR5, URZ ;  /* 0x00000005040472a4 */ /* 0x000fc6000f8e023f */
[----:B------:R-:W-:Y:S01]  /*1690*/  ULDC UR5, c[0x0][0x338] ;  /* 0x0000ce0000057ab9 */ /* 0x000fe20000000800 */
[----:B--2---:R2:W-:Y:S04]  /*16a0*/  STL [R1+0x74], R12 ;  /* 0x0000740c01007387 */ /* 0x0045e80000100800 */
[----:B---3--:R2:W-:Y:S04]  /*16b0*/  STL [R1+0x68], R29 ;  /* 0x0000681d01007387 */ /* 0x0085e80000100800 */
[----:B----4-:R2:W-:Y:S01]  /*16c0*/  STL [R1+0x6c], R30 ;  /* 0x00006c1e01007387 */ /* 0x0105e20000100800 */
[----:B-1----:R-:W-:-:S04]  /*16d0*/  IMAD.WIDE R8, R30, 0x4, R4 ;  /* 0x000000041e087825 */ /* 0x002fc800078e0204 */
[C---:B0-----:R-:W-:Y:S01]  /*16e0*/  @P0 IMAD.WIDE R2, R30.reuse, 0x4, R2 ;  /* 0x000000041e020825 */ /* 0x041fe200078e0202 */
[----:B------:R2:W5:Y:S03]  /*16f0*/  @P3 LDG.E R28, desc[UR6][R8.64] ;  /* 0x00000006081c3981 */ /* 0x000566000c1e1900 */
[----:B------:R-:W-:Y:S01]  /*1700*/  @P1 IMAD.WIDE R4, R30, 0x4, R6 ;  /* 0x000000041e041825 */ /* 0x000fe200078e0206 */
[----:B------:R2:W5:Y:S04]  /*1710*/  @P0 LDG.E R0, desc[UR6][R2.64] ;  /* 0x0000000602000981 */ /* 0x000568000c1e1900 */
[----:B------:R2:W5:Y:S01]  /*1720*/  @P1 LDG.E R227, desc[UR6][R4.64] ;  /* 0x0000000604e31981 */ /* 0x000562000c1e1900 */
[----:B------:R-:W-:-:S02]  /*1730*/  ULDC.64 UR6, c[0x0][0xa20] ;  /* 0x0002880000067ab9 */ /* 0x000fc40000000a00 */
[----:B------:R-:W-:-:S04]  /*1740*/  ISETP.NE.U32.AND P2, PT, RZ, UR6, PT ;  /* 0x00000006ff007c0c */ /* 0x000fc8000bf45070 */
[----:B------:R-:W-:Y:S01]  /*1750*/  ISETP.NE.AND.EX P2, PT, RZ, UR7, PT, P2 ;  /* 0x00000007ff007c0c */ /* 0x000fe2000bf45320 */
[----:B------:R-:W-:-:S12]  /*1760*/  @P1 BRA `(.L_x_1341) ;  /* 0x0000000000281947 */ /* 0x000fd80003800000 */
[----:B------:R-:W-:Y:S02]  /*1770*/  ULDC.64 UR6, c[0x0][0xa00] ;  /* 0x0002800000067ab9 */ /* 0x000fe40000000a00 */
[----:B------:R-:W-:-:S04]  /*1780*/  ISETP.NE.U32.AND P0, PT, RZ, UR6, PT ;  /* 0x00000006ff007c0c */ /* 0x000fc8000bf05070 */
[----:B------:R-:W-:-:S13]  /*1790*/  ISETP.NE.AND.EX P0, PT, RZ, UR7, PT, P0 ;  /* 0x00000007ff007c0c */ /* 0x000fda000bf05300 */
[----:B------:R-:W-:Y:S05]  /*17a0*/  @!P0 BRA `(.L_x_1341) ;  /* 0x0000000000188947 */ /* 0x000fea0003800000 */
[----:B--2---:R-:W0:Y:S01]  /*17b0*/  LDC.64 R2, c[0x0][0xa00] ;  /* 0x00028000ff027b82 */ /* 0x004e220000000a00 */
[----:B------:R-:W-:Y:S01]  /*17c0*/  ULDC.64 UR6, c[0x0][0x208] ;  /* 0x0000820000067ab9 */ /* 0x000fe20000000a00 */
[----:B0-----:R-:W-:-:S05]  /*17d0*/  IMAD.WIDE R2, R30, 0x4, R2 ;  /* 0x000000041e027825 */ /* 0x001fca00078e0202 */
[----:B-----5:R-:W2:Y:S04]  /*17e0*/  LDG.E R227, desc[UR6][R2.64] ;  /* 0x0000000602e37981 */ /* 0x020ea8000c1e1900 */
[----:B------:R-:W2:Y:S02]  /*17f0*/  LDG.E R4, desc[UR6][R2.64+0x4] ;  /* 0x0000040602047981 */ /* 0x000ea4000c1e1900 */
[----:B--2---:R-:W-:-:S07]  /*1800*/  IMAD.IADD R227, R4, 0x1, -R227 ;  /* 0x0000000104e37824 */ /* 0x004fce00078e0ae3 */
.L_x_1341:
[----:B--2---:R-:W-:Y:S02]  /*1810*/  IMAD.U32 R2, RZ, RZ, UR5 ;  /* 0x00000005ff027e24 */ /* 0x004fe4000f8e00ff */
[----:B------:R-:W-:Y:S01]  /*1820*/  IMAD.U32 R27, RZ, RZ, UR4 ;  /* 0x00000004ff1b7e24 */ /* 0x000fe2000f8e00ff */
[----:B------:R-:W-:Y:S06]  /*1830*/  @!P2 BRA `(.L_x_1342) ;  /* 0x000000000014a947 */ /* 0x000fec0003800000 */
[----:B------:R-:W0:Y:S01]  /*1840*/  LDC.64 R4, c[0x0][0xa20] ;  /* 0x00028800ff047b82 */ /* 0x000e220000000a00 */
[----:B------:R-:W-:Y:S01]  /*1850*/  ULDC.64 UR4, c[0x0][0x208] ;  /* 0x0000820000047ab9 */ /* 0x000fe20000000a00 */
[----:B0-----:R-:W-:-:S05]  /*1860*/  IMAD.WIDE R4, R30, 0x4, R4 ;  /* 0x000000041e047825 */ /* 0x001fca00078e0204 */
[----:B------:R0:W5:Y:S01]  /*1870*/  LDG.E R27, desc[UR4][R4.64] ;  /* 0x00000004041b7981 */ /* 0x000162000c1e1900 */
[----:B------:R-:W-:Y:S05]  /*1880*/  BRA `(.L_x_1343) ;  /* 0x0000000000147947 */ /* 0x000fea0003800000 */
.L_x_1342:
[----:B------:R-:W-:Y:S05]  /*1890*/  @!P3 BRA `(.L_x_1343) ;  /* 0x000000000010b947 */ /* 0x000fea0003800000 */
[----:B------:R-:W-:Y:S02]  /*18a0*/  ULDC.64 UR4, c[0x0][0x208] ;  /* 0x0000820000047ab9 */ /* 0x000fe40000000a00 */
[----:B------:R-:W2:Y:S04]  /*18b0*/  LDG.E R4, desc[UR4][R8.64] ;  /* 0x0000000408047981 */ /* 0x000ea8000c1e1900 */
[----:B------:R-:W2:Y:S02]  /*18c0*/  LDG.E R27, desc[UR4][R8.64+0x4] ;  /* 0x00000404081b7981 */ /* 0x000ea4000c1e1900 */
[----:B--2---:R-:W-:-:S07]  /*18d0*/  IMAD.IADD R27, R27, 0x1, -R4 ;  /* 0x000000011b1b7824 */ /* 0x004fce00078e0a04 */
.L_x_1343:
[----:B------:R-:W-:Y:S01]  /*18e0*/  ULDC.64 UR4, c[0x0][0xa10] ;  /* 0x0002840000047ab9 */ /* 0x000fe20000000a00 */
[----:B------:R-:W-:Y:S01]  /*18f0*/  ULDC.64 UR6, c[0x0][0x208] ;  /* 0x0000820000067ab9 */ /* 0x000fe20000000a00 */
[----:B------:R-:W-:Y:S01]  /*1900*/  ISETP.NE.U32.AND P0, PT, RZ, UR4, PT ;  /* 0x00000004ff007c0c */ /* 0x000fe2000bf05070 */
[----:B------:R-:W1:Y:S03]  /*1910*/  LDC.64 R10, c[0x0][0x9e0] ;  /* 0x00027800ff0a7b82 */ /* 0x000e660000000a00 */
[----:B------:R-:W-:Y:S01]  /*1920*/  ISETP.NE.AND.EX P0, PT, RZ, UR5, PT, P0 ;  /* 0x00000005ff007c0c */ /* 0x000fe2000bf05300 */
[----:B------:R-:W-:Y:S02]  /*1930*/  ULDC.64 UR4, c[0x0][0xa30] ;  /* 0x00028c0000047ab9 */ /* 0x000fe40000000a00 */
[----:B------:R-:W-:-:S04]  /*1940*/  ISETP.NE.U32.AND P1, PT, RZ, UR4, PT ;  /* 0x00000004ff007c0c */ /* 0x000fc8000bf25070 */
[----:B------:R-:W-:-:S06]  /*1950*/  ISETP.NE.AND.EX P1, PT, RZ, UR5, PT, P1 ;  /* 0x00000005ff007c0c */ /* 0x000fcc000bf25310 */
[----:B0-----:R-:W0:Y:S08]  /*1960*/  @P0 LDC.64 R4, c[0x0][0xa10] ;  /* 0x00028400ff040b82 */ /* 0x001e300000000a00 */
[----:B------:R-:W2:Y:S01]  /*1970*/  @P1 LDC.64 R6, c[0x0][0xa30] ;  /* 0x00028c00ff061b82 */ /* 0x000ea20000000a00 */
[----:B0-----:R-:W-:-:S05]  /*1980*/  @P0 IMAD.WIDE R4, R30, 0x4, R4 ;  /* 0x000000041e040825 */ /* 0x001fca00078e0204 */
[----:B------:R-:W3:Y:S04]  /*1990*/  @P0 LDG.E R3, desc[UR6][R4.64] ;  /* 0x0000000604030981 */ /* 0x000ee8000c1e1900 */
[----:B------:R-:W3:Y:S01]  /*19a0*/  @P0 LDG.E R8, desc[UR6][R4.64+0x4] ;  /* 0x0000040604080981 */ /* 0x000ee2000c1e1900 */
[----:B-----5:R-:W-:Y:S02]  /*19b0*/  IMAD.MOV.U32 R24, RZ, RZ, R27 ;  /* 0x000000ffff187224 */ /* 0x020fe400078e001b */
[----:B--2---:R-:W-:-:S04]  /*19c0*/  @P1 IMAD.WIDE R6, R30, 0x4, R6 ;  /* 0x000000041e061825 */ /* 0x004fc800078e0206 */
[----:B------:R-:W-:Y:S01]  /*19d0*/  IMAD.IADD R9, R27, 0x1, -R0 ;  /* 0x000000011b097824 */ /* 0x000fe200078e0a00 */
[----:B------:R0:W5:Y:S01]  /*19e0*/  @P1 LDG.E R24, desc[UR6][R6.64] ;  /* 0x0000000606181981 */ /* 0x000162000c1e1900 */
[----:B-1----:R-:W-:Y:S02]  /*19f0*/  ISETP.GE.AND P1, PT, R11, 0x1, PT ;  /* 0x000000010b00780c */ /* 0x002fe40003f26270 */
[----:B------:R-:W-:Y:S01]  /*1a00*/  LEA R104, R12, 0x80, 0x7 ;  /* 0x000000800c687811 */ /* 0x000fe200078e38ff */
[----:B---3--:R-:W-:-:S04]  /*1a10*/  @P0 IMAD.IADD R2, R8, 0x1, -R3 ;  /* 0x0000000108020824 */ /* 0x008fc800078e0a03 */
[----:B------:R-:W-:-:S04]  /*1a20*/  IMAD.IADD R226, R9, 0x1, R2 ;  /* 0x0000000109e27824 */ /* 0x000fc800078e0202 */
[C---:B------:R-:W-:Y:S01]  /*1a30*/  VIADD R0, R226.reuse, 0x3f ;  /* 0x0000003fe2007836 */ /* 0x040fe20000000000 */
[----:B------:R-:W-:-:S04]  /*1a40*/  IADD3 R104, R226, R104, -R227 ;  /* 0x00000068e2687210 */ /* 0x000fc80007ffe8e3 */
[----:B------:R-:W-:-:S04]  /*1a50*/  SHF.R.S32.HI R3, RZ, 0x1f, R0 ;  /* 0x0000001fff037819 */ /* 0x000fc80000011400 */
[----:B------:R-:W-:Y:S01]  /*1a60*/  LEA.HI R3, R3, R0, RZ, 0x6 ;  /* 0x0000000003037211 */ /* 0x000fe200078f30ff */
[----:B------:R-:W-:-:S03]  /*1a70*/  IMAD.IADD R0, R104, 0x1, R10 ;  /* 0x0000000168007824 */ /* 0x000fc600078e020a */
[----:B------:R-:W-:Y:S01]  /*1a80*/  SHF.R.S32.HI R108, RZ, 0x6, R3 ;  /* 0x00000006ff6c7819 */ /* 0x000fe20000011403 */
[----:B0-----:R-:W-:Y:S06]  /*1a90*/  @!P1 BRA `(.L_x_1344) ;  /* 0x0000000000489947 */ /* 0x001fec0003800000 */
[C---:B------:R-:W-:Y:S01]  /*1aa0*/  ISETP.GT.AND P0, PT, R104.reuse, RZ, PT ;  /* 0x000000ff6800720c */ /* 0x040fe20003f04270 */
[----:B------:R-:W-:Y:S01]  /*1ab0*/  BSSY B0, `(.L_x_1345) ;  /* 0x000000e000007945 */ /* 0x000fe20003800000 */
[----:B------:R-:W-:-:S11]  /*1ac0*/  VIADD R3, R104, 0xffffffff ;  /* 0xffffffff68037836 */ /* 0x000fd60000000000 */
        /* <DEDUP_REMOVED lines=8> */
.L_x_1346:
[----:B------:R-:W-:-:S13]  /*1b50*/  ISETP.NE.AND P0, PT, R11, 0x1, PT ;  /* 0x000000010b00780c */ /* 0x000fda0003f05270 */
[----:B------:R-:W0:Y:S02]  /*1b60*/  @P0 LDC.64 R4, c[0x0][0x9e8] ;  /* 0x00027a00ff040b82 */ /* 0x000e240000000a00 */
[----:B0-----:R-:W-:-:S05]  /*1b70*/  @P0 IMAD.HI.U32 R4, R3, R4, RZ ;  /* 0x0000000403040227 */ /* 0x001fca00078e00ff */
[----:B------:R-:W-:-:S07]  /*1b80*/  @P0 SHF.R.U32.HI R3, RZ, R5, R4 ;  /* 0x00000005ff030219 */ /* 0x000fce0000011604 */
.L_x_1347:
[----:B------:R-:W-:Y:S05]  /*1b90*/  BSYNC B0 ;  /* 0x0000000000007941 */ /* 0x000fea0003800000 */
.L_x_1345:
[----:B------:R-:W-:-:S05]  /*1ba0*/  IMAD R3, R3, R11, R11 ;  /* 0x0000000b03037224 */ /* 0x000fca00078e020b */
[----:B------:R-:W-:-:S07]  /*1bb0*/  VIMNMX R0, R0, R3, PT ;  /* 0x0000000300007248 */ /* 0x000fce0003fe0100 */
.L_x_1344:
[----:B------:R-:W-:Y:S01]  /*1bc0*/  IMAD R3, R12, 0x80, -R227 ;  /* 0x000000800c037824 */ /* 0x000fe200078e0ae3 */
[----:B------:R-:W-:-:S03]  /*1bd0*/  ULDC UR4, c[0x0][0x9dc] ;  /* 0x0002770000047ab9 */ /* 0x000fc60000000800 */
[----:B------:R-:W-:-:S04]  /*1be0*/  IMAD.IADD R102, R226, 0x1, R3 ;  /* 0x00000001e2667824 */ /* 0x000fc800078e0203 */
[----:B------:R-:W-:Y:S01]  /*1bf0*/  VIADD R3, R102, -UR4 ;  /* 0x8000000466037c36 */ /* 0x000fe20008000000 */
[----:B------:R-:W-:Y:S06]  /*1c00*/  @!P1 BRA `(.L_x_1348) ;  /* 0x0000000000489947 */ /* 0x000fec0003800000 */
[----:B------:R-:W-:Y:S01]  /*1c10*/  ISETP.GT.AND P0, PT, R102, -0x1, PT ;  /* 0xffffffff6600780c */ /* 0x000fe20003f04270 */
[----:B------:R-:W-:-:S12]  /*1c20*/  BSSY B0, `(.L_x_1349) ;  /* 0x000000e000007945 */ /* 0x000fd80003800000 */
        /* <DEDUP_REMOVED lines=8> */
.L_x_1350:
[----:B------:R-:W-:Y:S01]  /*1cb0*/  ISETP.NE.AND P0, PT, R11, 0x1, PT ;  /* 0x000000010b00780c */ /* 0x000fe20003f05270 */
[----:B------:R-:W-:-:S12]  /*1cc0*/  IMAD.MOV.U32 R4, RZ, RZ, R102 ;  /* 0x000000ffff047224 */ /* 0x000fd800078e0066 */
[----:B------:R-:W0:Y:S02]  /*1cd0*/  @P0 LDC.64 R6, c[0x0][0x9e8] ;  /* 0x00027a00ff060b82 */ /* 0x000e240000000a00 */
[----:B0-----:R-:W-:-:S05]  /*1ce0*/  @P0 IMAD.HI.U32 R6, R102, R6, RZ ;  /* 0x0000000666060227 */ /* 0x001fca00078e00ff */
[----:B------:R-:W-:-:S07]  /*1cf0*/  @P0 SHF.R.U32.HI R4, RZ, R7, R6 ;  /* 0x00000007ff040219 */ /* 0x000fce0000011606 */
.L_x_1351:
[----:B------:R-:W-:Y:S05]  /*1d00*/  BSYNC B0 ;  /* 0x0000000000007941 */ /* 0x000fea0003800000 */
.L_x_1349:
[----:B------:R-:W-:-:S05]  /*1d10*/  IMAD R4, R4, R11, RZ ;  /* 0x0000000b04047224 */ /* 0x000fca00078e02ff */
[----:B------:R-:W-:-:S07]  /*1d20*/  VIMNMX R3, R3, R4, !PT ;  /* 0x0000000403037248 */ /* 0x000fce0007fe0100 */
.L_x_1348:
[----:B------:R-:W-:Y:S01]  /*1d30*/  VIADD R0, R0, 0x3f ;  /* 0x0000003f00007836 */ /* 0x000fe20000000000 */
[----:B------:R-:W-:-:S04]  /*1d40*/  SHF.R.S32.HI R4, RZ, 0x1f, R3 ;  /* 0x0000001fff047819 */ /* 0x000fc80000011403 */
[----:B------:R-:W-:Y:S02]  /*1d50*/  SHF.R.S32.HI R5, RZ, 0x1f, R0 ;  /* 0x0000001fff057819 */ /* 0x000fe40000011400 */
[----:B------:R-:W-:Y:S02]  /*1d60*/  LEA.HI R4, R4, R3, RZ, 0x6 ;  /* 0x0000000304047211 */ /* 0x000fe400078f30ff */
[----:B------:R-:W-:Y:S02]  /*1d70*/  LEA.HI R5, R5, R0, RZ, 0x6 ;  /* 0x0000000005057211 */ /* 0x000fe400078f30ff */
[----:B------:R-:W-:Y:S02]  /*1d80*/  SHF.R.S32.HI R4, RZ, 0x6, R4 ;  /* 0x00000006ff047819 */ /* 0x000fe40000011404 */
[----:B------:R-:W-:Y:S02]  /*1d90*/  SHF.R.S32.HI R5, RZ, 0x6, R5 ;  /* 0x00000006ff057819 */ /* 0x000fe40000011405 */
[----:B------:R-:W-:-:S02]  /*1da0*/  VIMNMX R4, RZ, R4, !PT ;  /* 0x00000004ff047248 */ /* 0x000fc40007fe0100 */
[----:B------:R-:W-:-:S03]  /*1db0*/  VIMNMX R5, R108, R5, PT ;  /* 0x000000056c057248 */ /* 0x000fc60003fe0100 */
[--C-:B------:R-:W-:Y:S02]  /*1dc0*/  IMAD R4, R4, 0x40, -R9.reuse ;  /* 0x0000004004047824 */ /* 0x100fe400078e0a09 */
[----:B------:R-:W-:-:S03]  /*1dd0*/  IMAD R5, R5, 0x40, -R9 ;  /* 0x0000004005057824 */ /* 0x000fc600078e0a09 */
[----:B------:R-:W-:Y:S02]  /*1de0*/  VIMNMX R4, RZ, R4, !PT ;  /* 0x00000004ff047248 */ /* 0x000fe40007fe0100 */
[----:B------:R-:W-:Y:S02]  /*1df0*/  VIMNMX R5, R5, R2, PT ;  /* 0x0000000205057248 */ /* 0x000fe40003fe0100 */
[----:B------:R-:W-:Y:S02]  /*1e00*/  SHF.R.U32.HI R25, RZ, 0x6, R4 ;  /* 0x00000006ff197819 */ /* 0x000fe40000011604 */
[----:B------:R-:W-:-:S03]  /*1e10*/  ISETP.GT.AND P0, PT, R5, R4, PT ;  /* 0x000000040500720c */ /* 0x000fc60003f04270 */
[----:B------:R-:W-:-:S10]  /*1e20*/  IMAD.MOV.U32 R26, RZ, RZ, R25 ;  /* 0x000000ffff1a7224 */ /* 0x000fd400078e0019 */
[----:B------:R-:W-:-:S05]  /*1e30*/  @P0 VIADD R0, R5, 0x3f ;  /* 0x0000003f05000836 */ /* 0x000fca0000000000 */
[----:B------:R-:W-:-:S04]  /*1e40*/  @P0 SHF.R.S32.HI R3, RZ, 0x1f, R0 ;  /* 0x0000001fff030819 */ /* 0x000fc80000011400 */
[----:B------:R-:W-:-:S04]  /*1e50*/  @P0 LEA.HI R3, R3, R0, RZ, 0x6 ;  /* 0x0000000003030211 */ /* 0x000fc800078f30ff */
[----:B------:R-:W-:Y:S02]  /*1e60*/  @P0 SHF.R.S32.HI R26, RZ, 0x6, R3 ;  /* 0x00000006ff1a0819 */ /* 0x000fe40000011403 */
[----:B------:R-:W-:Y:S02]  /*1e70*/  PLOP3.LUT P0, PT, PT, PT, PT, 0x80, 0x0 ;  /* 0x000000000000781c */ /* 0x000fe40003f0f070 */
[----:B------:R-:W-:-:S13]  /*1e80*/  ISETP.GT.AND P1, PT, R26, R25, PT ;  /* 0x000000191a00720c */ /* 0x000fda0003f24270 */
[----:B------:R-:W-:Y:S05]  /*1e90*/  @!P1 BRA `(.L_x_1352) ;  /* 0x0000006c00209947 */ /* 0x000fea0003800000 */
        /* <DEDUP_REMOVED lines=20> */
.L_x_1354:
[----:B------:R-:W-:Y:S05]  /*1fe0*/  BSYNC B6 ;  /* 0x0000000000067941 */ /* 0x000fea0003800000 */
.L_x_1353:
        /* <DEDUP_REMOVED lines=20> */
.L_x_1356:
[----:B------:R-:W-:Y:S05]  /*2130*/  BSYNC B6 ;  /* 0x0000000000067941 */ /* 0x000fea0003800000 */
.L_x_1355:
[----:B------:R-:W-:Y:S01]  /*2140*/  ULDC.64 UR4, c[0x0][0x9f8] ;  /* 0x00027e0000047ab9 */ /* 0x000fe20000000a00 */
[----:B------:R-:W0:Y:S01]  /*2150*/  LDC R0, c[0x0][0x428] ;  /* 0x00010a00ff007b82 */ /* 0x000e220000000800 */
[----:B------:R-:W-:Y:S01]  /*2160*/  ISETP.NE.U32.AND P0, PT, RZ, UR4, PT ;  /* 0x00000004ff007c0c */ /* 0x000fe2000bf05070 */
[----:B------:R-:W-:Y:S01]  /*2170*/  IMAD.MOV.U32 R3, RZ, RZ, R30 ;  /* 0x000000ffff037224 */ /* 0x000fe200078e001e */
[----:B------:R-:W2:Y:S01]  /*2180*/  LDL R20, [R1+0x2c] ;  /* 0x00002c0001147983 */ /* 0x000ea20000100800 */
[----:B------:R-:W-:Y:S01]  /*2190*/  ULDC.64 UR6, c[0x0][0x208] ;  /* 0x0000820000067ab9 */ /* 0x000fe20000000a00 */
[----:B------:R-:W-:Y:S01]  /*21a0*/  ISETP.NE.AND.EX P0, PT, RZ, UR5, PT, P0 ;  /* 0x00000005ff007c0c */ /* 0x000fe2000bf05300 */
[----:B------:R-:W-:Y:S01]  /*21b0*/  IMAD.MOV.U32 R7, RZ, RZ, R29 ;  /* 0x000000ffff077224 */ /* 0x000fe200078e001d */
[----:B------:R-:W-:Y:S01]  /*21c0*/  ULDC.64 UR4, c[0x0][0x2f8] ;  /* 0x0000be0000047ab9 */ /* 0x000fe20000000a00 */
[----:B------:R-:W3:Y:S01]  /*21d0*/  LDL R35, [R1+0x40] ;  /* 0x0000400001237983 */ /* 0x000ee20000100800 */
[----:B------:R-:W-:Y:S01]  /*21e0*/  IMAD.IADD R79, R28, 0x1, R27 ;  /* 0x000000011c4f7824 */ /* 0x000fe200078e021b */
[----:B------:R-:W1:Y:S01]  /*21f0*/  LDC.64 R12, c[0x0][0x2f0] ;  /* 0x0000bc00ff0c7b82 */ /* 0x000e620000000a00 */
[----:B------:R-:W-:Y:S01]  /*2200*/  ULDC.64 UR8, c[0x0][0x320] ;  /* 0x0000c80000087ab9 */ /* 0x000fe20000000a00 */
[----:B------:R-:W4:Y:S04]  /*2210*/  LDL R36, [R1+0x3c] ;  /* 0x00003c0001247983 */ /* 0x000f280000100800 */
[----:B------:R-:W4:Y:S02]  /*2220*/  LDL R34, [R1+0x48] ;  /* 0x0000480001227983 */ /* 0x000f240000100800 */
[----:B------:R-:W0:Y:S02]  /*2230*/  @P0 LDC.64 R4, c[0x0][0x9f8] ;  /* 0x00027e00ff040b82 */ /* 0x000e240000000a00 */
[----:B------:R-:W4:Y:S04]  /*2240*/  LDL R14, [R1+0x4c] ;  /* 0x00004c00010e7983 */ /* 0x000f280000100800 */
[----:B------:R-:W4:Y:S02]  /*2250*/  LDL R28, [R1+0x30] ;  /* 0x00003000011c7983 */ /* 0x000f240000100800 */
[----:B------:R-:W1:Y:S01]  /*2260*/  LDC R39, c[0x0][0x3d4] ;  /* 0x0000f500ff277b82 */ /* 0x000e620000000800 */
[----:B0-----:R-:W-:Y:S01]  /*2270*/  @P0 IMAD.WIDE R4, R30, 0x4, R4 ;  /* 0x000000041e040825 */ /* 0x001fe200078e0204 */
[----:B------:R-:W-:-:S06]  /*2280*/  SHF.R.S32.HI R33, RZ, 0x1f, R79 ;  /* 0x0000001fff217819 */ /* 0x000fcc000001144f */
[----:B------:R-:W0:Y:S01]  /*2290*/  LDC.64 R30, c[0x0][0x3d8] ;  /* 0x0000f600ff1e7b82 */ /* 0x000e220000000a00 */
[----:B------:R1:W3:Y:S01]  /*22a0*/  @P0 LDG.E R3, desc[UR6][R4.64] ;  /* 0x0000000604030981 */ /* 0x0002e2000c1e1900 */
[----:B------:R-:W-:Y:S01]  /*22b0*/  ISETP.NE.AND P0, PT, R0, 0x1, PT ;  /* 0x000000010000780c */ /* 0x000fe20003f05270 */
[----:B------:R-:W-:Y:S01]  /*22c0*/  ULDC UR6, c[0x0][0x2e4] ;  /* 0x0000b90000067ab9 */ /* 0x000fe20000000800 */
[-C--:B-1----:R-:W-:Y:S01]  /*22d0*/  IMAD R6, R33, R12.reuse, RZ ;  /* 0x0000000c21067224 */ /* 0x082fe200078e02ff */
[----:B------:R-:W-:Y:S01]  /*22e0*/  ISETP.GE.AND P1, PT, R228, UR6, PT ;  /* 0x00000006e4007c0c */ /* 0x000fe2000bf26270 */
[----:B------:R-:W-:-:S09]  /*22f0*/  IMAD.WIDE.U32 R4, R79, R12, RZ ;  /* 0x0000000c4f047225 */ /* 0x000fd200078e00ff */
[----:B------:R-:W1:Y:S08]  /*2300*/  @P0 LDC R0, c[0x0][0x42c] ;  /* 0x00010b00ff000b82 */ /* 0x000e700000000800 */
[----:B------:R-:W0:Y:S01]  /*2310*/  @P0 LDC R9, c[0x0][0x430] ;  /* 0x00010c00ff090b82 */ /* 0x000e220000000800 */
[----:B-1----:R-:W-:Y:S02]  /*2320*/  @P0 IMAD.HI.U32 R0, R29, R0, RZ ;  /* 0x000000001d000227 */ /* 0x002fe400078e00ff */
[----:B------:R-:W4:Y:S03]  /*2330*/  LDL R29, [R1+0x44] ;  /* 0x00004400011d7983 */ /* 0x000f260000100800 */
[----:B0-----:R-:W-:Y:S01]  /*2340*/  @P0 SHF.R.U32.HI R7, RZ, R9, R0 ;  /* 0x00000009ff070219 */ /* 0x001fe20000011600 */
[----:B------:R-:W-:Y:S01]  /*2350*/  IMAD R9, R79, R13, R6 ;  /* 0x0000000d4f097224 */ /* 0x000fe200078e0206 */
[----:B------:R-:W-:-:S02]  /*2360*/  SEL R6, RZ, 0xffffffff, P1 ;  /* 0xffffffffff067807 */ /* 0x000fc40000800000 */
[----:B------:R-:W-:Y:S01]  /*2370*/  SHF.R.S32.HI R8, RZ, 0x1f, R7 ;  /* 0x0000001fff087819 */ /* 0x000fe20000011407 */
[----:B------:R-:W-:Y:S01]  /*2380*/  IMAD.IADD R5, R5, 0x1, R9 ;  /* 0x0000000105057824 */ /* 0x000fe200078e0209 */
[----:B------:R-:W-:Y:S01]  /*2390*/  ISETP.GE.AND P0, PT, R22, UR6, PT ;  /* 0x0000000616007c0c */ /* 0x000fe2000bf06270 */
[----:B------:R-:W-:Y:S02]  /*23a0*/  IMAD.SHL.U32 R9, R6, 0x2, RZ ;  /* 0x0000000206097824 */ /* 0x000fe400078e00ff */
[----:B------:R-:W-:Y:S01]  /*23b0*/  IMAD R10, R8, UR4, RZ ;  /* 0x00000004080a7c24 */ /* 0x000fe2000f8e02ff */
[----:B------:R-:W-:Y:S01]  /*23c0*/  SEL R0, RZ, 0x1, P0 ;  /* 0x00000001ff007807 */ /* 0x000fe20000000000 */
[----:B------:R-:W-:-:S04]  /*23d0*/  IMAD.WIDE.U32 R4, R7, UR4, R4 ;  /* 0x0000000407047c25 */ /* 0x000fc8000f8e0004 */
[----:B------:R-:W-:Y:S01]  /*23e0*/  IMAD R11, R7, UR5, R10 ;  /* 0x00000005070b7c24 */ /* 0x000fe2000f8e020a */
[----:B------:R-:W-:Y:S01]  /*23f0*/  LOP3.LUT R0, R9, 0x2, R0, 0xe2, !PT ;  /* 0x0000000209007812 */ /* 0x000fe200078ee200 */
[----:B------:R-:W4:Y:S01]  /*2400*/  LDL R10, [R1+0x38] ;  /* 0x00003800010a7983 */ /* 0x000f220000100800 */
[----:B------:R-:W-:Y:S01]  /*2410*/  ULDC.64 UR4, c[0x0][0xa08] ;  /* 0x0002820000047ab9 */ /* 0x000fe20000000a00 */
[----:B------:R-:W-:Y:S02]  /*2420*/  IMAD R6, R8, UR8, RZ ;  /* 0x0000000808067c24 */ /* 0x000fe4000f8e02ff */
[----:B------:R-:W-:Y:S02]  /*2430*/  IMAD.IADD R5, R5, 0x1, R11 ;  /* 0x0000000105057824 */ /* 0x000fe400078e020b */
[C---:B------:R-:W-:Y:S02]  /*2440*/  IMAD R27, R7.reuse, UR9, R6 ;  /* 0x00000009071b7c24 */ /* 0x040fe4000f8e0206 */
[----:B------:R-:W-:Y:S01]  /*2450*/  IMAD.WIDE.U32 R6, R7, UR8, R22 ;  /* 0x0000000807067c25 */ /* 0x000fe2000f8e0016 */
[----:B------:R-:W-:-:S02]  /*2460*/  ISETP.GE.AND P3, PT, R22, R39, PT ;  /* 0x000000271600720c */ /* 0x000fc40003f66270 */
[----:B------:R-:W-:Y:S01]  /*2470*/  ISETP.GE.AND P2, PT, R228, R39, PT ;  /* 0x00000027e400720c */ /* 0x000fe20003f46270 */
[----:B------:R-:W-:Y:S01]  /*2480*/  IMAD.IADD R7, R7, 0x1, R27 ;  /* 0x0000000107077824 */ /* 0x000fe200078e021b */
[----:B------:R-:W-:Y:S01]  /*2490*/  SHF.R.S32.HI R209, RZ, 0x1f, R208 ;  /* 0x0000001fffd17819 */ /* 0x000fe200000114d0 */
[----:B------:R-:W-:-:S04]  /*24a0*/  IMAD.WIDE.U32 R80, R18, R30, R22 ;  /* 0x0000001e12507225 */ /* 0x000fc800078e0016 */
[C---:B------:R-:W-:Y:S01]  /*24b0*/  IMAD.WIDE.U32 R82, R18.reuse, R30, R208 ;  /* 0x0000001e12527225 */ /* 0x040fe200078e00d0 */
[----:B------:R-:W0:Y:S01]  /*24c0*/  S2R R109, SR_TID.X ;  /* 0x00000000006d7919 */ /* 0x000e220000002100 */
[----:B-----5:R-:W-:Y:S02]  /*24d0*/  SHF.R.S32.HI R27, RZ, 0x1f, R24 ;  /* 0x0000001fff1b7819 */ /* 0x020fe40000011418 */
[----:B------:R-:W-:-:S05]  /*24e0*/  IADD3 R78, P1, R18, R79, RZ ;  /* 0x0000004f124e7210 */ /* 0x000fca0007f3e0ff */
[----:B------:R-:W-:Y:S01]  /*24f0*/  IMAD.X R79, R19, 0x1, R33, P1 ;  /* 0x00000001134f7824 */ /* 0x000fe200008e0621 */
[----:B0-----:R-:W-:Y:S02]  /*2500*/  LEA.HI R109, R109, 0x8, RZ, 0x19 ;  /* 0x000000086d6d7811 */ /* 0x001fe400078fc8ff */
[----:B--2---:R-:W-:Y:S02]  /*2510*/  ISETP.GE.AND P0, PT, R20, UR6, PT ;  /* 0x0000000614007c0c */ /* 0x004fe4000bf06270 */
[----:B------:R-:W0:Y:S02]  /*2520*/  LDC.64 R20, c[0x0][0x3e8] ;  /* 0x0000fa00ff147b82 */ /* 0x000e240000000a00 */
[----:B------:R-:W-:Y:S02]  /*2530*/  SEL R9, RZ, 0x4, P0 ;  /* 0x00000004ff097807 */ /* 0x000fe40000000000 */
[----:B------:R-:W-:Y:S02]  /*2540*/  ISETP.NE.U32.AND P0, PT, RZ, UR4, PT ;  /* 0x00000004ff007c0c */ /* 0x000fe4000bf05070 */
[----:B------:R-:W-:-:S02]  /*2550*/  LOP3.LUT R32, R0, R9, RZ, 0xfc, !PT ;  /* 0x0000000900207212 */ /* 0x000fc400078efcff */
[----:B------:R-:W-:Y:S01]  /*2560*/  ISETP.NE.AND.EX P0, PT, RZ, UR5, PT, P0 ;  /* 0x00000005ff007c0c */ /* 0x000fe2000bf05300 */
[----:B------:R-:W-:Y:S01]  /*2570*/  ULDC.64 UR4, c[0x0][0x300] ;  /* 0x0000c00000047ab9 */ /* 0x000fe20000000a00 */
[----:B---3--:R-:W-:-:S04]  /*2580*/  SHF.R.S32.HI R0, RZ, 0x1f, R3 ;  /* 0x0000001fff007819 */ /* 0x008fc80000011403 */
[----:B------:R-:W-:Y:S02]  /*2590*/  SEL R0, R0, RZ, !P0 ;  /* 0x000000ff00007207 */ /* 0x000fe40004000000 */
[----:B------:R-:W-:-:S03]  /*25a0*/  SEL R89, R3, RZ, !P0 ;  /* 0x000000ff03597207 */ /* 0x000fc60004000000 */
[----:B------:R-:W-:Y:S02]  /*25b0*/  IMAD R8, R0, UR4, RZ ;  /* 0x0000000400087c24 */ /* 0x000fe4000f8e02ff */
[----:B------:R-:W-:-:S04]  /*25c0*/  IMAD.WIDE.U32 R90, R89, UR4, R4 ;  /* 0x00000004595a7c25 */ /* 0x000fc8000f8e0004 */
[----:B------:R-:W-:Y:S01]  /*25d0*/  IMAD R9, R89, UR5, R8 ;  /* 0x0000000559097c24 */ /* 0x000fe2000f8e0208 */
[----:B------:R-:W-:Y:S01]  /*25e0*/  ULDC.64 UR4, c[0x0][0x328] ;  /* 0x0000ca0000047ab9 */ /* 0x000fe20000000a00 */
[C---:B------:R-:W-:Y:S02]  /*25f0*/  IMAD R8, R19.reuse, R12, RZ ;  /* 0x0000000c13087224 */ /* 0x040fe400078e02ff */
[----:B0-----:R-:W-:Y:S02]  /*2600*/  IMAD R3, R19, R20, RZ ;  /* 0x0000001413037224 */ /* 0x001fe400078e02ff */
[----:B------:R-:W-:-:S04]  /*2610*/  IMAD.WIDE.U32 R4, R18, R12, R22 ;  /* 0x0000000c12047225 */ /* 0x000fc800078e0016 */
[----:B------:R-:W-:Y:S02]  /*2620*/  IMAD R15, R18, R13, R8 ;  /* 0x0000000d120f7224 */ /* 0x000fe400078e0208 */
[----:B------:R-:W-:Y:S02]  /*2630*/  IMAD R8, R0, UR4, RZ ;  /* 0x0000000400087c24 */ /* 0x000fe4000f8e02ff */
[----:B------:R-:W-:Y:S01]  /*2640*/  IMAD R11, R18, R21, R3 ;  /* 0x00000015120b7224 */ /* 0x000fe200078e0203 */
[----:B------:R-:W-:Y:S01]  /*2650*/  IADD3 R3, P0, R90, R4, RZ ;  /* 0x000000045a037210 */ /* 0x000fe20007f1e0ff */
[----:B------:R-:W-:-:S05]  /*2660*/  IMAD.IADD R0, R91, 0x1, R9 ;  /* 0x000000015b007824 */ /* 0x000fca00078e0209 */
[----:B------:R-:W-:Y:S01]  /*2670*/  IADD3.X R4, R0, R5, R15, P0, !PT ;  /* 0x0000000500047210 */ /* 0x000fe200007fe40f */
[----:B------:R-:W-:Y:S02]  /*2680*/  IMAD R5, R19, R30, RZ ;  /* 0x0000001e13057224 */ /* 0x000fe400078e02ff */
[----:B------:R-:W-:Y:S02]  /*2690*/  IMAD R99, R89, UR5, R8 ;  /* 0x0000000559637c24 */ /* 0x000fe4000f8e0208 */
[----:B------:R-:W-:Y:S01]  /*26a0*/  IMAD R9, R18, R31, R5 ;  /* 0x0000001f12097224 */ /* 0x000fe200078e0205 */
[----:B------:R-:W-:Y:S01]  /*26b0*/  SEL R5, R39, RZ, P3 ;  /* 0x000000ff27057207 */ /* 0x000fe20001800000 */
[----:B------:R-:W-:Y:S01]  /*26c0*/  IMAD.WIDE.U32 R88, R89, UR4, R6 ;  /* 0x0000000459587c25 */ /* 0x000fe2000f8e0006 */
[----:B------:R-:W-:-:S03]  /*26d0*/  SEL R7, R39, RZ, P2 ;  /* 0x000000ff27077207 */ /* 0x000fc60001000000 */
[----:B------:R-:W-:Y:S02]  /*26e0*/  IMAD.IADD R5, R22, 0x1, R5 ;  /* 0x0000000116057824 */ /* 0x000fe400078e0205 */
[----:B------:R-:W-:-:S03]  /*26f0*/  IMAD.IADD R7, R228, 0x1, R7 ;  /* 0x00000001e4077824 */ /* 0x000fc600078e0207 */
[----:B------:R-:W-:Y:S02]  /*2700*/  SHF.R.S32.HI R6, RZ, 0x1f, R5 ;  /* 0x0000001fff067819 */ /* 0x000fe40000011405 */
[----:B------:R-:W-:Y:S02]  /*2710*/  SHF.R.S32.HI R8, RZ, 0x1f, R7 ;  /* 0x0000001fff087819 */ /* 0x000fe40000011407 */
[CC--:B------:R-:W-:Y:S02]  /*2720*/  LEA.HI R77, R6.reuse, R5.reuse, RZ, 0x3 ;  /* 0x00000005064d7211 */ /* 0x0c0fe400078f18ff */
[----:B------:R-:W-:Y:S01]  /*2730*/  LEA.HI R5, R6, R5, RZ, 0x6 ;  /* 0x0000000506057211 */ /* 0x000fe200078f30ff */
[----:B------:R-:W-:Y:S01]  /*2740*/  IMAD.IADD R83, R83, 0x1, R9 ;  /* 0x0000000153537824 */ /* 0x000fe200078e0209 */
[CC--:B------:R-:W-:Y:S01]  /*2750*/  LEA.HI R93, R8.reuse, R7.reuse, RZ, 0x3 ;  /* 0x00000007085d7211 */ /* 0x0c0fe200078f18ff */
[----:B------:R-:W-:Y:S01]  /*2760*/  IMAD.IADD R81, R9, 0x1, R81 ;  /* 0x0000000109517824 */ /* 0x000fe200078e0251 */
[----:B------:R-:W-:Y:S01]  /*2770*/  LEA.HI R9, R8, R7, RZ, 0x6 ;  /* 0x0000000708097211 */ /* 0x000fe200078f30ff */
[----:B------:R-:W-:Y:S01]  /*2780*/  IMAD.WIDE.U32 R86, R18, R20, R208 ;  /* 0x0000001412567225 */ /* 0x000fe200078e00d0 */
[----:B----4-:R-:W-:-:S03]  /*2790*/  LOP3.LUT R8, R10, 0x38, R77, 0xf8, !PT ;  /* 0x000000380a087812 */ /* 0x010fc600078ef84d */
[----:B------:R-:W-:Y:S01]  /*27a0*/  IMAD.WIDE.U32 R84, R18, R20, R22 ;  /* 0x0000001412547225 */ /* 0x000fe200078e0016 */
[----:B------:R-:W-:-:S03]  /*27b0*/  LOP3.LUT R7, R93, 0x38, RZ, 0xc0, !PT ;  /* 0x000000385d077812 */ /* 0x000fc600078ec0ff */
[----:B------:R-:W-:Y:S01]  /*27c0*/  IMAD.SHL.U32 R6, R5, 0x40, RZ ;  /* 0x0000004005067824 */ /* 0x000fe200078e00ff */
[----:B------:R-:W-:Y:S01]  /*27d0*/  LOP3.LUT R5, R77, 0x38, RZ, 0xc0, !PT ;  /* 0x000000384d057812 */ /* 0x000fe200078ec0ff */
[----:B------:R-:W-:Y:S02]  /*27e0*/  IMAD.IADD R87, R87, 0x1, R11 ;  /* 0x0000000157577824 */ /* 0x000fe400078e020b */
[----:B------:R-:W-:Y:S01]  /*27f0*/  IMAD.IADD R85, R11, 0x1, R85 ;  /* 0x000000010b557824 */ /* 0x000fe200078e0255 */
[----:B------:R-:W-:Y:S01]  /*2800*/  LOP3.LUT R11, R8, R35, RZ, 0x3c, !PT ;  /* 0x00000023080b7212 */ /* 0x000fe200078e3cff */
[----:B------:R-:W-:Y:S01]  /*2810*/  IMAD.SHL.U32 R9, R9, 0x40, RZ ;  /* 0x0000004009097824 */ /* 0x000fe200078e00ff */
[--C-:B------:R-:W-:Y:S02]  /*2820*/  LOP3.LUT R5, R5, 0x1c0, R36.reuse, 0xf8, !PT ;  /* 0x000001c005057812 */ /* 0x100fe400078ef824 */
[----:B------:R-:W-:Y:S02]  /*2830*/  LOP3.LUT R8, R7, 0x1c0, R36, 0xf8, !PT ;  /* 0x000001c007087812 */ /* 0x000fe400078ef824 */
[----:B------:R-:W-:-:S02]  /*2840*/  LOP3.LUT R6, R6, 0xfffff000, RZ, 0xc0, !PT ;  /* 0xfffff00006067812 */ /* 0x000fc400078ec0ff */
[----:B------:R-:W-:Y:S02]  /*2850*/  LOP3.LUT R10, R10, 0x38, R93, 0xf8, !PT ;  /* 0x000000380a0a7812 */ /* 0x000fe400078ef85d */
[----:B------:R-:W-:Y:S02]  /*2860*/  LOP3.LUT R9, R9, 0xfffff000, RZ, 0xc0, !PT ;  /* 0xfffff00009097812 */ /* 0x000fe400078ec0ff */
[-C--:B------:R-:W-:Y:S02]  /*2870*/  LOP3.LUT R7, R5, R34.reuse, RZ, 0x3c, !PT ;  /* 0x0000002205077212 */ /* 0x080fe400078e3cff */
[----:B------:R-:W-:Y:S02]  /*2880*/  LOP3.LUT R8, R8, R34, RZ, 0x3c, !PT ;  /* 0x0000002208087212 */ /* 0x000fe400078e3cff */
[----:B------:R-:W-:Y:S02]  /*2890*/  IADD3 R5, R11, R6, R29 ;  /* 0x000000060b057210 */ /* 0x000fe40007ffe01d */
[----:B------:R-:W-:-:S02]  /*28a0*/  LOP3.LUT R10, R10, R35, RZ, 0x3c, !PT ;  /* 0x000000230a0a7212 */ /* 0x000fc400078e3cff */
[--C-:B------:R-:W-:Y:S02]  /*28b0*/  IADD3 R6, R7, R6, R14.reuse ;  /* 0x0000000607067210 */ /* 0x100fe40007ffe00e */
[-C--:B------:R-:W-:Y:S01]  /*28c0*/  IADD3 R8, R8, R9.reuse, R14 ;  /* 0x0000000908087210 */ /* 0x080fe20007ffe00e */
[C---:B------:R-:W-:Y:S02]  /*28d0*/  IMAD R14, R27.reuse, R20, RZ ;  /* 0x000000141b0e7224 */ /* 0x040fe400078e02ff */
[----:B------:R-:W-:Y:S01]  /*28e0*/  IMAD R27, R27, R30, RZ ;  /* 0x0000001e1b1b7224 */ /* 0x000fe200078e02ff */
[----:B------:R-:W-:Y:S01]  /*28f0*/  IADD3 R7, R10, R9, R29 ;  /* 0x000000090a077210 */ /* 0x000fe20007ffe01d */
[----:B------:R-:W-:Y:S01]  /*2900*/  IMAD R37, R24, R21, R14 ;  /* 0x0000001518257224 */ /* 0x000fe200078e020e */
[----:B------:R-:W-:Y:S01]  /*2910*/  ISETP.GE.AND P0, PT, R28, UR6, PT ;  /* 0x000000061c007c0c */ /* 0x000fe2000bf06270 */
[----:B------:R-:W-:Y:S01]  /*2920*/  IMAD R35, R24, R31, R27 ;  /* 0x0000001f18237224 */ /* 0x000fe200078e021b */
[----:B------:R-:W-:-:S02]  /*2930*/  SHF.L.U64.HI R9, R12, 0x6, R13 ;  /* 0x000000060c097819 */ /* 0x000fc4000001020d */
[----:B------:R-:W-:Y:S02]  /*2940*/  SHF.L.U64.HI R10, R12, 0x5, R13 ;  /* 0x000000050c0a7819 */ /* 0x000fe4000001020d */
[C-C-:B------:R-:W-:Y:S02]  /*2950*/  SHF.L.U64.HI R13, R20.reuse, 0x6, R21.reuse ;  /* 0x00000006140d7819 */ /* 0x140fe40000010215 */
[----:B------:R-:W-:Y:S02]  /*2960*/  SHF.L.U64.HI R14, R20, 0x5, R21 ;  /* 0x00000005140e7819 */ /* 0x000fe40000010215 */
[C-C-:B------:R-:W-:Y:S02]  /*2970*/  SHF.L.U64.HI R21, R30.reuse, 0x6, R31.reuse ;  /* 0x000000061e157819 */ /* 0x140fe4000001021f */
[----:B------:R-:W-:Y:S02]  /*2980*/  SHF.L.U64.HI R27, R30, 0x5, R31 ;  /* 0x000000051e1b7819 */ /* 0x000fe4000001021f */
[----:B------:R-:W-:Y:S01]  /*2990*/  SEL R31, RZ, 0x8, P0 ;  /* 0x00000008ff1f7807 */ /* 0x000fe20000000000 */
[----:B------:R-:W-:Y:S01]  /*29a0*/  IMAD.WIDE.U32 R82, R24, R30, R82 ;  /* 0x0000001e18527225 */ /* 0x000fe200078e0052 */
[----:B------:R-:W-:-:S02]  /*29b0*/  SHF.R.S32.HI R76, RZ, 0x3, R77 ;  /* 0x00000003ff4c7819 */ /* 0x000fc4000001144d */
[----:B------:R-:W-:Y:S01]  /*29c0*/  LOP3.LUT R96, R32, R31, RZ, 0xfc, !PT ;  /* 0x0000001f20607212 */ /* 0x000fe200078efcff */
[CC--:B------:R-:W-:Y:S01]  /*29d0*/  IMAD.WIDE.U32 R86, R24.reuse, R20.reuse, R86 ;  /* 0x0000001418567225 */ /* 0x0c0fe200078e0056 */
[----:B------:R-:W-:Y:S02]  /*29e0*/  SHF.R.S32.HI R92, RZ, 0x3, R93 ;  /* 0x00000003ff5c7819 */ /* 0x000fe4000001145d */
[----:B------:R-:W-:Y:S01]  /*29f0*/  LOP3.LUT R77, R77, 0xfffffff8, RZ, 0xc0, !PT ;  /* 0xfffffff84d4d7812 */ /* 0x000fe200078ec0ff */
[----:B------:R-:W-:Y:S01]  /*2a00*/  IMAD.WIDE.U32 R84, R24, R20, R84 ;  /* 0x0000001418547225 */ /* 0x000fe200078e0054 */
[----:B------:R-:W-:-:S03]  /*2a10*/  LOP3.LUT R93, R93, 0xfffffff8, RZ, 0xc0, !PT ;  /* 0xfffffff85d5d7812 */ /* 0x000fc600078ec0ff */
[----:B------:R-:W-:Y:S01]  /*2a20*/  IMAD.WIDE.U32 R80, R24, R30, R80 ;  /* 0x0000001e18507225 */ /* 0x000fe200078e0050 */
[----:B------:R-:W-:Y:S02]  /*2a30*/  LOP3.LUT R31, R32, 0x1, RZ, 0xc0, !PT ;  /* 0x00000001201f7812 */ /* 0x000fe400078ec0ff */
[----:B------:R-:W-:Y:S01]  /*2a40*/  LOP3.LUT R94, R96, 0x2, RZ, 0xc0, !PT ;  /* 0x00000002605e7812 */ /* 0x000fe200078ec0ff */
[----:B------:R-:W-:Y:S01]  /*2a50*/  IMAD.SHL.U32 R11, R12, 0x40, RZ ;  /* 0x000000400c0b7824 */ /* 0x000fe200078e00ff */
[----:B------:R-:W-:Y:S01]  /*2a60*/  LOP3.LUT R95, R96, 0x4, RZ, 0xc0, !PT ;  /* 0x00000004605f7812 */ /* 0x000fe200078ec0ff */
[----:B------:R-:W-:Y:S01]  /*2a70*/  IMAD.SHL.U32 R15, R20, 0x40, RZ ;  /* 0x00000040140f7824 */ /* 0x000fe200078e00ff */
[----:B------:R-:W-:Y:S01]  /*2a80*/  LOP3.LUT R96, R96, 0x8, RZ, 0xc0, !PT ;  /* 0x0000000860607812 */ /* 0x000fe200078ec0ff */
[C---:B------:R-:W-:Y:S01]  /*2a90*/  IMAD.SHL.U32 R28, R30.reuse, 0x40, RZ ;  /* 0x000000401e1c7824 */ /* 0x040fe200078e00ff */
[----:B------:R-:W-:Y:S01]  /*2aa0*/  SHF.R.S32.HI R97, RZ, 0x1f, R77 ;  /* 0x0000001fff617819 */ /* 0x000fe2000001144d */
[----:B------:R-:W-:Y:S01]  /*2ab0*/  IMAD.SHL.U32 R29, R30, 0x20, RZ ;  /* 0x000000201e1d7824 */ /* 0x000fe200078e00ff */
[----:B------:R-:W-:Y:S01]  /*2ac0*/  SHF.R.S32.HI R98, RZ, 0x1f, R93 ;  /* 0x0000001fff627819 */ /* 0x000fe2000001145d */
[----:B------:R-:W-:-:S02]  /*2ad0*/  IMAD.IADD R34, R83, 0x1, R35 ;  /* 0x0000000153227824 */ /* 0x000fc400078e0223 */
[----:B------:R-:W-:Y:S02]  /*2ae0*/  IMAD.SHL.U32 R12, R12, 0x20, RZ ;  /* 0x000000200c0c7824 */ /* 0x000fe400078e00ff */
[----:B------:R-:W-:Y:S02]  /*2af0*/  IMAD.SHL.U32 R20, R20, 0x20, RZ ;  /* 0x0000002014147824 */ /* 0x000fe400078e00ff */
[----:B------:R-:W-:Y:S02]  /*2b00*/  IMAD.SHL.U32 R30, R39, 0x2, RZ ;  /* 0x00000002271e7824 */ /* 0x000fe400078e00ff */
[----:B------:R-:W-:Y:S02]  /*2b10*/  IMAD.IADD R32, R87, 0x1, R37 ;  /* 0x0000000157207824 */ /* 0x000fe400078e0225 */
[----:B------:R-:W-:Y:S02]  /*2b20*/  IMAD.IADD R33, R37, 0x1, R85 ;  /* 0x0000000125217824 */ /* 0x000fe400078e0255 */
[----:B------:R-:W-:-:S02]  /*2b30*/  IMAD.IADD R35, R35, 0x1, R81 ;  /* 0x0000000123237824 */ /* 0x000fc400078e0251 */
[----:B------:R-:W-:-:S07]  /*2b40*/  IMAD.IADD R99, R89, 0x1, R99 ;  /* 0x0000000159637824 */ /* 0x000fce00078e0263 */
.L_x_1432:
[----:B------:R-:W2:Y:S01]  /*2b50*/  LDL R41, [R1+0x5c] ;  /* 0x00005c0001297983 */ /* 0x000ea20000100800 */
[----:B0-----:R-:W0:Y:S01]  /*2b60*/  LDC R111, c[0x0][0x3d4] ;  /* 0x0000f500ff6f7b82 */ /* 0x001e220000000800 */
[----:B------:R-:W-:Y:S01]  /*2b70*/  VIADD R40, R26, 0xffffffff ;  /* 0xffffffff1a287836 */ /* 0x000fe20000000000 */
[----:B------:R-:W-:Y:S05]  /*2b80*/  YIELD ;  /* 0x0000000000007946 */ /* 0x000fea0003800000 */
[----:B------:R-:W-:Y:S01]  /*2b90*/  SHF.R.S32.HI R39, RZ, 0x1f, R40 ;  /* 0x0000001fff277819 */ /* 0x000fe20000011428 */
[----:B------:R-:W1:Y:S01]  /*2ba0*/  LDC.64 R106, c[0x0][0x2d8] ;  /* 0x0000b600ff6a7b82 */ /* 0x000e620000000a00 */
[-C--:B------:R-:W-:Y:S01]  /*2bb0*/  IMAD R26, R9, R40.reuse, RZ ;  /* 0x00000028091a7224 */ /* 0x080fe200078e02ff */
[----:B------:R-:W-:Y:S01]  /*2bc0*/  BSSY B0, `(.L_x_1357) ;  /* 0x0000580000007945 */ /* 0x000fe20003800000 */
[----:B------:R-:W-:-:S04]  /*2bd0*/  IMAD.WIDE.U32 R114, R11, R40, RZ ;  /* 0x000000280b727225 */ /* 0x000fc800078e00ff */
[----:B------:R-:W-:Y:S01]  /*2be0*/  IMAD R73, R39, R11, R26 ;  /* 0x0000000b27497224 */ /* 0x000fe200078e021a */
[CC--:B------:R-:W-:Y:S02]  /*2bf0*/  IADD3 R37, P0, R3.reuse, R114.reuse, RZ ;  /* 0x0000007203257210 */ /* 0x0c0fe40007f1e0ff */
[----:B------:R-:W-:Y:S01]  /*2c00*/  IADD3 R26, P4, P5, R3, R114, R12 ;  /* 0x00000072031a7210 */ /* 0x000fe20007d9e00c */
[----:B------:R-:W-:-:S04]  /*2c10*/  IMAD.IADD R73, R115, 0x1, R73 ;  /* 0x0000000173497824 */ /* 0x000fc800078e0249 */
[----:B------:R-:W-:Y:S01]  /*2c20*/  IMAD.X R38, R73, 0x1, R4, P0 ;  /* 0x0000000149267824 */ /* 0x000fe200000e0604 */
[----:B0-----:R-:W-:Y:S02]  /*2c30*/  ISETP.GE.AND P0, PT, R111, 0x1, PT ;  /* 0x000000016f00780c */ /* 0x001fe40003f06270 */
[----:B------:R-:W-:Y:S02]  /*2c40*/  IADD3.X R36, R4, R73, R10, P4, P5 ;  /* 0x0000004904247210 */ /* 0x000fe400027ea40a */
[CC--:B-1----:R-:W-:Y:S02]  /*2c50*/  LEA R50, P1, R37.reuse, R106.reuse, 0x1 ;  /* 0x0000006a25327211 */ /* 0x0c2fe400078208ff */
[----:B------:R-:W-:Y:S02]  /*2c60*/  LEA R48, P6, R26, R106, 0x1 ;  /* 0x0000006a1a307211 */ /* 0x000fe400078c08ff */
[----:B------:R-:W-:Y:S02]  /*2c70*/  LEA.HI.X R51, R37, R107, R38, 0x1, P1 ;  /* 0x0000006b25337211 */ /* 0x000fe400008f0c26 */
[----:B------:R-:W-:-:S02]  /*2c80*/  ISETP.GT.AND P1, PT, R40, R25, PT ;  /* 0x000000192800720c */ /* 0x000fc40003f24270 */
[----:B------:R-:W-:Y:S01]  /*2c90*/  LEA.HI.X R49, R26, R107, R36, 0x1, P6 ;  /* 0x0000006b1a317211 */ /* 0x000fe200030f0c24 */
[----:B------:R-:W-:Y:S01]  /*2ca0*/  IMAD.MOV.U32 R26, RZ, RZ, R40 ;  /* 0x000000ffff1a7224 */ /* 0x000fe200078e0028 */
[----:B------:R-:W-:Y:S01]  /*2cb0*/  P2R R101, PR, RZ, 0x2 ;  /* 0x00000002ff657803 */ /* 0x000fe20000000000 */
[----:B--2---:R-:W-:-:S04]  /*2cc0*/  IMAD R103, R17, 0x4000, R41 ;  /* 0x0000400011677824 */ /* 0x004fc800078e0229 */
[----:B------:R-:W-:Y:S01]  /*2cd0*/  IMAD R103, R103, 0x2, R16 ;  /* 0x0000000267677824 */ /* 0x000fe200078e0210 */
[----:B------:R-:W-:Y:S06]  /*2ce0*/  @!P0 BRA `(.L_x_1358) ;  /* 0x0000005000f88947 */ /* 0x000fec0003800000 */
[----:B------:R-:W-:Y:S01]  /*2cf0*/  ULDC.U8 UR4, c[0x0][0x3f0] ;  /* 0x0000fc0000047ab9 */ /* 0x000fe20000000000 */
[-C--:B------:R-:W-:Y:S01]  /*2d00*/  IMAD R37, R21, R40.reuse, RZ ;  /* 0x0000002815257224 */ /* 0x080fe200078e02ff */
[----:B------:R-:W-:Y:S01]  /*2d10*/  ISETP.NE.AND P0, PT, RZ, UR4, PT ;  /* 0x00000004ff007c0c */ /* 0x000fe2000bf05270 */
[----:B------:R-:W-:Y:S02]  /*2d20*/  IMAD R36, R13, R40, RZ ;  /* 0x000000280d247224 */ /* 0x000fe400078e02ff */
[C---:B------:R-:W-:Y:S02]  /*2d30*/  IMAD R37, R39.reuse, R28, R37 ;  /* 0x0000001c27257224 */ /* 0x040fe400078e0225 */
        /* <DEDUP_REMOVED lines=8> */
[----:B------:R0:W5:Y:S04]  /*2dc0*/  LDL R119, [R1+0x8] ;  /* 0x0000080001777983 */ /* 0x0001680000100800 */
[----:B------:R0:W5:Y:S04]  /*2dd0*/  LDL R118, [R1+0x4] ;  /* 0x0000040001767983 */ /* 0x0001680000100800 */
[----:B------:R0:W5:Y:S01]  /*2de0*/  LDL R116, [R1+0xc] ;  /* 0x00000c0001747983 */ /* 0x0001620000100800 */
[----:B------:R-:W-:Y:S01]  /*2df0*/  ISETP.GE.AND P0, PT, R18, R105, PT ;  /* 0x000000691200720c */ /* 0x000fe20003f06270 */
[----:B------:R-:W-:Y:S01]  /*2e00*/  BSSY B1, `(.L_x_1360) ;  /* 0x000002a000017945 */ /* 0x000fe20003800000 */
        /* <DEDUP_REMOVED lines=9> */
[----:B0-----:R-:W-:Y:S06]  /*2ea0*/  @P0 BRA `(.L_x_1361) ;  /* 0x00000000007c0947 */ /* 0x001fec0003800000 */
[----:B------:R-:W-:Y:S01]  /*2eb0*/  IADD3 R37, P1, R82, R70, RZ ;  /* 0x0000004652257210 */ /* 0x000fe20007f3e0ff */
[----:B------:R-:W-:Y:S01]  /*2ec0*/  ULDC.64 UR4, c[0x0][0x3c8] ;  /* 0x0000f20000047ab9 */ /* 0x000fe20000000a00 */
[----:B------:R-:W-:Y:S02]  /*2ed0*/  IADD3 R39, P4, R86, R68, RZ ;  /* 0x0000004456277210 */ /* 0x000fe40007f9e0ff */
[----:B------:R-:W-:Y:S02]  /*2ee0*/  CS2R R106, SRZ ;  /* 0x00000000006a7805 */ /* 0x000fe4000001ff00 */
[-C--:B------:R-:W-:Y:S01]  /*2ef0*/  ISETP.GE.AND P5, PT, R208, R111.reuse, PT ;  /* 0x0000006fd000720c */ /* 0x080fe20003fa6270 */
[----:B------:R-:W-:Y:S01]  /*2f00*/  IMAD.X R38, R100, 0x1, R34, P1 ;  /* 0x0000000164267824 */ /* 0x000fe200008e0622 */
[----:B------:R-:W-:Y:S01]  /*2f10*/  LEA R36, P1, R37, UR4, 0x1 ;  /* 0x0000000425247c11 */ /* 0x000fe2000f8208ff */
[----:B------:R-:W-:Y:S01]  /*2f20*/  IMAD.X R42, R117, 0x1, R32, P4 ;  /* 0x00000001752a7824 */ /* 0x000fe200020e0620 */
[----:B------:R-:W-:Y:S01]  /*2f30*/  CS2R R112, SRZ ;  /* 0x0000000000707805 */ /* 0x000fe2000001ff00 */
[----:B------:R-:W-:Y:S01]  /*2f40*/  ULDC.64 UR6, c[0x0][0x208] ;  /* 0x0000820000067ab9 */ /* 0x000fe20000000a00 */
[----:B------:R-:W-:Y:S01]  /*2f50*/  LEA.HI.X R37, R37, UR5, R38, 0x1, P1 ;  /* 0x0000000525257c11 */ /* 0x000fe200088f0c26 */
[----:B------:R-:W-:Y:S01]  /*2f60*/  ULDC.64 UR4, c[0x0][0x3e0] ;  /* 0x0000f80000047ab9 */ /* 0x000fe20000000a00 */
[----:B-----5:R-:W-:-:S02]  /*2f70*/  ISETP.GE.AND P4, PT, R119, R111, PT ;  /* 0x0000006f7700720c */ /* 0x020fc40003f86270 */
        /* <DEDUP_REMOVED lines=18> */
.L_x_1361:
[----:B------:R-:W-:Y:S05]  /*30a0*/  BSYNC B1 ;  /* 0x0000000000017941 */ /* 0x000fea0003800000 */
.L_x_1360:
[----:B------:R-:W-:Y:S01]  /*30b0*/  ISETP.GE.AND P4, PT, R235, R105, PT ;  /* 0x00000069eb00720c */ /* 0x000fe20003f86270 */
[----:B------:R-:W-:Y:S01]  /*30c0*/  BSSY B1, `(.L_x_1362) ;  /* 0x000002a000017945 */ /* 0x000fe20003800000 */
[----:B------:R-:W-:Y:S02]  /*30d0*/  CS2R R44, SRZ ;  /* 0x00000000002c7805 */ /* 0x000fe4000001ff00 */
[----:B------:R-:W-:Y:S02]  /*30e0*/  CS2R R52, SRZ ;  /* 0x0000000000347805 */ /* 0x000fe4000001ff00 */
[----:B------:R-:W-:Y:S02]  /*30f0*/  CS2R R56, SRZ ;  /* 0x0000000000387805 */ /* 0x000fe4000001ff00 */
[----:B------:R-:W-:Y:S02]  /*3100*/  CS2R R42, SRZ ;  /* 0x00000000002a7805 */ /* 0x000fe4000001ff00 */
[----:B------:R-:W-:-:S02]  /*3110*/  CS2R R46, SRZ ;  /* 0x00000000002e7805 */ /* 0x000fc4000001ff00 */
[----:B------:R-:W-:Y:S01]  /*3120*/  CS2R R54, SRZ ;  /* 0x0000000000367805 */ /* 0x000fe2000001ff00 */
[----:B-----5:R-:W-:Y:S01]  /*3130*/  IMAD.MOV.U32 R110, RZ, RZ, R60 ;  /* 0x000000ffff6e7224 */ /* 0x020fe200078e003c */
[----:B------:R-:W-:Y:S01]  /*3140*/  CS2R R58, SRZ ;  /* 0x00000000003a7805 */ /* 0x000fe2000001ff00 */
[----:B------:R-:W-:Y:S01]  /*3150*/  IMAD.MOV.U32 R114, RZ, RZ, R61 ;  /* 0x000000ffff727224 */ /* 0x000fe200078e003d */
[----:B------:R-:W-:Y:S06]  /*3160*/  @P4 BRA `(.L_x_1363) ;  /* 0x00000000007c4947 */ /* 0x000fec0003800000 */
[----:B------:R-:W-:Y:S01]  /*3170*/  IADD3 R70, P1, P5, R82, R70, R29 ;  /* 0x0000004652467210 */ /* 0x000fe20007d3e01d */
[----:B------:R-:W-:Y:S01]  /*3180*/  ULDC.64 UR4, c[0x0][0x3c8] ;  /* 0x0000f20000047ab9 */ /* 0x000fe20000000a00 */
[----:B------:R-:W-:Y:S01]  /*3190*/  ULDC.64 UR6, c[0x0][0x3e0] ;  /* 0x0000f80000067ab9 */ /* 0x000fe20000000a00 */
[----:B------:R-:W-:Y:S02]  /*31a0*/  CS2R R56, SRZ ;  /* 0x0000000000387805 */ /* 0x000fe4000001ff00 */
[----:B0-----:R-:W-:Y:S02]  /*31b0*/  IADD3.X R37, R34, R100, R27, P1, P5 ;  /* 0x0000006422257210 */ /* 0x001fe40000fea41b */
        /* <DEDUP_REMOVED lines=26> */
.L_x_1363:
[----:B------:R-:W-:Y:S05]  /*3360*/  BSYNC B1 ;  /* 0x0000000000017941 */ /* 0x000fea0003800000 */
.L_x_1362:
[----:B01----:R-:W2:Y:S01]  /*3370*/  LDL R36, [R1+0x34] ;  /* 0x0000340001247983 */ /* 0x003ea20000100800 */
        /* <DEDUP_REMOVED lines=30> */
[----:B------:R-:W-:-:S03]  /*3560*/  IMAD.MOV.U32 R37, RZ, RZ, R56 ;  /* 0x000000ffff257224 */ /* 0x000fc600078e0038 */
[----:B------:R-:W-:Y:S01]  /*3570*/  PRMT R70, R39, 0x7610, R70 ;  /* 0x0000761027467816 */ /* 0x000fe20000000046 */
[----:B------:R-:W-:Y:S01]  /*3580*/  IMAD.MOV.U32 R39, RZ, RZ, R59 ;  /* 0x000000ffff277224 */ /* 0x000fe200078e003b */
[----:B------:R-:W-:Y:S01]  /*3590*/  PRMT R122, R37, 0x7610, R122 ;  /* 0x00007610257a7816 */ /* 0x000fe2000000007a */
[----:B------:R-:W-:-:S03]  /*35a0*/  IMAD.MOV.U32 R37, RZ, RZ, R46 ;  /* 0x000000ffff257224 */ /* 0x000fc600078e002e */
[----:B------:R-:W-:Y:S02]  /*35b0*/  PRMT R125, R39, 0x7610, R125 ;  /* 0x00007610277d7816 */ /* 0x000fe4000000007d */
[----:B------:R-:W-:Y:S01]  /*35c0*/  PRMT R116, R37, 0x7610, R116 ;  /* 0x0000761025747816 */ /* 0x000fe20000000074 */
[----:B------:R-:W-:-:S05]  /*35d0*/  IMAD.MOV.U32 R37, RZ, RZ, R55 ;  /* 0x000000ffff257224 */ /* 0x000fca00078e0037 */
[----:B------:R-:W-:Y:S02]  /*35e0*/  PRMT R121, R37, 0x7610, R121 ;  /* 0x0000761025797816 */ /* 0x000fe40000000079 */
[----:B--2---:R-:W-:Y:S01]  /*35f0*/  R2UR UR4, R36 ;  /* 0x00000000240472ca */ /* 0x004fe200000e0000 */
[----:B------:R-:W-:-:S05]  /*3600*/  IMAD.MOV.U32 R36, RZ, RZ, R64 ;  /* 0x000000ffff247224 */ /* 0x000fca00078e0040 */
[----:B------:R-:W-:Y:S01]  /*3610*/  PRMT R133, R36, 0x7610, R133 ;  /* 0x0000761024857816 */ /* 0x000fe20000000085 */
[----:B------:R-:W-:-:S05]  /*3620*/  IMAD.MOV.U32 R36, RZ, RZ, R73 ;  /* 0x000000ffff247224 */ /* 0x000fca00078e0049 */
[----:B------:R-:W-:Y:S01]  /*3630*/  PRMT R69, R69, 0x5410, R36 ;  /* 0x0000541045457816 */ /* 0x000fe20000000024 */
[----:B------:R-:W-:Y:S01]  /*3640*/  IMAD.MOV.U32 R36, RZ, RZ, R63 ;  /* 0x000000ffff247224 */ /* 0x000fe200078e003f */
[----:B------:R-:W-:-:S04]  /*3650*/  UISETP.NE.AND UP0, UPT, UR4, 0x3, UPT ;  /* 0x000000030400788c */ /* 0x000fc8000bf05270 */
[----:B------:R-:W-:Y:S01]  /*3660*/  PRMT R129, R36, 0x7610, R129 ;  /* 0x0000761024817816 */ /* 0x000fe20000000081 */
[----:B------:R-:W-:Y:S01]  /*3670*/  IMAD.MOV.U32 R36, RZ, RZ, R75 ;  /* 0x000000ffff247224 */ /* 0x000fe200078e004b */
[----:B------:R-:W-:-:S04]  /*3680*/  PLOP3.LUT P1, PT, PT, PT, UP0, 0x80, 0x0 ;  /* 0x000000000000781c */ /* 0x000fc80003f2f008 */
[----:B------:R-:W-:Y:S01]  /*3690*/  PRMT R115, R115, 0x5410, R36 ;  /* 0x0000541073737816 */ /* 0x000fe20000000024 */
[----:B------:R-:W-:-:S03]  /*36a0*/  IMAD.MOV.U32 R36, RZ, RZ, R41 ;  /* 0x000000ffff247224 */ /* 0x000fc600078e0029 */
        /* <DEDUP_REMOVED lines=14> */
[----:B------:R-:W-:Y:S06]  /*3790*/  @!P1 BRA `(.L_x_1364) ;  /* 0x0000000000049947 */ /* 0x000fec0003800000 */
[----:B------:R-:W-:Y:S01]  /*37a0*/  BPT.TRAP 0x1 ;  /* 0x000000040000795c */ /* 0x000fe20000300000 */
.L_x_1364:
[----:B------:R-:W2:Y:S01]  /*37b0*/  LDL R36, [R1] ;  /* 0x0000000001247983 */ /* 0x000ea20000100800 */
[----:B------:R-:W-:Y:S01]  /*37c0*/  IMAD R100, R17, 0x8, R16 ;  /* 0x0000000811647824 */ /* 0x000fe200078e0210 */
[----:B------:R-:W-:Y:S01]  /*37d0*/  BSSY B1, `(.L_x_1365) ;  /* 0x0000004000017945 */ /* 0x000fe20003800000 */
[----:B--2---:R-:W-:-:S04]  /*37e0*/  SHF.L.U32 R110, R36, 0x1f, RZ ;  /* 0x0000001f246e7819 */ /* 0x004fc800000006ff */
[----:B------:R-:W0:Y:S02]  /*37f0*/  SYNCS.PHASECHK.TRANS64.TRYWAIT P5, [R100+URZ+0x30890], R110 ;  /* 0x0308906e640075a7 */ /* 0x000e2400080a017f */
[----:B0-----:R-:W-:Y:S05]  /*3800*/  @!P5 BRA `(.L_x_1366) ;  /* 0x0000024c00a8d947 */ /* 0x001fea0003800000 */
.L_x_1778:
[----:B------:R-:W-:Y:S05]  /*3810*/  BSYNC B1 ;  /* 0x0000000000017941 */ /* 0x000fea0003800000 */
.L_x_1365:
        /* <DEDUP_REMOVED lines=18> */
[----:B------:R-:W-:Y:S02]  /*3940*/  PRMT R136, R71, 0x5432, R136 ;  /* 0x0000543247887816 */ /* 0x000fe40000000088 */
[----:B------:R-:W-:Y:S01]  /*3950*/  LOP3.LUT R113, R39, 0xffff0000, RZ, 0xc0, !PT ;  /* 0xffff000027717812 */ /* 0x000fe200078ec0ff */
[----:B------:R-:W-:Y:S01]  /*3960*/  IMAD.U32 R141, R140, 0x10000, RZ ;  /* 0x000100008c8d7824 */ /* 0x000fe200078e00ff */
[----:B------:R-:W-:Y:S01]  /*3970*/  LOP3.LUT R39, R37, 0xffff0000, RZ, 0xc0, !PT ;  /* 0xffff000025277812 */ /* 0x000fe200078ec0ff */
[----:B------:R-:W-:Y:S01]  /*3980*/  IMAD.U32 R137, R136, 0x10000, RZ ;  /* 0x0001000088897824 */ /* 0x000fe200078e00ff */
[C---:B------:R-:W-:Y:S01]  /*3990*/  LOP3.LUT R139, R138.reuse, 0xffff0000, RZ, 0xc0, !PT ;  /* 0xffff00008a8b7812 */ /* 0x040fe200078ec0ff */
[----:B------:R-:W-:Y:S01]  /*39a0*/  IMAD.U32 R138, R138, 0x10000, RZ ;  /* 0x000100008a8a7824 */ /* 0x000fe200078e00ff */
[C---:B------:R-:W-:Y:S01]  /*39b0*/  LOP3.LUT R135, R134.reuse, 0xffff0000, RZ, 0xc0, !PT ;  /* 0xffff000086877812 */ /* 0x040fe200078ec0ff */
[----:B------:R-:W-:Y:S01]  /*39c0*/  IMAD.U32 R134, R134, 0x10000, RZ ;  /* 0x0001000086867824 */ /* 0x000fe200078e00ff */
[----:B------:R-:W-:Y:S01]  /*39d0*/  LOP3.LUT R107, R38, 0xffff0000, RZ, 0xc0, !PT ;  /* 0xffff0000266b7812 */ /* 0x000fe200078ec0ff */
[C---:B------:R-:W-:Y:S01]  /*39e0*/  FMUL.FTZ R143, R39.reuse, R139 ;  /* 0x0000008b278f7220 */ /* 0x040fe20000410000 */
[----:B------:R-:W-:Y:S01]  /*39f0*/  LOP3.LUT R140, R140, 0xffff0000, RZ, 0xc0, !PT ;  /* 0xffff00008c8c7812 */ /* 0x000fe200078ec0ff */
[----:B------:R-:W-:Y:S01]  /*3a00*/  FMUL.FTZ R142, R39, R135 ;  /* 0x00000087278e7220 */ /* 0x000fe20000410000 */
[----:B------:R-:W-:Y:S01]  /*3a10*/  LOP3.LUT R136, R136, 0xffff0000, RZ, 0xc0, !PT ;  /* 0xffff000088887812 */ /* 0x000fe200078ec0ff */
[C---:B------:R-:W-:Y:S01]  /*3a20*/  FMUL.FTZ R39, R107.reuse, R141 ;  /* 0x0000008d6b277220 */ /* 0x040fe20000410000 */
[----:B------:R-:W-:Y:S01]  /*3a30*/  FMUL.FTZ R107, R107, R137 ;  /* 0x000000896b6b7220 */ /* 0x000fe20000410000 */
[----:B------:R-:W-:-:S02]  /*3a40*/  IMAD.U32 R38, R37, 0x10000, RZ ;  /* 0x0001000025267824 */ /* 0x000fc400078e00ff */
[----:B------:R-:W-:Y:S01]  /*3a50*/  FFMA.FTZ R137, R106, R137, -R39 ;  /* 0x000000896a897223 */ /* 0x000fe20000010827 */
[----:B------:R-:W-:Y:S02]  /*3a60*/  IMAD.U32 R37, R36, 0x10000, RZ ;  /* 0x0001000024257824 */ /* 0x000fe400078e00ff */
[----:B------:R-:W-:Y:S01]  /*3a70*/  FFMA.FTZ R106, R106, R141, R107 ;  /* 0x0000008d6a6a7223 */ /* 0x000fe2000001006b */
[----:B------:R-:W-:Y:S01]  /*3a80*/  LOP3.LUT R36, R36, 0xffff0000, RZ, 0xc0, !PT ;  /* 0xffff000024247812 */ /* 0x000fe200078ec0ff */
[C---:B------:R-:W-:Y:S01]  /*3a90*/  FMUL.FTZ R107, R113.reuse, R140 ;  /* 0x0000008c716b7220 */ /* 0x040fe20000410000 */
[-C--:B------:R-:W-:Y:S01]  /*3aa0*/  FMUL.FTZ R113, R113, R136.reuse ;  /* 0x0000008871717220 */ /* 0x080fe20000410000 */
[C---:B------:R-:W-:Y:S01]  /*3ab0*/  FFMA.FTZ R143, R38.reuse, R135, -R143 ;  /* 0x00000087268f7223 */ /* 0x040fe2000001088f */
[----:B------:R-:W-:Y:S01]  /*3ac0*/  FFMA.FTZ R142, R38, R139, R142 ;  /* 0x0000008b268e7223 */ /* 0x000fe2000001008e */
[----:B------:R-:W-:Y:S01]  /*3ad0*/  FFMA.FTZ R107, R112, R136, -R107 ;  /* 0x00000088706b7223 */ /* 0x000fe2000001086b */
[C---:B------:R-:W-:Y:S01]  /*3ae0*/  FMUL.FTZ R38, R36.reuse, R138 ;  /* 0x0000008a24267220 */ /* 0x040fe20000410000 */
[----:B------:R-:W-:Y:S01]  /*3af0*/  FMUL.FTZ R39, R36, R134 ;  /* 0x0000008624277220 */ /* 0x000fe20000410000 */
[----:B------:R-:W-:Y:S01]  /*3b00*/  FFMA.FTZ R112, R112, R140, R113 ;  /* 0x0000008c70707223 */ /* 0x000fe20000010071 */
[----:B------:R-:W-:Y:S01]  /*3b10*/  F2FP.BF16.F32.PACK_AB R106, R106, R137 ;  /* 0x000000896a6a723e */ /* 0x000fe200000010ff */
[C---:B------:R-:W-:Y:S01]  /*3b20*/  FFMA.FTZ R38, R37.reuse, R134, -R38 ;  /* 0x0000008625267223 */ /* 0x040fe20000010826 */
[----:B------:R-:W-:Y:S01]  /*3b30*/  FFMA.FTZ R39, R37, R138, R39 ;  /* 0x0000008a25277223 */ /* 0x000fe20000010027 */
[----:B------:R-:W-:-:S02]  /*3b40*/  F2FP.BF16.F32.PACK_AB R37, R142, R143 ;  /* 0x0000008f8e25723e */ /* 0x000fc400000010ff */
[----:B------:R-:W-:Y:S02]  /*3b50*/  F2FP.BF16.F32.PACK_AB R107, R112, R107 ;  /* 0x0000006b706b723e */ /* 0x000fe400000010ff */
[----:B------:R-:W-:Y:S01]  /*3b60*/  F2FP.BF16.F32.PACK_AB R36, R39, R38 ;  /* 0x000000262724723e */ /* 0x000fe200000010ff */
[----:B------:R-:W-:Y:S02]  /*3b70*/  IMAD.MOV.U32 R38, RZ, RZ, R106 ;  /* 0x000000ffff267224 */ /* 0x000fe400078e006a */
[----:B------:R-:W-:-:S07]  /*3b80*/  IMAD.MOV.U32 R39, RZ, RZ, R107 ;  /* 0x000000ffff277224 */ /* 0x000fce00078e006b */
.L_x_1372:
[----:B------:R-:W-:Y:S05]  /*3b90*/  BSYNC B3 ;  /* 0x0000000000037941 */ /* 0x000fea0003800000 */
.L_x_1371:
[----:B------:R-:W-:Y:S02]  /*3ba0*/  ULDC.64 UR4, c[0x0][0x208] ;  /* 0x0000820000047ab9 */ /* 0x000fe40000000a00 */
[----:B--2---:R1:W-:Y:S03]  /*3bb0*/  STG.E.128 desc[UR4][R50.64], R36 ;  /* 0x0000002432007986 */ /* 0x0043e6000c101d04 */
.L_x_1370:
[----:B------:R-:W-:Y:S05]  /*3bc0*/  BSYNC B2 ;  /* 0x0000000000027941 */ /* 0x000fea0003800000 */
.L_x_1369:
[----:B------:R-:W-:Y:S01]  /*3bd0*/  ISETP.NE.AND P0, PT, R94, RZ, PT ;  /* 0x000000ff5e00720c */ /* 0x000fe20003f05270 */
[----:B------:R-:W-:-:S12]  /*3be0*/  BSSY B2, `(.L_x_1373) ;  /* 0x0000038000027945 */ /* 0x000fd80003800000 */
[----:B------:R-:W-:Y:S05]  /*3bf0*/  @!P0 BRA `(.L_x_1374) ;  /* 0x0000000000d88947 */ /* 0x000fea0003800000 */
[----:B------:R-:W2:Y:S01]  /*3c00*/  LDL R106, [R1+0x8] ;  /* 0x00000800016a7983 */ /* 0x000ea20000100800 */
[----:B------:R-:W-:Y:S03]  /*3c10*/  BSSY B3, `(.L_x_1375) ;  /* 0x0000032000037945 */ /* 0x000fe60003800000 */
[----:B-1----:R1:W3:Y:S01]  /*3c20*/  LDS.128 R36, [R103+0x22400] ;  /* 0x0224000067247984 */ /* 0x0022e20000000c00 */
[----:B--2---:R-:W-:-:S13]  /*3c30*/  ISETP.GE.AND P0, PT, R106, R111, PT ;  /* 0x0000006f6a00720c */ /* 0x004fda0003f06270 */
[----:B-1-3--:R-:W-:Y:S05]  /*3c40*/  @P0 BRA `(.L_x_1376) ;  /* 0x0000000000b80947 */ /* 0x00afea0003800000 */
[----:B------:R-:W-:Y:S01]  /*3c50*/  SHF.R.U64 R106, R72, 0x10, R73 ;  /* 0x00000010486a7819 */ /* 0x000fe20000001249 */
[----:B------:R-:W-:Y:S01]  /*3c60*/  IMAD.U32 R72, R38, 0x10000, RZ ;  /* 0x0001000026487824 */ /* 0x000fe200078e00ff */
        /* <DEDUP_REMOVED lines=44> */
.L_x_1376:
[----:B------:R-:W-:Y:S05]  /*3f30*/  BSYNC B3 ;  /* 0x0000000000037941 */ /* 0x000fea0003800000 */
.L_x_1375:
[----:B------:R-:W-:Y:S02]  /*3f40*/  ULDC.64 UR4, c[0x0][0x208] ;  /* 0x0000820000047ab9 */ /* 0x000fe40000000a00 */
[----:B------:R2:W-:Y:S03]  /*3f50*/  STG.E.128 desc[UR4][R50.64+0x80], R36 ;  /* 0x0000802432007986 */ /* 0x0005e6000c101d04 */
.L_x_1374:
[----:B------:R-:W-:Y:S05]  /*3f60*/  BSYNC B2 ;  /* 0x0000000000027941 */ /* 0x000fea0003800000 */
.L_x_1373:
[----:B------:R-:W-:Y:S01]  /*3f70*/  ISETP.NE.AND P0, PT, R95, RZ, PT ;  /* 0x000000ff5f00720c */ /* 0x000fe20003f05270 */
[----:B------:R-:W-:-:S12]  /*3f80*/  BSSY B2, `(.L_x_1377) ;  /* 0x0000038000027945 */ /* 0x000fd80003800000 */
[----:B------:R-:W-:Y:S05]  /*3f90*/  @!P0 BRA `(.L_x_1378) ;  /* 0x0000000000d88947 */ /* 0x000fea0003800000 */
[----:B------:R-:W3:Y:S01]  /*3fa0*/  LDL R72, [R1+0x4] ;  /* 0x0000040001487983 */ /* 0x000ee20000100800 */
[----:B------:R-:W-:Y:S03]  /*3fb0*/  BSSY B3, `(.L_x_1379) ;  /* 0x0000032000037945 */ /* 0x000fe60003800000 */
[----:B-12---:R1:W2:Y:S01]  /*3fc0*/  LDS.128 R36, [R103+0x24400] ;  /* 0x0244000067247984 */ /* 0x0062a20000000c00 */
[----:B---3--:R-:W-:-:S13]  /*3fd0*/  ISETP.GE.AND P0, PT, R72, R111, PT ;  /* 0x0000006f4800720c */ /* 0x008fda0003f06270 */
[----:B-12---:R-:W-:Y:S05]  /*3fe0*/  @P0 BRA `(.L_x_1380) ;  /* 0x0000000000b80947 */ /* 0x006fea0003800000 */
[----:B------:R-:W-:Y:S01]  /*3ff0*/  SHF.R.U64 R72, R66, 0x10, R67 ;  /* 0x0000001042487819 */ /* 0x000fe20000001243 */
[----:B------:R-:W-:Y:S01]  /*4000*/  IMAD.U32 R66, R39, 0x10000, RZ ;  /* 0x0001000027427824 */ /* 0x000fe200078e00ff */
        /* <DEDUP_REMOVED lines=44> */
.L_x_1380:
[----:B------:R-:W-:Y:S05]  /*42d0*/  BSYNC B3 ;  /* 0x0000000000037941 */ /* 0x000fea0003800000 */
.L_x_1379:
[----:B------:R-:W-:Y:S02]  /*42e0*/  ULDC.64 UR4, c[0x0][0x208] ;  /* 0x0000820000047ab9 */ /* 0x000fe40000000a00 */
[----:B------:R3:W-:Y:S03]  /*42f0*/  STG.E.128 desc[UR4][R50.64+0x100], R36 ;  /* 0x0001002432007986 */ /* 0x0007e6000c101d04 */
.L_x_1378:
[----:B------:R-:W-:Y:S05]  /*4300*/  BSYNC B2 ;  /* 0x0000000000027941 */ /* 0x000fea0003800000 */
.L_x_1377:
[----:B------:R-:W-:-:S13]  /*4310*/  ISETP.NE.AND P0, PT, R96, RZ, PT ;  /* 0x000000ff6000720c */ /* 0x000fda0003f05270 */
[----:B------:R-:W-:Y:S05]  /*4320*/  @!P0 BRA `(.L_x_1368) ;  /* 0x0000000000d88947 */ /* 0x000fea0003800000 */
[----:B------:R-:W4:Y:S01]  /*4330*/  LDL R64, [R1+0xc] ;  /* 0x00000c0001407983 */ /* 0x000f220000100800 */
[----:B------:R-:W-:Y:S03]  /*4340*/  BSSY B2, `(.L_x_1381) ;  /* 0x0000032000027945 */ /* 0x000fe60003800000 */
[----:B-123--:R1:W2:Y:S01]  /*4350*/  LDS.128 R36, [R103+0x26400] ;  /* 0x0264000067247984 */ /* 0x00e2a20000000c00 */
[----:B----4-:R-:W-:-:S13]  /*4360*/  ISETP.GE.AND P0, PT, R64, R111, PT ;  /* 0x0000006f4000720c */ /* 0x010fda0003f06270 */
[----:B-12---:R-:W-:Y:S05]  /*4370*/  @P0 BRA `(.L_x_1382) ;  /* 0x0000000000b80947 */ /* 0x006fea0003800000 */
[----:B------:R-:W-:Y:S02]  /*4380*/  SHF.R.U32.HI R64, RZ, 0x10, R63 ;  /* 0x00000010ff407819 */ /* 0x000fe4000001163f */
[----:B------:R-:W-:Y:S02]  /*4390*/  SHF.R.U32.HI R66, RZ, 0x10, R61 ;  /* 0x00000010ff427819 */ /* 0x000fe4000001163d */
[----:B------:R-:W-:Y:S01]  /*43a0*/  SHF.R.U64 R65, R62, 0x10, R63 ;  /* 0x000000103e417819 */ /* 0x000fe2000000123f */
[----:B------:R-:W-:Y:S01]  /*43b0*/  IMAD.U32 R62, R39, 0x10000, RZ ;  /* 0x00010000273e7824 */ /* 0x000fe200078e00ff */
        /* <DEDUP_REMOVED lines=42> */
.L_x_1382:
[----:B------:R-:W-:Y:S05]  /*4660*/  BSYNC B2 ;  /* 0x0000000000027941 */ /* 0x000fea0003800000 */
.L_x_1381:
[----:B------:R-:W-:Y:S02]  /*4670*/  ULDC.64 UR4, c[0x0][0x208] ;  /* 0x0000820000047ab9 */ /* 0x000fe40000000a00 */
[----:B------:R4:W-:Y:S03]  /*4680*/  STG.E.128 desc[UR4][R50.64+0x180], R36 ;  /* 0x0001802432007986 */ /* 0x0009e6000c101d04 */
.L_x_1368:
[----:B------:R-:W-:Y:S05]  /*4690*/  BSYNC B1 ;  /* 0x0000000000017941 */ /* 0x000fea0003800000 */
.L_x_1367:
        /* <DEDUP_REMOVED lines=54> */
.L_x_1387:
[----:B------:R-:W-:Y:S05]  /*4a00*/  BSYNC B2 ;  /* 0x0000000000027941 */ /* 0x000fea0003800000 */
.L_x_1386:
[----:B------:R-:W-:Y:S02]  /*4a10*/  ULDC.64 UR4, c[0x0][0x208] ;  /* 0x0000820000047ab9 */ /* 0x000fe40000000a00 */
[----:B--2---:R1:W-:Y:S03]  /*4a20*/  STG.E.128 desc[UR4][R48.64], R36 ;  /* 0x0000002430007986 */ /* 0x0043e6000c101d04 */
.L_x_1385:
[----:B------:R-:W-:Y:S05]  /*4a30*/  BSYNC B1 ;  /* 0x0000000000017941 */ /* 0x000fea0003800000 */
.L_x_1384:
[----:B------:R-:W-:Y:S01]  /*4a40*/  ISETP.NE.AND P0, PT, R94, RZ, PT ;  /* 0x000000ff5e00720c */ /* 0x000fe20003f05270 */
[----:B------:R-:W-:-:S12]  /*4a50*/  BSSY B1, `(.L_x_1388) ;  /* 0x0000038000017945 */ /* 0x000fd80003800000 */
[----:B------:R-:W-:Y:S05]  /*4a60*/  @!P0 BRA `(.L_x_1389) ;  /* 0x0000000000d88947 */ /* 0x000fea0003800000 */
[----:B-1234-:R-:W2:Y:S01]  /*4a70*/  LDL R50, [R1+0x8] ;  /* 0x0000080001327983 */ /* 0x01eea20000100800 */
[----:B------:R-:W-:Y:S03]  /*4a80*/  BSSY B2, `(.L_x_1390) ;  /* 0x0000032000027945 */ /* 0x000fe60003800000 */
[----:B------:R1:W3:Y:S01]  /*4a90*/  LDS.128 R36, [R103+0x23400] ;  /* 0x0234000067247984 */ /* 0x0002e20000000c00 */
[----:B--2---:R-:W-:-:S13]  /*4aa0*/  ISETP.GE.AND P0, PT, R50, R111, PT ;  /* 0x0000006f3200720c */ /* 0x004fda0003f06270 */
[----:B-1-3--:R-:W-:Y:S05]  /*4ab0*/  @P0 BRA `(.L_x_1391) ;  /* 0x0000000000b80947 */ /* 0x00afea0003800000 */
[--C-:B------:R-:W-:Y:S01]  /*4ac0*/  SHF.R.U64 R57, R54, 0x10, R55.reuse ;  /* 0x0000001036397819 */ /* 0x100fe20000001237 */
[----:B------:R-:W-:Y:S01]  /*4ad0*/  IMAD.U32 R50, R38, 0x10000, RZ ;  /* 0x0001000026327824 */ /* 0x000fe200078e00ff */
        /* <DEDUP_REMOVED lines=44> */
.L_x_1391:
[----:B------:R-:W-:Y:S05]  /*4da0*/  BSYNC B2 ;  /* 0x0000000000027941 */ /* 0x000fea0003800000 */
.L_x_1390:
[----:B------:R-:W-:Y:S02]  /*4db0*/  ULDC.64 UR4, c[0x0][0x208] ;  /* 0x0000820000047ab9 */ /* 0x000fe40000000a00 */
[----:B------:R1:W-:Y:S03]  /*4dc0*/  STG.E.128 desc[UR4][R48.64+0x80], R36 ;  /* 0x0000802430007986 */ /* 0x0003e6000c101d04 */
.L_x_1389:
[----:B------:R-:W-:Y:S05]  /*4dd0*/  BSYNC B1 ;  /* 0x0000000000017941 */ /* 0x000fea0003800000 */
.L_x_1388:
        /* <DEDUP_REMOVED lines=54> */
.L_x_1395:
[----:B------:R-:W-:Y:S05]  /*5140*/  BSYNC B2 ;  /* 0x0000000000027941 */ /* 0x000fea0003800000 */
.L_x_1394:
[----:B------:R-:W-:Y:S02]  /*5150*/  ULDC.64 UR4, c[0x0][0x208] ;  /* 0x0000820000047ab9 */ /* 0x000fe40000000a00 */
[----:B------:R1:W-:Y:S03]  /*5160*/  STG.E.128 desc[UR4][R48.64+0x100], R36 ;  /* 0x0001002430007986 */ /* 0x0003e6000c101d04 */
.L_x_1393:
[----:B------:R-:W-:Y:S05]  /*5170*/  BSYNC B1 ;  /* 0x0000000000017941 */ /* 0x000fea0003800000 */
.L_x_1392:
[----:B------:R-:W-:-:S13]  /*5180*/  ISETP.NE.AND P0, PT, R96, RZ, PT ;  /* 0x000000ff6000720c */ /* 0x000fda0003f05270 */
[----:B------:R-:W-:Y:S05]  /*5190*/  @!P0 BRA `(.L_x_1383) ;  /* 0x0000003000888947 */ /* 0x000fea0003800000 */
[----:B------:R-:W5:Y:S01]  /*51a0*/  LDL R44, [R1+0xc] ;  /* 0x00000c00012c7983 */ /* 0x000f620000100800 */
[----:B------:R-:W-:Y:S03]  /*51b0*/  BSSY B1, `(.L_x_1396) ;  /* 0x0000032000017945 */ /* 0x000fe60003800000 */
[----:B-1234-:R1:W2:Y:S01]  /*51c0*/  LDS.128 R36, [R103+0x27400] ;  /* 0x0274000067247984 */ /* 0x01e2a20000000c00 */
[----:B-----5:R-:W-:-:S13]  /*51d0*/  ISETP.GE.AND P0, PT, R44, R111, PT ;  /* 0x0000006f2c00720c */ /* 0x020fda0003f06270 */
        /* <DEDUP_REMOVED lines=47> */
.L_x_1397:
[----:B------:R-:W-:Y:S05]  /*54d0*/  BSYNC B1 ;  /* 0x0000000000017941 */ /* 0x000fea0003800000 */
.L_x_1396:
[----:B------:R-:W-:Y:S02]  /*54e0*/  ULDC.64 UR4, c[0x0][0x208] ;  /* 0x0000820000047ab9 */ /* 0x000fe40000000a00 */
[----:B------:R1:W-:Y:S01]  /*54f0*/  STG.E.128 desc[UR4][R48.64+0x180], R36 ;  /* 0x0001802430007986 */ /* 0x0003e2000c101d04 */
[----:B------:R-:W-:Y:S05]  /*5500*/  BRA `(.L_x_1383) ;  /* 0x0000002c00ac7947 */ /* 0x000fea0003800000 */
.L_x_1359:
        /* <DEDUP_REMOVED lines=16> */
[----:B------:R-:W-:Y:S01]  /*5610*/  LEA R52, P1, R38, UR4, 0x1 ;  /* 0x0000000426347c11 */ /* 0x000fe2000f8208ff */
[----:B------:R-:W-:Y:S01]  /*5620*/  IMAD.X R39, R100, 0x1, R35, P0 ;  /* 0x0000000164277824 */ /* 0x000fe200000e0623 */
[----:B------:R-:W-:Y:S01]  /*5630*/  LEA R56, P0, R36, UR6, 0x1 ;  /* 0x0000000624387c11 */ /* 0x000fe2000f8008ff */
[----:B------:R-:W-:Y:S01]  /*5640*/  IMAD.X R37, R117, 0x1, R33, P5 ;  /* 0x0000000175257824 */ /* 0x000fe200028e0621 */
[----:B------:R-:W-:Y:S02]  /*5650*/  ISETP.GE.AND P5, PT, R228, R111, PT ;  /* 0x0000006fe400720c */ /* 0x000fe40003fa6270 */
[----:B------:R-:W-:-:S02]  /*5660*/  CS2R R42, SRZ ;  /* 0x00000000002a7805 */ /* 0x000fc4000001ff00 */
[----:B------:R-:W-:Y:S02]  /*5670*/  LEA.HI.X R53, R38, UR5, R39, 0x1, P1 ;  /* 0x0000000526357c11 */ /* 0x000fe400088f0c27 */
[----:B------:R-:W-:Y:S02]  /*5680*/  CS2R R40, SRZ ;  /* 0x0000000000287805 */ /* 0x000fe4000001ff00 */
[----:B------:R-:W-:Y:S02]  /*5690*/  ISETP.GE.AND P1, PT, R22, R111, PT ;  /* 0x0000006f1600720c */ /* 0x000fe40003f26270 */
[----:B------:R-:W-:Y:S02]  /*56a0*/  CS2R R38, SRZ ;  /* 0x0000000000267805 */ /* 0x000fe4000001ff00 */
[----:B------:R-:W-:Y:S02]  /*56b0*/  LEA.HI.X R57, R36, UR7, R37, 0x1, P0 ;  /* 0x0000000724397c11 */ /* 0x000fe400080f0c25 */
[----:B------:R-:W-:-:S02]  /*56c0*/  CS2R R36, SRZ ;  /* 0x0000000000247805 */ /* 0x000fc4000001ff00 */
[----:B------:R-:W-:Y:S02]  /*56d0*/  CS2R R50, SRZ ;  /* 0x0000000000327805 */ /* 0x000fe4000001ff00 */
[----:B------:R-:W-:Y:S02]  /*56e0*/  CS2R R48, SRZ ;  /* 0x0000000000307805 */ /* 0x000fe4000001ff00 */
[----:B------:R-:W-:Y:S02]  /*56f0*/  CS2R R46, SRZ ;  /* 0x00000000002e7805 */ /* 0x000fe4000001ff00 */
[----:B------:R-:W-:Y:S01]  /*5700*/  CS2R R44, SRZ ;  /* 0x00000000002c7805 */ /* 0x000fe2000001ff00 */
[----:B------:R-:W-:Y:S02]  /*5710*/  ULDC.64 UR8, c[0x0][0x208] ;  /* 0x0000820000087ab9 */ /* 0x000fe40000000a00 */
[----:B------:R0:W5:Y:S04]  /*5720*/  @!P5 LDG.E.128 R36, desc[UR8][R52.64+0x80] ;  /* 0x000080083424d981 */ /* 0x000168000c1e1d00 */
[----:B------:R0:W5:Y:S04]  /*5730*/  @!P1 LDG.E.128 R40, desc[UR8][R52.64] ;  /* 0x0000000834289981 */ /* 0x000168000c1e1d00 */
[----:B------:R0:W5:Y:S04]  /*5740*/  @!P1 LDG.E.128 R48, desc[UR8][R56.64] ;  /* 0x0000000838309981 */ /* 0x000168000c1e1d00 */
[----:B------:R0:W5:Y:S02]  /*5750*/  @!P5 LDG.E.128 R44, desc[UR8][R56.64+0x80] ;  /* 0x00008008382cd981 */ /* 0x000164000c1e1d00 */
.L_x_1399:
[----:B------:R-:W-:Y:S05]  /*5760*/  BSYNC B1 ;  /* 0x0000000000017941 */ /* 0x000fea0003800000 */
.L_x_1398:
[----:B------:R-:W-:Y:S01]  /*5770*/  ISETP.GE.AND P0, PT, R235, R105, PT ;  /* 0x00000069eb00720c */ /* 0x000fe20003f06270 */
[----:B------:R-:W-:Y:S01]  /*5780*/  BSSY B1, `(.L_x_1400) ;  /* 0x0000024000017945 */ /* 0x000fe20003800000 */
[----:B0-----:R-:W-:Y:S02]  /*5790*/  CS2R R52, SRZ ;  /* 0x0000000000347805 */ /* 0x001fe4000001ff00 */
        /* <DEDUP_REMOVED lines=34> */
.L_x_1401:
[----:B------:R-:W-:Y:S05]  /*59c0*/  BSYNC B1 ;  /* 0x0000000000017941 */ /* 0x000fea0003800000 */
.L_x_1400:
[----:B0-----:R-:W2:Y:S01]  /*59d0*/  LDL R68, [R1+0x34] ;  /* 0x0000340001447983 */ /* 0x001ea20000100800 */
        /* <DEDUP_REMOVED lines=40> */
[----:B------:R-:W-:Y:S01]  /*5c60*/  PRMT R130, R69, 0x7610, R130 ;  /* 0x0000761045827816 */ /* 0x000fe20000000082 */
[----:B------:R-:W-:Y:S01]  /*5c70*/  IMAD.MOV.U32 R69, RZ, RZ, R67 ;  /* 0x000000ffff457224 */ /* 0x000fe200078e0043 */
[----:B------:R-:W-:Y:S01]  /*5c80*/  PRMT R131, R70, 0x7610, R131 ;  /* 0x0000761046837816 */ /* 0x000fe20000000083 */
[----:B------:R-:W-:-:S03]  /*5c90*/  IMAD.MOV.U32 R70, RZ, RZ, R64 ;  /* 0x000000ffff467224 */ /* 0x000fc600078e0040 */
[----:B------:R-:W-:Y:S02]  /*5ca0*/  PRMT R138, R69, 0x7610, R138 ;  /* 0x00007610458a7816 */ /* 0x000fe4000000008a */
        /* <DEDUP_REMOVED lines=12> */
[----:B------:R-:W-:-:S05]  /*5d70*/  IMAD.MOV.U32 R68, RZ, RZ, R55 ;  /* 0x000000ffff447224 */ /* 0x000fca00078e0037 */
[----:B------:R-:W-:Y:S01]  /*5d80*/  PRMT R124, R68, 0x7610, R124 ;  /* 0x00007610447c7816 */ /* 0x000fe2000000007c */
[----:B------:R-:W-:-:S05]  /*5d90*/  IMAD.MOV.U32 R68, RZ, RZ, R59 ;  /* 0x000000ffff447224 */ /* 0x000fca00078e003b */
[----:B------:R-:W-:Y:S01]  /*5da0*/  PRMT R134, R68, 0x7610, R134 ;  /* 0x0000761044867816 */ /* 0x000fe20000000086 */
[----:B------:R-:W-:-:S05]  /*5db0*/  IMAD.MOV.U32 R68, RZ, RZ, R63 ;  /* 0x000000ffff447224 */ /* 0x000fca00078e003f */
[----:B------:R-:W-:Y:S01]  /*5dc0*/  PRMT R129, R68, 0x7610, R129 ;  /* 0x0000761044817816 */ /* 0x000fe20000000081 */
[----:B------:R-:W-:-:S05]  /*5dd0*/  IMAD.MOV.U32 R68, RZ, RZ, R66 ;  /* 0x000000ffff447224 */ /* 0x000fca00078e0042 */
[----:B------:R-:W-:Y:S01]  /*5de0*/  PRMT R137, R68, 0x7610, R137 ;  /* 0x0000761044897816 */ /* 0x000fe20000000089 */
[----:B------:R-:W-:Y:S06]  /*5df0*/  @!P1 BRA `(.L_x_1402) ;  /* 0x0000000000049947 */ /* 0x000fec0003800000 */
[----:B------:R-:W-:Y:S01]  /*5e00*/  BPT.TRAP 0x1 ;  /* 0x000000040000795c */ /* 0x000fe20000300000 */
.L_x_1402:
[----:B------:R-:W2:Y:S01]  /*5e10*/  LDL R68, [R1] ;  /* 0x0000000001447983 */ /* 0x000ea20000100800 */
[----:B------:R-:W-:Y:S01]  /*5e20*/  IMAD R100, R17, 0x8, R16 ;  /* 0x0000000811647824 */ /* 0x000fe200078e0210 */
[----:B------:R-:W0:Y:S01]  /*5e30*/  LDC R123, c[0x0][0x2e4] ;  /* 0x0000b900ff7b7b82 */ /* 0x000e220000000800 */
[----:B------:R-:W-:Y:S07]  /*5e40*/  BSSY B1, `(.L_x_1403) ;  /* 0x0000005000017945 */ /* 0x000fee0003800000 */
[----:B------:R-:W1:Y:S01]  /*5e50*/  LDC.64 R112, c[0x0][0x2f0] ;  /* 0x0000bc00ff707b82 */ /* 0x000e620000000a00 */
[----:B--2---:R-:W-:-:S04]  /*5e60*/  SHF.L.U32 R110, R68, 0x1f, RZ ;  /* 0x0000001f446e7819 */ /* 0x004fc800000006ff */
[----:B------:R-:W2:Y:S02]  /*5e70*/  SYNCS.PHASECHK.TRANS64.TRYWAIT P5, [R100+URZ+0x30890], R110 ;  /* 0x0308906e640075a7 */ /* 0x000ea400080a017f */
[----:B012---:R-:W-:Y:S05]  /*5e80*/  @!P5 BRA `(.L_x_1404) ;  /* 0x00000228001cd947 */ /* 0x007fea0003800000 */
.L_x_1779:
[----:B------:R-:W-:Y:S05]  /*5e90*/  BSYNC B1 ;  /* 0x0000000000017941 */ /* 0x000fea0003800000 */
.L_x_1403:
[----:B------:R-:W-:Y:S01]  /*5ea0*/  BSSY B1, `(.L_x_1405) ;  /* 0x0000112000017945 */ /* 0x000fe20003800000 */
[----:B------:R-:W-:Y:S02]  /*5eb0*/  IMAD.IADD R125, R123, 0x1, -R30 ;  /* 0x000000017b7d7824 */ /* 0x000fe400078e0a1e */
[----:B------:R-:W-:Y:S01]  /*5ec0*/  IMAD.MOV.U32 R115, RZ, RZ, R73 ;  /* 0x000000ffff737224 */ /* 0x000fe200078e0049 */
[----:B------:R-:W-:Y:S06]  /*5ed0*/  @P4 BRA `(.L_x_1406) ;  /* 0x0000001000384947 */ /* 0x000fec0003800000 */
[----:B------:R-:W-:Y:S01]  /*5ee0*/  ISETP.NE.AND P4, PT, R31, RZ, PT ;  /* 0x000000ff1f00720c */ /* 0x000fe20003f85270 */
[-C--:B------:R-:W-:Y:S01]  /*5ef0*/  IMAD R68, R19, R112.reuse, RZ ;  /* 0x0000007013447224 */ /* 0x080fe200078e02ff */
[----:B------:R-:W-:Y:S01]  /*5f00*/  BSSY B2, `(.L_x_1407) ;  /* 0x0000086000027945 */ /* 0x000fe20003800000 */
[----:B------:R-:W-:-:S04]  /*5f10*/  IMAD.WIDE.U32 R116, R18, R112, R114 ;  /* 0x0000007012747225 */ /* 0x000fc800078e0072 */
[----:B------:R-:W-:-:S04]  /*5f20*/  IMAD R133, R18, R113, R68 ;  /* 0x0000007112857224 */ /* 0x000fc800078e0244 */
[----:B------:R-:W-:Y:S02]  /*5f30*/  IMAD.IADD R133, R133, 0x1, R117 ;  /* 0x0000000185857824 */ /* 0x000fe400078e0275 */
[----:B------:R-:W-:Y:S05]  /*5f40*/  @!P4 BRA `(.L_x_1408) ;  /* 0x000000080004c947 */ /* 0x000fea0003800000 */
[----:B------:R-:W2:Y:S04]  /*5f50*/  LDL R119, [R1+0x3c] ;  /* 0x00003c0001777983 */ /* 0x000ea80000100800 */
[----:B------:R-:W3:Y:S04]  /*5f60*/  LDL R118, [R1+0x48] ;  /* 0x0000480001767983 */ /* 0x000ee80000100800 */
[----:B------:R-:W4:Y:S01]  /*5f70*/  LDL R75, [R1+0x4c] ;  /* 0x00004c00014b7983 */ /* 0x000f220000100800 */
[----:B------:R-:W-:Y:S01]  /*5f80*/  SEL R68, R30, R125, !P3 ;  /* 0x0000007d1e447207 */ /* 0x000fe20005800000 */
[----:B------:R-:W-:Y:S01]  /*5f90*/  BSSY B3, `(.L_x_1409) ;  /* 0x0000079000037945 */ /* 0x000fe20003800000 */
[----:B------:R-:W-:-:S02]  /*5fa0*/  IADD3 R72, P4, P5, R90, R116, R77 ;  /* 0x000000745a487210 */ /* 0x000fc40007d9e04d */
[----:B------:R-:W-:Y:S02]  /*5fb0*/  SHF.R.S32.HI R69, RZ, 0x1f, R68 ;  /* 0x0000001fff457819 */ /* 0x000fe40000011444 */
[----:B------:R-:W-:Y:S02]  /*5fc0*/  IADD3.X R74, R0, R133, R97, P4, P5 ;  /* 0x00000085004a7210 */ /* 0x000fe400027ea461 */
[----:B------:R-:W-:-:S04]  /*5fd0*/  LEA.HI R69, R69, R68, RZ, 0x4 ;  /* 0x0000004445457211 */ /* 0x000fc800078f20ff */
[----:B------:R-:W-:-:S05]  /*5fe0*/  LEA.HI.SX32 R69, R69, R76, 0x1c ;  /* 0x0000004c45457211 */ /* 0x000fca00078fe2ff */
[----:B------:R-:W-:-:S05]  /*5ff0*/  IMAD.SHL.U32 R71, R69, 0x8, RZ ;  /* 0x0000000845477824 */ /* 0x000fca00078e00ff */
[----:B------:R-:W-:-:S13]  /*6000*/  ISETP.GE.AND P4, PT, R71, R123, PT ;  /* 0x0000007b4700720c */ /* 0x000fda0003f86270 */
[--C-:B------:R-:W-:Y:S02]  /*6010*/  @!P4 SHF.R.S32.HI R68, RZ, 0x1f, R71.reuse ;  /* 0x0000001fff44c819 */ /* 0x100fe40000011447 */
[----:B------:R-:W-:Y:S02]  /*6020*/  @!P4 IADD3 R70, P5, P6, R90, R116, R71 ;  /* 0x000000745a46c210 */ /* 0x000fe40007ebe047 */
[----:B------:R-:W-:Y:S02]  /*6030*/  LOP3.LUT R71, R71, 0x38, RZ, 0xc0, !PT ;  /* 0x0000003847477812 */ /* 0x000fe400078ec0ff */
[----:B------:R-:W-:Y:S02]  /*6040*/  @!P4 IADD3.X R73, R0, R133, R68, P5, P6 ;  /* 0x000000850049c210 */ /* 0x000fe40002fec444 */
[----:B------:R-:W-:-:S04]  /*6050*/  SHF.R.S32.HI R68, RZ, 0x1f, R69 ;  /* 0x0000001fff447819 */ /* 0x000fc80000011445 */
[----:B------:R-:W-:Y:S01]  /*6060*/  LEA.HI R68, R68, R69, RZ, 0x3 ;  /* 0x0000004544447211 */ /* 0x000fe200078f18ff */
[----:B------:R-:W-:-:S04]  /*6070*/  IMAD R69, R17, 0x4000, R6 ;  /* 0x0000400011457824 */ /* 0x000fc800078e0206 */
[----:B------:R-:W-:Y:S02]  /*6080*/  IMAD.SHL.U32 R68, R68, 0x200, RZ ;  /* 0x0000020044447824 */ /* 0x000fe400078e00ff */
[----:B------:R-:W-:-:S03]  /*6090*/  IMAD R69, R69, 0x2, R16 ;  /* 0x0000000245457824 */ /* 0x000fc600078e0210 */
[----:B------:R-:W-:Y:S02]  /*60a0*/  LOP3.LUT R68, R68, 0x7ffff000, RZ, 0xc0, !PT ;  /* 0x7ffff00044447812 */ /* 0x000fe400078ec0ff */
[----:B--2---:R-:W-:-:S04]  /*60b0*/  LOP3.LUT R71, R71, 0x1c0, R119, 0xf8, !PT ;  /* 0x000001c047477812 */ /* 0x004fc800078ef877 */
[----:B---3--:R-:W-:Y:S02]  /*60c0*/  LOP3.LUT R71, R71, R118, RZ, 0x3c, !PT ;  /* 0x0000007647477212 */ /* 0x008fe400078e3cff */
[C---:B------:R-:W-:Y:S02]  /*60d0*/  LEA R118, P5, R72.reuse, R106, 0x1 ;  /* 0x0000006a48767211 */ /* 0x040fe400078a08ff */
[----:B----4-:R-:W-:Y:S02]  /*60e0*/  IADD3 R68, R71, R68, R75 ;  /* 0x0000004447447210 */ /* 0x010fe40007ffe04b */
[----:B------:R-:W-:Y:S02]  /*60f0*/  LEA.HI.X R119, R72, R107, R74, 0x1, P5 ;  /* 0x0000006b48777211 */ /* 0x000fe400028f0c4a */
[----:B------:R-:W-:Y:S01]  /*6100*/  @!P4 LEA R120, P5, R70, R106, 0x1 ;  /* 0x0000006a4678c211 */ /* 0x000fe200078a08ff */
[----:B------:R-:W-:-:S03]  /*6110*/  IMAD R71, R17, 0x4000, R68 ;  /* 0x0000400011477824 */ /* 0x000fc600078e0244 */
[----:B------:R-:W-:Y:S01]  /*6120*/  @!P4 LEA.HI.X R121, R70, R107, R73, 0x1, P5 ;  /* 0x0000006b4679c211 */ /* 0x000fe200028f0c49 */
[----:B------:R-:W-:Y:S01]  /*6130*/  IMAD R72, R71, 0x2, R16 ;  /* 0x0000000247487824 */ /* 0x000fe200078e0210 */
[----:B------:R-:W-:Y:S01]  /*6140*/  ISETP.GE.AND P5, PT, R22, R111, PT ;  /* 0x0000006f1600720c */ /* 0x000fe20003fa6270 */
[----:B------:R-:W1:Y:S04]  /*6150*/  LDS.128 R68, [R69+0x20400] ;  /* 0x0204000045447984 */ /* 0x000e680000000c00 */
[----:B------:R-:W2:Y:S08]  /*6160*/  LDS.128 R72, [R72+0x20400] ;  /* 0x0204000048487984 */ /* 0x000eb00000000c00 */
[----:B------:R-:W-:Y:S05]  /*6170*/  @P5 BRA `(.L_x_1410) ;  /* 0x0000000400685947 */ /* 0x000fea0003800000 */
[----:B------:R-:W-:Y:S01]  /*6180*/  SHF.R.U32.HI R157, RZ, 0x10, R49 ;  /* 0x00000010ff9d7819 */ /* 0x000fe20000011631 */
[----:B-1----:R-:W-:Y:S01]  /*6190*/  IMAD.U32 R149, R71, 0x10000, RZ ;  /* 0x0001000047957824 */ /* 0x002fe200078e00ff */
[----:B------:R-:W-:Y:S01]  /*61a0*/  SHF.R.U32.HI R158, RZ, 0x10, R41 ;  /* 0x00000010ff9e7819 */ /* 0x000fe20000011629 */
[----:B--2---:R-:W-:Y:S01]  /*61b0*/  IMAD.U32 R152, R75, 0x10000, RZ ;  /* 0x000100004b987824 */ /* 0x004fe200078e00ff */
[----:B------:R-:W-:Y:S01]  /*61c0*/  SHF.R.U64 R156, R48, 0x10, R49 ;  /* 0x00000010309c7819 */ /* 0x000fe20000001231 */
[----:B------:R-:W-:Y:S01]  /*61d0*/  IMAD.U32 R49, R69, 0x10000, RZ ;  /* 0x0001000045317824 */ /* 0x000fe200078e00ff */
[----:B------:R-:W-:Y:S01]  /*61e0*/  PRMT R157, R163, 0x5410, R157 ;  /* 0x00005410a39d7816 */ /* 0x000fe2000000009d */
[----:B------:R-:W-:Y:S01]  /*61f0*/  IMAD.U32 R48, R73, 0x10000, RZ ;  /* 0x0001000049307824 */ /* 0x000fe200078e00ff */
[----:B------:R-:W-:Y:S02]  /*6200*/  LOP3.LUT R150, R69, 0xffff0000, RZ, 0xc0, !PT ;  /* 0xffff000045967812 */ /* 0x000fe400078ec0ff */
[----:B------:R-:W-:Y:S01]  /*6210*/  SHF.R.U64 R155, R42, 0x10, R43 ;  /* 0x000000102a9b7819 */ /* 0x000fe2000000122b */
[----:B------:R-:W-:Y:S01]  /*6220*/  IMAD.U32 R42, R74, 0x10000, RZ ;  /* 0x000100004a2a7824 */ /* 0x000fe200078e00ff */
[----:B------:R-:W-:-:S02]  /*6230*/  LOP3.LUT R69, R71, 0xffff0000, RZ, 0xc0, !PT ;  /* 0xffff000047457812 */ /* 0x000fc400078ec0ff */
[----:B------:R-:W-:Y:S02]  /*6240*/  SHF.R.U32.HI R160, RZ, 0x10, R43 ;  /* 0x00000010ffa07819 */ /* 0x000fe4000001162b */
[----:B------:R-:W-:Y:S01]  /*6250*/  PRMT R71, R127, 0x5432, R158 ;  /* 0x000054327f477816 */ /* 0x000fe2000000009e */
[----:B------:R-:W-:Y:S01]  /*6260*/  IMAD.U32 R158, R157, 0x10000, RZ ;  /* 0x000100009d9e7824 */ /* 0x000fe200078e00ff */
[----:B------:R-:W-:Y:S02]  /*6270*/  SHF.R.U32.HI R159, RZ, 0x10, R51 ;  /* 0x00000010ff9f7819 */ /* 0x000fe40000011633 */
[----:B------:R-:W-:Y:S02]  /*6280*/  PRMT R43, R122, 0x5432, R155 ;  /* 0x000054327a2b7816 */ /* 0x000fe4000000009b */
[----:B------:R-:W-:Y:S01]  /*6290*/  SHF.R.U64 R162, R40, 0x10, R41 ;  /* 0x0000001028a27819 */ /* 0x000fe20000001229 */
[----:B------:R-:W-:Y:S01]  /*62a0*/  IMAD.U32 R41, R68, 0x10000, RZ ;  /* 0x0001000044297824 */ /* 0x000fe200078e00ff */
[----:B------:R-:W-:Y:S01]  /*62b0*/  PRMT R155, R153, 0x5410, R160 ;  /* 0x00005410999b7816 */ /* 0x000fe200000000a0 */
[----:B------:R-:W-:-:S02]  /*62c0*/  IMAD.U32 R153, R71, 0x10000, RZ ;  /* 0x0001000047997824 */ /* 0x000fc400078e00ff */
[-C--:B------:R-:W-:Y:S01]  /*62d0*/  FMUL.FTZ R160, R48, R158.reuse ;  /* 0x0000009e30a07220 */ /* 0x080fe20000410000 */
[----:B------:R-:W-:Y:S01]  /*62e0*/  PRMT R154, R154, 0x5410, R159 ;  /* 0x000054109a9a7816 */ /* 0x000fe2000000009f */
[----:B------:R-:W-:Y:S01]  /*62f0*/  IMAD.U32 R40, R70, 0x10000, RZ ;  /* 0x0001000046287824 */ /* 0x000fe200078e00ff */
[----:B------:R-:W-:Y:S02]  /*6300*/  LOP3.LUT R151, R73, 0xffff0000, RZ, 0xc0, !PT ;  /* 0xffff000049977812 */ /* 0x000fe400078ec0ff */
[----:B------:R-:W-:Y:S01]  /*6310*/  PRMT R73, R126, 0x5432, R162 ;  /* 0x000054327e497816 */ /* 0x000fe200000000a2 */
[-C--:B------:R-:W-:Y:S01]  /*6320*/  FMUL.FTZ R162, R48, R153.reuse ;  /* 0x0000009930a27220 */ /* 0x080fe20000410000 */
[----:B------:R-:W-:Y:S01]  /*6330*/  SHF.R.U64 R161, R50, 0x10, R51 ;  /* 0x0000001032a17819 */ /* 0x000fe20000001233 */
[----:B------:R-:W-:Y:S01]  /*6340*/  FFMA.FTZ R48, R49, R153, -R160 ;  /* 0x0000009931307223 */ /* 0x000fe200000108a0 */
[----:B------:R-:W-:Y:S01]  /*6350*/  LOP3.LUT R157, R157, 0xffff0000, RZ, 0xc0, !PT ;  /* 0xffff00009d9d7812 */ /* 0x000fe200078ec0ff */
[----:B------:R-:W-:Y:S01]  /*6360*/  IMAD.U32 R159, R154, 0x10000, RZ ;  /* 0x000100009a9f7824 */ /* 0x000fe200078e00ff */
[----:B------:R-:W-:Y:S01]  /*6370*/  LOP3.LUT R71, R71, 0xffff0000, RZ, 0xc0, !PT ;  /* 0xffff000047477812 */ /* 0x000fe200078ec0ff */
[----:B------:R-:W-:Y:S01]  /*6380*/  IMAD.U32 R153, R155, 0x10000, RZ ;  /* 0x000100009b997824 */ /* 0x000fe200078e00ff */
[----:B------:R-:W-:Y:S01]  /*6390*/  PRMT R51, R124, 0x5432, R161 ;  /* 0x000054327c337816 */ /* 0x000fe200000000a1 */
[----:B------:R-:W-:Y:S01]  /*63a0*/  FFMA.FTZ R49, R49, R158, R162 ;  /* 0x0000009e31317223 */ /* 0x000fe200000100a2 */
[----:B------:R-:W-:Y:S01]  /*63b0*/  LOP3.LUT R75, R75, 0xffff0000, RZ, 0xc0, !PT ;  /* 0xffff00004b4b7812 */ /* 0x000fe200078ec0ff */
[C---:B------:R-:W-:Y:S01]  /*63c0*/  FMUL.FTZ R161, R151.reuse, R157 ;  /* 0x0000009d97a17220 */ /* 0x040fe20000410000 */
[----:B------:R-:W-:Y:S01]  /*63d0*/  FMUL.FTZ R158, R152, R159 ;  /* 0x0000009f989e7220 */ /* 0x000fe20000410000 */
[----:B------:R-:W-:Y:S01]  /*63e0*/  LOP3.LUT R154, R154, 0xffff0000, RZ, 0xc0, !PT ;  /* 0xffff00009a9a7812 */ /* 0x000fe200078ec0ff */
[----:B------:R-:W-:Y:S01]  /*63f0*/  FMUL.FTZ R160, R152, R153 ;  /* 0x0000009998a07220 */ /* 0x000fe20000410000 */
[----:B------:R-:W-:Y:S01]  /*6400*/  PRMT R156, R128, 0x5432, R156 ;  /* 0x00005432809c7816 */ /* 0x000fe2000000009c */
[-C--:B------:R-:W-:Y:S01]  /*6410*/  FMUL.FTZ R151, R151, R71.reuse ;  /* 0x0000004797977220 */ /* 0x080fe20000410000 */
[----:B------:R-:W-:Y:S01]  /*6420*/  LOP3.LUT R152, R155, 0xffff0000, RZ, 0xc0, !PT ;  /* 0xffff00009b987812 */ /* 0x000fe200078ec0ff */
[C---:B------:R-:W-:Y:S01]  /*6430*/  FFMA.FTZ R71, R150.reuse, R71, -R161 ;  /* 0x0000004796477223 */ /* 0x040fe200000108a1 */
[----:B------:R-:W-:Y:S01]  /*6440*/  FMUL.FTZ R162, R75, R154 ;  /* 0x0000009a4ba27220 */ /* 0x000fe20000410000 */
[----:B------:R-:W-:Y:S01]  /*6450*/  FFMA.FTZ R150, R150, R157, R151 ;  /* 0x0000009d96967223 */ /* 0x000fe20000010097 */
[----:B------:R-:W-:-:S02]  /*6460*/  IMAD.U32 R50, R72, 0x10000, RZ ;  /* 0x0001000048327824 */ /* 0x000fc400078e00ff */
[-C--:B------:R-:W-:Y:S01]  /*6470*/  FMUL.FTZ R164, R75, R152.reuse ;  /* 0x000000984ba47220 */ /* 0x080fe20000410000 */
[----:B------:R-:W-:Y:S01]  /*6480*/  IMAD.U32 R151, R156, 0x10000, RZ ;  /* 0x000100009c977824 */ /* 0x000fe200078e00ff */
[----:B------:R-:W-:Y:S01]  /*6490*/  LOP3.LUT R72, R72, 0xffff0000, RZ, 0xc0, !PT ;  /* 0xffff000048487812 */ /* 0x000fe200078ec0ff */
[C---:B------:R-:W-:Y:S01]  /*64a0*/  FFMA.FTZ R158, R149.reuse, R153, -R158 ;  /* 0x00000099959e7223 */ /* 0x040fe2000001089e */
[----:B------:R-:W-:Y:S01]  /*64b0*/  LOP3.LUT R75, R156, 0xffff0000, RZ, 0xc0, !PT ;  /* 0xffff00009c4b7812 */ /* 0x000fe200078ec0ff */
[----:B------:R-:W-:Y:S01]  /*64c0*/  FFMA.FTZ R160, R149, R159, R160 ;  /* 0x0000009f95a07223 */ /* 0x000fe200000100a0 */
[----:B------:R-:W-:Y:S02]  /*64d0*/  IMAD.U32 R149, R73, 0x10000, RZ ;  /* 0x0001000049957824 */ /* 0x000fe400078e00ff */
[----:B------:R-:W-:Y:S01]  /*64e0*/  FFMA.FTZ R153, R69, R152, -R162 ;  /* 0x0000009845997223 */ /* 0x000fe200000108a2 */
[----:B------:R-:W-:Y:S01]  /*64f0*/  LOP3.LUT R73, R73, 0xffff0000, RZ, 0xc0, !PT ;  /* 0xffff000049497812 */ /* 0x000fe200078ec0ff */
[----:B------:R-:W-:Y:S01]  /*6500*/  FMUL.FTZ R152, R50, R151 ;  /* 0x0000009732987220 */ /* 0x000fe20000410000 */
[----:B------:R-:W-:Y:S01]  /*6510*/  LOP3.LUT R68, R68, 0xffff0000, RZ, 0xc0, !PT ;  /* 0xffff000044447812 */ /* 0x000fe200078ec0ff */
[----:B------:R-:W-:Y:S01]  /*6520*/  FFMA.FTZ R155, R69, R154, R164 ;  /* 0x0000009a459b7223 */ /* 0x000fe200000100a4 */
[----:B------:R-:W-:Y:S01]  /*6530*/  FMUL.FTZ R69, R72, R75 ;  /* 0x0000004b48457220 */ /* 0x000fe20000410000 */
[-C--:B------:R-:W-:Y:S01]  /*6540*/  FMUL.FTZ R50, R50, R149.reuse ;  /* 0x0000009532327220 */ /* 0x080fe20000410000 */
[C---:B------:R-:W-:Y:S01]  /*6550*/  FFMA.FTZ R152, R41.reuse, R149, -R152 ;  /* 0x0000009529987223 */ /* 0x040fe20000010898 */
[-C--:B------:R-:W-:Y:S01]  /*6560*/  FMUL.FTZ R149, R72, R73.reuse ;  /* 0x0000004948957220 */ /* 0x080fe20000410000 */
[----:B------:R-:W-:Y:S01]  /*6570*/  FFMA.FTZ R73, R68, R73, -R69 ;  /* 0x0000004944497223 */ /* 0x000fe20000010845 */
[----:B------:R-:W-:Y:S01]  /*6580*/  FFMA.FTZ R50, R41, R151, R50 ;  /* 0x0000009729327223 */ /* 0x000fe20000010032 */
[----:B------:R-:W-:Y:S01]  /*6590*/  IMAD.U32 R69, R51, 0x10000, RZ ;  /* 0x0001000033457824 */ /* 0x000fe200078e00ff */
[----:B------:R-:W-:Y:S01]  /*65a0*/  LOP3.LUT R74, R74, 0xffff0000, RZ, 0xc0, !PT ;  /* 0xffff00004a4a7812 */ /* 0x000fe200078ec0ff */
[----:B------:R-:W-:Y:S01]  /*65b0*/  IMAD.U32 R41, R43, 0x10000, RZ ;  /* 0x000100002b297824 */ /* 0x000fe200078e00ff */
[----:B------:R-:W-:Y:S01]  /*65c0*/  LOP3.LUT R51, R51, 0xffff0000, RZ, 0xc0, !PT ;  /* 0xffff000033337812 */ /* 0x000fe200078ec0ff */
[----:B------:R-:W-:Y:S01]  /*65d0*/  FFMA.FTZ R149, R68, R75, R149 ;  /* 0x0000004b44957223 */ /* 0x000fe20000010095 */
[----:B------:R-:W-:Y:S01]  /*65e0*/  LOP3.LUT R43, R43, 0xffff0000, RZ, 0xc0, !PT ;  /* 0xffff00002b2b7812 */ /* 0x000fe200078ec0ff */
[----:B------:R-:W-:Y:S01]  /*65f0*/  FMUL.FTZ R75, R42, R69 ;  /* 0x000000452a4b7220 */ /* 0x000fe20000410000 */
[----:B------:R-:W-:Y:S01]  /*6600*/  LOP3.LUT R70, R70, 0xffff0000, RZ, 0xc0, !PT ;  /* 0xffff000046467812 */ /* 0x000fe200078ec0ff */
        /* <DEDUP_REMOVED lines=12> */
[----:B------:R-:W-:Y:S01]  /*66d0*/  F2FP.BF16.F32.PACK_AB R70, R40, R75 ;  /* 0x0000004b2846723e */ /* 0x000fe200000010ff */
[----:B------:R-:W-:Y:S01]  /*66e0*/  IMAD.MOV.U32 R75, RZ, RZ, R155 ;  /* 0x000000ffff4b7224 */ /* 0x000fe200078e009b */
[----:B------:R-:W-:Y:S02]  /*66f0*/  F2FP.BF16.F32.PACK_AB R71, R153, R158 ;  /* 0x0000009e9947723e */ /* 0x000fe400000010ff */
[----:B------:R-:W-:-:S02]  /*6700*/  F2FP.BF16.F32.PACK_AB R72, R149, R50 ;  /* 0x000000329548723e */ /* 0x000fc400000010ff */
[----:B------:R-:W-:-:S07]  /*6710*/  F2FP.BF16.F32.PACK_AB R74, R51, R42 ;  /* 0x0000002a334a723e */ /* 0x000fce00000010ff */
.L_x_1410:
[----:B------:R-:W-:Y:S05]  /*6720*/  BSYNC B3 ;  /* 0x0000000000037941 */ /* 0x000fea0003800000 */
.L_x_1409:
[----:B------:R-:W-:Y:S02]  /*6730*/  ULDC.64 UR4, c[0x0][0x208] ;  /* 0x0000820000047ab9 */ /* 0x000fe40000000a00 */
[----:B-1----:R1:W-:Y:S04]  /*6740*/  STG.E.128 desc[UR4][R118.64], R68 ;  /* 0x0000004476007986 */ /* 0x0023e8000c101d04 */
[----:B--2---:R1:W-:Y:S02]  /*6750*/  @!P4 STG.E.128 desc[UR4][R120.64], R72 ;  /* 0x000000487800c986 */ /* 0x0043e4000c101d04 */
.L_x_1408:
[----:B------:R-:W-:Y:S05]  /*6760*/  BSYNC B2 ;  /* 0x0000000000027941 */ /* 0x000fea0003800000 */
.L_x_1407:
[----:B------:R-:W-:-:S13]  /*6770*/  ISETP.NE.AND P4, PT, R94, RZ, PT ;  /* 0x000000ff5e00720c */ /* 0x000fda0003f85270 */
        /* <DEDUP_REMOVED lines=17> */
[----:B------:R-:W-:Y:S02]  /*6890*/  SHF.R.S32.HI R40, RZ, 0x1f, R41 ;  /* 0x0000001fff287819 */ /* 0x000fe40000011429 */
[----:B-1----:R-:W-:-:S02]  /*68a0*/  LEA R68, P5, R42, R106, 0x1 ;  /* 0x0000006a2a447211 */ /* 0x002fc400078a08ff */
[----:B------:R-:W-:Y:S01]  /*68b0*/  LEA.HI R40, R40, R41, RZ, 0x3 ;  /* 0x0000002928287211 */ /* 0x000fe200078f18ff */
[----:B------:R-:W-:Y:S01]  /*68c0*/  IMAD R41, R17, 0x4000, R8 ;  /* 0x0000400011297824 */ /* 0x000fe200078e0208 */
[-C--:B------:R-:W-:Y:S02]  /*68d0*/  LEA.HI.X R69, R42, R107.reuse, R48, 0x1, P5 ;  /* 0x0000006b2a457211 */ /* 0x080fe400028f0c30 */
[----:B------:R-:W-:Y:S01]  /*68e0*/  @!P4 LEA R70, P5, R116, R106, 0x1 ;  /* 0x0000006a7446c211 */ /* 0x000fe200078a08ff */
[----:B------:R-:W-:Y:S02]  /*68f0*/  IMAD.SHL.U32 R40, R40, 0x200, RZ ;  /* 0x0000020028287824 */ /* 0x000fe400078e00ff */
[----:B------:R-:W-:Y:S01]  /*6900*/  IMAD R41, R41, 0x2, R16 ;  /* 0x0000000229297824 */ /* 0x000fe200078e0210 */
[----:B------:R-:W-:Y:S02]  /*6910*/  @!P4 LEA.HI.X R71, R116, R107, R133, 0x1, P5 ;  /* 0x0000006b7447c211 */ /* 0x000fe400028f0c85 */
[----:B------:R-:W-:-:S02]  /*6920*/  LOP3.LUT R40, R40, 0x7ffff000, RZ, 0xc0, !PT ;  /* 0x7ffff00028287812 */ /* 0x000fc400078ec0ff */
[----:B------:R-:W-:Y:S02]  /*6930*/  ISETP.GE.AND P5, PT, R228, R111, PT ;  /* 0x0000006fe400720c */ /* 0x000fe40003fa6270 */
[----:B--2---:R-:W-:-:S04]  /*6940*/  LOP3.LUT R43, R43, 0x1c0, R51, 0xf8, !PT ;  /* 0x000001c02b2b7812 */ /* 0x004fc800078ef833 */
[----:B---3--:R-:W-:-:S04]  /*6950*/  LOP3.LUT R43, R43, R50, RZ, 0x3c, !PT ;  /* 0x000000322b2b7212 */ /* 0x008fc800078e3cff */
[----:B----4-:R-:W-:-:S05]  /*6960*/  IADD3 R40, R43, R40, R49 ;  /* 0x000000282b287210 */ /* 0x010fca0007ffe031 */
[----:B------:R-:W-:-:S04]  /*6970*/  IMAD R43, R17, 0x4000, R40 ;  /* 0x00004000112b7824 */ /* 0x000fc800078e0228 */
[----:B------:R-:W-:Y:S02]  /*6980*/  IMAD R48, R43, 0x2, R16 ;  /* 0x000000022b307824 */ /* 0x000fe400078e0210 */
[----:B------:R-:W1:Y:S04]  /*6990*/  LDS.128 R40, [R41+0x20400] ;  /* 0x0204000029287984 */ /* 0x000e680000000c00 */
[----:B------:R-:W2:Y:S01]  /*69a0*/  LDS.128 R48, [R48+0x20400] ;  /* 0x0204000030307984 */ /* 0x000ea20000000c00 */
[----:B------:R-:W-:Y:S05]  /*69b0*/  @P5 BRA `(.L_x_1412) ;  /* 0x0000000400705947 */ /* 0x000fea0003800000 */
[----:B------:R-:W-:Y:S02]  /*69c0*/  SHF.R.U32.HI R119, RZ, 0x10, R37 ;  /* 0x00000010ff777819 */ /* 0x000fe40000011625 */
[--C-:B------:R-:W-:Y:S02]  /*69d0*/  SHF.R.U32.HI R73, RZ, 0x10, R45.reuse ;  /* 0x00000010ff497819 */ /* 0x100fe4000001162d */
[----:B------:R-:W-:Y:S01]  /*69e0*/  SHF.R.U64 R72, R44, 0x10, R45 ;  /* 0x000000102c487819 */ /* 0x000fe2000000122d */
[----:B-1----:R-:W-:Y:S01]  /*69f0*/  IMAD.U32 R44, R43, 0x10000, RZ ;  /* 0x000100002b2c7824 */ /* 0x002fe200078e00ff */
[----:B------:R-:W-:Y:S01]  /*6a00*/  PRMT R144, R144, 0x5410, R119 ;  /* 0x0000541090907816 */ /* 0x000fe20000000077 */
[----:B--2---:R-:W-:Y:S01]  /*6a10*/  IMAD.U32 R45, R48, 0x10000, RZ ;  /* 0x00010000302d7824 */ /* 0x004fe200078e00ff */
[----:B------:R-:W-:Y:S02]  /*6a20*/  PRMT R148, R148, 0x5410, R73 ;  /* 0x0000541094947816 */ /* 0x000fe40000000049 */
[----:B------:R-:W-:Y:S01]  /*6a30*/  SHF.R.U64 R116, R38, 0x10, R39 ;  /* 0x0000001026747819 */ /* 0x000fe20000001227 */
[----:B------:R-:W-:Y:S01]  /*6a40*/  IMAD.U32 R38, R40, 0x10000, RZ ;  /* 0x0001000028267824 */ /* 0x000fe200078e00ff */
[----:B------:R-:W-:Y:S01]  /*6a50*/  SHF.R.U64 R74, R46, 0x10, R47 ;  /* 0x000000102e4a7819 */ /* 0x000fe2000000122f */
[----:B------:R-:W-:Y:S01]  /*6a60*/  IMAD.U32 R46, R49, 0x10000, RZ ;  /* 0x00010000312e7824 */ /* 0x000fe200078e00ff */
[----:B------:R-:W-:Y:S01]  /*6a70*/  PRMT R147, R147, 0x5410, R72 ;  /* 0x0000541093937816 */ /* 0x000fe20000000048 */
[----:B------:R-:W-:Y:S01]  /*6a80*/  IMAD.U32 R73, R148, 0x10000, RZ ;  /* 0x0001000094497824 */ /* 0x000fe200078e00ff */
[----:B------:R-:W-:Y:S01]  /*6a90*/  SHF.R.U32.HI R117, RZ, 0x10, R39 ;  /* 0x00000010ff757819 */ /* 0x000fe20000011627 */
[----:B------:R-:W-:Y:S01]  /*6aa0*/  IMAD.U32 R72, R144, 0x10000, RZ ;  /* 0x0001000090487824 */ /* 0x000fe200078e00ff */
[----:B------:R-:W-:Y:S01]  /*6ab0*/  SHF.R.U32.HI R75, RZ, 0x10, R47 ;  /* 0x00000010ff4b7819 */ /* 0x000fe2000001162f */
[----:B------:R-:W-:Y:S01]  /*6ac0*/  IMAD.U32 R39, R41, 0x10000, RZ ;  /* 0x0001000029277824 */ /* 0x000fe200078e00ff */
[----:B------:R-:W-:Y:S01]  /*6ad0*/  PRMT R141, R141, 0x5410, R116 ;  /* 0x000054108d8d7816 */ /* 0x000fe20000000074 */
[CC--:B------:R-:W-:Y:S01]  /*6ae0*/  FMUL.FTZ R116, R46.reuse, R72.reuse ;  /* 0x000000482e747220 */ /* 0x0c0fe20000410000 */
[----:B------:R-:W-:Y:S01]  /*6af0*/  PRMT R145, R145, 0x5410, R74 ;  /* 0x0000541091917816 */ /* 0x000fe2000000004a */
[-C--:B------:R-:W-:Y:S01]  /*6b00*/  FMUL.FTZ R74, R46, R73.reuse ;  /* 0x000000492e4a7220 */ /* 0x080fe20000410000 */
[----:B------:R-:W-:Y:S01]  /*6b10*/  PRMT R142, R142, 0x5410, R117 ;  /* 0x000054108e8e7816 */ /* 0x000fe20000000075 */
[C---:B------:R-:W-:Y:S01]  /*6b20*/  FFMA.FTZ R116, R39.reuse, R73, R116 ;  /* 0x0000004927747223 */ /* 0x040fe20000010074 */
[----:B------:R-:W-:Y:S01]  /*6b30*/  PRMT R146, R146, 0x5410, R75 ;  /* 0x0000541092927816 */ /* 0x000fe2000000004b */
[----:B------:R-:W-:Y:S01]  /*6b40*/  FFMA.FTZ R74, R39, R72, -R74 ;  /* 0x00000048274a7223 */ /* 0x000fe2000001084a */
[----:B------:R-:W-:Y:S01]  /*6b50*/  SHF.R.U64 R118, R36, 0x10, R37 ;  /* 0x0000001024767819 */ /* 0x000fe20000001225 */
[----:B------:R-:W-:Y:S01]  /*6b60*/  IMAD.U32 R39, R142, 0x10000, RZ ;  /* 0x000100008e277824 */ /* 0x000fe200078e00ff */
[----:B------:R-:W-:Y:S01]  /*6b70*/  LOP3.LUT R47, R49, 0xffff0000, RZ, 0xc0, !PT ;  /* 0xffff0000312f7812 */ /* 0x000fe200078ec0ff */
[----:B------:R-:W-:Y:S01]  /*6b80*/  IMAD.U32 R49, R51, 0x10000, RZ ;  /* 0x0001000033317824 */ /* 0x000fe200078e00ff */
[----:B------:R-:W-:Y:S01]  /*6b90*/  LOP3.LUT R148, R148, 0xffff0000, RZ, 0xc0, !PT ;  /* 0xffff000094947812 */ /* 0x000fe200078ec0ff */
[----:B------:R-:W-:Y:S01]  /*6ba0*/  IMAD.U32 R46, R146, 0x10000, RZ ;  /* 0x00010000922e7824 */ /* 0x000fe200078e00ff */
[----:B------:R-:W-:Y:S01]  /*6bb0*/  LOP3.LUT R144, R144, 0xffff0000, RZ, 0xc0, !PT ;  /* 0xffff000090907812 */ /* 0x000fe200078ec0ff */
[-C--:B------:R-:W-:Y:S01]  /*6bc0*/  FMUL.FTZ R75, R49, R39.reuse ;  /* 0x00000027314b7220 */ /* 0x080fe20000410000 */
[----:B------:R-:W-:Y:S01]  /*6bd0*/  LOP3.LUT R41, R41, 0xffff0000, RZ, 0xc0, !PT ;  /* 0xffff000029297812 */ /* 0x000fe200078ec0ff */
[----:B------:R-:W-:Y:S01]  /*6be0*/  FMUL.FTZ R72, R47, R148 ;  /* 0x000000942f487220 */ /* 0x000fe20000410000 */
[----:B------:R-:W-:Y:S01]  /*6bf0*/  PRMT R143, R143, 0x5410, R118 ;  /* 0x000054108f8f7816 */ /* 0x000fe20000000076 */
[----:B------:R-:W-:Y:S01]  /*6c00*/  FMUL.FTZ R118, R47, R144 ;  /* 0x000000902f767220 */ /* 0x000fe20000410000 */
[----:B------:R-:W-:Y:S01]  /*6c10*/  LOP3.LUT R51, R51, 0xffff0000, RZ, 0xc0, !PT ;  /* 0xffff000033337812 */ /* 0x000fe200078ec0ff */
[----:B------:R-:W-:Y:S01]  /*6c20*/  FMUL.FTZ R47, R49, R46 ;  /* 0x0000002e312f7220 */ /* 0x000fe20000410000 */
[----:B------:R-:W-:Y:S01]  /*6c30*/  LOP3.LUT R146, R146, 0xffff0000, RZ, 0xc0, !PT ;  /* 0xffff000092927812 */ /* 0x000fe200078ec0ff */
[----:B------:R-:W-:Y:S01]  /*6c40*/  FFMA.FTZ R73, R41, R144, -R72 ;  /* 0x0000009029497223 */ /* 0x000fe20000010848 */
[----:B------:R-:W-:Y:S01]  /*6c50*/  LOP3.LUT R142, R142, 0xffff0000, RZ, 0xc0, !PT ;  /* 0xffff00008e8e7812 */ /* 0x000fe200078ec0ff */
[C---:B------:R-:W-:Y:S01]  /*6c60*/  FFMA.FTZ R72, R44.reuse, R39, -R47 ;  /* 0x000000272c487223 */ /* 0x040fe2000001082f */
[----:B------:R-:W-:Y:S01]  /*6c70*/  LOP3.LUT R43, R43, 0xffff0000, RZ, 0xc0, !PT ;  /* 0xffff00002b2b7812 */ /* 0x000fe200078ec0ff */
[----:B------:R-:W-:Y:S01]  /*6c80*/  FFMA.FTZ R75, R44, R46, R75 ;  /* 0x0000002e2c4b7223 */ /* 0x000fe2000001004b */
[----:B------:R-:W-:Y:S01]  /*6c90*/  FFMA.FTZ R49, R41, R148, R118 ;  /* 0x0000009429317223 */ /* 0x000fe20000010076 */
[----:B------:R-:W-:Y:S01]  /*6ca0*/  FMUL.FTZ R44, R51, R146 ;  /* 0x00000092332c7220 */ /* 0x000fe20000410000 */
[----:B------:R-:W-:-:S02]  /*6cb0*/  IMAD.U32 R39, R143, 0x10000, RZ ;  /* 0x000100008f277824 */ /* 0x000fc400078e00ff */
[-C--:B------:R-:W-:Y:S01]  /*6cc0*/  FMUL.FTZ R46, R51, R142.reuse ;  /* 0x0000008e332e7220 */ /* 0x080fe20000410000 */
[----:B------:R-:W-:Y:S02]  /*6cd0*/  IMAD.U32 R41, R147, 0x10000, RZ ;  /* 0x0001000093297824 */ /* 0x000fe400078e00ff */
[----:B------:R-:W-:Y:S01]  /*6ce0*/  FFMA.FTZ R51, R43, R142, -R44 ;  /* 0x0000008e2b337223 */ /* 0x000fe2000001082c */
[----:B------:R-:W-:Y:S01]  /*6cf0*/  LOP3.LUT R48, R48, 0xffff0000, RZ, 0xc0, !PT ;  /* 0xffff000030307812 */ /* 0x000fe200078ec0ff */
[----:B------:R-:W-:Y:S01]  /*6d00*/  FMUL.FTZ R44, R45, R39 ;  /* 0x000000272d2c7220 */ /* 0x000fe20000410000 */
[----:B------:R-:W-:Y:S01]  /*6d10*/  LOP3.LUT R147, R147, 0xffff0000, RZ, 0xc0, !PT ;  /* 0xffff000093937812 */ /* 0x000fe200078ec0ff */
[----:B------:R-:W-:Y:S01]  /*6d20*/  FMUL.FTZ R47, R45, R41 ;  /* 0x000000292d2f7220 */ /* 0x000fe20000410000 */
[----:B------:R-:W-:Y:S01]  /*6d30*/  LOP3.LUT R143, R143, 0xffff0000, RZ, 0xc0, !PT ;  /* 0xffff00008f8f7812 */ /* 0x000fe200078ec0ff */
[----:B------:R-:W-:Y:S01]  /*6d40*/  FFMA.FTZ R146, R43, R146, R46 ;  /* 0x000000922b927223 */ /* 0x000fe2000001002e */
[----:B------:R-:W-:Y:S01]  /*6d50*/  LOP3.LUT R40, R40, 0xffff0000, RZ, 0xc0, !PT ;  /* 0xffff000028287812 */ /* 0x000fe200078ec0ff */
[C---:B------:R-:W-:Y:S01]  /*6d60*/  FFMA.FTZ R47, R38.reuse, R39, -R47 ;  /* 0x00000027262f7223 */ /* 0x040fe2000001082f */
[----:B------:R-:W-:Y:S01]  /*6d70*/  FFMA.FTZ R44, R38, R41, R44 ;  /* 0x00000029262c7223 */ /* 0x000fe2000001002c */
[----:B------:R-:W-:-:S02]  /*6d80*/  IMAD.U32 R37, R50, 0x10000, RZ ;  /* 0x0001000032257824 */ /* 0x000fc400078e00ff */
[C---:B------:R-:W-:Y:S01]  /*6d90*/  FMUL.FTZ R43, R48.reuse, R147 ;  /* 0x00000093302b7220 */ /* 0x040fe20000410000 */
[-C--:B------:R-:W-:Y:S01]  /*6da0*/  FMUL.FTZ R41, R48, R143.reuse ;  /* 0x0000008f30297220 */ /* 0x080fe20000410000 */
[----:B------:R-:W-:Y:S01]  /*6db0*/  IMAD.U32 R39, R145, 0x10000, RZ ;  /* 0x0001000091277824 */ /* 0x000fe200078e00ff */
[----:B------:R-:W-:Y:S01]  /*6dc0*/  LOP3.LUT R50, R50, 0xffff0000, RZ, 0xc0, !PT ;  /* 0xffff000032327812 */ /* 0x000fe200078ec0ff */
[----:B------:R-:W-:Y:S01]  /*6dd0*/  IMAD.U32 R38, R141, 0x10000, RZ ;  /* 0x000100008d267824 */ /* 0x000fe200078e00ff */
[----:B------:R-:W-:Y:S01]  /*6de0*/  LOP3.LUT R145, R145, 0xffff0000, RZ, 0xc0, !PT ;  /* 0xffff000091917812 */ /* 0x000fe200078ec0ff */
[----:B------:R-:W-:Y:S01]  /*6df0*/  IMAD.U32 R36, R42, 0x10000, RZ ;  /* 0x000100002a247824 */ /* 0x000fe200078e00ff */
[----:B------:R-:W-:Y:S01]  /*6e00*/  LOP3.LUT R141, R141, 0xffff0000, RZ, 0xc0, !PT ;  /* 0xffff00008d8d7812 */ /* 0x000fe200078ec0ff */
[C---:B------:R-:W-:Y:S01]  /*6e10*/  FFMA.FTZ R46, R40.reuse, R143, -R43 ;  /* 0x0000008f282e7223 */ /* 0x040fe2000001082b */
[----:B------:R-:W-:Y:S01]  /*6e20*/  FFMA.FTZ R41, R40, R147, R41 ;  /* 0x0000009328297223 */ /* 0x000fe20000010029 */
[----:B------:R-:W-:Y:S01]  /*6e30*/  LOP3.LUT R42, R42, 0xffff0000, RZ, 0xc0, !PT ;  /* 0xffff00002a2a7812 */ /* 0x000fe200078ec0ff */
[C---:B------:R-:W-:Y:S01]  /*6e40*/  FMUL.FTZ R43, R37.reuse, R39 ;  /* 0x00000027252b7220 */ /* 0x040fe20000410000 */
[-C--:B------:R-:W-:Y:S01]  /*6e50*/  FMUL.FTZ R40, R37, R38.reuse ;  /* 0x0000002625287220 */ /* 0x080fe20000410000 */
        /* <DEDUP_REMOVED lines=18> */
.L_x_1412:
[----:B------:R-:W-:Y:S05]  /*6f80*/  BSYNC B2 ;  /* 0x0000000000027941 */ /* 0x000fea0003800000 */
.L_x_1411:
[----:B------:R-:W-:Y:S02]  /*6f90*/  ULDC.64 UR4, c[0x0][0x208] ;  /* 0x0000820000047ab9 */ /* 0x000fe40000000a00 */
[----:B-1----:R3:W-:Y:S04]  /*6fa0*/  STG.E.128 desc[UR4][R68.64], R40 ;  /* 0x0000002844007986 */ /* 0x0027e8000c101d04 */
[----:B--2---:R3:W-:Y:S02]  /*6fb0*/  @!P4 STG.E.128 desc[UR4][R70.64], R48 ;  /* 0x000000304600c986 */ /* 0x0047e4000c101d04 */
.L_x_1406:
[----:B------:R-:W-:Y:S05]  /*6fc0*/  BSYNC B1 ;  /* 0x0000000000017941 */ /* 0x000fea0003800000 */
.L_x_1405:
[----:B------:R-:W2:Y:S01]  /*6fd0*/  LDL R36, [R1+0x60] ;  /* 0x0000600001247983 */ /* 0x000ea20000100800 */
[----:B------:R-:W-:-:S04]  /*6fe0*/  IMAD.WIDE.U32 R114, R235, R112, R114 ;  /* 0x00000070eb727225 */ /* 0x000fc800078e0072 */
[----:B--2---:R-:W-:-:S04]  /*6ff0*/  IMAD R36, R36, R112, RZ ;  /* 0x0000007024247224 */ /* 0x004fc800078e02ff */
[----:B---3--:R-:W-:Y:S01]  /*7000*/  IMAD R49, R235, R113, R36 ;  /* 0x00000071eb317224 */ /* 0x008fe200078e0224 */
[----:B------:R-:W-:Y:S06]  /*7010*/  @P0 BRA `(.L_x_1383) ;  /* 0x0000001000e80947 */ /* 0x000fec0003800000 */
[----:B------:R-:W-:Y:S01]  /*7020*/  ISETP.NE.AND P0, PT, R31, RZ, PT ;  /* 0x000000ff1f00720c */ /* 0x000fe20003f05270 */
[----:B------:R-:W-:Y:S01]  /*7030*/  BSSY B1, `(.L_x_1413) ;  /* 0x0000084000017945 */ /* 0x000fe20003800000 */
[----:B------:R-:W-:-:S11]  /*7040*/  IMAD.IADD R49, R115, 0x1, R49 ;  /* 0x0000000173317824 */ /* 0x000fd600078e0231 */
[----:B------:R-:W-:Y:S05]  /*7050*/  @!P0 BRA `(.L_x_1414) ;  /* 0x0000000800048947 */ /* 0x000fea0003800000 */
[----:B------:R-:W2:Y:S04]  /*7060*/  LDL R39, [R1+0x38] ;  /* 0x0000380001277983 */ /* 0x000ea80000100800 */
[----:B------:R-:W3:Y:S04]  /*7070*/  LDL R41, [R1+0x40] ;  /* 0x0000400001297983 */ /* 0x000ee80000100800 */
[----:B------:R-:W4:Y:S01]  /*7080*/  LDL R40, [R1+0x44] ;  /* 0x0000440001287983 */ /* 0x000f220000100800 */
[----:B------:R-:W-:Y:S01]  /*7090*/  SEL R36, R30, R125, !P3 ;  /* 0x0000007d1e247207 */ /* 0x000fe20005800000 */
[----:B------:R-:W-:Y:S03]  /*70a0*/  BSSY B2, `(.L_x_1415) ;  /* 0x0000079000027945 */ /* 0x000fe60003800000 */
[----:B------:R-:W-:-:S04]  /*70b0*/  SHF.R.S32.HI R37, RZ, 0x1f, R36 ;  /* 0x0000001fff257819 */ /* 0x000fc80000011424 */
[----:B------:R-:W-:-:S04]  /*70c0*/  LEA.HI R37, R37, R36, RZ, 0x4 ;  /* 0x0000002425257211 */ /* 0x000fc800078f20ff */
[----:B------:R-:W-:-:S04]  /*70d0*/  LEA.HI.SX32 R37, R37, R76, 0x1c ;  /* 0x0000004c25257211 */ /* 0x000fc800078fe2ff */
[----:B------:R-:W-:Y:S01]  /*70e0*/  SHF.R.S32.HI R36, RZ, 0x1f, R37 ;  /* 0x0000001fff247819 */ /* 0x000fe20000011425 */
[----:B------:R-:W-:-:S03]  /*70f0*/  IMAD.SHL.U32 R47, R37, 0x8, RZ ;  /* 0x00000008252f7824 */ /* 0x000fc600078e00ff */
[----:B------:R-:W-:Y:S02]  /*7100*/  LEA.HI R38, R36, R37, RZ, 0x3 ;  /* 0x0000002524267211 */ /* 0x000fe400078f18ff */
[----:B------:R-:W-:Y:S02]  /*7110*/  IADD3 R37, P4, P5, R90, R114, R77 ;  /* 0x000000725a257210 */ /* 0x000fe40007d9e04d */
[----:B------:R-:W-:-:S13]  /*7120*/  ISETP.GE.AND P0, PT, R47, R123, PT ;  /* 0x0000007b2f00720c */ /* 0x000fda0003f06270 */
[--C-:B------:R-:W-:Y:S02]  /*7130*/  @!P0 SHF.R.S32.HI R48, RZ, 0x1f, R47.reuse ;  /* 0x0000001fff308819 */ /* 0x100fe4000001142f */
[----:B--2---:R-:W-:Y:S01]  /*7140*/  LOP3.LUT R36, R39, 0x38, R47, 0xf8, !PT ;  /* 0x0000003827247812 */ /* 0x004fe200078ef82f */
[----:B------:R-:W-:Y:S01]  /*7150*/  IMAD.SHL.U32 R39, R38, 0x200, RZ ;  /* 0x0000020026277824 */ /* 0x000fe200078e00ff */
[----:B------:R-:W-:Y:S02]  /*7160*/  IADD3.X R38, R0, R49, R97, P4, P5 ;  /* 0x0000003100267210 */ /* 0x000fe400027ea461 */
[----:B---3--:R-:W-:Y:S02]  /*7170*/  LOP3.LUT R36, R36, R41, RZ, 0x3c, !PT ;  /* 0x0000002924247212 */ /* 0x008fe400078e3cff */
[----:B------:R-:W-:Y:S02]  /*7180*/  LOP3.LUT R39, R39, 0x7ffff000, RZ, 0xc0, !PT ;  /* 0x7ffff00027277812 */ /* 0x000fe400078ec0ff */
[----:B------:R-:W-:-:S02]  /*7190*/  LEA R44, P4, R37, R106, 0x1 ;  /* 0x0000006a252c7211 */ /* 0x000fc400078808ff */
[----:B----4-:R-:W-:Y:S02]  /*71a0*/  IADD3 R36, R36, R39, R40 ;  /* 0x0000002724247210 */ /* 0x010fe40007ffe028 */
[----:B------:R-:W-:Y:S01]  /*71b0*/  LEA.HI.X R45, R37, R107, R38, 0x1, P4 ;  /* 0x0000006b252d7211 */ /* 0x000fe200020f0c26 */
[C---:B------:R-:W-:Y:S01]  /*71c0*/  IMAD R37, R17.reuse, 0x4000, R5 ;  /* 0x0000400011257824 */ /* 0x040fe200078e0205 */
[----:B------:R-:W-:Y:S01]  /*71d0*/  @!P0 IADD3 R47, P4, P5, R90, R114, R47 ;  /* 0x000000725a2f8210 */ /* 0x000fe20007d9e02f */
[----:B------:R-:W-:Y:S02]  /*71e0*/  IMAD R39, R17, 0x4000, R36 ;  /* 0x0000400011277824 */ /* 0x000fe400078e0224 */
[----:B------:R-:W-:Y:S01]  /*71f0*/  IMAD R37, R37, 0x2, R16 ;  /* 0x0000000225257824 */ /* 0x000fe200078e0210 */
[----:B------:R-:W-:Y:S01]  /*7200*/  @!P0 IADD3.X R48, R0, R49, R48, P4, P5 ;  /* 0x0000003100308210 */ /* 0x000fe200027ea430 */
[----:B------:R-:W-:Y:S01]  /*7210*/  IMAD R40, R39, 0x2, R16 ;  /* 0x0000000227287824 */ /* 0x000fe200078e0210 */
[----:B------:R-:W-:-:S02]  /*7220*/  ISETP.GE.AND P5, PT, R22, R111, PT ;  /* 0x0000006f1600720c */ /* 0x000fc40003fa6270 */
[C---:B------:R-:W-:Y:S01]  /*7230*/  @!P0 LEA R46, P4, R47.reuse, R106, 0x1 ;  /* 0x0000006a2f2e8211 */ /* 0x040fe200078808ff */
[----:B------:R-:W2:Y:S03]  /*7240*/  LDS.128 R36, [R37+0x20400] ;  /* 0x0204000025247984 */ /* 0x000ea60000000c00 */
[----:B------:R-:W-:Y:S01]  /*7250*/  @!P0 LEA.HI.X R47, R47, R107, R48, 0x1, P4 ;  /* 0x0000006b2f2f8211 */ /* 0x000fe200020f0c30 */
[----:B------:R-:W3:Y:S06]  /*7260*/  LDS.128 R40, [R40+0x20400] ;  /* 0x0204000028287984 */ /* 0x000eec0000000c00 */
[----:B------:R-:W-:Y:S05]  /*7270*/  @P5 BRA `(.L_x_1416) ;  /* 0x00000004006c5947 */ /* 0x000fea0003800000 */
[--C-:B-1----:R-:W-:Y:S01]  /*7280*/  SHF.R.U64 R70, R64, 0x10, R65.reuse ;  /* 0x0000001040467819 */ /* 0x102fe20000001241 */
[----:B--2---:R-:W-:Y:S01]  /*7290*/  IMAD.U32 R48, R37, 0x10000, RZ ;  /* 0x0001000025307824 */ /* 0x004fe200078e00ff */
[----:B------:R-:W-:Y:S01]  /*72a0*/  SHF.R.U32.HI R65, RZ, 0x10, R65 ;  /* 0x00000010ff417819 */ /* 0x000fe20000011641 */
[----:B---3--:R-:W-:Y:S01]  /*72b0*/  IMAD.U32 R51, R40, 0x10000, RZ ;  /* 0x0001000028337824 */ /* 0x008fe200078e00ff */
[----:B------:R-:W-:Y:S02]  /*72c0*/  SHF.R.U32.HI R73, RZ, 0x10, R57 ;  /* 0x00000010ff497819 */ /* 0x000fe40000011639 */
[----:B------:R-:W-:Y:S02]  /*72d0*/  PRMT R140, R140, 0x5410, R65 ;  /* 0x000054108c8c7816 */ /* 0x000fe40000000041 */
[----:B------:R-:W-:Y:S02]  /*72e0*/  PRMT R136, R136, 0x5410, R73 ;  /* 0x0000541088887816 */ /* 0x000fe40000000049 */
[--C-:B------:R-:W-:Y:S01]  /*72f0*/  SHF.R.U64 R68, R66, 0x10, R67.reuse ;  /* 0x0000001042447819 */ /* 0x100fe20000001243 */
[----:B------:R-:W-:Y:S01]  /*7300*/  IMAD.U32 R66, R140, 0x10000, RZ ;  /* 0x000100008c427824 */ /* 0x000fe200078e00ff */
[----:B------:R-:W-:Y:S01]  /*7310*/  SHF.R.U32.HI R67, RZ, 0x10, R67 ;  /* 0x00000010ff437819 */ /* 0x000fe20000011643 */
[----:B------:R-:W-:Y:S01]  /*7320*/  IMAD.U32 R65, R136, 0x10000, RZ ;  /* 0x0001000088417824 */ /* 0x000fe200078e00ff */
[----:B------:R-:W-:Y:S01]  /*7330*/  SHF.R.U64 R72, R56, 0x10, R57 ;  /* 0x0000001038487819 */ /* 0x000fe20000001239 */
[----:B------:R-:W-:Y:S01]  /*7340*/  IMAD.U32 R57, R41, 0x10000, RZ ;  /* 0x0001000029397824 */ /* 0x000fe200078e00ff */
[----:B------:R-:W-:-:S02]  /*7350*/  SHF.R.U32.HI R69, RZ, 0x10, R59 ;  /* 0x00000010ff457819 */ /* 0x000fc4000001163b */
[----:B------:R-:W-:Y:S01]  /*7360*/  SHF.R.U64 R71, R58, 0x10, R59 ;  /* 0x000000103a477819 */ /* 0x000fe2000000123b */
[----:B------:R-:W-:Y:S01]  /*7370*/  IMAD.U32 R59, R43, 0x10000, RZ ;  /* 0x000100002b3b7824 */ /* 0x000fe200078e00ff */
[----:B------:R-:W-:Y:S02]  /*7380*/  PRMT R138, R138, 0x5410, R67 ;  /* 0x000054108a8a7816 */ /* 0x000fe40000000043 */
[----:B------:R-:W-:Y:S02]  /*7390*/  LOP3.LUT R58, R41, 0xffff0000, RZ, 0xc0, !PT ;  /* 0xffff0000293a7812 */ /* 0x000fe400078ec0ff */
[----:B------:R-:W-:Y:S01]  /*73a0*/  PRMT R134, R134, 0x5410, R69 ;  /* 0x0000541086867816 */ /* 0x000fe20000000045 */
[C---:B------:R-:W-:Y:S01]  /*73b0*/  FMUL.FTZ R69, R57.reuse, R66 ;  /* 0x0000004239457220 */ /* 0x040fe20000410000 */
[----:B------:R-:W-:Y:S02]  /*73c0*/  LOP3.LUT R67, R140, 0xffff0000, RZ, 0xc0, !PT ;  /* 0xffff00008c437812 */ /* 0x000fe400078ec0ff */
[----:B------:R-:W-:Y:S01]  /*73d0*/  PRMT R132, R132, 0x5410, R71 ;  /* 0x0000541084847816 */ /* 0x000fe20000000047 */
[-C--:B------:R-:W-:Y:S01]  /*73e0*/  FMUL.FTZ R71, R57, R65.reuse ;  /* 0x0000004139477220 */ /* 0x080fe20000410000 */
[----:B------:R-:W-:Y:S01]  /*73f0*/  LOP3.LUT R57, R136, 0xffff0000, RZ, 0xc0, !PT ;  /* 0xffff000088397812 */ /* 0x000fe200078ec0ff */
[----:B------:R-:W-:Y:S01]  /*7400*/  FFMA.FTZ R69, R48, R65, -R69 ;  /* 0x0000004130457223 */ /* 0x000fe20000010845 */
[----:B------:R-:W-:Y:S01]  /*7410*/  LOP3.LUT R50, R37, 0xffff0000, RZ, 0xc0, !PT ;  /* 0xffff000025327812 */ /* 0x000fe200078ec0ff */
[----:B------:R-:W-:Y:S01]  /*7420*/  FMUL.FTZ R73, R58, R67 ;  /* 0x000000433a497220 */ /* 0x000fe20000410000 */
[----:B------:R-:W-:-:S02]  /*7430*/  IMAD.U32 R65, R138, 0x10000, RZ ;  /* 0x000100008a417824 */ /* 0x000fc400078e00ff */
[----:B------:R-:W-:Y:S01]  /*7440*/  FFMA.FTZ R71, R48, R66, R71 ;  /* 0x0000004230477223 */ /* 0x000fe20000010047 */
[----:B------:R-:W-:Y:S02]  /*7450*/  IMAD.U32 R48, R134, 0x10000, RZ ;  /* 0x0001000086307824 */ /* 0x000fe400078e00ff */
[-C--:B------:R-:W-:Y:S01]  /*7460*/  FMUL.FTZ R75, R58, R57.reuse ;  /* 0x000000393a4b7220 */ /* 0x080fe20000410000 */
[----:B------:R-:W-:Y:S01]  /*7470*/  LOP3.LUT R56, R40, 0xffff0000, RZ, 0xc0, !PT ;  /* 0xffff000028387812 */ /* 0x000fe200078ec0ff */
[----:B------:R-:W-:Y:S01]  /*7480*/  FFMA.FTZ R58, R50, R57, -R73 ;  /* 0x00000039323a7223 */ /* 0x000fe20000010849 */
[----:B------:R-:W-:Y:S01]  /*7490*/  LOP3.LUT R64, R43, 0xffff0000, RZ, 0xc0, !PT ;  /* 0xffff00002b407812 */ /* 0x000fe200078ec0ff */
[----:B------:R-:W-:Y:S01]  /*74a0*/  IMAD.U32 R40, R39, 0x10000, RZ ;  /* 0x0001000027287824 */ /* 0x000fe200078e00ff */
[----:B------:R-:W-:Y:S01]  /*74b0*/  LOP3.LUT R138, R138, 0xffff0000, RZ, 0xc0, !PT ;  /* 0xffff00008a8a7812 */ /* 0x000fe200078ec0ff */
[----:B------:R-:W-:Y:S01]  /*74c0*/  FMUL.FTZ R57, R59, R65 ;  /* 0x000000413b397220 */ /* 0x000fe20000410000 */
[----:B------:R-:W-:Y:S01]  /*74d0*/  PRMT R139, R139, 0x5410, R70 ;  /* 0x000054108b8b7816 */ /* 0x000fe20000000046 */
[----:B------:R-:W-:Y:S01]  /*74e0*/  FFMA.FTZ R66, R50, R67, R75 ;  /* 0x0000004332427223 */ /* 0x000fe2000001004b */
[----:B------:R-:W-:Y:S01]  /*74f0*/  PRMT R137, R137, 0x5410, R68 ;  /* 0x0000541089897816 */ /* 0x000fe20000000044 */
[-C--:B------:R-:W-:Y:S01]  /*7500*/  FMUL.FTZ R68, R59, R48.reuse ;  /* 0x000000303b447220 */ /* 0x080fe20000410000 */
[----:B------:R-:W-:Y:S01]  /*7510*/  PRMT R135, R135, 0x5410, R72 ;  /* 0x0000541087877816 */ /* 0x000fe20000000048 */
[----:B------:R-:W-:Y:S01]  /*7520*/  FFMA.FTZ R59, R40, R48, -R57 ;  /* 0x00000030283b7223 */ /* 0x000fe20000010839 */
[----:B------:R-:W-:Y:S01]  /*7530*/  LOP3.LUT R134, R134, 0xffff0000, RZ, 0xc0, !PT ;  /* 0xffff000086867812 */ /* 0x000fe200078ec0ff */
[----:B------:R-:W-:Y:S01]  /*7540*/  FMUL.FTZ R50, R64, R138 ;  /* 0x0000008a40327220 */ /* 0x000fe20000410000 */
[----:B------:R-:W-:Y:S01]  /*7550*/  LOP3.LUT R41, R39, 0xffff0000, RZ, 0xc0, !PT ;  /* 0xffff000027297812 */ /* 0x000fe200078ec0ff */
[----:B------:R-:W-:Y:S01]  /*7560*/  FFMA.FTZ R68, R40, R65, R68 ;  /* 0x0000004128447223 */ /* 0x000fe20000010044 */
[----:B------:R-:W-:-:S02]  /*7570*/  IMAD.U32 R48, R139, 0x10000, RZ ;  /* 0x000100008b307824 */ /* 0x000fc400078e00ff */
[-C--:B------:R-:W-:Y:S01]  /*7580*/  FMUL.FTZ R64, R64, R134.reuse ;  /* 0x0000008640407220 */ /* 0x080fe20000410000 */
[----:B------:R-:W-:Y:S02]  /*7590*/  IMAD.U32 R40, R135, 0x10000, RZ ;  /* 0x0001000087287824 */ /* 0x000fe400078e00ff */
[----:B------:R-:W-:Y:S01]  /*75a0*/  FFMA.FTZ R134, R41, R134, -R50 ;  /* 0x0000008629867223 */ /* 0x000fe20000010832 */
[----:B------:R-:W-:Y:S01]  /*75b0*/  FMUL.FTZ R50, R51, R48 ;  /* 0x0000003033327220 */ /* 0x000fe20000410000 */
[C---:B------:R-:W-:Y:S01]  /*75c0*/  IMAD.U32 R37, R36.reuse, 0x10000, RZ ;  /* 0x0001000024257824 */ /* 0x040fe200078e00ff */
[----:B------:R-:W-:Y:S01]  /*75d0*/  LOP3.LUT R139, R139, 0xffff0000, RZ, 0xc0, !PT ;  /* 0xffff00008b8b7812 */ /* 0x000fe200078ec0ff */
[----:B------:R-:W-:Y:S01]  /*75e0*/  FMUL.FTZ R51, R51, R40 ;  /* 0x0000002833337220 */ /* 0x000fe20000410000 */
[----:B------:R-:W-:Y:S01]  /*75f0*/  LOP3.LUT R135, R135, 0xffff0000, RZ, 0xc0, !PT ;  /* 0xffff000087877812 */ /* 0x000fe200078ec0ff */
[----:B------:R-:W-:Y:S01]  /*7600*/  FFMA.FTZ R65, R41, R138, R64 ;  /* 0x0000008a29417223 */ /* 0x000fe20000010040 */
[----:B------:R-:W-:Y:S01]  /*7610*/  LOP3.LUT R36, R36, 0xffff0000, RZ, 0xc0, !PT ;  /* 0xffff000024247812 */ /* 0x000fe200078ec0ff */
[----:B------:R-:W-:Y:S01]  /*7620*/  FFMA.FTZ R51, R37, R48, R51 ;  /* 0x0000003025337223 */ /* 0x000fe20000010033 */
[----:B------:R-:W-:-:S02]  /*7630*/  IMAD.U32 R43, R42, 0x10000, RZ ;  /* 0x000100002a2b7824 */ /* 0x000fc400078e00ff */
[----:B------:R-:W-:Y:S01]  /*7640*/  FMUL.FTZ R41, R56, R139 ;  /* 0x0000008b38297220 */ /* 0x000fe20000410000 */
[----:B------:R-:W-:Y:S01]  /*7650*/  IMAD.U32 R48, R137, 0x10000, RZ ;  /* 0x0001000089307824 */ /* 0x000fe200078e00ff */
[----:B------:R-:W-:Y:S01]  /*7660*/  LOP3.LUT R42, R42, 0xffff0000, RZ, 0xc0, !PT ;  /* 0xffff00002a2a7812 */ /* 0x000fe200078ec0ff */
[----:B------:R-:W-:Y:S01]  /*7670*/  FFMA.FTZ R50, R37, R40, -R50 ;  /* 0x0000002825327223 */ /* 0x000fe20000010832 */
[-C--:B------:R-:W-:Y:S01]  /*7680*/  FMUL.FTZ R57, R56, R135.reuse ;  /* 0x0000008738397220 */ /* 0x080fe20000410000 */
[----:B------:R-:W-:Y:S01]  /*7690*/  LOP3.LUT R137, R137, 0xffff0000, RZ, 0xc0, !PT ;  /* 0xffff000089897812 */ /* 0x000fe200078ec0ff */
[C---:B------:R-:W-:Y:S01]  /*76a0*/  IMAD.U32 R40, R132.reuse, 0x10000, RZ ;  /* 0x0001000084287824 */ /* 0x040fe200078e00ff */
[----:B------:R-:W-:Y:S01]  /*76b0*/  LOP3.LUT R37, R132, 0xffff0000, RZ, 0xc0, !PT ;  /* 0xffff000084257812 */ /* 0x000fe200078ec0ff */
[----:B------:R-:W-:Y:S01]  /*76c0*/  FFMA.FTZ R41, R36, R135, -R41 ;  /* 0x0000008724297223 */ /* 0x000fe20000010829 */
[----:B------:R-:W-:Y:S02]  /*76d0*/  IMAD.U32 R39, R38, 0x10000, RZ ;  /* 0x0001000026277824 */ /* 0x000fe400078e00ff */
[----:B------:R-:W-:Y:S01]  /*76e0*/  FFMA.FTZ R36, R36, R139, R57 ;  /* 0x0000008b24247223 */ /* 0x000fe20000010039 */
[----:B------:R-:W-:Y:S01]  /*76f0*/  LOP3.LUT R38, R38, 0xffff0000, RZ, 0xc0, !PT ;  /* 0xffff000026267812 */ /* 0x000fe200078ec0ff */
[C---:B------:R-:W-:Y:S01]  /*7700*/  FMUL.FTZ R56, R43.reuse, R48 ;  /* 0x000000302b387220 */ /* 0x040fe20000410000 */
        /* <DEDUP_REMOVED lines=16> */
[----:B------:R-:W-:-:S02]  /*7810*/  F2FP.BF16.F32.PACK_AB R39, R134, R59 ;  /* 0x0000003b8627723e */ /* 0x000fc400000010ff */
[----:B------:R-:W-:-:S07]  /*7820*/  F2FP.BF16.F32.PACK_AB R38, R57, R56 ;  /* 0x000000383926723e */ /* 0x000fce00000010ff */
.L_x_1416:
[----:B------:R-:W-:Y:S05]  /*7830*/  BSYNC B2 ;  /* 0x0000000000027941 */ /* 0x000fea0003800000 */
.L_x_1415:
[----:B------:R-:W-:Y:S02]  /*7840*/  ULDC.64 UR4, c[0x0][0x208] ;  /* 0x0000820000047ab9 */ /* 0x000fe40000000a00 */
[----:B--2---:R2:W-:Y:S04]  /*7850*/  STG.E.128 desc[UR4][R44.64], R36 ;  /* 0x000000242c007986 */ /* 0x0045e8000c101d04 */
[----:B---3--:R2:W-:Y:S02]  /*7860*/  @!P0 STG.E.128 desc[UR4][R46.64], R40 ;  /* 0x000000282e008986 */ /* 0x0085e4000c101d04 */
.L_x_1414:
[----:B------:R-:W-:Y:S05]  /*7870*/  BSYNC B1 ;  /* 0x0000000000017941 */ /* 0x000fea0003800000 */
.L_x_1413:
[----:B------:R-:W-:-:S13]  /*7880*/  ISETP.NE.AND P0, PT, R94, RZ, PT ;  /* 0x000000ff5e00720c */ /* 0x000fda0003f05270 */
[----:B------:R-:W-:Y:S05]  /*7890*/  @!P0 BRA `(.L_x_1383) ;  /* 0x0000000800c88947 */ /* 0x000fea0003800000 */
[----:B--2---:R-:W2:Y:S04]  /*78a0*/  LDL R39, [R1+0x38] ;  /* 0x0000380001277983 */ /* 0x004ea80000100800 */
[----:B------:R-:W3:Y:S04]  /*78b0*/  LDL R38, [R1+0x40] ;  /* 0x0000400001267983 */ /* 0x000ee80000100800 */
[----:B------:R-:W4:Y:S01]  /*78c0*/  LDL R37, [R1+0x44] ;  /* 0x0000440001257983 */ /* 0x000f220000100800 */
[----:B------:R-:W-:Y:S01]  /*78d0*/  SEL R125, R30, R125, !P2 ;  /* 0x0000007d1e7d7207 */ /* 0x000fe20005000000 */
[----:B------:R-:W-:Y:S01]  /*78e0*/  BSSY B1, `(.L_x_1417) ;  /* 0x0000072000017945 */ /* 0x000fe20003800000 */
[----:B------:R-:W-:-:S02]  /*78f0*/  IADD3 R45, P0, P4, R90, R114, R93 ;  /* 0x000000725a2d7210 */ /* 0x000fc40007c1e05d */
[----:B------:R-:W-:Y:S02]  /*7900*/  SHF.R.S32.HI R36, RZ, 0x1f, R125 ;  /* 0x0000001fff247819 */ /* 0x000fe4000001147d */
[----:B------:R-:W-:Y:S02]  /*7910*/  IADD3.X R46, R0, R49, R98, P0, P4 ;  /* 0x00000031002e7210 */ /* 0x000fe400007e8462 */
[----:B------:R-:W-:Y:S02]  /*7920*/  LEA.HI R125, R36, R125, RZ, 0x4 ;  /* 0x0000007d247d7211 */ /* 0x000fe400078f20ff */
[----:B------:R-:W-:Y:S02]  /*7930*/  ISETP.GE.AND P4, PT, R228, R111, PT ;  /* 0x0000006fe400720c */ /* 0x000fe40003f86270 */
[----:B------:R-:W-:Y:S02]  /*7940*/  LEA.HI.SX32 R125, R125, R92, 0x1c ;  /* 0x0000005c7d7d7211 */ /* 0x000fe400078fe2ff */
[----:B------:R-:W-:-:S02]  /*7950*/  LEA R44, P0, R45, R106, 0x1 ;  /* 0x0000006a2d2c7211 */ /* 0x000fc400078008ff */
[----:B------:R-:W-:Y:S01]  /*7960*/  SHF.R.S32.HI R36, RZ, 0x1f, R125 ;  /* 0x0000001fff247819 */ /* 0x000fe2000001147d */
[----:B------:R-:W-:Y:S01]  /*7970*/  IMAD.SHL.U32 R47, R125, 0x8, RZ ;  /* 0x000000087d2f7824 */ /* 0x000fe200078e00ff */
[----:B------:R-:W-:Y:S02]  /*7980*/  LEA.HI.X R45, R45, R107, R46, 0x1, P0 ;  /* 0x0000006b2d2d7211 */ /* 0x000fe400000f0c2e */
[----:B------:R-:W-:-:S05]  /*7990*/  LEA.HI R125, R36, R125, RZ, 0x3 ;  /* 0x0000007d247d7211 */ /* 0x000fca00078f18ff */
[----:B------:R-:W-:-:S05]  /*79a0*/  IMAD.SHL.U32 R125, R125, 0x200, RZ ;  /* 0x000002007d7d7824 */ /* 0x000fca00078e00ff */
[----:B------:R-:W-:Y:S02]  /*79b0*/  LOP3.LUT R125, R125, 0x7ffff000, RZ, 0xc0, !PT ;  /* 0x7ffff0007d7d7812 */ /* 0x000fe400078ec0ff */
[----:B--2---:R-:W-:-:S04]  /*79c0*/  LOP3.LUT R36, R39, 0x38, R47, 0xf8, !PT ;  /* 0x0000003827247812 */ /* 0x004fc800078ef82f */
[----:B---3--:R-:W-:-:S04]  /*79d0*/  LOP3.LUT R36, R36, R38, RZ, 0x3c, !PT ;  /* 0x0000002624247212 */ /* 0x008fc800078e3cff */
[----:B----4-:R-:W-:Y:S01]  /*79e0*/  IADD3 R36, R36, R125, R37 ;  /* 0x0000007d24247210 */ /* 0x010fe20007ffe025 */
[----:B------:R-:W-:-:S04]  /*79f0*/  IMAD R37, R17, 0x4000, R7 ;  /* 0x0000400011257824 */ /* 0x000fc800078e0207 */
[----:B------:R-:W-:Y:S02]  /*7a00*/  IMAD R39, R17, 0x4000, R36 ;  /* 0x0000400011277824 */ /* 0x000fe400078e0224 */
[--C-:B------:R-:W-:Y:S02]  /*7a10*/  IMAD R37, R37, 0x2, R16.reuse ;  /* 0x0000000225257824 */ /* 0x100fe400078e0210 */
[----:B------:R-:W-:-:S04]  /*7a20*/  IMAD R40, R39, 0x2, R16 ;  /* 0x0000000227287824 */ /* 0x000fc800078e0210 */
[----:B------:R-:W2:Y:S04]  /*7a30*/  LDS.128 R36, [R37+0x20400] ;  /* 0x0204000025247984 */ /* 0x000ea80000000c00 */
[----:B------:R-:W3:Y:S01]  /*7a40*/  LDS.128 R40, [R40+0x20400] ;  /* 0x0204000028287984 */ /* 0x000ee20000000c00 */
[----:B------:R-:W-:Y:S05]  /*7a50*/  @P4 BRA `(.L_x_1418) ;  /* 0x0000000400684947 */ /* 0x000fea0003800000 */
[--C-:B------:R-:W-:Y:S01]  /*7a60*/  SHF.R.U64 R57, R60, 0x10, R61.reuse ;  /* 0x000000103c397819 */ /* 0x100fe2000000123d */
[----:B--2---:R-:W-:Y:S01]  /*7a70*/  IMAD.U32 R46, R37, 0x10000, RZ ;  /* 0x00010000252e7824 */ /* 0x004fe200078e00ff */
[----:B------:R-:W-:Y:S01]  /*7a80*/  SHF.R.U32.HI R60, RZ, 0x10, R61 ;  /* 0x00000010ff3c7819 */ /* 0x000fe2000001163d */
[----:B---3--:R-:W-:Y:S01]  /*7a90*/  IMAD.U32 R50, R40, 0x10000, RZ ;  /* 0x0001000028327824 */ /* 0x008fe200078e00ff */
[----:B------:R-:W-:Y:S02]  /*7aa0*/  SHF.R.U32.HI R56, RZ, 0x10, R53 ;  /* 0x00000010ff387819 */ /* 0x000fe40000011635 */
[----:B------:R-:W-:Y:S01]  /*7ab0*/  SHF.R.U64 R59, R54, 0x10, R55 ;  /* 0x00000010363b7819 */ /* 0x000fe20000001237 */
[----:B------:R-:W-:Y:S01]  /*7ac0*/  IMAD.U32 R54, R43, 0x10000, RZ ;  /* 0x000100002b367824 */ /* 0x000fe200078e00ff */
[----:B------:R-:W-:Y:S02]  /*7ad0*/  PRMT R131, R131, 0x5410, R60 ;  /* 0x0000541083837816 */ /* 0x000fe4000000003c */
[----:B------:R-:W-:Y:S01]  /*7ae0*/  SHF.R.U64 R67, R52, 0x10, R53 ;  /* 0x0000001034437819 */ /* 0x000fe20000001235 */
[----:B------:R-:W-:Y:S01]  /*7af0*/  IMAD.U32 R52, R41, 0x10000, RZ ;  /* 0x0001000029347824 */ /* 0x000fe200078e00ff */
[----:B------:R-:W-:-:S02]  /*7b00*/  SHF.R.U64 R61, R62, 0x10, R63 ;  /* 0x000000103e3d7819 */ /* 0x000fc4000000123f */
[----:B------:R-:W-:Y:S02]  /*7b10*/  PRMT R127, R127, 0x5410, R56 ;  /* 0x000054107f7f7816 */ /* 0x000fe40000000038 */
[----:B------:R-:W-:Y:S01]  /*7b20*/  PRMT R122, R122, 0x5410, R59 ;  /* 0x000054107a7a7816 */ /* 0x000fe2000000003b */
[----:B------:R-:W-:Y:S01]  /*7b30*/  IMAD.U32 R59, R131, 0x10000, RZ ;  /* 0x00010000833b7824 */ /* 0x000fe200078e00ff */
[----:B------:R-:W-:Y:S02]  /*7b40*/  SHF.R.U32.HI R65, RZ, 0x10, R55 ;  /* 0x00000010ff417819 */ /* 0x000fe40000011637 */
[----:B------:R-:W-:Y:S02]  /*7b50*/  SHF.R.U32.HI R62, RZ, 0x10, R63 ;  /* 0x00000010ff3e7819 */ /* 0x000fe4000001163f */
[----:B------:R-:W-:Y:S01]  /*7b60*/  PRMT R130, R130, 0x5410, R57 ;  /* 0x0000541082827816 */ /* 0x000fe20000000039 */
[----:B------:R-:W-:Y:S01]  /*7b70*/  IMAD.U32 R57, R127, 0x10000, RZ ;  /* 0x000100007f397824 */ /* 0x000fe200078e00ff */
[----:B------:R-:W-:Y:S01]  /*7b80*/  PRMT R128, R128, 0x5410, R61 ;  /* 0x0000541080807816 */ /* 0x000fe2000000003d */
[----:B------:R-:W-:Y:S01]  /*7b90*/  FMUL.FTZ R61, R52, R59 ;  /* 0x0000003b343d7220 */ /* 0x000fe20000410000 */
[----:B------:R-:W-:Y:S01]  /*7ba0*/  PRMT R124, R124, 0x5410, R65 ;  /* 0x000054107c7c7816 */ /* 0x000fe20000000041 */
[-C--:B------:R-:W-:Y:S01]  /*7bb0*/  FMUL.FTZ R63, R52, R57.reuse ;  /* 0x00000039343f7220 */ /* 0x080fe20000410000 */
[----:B------:R-:W-:Y:S01]  /*7bc0*/  PRMT R129, R129, 0x5410, R62 ;  /* 0x0000541081817816 */ /* 0x000fe2000000003e */
[----:B------:R-:W-:Y:S01]  /*7bd0*/  FFMA.FTZ R56, R46, R57, -R61 ;  /* 0x000000392e387223 */ /* 0x000fe2000001083d */
[----:B------:R-:W-:Y:S01]  /*7be0*/  LOP3.LUT R53, R41, 0xffff0000, RZ, 0xc0, !PT ;  /* 0xffff000029357812 */ /* 0x000fe200078ec0ff */
[----:B------:R-:W-:Y:S01]  /*7bf0*/  IMAD.U32 R57, R124, 0x10000, RZ ;  /* 0x000100007c397824 */ /* 0x000fe200078e00ff */
[----:B------:R-:W-:Y:S01]  /*7c00*/  LOP3.LUT R131, R131, 0xffff0000, RZ, 0xc0, !PT ;  /* 0xffff000083837812 */ /* 0x000fe200078ec0ff */
[----:B------:R-:W-:Y:S01]  /*7c10*/  IMAD.U32 R61, R129, 0x10000, RZ ;  /* 0x00010000813d7824 */ /* 0x000fe200078e00ff */
[----:B------:R-:W-:Y:S01]  /*7c20*/  LOP3.LUT R127, R127, 0xffff0000, RZ, 0xc0, !PT ;  /* 0xffff00007f7f7812 */ /* 0x000fe200078ec0ff */
[----:B------:R-:W-:Y:S01]  /*7c30*/  FFMA.FTZ R63, R46, R59, R63 ;  /* 0x0000003b2e3f7223 */ /* 0x000fe2000001003f */
[----:B------:R-:W-:Y:S01]  /*7c40*/  LOP3.LUT R51, R40, 0xffff0000, RZ, 0xc0, !PT ;  /* 0xffff000028337812 */ /* 0x000fe200078ec0ff */
[----:B------:R-:W-:Y:S01]  /*7c50*/  IMAD.U32 R40, R39, 0x10000, RZ ;  /* 0x0001000027287824 */ /* 0x000fe200078e00ff */
[----:B------:R-:W-:Y:S01]  /*7c60*/  LOP3.LUT R48, R37, 0xffff0000, RZ, 0xc0, !PT ;  /* 0xffff000025307812 */ /* 0x000fe200078ec0ff */
[----:B------:R-:W-:Y:S01]  /*7c70*/  FMUL.FTZ R65, R53, R131 ;  /* 0x0000008335417220 */ /* 0x000fe20000410000 */
[C---:B------:R-:W-:Y:S01]  /*7c80*/  FMUL.FTZ R46, R54.reuse, R57 ;  /* 0x00000039362e7220 */ /* 0x040fe20000410000 */
[----:B------:R-:W-:Y:S01]  /*7c90*/  LOP3.LUT R55, R43, 0xffff0000, RZ, 0xc0, !PT ;  /* 0xffff00002b377812 */ /* 0x000fe200078ec0ff */
[----:B------:R-:W-:Y:S01]  /*7ca0*/  FMUL.FTZ R53, R53, R127 ;  /* 0x0000007f35357220 */ /* 0x000fe20000410000 */
[----:B------:R-:W-:Y:S01]  /*7cb0*/  LOP3.LUT R52, R129, 0xffff0000, RZ, 0xc0, !PT ;  /* 0xffff000081347812 */ /* 0x000fe200078ec0ff */
[-C--:B------:R-:W-:Y:S01]  /*7cc0*/  FMUL.FTZ R59, R54, R61.reuse ;  /* 0x0000003d363b7220 */ /* 0x080fe20000410000 */
[----:B------:R-:W-:Y:S01]  /*7cd0*/  LOP3.LUT R124, R124, 0xffff0000, RZ, 0xc0, !PT ;  /* 0xffff00007c7c7812 */ /* 0x000fe200078ec0ff */
[----:B------:R-:W-:Y:S01]  /*7ce0*/  FFMA.FTZ R61, R40, R61, R46 ;  /* 0x0000003d283d7223 */ /* 0x000fe2000001002e */
[----:B------:R-:W-:Y:S01]  /*7cf0*/  PRMT R126, R126, 0x5410, R67 ;  /* 0x000054107e7e7816 */ /* 0x000fe20000000043 */
[C---:B------:R-:W-:Y:S01]  /*7d00*/  FFMA.FTZ R65, R48.reuse, R127, -R65 ;  /* 0x0000007f30417223 */ /* 0x040fe20000010841 */
[----:B------:R-:W-:Y:S01]  /*7d10*/  LOP3.LUT R41, R39, 0xffff0000, RZ, 0xc0, !PT ;  /* 0xffff000027297812 */ /* 0x000fe200078ec0ff */
[----:B------:R-:W-:Y:S01]  /*7d20*/  FFMA.FTZ R54, R48, R131, R53 ;  /* 0x0000008330367223 */ /* 0x000fe20000010035 */
[----:B------:R-:W-:-:S02]  /*7d30*/  IMAD.U32 R46, R130, 0x10000, RZ ;  /* 0x00010000822e7824 */ /* 0x000fc400078e00ff */
[C---:B------:R-:W-:Y:S01]  /*7d40*/  FMUL.FTZ R48, R55.reuse, R52 ;  /* 0x0000003437307220 */ /* 0x040fe20000410000 */
[-C--:B------:R-:W-:Y:S01]  /*7d50*/  FMUL.FTZ R58, R55, R124.reuse ;  /* 0x0000007c373a7220 */ /* 0x080fe20000410000 */
[----:B------:R-:W-:Y:S01]  /*7d60*/  LOP3.LUT R130, R130, 0xffff0000, RZ, 0xc0, !PT ;  /* 0xffff000082827812 */ /* 0x000fe200078ec0ff */
[----:B------:R-:W-:Y:S01]  /*7d70*/  FFMA.FTZ R59, R40, R57, -R59 ;  /* 0x00000039283b7223 */ /* 0x000fe2000001083b */
[C---:B------:R-:W-:Y:S01]  /*7d80*/  IMAD.U32 R40, R126.reuse, 0x10000, RZ ;  /* 0x000100007e287824 */ /* 0x040fe200078e00ff */
[----:B------:R-:W-:Y:S01]  /*7d90*/  LOP3.LUT R126, R126, 0xffff0000, RZ, 0xc0, !PT ;  /* 0xffff00007e7e7812 */ /* 0x000fe200078ec0ff */
[C---:B------:R-:W-:Y:S01]  /*7da0*/  IMAD.U32 R37, R36.reuse, 0x10000, RZ ;  /* 0x0001000024257824 */ /* 0x040fe200078e00ff */
[----:B------:R-:W-:Y:S01]  /*7db0*/  LOP3.LUT R36, R36, 0xffff0000, RZ, 0xc0, !PT ;  /* 0xffff000024247812 */ /* 0x000fe200078ec0ff */
[C---:B------:R-:W-:Y:S01]  /*7dc0*/  FFMA.FTZ R124, R41.reuse, R124, -R48 ;  /* 0x0000007c297c7223 */ /* 0x040fe20000010830 */
[----:B------:R-:W-:Y:S01]  /*7dd0*/  FFMA.FTZ R58, R41, R52, R58 ;  /* 0x00000034293a7223 */ /* 0x000fe2000001003a */
[C---:B------:R-:W-:Y:S01]  /*7de0*/  FMUL.FTZ R41, R51.reuse, R130 ;  /* 0x0000008233297220 */ /* 0x040fe20000410000 */
[C---:B------:R-:W-:Y:S01]  /*7df0*/  FMUL.FTZ R48, R50.reuse, R46 ;  /* 0x0000002e32307220 */ /* 0x040fe20000410000 */
[----:B------:R-:W-:Y:S01]  /*7e00*/  FMUL.FTZ R53, R50, R40 ;  /* 0x0000002832357220 */ /* 0x000fe20000410000 */
[----:B------:R-:W-:Y:S01]  /*7e10*/  FMUL.FTZ R55, R51, R126 ;  /* 0x0000007e33377220 */ /* 0x000fe20000410000 */
[----:B------:R-:W-:-:S02]  /*7e20*/  IMAD.U32 R43, R42, 0x10000, RZ ;  /* 0x000100002a2b7824 */ /* 0x000fc400078e00ff */
[----:B------:R-:W-:Y:S01]  /*7e30*/  FFMA.FTZ R51, R36, R126, -R41 ;  /* 0x0000007e24337223 */ /* 0x000fe20000010829 */
[----:B------:R-:W-:Y:S01]  /*7e40*/  LOP3.LUT R42, R42, 0xffff0000, RZ, 0xc0, !PT ;  /* 0xffff00002a2a7812 */ /* 0x000fe200078ec0ff */
[C---:B------:R-:W-:Y:S01]  /*7e50*/  FFMA.FTZ R48, R37.reuse, R40, -R48 ;  /* 0x0000002825307223 */ /* 0x040fe20000010830 */
[----:B------:R-:W-:Y:S01]  /*7e60*/  FFMA.FTZ R53, R37, R46, R53 ;  /* 0x0000002e25357223 */ /* 0x000fe20000010035 */
[C---:B------:R-:W-:Y:S01]  /*7e70*/  LOP3.LUT R41, R128.reuse, 0xffff0000, RZ, 0xc0, !PT ;  /* 0xffff000080297812 */ /* 0x040fe200078ec0ff */
[----:B------:R-:W-:Y:S01]  /*7e80*/  IMAD.U32 R46, R128, 0x10000, RZ ;  /* 0x00010000802e7824 */ /* 0x000fe200078e00ff */
[C---:B------:R-:W-:Y:S01]  /*7e90*/  LOP3.LUT R37, R122.reuse, 0xffff0000, RZ, 0xc0, !PT ;  /* 0xffff00007a257812 */ /* 0x040fe200078ec0ff */
[----:B------:R-:W-:Y:S02]  /*7ea0*/  IMAD.U32 R40, R122, 0x10000, RZ ;  /* 0x000100007a287824 */ /* 0x000fe400078e00ff */
[----:B------:R-:W-:Y:S01]  /*7eb0*/  FFMA.FTZ R36, R36, R130, R55 ;  /* 0x0000008224247223 */ /* 0x000fe20000010037 */
[C---:B------:R-:W-:Y:S01]  /*7ec0*/  IMAD.U32 R39, R38.reuse, 0x10000, RZ ;  /* 0x0001000026277824 */ /* 0x040fe200078e00ff */
        /* <DEDUP_REMOVED lines=19> */
.L_x_1418:
[----:B------:R-:W-:Y:S05]  /*8000*/  BSYNC B1 ;  /* 0x0000000000017941 */ /* 0x000fea0003800000 */
.L_x_1417:
        /* <DEDUP_REMOVED lines=12> */
.L_x_1358:
[----:B------:R-:W2:Y:S02]  /*80d0*/  LDL R36, [R1+0x34] ;  /* 0x0000340001247983 */ /* 0x000ea40000100800 */
[----:B--2---:R-:W-:-:S13]  /*80e0*/  R2UR UR4, R36 ;  /* 0x00000000240472ca */ /* 0x004fda00000e0000 */
[----:B------:R-:W-:-:S06]  /*80f0*/  UISETP.NE.AND UP0, UPT, UR4, 0x3, UPT ;  /* 0x000000030400788c */ /* 0x000fcc000bf05270 */
[----:B------:R-:W-:-:S13]  /*8100*/  PLOP3.LUT P1, PT, PT, PT, UP0, 0x80, 0x0 ;  /* 0x000000000000781c */ /* 0x000fda0003f2f008 */
[----:B------:R-:W-:Y:S05]  /*8110*/  @!P1 BRA `(.L_x_1419) ;  /* 0x0000000000049947 */ /* 0x000fea0003800000 */
[----:B------:R-:W-:Y:S01]  /*8120*/  BPT.TRAP 0x1 ;  /* 0x000000040000795c */ /* 0x000fe20000300000 */
.L_x_1419:
[----:B------:R-:W2:Y:S01]  /*8130*/  LDL R36, [R1] ;  /* 0x0000000001247983 */ /* 0x000ea20000100800 */
[----:B------:R-:W-:Y:S01]  /*8140*/  IMAD R100, R17, 0x8, R16 ;  /* 0x0000000811647824 */ /* 0x000fe200078e0210 */
[----:B------:R-:W-:Y:S01]  /*8150*/  BSSY B1, `(.L_x_1420) ;  /* 0x0000007000017945 */ /* 0x000fe20003800000 */
[----:B------:R-:W-:-:S05]  /*8160*/  IMAD R105, R26, -0x40, R2 ;  /* 0xffffffc01a697824 */ /* 0x000fca00078e0202 */
[----:B------:R-:W-:-:S04]  /*8170*/  VIMNMX R105, R105, 0x40, PT ;  /* 0x0000004069697848 */ /* 0x000fc80003fe0100 */
[----:B------:R-:W-:Y:S02]  /*8180*/  ISETP.GE.AND P4, PT, R18, R105, PT ;  /* 0x000000691200720c */ /* 0x000fe40003f86270 */
[----:B--2---:R-:W-:-:S04]  /*8190*/  SHF.L.U32 R110, R36, 0x1f, RZ ;  /* 0x0000001f246e7819 */ /* 0x004fc800000006ff */
[----:B------:R-:W0:Y:S02]  /*81a0*/  SYNCS.PHASECHK.TRANS64.TRYWAIT P0, [R100+URZ+0x30890], R110 ;  /* 0x0308906e640075a7 */ /* 0x000e24000800017f */
[----:B0-----:R-:W-:Y:S05]  /*81b0*/  @!P0 BRA `(.L_x_1421) ;  /* 0x0000020400648947 */ /* 0x001fea0003800000 */
.L_x_1780:
[----:B------:R-:W-:Y:S05]  /*81c0*/  BSYNC B1 ;  /* 0x0000000000017941 */ /* 0x000fea0003800000 */
.L_x_1420:
[----:B------:R-:W-:Y:S04]  /*81d0*/  BSSY B1, `(.L_x_1422) ;  /* 0x000000f000017945 */ /* 0x000fe80003800000 */
[----:B------:R-:W-:Y:S05]  /*81e0*/  @P4 BRA `(.L_x_1423) ;  /* 0x0000000000344947 */ /* 0x000fea0003800000 */
[----:B------:R-:W-:Y:S01]  /*81f0*/  ISETP.NE.AND P5, PT, R31, RZ, PT ;  /* 0x000000ff1f00720c */ /* 0x000fe20003fa5270 */
[----:B------:R-:W-:Y:S01]  /*8200*/  ULDC.64 UR4, c[0x0][0x208] ;  /* 0x0000820000047ab9 */ /* 0x000fe20000000a00 */
[----:B------:R-:W-:Y:S02]  /*8210*/  ISETP.NE.AND P4, PT, R94, RZ, PT ;  /* 0x000000ff5e00720c */ /* 0x000fe40003f85270 */
[----:B------:R-:W-:-:S09]  /*8220*/  ISETP.NE.AND P0, PT, R95, RZ, PT ;  /* 0x000000ff5f00720c */ /* 0x000fd20003f05270 */
[----:B------:R-:W1:Y:S04]  /*8230*/  @P5 LDS.128 R36, [R103+0x20400] ;  /* 0x0204000067245984 */ /* 0x000e680000000c00 */
[----:B------:R-:W2:Y:S04]  /*8240*/  @P0 LDS.128 R40, [R103+0x24400] ;  /* 0x0244000067280984 */ /* 0x000ea80000000c00 */
[----:B-1----:R-:W-:Y:S01]  /*8250*/  @P5 STG.E.128 desc[UR4][R50.64], R36 ;  /* 0x0000002432005986 */ /* 0x002fe2000c101d04 */
[----:B------:R-:W-:-:S03]  /*8260*/  ISETP.NE.AND P5, PT, R96, RZ, PT ;  /* 0x000000ff6000720c */ /* 0x000fc60003fa5270 */
[----:B------:R-:W1:Y:S04]  /*8270*/  @P4 LDS.128 R36, [R103+0x22400] ;  /* 0x0224000067244984 */ /* 0x000e680000000c00 */
[----:B--2---:R-:W-:Y:S06]  /*8280*/  @P0 STG.E.128 desc[UR4][R50.64+0x100], R40 ;  /* 0x0001002832000986 */ /* 0x004fec000c101d04 */
[----:B------:R-:W2:Y:S04]  /*8290*/  @P5 LDS.128 R44, [R103+0x26400] ;  /* 0x02640000672c5984 */ /* 0x000ea80000000c00 */
[----:B-1----:R1:W-:Y:S04]  /*82a0*/  @P4 STG.E.128 desc[UR4][R50.64+0x80], R36 ;  /* 0x0000802432004986 */ /* 0x0023e8000c101d04 */
[----:B--2---:R1:W-:Y:S02]  /*82b0*/  @P5 STG.E.128 desc[UR4][R50.64+0x180], R44 ;  /* 0x0001802c32005986 */ /* 0x0043e4000c101d04 */
.L_x_1423:
[----:B------:R-:W-:Y:S05]  /*82c0*/  BSYNC B1 ;  /* 0x0000000000017941 */ /* 0x000fea0003800000 */
.L_x_1422:
[----:B------:R-:W-:-:S13]  /*82d0*/  ISETP.GE.AND P0, PT, R235, R105, PT ;  /* 0x00000069eb00720c */ /* 0x000fda0003f06270 */
[----:B------:R-:W-:Y:S05]  /*82e0*/  @P0 BRA `(.L_x_1383) ;  /* 0x0000000000340947 */ /* 0x000fea0003800000 */
[----:B------:R-:W-:Y:S01]  /*82f0*/  ISETP.NE.AND P5, PT, R31, RZ, PT ;  /* 0x000000ff1f00720c */ /* 0x000fe20003fa5270 */
[----:B------:R-:W-:Y:S01]  /*8300*/  ULDC.64 UR4, c[0x0][0x208] ;  /* 0x0000820000047ab9 */ /* 0x000fe20000000a00 */
[----:B------:R-:W-:Y:S02]  /*8310*/  ISETP.NE.AND P4, PT, R94, RZ, PT ;  /* 0x000000ff5e00720c */ /* 0x000fe40003f85270 */
[----:B------:R-:W-:-:S09]  /*8320*/  ISETP.NE.AND P0, PT, R95, RZ, PT ;  /* 0x000000ff5f00720c */ /* 0x000fd20003f05270 */
[----:B-1----:R-:W1:Y:S04]  /*8330*/  @P5 LDS.128 R36, [R103+0x21400] ;  /* 0x0214000067245984 */ /* 0x002e680000000c00 */
        /* <DEDUP_REMOVED lines=8> */
.L_x_1383:
[----:B------:R-:W-:Y:S05]  /*83c0*/  BSYNC B0 ;  /* 0x0000000000007941 */ /* 0x000fea0003800000 */
.L_x_1357:
[----:B-1234-:R-:W1:Y:S01]  /*83d0*/  S2R R36, SR_TID.X ;  /* 0x0000000000247919 */ /* 0x01ee620000002100 */
[----:B------:R-:W-:Y:S01]  /*83e0*/  @!PT LDS RZ, [RZ] ;  /* 0x00000000fffff984 */ /* 0x000fe20000000800 */
[----:B------:R-:W-:Y:S01]  /*83f0*/  @!PT LDS RZ, [RZ] ;  /* 0x00000000fffff984 */ /* 0x000fe20000000800 */
[----:B------:R-:W-:Y:S01]  /*8400*/  @!PT LDS RZ, [RZ] ;  /* 0x00000000fffff984 */ /* 0x000fe20000000800 */
[----:B------:R-:W-:Y:S01]  /*8410*/  @!PT LDS RZ, [RZ] ;  /* 0x00000000fffff984 */ /* 0x000fe20000000800 */
[----:B------:R2:W-:Y:S06]  /*8420*/  MEMBAR.ALL.CTA ;  /* 0x0000000000007992 */ /* 0x0005ec0000008000 */
[----:B--2---:R-:W2:Y:S01]  /*8430*/  FENCE.VIEW.ASYNC.S ;  /* 0x00000000000073c6 */ /* 0x004ea20000000000 */
[----:B------:R-:W-:Y:S05]  /*8440*/  WARPSYNC.ALL ;  /* 0x0000000000007948 */ /* 0x000fea0003800000 */
[----:B------:R-:W-:Y:S01]  /*8450*/  BSSY B0, `(.L_x_1424) ;  /* 0x0000009000007945 */ /* 0x000fe20003800000 */
[----:B-1----:R-:W-:Y:S01]  /*8460*/  LOP3.LUT R36, R36, 0x7f, RZ, 0xc0, !PT ;  /* 0x0000007f24247812 */ /* 0x002fe200078ec0ff */
[----:B--2---:R1:W-:Y:S03]  /*8470*/  BAR.SYNC.DEFER_BLOCKING R109, 0x80 ;  /* 0x0002006d0000751d */ /* 0x0043e60000010000 */
[----:B------:R-:W-:-:S13]  /*8480*/  ISETP.NE.AND P0, PT, R36, RZ, PT ;  /* 0x000000ff2400720c */ /* 0x000fda0003f05270 */
[----:B------:R-:W-:-:S05]  /*8490*/  @!P0 VIADD R36, R100, 0x308a0 ;  /* 0x000308a064248836 */ /* 0x000fca0000000000 */
[----:B------:R-:W-:-:S04]  /*84a0*/  @!P0 PRMT R36, RZ, 0x654, R36 ;  /* 0x00000654ff248816 */ /* 0x000fc80000000024 */
[----:B------:R1:W-:Y:S01]  /*84b0*/  @!P0 SYNCS.ARRIVE.TRANS64.RED.A1T0 RZ, [R36+URZ], RZ ;  /* 0x000000ff24ff89a7 */ /* 0x0003e2000810043f */
[----:B------:R-:W-:Y:S05]  /*84c0*/  @!P1 BRA `(.L_x_1425) ;  /* 0x0000000000049947 */ /* 0x000fea0003800000 */
[----:B------:R-:W-:Y:S01]  /*84d0*/  BPT.TRAP 0x1 ;  /* 0x000000040000795c */ /* 0x000fe20000300000 */
.L_x_1425:
[----:B------:R-:W-:Y:S05]  /*84e0*/  BSYNC B0 ;  /* 0x0000000000007941 */ /* 0x000fea0003800000 */
.L_x_1424:
[----:B------:R-:W2:Y:S01]  /*84f0*/  SYNCS.PHASECHK.TRANS64.TRYWAIT P1, [R100+URZ+0x308b0], R110 ;  /* 0x0308b06e640075a7 */ /* 0x000ea2000802017f */
[----:B------:R-:W-:Y:S01]  /*8500*/  ULDC.64 UR4, c[0x0][0x308] ;  /* 0x0000c20000047ab9 */ /* 0x000fe20000000a00 */
[----:B------:R-:W-:Y:S01]  /*8510*/  ULDC.64 UR60, c[0x0][0x318] ;  /* 0x0000c600003c7ab9 */ /* 0x000fe20000000a00 */
[----:B-1----:R-:W-:Y:S01]  /*8520*/  IMAD.U32 R36, RZ, RZ, UR5 ;  /* 0x00000005ff247e24 */ /* 0x002fe2000f8e00ff */
[----:B------:R-:W-:Y:S01]  /*8530*/  BSSY B0, `(.L_x_1426) ;  /* 0x0000007000007945 */ /* 0x000fe20003800000 */
[----:B------:R-:W-:Y:S01]  /*8540*/  IMAD.U32 R37, RZ, RZ, UR4 ;  /* 0x00000004ff257e24 */ /* 0x000fe2000f8e00ff */
[----:B------:R-:W-:Y:S01]  /*8550*/  ISETP.GE.AND P4, PT, R18, R105, PT ;  /* 0x000000691200720c */ /* 0x000fe20003f86270 */
[----:B------:R-:W-:Y:S01]  /*8560*/  IMAD.WIDE R48, R26, 0x40, R78 ;  /* 0x000000401a307825 */ /* 0x000fe200078e024e */
[----:B------:R1:W-:Y:S04]  /*8570*/  STL [R1+0x20], R36 ;  /* 0x0000202401007387 */ /* 0x0003e80000100800 */
[----:B------:R1:W-:Y:S02]  /*8580*/  STL [R1+0x24], R37 ;  /* 0x0000242501007387 */ /* 0x0003e40000100800 */
[----:B-12---:R-:W-:Y:S05]  /*8590*/  @!P1 BRA `(.L_x_1427) ;  /* 0x0000020000809947 */ /* 0x006fea0003800000 */
.L_x_1781:
[----:B------:R-:W-:Y:S05]  /*85a0*/  BSYNC B0 ;  /* 0x0000000000007941 */ /* 0x000fea0003800000 */
.L_x_1426:
[----:B------:R-:W-:Y:S04]  /*85b0*/  BSSY B0, `(.L_x_1428) ;  /* 0x000001e000007945 */ /* 0x000fe80003800000 */
[----:B------:R-:W-:Y:S05]  /*85c0*/  @P4 BRA `(.L_x_1429) ;  /* 0x0000000000704947 */ /* 0x000fea0003800000 */
[----:B------:R-:W2:Y:S01]  /*85d0*/  LDL R37, [R1+0x24] ;  /* 0x0000240001257983 */ /* 0x000ea20000100800 */
[----:B------:R-:W-:-:S03]  /*85e0*/  ULDC UR6, c[0x0][0x2e4] ;  /* 0x0000b90000067ab9 */ /* 0x000fc60000000800 */
[----:B------:R-:W3:Y:S04]  /*85f0*/  LDL R36, [R1+0x20] ;  /* 0x0000200001247983 */ /* 0x000ee80000100800 */
[----:B------:R-:W4:Y:S04]  /*8600*/  LDL R44, [R1+0x2c] ;  /* 0x00002c00012c7983 */ /* 0x000f280000100800 */
[----:B------:R-:W5:Y:S01]  /*8610*/  LDL R42, [R1+0x30] ;  /* 0x00003000012a7983 */ /* 0x000f620000100800 */
[----:B------:R-:W-:Y:S01]  /*8620*/  ISETP.GE.AND P5, PT, R22, UR6, PT ;  /* 0x0000000616007c0c */ /* 0x000fe2000bfa6270 */
[----:B------:R-:W-:Y:S01]  /*8630*/  IMAD R43, R49, UR60, RZ ;  /* 0x0000003c312b7c24 */ /* 0x000fe2000f8e02ff */
[----:B------:R-:W-:Y:S01]  /*8640*/  ISETP.GE.AND P4, PT, R228, UR6, PT ;  /* 0x00000006e4007c0c */ /* 0x000fe2000bf86270 */
[----:B------:R-:W-:-:S02]  /*8650*/  IMAD.MOV.U32 R40, RZ, RZ, R88 ;  /* 0x000000ffff287224 */ /* 0x000fc400078e0058 */
[----:B------:R-:W-:Y:S02]  /*8660*/  IMAD.MOV.U32 R41, RZ, RZ, R99 ;  /* 0x000000ffff297224 */ /* 0x000fe400078e0063 */
[C---:B------:R-:W-:Y:S02]  /*8670*/  IMAD R43, R48.reuse, UR61, R43 ;  /* 0x0000003d302b7c24 */ /* 0x040fe4000f8e022b */
[----:B------:R-:W-:-:S04]  /*8680*/  IMAD.WIDE.U32 R40, R48, UR60, R40 ;  /* 0x0000003c30287c25 */ /* 0x000fc8000f8e0028 */
[----:B------:R-:W-:Y:S01]  /*8690*/  IMAD.IADD R41, R41, 0x1, R43 ;  /* 0x0000000129297824 */ /* 0x000fe200078e022b */
[----:B--2---:R-:W-:Y:S02]  /*86a0*/  R2UR UR4, R37 ;  /* 0x00000000250472ca */ /* 0x004fe400000e0000 */
[----:B---3--:R-:W-:Y:S02]  /*86b0*/  R2UR UR7, R36 ;  /* 0x00000000240772ca */ /* 0x008fe400000e0000 */
[----:B------:R-:W2:Y:S09]  /*86c0*/  @!P5 LDS.128 R36, [R103+0x400] ;  /* 0x000400006724d984 */ /* 0x000eb20000000c00 */
[----:B------:R-:W-:Y:S01]  /*86d0*/  LEA R50, P1, R40, UR4, 0x1 ;  /* 0x0000000428327c11 */ /* 0x000fe2000f8208ff */
[----:B------:R-:W-:-:S03]  /*86e0*/  ULDC.64 UR4, c[0x0][0x208] ;  /* 0x0000820000047ab9 */ /* 0x000fc60000000a00 */
[----:B------:R-:W-:Y:S02]  /*86f0*/  LEA.HI.X R51, R40, UR7, R41, 0x1, P1 ;  /* 0x0000000728337c11 */ /* 0x000fe400088f0c29 */
[----:B----4-:R-:W-:-:S03]  /*8700*/  ISETP.GE.AND P1, PT, R44, UR6, PT ;  /* 0x000000062c007c0c */ /* 0x010fc6000bf26270 */
[----:B--2---:R-:W-:Y:S01]  /*8710*/  @!P5 STG.E.128 desc[UR4][R50.64], R36 ;  /* 0x000000243200d986 */ /* 0x004fe2000c101d04 */
[----:B-----5:R-:W-:-:S03]  /*8720*/  ISETP.GE.AND P5, PT, R42, UR6, PT ;  /* 0x000000062a007c0c */ /* 0x020fc6000bfa6270 */
[----:B------:R-:W2:Y:S06]  /*8730*/  @!P4 LDS.128 R36, [R103+0x2400] ;  /* 0x002400006724c984 */ /* 0x000eac0000000c00 */
[----:B------:R-:W3:Y:S04]  /*8740*/  @!P1 LDS.128 R40, [R103+0x4400] ;  /* 0x0044000067289984 */ /* 0x000ee80000000c00 */
[----:B------:R-:W4:Y:S04]  /*8750*/  @!P5 LDS.128 R44, [R103+0x6400] ;  /* 0x00640000672cd984 */ /* 0x000f280000000c00 */
[----:B--2---:R2:W-:Y:S04]  /*8760*/  @!P4 STG.E.128 desc[UR4][R50.64+0x80], R36 ;  /* 0x000080243200c986 */ /* 0x0045e8000c101d04 */
[----:B---3--:R2:W-:Y:S04]  /*8770*/  @!P1 STG.E.128 desc[UR4][R50.64+0x100], R40 ;  /* 0x0001002832009986 */ /* 0x0085e8000c101d04 */
[----:B----4-:R2:W-:Y:S02]  /*8780*/  @!P5 STG.E.128 desc[UR4][R50.64+0x180], R44 ;  /* 0x0001802c3200d986 */ /* 0x0105e4000c101d04 */
.L_x_1429:
[----:B------:R-:W-:Y:S05]  /*8790*/  BSYNC B0 ;  /* 0x0000000000007941 */ /* 0x000fea0003800000 */
.L_x_1428:
[----:B------:R-:W-:Y:S01]  /*87a0*/  ISETP.GE.AND P1, PT, R235, R105, PT ;  /* 0x00000069eb00720c */ /* 0x000fe20003f26270 */
[----:B------:R-:W-:-:S12]  /*87b0*/  BSSY B0, `(.L_x_1430) ;  /* 0x0000022000007945 */ /* 0x000fd80003800000 */
[----:B------:R-:W-:Y:S05]  /*87c0*/  @P1 BRA `(.L_x_1431) ;  /* 0x0000000000801947 */ /* 0x000fea0003800000 */
[----:B--2---:R-:W2:Y:S01]  /*87d0*/  LDL R36, [R1+0x20] ;  /* 0x0000200001247983 */ /* 0x004ea20000100800 */
[----:B------:R-:W-:-:S03]  /*87e0*/  ULDC UR6, c[0x0][0x2e4] ;  /* 0x0000b90000067ab9 */ /* 0x000fc60000000800 */
[----:B------:R-:W3:Y:S04]  /*87f0*/  LDL R39, [R1+0x2c] ;  /* 0x00002c0001277983 */ /* 0x000ee80000100800 */
[----:B------:R-:W4:Y:S04]  /*8800*/  LDL R38, [R1+0x30] ;  /* 0x0000300001267983 */ /* 0x000f280000100800 */
[----:B------:R-:W5:Y:S01]  /*8810*/  LDL R37, [R1+0x24] ;  /* 0x0000240001257983 */ /* 0x000f620000100800 */
[----:B------:R-:W-:Y:S01]  /*8820*/  ISETP.GE.AND P1, PT, R22, UR6, PT ;  /* 0x0000000616007c0c */ /* 0x000fe2000bf26270 */
[----:B------:R-:W-:Y:S01]  /*8830*/  IMAD.MOV.U32 R40, RZ, RZ, R88 ;  /* 0x000000ffff287224 */ /* 0x000fe200078e0058 */
[----:B------:R-:W-:Y:S01]  /*8840*/  IADD3 R43, P4, R48, 0x20, RZ ;  /* 0x00000020302b7810 */ /* 0x000fe20007f9e0ff */
[----:B------:R-:W-:Y:S01]  /*8850*/  IMAD.MOV.U32 R41, RZ, RZ, R99 ;  /* 0x000000ffff297224 */ /* 0x000fe200078e0063 */
[----:B------:R-:W-:-:S03]  /*8860*/  ISETP.GE.AND P5, PT, R228, UR6, PT ;  /* 0x00000006e4007c0c */ /* 0x000fc6000bfa6270 */
[----:B------:R-:W-:Y:S02]  /*8870*/  IMAD.X R48, RZ, RZ, R49, P4 ;  /* 0x000000ffff307224 */ /* 0x000fe400020e0631 */
[----:B------:R-:W-:-:S04]  /*8880*/  IMAD.WIDE.U32 R40, R43, UR60, R40 ;  /* 0x0000003c2b287c25 */ /* 0x000fc8000f8e0028 */
[----:B------:R-:W-:-:S04]  /*8890*/  IMAD R48, R48, UR60, RZ ;  /* 0x0000003c30307c24 */ /* 0x000fc8000f8e02ff */
[----:B------:R-:W-:-:S04]  /*88a0*/  IMAD R43, R43, UR61, R48 ;  /* 0x0000003d2b2b7c24 */ /* 0x000fc8000f8e0230 */
[----:B------:R-:W-:Y:S01]  /*88b0*/  IMAD.IADD R41, R41, 0x1, R43 ;  /* 0x0000000129297824 */ /* 0x000fe200078e022b */
[----:B--2---:R-:W-:Y:S01]  /*88c0*/  R2UR UR7, R36 ;  /* 0x00000000240772ca */ /* 0x004fe200000e0000 */
[----:B---3--:R-:W-:Y:S02]  /*88d0*/  IMAD.MOV.U32 R44, RZ, RZ, R39 ;  /* 0x000000ffff2c7224 */ /* 0x008fe400078e0027 */
[----:B----4-:R-:W-:Y:S01]  /*88e0*/  IMAD.MOV.U32 R42, RZ, RZ, R38 ;  /* 0x000000ffff2a7224 */ /* 0x010fe200078e0026 */
[----:B-----5:R-:W-:Y:S02]  /*88f0*/  R2UR UR4, R37 ;  /* 0x00000000250472ca */ /* 0x020fe400000e0000 */
[----:B------:R-:W2:Y:S11]  /*8900*/  @!P1 LDS.128 R36, [R103+0x1400] ;  /* 0x0014000067249984 */ /* 0x000eb60000000c00 */
[----:B------:R-:W-:Y:S01]  /*8910*/  LEA R48, P4, R40, UR4, 0x1 ;  /* 0x0000000428307c11 */ /* 0x000fe2000f8808ff */
[----:B------:R-:W-:-:S03]  /*8920*/  ULDC.64 UR4, c[0x0][0x208] ;  /* 0x0000820000047ab9 */ /* 0x000fc60000000a00 */
[----:B------:R-:W-:Y:S02]  /*8930*/  LEA.HI.X R49, R40, UR7, R41, 0x1, P4 ;  /* 0x0000000728317c11 */ /* 0x000fe4000a0f0c29 */
[----:B------:R-:W-:-:S03]  /*8940*/  ISETP.GE.AND P4, PT, R44, UR6, PT ;  /* 0x000000062c007c0c */ /* 0x000fc6000bf86270 */
[----:B--2---:R-:W-:Y:S01]  /*8950*/  @!P1 STG.E.128 desc[UR4][R48.64], R36 ;  /* 0x0000002430009986 */ /* 0x004fe2000c101d04 */
[----:B------:R-:W-:-:S03]  /*8960*/  ISETP.GE.AND P1, PT, R42, UR6, PT ;  /* 0x000000062a007c0c */ /* 0x000fc6000bf26270 */
[----:B------:R-:W2:Y:S06]  /*8970*/  @!P5 LDS.128 R36, [R103+0x3400] ;  /* 0x003400006724d984 */ /* 0x000eac0000000c00 */
[----:B------:R-:W3:Y:S04]  /*8980*/  @!P4 LDS.128 R40, [R103+0x5400] ;  /* 0x005400006728c984 */ /* 0x000ee80000000c00 */
[----:B------:R-:W4:Y:S04]  /*8990*/  @!P1 LDS.128 R44, [R103+0x7400] ;  /* 0x00740000672c9984 */ /* 0x000f280000000c00 */
[----:B--2---:R2:W-:Y:S04]  /*89a0*/  @!P5 STG.E.128 desc[UR4][R48.64+0x80], R36 ;  /* 0x000080243000d986 */ /* 0x0045e8000c101d04 */
[----:B---3--:R2:W-:Y:S04]  /*89b0*/  @!P4 STG.E.128 desc[UR4][R48.64+0x100], R40 ;  /* 0x000100283000c986 */ /* 0x0085e8000c101d04 */
[----:B----4-:R2:W-:Y:S02]  /*89c0*/  @!P1 STG.E.128 desc[UR4][R48.64+0x180], R44 ;  /* 0x0001802c30009986 */ /* 0x0105e4000c101d04 */
.L_x_1431:
[----:B------:R-:W-:Y:S05]  /*89d0*/  BSYNC B0 ;  /* 0x0000000000007941 */ /* 0x000fea0003800000 */
.L_x_1430:
[----:B--2---:R-:W2:Y:S01]  /*89e0*/  LDL.LU R37, [R1] ;  /* 0x0000000001257983 */ /* 0x004ea20000300800 */
[----:B------:R-:W-:Y:S01]  /*89f0*/  VIADD R17, R17, 0x1 ;  /* 0x0000000111117836 */ /* 0x000fe20000000000 */
[----:B------:R-:W-:Y:S01]  /*8a00*/  ISETP.NE.AND P4, PT, R101, RZ, PT ;  /* 0x000000ff6500720c */ /* 0x000fe20003f85270 */
[----:B01----:R-:W-:Y:S01]  /*8a10*/  @!P0 VIADD R100, R100, 0x308c0 ;  /* 0x000308c064648836 */ /* 0x003fe20000000000 */
[----:B------:R-:W-:Y:S01]  /*8a20*/  @!PT LDS RZ, [RZ] ;  /* 0x00000000fffff984 */ /* 0x000fe20000000800 */
[----:B------:R-:W-:Y:S01]  /*8a30*/  @!PT LDS RZ, [RZ] ;  /* 0x00000000fffff984 */ /* 0x000fe20000000800 */
[----:B------:R-:W-:Y:S01]  /*8a40*/  @!PT LDS RZ, [RZ] ;  /* 0x00000000fffff984 */ /* 0x000fe20000000800 */
[----:B------:R-:W-:Y:S01]  /*8a50*/  @!PT LDS RZ, [RZ] ;  /* 0x00000000fffff984 */ /* 0x000fe20000000800 */
[----:B------:R0:W-:Y:S06]  /*8a60*/  MEMBAR.ALL.CTA ;  /* 0x0000000000007992 */ /* 0x0001ec0000008000 */
[----:B0-----:R-:W0:Y:S02]  /*8a70*/  FENCE.VIEW.ASYNC.S ;  /* 0x00000000000073c6 */ /* 0x001e240000000000 */
[----:B0-----:R0:W-:Y:S01]  /*8a80*/  BAR.SYNC.DEFER_BLOCKING R109, 0x80 ;  /* 0x0002006d0000751d */ /* 0x0011e20000010000 */
[----:B------:R-:W-:-:S02]  /*8a90*/  ISETP.NE.AND P1, PT, R17, 0x2, PT ;  /* 0x000000021100780c */ /* 0x000fc40003f25270 */
[----:B------:R-:W-:Y:S02]  /*8aa0*/  @!P0 PRMT R100, RZ, 0x654, R100 ;  /* 0x00000654ff648816 */ /* 0x000fe40000000064 */
[----:B------:R-:W-:Y:S02]  /*8ab0*/  SEL R36, RZ, 0x1, P1 ;  /* 0x00000001ff247807 */ /* 0x000fe40000800000 */
[----:B------:R-:W-:Y:S01]  /*8ac0*/  SEL R17, R17, RZ, P1 ;  /* 0x000000ff11117207 */ /* 0x000fe20000800000 */
[----:B------:R0:W-:Y:S01]  /*8ad0*/  @!P0 SYNCS.ARRIVE.TRANS64.RED.A1T0 RZ, [R100+URZ], RZ ;  /* 0x000000ff64ff89a7 */ /* 0x0001e2000810043f */
[----:B------:R-:W-:Y:S02]  /*8ae0*/  PLOP3.LUT P0, PT, PT, PT, PT, 0x8, 0x0 ;  /* 0x000000000000781c */ /* 0x000fe40003f0e170 */
[----:B--2---:R-:W-:-:S05]  /*8af0*/  LOP3.LUT R37, R37, R36, RZ, 0x3c, !PT ;  /* 0x0000002425257212 */ /* 0x004fca00078e3cff */
[----:B------:R0:W-:Y:S01]  /*8b00*/  STL [R1], R37 ;  /* 0x0000002501007387 */ /* 0x0001e20000100800 */
[----:B------:R-:W-:Y:S05]  /*8b10*/  @P4 BRA `(.L_x_1432) ;  /* 0xffffffa0000c4947 */ /* 0x000fea000383ffff */
.L_x_1352:
[----:B------:R-:W1:Y:S01]  /*8b20*/  LDC.64 R4, c[0x0][0x9e0] ;  /* 0x00027800ff047b82 */ /* 0x000e620000000a00 */
[----:B------:R-:W-:Y:S01]  /*8b30*/  BSSY B0, `(.L_x_1433) ;  /* 0x0000005000007945 */ /* 0x000fe20003800000 */
[----:B-1----:R-:W-:-:S03]  /*8b40*/  ISETP.GE.AND P1, PT, R5, 0x1, PT ;  /* 0x000000010500780c */ /* 0x002fc60003f26270 */
[----:B------:R-:W-:Y:S10]  /*8b50*/  @P0 BRA `(.L_x_1434) ;  /* 0x0000000000080947 */ /* 0x000ff40003800000 */
[----:B------:R-:W1:Y:S02]  /*8b60*/  FENCE.VIEW.ASYNC.G ;  /* 0x00000000000073c6 */ /* 0x000e640000000100 */
[----:B-1----:R-:W-:Y:S06]  /*8b70*/  BAR.ARV 0xc, 0x120 ;  /* 0x0304800000007b1d */ /* 0x002fec0000002000 */
.L_x_1434:
[----:B------:R-:W-:Y:S05]  /*8b80*/  BSYNC B0 ;  /* 0x0000000000007941 */ /* 0x000fea0003800000 */
.L_x_1433:
[----:B------:R-:W-:Y:S01]  /*8b90*/  IMAD.IADD R0, R104, 0x1, R4 ;  /* 0x0000000168007824 */ /* 0x000fe200078e0204 */
[----:B------:R-:W-:Y:S06]  /*8ba0*/  @!P1 BRA `(.L_x_1435) ;  /* 0x0000000000489947 */ /* 0x000fec0003800000 */
[C---:B------:R-:W-:Y:S01]  /*8bb0*/  ISETP.GT.AND P0, PT, R104.reuse, RZ, PT ;  /* 0x000000ff6800720c */ /* 0x040fe20003f04270 */
[----:B------:R-:W-:Y:S01]  /*8bc0*/  BSSY B0, `(.L_x_1436) ;  /* 0x000000e000007945 */ /* 0x000fe20003800000 */
[----:B------:R-:W-:-:S11]  /*8bd0*/  VIADD R2, R104, 0xffffffff ;  /* 0xffffffff68027836 */ /* 0x000fd60000000000 */
        /* <DEDUP_REMOVED lines=8> */
.L_x_1437:
[----:B------:R-:W-:-:S13]  /*8c60*/  ISETP.NE.AND P0, PT, R5, 0x1, PT ;  /* 0x000000010500780c */ /* 0x000fda0003f05270 */
[----:B------:R-:W1:Y:S02]  /*8c70*/  @P0 LDC.64 R6, c[0x0][0x9e8] ;  /* 0x00027a00ff060b82 */ /* 0x000e640000000a00 */
[----:B-1----:R-:W-:-:S05]  /*8c80*/  @P0 IMAD.HI.U32 R4, R2, R6, RZ ;  /* 0x0000000602040227 */ /* 0x002fca00078e00ff */
[----:B------:R-:W-:-:S07]  /*8c90*/  @P0 SHF.R.U32.HI R2, RZ, R7, R4 ;  /* 0x00000007ff020219 */ /* 0x000fce0000011604 */
.L_x_1438:
[----:B------:R-:W-:Y:S05]  /*8ca0*/  BSYNC B0 ;  /* 0x0000000000007941 */ /* 0x000fea0003800000 */
.L_x_1436:
[----:B------:R-:W-:-:S05]  /*8cb0*/  IMAD R3, R2, R5, R5 ;  /* 0x0000000502037224 */ /* 0x000fca00078e0205 */
[----:B------:R-:W-:-:S07]  /*8cc0*/  VIMNMX R0, R0, R3, PT ;  /* 0x0000000300007248 */ /* 0x000fce0003fe0100 */
.L_x_1435:
[----:B------:R-:W-:Y:S01]  /*8cd0*/  VIADD R0, R0, 0x3f ;  /* 0x0000003f00007836 */ /* 0x000fe20000000000 */
[----:B------:R-:W-:Y:S02]  /*8ce0*/  ULDC UR4, c[0x0][0x9dc] ;  /* 0x0002770000047ab9 */ /* 0x000fe40000000800 */
[----:B------:R-:W-:Y:S02]  /*8cf0*/  VIADD R2, R102, -UR4 ;  /* 0x8000000466027c36 */ /* 0x000fe40008000000 */
[----:B------:R-:W-:-:S04]  /*8d00*/  SHF.R.S32.HI R3, RZ, 0x1f, R0 ;  /* 0x0000001fff037819 */ /* 0x000fc80000011400 */
[----:B------:R-:W-:-:S04]  /*8d10*/  LEA.HI R3, R3, R0, RZ, 0x6 ;  /* 0x0000000003037211 */ /* 0x000fc800078f30ff */
[----:B------:R-:W-:-:S04]  /*8d20*/  SHF.R.S32.HI R3, RZ, 0x6, R3 ;  /* 0x00000006ff037819 */ /* 0x000fc80000011403 */
[----:B------:R-:W-:Y:S01]  /*8d30*/  VIMNMX R108, R108, R3, PT ;  /* 0x000000036c6c7248 */ /* 0x000fe20003fe0100 */
[----:B------:R-:W-:Y:S06]  /*8d40*/  @!P1 BRA `(.L_x_1439) ;  /* 0x0000000000449947 */ /* 0x000fec0003800000 */
[----:B------:R-:W-:Y:S01]  /*8d50*/  ISETP.GT.AND P0, PT, R102, -0x1, PT ;  /* 0xffffffff6600780c */ /* 0x000fe20003f04270 */
[----:B------:R-:W-:-:S12]  /*8d60*/  BSSY B0, `(.L_x_1440) ;  /* 0x000000d000007945 */ /* 0x000fd80003800000 */
[----:B------:R-:W-:Y:S05]  /*8d70*/  @P0 BRA `(.L_x_1441) ;  /* 0x00000000001c0947 */ /* 0x000fea0003800000 */
[----:B------:R-:W-:Y:S02]  /*8d80*/  ISETP.NE.AND P0, PT, R5, 0x1, PT ;  /* 0x000000010500780c */ /* 0x000fe40003f05270 */
[----:B------:R-:W-:-:S11]  /*8d90*/  LOP3.LUT R3, RZ, R102, RZ, 0x33, !PT ;  /* 0x00000066ff037212 */ /* 0x000fd600078e33ff */
[----:B------:R-:W1:Y:S02]  /*8da0*/  @P0 LDC.64 R6, c[0x0][0x9e8] ;  /* 0x00027a00ff060b82 */ /* 0x000e640000000a00 */
[----:B-1----:R-:W-:-:S05]  /*8db0*/  @P0 IMAD.HI.U32 R0, R3, R6, RZ ;  /* 0x0000000603000227 */ /* 0x002fca00078e00ff */
[----:B------:R-:W-:-:S04]  /*8dc0*/  @P0 SHF.R.U32.HI R3, RZ, R7, R0 ;  /* 0x00000007ff030219 */ /* 0x000fc80000011600 */
[----:B------:R-:W-:Y:S01]  /*8dd0*/  LOP3.LUT R102, RZ, R3, RZ, 0x33, !PT ;  /* 0x00000003ff667212 */ /* 0x000fe200078e33ff */
[----:B------:R-:W-:Y:S06]  /*8de0*/  BRA `(.L_x_1442) ;  /* 0x0000000000107947 */ /* 0x000fec0003800000 */
.L_x_1441:
[----:B------:R-:W-:-:S13]  /*8df0*/  ISETP.NE.AND P0, PT, R5, 0x1, PT ;  /* 0x000000010500780c */ /* 0x000fda0003f05270 */
[----:B------:R-:W1:Y:S02]  /*8e00*/  @P0 LDC.64 R6, c[0x0][0x9e8] ;  /* 0x00027a00ff060b82 */ /* 0x000e640000000a00 */
[----:B-1----:R-:W-:-:S05]  /*8e10*/  @P0 IMAD.HI.U32 R6, R102, R6, RZ ;  /* 0x0000000666060227 */ /* 0x002fca00078e00ff */
[----:B------:R-:W-:-:S07]  /*8e20*/  @P0 SHF.R.U32.HI R102, RZ, R7, R6 ;  /* 0x00000007ff660219 */ /* 0x000fce0000011606 */
.L_x_1442:
[----:B------:R-:W-:Y:S05]  /*8e30*/  BSYNC B0 ;  /* 0x0000000000007941 */ /* 0x000fea0003800000 */
.L_x_1440:
[----:B------:R-:W-:-:S05]  /*8e40*/  IMAD R3, R102, R5, RZ ;  /* 0x0000000566037224 */ /* 0x000fca00078e02ff */
[----:B------:R-:W-:-:S07]  /*8e50*/  VIMNMX R2, R2, R3, !PT ;  /* 0x0000000302027248 */ /* 0x000fce0007fe0100 */
.L_x_1439:
[----:B------:R-:W-:Y:S01]  /*8e60*/  SHF.R.S32.HI R3, RZ, 0x1f, R2 ;  /* 0x0000001fff037819 */ /* 0x000fe20000011402 */
[----:B------:R-:W-:Y:S01]  /*8e70*/  IMAD.MOV.U32 R0, RZ, RZ, RZ ;  /* 0x000000ffff007224 */ /* 0x000fe200078e00ff */
[----:B------:R-:W-:Y:S02]  /*8e80*/  PLOP3.LUT P0, PT, PT, PT, PT, 0x80, 0x0 ;  /* 0x000000000000781c */ /* 0x000fe40003f0f070 */
[----:B------:R-:W-:Y:S02]  /*8e90*/  CS2R R150, SRZ ;  /* 0x0000000000967805 */ /* 0x000fe4000001ff00 */
[----:B------:R-:W-:Y:S02]  /*8ea0*/  LEA.HI R3, R3, R2, RZ, 0x6 ;  /* 0x0000000203037211 */ /* 0x000fe400078f30ff */
[----:B------:R-:W-:Y:S02]  /*8eb0*/  CS2R R148, SRZ ;  /* 0x0000000000947805 */ /* 0x000fe4000001ff00 */
[----:B------:R-:W-:-:S02]  /*8ec0*/  CS2R R146, SRZ ;  /* 0x0000000000927805 */ /* 0x000fc4000001ff00 */
[----:B------:R-:W-:Y:S02]  /*8ed0*/  CS2R R144, SRZ ;  /* 0x0000000000907805 */ /* 0x000fe4000001ff00 */
[----:B------:R-:W-:Y:S02]  /*8ee0*/  SHF.R.S32.HI R3, RZ, 0x6, R3 ;  /* 0x00000006ff037819 */ /* 0x000fe40000011403 */
[----:B------:R-:W-:Y:S02]  /*8ef0*/  CS2R R124, SRZ ;  /* 0x00000000007c7805 */ /* 0x000fe4000001ff00 */
[----:B------:R-:W-:Y:S02]  /*8f00*/  CS2R R120, SRZ ;  /* 0x0000000000787805 */ /* 0x000fe4000001ff00 */
[----:B------:R-:W-:Y:S02]  /*8f10*/  CS2R R140, SRZ ;  /* 0x00000000008c7805 */ /* 0x000fe4000001ff00 */
[----:B------:R-:W-:-:S02]  /*8f20*/  VIMNMX R4, RZ, R3, !PT ;  /* 0x00000003ff047248 */ /* 0x000fc40007fe0100 */
[----:B------:R-:W-:Y:S02]  /*8f30*/  CS2R R116, SRZ ;  /* 0x0000000000747805 */ /* 0x000fe4000001ff00 */
[----:B------:R-:W-:Y:S02]  /*8f40*/  CS2R R112, SRZ ;  /* 0x0000000000707805 */ /* 0x000fe4000001ff00 */
[----:B------:R-:W-:Y:S02]  /*8f50*/  CS2R R136, SRZ ;  /* 0x0000000000887805 */ /* 0x000fe4000001ff00 */
[----:B------:R-:W-:Y:S01]  /*8f60*/  ISETP.GT.AND P1, PT, R108, R4, PT ;  /* 0x000000046c00720c */ /* 0x000fe20003f24270 */
[----:B------:R1:W-:Y:S01]  /*8f70*/  STL [R1+0x54], R4 ;  /* 0x0000540401007387 */ /* 0x0003e20000100800 */
[----:B------:R-:W-:Y:S02]  /*8f80*/  CS2R R104, SRZ ;  /* 0x0000000000687805 */ /* 0x000fe4000001ff00 */
[----:B0-----:R-:W-:-:S02]  /*8f90*/  CS2R R100, SRZ ;  /* 0x0000000000647805 */ /* 0x001fc4000001ff00 */
[----:B------:R-:W-:Y:S02]  /*8fa0*/  CS2R R132, SRZ ;  /* 0x0000000000847805 */ /* 0x000fe4000001ff00 */
        /* <DEDUP_REMOVED lines=50> */
[----:B------:R-:W-:Y:S01]  /*92d0*/  CS2R R28, SRZ ;  /* 0x00000000001c7805 */ /* 0x000fe2000001ff00 */
[----:B------:R-:W-:Y:S01]  /*92e0*/  IMAD.MOV.U32 R5, RZ, RZ, RZ ;  /* 0x000000ffff057224 */ /* 0x000fe200078e00ff */
[----:B------:R-:W-:Y:S01]  /*92f0*/  CS2R R2, SRZ ;  /* 0x0000000000027805 */ /* 0x000fe2000001ff00 */
[----:B------:R-:W-:Y:S01]  /*9300*/  IMAD.MOV.U32 R25, RZ, RZ, RZ ;  /* 0x000000ffff197224 */ /* 0x000fe200078e00ff */
[----:B-1----:R-:W-:Y:S06]  /*9310*/  @!P1 BRA `(.L_x_1443) ;  /* 0x0000015800609947 */ /* 0x002fec0003800000 */
[----:B------:R-:W0:Y:S01]  /*9320*/  S2R R4, SR_TID.X ;  /* 0x0000000000047919 */ /* 0x000e220000002100 */
[----:B------:R-:W-:Y:S01]  /*9330*/  BSSY B6, `(.L_x_1444) ;  /* 0x0000020000067945 */ /* 0x000fe20003800000 */
[----:B0-----:R-:W-:-:S05]  /*9340*/  VIADD R0, R4, 0xffffff80 ;  /* 0xffffff8004007836 */ /* 0x001fca0000000000 */
[----:B------:R-:W-:-:S04]  /*9350*/  SHF.R.S32.HI R3, RZ, 0x1f, R0 ;  /* 0x0000001fff037819 */ /* 0x000fc80000011400 */
[----:B------:R-:W-:-:S04]  /*9360*/  LEA.HI R3, R3, R0, RZ, 0x7 ;  /* 0x0000000003037211 */ /* 0x000fc800078f38ff */
[----:B------:R-:W-:-:S06]  /*9370*/  SHF.R.S32.HI R0, RZ, 0x7, R3 ;  /* 0x00000007ff007819 */ /* 0x000fcc0000011403 */
[----:B------:R-:W0:Y:S02]  /*9380*/  SHFL.IDX PT, R0, R0, RZ, 0x1f ;  /* 0x00001fff00007589 */ /* 0x000e2400000e0000 */
[----:B0-----:R-:W-:-:S04]  /*9390*/  LEA.HI R2, R0, R0, RZ, 0x1 ;  /* 0x0000000000027211 */ /* 0x001fc800078f08ff */
[----:B------:R-:W-:Y:S01]  /*93a0*/  LOP3.LUT R3, R2, 0x1e, RZ, 0xc0, !PT ;  /* 0x0000001e02037812 */ /* 0x000fe200078ec0ff */
[----:B------:R-:W-:-:S04]  /*93b0*/  VIADD R2, R16, 0x10400 ;  /* 0x0001040010027836 */ /* 0x000fc80000000000 */
[----:B------:R-:W-:Y:S01]  /*93c0*/  IMAD.IADD R3, R0, 0x1, -R3 ;  /* 0x0000000100037824 */ /* 0x000fe200078e0a03 */
[----:B------:R-:W-:-:S03]  /*93d0*/  LOP3.LUT P0, RZ, R2, 0x3ff, RZ, 0xc0, !PT ;  /* 0x000003ff02ff7812 */ /* 0x000fc6000780c0ff */
[----:B------:R-:W-:Y:S01]  /*93e0*/  IMAD R3, R3, 0x2000, R2 ;  /* 0x0000200003037824 */ /* 0x000fe200078e0202 */
[----:B------:R-:W-:-:S04]  /*93f0*/  P2R R25, PR, RZ, 0x1 ;  /* 0x00000001ff197803 */ /* 0x000fc80000000000 */
        /* <DEDUP_REMOVED lines=19> */
.L_x_1445:
[----:B------:R-:W-:Y:S05]  /*9530*/  BSYNC B6 ;  /* 0x0000000000067941 */ /* 0x000fea0003800000 */
.L_x_1444:
[----:B------:R-:W-:Y:S02]  /*9540*/  ULDC UR4, c[0x0][0x3d4] ;  /* 0x0000f50000047ab9 */ /* 0x000fe40000000800 */
[----:B------:R-:W-:-:S13]  /*9550*/  ISETP.LT.AND P0, PT, RZ, UR4, PT ;  /* 0x00000004ff007c0c */ /* 0x000fda000bf01270 */
[----:B------:R-:W-:Y:S05]  /*9560*/  @P0 BRA `(.L_x_1446) ;  /* 0x0000000000400947 */ /* 0x000fea0003800000 */
[----:B------:R-:W2:Y:S02]  /*9570*/  LDL R20, [R1+0x70] ;  /* 0x0000700001147983 */ /* 0x000ea40000100800 */
[----:B--2---:R-:W-:-:S04]  /*9580*/  LEA.HI R0, R20, R20, RZ, 0x1 ;  /* 0x0000001414007211 */ /* 0x004fc800078f08ff */
[----:B------:R-:W-:-:S05]  /*9590*/  LOP3.LUT R0, R0, 0xfffffffe, RZ, 0xc0, !PT ;  /* 0xfffffffe00007812 */ /* 0x000fca00078ec0ff */
[----:B------:R-:W-:-:S05]  /*95a0*/  IMAD.IADD R0, R20, 0x1, -R0 ;  /* 0x0000000114007824 */ /* 0x000fca00078e0a00 */
[----:B------:R-:W-:-:S04]  /*95b0*/  SHF.L.U32 R3, R0, 0x1f, RZ ;  /* 0x0000001f00037819 */ /* 0x000fc800000006ff */
[----:B------:R0:W1:Y:S03]  /*95c0*/  SYNCS.PHASECHK.TRANS64.TRYWAIT P0, [R16+URZ+0x30800], R3 ;  /* 0x03080003100075a7 */ /* 0x000066000800017f */
[----:B-1----:R-:W-:Y:S05]  /*95d0*/  @!P0 NANOSLEEP.SYNCS 0x989680 ;  /* 0x009896800000895d */ /* 0x002fea0003900000 */
[----:B------:R-:W1:Y:S01]  /*95e0*/  @!P0 SYNCS.PHASECHK.TRANS64 P0, [R16+URZ+0x30800], R3 ;  /* 0x03080003100085a7 */ /* 0x000e62000800007f */
[----:B------:R-:W-:Y:S04]  /*95f0*/  BSSY B0, `(.L_x_1447) ;  /* 0x0000006000007945 */ /* 0x000fe80003800000 */
[----:B-1----:R-:W-:Y:S05]  /*9600*/  @P0 BRA `(.L_x_1448) ;  /* 0x0000000000100947 */ /* 0x002fea0003800000 */
.L_x_1449:
[----:B-1----:R1:W2:Y:S02]  /*9610*/  SYNCS.PHASECHK.TRANS64.TRYWAIT P0, [R16+URZ+0x30800], R3 ;  /* 0x03080003100075a7 */ /* 0x0022a4000800017f */
[----:B--2---:R-:W-:Y:S05]  /*9620*/  @!P0 NANOSLEEP.SYNCS 0x989680 ;  /* 0x009896800000895d */ /* 0x004fea0003900000 */
[----:B------:R-:W2:Y:S02]  /*9630*/  @!P0 SYNCS.PHASECHK.TRANS64 P0, [R16+URZ+0x30800], R3 ;  /* 0x03080003100085a7 */ /* 0x000ea4000800007f */
[----:B--2---:R-:W-:Y:S05]  /*9640*/  @!P0 BRA `(.L_x_1449) ;  /* 0xfffffffc00f08947 */ /* 0x004fea000383ffff */
.L_x_1448:
[----:B------:R-:W-:Y:S05]  /*9650*/  BSYNC B0 ;  /* 0x0000000000007941 */ /* 0x000fea0003800000 */
.L_x_1447:
[----:B------:R-:W-:Y:S05]  /*9660*/  BRA `(.L_x_1450) ;  /* 0x0000009c00b07947 */ /* 0x000fea0003800000 */
.L_x_1446:
[----:B------:R-:W0:Y:S01]  /*9670*/  LDC.64 R12, c[0x0][0x3d8] ;  /* 0x0000f600ff0c7b82 */ /* 0x000e220000000a00 */
[----:B-----5:R-:W-:Y:S01]  /*9680*/  SHF.R.S32.HI R3, RZ, 0x1f, R24 ;  /* 0x0000001fff037819 */ /* 0x020fe20000011418 */
[----:B------:R-:W-:Y:S01]  /*9690*/  IMAD.MOV.U32 R6, RZ, RZ, R22 ;  /* 0x000000ffff067224 */ /* 0x000fe200078e0016 */
[----:B------:R-:W-:Y:S01]  /*96a0*/  ISETP.NE.AND P4, PT, R25, RZ, PT ;  /* 0x000000ff1900720c */ /* 0x000fe20003f85270 */
[----:B------:R-:W-:Y:S01]  /*96b0*/  IMAD.MOV.U32 R7, RZ, RZ, R23 ;  /* 0x000000ffff077224 */ /* 0x000fe200078e0017 */
[--C-:B------:R-:W-:Y:S01]  /*96c0*/  SHF.R.S32.HI R5, RZ, 0x1f, R208.reuse ;  /* 0x0000001fff057819 */ /* 0x100fe200000114d0 */
[----:B------:R-:W-:Y:S01]  /*96d0*/  IMAD.MOV.U32 R4, RZ, RZ, R208 ;  /* 0x000000ffff047224 */ /* 0x000fe200078e00d0 */
[----:B------:R-:W-:Y:S01]  /*96e0*/  BSSY B6, `(.L_x_1451) ;  /* 0x000002f000067945 */ /* 0x000fe20003800000 */
[----:B------:R-:W1:Y:S01]  /*96f0*/  LDC.64 R14, c[0x0][0x3e8] ;  /* 0x0000fa00ff0e7b82 */ /* 0x000e620000000a00 */
[-C--:B0-----:R-:W-:Y:S01]  /*9700*/  IMAD R0, R3, R12.reuse, RZ ;  /* 0x0000000c03007224 */ /* 0x081fe200078e02ff */
[----:B------:R-:W-:Y:S01]  /*9710*/  SHF.L.U64.HI R82, R12, 0x5, R13 ;  /* 0x000000050c527819 */ /* 0x000fe2000001020d */
[----:B------:R-:W-:-:S04]  /*9720*/  IMAD.WIDE.U32 R8, R18, R12, R6 ;  /* 0x0000000c12087225 */ /* 0x000fc800078e0006 */
[----:B------:R-:W-:Y:S01]  /*9730*/  IMAD.WIDE.U32 R40, R24, R12, RZ ;  /* 0x0000000c18287225 */ /* 0x000fe200078e00ff */
[----:B-1----:R-:W-:-:S03]  /*9740*/  SHF.L.U64.HI R88, R14, 0x5, R15 ;  /* 0x000000050e587819 */ /* 0x002fc6000001020f */
[----:B------:R-:W-:Y:S01]  /*9750*/  IMAD R3, R3, R14, RZ ;  /* 0x0000000e03037224 */ /* 0x000fe200078e02ff */
[----:B------:R-:W-:Y:S01]  /*9760*/  IADD3 R91, P2, R8, R40, RZ ;  /* 0x00000028085b7210 */ /* 0x000fe20007f5e0ff */
[----:B------:R-:W-:-:S04]  /*9770*/  IMAD.WIDE.U32 R10, R18, R14, R6 ;  /* 0x0000000e120a7225 */ /* 0x000fc800078e0006 */
[C---:B------:R-:W-:Y:S02]  /*9780*/  IMAD R27, R24.reuse, R13, R0 ;  /* 0x0000000d181b7224 */ /* 0x040fe400078e0200 */
[----:B------:R-:W-:Y:S02]  /*9790*/  IMAD R3, R24, R15, R3 ;  /* 0x0000000f18037224 */ /* 0x000fe400078e0203 */
[----:B------:R-:W-:-:S04]  /*97a0*/  IMAD.WIDE.U32 R6, R18, R12, R4 ;  /* 0x0000000c12067225 */ /* 0x000fc800078e0004 */
[C---:B------:R-:W-:Y:S01]  /*97b0*/  IMAD R20, R19.reuse, R12, RZ ;  /* 0x0000000c13147224 */ /* 0x040fe200078e02ff */
[----:B------:R-:W-:Y:S01]  /*97c0*/  IADD3 R95, P0, R6, R40, RZ ;  /* 0x00000028065f7210 */ /* 0x000fe20007f1e0ff */
[-C--:B------:R-:W-:Y:S02]  /*97d0*/  IMAD R21, R19, R14.reuse, RZ ;  /* 0x0000000e13157224 */ /* 0x080fe400078e02ff */
[----:B------:R-:W-:-:S04]  /*97e0*/  IMAD.WIDE.U32 R24, R24, R14, RZ ;  /* 0x0000000e18187225 */ /* 0x000fc800078e00ff */
[----:B------:R-:W-:Y:S01]  /*97f0*/  IMAD.WIDE.U32 R4, R18, R14, R4 ;  /* 0x0000000e12047225 */ /* 0x000fe200078e0004 */
[----:B------:R-:W-:-:S03]  /*9800*/  IADD3 R93, P3, R10, R24, RZ ;  /* 0x000000180a5d7210 */ /* 0x000fc60007f7e0ff */
[----:B------:R-:W-:Y:S01]  /*9810*/  IMAD R20, R18, R13, R20 ;  /* 0x0000000d12147224 */ /* 0x000fe200078e0214 */
[----:B------:R-:W-:Y:S01]  /*9820*/  IADD3 R87, P1, R4, R24, RZ ;  /* 0x0000001804577210 */ /* 0x000fe20007f3e0ff */
[----:B------:R-:W-:Y:S02]  /*9830*/  IMAD R21, R18, R15, R21 ;  /* 0x0000000f12157224 */ /* 0x000fe400078e0215 */
[----:B------:R-:W-:Y:S02]  /*9840*/  IMAD.IADD R27, R27, 0x1, R41 ;  /* 0x000000011b1b7824 */ /* 0x000fe400078e0229 */
[----:B------:R-:W-:Y:S02]  /*9850*/  IMAD.IADD R83, R3, 0x1, R25 ;  /* 0x0000000103537824 */ /* 0x000fe400078e0219 */
[----:B------:R-:W-:Y:S01]  /*9860*/  IMAD.SHL.U32 R86, R12, 0x20, RZ ;  /* 0x000000200c567824 */ /* 0x000fe200078e00ff */
[C---:B------:R-:W-:Y:S01]  /*9870*/  IADD3.X R89, R27.reuse, R7, R20, P0, !PT ;  /* 0x000000071b597210 */ /* 0x040fe200007fe414 */
[----:B------:R-:W-:Y:S01]  /*9880*/  IMAD.SHL.U32 R90, R14, 0x20, RZ ;  /* 0x000000200e5a7824 */ /* 0x000fe200078e00ff */
[----:B------:R-:W-:-:S02]  /*9890*/  IADD3.X R97, R27, R20, R9, P2, !PT ;  /* 0x000000141b617210 */ /* 0x000fc400017fe409 */
[C---:B------:R-:W-:Y:S02]  /*98a0*/  IADD3.X R99, R83.reuse, R5, R21, P1, !PT ;  /* 0x0000000553637210 */ /* 0x040fe40000ffe415 */
[----:B------:R-:W-:Y:S01]  /*98b0*/  IADD3.X R101, R83, R21, R11, P3, !PT ;  /* 0x0000001553657210 */ /* 0x000fe20001ffe40b */
        /* <DEDUP_REMOVED lines=17> */
.L_x_1452:
[----:B------:R-:W-:Y:S05]  /*99d0*/  BSYNC B6 ;  /* 0x0000000000067941 */ /* 0x000fea0003800000 */
.L_x_1451:
[----:B------:R-:W2:Y:S01]  /*99e0*/  LDL R96, [R1+0x14] ;  /* 0x0000140001607983 */ /* 0x000ea20000100800 */
[----:B------:R-:W0:Y:S01]  /*99f0*/  LDC.64 R84, c[0x0][0x3d8] ;  /* 0x0000f600ff547b82 */ /* 0x000e220000000a00 */
[----:B------:R-:W-:Y:S01]  /*9a00*/  ULDC.U8 UR4, c[0x0][0x3f0] ;  /* 0x0000fc0000047ab9 */ /* 0x000fe20000000000 */
[----:B------:R-:W-:Y:S01]  /*9a10*/  BSSY B0, `(.L_x_1453) ;  /* 0x00009a9000007945 */ /* 0x000fe20003800000 */
[----:B------:R-:W-:-:S05]  /*9a20*/  ISETP.NE.AND P0, PT, RZ, UR4, PT ;  /* 0x00000004ff007c0c */ /* 0x000fca000bf05270 */
[----:B------:R-:W1:Y:S01]  /*9a30*/  LDC.64 R14, c[0x0][0x3e8] ;  /* 0x0000fa00ff0e7b82 */ /* 0x000e620000000a00 */
[----:B--2---:R-:W-:Y:S01]  /*9a40*/  SHF.R.S32.HI R3, RZ, 0x1f, R96 ;  /* 0x0000001fff037819 */ /* 0x004fe20000011460 */
[----:B0-----:R-:W-:-:S04]  /*9a50*/  IMAD.WIDE.U32 R4, R96, R84, RZ ;  /* 0x0000005460047225 */ /* 0x001fc800078e00ff */
[C---:B------:R-:W-:Y:S02]  /*9a60*/  IMAD R0, R3.reuse, R84, RZ ;  /* 0x0000005403007224 */ /* 0x040fe400078e02ff */
[-C--:B-1----:R-:W-:Y:S02]  /*9a70*/  IMAD R8, R3, R14.reuse, RZ ;  /* 0x0000000e03087224 */ /* 0x082fe400078e02ff */
[C---:B------:R-:W-:Y:S02]  /*9a80*/  IMAD R3, R96.reuse, R85, R0 ;  /* 0x0000005560037224 */ /* 0x040fe400078e0200 */
[----:B------:R-:W-:-:S04]  /*9a90*/  IMAD.WIDE.U32 R6, R96, R14, RZ ;  /* 0x0000000e60067225 */ /* 0x000fc800078e00ff */
[C---:B------:R-:W-:Y:S02]  /*9aa0*/  IMAD R9, R96.reuse, R15, R8 ;  /* 0x0000000f60097224 */ /* 0x040fe400078e0208 */
[----:B------:R-:W-:Y:S02]  /*9ab0*/  IMAD.IADD R5, R5, 0x1, R3 ;  /* 0x0000000105057824 */ /* 0x000fe400078e0203 */
[----:B------:R-:W-:Y:S02]  /*9ac0*/  IMAD R0, R96, -0x80, R227 ;  /* 0xffffff8060007824 */ /* 0x000fe400078e02e3 */
[----:B------:R-:W-:Y:S01]  /*9ad0*/  IMAD.IADD R3, R7, 0x1, R9 ;  /* 0x0000000107037824 */ /* 0x000fe200078e0209 */
[C---:B------:R-:W-:Y:S01]  /*9ae0*/  SHF.L.U64.HI R13, R4.reuse, 0x7, R5 ;  /* 0x00000007040d7819 */ /* 0x040fe20000010205 */
[----:B------:R-:W-:Y:S01]  /*9af0*/  IMAD.SHL.U32 R12, R4, 0x80, RZ ;  /* 0x00000080040c7824 */ /* 0x000fe200078e00ff */
[----:B------:R-:W-:Y:S01]  /*9b00*/  VIMNMX R21, R0, 0x80, PT ;  /* 0x0000008000157848 */ /* 0x000fe20003fe0100 */
[C---:B------:R-:W-:Y:S01]  /*9b10*/  IMAD.SHL.U32 R10, R6.reuse, 0x80, RZ ;  /* 0x00000080060a7824 */ /* 0x040fe200078e00ff */
[----:B------:R-:W-:Y:S01]  /*9b20*/  SHF.L.U64.HI R11, R6, 0x7, R3 ;  /* 0x00000007060b7819 */ /* 0x000fe20000010203 */
[----:B------:R-:W-:Y:S06]  /*9b30*/  @!P0 BRA `(.L_x_1454) ;  /* 0x0000004800dc8947 */ /* 0x000fec0003800000 */
[----:B------:R-:W2:Y:S01]  /*9b40*/  LDL R20, [R1+0x7c] ;  /* 0x00007c0001147983 */ /* 0x000ea20000100800 */
[-C--:B------:R-:W-:Y:S02]  /*9b50*/  ISETP.GE.AND P0, PT, R18, R21.reuse, PT ;  /* 0x000000151200720c */ /* 0x080fe40003f06270 */
[----:B------:R-:W-:Y:S01]  /*9b60*/  ISETP.GE.AND P1, PT, R235, R21, PT ;  /* 0x00000015eb00720c */ /* 0x000fe20003f26270 */
[----:B------:R0:W5:Y:S04]  /*9b70*/  LDL R93, [R1+0x8] ;  /* 0x00000800015d7983 */ /* 0x0001680000100800 */
[----:B------:R0:W5:Y:S04]  /*9b80*/  LDL R92, [R1+0x4] ;  /* 0x00000400015c7983 */ /* 0x0001680000100800 */
[----:B------:R0:W5:Y:S01]  /*9b90*/  LDL R91, [R1+0xc] ;  /* 0x00000c00015b7983 */ /* 0x0001620000100800 */
        /* <DEDUP_REMOVED lines=18> */
[----:B--2---:R-:W-:Y:S01]  /*9cc0*/  ISETP.GE.AND P2, PT, R20, R21, PT ;  /* 0x000000151400720c */ /* 0x004fe20003f46270 */
[----:B0-----:R-:W-:-:S12]  /*9cd0*/  @P0 BRA `(.L_x_1456) ;  /* 0x0000000000800947 */ /* 0x001fd80003800000 */
[----:B------:R-:W-:Y:S01]  /*9ce0*/  IADD3 R7, P3, R12, R95, RZ ;  /* 0x0000005f0c077210 */ /* 0x000fe20007f7e0ff */
[----:B------:R-:W-:Y:S01]  /*9cf0*/  ULDC.64 UR4, c[0x0][0x3c8] ;  /* 0x0000f20000047ab9 */ /* 0x000fe20000000a00 */
[----:B------:R-:W-:Y:S01]  /*9d00*/  IADD3 R0, P4, R10, R87, RZ ;  /* 0x000000570a007210 */ /* 0x000fe20007f9e0ff */
[----:B------:R-:W-:Y:S01]  /*9d10*/  ULDC.64 UR6, c[0x0][0x3e0] ;  /* 0x0000f80000067ab9 */ /* 0x000fe20000000a00 */
[----:B------:R-:W-:Y:S01]  /*9d20*/  CS2R R80, SRZ ;  /* 0x0000000000507805 */ /* 0x000fe2000001ff00 */
[----:B------:R-:W-:Y:S01]  /*9d30*/  IMAD.X R20, R13, 0x1, R89, P3 ;  /* 0x000000010d147824 */ /* 0x000fe200018e0659 */
[----:B------:R-:W-:Y:S01]  /*9d40*/  LEA R6, P3, R7, UR4, 0x1 ;  /* 0x0000000407067c11 */ /* 0x000fe2000f8608ff */
[----:B------:R-:W-:Y:S01]  /*9d50*/  IMAD.X R3, R11, 0x1, R99, P4 ;  /* 0x000000010b037824 */ /* 0x000fe200020e0663 */
[----:B------:R-:W-:Y:S01]  /*9d60*/  LEA R8, P4, R0, UR6, 0x1 ;  /* 0x0000000600087c11 */ /* 0x000fe2000f8808ff */
[----:B------:R-:W-:Y:S01]  /*9d70*/  ULDC UR4, c[0x0][0x3d4] ;  /* 0x0000f50000047ab9 */ /* 0x000fe20000000800 */
[----:B------:R-:W-:-:S02]  /*9d80*/  LEA.HI.X R7, R7, UR5, R20, 0x1, P3 ;  /* 0x0000000507077c11 */ /* 0x000fc400098f0c14 */
[----:B------:R-:W-:Y:S02]  /*9d90*/  CS2R R76, SRZ ;  /* 0x00000000004c7805 */ /* 0x000fe4000001ff00 */
[----:B------:R-:W-:Y:S02]  /*9da0*/  LEA.HI.X R9, R0, UR7, R3, 0x1, P4 ;  /* 0x0000000700097c11 */ /* 0x000fe4000a0f0c03 */
[----:B------:R-:W-:Y:S02]  /*9db0*/  CS2R R72, SRZ ;  /* 0x0000000000487805 */ /* 0x000fe4000001ff00 */
[----:B------:R-:W-:Y:S02]  /*9dc0*/  ISETP.GE.AND P3, PT, R208, UR4, PT ;  /* 0x00000004d0007c0c */ /* 0x000fe4000bf66270 */
[----:B------:R-:W-:Y:S02]  /*9dd0*/  CS2R R68, SRZ ;  /* 0x0000000000447805 */ /* 0x000fe4000001ff00 */
[----:B-----5:R-:W-:Y:S01]  /*9de0*/  ISETP.GE.AND P4, PT, R93, UR4, PT ;  /* 0x000000045d007c0c */ /* 0x020fe2000bf86270 */
[----:B------:R-:W-:Y:S01]  /*9df0*/  ULDC.64 UR8, c[0x0][0x208] ;  /* 0x0000820000087ab9 */ /* 0x000fe20000000a00 */
[----:B------:R-:W-:-:S02]  /*9e00*/  ISETP.GE.AND P5, PT, R92, UR4, PT ;  /* 0x000000045c007c0c */ /* 0x000fc4000bfa6270 */
[----:B------:R-:W-:Y:S02]  /*9e10*/  ISETP.GE.AND P6, PT, R91, UR4, PT ;  /* 0x000000045b007c0c */ /* 0x000fe4000bfc6270 */
[----:B------:R-:W-:Y:S02]  /*9e20*/  CS2R R78, SRZ ;  /* 0x00000000004e7805 */ /* 0x000fe4000001ff00 */
[----:B------:R-:W-:Y:S02]  /*9e30*/  CS2R R74, SRZ ;  /* 0x00000000004a7805 */ /* 0x000fe4000001ff00 */
[----:B------:R-:W-:Y:S02]  /*9e40*/  CS2R R70, SRZ ;  /* 0x0000000000467805 */ /* 0x000fe4000001ff00 */
[----:B------:R-:W-:Y:S01]  /*9e50*/  CS2R R66, SRZ ;  /* 0x0000000000427805 */ /* 0x000fe2000001ff00 */
        /* <DEDUP_REMOVED lines=8> */
.L_x_1456:
[----:B------:R-:W-:Y:S05]  /*9ee0*/  BSYNC B1 ;  /* 0x0000000000017941 */ /* 0x000fea0003800000 */
.L_x_1455:
[----:B------:R-:W-:Y:S04]  /*9ef0*/  BSSY B1, `(.L_x_1457) ;  /* 0x0000022000017945 */ /* 0x000fe80003800000 */
[----:B------:R-:W-:Y:S05]  /*9f00*/  @P1 BRA `(.L_x_1458) ;  /* 0x0000000000801947 */ /* 0x000fea0003800000 */
[----:B0-----:R-:W-:Y:S01]  /*9f10*/  IADD3 R7, P5, P6, R95, R86, R12 ;  /* 0x000000565f077210 */ /* 0x001fe20007ebe00c */
[----:B------:R-:W-:Y:S01]  /*9f20*/  ULDC.64 UR4, c[0x0][0x3c8] ;  /* 0x0000f20000047ab9 */ /* 0x000fe20000000a00 */
[----:B------:R-:W-:Y:S01]  /*9f30*/  IADD3 R0, P3, P4, R87, R90, R10 ;  /* 0x0000005a57007210 */ /* 0x000fe20007c7e00a */
[----:B------:R-:W-:Y:S01]  /*9f40*/  ULDC.64 UR6, c[0x0][0x3e0] ;  /* 0x0000f80000067ab9 */ /* 0x000fe20000000a00 */
[----:B------:R-:W-:Y:S02]  /*9f50*/  IADD3.X R20, R89, R82, R13, P5, P6 ;  /* 0x0000005259147210 */ /* 0x000fe40002fec40d */
[----:B------:R-:W-:Y:S02]  /*9f60*/  CS2R R62, SRZ ;  /* 0x00000000003e7805 */ /* 0x000fe4000001ff00 */
[----:B------:R-:W-:Y:S02]  /*9f70*/  IADD3.X R3, R99, R88, R11, P3, P4 ;  /* 0x0000005863037210 */ /* 0x000fe40001fe840b */
[----:B------:R-:W-:-:S02]  /*9f80*/  CS2R R58, SRZ ;  /* 0x00000000003a7805 */ /* 0x000fc4000001ff00 */
[C---:B------:R-:W-:Y:S01]  /*9f90*/  LEA R6, P5, R7.reuse, UR4, 0x1 ;  /* 0x0000000407067c11 */ /* 0x040fe2000f8a08ff */
[----:B------:R-:W-:Y:S01]  /*9fa0*/  ULDC UR4, c[0x0][0x3d4] ;  /* 0x0000f50000047ab9 */ /* 0x000fe20000000800 */
[C---:B------:R-:W-:Y:S02]  /*9fb0*/  LEA R8, P4, R0.reuse, UR6, 0x1 ;  /* 0x0000000600087c11 */ /* 0x040fe4000f8808ff */
[----:B------:R-:W-:Y:S02]  /*9fc0*/  CS2R R56, SRZ ;  /* 0x0000000000387805 */ /* 0x000fe4000001ff00 */
[----:B------:R-:W-:Y:S02]  /*9fd0*/  LEA.HI.X R7, R7, UR5, R20, 0x1, P5 ;  /* 0x0000000507077c11 */ /* 0x000fe4000a8f0c14 */
[----:B------:R-:W-:Y:S02]  /*9fe0*/  CS2R R50, SRZ ;  /* 0x0000000000327805 */ /* 0x000fe4000001ff00 */
[----:B------:R-:W-:Y:S01]  /*9ff0*/  LEA.HI.X R9, R0, UR7, R3, 0x1, P4 ;  /* 0x0000000700097c11 */ /* 0x000fe2000a0f0c03 */
[----:B------:R-:W-:Y:S01]  /*a000*/  ULDC.64 UR8, c[0x0][0x208] ;  /* 0x0000820000087ab9 */ /* 0x000fe20000000a00 */
[----:B------:R-:W-:-:S02]  /*a010*/  ISETP.GE.AND P3, PT, R208, UR4, PT ;  /* 0x00000004d0007c0c */ /* 0x000fc4000bf66270 */
[----:B-----5:R-:W-:Y:S02]  /*a020*/  ISETP.GE.AND P4, PT, R93, UR4, PT ;  /* 0x000000045d007c0c */ /* 0x020fe4000bf86270 */
[----:B------:R-:W-:Y:S02]  /*a030*/  ISETP.GE.AND P5, PT, R92, UR4, PT ;  /* 0x000000045c007c0c */ /* 0x000fe4000bfa6270 */
[----:B------:R-:W-:Y:S02]  /*a040*/  ISETP.GE.AND P6, PT, R91, UR4, PT ;  /* 0x000000045b007c0c */ /* 0x000fe4000bfc6270 */
        /* <DEDUP_REMOVED lines=12> */
.L_x_1458:
[----:B------:R-:W-:Y:S05]  /*a110*/  BSYNC B1 ;  /* 0x0000000000017941 */ /* 0x000fea0003800000 */
.L_x_1457:
[----:B------:R-:W-:Y:S01]  /*a120*/  BSSY B1, `(.L_x_1459) ;  /* 0x000002e000017945 */ /* 0x000fe20003800000 */
        /* <DEDUP_REMOVED lines=8> */
[----:B------:R-:W-:Y:S06]  /*a1b0*/  @P2 BRA `(.L_x_1460) ;  /* 0x0000000000902947 */ /* 0x000fec0003800000 */
[----:B01----:R-:W-:Y:S01]  /*a1c0*/  LEA R6, P3, R84, R12, 0x6 ;  /* 0x0000000c54067211 */ /* 0x003fe200078630ff */
[----:B------:R-:W-:Y:S01]  /*a1d0*/  ULDC.64 UR4, c[0x0][0x3c8] ;  /* 0x0000f20000047ab9 */ /* 0x000fe20000000a00 */
[----:B------:R-:W-:Y:S01]  /*a1e0*/  LEA R0, P4, R14, R10, 0x6 ;  /* 0x0000000a0e007211 */ /* 0x000fe200078830ff */
[----:B------:R-:W-:Y:S01]  /*a1f0*/  ULDC.64 UR6, c[0x0][0x3e0] ;  /* 0x0000f80000067ab9 */ /* 0x000fe20000000a00 */
[----:B------:R-:W-:Y:S02]  /*a200*/  IADD3 R7, P5, R6, R95, RZ ;  /* 0x0000005f06077210 */ /* 0x000fe40007fbe0ff */
[----:B------:R-:W-:Y:S02]  /*a210*/  CS2R R46, SRZ ;  /* 0x00000000002e7805 */ /* 0x000fe4000001ff00 */
[----:B------:R-:W-:Y:S02]  /*a220*/  LEA.HI.X R20, R84, R13, R85, 0x6, P3 ;  /* 0x0000000d54147211 */ /* 0x000fe400018f3455 */
[----:B------:R-:W-:-:S02]  /*a230*/  CS2R R44, SRZ ;  /* 0x00000000002c7805 */ /* 0x000fc4000001ff00 */
[----:B------:R-:W-:Y:S02]  /*a240*/  IADD3 R0, P6, R0, R87, RZ ;  /* 0x0000005700007210 */ /* 0x000fe40007fde0ff */
[----:B------:R-:W-:Y:S02]  /*a250*/  CS2R R38, SRZ ;  /* 0x0000000000267805 */ /* 0x000fe4000001ff00 */
[----:B------:R-:W-:Y:S01]  /*a260*/  LEA.HI.X R8, R14, R11, R15, 0x6, P4 ;  /* 0x0000000b0e087211 */ /* 0x000fe200020f340f */
[----:B------:R-:W-:Y:S01]  /*a270*/  IMAD.X R20, R20, 0x1, R89, P5 ;  /* 0x0000000114147824 */ /* 0x000fe200028e0659 */
[C---:B------:R-:W-:Y:S01]  /*a280*/  LEA R6, P3, R7.reuse, UR4, 0x1 ;  /* 0x0000000407067c11 */ /* 0x040fe2000f8608ff */
[----:B------:R-:W-:Y:S01]  /*a290*/  ULDC UR4, c[0x0][0x3d4] ;  /* 0x0000f50000047ab9 */ /* 0x000fe20000000800 */
[----:B------:R-:W-:Y:S01]  /*a2a0*/  CS2R R34, SRZ ;  /* 0x0000000000227805 */ /* 0x000fe2000001ff00 */
[----:B------:R-:W-:Y:S01]  /*a2b0*/  IMAD.X R3, R8, 0x1, R99, P6 ;  /* 0x0000000108037824 */ /* 0x000fe200030e0663 */
[----:B------:R-:W-:Y:S01]  /*a2c0*/  LEA R8, P4, R0, UR6, 0x1 ;  /* 0x0000000600087c11 */ /* 0x000fe2000f8808ff */
[----:B------:R-:W-:Y:S01]  /*a2d0*/  ULDC.64 UR8, c[0x0][0x208] ;  /* 0x0000820000087ab9 */ /* 0x000fe20000000a00 */
[----:B------:R-:W-:-:S02]  /*a2e0*/  LEA.HI.X R7, R7, UR5, R20, 0x1, P3 ;  /* 0x0000000507077c11 */ /* 0x000fc400098f0c14 */
[----:B------:R-:W-:Y:S02]  /*a2f0*/  LEA.HI.X R9, R0, UR7, R3, 0x1, P4 ;  /* 0x0000000700097c11 */ /* 0x000fe4000a0f0c03 */
[----:B------:R-:W-:Y:S02]  /*a300*/  ISETP.GE.AND P3, PT, R208, UR4, PT ;  /* 0x00000004d0007c0c */ /* 0x000fe4000bf66270 */
[----:B-----5:R-:W-:Y:S02]  /*a310*/  ISETP.GE.AND P4, PT, R93, UR4, PT ;  /* 0x000000045d007c0c */ /* 0x020fe4000bf86270 */
[----:B------:R-:W-:Y:S02]  /*a320*/  ISETP.GE.AND P5, PT, R92, UR4, PT ;  /* 0x000000045c007c0c */ /* 0x000fe4000bfa6270 */
[----:B------:R-:W-:Y:S02]  /*a330*/  ISETP.GE.AND P6, PT, R91, UR4, PT ;  /* 0x000000045b007c0c */ /* 0x000fe4000bfc6270 */
[----:B------:R-:W-:-:S02]  /*a340*/  CS2R R48, SRZ ;  /* 0x0000000000307805 */ /* 0x000fc4000001ff00 */
        /* <DEDUP_REMOVED lines=11> */
.L_x_1460:
[----:B------:R-:W-:Y:S05]  /*a400*/  BSYNC B1 ;  /* 0x0000000000017941 */ /* 0x000fea0003800000 */
.L_x_1459:
[----:B------:R-:W3:Y:S01]  /*a410*/  LDL R0, [R1+0x78] ;  /* 0x0000780001007983 */ /* 0x000ee20000100800 */
[----:B-----5:R-:W-:Y:S01]  /*a420*/  IMAD.MOV.U32 R3, RZ, RZ, R69 ;  /* 0x000000ffff037224 */ /* 0x020fe200078e0045 */
[----:B------:R-:W4:Y:S01]  /*a430*/  LDC R86, c[0x0][0x428] ;  /* 0x00010a00ff567b82 */ /* 0x000f220000000800 */
[----:B012---:R-:W-:Y:S01]  /*a440*/  IMAD.MOV.U32 R6, RZ, RZ, R76 ;  /* 0x000000ffff067224 */ /* 0x007fe200078e004c */
        /* <DEDUP_REMOVED lines=26> */
[----:B------:R-:W-:Y:S02]  /*a5f0*/  PRMT R139, R3, 0x7610, R139 ;  /* 0x00007610038b7816 */ /* 0x000fe4000000008b */
[----:B------:R-:W-:Y:S02]  /*a600*/  CS2R R28, SRZ ;  /* 0x00000000001c7805 */ /* 0x000fe4000001ff00 */
[----:B------:R-:W-:Y:S02]  /*a610*/  CS2R R8, SRZ ;  /* 0x0000000000087805 */ /* 0x000fe4000001ff00 */
[----:B------:R-:W-:Y:S02]  /*a620*/  CS2R R26, SRZ ;  /* 0x00000000001a7805 */ /* 0x000fe4000001ff00 */
[----:B------:R-:W-:-:S02]  /*a630*/  CS2R R30, SRZ ;  /* 0x00000000001e7805 */ /* 0x000fc4000001ff00 */
[----:B---3--:R-:W-:Y:S01]  /*a640*/  ISETP.GE.AND P3, PT, R0, R21, PT ;  /* 0x000000150000720c */ /* 0x008fe20003f66270 */
[----:B------:R-:W-:Y:S01]  /*a650*/  IMAD.MOV.U32 R0, RZ, RZ, R68 ;  /* 0x000000ffff007224 */ /* 0x000fe200078e0044 */
[----:B------:R-:W-:-:S04]  /*a660*/  CS2R R20, SRZ ;  /* 0x0000000000147805 */ /* 0x000fc8000001ff00 */
        /* <DEDUP_REMOVED lines=9> */
[----:B----4-:R-:W-:Y:S06]  /*a700*/  @P3 BRA `(.L_x_1462) ;  /* 0x0000000000903947 */ /* 0x010fec0003800000 */
[----:B------:R-:W-:Y:S01]  /*a710*/  IMAD.WIDE.U32 R12, R84, 0x60, R12 ;  /* 0x00000060540c7825 */ /* 0x000fe200078e000c */
[----:B------:R-:W-:Y:S01]  /*a720*/  ULDC UR4, c[0x0][0x3d4] ;  /* 0x0000f50000047ab9 */ /* 0x000fe20000000800 */
[----:B------:R-:W-:Y:S01]  /*a730*/  ULDC.64 UR6, c[0x0][0x3c8] ;  /* 0x0000f20000067ab9 */ /* 0x000fe20000000a00 */
[----:B------:R-:W-:Y:S01]  /*a740*/  ULDC.64 UR8, c[0x0][0x3e0] ;  /* 0x0000f80000087ab9 */ /* 0x000fe20000000a00 */
[----:B------:R-:W-:Y:S01]  /*a750*/  IMAD.WIDE.U32 R10, R14, 0x60, R10 ;  /* 0x000000600e0a7825 */ /* 0x000fe200078e000a */
[----:B------:R-:W-:Y:S02]  /*a760*/  IADD3 R95, P4, R95, R12, RZ ;  /* 0x0000000c5f5f7210 */ /* 0x000fe40007f9e0ff */
[----:B------:R-:W-:Y:S02]  /*a770*/  CS2R R28, SRZ ;  /* 0x00000000001c7805 */ /* 0x000fe4000001ff00 */
[----:B------:R-:W-:Y:S01]  /*a780*/  CS2R R30, SRZ ;  /* 0x00000000001e7805 */ /* 0x000fe2000001ff00 */
[----:B------:R-:W-:Y:S01]  /*a790*/  IMAD R4, R85, 0x60, RZ ;  /* 0x0000006055047824 */ /* 0x000fe200078e02ff */
[----:B------:R-:W-:Y:S01]  /*a7a0*/  IADD3 R87, P5, R87, R10, RZ ;  /* 0x0000000a57577210 */ /* 0x000fe20007fbe0ff */
[----:B------:R-:W-:Y:S01]  /*a7b0*/  IMAD R0, R15, 0x60, RZ ;  /* 0x000000600f007824 */ /* 0x000fe200078e02ff */
[----:B------:R-:W-:-:S02]  /*a7c0*/  ULDC.64 UR10, c[0x0][0x208] ;  /* 0x00008200000a7ab9 */ /* 0x000fc40000000a00 */
[----:B------:R-:W-:Y:S02]  /*a7d0*/  IADD3.X R4, R89, R13, R4, P4, !PT ;  /* 0x0000000d59047210 */ /* 0x000fe400027fe404 */
[----:B------:R-:W-:Y:S02]  /*a7e0*/  ISETP.GE.AND P4, PT, R208, UR4, PT ;  /* 0x00000004d0007c0c */ /* 0x000fe4000bf86270 */
[----:B------:R-:W-:Y:S02]  /*a7f0*/  IADD3.X R0, R99, R11, R0, P5, !PT ;  /* 0x0000000b63007210 */ /* 0x000fe40002ffe400 */
[----:B------:R-:W-:Y:S02]  /*a800*/  LEA R10, P5, R95, UR6, 0x1 ;  /* 0x000000065f0a7c11 */ /* 0x000fe4000f8a08ff */
[----:B------:R-:W-:Y:S02]  /*a810*/  LEA R12, P6, R87, UR8, 0x1 ;  /* 0x00000008570c7c11 */ /* 0x000fe4000f8c08ff */
[----:B------:R-:W-:-:S02]  /*a820*/  LEA.HI.X R11, R95, UR7, R4, 0x1, P5 ;  /* 0x000000075f0b7c11 */ /* 0x000fc4000a8f0c04 */
[----:B------:R-:W-:Y:S02]  /*a830*/  LEA.HI.X R13, R87, UR9, R0, 0x1, P6 ;  /* 0x00000009570d7c11 */ /* 0x000fe4000b0f0c00 */
[----:B------:R-:W-:Y:S01]  /*a840*/  ISETP.GE.AND P6, PT, R93, UR4, PT ;  /* 0x000000045d007c0c */ /* 0x000fe2000bfc6270 */
[----:B------:R0:W5:Y:S01]  /*a850*/  @!P4 LDG.E.64 R28, desc[UR10][R10.64] ;  /* 0x0000000a0a1cc981 */ /* 0x000162000c1e1b00 */
[----:B------:R-:W-:-:S03]  /*a860*/  ISETP.GE.AND P5, PT, R92, UR4, PT ;  /* 0x000000045c007c0c */ /* 0x000fc6000bfa6270 */
[----:B------:R0:W5:Y:S01]  /*a870*/  @!P4 LDG.E.64 R30, desc[UR10][R12.64] ;  /* 0x0000000a0c1ec981 */ /* 0x000162000c1e1b00 */
[----:B------:R-:W-:Y:S02]  /*a880*/  ISETP.GE.AND P4, PT, R91, UR4, PT ;  /* 0x000000045b007c0c */ /* 0x000fe4000bf86270 */
        /* <DEDUP_REMOVED lines=12> */
.L_x_1462:
[----:B------:R-:W-:Y:S05]  /*a950*/  BSYNC B1 ;  /* 0x0000000000017941 */ /* 0x000fea0003800000 */
.L_x_1461:
[----:B------:R-:W2:Y:S01]  /*a960*/  LDL R90, [R1+0x64] ;  /* 0x00006400015a7983 */ /* 0x000ea20000100800 */
[----:B------:R-:W-:Y:S01]  /*a970*/  IMAD.MOV.U32 R3, RZ, RZ, R56 ;  /* 0x000000ffff037224 */ /* 0x000fe200078e0038 */
[----:B------:R-:W-:Y:S01]  /*a980*/  ISETP.NE.AND P4, PT, R86, 0x1, PT ;  /* 0x000000015600780c */ /* 0x000fe20003f85270 */
[----:B------:R-:W-:Y:S01]  /*a990*/  IMAD.MOV.U32 R0, RZ, RZ, R51 ;  /* 0x000000ffff007224 */ /* 0x000fe200078e0033 */
[----:B------:R-:W-:Y:S01]  /*a9a0*/  ULDC.64 UR4, c[0x0][0x3c8] ;  /* 0x0000f20000047ab9 */ /* 0x000fe20000000a00 */
[----:B0-----:R-:W-:Y:S01]  /*a9b0*/  IMAD.MOV.U32 R11, RZ, RZ, R58 ;  /* 0x000000ffff0b7224 */ /* 0x001fe200078e003a */
        /* <DEDUP_REMOVED lines=15> */
[----:B------:R-:W-:Y:S01]  /*aab0*/  IMAD R0, R96, 0x80, R18 ;  /* 0x0000008060007824 */ /* 0x000fe200078e0212 */
[----:B------:R-:W-:Y:S01]  /*aac0*/  PRMT R109, R11, 0x7610, R109 ;  /* 0x000076100b6d7816 */ /* 0x000fe2000000006d */
[----:B------:R-:W-:Y:S01]  /*aad0*/  IMAD.MOV.U32 R10, RZ, RZ, R63 ;  /* 0x000000ffff0a7224 */ /* 0x000fe200078e003f */
[----:B------:R-:W-:Y:S01]  /*aae0*/  PRMT R122, R3, 0x7610, R122 ;  /* 0x00007610037a7816 */ /* 0x000fe2000000007a */
[----:B------:R-:W-:Y:S01]  /*aaf0*/  IMAD.MOV.U32 R11, RZ, RZ, R55 ;  /* 0x000000ffff0b7224 */ /* 0x000fe200078e0037 */
[----:B------:R-:W-:Y:S01]  /*ab00*/  ULDC.64 UR6, c[0x0][0x3e0] ;  /* 0x0000f80000067ab9 */ /* 0x000fe20000000a00 */
[----:B------:R-:W-:Y:S01]  /*ab10*/  IMAD.MOV.U32 R12, RZ, RZ, R60 ;  /* 0x000000ffff0c7224 */ /* 0x000fe200078e003c */
[----:B------:R-:W-:Y:S01]  /*ab20*/  PRMT R130, R10, 0x7610, R130 ;  /* 0x000076100a827816 */ /* 0x000fe20000000082 */
[----:B------:R-:W-:Y:S01]  /*ab30*/  IMAD.MOV.U32 R13, RZ, RZ, R65 ;  /* 0x000000ffff0d7224 */ /* 0x000fe200078e0041 */
[----:B------:R-:W0:Y:S01]  /*ab40*/  @P4 LDC R10, c[0x0][0x42c] ;  /* 0x00010b00ff0a4b82 */ /* 0x000e220000000800 */
[----:B------:R-:W-:-:S02]  /*ab50*/  PRMT R114, R11, 0x7610, R114 ;  /* 0x000076100b727816 */ /* 0x000fc40000000072 */
[----:B------:R-:W-:Y:S01]  /*ab60*/  PRMT R121, R12, 0x7610, R121 ;  /* 0x000076100c797816 */ /* 0x000fe20000000079 */
[----:B------:R-:W-:Y:S01]  /*ab70*/  IMAD.MOV.U32 R12, RZ, RZ, R64 ;  /* 0x000000ffff0c7224 */ /* 0x000fe200078e0040 */
[----:B------:R-:W-:-:S03]  /*ab80*/  PRMT R132, R13, 0x7610, R132 ;  /* 0x000076100d847816 */ /* 0x000fc60000000084 */
[----:B------:R-:W1:Y:S01]  /*ab90*/  @P4 LDC R11, c[0x0][0x430] ;  /* 0x00010c00ff0b4b82 */ /* 0x000e620000000800 */
[----:B------:R-:W-:Y:S01]  /*aba0*/  PRMT R131, R12, 0x7610, R131 ;  /* 0x000076100c837816 */ /* 0x000fe20000000083 */
[----:B--2---:R-:W-:Y:S02]  /*abb0*/  IMAD R3, R90, 0x20, R0 ;  /* 0x000000205a037824 */ /* 0x004fe400078e0200 */
[----:B------:R-:W2:Y:S01]  /*abc0*/  LDL R90, [R1+0x70] ;  /* 0x00007000015a7983 */ /* 0x000ea20000100800 */
[----:B------:R-:W-:Y:S02]  /*abd0*/  IMAD.MOV.U32 R0, RZ, RZ, R34 ;  /* 0x000000ffff007224 */ /* 0x000fe400078e0022 */
[----:B------:R-:W-:Y:S02]  /*abe0*/  IMAD.MOV.U32 R12, RZ, RZ, R35 ;  /* 0x000000ffff0c7224 */ /* 0x000fe400078e0023 */
[----:B------:R-:W-:Y:S01]  /*abf0*/  IMAD.MOV.U32 R86, RZ, RZ, R39 ;  /* 0x000000ffff567224 */ /* 0x000fe200078e0027 */
[----:B------:R-:W-:Y:S01]  /*ac00*/  PRMT R89, R0, 0x7610, R89 ;  /* 0x0000761000597816 */ /* 0x000fe20000000059 */
[----:B0-----:R-:W-:Y:S01]  /*ac10*/  @P4 IMAD.HI.U32 R0, R3, R10, RZ ;  /* 0x0000000a03004227 */ /* 0x001fe200078e00ff */
[----:B------:R-:W-:-:S02]  /*ac20*/  PRMT R88, R12, 0x7610, R88 ;  /* 0x000076100c587816 */ /* 0x000fc40000000058 */
[----:B------:R-:W-:Y:S01]  /*ac30*/  PRMT R93, R86, 0x7610, R93 ;  /* 0x00007610565d7816 */ /* 0x000fe2000000005d */
[----:B------:R-:W-:Y:S01]  /*ac40*/  IMAD.MOV.U32 R13, RZ, RZ, R38 ;  /* 0x000000ffff0d7224 */ /* 0x000fe200078e0026 */
[----:B-1----:R-:W-:Y:S01]  /*ac50*/  @P4 SHF.R.U32.HI R3, RZ, R11, R0 ;  /* 0x0000000bff034219 */ /* 0x002fe20000011600 */
[----:B------:R-:W-:Y:S02]  /*ac60*/  IMAD.MOV.U32 R10, RZ, RZ, R44 ;  /* 0x000000ffff0a7224 */ /* 0x000fe400078e002c */
[----:B------:R-:W-:Y:S01]  /*ac70*/  IMAD.MOV.U32 R12, RZ, RZ, R45 ;  /* 0x000000ffff0c7224 */ /* 0x000fe200078e002d */
[----:B------:R-:W-:Y:S01]  /*ac80*/  SHF.R.S32.HI R11, RZ, 0x1f, R3 ;  /* 0x0000001fff0b7819 */ /* 0x000fe20000011403 */
        /* <DEDUP_REMOVED lines=10> */
[----:B------:R-:W-:Y:S01]  /*ad30*/  IMAD.WIDE.U32 R40, R3, R84, R40 ;  /* 0x0000005403287225 */ /* 0x000fe200078e0028 */
[----:B------:R-:W-:-:S02]  /*ad40*/  PRMT R103, R13, 0x7610, R103 ;  /* 0x000076100d677816 */ /* 0x000fc40000000067 */
[----:B------:R-:W-:Y:S01]  /*ad50*/  PRMT R86, R10, 0x7610, R86 ;  /* 0x000076100a567816 */ /* 0x000fe20000000056 */
[C---:B------:R-:W-:Y:S01]  /*ad60*/  IMAD R84, R11.reuse, R84, RZ ;  /* 0x000000540b547224 */ /* 0x040fe200078e02ff */
[----:B------:R-:W-:Y:S01]  /*ad70*/  PRMT R94, R12, 0x7610, R94 ;  /* 0x000076100c5e7816 */ /* 0x000fe2000000005e */
[-C--:B------:R-:W-:Y:S02]  /*ad80*/  IMAD R0, R11, R14.reuse, RZ ;  /* 0x0000000e0b007224 */ /* 0x080fe400078e02ff */
[----:B------:R-:W-:Y:S02]  /*ad90*/  IMAD.MOV.U32 R10, RZ, RZ, R37 ;  /* 0x000000ffff0a7224 */ /* 0x000fe400078e0025 */
[----:B------:R-:W-:-:S03]  /*ada0*/  IMAD.WIDE.U32 R12, R3, R14, R82 ;  /* 0x0000000e030c7225 */ /* 0x000fc600078e0052 */
[----:B------:R-:W-:Y:S01]  /*adb0*/  PRMT R101, R10, 0x7610, R101 ;  /* 0x000076100a657816 */ /* 0x000fe20000000065 */
[C---:B------:R-:W-:Y:S01]  /*adc0*/  IMAD R11, R3.reuse, R85, R84 ;  /* 0x00000055030b7224 */ /* 0x040fe200078e0254 */
[----:B------:R-:W-:Y:S01]  /*add0*/  LEA R10, P4, R40, UR4, 0x1 ;  /* 0x00000004280a7c11 */ /* 0x000fe2000f8808ff */
[----:B------:R-:W-:Y:S01]  /*ade0*/  IMAD R3, R3, R15, R0 ;  /* 0x0000000f03037224 */ /* 0x000fe200078e0200 */
[----:B------:R-:W-:Y:S01]  /*adf0*/  LEA R0, P5, R12, UR6, 0x1 ;  /* 0x000000060c007c11 */ /* 0x000fe2000f8a08ff */
[----:B------:R-:W-:Y:S01]  /*ae00*/  IMAD.IADD R11, R41, 0x1, R11 ;  /* 0x00000001290b7824 */ /* 0x000fe200078e020b */
[----:B------:R-:W-:Y:S01]  /*ae10*/  UMOV UR4, 0xffffffff ;  /* 0xffffffff00047882 */ /* 0x000fe20000000000 */
[----:B------:R-:W-:Y:S02]  /*ae20*/  IMAD.IADD R3, R13, 0x1, R3 ;  /* 0x000000010d037824 */ /* 0x000fe400078e0203 */
[----:B------:R-:W-:Y:S01]  /*ae30*/  IMAD.MOV.U32 R14, RZ, RZ, R42 ;  /* 0x000000ffff0e7224 */ /* 0x000fe200078e002a */
[----:B------:R-:W-:Y:S01]  /*ae40*/  LEA.HI.X R40, R40, UR5, R11, 0x1, P4 ;  /* 0x0000000528287c11 */ /* 0x000fe2000a0f0c0b */
[----:B------:R-:W-:Y:S01]  /*ae50*/  IMAD.MOV.U32 R15, RZ, RZ, R43 ;  /* 0x000000ffff0f7224 */ /* 0x000fe200078e002b */
[----:B------:R-:W-:-:S02]  /*ae60*/  LEA.HI.X R3, R12, UR7, R3, 0x1, P5 ;  /* 0x000000070c037c11 */ /* 0x000fc4000a8f0c03 */
[----:B------:R-:W-:Y:S02]  /*ae70*/  PRMT R105, R14, 0x7610, R105 ;  /* 0x000076100e697816 */ /* 0x000fe40000000069 */
[----:B------:R-:W-:Y:S02]  /*ae80*/  PRMT R106, R15, 0x7610, R106 ;  /* 0x000076100f6a7816 */ /* 0x000fe4000000006a */
[----:B--2---:R-:W-:Y:S01]  /*ae90*/  LEA.HI R41, R90, R90, RZ, 0x1 ;  /* 0x0000005a5a297211 */ /* 0x004fe200078f08ff */
[----:B------:R-:W-:Y:S06]  /*aea0*/  BRA.DIV UR4, `(.L_x_1463) ;  /* 0x000001da04507947 */ /* 0x000fec000b800000 */
.L_x_1784:
[----:B------:R-:W-:-:S03]  /*aeb0*/  UMOV UR4, 0xffffffff ;  /* 0xffffffff00047882 */ /* 0x000fc60000000000 */
[----:B------:R-:W-:Y:S05]  /*aec0*/  BRA.DIV UR4, `(.L_x_1464) ;  /* 0x000001da04707947 */ /* 0x000fea000b800000 */
.L_x_1787:
[----:B------:R-:W-:-:S03]  /*aed0*/  UMOV UR4, 0xffffffff ;  /* 0xffffffff00047882 */ /* 0x000fc60000000000 */
[----:B------:R-:W-:Y:S05]  /*aee0*/  BRA.DIV UR4, `(.L_x_1465) ;  /* 0x000001da04907947 */ /* 0x000fea000b800000 */
.L_x_1790:
[----:B------:R-:W-:-:S03]  /*aef0*/  UMOV UR4, 0xffffffff ;  /* 0xffffffff00047882 */ /* 0x000fc60000000000 */
[----:B------:R-:W-:Y:S05]  /*af00*/  BRA.DIV UR4, `(.L_x_1466) ;  /* 0x000001da04b07947 */ /* 0x000fea000b800000 */
.L_x_1793:
[----:B------:R-:W-:-:S03]  /*af10*/  UMOV UR4, 0xffffffff ;  /* 0xffffffff00047882 */ /* 0x000fc60000000000 */
[----:B------:R-:W-:Y:S05]  /*af20*/  BRA.DIV UR4, `(.L_x_1467) ;  /* 0x000001da04d07947 */ /* 0x000fea000b800000 */
.L_x_1796:
[----:B------:R-:W-:-:S03]  /*af30*/  UMOV UR4, 0xffffffff ;  /* 0xffffffff00047882 */ /* 0x000fc60000000000 */
[----:B------:R-:W-:Y:S05]  /*af40*/  BRA.DIV UR4, `(.L_x_1468) ;  /* 0x000001da04f07947 */ /* 0x000fea000b800000 */
.L_x_1799:
[----:B------:R-:W-:-:S03]  /*af50*/  UMOV UR4, 0xffffffff ;  /* 0xffffffff00047882 */ /* 0x000fc60000000000 */
[----:B------:R-:W-:Y:S05]  /*af60*/  BRA.DIV UR4, `(.L_x_1469) ;  /* 0x000001de04107947 */ /* 0x000fea000b800000 */
.L_x_1802:
[----:B------:R-:W-:-:S03]  /*af70*/  UMOV UR4, 0xffffffff ;  /* 0xffffffff00047882 */ /* 0x000fc60000000000 */
[----:B------:R-:W-:Y:S05]  /*af80*/  BRA.DIV UR4, `(.L_x_1470) ;  /* 0x000001de04307947 */ /* 0x000fea000b800000 */
.L_x_1805:
[----:B------:R-:W-:-:S03]  /*af90*/  UMOV UR4, 0xffffffff ;  /* 0xffffffff00047882 */ /* 0x000fc60000000000 */
[----:B------:R-:W-:Y:S05]  /*afa0*/  BRA.DIV UR4, `(.L_x_1471) ;  /* 0x000001de04507947 */ /* 0x000fea000b800000 */
.L_x_1808:
[----:B------:R-:W-:-:S03]  /*afb0*/  UMOV UR4, 0xffffffff ;  /* 0xffffffff00047882 */ /* 0x000fc60000000000 */
[----:B------:R-:W-:Y:S05]  /*afc0*/  BRA.DIV UR4, `(.L_x_1472) ;  /* 0x000001de04707947 */ /* 0x000fea000b800000 */
.L_x_1811:
[----:B------:R-:W-:-:S03]  /*afd0*/  UMOV UR4, 0xffffffff ;  /* 0xffffffff00047882 */ /* 0x000fc60000000000 */
[----:B------:R-:W-:Y:S05]  /*afe0*/  BRA.DIV UR4, `(.L_x_1473) ;  /* 0x000001de04907947 */ /* 0x000fea000b800000 */
.L_x_1814:
[----:B------:R-:W-:-:S03]  /*aff0*/  UMOV UR4, 0xffffffff ;  /* 0xffffffff00047882 */ /* 0x000fc60000000000 */
[----:B------:R-:W-:Y:S05]  /*b000*/  BRA.DIV UR4, `(.L_x_1474) ;  /* 0x000001de04b07947 */ /* 0x000fea000b800000 */
.L_x_1817:
[----:B------:R-:W-:-:S03]  /*b010*/  UMOV UR4, 0xffffffff ;  /* 0xffffffff00047882 */ /* 0x000fc60000000000 */
[----:B------:R-:W-:Y:S05]  /*b020*/  BRA.DIV UR4, `(.L_x_1475) ;  /* 0x000001de04d07947 */ /* 0x000fea000b800000 */
.L_x_1820:
[----:B------:R-:W-:Y:S01]  /*b030*/  UMOV UR4, 0xffffffff ;  /* 0xffffffff00047882 */ /* 0x000fe20000000000 */
[----:B------:R-:W-:Y:S02]  /*b040*/  LOP3.LUT R41, R41, 0xfffffffe, RZ, 0xc0, !PT ;  /* 0xfffffffe29297812 */ /* 0x000fe400078ec0ff */
[----:B------:R-:W-:Y:S05]  /*b050*/  BRA.DIV UR4, `(.L_x_1476) ;  /* 0x000001de04ec7947 */ /* 0x000fea000b800000 */
.L_x_1823:
[----:B------:R-:W-:Y:S01]  /*b060*/  UMOV UR4, 0xffffffff ;  /* 0xffffffff00047882 */ /* 0x000fe20000000000 */
[----:B------:R-:W-:Y:S02]  /*b070*/  IMAD.IADD R41, R90, 0x1, -R41 ;  /* 0x000000015a297824 */ /* 0x000fe400078e0a29 */
[----:B------:R-:W-:Y:S05]  /*b080*/  BRA.DIV UR4, `(.L_x_1477) ;  /* 0x000001e204087947 */ /* 0x000fea000b800000 */
.L_x_1826:
[----:B------:R-:W-:Y:S01]  /*b090*/  UMOV UR4, 0xffffffff ;  /* 0xffffffff00047882 */ /* 0x000fe20000000000 */
[----:B------:R-:W-:Y:S02]  /*b0a0*/  SHF.L.U32 R97, R41, 0x1f, RZ ;  /* 0x0000001f29617819 */ /* 0x000fe400000006ff */
[----:B------:R-:W-:Y:S05]  /*b0b0*/  BRA.DIV UR4, `(.L_x_1478) ;  /* 0x000001e204247947 */ /* 0x000fea000b800000 */
.L_x_1829:
[----:B------:R-:W0:Y:S01]  /*b0c0*/  SYNCS.PHASECHK.TRANS64.TRYWAIT P4, [R16+URZ+0x30800], R97 ;  /* 0x03080061100075a7 */ /* 0x000e22000808017f */
[----:B------:R-:W-:Y:S01]  /*b0d0*/  IMAD.MOV.U32 R0, RZ, RZ, R48 ;  /* 0x000000ffff007224 */ /* 0x000fe200078e0030 */
[----:B------:R-:W-:Y:S01]  /*b0e0*/  BSSY B1, `(.L_x_1479) ;  /* 0x0000023000017945 */ /* 0x000fe20003800000 */
[----:B------:R-:W-:Y:S02]  /*b0f0*/  IMAD.MOV.U32 R3, RZ, RZ, R49 ;  /* 0x000000ffff037224 */ /* 0x000fe400078e0031 */
        /* <DEDUP_REMOVED lines=32> */
[----:B0-----:R-:W-:Y:S06]  /*b300*/  @!P4 BRA `(.L_x_1480) ;  /* 0x000001dc00b8c947 */ /* 0x001fec0003800000 */
.L_x_1830:
[----:B------:R-:W-:Y:S05]  /*b310*/  BSYNC B1 ;  /* 0x0000000000017941 */ /* 0x000fea0003800000 */
.L_x_1479:
[----:B------:R-:W-:Y:S01]  /*b320*/  BSSY B1, `(.L_x_1481) ;  /* 0x00000cf000017945 */ /* 0x000fe20003800000 */
[----:B0-----:R-:W-:Y:S02]  /*b330*/  PRMT R97, R12, 0x7610, R97 ;  /* 0x000076100c617816 */ /* 0x001fe40000000061 */
[----:B------:R-:W-:Y:S01]  /*b340*/  PRMT R98, R13, 0x7610, R98 ;  /* 0x000076100d627816 */ /* 0x000fe20000000062 */
[----:B------:R-:W-:Y:S06]  /*b350*/  @P0 BRA `(.L_x_1482) ;  /* 0x0000000c002c0947 */ /* 0x000fec0003800000 */
[----:B------:R-:W2:Y:S01]  /*b360*/  LDL R141, [R1+0x8] ;  /* 0x00000800018d7983 */ /* 0x000ea20000100800 */
[----:B------:R-:W0:Y:S03]  /*b370*/  LDC R13, c[0x0][0x3d4] ;  /* 0x0000f500ff0d7b82 */ /* 0x000e260000000800 */
[----:B------:R-:W3:Y:S04]  /*b380*/  LDL R15, [R1+0x4] ;  /* 0x00000400010f7983 */ /* 0x000ee80000100800 */
[----:B------:R-:W4:Y:S04]  /*b390*/  LDL R14, [R1+0xc] ;  /* 0x00000c00010e7983 */ /* 0x000f280000100800 */
[----:B------:R1:W5:Y:S01]  /*b3a0*/  LDL R146, [R1+0x50] ;  /* 0x0000500001927983 */ /* 0x0003620000100800 */
[----:B------:R-:W-:Y:S01]  /*b3b0*/  BSSY B2, `(.L_x_1483) ;  /* 0x0000034000027945 */ /* 0x000fe20003800000 */
[----:B0-----:R-:W-:-:S02]  /*b3c0*/  ISETP.GE.AND P0, PT, R208, R13, PT ;  /* 0x0000000dd000720c */ /* 0x001fc40003f06270 */
[-C--:B--2---:R-:W-:Y:S02]  /*b3d0*/  ISETP.GE.AND P4, PT, R141, R13.reuse, PT ;  /* 0x0000000d8d00720c */ /* 0x084fe40003f86270 */
[-C--:B---3--:R-:W-:Y:S02]  /*b3e0*/  ISETP.GE.AND P5, PT, R15, R13.reuse, PT ;  /* 0x0000000d0f00720c */ /* 0x088fe40003fa6270 */
[----:B----4-:R-:W-:-:S07]  /*b3f0*/  ISETP.GE.AND P6, PT, R14, R13, PT ;  /* 0x0000000d0e00720c */ /* 0x010fce0003fc6270 */
[----:B-1----:R-:W-:Y:S06]  /*b400*/  @P0 BRA `(.L_x_1484) ;  /* 0x0000000000b80947 */ /* 0x002fec0003800000 */
[----:B-----5:R-:W0:Y:S01]  /*b410*/  LDS.128 R12, [R146] ;  /* 0x00000000920c7984 */ /* 0x020e220000000c00 */
[--C-:B------:R-:W-:Y:S02]  /*b420*/  SHF.R.U64 R78, R78, 0x10, R79.reuse ;  /* 0x000000104e4e7819 */ /* 0x100fe4000000124f */
[----:B------:R-:W-:Y:S02]  /*b430*/  SHF.R.U32.HI R79, RZ, 0x10, R79 ;  /* 0x00000010ff4f7819 */ /* 0x000fe4000001164f */
[--C-:B------:R-:W-:Y:S02]  /*b440*/  SHF.R.U64 R80, R80, 0x10, R81.reuse ;  /* 0x0000001050507819 */ /* 0x100fe40000001251 */
[----:B------:R-:W-:Y:S02]  /*b450*/  SHF.R.U32.HI R81, RZ, 0x10, R81 ;  /* 0x00000010ff517819 */ /* 0x000fe40000011651 */
[----:B------:R-:W-:Y:S02]  /*b460*/  PRMT R140, R140, 0x5410, R79 ;  /* 0x000054108c8c7816 */ /* 0x000fe4000000004f */
[----:B------:R-:W-:-:S02]  /*b470*/  PRMT R138, R138, 0x5410, R81 ;  /* 0x000054108a8a7816 */ /* 0x000fc40000000051 */
[----:B------:R-:W-:Y:S01]  /*b480*/  PRMT R141, R139, 0x5410, R78 ;  /* 0x000054108b8d7816 */ /* 0x000fe2000000004e */
[C---:B------:R-:W-:Y:S01]  /*b490*/  IMAD.U32 R142, R140.reuse, 0x10000, RZ ;  /* 0x000100008c8e7824 */ /* 0x040fe200078e00ff */
[----:B------:R-:W-:Y:S01]  /*b4a0*/  LOP3.LUT R140, R140, 0xffff0000, RZ, 0xc0, !PT ;  /* 0xffff00008c8c7812 */ /* 0x000fe200078ec0ff */
[C---:B------:R-:W-:Y:S01]  /*b4b0*/  IMAD.U32 R139, R138.reuse, 0x10000, RZ ;  /* 0x000100008a8b7824 */ /* 0x040fe200078e00ff */
[----:B------:R-:W-:Y:S02]  /*b4c0*/  PRMT R137, R137, 0x5410, R80 ;  /* 0x0000541089897816 */ /* 0x000fe40000000050 */
[----:B------:R-:W-:Y:S02]  /*b4d0*/  LOP3.LUT R138, R138, 0xffff0000, RZ, 0xc0, !PT ;  /* 0xffff00008a8a7812 */ /* 0x000fe400078ec0ff */
[C---:B0-----:R-:W-:Y:S01]  /*b4e0*/  LOP3.LUT R79, R14.reuse, 0xffff0000, RZ, 0xc0, !PT ;  /* 0xffff00000e4f7812 */ /* 0x041fe200078ec0ff */
[----:B------:R-:W-:Y:S01]  /*b4f0*/  IMAD.U32 R78, R14, 0x10000, RZ ;  /* 0x000100000e4e7824 */ /* 0x000fe200078e00ff */
[C---:B------:R-:W-:Y:S01]  /*b500*/  LOP3.LUT R81, R15.reuse, 0xffff0000, RZ, 0xc0, !PT ;  /* 0xffff00000f517812 */ /* 0x040fe200078ec0ff */
[----:B------:R-:W-:-:S02]  /*b510*/  IMAD.U32 R80, R15, 0x10000, RZ ;  /* 0x000100000f507824 */ /* 0x000fc400078e00ff */
[C---:B------:R-:W-:Y:S01]  /*b520*/  FMUL.FTZ R143, R79.reuse, R142 ;  /* 0x0000008e4f8f7220 */ /* 0x040fe20000410000 */
[-C--:B------:R-:W-:Y:S01]  /*b530*/  FMUL.FTZ R79, R79, R139.reuse ;  /* 0x0000008b4f4f7220 */ /* 0x080fe20000410000 */
[----:B------:R-:W-:Y:S01]  /*b540*/  FMUL.FTZ R145, R81, R140 ;  /* 0x0000008c51917220 */ /* 0x000fe20000410000 */
[----:B------:R-:W-:Y:S02]  /*b550*/  IMAD.U32 R14, R12, 0x10000, RZ ;  /* 0x000100000c0e7824 */ /* 0x000fe400078e00ff */
[C---:B------:R-:W-:Y:S01]  /*b560*/  FFMA.FTZ R143, R78.reuse, R139, -R143 ;  /* 0x0000008b4e8f7223 */ /* 0x040fe2000001088f */
[----:B------:R-:W-:Y:S02]  /*b570*/  IMAD.U32 R15, R13, 0x10000, RZ ;  /* 0x000100000d0f7824 */ /* 0x000fe400078e00ff */
[----:B------:R-:W-:Y:S01]  /*b580*/  FFMA.FTZ R142, R78, R142, R79 ;  /* 0x0000008e4e8e7223 */ /* 0x000fe2000001004f */
[-C--:B------:R-:W-:Y:S01]  /*b590*/  FMUL.FTZ R139, R81, R138.reuse ;  /* 0x0000008a518b7220 */ /* 0x080fe20000410000 */
        /* <DEDUP_REMOVED lines=8> */
[C---:B------:R-:W-:Y:S01]  /*b620*/  FMUL.FTZ R137, R12.reuse, R81 ;  /* 0x000000510c897220 */ /* 0x040fe20000410000 */
[----:B------:R-:W-:Y:S01]  /*b630*/  FMUL.FTZ R80, R12, R79 ;  /* 0x0000004f0c507220 */ /* 0x000fe20000410000 */
[----:B------:R-:W-:-:S02]  /*b640*/  FMUL.FTZ R140, R13, R138 ;  /* 0x0000008a0d8c7220 */ /* 0x000fc40000410000 */
[-C--:B------:R-:W-:Y:S01]  /*b650*/  FMUL.FTZ R139, R13, R78.reuse ;  /* 0x0000004e0d8b7220 */ /* 0x080fe20000410000 */
[C---:B------:R-:W-:Y:S01]  /*b660*/  FFMA.FTZ R12, R14.reuse, R79, -R137 ;  /* 0x0000004f0e0c7223 */ /* 0x040fe20000010889 */
[----:B------:R-:W-:Y:S01]  /*b670*/  FFMA.FTZ R81, R14, R81, R80 ;  /* 0x000000510e517223 */ /* 0x000fe20000010050 */
[C---:B------:R-:W-:Y:S01]  /*b680*/  FFMA.FTZ R13, R15.reuse, R78, -R140 ;  /* 0x0000004e0f0d7223 */ /* 0x040fe2000001088c */
[----:B------:R-:W-:Y:S01]  /*b690*/  FFMA.FTZ R138, R15, R138, R139 ;  /* 0x0000008a0f8a7223 */ /* 0x000fe2000001008b */
[----:B------:R-:W-:Y:S02]  /*b6a0*/  F2FP.BF16.F32.PACK_AB R14, R142, R143 ;  /* 0x0000008f8e0e723e */ /* 0x000fe400000010ff */
[----:B------:R-:W-:Y:S02]  /*b6b0*/  F2FP.BF16.F32.PACK_AB R15, R144, R145 ;  /* 0x00000091900f723e */ /* 0x000fe400000010ff */
[----:B------:R-:W-:Y:S02]  /*b6c0*/  F2FP.BF16.F32.PACK_AB R12, R81, R12 ;  /* 0x0000000c510c723e */ /* 0x000fe400000010ff */
[----:B------:R-:W-:-:S05]  /*b6d0*/  F2FP.BF16.F32.PACK_AB R13, R138, R13 ;  /* 0x0000000d8a0d723e */ /* 0x000fca00000010ff */
[----:B------:R0:W-:Y:S02]  /*b6e0*/  STS.128 [R146], R12 ;  /* 0x0000000c92007388 */ /* 0x0001e40000000c00 */
.L_x_1484:
[----:B------:R-:W-:Y:S05]  /*b6f0*/  BSYNC B2 ;  /* 0x0000000000027941 */ /* 0x000fea0003800000 */
.L_x_1483:
[----:B------:R-:W-:Y:S04]  /*b700*/  BSSY B2, `(.L_x_1485) ;  /* 0x0000030000027945 */ /* 0x000fe80003800000 */
[----:B------:R-:W-:Y:S05]  /*b710*/  @P4 BRA `(.L_x_1486) ;  /* 0x0000000000b84947 */ /* 0x000fea0003800000 */
[----:B0----5:R-:W0:Y:S01]  /*b720*/  LDS.128 R12, [R146+0x4000] ;  /* 0x00400000920c7984 */ /* 0x021e220000000c00 */
[--C-:B------:R-:W-:Y:S02]  /*b730*/  SHF.R.U64 R79, R76, 0x10, R77.reuse ;  /* 0x000000104c4f7819 */ /* 0x100fe4000000124d */
[----:B------:R-:W-:Y:S02]  /*b740*/  SHF.R.U32.HI R76, RZ, 0x10, R77 ;  /* 0x00000010ff4c7819 */ /* 0x000fe4000001164d */
[--C-:B------:R-:W-:Y:S02]  /*b750*/  SHF.R.U64 R77, R74, 0x10, R75.reuse ;  /* 0x000000104a4d7819 */ /* 0x100fe4000000124b */
[----:B------:R-:W-:Y:S02]  /*b760*/  SHF.R.U32.HI R74, RZ, 0x10, R75 ;  /* 0x00000010ff4a7819 */ /* 0x000fe4000001164b */
[----:B------:R-:W-:Y:S02]  /*b770*/  PRMT R135, R135, 0x5410, R76 ;  /* 0x0000541087877816 */ /* 0x000fe4000000004c */
[----:B------:R-:W-:-:S02]  /*b780*/  PRMT R133, R133, 0x5410, R74 ;  /* 0x0000541085857816 */ /* 0x000fc4000000004a */
[----:B------:R-:W-:Y:S01]  /*b790*/  PRMT R136, R136, 0x5410, R79 ;  /* 0x0000541088887816 */ /* 0x000fe2000000004f */
[----:B------:R-:W-:Y:S01]  /*b7a0*/  IMAD.U32 R78, R135, 0x10000, RZ ;  /* 0x00010000874e7824 */ /* 0x000fe200078e00ff */
[----:B------:R-:W-:Y:S01]  /*b7b0*/  PRMT R134, R134, 0x5410, R77 ;  /* 0x0000541086867816 */ /* 0x000fe2000000004d */
[C---:B------:R-:W-:Y:S01]  /*b7c0*/  IMAD.U32 R79, R133.reuse, 0x10000, RZ ;  /* 0x00010000854f7824 */ /* 0x040fe200078e00ff */
[----:B------:R-:W-:Y:S02]  /*b7d0*/  LOP3.LUT R133, R133, 0xffff0000, RZ, 0xc0, !PT ;  /* 0xffff000085857812 */ /* 0x000fe400078ec0ff */
[----:B------:R-:W-:Y:S02]  /*b7e0*/  LOP3.LUT R135, R135, 0xffff0000, RZ, 0xc0, !PT ;  /* 0xffff000087877812 */ /* 0x000fe400078ec0ff */
[C---:B0-----:R-:W-:Y:S01]  /*b7f0*/  LOP3.LUT R75, R14.reuse, 0xffff0000, RZ, 0xc0, !PT ;  /* 0xffff00000e4b7812 */ /* 0x041fe200078ec0ff */
[----:B------:R-:W-:Y:S01]  /*b800*/  IMAD.U32 R74, R14, 0x10000, RZ ;  /* 0x000100000e4a7824 */ /* 0x000fe200078e00ff */
[C---:B------:R-:W-:Y:S01]  /*b810*/  LOP3.LUT R77, R15.reuse, 0xffff0000, RZ, 0xc0, !PT ;  /* 0xffff00000f4d7812 */ /* 0x040fe200078ec0ff */
[----:B------:R-:W-:-:S02]  /*b820*/  IMAD.U32 R76, R15, 0x10000, RZ ;  /* 0x000100000f4c7824 */ /* 0x000fc400078e00ff */
[CC--:B------:R-:W-:Y:S01]  /*b830*/  FMUL.FTZ R80, R75.reuse, R78.reuse ;  /* 0x0000004e4b507220 */ /* 0x0c0fe20000410000 */
[----:B------:R-:W-:Y:S01]  /*b840*/  FMUL.FTZ R81, R75, R79 ;  /* 0x0000004f4b517220 */ /* 0x000fe20000410000 */
[C---:B------:R-:W-:Y:S01]  /*b850*/  FMUL.FTZ R75, R77.reuse, R133 ;  /* 0x000000854d4b7220 */ /* 0x040fe20000410000 */
[----:B------:R-:W-:Y:S02]  /*b860*/  IMAD.U32 R14, R12, 0x10000, RZ ;  /* 0x000100000c0e7824 */ /* 0x000fe400078e00ff */
[----:B------:R-:W-:Y:S01]  /*b870*/  FFMA.FTZ R137, R74, R79, R80 ;  /* 0x0000004f4a897223 */ /* 0x000fe20000010050 */
[-C--:B------:R-:W-:Y:S01]  /*b880*/  FMUL.FTZ R79, R77, R135.reuse ;  /* 0x000000874d4f7220 */ /* 0x080fe20000410000 */
[----:B------:R-:W-:Y:S01]  /*b890*/  FFMA.FTZ R135, R76, R135, -R75 ;  /* 0x000000874c877223 */ /* 0x000fe2000001084b */
[C---:B------:R-:W-:Y:S01]  /*b8a0*/  IMAD.U32 R15, R13.reuse, 0x10000, RZ ;  /* 0x000100000d0f7824 */ /* 0x040fe200078e00ff */
[----:B------:R-:W-:Y:S01]  /*b8b0*/  LOP3.LUT R12, R12, 0xffff0000, RZ, 0xc0, !PT ;  /* 0xffff00000c0c7812 */ /* 0x000fe200078ec0ff */
[----:B------:R-:W-:Y:S01]  /*b8c0*/  IMAD.U32 R77, R134, 0x10000, RZ ;  /* 0x00010000864d7824 */ /* 0x000fe200078e00ff */
[----:B------:R-:W-:Y:S01]  /*b8d0*/  LOP3.LUT R13, R13, 0xffff0000, RZ, 0xc0, !PT ;  /* 0xffff00000d0d7812 */ /* 0x000fe200078ec0ff */
[----:B------:R-:W-:Y:S01]  /*b8e0*/  IMAD.U32 R75, R136, 0x10000, RZ ;  /* 0x00010000884b7824 */ /* 0x000fe200078e00ff */
[----:B------:R-:W-:Y:S01]  /*b8f0*/  LOP3.LUT R134, R134, 0xffff0000, RZ, 0xc0, !PT ;  /* 0xffff000086867812 */ /* 0x000fe200078ec0ff */
[----:B------:R-:W-:Y:S01]  /*b900*/  FFMA.FTZ R78, R74, R78, -R81 ;  /* 0x0000004e4a4e7223 */ /* 0x000fe20000010851 */
[----:B------:R-:W-:Y:S01]  /*b910*/  LOP3.LUT R136, R136, 0xffff0000, RZ, 0xc0, !PT ;  /* 0xffff000088887812 */ /* 0x000fe200078ec0ff */
        /* <DEDUP_REMOVED lines=14> */
.L_x_1486:
[----:B------:R-:W-:Y:S05]  /*ba00*/  BSYNC B2 ;  /* 0x0000000000027941 */ /* 0x000fea0003800000 */
.L_x_1485:
[----:B------:R-:W-:Y:S04]  /*ba10*/  BSSY B2, `(.L_x_1487) ;  /* 0x0000030000027945 */ /* 0x000fe80003800000 */
[----:B------:R-:W-:Y:S05]  /*ba20*/  @P5 BRA `(.L_x_1488) ;  /* 0x0000000000b85947 */ /* 0x000fea0003800000 */
[----:B01---5:R-:W0:Y:S01]  /*ba30*/  LDS.128 R12, [R146+0x8000] ;  /* 0x00800000920c7984 */ /* 0x023e220000000c00 */
[----:B------:R-:W-:Y:S02]  /*ba40*/  SHF.R.U64 R72, R72, 0x10, R73 ;  /* 0x0000001048487819 */ /* 0x000fe40000001249 */
[----:B------:R-:W-:Y:S02]  /*ba50*/  SHF.R.U64 R70, R70, 0x10, R71 ;  /* 0x0000001046467819 */ /* 0x000fe40000001247 */
[----:B------:R-:W-:Y:S02]  /*ba60*/  SHF.R.U32.HI R73, RZ, 0x10, R73 ;  /* 0x00000010ff497819 */ /* 0x000fe40000011649 */
[----:B------:R-:W-:Y:S02]  /*ba70*/  SHF.R.U32.HI R71, RZ, 0x10, R71 ;  /* 0x00000010ff477819 */ /* 0x000fe40000011647 */
[----:B------:R-:W-:Y:S02]  /*ba80*/  PRMT R126, R126, 0x5410, R73 ;  /* 0x000054107e7e7816 */ /* 0x000fe40000000049 */
[----:B------:R-:W-:-:S02]  /*ba90*/  PRMT R128, R128, 0x5410, R71 ;  /* 0x0000541080807816 */ /* 0x000fc40000000047 */
[----:B------:R-:W-:Y:S01]  /*baa0*/  PRMT R127, R127, 0x5410, R70 ;  /* 0x000054107f7f7816 */ /* 0x000fe20000000046 */
[C---:B------:R-:W-:Y:S01]  /*bab0*/  IMAD.U32 R74, R126.reuse, 0x10000, RZ ;  /* 0x000100007e4a7824 */ /* 0x040fe200078e00ff */
[----:B------:R-:W-:Y:S01]  /*bac0*/  LOP3.LUT R126, R126, 0xffff0000, RZ, 0xc0, !PT ;  /* 0xffff00007e7e7812 */ /* 0x000fe200078ec0ff */
[C---:B------:R-:W-:Y:S01]  /*bad0*/  IMAD.U32 R75, R128.reuse, 0x10000, RZ ;  /* 0x00010000804b7824 */ /* 0x040fe200078e00ff */
[----:B------:R-:W-:Y:S02]  /*bae0*/  LOP3.LUT R128, R128, 0xffff0000, RZ, 0xc0, !PT ;  /* 0xffff000080807812 */ /* 0x000fe400078ec0ff */
[----:B------:R-:W-:Y:S02]  /*baf0*/  PRMT R125, R125, 0x5410, R72 ;  /* 0x000054107d7d7816 */ /* 0x000fe40000000048 */
        /* <DEDUP_REMOVED lines=8> */
[C---:B------:R-:W-:Y:S01]  /*bb80*/  FFMA.FTZ R79, R70.reuse, R75, R76 ;  /* 0x0000004b464f7223 */ /* 0x040fe2000001004c */
[----:B------:R-:W-:Y:S02]  /*bb90*/  IMAD.U32 R15, R13, 0x10000, RZ ;  /* 0x000100000d0f7824 */ /* 0x000fe400078e00ff */
[----:B------:R-:W-:Y:S01]  /*bba0*/  FFMA.FTZ R78, R70, R74, -R77 ;  /* 0x0000004a464e7223 */ /* 0x000fe2000001084d */
[-C--:B------:R-:W-:Y:S01]  /*bbb0*/  FMUL.FTZ R75, R73, R126.reuse ;  /* 0x0000007e494b7220 */ /* 0x080fe20000410000 */
[----:B------:R-:W-:Y:S01]  /*bbc0*/  LOP3.LUT R12, R12, 0xffff0000, RZ, 0xc0, !PT ;  /* 0xffff00000c0c7812 */ /* 0x000fe200078ec0ff */
[C---:B------:R-:W-:Y:S01]  /*bbd0*/  FFMA.FTZ R126, R72.reuse, R126, -R71 ;  /* 0x0000007e487e7223 */ /* 0x040fe20000010847 */
[----:B------:R-:W-:Y:S01]  /*bbe0*/  LOP3.LUT R13, R13, 0xffff0000, RZ, 0xc0, !PT ;  /* 0xffff00000d0d7812 */ /* 0x000fe200078ec0ff */
[C---:B------:R-:W-:Y:S01]  /*bbf0*/  IMAD.U32 R73, R127.reuse, 0x10000, RZ ;  /* 0x000100007f497824 */ /* 0x040fe200078e00ff */
[----:B------:R-:W-:Y:S01]  /*bc00*/  LOP3.LUT R74, R127, 0xffff0000, RZ, 0xc0, !PT ;  /* 0xffff00007f4a7812 */ /* 0x000fe200078ec0ff */
[C---:B------:R-:W-:Y:S01]  /*bc10*/  IMAD.U32 R71, R125.reuse, 0x10000, RZ ;  /* 0x000100007d477824 */ /* 0x040fe200078e00ff */
        /* <DEDUP_REMOVED lines=15> */
.L_x_1488:
[----:B------:R-:W-:Y:S05]  /*bd10*/  BSYNC B2 ;  /* 0x0000000000027941 */ /* 0x000fea0003800000 */
.L_x_1487:
[----:B------:R-:W-:Y:S05]  /*bd20*/  @P6 BRA `(.L_x_1482) ;  /* 0x0000000000b86947 */ /* 0x000fea0003800000 */
[----:B012--5:R-:W0:Y:S01]  /*bd30*/  LDS.128 R12, [R146+0xc000] ;  /* 0x00c00000920c7984 */ /* 0x027e220000000c00 */
        /* <DEDUP_REMOVED lines=45> */
.L_x_1482:
[----:B------:R-:W-:Y:S05]  /*c010*/  BSYNC B1 ;  /* 0x0000000000017941 */ /* 0x000fea0003800000 */
.L_x_1481:
[----:B------:R-:W-:Y:S04]  /*c020*/  BSSY B1, `(.L_x_1489) ;  /* 0x00000cd000017945 */ /* 0x000fe80003800000 */
[----:B------:R-:W-:Y:S05]  /*c030*/  @P1 BRA `(.L_x_1490) ;  /* 0x0000000c002c1947 */ /* 0x000fea0003800000 */
[----:B0123--:R-:W2:Y:S01]  /*c040*/  LDL R15, [R1+0x8] ;  /* 0x00000800010f7983 */ /* 0x00fea20000100800 */
        /* <DEDUP_REMOVED lines=10> */
[----:B-----5:R-:W0:Y:S01]  /*c0f0*/  LDS.128 R12, [R72+0x1000] ;  /* 0x00100000480c7984 */ /* 0x020e220000000c00 */
[----:B------:R-:W-:Y:S02]  /*c100*/  SHF.R.U64 R66, R62, 0x10, R63 ;  /* 0x000000103e427819 */ /* 0x000fe4000000123f */
[----:B------:R-:W-:Y:S02]  /*c110*/  SHF.R.U64 R62, R64, 0x10, R65 ;  /* 0x00000010403e7819 */ /* 0x000fe40000001241 */
[----:B------:R-:W-:Y:S02]  /*c120*/  SHF.R.U32.HI R63, RZ, 0x10, R63 ;  /* 0x00000010ff3f7819 */ /* 0x000fe4000001163f */
        /* <DEDUP_REMOVED lines=42> */
.L_x_1492:
[----:B------:R-:W-:Y:S05]  /*c3d0*/  BSYNC B2 ;  /* 0x0000000000027941 */ /* 0x000fea0003800000 */
.L_x_1491:
[----:B------:R-:W-:Y:S04]  /*c3e0*/  BSSY B2, `(.L_x_1493) ;  /* 0x0000030000027945 */ /* 0x000fe80003800000 */
[----:B------:R-:W-:Y:S05]  /*c3f0*/  @P1 BRA `(.L_x_1494) ;  /* 0x0000000000b81947 */ /* 0x000fea0003800000 */
[----:B0----5:R-:W0:Y:S01]  /*c400*/  LDS.128 R12, [R72+0x5000] ;  /* 0x00500000480c7984 */ /* 0x021e220000000c00 */
        /* <DEDUP_REMOVED lines=45> */
.L_x_1494:
[----:B------:R-:W-:Y:S05]  /*c6e0*/  BSYNC B2 ;  /* 0x0000000000027941 */ /* 0x000fea0003800000 */
.L_x_1493:
        /* <DEDUP_REMOVED lines=48> */
.L_x_1496:
[----:B------:R-:W-:Y:S05]  /*c9f0*/  BSYNC B2 ;  /* 0x0000000000027941 */ /* 0x000fea0003800000 */
.L_x_1495:
        /* <DEDUP_REMOVED lines=20> */
[C---:B------:R-:W-:Y:S01]  /*cb40*/  FMUL.FTZ R51, R53.reuse, R110 ;  /* 0x0000006e35337220 */ /* 0x040fe20000410000 */
[----:B------:R-:W-:Y:S02]  /*cb50*/  IMAD.U32 R14, R12, 0x10000, RZ ;  /* 0x000100000c0e7824 */ /* 0x000fe400078e00ff */
[----:B------:R-:W-:Y:S01]  /*cb60*/  FFMA.FTZ R59, R50, R55, R58 ;  /* 0x00000037323b7223 */ /* 0x000fe2000001003a */
[-C--:B------:R-:W-:Y:S01]  /*cb70*/  FMUL.FTZ R55, R53, R107.reuse ;  /* 0x0000006b35377220 */ /* 0x080fe20000410000 */
[----:B------:R-:W-:Y:S01]  /*cb80*/  FFMA.FTZ R107, R52, R107, -R51 ;  /* 0x0000006b346b7223 */ /* 0x000fe20000010833 */
[----:B------:R-:W-:Y:S02]  /*cb90*/  IMAD.U32 R15, R13, 0x10000, RZ ;  /* 0x000100000d0f7824 */ /* 0x000fe400078e00ff */
[----:B------:R-:W-:Y:S01]  /*cba0*/  FFMA.FTZ R56, R50, R54, -R57 ;  /* 0x0000003632387223 */ /* 0x000fe20000010839 */
        /* <DEDUP_REMOVED lines=8> */
[----:B------:R-:W-:-:S02]  /*cc30*/  FMUL.FTZ R52, R12, R51 ;  /* 0x000000330c347220 */ /* 0x000fc40000410000 */
[C---:B------:R-:W-:Y:S01]  /*cc40*/  FMUL.FTZ R54, R13.reuse, R50 ;  /* 0x000000320d367220 */ /* 0x040fe20000410000 */
[C---:B------:R-:W-:Y:S01]  /*cc50*/  FFMA.FTZ R12, R14.reuse, R51, -R55 ;  /* 0x000000330e0c7223 */ /* 0x040fe20000010837 */
[-C--:B------:R-:W-:Y:S01]  /*cc60*/  FMUL.FTZ R57, R13, R102.reuse ;  /* 0x000000660d397220 */ /* 0x080fe20000410000 */
[----:B------:R-:W-:Y:S01]  /*cc70*/  FFMA.FTZ R53, R14, R53, R52 ;  /* 0x000000350e357223 */ /* 0x000fe20000010034 */
[----:B------:R-:W-:Y:S01]  /*cc80*/  FFMA.FTZ R13, R15, R102, -R54 ;  /* 0x000000660f0d7223 */ /* 0x000fe20000010836 */
[----:B------:R-:W-:Y:S01]  /*cc90*/  F2FP.BF16.F32.PACK_AB R14, R59, R56 ;  /* 0x000000383b0e723e */ /* 0x000fe200000010ff */
[----:B------:R-:W-:Y:S01]  /*cca0*/  FFMA.FTZ R50, R15, R50, R57 ;  /* 0x000000320f327223 */ /* 0x000fe20000010039 */
[----:B------:R-:W-:Y:S02]  /*ccb0*/  F2FP.BF16.F32.PACK_AB R15, R110, R107 ;  /* 0x0000006b6e0f723e */ /* 0x000fe400000010ff */
[----:B------:R-:W-:Y:S02]  /*ccc0*/  F2FP.BF16.F32.PACK_AB R12, R53, R12 ;  /* 0x0000000c350c723e */ /* 0x000fe400000010ff */
[----:B------:R-:W-:-:S05]  /*ccd0*/  F2FP.BF16.F32.PACK_AB R13, R50, R13 ;  /* 0x0000000d320d723e */ /* 0x000fca00000010ff */
[----:B------:R4:W-:Y:S02]  /*cce0*/  STS.128 [R72+0xd000], R12 ;  /* 0x00d0000c48007388 */ /* 0x0009e40000000c00 */
.L_x_1490:
[----:B------:R-:W-:Y:S05]  /*ccf0*/  BSYNC B1 ;  /* 0x0000000000017941 */ /* 0x000fea0003800000 */
.L_x_1489:
[----:B------:R-:W-:Y:S04]  /*cd00*/  BSSY B1, `(.L_x_1497) ;  /* 0x00000cd000017945 */ /* 0x000fe80003800000 */
[----:B------:R-:W-:Y:S05]  /*cd10*/  @P2 BRA `(.L_x_1498) ;  /* 0x0000000c002c2947 */ /* 0x000fea0003800000 */
[----:B01234-:R-:W2:Y:S01]  /*cd20*/  LDL R15, [R1+0x8] ;  /* 0x00000800010f7983 */ /* 0x01fea20000100800 */
        /* <DEDUP_REMOVED lines=56> */
.L_x_1500:
[----:B------:R-:W-:Y:S05]  /*d0b0*/  BSYNC B2 ;  /* 0x0000000000027941 */ /* 0x000fea0003800000 */
.L_x_1499:
        /* <DEDUP_REMOVED lines=48> */
.L_x_1502:
[----:B------:R-:W-:Y:S05]  /*d3c0*/  BSYNC B2 ;  /* 0x0000000000027941 */ /* 0x000fea0003800000 */
.L_x_1501:
[----:B------:R-:W-:Y:S04]  /*d3d0*/  BSSY B2, `(.L_x_1503) ;  /* 0x0000030000027945 */ /* 0x000fe80003800000 */
[----:B------:R-:W-:Y:S05]  /*d3e0*/  @P2 BRA `(.L_x_1504) ;  /* 0x0000000000b82947 */ /* 0x000fea0003800000 */
[----:B01---5:R-:W0:Y:S01]  /*d3f0*/  LDS.128 R12, [R56+0xa000] ;  /* 0x00a00000380c7984 */ /* 0x023e220000000c00 */
        /* <DEDUP_REMOVED lines=45> */
.L_x_1504:
[----:B------:R-:W-:Y:S05]  /*d6d0*/  BSYNC B2 ;  /* 0x0000000000027941 */ /* 0x000fea0003800000 */
.L_x_1503:
        /* <DEDUP_REMOVED lines=47> */
.L_x_1498:
[----:B------:R-:W-:Y:S05]  /*d9d0*/  BSYNC B1 ;  /* 0x0000000000017941 */ /* 0x000fea0003800000 */
.L_x_1497:
        /* <DEDUP_REMOVED lines=58> */
.L_x_1507:
[----:B------:R-:W-:Y:S05]  /*dd80*/  BSYNC B1 ;  /* 0x0000000000017941 */ /* 0x000fea0003800000 */
.L_x_1506:
        /* <DEDUP_REMOVED lines=48> */
.L_x_1509:
[----:B------:R-:W-:Y:S05]  /*e090*/  BSYNC B1 ;  /* 0x0000000000017941 */ /* 0x000fea0003800000 */
.L_x_1508:
        /* <DEDUP_REMOVED lines=11> */
[C---:B------:R-:W-:Y:S01]  /*e150*/  LOP3.LUT R26, R83.reuse, 0xffff0000, RZ, 0xc0, !PT ;  /* 0xffff0000531a7812 */ /* 0x040fe200078ec0ff */
[----:B------:R-:W-:Y:S01]  /*e160*/  IMAD.U32 R27, R83, 0x10000, RZ ;  /* 0x00010000531b7824 */ /* 0x000fe200078e00ff */
[----:B------:R-:W-:Y:S02]  /*e170*/  LOP3.LUT R24, R41, 0xffff0000, RZ, 0xc0, !PT ;  /* 0xffff000029187812 */ /* 0x000fe400078ec0ff */
[----:B------:R-:W-:Y:S01]  /*e180*/  PRMT R82, R82, 0x5410, R7 ;  /* 0x0000541052527816 */ /* 0x000fe20000000007 */
        /* <DEDUP_REMOVED lines=8> */
[----:B------:R-:W-:Y:S01]  /*e210*/  FMUL.FTZ R30, R15, R26 ;  /* 0x0000001a0f1e7220 */ /* 0x000fe20000410000 */
[----:B------:R-:W-:-:S02]  /*e220*/  IMAD.U32 R12, R13, 0x10000, RZ ;  /* 0x000100000d0c7824 */ /* 0x000fc400078e00ff */
[C---:B------:R-:W-:Y:S01]  /*e230*/  FFMA.FTZ R29, R20.reuse, R25, -R29 ;  /* 0x00000019141d7223 */ /* 0x040fe2000001081d */
[----:B------:R-:W-:Y:S01]  /*e240*/  FFMA.FTZ R28, R20, R27, R14 ;  /* 0x0000001b141c7223 */ /* 0x000fe2000001000e */
[-C--:B------:R-:W-:Y:S01]  /*e250*/  FMUL.FTZ R20, R15, R24.reuse ;  /* 0x000000180f147220 */ /* 0x080fe20000410000 */
[----:B------:R-:W-:Y:S01]  /*e260*/  IMAD.U32 R15, R82, 0x10000, RZ ;  /* 0x00010000520f7824 */ /* 0x000fe200078e00ff */
[----:B------:R-:W-:Y:S01]  /*e270*/  LOP3.LUT R13, R13, 0xffff0000, RZ, 0xc0, !PT ;  /* 0xffff00000d0d7812 */ /* 0x000fe200078ec0ff */
[----:B------:R-:W-:Y:S01]  /*e280*/  IMAD.U32 R14, R40, 0x10000, RZ ;  /* 0x00010000280e7824 */ /* 0x000fe200078e00ff */
[----:B------:R-:W-:Y:S01]  /*e290*/  LOP3.LUT R82, R82, 0xffff0000, RZ, 0xc0, !PT ;  /* 0xffff000052527812 */ /* 0x000fe200078ec0ff */
[C---:B------:R-:W-:Y:S01]  /*e2a0*/  FFMA.FTZ R30, R21.reuse, R24, -R30 ;  /* 0x00000018151e7223 */ /* 0x040fe2000001081e */
[----:B------:R-:W-:Y:S01]  /*e2b0*/  LOP3.LUT R40, R40, 0xffff0000, RZ, 0xc0, !PT ;  /* 0xffff000028287812 */ /* 0x000fe200078ec0ff */
[----:B------:R-:W-:Y:S01]  /*e2c0*/  FFMA.FTZ R25, R21, R26, R20 ;  /* 0x0000001a15197223 */ /* 0x000fe20000010014 */
[CC--:B------:R-:W-:Y:S01]  /*e2d0*/  FMUL.FTZ R21, R7.reuse, R15.reuse ;  /* 0x0000000f07157220 */ /* 0x0c0fe20000410000 */
        /* <DEDUP_REMOVED lines=12> */
.L_x_1511:
[----:B------:R-:W-:Y:S05]  /*e3a0*/  BSYNC B1 ;  /* 0x0000000000017941 */ /* 0x000fea0003800000 */
.L_x_1510:
[----:B------:R-:W-:Y:S05]  /*e3b0*/  @P3 BRA `(.L_x_1505) ;  /* 0x0000005000383947 */ /* 0x000fea0003800000 */
[----:B012--5:R-:W0:Y:S01]  /*e3c0*/  LDS.128 R12, [R38+0xf000] ;  /* 0x00f00000260c7984 */ /* 0x027e220000000c00 */
[----:B------:R-:W-:Y:S02]  /*e3d0*/  SHF.R.U64 R7, R4, 0x10, R5 ;  /* 0x0000001004077819 */ /* 0x000fe40000001205 */
[----:B------:R-:W-:Y:S02]  /*e3e0*/  SHF.R.U32.HI R4, RZ, 0x10, R9 ;  /* 0x00000010ff047819 */ /* 0x000fe40000011609 */
[----:B------:R-:W-:Y:S02]  /*e3f0*/  SHF.R.U32.HI R6, RZ, 0x10, R5 ;  /* 0x00000010ff067819 */ /* 0x000fe40000011605 */
[----:B------:R-:W-:Y:S02]  /*e400*/  SHF.R.U64 R5, R8, 0x10, R9 ;  /* 0x0000001008057819 */ /* 0x000fe40000001209 */
[----:B------:R-:W-:Y:S02]  /*e410*/  PRMT R11, R11, 0x5410, R4 ;  /* 0x000054100b0b7816 */ /* 0x000fe40000000004 */
[----:B------:R-:W-:-:S02]  /*e420*/  PRMT R9, R3, 0x5410, R6 ;  /* 0x0000541003097816 */ /* 0x000fc40000000006 */
[----:B------:R-:W-:Y:S02]  /*e430*/  PRMT R20, R10, 0x5410, R5 ;  /* 0x000054100a147816 */ /* 0x000fe40000000005 */
[----:B------:R-:W-:Y:S01]  /*e440*/  PRMT R8, R0, 0x5410, R7 ;  /* 0x0000541000087816 */ /* 0x000fe20000000007 */
[----:B------:R-:W-:Y:S01]  /*e450*/  IMAD.U32 R10, R9, 0x10000, RZ ;  /* 0x00010000090a7824 */ /* 0x000fe200078e00ff */
[----:B------:R-:W-:Y:S02]  /*e460*/  LOP3.LUT R21, R11, 0xffff0000, RZ, 0xc0, !PT ;  /* 0xffff00000b157812 */ /* 0x000fe400078ec0ff */
[----:B------:R-:W-:Y:S01]  /*e470*/  LOP3.LUT R9, R9, 0xffff0000, RZ, 0xc0, !PT ;  /* 0xffff000009097812 */ /* 0x000fe200078ec0ff */
[C---:B0-----:R-:W-:Y:S01]  /*e480*/  IMAD.U32 R5, R14.reuse, 0x10000, RZ ;  /* 0x000100000e057824 */ /* 0x041fe200078e00ff */
[----:B------:R-:W-:Y:S01]  /*e490*/  LOP3.LUT R6, R14, 0xffff0000, RZ, 0xc0, !PT ;  /* 0xffff00000e067812 */ /* 0x000fe200078ec0ff */
[C---:B------:R-:W-:Y:S01]  /*e4a0*/  IMAD.U32 R7, R15.reuse, 0x10000, RZ ;  /* 0x000100000f077824 */ /* 0x040fe200078e00ff */
[----:B------:R-:W-:Y:S01]  /*e4b0*/  LOP3.LUT R14, R15, 0xffff0000, RZ, 0xc0, !PT ;  /* 0xffff00000f0e7812 */ /* 0x000fe200078ec0ff */
[----:B------:R-:W-:Y:S01]  /*e4c0*/  IMAD.U32 R15, R11, 0x10000, RZ ;  /* 0x000100000b0f7824 */ /* 0x000fe200078e00ff */
[C---:B------:R-:W-:Y:S01]  /*e4d0*/  LOP3.LUT R3, R12.reuse, 0xffff0000, RZ, 0xc0, !PT ;  /* 0xffff00000c037812 */ /* 0x040fe200078ec0ff */
[----:B------:R-:W-:Y:S01]  /*e4e0*/  IMAD.U32 R0, R12, 0x10000, RZ ;  /* 0x000100000c007824 */ /* 0x000fe200078e00ff */
        /* <DEDUP_REMOVED lines=8> */
[C---:B------:R-:W-:Y:S01]  /*e570*/  IMAD.U32 R6, R20.reuse, 0x10000, RZ ;  /* 0x0001000014067824 */ /* 0x040fe200078e00ff */
[----:B------:R-:W-:Y:S01]  /*e580*/  LOP3.LUT R11, R20, 0xffff0000, RZ, 0xc0, !PT ;  /* 0xffff0000140b7812 */ /* 0x000fe200078ec0ff */
[C---:B------:R-:W-:Y:S01]  /*e590*/  IMAD.U32 R5, R8.reuse, 0x10000, RZ ;  /* 0x0001000008057824 */ /* 0x040fe200078e00ff */
[----:B------:R-:W-:Y:S01]  /*e5a0*/  LOP3.LUT R9, R8, 0xffff0000, RZ, 0xc0, !PT ;  /* 0xffff000008097812 */ /* 0x000fe200078ec0ff */
[----:B------:R-:W-:Y:S01]  /*e5b0*/  FFMA.FTZ R21, R7, R21, R14 ;  /* 0x0000001507157223 */ /* 0x000fe2000001000e */
[----:B------:R-:W-:-:S02]  /*e5c0*/  IMAD.U32 R4, R13, 0x10000, RZ ;  /* 0x000100000d047824 */ /* 0x000fc400078e00ff */
        /* <DEDUP_REMOVED lines=8> */
[----:B------:R-:W-:Y:S02]  /*e650*/  F2FP.BF16.F32.PACK_AB R6, R15, R24 ;  /* 0x000000180f06723e */ /* 0x000fe400000010ff */
[----:B------:R-:W-:-:S02]  /*e660*/  F2FP.BF16.F32.PACK_AB R4, R0, R5 ;  /* 0x000000050004723e */ /* 0x000fc400000010ff */
[----:B------:R-:W-:Y:S02]  /*e670*/  F2FP.BF16.F32.PACK_AB R7, R21, R26 ;  /* 0x0000001a1507723e */ /* 0x000fe400000010ff */
[----:B------:R-:W-:-:S05]  /*e680*/  F2FP.BF16.F32.PACK_AB R5, R12, R13 ;  /* 0x0000000d0c05723e */ /* 0x000fca00000010ff */
[----:B------:R0:W-:Y:S01]  /*e690*/  STS.128 [R38+0xf000], R4 ;  /* 0x00f0000426007388 */ /* 0x0001e20000000c00 */
[----:B------:R-:W-:Y:S05]  /*e6a0*/  BRA `(.L_x_1505) ;  /* 0x0000004c007c7947 */ /* 0x000fea0003800000 */
.L_x_1454:
[----:B------:R-:W2:Y:S04]  /*e6b0*/  LDL R3, [R1+0x7c] ;  /* 0x00007c0001037983 */ /* 0x000ea80000100800 */
[----:B------:R-:W3:Y:S01]  /*e6c0*/  LDL R0, [R1+0x78] ;  /* 0x0000780001007983 */ /* 0x000ee20000100800 */
[-C--:B------:R-:W-:Y:S01]  /*e6d0*/  ISETP.GE.AND P0, PT, R18, R21.reuse, PT ;  /* 0x000000151200720c */ /* 0x080fe20003f06270 */
[----:B------:R-:W-:Y:S01]  /*e6e0*/  BSSY B1, `(.L_x_1512) ;  /* 0x0000032000017945 */ /* 0x000fe20003800000 */
[----:B------:R-:W-:Y:S01]  /*e6f0*/  ISETP.GE.AND P1, PT, R235, R21, PT ;  /* 0x00000015eb00720c */ /* 0x000fe20003f26270 */
[----:B------:R-:W-:Y:S01]  /*e700*/  IMAD.MOV.U32 R20, RZ, RZ, R40 ;  /* 0x000000ffff147224 */ /* 0x000fe200078e0028 */
[----:B------:R-:W-:Y:S01]  /*e710*/  CS2R R34, SRZ ;  /* 0x0000000000227805 */ /* 0x000fe2000001ff00 */
[----:B------:R-:W-:Y:S01]  /*e720*/  IMAD.MOV.U32 R8, RZ, RZ, R24 ;  /* 0x000000ffff087224 */ /* 0x000fe200078e0018 */
[----:B------:R-:W-:Y:S01]  /*e730*/  CS2R R6, SRZ ;  /* 0x0000000000067805 */ /* 0x000fe2000001ff00 */
[----:B------:R-:W-:Y:S01]  /*e740*/  IMAD.MOV.U32 R9, RZ, RZ, R83 ;  /* 0x000000ffff097224 */ /* 0x000fe200078e0053 */
        /* <DEDUP_REMOVED lines=12> */
[----:B--2---:R-:W-:-:S02]  /*e810*/  ISETP.GE.AND P2, PT, R3, R21, PT ;  /* 0x000000150300720c */ /* 0x004fc40003f46270 */
[----:B---3--:R-:W-:Y:S01]  /*e820*/  ISETP.GE.AND P3, PT, R0, R21, PT ;  /* 0x000000150000720c */ /* 0x008fe20003f66270 */
[----:B------:R-:W-:Y:S01]  /*e830*/  IMAD.MOV.U32 R21, RZ, RZ, R27 ;  /* 0x000000ffff157224 */ /* 0x000fe200078e001b */
[----:B------:R-:W-:Y:S01]  /*e840*/  CS2R R26, SRZ ;  /* 0x00000000001a7805 */ /* 0x000fe2000001ff00 */
[----:B------:R-:W-:Y:S10]  /*e850*/  @P0 BRA `(.L_x_1513) ;  /* 0x0000000000680947 */ /* 0x000ff40003800000 */
[----:B------:R-:W-:Y:S01]  /*e860*/  IADD3 R3, P4, R12, R91, RZ ;  /* 0x0000005b0c037210 */ /* 0x000fe20007f9e0ff */
[----:B------:R-:W-:Y:S01]  /*e870*/  ULDC.64 UR4, c[0x0][0x3c8] ;  /* 0x0000f20000047ab9 */ /* 0x000fe20000000a00 */
[----:B------:R-:W-:Y:S01]  /*e880*/  IADD3 R0, P5, R10, R93, RZ ;  /* 0x0000005d0a007210 */ /* 0x000fe20007fbe0ff */
[----:B------:R-:W-:Y:S01]  /*e890*/  ULDC.64 UR6, c[0x0][0x3e0] ;  /* 0x0000f80000067ab9 */ /* 0x000fe20000000a00 */
[----:B------:R-:W-:Y:S01]  /*e8a0*/  CS2R R26, SRZ ;  /* 0x00000000001a7805 */ /* 0x000fe2000001ff00 */
[----:B------:R-:W-:Y:S01]  /*e8b0*/  IMAD.X R4, R13, 0x1, R97, P4 ;  /* 0x000000010d047824 */ /* 0x000fe200020e0661 */
[----:B------:R-:W-:Y:S01]  /*e8c0*/  LEA R48, P4, R3, UR4, 0x1 ;  /* 0x0000000403307c11 */ /* 0x000fe2000f8808ff */
[----:B------:R-:W-:Y:S01]  /*e8d0*/  ULDC UR4, c[0x0][0x3d4] ;  /* 0x0000f50000047ab9 */ /* 0x000fe20000000800 */
[----:B------:R-:W-:Y:S02]  /*e8e0*/  CS2R R24, SRZ ;  /* 0x0000000000187805 */ /* 0x000fe4000001ff00 */
[----:B------:R-:W-:-:S02]  /*e8f0*/  ISETP.GE.AND P6, PT, R228, UR4, PT ;  /* 0x00000004e4007c0c */ /* 0x000fc4000bfc6270 */
[----:B------:R-:W-:Y:S02]  /*e900*/  CS2R R6, SRZ ;  /* 0x0000000000067805 */ /* 0x000fe4000001ff00 */
[----:B------:R-:W-:Y:S01]  /*e910*/  LEA.HI.X R49, R3, UR5, R4, 0x1, P4 ;  /* 0x0000000503317c11 */ /* 0x000fe2000a0f0c04 */
[----:B------:R-:W-:Y:S01]  /*e920*/  IMAD.X R3, R11, 0x1, R101, P5 ;  /* 0x000000010b037824 */ /* 0x000fe200028e0665 */
[----:B------:R-:W-:Y:S02]  /*e930*/  ISETP.GE.AND P5, PT, R22, UR4, PT ;  /* 0x0000000416007c0c */ /* 0x000fe4000bfa6270 */
[----:B------:R-:W-:Y:S02]  /*e940*/  CS2R R4, SRZ ;  /* 0x0000000000047805 */ /* 0x000fe4000001ff00 */
[----:B------:R-:W-:Y:S02]  /*e950*/  LEA R52, P4, R0, UR6, 0x1 ;  /* 0x0000000600347c11 */ /* 0x000fe4000f8808ff */
[----:B------:R-:W-:-:S02]  /*e960*/  CS2R R46, SRZ ;  /* 0x00000000002e7805 */ /* 0x000fc4000001ff00 */
[----:B------:R-:W-:Y:S02]  /*e970*/  CS2R R44, SRZ ;  /* 0x00000000002c7805 */ /* 0x000fe4000001ff00 */
[----:B------:R-:W-:Y:S02]  /*e980*/  CS2R R30, SRZ ;  /* 0x00000000001e7805 */ /* 0x000fe4000001ff00 */
[----:B------:R-:W-:Y:S02]  /*e990*/  CS2R R28, SRZ ;  /* 0x00000000001c7805 */ /* 0x000fe4000001ff00 */
[----:B------:R-:W-:Y:S01]  /*e9a0*/  LEA.HI.X R53, R0, UR7, R3, 0x1, P4 ;  /* 0x0000000700357c11 */ /* 0x000fe2000a0f0c03 */
[----:B------:R-:W-:Y:S02]  /*e9b0*/  ULDC.64 UR8, c[0x0][0x208] ;  /* 0x0000820000087ab9 */ /* 0x000fe40000000a00 */
[----:B------:R0:W5:Y:S04]  /*e9c0*/  @!P6 LDG.E.128 R4, desc[UR8][R48.64+0x80] ;  /* 0x000080083004e981 */ /* 0x000168000c1e1d00 */
[----:B------:R0:W5:Y:S04]  /*e9d0*/  @!P5 LDG.E.128 R24, desc[UR8][R48.64] ;  /* 0x000000083018d981 */ /* 0x000168000c1e1d00 */
[----:B------:R0:W5:Y:S04]  /*e9e0*/  @!P5 LDG.E.128 R44, desc[UR8][R52.64] ;  /* 0x00000008342cd981 */ /* 0x000168000c1e1d00 */
[----:B------:R0:W5:Y:S02]  /*e9f0*/  @!P6 LDG.E.128 R28, desc[UR8][R52.64+0x80] ;  /* 0x00008008341ce981 */ /* 0x000164000c1e1d00 */
.L_x_1513:
[----:B------:R-:W-:Y:S05]  /*ea00*/  BSYNC B1 ;  /* 0x0000000000017941 */ /* 0x000fea0003800000 */
.L_x_1512:
[----:B------:R-:W-:Y:S01]  /*ea10*/  BSSY B1, `(.L_x_1514) ;  /* 0x000001f000017945 */ /* 0x000fe20003800000 */
[----:B-----5:R-:W-:Y:S01]  /*ea20*/  IMAD.MOV.U32 R56, RZ, RZ, R6 ;  /* 0x000000ffff387224 */ /* 0x020fe200078e0006 */
[----:B0-----:R-:W-:Y:S01]  /*ea30*/  CS2R R48, SRZ ;  /* 0x0000000000307805 */ /* 0x001fe2000001ff00 */
        /* <DEDUP_REMOVED lines=8> */
[----:B------:R-:W-:Y:S01]  /*eac0*/  LEA R52, P4, R3, UR4, 0x1 ;  /* 0x0000000403347c11 */ /* 0x000fe2000f8808ff */
[----:B------:R-:W-:Y:S01]  /*ead0*/  ULDC UR4, c[0x0][0x3d4] ;  /* 0x0000f50000047ab9 */ /* 0x000fe20000000800 */
[----:B------:R-:W-:-:S02]  /*eae0*/  IADD3 R0, P5, P6, R93, R90, R10 ;  /* 0x0000005a5d007210 */ /* 0x000fc40007ebe00a */
[----:B------:R-:W-:Y:S02]  /*eaf0*/  CS2R R34, SRZ ;  /* 0x0000000000227805 */ /* 0x000fe4000001ff00 */
[----:B------:R-:W-:Y:S02]  /*eb00*/  LEA.HI.X R53, R3, UR5, R32, 0x1, P4 ;  /* 0x0000000503357c11 */ /* 0x000fe4000a0f0c20 */
[----:B------:R-:W-:Y:S02]  /*eb10*/  CS2R R32, SRZ ;  /* 0x0000000000207805 */ /* 0x000fe4000001ff00 */
[----:B------:R-:W-:Y:S02]  /*eb20*/  IADD3.X R3, R101, R88, R11, P5, P6 ;  /* 0x0000005865037210 */ /* 0x000fe40002fec40b */
[----:B------:R-:W-:Y:S02]  /*eb30*/  CS2R R50, SRZ ;  /* 0x0000000000327805 */ /* 0x000fe4000001ff00 */
[----:B------:R-:W-:-:S02]  /*eb40*/  ISETP.GE.AND P5, PT, R22, UR4, PT ;  /* 0x0000000416007c0c */ /* 0x000fc4000bfa6270 */
[----:B------:R-:W-:Y:S02]  /*eb50*/  CS2R R48, SRZ ;  /* 0x0000000000307805 */ /* 0x000fe4000001ff00 */
[----:B------:R-:W-:Y:S02]  /*eb60*/  ISETP.GE.AND P6, PT, R228, UR4, PT ;  /* 0x00000004e4007c0c */ /* 0x000fe4000bfc6270 */
[----:B------:R-:W-:Y:S02]  /*eb70*/  CS2R R42, SRZ ;  /* 0x00000000002a7805 */ /* 0x000fe4000001ff00 */
[C---:B------:R-:W-:Y:S02]  /*eb80*/  LEA R54, P4, R0.reuse, UR6, 0x1 ;  /* 0x0000000600367c11 */ /* 0x040fe4000f8808ff */
[----:B------:R-:W-:Y:S01]  /*eb90*/  CS2R R40, SRZ ;  /* 0x0000000000287805 */ /* 0x000fe2000001ff00 */
[----:B------:R-:W-:Y:S01]  /*eba0*/  ULDC.64 UR8, c[0x0][0x208] ;  /* 0x0000820000087ab9 */ /* 0x000fe20000000a00 */
[----:B------:R-:W-:Y:S01]  /*ebb0*/  LEA.HI.X R55, R0, UR7, R3, 0x1, P4 ;  /* 0x0000000700377c11 */ /* 0x000fe2000a0f0c03 */
[----:B------:R0:W5:Y:S04]  /*ebc0*/  @!P5 LDG.E.128 R36, desc[UR8][R52.64] ;  /* 0x000000083424d981 */ /* 0x000168000c1e1d00 */
[----:B------:R0:W5:Y:S04]  /*ebd0*/  @!P6 LDG.E.128 R32, desc[UR8][R52.64+0x80] ;  /* 0x000080083420e981 */ /* 0x000168000c1e1d00 */
[----:B------:R0:W5:Y:S04]  /*ebe0*/  @!P5 LDG.E.128 R48, desc[UR8][R54.64] ;  /* 0x000000083630d981 */ /* 0x000168000c1e1d00 */
[----:B------:R0:W5:Y:S02]  /*ebf0*/  @!P6 LDG.E.128 R40, desc[UR8][R54.64+0x80] ;  /* 0x000080083628e981 */ /* 0x000164000c1e1d00 */
.L_x_1515:
[----:B------:R-:W-:Y:S05]  /*ec00*/  BSYNC B1 ;  /* 0x0000000000017941 */ /* 0x000fea0003800000 */
.L_x_1514:
[----:B------:R-:W-:Y:S01]  /*ec10*/  IMAD.MOV.U32 R0, RZ, RZ, R4 ;  /* 0x000000ffff007224 */ /* 0x000fe200078e0004 */
[----:B------:R-:W1:Y:S01]  /*ec20*/  LDC R99, c[0x0][0x428] ;  /* 0x00010a00ff637b82 */ /* 0x000e620000000800 */
[----:B------:R-:W-:Y:S01]  /*ec30*/  IMAD.MOV.U32 R3, RZ, RZ, R5 ;  /* 0x000000ffff037224 */ /* 0x000fe200078e0005 */
[----:B------:R-:W-:Y:S01]  /*ec40*/  BSSY B1, `(.L_x_1516) ;  /* 0x0000050000017945 */ /* 0x000fe20003800000 */
        /* <DEDUP_REMOVED lines=23> */
[----:B------:R-:W-:-:S02]  /*edc0*/  PRMT R122, R56, 0x7610, R122 ;  /* 0x00007610387a7816 */ /* 0x000fc4000000007a */
[----:B------:R-:W-:Y:S02]  /*edd0*/  CS2R R66, SRZ ;  /* 0x0000000000427805 */ /* 0x000fe4000001ff00 */
[----:B------:R-:W-:Y:S01]  /*ede0*/  PRMT R92, R92, 0x5410, R0 ;  /* 0x000054105c5c7816 */ /* 0x000fe20000000000 */
[----:B------:R-:W-:Y:S01]  /*edf0*/  IMAD.MOV.U32 R0, RZ, RZ, R45 ;  /* 0x000000ffff007224 */ /* 0x000fe200078e002d */
[----:B------:R-:W-:Y:S01]  /*ee00*/  PRMT R141, R3, 0x7610, R141 ;  /* 0x00007610038d7816 */ /* 0x000fe2000000008d */
[----:B------:R-:W-:Y:S01]  /*ee10*/  IMAD.MOV.U32 R3, RZ, RZ, R34 ;  /* 0x000000ffff037224 */ /* 0x000fe200078e0022 */
[----:B------:R-:W-:Y:S02]  /*ee20*/  PRMT R123, R57, 0x7610, R123 ;  /* 0x00007610397b7816 */ /* 0x000fe4000000007b */
[----:B------:R-:W-:Y:S02]  /*ee30*/  CS2R R54, SRZ ;  /* 0x0000000000367805 */ /* 0x000fe4000001ff00 */
[----:B------:R-:W-:-:S02]  /*ee40*/  PRMT R114, R52, 0x7610, R114 ;  /* 0x0000761034727816 */ /* 0x000fc40000000072 */
[----:B------:R-:W-:Y:S02]  /*ee50*/  CS2R R52, SRZ ;  /* 0x0000000000347805 */ /* 0x000fe4000001ff00 */
[----:B------:R-:W-:Y:S02]  /*ee60*/  PRMT R140, R0, 0x7610, R140 ;  /* 0x00007610008c7816 */ /* 0x000fe4000000008c */
[----:B------:R-:W-:Y:S02]  /*ee70*/  CS2R R58, SRZ ;  /* 0x00000000003a7805 */ /* 0x000fe4000001ff00 */
[----:B------:R-:W-:Y:S02]  /*ee80*/  PRMT R113, R3, 0x7610, R113 ;  /* 0x0000761003717816 */ /* 0x000fe40000000071 */
        /* <DEDUP_REMOVED lines=12> */
[----:B-1----:R-:W-:Y:S06]  /*ef50*/  @P2 BRA `(.L_x_1517) ;  /* 0x0000000000782947 */ /* 0x002fec0003800000 */
[----:B------:R-:W-:Y:S01]  /*ef60*/  LEA R0, P4, R84, R12, 0x6 ;  /* 0x0000000c54007211 */ /* 0x000fe200078830ff */
[----:B------:R-:W-:Y:S01]  /*ef70*/  ULDC.64 UR4, c[0x0][0x3c8] ;  /* 0x0000f20000047ab9 */ /* 0x000fe20000000a00 */
[----:B------:R-:W-:Y:S01]  /*ef80*/  ULDC.64 UR6, c[0x0][0x3e0] ;  /* 0x0000f80000067ab9 */ /* 0x000fe20000000a00 */
[----:B------:R-:W-:Y:S02]  /*ef90*/  CS2R R58, SRZ ;  /* 0x00000000003a7805 */ /* 0x000fe4000001ff00 */
[----:B------:R-:W-:Y:S02]  /*efa0*/  IADD3 R3, P5, R0, R91, RZ ;  /* 0x0000005b00037210 */ /* 0x000fe40007fbe0ff */
[----:B------:R-:W-:Y:S02]  /*efb0*/  CS2R R56, SRZ ;  /* 0x0000000000387805 */ /* 0x000fe4000001ff00 */
[----:B------:R-:W-:Y:S02]  /*efc0*/  LEA.HI.X R52, R84, R13, R85, 0x6, P4 ;  /* 0x0000000d54347211 */ /* 0x000fe400020f3455 */
[----:B------:R-:W-:-:S02]  /*efd0*/  CS2R R82, SRZ ;  /* 0x0000000000527805 */ /* 0x000fc4000001ff00 */
[----:B------:R-:W-:Y:S02]  /*efe0*/  LEA R0, P4, R14, R10, 0x6 ;  /* 0x0000000a0e007211 */ /* 0x000fe400078830ff */
[----:B------:R-:W-:Y:S02]  /*eff0*/  CS2R R80, SRZ ;  /* 0x0000000000507805 */ /* 0x000fe4000001ff00 */
[----:B------:R-:W-:Y:S01]  /*f000*/  CS2R R62, SRZ ;  /* 0x00000000003e7805 */ /* 0x000fe2000001ff00 */
[----:B------:R-:W-:Y:S01]  /*f010*/  IMAD.X R52, R52, 0x1, R97, P5 ;  /* 0x0000000134347824 */ /* 0x000fe200028e0661 */
[----:B------:R-:W-:Y:S01]  /*f020*/  LEA R86, P5, R3, UR4, 0x1 ;  /* 0x0000000403567c11 */ /* 0x000fe2000f8a08ff */
[----:B------:R-:W-:Y:S01]  /*f030*/  ULDC UR4, c[0x0][0x3d4] ;  /* 0x0000f50000047ab9 */ /* 0x000fe20000000800 */
[----:B------:R-:W-:Y:S02]  /*f040*/  IADD3 R0, P6, R0, R93, RZ ;  /* 0x0000005d00007210 */ /* 0x000fe40007fde0ff */
[----:B------:R-:W-:-:S02]  /*f050*/  CS2R R60, SRZ ;  /* 0x00000000003c7805 */ /* 0x000fc4000001ff00 */
[----:B------:R-:W-:Y:S01]  /*f060*/  LEA.HI.X R54, R14, R11, R15, 0x6, P4 ;  /* 0x0000000b0e367211 */ /* 0x000fe200020f340f */
[----:B------:R-:W-:Y:S01]  /*f070*/  ULDC.64 UR8, c[0x0][0x208] ;  /* 0x0000820000087ab9 */ /* 0x000fe20000000a00 */
[----:B------:R-:W-:Y:S02]  /*f080*/  LEA.HI.X R87, R3, UR5, R52, 0x1, P5 ;  /* 0x0000000503577c11 */ /* 0x000fe4000a8f0c34 */
[----:B------:R-:W-:Y:S02]  /*f090*/  CS2R R52, SRZ ;  /* 0x0000000000347805 */ /* 0x000fe4000001ff00 */
[----:B------:R-:W-:Y:S01]  /*f0a0*/  ISETP.GE.AND P5, PT, R22, UR4, PT ;  /* 0x0000000416007c0c */ /* 0x000fe2000bfa6270 */
[----:B------:R-:W-:Y:S01]  /*f0b0*/  IMAD.X R3, R54, 0x1, R101, P6 ;  /* 0x0000000136037824 */ /* 0x000fe200030e0665 */
[----:B------:R-:W-:Y:S02]  /*f0c0*/  ISETP.GE.AND P6, PT, R228, UR4, PT ;  /* 0x00000004e4007c0c */ /* 0x000fe4000bfc6270 */
[----:B------:R-:W-:-:S02]  /*f0d0*/  CS2R R54, SRZ ;  /* 0x0000000000367805 */ /* 0x000fc4000001ff00 */
[----:B------:R-:W-:-:S04]  /*f0e0*/  LEA R88, P4, R0, UR6, 0x1 ;  /* 0x0000000600587c11 */ /* 0x000fc8000f8808ff */
[----:B------:R-:W-:-:S03]  /*f0f0*/  LEA.HI.X R89, R0, UR7, R3, 0x1, P4 ;  /* 0x0000000700597c11 */ /* 0x000fc6000a0f0c03 */
[----:B------:R0:W5:Y:S04]  /*f100*/  @!P5 LDG.E.128 R56, desc[UR8][R86.64] ;  /* 0x000000085638d981 */ /* 0x000168000c1e1d00 */
[----:B------:R0:W5:Y:S04]  /*f110*/  @!P6 LDG.E.128 R52, desc[UR8][R86.64+0x80] ;  /* 0x000080085634e981 */ /* 0x000168000c1e1d00 */
[----:B------:R0:W5:Y:S04]  /*f120*/  @!P5 LDG.E.128 R80, desc[UR8][R88.64] ;  /* 0x000000085850d981 */ /* 0x000168000c1e1d00 */
[----:B------:R0:W5:Y:S02]  /*f130*/  @!P6 LDG.E.128 R60, desc[UR8][R88.64+0x80] ;  /* 0x00008008583ce981 */ /* 0x000164000c1e1d00 */
.L_x_1517:
[----:B------:R-:W-:Y:S05]  /*f140*/  BSYNC B1 ;  /* 0x0000000000017941 */ /* 0x000fea0003800000 */
.L_x_1516:
[----:B------:R-:W-:Y:S04]  /*f150*/  BSSY B1, `(.L_x_1518) ;  /* 0x0000020000017945 */ /* 0x000fe80003800000 */
[----:B------:R-:W-:Y:S05]  /*f160*/  @P3 BRA `(.L_x_1519) ;  /* 0x0000000000783947 */ /* 0x000fea0003800000 */
[----:B------:R-:W-:Y:S01]  /*f170*/  IMAD.WIDE.U32 R12, R84, 0x60, R12 ;  /* 0x00000060540c7825 */ /* 0x000fe200078e000c */
[----:B------:R-:W-:Y:S01]  /*f180*/  ULDC.64 UR4, c[0x0][0x3c8] ;  /* 0x0000f20000047ab9 */ /* 0x000fe20000000a00 */
[----:B------:R-:W-:Y:S01]  /*f190*/  ULDC.64 UR6, c[0x0][0x3e0] ;  /* 0x0000f80000067ab9 */ /* 0x000fe20000000a00 */
[----:B------:R-:W-:Y:S01]  /*f1a0*/  CS2R R70, SRZ ;  /* 0x0000000000467805 */ /* 0x000fe2000001ff00 */
[----:B------:R-:W-:Y:S01]  /*f1b0*/  IMAD.WIDE.U32 R10, R14, 0x60, R10 ;  /* 0x000000600e0a7825 */ /* 0x000fe200078e000a */
[----:B------:R-:W-:Y:S02]  /*f1c0*/  IADD3 R91, P4, R91, R12, RZ ;  /* 0x0000000c5b5b7210 */ /* 0x000fe40007f9e0ff */
[----:B------:R-:W-:Y:S02]  /*f1d0*/  CS2R R68, SRZ ;  /* 0x0000000000447805 */ /* 0x000fe4000001ff00 */
[----:B------:R-:W-:Y:S01]  /*f1e0*/  CS2R R66, SRZ ;  /* 0x0000000000427805 */ /* 0x000fe2000001ff00 */
[----:B------:R-:W-:Y:S01]  /*f1f0*/  IMAD R0, R85, 0x60, RZ ;  /* 0x0000006055007824 */ /* 0x000fe200078e02ff */
[----:B------:R-:W-:Y:S01]  /*f200*/  IADD3 R93, P5, R93, R10, RZ ;  /* 0x0000000a5d5d7210 */ /* 0x000fe20007fbe0ff */
[----:B------:R-:W-:Y:S01]  /*f210*/  IMAD R3, R15, 0x60, RZ ;  /* 0x000000600f037824 */ /* 0x000fe200078e02ff */
[----:B------:R-:W-:-:S02]  /*f220*/  CS2R R64, SRZ ;  /* 0x0000000000407805 */ /* 0x000fc4000001ff00 */
[----:B------:R-:W-:Y:S02]  /*f230*/  CS2R R78, SRZ ;  /* 0x00000000004e7805 */ /* 0x000fe4000001ff00 */
[----:B------:R-:W-:Y:S02]  /*f240*/  IADD3.X R12, R97, R13, R0, P4, !PT ;  /* 0x0000000d610c7210 */ /* 0x000fe400027fe400 */
[----:B------:R-:W-:Y:S02]  /*f250*/  CS2R R76, SRZ ;  /* 0x00000000004c7805 */ /* 0x000fe4000001ff00 */
[----:B------:R-:W-:Y:S01]  /*f260*/  LEA R10, P4, R91, UR4, 0x1 ;  /* 0x000000045b0a7c11 */ /* 0x000fe2000f8808ff */
[----:B------:R-:W-:Y:S01]  /*f270*/  ULDC UR4, c[0x0][0x3d4] ;  /* 0x0000f50000047ab9 */ /* 0x000fe20000000800 */
[----:B------:R-:W-:Y:S02]  /*f280*/  IADD3.X R0, R101, R11, R3, P5, !PT ;  /* 0x0000000b65007210 */ /* 0x000fe40002ffe403 */
[----:B------:R-:W-:-:S02]  /*f290*/  CS2R R74, SRZ ;  /* 0x00000000004a7805 */ /* 0x000fc4000001ff00 */
[----:B------:R-:W-:Y:S02]  /*f2a0*/  ISETP.GE.AND P5, PT, R22, UR4, PT ;  /* 0x0000000416007c0c */ /* 0x000fe4000bfa6270 */
[----:B------:R-:W-:Y:S02]  /*f2b0*/  CS2R R72, SRZ ;  /* 0x0000000000487805 */ /* 0x000fe4000001ff00 */
[----:B------:R-:W-:Y:S01]  /*f2c0*/  ISETP.GE.AND P6, PT, R228, UR4, PT ;  /* 0x00000004e4007c0c */ /* 0x000fe2000bfc6270 */
[----:B------:R-:W-:Y:S01]  /*f2d0*/  ULDC.64 UR8, c[0x0][0x208] ;  /* 0x0000820000087ab9 */ /* 0x000fe20000000a00 */
[----:B------:R-:W-:Y:S02]  /*f2e0*/  LEA.HI.X R11, R91, UR5, R12, 0x1, P4 ;  /* 0x000000055b0b7c11 */ /* 0x000fe4000a0f0c0c */
[----:B------:R-:W-:-:S04]  /*f2f0*/  LEA R12, P4, R93, UR6, 0x1 ;  /* 0x000000065d0c7c11 */ /* 0x000fc8000f8808ff */
[----:B------:R-:W-:Y:S01]  /*f300*/  LEA.HI.X R13, R93, UR7, R0, 0x1, P4 ;  /* 0x000000075d0d7c11 */ /* 0x000fe2000a0f0c00 */
[----:B------:R1:W5:Y:S04]  /*f310*/  @!P5 LDG.E.128 R68, desc[UR8][R10.64] ;  /* 0x000000080a44d981 */ /* 0x000368000c1e1d00 */
[----:B------:R1:W5:Y:S04]  /*f320*/  @!P6 LDG.E.128 R64, desc[UR8][R10.64+0x80] ;  /* 0x000080080a40e981 */ /* 0x000368000c1e1d00 */
[----:B------:R1:W5:Y:S04]  /*f330*/  @!P5 LDG.E.128 R76, desc[UR8][R12.64] ;  /* 0x000000080c4cd981 */ /* 0x000368000c1e1d00 */
[----:B------:R1:W5:Y:S02]  /*f340*/  @!P6 LDG.E.128 R72, desc[UR8][R12.64+0x80] ;  /* 0x000080080c48e981 */ /* 0x000364000c1e1d00 */
.L_x_1519:
[----:B------:R-:W-:Y:S05]  /*f350*/  BSYNC B1 ;  /* 0x0000000000017941 */ /* 0x000fea0003800000 */
.L_x_1518:
[----:B0-----:R-:W2:Y:S04]  /*f360*/  LDL R87, [R1+0x14] ;  /* 0x0000140001577983 */ /* 0x001ea80000100800 */
[----:B------:R-:W3:Y:S01]  /*f370*/  LDL R86, [R1+0x64] ;  /* 0x0000640001567983 */ /* 0x000ee20000100800 */
[----:B------:R-:W-:Y:S01]  /*f380*/  IMAD.MOV.U32 R3, RZ, RZ, R33 ;  /* 0x000000ffff037224 */ /* 0x000fe200078e0021 */
[----:B------:R-:W-:Y:S01]  /*f390*/  ISETP.NE.AND P4, PT, R99, 0x1, PT ;  /* 0x000000016300780c */ /* 0x000fe20003f85270 */
[----:B-1----:R-:W-:Y:S01]  /*f3a0*/  IMAD.MOV.U32 R11, RZ, RZ, R39 ;  /* 0x000000ffff0b7224 */ /* 0x002fe200078e0027 */
[----:B------:R-:W-:Y:S01]  /*f3b0*/  ULDC.64 UR4, c[0x0][0x3c8] ;  /* 0x0000f20000047ab9 */ /* 0x000fe20000000a00 */
        /* <DEDUP_REMOVED lines=14> */
[----:B------:R-:W0:Y:S01]  /*f4a0*/  @P4 LDC R0, c[0x0][0x42c] ;  /* 0x00010b00ff004b82 */ /* 0x000e220000000800 */
[----:B------:R-:W-:Y:S01]  /*f4b0*/  PRMT R130, R10, 0x7610, R130 ;  /* 0x000076100a827816 */ /* 0x000fe20000000082 */
[----:B------:R-:W-:Y:S01]  /*f4c0*/  IMAD.MOV.U32 R10, RZ, RZ, R42 ;  /* 0x000000ffff0a7224 */ /* 0x000fe200078e002a */
[----:B------:R-:W-:Y:S01]  /*f4d0*/  PRMT R134, R11, 0x7610, R134 ;  /* 0x000076100b867816 */ /* 0x000fe20000000086 */
[----:B-----5:R-:W-:Y:S01]  /*f4e0*/  IMAD.MOV.U32 R13, RZ, RZ, R54 ;  /* 0x000000ffff0d7224 */ /* 0x020fe200078e0036 */
[----:B------:R-:W-:Y:S01]  /*f4f0*/  ULDC.64 UR6, c[0x0][0x3e0] ;  /* 0x0000f80000067ab9 */ /* 0x000fe20000000a00 */
[----:B------:R-:W-:Y:S01]  /*f500*/  IMAD.MOV.U32 R12, RZ, RZ, R51 ;  /* 0x000000ffff0c7224 */ /* 0x000fe200078e0033 */
[----:B------:R-:W-:Y:S01]  /*f510*/  PRMT R117, R10, 0x7610, R117 ;  /* 0x000076100a757816 */ /* 0x000fe20000000075 */
[----:B------:R-:W1:Y:S01]  /*f520*/  @P4 LDC R11, c[0x0][0x430] ;  /* 0x00010c00ff0b4b82 */ /* 0x000e620000000800 */
[----:B------:R-:W-:Y:S01]  /*f530*/  IMAD.MOV.U32 R10, RZ, RZ, R41 ;  /* 0x000000ffff0a7224 */ /* 0x000fe200078e0029 */
[----:B------:R-:W-:-:S02]  /*f540*/  PRMT R89, R13, 0x7610, R89 ;  /* 0x000076100d597816 */ /* 0x000fc40000000059 */
[----:B------:R-:W-:Y:S02]  /*f550*/  PRMT R135, R12, 0x7610, R135 ;  /* 0x000076100c877816 */ /* 0x000fe40000000087 */
[----:B------:R-:W-:Y:S01]  /*f560*/  PRMT R120, R10, 0x7610, R120 ;  /* 0x000076100a787816 */ /* 0x000fe20000000078 */
[----:B------:R-:W-:Y:S02]  /*f570*/  IMAD.MOV.U32 R10, RZ, RZ, R48 ;  /* 0x000000ffff0a7224 */ /* 0x000fe400078e0030 */
[----:B--2---:R-:W-:-:S03]  /*f580*/  IMAD R3, R87, 0x80, R18 ;  /* 0x0000008057037824 */ /* 0x004fc600078e0212 */
[----:B------:R-:W-:Y:S01]  /*f590*/  PRMT R136, R10, 0x7610, R136 ;  /* 0x000076100a887816 */ /* 0x000fe20000000088 */
[----:B------:R-:W2:Y:S01]  /*f5a0*/  LDL R87, [R1+0x70] ;  /* 0x0000700001577983 */ /* 0x000ea20000100800 */
[----:B------:R-:W-:Y:S02]  /*f5b0*/  IMAD.MOV.U32 R10, RZ, RZ, R55 ;  /* 0x000000ffff0a7224 */ /* 0x000fe400078e0037 */
[----:B---3--:R-:W-:Y:S02]  /*f5c0*/  IMAD R3, R86, 0x20, R3 ;  /* 0x0000002056037824 */ /* 0x008fe400078e0203 */
[----:B------:R-:W-:Y:S01]  /*f5d0*/  IMAD.MOV.U32 R13, RZ, RZ, R53 ;  /* 0x000000ffff0d7224 */ /* 0x000fe200078e0035 */
[----:B------:R-:W-:Y:S01]  /*f5e0*/  PRMT R90, R10, 0x7610, R90 ;  /* 0x000076100a5a7816 */ /* 0x000fe2000000005a */
[----:B------:R-:W-:Y:S02]  /*f5f0*/  IMAD.MOV.U32 R12, RZ, RZ, R49 ;  /* 0x000000ffff0c7224 */ /* 0x000fe400078e0031 */
[----:B0-----:R-:W-:Y:S01]  /*f600*/  @P4 IMAD.HI.U32 R0, R3, R0, RZ ;  /* 0x0000000003004227 */ /* 0x001fe200078e00ff */
[----:B------:R-:W-:-:S02]  /*f610*/  PRMT R92, R13, 0x7610, R92 ;  /* 0x000076100d5c7816 */ /* 0x000fc4000000005c */
[----:B------:R-:W-:Y:S01]  /*f620*/  PRMT R137, R12, 0x7610, R137 ;  /* 0x000076100c897816 */ /* 0x000fe20000000089 */
[----:B------:R-:W-:Y:S02]  /*f630*/  IMAD.MOV.U32 R10, RZ, RZ, R59 ;  /* 0x000000ffff0a7224 */ /* 0x000fe400078e003b */
[----:B------:R-:W-:Y:S01]  /*f640*/  IMAD.MOV.U32 R13, RZ, RZ, R57 ;  /* 0x000000ffff0d7224 */ /* 0x000fe200078e0039 */
[----:B-1----:R-:W-:Y:S01]  /*f650*/  @P4 SHF.R.U32.HI R3, RZ, R11, R0 ;  /* 0x0000000bff034219 */ /* 0x002fe20000011600 */
[----:B------:R-:W-:Y:S01]  /*f660*/  IMAD.MOV.U32 R12, RZ, RZ, R52 ;  /* 0x000000ffff0c7224 */ /* 0x000fe200078e0034 */
[----:B------:R-:W-:Y:S01]  /*f670*/  PRMT R106, R10, 0x7610, R106 ;  /* 0x000076100a6a7816 */ /* 0x000fe2000000006a */
[----:B------:R-:W-:Y:S01]  /*f680*/  IMAD.MOV.U32 R10, RZ, RZ, R60 ;  /* 0x000000ffff0a7224 */ /* 0x000fe200078e003c */
[----:B------:R-:W-:Y:S01]  /*f690*/  PRMT R109, R13, 0x7610, R109 ;  /* 0x000076100d6d7816 */ /* 0x000fe2000000006d */
[----:B------:R-:W-:Y:S01]  /*f6a0*/  IMAD.MOV.U32 R11, RZ, RZ, R61 ;  /* 0x000000ffff0b7224 */ /* 0x000fe200078e003d */
[----:B------:R-:W-:Y:S01]  /*f6b0*/  SHF.R.S32.HI R13, RZ, 0x1f, R3 ;  /* 0x0000001fff0d7819 */ /* 0x000fe20000011403 */
[----:B------:R-:W-:Y:S01]  /*f6c0*/  IMAD.MOV.U32 R0, RZ, RZ, R63 ;  /* 0x000000ffff007224 */ /* 0x000fe200078e003f */
[----:B------:R-:W-:Y:S01]  /*f6d0*/  PRMT R91, R12, 0x7610, R91 ;  /* 0x000076100c5b7816 */ /* 0x000fe2000000005b */
[----:B------:R-:W-:Y:S01]  /*f6e0*/  IMAD.MOV.U32 R12, RZ, RZ, R56 ;  /* 0x000000ffff0c7224 */ /* 0x000fe200078e0038 */
[----:B------:R-:W-:-:S02]  /*f6f0*/  PRMT R95, R10, 0x7610, R95 ;  /* 0x000076100a5f7816 */ /* 0x000fc4000000005f */
[----:B------:R-:W-:Y:S01]  /*f700*/  PRMT R96, R11, 0x7610, R96 ;  /* 0x000076100b607816 */ /* 0x000fe20000000060 */
[----:B------:R-:W-:Y:S01]  /*f710*/  IMAD.WIDE.U32 R10, R3, R84, R20 ;  /* 0x00000054030a7225 */ /* 0x000fe200078e0014 */
[----:B------:R-:W-:-:S03]  /*f720*/  PRMT R94, R0, 0x7610, R94 ;  /* 0x00007610005e7816 */ /* 0x000fc6000000005e */
[C---:B------:R-:W-:Y:S01]  /*f730*/  IMAD R84, R13.reuse, R84, RZ ;  /* 0x000000540d547224 */ /* 0x040fe200078e02ff */
[----:B------:R-:W-:Y:S01]  /*f740*/  PRMT R107, R12, 0x7610, R107 ;  /* 0x000076100c6b7816 */ /* 0x000fe2000000006b */
[-C--:B------:R-:W-:Y:S02]  /*f750*/  IMAD R0, R13, R14.reuse, RZ ;  /* 0x0000000e0d007224 */ /* 0x080fe400078e02ff */
[----:B------:R-:W-:-:S04]  /*f760*/  IMAD.WIDE.U32 R12, R3, R14, R8 ;  /* 0x0000000e030c7225 */ /* 0x000fc800078e0008 */
[C---:B------:R-:W-:Y:S02]  /*f770*/  IMAD R9, R3.reuse, R85, R84 ;  /* 0x0000005503097224 */ /* 0x040fe400078e0254 */
[----:B------:R-:W-:Y:S02]  /*f780*/  IMAD R3, R3, R15, R0 ;  /* 0x0000000f03037224 */ /* 0x000fe400078e0200 */
[----:B------:R-:W-:Y:S01]  /*f790*/  IMAD.MOV.U32 R86, RZ, RZ, R58 ;  /* 0x000000ffff567224 */ /* 0x000fe200078e003a */
[----:B------:R-:W-:Y:S01]  /*f7a0*/  LEA R8, P4, R10, UR4, 0x1 ;  /* 0x000000040a087c11 */ /* 0x000fe2000f8808ff */
[----:B------:R-:W-:Y:S01]  /*f7b0*/  IMAD.IADD R9, R11, 0x1, R9 ;  /* 0x000000010b097824 */ /* 0x000fe200078e0209 */
[----:B------:R-:W-:Y:S01]  /*f7c0*/  LEA R0, P5, R12, UR6, 0x1 ;  /* 0x000000060c007c11 */ /* 0x000fe2000f8a08ff */
[----:B------:R-:W-:Y:S01]  /*f7d0*/  IMAD.IADD R3, R13, 0x1, R3 ;  /* 0x000000010d037824 */ /* 0x000fe200078e0203 */
[----:B------:R-:W-:Y:S01]  /*f7e0*/  PRMT R105, R86, 0x7610, R105 ;  /* 0x0000761056697816 */ /* 0x000fe20000000069 */
[----:B------:R-:W-:Y:S01]  /*f7f0*/  IMAD.MOV.U32 R86, RZ, RZ, R62 ;  /* 0x000000ffff567224 */ /* 0x000fe200078e003e */
[----:B------:R-:W-:Y:S01]  /*f800*/  UMOV UR4, 0xffffffff ;  /* 0xffffffff00047882 */ /* 0x000fe20000000000 */
[----:B------:R-:W-:-:S02]  /*f810*/  IMAD.MOV.U32 R20, RZ, RZ, R82 ;  /* 0x000000ffff147224 */ /* 0x000fc400078e0052 */
[----:B------:R-:W-:Y:S02]  /*f820*/  IMAD.MOV.U32 R14, RZ, RZ, R83 ;  /* 0x000000ffff0e7224 */ /* 0x000fe400078e0053 */
[----:B------:R-:W-:Y:S01]  /*f830*/  IMAD.MOV.U32 R15, RZ, RZ, R80 ;  /* 0x000000ffff0f7224 */ /* 0x000fe200078e0050 */
[----:B------:R-:W-:Y:S02]  /*f840*/  LEA.HI.X R9, R10, UR5, R9, 0x1, P4 ;  /* 0x000000050a097c11 */ /* 0x000fe4000a0f0c09 */
[----:B------:R-:W-:Y:S02]  /*f850*/  LEA.HI.X R3, R12, UR7, R3, 0x1, P5 ;  /* 0x000000070c037c11 */ /* 0x000fe4000a8f0c03 */
[----:B------:R-:W-:Y:S02]  /*f860*/  PRMT R93, R86, 0x7610, R93 ;  /* 0x00007610565d7816 */ /* 0x000fe4000000005d */
[----:B------:R-:W-:Y:S02]  /*f870*/  PRMT R110, R20, 0x7610, R110 ;  /* 0x00007610146e7816 */ /* 0x000fe4000000006e */
[----:B------:R-:W-:-:S02]  /*f880*/  PRMT R111, R14, 0x7610, R111 ;  /* 0x000076100e6f7816 */ /* 0x000fc4000000006f */
[----:B------:R-:W-:Y:S02]  /*f890*/  PRMT R112, R15, 0x7610, R112 ;  /* 0x000076100f707816 */ /* 0x000fe40000000070 */
[----:B--2---:R-:W-:Y:S01]  /*f8a0*/  LEA.HI R10, R87, R87, RZ, 0x1 ;  /* 0x00000057570a7211 */ /* 0x004fe200078f08ff */
[----:B------:R-:W-:Y:S06]  /*f8b0*/  BRA.DIV UR4, `(.L_x_1520) ;  /* 0x0000019a04607947 */ /* 0x000fec000b800000 */
.L_x_1833:
[----:B------:R-:W-:-:S03]  /*f8c0*/  UMOV UR4, 0xffffffff ;  /* 0xffffffff00047882 */ /* 0x000fc60000000000 */
[----:B------:R-:W-:Y:S05]  /*f8d0*/  BRA.DIV UR4, `(.L_x_1521) ;  /* 0x0000019a04807947 */ /* 0x000fea000b800000 */
.L_x_1836:
[----:B------:R-:W-:-:S03]  /*f8e0*/  UMOV UR4, 0xffffffff ;  /* 0xffffffff00047882 */ /* 0x000fc60000000000 */
[----:B------:R-:W-:Y:S05]  /*f8f0*/  BRA.DIV UR4, `(.L_x_1522) ;  /* 0x0000019a04a07947 */ /* 0x000fea000b800000 */
.L_x_1839:
[----:B------:R-:W-:-:S03]  /*f900*/  UMOV UR4, 0xffffffff ;  /* 0xffffffff00047882 */ /* 0x000fc60000000000 */
[----:B------:R-:W-:Y:S05]  /*f910*/  BRA.DIV UR4, `(.L_x_1523) ;  /* 0x0000019a04c07947 */ /* 0x000fea000b800000 */
.L_x_1842:
[----:B------:R-:W-:-:S03]  /*f920*/  UMOV UR4, 0xffffffff ;  /* 0xffffffff00047882 */ /* 0x000fc60000000000 */
[----:B------:R-:W-:Y:S05]  /*f930*/  BRA.DIV UR4, `(.L_x_1524) ;  /* 0x0000019a04e07947 */ /* 0x000fea000b800000 */
.L_x_1845:
[----:B------:R-:W-:-:S03]  /*f940*/  UMOV UR4, 0xffffffff ;  /* 0xffffffff00047882 */ /* 0x000fc60000000000 */
[----:B------:R-:W-:Y:S05]  /*f950*/  BRA.DIV UR4, `(.L_x_1525) ;  /* 0x0000019e04007947 */ /* 0x000fea000b800000 */
.L_x_1848:
[----:B------:R-:W-:-:S03]  /*f960*/  UMOV UR4, 0xffffffff ;  /* 0xffffffff00047882 */ /* 0x000fc60000000000 */
[----:B------:R-:W-:Y:S05]  /*f970*/  BRA.DIV UR4, `(.L_x_1526) ;  /* 0x0000019e04207947 */ /* 0x000fea000b800000 */
.L_x_1851:
[----:B------:R-:W-:-:S03]  /*f980*/  UMOV UR4, 0xffffffff ;  /* 0xffffffff00047882 */ /* 0x000fc60000000000 */
[----:B------:R-:W-:Y:S05]  /*f990*/  BRA.DIV UR4, `(.L_x_1527) ;  /* 0x0000019e04407947 */ /* 0x000fea000b800000 */
.L_x_1854:
[----:B------:R-:W-:-:S03]  /*f9a0*/  UMOV UR4, 0xffffffff ;  /* 0xffffffff00047882 */ /* 0x000fc60000000000 */
[----:B------:R-:W-:Y:S05]  /*f9b0*/  BRA.DIV UR4, `(.L_x_1528) ;  /* 0x0000019e04607947 */ /* 0x000fea000b800000 */
.L_x_1857:
[----:B------:R-:W-:-:S03]  /*f9c0*/  UMOV UR4, 0xffffffff ;  /* 0xffffffff00047882 */ /* 0x000fc60000000000 */
[----:B------:R-:W-:Y:S05]  /*f9d0*/  BRA.DIV UR4, `(.L_x_1529) ;  /* 0x0000019e04807947 */ /* 0x000fea000b800000 */
.L_x_1860:
[----:B------:R-:W-:-:S03]  /*f9e0*/  UMOV UR4, 0xffffffff ;  /* 0xffffffff00047882 */ /* 0x000fc60000000000 */
[----:B------:R-:W-:Y:S05]  /*f9f0*/  BRA.DIV UR4, `(.L_x_1530) ;  /* 0x0000019e04a07947 */ /* 0x000fea000b800000 */
.L_x_1863:
[----:B------:R-:W-:-:S03]  /*fa00*/  UMOV UR4, 0xffffffff ;  /* 0xffffffff00047882 */ /* 0x000fc60000000000 */
[----:B------:R-:W-:Y:S05]  /*fa10*/  BRA.DIV UR4, `(.L_x_1531) ;  /* 0x0000019e04c07947 */ /* 0x000fea000b800000 */
.L_x_1866:
[----:B------:R-:W-:-:S03]  /*fa20*/  UMOV UR4, 0xffffffff ;  /* 0xffffffff00047882 */ /* 0x000fc60000000000 */
[----:B------:R-:W-:Y:S05]  /*fa30*/  BRA.DIV UR4, `(.L_x_1532) ;  /* 0x0000019e04e07947 */ /* 0x000fea000b800000 */
.L_x_1869:
[----:B------:R-:W-:Y:S01]  /*fa40*/  UMOV UR4, 0xffffffff ;  /* 0xffffffff00047882 */ /* 0x000fe20000000000 */
[----:B------:R-:W-:Y:S02]  /*fa50*/  LOP3.LUT R10, R10, 0xfffffffe, RZ, 0xc0, !PT ;  /* 0xfffffffe0a0a7812 */ /* 0x000fe400078ec0ff */
[----:B------:R-:W-:Y:S05]  /*fa60*/  BRA.DIV UR4, `(.L_x_1533) ;  /* 0x0000019e04fc7947 */ /* 0x000fea000b800000 */
.L_x_1872:
[----:B------:R-:W-:Y:S01]  /*fa70*/  UMOV UR4, 0xffffffff ;  /* 0xffffffff00047882 */ /* 0x000fe20000000000 */
[----:B------:R-:W-:Y:S02]  /*fa80*/  IMAD.IADD R9, R87, 0x1, -R10 ;  /* 0x0000000157097824 */ /* 0x000fe400078e0a0a */
[----:B------:R-:W-:Y:S05]  /*fa90*/  BRA.DIV UR4, `(.L_x_1534) ;  /* 0x000001a204187947 */ /* 0x000fea000b800000 */
.L_x_1875:
[----:B------:R-:W-:Y:S01]  /*faa0*/  UMOV UR4, 0xffffffff ;  /* 0xffffffff00047882 */ /* 0x000fe20000000000 */
[----:B------:R-:W-:Y:S01]  /*fab0*/  SHF.L.U32 R9, R9, 0x1f, RZ ;  /* 0x0000001f09097819 */ /* 0x000fe200000006ff */
[----:B------:R-:W-:Y:S01]  /*fac0*/  IMAD.MOV.U32 R3, RZ, RZ, R81 ;  /* 0x000000ffff037224 */ /* 0x000fe200078e0051 */
[----:B------:R-:W-:Y:S06]  /*fad0*/  BRA.DIV UR4, `(.L_x_1535) ;  /* 0x000001a204307947 */ /* 0x000fec000b800000 */
.L_x_1878:
[----:B------:R-:W0:Y:S01]  /*fae0*/  SYNCS.PHASECHK.TRANS64.TRYWAIT P4, [R16+URZ+0x30800], R9 ;  /* 0x03080009100075a7 */ /* 0x000e22000808017f */
[----:B------:R-:W-:Y:S01]  /*faf0*/  IMAD.MOV.U32 R0, RZ, RZ, R66 ;  /* 0x000000ffff007224 */ /* 0x000fe200078e0042 */
[----:B------:R-:W-:Y:S01]  /*fb00*/  PRMT R121, R3, 0x7610, R121 ;  /* 0x0000761003797816 */ /* 0x000fe20000000079 */
        /* <DEDUP_REMOVED lines=27> */
[----:B------:R-:W-:-:S02]  /*fcc0*/  SHF.R.S32.HI R11, RZ, 0x1f, R228 ;  /* 0x0000001fff0b7819 */ /* 0x000fc400000114e4 */
[----:B------:R-:W-:Y:S02]  /*fcd0*/  PRMT R101, R0, 0x7610, R101 ;  /* 0x0000761000657816 */ /* 0x000fe40000000065 */
[----:B------:R-:W-:Y:S01]  /*fce0*/  PRMT R102, R8, 0x7610, R102 ;  /* 0x0000761008667816 */ /* 0x000fe20000000066 */
[----:B------:R-:W-:Y:S01]  /*fcf0*/  IMAD.MOV.U32 R8, RZ, RZ, R77 ;  /* 0x000000ffff087224 */ /* 0x000fe200078e004d */
[----:B------:R-:W-:Y:S02]  /*fd00*/  PRMT R103, R10, 0x7610, R103 ;  /* 0x000076100a677816 */ /* 0x000fe40000000067 */
[----:B------:R-:W-:Y:S01]  /*fd10*/  LEA.HI R0, R11, R228, RZ, 0x3 ;  /* 0x000000e40b007211 */ /* 0x000fe200078f18ff */
[----:B0-----:R-:W-:Y:S06]  /*fd20*/  @!P4 BRA `(.L_x_1537) ;  /* 0x0000019c00c4c947 */ /* 0x001fec0003800000 */
.L_x_1879:
[----:B------:R-:W-:Y:S05]  /*fd30*/  BSYNC B1 ;  /* 0x0000000000017941 */ /* 0x000fea0003800000 */
.L_x_1536:
[----:B------:R-:W-:Y:S01]  /*fd40*/  BSSY B1, `(.L_x_1538) ;  /* 0x00000df000017945 */ /* 0x000fe20003800000 */
[----:B------:R-:W-:Y:S02]  /*fd50*/  PRMT R104, R8, 0x7610, R104 ;  /* 0x0000761008687816 */ /* 0x000fe40000000068 */
[----:B------:R-:W-:Y:S01]  /*fd60*/  SHF.R.S32.HI R0, RZ, 0x3, R0 ;  /* 0x00000003ff007819 */ /* 0x000fe20000011400 */
[----:B------:R-:W-:Y:S06]  /*fd70*/  @P0 BRA `(.L_x_1539) ;  /* 0x0000000c006c0947 */ /* 0x000fec0003800000 */
[----:B------:R1:W5:Y:S01]  /*fd80*/  LDL R156, [R1+0x3c] ;  /* 0x00003c00019c7983 */ /* 0x0003620000100800 */
[----:B------:R-:W2:Y:S03]  /*fd90*/  LDC R139, c[0x0][0x3d4] ;  /* 0x0000f500ff8b7b82 */ /* 0x000ea60000000800 */
[----:B------:R1:W5:Y:S04]  /*fda0*/  LDL R154, [R1+0x48] ;  /* 0x00004800019a7983 */ /* 0x0003680000100800 */
[----:B------:R1:W5:Y:S01]  /*fdb0*/  LDL R152, [R1+0x4c] ;  /* 0x00004c0001987983 */ /* 0x0003620000100800 */
[----:B------:R-:W-:Y:S01]  /*fdc0*/  BSSY B2, `(.L_x_1540) ;  /* 0x000006d000027945 */ /* 0x000fe20003800000 */
[----:B--2---:R-:W-:-:S02]  /*fdd0*/  ISETP.GE.AND P0, PT, R22, R139, PT ;  /* 0x0000008b1600720c */ /* 0x004fc40003f06270 */
[----:B------:R-:W-:-:S11]  /*fde0*/  ISETP.GE.AND P4, PT, R228, R139, PT ;  /* 0x0000008be400720c */ /* 0x000fd60003f86270 */
[----:B-1----:R-:W-:Y:S05]  /*fdf0*/  @P0 BRA `(.L_x_1541) ;  /* 0x0000000400a40947 */ /* 0x002fea0003800000 */
[----:B------:R-:W2:Y:S04]  /*fe00*/  LDL R10, [R1+0x64] ;  /* 0x00006400010a7983 */ /* 0x000ea80000100800 */
[----:B------:R-:W3:Y:S01]  /*fe10*/  LDL R157, [R1+0x50] ;  /* 0x00005000019d7983 */ /* 0x000ee20000100800 */
[----:B------:R-:W-:Y:S02]  /*fe20*/  SHF.R.U64 R147, R24, 0x10, R25 ;  /* 0x0000001018937819 */ /* 0x000fe40000001219 */
[----:B------:R-:W-:Y:S02]  /*fe30*/  SHF.R.U64 R24, R26, 0x10, R27 ;  /* 0x000000101a187819 */ /* 0x000fe4000000121b */
[----:B------:R-:W-:Y:S02]  /*fe40*/  SHF.R.U64 R26, R44, 0x10, R45 ;  /* 0x000000102c1a7819 */ /* 0x000fe4000000122d */
[----:B------:R-:W-:-:S02]  /*fe50*/  SHF.R.U32.HI R25, RZ, 0x10, R25 ;  /* 0x00000010ff197819 */ /* 0x000fc40000011619 */
[----:B------:R-:W-:Y:S02]  /*fe60*/  SHF.R.U32.HI R145, RZ, 0x10, R27 ;  /* 0x00000010ff917819 */ /* 0x000fe4000001161b */
[----:B------:R-:W-:Y:S02]  /*fe70*/  SHF.R.U32.HI R143, RZ, 0x10, R45 ;  /* 0x00000010ff8f7819 */ /* 0x000fe4000001162d */
[----:B------:R-:W-:Y:S02]  /*fe80*/  PRMT R149, R141, 0x5410, R26 ;  /* 0x000054108d957816 */ /* 0x000fe4000000001a */
[----:B------:R-:W-:Y:S02]  /*fe90*/  SHF.R.U64 R27, R46, 0x10, R47 ;  /* 0x000000102e1b7819 */ /* 0x000fe4000000122f */
[----:B------:R-:W-:Y:S02]  /*fea0*/  PRMT R45, R98, 0x5432, R147 ;  /* 0x00005432622d7816 */ /* 0x000fe40000000093 */
[----:B------:R-:W-:-:S02]  /*feb0*/  PRMT R44, R96, 0x5432, R25 ;  /* 0x00005432602c7816 */ /* 0x000fc40000000019 */
[----:B------:R-:W-:Y:S02]  /*fec0*/  SHF.R.U32.HI R47, RZ, 0x10, R47 ;  /* 0x00000010ff2f7819 */ /* 0x000fe4000001162f */
[----:B------:R-:W-:Y:S02]  /*fed0*/  PRMT R25, R95, 0x5432, R24 ;  /* 0x000054325f197816 */ /* 0x000fe40000000018 */
[----:B------:R-:W-:Y:S02]  /*fee0*/  PRMT R24, R94, 0x5432, R145 ;  /* 0x000054325e187816 */ /* 0x000fe40000000091 */
[----:B------:R-:W-:Y:S02]  /*fef0*/  PRMT R150, R140, 0x5410, R143 ;  /* 0x000054108c967816 */ /* 0x000fe4000000008f */
[----:B------:R-:W-:Y:S02]  /*ff00*/  PRMT R26, R90, 0x5432, R47 ;  /* 0x000054325a1a7816 */ /* 0x000fe4000000002f */
[----:B------:R-:W-:Y:S01]  /*ff10*/  PRMT R27, R92, 0x5432, R27 ;  /* 0x000054325c1b7816 */ /* 0x000fe2000000001b */
[C---:B------:R-:W-:Y:S01]  /*ff20*/  IMAD.U32 R151, R150.reuse, 0x10000, RZ ;  /* 0x0001000096977824 */ /* 0x040fe200078e00ff */
[----:B------:R-:W-:-:S02]  /*ff30*/  LOP3.LUT R150, R150, 0xffff0000, RZ, 0xc0, !PT ;  /* 0xffff000096967812 */ /* 0x000fc400078ec0ff */
[----:B--2---:R-:W-:-:S04]  /*ff40*/  LEA.HI R8, R139, R10, RZ, 0x1d ;  /* 0x0000000a8b087211 */ /* 0x004fc800078fe8ff */
[----:B------:R-:W-:Y:S01]  /*ff50*/  SHF.R.S32.HI R11, RZ, 0x1f, R8 ;  /* 0x0000001fff0b7819 */ /* 0x000fe20000011408 */
[----:B0-----:R-:W-:-:S03]  /*ff60*/  IMAD.SHL.U32 R9, R8, 0x8, RZ ;  /* 0x0000000808097824 */ /* 0x001fc600078e00ff */
[----:B------:R-:W-:Y:S02]  /*ff70*/  LEA.HI R11, R11, R8, RZ, 0x3 ;  /* 0x000000080b0b7211 */ /* 0x000fe400078f18ff */
[----:B------:R-:W-:-:S03]  /*ff80*/  LOP3.LUT R9, R9, 0x38, RZ, 0xc0, !PT ;  /* 0x0000003809097812 */ /* 0x000fc600078ec0ff */
[----:B------:R-:W-:Y:S01]  /*ff90*/  IMAD.SHL.U32 R11, R11, 0x400, RZ ;  /* 0x000004000b0b7824 */ /* 0x000fe200078e00ff */
[----:B-----5:R-:W-:-:S04]  /*ffa0*/  LOP3.LUT R9, R9, 0x1c0, R156, 0xf8, !PT ;  /* 0x000001c009097812 */ /* 0x020fc800078ef89c */
[----:B------:R-:W-:Y:S02]  /*ffb0*/  LOP3.LUT R8, R9, R154, RZ, 0x3c, !PT ;  /* 0x0000009a09087212 */ /* 0x000fe400078e3cff */
[----:B------:R-:W-:-:S04]  /*ffc0*/  LOP3.LUT R11, R11, 0x7fffe000, RZ, 0xc0, !PT ;  /* 0x7fffe0000b0b7812 */ /* 0x000fc800078ec0ff */
[----:B------:R-:W-:Y:S02]  /*ffd0*/  IADD3 R13, R8, R11, R152 ;  /* 0x0000000b080d7210 */ /* 0x000fe40007ffe098 */
[----:B---3--:R-:W0:Y:S03]  /*ffe0*/  LDS.128 R8, [R157] ;  /* 0x000000009d087984 */ /* 0x008e260000000c00 */
        /* <DEDUP_REMOVED lines=14> */
[----:B------:R-:W-:Y:S01]  /*100d0*/  IMAD.U32 R13, R149, 0x10000, RZ ;  /* 0x00010000950d7824 */ /* 0x000fe200078e00ff */
[----:B------:R-:W-:Y:S01]  /*100e0*/  LOP3.LUT R11, R14, 0xffff0000, RZ, 0xc0, !PT ;  /* 0xffff00000e0b7812 */ /* 0x000fe200078ec0ff */
[----:B------:R-:W-:-:S02]  /*100f0*/  IMAD.U32 R12, R45, 0x10000, RZ ;  /* 0x000100002d0c7824 */ /* 0x000fc400078e00ff */
[----:B------:R-:W-:Y:S01]  /*10100*/  FMUL.FTZ R155, R145, R151 ;  /* 0x00000097919b7220 */ /* 0x000fe20000410000 */
[C---:B------:R-:W-:Y:S01]  /*10110*/  FMUL.FTZ R153, R143.reuse, R13 ;  /* 0x0000000d8f997220 */ /* 0x040fe20000410000 */
[----:B------:R-:W-:Y:S02]  /*10120*/  IMAD.U32 R147, R14, 0x10000, RZ ;  /* 0x000100000e937824 */ /* 0x000fe400078e00ff */
[-C--:B------:R-:W-:Y:S01]  /*10130*/  FMUL.FTZ R143, R143, R12.reuse ;  /* 0x0000000c8f8f7220 */ /* 0x080fe20000410000 */
[C---:B------:R-:W-:Y:S01]  /*10140*/  IMAD.U32 R148, R15.reuse, 0x10000, RZ ;  /* 0x000100000f947824 */ /* 0x040fe200078e00ff */
[----:B------:R-:W-:Y:S01]  /*10150*/  LOP3.LUT R14, R15, 0xffff0000, RZ, 0xc0, !PT ;  /* 0xffff00000f0e7812 */ /* 0x000fe200078ec0ff */
[----:B------:R-:W-:Y:S02]  /*10160*/  IMAD.U32 R15, R44, 0x10000, RZ ;  /* 0x000100002c0f7824 */ /* 0x000fe400078e00ff */
[----:B------:R-:W-:Y:S01]  /*10170*/  FFMA.FTZ R12, R46, R12, -R153 ;  /* 0x0000000c2e0c7223 */ /* 0x000fe20000010899 */
[----:B------:R-:W-:-:S02]  /*10180*/  IMAD.U32 R153, R26, 0x10000, RZ ;  /* 0x000100001a997824 */ /* 0x000fc400078e00ff */
[----:B------:R-:W-:Y:S01]  /*10190*/  FFMA.FTZ R13, R46, R13, R143 ;  /* 0x0000000d2e0d7223 */ /* 0x000fe2000001008f */
[----:B------:R-:W-:Y:S01]  /*101a0*/  IMAD.U32 R143, R24, 0x10000, RZ ;  /* 0x00010000188f7824 */ /* 0x000fe200078e00ff */
[----:B------:R-:W-:Y:S01]  /*101b0*/  LOP3.LUT R149, R149, 0xffff0000, RZ, 0xc0, !PT ;  /* 0xffff000095957812 */ /* 0x000fe200078ec0ff */
[-C--:B------:R-:W-:Y:S01]  /*101c0*/  FMUL.FTZ R145, R145, R15.reuse ;  /* 0x0000000f91917220 */ /* 0x080fe20000410000 */
[----:B------:R-:W-:Y:S01]  /*101d0*/  FFMA.FTZ R15, R140, R15, -R155 ;  /* 0x0000000f8c0f7223 */ /* 0x000fe2000001089b */
[C---:B------:R-:W-:Y:S01]  /*101e0*/  FMUL.FTZ R155, R148.reuse, R153 ;  /* 0x00000099949b7220 */ /* 0x040fe20000410000 */
[----:B------:R-:W-:Y:S01]  /*101f0*/  FMUL.FTZ R148, R148, R143 ;  /* 0x0000008f94947220 */ /* 0x000fe20000410000 */
[----:B------:R-:W-:Y:S01]  /*10200*/  LOP3.LUT R45, R45, 0xffff0000, RZ, 0xc0, !PT ;  /* 0xffff00002d2d7812 */ /* 0x000fe200078ec0ff */
[----:B------:R-:W-:Y:S01]  /*10210*/  FMUL.FTZ R46, R144, R149 ;  /* 0x00000095902e7220 */ /* 0x000fe20000410000 */
[----:B------:R-:W-:Y:S01]  /*10220*/  LOP3.LUT R44, R44, 0xffff0000, RZ, 0xc0, !PT ;  /* 0xffff00002c2c7812 */ /* 0x000fe200078ec0ff */
[C---:B------:R-:W-:Y:S01]  /*10230*/  FFMA.FTZ R155, R142.reuse, R143, -R155 ;  /* 0x0000008f8e9b7223 */ /* 0x040fe2000001089b */
[----:B------:R-:W-:Y:S01]  /*10240*/  FFMA.FTZ R153, R142, R153, R148 ;  /* 0x000000998e997223 */ /* 0x000fe20000010094 */
[----:B------:R-:W-:Y:S01]  /*10250*/  FFMA.FTZ R145, R140, R151, R145 ;  /* 0x000000978c917223 */ /* 0x000fe20000010091 */
[-C--:B------:R-:W-:Y:S01]  /*10260*/  FFMA.FTZ R143, R47, R45.reuse, -R46 ;  /* 0x0000002d2f8f7223 */ /* 0x080fe2000001082e */
[----:B------:R-:W-:Y:S01]  /*10270*/  FMUL.FTZ R142, R146, R150 ;  /* 0x00000096928e7220 */ /* 0x000fe20000410000 */
[----:B------:R-:W-:Y:S01]  /*10280*/  FMUL.FTZ R144, R144, R45 ;  /* 0x0000002d90907220 */ /* 0x000fe20000410000 */
[----:B------:R-:W-:-:S02]  /*10290*/  IMAD.U32 R140, R27, 0x10000, RZ ;  /* 0x000100001b8c7824 */ /* 0x000fc400078e00ff */
[-C--:B------:R-:W-:Y:S01]  /*102a0*/  FMUL.FTZ R45, R146, R44.reuse ;  /* 0x0000002c922d7220 */ /* 0x080fe20000410000 */
[----:B------:R-:W-:Y:S02]  /*102b0*/  IMAD.U32 R46, R25, 0x10000, RZ ;  /* 0x00010000192e7824 */ /* 0x000fe400078e00ff */
[----:B------:R-:W-:Y:S01]  /*102c0*/  FFMA.FTZ R142, R141, R44, -R142 ;  /* 0x0000002c8d8e7223 */ /* 0x000fe2000001088e */
[----:B------:R-:W-:Y:S01]  /*102d0*/  FMUL.FTZ R146, R147, R140 ;  /* 0x0000008c93927220 */ /* 0x000fe20000410000 */
[----:B------:R-:W-:Y:S01]  /*102e0*/  LOP3.LUT R44, R27, 0xffff0000, RZ, 0xc0, !PT ;  /* 0xffff00001b2c7812 */ /* 0x000fe200078ec0ff */
[----:B------:R-:W-:Y:S01]  /*102f0*/  FMUL.FTZ R148, R147, R46 ;  /* 0x0000002e93947220 */ /* 0x000fe20000410000 */
[----:B------:R-:W-:Y:S01]  /*10300*/  FFMA.FTZ R150, R141, R150, R45 ;  /* 0x000000968d967223 */ /* 0x000fe2000001002d */
[----:B------:R-:W-:Y:S01]  /*10310*/  LOP3.LUT R25, R25, 0xffff0000, RZ, 0xc0, !PT ;  /* 0xffff000019197812 */ /* 0x000fe200078ec0ff */
[C---:B------:R-:W-:Y:S01]  /*10320*/  FFMA.FTZ R146, R9.reuse, R46, -R146 ;  /* 0x0000002e09927223 */ /* 0x040fe20000010892 */
[----:B------:R-:W-:Y:S01]  /*10330*/  LOP3.LUT R45, R26, 0xffff0000, RZ, 0xc0, !PT ;  /* 0xffff00001a2d7812 */ /* 0x000fe200078ec0ff */
[----:B------:R-:W-:Y:S01]  /*10340*/  FFMA.FTZ R148, R9, R140, R148 ;  /* 0x0000008c09947223 */ /* 0x000fe20000010094 */
[----:B------:R-:W-:Y:S01]  /*10350*/  LOP3.LUT R27, R24, 0xffff0000, RZ, 0xc0, !PT ;  /* 0xffff0000181b7812 */ /* 0x000fe200078ec0ff */
[-C--:B------:R-:W-:Y:S01]  /*10360*/  FMUL.FTZ R9, R11, R44.reuse ;  /* 0x0000002c0b097220 */ /* 0x080fe20000410000 */
[----:B------:R-:W-:Y:S01]  /*10370*/  FFMA.FTZ R144, R47, R149, R144 ;  /* 0x000000952f907223 */ /* 0x000fe20000010090 */
        /* <DEDUP_REMOVED lines=11> */
[----:B------:R-:W-:Y:S02]  /*10430*/  F2FP.BF16.F32.PACK_AB R10, R25, R146 ;  /* 0x00000092190a723e */ /* 0x000fe400000010ff */
[----:B------:R-:W-:Y:S02]  /*10440*/  F2FP.BF16.F32.PACK_AB R11, R24, R155 ;  /* 0x0000009b180b723e */ /* 0x000fe400000010ff */
[----:B------:R-:W-:-:S02]  /*10450*/  F2FP.BF16.F32.PACK_AB R13, R150, R145 ;  /* 0x00000091960d723e */ /* 0x000fc400000010ff */
[----:B------:R-:W-:Y:S01]  /*10460*/  F2FP.BF16.F32.PACK_AB R15, R26, R153 ;  /* 0x000000991a0f723e */ /* 0x000fe200000010ff */
[----:B------:R1:W-:Y:S04]  /*10470*/  STS.128 [R157], R8 ;  /* 0x000000089d007388 */ /* 0x0003e80000000c00 */
[----:B------:R1:W-:Y:S02]  /*10480*/  STS.128 [R138+0x10400], R12 ;  /* 0x0104000c8a007388 */ /* 0x0003e40000000c00 */
.L_x_1541:
[----:B------:R-:W-:Y:S05]  /*10490*/  BSYNC B2 ;  /* 0x0000000000027941 */ /* 0x000fea0003800000 */
.L_x_1540:
[----:B------:R-:W-:Y:S05]  /*104a0*/  @P4 BRA `(.L_x_1539) ;  /* 0x0000000400a04947 */ /* 0x000fea0003800000 */
[----:B------:R-:W2:Y:S01]  /*104b0*/  LDL R46, [R1+0xa4] ;  /* 0x0000a400012e7983 */ /* 0x000ea20000100800 */
[----:B------:R-:W-:Y:S02]  /*104c0*/  LEA.HI R139, R139, R0, RZ, 0x1d ;  /* 0x000000008b8b7211 */ /* 0x000fe400078fe8ff */
[----:B------:R-:W-:Y:S02]  /*104d0*/  SHF.R.U64 R27, R4, 0x10, R5 ;  /* 0x00000010041b7819 */ /* 0x000fe40000001205 */
[----:B-1----:R-:W-:Y:S01]  /*104e0*/  SHF.R.S32.HI R10, RZ, 0x1f, R139 ;  /* 0x0000001fff0a7819 */ /* 0x002fe2000001148b */
[----:B------:R-:W-:Y:S01]  /*104f0*/  IMAD.SHL.U32 R8, R139, 0x8, RZ ;  /* 0x000000088b087824 */ /* 0x000fe200078e00ff */
[----:B------:R-:W-:Y:S02]  /*10500*/  SHF.R.U64 R25, R6, 0x10, R7 ;  /* 0x0000001006197819 */ /* 0x000fe40000001207 */
[----:B------:R-:W-:Y:S02]  /*10510*/  LEA.HI R10, R10, R139, RZ, 0x3 ;  /* 0x0000008b0a0a7211 */ /* 0x000fe400078f18ff */
[----:B------:R-:W-:-:S02]  /*10520*/  LOP3.LUT R8, R8, 0x38, RZ, 0xc0, !PT ;  /* 0x0000003808087812 */ /* 0x000fc400078ec0ff */
[----:B------:R-:W-:Y:S01]  /*10530*/  SHF.R.U32.HI R4, RZ, 0x10, R5 ;  /* 0x00000010ff047819 */ /* 0x000fe20000011605 */
[----:B------:R-:W-:Y:S01]  /*10540*/  IMAD.SHL.U32 R10, R10, 0x400, RZ ;  /* 0x000004000a0a7824 */ /* 0x000fe200078e00ff */
[----:B-----5:R-:W-:Y:S02]  /*10550*/  LOP3.LUT R8, R8, 0x1c0, R156, 0xf8, !PT ;  /* 0x000001c008087812 */ /* 0x020fe400078ef89c */
[----:B------:R-:W-:Y:S02]  /*10560*/  SHF.R.U32.HI R6, RZ, 0x10, R7 ;  /* 0x00000010ff067819 */ /* 0x000fe40000011607 */
[----:B0-----:R-:W-:Y:S02]  /*10570*/  LOP3.LUT R9, R8, R154, RZ, 0x3c, !PT ;  /* 0x0000009a08097212 */ /* 0x001fe400078e3cff */
[----:B------:R-:W-:Y:S02]  /*10580*/  LOP3.LUT R10, R10, 0x7fffe000, RZ, 0xc0, !PT ;  /* 0x7fffe0000a0a7812 */ /* 0x000fe400078ec0ff */
[----:B------:R-:W-:-:S02]  /*10590*/  SHF.R.U64 R7, R28, 0x10, R29 ;  /* 0x000000101c077819 */ /* 0x000fc4000000121d */
[----:B------:R-:W-:Y:S02]  /*105a0*/  IADD3 R13, R9, R10, R152 ;  /* 0x0000000a090d7210 */ /* 0x000fe40007ffe098 */
[--C-:B------:R-:W-:Y:S02]  /*105b0*/  SHF.R.U64 R5, R30, 0x10, R31.reuse ;  /* 0x000000101e057819 */ /* 0x100fe4000000121f */
[----:B------:R-:W-:Y:S01]  /*105c0*/  SHF.R.U32.HI R30, RZ, 0x10, R31 ;  /* 0x00000010ff1e7819 */ /* 0x000fe2000001161f */
[----:B------:R-:W-:Y:S01]  /*105d0*/  IMAD R24, R13, 0x2, R16 ;  /* 0x000000020d187824 */ /* 0x000fe200078e0210 */
[----:B------:R-:W-:Y:S02]  /*105e0*/  PRMT R125, R125, 0x5410, R4 ;  /* 0x000054107d7d7816 */ /* 0x000fe40000000004 */
[----:B------:R-:W-:Y:S02]  /*105f0*/  PRMT R128, R128, 0x5410, R7 ;  /* 0x0000541080807816 */ /* 0x000fe40000000007 */
[----:B------:R-:W0:Y:S01]  /*10600*/  LDS.128 R12, [R24+0x10400] ;  /* 0x01040000180c7984 */ /* 0x000e220000000c00 */
[----:B------:R-:W-:-:S02]  /*10610*/  PRMT R126, R126, 0x5410, R5 ;  /* 0x000054107e7e7816 */ /* 0x000fc40000000005 */
[----:B------:R-:W-:Y:S02]  /*10620*/  PRMT R123, R123, 0x5410, R6 ;  /* 0x000054107b7b7816 */ /* 0x000fe40000000006 */
[----:B------:R-:W-:Y:S02]  /*10630*/  PRMT R124, R124, 0x5410, R27 ;  /* 0x000054107c7c7816 */ /* 0x000fe4000000001b */
[----:B------:R-:W-:Y:S02]  /*10640*/  PRMT R122, R122, 0x5410, R25 ;  /* 0x000054107a7a7816 */ /* 0x000fe40000000019 */
[----:B------:R-:W-:Y:S01]  /*10650*/  SHF.R.U32.HI R28, RZ, 0x10, R29 ;  /* 0x00000010ff1c7819 */ /* 0x000fe2000001161d */
[----:B------:R-:W-:Y:S01]  /*10660*/  IMAD.U32 R29, R124, 0x10000, RZ ;  /* 0x000100007c1d7824 */ /* 0x000fe200078e00ff */
[----:B------:R-:W-:Y:S01]  /*10670*/  PRMT R127, R127, 0x5410, R30 ;  /* 0x000054107f7f7816 */ /* 0x000fe2000000001e */
[----:B------:R-:W-:Y:S01]  /*10680*/  IMAD.U32 R30, R128, 0x10000, RZ ;  /* 0x00010000801e7824 */ /* 0x000fe200078e00ff */
[----:B------:R-:W-:-:S02]  /*10690*/  PRMT R129, R129, 0x5410, R28 ;  /* 0x0000541081817816 */ /* 0x000fc4000000001c */
[----:B------:R-:W-:Y:S02]  /*106a0*/  LOP3.LUT R128, R128, 0xffff0000, RZ, 0xc0, !PT ;  /* 0xffff000080807812 */ /* 0x000fe400078ec0ff */
[----:B------:R-:W-:Y:S01]  /*106b0*/  LOP3.LUT R124, R124, 0xffff0000, RZ, 0xc0, !PT ;  /* 0xffff00007c7c7812 */ /* 0x000fe200078ec0ff */
[C---:B------:R-:W-:Y:S01]  /*106c0*/  IMAD.U32 R31, R129.reuse, 0x10000, RZ ;  /* 0x00010000811f7824 */ /* 0x040fe200078e00ff */
[----:B------:R-:W-:Y:S01]  /*106d0*/  LOP3.LUT R129, R129, 0xffff0000, RZ, 0xc0, !PT ;  /* 0xffff000081817812 */ /* 0x000fe200078ec0ff */
[C---:B0-----:R-:W-:Y:S01]  /*106e0*/  IMAD.U32 R26, R13.reuse, 0x10000, RZ ;  /* 0x000100000d1a7824 */ /* 0x041fe200078e00ff */
[----:B------:R-:W-:Y:S01]  /*106f0*/  LOP3.LUT R13, R13, 0xffff0000, RZ, 0xc0, !PT ;  /* 0xffff00000d0d7812 */ /* 0x000fe200078ec0ff */
[C---:B------:R-:W-:Y:S01]  /*10700*/  IMAD.U32 R28, R15.reuse, 0x10000, RZ ;  /* 0x000100000f1c7824 */ /* 0x040fe200078e00ff */
[----:B------:R-:W-:Y:S01]  /*10710*/  LOP3.LUT R15, R15, 0xffff0000, RZ, 0xc0, !PT ;  /* 0xffff00000f0f7812 */ /* 0x000fe200078ec0ff */
[----:B------:R-:W-:Y:S01]  /*10720*/  FMUL.FTZ R139, R26, R31 ;  /* 0x0000001f1a8b7220 */ /* 0x000fe20000410000 */
[C---:B------:R-:W-:Y:S01]  /*10730*/  IMAD.U32 R27, R14.reuse, 0x10000, RZ ;  /* 0x000100000e1b7824 */ /* 0x040fe200078e00ff */
[----:B------:R-:W-:Y:S01]  /*10740*/  LOP3.LUT R14, R14, 0xffff0000, RZ, 0xc0, !PT ;  /* 0xffff00000e0e7812 */ /* 0x000fe200078ec0ff */
[----:B--2---:R-:W0:Y:S02]  /*10750*/  LDS.128 R8, [R46] ;  /* 0x000000002e087984 */ /* 0x004e240000000c00 */
        /* <DEDUP_REMOVED lines=8> */
[C---:B------:R-:W-:Y:S01]  /*107e0*/  IMAD.U32 R11, R12.reuse, 0x10000, RZ ;  /* 0x000100000c0b7824 */ /* 0x040fe200078e00ff */
[----:B------:R-:W-:-:S03]  /*107f0*/  LOP3.LUT R12, R12, 0xffff0000, RZ, 0xc0, !PT ;  /* 0xffff00000c0c7812 */ /* 0x000fc600078ec0ff */
[CC--:B------:R-:W-:Y:S01]  /*10800*/  FMUL.FTZ R45, R11.reuse, R30.reuse ;  /* 0x0000001e0b2d7220 */ /* 0x0c0fe20000410000 */
[-C--:B------:R-:W-:Y:S01]  /*10810*/  FMUL.FTZ R47, R11, R29.reuse ;  /* 0x0000001d0b2f7220 */ /* 0x080fe20000410000 */
[C---:B------:R-:W-:Y:S01]  /*10820*/  IMAD.U32 R11, R125.reuse, 0x10000, RZ ;  /* 0x000100007d0b7824 */ /* 0x040fe200078e00ff */
[----:B------:R-:W-:Y:S01]  /*10830*/  LOP3.LUT R125, R125, 0xffff0000, RZ, 0xc0, !PT ;  /* 0xffff00007d7d7812 */ /* 0x000fe200078ec0ff */
[C---:B------:R-:W-:Y:S01]  /*10840*/  FFMA.FTZ R45, R4.reuse, R29, -R45 ;  /* 0x0000001d042d7223 */ /* 0x040fe2000001082d */
[----:B------:R-:W-:Y:S02]  /*10850*/  IMAD.U32 R29, R127, 0x10000, RZ ;  /* 0x000100007f1d7824 */ /* 0x000fe400078e00ff */
[----:B------:R-:W-:Y:S01]  /*10860*/  FFMA.FTZ R47, R4, R30, R47 ;  /* 0x0000001e042f7223 */ /* 0x000fe2000001002f */
[----:B------:R-:W-:Y:S01]  /*10870*/  FMUL.FTZ R141, R26, R11 ;  /* 0x0000000b1a8d7220 */ /* 0x000fe20000410000 */
[----:B------:R-:W-:Y:S02]  /*10880*/  IMAD.U32 R4, R123, 0x10000, RZ ;  /* 0x000100007b047824 */ /* 0x000fe400078e00ff */
[----:B------:R-:W-:Y:S01]  /*10890*/  FMUL.FTZ R26, R28, R29 ;  /* 0x0000001d1c1a7220 */ /* 0x000fe20000410000 */
[C---:B------:R-:W-:Y:S01]  /*108a0*/  FFMA.FTZ R139, R6.reuse, R11, -R139 ;  /* 0x0000000b068b7223 */ /* 0x040fe2000001088b */
[----:B------:R-:W-:Y:S01]  /*108b0*/  FFMA.FTZ R141, R6, R31, R141 ;  /* 0x0000001f068d7223 */ /* 0x000fe2000001008d */
[-C--:B------:R-:W-:Y:S01]  /*108c0*/  FMUL.FTZ R28, R28, R4.reuse ;  /* 0x000000041c1c7220 */ /* 0x080fe20000410000 */
[C---:B------:R-:W-:Y:S01]  /*108d0*/  FFMA.FTZ R31, R25.reuse, R4, -R26 ;  /* 0x00000004191f7223 */ /* 0x040fe2000001081a */
[C---:B------:R-:W-:Y:S01]  /*108e0*/  FMUL.FTZ R4, R12.reuse, R128 ;  /* 0x000000800c047220 */ /* 0x040fe20000410000 */
[----:B------:R-:W-:Y:S01]  /*108f0*/  FMUL.FTZ R12, R12, R124 ;  /* 0x0000007c0c0c7220 */ /* 0x000fe20000410000 */
[----:B------:R-:W-:Y:S01]  /*10900*/  FFMA.FTZ R25, R25, R29, R28 ;  /* 0x0000001d19197223 */ /* 0x000fe2000001001c */
[----:B------:R-:W-:-:S02]  /*10910*/  IMAD.U32 R6, R126, 0x10000, RZ ;  /* 0x000100007e067824 */ /* 0x000fc400078e00ff */
[----:B------:R-:W-:Y:S01]  /*10920*/  FFMA.FTZ R124, R5, R124, -R4 ;  /* 0x0000007c057c7223 */ /* 0x000fe20000010804 */
[C---:B------:R-:W-:Y:S01]  /*10930*/  FMUL.FTZ R11, R13.reuse, R129 ;  /* 0x000000810d0b7220 */ /* 0x040fe20000410000 */
[-C--:B------:R-:W-:Y:S01]  /*10940*/  FMUL.FTZ R28, R13, R125.reuse ;  /* 0x0000007d0d1c7220 */ /* 0x080fe20000410000 */
[C---:B------:R-:W-:Y:S01]  /*10950*/  IMAD.U32 R4, R122.reuse, 0x10000, RZ ;  /* 0x000100007a047824 */ /* 0x040fe200078e00ff */
[----:B------:R-:W-:Y:S01]  /*10960*/  LOP3.LUT R122, R122, 0xffff0000, RZ, 0xc0, !PT ;  /* 0xffff00007a7a7812 */ /* 0x000fe200078ec0ff */
[C---:B------:R-:W-:Y:S01]  /*10970*/  FMUL.FTZ R30, R27.reuse, R6 ;  /* 0x000000061b1e7220 */ /* 0x040fe20000410000 */
[C---:B------:R-:W-:Y:S01]  /*10980*/  FFMA.FTZ R26, R8.reuse, R125, -R11 ;  /* 0x0000007d081a7223 */ /* 0x040fe2000001080b */
[----:B------:R-:W-:Y:S01]  /*10990*/  FFMA.FTZ R28, R8, R129, R28 ;  /* 0x00000081081c7223 */ /* 0x000fe2000001001c */
[----:B------:R-:W-:Y:S01]  /*109a0*/  LOP3.LUT R126, R126, 0xffff0000, RZ, 0xc0, !PT ;  /* 0xffff00007e7e7812 */ /* 0x000fe200078ec0ff */
[----:B------:R-:W-:Y:S01]  /*109b0*/  FMUL.FTZ R8, R27, R4 ;  /* 0x000000041b087220 */ /* 0x000fe20000410000 */
[----:B------:R-:W-:Y:S01]  /*109c0*/  LOP3.LUT R127, R127, 0xffff0000, RZ, 0xc0, !PT ;  /* 0xffff00007f7f7812 */ /* 0x000fe200078ec0ff */
[----:B------:R-:W-:Y:S01]  /*109d0*/  FFMA.FTZ R12, R5, R128, R12 ;  /* 0x00000080050c7223 */ /* 0x000fe2000001000c */
[----:B------:R-:W-:Y:S01]  /*109e0*/  LOP3.LUT R123, R123, 0xffff0000, RZ, 0xc0, !PT ;  /* 0xffff00007b7b7812 */ /* 0x000fe200078ec0ff */
[C---:B------:R-:W-:Y:S01]  /*109f0*/  FFMA.FTZ R30, R7.reuse, R4, -R30 ;  /* 0x00000004071e7223 */ /* 0x040fe2000001081e */
[C---:B------:R-:W-:Y:S01]  /*10a00*/  FMUL.FTZ R5, R14.reuse, R122 ;  /* 0x0000007a0e057220 */ /* 0x040fe20000410000 */
[----:B------:R-:W-:Y:S01]  /*10a10*/  FFMA.FTZ R7, R7, R6, R8 ;  /* 0x0000000607077223 */ /* 0x000fe20000010008 */
[-C--:B------:R-:W-:Y:S01]  /*10a20*/  FMUL.FTZ R4, R14, R126.reuse ;  /* 0x0000007e0e047220 */ /* 0x080fe20000410000 */
[C---:B------:R-:W-:Y:S01]  /*10a30*/  FMUL.FTZ R13, R15.reuse, R127 ;  /* 0x0000007f0f0d7220 */ /* 0x040fe20000410000 */
[-C--:B------:R-:W-:Y:S01]  /*10a40*/  FMUL.FTZ R6, R15, R123.reuse ;  /* 0x0000007b0f067220 */ /* 0x080fe20000410000 */
[C---:B------:R-:W-:Y:S01]  /*10a50*/  FFMA.FTZ R126, R9.reuse, R126, R5 ;  /* 0x0000007e097e7223 */ /* 0x040fe20000010005 */
[----:B------:R-:W-:Y:S01]  /*10a60*/  FFMA.FTZ R11, R9, R122, -R4 ;  /* 0x0000007a090b7223 */ /* 0x000fe20000010804 */
        /* <DEDUP_REMOVED lines=9> */
[----:B------:R2:W-:Y:S01]  /*10b00*/  STS.128 [R46], R4 ;  /* 0x000000042e007388 */ /* 0x0005e20000000c00 */
[----:B------:R-:W-:-:S05]  /*10b10*/  F2FP.BF16.F32.PACK_AB R11, R44, R25 ;  /* 0x000000192c0b723e */ /* 0x000fca00000010ff */
[----:B------:R2:W-:Y:S02]  /*10b20*/  STS.128 [R24+0x10400], R8 ;  /* 0x0104000818007388 */ /* 0x0005e40000000c00 */
.L_x_1539:
[----:B------:R-:W-:Y:S05]  /*10b30*/  BSYNC B1 ;  /* 0x0000000000017941 */ /* 0x000fea0003800000 */
.L_x_1538:
[----:B------:R-:W-:Y:S04]  /*10b40*/  BSSY B1, `(.L_x_1542) ;  /* 0x00000db000017945 */ /* 0x000fe80003800000 */
[----:B------:R-:W-:Y:S05]  /*10b50*/  @P1 BRA `(.L_x_1543) ;  /* 0x0000000c00641947 */ /* 0x000fea0003800000 */
[----:B------:R3:W5:Y:S01]  /*10b60*/  LDL R124, [R1+0x38] ;  /* 0x00003800017c7983 */ /* 0x0007620000100800 */
[----:B-1----:R-:W1:Y:S03]  /*10b70*/  LDC R13, c[0x0][0x3d4] ;  /* 0x0000f500ff0d7b82 */ /* 0x002e660000000800 */
[----:B------:R3:W5:Y:S04]  /*10b80*/  LDL R123, [R1+0x40] ;  /* 0x00004000017b7983 */ /* 0x0007680000100800 */
[----:B------:R3:W5:Y:S01]  /*10b90*/  LDL R122, [R1+0x44] ;  /* 0x00004400017a7983 */ /* 0x0007620000100800 */
[----:B------:R-:W-:Y:S01]  /*10ba0*/  BSSY B2, `(.L_x_1544) ;  /* 0x000006c000027945 */ /* 0x000fe20003800000 */
[----:B-1----:R-:W-:-:S02]  /*10bb0*/  ISETP.GE.AND P0, PT, R22, R13, PT ;  /* 0x0000000d1600720c */ /* 0x002fc40003f06270 */
[----:B------:R-:W-:-:S11]  /*10bc0*/  ISETP.GE.AND P1, PT, R228, R13, PT ;  /* 0x0000000de400720c */ /* 0x000fd60003f26270 */
[----:B---3--:R-:W-:Y:S05]  /*10bd0*/  @P0 BRA `(.L_x_1545) ;  /* 0x0000000400a00947 */ /* 0x008fea0003800000 */
[----:B--2---:R-:W2:Y:S04]  /*10be0*/  LDL R4, [R1+0x64] ;  /* 0x0000640001047983 */ /* 0x004ea80000100800 */
[----:B------:R-:W3:Y:S01]  /*10bf0*/  LDL R125, [R1+0xa0] ;  /* 0x0000a000017d7983 */ /* 0x000ee20000100800 */
[----:B------:R-:W-:Y:S02]  /*10c00*/  SHF.R.U64 R29, R36, 0x10, R37 ;  /* 0x00000010241d7819 */ /* 0x000fe40000001225 */
[--C-:B------:R-:W-:Y:S02]  /*10c10*/  SHF.R.U64 R25, R48, 0x10, R49.reuse ;  /* 0x0000001030197819 */ /* 0x100fe40000001231 */
[----:B------:R-:W-:Y:S02]  /*10c20*/  SHF.R.U32.HI R48, RZ, 0x10, R49 ;  /* 0x00000010ff307819 */ /* 0x000fe40000011631 */
[----:B------:R-:W-:-:S02]  /*10c30*/  PRMT R132, R132, 0x5410, R29 ;  /* 0x0000541084847816 */ /* 0x000fc4000000001d */
[----:B------:R-:W-:Y:S02]  /*10c40*/  PRMT R136, R136, 0x5410, R25 ;  /* 0x0000541088887816 */ /* 0x000fe40000000019 */
[----:B------:R-:W-:Y:S01]  /*10c50*/  SHF.R.U32.HI R36, RZ, 0x10, R37 ;  /* 0x00000010ff247819 */ /* 0x000fe20000011625 */
[----:B------:R-:W-:Y:S01]  /*10c60*/  IMAD.U32 R31, R132, 0x10000, RZ ;  /* 0x00010000841f7824 */ /* 0x000fe200078e00ff */
[----:B------:R-:W-:Y:S01]  /*10c70*/  SHF.R.U64 R27, R38, 0x10, R39 ;  /* 0x00000010261b7819 */ /* 0x000fe20000001227 */
[----:B------:R-:W-:Y:S01]  /*10c80*/  IMAD.U32 R37, R136, 0x10000, RZ ;  /* 0x0001000088257824 */ /* 0x000fe200078e00ff */
[--C-:B------:R-:W-:Y:S02]  /*10c90*/  SHF.R.U64 R15, R50, 0x10, R51.reuse ;  /* 0x00000010320f7819 */ /* 0x100fe40000001233 */
[----:B------:R-:W-:Y:S02]  /*10ca0*/  PRMT R137, R137, 0x5410, R48 ;  /* 0x0000541089897816 */ /* 0x000fe40000000030 */
[----:B------:R-:W-:-:S02]  /*10cb0*/  SHF.R.U32.HI R50, RZ, 0x10, R51 ;  /* 0x00000010ff327819 */ /* 0x000fc40000011633 */
[----:B------:R-:W-:Y:S01]  /*10cc0*/  SHF.R.U32.HI R38, RZ, 0x10, R39 ;  /* 0x00000010ff267819 */ /* 0x000fe20000011627 */
[----:B------:R-:W-:Y:S01]  /*10cd0*/  IMAD.U32 R30, R137, 0x10000, RZ ;  /* 0x00010000891e7824 */ /* 0x000fe200078e00ff */
[----:B------:R-:W-:Y:S02]  /*10ce0*/  PRMT R133, R133, 0x5410, R36 ;  /* 0x0000541085857816 */ /* 0x000fe40000000024 */
[----:B------:R-:W-:Y:S02]  /*10cf0*/  PRMT R130, R130, 0x5410, R27 ;  /* 0x0000541082827816 */ /* 0x000fe4000000001b */
[----:B------:R-:W-:Y:S02]  /*10d00*/  PRMT R135, R135, 0x5410, R50 ;  /* 0x0000541087877816 */ /* 0x000fe40000000032 */
[----:B------:R-:W-:Y:S02]  /*10d10*/  PRMT R131, R131, 0x5410, R38 ;  /* 0x0000541083837816 */ /* 0x000fe40000000026 */
[----:B------:R-:W-:Y:S01]  /*10d20*/  PRMT R134, R134, 0x5410, R15 ;  /* 0x0000541086867816 */ /* 0x000fe2000000000f */
[----:B------:R-:W-:Y:S01]  /*10d30*/  IMAD.U32 R36, R135, 0x10000, RZ ;  /* 0x0001000087247824 */ /* 0x000fe200078e00ff */
[----:B--2---:R-:W-:-:S04]  /*10d40*/  LEA.HI R4, R13, R4, RZ, 0x1d ;  /* 0x000000040d047211 */ /* 0x004fc800078fe8ff */
[----:B------:R-:W-:Y:S01]  /*10d50*/  SHF.R.S32.HI R7, RZ, 0x1f, R4 ;  /* 0x0000001fff077819 */ /* 0x000fe20000011404 */
[----:B------:R-:W-:-:S03]  /*10d60*/  IMAD.SHL.U32 R5, R4, 0x8, RZ ;  /* 0x0000000804057824 */ /* 0x000fc600078e00ff */
[----:B------:R-:W-:Y:S02]  /*10d70*/  LEA.HI R7, R7, R4, RZ, 0x3 ;  /* 0x0000000407077211 */ /* 0x000fe400078f18ff */
[----:B-----5:R-:W-:-:S03]  /*10d80*/  LOP3.LUT R4, R124, 0x38, R5, 0xf8, !PT ;  /* 0x000000387c047812 */ /* 0x020fc600078ef805 */
[----:B------:R-:W-:Y:S01]  /*10d90*/  IMAD.SHL.U32 R7, R7, 0x400, RZ ;  /* 0x0000040007077824 */ /* 0x000fe200078e00ff */
[----:B------:R-:W-:-:S04]  /*10da0*/  LOP3.LUT R4, R4, R123, RZ, 0x3c, !PT ;  /* 0x0000007b04047212 */ /* 0x000fc800078e3cff */
[----:B------:R-:W-:-:S04]  /*10db0*/  LOP3.LUT R7, R7, 0x7fffe000, RZ, 0xc0, !PT ;  /* 0x7fffe00007077812 */ /* 0x000fc800078ec0ff */
[----:B0-----:R-:W-:Y:S02]  /*10dc0*/  IADD3 R9, R4, R7, R122 ;  /* 0x0000000704097210 */ /* 0x001fe40007ffe07a */
        /* <DEDUP_REMOVED lines=17> */
[----:B------:R-:W-:-:S02]  /*10ee0*/  IMAD.U32 R26, R133, 0x10000, RZ ;  /* 0x00010000851a7824 */ /* 0x000fc400078e00ff */
[----:B------:R-:W-:Y:S01]  /*10ef0*/  FMUL.FTZ R38, R27, R30 ;  /* 0x0000001e1b267220 */ /* 0x000fe20000410000 */
[----:B------:R-:W-:Y:S02]  /*10f00*/  IMAD.U32 R29, R11, 0x10000, RZ ;  /* 0x000100000b1d7824 */ /* 0x000fe400078e00ff */
[C---:B------:R-:W-:Y:S01]  /*10f10*/  FFMA.FTZ R39, R14.reuse, R31, -R39 ;  /* 0x0000001f0e277223 */ /* 0x040fe20000010827 */
[----:B------:R-:W-:Y:S01]  /*10f20*/  FFMA.FTZ R45, R14, R37, R45 ;  /* 0x000000250e2d7223 */ /* 0x000fe2000001002d */
[----:B------:R-:W-:Y:S02]  /*10f30*/  IMAD.U32 R14, R131, 0x10000, RZ ;  /* 0x00010000830e7824 */ /* 0x000fe400078e00ff */
[-C--:B------:R-:W-:Y:S01]  /*10f40*/  FMUL.FTZ R44, R27, R26.reuse ;  /* 0x0000001a1b2c7220 */ /* 0x080fe20000410000 */
[----:B------:R-:W-:Y:S01]  /*10f50*/  FFMA.FTZ R38, R15, R26, -R38 ;  /* 0x0000001a0f267223 */ /* 0x000fe20000010826 */
[C---:B------:R-:W-:Y:S01]  /*10f60*/  FMUL.FTZ R26, R29.reuse, R36 ;  /* 0x000000241d1a7220 */ /* 0x040fe20000410000 */
[----:B------:R-:W-:Y:S01]  /*10f70*/  LOP3.LUT R27, R136, 0xffff0000, RZ, 0xc0, !PT ;  /* 0xffff0000881b7812 */ /* 0x000fe200078ec0ff */
[----:B------:R-:W-:Y:S01]  /*10f80*/  FMUL.FTZ R29, R29, R14 ;  /* 0x0000000e1d1d7220 */ /* 0x000fe20000410000 */
[----:B------:R-:W-:Y:S01]  /*10f90*/  FFMA.FTZ R44, R15, R30, R44 ;  /* 0x0000001e0f2c7223 */ /* 0x000fe2000001002c */
[C---:B------:R-:W-:Y:S01]  /*10fa0*/  FFMA.FTZ R46, R25.reuse, R14, -R26 ;  /* 0x0000000e192e7223 */ /* 0x040fe2000001081a */
[----:B------:R-:W-:Y:S01]  /*10fb0*/  LOP3.LUT R15, R132, 0xffff0000, RZ, 0xc0, !PT ;  /* 0xffff0000840f7812 */ /* 0x000fe200078ec0ff */
[----:B------:R-:W-:Y:S01]  /*10fc0*/  FFMA.FTZ R47, R25, R36, R29 ;  /* 0x00000024192f7223 */ /* 0x000fe2000001001d */
[----:B------:R-:W-:Y:S01]  /*10fd0*/  LOP3.LUT R26, R137, 0xffff0000, RZ, 0xc0, !PT ;  /* 0xffff0000891a7812 */ /* 0x000fe200078ec0ff */
[C---:B------:R-:W-:Y:S01]  /*10fe0*/  FMUL.FTZ R25, R8.reuse, R27 ;  /* 0x0000001b08197220 */ /* 0x040fe20000410000 */
[----:B------:R-:W-:Y:S01]  /*10ff0*/  LOP3.LUT R14, R133, 0xffff0000, RZ, 0xc0, !PT ;  /* 0xffff0000850e7812 */ /* 0x000fe200078ec0ff */
[----:B------:R-:W-:Y:S01]  /*11000*/  FMUL.FTZ R29, R8, R15 ;  /* 0x0000000f081d7220 */ /* 0x000fe20000410000 */
[----:B------:R-:W-:-:S02]  /*11010*/  IMAD.U32 R28, R10, 0x10000, RZ ;  /* 0x000100000a1c7824 */ /* 0x000fc400078e00ff */
[C---:B------:R-:W-:Y:S01]  /*11020*/  FMUL.FTZ R8, R9.reuse, R26 ;  /* 0x0000001a09087220 */ /* 0x040fe20000410000 */
[----:B------:R-:W-:Y:S01]  /*11030*/  FFMA.FTZ R30, R4, R15, -R25 ;  /* 0x0000000f041e7223 */ /* 0x000fe20000010819 */
[-C--:B------:R-:W-:Y:S01]  /*11040*/  FMUL.FTZ R9, R9, R14.reuse ;  /* 0x0000000e09097220 */ /* 0x080fe20000410000 */
[----:B------:R-:W-:Y:S02]  /*11050*/  IMAD.U32 R25, R134, 0x10000, RZ ;  /* 0x0001000086197824 */ /* 0x000fe400078e00ff */
[----:B------:R-:W-:Y:S01]  /*11060*/  FFMA.FTZ R36, R4, R27, R29 ;  /* 0x0000001b04247223 */ /* 0x000fe2000001001d */
[----:B------:R-:W-:Y:S02]  /*11070*/  IMAD.U32 R15, R130, 0x10000, RZ ;  /* 0x00010000820f7824 */ /* 0x000fe400078e00ff */
[C---:B------:R-:W-:Y:S01]  /*11080*/  FFMA.FTZ R27, R5.reuse, R14, -R8 ;  /* 0x0000000e051b7223 */ /* 0x040fe20000010808 */
[----:B------:R-:W-:Y:S01]  /*11090*/  FFMA.FTZ R29, R5, R26, R9 ;  /* 0x0000001a051d7223 */ /* 0x000fe20000010009 */
[----:B------:R-:W-:Y:S01]  /*110a0*/  LOP3.LUT R10, R10, 0xffff0000, RZ, 0xc0, !PT ;  /* 0xffff00000a0a7812 */ /* 0x000fe200078ec0ff */
[C---:B------:R-:W-:Y:S01]  /*110b0*/  FMUL.FTZ R31, R28.reuse, R25 ;  /* 0x000000191c1f7220 */ /* 0x040fe20000410000 */
        /* <DEDUP_REMOVED lines=9> */
[----:B------:R-:W-:-:S02]  /*11150*/  FMUL.FTZ R24, R11, R8 ;  /* 0x000000080b187220 */ /* 0x000fc40000410000 */
[-C--:B------:R-:W-:Y:S01]  /*11160*/  FMUL.FTZ R14, R10, R5.reuse ;  /* 0x000000050a0e7220 */ /* 0x080fe20000410000 */
[C---:B------:R-:W-:Y:S01]  /*11170*/  FFMA.FTZ R10, R6.reuse, R5, -R15 ;  /* 0x00000005060a7223 */ /* 0x040fe2000001080f */
[-C--:B------:R-:W-:Y:S01]  /*11180*/  FMUL.FTZ R25, R11, R4.reuse ;  /* 0x000000040b197220 */ /* 0x080fe20000410000 */
[C---:B------:R-:W-:Y:S01]  /*11190*/  FFMA.FTZ R11, R7.reuse, R4, -R24 ;  /* 0x00000004070b7223 */ /* 0x040fe20000010818 */
        /* <DEDUP_REMOVED lines=12> */
.L_x_1545:
[----:B------:R-:W-:Y:S05]  /*11260*/  BSYNC B2 ;  /* 0x0000000000027941 */ /* 0x000fea0003800000 */
.L_x_1544:
[----:B------:R-:W-:Y:S05]  /*11270*/  @P1 BRA `(.L_x_1543) ;  /* 0x00000004009c1947 */ /* 0x000fea0003800000 */
[----:B------:R-:W3:Y:S01]  /*11280*/  LDL R37, [R1+0x9c] ;  /* 0x00009c0001257983 */ /* 0x000ee20000100800 */
[----:B------:R-:W-:Y:S02]  /*11290*/  LEA.HI R13, R13, R0, RZ, 0x1d ;  /* 0x000000000d0d7211 */ /* 0x000fe400078fe8ff */
[----:B------:R-:W-:Y:S02]  /*112a0*/  SHF.R.U64 R28, R32, 0x10, R33 ;  /* 0x00000010201c7819 */ /* 0x000fe40000001221 */
[----:B-12---:R-:W-:Y:S01]  /*112b0*/  SHF.R.S32.HI R6, RZ, 0x1f, R13 ;  /* 0x0000001fff067819 */ /* 0x006fe2000001140d */
[----:B------:R-:W-:Y:S01]  /*112c0*/  IMAD.SHL.U32 R4, R13, 0x8, RZ ;  /* 0x000000080d047824 */ /* 0x000fe200078e00ff */
[----:B------:R-:W-:Y:S02]  /*112d0*/  SHF.R.U64 R24, R40, 0x10, R41 ;  /* 0x0000001028187819 */ /* 0x000fe40000001229 */
[----:B------:R-:W-:Y:S02]  /*112e0*/  LEA.HI R6, R6, R13, RZ, 0x3 ;  /* 0x0000000d06067211 */ /* 0x000fe400078f18ff */
[----:B-----5:R-:W-:-:S02]  /*112f0*/  LOP3.LUT R4, R124, 0x38, R4, 0xf8, !PT ;  /* 0x000000387c047812 */ /* 0x020fc400078ef804 */
[----:B------:R-:W-:Y:S01]  /*11300*/  SHF.R.U32.HI R41, RZ, 0x10, R41 ;  /* 0x00000010ff297819 */ /* 0x000fe20000011629 */
[----:B------:R-:W-:Y:S01]  /*11310*/  IMAD.SHL.U32 R6, R6, 0x400, RZ ;  /* 0x0000040006067824 */ /* 0x000fe200078e00ff */
[----:B------:R-:W-:Y:S02]  /*11320*/  LOP3.LUT R4, R4, R123, RZ, 0x3c, !PT ;  /* 0x0000007b04047212 */ /* 0x000fe400078e3cff */
[----:B------:R-:W-:Y:S02]  /*11330*/  PRMT R115, R115, 0x5410, R28 ;  /* 0x0000541073737816 */ /* 0x000fe4000000001c */
[----:B0-----:R-:W-:Y:S02]  /*11340*/  LOP3.LUT R9, R6, 0x7fffe000, RZ, 0xc0, !PT ;  /* 0x7fffe00006097812 */ /* 0x001fe400078ec0ff */
[----:B------:R-:W-:Y:S01]  /*11350*/  PRMT R119, R119, 0x5410, R24 ;  /* 0x0000541077777816 */ /* 0x000fe20000000018 */
[----:B------:R-:W-:Y:S01]  /*11360*/  IMAD.U32 R30, R115, 0x10000, RZ ;  /* 0x00010000731e7824 */ /* 0x000fe200078e00ff */
[----:B------:R-:W-:-:S02]  /*11370*/  IADD3 R9, R4, R9, R122 ;  /* 0x0000000904097210 */ /* 0x000fc40007ffe07a */
[----:B------:R-:W-:Y:S01]  /*11380*/  SHF.R.U32.HI R33, RZ, 0x10, R33 ;  /* 0x00000010ff217819 */ /* 0x000fe20000011621 */
[----:B------:R-:W-:Y:S01]  /*11390*/  IMAD.U32 R32, R119, 0x10000, RZ ;  /* 0x0001000077207824 */ /* 0x000fe200078e00ff */
[----:B------:R-:W-:Y:S01]  /*113a0*/  SHF.R.U64 R26, R34, 0x10, R35 ;  /* 0x00000010221a7819 */ /* 0x000fe20000001223 */
[----:B------:R-:W-:Y:S01]  /*113b0*/  IMAD R12, R9, 0x2, R16 ;  /* 0x00000002090c7824 */ /* 0x000fe200078e0210 */
[----:B------:R-:W-:Y:S02]  /*113c0*/  SHF.R.U64 R14, R42, 0x10, R43 ;  /* 0x000000102a0e7819 */ /* 0x000fe4000000122b */
[----:B------:R-:W-:Y:S02]  /*113d0*/  PRMT R120, R120, 0x5410, R41 ;  /* 0x0000541078787816 */ /* 0x000fe40000000029 */
[----:B------:R-:W0:Y:S01]  /*113e0*/  LDS.128 R8, [R12+0x10400] ;  /* 0x010400000c087984 */ /* 0x000e220000000c00 */
[----:B------:R-:W-:Y:S02]  /*113f0*/  SHF.R.U32.HI R43, RZ, 0x10, R43 ;  /* 0x00000010ff2b7819 */ /* 0x000fe4000001162b */
[----:B------:R-:W-:Y:S01]  /*11400*/  PRMT R116, R116, 0x5410, R33 ;  /* 0x0000541074747816 */ /* 0x000fe20000000021 */
[----:B------:R-:W-:Y:S01]  /*11410*/  IMAD.U32 R29, R120, 0x10000, RZ ;  /* 0x00010000781d7824 */ /* 0x000fe200078e00ff */
[----:B------:R-:W-:-:S02]  /*11420*/  PRMT R113, R113, 0x5410, R26 ;  /* 0x0000541071717816 */ /* 0x000fc4000000001a */
[----:B------:R-:W-:Y:S02]  /*11430*/  SHF.R.U32.HI R35, RZ, 0x10, R35 ;  /* 0x00000010ff237819 */ /* 0x000fe40000011623 */
[----:B------:R-:W-:Y:S02]  /*11440*/  PRMT R118, R118, 0x5410, R43 ;  /* 0x0000541076767816 */ /* 0x000fe4000000002b */
[----:B------:R-:W-:Y:S02]  /*11450*/  PRMT R117, R117, 0x5410, R14 ;  /* 0x0000541075757816 */ /* 0x000fe4000000000e */
[----:B------:R-:W-:Y:S01]  /*11460*/  PRMT R114, R114, 0x5410, R35 ;  /* 0x0000541072727816 */ /* 0x000fe20000000023 */
[----:B------:R-:W-:Y:S01]  /*11470*/  IMAD.U32 R31, R118, 0x10000, RZ ;  /* 0x00010000761f7824 */ /* 0x000fe200078e00ff */
[----:B------:R-:W-:Y:S02]  /*11480*/  LOP3.LUT R119, R119, 0xffff0000, RZ, 0xc0, !PT ;  /* 0xffff000077777812 */ /* 0x000fe400078ec0ff */
[----:B------:R-:W-:-:S02]  /*11490*/  LOP3.LUT R115, R115, 0xffff0000, RZ, 0xc0, !PT ;  /* 0xffff000073737812 */ /* 0x000fc400078ec0ff */
[----:B------:R-:W-:Y:S02]  /*114a0*/  LOP3.LUT R120, R120, 0xffff0000, RZ, 0xc0, !PT ;  /* 0xffff000078787812 */ /* 0x000fe400078ec0ff */
[----:B------:R-:W-:Y:S01]  /*114b0*/  LOP3.LUT R118, R118, 0xffff0000, RZ, 0xc0, !PT ;  /* 0xffff000076767812 */ /* 0x000fe200078ec0ff */
[C---:B0-----:R-:W-:Y:S01]  /*114c0*/  IMAD.U32 R25, R8.reuse, 0x10000, RZ ;  /* 0x0001000008197824 */ /* 0x041fe200078e00ff */
[----:B------:R-:W-:Y:S01]  /*114d0*/  LOP3.LUT R8, R8, 0xffff0000, RZ, 0xc0, !PT ;  /* 0xffff000008087812 */ /* 0x000fe200078ec0ff */
[C---:B------:R-:W-:Y:S01]  /*114e0*/  IMAD.U32 R26, R9.reuse, 0x10000, RZ ;  /* 0x00010000091a7824 */ /* 0x040fe200078e00ff */
[----:B------:R-:W-:Y:S01]  /*114f0*/  LOP3.LUT R9, R9, 0xffff0000, RZ, 0xc0, !PT ;  /* 0xffff000009097812 */ /* 0x000fe200078ec0ff */
[C---:B------:R-:W-:Y:S01]  /*11500*/  FMUL.FTZ R34, R25.reuse, R32 ;  /* 0x0000002019227220 */ /* 0x040fe20000410000 */
[----:B------:R-:W-:Y:S01]  /*11510*/  FMUL.FTZ R36, R25, R30 ;  /* 0x0000001e19247220 */ /* 0x000fe20000410000 */
[----:B------:R-:W-:Y:S02]  /*11520*/  IMAD.U32 R25, R116, 0x10000, RZ ;  /* 0x0001000074197824 */ /* 0x000fe400078e00ff */
[----:B------:R-:W-:Y:S01]  /*11530*/  FMUL.FTZ R33, R26, R29 ;  /* 0x0000001d1a217220 */ /* 0x000fe20000410000 */
[----:B------:R-:W-:Y:S01]  /*11540*/  IMAD.U32 R28, R11, 0x10000, RZ ;  /* 0x000100000b1c7824 */ /* 0x000fe200078e00ff */
[----:B------:R-:W-:Y:S01]  /*11550*/  LOP3.LUT R116, R116, 0xffff0000, RZ, 0xc0, !PT ;  /* 0xffff000074747812 */ /* 0x000fe200078ec0ff */
[----:B------:R-:W-:Y:S01]  /*11560*/  FMUL.FTZ R35, R26, R25 ;  /* 0x000000191a237220 */ /* 0x000fe20000410000 */
[C---:B------:R-:W-:Y:S01]  /*11570*/  IMAD.U32 R27, R10.reuse, 0x10000, RZ ;  /* 0x000100000a1b7824 */ /* 0x040fe200078e00ff */
[----:B------:R-:W-:-:S02]  /*11580*/  LOP3.LUT R10, R10, 0xffff0000, RZ, 0xc0, !PT ;  /* 0xffff00000a0a7812 */ /* 0x000fc400078ec0ff */
[----:B------:R-:W-:Y:S01]  /*11590*/  LOP3.LUT R11, R11, 0xffff0000, RZ, 0xc0, !PT ;  /* 0xffff00000b0b7812 */ /* 0x000fe200078ec0ff */
[----:B---3--:R-:W0:Y:S02]  /*115a0*/  LDS.128 R4, [R37] ;  /* 0x0000000025047984 */ /* 0x008e240000000c00 */
[C---:B0-----:R-:W-:Y:S01]  /*115b0*/  IMAD.U32 R13, R4.reuse, 0x10000, RZ ;  /* 0x00010000040d7824 */ /* 0x041fe200078e00ff */
[----:B------:R-:W-:Y:S01]  /*115c0*/  LOP3.LUT R4, R4, 0xffff0000, RZ, 0xc0, !PT ;  /* 0xffff000004047812 */ /* 0x000fe200078ec0ff */
[C---:B------:R-:W-:Y:S01]  /*115d0*/  IMAD.U32 R14, R5.reuse, 0x10000, RZ ;  /* 0x00010000050e7824 */ /* 0x040fe200078e00ff */
[----:B------:R-:W-:Y:S01]  /*115e0*/  LOP3.LUT R5, R5, 0xffff0000, RZ, 0xc0, !PT ;  /* 0xffff000005057812 */ /* 0x000fe200078ec0ff */
[C---:B------:R-:W-:Y:S01]  /*115f0*/  FFMA.FTZ R34, R13.reuse, R30, -R34 ;  /* 0x0000001e0d227223 */ /* 0x040fe20000010822 */
[----:B------:R-:W-:Y:S01]  /*11600*/  FFMA.FTZ R36, R13, R32, R36 ;  /* 0x000000200d247223 */ /* 0x000fe20000010024 */
[----:B------:R-:W-:Y:S01]  /*11610*/  FFMA.FTZ R33, R14, R25, -R33 ;  /* 0x000000190e217223 */ /* 0x000fe20000010821 */
[----:B------:R-:W-:-:S02]  /*11620*/  IMAD.U32 R24, R7, 0x10000, RZ ;  /* 0x0001000007187824 */ /* 0x000fc400078e00ff */
[----:B------:R-:W-:Y:S01]  /*11630*/  FMUL.FTZ R25, R28, R31 ;  /* 0x0000001f1c197220 */ /* 0x000fe20000410000 */
[----:B------:R-:W-:Y:S02]  /*11640*/  IMAD.U32 R13, R114, 0x10000, RZ ;  /* 0x00010000720d7824 */ /* 0x000fe400078e00ff */
[----:B------:R-:W-:Y:S01]  /*11650*/  FFMA.FTZ R35, R14, R29, R35 ;  /* 0x0000001d0e237223 */ /* 0x000fe20000010023 */
[C---:B------:R-:W-:Y:S01]  /*11660*/  IMAD.U32 R14, R117.reuse, 0x10000, RZ ;  /* 0x00010000750e7824 */ /* 0x040fe200078e00ff */
[----:B------:R-:W-:Y:S01]  /*11670*/  LOP3.LUT R117, R117, 0xffff0000, RZ, 0xc0, !PT ;  /* 0xffff000075757812 */ /* 0x000fe200078ec0ff */
[-C--:B------:R-:W-:Y:S01]  /*11680*/  FMUL.FTZ R28, R28, R13.reuse ;  /* 0x0000000d1c1c7220 */ /* 0x080fe20000410000 */
[----:B------:R-:W-:Y:S01]  /*11690*/  FFMA.FTZ R29, R24, R13, -R25 ;  /* 0x0000000d181d7223 */ /* 0x000fe20000010819 */
[C---:B------:R-:W-:Y:S01]  /*116a0*/  FMUL.FTZ R13, R8.reuse, R119 ;  /* 0x00000077080d7220 */ /* 0x040fe20000410000 */
[----:B------:R-:W-:Y:S01]  /*116b0*/  FMUL.FTZ R25, R8, R115 ;  /* 0x0000007308197220 */ /* 0x000fe20000410000 */
[----:B------:R-:W-:Y:S01]  /*116c0*/  FFMA.FTZ R31, R24, R31, R28 ;  /* 0x0000001f181f7223 */ /* 0x000fe2000001001c */
[----:B------:R-:W-:Y:S01]  /*116d0*/  FMUL.FTZ R24, R9, R120 ;  /* 0x0000007809187220 */ /* 0x000fe20000410000 */
[C---:B------:R-:W-:Y:S01]  /*116e0*/  FFMA.FTZ R13, R4.reuse, R115, -R13 ;  /* 0x00000073040d7223 */ /* 0x040fe2000001080d */
[----:B------:R-:W-:Y:S01]  /*116f0*/  FFMA.FTZ R25, R4, R119, R25 ;  /* 0x0000007704197223 */ /* 0x000fe20000010019 */
[----:B------:R-:W-:-:S02]  /*11700*/  IMAD.U32 R15, R6, 0x10000, RZ ;  /* 0x00010000060f7824 */ /* 0x000fc400078e00ff */
[----:B------:R-:W-:Y:S01]  /*11710*/  FMUL.FTZ R9, R9, R116 ;  /* 0x0000007409097220 */ /* 0x000fe20000410000 */
[----:B------:R-:W-:Y:S02]  /*11720*/  IMAD.U32 R8, R113, 0x10000, RZ ;  /* 0x0001000071087824 */ /* 0x000fe400078e00ff */
[----:B------:R-:W-:Y:S01]  /*11730*/  FMUL.FTZ R4, R27, R14 ;  /* 0x0000000e1b047220 */ /* 0x000fe20000410000 */
[----:B------:R-:W-:Y:S01]  /*11740*/  LOP3.LUT R113, R113, 0xffff0000, RZ, 0xc0, !PT ;  /* 0xffff000071717812 */ /* 0x000fe200078ec0ff */
[C---:B------:R-:W-:Y:S01]  /*11750*/  FFMA.FTZ R24, R5.reuse, R116, -R24 ;  /* 0x0000007405187223 */ /* 0x040fe20000010818 */
[----:B------:R-:W-:Y:S01]  /*11760*/  LOP3.LUT R114, R114, 0xffff0000, RZ, 0xc0, !PT ;  /* 0xffff000072727812 */ /* 0x000fe200078ec0ff */
[----:B------:R-:W-:Y:S01]  /*11770*/  FFMA.FTZ R120, R5, R120, R9 ;  /* 0x0000007805787223 */ /* 0x000fe20000010009 */
[----:B------:R-:W-:Y:S01]  /*11780*/  LOP3.LUT R6, R6, 0xffff0000, RZ, 0xc0, !PT ;  /* 0xffff000006067812 */ /* 0x000fe200078ec0ff */
[----:B------:R-:W-:Y:S01]  /*11790*/  FFMA.FTZ R26, R15, R8, -R4 ;  /* 0x000000080f1a7223 */ /* 0x000fe20000010804 */
[----:B------:R-:W-:Y:S01]  /*117a0*/  LOP3.LUT R7, R7, 0xffff0000, RZ, 0xc0, !PT ;  /* 0xffff000007077812 */ /* 0x000fe200078ec0ff */
[C---:B------:R-:W-:Y:S01]  /*117b0*/  FMUL.FTZ R5, R10.reuse, R117 ;  /* 0x000000750a057220 */ /* 0x040fe20000410000 */
[----:B------:R-:W-:Y:S01]  /*117c0*/  FMUL.FTZ R4, R11, R118 ;  /* 0x000000760b047220 */ /* 0x000fe20000410000 */
[----:B------:R-:W-:Y:S01]  /*117d0*/  FMUL.FTZ R28, R27, R8 ;  /* 0x000000081b1c7220 */ /* 0x000fe20000410000 */
[-C--:B------:R-:W-:Y:S01]  /*117e0*/  FMUL.FTZ R10, R10, R113.reuse ;  /* 0x000000710a0a7220 */ /* 0x080fe20000410000 */
[-C--:B------:R-:W-:Y:S01]  /*117f0*/  FMUL.FTZ R11, R11, R114.reuse ;  /* 0x000000720b0b7220 */ /* 0x080fe20000410000 */
[C---:B------:R-:W-:Y:S01]  /*11800*/  FFMA.FTZ R113, R6.reuse, R113, -R5 ;  /* 0x0000007106717223 */ /* 0x040fe20000010805 */
[----:B------:R-:W-:Y:S01]  /*11810*/  FFMA.FTZ R114, R7, R114, -R4 ;  /* 0x0000007207727223 */ /* 0x000fe20000010804 */
[----:B------:R-:W-:Y:S01]  /*11820*/  FFMA.FTZ R28, R15, R14, R28 ;  /* 0x0000000e0f1c7223 */ /* 0x000fe2000001001c */
        /* <DEDUP_REMOVED lines=12> */
.L_x_1543:
[----:B------:R-:W-:Y:S05]  /*118f0*/  BSYNC B1 ;  /* 0x0000000000017941 */ /* 0x000fea0003800000 */
.L_x_1542:
[----:B------:R-:W-:Y:S04]  /*11900*/  BSSY B1, `(.L_x_1546) ;  /* 0x00000dd000017945 */ /* 0x000fe80003800000 */
[----:B------:R-:W-:Y:S05]  /*11910*/  @P2 BRA `(.L_x_1547) ;  /* 0x0000000c006c2947 */ /* 0x000fea0003800000 */
[----:B-123--:R-:W2:Y:S01]  /*11920*/  LDL R4, [R1+0x7c] ;  /* 0x00007c0001047983 */ /* 0x00eea20000100800 */
[----:B------:R-:W1:Y:S03]  /*11930*/  LDC R39, c[0x0][0x3d4] ;  /* 0x0000f500ff277b82 */ /* 0x000e660000000800 */
[----:B------:R3:W5:Y:S01]  /*11940*/  LDL R41, [R1+0x84] ;  /* 0x0000840001297983 */ /* 0x0007620000100800 */
[----:B------:R-:W-:Y:S01]  /*11950*/  BSSY B2, `(.L_x_1548) ;  /* 0x000006f000027945 */ /* 0x000fe20003800000 */
[-C--:B-1----:R-:W-:Y:S02]  /*11960*/  ISETP.GE.AND P0, PT, R22, R39.reuse, PT ;  /* 0x000000271600720c */ /* 0x082fe40003f06270 */
[----:B------:R-:W-:Y:S01]  /*11970*/  ISETP.GE.AND P1, PT, R228, R39, PT ;  /* 0x00000027e400720c */ /* 0x000fe20003f26270 */
[----:B--2---:R-:W-:-:S05]  /*11980*/  IMAD.SHL.U32 R4, R4, 0x40, RZ ;  /* 0x0000004004047824 */ /* 0x004fca00078e00ff */
[----:B------:R-:W-:-:S04]  /*11990*/  LOP3.LUT R40, R4, 0x1c0, RZ, 0xc0, !PT ;  /* 0x000001c004287812 */ /* 0x000fc800078ec0ff */
[----:B------:R-:W-:Y:S01]  /*119a0*/  SHF.R.U32.HI R12, RZ, 0x3, R40 ;  /* 0x00000003ff0c7819 */ /* 0x000fe20000011628 */
[----:B---3--:R-:W-:Y:S06]  /*119b0*/  @P0 BRA `(.L_x_1549) ;  /* 0x0000000400a00947 */ /* 0x008fec0003800000 */
[----:B------:R-:W2:Y:S04]  /*119c0*/  LDL R5, [R1+0x64] ;  /* 0x0000640001057983 */ /* 0x000ea80000100800 */
        /* <DEDUP_REMOVED lines=8> */
[--C-:B------:R-:W-:Y:S01]  /*11a50*/  SHF.R.U64 R15, R82, 0x10, R83.reuse ;  /* 0x00000010520f7819 */ /* 0x100fe20000001253 */
[----:B------:R-:W-:Y:S01]  /*11a60*/  IMAD.U32 R33, R112, 0x10000, RZ ;  /* 0x0001000070217824 */ /* 0x000fe200078e00ff */
[----:B------:R-:W-:Y:S02]  /*11a70*/  PRMT R121, R121, 0x5410, R80 ;  /* 0x0000541079797816 */ /* 0x000fe40000000050 */
[----:B------:R-:W-:Y:S02]  /*11a80*/  SHF.R.U32.HI R82, RZ, 0x10, R83 ;  /* 0x00000010ff527819 */ /* 0x000fe40000011653 */
[----:B------:R-:W-:Y:S01]  /*11a90*/  SHF.R.U64 R14, R58, 0x10, R59 ;  /* 0x000000103a0e7819 */ /* 0x000fe2000000123b */
[----:B------:R-:W-:Y:S01]  /*11aa0*/  IMAD.U32 R30, R121, 0x10000, RZ ;  /* 0x00010000791e7824 */ /* 0x000fe200078e00ff */
[----:B------:R-:W-:-:S02]  /*11ab0*/  PRMT R109, R109, 0x5410, R56 ;  /* 0x000054106d6d7816 */ /* 0x000fc40000000038 */
[----:B------:R-:W-:Y:S02]  /*11ac0*/  SHF.R.U32.HI R59, RZ, 0x10, R59 ;  /* 0x00000010ff3b7819 */ /* 0x000fe4000001163b */
[----:B------:R-:W-:Y:S02]  /*11ad0*/  PRMT R111, R111, 0x5410, R82 ;  /* 0x000054106f6f7816 */ /* 0x000fe40000000052 */
[----:B------:R-:W-:Y:S02]  /*11ae0*/  PRMT R105, R105, 0x5410, R14 ;  /* 0x0000541069697816 */ /* 0x000fe4000000000e */
[----:B------:R-:W-:Y:S01]  /*11af0*/  PRMT R110, R110, 0x5410, R15 ;  /* 0x000054106e6e7816 */ /* 0x000fe2000000000f */
[----:B------:R-:W-:Y:S01]  /*11b00*/  IMAD.U32 R32, R111, 0x10000, RZ ;  /* 0x000100006f207824 */ /* 0x000fe200078e00ff */
[----:B------:R-:W-:Y:S02]  /*11b10*/  PRMT R106, R106, 0x5410, R59 ;  /* 0x000054106a6a7816 */ /* 0x000fe4000000003b */
[----:B------:R-:W-:-:S02]  /*11b20*/  LOP3.LUT R107, R107, 0xffff0000, RZ, 0xc0, !PT ;  /* 0xffff00006b6b7812 */ /* 0x000fc400078ec0ff */
[----:B--2---:R-:W-:-:S04]  /*11b30*/  LEA.HI R4, R39, R5, RZ, 0x1d ;  /* 0x0000000527047211 */ /* 0x004fc800078fe8ff */
[----:B------:R-:W-:Y:S01]  /*11b40*/  SHF.R.S32.HI R7, RZ, 0x1f, R4 ;  /* 0x0000001fff077819 */ /* 0x000fe20000011404 */
[----:B------:R-:W-:-:S03]  /*11b50*/  IMAD.SHL.U32 R5, R4, 0x8, RZ ;  /* 0x0000000804057824 */ /* 0x000fc600078e00ff */
[----:B------:R-:W-:Y:S02]  /*11b60*/  LEA.HI R7, R7, R4, RZ, 0x3 ;  /* 0x0000000407077211 */ /* 0x000fe400078f18ff */
[----:B------:R-:W-:-:S03]  /*11b70*/  LOP3.LUT R5, R40, 0x38, R5, 0xf8, !PT ;  /* 0x0000003828057812 */ /* 0x000fc600078ef805 */
[----:B------:R-:W-:Y:S01]  /*11b80*/  IMAD.SHL.U32 R7, R7, 0x400, RZ ;  /* 0x0000040007077824 */ /* 0x000fe200078e00ff */
[----:B------:R-:W-:-:S04]  /*11b90*/  LOP3.LUT R5, R5, R12, RZ, 0x3c, !PT ;  /* 0x0000000c05057212 */ /* 0x000fc800078e3cff */
[----:B------:R-:W-:-:S04]  /*11ba0*/  LOP3.LUT R4, R7, 0x7fffe000, RZ, 0xc0, !PT ;  /* 0x7fffe00007047812 */ /* 0x000fc800078ec0ff */
[----:B0----5:R-:W-:Y:S02]  /*11bb0*/  IADD3 R9, R5, R4, R41 ;  /* 0x0000000405097210 */ /* 0x021fe40007ffe029 */
        /* <DEDUP_REMOVED lines=22> */
[-C--:B------:R-:W-:Y:S01]  /*11d20*/  FMUL.FTZ R36, R27, R26.reuse ;  /* 0x0000001a1b247220 */ /* 0x080fe20000410000 */
[----:B------:R-:W-:Y:S01]  /*11d30*/  FFMA.FTZ R34, R15, R26, -R34 ;  /* 0x0000001a0f227223 */ /* 0x000fe20000010822 */
[----:B------:R-:W-:Y:S02]  /*11d40*/  IMAD.U32 R14, R106, 0x10000, RZ ;  /* 0x000100006a0e7824 */ /* 0x000fe400078e00ff */
[----:B------:R-:W-:Y:S01]  /*11d50*/  FMUL.FTZ R26, R29, R32 ;  /* 0x000000201d1a7220 */ /* 0x000fe20000410000 */
[----:B------:R-:W-:Y:S01]  /*11d60*/  LOP3.LUT R27, R112, 0xffff0000, RZ, 0xc0, !PT ;  /* 0xffff0000701b7812 */ /* 0x000fe200078ec0ff */
[----:B------:R-:W-:Y:S01]  /*11d70*/  FFMA.FTZ R36, R15, R30, R36 ;  /* 0x0000001e0f247223 */ /* 0x000fe20000010024 */
[-C--:B------:R-:W-:Y:S01]  /*11d80*/  FMUL.FTZ R29, R29, R14.reuse ;  /* 0x0000000e1d1d7220 */ /* 0x080fe20000410000 */
[----:B------:R-:W-:Y:S01]  /*11d90*/  FFMA.FTZ R33, R25, R14, -R26 ;  /* 0x0000000e19217223 */ /* 0x000fe2000001081a */
[----:B------:R-:W-:Y:S01]  /*11da0*/  LOP3.LUT R14, R109, 0xffff0000, RZ, 0xc0, !PT ;  /* 0xffff00006d0e7812 */ /* 0x000fe200078ec0ff */
[C---:B------:R-:W-:Y:S01]  /*11db0*/  FMUL.FTZ R15, R8.reuse, R27 ;  /* 0x0000001b080f7220 */ /* 0x040fe20000410000 */
[----:B------:R-:W-:Y:S01]  /*11dc0*/  LOP3.LUT R26, R121, 0xffff0000, RZ, 0xc0, !PT ;  /* 0xffff0000791a7812 */ /* 0x000fe200078ec0ff */
[----:B------:R-:W-:Y:S01]  /*11dd0*/  FFMA.FTZ R38, R25, R32, R29 ;  /* 0x0000002019267223 */ /* 0x000fe2000001001d */
[-C--:B------:R-:W-:Y:S01]  /*11de0*/  FMUL.FTZ R29, R8, R107.reuse ;  /* 0x0000006b081d7220 */ /* 0x080fe20000410000 */
[----:B------:R-:W-:Y:S01]  /*11df0*/  FFMA.FTZ R8, R4, R107, -R15 ;  /* 0x0000006b04087223 */ /* 0x000fe2000001080f */
[C---:B------:R-:W-:Y:S01]  /*11e00*/  FMUL.FTZ R31, R9.reuse, R14 ;  /* 0x0000000e091f7220 */ /* 0x040fe20000410000 */
[----:B------:R-:W-:Y:S01]  /*11e10*/  FMUL.FTZ R32, R9, R26 ;  /* 0x0000001a09207220 */ /* 0x000fe20000410000 */
[----:B------:R-:W-:-:S02]  /*11e20*/  IMAD.U32 R28, R10, 0x10000, RZ ;  /* 0x000100000a1c7824 */ /* 0x000fc400078e00ff */
[----:B------:R-:W-:Y:S01]  /*11e30*/  FFMA.FTZ R30, R4, R27, R29 ;  /* 0x0000001b041e7223 */ /* 0x000fe2000001001d */
[----:B------:R-:W-:Y:S02]  /*11e40*/  IMAD.U32 R25, R110, 0x10000, RZ ;  /* 0x000100006e197824 */ /* 0x000fe400078e00ff */
[----:B------:R-:W-:Y:S01]  /*11e50*/  FFMA.FTZ R9, R5, R14, -R32 ;  /* 0x0000000e05097223 */ /* 0x000fe20000010820 */
[----:B------:R-:W-:Y:S02]  /*11e60*/  IMAD.U32 R15, R105, 0x10000, RZ ;  /* 0x00010000690f7824 */ /* 0x000fe400078e00ff */
        /* <DEDUP_REMOVED lines=29> */
.L_x_1549:
[----:B------:R-:W-:Y:S05]  /*12040*/  BSYNC B2 ;  /* 0x0000000000027941 */ /* 0x000fea0003800000 */
.L_x_1548:
        /* <DEDUP_REMOVED lines=8> */
[----:B------:R-:W-:-:S02]  /*120d0*/  LOP3.LUT R5, R40, 0x38, R5, 0xf8, !PT ;  /* 0x0000003828057812 */ /* 0x000fc400078ef805 */
[----:B------:R-:W-:Y:S01]  /*120e0*/  SHF.R.U32.HI R61, RZ, 0x10, R61 ;  /* 0x00000010ff3d7819 */ /* 0x000fe2000001163d */
[----:B------:R-:W-:Y:S01]  /*120f0*/  IMAD.SHL.U32 R4, R4, 0x400, RZ ;  /* 0x0000040004047824 */ /* 0x000fe200078e00ff */
[----:B------:R-:W-:Y:S02]  /*12100*/  LOP3.LUT R5, R5, R12, RZ, 0x3c, !PT ;  /* 0x0000000c05057212 */ /* 0x000fe400078e3cff */
[----:B------:R-:W-:Y:S02]  /*12110*/  PRMT R91, R91, 0x5410, R28 ;  /* 0x000054105b5b7816 */ /* 0x000fe4000000001c */
[----:B------:R-:W-:Y:S02]  /*12120*/  LOP3.LUT R4, R4, 0x7fffe000, RZ, 0xc0, !PT ;  /* 0x7fffe00004047812 */ /* 0x000fe400078ec0ff */
[----:B------:R-:W-:Y:S01]  /*12130*/  PRMT R95, R95, 0x5410, R24 ;  /* 0x000054105f5f7816 */ /* 0x000fe20000000018 */
[----:B------:R-:W-:Y:S01]  /*12140*/  IMAD.U32 R30, R91, 0x10000, RZ ;  /* 0x000100005b1e7824 */ /* 0x000fe200078e00ff */
[----:B0----5:R-:W-:-:S02]  /*12150*/  IADD3 R9, R5, R4, R41 ;  /* 0x0000000405097210 */ /* 0x021fc40007ffe029 */
        /* <DEDUP_REMOVED lines=87> */
.L_x_1547:
[----:B------:R-:W-:Y:S05]  /*126d0*/  BSYNC B1 ;  /* 0x0000000000017941 */ /* 0x000fea0003800000 */
.L_x_1546:
[----:B------:R-:W-:Y:S05]  /*126e0*/  @P3 BRA `(.L_x_1505) ;  /* 0x0000000c006c3947 */ /* 0x000fea0003800000 */
[----:B-1234-:R-:W2:Y:S01]  /*126f0*/  LDL R4, [R1+0x78] ;  /* 0x0000780001047983 */ /* 0x01eea20000100800 */
        /* <DEDUP_REMOVED lines=10> */
[----:B-----5:R-:W3:Y:S01]  /*127a0*/  LDL R41, [R1+0x90] ;  /* 0x0000900001297983 */ /* 0x020ee20000100800 */
        /* <DEDUP_REMOVED lines=9> */
[----:B------:R-:W-:Y:S02]  /*12840*/  SHF.R.U64 R14, R78, 0x10, R79 ;  /* 0x000000104e0e7819 */ /* 0x000fe4000000124f */
[----:B------:R-:W-:Y:S02]  /*12850*/  PRMT R104, R104, 0x5410, R77 ;  /* 0x0000541068687816 */ /* 0x000fe4000000004d */
[----:B------:R-:W-:-:S02]  /*12860*/  SHF.R.U32.HI R79, RZ, 0x10, R79 ;  /* 0x00000010ff4f7819 */ /* 0x000fc4000001164f */
[----:B------:R-:W-:Y:S01]  /*12870*/  PRMT R100, R100, 0x5410, R69 ;  /* 0x0000541064647816 */ /* 0x000fe20000000045 */
[----:B------:R-:W-:Y:S01]  /*12880*/  IMAD.U32 R29, R104, 0x10000, RZ ;  /* 0x00010000681d7824 */ /* 0x000fe200078e00ff */
[----:B------:R-:W-:Y:S02]  /*12890*/  PRMT R97, R97, 0x5410, R26 ;  /* 0x0000541061617816 */ /* 0x000fe4000000001a */
[----:B------:R-:W-:Y:S02]  /*128a0*/  SHF.R.U32.HI R71, RZ, 0x10, R71 ;  /* 0x00000010ff477819 */ /* 0x000fe40000011647 */
[----:B------:R-:W-:Y:S02]  /*128b0*/  PRMT R102, R102, 0x5410, R79 ;  /* 0x0000541066667816 */ /* 0x000fe4000000004f */
[----:B------:R-:W-:Y:S02]  /*128c0*/  PRMT R101, R101, 0x5410, R14 ;  /* 0x0000541065657816 */ /* 0x000fe4000000000e */
[----:B------:R-:W-:Y:S01]  /*128d0*/  PRMT R98, R98, 0x5410, R71 ;  /* 0x0000541062627816 */ /* 0x000fe20000000047 */
[----:B------:R-:W-:Y:S01]  /*128e0*/  IMAD.U32 R31, R102, 0x10000, RZ ;  /* 0x00010000661f7824 */ /* 0x000fe200078e00ff */
[----:B------:R-:W-:-:S02]  /*128f0*/  LOP3.LUT R103, R103, 0xffff0000, RZ, 0xc0, !PT ;  /* 0xffff000067677812 */ /* 0x000fc400078ec0ff */
[----:B------:R-:W-:Y:S02]  /*12900*/  LOP3.LUT R99, R99, 0xffff0000, RZ, 0xc0, !PT ;  /* 0xffff000063637812 */ /* 0x000fe400078ec0ff */
[----:B------:R-:W-:Y:S02]  /*12910*/  LOP3.LUT R104, R104, 0xffff0000, RZ, 0xc0, !PT ;  /* 0xffff000068687812 */ /* 0x000fe400078ec0ff */
[----:B------:R-:W-:Y:S02]  /*12920*/  LOP3.LUT R102, R102, 0xffff0000, RZ, 0xc0, !PT ;  /* 0xffff000066667812 */ /* 0x000fe400078ec0ff */
        /* <DEDUP_REMOVED lines=27> */
[C---:B------:R-:W-:Y:S01]  /*12ae0*/  FMUL.FTZ R33, R26.reuse, R29 ;  /* 0x0000001d1a217220 */ /* 0x040fe20000410000 */
[----:B------:R-:W-:Y:S02]  /*12af0*/  IMAD.U32 R28, R11, 0x10000, RZ ;  /* 0x000100000b1c7824 */ /* 0x000fe400078e00ff */
[C---:B------:R-:W-:Y:S01]  /*12b00*/  FFMA.FTZ R34, R13.reuse, R30, -R34 ;  /* 0x0000001e0d227223 */ /* 0x040fe20000010822 */
[----:B------:R-:W-:Y:S01]  /*12b10*/  FFMA.FTZ R36, R13, R32, R36 ;  /* 0x000000200d247223 */ /* 0x000fe20000010024 */
[-C--:B------:R-:W-:Y:S01]  /*12b20*/  FMUL.FTZ R35, R26, R25.reuse ;  /* 0x000000191a237220 */ /* 0x080fe20000410000 */
[----:B------:R-:W-:Y:S01]  /*12b30*/  FFMA.FTZ R33, R14, R25, -R33 ;  /* 0x000000190e217223 */ /* 0x000fe20000010821 */
[----:B------:R-:W-:Y:S02]  /*12b40*/  IMAD.U32 R13, R98, 0x10000, RZ ;  /* 0x00010000620d7824 */ /* 0x000fe400078e00ff */
[----:B------:R-:W-:Y:S01]  /*12b50*/  FMUL.FTZ R25, R28, R31 ;  /* 0x0000001f1c197220 */ /* 0x000fe20000410000 */
[----:B------:R-:W-:Y:S01]  /*12b60*/  FFMA.FTZ R35, R14, R29, R35 ;  /* 0x0000001d0e237223 */ /* 0x000fe20000010023 */
[----:B------:R-:W-:Y:S01]  /*12b70*/  LOP3.LUT R100, R100, 0xffff0000, RZ, 0xc0, !PT ;  /* 0xffff000064647812 */ /* 0x000fe200078ec0ff */
[-C--:B------:R-:W-:Y:S01]  /*12b80*/  FMUL.FTZ R28, R28, R13.reuse ;  /* 0x0000000d1c1c7220 */ /* 0x080fe20000410000 */
[----:B------:R-:W-:Y:S01]  /*12b90*/  FFMA.FTZ R29, R24, R13, -R25 ;  /* 0x0000000d181d7223 */ /* 0x000fe20000010819 */
[C---:B------:R-:W-:Y:S01]  /*12ba0*/  FMUL.FTZ R13, R8.reuse, R103 ;  /* 0x00000067080d7220 */ /* 0x040fe20000410000 */
[----:B------:R-:W-:Y:S01]  /*12bb0*/  FMUL.FTZ R25, R8, R99 ;  /* 0x0000006308197220 */ /* 0x000fe20000410000 */
[----:B------:R-:W-:-:S02]  /*12bc0*/  IMAD.U32 R27, R10, 0x10000, RZ ;  /* 0x000100000a1b7824 */ /* 0x000fc400078e00ff */
[----:B------:R-:W-:Y:S01]  /*12bd0*/  FFMA.FTZ R31, R24, R31, R28 ;  /* 0x0000001f181f7223 */ /* 0x000fe2000001001c */
[----:B------:R-:W-:Y:S02]  /*12be0*/  IMAD.U32 R14, R101, 0x10000, RZ ;  /* 0x00010000650e7824 */ /* 0x000fe400078e00ff */
[C---:B------:R-:W-:Y:S01]  /*12bf0*/  FFMA.FTZ R13, R4.reuse, R99, -R13 ;  /* 0x00000063040d7223 */ /* 0x040fe2000001080d */
[----:B------:R-:W-:Y:S01]  /*12c00*/  FMUL.FTZ R24, R9, R104 ;  /* 0x0000006809187220 */ /* 0x000fe20000410000 */
[----:B------:R-:W-:Y:S01]  /*12c10*/  FFMA.FTZ R25, R4, R103, R25 ;  /* 0x0000006704197223 */ /* 0x000fe20000010019 */
[----:B------:R-:W-:Y:S01]  /*12c20*/  LOP3.LUT R10, R10, 0xffff0000, RZ, 0xc0, !PT ;  /* 0xffff00000a0a7812 */ /* 0x000fe200078ec0ff */
[----:B------:R-:W-:Y:S01]  /*12c30*/  IMAD.U32 R8, R97, 0x10000, RZ ;  /* 0x0001000061087824 */ /* 0x000fe200078e00ff */
[----:B------:R-:W-:Y:S01]  /*12c40*/  LOP3.LUT R11, R11, 0xffff0000, RZ, 0xc0, !PT ;  /* 0xffff00000b0b7812 */ /* 0x000fe200078ec0ff */
[----:B------:R-:W-:Y:S01]  /*12c50*/  FMUL.FTZ R9, R9, R100 ;  /* 0x0000006409097220 */ /* 0x000fe20000410000 */
[----:B------:R-:W-:Y:S01]  /*12c60*/  FMUL.FTZ R4, R27, R14 ;  /* 0x0000000e1b047220 */ /* 0x000fe20000410000 */
[----:B------:R-:W-:Y:S01]  /*12c70*/  LOP3.LUT R101, R101, 0xffff0000, RZ, 0xc0, !PT ;  /* 0xffff000065657812 */ /* 0x000fe200078ec0ff */
[----:B------:R-:W-:Y:S01]  /*12c80*/  FFMA.FTZ R24, R5, R100, -R24 ;  /* 0x0000006405187223 */ /* 0x000fe20000010818 */
[----:B------:R-:W-:Y:S01]  /*12c90*/  LOP3.LUT R97, R97, 0xffff0000, RZ, 0xc0, !PT ;  /* 0xffff000061617812 */ /* 0x000fe200078ec0ff */
[----:B------:R-:W-:Y:S01]  /*12ca0*/  FFMA.FTZ R104, R5, R104, R9 ;  /* 0x0000006805687223 */ /* 0x000fe20000010009 */
[----:B------:R-:W-:Y:S01]  /*12cb0*/  LOP3.LUT R98, R98, 0xffff0000, RZ, 0xc0, !PT ;  /* 0xffff000062627812 */ /* 0x000fe200078ec0ff */
[----:B------:R-:W-:Y:S01]  /*12cc0*/  FFMA.FTZ R26, R15, R8, -R4 ;  /* 0x000000080f1a7223 */ /* 0x000fe20000010804 */
        /* <DEDUP_REMOVED lines=20> */
.L_x_1551:
[----:B------:R-:W-:Y:S05]  /*12e10*/  BSYNC B1 ;  /* 0x0000000000017941 */ /* 0x000fea0003800000 */
.L_x_1550:
        /* <DEDUP_REMOVED lines=12> */
[----:B------:R-:W-:Y:S02]  /*12ee0*/  SHF.R.U64 R24, R66, 0x10, R67 ;  /* 0x0000001042187819 */ /* 0x000fe40000001243 */
[----:B------:R-:W-:Y:S02]  /*12ef0*/  LOP3.LUT R5, R5, 0x7fffe000, RZ, 0xc0, !PT ;  /* 0x7fffe00005057812 */ /* 0x000fe400078ec0ff */
[----:B------:R-:W-:Y:S02]  /*12f00*/  PRMT R25, R21, 0x5410, R26 ;  /* 0x0000541015197816 */ /* 0x000fe4000000001a */
[----:B0----5:R-:W-:-:S02]  /*12f10*/  IADD3 R9, R0, R5, R40 ;  /* 0x0000000500097210 */ /* 0x021fc40007ffe028 */
[----:B------:R-:W-:Y:S01]  /*12f20*/  PRMT R87, R87, 0x5410, R14 ;  /* 0x0000541057577816 */ /* 0x000fe2000000000e */
[----:B------:R-:W-:Y:S01]  /*12f30*/  IMAD.U32 R26, R25, 0x10000, RZ ;  /* 0x00010000191a7824 */ /* 0x000fe200078e00ff */
[----:B------:R-:W-:Y:S01]  /*12f40*/  SHF.R.U32.HI R65, RZ, 0x10, R65 ;  /* 0x00000010ff417819 */ /* 0x000fe20000011641 */
[----:B------:R-:W-:Y:S01]  /*12f50*/  IMAD R0, R9, 0x2, R16 ;  /* 0x0000000209007824 */ /* 0x000fe200078e0210 */
[----:B------:R-:W-:Y:S01]  /*12f60*/  SHF.R.U32.HI R67, RZ, 0x10, R67 ;  /* 0x00000010ff437819 */ /* 0x000fe20000011643 */
[----:B------:R-:W-:Y:S01]  /*12f70*/  IMAD.U32 R30, R87, 0x10000, RZ ;  /* 0x00010000571e7824 */ /* 0x000fe200078e00ff */
[----:B------:R-:W-:Y:S02]  /*12f80*/  SHF.R.U64 R12, R74, 0x10, R75 ;  /* 0x000000104a0c7819 */ /* 0x000fe4000000124b */
[----:B------:R-:W0:Y:S01]  /*12f90*/  LDS.128 R8, [R0+0x10400] ;  /* 0x0104000000087984 */ /* 0x000e220000000c00 */
[----:B------:R-:W-:Y:S02]  /*12fa0*/  PRMT R88, R88, 0x5410, R73 ;  /* 0x0000541058587816 */ /* 0x000fe40000000049 */
[----:B------:R-:W-:-:S02]  /*12fb0*/  SHF.R.U32.HI R75, RZ, 0x10, R75 ;  /* 0x00000010ff4b7819 */ /* 0x000fc4000001164b */
[----:B------:R-:W-:Y:S01]  /*12fc0*/  PRMT R84, R84, 0x5410, R65 ;  /* 0x0000541054547816 */ /* 0x000fe20000000041 */
[----:B------:R-:W-:Y:S01]  /*12fd0*/  IMAD.U32 R29, R88, 0x10000, RZ ;  /* 0x00010000581d7824 */ /* 0x000fe200078e00ff */
[----:B------:R-:W-:Y:S02]  /*12fe0*/  PRMT R28, R20, 0x5410, R67 ;  /* 0x00005410141c7816 */ /* 0x000fe40000000043 */
[----:B------:R-:W-:Y:S02]  /*12ff0*/  PRMT R86, R86, 0x5410, R75 ;  /* 0x0000541056567816 */ /* 0x000fe4000000004b */
[----:B------:R-:W-:Y:S02]  /*13000*/  PRMT R27, R3, 0x5410, R24 ;  /* 0x00005410031b7816 */ /* 0x000fe40000000018 */
[----:B------:R-:W-:Y:S01]  /*13010*/  PRMT R85, R85, 0x5410, R12 ;  /* 0x0000541055557816 */ /* 0x000fe2000000000c */
[----:B------:R-:W-:Y:S01]  /*13020*/  IMAD.U32 R31, R86, 0x10000, RZ ;  /* 0x00010000561f7824 */ /* 0x000fe200078e00ff */
[----:B------:R-:W-:-:S02]  /*13030*/  LOP3.LUT R87, R87, 0xffff0000, RZ, 0xc0, !PT ;  /* 0xffff000057577812 */ /* 0x000fc400078ec0ff */
[----:B------:R-:W-:Y:S02]  /*13040*/  LOP3.LUT R25, R25, 0xffff0000, RZ, 0xc0, !PT ;  /* 0xffff000019197812 */ /* 0x000fe400078ec0ff */
        /* <DEDUP_REMOVED lines=8> */
[----:B------:R-:W-:-:S02]  /*130d0*/  IMAD.U32 R15, R84, 0x10000, RZ ;  /* 0x00010000540f7824 */ /* 0x000fc400078e00ff */
[----:B------:R-:W-:Y:S01]  /*130e0*/  FMUL.FTZ R33, R20, R29 ;  /* 0x0000001d14217220 */ /* 0x000fe20000410000 */
[C---:B------:R-:W-:Y:S01]  /*130f0*/  IMAD.U32 R24, R11.reuse, 0x10000, RZ ;  /* 0x000100000b187824 */ /* 0x040fe200078e00ff */
[----:B------:R-:W-:Y:S01]  /*13100*/  LOP3.LUT R84, R84, 0xffff0000, RZ, 0xc0, !PT ;  /* 0xffff000054547812 */ /* 0x000fe200078ec0ff */
[-C--:B------:R-:W-:Y:S01]  /*13110*/  FMUL.FTZ R35, R20, R15.reuse ;  /* 0x0000000f14237220 */ /* 0x080fe20000410000 */
[C---:B------:R-:W-:Y:S01]  /*13120*/  IMAD.U32 R21, R10.reuse, 0x10000, RZ ;  /* 0x000100000a157824 */ /* 0x040fe200078e00ff */
[----:B------:R-:W-:Y:S02]  /*13130*/  LOP3.LUT R10, R10, 0xffff0000, RZ, 0xc0, !PT ;  /* 0xffff00000a0a7812 */ /* 0x000fe400078ec0ff */
        /* <DEDUP_REMOVED lines=54> */
.L_x_1505:
[----:B------:R-:W-:Y:S05]  /*134a0*/  BSYNC B0 ;  /* 0x0000000000007941 */ /* 0x000fea0003800000 */
.L_x_1453:
[----:B------:R-:W-:Y:S01]  /*134b0*/  @!PT LDS RZ, [RZ] ;  /* 0x00000000fffff984 */ /* 0x000fe20000000800 */
[----:B------:R-:W-:Y:S01]  /*134c0*/  @!PT LDS RZ, [RZ] ;  /* 0x00000000fffff984 */ /* 0x000fe20000000800 */
[----:B------:R-:W-:Y:S01]  /*134d0*/  @!PT LDS RZ, [RZ] ;  /* 0x00000000fffff984 */ /* 0x000fe20000000800 */
[----:B------:R-:W-:Y:S01]  /*134e0*/  @!PT LDS RZ, [RZ] ;  /* 0x00000000fffff984 */ /* 0x000fe20000000800 */
[----:B------:R1:W-:Y:S06]  /*134f0*/  MEMBAR.ALL.CTA ;  /* 0x0000000000007992 */ /* 0x0003ec0000008000 */
[----:B-1----:R-:W1:Y:S01]  /*13500*/  FENCE.VIEW.ASYNC.S ;  /* 0x00000000000073c6 */ /* 0x002e620000000000 */
[----:B------:R-:W-:Y:S05]  /*13510*/  WARPSYNC.ALL ;  /* 0x0000000000007948 */ /* 0x000fea0003800000 */
[----:B-1----:R-:W-:Y:S06]  /*13520*/  BAR.SYNC.DEFER_BLOCKING 0xd, 0x100 ;  /* 0x0344000000007b1d */ /* 0x002fec0000010000 */
.L_x_1450:
[----:B0-----:R-:W2:Y:S02]  /*13530*/  LDL R0, [R1+0x34] ;  /* 0x0000340001007983 */ /* 0x001ea40000100800 */
[----:B--2---:R-:W-:-:S13]  /*13540*/  R2UR UR4, R0 ;  /* 0x00000000000472ca */ /* 0x004fda00000e0000 */
[----:B------:R-:W-:-:S05]  /*13550*/  IMAD.U32 R0, RZ, RZ, UR4 ;  /* 0x00000004ff007e24 */ /* 0x000fca000f8e00ff */
[----:B------:R-:W-:-:S13]  /*13560*/  ISETP.NE.AND P0, PT, R0, 0x3, PT ;  /* 0x000000030000780c */ /* 0x000fda0003f05270 */
[----:B------:R-:W-:Y:S05]  /*13570*/  @!P0 BRA `(.L_x_1552) ;  /* 0x0000000000048947 */ /* 0x000fea0003800000 */
[----:B------:R-:W-:Y:S01]  /*13580*/  BPT.TRAP 0x1 ;  /* 0x000000040000795c */ /* 0x000fe20000300000 */
.L_x_1552:
[----:B---34-:R-:W-:Y:S01]  /*13590*/  IMAD R5, R200, 0x8, R16 ;  /* 0x00000008c8057824 */ /* 0x018fe200078e0210 */
[----:B------:R-:W-:-:S04]  /*135a0*/  SHF.L.U32 R0, R205, 0x1f, RZ ;  /* 0x0000001fcd007819 */ /* 0x000fc800000006ff */
[----:B------:R0:W2:Y:S01]  /*135b0*/  SYNCS.PHASECHK.TRANS64.TRYWAIT P2, [R5+URZ+0x30830], R0 ;  /* 0x03083000050075a7 */ /* 0x0000a2000804017f */
[----:B------:R-:W-:Y:S05]  /*135c0*/  @!P0 BRA `(.L_x_1553) ;  /* 0x0000000000048947 */ /* 0x000fea0003800000 */
[----:B------:R-:W-:Y:S01]  /*135d0*/  BPT.TRAP 0x1 ;  /* 0x000000040000795c */ /* 0x000fe20000300000 */
.L_x_1553:
[----:B-1----:R-:W1:Y:S02]  /*135e0*/  S2R R3, SR_TID.X ;  /* 0x0000000000037919 */ /* 0x002e640000002100 */
[----:B-1----:R-:W-:-:S04]  /*135f0*/  LOP3.LUT R3, R3, 0x7f, RZ, 0xc0, !PT ;  /* 0x0000007f03037812 */ /* 0x002fc800078ec0ff */
[----:B------:R-:W-:Y:S01]  /*13600*/  ISETP.NE.AND P1, PT, R3, RZ, PT ;  /* 0x000000ff0300720c */ /* 0x000fe20003f25270 */
[----:B--2---:R-:W-:-:S12]  /*13610*/  @P2 BRA `(.L_x_1554) ;  /* 0x0000000000082947 */ /* 0x004fd80003800000 */
[----:B------:R-:W1:Y:S02]  /*13620*/  SYNCS.PHASECHK.TRANS64.TRYWAIT P2, [R5+URZ+0x30830], R0 ;  /* 0x03083000050075a7 */ /* 0x000e64000804017f */
[----:B-1----:R-:W-:Y:S05]  /*13630*/  @!P2 BRA `(.L_x_1555) ;  /* 0x000001640094a947 */ /* 0x002fea0003800000 */
.L_x_1554:
[----:B------:R-:W-:Y:S05]  /*13640*/  WARPSYNC.ALL ;  /* 0x0000000000007948 */ /* 0x000fea0003800000 */
[----:B01----:R-:W-:Y:S01]  /*13650*/  VIADD R0, R16, 0x20400 ;  /* 0x0002040010007836 */ /* 0x003fe20000000000 */
[----:B------:R-:W-:Y:S01]  /*13660*/  LOP3.LUT R6, R2, 0x10000, RZ, 0xfc, !PT ;  /* 0x0001000002067812 */ /* 0x000fe200078efcff */
[----:B------:R-:W-:Y:S02]  /*13670*/  IMAD.MOV.U32 R7, RZ, RZ, 0x40000040 ;  /* 0x40000040ff077424 */ /* 0x000fe400078e00ff */
[----:B------:R-:W-:Y:S01]  /*13680*/  IMAD.MOV.U32 R3, RZ, RZ, 0x40000040 ;  /* 0x40000040ff037424 */ /* 0x000fe200078e00ff */
[----:B------:R-:W-:Y:S01]  /*13690*/  SHF.R.U32.HI R0, RZ, 0x4, R0 ;  /* 0x00000004ff007819 */ /* 0x000fe20000011600 */
[----:B-----5:R-:W-:Y:S01]  /*136a0*/  WARPGROUP.ARRIVE ;  /* 0x00000000000079c5 */ /* 0x020fe20000000000 */
[----:B------:R-:W-:Y:S01]  /*136b0*/  IMAD.MOV.U32 R225, RZ, RZ, 0x40000040 ;  /* 0x40000040ffe17424 */ /* 0x000fe200078e00ff */
[----:B------:R-:W0:Y:S01]  /*136c0*/  LDC.64 R56, c[0x0][0x9e0] ;  /* 0x00027800ff387b82 */ /* 0x000e220000000a00 */
[----:B------:R-:W-:-:S04]  /*136d0*/  LOP3.LUT R0, R0, 0x3fff, RZ, 0xc0, !PT ;  /* 0x00003fff00007812 */ /* 0x000fc800078ec0ff */
[----:B------:R-:W-:-:S05]  /*136e0*/  LOP3.LUT R4, R0, 0x10000, RZ, 0xfc, !PT ;  /* 0x0001000000047812 */ /* 0x000fca00078efcff */
[----:B------:R-:W-:Y:S01]  /*136f0*/  IMAD R2, R200, 0x800, R4 ;  /* 0x00000800c8027824 */ /* 0x000fe200078e0204 */
[C---:B------:R-:W-:Y:S01]  /*13700*/  R2UR UR4, R6.reuse ;  /* 0x00000000060472ca */ /* 0x040fe200000e0000 */
[----:B------:R-:W-:Y:S01]  /*13710*/  VIADD R224, R6, 0x2 ;  /* 0x0000000206e07836 */ /* 0x000fe20000000000 */
[----:B------:R-:W-:Y:S01]  /*13720*/  R2UR UR5, R7 ;  /* 0x00000000070572ca */ /* 0x000fe200000e0000 */
[----:B------:R-:W-:Y:S01]  /*13730*/  IMAD.MOV.U32 R9, RZ, RZ, 0x40000040 ;  /* 0x40000040ff097424 */ /* 0x000fe200078e00ff */
[----:B------:R-:W-:Y:S02]  /*13740*/  R2UR UR6, R2 ;  /* 0x00000000020672ca */ /* 0x000fe400000e0000 */
[----:B------:R-:W-:Y:S01]  /*13750*/  R2UR UR7, R3 ;  /* 0x00000000030772ca */ /* 0x000fe200000e0000 */
[----:B------:R-:W-:Y:S01]  /*13760*/  VIADD R222, R6, 0x4 ;  /* 0x0000000406de7836 */ /* 0x000fe20000000000 */
[----:B------:R1:W-:Y:S01]  /*13770*/  STL [R1+0x18], R4 ;  /* 0x0000180401007387 */ /* 0x0003e20000100800 */
[----:B------:R-:W-:-:S02]  /*13780*/  VIADD R8, R2, 0x2 ;  /* 0x0000000202087836 */ /* 0x000fc40000000000 */
[----:B------:R-:W-:Y:S01]  /*13790*/  IMAD.MOV.U32 R223, RZ, RZ, 0x40000040 ;  /* 0x40000040ffdf7424 */ /* 0x000fe200078e00ff */
[----:B------:R-:W2:Y:S01]  /*137a0*/  LDL R73, [R1+0x14] ;  /* 0x0000140001497983 */ /* 0x000ea20000100800 */
[C---:B------:R-:W-:Y:S02]  /*137b0*/  VIADD R220, R6.reuse, 0x6 ;  /* 0x0000000606dc7836 */ /* 0x040fe40000000000 */
[----:B------:R-:W-:Y:S02]  /*137c0*/  IMAD.MOV.U32 R221, RZ, RZ, 0x40000040 ;  /* 0x40000040ffdd7424 */ /* 0x000fe400078e00ff */
[----:B------:R-:W-:Y:S01]  /*137d0*/  VIADD R218, R6, 0x400 ;  /* 0x0000040006da7836 */ /* 0x000fe20000000000 */
[----:B-1----:R-:W2:Y:S01]  /*137e0*/  LDL R4, [R1+0x58] ;  /* 0x0000580001047983 */ /* 0x002ea20000100800 */
[----:B------:R-:W-:Y:S01]  /*137f0*/  HGMMA.64x64x16.F32.BF16 R24, gdesc[UR4], RZ, !UPT, gsb0 ;  /* 0x00e00000041879f0 */ /* 0x000fe2000c0018ff */
[----:B------:R-:W-:Y:S02]  /*13800*/  R2UR UR4, R224 ;  /* 0x00000000e00472ca */ /* 0x000fe400000e0000 */
[----:B------:R-:W-:-:S02]  /*13810*/  R2UR UR5, R225 ;  /* 0x00000000e10572ca */ /* 0x000fc400000e0000 */
[----:B------:R-:W-:Y:S02]  /*13820*/  R2UR UR6, R8 ;  /* 0x00000000080672ca */ /* 0x000fe400000e0000 */
[----:B------:R-:W-:Y:S01]  /*13830*/  R2UR UR7, R9 ;  /* 0x00000000090772ca */ /* 0x000fe200000e0000 */
[----:B------:R-:W-:Y:S02]  /*13840*/  WARPGROUP.DEPBAR.LE gsb0, 0x0 ;  /* 0x00008000000079c5 */ /* 0x000fe40000010000 */
[----:B------:R-:W-:-:S10]  /*13850*/  WARPGROUP.ARRIVE ;  /* 0x00000000000079c5 */ /* 0x000fd40000000000 */
[----:B------:R-:W-:Y:S01]  /*13860*/  HGMMA.64x64x16.F32.BF16 R24, gdesc[UR4], R24, gsb0 ;  /* 0x00e00000041879f0 */ /* 0x000fe20008001818 */
[----:B------:R-:W-:Y:S02]  /*13870*/  VIADD R8, R2, 0x4 ;  /* 0x0000000402087836 */ /* 0x000fe40000000000 */
[----:B------:R-:W-:Y:S01]  /*13880*/  IMAD.MOV.U32 R9, RZ, RZ, 0x40000040 ;  /* 0x40000040ff097424 */ /* 0x000fe200078e00ff */
[----:B------:R-:W-:Y:S02]  /*13890*/  R2UR UR4, R222 ;  /* 0x00000000de0472ca */ /* 0x000fe400000e0000 */
[----:B------:R-:W-:Y:S02]  /*138a0*/  R2UR UR5, R223 ;  /* 0x00000000df0572ca */ /* 0x000fe400000e0000 */
[----:B------:R-:W-:Y:S02]  /*138b0*/  R2UR UR6, R8 ;  /* 0x00000000080672ca */ /* 0x000fe400000e0000 */
[----:B------:R-:W-:Y:S01]  /*138c0*/  R2UR UR7, R9 ;  /* 0x00000000090772ca */ /* 0x000fe200000e0000 */
[----:B------:R-:W-:-:S02]  /*138d0*/  WARPGROUP.DEPBAR.LE gsb0, 0x0 ;  /* 0x00008000000079c5 */ /* 0x000fc40000010000 */
        /* <DEDUP_REMOVED lines=12> */
[----:B------:R-:W-:Y:S02]  /*139a0*/  IMAD.MOV.U32 R219, RZ, RZ, 0x40000040 ;  /* 0x40000040ffdb7424 */ /* 0x000fe400078e00ff */
[----:B------:R-:W-:Y:S01]  /*139b0*/  IMAD.MOV.U32 R9, RZ, RZ, 0x40000040 ;  /* 0x40000040ff097424 */ /* 0x000fe200078e00ff */
[----:B------:R-:W-:Y:S02]  /*139c0*/  R2UR UR4, R218 ;  /* 0x00000000da0472ca */ /* 0x000fe400000e0000 */
[----:B------:R-:W-:Y:S02]  /*139d0*/  R2UR UR5, R219 ;  /* 0x00000000db0572ca */ /* 0x000fe400000e0000 */
[----:B------:R-:W-:-:S02]  /*139e0*/  R2UR UR6, R8 ;  /* 0x00000000080672ca */ /* 0x000fc400000e0000 */
[----:B------:R-:W-:Y:S01]  /*139f0*/  R2UR UR7, R9 ;  /* 0x00000000090772ca */ /* 0x000fe200000e0000 */
[----:B------:R-:W-:Y:S02]  /*13a00*/  WARPGROUP.DEPBAR.LE gsb0, 0x0 ;  /* 0x00008000000079c5 */ /* 0x000fe40000010000 */
[----:B------:R-:W-:-:S10]  /*13a10*/  WARPGROUP.ARRIVE ;  /* 0x00000000000079c5 */ /* 0x000fd40000000000 */
[----:B------:R-:W-:Y:S01]  /*13a20*/  HGMMA.64x64x16.F32.BF16 R24, gdesc[UR4], R24, gsb0 ;  /* 0x00e00000041879f0 */ /* 0x000fe20008001818 */
[----:B------:R-:W-:Y:S02]  /*13a30*/  VIADD R216, R6, 0x402 ;  /* 0x0000040206d87836 */ /* 0x000fe40000000000 */
[----:B------:R-:W-:Y:S02]  /*13a40*/  VIADD R8, R2, 0x202 ;  /* 0x0000020202087836 */ /* 0x000fe40000000000 */
[----:B------:R-:W-:Y:S02]  /*13a50*/  IMAD.MOV.U32 R217, RZ, RZ, 0x40000040 ;  /* 0x40000040ffd97424 */ /* 0x000fe400078e00ff */
[----:B------:R-:W-:Y:S01]  /*13a60*/  IMAD.MOV.U32 R9, RZ, RZ, 0x40000040 ;  /* 0x40000040ff097424 */ /* 0x000fe200078e00ff */
        /* <DEDUP_REMOVED lines=117> */
[----:B------:R-:W-:Y:S01]  /*141c0*/  IMAD.MOV.U32 R3, RZ, RZ, -0x40 ;  /* 0xffffffc0ff037424 */ /* 0x000fe200078e00ff */
[----:B------:R-:W-:-:S03]  /*141d0*/  ULDC UR4, c[0x0][0x9dc] ;  /* 0x0002770000047ab9 */ /* 0x000fc60000000800 */
[----:B------:R-:W-:Y:S02]  /*141e0*/  IMAD R59, R108, R3, 0x40 ;  /* 0x000000406c3b7424 */ /* 0x000fe400078e0203 */
[----:B------:R-:W-:Y:S02]  /*141f0*/  @!P1 VIADD R0, R5, 0x30840 ;  /* 0x0003084005009836 */ /* 0x000fe40000000000 */
[----:B------:R-:W-:Y:S01]  /*14200*/  IMAD.IADD R2, R226, 0x1, R59 ;  /* 0x00000001e2027824 */ /* 0x000fe200078e023b */
[----:B0-----:R-:W-:Y:S01]  /*14210*/  ISETP.GE.AND P2, PT, R57, 0x1, PT ;  /* 0x000000013900780c */ /* 0x001fe20003f46270 */
[----:B------:R-:W-:Y:S01]  /*14220*/  IMAD.U32 R232, RZ, RZ, UR4 ;  /* 0x00000004ffe87e24 */ /* 0x000fe2000f8e00ff */
[----:B------:R-:W-:Y:S02]  /*14230*/  @!P1 PRMT R0, RZ, 0x654, R0 ;  /* 0x00000654ff009816 */ /* 0x000fe40000000000 */
[----:B------:R-:W-:Y:S01]  /*14240*/  IADD3 R3, -R227, 0x1, R2 ;  /* 0x00000001e3037810 */ /* 0x000fe20007ffe102 */
[----:B--2---:R-:W-:-:S04]  /*14250*/  IMAD R201, R73, 0x80, R4 ;  /* 0x0000008049c97824 */ /* 0x004fc800078e0204 */
[C---:B------:R-:W-:Y:S02]  /*14260*/  IMAD R3, R236.reuse, -0x2, R3 ;  /* 0xfffffffeec037824 */ /* 0x040fe400078e0203 */
[----:B------:R-:W-:Y:S02]  /*14270*/  IMAD R60, R236, -0x2, R2 ;  /* 0xfffffffeec3c7824 */ /* 0x000fe400078e0202 */
[----:B------:R-:W-:Y:S01]  /*14280*/  IMAD.IADD R61, R3, 0x1, R56 ;  /* 0x00000001033d7824 */ /* 0x000fe200078e0238 */
[----:B------:R-:W-:Y:S01]  /*14290*/  LEA R58, R108, 0xffffffc0, 0x6 ;  /* 0xffffffc06c3a7811 */ /* 0x000fe200078e30ff */
[----:B------:R-:W-:Y:S02]  /*142a0*/  WARPGROUP.DEPBAR.LE gsb0, 0x0 ;  /* 0x00008000000079c5 */ /* 0x000fe40000010000 */
[----:B------:R0:W-:Y:S02]  /*142b0*/  @!P1 SYNCS.ARRIVE.TRANS64.RED.A1T0 RZ, [R0+URZ], RZ ;  /* 0x000000ff00ff99a7 */ /* 0x0001e4000810043f */
[----:B0-----:R-:W-:-:S05]  /*142c0*/  LOP3.LUT R0, RZ, R232, RZ, 0x33, !PT ;  /* 0x000000e8ff007212 */ /* 0x001fca00078e33ff */
[----:B------:R-:W-:Y:S01]  /*142d0*/  IMAD.IADD R62, R3, 0x1, R0 ;  /* 0x00000001033e7824 */ /* 0x000fe200078e0200 */
[----:B------:R-:W-:-:S03]  /*142e0*/  VIADDMNMX R0, R201, R61, R60, PT ;  /* 0x0000003dc9007246 */ /* 0x000fc6000380013c */
[----:B------:R-:W-:Y:S01]  /*142f0*/  IMAD.IADD R3, R62, 0x1, R201 ;  /* 0x000000013e037824 */ /* 0x000fe200078e02c9 */
[----:B------:R-:W-:Y:S06]  /*14300*/  @!P2 BRA `(.L_x_1556) ;  /* 0x000000000050a947 */ /* 0x000fec0003800000 */
[----:B------:R-:W-:Y:S01]  /*14310*/  IADD3 R2, -R227, R226, R201 ;  /* 0x000000e2e3027210 */ /* 0x000fe20007ffe1c9 */
[----:B------:R-:W-:Y:S03]  /*14320*/  BSSY B0, `(.L_x_1557) ;  /* 0x000000e000007945 */ /* 0x000fe60003800000 */
        /* <DEDUP_REMOVED lines=9> */
.L_x_1558:
[----:B------:R-:W-:-:S13]  /*143c0*/  ISETP.NE.AND P3, PT, R57, 0x1, PT ;  /* 0x000000013900780c */ /* 0x000fda0003f65270 */
[----:B------:R-:W0:Y:S02]  /*143d0*/  @P3 LDC.64 R4, c[0x0][0x9e8] ;  /* 0x00027a00ff043b82 */ /* 0x000e240000000a00 */
[----:B0-----:R-:W-:-:S05]  /*143e0*/  @P3 IMAD.HI.U32 R4, R2, R4, RZ ;  /* 0x0000000402043227 */ /* 0x001fca00078e00ff */
[----:B------:R-:W-:-:S07]  /*143f0*/  @P3 SHF.R.U32.HI R2, RZ, R5, R4 ;  /* 0x00000005ff023219 */ /* 0x000fce0000011604 */
.L_x_1559:
[----:B------:R-:W-:Y:S05]  /*14400*/  BSYNC B0 ;  /* 0x0000000000007941 */ /* 0x000fea0003800000 */
.L_x_1557:
[----:B------:R-:W-:-:S04]  /*14410*/  IMAD R5, R2, R57, -R58 ;  /* 0x0000003902057224 */ /* 0x000fc800078e0a3a */
[----:B------:R-:W-:-:S05]  /*14420*/  IMAD R2, R236, -0x2, R5 ;  /* 0xfffffffeec027824 */ /* 0x000fca00078e0205 */
[----:B------:R-:W-:Y:S02]  /*14430*/  VIMNMX R3, R3, R2, !PT ;  /* 0x0000000203037248 */ /* 0x000fe40007fe0100 */
[----:B------:R-:W-:-:S07]  /*14440*/  VIADDMNMX R0, R2, R57, R0, PT ;  /* 0x0000003902007246 */ /* 0x000fce0003800100 */
.L_x_1556:
[C---:B------:R-:W-:Y:S02]  /*14450*/  ISETP.GE.AND P3, PT, R59.reuse, 0x2, PT ;  /* 0x000000023b00780c */ /* 0x040fe40003f66270 */
[----:B------:R-:W-:Y:S02]  /*14460*/  ISETP.GE.AND P4, PT, R59, 0x9, PT ;  /* 0x000000093b00780c */ /* 0x000fe40003f86270 */
[C---:B------:R-:W-:Y:S02]  /*14470*/  ISETP.GT.AND P6, PT, R3.reuse, 0x1, !P3 ;  /* 0x000000010300780c */ /* 0x040fe40005fc4270 */
[----:B------:R-:W-:Y:S02]  /*14480*/  ISETP.GT.AND P5, PT, R3, 0x8, !P4 ;  /* 0x000000080300780c */ /* 0x000fe400067a4270 */
[C---:B------:R-:W-:Y:S02]  /*14490*/  ISETP.LT.OR P6, PT, R0.reuse, 0x2, P6 ;  /* 0x000000020000780c */ /* 0x040fe400037c1670 */
[----:B------:R-:W-:-:S02]  /*144a0*/  ISETP.LT.OR P5, PT, R0, 0x9, P5 ;  /* 0x000000090000780c */ /* 0x000fc40002fa1670 */
[----:B------:R-:W-:Y:S02]  /*144b0*/  FSEL R70, R25, -INF , !P6 ;  /* 0xff80000019467808 */ /* 0x000fe40007000000 */
        /* <DEDUP_REMOVED lines=55> */
[----:B------:R-:W-:Y:S02]  /*14830*/  IADD3 R29, R62, 0x8, R201 ;  /* 0x000000083e1d7810 */ /* 0x000fe40007ffe0c9 */
        /* <DEDUP_REMOVED lines=12> */
[----:B------:R-:W-:Y:S01]  /*14900*/  ISETP.GT.AND P6, PT, R3, 0x39, !P6 ;  /* 0x000000390300780c */ /* 0x000fe200077c4270 */
[----:B------:R-:W-:-:S03]  /*14910*/  VIADD R3, R201, 0x8 ;  /* 0x00000008c9037836 */ /* 0x000fc60000000000 */
[----:B------:R-:W-:Y:S02]  /*14920*/  ISETP.LT.OR P6, PT, R0, 0x3a, P6 ;  /* 0x0000003a0000780c */ /* 0x000fe400037c1670 */
[----:B------:R-:W-:Y:S02]  /*14930*/  VIADDMNMX R36, R3, R61, R60, PT ;  /* 0x0000003d03247246 */ /* 0x000fe4000380013c */
[----:B------:R-:W-:Y:S01]  /*14940*/  FSEL R0, R53, -INF , !P6 ;  /* 0xff80000035007808 */ /* 0x000fe20007000000 */
[----:B------:R-:W-:Y:S08]  /*14950*/  @!P2 BRA `(.L_x_1560) ;  /* 0x000000000054a947 */ /* 0x000ff00003800000 */
[----:B------:R-:W-:Y:S01]  /*14960*/  IADD3 R24, R226, 0x8, R201 ;  /* 0x00000008e2187810 */ /* 0x000fe20007ffe0c9 */
[----:B------:R-:W-:Y:S04]  /*14970*/  BSSY B0, `(.L_x_1561) ;  /* 0x000000f000007945 */ /* 0x000fe80003800000 */
[----:B------:R-:W-:-:S05]  /*14980*/  IMAD.IADD R3, R24, 0x1, -R227 ;  /* 0x0000000118037824 */ /* 0x000fca00078e0ae3 */
        /* <DEDUP_REMOVED lines=9> */
.L_x_1562:
[----:B------:R-:W-:-:S13]  /*14a20*/  ISETP.NE.AND P6, PT, R57, 0x1, PT ;  /* 0x000000013900780c */ /* 0x000fda0003fc5270 */
[----:B------:R-:W0:Y:S02]  /*14a30*/  @P6 LDC.64 R24, c[0x0][0x9e8] ;  /* 0x00027a00ff186b82 */ /* 0x000e240000000a00 */
[----:B0-----:R-:W-:-:S05]  /*14a40*/  @P6 IMAD.HI.U32 R24, R3, R24, RZ ;  /* 0x0000001803186227 */ /* 0x001fca00078e00ff */
[----:B------:R-:W-:-:S07]  /*14a50*/  @P6 SHF.R.U32.HI R3, RZ, R25, R24 ;  /* 0x00000019ff036219 */ /* 0x000fce0000011618 */
.L_x_1563:
[----:B------:R-:W-:Y:S05]  /*14a60*/  BSYNC B0 ;  /* 0x0000000000007941 */ /* 0x000fea0003800000 */
.L_x_1561:
[----:B------:R-:W-:-:S04]  /*14a70*/  IMAD R3, R3, R57, -R58 ;  /* 0x0000003903037224 */ /* 0x000fc800078e0a3a */
[----:B------:R-:W-:-:S05]  /*14a80*/  IMAD R24, R236, -0x2, R3 ;  /* 0xfffffffeec187824 */ /* 0x000fca00078e0203 */
[----:B------:R-:W-:Y:S02]  /*14a90*/  VIMNMX R29, R29, R24, !PT ;  /* 0x000000181d1d7248 */ /* 0x000fe40007fe0100 */
[----:B------:R-:W-:-:S07]  /*14aa0*/  VIADDMNMX R36, R24, R57, R36, PT ;  /* 0x0000003918247246 */ /* 0x000fce0003800124 */
.L_x_1560:
[----:B------:R-:W-:Y:S01]  /*14ab0*/  ISETP.GT.AND P3, PT, R29, 0x1, !P3 ;  /* 0x000000011d00780c */ /* 0x000fe20005f64270 */
[----:B------:R-:W-:Y:S01]  /*14ac0*/  ULDC UR4, c[0x0][0x988] ;  /* 0x0002620000047ab9 */ /* 0x000fe20000000800 */
[----:B------:R-:W-:Y:S01]  /*14ad0*/  FMNMX.FTZ R3, R68, R70, !PT ;  /* 0x0000004644037209 */ /* 0x000fe20007810000 */
[----:B------:R-:W-:Y:S01]  /*14ae0*/  IMAD.IADD R152, R226, 0x1, -R227 ;  /* 0x00000001e2987824 */ /* 0x000fe200078e0ae3 */
[----:B------:R-:W-:Y:S01]  /*14af0*/  ISETP.LT.OR P3, PT, R36, 0x2, P3 ;  /* 0x000000022400780c */ /* 0x000fe20001f61670 */
[----:B------:R-:W-:Y:S01]  /*14b00*/  VIADD R204, R108, 0xfffffffe ;  /* 0xfffffffe6ccc7836 */ /* 0x000fe20000000000 */
[----:B------:R-:W-:Y:S02]  /*14b10*/  FMNMX.FTZ R3, R72, R3, !PT ;  /* 0x0000000348037209 */ /* 0x000fe40007810000 */
[----:B------:R-:W-:Y:S01]  /*14b20*/  FSEL R27, R27, -INF , !P3 ;  /* 0xff8000001b1b7808 */ /* 0x000fe20005800000 */
[----:B------:R-:W-:Y:S01]  /*14b30*/  STL [R1+0x10], R152 ;  /* 0x0000109801007387 */ /* 0x000fe20000100800 */
        /* <DEDUP_REMOVED lines=29> */
[----:B------:R-:W-:Y:S01]  /*14d10*/  FMNMX.FTZ R31, R0, R3, !PT ;  /* 0x00000003001f7209 */ /* 0x000fe20007810000 */
[----:B------:R-:W-:Y:S01]  /*14d20*/  IMAD.U32 R3, RZ, RZ, UR4 ;  /* 0x00000004ff037e24 */ /* 0x000fe2000f8e00ff */
[----:B------:R-:W-:-:S02]  /*14d30*/  ISETP.GT.AND P3, PT, R29, 0x19, !P3 ;  /* 0x000000191d00780c */ /* 0x000fc40005f64270 */
[----:B------:R-:W-:Y:S01]  /*14d40*/  ISETP.NE.AND P6, PT, R5, RZ, PT ;  /* 0x000000ff0500720c */ /* 0x000fe20003fc5270 */
[----:B------:R-:W0:Y:S01]  /*14d50*/  SHFL.BFLY PT, R66, R31, 0x2, 0x1f ;  /* 0x0c401f001f427f89 */ /* 0x000e2200000e0000 */
[C---:B------:R-:W-:Y:S02]  /*14d60*/  ISETP.LT.OR P3, PT, R36.reuse, 0x1a, P3 ;  /* 0x0000001a2400780c */ /* 0x040fe40001f61670 */
[----:B------:R-:W-:Y:S02]  /*14d70*/  ISETP.GT.AND P4, PT, R29, 0x8, !P4 ;  /* 0x000000081d00780c */ /* 0x000fe40006784270 */
[----:B------:R-:W-:Y:S02]  /*14d80*/  FSEL R62, R39, -INF , !P3 ;  /* 0xff800000273e7808 */ /* 0x000fe40005800000 */
[----:B------:R-:W-:Y:S02]  /*14d90*/  ISETP.NE.AND P3, PT, R37, RZ, PT ;  /* 0x000000ff2500720c */ /* 0x000fe40003f65270 */
[----:B------:R-:W-:-:S02]  /*14da0*/  ISETP.LT.OR P4, PT, R36, 0x9, P4 ;  /* 0x000000092400780c */ /* 0x000fc40002781670 */
[----:B------:R-:W-:Y:S02]  /*14db0*/  ISETP.GT.AND P3, PT, R29, 0x20, !P3 ;  /* 0x000000201d00780c */ /* 0x000fe40005f64270 */
[----:B------:R-:W-:Y:S02]  /*14dc0*/  FSEL R30, R30, -INF , !P4 ;  /* 0xff8000001e1e7808 */ /* 0x000fe40006000000 */
[----:B------:R-:W-:Y:S02]  /*14dd0*/  ISETP.LT.OR P3, PT, R36, 0x21, P3 ;  /* 0x000000212400780c */ /* 0x000fe40001f61670 */
[----:B------:R-:W-:Y:S02]  /*14de0*/  ISETP.NE.AND P4, PT, R69, RZ, PT ;  /* 0x000000ff4500720c */ /* 0x000fe40003f85270 */
[----:B------:R-:W-:Y:S02]  /*14df0*/  FSEL R42, R42, -INF , !P3 ;  /* 0xff8000002a2a7808 */ /* 0x000fe40005800000 */
[----:B------:R-:W-:-:S02]  /*14e00*/  ISETP.NE.AND P3, PT, R67, RZ, PT ;  /* 0x000000ff4300720c */ /* 0x000fc40003f65270 */
[C---:B------:R-:W-:Y:S02]  /*14e10*/  ISETP.GT.AND P5, PT, R29.reuse, 0x38, !P5 ;  /* 0x000000381d00780c */ /* 0x040fe40006fa4270 */
[----:B------:R-:W-:Y:S02]  /*14e20*/  ISETP.GT.AND P3, PT, R29, 0x21, !P3 ;  /* 0x000000211d00780c */ /* 0x000fe40005f64270 */
[----:B0-----:R-:W-:Y:S02]  /*14e30*/  FMNMX.FTZ R66, R31, R66, !PT ;  /* 0x000000421f427209 */ /* 0x001fe40007810000 */
[C---:B------:R-:W-:Y:S02]  /*14e40*/  ISETP.LT.OR P3, PT, R36.reuse, 0x22, P3 ;  /* 0x000000222400780c */ /* 0x040fe40001f61670 */
[----:B------:R-:W-:Y:S01]  /*14e50*/  ISETP.LT.OR P5, PT, R36, 0x39, P5 ;  /* 0x000000392400780c */ /* 0x000fe20002fa1670 */
[----:B------:R-:W0:Y:S01]  /*14e60*/  SHFL.BFLY PT, R5, R66, 0x1, 0x1f ;  /* 0x0c201f0042057f89 */ /* 0x000e2200000e0000 */
[----:B------:R-:W-:-:S02]  /*14e70*/  FSEL R64, R43, -INF , !P3 ;  /* 0xff8000002b407808 */ /* 0x000fc40005800000 */
[----:B------:R-:W-:Y:S02]  /*14e80*/  ISETP.NE.AND P3, PT, R41, RZ, PT ;  /* 0x000000ff2900720c */ /* 0x000fe40003f65270 */
[----:B------:R-:W-:Y:S02]  /*14e90*/  FSEL R54, R54, -INF , !P5 ;  /* 0xff80000036367808 */ /* 0x000fe40006800000 */
[----:B------:R-:W-:-:S04]  /*14ea0*/  ISETP.GT.AND P3, PT, R29, 0x28, !P3 ;  /* 0x000000281d00780c */ /* 0x000fc80005f64270 */
[----:B------:R-:W-:-:S04]  /*14eb0*/  ISETP.LT.OR P3, PT, R36, 0x29, P3 ;  /* 0x000000292400780c */ /* 0x000fc80001f61670 */
[----:B------:R-:W-:Y:S02]  /*14ec0*/  FSEL R46, R46, -INF , !P3 ;  /* 0xff8000002e2e7808 */ /* 0x000fe40005800000 */
[----:B------:R-:W-:Y:S02]  /*14ed0*/  ISETP.GT.AND P3, PT, R29, 0x29, !P4 ;  /* 0x000000291d00780c */ /* 0x000fe40006764270 */
[----:B------:R-:W-:Y:S02]  /*14ee0*/  ISETP.NE.AND P4, PT, R71, RZ, PT ;  /* 0x000000ff4700720c */ /* 0x000fe40003f85270 */
[----:B------:R-:W-:Y:S02]  /*14ef0*/  ISETP.LT.OR P3, PT, R36, 0x2a, P3 ;  /* 0x0000002a2400780c */ /* 0x000fe40001f61670 */
[----:B------:R-:W-:Y:S02]  /*14f00*/  ISETP.GT.AND P4, PT, R29, 0x31, !P4 ;  /* 0x000000311d00780c */ /* 0x000fe40006784270 */
[----:B------:R-:W-:-:S02]  /*14f10*/  FSEL R24, R47, -INF , !P3 ;  /* 0xff8000002f187808 */ /* 0x000fc40005800000 */
[----:B------:R-:W-:Y:S02]  /*14f20*/  ISETP.GT.AND P3, PT, R29, RZ, !P6 ;  /* 0x000000ff1d00720c */ /* 0x000fe40007764270 */
[----:B0-----:R-:W-:Y:S02]  /*14f30*/  FMNMX.FTZ R5, R66, R5, !PT ;  /* 0x0000000542057209 */ /* 0x001fe40007810000 */
[----:B------:R-:W-:Y:S02]  /*14f40*/  ISETP.LT.OR P3, PT, R36, 0x1, P3 ;  /* 0x000000012400780c */ /* 0x000fe40001f61670 */
[----:B------:R-:W-:Y:S01]  /*14f50*/  ISETP.NE.AND P6, PT, R49, RZ, PT ;  /* 0x000000ff3100720c */ /* 0x000fe20003fc5270 */
[C---:B------:R-:W-:Y:S01]  /*14f60*/  FMUL.FTZ R25, R5.reuse, R3 ;  /* 0x0000000305197220 */ /* 0x040fe20000410000 */
[----:B------:R-:W-:Y:S02]  /*14f70*/  FSEL R26, R26, -INF , !P3 ;  /* 0xff8000001a1a7808 */ /* 0x000fe40005800000 */
[----:B------:R-:W-:-:S02]  /*14f80*/  FSETP.NEU.FTZ.AND P3, PT, R5, -INF , PT ;  /* 0xff8000000500780b */ /* 0x000fc40003f7d000 */
[----:B------:R-:W-:Y:S02]  /*14f90*/  ISETP.LT.OR P4, PT, R36, 0x32, P4 ;  /* 0x000000322400780c */ /* 0x000fe40002781670 */
[----:B------:R-:W-:Y:S02]  /*14fa0*/  FSEL R33, R25, RZ, P3 ;  /* 0x000000ff19217208 */ /* 0x000fe40001800000 */
[----:B------:R-:W-:Y:S02]  /*14fb0*/  FMNMX.FTZ R25, R26, R27, !PT ;  /* 0x0000001b1a197209 */ /* 0x000fe40007810000 */
[----:B------:R-:W-:Y:S01]  /*14fc0*/  ISETP.NE.AND P3, PT, R45, RZ, PT ;  /* 0x000000ff2d00720c */ /* 0x000fe20003f65270 */
[--C-:B------:R-:W-:Y:S01]  /*14fd0*/  FFMA.FTZ R31, R70, R3, -R33.reuse ;  /* 0x00000003461f7223 */ /* 0x100fe20000010821 */
[----:B------:R-:W-:Y:S01]  /*14fe0*/  FMNMX.FTZ R25, R30, R25, !PT ;  /* 0x000000191e197209 */ /* 0x000fe20007810000 */
[--C-:B------:R-:W-:Y:S01]  /*14ff0*/  FFMA.FTZ R35, R72, R3, -R33.reuse ;  /* 0x0000000348237223 */ /* 0x100fe20000010821 */
[C---:B------:R-:W-:Y:S01]  /*15000*/  ISETP.GT.AND P3, PT, R29.reuse, 0x30, !P3 ;  /* 0x000000301d00780c */ /* 0x040fe20005f64270 */
[----:B------:R0:W-:Y:S01]  /*15010*/  MUFU.EX2 R196, R31 ;  /* 0x0000001f00c47308 */ /* 0x0001e20000000800 */
[----:B------:R-:W-:Y:S01]  /*15020*/  FMNMX.FTZ R25, R58, R25, !PT ;  /* 0x000000193a197209 */ /* 0x000fe20007810000 */
[-CC-:B------:R-:W-:Y:S01]  /*15030*/  FFMA.FTZ R37, R74, R3.reuse, -R33.reuse ;  /* 0x000000034a257223 */ /* 0x180fe20000010821 */
[----:B------:R-:W-:Y:S01]  /*15040*/  ISETP.LT.OR P3, PT, R36, 0x31, P3 ;  /* 0x000000312400780c */ /* 0x000fe20001f61670 */
[--C-:B------:R-:W-:Y:S01]  /*15050*/  FFMA.FTZ R39, R76, R3, -R33.reuse ;  /* 0x000000034c277223 */ /* 0x100fe20000010821 */
[----:B------:R-:W-:Y:S01]  /*15060*/  FMNMX.FTZ R25, R34, R25, !PT ;  /* 0x0000001922197209 */ /* 0x000fe20007810000 */
[-CC-:B------:R-:W-:Y:S01]  /*15070*/  FFMA.FTZ R41, R80, R3.reuse, -R33.reuse ;  /* 0x0000000350297223 */ /* 0x180fe20000010821 */
[----:B------:R-:W-:Y:S01]  /*15080*/  FSEL R50, R50, -INF , !P3 ;  /* 0xff80000032327808 */ /* 0x000fe20005800000 */
[--C-:B------:R-:W-:Y:S01]  /*15090*/  FFMA.FTZ R32, R32, R3, -R33.reuse ;  /* 0x0000000320207223 */ /* 0x100fe20000010821 */
[----:B------:R-:W-:Y:S01]  /*150a0*/  FMNMX.FTZ R25, R60, R25, !PT ;  /* 0x000000193c197209 */ /* 0x000fe20007810000 */
[-CC-:B0-----:R-:W-:Y:S01]  /*150b0*/  FFMA.FTZ R31, R78, R3.reuse, -R33.reuse ;  /* 0x000000034e1f7223 */ /* 0x181fe20000010821 */
[----:B------:R-:W-:Y:S01]  /*150c0*/  ISETP.GT.AND P6, PT, R29, 0x39, !P6 ;  /* 0x000000391d00780c */ /* 0x000fe200077c4270 */
[--C-:B------:R-:W-:Y:S01]  /*150d0*/  FFMA.FTZ R29, R68, R3, -R33.reuse ;  /* 0x00000003441d7223 */ /* 0x100fe20000010821 */
[----:B------:R-:W-:Y:S01]  /*150e0*/  FMNMX.FTZ R25, R38, R25, !PT ;  /* 0x0000001926197209 */ /* 0x000fe20007810000 */
[----:B------:R0:W-:Y:S01]  /*150f0*/  MUFU.EX2 R192, R31 ;  /* 0x0000001f00c07308 */ /* 0x0001e20000000800 */
[----:B------:R-:W-:Y:S01]  /*15100*/  FSEL R66, R51, -INF , !P4 ;  /* 0xff80000033427808 */ /* 0x000fe20006000000 */
[--C-:B------:R-:W-:Y:S01]  /*15110*/  FFMA.FTZ R40, R40, R3, -R33.reuse ;  /* 0x0000000328287223 */ /* 0x100fe20000010821 */
[----:B------:R-:W-:Y:S01]  /*15120*/  FMNMX.FTZ R25, R62, R25, !PT ;  /* 0x000000193e197209 */ /* 0x000fe20007810000 */
[-CC-:B------:R-:W-:Y:S01]  /*15130*/  FFMA.FTZ R28, R28, R3.reuse, -R33.reuse ;  /* 0x000000031c1c7223 */ /* 0x180fe20000010821 */
[----:B------:R-:W-:Y:S01]  /*15140*/  ISETP.LT.OR P6, PT, R36, 0x3a, P6 ;  /* 0x0000003a2400780c */ /* 0x000fe200037c1670 */
[--C-:B------:R-:W-:Y:S01]  /*15150*/  FFMA.FTZ R44, R44, R3, -R33.reuse ;  /* 0x000000032c2c7223 */ /* 0x100fe20000010821 */
[----:B------:R-:W-:Y:S01]  /*15160*/  FMNMX.FTZ R25, R42, R25, !PT ;  /* 0x000000192a197209 */ /* 0x000fe20007810000 */
[----:B------:R-:W-:Y:S01]  /*15170*/  MUFU.EX2 R29, R29 ;  /* 0x0000001d001d7308 */ /* 0x000fe20000000800 */
[----:B------:R-:W-:Y:S01]  /*15180*/  FSEL R36, R55, -INF , !P6 ;  /* 0xff80000037247808 */ /* 0x000fe20007000000 */
[--C-:B0-----:R-:W-:Y:S01]  /*15190*/  FFMA.FTZ R31, R4, R3, -R33.reuse ;  /* 0x00000003041f7223 */ /* 0x101fe20000010821 */
[----:B------:R-:W-:Y:S01]  /*151a0*/  FMNMX.FTZ R25, R64, R25, !PT ;  /* 0x0000001940197209 */ /* 0x000fe20007810000 */
[-CC-:B------:R-:W-:Y:S01]  /*151b0*/  FFMA.FTZ R48, R48, R3.reuse, -R33.reuse ;  /* 0x0000000330307223 */ /* 0x180fe20000010821 */
[-CC-:B------:R-:W-:Y:S01]  /*151c0*/  FFMA.FTZ R2, R2, R3.reuse, -R33.reuse ;  /* 0x0000000302027223 */ /* 0x180fe20000010821 */
[--C-:B------:R-:W-:Y:S01]  /*151d0*/  FFMA.FTZ R52, R52, R3, -R33.reuse ;  /* 0x0000000334347223 */ /* 0x100fe20000010821 */
[----:B------:R-:W-:Y:S01]  /*151e0*/  FMNMX.FTZ R25, R46, R25, !PT ;  /* 0x000000192e197209 */ /* 0x000fe20007810000 */
[----:B------:R-:W-:Y:S01]  /*151f0*/  FFMA.FTZ R0, R0, R3, -R33 ;  /* 0x0000000300007223 */ /* 0x000fe20000010821 */
[----:B------:R-:W-:Y:S02]  /*15200*/  MUFU.EX2 R35, R35 ;  /* 0x0000002300237308 */ /* 0x000fe40000000800 */
[----:B------:R-:W-:-:S04]  /*15210*/  FMNMX.FTZ R25, R24, R25, !PT ;  /* 0x0000001918197209 */ /* 0x000fc80007810000 */
[----:B------:R-:W-:Y:S02]  /*15220*/  FMNMX.FTZ R25, R50, R25, !PT ;  /* 0x0000001932197209 */ /* 0x000fe40007810000 */
[----:B------:R-:W-:Y:S02]  /*15230*/  MUFU.EX2 R198, R37 ;  /* 0x0000002500c67308 */ /* 0x000fe40000000800 */
[----:B------:R-:W-:-:S04]  /*15240*/  FMNMX.FTZ R25, R66, R25, !PT ;  /* 0x0000001942197209 */ /* 0x000fc80007810000 */
[----:B------:R-:W-:Y:S02]  /*15250*/  FMNMX.FTZ R25, R54, R25, !PT ;  /* 0x0000001936197209 */ /* 0x000fe40007810000 */
[----:B------:R-:W-:Y:S02]  /*15260*/  MUFU.EX2 R39, R39 ;  /* 0x0000002700277308 */ /* 0x000fe40000000800 */
[----:B------:R-:W-:-:S05]  /*15270*/  FMNMX.FTZ R25, R36, R25, !PT ;  /* 0x0000001924197209 */ /* 0x000fca0007810000 */
[----:B------:R-:W0:Y:S01]  /*15280*/  SHFL.BFLY PT, R68, R25, 0x2, 0x1f ;  /* 0x0c401f0019447f89 */ /* 0x000e2200000e0000 */
[----:B------:R-:W-:Y:S08]  /*15290*/  MUFU.EX2 R41, R41 ;  /* 0x0000002900297308 */ /* 0x000ff00000000800 */
[----:B------:R-:W1:Y:S08]  /*152a0*/  MUFU.EX2 R32, R32 ;  /* 0x0000002000207308 */ /* 0x000e700000000800 */
[----:B------:R-:W-:Y:S01]  /*152b0*/  MUFU.EX2 R40, R40 ;  /* 0x0000002800287308 */ /* 0x000fe20000000800 */
[----:B0-----:R-:W-:-:S07]  /*152c0*/  FMNMX.FTZ R68, R25, R68, !PT ;  /* 0x0000004419447209 */ /* 0x001fce0007810000 */
[----:B------:R-:W0:Y:S01]  /*152d0*/  MUFU.EX2 R37, R28 ;  /* 0x0000001c00257308 */ /* 0x000e220000000800 */
[----:B-1----:R-:W-:Y:S01]  /*152e0*/  F2FP.BF16.F32.PACK_AB R194, R32, R41 ;  /* 0x0000002920c2723e */ /* 0x002fe200000010ff */
[----:B------:R-:W1:Y:S06]  /*152f0*/  SHFL.BFLY PT, R25, R68, 0x1, 0x1f ;  /* 0x0c201f0044197f89 */ /* 0x000e6c00000e0000 */
[----:B------:R-:W-:Y:S08]  /*15300*/  MUFU.EX2 R43, R2 ;  /* 0x00000002002b7308 */ /* 0x000ff00000000800 */
[----:B------:R-:W-:Y:S01]  /*15310*/  MUFU.EX2 R44, R44 ;  /* 0x0000002c002c7308 */ /* 0x000fe20000000800 */
[----:B0-----:R-:W-:-:S07]  /*15320*/  F2FP.BF16.F32.PACK_AB R188, R37, R40 ;  /* 0x0000002825bc723e */ /* 0x001fce00000010ff */
[----:B------:R-:W0:Y:S01]  /*15330*/  MUFU.EX2 R31, R31 ;  /* 0x0000001f001f7308 */ /* 0x000e220000000800 */
[----:B-1----:R-:W-:-:S04]  /*15340*/  FMNMX.FTZ R4, R68, R25, !PT ;  /* 0x0000001944047209 */ /* 0x002fc80007810000 */
[C---:B------:R-:W-:Y:S01]  /*15350*/  FSETP.NEU.FTZ.AND P3, PT, R4.reuse, -INF , PT ;  /* 0xff8000000400780b */ /* 0x040fe20003f7d000 */
[----:B------:R-:W-:Y:S02]  /*15360*/  FMUL.FTZ R25, R4, R3 ;  /* 0x0000000304197220 */ /* 0x000fe40000410000 */
[----:B------:R-:W1:Y:S03]  /*15370*/  MUFU.EX2 R48, R48 ;  /* 0x0000003000307308 */ /* 0x000e660000000800 */
[----:B------:R-:W-:Y:S02]  /*15380*/  FSEL R33, R25, RZ, P3 ;  /* 0x000000ff19217208 */ /* 0x000fe40001800000 */
[----:B0-----:R-:W-:-:S03]  /*15390*/  F2FP.BF16.F32.PACK_AB R190, R31, R44 ;  /* 0x0000002c1fbe723e */ /* 0x001fc600000010ff */
        /* <DEDUP_REMOVED lines=9> */
[----:B0-----:R-:W-:Y:S01]  /*15430*/  FADD.FTZ R0, R29, R196 ;  /* 0x000000c41d007221 */ /* 0x001fe20000010000 */
[-CC-:B------:R-:W-:Y:S01]  /*15440*/  FFMA.FTZ R62, R62, R3.reuse, -R33.reuse ;  /* 0x000000033e3e7223 */ /* 0x180fe20000010821 */
[-CC-:B------:R-:W-:Y:S01]  /*15450*/  FFMA.FTZ R42, R42, R3.reuse, -R33.reuse ;  /* 0x000000032a2a7223 */ /* 0x180fe20000010821 */
[-CC-:B------:R-:W-:Y:S01]  /*15460*/  FFMA.FTZ R64, R64, R3.reuse, -R33.reuse ;  /* 0x0000000340407223 */ /* 0x180fe20000010821 */
[----:B------:R-:W-:Y:S01]  /*15470*/  FADD.FTZ R45, R35, R0 ;  /* 0x00000000232d7221 */ /* 0x000fe20000010000 */
[-CC-:B------:R-:W-:Y:S01]  /*15480*/  FFMA.FTZ R46, R46, R3.reuse, -R33.reuse ;  /* 0x000000032e2e7223 */ /* 0x180fe20000010821 */
[-C--:B------:R-:W-:Y:S01]  /*15490*/  FFMA.FTZ R24, R24, R3.reuse, -R33 ;  /* 0x0000000318187223 */ /* 0x080fe20000010821 */
[----:B------:R-:W0:Y:S01]  /*154a0*/  MUFU.EX2 R27, R27 ;  /* 0x0000001b001b7308 */ /* 0x000e220000000800 */
[----:B------:R-:W-:Y:S01]  /*154b0*/  FADD.FTZ R0, R198, R45 ;  /* 0x0000002dc6007221 */ /* 0x000fe20000010000 */
[--C-:B------:R-:W-:Y:S01]  /*154c0*/  FFMA.FTZ R50, R50, R3, -R33.reuse ;  /* 0x0000000332327223 */ /* 0x100fe20000010821 */
[----:B------:R-:W-:Y:S01]  /*154d0*/  F2FP.BF16.F32.PACK_AB R196, R196, R29 ;  /* 0x0000001dc4c4723e */ /* 0x000fe200000010ff */
[-CC-:B------:R-:W-:Y:S01]  /*154e0*/  FFMA.FTZ R66, R66, R3.reuse, -R33.reuse ;  /* 0x0000000342427223 */ /* 0x180fe20000010821 */
[----:B------:R-:W-:Y:S01]  /*154f0*/  FADD.FTZ R47, R39, R0 ;  /* 0x00000000272f7221 */ /* 0x000fe20000010000 */
[-CC-:B------:R-:W-:Y:S01]  /*15500*/  FFMA.FTZ R54, R54, R3.reuse, -R33.reuse ;  /* 0x0000000336367223 */ /* 0x180fe20000010821 */
[----:B------:R-:W-:Y:S01]  /*15510*/  FFMA.FTZ R33, R36, R3, -R33 ;  /* 0x0000000324217223 */ /* 0x000fe20000010821 */
[----:B------:R-:W2:Y:S01]  /*15520*/  MUFU.EX2 R30, R30 ;  /* 0x0000001e001e7308 */ /* 0x000ea20000000800 */
[----:B------:R-:W-:Y:S01]  /*15530*/  FADD.FTZ R2, R192, R47 ;  /* 0x0000002fc0027221 */ /* 0x000fe20000010000 */
[----:B------:R-:W-:-:S02]  /*15540*/  F2FP.BF16.F32.PACK_AB R198, R198, R35 ;  /* 0x00000023c6c6723e */ /* 0x000fc400000010ff */
[----:B------:R-:W-:Y:S01]  /*15550*/  F2FP.BF16.F32.PACK_AB R192, R192, R39 ;  /* 0x00000027c0c0723e */ /* 0x000fe200000010ff */
[----:B------:R-:W-:Y:S01]  /*15560*/  FADD.FTZ R47, R41, R2 ;  /* 0x00000002292f7221 */ /* 0x000fe20000010000 */
[----:B-1----:R-:W-:Y:S02]  /*15570*/  F2FP.BF16.F32.PACK_AB R184, R43, R48 ;  /* 0x000000302bb8723e */ /* 0x002fe400000010ff */
[----:B------:R-:W1:Y:S01]  /*15580*/  MUFU.EX2 R199, R58 ;  /* 0x0000003a00c77308 */ /* 0x000e620000000800 */
[----:B0-----:R-:W-:Y:S01]  /*15590*/  FADD.FTZ R45, R26, R27 ;  /* 0x0000001b1a2d7221 */ /* 0x001fe20000010000 */
[----:B------:R-:W-:Y:S01]  /*155a0*/  FADD.FTZ R47, R32, R47 ;  /* 0x0000002f202f7221 */ /* 0x000fe20000010000 */
[----:B------:R-:W-:-:S03]  /*155b0*/  F2FP.BF16.F32.PACK_AB R197, R27, R26 ;  /* 0x0000001a1bc5723e */ /* 0x000fc600000010ff */
[----:B------:R-:W-:Y:S02]  /*155c0*/  FADD.FTZ R2, R40, R47 ;  /* 0x0000002f28027221 */ /* 0x000fe40000010000 */
[----:B------:R-:W0:Y:S01]  /*155d0*/  MUFU.EX2 R34, R34 ;  /* 0x0000002200227308 */ /* 0x000e220000000800 */
[----:B--2---:R-:W-:Y:S01]  /*155e0*/  FADD.FTZ R0, R30, R45 ;  /* 0x0000002d1e007221 */ /* 0x004fe20000010000 */
[----:B------:R-:W-:-:S04]  /*155f0*/  FADD.FTZ R47, R37, R2 ;  /* 0x00000002252f7221 */ /* 0x000fc80000010000 */
[----:B------:R-:W-:Y:S02]  /*15600*/  FADD.FTZ R2, R44, R47 ;  /* 0x0000002f2c027221 */ /* 0x000fe40000010000 */
[----:B------:R-:W2:Y:S01]  /*15610*/  MUFU.EX2 R193, R60 ;  /* 0x0000003c00c17308 */ /* 0x000ea20000000800 */
[----:B-1----:R-:W-:Y:S01]  /*15620*/  FADD.FTZ R45, R199, R0 ;  /* 0x00000000c72d7221 */ /* 0x002fe20000010000 */
[----:B------:R-:W-:Y:S01]  /*15630*/  FADD.FTZ R29, R31, R2 ;  /* 0x000000021f1d7221 */ /* 0x000fe20000010000 */
[----:B------:R-:W-:-:S03]  /*15640*/  F2FP.BF16.F32.PACK_AB R199, R199, R30 ;  /* 0x0000001ec7c7723e */ /* 0x000fc600000010ff */
[----:B------:R-:W-:Y:S02]  /*15650*/  FADD.FTZ R2, R48, R29 ;  /* 0x0000001d30027221 */ /* 0x000fe40000010000 */
[----:B------:R-:W1:Y:S01]  /*15660*/  MUFU.EX2 R38, R38 ;  /* 0x0000002600267308 */ /* 0x000e620000000800 */
[----:B0-----:R-:W-:Y:S01]  /*15670*/  FADD.FTZ R0, R34, R45 ;  /* 0x0000002d22007221 */ /* 0x001fe20000010000 */
[----:B------:R-:W-:-:S06]  /*15680*/  FADD.FTZ R35, R43, R2 ;  /* 0x000000022b237221 */ /* 0x000fcc0000010000 */
[----:B------:R-:W0:Y:S01]  /*15690*/  MUFU.EX2 R195, R62 ;  /* 0x0000003e00c37308 */ /* 0x000e220000000800 */
[C---:B--2---:R-:W-:Y:S01]  /*156a0*/  FADD.FTZ R45, R193.reuse, R0 ;  /* 0x00000000c12d7221 */ /* 0x044fe20000010000 */
[----:B------:R-:W-:-:S06]  /*156b0*/  F2FP.BF16.F32.PACK_AB R193, R193, R34 ;  /* 0x00000022c1c1723e */ /* 0x000fcc00000010ff */
[----:B------:R-:W2:Y:S01]  /*156c0*/  MUFU.EX2 R42, R42 ;  /* 0x0000002a002a7308 */ /* 0x000ea20000000800 */
[----:B-1----:R-:W-:-:S07]  /*156d0*/  FADD.FTZ R0, R38, R45 ;  /* 0x0000002d26007221 */ /* 0x002fce0000010000 */
        /* <DEDUP_REMOVED lines=14> */
[----:B-1----:R-:W-:Y:S01]  /*157c0*/  FADD.FTZ R230, R52, R35 ;  /* 0x0000002334e67221 */ /* 0x002fe20000010000 */
[----:B------:R-:W-:-:S03]  /*157d0*/  F2FP.BF16.F32.PACK_AB R186, R25, R52 ;  /* 0x0000003419ba723e */ /* 0x000fc600000010ff */
[----:B------:R-:W-:-:S03]  /*157e0*/  FADD.FTZ R230, R25, R230 ;  /* 0x000000e619e67221 */ /* 0x000fc60000010000 */
[----:B------:R-:W1:Y:S01]  /*157f0*/  MUFU.EX2 R54, R54 ;  /* 0x0000003600367308 */ /* 0x000e620000000800 */
[----:B0-----:R-:W-:-:S07]  /*15800*/  FADD.FTZ R0, R50, R29 ;  /* 0x0000001d32007221 */ /* 0x001fce0000010000 */
[----:B------:R-:W0:Y:S01]  /*15810*/  MUFU.EX2 R33, R33 ;  /* 0x0000002100217308 */ /* 0x000e220000000800 */
[C---:B--2---:R-:W-:Y:S01]  /*15820*/  FADD.FTZ R25, R185.reuse, R0 ;  /* 0x00000000b9197221 */ /* 0x044fe20000010000 */
[----:B------:R-:W-:-:S03]  /*15830*/  F2FP.BF16.F32.PACK_AB R185, R185, R50 ;  /* 0x00000032b9b9723e */ /* 0x000fc600000010ff */
[----:B-1----:R-:W-:Y:S01]  /*15840*/  FADD.FTZ R0, R54, R25 ;  /* 0x0000001936007221 */ /* 0x002fe20000010000 */
[----:B------:R-:W-:-:S04]  /*15850*/  IMAD R25, R73, 0x80, R152 ;  /* 0x0000008049197824 */ /* 0x000fc800078e0298 */
[----:B------:R-:W-:Y:S02]  /*15860*/  IMAD.IADD R56, R25, 0x1, R56 ;  /* 0x0000000119387824 */ /* 0x000fe400078e0238 */
[C---:B0-----:R-:W-:Y:S01]  /*15870*/  FADD.FTZ R229, R33.reuse, R0 ;  /* 0x0000000021e57221 */ /* 0x041fe20000010000 */
[----:B------:R-:W-:Y:S01]  /*15880*/  F2FP.BF16.F32.PACK_AB R187, R33, R54 ;  /* 0x0000003621bb723e */ /* 0x000fe200000010ff */
[----:B------:R-:W-:Y:S06]  /*15890*/  @!P2 BRA `(.L_x_1564) ;  /* 0x000000000048a947 */ /* 0x000fec0003800000 */
        /* <DEDUP_REMOVED lines=11> */
.L_x_1566:
[----:B------:R-:W-:-:S13]  /*15950*/  ISETP.NE.AND P3, PT, R57, 0x1, PT ;  /* 0x000000013900780c */ /* 0x000fda0003f65270 */
[----:B------:R-:W0:Y:S02]  /*15960*/  @P3 LDC.64 R24, c[0x0][0x9e8] ;  /* 0x00027a00ff183b82 */ /* 0x000e240000000a00 */
[----:B0-----:R-:W-:-:S05]  /*15970*/  @P3 IMAD.HI.U32 R2, R0, R24, RZ ;  /* 0x0000001800023227 */ /* 0x001fca00078e00ff */
[----:B------:R-:W-:-:S07]  /*15980*/  @P3 SHF.R.U32.HI R0, RZ, R25, R2 ;  /* 0x00000019ff003219 */ /* 0x000fce0000011602 */
.L_x_1567:
[----:B------:R-:W-:Y:S05]  /*15990*/  BSYNC B0 ;  /* 0x0000000000007941 */ /* 0x000fea0003800000 */
.L_x_1565:
[----:B------:R-:W-:-:S05]  /*159a0*/  IMAD R57, R0, R57, R57 ;  /* 0x0000003900397224 */ /* 0x000fca00078e0239 */
[----:B------:R-:W-:-:S07]  /*159b0*/  VIMNMX R56, R56, R57, PT ;  /* 0x0000003938387248 */ /* 0x000fce0003fe0100 */
.L_x_1564:
[----:B------:R-:W2:Y:S01]  /*159c0*/  LDL R24, [R1+0x54] ;  /* 0x0000540001187983 */ /* 0x000ea20000100800 */
[----:B------:R-:W-:Y:S01]  /*159d0*/  SHF.R.S32.HI R25, RZ, 0x1f, R56 ;  /* 0x0000001fff197819 */ /* 0x000fe20000011438 */
[----:B------:R-:W-:Y:S01]  /*159e0*/  BSSY B1, `(.L_x_1568) ;  /* 0x00002fd000017945 */ /* 0x000fe20003800000 */
[----:B------:R-:W-:Y:S01]  /*159f0*/  IMAD.MOV.U32 R2, RZ, RZ, 0x3f800000 ;  /* 0x3f800000ff027424 */ /* 0x000fe200078e00ff */
[----:B------:R-:W-:Y:S02]  /*15a00*/  CS2R R150, SRZ ;  /* 0x0000000000967805 */ /* 0x000fe4000001ff00 */
[----:B------:R-:W-:Y:S01]  /*15a10*/  LEA.HI R25, R25, R56, RZ, 0x6 ;  /* 0x0000003819197211 */ /* 0x000fe200078f30ff */
[----:B------:R-:W-:Y:S01]  /*15a20*/  IMAD.MOV.U32 R0, RZ, RZ, 0x3f800000 ;  /* 0x3f800000ff007424 */ /* 0x000fe200078e00ff */
[----:B------:R-:W-:Y:S02]  /*15a30*/  CS2R R148, SRZ ;  /* 0x0000000000947805 */ /* 0x000fe4000001ff00 */
[----:B------:R-:W-:-:S02]  /*15a40*/  CS2R R146, SRZ ;  /* 0x0000000000927805 */ /* 0x000fc4000001ff00 */
[----:B------:R-:W-:Y:S02]  /*15a50*/  SHF.R.S32.HI R25, RZ, 0x6, R25 ;  /* 0x00000006ff197819 */ /* 0x000fe40000011419 */
        /* <DEDUP_REMOVED lines=60> */
[----:B--2---:R-:W-:-:S04]  /*15e20*/  VIMNMX R24, R24, R25, !PT ;  /* 0x0000001918187248 */ /* 0x004fc80007fe0100 */
[----:B------:R-:W-:Y:S01]  /*15e30*/  ISETP.GE.AND P3, PT, R204, R24, PT ;  /* 0x00000018cc00720c */ /* 0x000fe20003f66270 */
[----:B------:R0:W-:Y:S02]  /*15e40*/  STL [R1+0x28], R24 ;  /* 0x0000281801007387 */ /* 0x0001e40000100800 */
[----:B0-----:R-:W-:-:S10]  /*15e50*/  CS2R R24, SRZ ;  /* 0x0000000000187805 */ /* 0x001fd4000001ff00 */
[----:B------:R-:W-:Y:S05]  /*15e60*/  @!P3 BRA `(.L_x_1569) ;  /* 0x0000002800d0b947 */ /* 0x000fea0003800000 */
[----:B------:R-:W-:Y:S01]  /*15e70*/  IMAD.IADD R3, R201, 0x1, R152 ;  /* 0x00000001c9037824 */ /* 0x000fe200078e0298 */
[----:B------:R-:W-:Y:S01]  /*15e80*/  BSSY B0, `(.L_x_1570) ;  /* 0x00002ae000007945 */ /* 0x000fe20003800000 */
[----:B------:R-:W-:Y:S02]  /*15e90*/  IMAD.MOV.U32 R2, RZ, RZ, 0x3f800000 ;  /* 0x3f800000ff027424 */ /* 0x000fe400078e00ff */
[----:B------:R-:W-:Y:S01]  /*15ea0*/  IMAD.MOV.U32 R151, RZ, RZ, RZ ;  /* 0x000000ffff977224 */ /* 0x000fe200078e00ff */
[----:B------:R0:W-:Y:S01]  /*15eb0*/  STL [R1+0x1c], R3 ;  /* 0x00001c0301007387 */ /* 0x0001e20000100800 */
[----:B------:R-:W-:-:S07]  /*15ec0*/  VIADD R233, R3, 0x8 ;  /* 0x0000000803e97836 */ /* 0x000fce0000000000 */
.L_x_1589:
[----:B------:R-:W-:-:S05]  /*15ed0*/  VIADD R231, R200, 0x1 ;  /* 0x00000001c8e77836 */ /* 0x000fca0000000000 */
[----:B------:R-:W-:-:S04]  /*15ee0*/  ISETP.NE.AND P3, PT, R231, 0x2, PT ;  /* 0x00000002e700780c */ /* 0x000fc80003f65270 */
[----:B------:R-:W-:Y:S02]  /*15ef0*/  SEL R234, RZ, 0x1, P3 ;  /* 0x00000001ffea7807 */ /* 0x000fe40001800000 */
[----:B------:R-:W-:Y:S02]  /*15f00*/  SEL R231, R231, RZ, P3 ;  /* 0x000000ffe7e77207 */ /* 0x000fe40001800000 */
[----:B------:R-:W-:Y:S01]  /*15f10*/  LOP3.LUT R234, R205, R234, RZ, 0x3c, !PT ;  /* 0x000000eacdea7212 */ /* 0x000fe200078e3cff */
[----:B------:R-:W-:Y:S06]  /*15f20*/  @!P0 BRA `(.L_x_1571) ;  /* 0x0000000000048947 */ /* 0x000fec0003800000 */
[----:B------:R-:W-:Y:S01]  /*15f30*/  BPT.TRAP 0x1 ;  /* 0x000000040000795c */ /* 0x000fe20000300000 */
.L_x_1571:
[----:B------:R-:W-:Y:S01]  /*15f40*/  IMAD R232, R231, 0x8, R16 ;  /* 0x00000008e7e87824 */ /* 0x000fe200078e0210 */
[----:B------:R-:W-:-:S04]  /*15f50*/  SHF.L.U32 R152, R234, 0x1f, RZ ;  /* 0x0000001fea987819 */ /* 0x000fc800000006ff */
[----:B------:R1:W2:Y:S01]  /*15f60*/  SYNCS.PHASECHK.TRANS64.TRYWAIT P3, [R232+URZ+0x30830], R152 ;  /* 0x03083098e80075a7 */ /* 0x0002a2000806017f */
[----:B------:R-:W-:Y:S05]  /*15f70*/  @!P0 BRA `(.L_x_1572) ;  /* 0x0000000000048947 */ /* 0x000fea0003800000 */
[----:B------:R-:W-:Y:S01]  /*15f80*/  BPT.TRAP 0x1 ;  /* 0x000000040000795c */ /* 0x000fe20000300000 */
.L_x_1572:
[----:B0-----:R-:W3:Y:S01]  /*15f90*/  LDL R3, [R1+0x18] ;  /* 0x0000180001037983 */ /* 0x001ee20000100800 */
[----:B------:R-:W-:Y:S01]  /*15fa0*/  BSSY B2, `(.L_x_1573) ;  /* 0x0000007000027945 */ /* 0x000fe20003800000 */
[----:B---3--:R-:W-:-:S04]  /*15fb0*/  IMAD R158, R231, 0x800, R3 ;  /* 0x00000800e79e7824 */ /* 0x008fc800078e0203 */
[C---:B------:R-:W-:Y:S02]  /*15fc0*/  VIADD R155, R158.reuse, 0x2 ;  /* 0x000000029e9b7836 */ /* 0x040fe40000000000 */
[----:B------:R-:W-:Y:S01]  /*15fd0*/  VIADD R3, R158, 0x4 ;  /* 0x000000049e037836 */ /* 0x000fe20000000000 */
[----:B--2---:R-:W-:Y:S06]  /*15fe0*/  @P3 BRA `(.L_x_1574) ;  /* 0x0000000000083947 */ /* 0x004fec0003800000 */
[----:B------:R-:W0:Y:S02]  /*15ff0*/  SYNCS.PHASECHK.TRANS64.TRYWAIT P3, [R232+URZ+0x30830], R152 ;  /* 0x03083098e80075a7 */ /* 0x000e24000806017f */
[----:B0-----:R-:W-:Y:S05]  /*16000*/  @!P3 BRA `(.L_x_1575) ;  /* 0x0000013c0034b947 */ /* 0x001fea0003800000 */
.L_x_1574:
[----:B------:R-:W-:Y:S05]  /*16010*/  BSYNC B2 ;  /* 0x0000000000027941 */ /* 0x000fea0003800000 */
.L_x_1573:
[----:B01----:R-:W-:Y:S01]  /*16020*/  IMAD.MOV.U32 R152, RZ, RZ, R158 ;  /* 0x000000ffff987224 */ /* 0x003fe200078e009e */
[----:B------:R-:W-:Y:S01]  /*16030*/  R2UR UR12, R218 ;  /* 0x00000000da0c72ca */ /* 0x000fe200000e0000 */
[----:B------:R-:W-:Y:S01]  /*16040*/  VIADD R154, R158, 0x6 ;  /* 0x000000069e9a7836 */ /* 0x000fe20000000000 */
[----:B------:R-:W-:Y:S01]  /*16050*/  R2UR UR13, R219 ;  /* 0x00000000db0d72ca */ /* 0x000fe200000e0000 */
[----:B------:R-:W-:Y:S01]  /*16060*/  IMAD.MOV.U32 R153, RZ, RZ, 0x40000040 ;  /* 0x40000040ff997424 */ /* 0x000fe200078e00ff */
[----:B------:R-:W-:Y:S01]  /*16070*/  R2UR UR6, R152 ;  /* 0x00000000980672ca */ /* 0x000fe200000e0000 */
[----:B------:R-:W-:Y:S01]  /*16080*/  IMAD.MOV.U32 R152, RZ, RZ, R155 ;  /* 0x000000ffff987224 */ /* 0x000fe200078e009b */
[----:B------:R-:W-:Y:S01]  /*16090*/  R2UR UR10, R154 ;  /* 0x000000009a0a72ca */ /* 0x000fe200000e0000 */
[----:B------:R-:W-:Y:S01]  /*160a0*/  IMAD.MOV.U32 R155, RZ, RZ, 0x40000040 ;  /* 0x40000040ff9b7424 */ /* 0x000fe200078e00ff */
[----:B------:R-:W-:Y:S01]  /*160b0*/  R2UR UR5, R153 ;  /* 0x00000000990572ca */ /* 0x000fe200000e0000 */
[----:B------:R-:W-:Y:S01]  /*160c0*/  VIADD R156, R158, 0x204 ;  /* 0x000002049e9c7836 */ /* 0x000fe20000000000 */
[----:B------:R-:W-:Y:S01]  /*160d0*/  R2UR UR4, R152 ;  /* 0x00000000980472ca */ /* 0x000fe200000e0000 */
[----:B------:R-:W-:Y:S01]  /*160e0*/  IMAD.MOV.U32 R152, RZ, RZ, R3 ;  /* 0x000000ffff987224 */ /* 0x000fe200078e0003 */
[----:B------:R-:W-:Y:S01]  /*160f0*/  R2UR UR11, R155 ;  /* 0x000000009b0b72ca */ /* 0x000fe200000e0000 */
[----:B------:R-:W-:Y:S01]  /*16100*/  VIADD R154, R158, 0x202 ;  /* 0x000002029e9a7836 */ /* 0x000fe20000000000 */
        /* <DEDUP_REMOVED lines=10> */
[----:B------:R-:W-:Y:S01]  /*161b0*/  MOV R3, UR10 ;  /* 0x0000000a00037c02 */ /* 0x000fe20008000f00 */
[----:B------:R-:W-:Y:S01]  /*161c0*/  UMOV UR10, UR4 ;  /* 0x00000004000a7c82 */ /* 0x000fe20008000000 */
[----:B------:R-:W-:Y:S01]  /*161d0*/  MOV R237, UR11 ;  /* 0x0000000b00ed7c02 */ /* 0x000fe20008000f00 */
[----:B------:R-:W-:Y:S01]  /*161e0*/  UMOV UR11, UR5 ;  /* 0x00000005000b7c82 */ /* 0x000fe20008000000 */
[----:B------:R-:W-:Y:S01]  /*161f0*/  R2UR UR26, R152 ;  /* 0x00000000981a72ca */ /* 0x000fe200000e0000 */
[----:B------:R-:W-:Y:S01]  /*16200*/  VIADD R152, R158, 0x404 ;  /* 0x000004049e987836 */ /* 0x000fe20000000000 */
[----:B------:R-:W-:Y:S01]  /*16210*/  R2UR UR7, R153 ;  /* 0x00000000990772ca */ /* 0x000fe200000e0000 */
[----:B------:R-:W-:Y:S01]  /*16220*/  IMAD.MOV.U32 R157, RZ, RZ, 0x40000040 ;  /* 0x40000040ff9d7424 */ /* 0x000fe200078e00ff */
[----:B------:R-:W-:Y:S01]  /*16230*/  R2UR UR34, R154 ;  /* 0x000000009a2272ca */ /* 0x000fe200000e0000 */
[----:B------:R-:W-:Y:S01]  /*16240*/  VIADD R154, R158, 0x604 ;  /* 0x000006049e9a7836 */ /* 0x000fe20000000000 */
[----:B------:R-:W-:Y:S01]  /*16250*/  R2UR UR38, R152 ;  /* 0x00000000982672ca */ /* 0x000fe200000e0000 */
[----:B------:R-:W-:Y:S01]  /*16260*/  VIADD R152, R158, 0x600 ;  /* 0x000006009e987836 */ /* 0x000fe20000000000 */
[----:B------:R-:W-:Y:S01]  /*16270*/  R2UR UR42, R156 ;  /* 0x000000009c2a72ca */ /* 0x000fe200000e0000 */
[----:B------:R-:W-:Y:S01]  /*16280*/  VIADD R156, R158, 0x602 ;  /* 0x000006029e9c7836 */ /* 0x000fe20000000000 */
[----:B------:R-:W-:Y:S01]  /*16290*/  R2UR UR4, R6 ;  /* 0x00000000060472ca */ /* 0x000fe200000e0000 */
[-C--:B------:R-:W-:Y:S01]  /*162a0*/  FMUL.FTZ R24, R24, R0.reuse ;  /* 0x0000000018187220 */ /* 0x080fe20000410000 */
[----:B------:R-:W-:Y:S01]  /*162b0*/  R2UR UR46, R152 ;  /* 0x00000000982e72ca */ /* 0x000fe200000e0000 */
[----:B------:R-:W-:Y:S01]  /*162c0*/  VIADD R152, R158, 0x606 ;  /* 0x000006069e987836 */ /* 0x000fe20000000000 */
[----:B------:R-:W-:Y:S01]  /*162d0*/  R2UR UR5, R7 ;  /* 0x00000000070572ca */ /* 0x000fe200000e0000 */
[-C--:B------:R-:W-:Y:S01]  /*162e0*/  FMUL.FTZ R25, R25, R0.reuse ;  /* 0x0000000019197220 */ /* 0x080fe20000410000 */
[C---:B------:R-:W-:Y:S01]  /*162f0*/  R2UR UR9, R153.reuse ;  /* 0x00000000990972ca */ /* 0x040fe200000e0000 */
[-C--:B------:R-:W-:Y:S01]  /*16300*/  FMUL.FTZ R28, R28, R0.reuse ;  /* 0x000000001c1c7220 */ /* 0x080fe20000410000 */
[----:B------:R-:W-:Y:S01]  /*16310*/  R2UR UR15, R153 ;  /* 0x00000000990f72ca */ /* 0x000fe200000e0000 */
        /* <DEDUP_REMOVED lines=29> */
[----:B------:R-:W-:Y:S01]  /*164f0*/  WARPGROUP.ARRIVE ;  /* 0x00000000000079c5 */ /* 0x000fe20000000000 */
[----:B------:R-:W-:Y:S01]  /*16500*/  R2UR UR16, R216 ;  /* 0x00000000d81072ca */ /* 0x000fe200000e0000 */
[-C--:B------:R-:W-:Y:S01]  /*16510*/  FMUL.FTZ R60, R60, R0.reuse ;  /* 0x000000003c3c7220 */ /* 0x080fe20000410000 */
[----:B------:R-:W-:Y:S01]  /*16520*/  R2UR UR17, R217 ;  /* 0x00000000d91172ca */ /* 0x000fe200000e0000 */
[-C--:B------:R-:W-:Y:S01]  /*16530*/  FMUL.FTZ R61, R61, R0.reuse ;  /* 0x000000003d3d7220 */ /* 0x080fe20000410000 */
[----:B------:R-:W-:Y:S01]  /*16540*/  R2UR UR20, R214 ;  /* 0x00000000d61472ca */ /* 0x000fe200000e0000 */
[----:B------:R-:W-:Y:S01]  /*16550*/  HGMMA.64x64x16.F32.BF16 R152, gdesc[UR4], RZ, !UPT, gsb0 ;  /* 0x00e00000049879f0 */ /* 0x000fe2000c0018ff */
[----:B------:R-:W-:Y:S01]  /*16560*/  UMOV UR6, UR8 ;  /* 0x0000000800067c82 */ /* 0x000fe20008000000 */
[----:B------:R-:W-:Y:S01]  /*16570*/  UMOV UR7, UR9 ;  /* 0x0000000900077c82 */ /* 0x000fe20008000000 */
        /* <DEDUP_REMOVED lines=80> */
[----:B------:R-:W-:Y:S01]  /*16a80*/  HGMMA.64x64x16.F32.BF16 R152, gdesc[UR8], R152, gsb0 ;  /* 0x00e00000089879f0 */ /* 0x000fe20008001898 */
        /* <DEDUP_REMOVED lines=102> */
.L_x_1576:
[----:B------:R-:W-:Y:S01]  /*170f0*/  SHF.L.U32 R2, R205, 0x1f, RZ ;  /* 0x0000001fcd027819 */ /* 0x000fe200000006ff */
[----:B------:R-:W-:-:S04]  /*17100*/  IMAD R0, R200, 0x8, R16 ;  /* 0x00000008c8007824 */ /* 0x000fc800078e0210 */
[----:B------:R0:W1:Y:S01]  /*17110*/  SYNCS.PHASECHK.TRANS64.TRYWAIT P3, [R0+URZ+0x30850], R2 ;  /* 0x03085002000075a7 */ /* 0x000062000806017f */
[----:B------:R-:W-:Y:S05]  /*17120*/  @!P0 BRA `(.L_x_1577) ;  /* 0x0000000000048947 */ /* 0x000fea0003800000 */
[----:B------:R-:W-:Y:S01]  /*17130*/  BPT.TRAP 0x1 ;  /* 0x000000040000795c */ /* 0x000fe20000300000 */
.L_x_1577:
[----:B------:R-:W-:Y:S04]  /*17140*/  BSSY B2, `(.L_x_1578) ;  /* 0x0000004000027945 */ /* 0x000fe80003800000 */
[----:B-1----:R-:W-:Y:S05]  /*17150*/  @P3 BRA `(.L_x_1579) ;  /* 0x0000000000083947 */ /* 0x002fea0003800000 */
[----:B------:R-:W1:Y:S02]  /*17160*/  SYNCS.PHASECHK.TRANS64.TRYWAIT P3, [R0+URZ+0x30850], R2 ;  /* 0x03085002000075a7 */ /* 0x000e64000806017f */
[----:B-1----:R-:W-:Y:S05]  /*17170*/  @!P3 BRA `(.L_x_1580) ;  /* 0x0000012800ecb947 */ /* 0x002fea0003800000 */
.L_x_1579:
[----:B------:R-:W-:Y:S05]  /*17180*/  BSYNC B2 ;  /* 0x0000000000027941 */ /* 0x000fea0003800000 */
.L_x_1578:
[----:B01----:R-:W-:Y:S01]  /*17190*/  VIADD R2, R16, 0x400 ;  /* 0x0000040010027836 */ /* 0x003fe20000000000 */
[----:B------:R-:W-:Y:S01]  /*171a0*/  WARPGROUP.ARRIVE ;  /* 0x00000000000079c5 */ /* 0x000fe20000000000 */
[----:B------:R-:W-:Y:S01]  /*171b0*/  IMAD.MOV.U32 R3, RZ, RZ, 0x40000040 ;  /* 0x40000040ff037424 */ /* 0x000fe200078e00ff */
[----:B------:R-:W-:Y:S01]  /*171c0*/  ULDC UR4, c[0x0][0x9dc] ;  /* 0x0002770000047ab9 */ /* 0x000fe20000000800 */
[----:B------:R-:W-:Y:S01]  /*171d0*/  @!P1 VIADD R232, R232, 0x30840 ;  /* 0x00030840e8e89836 */ /* 0x000fe20000000000 */
[----:B------:R-:W-:Y:S02]  /*171e0*/  SHF.R.U32.HI R2, RZ, 0x4, R2 ;  /* 0x00000004ff027819 */ /* 0x000fe40000011602 */
[----:B------:R-:W-:Y:S01]  /*171f0*/  R2UR UR7, R3 ;  /* 0x00000000030772ca */ /* 0x000fe200000e0000 */
[----:B------:R-:W-:Y:S01]  /*17200*/  IMAD.MOV.U32 R3, RZ, RZ, 0x40000040 ;  /* 0x40000040ff037424 */ /* 0x000fe200078e00ff */
[----:B------:R-:W-:Y:S02]  /*17210*/  LOP3.LUT R2, R2, 0x3fff, RZ, 0xc0, !PT ;  /* 0x00003fff02027812 */ /* 0x000fe400078ec0ff */
[----:B------:R-:W-:-:S02]  /*17220*/  @!P1 PRMT R232, RZ, 0x654, R232 ;  /* 0x00000654ffe89816 */ /* 0x000fc400000000e8 */
[----:B------:R-:W-:-:S05]  /*17230*/  LOP3.LUT R2, R2, 0x2000000, RZ, 0xfc, !PT ;  /* 0x0200000002027812 */ /* 0x000fca00078efcff */
[----:B------:R-:W-:-:S05]  /*17240*/  IMAD R2, R200, 0x800, R2 ;  /* 0x00000800c8027824 */ /* 0x000fca00078e0202 */
[----:B------:R-:W-:-:S13]  /*17250*/  R2UR UR6, R2 ;  /* 0x00000000020672ca */ /* 0x000fda00000e0000 */
[----:B------:R-:W-:Y:S03]  /*17260*/  HGMMA.64x256x16.F32.BF16 R24, R196, gdesc[UR4].tnspB, R24, gsb0 ;  /* 0x43e00004c4187df0 */ /* 0x000fe60008001818 */
[----:B------:R-:W-:Y:S02]  /*17270*/  WARPGROUP.DEPBAR.LE gsb0, 0x0 ;  /* 0x00008000000079c5 */ /* 0x000fe40000010000 */
[----:B------:R-:W-:Y:S01]  /*17280*/  VIADD R196, R2, 0x80 ;  /* 0x0000008002c47836 */ /* 0x000fe20000000000 */
[----:B------:R-:W-:Y:S01]  /*17290*/  WARPGROUP.ARRIVE ;  /* 0x00000000000079c5 */ /* 0x000fe20000000000 */
[----:B------:R-:W-:-:S03]  /*172a0*/  IMAD.MOV.U32 R197, RZ, RZ, 0x40000040 ;  /* 0x40000040ffc57424 */ /* 0x000fc600078e00ff */
[----:B------:R-:W-:Y:S02]  /*172b0*/  R2UR UR6, R196 ;  /* 0x00000000c40672ca */ /* 0x000fe400000e0000 */
[----:B------:R-:W-:-:S15]  /*172c0*/  R2UR UR7, R197 ;  /* 0x00000000c50772ca */ /* 0x000fde00000e0000 */
[----:B------:R-:W-:-:S01]  /*172d0*/  NOP ;  /* 0x0000000000007918 */ /* 0x000fc20000000000 */
[----:B------:R-:W-:Y:S03]  /*172e0*/  HGMMA.64x256x16.F32.BF16 R24, R192, gdesc[UR4].tnspB, R24, gsb0 ;  /* 0x43e00004c0187df0 */ /* 0x000fe60008001818 */
[----:B------:R-:W-:Y:S02]  /*172f0*/  WARPGROUP.DEPBAR.LE gsb0, 0x0 ;  /* 0x00008000000079c5 */ /* 0x000fe40000010000 */
[C---:B------:R-:W-:Y:S01]  /*17300*/  VIADD R192, R2.reuse, 0x100 ;  /* 0x0000010002c07836 */ /* 0x040fe20000000000 */
[----:B------:R-:W-:Y:S01]  /*17310*/  WARPGROUP.ARRIVE ;  /* 0x00000000000079c5 */ /* 0x000fe20000000000 */
[----:B------:R-:W-:Y:S02]  /*17320*/  IMAD.MOV.U32 R193, RZ, RZ, 0x40000040 ;  /* 0x40000040ffc17424 */ /* 0x000fe400078e00ff */
[----:B------:R-:W-:Y:S01]  /*17330*/  VIADD R2, R2, 0x180 ;  /* 0x0000018002027836 */ /* 0x000fe20000000000 */
[----:B------:R-:W-:-:S02]  /*17340*/  R2UR UR6, R192 ;  /* 0x00000000c00672ca */ /* 0x000fc400000e0000 */
[----:B------:R-:W-:-:S15]  /*17350*/  R2UR UR7, R193 ;  /* 0x00000000c10772ca */ /* 0x000fde00000e0000 */
[----:B------:R-:W-:-:S01]  /*17360*/  NOP ;  /* 0x0000000000007918 */ /* 0x000fc20000000000 */
[----:B------:R-:W-:Y:S01]  /*17370*/  HGMMA.64x256x16.F32.BF16 R24, R188, gdesc[UR4].tnspB, R24, gsb0 ;  /* 0x43e00004bc187df0 */ /* 0x000fe20008001818 */
[----:B------:R-:W-:Y:S02]  /*17380*/  R2UR UR6, R2 ;  /* 0x00000000020672ca */ /* 0x000fe400000e0000 */
[----:B------:R-:W-:Y:S01]  /*17390*/  R2UR UR7, R3 ;  /* 0x00000000030772ca */ /* 0x000fe200000e0000 */
[----:B------:R-:W-:Y:S02]  /*173a0*/  WARPGROUP.DEPBAR.LE gsb0, 0x0 ;  /* 0x00008000000079c5 */ /* 0x000fe40000010000 */
[----:B------:R-:W-:-:S15]  /*173b0*/  WARPGROUP.ARRIVE ;  /* 0x00000000000079c5 */ /* 0x000fde0000000000 */
[----:B------:R-:W-:-:S07]  /*173c0*/  NOP ;  /* 0x0000000000007918 */ /* 0x000fce0000000000 */
[----:B------:R-:W-:Y:S03]  /*173d0*/  HGMMA.64x256x16.F32.BF16 R24, R184, gdesc[UR4].tnspB, R24, gsb0 ;  /* 0x43e00004b8187df0 */ /* 0x000fe60008001818 */
[----:B------:R-:W-:Y:S02]  /*173e0*/  WARPGROUP.DEPBAR.LE gsb0, 0x0 ;  /* 0x00008000000079c5 */ /* 0x000fe40000010000 */
[----:B------:R-:W-:Y:S01]  /*173f0*/  IMAD.SHL.U32 R184, R204, 0x40, RZ ;  /* 0x00000040ccb87824 */ /* 0x000fe200078e00ff */
[----:B------:R0:W-:Y:S04]  /*17400*/  @!P1 SYNCS.ARRIVE.TRANS64.RED.A1T0 RZ, [R232+URZ], RZ ;  /* 0x000000ffe8ff99a7 */ /* 0x0001e8000810043f */
[----:B------:R-:W-:Y:S01]  /*17410*/  IADD3 R187, R226, 0x1, -R184 ;  /* 0x00000001e2bb7810 */ /* 0x000fe20007ffe8b8 */
[----:B0-----:R-:W-:Y:S01]  /*17420*/  IMAD.U32 R232, RZ, RZ, UR4 ;  /* 0x00000004ffe87e24 */ /* 0x001fe2000f8e00ff */
[----:B------:R-:W-:-:S03]  /*17430*/  ULDC UR4, c[0x0][0x9e0] ;  /* 0x0002780000047ab9 */ /* 0x000fc60000000800 */
[----:B------:R-:W-:Y:S01]  /*17440*/  IMAD.IADD R187, R187, 0x1, -R227 ;  /* 0x00000001bbbb7824 */ /* 0x000fe200078e0ae3 */
[----:B------:R-:W-:-:S03]  /*17450*/  LOP3.LUT R188, RZ, R232, RZ, 0x33, !PT ;  /* 0x000000e8ffbc7212 */ /* 0x000fc600078e33ff */
[----:B------:R-:W-:-:S04]  /*17460*/  IMAD R187, R236, -0x2, R187 ;  /* 0xfffffffeecbb7824 */ /* 0x000fc800078e02bb */
[----:B------:R-:W-:Y:S02]  /*17470*/  IMAD.IADD R188, R188, 0x1, R187 ;  /* 0x00000001bcbc7824 */ /* 0x000fe400078e02bb */
[----:B------:R-:W-:Y:S02]  /*17480*/  VIADD R187, R187, UR4 ;  /* 0x00000004bbbb7c36 */ /* 0x000fe40008000000 */
[C---:B------:R-:W-:Y:S02]  /*17490*/  IMAD.IADD R185, R201.reuse, 0x1, R188 ;  /* 0x00000001c9b97824 */ /* 0x040fe400078e02bc */
[----:B------:R-:W-:Y:S01]  /*174a0*/  IMAD.IADD R186, R201, 0x1, R187 ;  /* 0x00000001c9ba7824 */ /* 0x000fe200078e02bb */
[----:B------:R-:W-:Y:S06]  /*174b0*/  @!P2 BRA `(.L_x_1581) ;  /* 0x000000000064a947 */ /* 0x000fec0003800000 */
[----:B------:R-:W2:Y:S01]  /*174c0*/  LDL R205, [R1+0x10] ;  /* 0x0000100001cd7983 */ /* 0x000ea20000100800 */
[----:B------:R-:W-:Y:S01]  /*174d0*/  BSSY B2, `(.L_x_1582) ;  /* 0x0000013000027945 */ /* 0x000fe20003800000 */
[----:B--2---:R-:W-:-:S05]  /*174e0*/  IMAD.IADD R189, R201, 0x1, R205 ;  /* 0x00000001c9bd7824 */ /* 0x004fca00078e02cd */
[----:B------:R-:W-:-:S13]  /*174f0*/  ISETP.GT.AND P3, PT, R189, -0x1, PT ;  /* 0xffffffffbd00780c */ /* 0x000fda0003f64270 */
[----:B------:R-:W-:Y:S05]  /*17500*/  @P3 BRA `(.L_x_1583) ;  /* 0x0000000000243947 */ /* 0x000fea0003800000 */
[----:B------:R-:W-:Y:S01]  /*17510*/  ULDC UR4, c[0x0][0x9e4] ;  /* 0x0002790000047ab9 */ /* 0x000fe20000000800 */
[----:B------:R-:W-:Y:S01]  /*17520*/  LOP3.LUT R189, RZ, R189, RZ, 0x33, !PT ;  /* 0x000000bdffbd7212 */ /* 0x000fe200078e33ff */
[----:B------:R-:W-:-:S05]  /*17530*/  IMAD.U32 R190, RZ, RZ, UR4 ;  /* 0x00000004ffbe7e24 */ /* 0x000fca000f8e00ff */
[----:B------:R-:W-:-:S13]  /*17540*/  ISETP.NE.AND P3, PT, R190, 0x1, PT ;  /* 0x00000001be00780c */ /* 0x000fda0003f65270 */
[----:B------:R-:W0:Y:S02]  /*17550*/  @P3 LDC.64 R2, c[0x0][0x9e8] ;  /* 0x00027a00ff023b82 */ /* 0x000e240000000a00 */
[----:B0-----:R-:W-:-:S05]  /*17560*/  @P3 IMAD.HI.U32 R2, R189, R2, RZ ;  /* 0x00000002bd023227 */ /* 0x001fca00078e00ff */
[----:B------:R-:W-:-:S04]  /*17570*/  @P3 SHF.R.U32.HI R189, RZ, R3, R2 ;  /* 0x00000003ffbd3219 */ /* 0x000fc80000011602 */
[----:B------:R-:W-:Y:S01]  /*17580*/  LOP3.LUT R189, RZ, R189, RZ, 0x33, !PT ;  /* 0x000000bdffbd7212 */ /* 0x000fe200078e33ff */
[----:B------:R-:W-:Y:S06]  /*17590*/  BRA `(.L_x_1584) ;  /* 0x0000000000187947 */ /* 0x000fec0003800000 */
.L_x_1583:
[----:B------:R-:W-:Y:S02]  /*175a0*/  ULDC UR4, c[0x0][0x9e4] ;  /* 0x0002790000047ab9 */ /* 0x000fe40000000800 */
[----:B------:R-:W-:-:S05]  /*175b0*/  IMAD.U32 R190, RZ, RZ, UR4 ;  /* 0x00000004ffbe7e24 */ /* 0x000fca000f8e00ff */
[----:B------:R-:W-:-:S13]  /*175c0*/  ISETP.NE.AND P3, PT, R190, 0x1, PT ;  /* 0x00000001be00780c */ /* 0x000fda0003f65270 */
[----:B------:R-:W0:Y:S02]  /*175d0*/  @P3 LDC.64 R2, c[0x0][0x9e8] ;  /* 0x00027a00ff023b82 */ /* 0x000e240000000a00 */
[----:B0-----:R-:W-:-:S05]  /*175e0*/  @P3 IMAD.HI.U32 R2, R189, R2, RZ ;  /* 0x00000002bd023227 */ /* 0x001fca00078e00ff */
[----:B------:R-:W-:-:S07]  /*175f0*/  @P3 SHF.R.U32.HI R189, RZ, R3, R2 ;  /* 0x00000003ffbd3219 */ /* 0x000fce0000011602 */
.L_x_1584:
[----:B------:R-:W-:Y:S05]  /*17600*/  BSYNC B2 ;  /* 0x0000000000027941 */ /* 0x000fea0003800000 */
.L_x_1582:
[----:B------:R-:W-:-:S04]  /*17610*/  IMAD R189, R189, R190, -R184 ;  /* 0x000000bebdbd7224 */ /* 0x000fc800078e0ab8 */
[----:B------:R-:W-:-:S05]  /*17620*/  IMAD R189, R236, -0x2, R189 ;  /* 0xfffffffeecbd7824 */ /* 0x000fca00078e02bd */
[----:B------:R-:W-:Y:S02]  /*17630*/  VIMNMX R185, R185, R189, !PT ;  /* 0x000000bdb9b97248 */ /* 0x000fe40007fe0100 */
[----:B------:R-:W-:-:S07]  /*17640*/  VIADDMNMX R186, R189, R190, R186, PT ;  /* 0x000000bebdba7246 */ /* 0x000fce00038001ba */
.L_x_1581:
[----:B------:R-:W-:Y:S02]  /*17650*/  ISETP.GT.AND P3, PT, R204, -0x1, PT ;  /* 0xffffffffcc00780c */ /* 0x000fe40003f64270 */
[----:B------:R-:W-:Y:S02]  /*17660*/  IADD3 R187, R187, 0x8, R201 ;  /* 0x00000008bbbb7810 */ /* 0x000fe40007ffe0c9 */
[C---:B------:R-:W-:Y:S02]  /*17670*/  ISETP.GT.AND P4, PT, R185.reuse, RZ, P3 ;  /* 0x000000ffb900720c */ /* 0x040fe40001f84270 */
[C---:B------:R-:W-:Y:S02]  /*17680*/  ISETP.GT.AND P6, PT, R185.reuse, 0x1, P3 ;  /* 0x00000001b900780c */ /* 0x040fe40001fc4270 */
        /* <DEDUP_REMOVED lines=51> */
[----:B------:R-:W2:Y:S01]  /*179c0*/  LDL R190, [R1+0x1c] ;  /* 0x00001c0001be7983 */ /* 0x000ea20000100800 */
[----:B------:R-:W-:Y:S02]  /*179d0*/  ULDC UR4, c[0x0][0x9e4] ;  /* 0x0002790000047ab9 */ /* 0x000fe40000000800 */
[----:B------:R-:W-:-:S05]  /*179e0*/  IMAD.U32 R164, RZ, RZ, UR4 ;  /* 0x00000004ffa47e24 */ /* 0x000fca000f8e00ff */
[----:B------:R-:W-:-:S13]  /*179f0*/  ISETP.NE.AND P4, PT, R164, 0x1, PT ;  /* 0x00000001a400780c */ /* 0x000fda0003f85270 */
[----:B------:R-:W0:Y:S01]  /*17a00*/  @P4 LDC.64 R2, c[0x0][0x9e8] ;  /* 0x00027a00ff024b82 */ /* 0x000e220000000a00 */
[----:B--2---:R-:W-:-:S05]  /*17a10*/  VIADD R185, R190, 0x8 ;  /* 0x00000008beb97836 */ /* 0x004fca0000000000 */
[----:B------:R-:W-:-:S05]  /*17a20*/  LOP3.LUT R185, RZ, R185, RZ, 0x33, !PT ;  /* 0x000000b9ffb97212 */ /* 0x000fca00078e33ff */
[----:B0-----:R-:W-:-:S05]  /*17a30*/  @P4 IMAD.HI.U32 R2, R185, R2, RZ ;  /* 0x00000002b9024227 */ /* 0x001fca00078e00ff */
[----:B------:R-:W-:-:S04]  /*17a40*/  @P4 SHF.R.U32.HI R185, RZ, R3, R2 ;  /* 0x00000003ffb94219 */ /* 0x000fc80000011602 */
[----:B------:R-:W-:Y:S01]  /*17a50*/  LOP3.LUT R185, RZ, R185, RZ, 0x33, !PT ;  /* 0x000000b9ffb97212 */ /* 0x000fe200078e33ff */
[----:B------:R-:W-:Y:S06]  /*17a60*/  BRA `(.L_x_1588) ;  /* 0x00000000001c7947 */ /* 0x000fec0003800000 */
.L_x_1587:
[----:B------:R-:W-:Y:S01]  /*17a70*/  ULDC UR4, c[0x0][0x9e4] ;  /* 0x0002790000047ab9 */ /* 0x000fe20000000800 */
[----:B------:R-:W-:Y:S02]  /*17a80*/  IMAD.MOV.U32 R185, RZ, RZ, R233 ;  /* 0x000000ffffb97224 */ /* 0x000fe400078e00e9 */
[----:B------:R-:W-:-:S05]  /*17a90*/  IMAD.U32 R164, RZ, RZ, UR4 ;  /* 0x00000004ffa47e24 */ /* 0x000fca000f8e00ff */
[----:B------:R-:W-:-:S13]  /*17aa0*/  ISETP.NE.AND P4, PT, R164, 0x1, PT ;  /* 0x00000001a400780c */ /* 0x000fda0003f85270 */
[----:B------:R-:W0:Y:S02]  /*17ab0*/  @P4 LDC.64 R2, c[0x0][0x9e8] ;  /* 0x00027a00ff024b82 */ /* 0x000e240000000a00 */
[----:B0-----:R-:W-:-:S05]  /*17ac0*/  @P4 IMAD.HI.U32 R2, R233, R2, RZ ;  /* 0x00000002e9024227 */ /* 0x001fca00078e00ff */
[----:B------:R-:W-:-:S07]  /*17ad0*/  @P4 SHF.R.U32.HI R185, RZ, R3, R2 ;  /* 0x00000003ffb94219 */ /* 0x000fce0000011602 */
.L_x_1588:
[----:B------:R-:W-:Y:S05]  /*17ae0*/  BSYNC B2 ;  /* 0x0000000000027941 */ /* 0x000fea0003800000 */
.L_x_1586:
[----:B------:R-:W-:-:S04]  /*17af0*/  IMAD R184, R185, R164, -R184 ;  /* 0x000000a4b9b87224 */ /* 0x000fc800078e0ab8 */
[----:B------:R-:W-:-:S05]  /*17b00*/  IMAD R184, R236, -0x2, R184 ;  /* 0xfffffffeecb87824 */ /* 0x000fca00078e02b8 */
[----:B------:R-:W-:Y:S02]  /*17b10*/  VIMNMX R188, R188, R184, !PT ;  /* 0x000000b8bcbc7248 */ /* 0x000fe40007fe0100 */
[----:B------:R-:W-:-:S07]  /*17b20*/  VIADDMNMX R187, R184, R164, R187, PT ;  /* 0x000000a4b8bb7246 */ /* 0x000fce00038001bb */
.L_x_1585:
[----:B------:R-:W-:Y:S01]  /*17b30*/  @!P1 VIADD R0, R0, 0x30860 ;  /* 0x0003086000009836 */ /* 0x000fe20000000000 */
[----:B------:R-:W2:Y:S01]  /*17b40*/  LDL R200, [R1+0x28] ;  /* 0x0000280001c87983 */ /* 0x000ea20000100800 */
[C---:B------:R-:W-:Y:S01]  /*17b50*/  ISETP.GT.AND P6, PT, R188.reuse, 0x9, P3 ;  /* 0x00000009bc00780c */ /* 0x040fe20001fc4270 */
[----:B------:R-:W-:Y:S01]  /*17b60*/  ULDC UR4, c[0x0][0x988] ;  /* 0x0002620000047ab9 */ /* 0x000fe20000000800 */
[----:B------:R-:W-:Y:S01]  /*17b70*/  ISETP.GT.AND P5, PT, R188, 0x1, P3 ;  /* 0x00000001bc00780c */ /* 0x000fe20001fa4270 */
[----:B------:R-:W-:Y:S01]  /*17b80*/  IMAD.U32 R3, RZ, RZ, UR4 ;  /* 0x00000004ff037e24 */ /* 0x000fe2000f8e00ff */
[----:B------:R-:W-:Y:S01]  /*17b90*/  @!P1 PRMT R0, RZ, 0x654, R0 ;  /* 0x00000654ff009816 */ /* 0x000fe20000000000 */
[----:B------:R-:W-:Y:S01]  /*17ba0*/  IMAD.MOV.U32 R205, RZ, RZ, R234 ;  /* 0x000000ffffcd7224 */ /* 0x000fe200078e00ea */
[C---:B------:R-:W-:Y:S02]  /*17bb0*/  ISETP.LT.OR P6, PT, R187.reuse, 0xa, P6 ;  /* 0x0000000abb00780c */ /* 0x040fe400037c1670 */
[----:B------:R0:W-:Y:S01]  /*17bc0*/  @!P1 SYNCS.ARRIVE.TRANS64.RED.A1T0 RZ, [R0+URZ], RZ ;  /* 0x000000ff00ff99a7 */ /* 0x0001e2000810043f */
[----:B------:R-:W-:-:S02]  /*17bd0*/  ISETP.LT.OR P5, PT, R187, 0x2, P5 ;  /* 0x00000002bb00780c */ /* 0x000fc40002fa1670 */
[----:B------:R-:W-:Y:S02]  /*17be0*/  FSEL R159, R159, -INF , !P6 ;  /* 0xff8000009f9f7808 */ /* 0x000fe40007000000 */
[----:B------:R-:W-:Y:S02]  /*17bf0*/  ISETP.GT.AND P6, PT, R188, 0x18, P3 ;  /* 0x00000018bc00780c */ /* 0x000fe40001fc4270 */
[----:B------:R-:W-:Y:S02]  /*17c00*/  FSEL R155, R155, -INF , !P5 ;  /* 0xff8000009b9b7808 */ /* 0x000fe40006800000 */
[----:B0-----:R-:W-:Y:S02]  /*17c10*/  FMNMX.FTZ R0, R152, R5, !PT ;  /* 0x0000000598007209 */ /* 0x001fe40007810000 */
[----:B------:R-:W-:Y:S02]  /*17c20*/  ISETP.LT.OR P6, PT, R187, 0x19, P6 ;  /* 0x00000019bb00780c */ /* 0x000fe400037c1670 */
[----:B------:R-:W-:-:S02]  /*17c30*/  FMNMX.FTZ R0, R153, R0, !PT ;  /* 0x0000000099007209 */ /* 0x000fc40007810000 */
[----:B------:R-:W-:Y:S02]  /*17c40*/  FSEL R166, R166, -INF , !P6 ;  /* 0xff800000a6a67808 */ /* 0x000fe40007000000 */
[----:B------:R-:W-:Y:S02]  /*17c50*/  FMNMX.FTZ R0, R156, R0, !PT ;  /* 0x000000009c007209 */ /* 0x000fe40007810000 */
[----:B------:R-:W-:Y:S02]  /*17c60*/  ISETP.GT.AND P6, PT, R188, 0x21, P3 ;  /* 0x00000021bc00780c */ /* 0x000fe40001fc4270 */
[----:B------:R-:W-:Y:S02]  /*17c70*/  FMNMX.FTZ R0, R157, R0, !PT ;  /* 0x000000009d007209 */ /* 0x000fe40007810000 */
[----:B------:R-:W-:Y:S02]  /*17c80*/  ISETP.LT.OR P6, PT, R187, 0x22, P6 ;  /* 0x00000022bb00780c */ /* 0x000fe400037c1670 */
[----:B------:R-:W-:-:S02]  /*17c90*/  FMNMX.FTZ R0, R160, R0, !PT ;  /* 0x00000000a0007209 */ /* 0x000fc40007810000 */
[----:B------:R-:W-:Y:S02]  /*17ca0*/  FSEL R171, R171, -INF , !P6 ;  /* 0xff800000abab7808 */ /* 0x000fe40007000000 */
[----:B------:R-:W-:Y:S02]  /*17cb0*/  FMNMX.FTZ R0, R161, R0, !PT ;  /* 0x00000000a1007209 */ /* 0x000fe40007810000 */
[----:B------:R-:W-:Y:S02]  /*17cc0*/  ISETP.GT.AND P6, PT, R188, RZ, P3 ;  /* 0x000000ffbc00720c */ /* 0x000fe40001fc4270 */
[----:B------:R-:W-:Y:S02]  /*17cd0*/  FMNMX.FTZ R0, R189, R0, !PT ;  /* 0x00000000bd007209 */ /* 0x000fe40007810000 */
        /* <DEDUP_REMOVED lines=16> */
[C---:B------:R-:W-:Y:S02]  /*17de0*/  ISETP.GT.AND P5, PT, R188.reuse, 0x28, P3 ;  /* 0x00000028bc00780c */ /* 0x040fe40001fa4270 */
[----:B------:R-:W-:Y:S02]  /*17df0*/  FMNMX.FTZ R0, R181, R0, !PT ;  /* 0x00000000b5007209 */ /* 0x000fe40007810000 */
[----:B------:R-:W-:Y:S02]  /*17e00*/  ISETP.LT.OR P5, PT, R187, 0x29, P5 ;  /* 0x00000029bb00780c */ /* 0x000fe40002fa1670 */
[----:B------:R-:W-:Y:S01]  /*17e10*/  ISETP.GT.AND P6, PT, R188, 0x38, P3 ;  /* 0x00000038bc00780c */ /* 0x000fe20001fc4270 */
[----:B------:R-:W0:Y:S01]  /*17e20*/  SHFL.BFLY PT, R2, R0, 0x2, 0x1f ;  /* 0x0c401f0000027f89 */ /* 0x000e2200000e0000 */
[----:B------:R-:W-:-:S02]  /*17e30*/  FSEL R174, R174, -INF , !P5 ;  /* 0xff800000aeae7808 */ /* 0x000fc40006800000 */
[----:B------:R-:W-:Y:S02]  /*17e40*/  ISETP.GT.AND P5, PT, R188, 0x30, P3 ;  /* 0x00000030bc00780c */ /* 0x000fe40001fa4270 */
[C---:B------:R-:W-:Y:S02]  /*17e50*/  ISETP.LT.OR P6, PT, R187.reuse, 0x39, P6 ;  /* 0x00000039bb00780c */ /* 0x040fe400037c1670 */
[----:B------:R-:W-:Y:S02]  /*17e60*/  ISETP.LT.OR P5, PT, R187, 0x31, P5 ;  /* 0x00000031bb00780c */ /* 0x000fe40002fa1670 */
[----:B------:R-:W-:Y:S02]  /*17e70*/  FSEL R182, R182, -INF , !P6 ;  /* 0xff800000b6b67808 */ /* 0x000fe40007000000 */
[----:B------:R-:W-:Y:S02]  /*17e80*/  FSEL R178, R178, -INF , !P5 ;  /* 0xff800000b2b27808 */ /* 0x000fe40006800000 */
[----:B0-----:R-:W-:-:S05]  /*17e90*/  FMNMX.FTZ R2, R0, R2, !PT ;  /* 0x0000000200027209 */ /* 0x001fca0007810000 */
[----:B------:R-:W0:Y:S02]  /*17ea0*/  SHFL.BFLY PT, R164, R2, 0x1, 0x1f ;  /* 0x0c201f0002a47f89 */ /* 0x000e2400000e0000 */
[----:B0-----:R-:W-:-:S04]  /*17eb0*/  FMNMX.FTZ R164, R2, R164, !PT ;  /* 0x000000a402a47209 */ /* 0x001fc80007810000 */
[C---:B------:R-:W-:Y:S01]  /*17ec0*/  FSETP.NEU.FTZ.AND P4, PT, R164.reuse, -INF , PT ;  /* 0xff800000a400780b */ /* 0x040fe20003f9d000 */
[----:B------:R-:W-:-:S03]  /*17ed0*/  FMUL.FTZ R0, R164, R3 ;  /* 0x00000003a4007220 */ /* 0x000fc60000410000 */
[----:B------:R-:W-:Y:S02]  /*17ee0*/  FSEL R2, R164, RZ, P4 ;  /* 0x000000ffa4027208 */ /* 0x000fe40002000000 */
[----:B------:R-:W-:Y:S02]  /*17ef0*/  FSEL R0, R0, RZ, P4 ;  /* 0x000000ff00007208 */ /* 0x000fe40002000000 */
[----:B------:R-:W-:Y:S01]  /*17f00*/  ISETP.GT.AND P4, PT, R188, 0x8, P3 ;  /* 0x00000008bc00780c */ /* 0x000fe20001f84270 */
[----:B------:R-:W-:Y:S01]  /*17f10*/  FADD.FTZ R2, -R2, R5 ;  /* 0x0000000502027221 */ /* 0x000fe20000010100 */
[----:B------:R-:W-:Y:S01]  /*17f20*/  FMNMX.FTZ R5, R154, R4, !PT ;  /* 0x000000049a057209 */ /* 0x000fe20007810000 */
[-CC-:B------:R-:W-:Y:S01]  /*17f30*/  FFMA.FTZ R152, R152, R3.reuse, -R0.reuse ;  /* 0x0000000398987223 */ /* 0x180fe20000010800 */
[----:B------:R-:W-:Y:S01]  /*17f40*/  ISETP.LT.OR P4, PT, R187, 0x9, P4 ;  /* 0x00000009bb00780c */ /* 0x000fe20002781670 */
[--C-:B------:R-:W-:Y:S01]  /*17f50*/  FFMA.FTZ R153, R153, R3, -R0.reuse ;  /* 0x0000000399997223 */ /* 0x100fe20000010800 */
[----:B------:R-:W-:Y:S01]  /*17f60*/  FMNMX.FTZ R5, R155, R5, !PT ;  /* 0x000000059b057209 */ /* 0x000fe20007810000 */
[-C--:B------:R-:W-:Y:S01]  /*17f70*/  FMUL.FTZ R2, R2, R3.reuse ;  /* 0x0000000302027220 */ /* 0x080fe20000410000 */
[----:B------:R-:W-:Y:S01]  /*17f80*/  FSEL R158, R158, -INF , !P4 ;  /* 0xff8000009e9e7808 */ /* 0x000fe20006000000 */
[-CC-:B------:R-:W-:Y:S01]  /*17f90*/  FFMA.FTZ R156, R156, R3.reuse, -R0.reuse ;  /* 0x000000039c9c7223 */ /* 0x180fe20000010800 */
[----:B------:R-:W-:Y:S01]  /*17fa0*/  ISETP.GT.AND P4, PT, R188, 0x11, P3 ;  /* 0x00000011bc00780c */ /* 0x000fe20001f84270 */
[--C-:B------:R-:W-:Y:S01]  /*17fb0*/  FFMA.FTZ R157, R157, R3, -R0.reuse ;  /* 0x000000039d9d7223 */ /* 0x100fe20000010800 */
        /* <DEDUP_REMOVED lines=23> */
[----:B------:R-:W-:Y:S01]  /*18130*/  FFMA.FTZ R181, R181, R3, -R0 ;  /* 0x00000003b5b57223 */ /* 0x000fe20000010800 */
[----:B------:R-:W-:Y:S01]  /*18140*/  FMNMX.FTZ R5, R170, R5, !PT ;  /* 0x00000005aa057209 */ /* 0x000fe20007810000 */
[----:B------:R-:W-:Y:S01]  /*18150*/  MUFU.EX2 R152, R152 ;  /* 0x0000009800987308 */ /* 0x000fe20000000800 */
[----:B------:R-:W-:-:S02]  /*18160*/  ISETP.LT.OR P4, PT, R187, 0x2a, P4 ;  /* 0x0000002abb00780c */ /* 0x000fc40002781670 */
[----:B------:R-:W-:Y:S02]  /*18170*/  FMNMX.FTZ R5, R171, R5, !PT ;  /* 0x00000005ab057209 */ /* 0x000fe40007810000 */
[----:B------:R-:W-:Y:S02]  /*18180*/  FSEL R175, R175, -INF , !P4 ;  /* 0xff800000afaf7808 */ /* 0x000fe40006000000 */
[----:B------:R-:W-:Y:S01]  /*18190*/  ISETP.GT.AND P4, PT, R188, 0x31, P3 ;  /* 0x00000031bc00780c */ /* 0x000fe20001f84270 */
[----:B------:R-:W0:Y:S01]  /*181a0*/  MUFU.EX2 R0, R2 ;  /* 0x0000000200007308 */ /* 0x000e220000000800 */
[----:B------:R-:W-:Y:S02]  /*181b0*/  FMNMX.FTZ R5, R174, R5, !PT ;  /* 0x00000005ae057209 */ /* 0x000fe40007810000 */
[----:B------:R-:W-:Y:S02]  /*181c0*/  ISETP.LT.OR P4, PT, R187, 0x32, P4 ;  /* 0x00000032bb00780c */ /* 0x000fe40002781670 */
[----:B------:R-:W-:-:S02]  /*181d0*/  FMNMX.FTZ R5, R175, R5, !PT ;  /* 0x00000005af057209 */ /* 0x000fc40007810000 */
[----:B------:R-:W-:Y:S01]  /*181e0*/  ISETP.GT.AND P3, PT, R188, 0x39, P3 ;  /* 0x00000039bc00780c */ /* 0x000fe20001f64270 */
[----:B------:R-:W1:Y:S01]  /*181f0*/  MUFU.EX2 R153, R153 ;  /* 0x0000009900997308 */ /* 0x000e620000000800 */
[----:B------:R-:W-:Y:S02]  /*18200*/  FSEL R179, R179, -INF , !P4 ;  /* 0xff800000b3b37808 */ /* 0x000fe40006000000 */
[----:B------:R-:W-:Y:S02]  /*18210*/  FMNMX.FTZ R5, R178, R5, !PT ;  /* 0x00000005b2057209 */ /* 0x000fe40007810000 */
[----:B------:R-:W-:Y:S02]  /*18220*/  ISETP.LT.OR P3, PT, R187, 0x3a, P3 ;  /* 0x0000003abb00780c */ /* 0x000fe40001f61670 */
[----:B------:R-:W-:Y:S01]  /*18230*/  FMNMX.FTZ R5, R179, R5, !PT ;  /* 0x00000005b3057209 */ /* 0x000fe20007810000 */
[----:B------:R-:W3:Y:S01]  /*18240*/  MUFU.EX2 R156, R156 ;  /* 0x0000009c009c7308 */ /* 0x000ee20000000800 */
[----:B------:R-:W-:Y:S01]  /*18250*/  FSEL R183, R183, -INF , !P3 ;  /* 0xff800000b7b77808 */ /* 0x000fe20005800000 */
[----:B0-----:R-:W-:Y:S01]  /*18260*/  FFMA.FTZ R2, R0, R230, R152 ;  /* 0x000000e600027223 */ /* 0x001fe20000010098 */
[----:B------:R-:W-:-:S04]  /*18270*/  FMNMX.FTZ R5, R182, R5, !PT ;  /* 0x00000005b6057209 */ /* 0x000fc80007810000 */
[----:B------:R-:W-:Y:S01]  /*18280*/  FMNMX.FTZ R5, R183, R5, !PT ;  /* 0x00000005b7057209 */ /* 0x000fe20007810000 */
[----:B------:R-:W0:Y:S01]  /*18290*/  MUFU.EX2 R157, R157 ;  /* 0x0000009d009d7308 */ /* 0x000e220000000800 */
[C---:B-1----:R-:W-:Y:S01]  /*182a0*/  F2FP.BF16.F32.PACK_AB R196, R153.reuse, R152 ;  /* 0x0000009899c4723e */ /* 0x042fe200000010ff */
[----:B------:R-:W-:Y:S02]  /*182b0*/  FADD.FTZ R2, R153, R2 ;  /* 0x0000000299027221 */ /* 0x000fe40000010000 */
[----:B------:R-:W1:Y:S04]  /*182c0*/  SHFL.BFLY PT, R152, R5, 0x2, 0x1f ;  /* 0x0c401f0005987f89 */ /* 0x000e6800000e0000 */
[----:B------:R-:W4:Y:S01]  /*182d0*/  MUFU.EX2 R160, R160 ;  /* 0x000000a000a07308 */ /* 0x000f220000000800 */
[----:B---3--:R-:W-:-:S07]  /*182e0*/  FADD.FTZ R2, R156, R2 ;  /* 0x000000029c027221 */ /* 0x008fce0000010000 */
[----:B------:R-:W3:Y:S01]  /*182f0*/  MUFU.EX2 R161, R161 ;  /* 0x000000a100a17308 */ /* 0x000ee20000000800 */
[C---:B0-----:R-:W-:Y:S01]  /*18300*/  FADD.FTZ R2, R157.reuse, R2 ;  /* 0x000000029d027221 */ /* 0x041fe20000010000 */
[----:B------:R-:W-:-:S06]  /*18310*/  F2FP.BF16.F32.PACK_AB R198, R157, R156 ;  /* 0x0000009c9dc6723e */ /* 0x000fcc00000010ff */
[----:B------:R-:W-:Y:S01]  /*18320*/  MUFU.EX2 R189, R189 ;  /* 0x000000bd00bd7308 */ /* 0x000fe20000000800 */
[----:B----4-:R-:W-:Y:S01]  /*18330*/  FADD.FTZ R2, R160, R2 ;  /* 0x00000002a0027221 */ /* 0x010fe20000010000 */
[----:B-1----:R-:W-:-:S06]  /*18340*/  FMNMX.FTZ R5, R5, R152, !PT ;  /* 0x0000009805057209 */ /* 0x002fcc0007810000 */
[----:B------:R-:W0:Y:S01]  /*18350*/  MUFU.EX2 R165, R165 ;  /* 0x000000a500a57308 */ /* 0x000e220000000800 */
[----:B------:R-:W1:Y:S01]  /*18360*/  SHFL.BFLY PT, R152, R5, 0x1, 0x1f ;  /* 0x0c201f0005987f89 */ /* 0x000e6200000e0000 */
[C---:B---3--:R-:W-:Y:S01]  /*18370*/  FADD.FTZ R2, R161.reuse, R2 ;  /* 0x00000002a1027221 */ /* 0x048fe20000010000 */
[----:B------:R-:W-:-:S05]  /*18380*/  F2FP.BF16.F32.PACK_AB R192, R161, R160 ;  /* 0x000000a0a1c0723e */ /* 0x000fca00000010ff */
[----:B------:R-:W-:Y:S08]  /*18390*/  MUFU.EX2 R168, R168 ;  /* 0x000000a800a87308 */ /* 0x000ff00000000800 */
[----:B------:R-:W3:Y:S01]  /*183a0*/  MUFU.EX2 R169, R169 ;  /* 0x000000a900a97308 */ /* 0x000ee20000000800 */
[----:B0-----:R-:W-:-:S07]  /*183b0*/  F2FP.BF16.F32.PACK_AB R194, R165, R189 ;  /* 0x000000bda5c2723e */ /* 0x001fce00000010ff */
[----:B------:R-:W-:Y:S01]  /*183c0*/  MUFU.EX2 R172, R172 ;  /* 0x000000ac00ac7308 */ /* 0x000fe20000000800 */
[----:B-1----:R-:W-:-:S04]  /*183d0*/  FMNMX.FTZ R152, R5, R152, !PT ;  /* 0x0000009805987209 */ /* 0x002fc80007810000 */
[C---:B------:R-:W-:Y:S01]  /*183e0*/  FSETP.NEU.FTZ.AND P3, PT, R152.reuse, -INF , PT ;  /* 0xff8000009800780b */ /* 0x040fe20003f7d000 */
[CC--:B------:R-:W-:Y:S02]  /*183f0*/  FMUL.FTZ R5, R152.reuse, R3.reuse ;  /* 0x0000000398057220 */ /* 0x0c0fe40000410000 */
[----:B------:R-:W0:Y:S01]  /*18400*/  MUFU.EX2 R173, R173 ;  /* 0x000000ad00ad7308 */ /* 0x000e220000000800 */
[----:B------:R-:W-:Y:S02]  /*18410*/  FSEL R153, R152, RZ, P3 ;  /* 0x000000ff98997208 */ /* 0x000fe40001800000 */
[----:B------:R-:W-:Y:S02]  /*18420*/  FSEL R5, R5, RZ, P3 ;  /* 0x000000ff05057208 */ /* 0x000fe40001800000 */
[----:B---3--:R-:W-:Y:S01]  /*18430*/  F2FP.BF16.F32.PACK_AB R188, R169, R168 ;  /* 0x000000a8a9bc723e */ /* 0x008fe200000010ff */
[----:B------:R-:W-:Y:S01]  /*18440*/  FADD.FTZ R153, -R153, R4 ;  /* 0x0000000499997221 */ /* 0x000fe20000010100 */
[----:B------:R-:W-:Y:S01]  /*18450*/  FADD.FTZ R4, R189, R2 ;  /* 0x00000002bd047221 */ /* 0x000fe20000010000 */
[-CC-:B------:R-:W-:Y:S01]  /*18460*/  FFMA.FTZ R154, R154, R3.reuse, -R5.reuse ;  /* 0x000000039a9a7223 */ /* 0x180fe20000010805 */
[-CC-:B------:R-:W-:Y:S01]  /*18470*/  FFMA.FTZ R155, R155, R3.reuse, -R5.reuse ;  /* 0x000000039b9b7223 */ /* 0x180fe20000010805 */
[-C--:B------:R-:W-:Y:S01]  /*18480*/  FMUL.FTZ R153, R153, R3.reuse ;  /* 0x0000000399997220 */ /* 0x080fe20000410000 */
        /* <DEDUP_REMOVED lines=11> */
[----:B------:R-:W1:Y:S01]  /*18540*/  MUFU.EX2 R2, R153 ;  /* 0x0000009900027308 */ /* 0x000e620000000800 */
[-CC-:B------:R-:W-:Y:S01]  /*18550*/  FFMA.FTZ R178, R178, R3.reuse, -R5.reuse ;  /* 0x00000003b2b27223 */ /* 0x180fe20000010805 */
[----:B------:R-:W-:Y:S01]  /*18560*/  FADD.FTZ R4, R165, R4 ;  /* 0x00000004a5047221 */ /* 0x000fe20000010000 */
[-CC-:B------:R-:W-:Y:S01]  /*18570*/  FFMA.FTZ R179, R179, R3.reuse, -R5.reuse ;  /* 0x00000003b3b37223 */ /* 0x180fe20000010805 */
[-CC-:B------:R-:W-:Y:S01]  /*18580*/  FFMA.FTZ R182, R182, R3.reuse, -R5.reuse ;  /* 0x00000003b6b67223 */ /* 0x180fe20000010805 */
[----:B------:R-:W-:Y:S01]  /*18590*/  FFMA.FTZ R5, R183, R3, -R5 ;  /* 0x00000003b7057223 */ /* 0x000fe20000010805 */
[----:B------:R-:W-:Y:S01]  /*185a0*/  FADD.FTZ R4, R168, R4 ;  /* 0x00000004a8047221 */ /* 0x000fe20000010000 */
[C---:B--2---:R-:W-:Y:S01]  /*185b0*/  ISETP.GT.AND P3, PT, R204.reuse, R200, PT ;  /* 0x000000c8cc00720c */ /* 0x044fe20003f64270 */
[----:B------:R-:W2:Y:S01]  /*185c0*/  MUFU.EX2 R155, R155 ;  /* 0x0000009b009b7308 */ /* 0x000ea20000000800 */
[----:B0-----:R-:W-:Y:S01]  /*185d0*/  F2FP.BF16.F32.PACK_AB R190, R173, R172 ;  /* 0x000000acadbe723e */ /* 0x001fe200000010ff */
[----:B------:R-:W-:Y:S01]  /*185e0*/  FADD.FTZ R4, R169, R4 ;  /* 0x00000004a9047221 */ /* 0x000fe20000010000 */
[----:B------:R-:W-:-:S02]  /*185f0*/  VIADD R204, R204, 0xffffffff ;  /* 0xffffffffcccc7836 */ /* 0x000fc40000000000 */
[----:B------:R-:W-:Y:S02]  /*18600*/  IMAD.MOV.U32 R200, RZ, RZ, R231 ;  /* 0x000000ffffc87224 */ /* 0x000fe400078e00e7 */
[----:B------:R-:W-:Y:S01]  /*18610*/  FADD.FTZ R4, R172, R4 ;  /* 0x00000004ac047221 */ /* 0x000fe20000010000 */
[----:B------:R-:W0:Y:S01]  /*18620*/  MUFU.EX2 R158, R158 ;  /* 0x0000009e009e7308 */ /* 0x000e220000000800 */
[----:B-1----:R-:W-:Y:S02]  /*18630*/  FFMA.FTZ R229, R2, R229, R154 ;  /* 0x000000e502e57223 */ /* 0x002fe4000001009a */
[----:B------:R-:W-:-:S05]  /*18640*/  FADD.FTZ R4, R173, R4 ;  /* 0x00000004ad047221 */ /* 0x000fca0000010000 */
[----:B------:R-:W1:Y:S01]  /*18650*/  MUFU.EX2 R159, R159 ;  /* 0x0000009f009f7308 */ /* 0x000e620000000800 */
[C---:B--2---:R-:W-:Y:S01]  /*18660*/  FADD.FTZ R229, R155.reuse, R229 ;  /* 0x000000e59be57221 */ /* 0x044fe20000010000 */
        /* <DEDUP_REMOVED lines=29> */
[----:B--2---:R-:W-:-:S07]  /*18840*/  FADD.FTZ R229, R178, R229 ;  /* 0x000000e5b2e57221 */ /* 0x004fce0000010000 */
[----:B------:R-:W2:Y:S01]  /*18850*/  MUFU.EX2 R180, R180 ;  /* 0x000000b400b47308 */ /* 0x000ea20000000800 */
[C---:B0-----:R-:W-:Y:S01]  /*18860*/  FADD.FTZ R4, R177.reuse, R4 ;  /* 0x00000004b1047221 */ /* 0x041fe20000010000 */
[----:B------:R-:W-:-:S06]  /*18870*/  F2FP.BF16.F32.PACK_AB R184, R177, R176 ;  /* 0x000000b0b1b8723e */ /* 0x000fcc00000010ff */
[----:B------:R-:W0:Y:S01]  /*18880*/  MUFU.EX2 R182, R182 ;  /* 0x000000b600b67308 */ /* 0x000e220000000800 */
[C---:B-1----:R-:W-:Y:S01]  /*18890*/  FADD.FTZ R229, R179.reuse, R229 ;  /* 0x000000e5b3e57221 */ /* 0x042fe20000010000 */
[----:B------:R-:W-:-:S06]  /*188a0*/  F2FP.BF16.F32.PACK_AB R185, R179, R178 ;  /* 0x000000b2b3b9723e */ /* 0x000fcc00000010ff */
[----:B------:R-:W1:Y:S01]  /*188b0*/  MUFU.EX2 R181, R181 ;  /* 0x000000b500b57308 */ /* 0x000e620000000800 */
[----:B--2---:R-:W-:-:S07]  /*188c0*/  FADD.FTZ R4, R180, R4 ;  /* 0x00000004b4047221 */ /* 0x004fce0000010000 */
[----:B------:R-:W2:Y:S01]  /*188d0*/  MUFU.EX2 R5, R5 ;  /* 0x0000000500057308 */ /* 0x000ea20000000800 */
[----:B0-----:R-:W-:Y:S01]  /*188e0*/  FADD.FTZ R229, R182, R229 ;  /* 0x000000e5b6e57221 */ /* 0x001fe20000010000 */
[C---:B-1----:R-:W-:Y:S01]  /*188f0*/  FADD.FTZ R230, R181.reuse, R4 ;  /* 0x00000004b5e67221 */ /* 0x042fe20000010000 */
[----:B------:R-:W-:Y:S01]  /*18900*/  F2FP.BF16.F32.PACK_AB R186, R181, R180 ;  /* 0x000000b4b5ba723e */ /* 0x000fe200000010ff */
[----:B------:R-:W-:Y:S02]  /*18910*/  IMAD.MOV.U32 R4, RZ, RZ, R152 ;  /* 0x000000ffff047224 */ /* 0x000fe400078e0098 */
[C---:B--2---:R-:W-:Y:S01]  /*18920*/  FADD.FTZ R229, R5.reuse, R229 ;  /* 0x000000e505e57221 */ /* 0x044fe20000010000 */
[----:B------:R-:W-:Y:S01]  /*18930*/  F2FP.BF16.F32.PACK_AB R187, R5, R182 ;  /* 0x000000b605bb723e */ /* 0x000fe200000010ff */
[----:B------:R-:W-:Y:S01]  /*18940*/  IMAD.MOV.U32 R5, RZ, RZ, R164 ;  /* 0x000000ffff057224 */ /* 0x000fe200078e00a4 */
[----:B------:R-:W-:Y:S06]  /*18950*/  @P3 BRA `(.L_x_1589) ;  /* 0xffffffd4005c3947 */ /* 0x000fec000383ffff */
[----:B------:R-:W-:Y:S05]  /*18960*/  BSYNC B0 ;  /* 0x0000000000007941 */ /* 0x000fea0003800000 */
.L_x_1570:
[----:B------:R-:W-:Y:S02]  /*18970*/  IMAD.MOV.U32 R4, RZ, RZ, R152 ;  /* 0x000000ffff047224 */ /* 0x000fe400078e0098 */
[----:B------:R-:W-:Y:S02]  /*18980*/  IMAD.MOV.U32 R5, RZ, RZ, R164 ;  /* 0x000000ffff057224 */ /* 0x000fe400078e00a4 */
[----:B------:R-:W-:Y:S02]  /*18990*/  IMAD.MOV.U32 R200, RZ, RZ, R231 ;  /* 0x000000ffffc87224 */ /* 0x000fe400078e00e7 */
[----:B------:R-:W-:-:S07]  /*189a0*/  IMAD.MOV.U32 R205, RZ, RZ, R234 ;  /* 0x000000ffffcd7224 */ /* 0x000fce00078e00ea */
.L_x_1569:
[----:B------:R-:W-:Y:S05]  /*189b0*/  BSYNC B1 ;  /* 0x0000000000017941 */ /* 0x000fea0003800000 */
.L_x_1568:
[----:B------:R-:W2:Y:S01]  /*189c0*/  LDL R152, [R1+0x14] ;  /* 0x0000140001987983 */ /* 0x000ea20000100800 */
[----:B------:R-:W0:Y:S01]  /*189d0*/  LDC R155, c[0x0][0x9e4] ;  /* 0x00027900ff9b7b82 */ /* 0x000e220000000800 */
[----:B------:R-:W-:Y:S02]  /*189e0*/  IADD3 R154, R226, 0x80, -R227 ;  /* 0x00000080e29a7810 */ /* 0x000fe40007ffe8e3 */
[----:B0-----:R-:W-:-:S03]  /*189f0*/  ISETP.GE.AND P5, PT, R155, 0x1, PT ;  /* 0x000000019b00780c */ /* 0x001fc60003fa6270 */
[----:B--2---:R-:W-:-:S04]  /*18a00*/  IMAD R154, R152, 0x80, R154 ;  /* 0x00000080989a7824 */ /* 0x004fc800078e029a */
[----:B------:R-:W-:-:S06]  /*18a10*/  IMAD.IADD R232, R154, 0x1, -R232 ;  /* 0x000000019ae87824 */ /* 0x000fcc00078e0ae8 */
[----:B------:R-:W-:Y:S05]  /*18a20*/  @!P5 BRA `(.L_x_1590) ;  /* 0x000000000044d947 */ /* 0x000fea0003800000 */
        /* <DEDUP_REMOVED lines=10> */
.L_x_1592:
[----:B------:R-:W-:-:S13]  /*18ad0*/  ISETP.NE.AND P2, PT, R155, 0x1, PT ;  /* 0x000000019b00780c */ /* 0x000fda0003f45270 */
[----:B------:R-:W0:Y:S02]  /*18ae0*/  @P2 LDC.64 R152, c[0x0][0x9e8] ;  /* 0x00027a00ff982b82 */ /* 0x000e240000000a00 */
[----:B0-----:R-:W-:-:S05]  /*18af0*/  @P2 IMAD.HI.U32 R152, R154, R152, RZ ;  /* 0x000000989a982227 */ /* 0x001fca00078e00ff */
[----:B------:R-:W-:-:S07]  /*18b00*/  @P2 SHF.R.U32.HI R154, RZ, R153, R152 ;  /* 0x00000099ff9a2219 */ /* 0x000fce0000011698 */
.L_x_1593:
[----:B------:R-:W-:Y:S05]  /*18b10*/  BSYNC B0 ;  /* 0x0000000000007941 */ /* 0x000fea0003800000 */
.L_x_1591:
[----:B------:R-:W-:-:S05]  /*18b20*/  IMAD R154, R154, R155, RZ ;  /* 0x0000009b9a9a7224 */ /* 0x000fca00078e02ff */
[----:B------:R-:W-:-:S07]  /*18b30*/  VIMNMX R232, R232, R154, !PT ;  /* 0x0000009ae8e87248 */ /* 0x000fce0007fe0100 */
.L_x_1590:
[----:B------:R-:W2:Y:S01]  /*18b40*/  LDL R153, [R1+0x54] ;  /* 0x0000540001997983 */ /* 0x000ea20000100800 */
[----:B------:R-:W-:Y:S01]  /*18b50*/  VIADD R232, R232, 0x3f ;  /* 0x0000003fe8e87836 */ /* 0x000fe20000000000 */
[----:B------:R-:W-:Y:S04]  /*18b60*/  BSSY B0, `(.L_x_1594) ;  /* 0x0000209000007945 */ /* 0x000fe80003800000 */
[----:B------:R-:W-:-:S04]  /*18b70*/  SHF.R.S32.HI R152, RZ, 0x1f, R232 ;  /* 0x0000001fff987819 */ /* 0x000fc800000114e8 */
[----:B------:R-:W-:-:S04]  /*18b80*/  LEA.HI R152, R152, R232, RZ, 0x6 ;  /* 0x000000e898987211 */ /* 0x000fc800078f30ff */
[----:B------:R-:W-:-:S04]  /*18b90*/  SHF.R.S32.HI R152, RZ, 0x6, R152 ;  /* 0x00000006ff987819 */ /* 0x000fc80000011498 */
[----:B--2---:R-:W-:-:S04]  /*18ba0*/  VIMNMX R237, R153, R152, !PT ;  /* 0x0000009899ed7248 */ /* 0x004fc80007fe0100 */
[----:B------:R-:W-:-:S13]  /*18bb0*/  ISETP.GE.AND P2, PT, R204, R237, PT ;  /* 0x000000edcc00720c */ /* 0x000fda0003f46270 */
[----:B------:R-:W-:Y:S05]  /*18bc0*/  @!P2 BRA `(.L_x_1595) ;  /* 0x000000200008a947 */ /* 0x000fea0003800000 */
[----:B------:R-:W-:Y:S01]  /*18bd0*/  BSSY B1, `(.L_x_1595) ;  /* 0x0000201000017945 */ /* 0x000fe20003800000 */
[----:B------:R-:W-:Y:S02]  /*18be0*/  IMAD.MOV.U32 R231, RZ, RZ, R4 ;  /* 0x000000ffffe77224 */ /* 0x000fe400078e0004 */
[----:B------:R-:W-:Y:S02]  /*18bf0*/  IMAD.MOV.U32 R201, RZ, RZ, R5 ;  /* 0x000000ffffc97224 */ /* 0x000fe400078e0005 */
[----:B------:R-:W-:Y:S02]  /*18c00*/  IMAD.MOV.U32 R232, RZ, RZ, R205 ;  /* 0x000000ffffe87224 */ /* 0x000fe400078e00cd */
[----:B------:R-:W-:-:S07]  /*18c10*/  IMAD.MOV.U32 R233, RZ, RZ, R200 ;  /* 0x000000ffffe97224 */ /* 0x000fce00078e00c8 */
.L_x_1606:
[----:B------:R-:W-:-:S05]  /*18c20*/  VIADD R200, R233, 0x1 ;  /* 0x00000001e9c87836 */ /* 0x000fca0000000000 */
[----:B------:R-:W-:-:S04]  /*18c30*/  ISETP.NE.AND P2, PT, R200, 0x2, PT ;  /* 0x00000002c800780c */ /* 0x000fc80003f45270 */
[----:B------:R-:W-:Y:S02]  /*18c40*/  SEL R205, RZ, 0x1, P2 ;  /* 0x00000001ffcd7807 */ /* 0x000fe40001000000 */
[----:B------:R-:W-:Y:S02]  /*18c50*/  SEL R200, R200, RZ, P2 ;  /* 0x000000ffc8c87207 */ /* 0x000fe40001000000 */
[----:B------:R-:W-:Y:S01]  /*18c60*/  LOP3.LUT R205, R232, R205, RZ, 0x3c, !PT ;  /* 0x000000cde8cd7212 */ /* 0x000fe200078e3cff */
[----:B------:R-:W-:Y:S06]  /*18c70*/  @!P0 BRA `(.L_x_1596) ;  /* 0x0000000000048947 */ /* 0x000fec0003800000 */
[----:B------:R-:W-:Y:S01]  /*18c80*/  BPT.TRAP 0x1 ;  /* 0x000000040000795c */ /* 0x000fe20000300000 */
.L_x_1596:
[----:B------:R-:W-:Y:S01]  /*18c90*/  IMAD R4, R200, 0x8, R16 ;  /* 0x00000008c8047824 */ /* 0x000fe200078e0210 */
[----:B------:R-:W-:-:S04]  /*18ca0*/  SHF.L.U32 R5, R205, 0x1f, RZ ;  /* 0x0000001fcd057819 */ /* 0x000fc800000006ff */
[----:B------:R0:W1:Y:S01]  /*18cb0*/  SYNCS.PHASECHK.TRANS64.TRYWAIT P2, [R4+URZ+0x30830], R5 ;  /* 0x03083005040075a7 */ /* 0x000062000804017f */
[----:B------:R-:W-:Y:S05]  /*18cc0*/  @!P0 BRA `(.L_x_1597) ;  /* 0x0000000000048947 */ /* 0x000fea0003800000 */
[----:B------:R-:W-:Y:S01]  /*18cd0*/  BPT.TRAP 0x1 ;  /* 0x000000040000795c */ /* 0x000fe20000300000 */
.L_x_1597:
[----:B------:R-:W2:Y:S01]  /*18ce0*/  LDL R3, [R1+0x18] ;  /* 0x0000180001037983 */ /* 0x000ea20000100800 */
[----:B------:R-:W-:Y:S01]  /*18cf0*/  BSSY B2, `(.L_x_1598) ;  /* 0x0000007000027945 */ /* 0x000fe20003800000 */
[----:B--2---:R-:W-:-:S04]  /*18d00*/  IMAD R156, R200, 0x800, R3 ;  /* 0x00000800c89c7824 */ /* 0x004fc800078e0203 */
[C---:B------:R-:W-:Y:S02]  /*18d10*/  VIADD R153, R156.reuse, 0x2 ;  /* 0x000000029c997836 */ /* 0x040fe40000000000 */
[----:B------:R-:W-:Y:S01]  /*18d20*/  VIADD R3, R156, 0x4 ;  /* 0x000000049c037836 */ /* 0x000fe20000000000 */
[----:B-1----:R-:W-:Y:S06]  /*18d30*/  @P2 BRA `(.L_x_1599) ;  /* 0x0000000000082947 */ /* 0x002fec0003800000 */
[----:B------:R-:W1:Y:S02]  /*18d40*/  SYNCS.PHASECHK.TRANS64.TRYWAIT P2, [R4+URZ+0x30830], R5 ;  /* 0x03083005040075a7 */ /* 0x000e64000804017f */
[----:B-1----:R-:W-:Y:S05]  /*18d50*/  @!P2 BRA `(.L_x_1600) ;  /* 0x000001100008a947 */ /* 0x002fea0003800000 */
.L_x_1599:
[----:B------:R-:W-:Y:S05]  /*18d60*/  BSYNC B2 ;  /* 0x0000000000027941 */ /* 0x000fea0003800000 */
.L_x_1598:
        /* <DEDUP_REMOVED lines=42> */
[-C--:B------:R-:W-:Y:S01]  /*19010*/  FMUL.FTZ R25, R25, R0.reuse ;  /* 0x0000000019197220 */ /* 0x080fe20000410000 */
[----:B------:R-:W-:Y:S01]  /*19020*/  R2UR UR46, R4 ;  /* 0x00000000042e72ca */ /* 0x000fe200000e0000 */
[----:B------:R-:W-:Y:S01]  /*19030*/  VIADD R4, R156, 0x606 ;  /* 0x000006069c047836 */ /* 0x000fe20000000000 */
        /* <DEDUP_REMOVED lines=26> */
[----:B------:R-:W-:Y:S01]  /*191e0*/  R2UR UR8, R224 ;  /* 0x00000000e00872ca */ /* 0x000fe200000e0000 */
[-C--:B------:R-:W-:Y:S01]  /*191f0*/  FMUL.FTZ R49, R49, R0.reuse ;  /* 0x0000000031317220 */ /* 0x080fe20000410000 */
[----:B------:R-:W-:Y:S01]  /*19200*/  R2UR UR4, R222 ;  /* 0x00000000de0472ca */ /* 0x000fe200000e0000 */
[-C--:B------:R-:W-:Y:S01]  /*19210*/  FMUL.FTZ R52, R52, R0.reuse ;  /* 0x0000000034347220 */ /* 0x080fe20000410000 */
[----:B------:R-:W-:Y:S01]  /*19220*/  R2UR UR5, R223 ;  /* 0x00000000df0572ca */ /* 0x000fe200000e0000 */
[-C--:B------:R-:W-:Y:S01]  /*19230*/  FMUL.FTZ R53, R53, R0.reuse ;  /* 0x0000000035357220 */ /* 0x080fe20000410000 */
        /* <DEDUP_REMOVED lines=81> */
[----:B------:R-:W-:Y:S01]  /*19750*/  FMUL.FTZ R149, R149, R0 ;  /* 0x0000000095957220 */ /* 0x000fe20000410000 */
        /* <DEDUP_REMOVED lines=110> */
.L_x_1601:
[----:B------:R-:W-:Y:S01]  /*19e40*/  SHF.L.U32 R0, R232, 0x1f, RZ ;  /* 0x0000001fe8007819 */ /* 0x000fe200000006ff */
[----:B------:R-:W-:-:S04]  /*19e50*/  IMAD R232, R233, 0x8, R16 ;  /* 0x00000008e9e87824 */ /* 0x000fc800078e0210 */
[----:B------:R0:W1:Y:S01]  /*19e60*/  SYNCS.PHASECHK.TRANS64.TRYWAIT P2, [R232+URZ+0x30850], R0 ;  /* 0x03085000e80075a7 */ /* 0x000062000804017f */
[----:B------:R-:W-:Y:S05]  /*19e70*/  @!P0 BRA `(.L_x_1602) ;  /* 0x0000000000048947 */ /* 0x000fea0003800000 */
[----:B------:R-:W-:Y:S01]  /*19e80*/  BPT.TRAP 0x1 ;  /* 0x000000040000795c */ /* 0x000fe20000300000 */
.L_x_1602:
[----:B------:R-:W-:Y:S04]  /*19e90*/  BSSY B2, `(.L_x_1603) ;  /* 0x0000004000027945 */ /* 0x000fe80003800000 */
[----:B-1----:R-:W-:Y:S05]  /*19ea0*/  @P2 BRA `(.L_x_1604) ;  /* 0x0000000000082947 */ /* 0x002fea0003800000 */
[----:B------:R-:W1:Y:S02]  /*19eb0*/  SYNCS.PHASECHK.TRANS64.TRYWAIT P2, [R232+URZ+0x30850], R0 ;  /* 0x03085000e80075a7 */ /* 0x000e64000804017f */
[----:B-1----:R-:W-:Y:S05]  /*19ec0*/  @!P2 BRA `(.L_x_1605) ;  /* 0x000000fc00c0a947 */ /* 0x002fea0003800000 */
.L_x_1604:
[----:B------:R-:W-:Y:S05]  /*19ed0*/  BSYNC B2 ;  /* 0x0000000000027941 */ /* 0x000fea0003800000 */
.L_x_1603:
[----:B01----:R-:W-:Y:S01]  /*19ee0*/  VIADD R0, R16, 0x400 ;  /* 0x0000040010007836 */ /* 0x003fe20000000000 */
[----:B------:R-:W-:Y:S01]  /*19ef0*/  WARPGROUP.ARRIVE ;  /* 0x00000000000079c5 */ /* 0x000fe20000000000 */
[----:B------:R-:W-:Y:S01]  /*19f00*/  IMAD.MOV.U32 R3, RZ, RZ, 0x40000040 ;  /* 0x40000040ff037424 */ /* 0x000fe200078e00ff */
[----:B------:R-:W-:Y:S01]  /*19f10*/  ULDC UR4, c[0x0][0x988] ;  /* 0x0002620000047ab9 */ /* 0x000fe20000000800 */
[----:B------:R-:W-:Y:S01]  /*19f20*/  IMAD.MOV.U32 R5, RZ, RZ, 0x40000040 ;  /* 0x40000040ff057424 */ /* 0x000fe200078e00ff */
[----:B------:R-:W-:Y:S01]  /*19f30*/  SHF.R.U32.HI R0, RZ, 0x4, R0 ;  /* 0x00000004ff007819 */ /* 0x000fe20000011600 */
[----:B------:R-:W-:Y:S01]  /*19f40*/  @!P1 VIADD R232, R232, 0x30860 ;  /* 0x00030860e8e89836 */ /* 0x000fe20000000000 */
[----:B------:R-:W-:Y:S01]  /*19f50*/  R2UR UR7, R3 ;  /* 0x00000000030772ca */ /* 0x000fe200000e0000 */
[----:B------:R-:W-:Y:S01]  /*19f60*/  IMAD.MOV.U32 R3, RZ, RZ, 0x40000040 ;  /* 0x40000040ff037424 */ /* 0x000fe200078e00ff */
[----:B------:R-:W-:Y:S02]  /*19f70*/  LOP3.LUT R0, R0, 0x3fff, RZ, 0xc0, !PT ;  /* 0x00003fff00007812 */ /* 0x000fe400078ec0ff */
[C---:B------:R-:W-:Y:S01]  /*19f80*/  ISETP.GT.AND P2, PT, R204.reuse, R237, PT ;  /* 0x000000edcc00720c */ /* 0x040fe20003f44270 */
[----:B------:R-:W-:Y:S01]  /*19f90*/  VIADD R204, R204, 0xffffffff ;  /* 0xffffffffcccc7836 */ /* 0x000fe20000000000 */
[----:B------:R-:W-:-:S02]  /*19fa0*/  LOP3.LUT R0, R0, 0x2000000, RZ, 0xfc, !PT ;  /* 0x0200000000007812 */ /* 0x000fc400078efcff */
[----:B------:R-:W-:-:S03]  /*19fb0*/  @!P1 PRMT R232, RZ, 0x654, R232 ;  /* 0x00000654ffe89816 */ /* 0x000fc600000000e8 */
[----:B------:R-:W-:Y:S01]  /*19fc0*/  IMAD R2, R233, 0x800, R0 ;  /* 0x00000800e9027824 */ /* 0x000fe200078e0200 */
[----:B------:R-:W-:Y:S01]  /*19fd0*/  FMNMX.FTZ R0, R152, R201, !PT ;  /* 0x000000c998007209 */ /* 0x000fe20007810000 */
[----:B------:R-:W-:Y:S02]  /*19fe0*/  IMAD.MOV.U32 R233, RZ, RZ, R200 ;  /* 0x000000ffffe97224 */ /* 0x000fe400078e00c8 */
        /* <DEDUP_REMOVED lines=8> */
[----:B------:R-:W-:Y:S01]  /*1a070*/  R2UR UR7, R5 ;  /* 0x00000000050772ca */ /* 0x000fe200000e0000 */
[----:B------:R-:W-:Y:S01]  /*1a080*/  IMAD.MOV.U32 R5, RZ, RZ, 0x40000040 ;  /* 0x40000040ff057424 */ /* 0x000fe200078e00ff */
[----:B------:R-:W-:Y:S01]  /*1a090*/  FMNMX.FTZ R0, R160, R0, !PT ;  /* 0x00000000a0007209 */ /* 0x000fe20007810000 */
[----:B------:R-:W-:-:S03]  /*1a0a0*/  VIADD R2, R2, 0x180 ;  /* 0x0000018002027836 */ /* 0x000fc60000000000 */
        /* <DEDUP_REMOVED lines=14> */
[----:B------:R-:W-:Y:S02]  /*1a190*/  R2UR UR6, R4 ;  /* 0x00000000040672ca */ /* 0x000fe400000e0000 */
[----:B------:R-:W-:Y:S01]  /*1a1a0*/  R2UR UR7, R5 ;  /* 0x00000000050772ca */ /* 0x000fe200000e0000 */
[----:B------:R-:W0:Y:S02]  /*1a1b0*/  SHFL.BFLY PT, R4, R0, 0x2, 0x1f ;  /* 0x0c401f0000047f89 */ /* 0x000e2400000e0000 */
[----:B0-----:R-:W-:Y:S02]  /*1a1c0*/  FMNMX.FTZ R4, R0, R4, !PT ;  /* 0x0000000400047209 */ /* 0x001fe40007810000 */
[----:B------:R-:W-:-:S03]  /*1a1d0*/  FMNMX.FTZ R0, R154, R231, !PT ;  /* 0x000000e79a007209 */ /* 0x000fc60007810000 */
[----:B------:R-:W0:Y:S01]  /*1a1e0*/  SHFL.BFLY PT, R5, R4, 0x1, 0x1f ;  /* 0x0c201f0004057f89 */ /* 0x000e2200000e0000 */
[----:B------:R-:W-:-:S04]  /*1a1f0*/  FMNMX.FTZ R0, R155, R0, !PT ;  /* 0x000000009b007209 */ /* 0x000fc80007810000 */
[----:B------:R-:W-:-:S04]  /*1a200*/  FMNMX.FTZ R0, R158, R0, !PT ;  /* 0x000000009e007209 */ /* 0x000fc80007810000 */
[----:B------:R-:W-:-:S04]  /*1a210*/  FMNMX.FTZ R0, R159, R0, !PT ;  /* 0x000000009f007209 */ /* 0x000fc80007810000 */
[----:B------:R-:W-:-:S04]  /*1a220*/  FMNMX.FTZ R0, R162, R0, !PT ;  /* 0x00000000a2007209 */ /* 0x000fc80007810000 */
[----:B------:R-:W-:-:S04]  /*1a230*/  FMNMX.FTZ R0, R163, R0, !PT ;  /* 0x00000000a3007209 */ /* 0x000fc80007810000 */
[----:B------:R-:W-:Y:S02]  /*1a240*/  FMNMX.FTZ R0, R166, R0, !PT ;  /* 0x00000000a6007209 */ /* 0x000fe40007810000 */
        /* <DEDUP_REMOVED lines=14> */
[----:B------:R-:W-:Y:S01]  /*1a330*/  FADD.FTZ R2, -R5, R201 ;  /* 0x000000c905027221 */ /* 0x000fe20000010100 */
[----:B------:R-:W-:Y:S01]  /*1a340*/  R2UR UR7, R3 ;  /* 0x00000000030772ca */ /* 0x000fe200000e0000 */
[----:B------:R-:W-:Y:S02]  /*1a350*/  IMAD.U32 R3, RZ, RZ, UR4 ;  /* 0x00000004ff037e24 */ /* 0x000fe4000f8e00ff */
[----:B------:R-:W-:Y:S02]  /*1a360*/  IMAD.MOV.U32 R201, RZ, RZ, R5 ;  /* 0x000000ffffc97224 */ /* 0x000fe400078e0005 */
[----:B------:R-:W-:-:S04]  /*1a370*/  FMUL.FTZ R2, R2, R3 ;  /* 0x0000000302027220 */ /* 0x000fc80000410000 */
[----:B------:R0:W-:Y:S02]  /*1a380*/  MUFU.EX2 R0, R2 ;  /* 0x0000000200007308 */ /* 0x0001e40000000800 */
[----:B0-----:R-:W-:-:S04]  /*1a390*/  FMUL.FTZ R2, R5, R3 ;  /* 0x0000000305027220 */ /* 0x001fc80000410000 */
[-CC-:B------:R-:W-:Y:S01]  /*1a3a0*/  FFMA.FTZ R196, R153, R3.reuse, -R2.reuse ;  /* 0x0000000399c47223 */ /* 0x180fe20000010802 */
[-CC-:B------:R-:W-:Y:S01]  /*1a3b0*/  FFMA.FTZ R198, R156, R3.reuse, -R2.reuse ;  /* 0x000000039cc67223 */ /* 0x180fe20000010802 */
[----:B------:R-:W0:Y:S01]  /*1a3c0*/  SHFL.BFLY PT, R153, R4, 0x2, 0x1f ;  /* 0x0c401f0004997f89 */ /* 0x000e2200000e0000 */
[-CC-:B------:R-:W-:Y:S01]  /*1a3d0*/  FFMA.FTZ R192, R161, R3.reuse, -R2.reuse ;  /* 0x00000003a1c07223 */ /* 0x180fe20000010802 */
[-CC-:B------:R-:W-:Y:S01]  /*1a3e0*/  FFMA.FTZ R194, R164, R3.reuse, -R2.reuse ;  /* 0x00000003a4c27223 */ /* 0x180fe20000010802 */
[--C-:B------:R-:W-:Y:S01]  /*1a3f0*/  FFMA.FTZ R156, R173, R3, -R2.reuse ;  /* 0x00000003ad9c7223 */ /* 0x100fe20000010802 */
[----:B------:R-:W-:Y:S08]  /*1a400*/  MUFU.EX2 R196, R196 ;  /* 0x000000c400c47308 */ /* 0x000ff00000000800 */
[----:B------:R-:W-:Y:S08]  /*1a410*/  MUFU.EX2 R198, R198 ;  /* 0x000000c600c67308 */ /* 0x000ff00000000800 */
[----:B------:R-:W-:Y:S01]  /*1a420*/  MUFU.EX2 R192, R192 ;  /* 0x000000c000c07308 */ /* 0x000fe20000000800 */
[----:B0-----:R-:W-:Y:S01]  /*1a430*/  FMNMX.FTZ R4, R4, R153, !PT ;  /* 0x0000009904047209 */ /* 0x001fe20007810000 */
[----:B------:R-:W-:-:S06]  /*1a440*/  FFMA.FTZ R153, R169, R3, -R2 ;  /* 0x00000003a9997223 */ /* 0x000fcc0000010802 */
[----:B------:R-:W-:Y:S08]  /*1a450*/  MUFU.EX2 R194, R194 ;  /* 0x000000c200c27308 */ /* 0x000ff00000000800 */
[----:B------:R-:W-:Y:S08]  /*1a460*/  MUFU.EX2 R153, R153 ;  /* 0x0000009900997308 */ /* 0x000ff00000000800 */
[----:B------:R-:W-:Y:S01]  /*1a470*/  MUFU.EX2 R156, R156 ;  /* 0x0000009c009c7308 */ /* 0x000fe20000000800 */
[----:B------:R-:W-:-:S02]  /*1a480*/  WARPGROUP.DEPBAR.LE gsb0, 0x0 ;  /* 0x00008000000079c5 */ /* 0x000fc40000010000 */
[----:B------:R-:W-:Y:S01]  /*1a490*/  WARPGROUP.ARRIVE ;  /* 0x00000000000079c5 */ /* 0x000fe20000000000 */
[-CC-:B------:R-:W-:Y:S01]  /*1a4a0*/  FFMA.FTZ R189, R152, R3.reuse, -R2.reuse ;  /* 0x0000000398bd7223 */ /* 0x180fe20000010802 */
[-CC-:B------:R-:W-:Y:S01]  /*1a4b0*/  FFMA.FTZ R152, R165, R3.reuse, -R2.reuse ;  /* 0x00000003a5987223 */ /* 0x180fe20000010802 */
[-CC-:B------:R-:W-:Y:S01]  /*1a4c0*/  FFMA.FTZ R188, R168, R3.reuse, -R2.reuse ;  /* 0x00000003a8bc7223 */ /* 0x180fe20000010802 */
[----:B------:R-:W-:Y:S02]  /*1a4d0*/  FFMA.FTZ R190, R172, R3, -R2 ;  /* 0x00000003acbe7223 */ /* 0x000fe40000010802 */
[----:B------:R-:W-:Y:S01]  /*1a4e0*/  HGMMA.64x256x16.F32.BF16 R24, R184, gdesc[UR4].tnspB, R24, gsb0 ;  /* 0x43e00004b8187df0 */ /* 0x000fe20008001818 */
[----:B------:R-:W0:Y:S08]  /*1a4f0*/  MUFU.EX2 R189, R189 ;  /* 0x000000bd00bd7308 */ /* 0x000e300000000800 */
[----:B------:R-:W-:Y:S08]  /*1a500*/  MUFU.EX2 R152, R152 ;  /* 0x0000009800987308 */ /* 0x000ff00000000800 */
[----:B------:R-:W-:Y:S01]  /*1a510*/  MUFU.EX2 R188, R188 ;  /* 0x000000bc00bc7308 */ /* 0x000fe20000000800 */
[----:B0-----:R-:W-:-:S04]  /*1a520*/  FFMA.FTZ R164, R0, R230, R189 ;  /* 0x000000e600a47223 */ /* 0x001fc800000100bd */
[C---:B------:R-:W-:Y:S01]  /*1a530*/  FADD.FTZ R164, R196.reuse, R164 ;  /* 0x000000a4c4a47221 */ /* 0x040fe20000010000 */
[----:B------:R-:W-:Y:S02]  /*1a540*/  F2FP.BF16.F32.PACK_AB R196, R196, R189 ;  /* 0x000000bdc4c4723e */ /* 0x000fe400000010ff */
[----:B------:R-:W-:Y:S01]  /*1a550*/  MUFU.EX2 R190, R190 ;  /* 0x000000be00be7308 */ /* 0x000fe20000000800 */
[----:B------:R-:W-:Y:S01]  /*1a560*/  FADD.FTZ R164, R198, R164 ;  /* 0x000000a4c6a47221 */ /* 0x000fe20000010000 */
[----:B------:R-:W-:Y:S02]  /*1a570*/  WARPGROUP.DEPBAR.LE gsb0, 0x0 ;  /* 0x00008000000079c5 */ /* 0x000fe40000010000 */
[-CC-:B------:R-:W-:Y:S01]  /*1a580*/  FFMA.FTZ R187, R160, R3.reuse, -R2.reuse ;  /* 0x00000003a0bb7223 */ /* 0x180fe20000010802 */
[-CC-:B------:R-:W-:Y:S01]  /*1a590*/  FFMA.FTZ R185, R157, R3.reuse, -R2.reuse ;  /* 0x000000039db97223 */ /* 0x180fe20000010802 */
[----:B------:R-:W0:Y:S01]  /*1a5a0*/  SHFL.BFLY PT, R160, R4, 0x1, 0x1f ;  /* 0x0c201f0004a07f89 */ /* 0x000e2200000e0000 */
[-CC-:B------:R-:W-:Y:S01]  /*1a5b0*/  FFMA.FTZ R184, R176, R3.reuse, -R2.reuse ;  /* 0x00000003b0b87223 */ /* 0x180fe20000010802 */
[-CC-:B------:R-:W-:Y:S01]  /*1a5c0*/  FFMA.FTZ R157, R177, R3.reuse, -R2.reuse ;  /* 0x00000003b19d7223 */ /* 0x180fe20000010802 */
[-CC-:B------:R-:W-:Y:S01]  /*1a5d0*/  FFMA.FTZ R186, R180, R3.reuse, -R2.reuse ;  /* 0x00000003b4ba7223 */ /* 0x180fe20000010802 */
[----:B------:R-:W-:Y:S08]  /*1a5e0*/  MUFU.EX2 R187, R187 ;  /* 0x000000bb00bb7308 */ /* 0x000ff00000000800 */
[----:B------:R-:W1:Y:S08]  /*1a5f0*/  MUFU.EX2 R185, R185 ;  /* 0x000000b900b97308 */ /* 0x000e700000000800 */
[----:B------:R-:W-:Y:S01]  /*1a600*/  MUFU.EX2 R184, R184 ;  /* 0x000000b800b87308 */ /* 0x000fe20000000800 */
[----:B0-----:R-:W-:Y:S01]  /*1a610*/  FMNMX.FTZ R4, R4, R160, !PT ;  /* 0x000000a004047209 */ /* 0x001fe20007810000 */
[----:B------:R-:W-:-:S06]  /*1a620*/  FFMA.FTZ R160, R181, R3, -R2 ;  /* 0x00000003b5a07223 */ /* 0x000fcc0000010802 */
[----:B------:R-:W-:Y:S01]  /*1a630*/  MUFU.EX2 R157, R157 ;  /* 0x0000009d009d7308 */ /* 0x000fe20000000800 */
[C---:B------:R-:W-:Y:S01]  /*1a640*/  FADD.FTZ R2, -R4.reuse, R231 ;  /* 0x000000e704027221 */ /* 0x040fe20000010100 */
[-C--:B------:R-:W-:Y:S01]  /*1a650*/  FMUL.FTZ R161, R4, R3.reuse ;  /* 0x0000000304a17220 */ /* 0x080fe20000410000 */
[C---:B-1----:R-:W-:Y:S01]  /*1a660*/  FADD.FTZ R164, R185.reuse, R164 ;  /* 0x000000a4b9a47221 */ /* 0x042fe20000010000 */
[----:B------:R-:W-:Y:S01]  /*1a670*/  F2FP.BF16.F32.PACK_AB R198, R185, R198 ;  /* 0x000000c6b9c6723e */ /* 0x000fe200000010ff */
[-C--:B------:R-:W-:Y:S01]  /*1a680*/  FMUL.FTZ R2, R2, R3.reuse ;  /* 0x0000000302027220 */ /* 0x080fe20000410000 */
[-CC-:B------:R-:W-:Y:S01]  /*1a690*/  FFMA.FTZ R197, R154, R3.reuse, -R161.reuse ;  /* 0x000000039ac57223 */ /* 0x180fe200000108a1 */
[-CC-:B------:R-:W-:Y:S01]  /*1a6a0*/  FFMA.FTZ R154, R155, R3.reuse, -R161.reuse ;  /* 0x000000039b9a7223 */ /* 0x180fe200000108a1 */
[-CC-:B------:R-:W-:Y:S01]  /*1a6b0*/  FFMA.FTZ R199, R158, R3.reuse, -R161.reuse ;  /* 0x000000039ec77223 */ /* 0x180fe200000108a1 */
[-CC-:B------:R-:W-:Y:S01]  /*1a6c0*/  FFMA.FTZ R155, R159, R3.reuse, -R161.reuse ;  /* 0x000000039f9b7223 */ /* 0x180fe200000108a1 */
[----:B------:R-:W-:Y:S01]  /*1a6d0*/  @!P1 IMAD R158, R200, 0x8, R16 ;  /* 0x00000008c89e9824 */ /* 0x000fe200078e0210 */
[----:B------:R-:W-:Y:S01]  /*1a6e0*/  MUFU.EX2 R2, R2 ;  /* 0x0000000200027308 */ /* 0x000fe20000000800 */
[-CC-:B------:R-:W-:Y:S01]  /*1a6f0*/  FFMA.FTZ R193, R162, R3.reuse, -R161.reuse ;  /* 0x00000003a2c17223 */ /* 0x180fe200000108a1 */
[----:B------:R-:W-:Y:S01]  /*1a700*/  FFMA.FTZ R163, R163, R3, -R161 ;  /* 0x00000003a3a37223 */ /* 0x000fe200000108a1 */
[----:B------:R-:W-:-:S02]  /*1a710*/  @!P1 VIADD R159, R158, 0x30840 ;  /* 0x000308409e9f9836 */ /* 0x000fc40000000000 */
[-CC-:B------:R-:W-:Y:S01]  /*1a720*/  FFMA.FTZ R195, R166, R3.reuse, -R161.reuse ;  /* 0x00000003a6c37223 */ /* 0x180fe200000108a1 */
[-CC-:B------:R-:W-:Y:S01]  /*1a730*/  FFMA.FTZ R162, R170, R3.reuse, -R161.reuse ;  /* 0x00000003aaa27223 */ /* 0x180fe200000108a1 */
[----:B------:R-:W-:Y:S01]  /*1a740*/  FADD.FTZ R164, R187, R164 ;  /* 0x000000a4bba47221 */ /* 0x000fe20000010000 */
[-C--:B------:R-:W-:Y:S01]  /*1a750*/  FFMA.FTZ R174, R174, R3.reuse, -R161 ;  /* 0x00000003aeae7223 */ /* 0x080fe200000108a1 */
[----:B------:R-:W0:Y:S01]  /*1a760*/  MUFU.EX2 R197, R197 ;  /* 0x000000c500c57308 */ /* 0x000e220000000800 */
[----:B------:R-:W-:Y:S01]  /*1a770*/  @!P1 PRMT R159, RZ, 0x654, R159 ;  /* 0x00000654ff9f9816 */ /* 0x000fe2000000009f */
[----:B------:R-:W-:Y:S01]  /*1a780*/  FADD.FTZ R164, R192, R164 ;  /* 0x000000a4c0a47221 */ /* 0x000fe20000010000 */
[-CC-:B------:R-:W-:Y:S01]  /*1a790*/  FFMA.FTZ R175, R175, R3.reuse, -R161.reuse ;  /* 0x00000003afaf7223 */ /* 0x180fe200000108a1 */
[-CC-:B------:R-:W-:Y:S01]  /*1a7a0*/  FFMA.FTZ R178, R178, R3.reuse, -R161.reuse ;  /* 0x00000003b2b27223 */ /* 0x180fe200000108a1 */
[----:B------:R1:W-:Y:S01]  /*1a7b0*/  @!P1 SYNCS.ARRIVE.TRANS64.RED.A1T0 RZ, [R159+URZ], RZ ;  /* 0x000000ff9fff99a7 */ /* 0x0003e2000810043f */
[----:B------:R-:W-:Y:S01]  /*1a7c0*/  FADD.FTZ R164, R194, R164 ;  /* 0x000000a4c2a47221 */ /* 0x000fe20000010000 */
[-CC-:B------:R-:W-:Y:S01]  /*1a7d0*/  FFMA.FTZ R179, R179, R3.reuse, -R161.reuse ;  /* 0x00000003b3b37223 */ /* 0x180fe200000108a1 */
[----:B------:R-:W2:Y:S01]  /*1a7e0*/  MUFU.EX2 R154, R154 ;  /* 0x0000009a009a7308 */ /* 0x000ea20000000800 */
[----:B------:R-:W-:Y:S01]  /*1a7f0*/  FFMA.FTZ R182, R182, R3, -R161 ;  /* 0x00000003b6b67223 */ /* 0x000fe200000108a1 */
[----:B------:R-:W-:Y:S01]  /*1a800*/  FADD.FTZ R164, R152, R164 ;  /* 0x000000a498a47221 */ /* 0x000fe20000010000 */
[----:B------:R-:W-:Y:S01]  /*1a810*/  F2FP.BF16.F32.PACK_AB R192, R192, R187 ;  /* 0x000000bbc0c0723e */ /* 0x000fe200000010ff */
[----:B------:R-:W-:-:S02]  /*1a820*/  IMAD.MOV.U32 R231, RZ, RZ, R4 ;  /* 0x000000ffffe77224 */ /* 0x000fc400078e0004 */
[----:B-1----:R-:W-:Y:S01]  /*1a830*/  FFMA.FTZ R159, R167, R3, -R161 ;  /* 0x00000003a79f7223 */ /* 0x002fe200000108a1 */
[----:B------:R-:W-:Y:S01]  /*1a840*/  FADD.FTZ R164, R188, R164 ;  /* 0x000000a4bca47221 */ /* 0x000fe20000010000 */
[----:B------:R1:W-:Y:S01]  /*1a850*/  @!P1 SYNCS.ARRIVE.TRANS64.RED.A1T0 RZ, [R232+URZ], RZ ;  /* 0x000000ffe8ff99a7 */ /* 0x0003e2000810043f */
[----:B------:R-:W3:Y:S01]  /*1a860*/  MUFU.EX2 R199, R199 ;  /* 0x000000c700c77308 */ /* 0x000ee20000000800 */
[----:B0-----:R-:W-:Y:S01]  /*1a870*/  FFMA.FTZ R229, R2, R229, R197 ;  /* 0x000000e502e57223 */ /* 0x001fe200000100c5 */
[C---:B------:R-:W-:Y:S01]  /*1a880*/  FADD.FTZ R164, R153.reuse, R164 ;  /* 0x000000a499a47221 */ /* 0x040fe20000010000 */
[----:B------:R-:W-:Y:S02]  /*1a890*/  F2FP.BF16.F32.PACK_AB R194, R152, R194 ;  /* 0x000000c298c2723e */ /* 0x000fe400000010ff */
[----:B------:R-:W-:Y:S01]  /*1a8a0*/  F2FP.BF16.F32.PACK_AB R188, R153, R188 ;  /* 0x000000bc99bc723e */ /* 0x000fe200000010ff */
[----:B------:R-:W-:Y:S01]  /*1a8b0*/  FADD.FTZ R164, R190, R164 ;  /* 0x000000a4bea47221 */ /* 0x000fe20000010000 */
[----:B------:R-:W-:Y:S01]  /*1a8c0*/  F2FP.BF16.F32.PACK_AB R190, R156, R190 ;  /* 0x000000be9cbe723e */ /* 0x000fe200000010ff */
[----:B------:R-:W0:Y:S01]  /*1a8d0*/  MUFU.EX2 R155, R155 ;  /* 0x0000009b009b7308 */ /* 0x000e220000000800 */
[----:B--2---:R-:W-:Y:S01]  /*1a8e0*/  FADD.FTZ R229, R154, R229 ;  /* 0x000000e59ae57221 */ /* 0x004fe20000010000 */
[----:B------:R-:W-:Y:S01]  /*1a8f0*/  FADD.FTZ R164, R156, R164 ;  /* 0x000000a49ca47221 */ /* 0x000fe20000010000 */
[----:B------:R-:W-:Y:S01]  /*1a900*/  F2FP.BF16.F32.PACK_AB R197, R154, R197 ;  /* 0x000000c59ac5723e */ /* 0x000fe200000010ff */
[----:B-1----:R-:W-:-:S02]  /*1a910*/  IMAD.MOV.U32 R232, RZ, RZ, R205 ;  /* 0x000000ffffe87224 */ /* 0x002fc400078e00cd */
[----:B------:R-:W-:Y:S01]  /*1a920*/  FADD.FTZ R164, R184, R164 ;  /* 0x000000a4b8a47221 */ /* 0x000fe20000010000 */
[----:B------:R-:W-:Y:S01]  /*1a930*/  F2FP.BF16.F32.PACK_AB R184, R157, R184 ;  /* 0x000000b89db8723e */ /* 0x000fe200000010ff */
[----:B------:R-:W1:Y:S01]  /*1a940*/  MUFU.EX2 R193, R193 ;  /* 0x000000c100c17308 */ /* 0x000e620000000800 */
[----:B---3--:R-:W-:Y:S01]  /*1a950*/  FADD.FTZ R229, R199, R229 ;  /* 0x000000e5c7e57221 */ /* 0x008fe20000010000 */
[----:B------:R-:W-:-:S06]  /*1a960*/  FADD.FTZ R164, R157, R164 ;  /* 0x000000a49da47221 */ /* 0x000fcc0000010000 */
[----:B------:R2:W3:Y:S01]  /*1a970*/  MUFU.EX2 R158, R163 ;  /* 0x000000a3009e7308 */ /* 0x0004e20000000800 */
[C---:B0-----:R-:W-:Y:S01]  /*1a980*/  FADD.FTZ R165, R155.reuse, R229 ;  /* 0x000000e59ba57221 */ /* 0x041fe20000010000 */
[----:B------:R-:W-:-:S06]  /*1a990*/  F2FP.BF16.F32.PACK_AB R199, R155, R199 ;  /* 0x000000c79bc7723e */ /* 0x000fcc00000010ff */
[----:B------:R-:W0:Y:S01]  /*1a9a0*/  MUFU.EX2 R195, R195 ;  /* 0x000000c300c37308 */ /* 0x000e220000000800 */
[-C--:B--2---:R-:W-:Y:S01]  /*1a9b0*/  FFMA.FTZ R163, R171, R3.reuse, -R161 ;  /* 0x00000003aba37223 */ /* 0x084fe200000108a1 */
[----:B-1----:R-:W-:Y:S01]  /*1a9c0*/  FADD.FTZ R165, R193, R165 ;  /* 0x000000a5c1a57221 */ /* 0x002fe20000010000 */
[----:B------:R-:W-:-:S05]  /*1a9d0*/  FFMA.FTZ R161, R183, R3, -R161 ;  /* 0x00000003b7a17223 */ /* 0x000fca00000108a1 */
[----:B------:R-:W1:Y:S01]  /*1a9e0*/  MUFU.EX2 R159, R159 ;  /* 0x0000009f009f7308 */ /* 0x000e620000000800 */
        /* <DEDUP_REMOVED lines=27> */
[----:B------:R-:W-:Y:S02]  /*1aba0*/  F2FP.BF16.F32.PACK_AB R186, R160, R186 ;  /* 0x000000baa0ba723e */ /* 0x000fe400000010ff */
[C---:B--2---:R-:W-:Y:S01]  /*1abb0*/  FADD.FTZ R229, R161.reuse, R165 ;  /* 0x000000a5a1e57221 */ /* 0x044fe20000010000 */
[----:B------:R-:W-:Y:S01]  /*1abc0*/  F2FP.BF16.F32.PACK_AB R187, R161, R182 ;  /* 0x000000b6a1bb723e */ /* 0x000fe200000010ff */
[----:B------:R-:W-:Y:S06]  /*1abd0*/  @P2 BRA `(.L_x_1606) ;  /* 0xffffffe000102947 */ /* 0x000fec000383ffff */
[----:B------:R-:W-:Y:S05]  /*1abe0*/  BSYNC B1 ;  /* 0x0000000000017941 */ /* 0x000fea0003800000 */
.L_x_1595:
[----:B------:R-:W-:Y:S05]  /*1abf0*/  BSYNC B0 ;  /* 0x0000000000007941 */ /* 0x000fea0003800000 */
.L_x_1594:
[----:B------:R-:W2:Y:S01]  /*1ac00*/  LDL R152, [R1+0x54] ;  /* 0x0000540001987983 */ /* 0x000ea20000100800 */
[----:B------:R-:W-:Y:S01]  /*1ac10*/  BSSY B0, `(.L_x_1607) ;  /* 0x00002b7000007945 */ /* 0x000fe20003800000 */
[----:B--2---:R-:W-:-:S13]  /*1ac20*/  ISETP.GE.AND P2, PT, R204, R152, PT ;  /* 0x00000098cc00720c */ /* 0x004fda0003f46270 */
[----:B------:R-:W-:Y:S05]  /*1ac30*/  @!P2 BRA `(.L_x_1608) ;  /* 0x0000002800d0a947 */ /* 0x000fea0003800000 */
[----:B------:R-:W2:Y:S04]  /*1ac40*/  LDL R153, [R1+0x58] ;  /* 0x0000580001997983 */ /* 0x000ea80000100800 */
[----:B------:R-:W2:Y:S01]  /*1ac50*/  LDL R152, [R1+0x14] ;  /* 0x0000140001987983 */ /* 0x000ea20000100800 */
[----:B------:R-:W-:Y:S02]  /*1ac60*/  IMAD.MOV.U32 R201, RZ, RZ, R4 ;  /* 0x000000ffffc97224 */ /* 0x000fe400078e0004 */
[----:B------:R-:W-:Y:S02]  /*1ac70*/  IMAD.MOV.U32 R231, RZ, RZ, R5 ;  /* 0x000000ffffe77224 */ /* 0x000fe400078e0005 */
[----:B------:R-:W-:Y:S02]  /*1ac80*/  IMAD.MOV.U32 R237, RZ, RZ, R205 ;  /* 0x000000ffffed7224 */ /* 0x000fe400078e00cd */
[----:B------:R-:W-:-:S02]  /*1ac90*/  IMAD.MOV.U32 R234, RZ, RZ, R200 ;  /* 0x000000ffffea7224 */ /* 0x000fc400078e00c8 */
[----:B--2---:R-:W-:-:S04]  /*1aca0*/  IMAD R232, R152, 0x80, R153 ;  /* 0x0000008098e87824 */ /* 0x004fc800078e0299 */
[----:B------:R-:W-:-:S05]  /*1acb0*/  VIADD R232, R232, 0x8 ;  /* 0x00000008e8e87836 */ /* 0x000fca0000000000 */
[----:B------:R-:W-:-:S07]  /*1acc0*/  IADD3 R232, R232, R226, -R227 ;  /* 0x000000e2e8e87210 */ /* 0x000fce0007ffe8e3 */
.L_x_1627:
[----:B------:R-:W-:-:S05]  /*1acd0*/  VIADD R3, R234, 0x1 ;  /* 0x00000001ea037836 */ /* 0x000fca0000000000 */
[----:B------:R-:W-:-:S04]  /*1ace0*/  ISETP.NE.AND P2, PT, R3, 0x2, PT ;  /* 0x000000020300780c */ /* 0x000fc80003f45270 */
[----:B------:R-:W-:Y:S02]  /*1acf0*/  SEL R3, R3, RZ, P2 ;  /* 0x000000ff03037207 */ /* 0x000fe40001000000 */
[----:B------:R-:W-:-:S03]  /*1ad00*/  SEL R205, RZ, 0x1, P2 ;  /* 0x00000001ffcd7807 */ /* 0x000fc60001000000 */
[----:B------:R-:W-:Y:S01]  /*1ad10*/  IMAD.MOV.U32 R200, RZ, RZ, R3 ;  /* 0x000000ffffc87224 */ /* 0x000fe200078e0003 */
[----:B------:R-:W-:Y:S01]  /*1ad20*/  LOP3.LUT R205, R237, R205, RZ, 0x3c, !PT ;  /* 0x000000cdedcd7212 */ /* 0x000fe200078e3cff */
[----:B------:R-:W-:Y:S06]  /*1ad30*/  @!P0 BRA `(.L_x_1609) ;  /* 0x0000000000048947 */ /* 0x000fec0003800000 */
[----:B------:R-:W-:Y:S01]  /*1ad40*/  BPT.TRAP 0x1 ;  /* 0x000000040000795c */ /* 0x000fe20000300000 */
.L_x_1609:
[----:B------:R-:W-:Y:S01]  /*1ad50*/  IMAD R233, R3, 0x8, R16 ;  /* 0x0000000803e97824 */ /* 0x000fe200078e0210 */
[----:B------:R-:W-:-:S04]  /*1ad60*/  SHF.L.U32 R4, R205, 0x1f, RZ ;  /* 0x0000001fcd047819 */ /* 0x000fc800000006ff */
[----:B------:R0:W1:Y:S01]  /*1ad70*/  SYNCS.PHASECHK.TRANS64.TRYWAIT P2, [R233+URZ+0x30830], R4 ;  /* 0x03083004e90075a7 */ /* 0x000062000804017f */
[----:B------:R-:W-:Y:S05]  /*1ad80*/  @!P0 BRA `(.L_x_1610) ;  /* 0x0000000000048947 */ /* 0x000fea0003800000 */
[----:B------:R-:W-:Y:S01]  /*1ad90*/  BPT.TRAP 0x1 ;  /* 0x000000040000795c */ /* 0x000fe20000300000 */
.L_x_1610:
        /* <DEDUP_REMOVED lines=8> */
.L_x_1612:
[----:B------:R-:W-:Y:S05]  /*1ae20*/  BSYNC B1 ;  /* 0x0000000000017941 */ /* 0x000fea0003800000 */
.L_x_1611:
        /* <DEDUP_REMOVED lines=43> */
[C---:B------:R-:W-:Y:S01]  /*1b0e0*/  R2UR UR9, R5.reuse ;  /* 0x00000000050972ca */ /* 0x040fe200000e0000 */
[-C--:B------:R-:W-:Y:S01]  /*1b0f0*/  FMUL.FTZ R28, R28, R0.reuse ;  /* 0x000000001c1c7220 */ /* 0x080fe20000410000 */
[----:B------:R-:W-:Y:S01]  /*1b100*/  R2UR UR15, R5 ;  /* 0x00000000050f72ca */ /* 0x000fe200000e0000 */
[-C--:B------:R-:W-:Y:S01]  /*1b110*/  FMUL.FTZ R29, R29, R0.reuse ;  /* 0x000000001d1d7220 */ /* 0x080fe20000410000 */
[C---:B------:R-:W-:Y:S01]  /*1b120*/  R2UR UR27, R5.reuse ;  /* 0x00000000051b72ca */ /* 0x040fe200000e0000 */
[-C--:B------:R-:W-:Y:S01]  /*1b130*/  FMUL.FTZ R32, R32, R0.reuse ;  /* 0x0000000020207220 */ /* 0x080fe20000410000 */
[----:B------:R-:W-:Y:S01]  /*1b140*/  R2UR UR39, R5 ;  /* 0x00000000052772ca */ /* 0x000fe200000e0000 */
[-C--:B------:R-:W-:Y:S01]  /*1b150*/  FMUL.FTZ R33, R33, R0.reuse ;  /* 0x0000000021217220 */ /* 0x080fe20000410000 */
[----:B------:R-:W-:Y:S01]  /*1b160*/  R2UR UR46, R4 ;  /* 0x00000000042e72ca */ /* 0x000fe200000e0000 */
[----:B------:R-:W-:Y:S01]  /*1b170*/  VIADD R4, R156, 0x606 ;  /* 0x000006069c047836 */ /* 0x000fe20000000000 */
[C---:B------:R-:W-:Y:S01]  /*1b180*/  R2UR UR47, R5.reuse ;  /* 0x00000000052f72ca */ /* 0x040fe200000e0000 */
[-C--:B------:R-:W-:Y:S01]  /*1b190*/  FMUL.FTZ R36, R36, R0.reuse ;  /* 0x0000000024247220 */ /* 0x080fe20000410000 */
[----:B------:R-:W-:Y:S01]  /*1b1a0*/  R2UR UR59, R5 ;  /* 0x00000000053b72ca */ /* 0x000fe200000e0000 */
[----:B------:R-:W-:Y:S01]  /*1b1b0*/  IMAD.MOV.U32 R5, RZ, RZ, R157 ;  /* 0x000000ffff057224 */ /* 0x000fe200078e009d */
        /* <DEDUP_REMOVED lines=213> */
.L_x_1614:
[----:B------:R-:W-:Y:S01]  /*1bf10*/  SHF.L.U32 R2, R237, 0x1f, RZ ;  /* 0x0000001fed027819 */ /* 0x000fe200000006ff */
[----:B------:R-:W-:-:S04]  /*1bf20*/  IMAD R0, R234, 0x8, R16 ;  /* 0x00000008ea007824 */ /* 0x000fc800078e0210 */
[----:B------:R0:W1:Y:S01]  /*1bf30*/  SYNCS.PHASECHK.TRANS64.TRYWAIT P2, [R0+URZ+0x30850], R2 ;  /* 0x03085002000075a7 */ /* 0x000062000804017f */
[----:B------:R-:W-:Y:S05]  /*1bf40*/  @!P0 BRA `(.L_x_1615) ;  /* 0x0000000000048947 */ /* 0x000fea0003800000 */
[----:B------:R-:W-:Y:S01]  /*1bf50*/  BPT.TRAP 0x1 ;  /* 0x000000040000795c */ /* 0x000fe20000300000 */
.L_x_1615:
[----:B------:R-:W-:Y:S04]  /*1bf60*/  BSSY B1, `(.L_x_1616) ;  /* 0x0000004000017945 */ /* 0x000fe80003800000 */
[----:B-1----:R-:W-:Y:S05]  /*1bf70*/  @P2 BRA `(.L_x_1617) ;  /* 0x0000000000082947 */ /* 0x002fea0003800000 */
[----:B------:R-:W1:Y:S02]  /*1bf80*/  SYNCS.PHASECHK.TRANS64.TRYWAIT P2, [R0+URZ+0x30850], R2 ;  /* 0x03085002000075a7 */ /* 0x000e64000804017f */
[----:B-1----:R-:W-:Y:S05]  /*1bf90*/  @!P2 BRA `(.L_x_1618) ;  /* 0x000000dc00b4a947 */ /* 0x002fea0003800000 */
.L_x_1617:
[----:B------:R-:W-:Y:S05]  /*1bfa0*/  BSYNC B1 ;  /* 0x0000000000017941 */ /* 0x000fea0003800000 */
.L_x_1616:
[----:B01----:R-:W-:Y:S02]  /*1bfb0*/  VIADD R2, R16, 0x400 ;  /* 0x0000040010027836 */ /* 0x003fe40000000000 */
[----:B------:R-:W-:Y:S01]  /*1bfc0*/  IMAD.MOV.U32 R3, RZ, RZ, 0x40000040 ;  /* 0x40000040ff037424 */ /* 0x000fe200078e00ff */
[----:B------:R-:W-:Y:S01]  /*1bfd0*/  WARPGROUP.ARRIVE ;  /* 0x00000000000079c5 */ /* 0x000fe20000000000 */
[----:B------:R-:W-:Y:S01]  /*1bfe0*/  IMAD.MOV.U32 R5, RZ, RZ, 0x40000040 ;  /* 0x40000040ff057424 */ /* 0x000fe200078e00ff */
[----:B------:R-:W-:Y:S01]  /*1bff0*/  SHF.R.U32.HI R2, RZ, 0x4, R2 ;  /* 0x00000004ff027819 */ /* 0x000fe20000011602 */
[----:B------:R-:W-:Y:S01]  /*1c000*/  @!P1 VIADD R233, R233, 0x30840 ;  /* 0x00030840e9e99836 */ /* 0x000fe20000000000 */
[----:B------:R-:W-:Y:S01]  /*1c010*/  ULDC UR4, c[0x0][0x9dc] ;  /* 0x0002770000047ab9 */ /* 0x000fe20000000800 */
[----:B------:R-:W-:Y:S01]  /*1c020*/  ULDC UR5, c[0x0][0x9e0] ;  /* 0x0002780000057ab9 */ /* 0x000fe20000000800 */
[----:B------:R-:W-:-:S04]  /*1c030*/  LOP3.LUT R2, R2, 0x3fff, RZ, 0xc0, !PT ;  /* 0x00003fff02027812 */ /* 0x000fc800078ec0ff */
[----:B------:R-:W-:-:S05]  /*1c040*/  LOP3.LUT R2, R2, 0x2000000, RZ, 0xfc, !PT ;  /* 0x0200000002027812 */ /* 0x000fca00078efcff */
[----:B------:R-:W-:Y:S01]  /*1c050*/  IMAD R2, R234, 0x800, R2 ;  /* 0x00000800ea027824 */ /* 0x000fe200078e0202 */
[----:B------:R-:W-:Y:S01]  /*1c060*/  R2UR UR7, R3 ;  /* 0x00000000030772ca */ /* 0x000fe200000e0000 */
[----:B------:R-:W2:Y:S03]  /*1c070*/  LDL R234, [R1+0x14] ;  /* 0x0000140001ea7983 */ /* 0x000ea60000100800 */
[----:B------:R-:W-:-:S13]  /*1c080*/  R2UR UR6, R2 ;  /* 0x00000000020672ca */ /* 0x000fda00000e0000 */
[----:B------:R-:W-:Y:S01]  /*1c090*/  HGMMA.64x256x16.F32.BF16 R24, R196, gdesc[UR4].tnspB, R24, gsb0 ;  /* 0x43e00004c4187df0 */ /* 0x000fe20008001818 */
[----:B------:R-:W-:Y:S01]  /*1c0a0*/  VIADD R4, R2, 0x80 ;  /* 0x0000008002047836 */ /* 0x000fe20000000000 */
[----:B------:R-:W-:-:S04]  /*1c0b0*/  R2UR UR7, R5 ;  /* 0x00000000050772ca */ /* 0x000fc800000e0000 */
[----:B------:R-:W-:Y:S01]  /*1c0c0*/  R2UR UR6, R4 ;  /* 0x00000000040672ca */ /* 0x000fe200000e0000 */
[C---:B------:R-:W-:Y:S02]  /*1c0d0*/  VIADD R4, R2.reuse, 0x100 ;  /* 0x0000010002047836 */ /* 0x040fe40000000000 */
[----:B------:R-:W-:Y:S01]  /*1c0e0*/  IMAD.MOV.U32 R5, RZ, RZ, 0x40000040 ;  /* 0x40000040ff057424 */ /* 0x000fe200078e00ff */
[----:B------:R-:W-:Y:S02]  /*1c0f0*/  WARPGROUP.DEPBAR.LE gsb0, 0x0 ;  /* 0x00008000000079c5 */ /* 0x000fe40000010000 */
[----:B------:R-:W-:Y:S01]  /*1c100*/  WARPGROUP.ARRIVE ;  /* 0x00000000000079c5 */ /* 0x000fe20000000000 */
[----:B------:R-:W2:Y:S01]  /*1c110*/  LDL R199, [R1+0x58] ;  /* 0x0000580001c77983 */ /* 0x000ea20000100800 */
[----:B------:R-:W-:Y:S01]  /*1c120*/  VIADD R2, R2, 0x180 ;  /* 0x0000018002027836 */ /* 0x000fe20000000000 */
[----:B------:R-:W-:Y:S01]  /*1c130*/  ULOP3.LUT UR4, URZ, UR4, URZ, 0x33, !UPT ;  /* 0x000000043f047292 */ /* 0x000fe2000f8e333f */
[----:B------:R-:W-:Y:S01]  /*1c140*/  IMAD.MOV.U32 R3, RZ, RZ, 0x40000040 ;  /* 0x40000040ff037424 */ /* 0x000fe200078e00ff */
[----:B------:R-:W-:-:S11]  /*1c150*/  @!P1 PRMT R233, RZ, 0x654, R233 ;  /* 0x00000654ffe99816 */ /* 0x000fd600000000e9 */
[----:B------:R-:W-:Y:S01]  /*1c160*/  HGMMA.64x256x16.F32.BF16 R24, R192, gdesc[UR4].tnspB, R24, gsb0 ;  /* 0x43e00004c0187df0 */ /* 0x000fe20008001818 */
[----:B------:R-:W-:Y:S01]  /*1c170*/  R2UR UR6, R4 ;  /* 0x00000000040672ca */ /* 0x000fe200000e0000 */
[----:B------:R-:W-:Y:S01]  /*1c180*/  IMAD.SHL.U32 R4, R204, 0x40, RZ ;  /* 0x00000040cc047824 */ /* 0x000fe200078e00ff */
[----:B------:R-:W-:Y:S01]  /*1c190*/  R2UR UR7, R5 ;  /* 0x00000000050772ca */ /* 0x000fe200000e0000 */
[----:B------:R-:W-:Y:S02]  /*1c1a0*/  WARPGROUP.DEPBAR.LE gsb0, 0x0 ;  /* 0x00008000000079c5 */ /* 0x000fe40000010000 */
[----:B------:R-:W-:-:S15]  /*1c1b0*/  WARPGROUP.ARRIVE ;  /* 0x00000000000079c5 */ /* 0x000fde0000000000 */
[----:B------:R-:W-:-:S07]  /*1c1c0*/  NOP ;  /* 0x0000000000007918 */ /* 0x000fce0000000000 */
[----:B------:R-:W-:Y:S01]  /*1c1d0*/  HGMMA.64x256x16.F32.BF16 R24, R188, gdesc[UR4].tnspB, R24, gsb0 ;  /* 0x43e00004bc187df0 */ /* 0x000fe20008001818 */
[----:B------:R-:W-:Y:S02]  /*1c1e0*/  R2UR UR6, R2 ;  /* 0x00000000020672ca */ /* 0x000fe400000e0000 */
[----:B------:R-:W-:Y:S02]  /*1c1f0*/  R2UR UR7, R3 ;  /* 0x00000000030772ca */ /* 0x000fe400000e0000 */
[----:B------:R-:W-:-:S05]  /*1c200*/  IADD3 R2, R226, 0x1, -R4 ;  /* 0x00000001e2027810 */ /* 0x000fca0007ffe804 */
[----:B------:R-:W-:Y:S02]  /*1c210*/  IMAD.IADD R2, R2, 0x1, -R227 ;  /* 0x0000000102027824 */ /* 0x000fe400078e0ae3 */
[----:B--2---:R-:W-:Y:S01]  /*1c220*/  IMAD R5, R234, 0x80, R199 ;  /* 0x00000080ea057824 */ /* 0x004fe200078e02c7 */
[----:B------:R-:W-:Y:S02]  /*1c230*/  WARPGROUP.DEPBAR.LE gsb0, 0x0 ;  /* 0x00008000000079c5 */ /* 0x000fe40000010000 */
[----:B------:R-:W-:-:S13]  /*1c240*/  WARPGROUP.ARRIVE ;  /* 0x00000000000079c5 */ /* 0x000fda0000000000 */
[----:B------:R-:W-:Y:S03]  /*1c250*/  HGMMA.64x256x16.F32.BF16 R24, R184, gdesc[UR4].tnspB, R24, gsb0 ;  /* 0x43e00004b8187df0 */ /* 0x000fe60008001818 */
[----:B------:R-:W-:Y:S02]  /*1c260*/  WARPGROUP.DEPBAR.LE gsb0, 0x0 ;  /* 0x00008000000079c5 */ /* 0x000fe40000010000 */
[----:B------:R-:W-:Y:S01]  /*1c270*/  IMAD R186, R236, -0x2, R2 ;  /* 0xfffffffeecba7824 */ /* 0x000fe200078e0202 */
[----:B------:R0:W-:Y:S03]  /*1c280*/  @!P1 SYNCS.ARRIVE.TRANS64.RED.A1T0 RZ, [R233+URZ], RZ ;  /* 0x000000ffe9ff99a7 */ /* 0x0001e6000810043f */
[C---:B------:R-:W-:Y:S02]  /*1c290*/  VIADD R187, R186.reuse, UR5 ;  /* 0x00000005babb7c36 */ /* 0x040fe40008000000 */
[----:B------:R-:W-:-:S02]  /*1c2a0*/  VIADD R186, R186, UR4 ;  /* 0x00000004baba7c36 */ /* 0x000fc40008000000 */
[C---:B------:R-:W-:Y:S02]  /*1c2b0*/  IMAD.IADD R185, R5.reuse, 0x1, R187 ;  /* 0x0000000105b97824 */ /* 0x040fe400078e02bb */
[----:B------:R-:W-:Y:S01]  /*1c2c0*/  IMAD.IADD R184, R5, 0x1, R186 ;  /* 0x0000000105b87824 */ /* 0x000fe200078e02ba */
[----:B0-----:R-:W-:Y:S06]  /*1c2d0*/  @!P5 BRA `(.L_x_1619) ;  /* 0x000000000064d947 */ /* 0x001fec0003800000 */
[----:B------:R-:W-:Y:S01]  /*1c2e0*/  IADD3 R189, R5, R226, -R227 ;  /* 0x000000e205bd7210 */ /* 0x000fe20007ffe8e3 */
[----:B------:R-:W-:Y:S03]  /*1c2f0*/  BSSY B1, `(.L_x_1620) ;  /* 0x0000013000017945 */ /* 0x000fe60003800000 */
        /* <DEDUP_REMOVED lines=11> */
.L_x_1621:
[----:B------:R-:W-:Y:S01]  /*1c3b0*/  ULDC UR4, c[0x0][0x9e4] ;  /* 0x0002790000047ab9 */ /* 0x000fe20000000800 */
[----:B------:R-:W-:Y:S01]  /*1c3c0*/  IADD3 R189, R5, R226, -R227 ;  /* 0x000000e205bd7210 */ /* 0x000fe20007ffe8e3 */
[----:B------:R-:W-:-:S05]  /*1c3d0*/  IMAD.U32 R188, RZ, RZ, UR4 ;  /* 0x00000004ffbc7e24 */ /* 0x000fca000f8e00ff */
[----:B------:R-:W-:-:S13]  /*1c3e0*/  ISETP.NE.AND P2, PT, R188, 0x1, PT ;  /* 0x00000001bc00780c */ /* 0x000fda0003f45270 */
[----:B------:R-:W0:Y:S02]  /*1c3f0*/  @P2 LDC.64 R2, c[0x0][0x9e8] ;  /* 0x00027a00ff022b82 */ /* 0x000e240000000a00 */
[----:B0-----:R-:W-:-:S05]  /*1c400*/  @P2 IMAD.HI.U32 R2, R189, R2, RZ ;  /* 0x00000002bd022227 */ /* 0x001fca00078e00ff */
[----:B------:R-:W-:-:S07]  /*1c410*/  @P2 SHF.R.U32.HI R189, RZ, R3, R2 ;  /* 0x00000003ffbd2219 */ /* 0x000fce0000011602 */
.L_x_1622:
[----:B------:R-:W-:Y:S05]  /*1c420*/  BSYNC B1 ;  /* 0x0000000000017941 */ /* 0x000fea0003800000 */
.L_x_1620:
[----:B------:R-:W-:-:S04]  /*1c430*/  IMAD R189, R189, R188, -R4 ;  /* 0x000000bcbdbd7224 */ /* 0x000fc800078e0a04 */
[----:B------:R-:W-:-:S05]  /*1c440*/  IMAD R189, R236, -0x2, R189 ;  /* 0xfffffffeecbd7824 */ /* 0x000fca00078e02bd */
[----:B------:R-:W-:Y:S02]  /*1c450*/  VIMNMX R184, R184, R189, !PT ;  /* 0x000000bdb8b87248 */ /* 0x000fe40007fe0100 */
[----:B------:R-:W-:-:S07]  /*1c460*/  VIADDMNMX R185, R189, R188, R185, PT ;  /* 0x000000bcbdb97246 */ /* 0x000fce00038001b9 */
.L_x_1619:
        /* <DEDUP_REMOVED lines=55> */
[----:B------:R-:W-:Y:S01]  /*1c7e0*/  ULDC UR4, c[0x0][0x9e4] ;  /* 0x0002790000047ab9 */ /* 0x000fe20000000800 */
[----:B------:R-:W-:Y:S02]  /*1c7f0*/  VIADD R5, R5, 0x8 ;  /* 0x0000000805057836 */ /* 0x000fe40000000000 */
[----:B------:R-:W-:-:S03]  /*1c800*/  IMAD.U32 R184, RZ, RZ, UR4 ;  /* 0x00000004ffb87e24 */ /* 0x000fc6000f8e00ff */
[----:B------:R-:W-:Y:S02]  /*1c810*/  IADD3 R5, R5, R226, -R227 ;  /* 0x000000e205057210 */ /* 0x000fe40007ffe8e3 */
[----:B------:R-:W-:Y:S02]  /*1c820*/  ISETP.NE.AND P3, PT, R184, 0x1, PT ;  /* 0x00000001b800780c */ /* 0x000fe40003f65270 */
[----:B------:R-:W-:-:S11]  /*1c830*/  LOP3.LUT R5, RZ, R5, RZ, 0x33, !PT ;  /* 0x00000005ff057212 */ /* 0x000fd600078e33ff */
[----:B------:R-:W0:Y:S02]  /*1c840*/  @P3 LDC.64 R2, c[0x0][0x9e8] ;  /* 0x00027a00ff023b82 */ /* 0x000e240000000a00 */
[----:B0-----:R-:W-:-:S05]  /*1c850*/  @P3 IMAD.HI.U32 R2, R5, R2, RZ ;  /* 0x0000000205023227 */ /* 0x001fca00078e00ff */
[----:B------:R-:W-:-:S04]  /*1c860*/  @P3 SHF.R.U32.HI R5, RZ, R3, R2 ;  /* 0x00000003ff053219 */ /* 0x000fc80000011602 */
[----:B------:R-:W-:Y:S01]  /*1c870*/  LOP3.LUT R5, RZ, R5, RZ, 0x33, !PT ;  /* 0x00000005ff057212 */ /* 0x000fe200078e33ff */
[----:B------:R-:W-:Y:S06]  /*1c880*/  BRA `(.L_x_1626) ;  /* 0x00000000001c7947 */ /* 0x000fec0003800000 */
.L_x_1625:
[----:B------:R-:W-:Y:S01]  /*1c890*/  ULDC UR4, c[0x0][0x9e4] ;  /* 0x0002790000047ab9 */ /* 0x000fe20000000800 */
[----:B------:R-:W-:Y:S02]  /*1c8a0*/  IMAD.MOV.U32 R5, RZ, RZ, R232 ;  /* 0x000000ffff057224 */ /* 0x000fe400078e00e8 */
[----:B------:R-:W-:-:S05]  /*1c8b0*/  IMAD.U32 R184, RZ, RZ, UR4 ;  /* 0x00000004ffb87e24 */ /* 0x000fca000f8e00ff */
[----:B------:R-:W-:-:S13]  /*1c8c0*/  ISETP.NE.AND P3, PT, R184, 0x1, PT ;  /* 0x00000001b800780c */ /* 0x000fda0003f65270 */
[----:B------:R-:W0:Y:S02]  /*1c8d0*/  @P3 LDC.64 R2, c[0x0][0x9e8] ;  /* 0x00027a00ff023b82 */ /* 0x000e240000000a00 */
[----:B0-----:R-:W-:-:S05]  /*1c8e0*/  @P3 IMAD.HI.U32 R2, R232, R2, RZ ;  /* 0x00000002e8023227 */ /* 0x001fca00078e00ff */
[----:B------:R-:W-:-:S07]  /*1c8f0*/  @P3 SHF.R.U32.HI R5, RZ, R3, R2 ;  /* 0x00000003ff053219 */ /* 0x000fce0000011602 */
.L_x_1626:
[----:B------:R-:W-:Y:S05]  /*1c900*/  BSYNC B1 ;  /* 0x0000000000017941 */ /* 0x000fea0003800000 */
.L_x_1624:
[----:B------:R-:W-:-:S04]  /*1c910*/  IMAD R4, R5, R184, -R4 ;  /* 0x000000b805047224 */ /* 0x000fc800078e0a04 */
[----:B------:R-:W-:-:S05]  /*1c920*/  IMAD R4, R236, -0x2, R4 ;  /* 0xfffffffeec047824 */ /* 0x000fca00078e0204 */
[----:B------:R-:W-:Y:S02]  /*1c930*/  VIMNMX R186, R186, R4, !PT ;  /* 0x00000004baba7248 */ /* 0x000fe40007fe0100 */
[----:B------:R-:W-:-:S07]  /*1c940*/  VIADDMNMX R187, R4, R184, R187, PT ;  /* 0x000000b804bb7246 */ /* 0x000fce00038001bb */
.L_x_1623:
        /* <DEDUP_REMOVED lines=8> */
[C---:B------:R-:W-:Y:S01]  /*1c9d0*/  ISETP.LT.OR P6, PT, R187.reuse, 0xa, P6 ;  /* 0x0000000abb00780c */ /* 0x040fe200037c1670 */
[----:B------:R-:W-:Y:S01]  /*1c9e0*/  IMAD.MOV.U32 R234, RZ, RZ, R200 ;  /* 0x000000ffffea7224 */ /* 0x000fe200078e00c8 */
        /* <DEDUP_REMOVED lines=22> */
[----:B------:R-:W-:Y:S02]  /*1cb50*/  FMNMX.FTZ R4, R154, R201, !PT ;  /* 0x000000c99a047209 */ /* 0x000fe40007810000 */
[----:B------:R-:W-:Y:S02]  /*1cb60*/  FMNMX.FTZ R0, R169, R0, !PT ;  /* 0x00000000a9007209 */ /* 0x000fe40007810000 */
[----:B------:R-:W-:Y:S02]  /*1cb70*/  ISETP.GT.AND P4, PT, R186, 0x10, P2 ;  /* 0x00000010ba00780c */ /* 0x000fe40001784270 */
[----:B------:R-:W-:-:S02]  /*1cb80*/  FMNMX.FTZ R0, R172, R0, !PT ;  /* 0x00000000ac007209 */ /* 0x000fc40007810000 */
[----:B------:R-:W-:Y:S02]  /*1cb90*/  FMNMX.FTZ R4, R155, R4, !PT ;  /* 0x000000049b047209 */ /* 0x000fe40007810000 */
[----:B------:R-:W-:Y:S02]  /*1cba0*/  FMNMX.FTZ R0, R173, R0, !PT ;  /* 0x00000000ad007209 */ /* 0x000fe40007810000 */
[----:B------:R-:W-:Y:S02]  /*1cbb0*/  ISETP.LT.OR P4, PT, R187, 0x11, P4 ;  /* 0x00000011bb00780c */ /* 0x000fe40002781670 */
[----:B------:R-:W-:Y:S02]  /*1cbc0*/  FMNMX.FTZ R0, R176, R0, !PT ;  /* 0x00000000b0007209 */ /* 0x000fe40007810000 */
[----:B------:R-:W-:Y:S02]  /*1cbd0*/  FSEL R162, R162, -INF , !P4 ;  /* 0xff800000a2a27808 */ /* 0x000fe40006000000 */
[----:B------:R-:W-:-:S02]  /*1cbe0*/  FMNMX.FTZ R0, R177, R0, !PT ;  /* 0x00000000b1007209 */ /* 0x000fc40007810000 */
[----:B------:R-:W-:Y:S02]  /*1cbf0*/  ISETP.GT.AND P4, PT, R186, 0x19, P2 ;  /* 0x00000019ba00780c */ /* 0x000fe40001784270 */
[----:B------:R-:W-:Y:S02]  /*1cc00*/  FMNMX.FTZ R0, R180, R0, !PT ;  /* 0x00000000b4007209 */ /* 0x000fe40007810000 */
[----:B------:R-:W-:Y:S02]  /*1cc10*/  ISETP.LT.OR P4, PT, R187, 0x1a, P4 ;  /* 0x0000001abb00780c */ /* 0x000fe40002781670 */
[----:B------:R-:W-:Y:S02]  /*1cc20*/  FMNMX.FTZ R0, R181, R0, !PT ;  /* 0x00000000b5007209 */ /* 0x000fe40007810000 */
[----:B------:R-:W-:Y:S02]  /*1cc30*/  FSEL R167, R167, -INF , !P4 ;  /* 0xff800000a7a77808 */ /* 0x000fe40006000000 */
[C---:B------:R-:W-:Y:S01]  /*1cc40*/  ISETP.GT.AND P4, PT, R186.reuse, 0x28, P2 ;  /* 0x00000028ba00780c */ /* 0x040fe20001784270 */
[----:B------:R-:W0:Y:S01]  /*1cc50*/  SHFL.BFLY PT, R2, R0, 0x2, 0x1f ;  /* 0x0c401f0000027f89 */ /* 0x000e2200000e0000 */
[----:B------:R-:W-:-:S02]  /*1cc60*/  ISETP.GT.AND P6, PT, R186, 0x38, P2 ;  /* 0x00000038ba00780c */ /* 0x000fc400017c4270 */
[C---:B------:R-:W-:Y:S02]  /*1cc70*/  ISETP.LT.OR P4, PT, R187.reuse, 0x29, P4 ;  /* 0x00000029bb00780c */ /* 0x040fe40002781670 */
[C---:B------:R-:W-:Y:S02]  /*1cc80*/  ISETP.LT.OR P6, PT, R187.reuse, 0x39, P6 ;  /* 0x00000039bb00780c */ /* 0x040fe400037c1670 */
[----:B------:R-:W-:Y:S02]  /*1cc90*/  FSEL R174, R174, -INF , !P4 ;  /* 0xff800000aeae7808 */ /* 0x000fe40006000000 */
[----:B------:R-:W-:Y:S02]  /*1cca0*/  ISETP.GT.AND P4, PT, R186, 0x30, P2 ;  /* 0x00000030ba00780c */ /* 0x000fe40001784270 */
[----:B------:R-:W-:Y:S02]  /*1ccb0*/  FSEL R182, R182, -INF , !P6 ;  /* 0xff800000b6b67808 */ /* 0x000fe40007000000 */
[----:B------:R-:W-:-:S04]  /*1ccc0*/  ISETP.LT.OR P4, PT, R187, 0x31, P4 ;  /* 0x00000031bb00780c */ /* 0x000fc80002781670 */
        /* <DEDUP_REMOVED lines=10> */
[----:B------:R-:W-:Y:S02]  /*1cd70*/  IMAD.MOV.U32 R231, RZ, RZ, R5 ;  /* 0x000000ffffe77224 */ /* 0x000fe400078e0005 */
[-CC-:B------:R-:W-:Y:S01]  /*1cd80*/  FFMA.FTZ R152, R152, R3.reuse, -R0.reuse ;  /* 0x0000000398987223 */ /* 0x180fe20000010800 */
[----:B------:R-:W-:Y:S01]  /*1cd90*/  ISETP.LT.OR P3, PT, R187, 0x9, P3 ;  /* 0x00000009bb00780c */ /* 0x000fe20001f61670 */
[-CC-:B------:R-:W-:Y:S01]  /*1cda0*/  FFMA.FTZ R153, R153, R3.reuse, -R0.reuse ;  /* 0x0000000399997223 */ /* 0x180fe20000010800 */
[-C--:B------:R-:W-:Y:S01]  /*1cdb0*/  FMUL.FTZ R2, R2, R3.reuse ;  /* 0x0000000302027220 */ /* 0x080fe20000410000 */
[-CC-:B------:R-:W-:Y:S01]  /*1cdc0*/  FFMA.FTZ R156, R156, R3.reuse, -R0.reuse ;  /* 0x000000039c9c7223 */ /* 0x180fe20000010800 */
[----:B------:R-:W-:Y:S01]  /*1cdd0*/  FSEL R158, R158, -INF , !P3 ;  /* 0xff8000009e9e7808 */ /* 0x000fe20005800000 */
[-CC-:B------:R-:W-:Y:S01]  /*1cde0*/  FFMA.FTZ R157, R157, R3.reuse, -R0.reuse ;  /* 0x000000039d9d7223 */ /* 0x180fe20000010800 */
[----:B------:R-:W-:Y:S01]  /*1cdf0*/  ISETP.GT.AND P3, PT, R186, 0x11, P2 ;  /* 0x00000011ba00780c */ /* 0x000fe20001764270 */
[-CC-:B------:R-:W-:Y:S01]  /*1ce00*/  FFMA.FTZ R160, R160, R3.reuse, -R0.reuse ;  /* 0x00000003a0a07223 */ /* 0x180fe20000010800 */
[----:B------:R-:W-:Y:S01]  /*1ce10*/  FMNMX.FTZ R4, R158, R4, !PT ;  /* 0x000000049e047209 */ /* 0x000fe20007810000 */
[-CC-:B------:R-:W-:Y:S01]  /*1ce20*/  FFMA.FTZ R161, R161, R3.reuse, -R0.reuse ;  /* 0x00000003a1a17223 */ /* 0x180fe20000010800 */
[----:B------:R-:W-:Y:S01]  /*1ce30*/  ISETP.LT.OR P3, PT, R187, 0x12, P3 ;  /* 0x00000012bb00780c */ /* 0x000fe20001f61670 */
[-CC-:B------:R-:W-:Y:S01]  /*1ce40*/  FFMA.FTZ R164, R164, R3.reuse, -R0.reuse ;  /* 0x00000003a4a47223 */ /* 0x180fe20000010800 */
[----:B------:R-:W-:Y:S01]  /*1ce50*/  FMNMX.FTZ R4, R159, R4, !PT ;  /* 0x000000049f047209 */ /* 0x000fe20007810000 */
[-CC-:B------:R-:W-:Y:S01]  /*1ce60*/  FFMA.FTZ R165, R165, R3.reuse, -R0.reuse ;  /* 0x00000003a5a57223 */ /* 0x180fe20000010800 */
[----:B------:R-:W-:Y:S01]  /*1ce70*/  FSEL R163, R163, -INF , !P3 ;  /* 0xff800000a3a37808 */ /* 0x000fe20005800000 */
[-CC-:B------:R-:W-:Y:S01]  /*1ce80*/  FFMA.FTZ R168, R168, R3.reuse, -R0.reuse ;  /* 0x00000003a8a87223 */ /* 0x180fe20000010800 */
[----:B------:R-:W-:Y:S01]  /*1ce90*/  FMNMX.FTZ R4, R162, R4, !PT ;  /* 0x00000004a2047209 */ /* 0x000fe20007810000 */
        /* <DEDUP_REMOVED lines=12> */
[----:B------:R-:W-:Y:S01]  /*1cf60*/  FFMA.FTZ R181, R181, R3, -R0 ;  /* 0x00000003b5b57223 */ /* 0x000fe20000010800 */
[----:B------:R-:W-:Y:S01]  /*1cf70*/  ISETP.GT.AND P3, PT, R186, 0x29, P2 ;  /* 0x00000029ba00780c */ /* 0x000fe20001764270 */
[----:B------:R-:W-:Y:S01]  /*1cf80*/  MUFU.EX2 R152, R152 ;  /* 0x0000009800987308 */ /* 0x000fe20000000800 */
[----:B------:R-:W-:-:S02]  /*1cf90*/  FMNMX.FTZ R4, R170, R4, !PT ;  /* 0x00000004aa047209 */ /* 0x000fc40007810000 */
[----:B------:R-:W-:Y:S02]  /*1cfa0*/  ISETP.LT.OR P3, PT, R187, 0x2a, P3 ;  /* 0x0000002abb00780c */ /* 0x000fe40001f61670 */
[----:B------:R-:W-:Y:S02]  /*1cfb0*/  FMNMX.FTZ R4, R171, R4, !PT ;  /* 0x00000004ab047209 */ /* 0x000fe40007810000 */
[----:B------:R-:W-:Y:S01]  /*1cfc0*/  FSEL R175, R175, -INF , !P3 ;  /* 0xff800000afaf7808 */ /* 0x000fe20005800000 */
[----:B------:R-:W0:Y:S01]  /*1cfd0*/  MUFU.EX2 R0, R2 ;  /* 0x0000000200007308 */ /* 0x000e220000000800 */
[----:B------:R-:W-:Y:S02]  /*1cfe0*/  ISETP.GT.AND P3, PT, R186, 0x31, P2 ;  /* 0x00000031ba00780c */ /* 0x000fe40001764270 */
[----:B------:R-:W-:Y:S02]  /*1cff0*/  FMNMX.FTZ R4, R174, R4, !PT ;  /* 0x00000004ae047209 */ /* 0x000fe40007810000 */
[----:B------:R-:W-:-:S02]  /*1d000*/  ISETP.LT.OR P3, PT, R187, 0x32, P3 ;  /* 0x00000032bb00780c */ /* 0x000fc40001f61670 */
[----:B------:R-:W-:Y:S01]  /*1d010*/  FMNMX.FTZ R4, R175, R4, !PT ;  /* 0x00000004af047209 */ /* 0x000fe20007810000 */
[----:B------:R-:W1:Y:S01]  /*1d020*/  MUFU.EX2 R153, R153 ;  /* 0x0000009900997308 */ /* 0x000e620000000800 */
[----:B------:R-:W-:Y:S02]  /*1d030*/  ISETP.GT.AND P2, PT, R186, 0x39, P2 ;  /* 0x00000039ba00780c */ /* 0x000fe40001744270 */
[----:B------:R-:W-:Y:S02]  /*1d040*/  FSEL R179, R179, -INF , !P3 ;  /* 0xff800000b3b37808 */ /* 0x000fe40005800000 */
[----:B------:R-:W-:Y:S02]  /*1d050*/  FMNMX.FTZ R4, R178, R4, !PT ;  /* 0x00000004b2047209 */ /* 0x000fe40007810000 */
[----:B------:R-:W-:Y:S01]  /*1d060*/  ISETP.LT.OR P2, PT, R187, 0x3a, P2 ;  /* 0x0000003abb00780c */ /* 0x000fe20001741670 */
[----:B------:R-:W3:Y:S01]  /*1d070*/  MUFU.EX2 R156, R156 ;  /* 0x0000009c009c7308 */ /* 0x000ee20000000800 */
[----:B------:R-:W-:Y:S01]  /*1d080*/  FMNMX.FTZ R4, R179, R4, !PT ;  /* 0x00000004b3047209 */ /* 0x000fe20007810000 */
[----:B0-----:R-:W-:Y:S01]  /*1d090*/  FFMA.FTZ R2, R0, R230, R152 ;  /* 0x000000e600027223 */ /* 0x001fe20000010098 */
[----:B------:R-:W-:-:S02]  /*1d0a0*/  FSEL R183, R183, -INF , !P2 ;  /* 0xff800000b7b77808 */ /* 0x000fc40005000000 */
[----:B------:R-:W-:-:S03]  /*1d0b0*/  FMNMX.FTZ R4, R182, R4, !PT ;  /* 0x00000004b6047209 */ /* 0x000fc60007810000 */
[----:B------:R-:W0:Y:S01]  /*1d0c0*/  MUFU.EX2 R157, R157 ;  /* 0x0000009d009d7308 */ /* 0x000e220000000800 */
[C---:B-1----:R-:W-:Y:S01]  /*1d0d0*/  F2FP.BF16.F32.PACK_AB R196, R153.reuse, R152 ;  /* 0x0000009899c4723e */ /* 0x042fe200000010ff */
[----:B------:R-:W-:Y:S01]  /*1d0e0*/  FADD.FTZ R2, R153, R2 ;  /* 0x0000000299027221 */ /* 0x000fe20000010000 */
[----:B------:R-:W-:-:S05]  /*1d0f0*/  FMNMX.FTZ R152, R183, R4, !PT ;  /* 0x00000004b7987209 */ /* 0x000fca0007810000 */
[----:B------:R-:W1:Y:S01]  /*1d100*/  SHFL.BFLY PT, R4, R152, 0x2, 0x1f ;  /* 0x0c401f0098047f89 */ /* 0x000e6200000e0000 */
[----:B------:R-:W4:Y:S01]  /*1d110*/  MUFU.EX2 R160, R160 ;  /* 0x000000a000a07308 */ /* 0x000f220000000800 */
[----:B---3--:R-:W-:-:S07]  /*1d120*/  FADD.FTZ R2, R156, R2 ;  /* 0x000000029c027221 */ /* 0x008fce0000010000 */
[----:B------:R-:W3:Y:S01]  /*1d130*/  MUFU.EX2 R161, R161 ;  /* 0x000000a100a17308 */ /* 0x000ee20000000800 */
[C---:B0-----:R-:W-:Y:S01]  /*1d140*/  FADD.FTZ R2, R157.reuse, R2 ;  /* 0x000000029d027221 */ /* 0x041fe20000010000 */
[----:B------:R-:W-:-:S06]  /*1d150*/  F2FP.BF16.F32.PACK_AB R198, R157, R156 ;  /* 0x0000009c9dc6723e */ /* 0x000fcc00000010ff */
[----:B------:R-:W0:Y:S01]  /*1d160*/  MUFU.EX2 R164, R164 ;  /* 0x000000a400a47308 */ /* 0x000e220000000800 */
[----:B----4-:R-:W-:Y:S01]  /*1d170*/  FADD.FTZ R2, R160, R2 ;  /* 0x00000002a0027221 */ /* 0x010fe20000010000 */
[----:B-1----:R-:W-:-:S06]  /*1d180*/  FMNMX.FTZ R152, R152, R4, !PT ;  /* 0x0000000498987209 */ /* 0x002fcc0007810000 */
[----:B------:R-:W1:Y:S01]  /*1d190*/  MUFU.EX2 R165, R165 ;  /* 0x000000a500a57308 */ /* 0x000e620000000800 */
[C---:B---3--:R-:W-:Y:S01]  /*1d1a0*/  FADD.FTZ R2, R161.reuse, R2 ;  /* 0x00000002a1027221 */ /* 0x048fe20000010000 */
[----:B------:R-:W-:Y:S01]  /*1d1b0*/  F2FP.BF16.F32.PACK_AB R192, R161, R160 ;  /* 0x000000a0a1c0723e */ /* 0x000fe200000010ff */
[----:B------:R-:W3:Y:S05]  /*1d1c0*/  SHFL.BFLY PT, R4, R152, 0x1, 0x1f ;  /* 0x0c201f0098047f89 */ /* 0x000eea00000e0000 */
[----:B------:R-:W4:Y:S01]  /*1d1d0*/  MUFU.EX2 R168, R168 ;  /* 0x000000a800a87308 */ /* 0x000f220000000800 */
[----:B0-----:R-:W-:-:S07]  /*1d1e0*/  FADD.FTZ R2, R164, R2 ;  /* 0x00000002a4027221 */ /* 0x001fce0000010000 */
[----:B------:R-:W0:Y:S01]  /*1d1f0*/  MUFU.EX2 R169, R169 ;  /* 0x000000a900a97308 */ /* 0x000e220000000800 */
[C---:B-1----:R-:W-:Y:S01]  /*1d200*/  FADD.FTZ R2, R165.reuse, R2 ;  /* 0x00000002a5027221 */ /* 0x042fe20000010000 */
[----:B------:R-:W-:-:S06]  /*1d210*/  F2FP.BF16.F32.PACK_AB R194, R165, R164 ;  /* 0x000000a4a5c2723e */ /* 0x000fcc00000010ff */
[----:B------:R-:W1:Y:S01]  /*1d220*/  MUFU.EX2 R172, R172 ;  /* 0x000000ac00ac7308 */ /* 0x000e620000000800 */
[----:B----4-:R-:W-:Y:S01]  /*1d230*/  FADD.FTZ R156, R168, R2 ;  /* 0x00000002a89c7221 */ /* 0x010fe20000010000 */
[----:B---3--:R-:W-:-:S04]  /*1d240*/  FMNMX.FTZ R4, R152, R4, !PT ;  /* 0x0000000498047209 */ /* 0x008fc80007810000 */
[C---:B------:R-:W-:Y:S01]  /*1d250*/  FSETP.NEU.FTZ.AND P2, PT, R4.reuse, -INF , PT ;  /* 0xff8000000400780b */ /* 0x040fe20003f5d000 */
[CC--:B------:R-:W-:Y:S01]  /*1d260*/  FMUL.FTZ R152, R4.reuse, R3.reuse ;  /* 0x0000000304987220 */ /* 0x0c0fe20000410000 */
[----:B------:R-:W3:Y:S01]  /*1d270*/  MUFU.EX2 R173, R173 ;  /* 0x000000ad00ad7308 */ /* 0x000ee20000000800 */
[C---:B0-----:R-:W-:Y:S01]  /*1d280*/  FADD.FTZ R156, R169.reuse, R156 ;  /* 0x0000009ca99c7221 */ /* 0x041fe20000010000 */
[----:B------:R-:W-:Y:S02]  /*1d290*/  FSEL R153, R4, RZ, P2 ;  /* 0x000000ff04997208 */ /* 0x000fe40001000000 */
[----:B------:R-:W-:Y:S02]  /*1d2a0*/  FSEL R152, R152, RZ, P2 ;  /* 0x000000ff98987208 */ /* 0x000fe40001000000 */
[----:B------:R-:W-:Y:S01]  /*1d2b0*/  F2FP.BF16.F32.PACK_AB R188, R169, R168 ;  /* 0x000000a8a9bc723e */ /* 0x000fe200000010ff */
[----:B------:R-:W-:Y:S01]  /*1d2c0*/  FADD.FTZ R153, -R153, R201 ;  /* 0x000000c999997221 */ /* 0x000fe20000010100 */
[----:B------:R-:W0:Y:S01]  /*1d2d0*/  MUFU.EX2 R176, R176 ;  /* 0x000000b000b07308 */ /* 0x000e220000000800 */
[-CC-:B------:R-:W-:Y:S01]  /*1d2e0*/  FFMA.FTZ R154, R154, R3.reuse, -R152.reuse ;  /* 0x000000039a9a7223 */ /* 0x180fe20000010898 */
[-CC-:B------:R-:W-:Y:S01]  /*1d2f0*/  FFMA.FTZ R155, R155, R3.reuse, -R152.reuse ;  /* 0x000000039b9b7223 */ /* 0x180fe20000010898 */
[-C--:B------:R-:W-:Y:S01]  /*1d300*/  FMUL.FTZ R153, R153, R3.reuse ;  /* 0x0000000399997220 */ /* 0x080fe20000410000 */
        /* <DEDUP_REMOVED lines=15> */
[----:B------:R-:W-:Y:S01]  /*1d400*/  FFMA.FTZ R152, R183, R3, -R152 ;  /* 0x00000003b7987223 */ /* 0x000fe20000010898 */
[----:B-1----:R-:W-:Y:S01]  /*1d410*/  FADD.FTZ R156, R172, R156 ;  /* 0x0000009cac9c7221 */ /* 0x002fe20000010000 */
[C---:B--2---:R-:W-:Y:S01]  /*1d420*/  ISETP.GT.AND P2, PT, R204.reuse, R233, PT ;  /* 0x000000e9cc00720c */ /* 0x044fe20003f44270 */
[----:B------:R-:W-:Y:S01]  /*1d430*/  VIADD R204, R204, 0xffffffff ;  /* 0xffffffffcccc7836 */ /* 0x000fe20000000000 */
[C---:B---3--:R-:W-:Y:S01]  /*1d440*/  F2FP.BF16.F32.PACK_AB R190, R173.reuse, R172 ;  /* 0x000000acadbe723e */ /* 0x048fe200000010ff */
[----:B------:R-:W1:Y:S01]  /*1d450*/  MUFU.EX2 R155, R155 ;  /* 0x0000009b009b7308 */ /* 0x000e620000000800 */
[----:B------:R-:W-:Y:S01]  /*1d460*/  FADD.FTZ R156, R173, R156 ;  /* 0x0000009cad9c7221 */ /* 0x000fe20000010000 */
[----:B------:R-:W-:-:S03]  /*1d470*/  IMAD.MOV.U32 R201, RZ, RZ, R4 ;  /* 0x000000ffffc97224 */ /* 0x000fc600078e0004 */
[----:B0-----:R-:W-:-:S03]  /*1d480*/  FADD.FTZ R153, R176, R156 ;  /* 0x0000009cb0997221 */ /* 0x001fc60000010000 */
[----:B------:R-:W0:Y:S01]  /*1d490*/  MUFU.EX2 R158, R158 ;  /* 0x0000009e009e7308 */ /* 0x000e220000000800 */
[----:B----4-:R-:W-:-:S07]  /*1d4a0*/  FFMA.FTZ R229, R2, R229, R154 ;  /* 0x000000e502e57223 */ /* 0x010fce000001009a */
        /* <DEDUP_REMOVED lines=34> */
[C---:B0-----:R-:W-:Y:S01]  /*1d6d0*/  FADD.FTZ R229, R179.reuse, R229 ;  /* 0x000000e5b3e57221 */ /* 0x041fe20000010000 */
[----:B------:R-:W-:-:S06]  /*1d6e0*/  F2FP.BF16.F32.PACK_AB R185, R179, R178 ;  /* 0x000000b2b3b9723e */ /* 0x000fcc00000010ff */
[----:B------:R-:W0:Y:S01]  /*1d6f0*/  MUFU.EX2 R181, R181 ;  /* 0x000000b500b57308 */ /* 0x000e220000000800 */
[----:B--2---:R-:W-:-:S07]  /*1d700*/  FADD.FTZ R153, R180, R153 ;  /* 0x00000099b4997221 */ /* 0x004fce0000010000 */
[----:B------:R-:W2:Y:S01]  /*1d710*/  MUFU.EX2 R152, R152 ;  /* 0x0000009800987308 */ /* 0x000ea20000000800 */
[----:B-1----:R-:W-:Y:S01]  /*1d720*/  FADD.FTZ R229, R182, R229 ;  /* 0x000000e5b6e57221 */ /* 0x002fe20000010000 */
[C---:B0-----:R-:W-:Y:S01]  /*1d730*/  FADD.FTZ R230, R181.reuse, R153 ;  /* 0x00000099b5e67221 */ /* 0x041fe20000010000 */
[----:B------:R-:W-:Y:S02]  /*1d740*/  F2FP.BF16.F32.PACK_AB R186, R181, R180 ;  /* 0x000000b4b5ba723e */ /* 0x000fe400000010ff */
[C---:B--2---:R-:W-:Y:S01]  /*1d750*/  FADD.FTZ R229, R152.reuse, R229 ;  /* 0x000000e598e57221 */ /* 0x044fe20000010000 */
[----:B------:R-:W-:Y:S01]  /*1d760*/  F2FP.BF16.F32.PACK_AB R187, R152, R182 ;  /* 0x000000b698bb723e */ /* 0x000fe200000010ff */
[----:B------:R-:W-:Y:S06]  /*1d770*/  @P2 BRA `(.L_x_1627) ;  /* 0xffffffd400542947 */ /* 0x000fec000383ffff */
.L_x_1608:
[----:B------:R-:W-:Y:S05]  /*1d780*/  BSYNC B0 ;  /* 0x0000000000007941 */ /* 0x000fea0003800000 */
.L_x_1607:
        /* <DEDUP_REMOVED lines=131> */
.L_x_1628:
[----:B------:R-:W-:Y:S01]  /*1dfc0*/  IMAD R11, R200, 0x8, R16 ;  /* 0x00000008c80b7824 */ /* 0x000fe200078e0210 */
[----:B------:R-:W-:-:S04]  /*1dfd0*/  SHF.L.U32 R2, R205, 0x1f, RZ ;  /* 0x0000001fcd027819 */ /* 0x000fc800000006ff */
[----:B------:R0:W1:Y:S01]  /*1dfe0*/  SYNCS.PHASECHK.TRANS64.TRYWAIT P2, [R11+URZ+0x30850], R2 ;  /* 0x030850020b0075a7 */ /* 0x000062000804017f */
[----:B------:R-:W-:Y:S05]  /*1dff0*/  @!P0 BRA `(.L_x_1629) ;  /* 0x0000000000048947 */ /* 0x000fea0003800000 */
[----:B------:R-:W-:Y:S01]  /*1e000*/  BPT.TRAP 0x1 ;  /* 0x000000040000795c */ /* 0x000fe20000300000 */
.L_x_1629:
        /* <DEDUP_REMOVED lines=9> */
.L_x_1631:
[----:B------:R-:W-:Y:S05]  /*1e0a0*/  BSYNC B0 ;  /* 0x0000000000007941 */ /* 0x000fea0003800000 */
.L_x_1630:
[----:B------:R-:W-:Y:S01]  /*1e0b0*/  IMAD.MOV.U32 R6, RZ, RZ, R0 ;  /* 0x000000ffff067224 */ /* 0x000fe200078e0000 */
[----:B------:R-:W2:Y:S01]  /*1e0c0*/  LDL.LU R16, [R1+0x70] ;  /* 0x0000700001107983 */ /* 0x000ea20000300800 */
[----:B------:R-:W-:Y:S01]  /*1e0d0*/  IMAD.MOV.U32 R7, RZ, RZ, 0x40000040 ;  /* 0x40000040ff077424 */ /* 0x000fe200078e00ff */
[----:B------:R-:W-:Y:S01]  /*1e0e0*/  WARPGROUP.ARRIVE ;  /* 0x00000000000079c5 */ /* 0x000fe20000000000 */
[----:B------:R-:W-:Y:S01]  /*1e0f0*/  VIADD R200, R200, 0x1 ;  /* 0x00000001c8c87836 */ /* 0x000fe20000000000 */
[----:B------:R-:W-:Y:S01]  /*1e100*/  R2UR UR6, R6 ;  /* 0x00000000060672ca */ /* 0x000fe200000e0000 */
[----:B------:R-:W-:Y:S01]  /*1e110*/  VIADD R6, R0, 0x80 ;  /* 0x0000008000067836 */ /* 0x000fe20000000000 */
[----:B------:R-:W-:Y:S01]  /*1e120*/  R2UR UR7, R7 ;  /* 0x00000000070772ca */ /* 0x000fe200000e0000 */
[----:B------:R-:W-:Y:S01]  /*1e130*/  IMAD.MOV.U32 R7, RZ, RZ, 0x40000040 ;  /* 0x40000040ff077424 */ /* 0x000fe200078e00ff */
[----:B01----:R-:W0:Y:S01]  /*1e140*/  SHFL.BFLY PT, R2, R229, 0x2, 0x1f ;  /* 0x0c401f00e5027f89 */ /* 0x003e2200000e0000 */
[----:B------:R-:W-:Y:S01]  /*1e150*/  ISETP.NE.AND P2, PT, R200, 0x2, PT ;  /* 0x00000002c800780c */ /* 0x000fe20003f45270 */
[----:B------:R-:W-:-:S03]  /*1e160*/  @!P1 VIADD R11, R11, 0x30860 ;  /* 0x000308600b0b9836 */ /* 0x000fc60000000000 */
[----:B------:R-:W-:Y:S02]  /*1e170*/  SEL R200, R200, RZ, P2 ;  /* 0x000000ffc8c87207 */ /* 0x000fe40001000000 */
[----:B------:R-:W-:-:S04]  /*1e180*/  @!P1 PRMT R11, RZ, 0x654, R11 ;  /* 0x00000654ff0b9816 */ /* 0x000fc8000000000b */
[----:B------:R-:W-:Y:S01]  /*1e190*/  HGMMA.64x256x16.F32.BF16 R24, R196, gdesc[UR4].tnspB, R24, gsb0 ;  /* 0x43e00004c4187df0 */ /* 0x000fe20008001818 */
[----:B------:R-:W-:Y:S01]  /*1e1a0*/  R2UR UR6, R6 ;  /* 0x00000000060672ca */ /* 0x000fe200000e0000 */
[----:B------:R-:W-:Y:S01]  /*1e1b0*/  VIADD R6, R0, 0x100 ;  /* 0x0000010000067836 */ /* 0x000fe20000000000 */
[----:B------:R-:W-:Y:S01]  /*1e1c0*/  R2UR UR7, R7 ;  /* 0x00000000070772ca */ /* 0x000fe200000e0000 */
[----:B------:R-:W-:Y:S02]  /*1e1d0*/  IMAD.MOV.U32 R7, RZ, RZ, 0x40000040 ;  /* 0x40000040ff077424 */ /* 0x000fe400078e00ff */
[----:B0-----:R-:W-:-:S05]  /*1e1e0*/  FADD.FTZ R2, R2, R229 ;  /* 0x000000e502027221 */ /* 0x001fca0000010000 */
[----:B------:R-:W0:Y:S02]  /*1e1f0*/  SHFL.BFLY PT, R9, R2, 0x1, 0x1f ;  /* 0x0c201f0002097f89 */ /* 0x000e2400000e0000 */
[----:B0-----:R-:W-:Y:S01]  /*1e200*/  FADD.FTZ R13, R2, R9 ;  /* 0x00000009020d7221 */ /* 0x001fe20000010000 */
[----:B------:R-:W-:-:S04]  /*1e210*/  IMAD.MOV.U32 R2, RZ, RZ, -0x800000 ;  /* 0xff800000ff027424 */ /* 0x000fc800078e00ff */
[----:B------:R-:W-:-:S13]  /*1e220*/  FSETP.NE.FTZ.AND P3, PT, R13, RZ, PT ;  /* 0x000000ff0d00720b */ /* 0x000fda0003f75000 */
[----:B------:R-:W0:Y:S01]  /*1e230*/  @P3 MUFU.LG2 R10, R13 ;  /* 0x0000000d000a3308 */ /* 0x000e220000000c00 */
[----:B------:R-:W-:Y:S01]  /*1e240*/  @P3 FMUL.FTZ R14, R3, 0.69314718246459960938 ;  /* 0x3f317218030e3820 */ /* 0x000fe20000410000 */
[----:B------:R-:W-:Y:S02]  /*1e250*/  WARPGROUP.DEPBAR.LE gsb0, 0x0 ;  /* 0x00008000000079c5 */ /* 0x000fe40000010000 */
[----:B------:R-:W-:-:S06]  /*1e260*/  WARPGROUP.ARRIVE ;  /* 0x00000000000079c5 */ /* 0x000fcc0000000000 */
[----:B------:R-:W-:Y:S01]  /*1e270*/  HGMMA.64x256x16.F32.BF16 R24, R192, gdesc[UR4].tnspB, R24, gsb0 ;  /* 0x43e00004c0187df0 */ /* 0x000fe20008001818 */
[----:B------:R-:W-:Y:S01]  /*1e280*/  R2UR UR6, R6 ;  /* 0x00000000060672ca */ /* 0x000fe200000e0000 */
[----:B------:R-:W-:Y:S01]  /*1e290*/  VIADD R6, R0, 0x180 ;  /* 0x0000018000067836 */ /* 0x000fe20000000000 */
[----:B------:R-:W-:Y:S01]  /*1e2a0*/  R2UR UR7, R7 ;  /* 0x00000000070772ca */ /* 0x000fe200000e0000 */
[----:B------:R-:W-:Y:S02]  /*1e2b0*/  IMAD.MOV.U32 R7, RZ, RZ, 0x40000040 ;  /* 0x40000040ff077424 */ /* 0x000fe400078e00ff */
[----:B--2---:R-:W-:-:S05]  /*1e2c0*/  VIADD R16, R16, 0x1 ;  /* 0x0000000110107836 */ /* 0x004fca0000000000 */
[----:B------:R-:W-:Y:S01]  /*1e2d0*/  STL [R1+0x70], R16 ;  /* 0x0000701001007387 */ /* 0x000fe20000100800 */
[----:B------:R-:W-:Y:S02]  /*1e2e0*/  WARPGROUP.DEPBAR.LE gsb0, 0x0 ;  /* 0x00008000000079c5 */ /* 0x000fe40000010000 */
[----:B------:R-:W-:-:S14]  /*1e2f0*/  WARPGROUP.ARRIVE ;  /* 0x00000000000079c5 */ /* 0x000fdc0000000000 */
[----:B------:R-:W-:Y:S01]  /*1e300*/  HGMMA.64x256x16.F32.BF16 R24, R188, gdesc[UR4].tnspB, R24, gsb0 ;  /* 0x43e00004bc187df0 */ /* 0x000fe20008001818 */
[----:B------:R-:W-:Y:S02]  /*1e310*/  R2UR UR6, R6 ;  /* 0x00000000060672ca */ /* 0x000fe400000e0000 */
[----:B------:R-:W-:Y:S02]  /*1e320*/  R2UR UR7, R7 ;  /* 0x00000000070772ca */ /* 0x000fe400000e0000 */
[----:B------:R-:W1:Y:S02]  /*1e330*/  SHFL.BFLY PT, R7, R230, 0x2, 0x1f ;  /* 0x0c401f00e6077f89 */ /* 0x000e6400000e0000 */
[----:B-1----:R-:W-:-:S05]  /*1e340*/  FADD.FTZ R0, R7, R230 ;  /* 0x000000e607007221 */ /* 0x002fca0000010000 */
[----:B------:R-:W1:Y:S02]  /*1e350*/  SHFL.BFLY PT, R7, R0, 0x1, 0x1f ;  /* 0x0c201f0000077f89 */ /* 0x000e6400000e0000 */
[----:B-1----:R-:W-:Y:S01]  /*1e360*/  FADD.FTZ R12, R0, R7 ;  /* 0x00000007000c7221 */ /* 0x002fe20000010000 */
[----:B------:R-:W-:Y:S02]  /*1e370*/  CS2R R6, SRZ ;  /* 0x0000000000067805 */ /* 0x000fe4000001ff00 */
[----:B------:R-:W-:Y:S02]  /*1e380*/  SEL R0, RZ, 0x1, P2 ;  /* 0x00000001ff007807 */ /* 0x000fe40001000000 */
[----:B------:R-:W-:Y:S02]  /*1e390*/  FSETP.NE.FTZ.AND P0, PT, R12, RZ, PT ;  /* 0x000000ff0c00720b */ /* 0x000fe40003f15000 */
[----:B------:R-:W-:Y:S01]  /*1e3a0*/  @P3 MUFU.RCP R6, R13 ;  /* 0x0000000d00063308 */ /* 0x000fe20000001000 */
[----:B------:R-:W-:Y:S01]  /*1e3b0*/  LOP3.LUT R205, R205, R0, RZ, 0x3c, !PT ;  /* 0x00000000cdcd7212 */ /* 0x000fe200078e3cff */
[----:B------:R-:W-:-:S09]  /*1e3c0*/  IMAD.MOV.U32 R0, RZ, RZ, -0x800000 ;  /* 0xff800000ff007424 */ /* 0x000fd200078e00ff */
[----:B------:R-:W1:Y:S01]  /*1e3d0*/  @P0 MUFU.LG2 R9, R12 ;  /* 0x0000000c00090308 */ /* 0x000e620000000c00 */
[----:B------:R-:W-:Y:S01]  /*1e3e0*/  @P0 FMUL.FTZ R8, R3, 0.69314718246459960938 ;  /* 0x3f31721803080820 */ /* 0x000fe20000410000 */
[----:B0-----:R-:W-:-:S04]  /*1e3f0*/  @P3 FMUL.FTZ R3, R10, 0.69314718246459960938 ;  /* 0x3f3172180a033820 */ /* 0x001fc80000410000 */
[----:B------:R-:W-:Y:S02]  /*1e400*/  @P3 FFMA.FTZ R0, R14, R4, R3 ;  /* 0x000000040e003223 */ /* 0x000fe40000010003 */
[----:B------:R-:W0:Y:S01]  /*1e410*/  @P0 MUFU.RCP R7, R12 ;  /* 0x0000000c00070308 */ /* 0x000e220000001000 */
[----:B-1----:R-:W-:-:S04]  /*1e420*/  @P0 FMUL.FTZ R9, R9, 0.69314718246459960938 ;  /* 0x3f31721809090820 */ /* 0x002fc80000410000 */
[----:B------:R-:W-:Y:S01]  /*1e430*/  @P0 FFMA.FTZ R2, R8, R5, R9 ;  /* 0x0000000508020223 */ /* 0x000fe20000010009 */
[----:B------:R-:W-:Y:S01]  /*1e440*/  PLOP3.LUT P0, PT, PT, PT, PT, 0x8, 0x0 ;  /* 0x000000000000781c */ /* 0x000fe20003f0e170 */
[----:B------:R-:W-:Y:S02]  /*1e450*/  WARPGROUP.DEPBAR.LE gsb0, 0x0 ;  /* 0x00008000000079c5 */ /* 0x000fe40000010000 */
[----:B------:R-:W-:-:S06]  /*1e460*/  WARPGROUP.ARRIVE ;  /* 0x00000000000079c5 */ /* 0x000fcc0000000000 */
[----:B------:R-:W-:Y:S03]  /*1e470*/  HGMMA.64x256x16.F32.BF16 R24, R184, gdesc[UR4].tnspB, R24, gsb0 ;  /* 0x43e00004b8187df0 */ /* 0x000fe60008001818 */
[----:B------:R-:W-:Y:S02]  /*1e480*/  WARPGROUP.DEPBAR.LE gsb0, 0x0 ;  /* 0x00008000000079c5 */ /* 0x000fe40000010000 */
        /* <DEDUP_REMOVED lines=129> */
.L_x_1443:
[----:B------:R-:W0:Y:S08]  /*1eca0*/  S2UR UR5, SR_CgaCtaId ;  /* 0x00000000000579c3 */ /* 0x000e300000008800 */
[----:B------:R-:W-:Y:S06]  /*1ecb0*/  BAR.SYNC.DEFER_BLOCKING 0x5, 0x120 ;  /* 0x0144800000007b1d */ /* 0x000fec0000010000 */
[----:B------:R-:W-:Y:S01]  /*1ecc0*/  UMOV UR4, 0x400 ;  /* 0x0000040000047882 */ /* 0x000fe20000000000 */
[----:B------:R-:W-:Y:S01]  /*1ecd0*/  BSSY B0, `(.L_x_1633) ;  /* 0x0000295000007945 */ /* 0x000fe20003800000 */
[----:B0-----:R-:W-:-:S06]  /*1ece0*/  ULEA UR4, UR5, UR4, 0x18 ;  /* 0x0000000405047291 */ /* 0x001fcc000f8ec03f */
[----:B------:R-:W-:-:S05]  /*1ecf0*/  IMAD.U32 R16, RZ, RZ, UR4 ;  /* 0x00000004ff107e24 */ /* 0x000fca000f8e00ff */
[----:B------:R-:W0:Y:S04]  /*1ed00*/  LDS.128 R176, [R16+0x308d0] ;  /* 0x0308d00010b07984 */ /* 0x000e280000000c00 */
[----:B0-----:R0:W-:Y:S04]  /*1ed10*/  STL.64 [R1+0x10], R176 ;  /* 0x000010b001007387 */ /* 0x0011e80000100a00 */
[----:B------:R0:W-:Y:S01]  /*1ed20*/  STL.64 [R1+0x18], R178 ;  /* 0x000018b201007387 */ /* 0x0001e20000100a00 */
[----:B------:R-:W-:Y:S06]  /*1ed30*/  BAR.ARV 0x4, 0x120 ;  /* 0x0104800000007b1d */ /* 0x000fec0000002000 */
[----:B------:R-:W-:Y:S05]  /*1ed40*/  @P0 BRA `(.L_x_1634) ;  /* 0x0000001c00580947 */ /* 0x000fea0003800000 */
[----:B------:R-:W2:Y:S04]  /*1ed50*/  LDL R4, [R1+0xa8] ;  /* 0x0000a80001047983 */ /* 0x000ea80000100800 */
[----:B------:R-:W3:Y:S04]  /*1ed60*/  LDL R180, [R1+0x3c] ;  /* 0x00003c0001b47983 */ /* 0x000ee80000100800 */
[----:B0-----:R-:W3:Y:S04]  /*1ed70*/  LDL R178, [R1+0x64] ;  /* 0x0000640001b27983 */ /* 0x001ee80000100800 */
[----:B------:R-:W4:Y:S01]  /*1ed80*/  LDL R176, [R1+0x6c] ;  /* 0x00006c0001b07983 */ /* 0x000f220000100800 */
[----:B------:R-:W0:Y:S01]  /*1ed90*/  S2R R39, SR_SWINHI ;  /* 0x0000000000277919 */ /* 0x000e220000002f00 */
[----:B------:R-:W-:Y:S01]  /*1eda0*/  F2FP.BF16.F32.PACK_AB R5, R40, R5 ;  /* 0x000000052805723e */ /* 0x000fe200000010ff */
[----:B------:R-:W-:Y:S01]  /*1edb0*/  ULDC.64 UR4, c[0x0][0xbd8] ;  /* 0x0002f60000047ab9 */ /* 0x000fe20000000a00 */
[----:B------:R-:W-:-:S02]  /*1edc0*/  MOV R20, R16 ;  /* 0x0000001000147202 */ /* 0x000fc40000000f00 */
[----:B0-----:R-:W-:Y:S02]  /*1edd0*/  MOV R21, R39 ;  /* 0x0000002700157202 */ /* 0x001fe40000000f00 */
        /* <DEDUP_REMOVED lines=26> */
[----:B------:R-:W-:Y:S01]  /*1ef80*/  F2FP.BF16.F32.PACK_AB R147, R151, R150 ;  /* 0x000000969793723e */ /* 0x000fe200000010ff */
[----:B------:R-:W-:Y:S01]  /*1ef90*/  ULDC.64 UR6, c[0x0][0x208] ;  /* 0x0000820000067ab9 */ /* 0x000fe20000000a00 */
[----:B--2---:R-:W-:-:S03]  /*1efa0*/  IMAD.WIDE R142, R4, 0x2, R20 ;  /* 0x00000002048e7825 */ /* 0x004fc600078e0214 */
[C---:B------:R-:W-:Y:S02]  /*1efb0*/  IADD3 R58, P4, R142.reuse, 0x60, RZ ;  /* 0x000000608e3a7810 */ /* 0x040fe40007f9e0ff */
[----:B------:R-:W-:Y:S02]  /*1efc0*/  IADD3 R50, P1, R142, 0x20, RZ ;  /* 0x000000208e327810 */ /* 0x000fe40007f3e0ff */
[----:B------:R-:W-:Y:S02]  /*1efd0*/  LOP3.LUT R118, R58, 0x380, RZ, 0xc0, !PT ;  /* 0x000003803a767812 */ /* 0x000fe400078ec0ff */
[----:B------:R-:W-:Y:S01]  /*1efe0*/  IADD3 R102, P6, R142, 0x4020, RZ ;  /* 0x000040208e667810 */ /* 0x000fe20007fde0ff */
[----:B------:R-:W-:Y:S01]  /*1eff0*/  IMAD.X R51, RZ, RZ, R143, P1 ;  /* 0x000000ffff337224 */ /* 0x000fe200008e068f */
[----:B------:R-:W-:Y:S02]  /*1f000*/  SHF.R.U64 R118, R118, 0x3, RZ ;  /* 0x0000000376767819 */ /* 0x000fe400000012ff */
[----:B------:R-:W-:-:S02]  /*1f010*/  IADD3 R114, P1, R142, 0x8000, RZ ;  /* 0x000080008e727810 */ /* 0x000fc40007f3e0ff */
[----:B------:R-:W-:Y:S02]  /*1f020*/  IADD3 R54, P0, R142, 0x40, RZ ;  /* 0x000000408e367810 */ /* 0x000fe40007f1e0ff */
[----:B------:R-:W-:Y:S02]  /*1f030*/  LOP3.LUT R58, R118, R58, RZ, 0x3c, !PT ;  /* 0x0000003a763a7212 */ /* 0x000fe400078e3cff */
[----:B------:R-:W-:Y:S02]  /*1f040*/  LOP3.LUT R175, R102, 0x380, RZ, 0xc0, !PT ;  /* 0x0000038066af7812 */ /* 0x000fe400078ec0ff */
[----:B------:R-:W-:Y:S01]  /*1f050*/  LOP3.LUT R118, R114, 0x380, RZ, 0xc0, !PT ;  /* 0x0000038072767812 */ /* 0x000fe200078ec0ff */
[--C-:B------:R-:W-:Y:S01]  /*1f060*/  IMAD.X R55, RZ, RZ, R143.reuse, P0 ;  /* 0x000000ffff377224 */ /* 0x100fe200000e068f */
[----:B------:R-:W-:Y:S01]  /*1f070*/  IADD3 R62, P3, R142, 0x4000, RZ ;  /* 0x000040008e3e7810 */ /* 0x000fe20007f7e0ff */
[----:B------:R-:W-:Y:S01]  /*1f080*/  IMAD.X R103, RZ, RZ, R143, P6 ;  /* 0x000000ffff677224 */ /* 0x000fe200030e068f */
[----:B------:R-:W-:-:S02]  /*1f090*/  SHF.R.U64 R175, R175, 0x3, RZ ;  /* 0x00000003afaf7819 */ /* 0x000fc400000012ff */
[----:B------:R-:W-:Y:S02]  /*1f0a0*/  SHF.R.U64 R181, R118, 0x3, RZ ;  /* 0x0000000376b57819 */ /* 0x000fe400000012ff */
[C---:B------:R-:W-:Y:S02]  /*1f0b0*/  IADD3 R4, P0, R142.reuse, 0x8020, RZ ;  /* 0x000080208e047810 */ /* 0x040fe40007f1e0ff */
[C---:B------:R-:W-:Y:S02]  /*1f0c0*/  IADD3 R6, P6, R142.reuse, 0xc000, RZ ;  /* 0x0000c0008e067810 */ /* 0x040fe40007fde0ff */
[C---:B------:R-:W-:Y:S02]  /*1f0d0*/  LOP3.LUT R39, R142.reuse, 0x380, RZ, 0xc0, !PT ;  /* 0x000003808e277812 */ /* 0x040fe400078ec0ff */
[C---:B------:R-:W-:Y:S02]  /*1f0e0*/  IADD3 R106, P5, R142.reuse, 0x4040, RZ ;  /* 0x000040408e6a7810 */ /* 0x040fe40007fbe0ff */
[----:B------:R-:W-:-:S02]  /*1f0f0*/  IADD3 R110, P2, R142, 0x4060, RZ ;  /* 0x000040608e6e7810 */ /* 0x000fc40007f5e0ff */
[----:B------:R-:W-:Y:S02]  /*1f100*/  LOP3.LUT R130, R62, 0x380, RZ, 0xc0, !PT ;  /* 0x000003803e827812 */ /* 0x000fe400078ec0ff */
[----:B------:R-:W-:Y:S02]  /*1f110*/  LOP3.LUT R102, R175, R102, RZ, 0x3c, !PT ;  /* 0x00000066af667212 */ /* 0x000fe400078e3cff */
[----:B------:R-:W-:Y:S02]  /*1f120*/  LOP3.LUT R114, R181, R114, RZ, 0x3c, !PT ;  /* 0x00000072b5727212 */ /* 0x000fe400078e3cff */
[----:B------:R-:W-:Y:S02]  /*1f130*/  LOP3.LUT R175, R4, 0x380, RZ, 0xc0, !PT ;  /* 0x0000038004af7812 */ /* 0x000fe400078ec0ff */
[----:B------:R-:W-:Y:S02]  /*1f140*/  LOP3.LUT R181, R6, 0x380, RZ, 0xc0, !PT ;  /* 0x0000038006b57812 */ /* 0x000fe400078ec0ff */
[----:B------:R-:W-:Y:S01]  /*1f150*/  SHF.R.U64 R39, R39, 0x3, RZ ;  /* 0x0000000327277819 */ /* 0x000fe200000012ff */
[--C-:B------:R-:W-:Y:S01]  /*1f160*/  IMAD.X R59, RZ, RZ, R143.reuse, P4 ;  /* 0x000000ffff3b7224 */ /* 0x100fe200020e068f */
[----:B------:R-:W-:Y:S01]  /*1f170*/  LOP3.LUT R134, R50, 0x380, RZ, 0xc0, !PT ;  /* 0x0000038032867812 */ /* 0x000fe200078ec0ff */
[--C-:B------:R-:W-:Y:S01]  /*1f180*/  IMAD.X R63, RZ, RZ, R143.reuse, P3 ;  /* 0x000000ffff3f7224 */ /* 0x100fe200018e068f */
[----:B------:R-:W-:Y:S01]  /*1f190*/  LOP3.LUT R138, R54, 0x380, RZ, 0xc0, !PT ;  /* 0x00000380368a7812 */ /* 0x000fe200078ec0ff */
[--C-:B------:R-:W-:Y:S01]  /*1f1a0*/  IMAD.X R107, RZ, RZ, R143.reuse, P5 ;  /* 0x000000ffff6b7224 */ /* 0x100fe200028e068f */
[----:B------:R-:W-:Y:S01]  /*1f1b0*/  SHF.R.U64 R130, R130, 0x3, RZ ;  /* 0x0000000382827819 */ /* 0x000fe200000012ff */
[--C-:B------:R-:W-:Y:S01]  /*1f1c0*/  IMAD.X R111, RZ, RZ, R143.reuse, P2 ;  /* 0x000000ffff6f7224 */ /* 0x100fe200010e068f */
[C---:B------:R-:W-:Y:S01]  /*1f1d0*/  IADD3 R122, P4, R142.reuse, 0x8040, RZ ;  /* 0x000080408e7a7810 */ /* 0x040fe20007f9e0ff */
[----:B------:R-:W-:Y:S01]  /*1f1e0*/  IMAD.X R115, RZ, RZ, R143, P1 ;  /* 0x000000ffff737224 */ /* 0x000fe200008e068f */
[----:B------:R-:W-:-:S02]  /*1f1f0*/  IADD3 R126, P3, R142, 0x8060, RZ ;  /* 0x000080608e7e7810 */ /* 0x000fc40007f7e0ff */
[C---:B-----5:R-:W-:Y:S02]  /*1f200*/  IADD3 R24, P5, R142.reuse, 0xc020, RZ ;  /* 0x0000c0208e187810 */ /* 0x060fe40007fbe0ff */
[C---:B------:R-:W-:Y:S02]  /*1f210*/  IADD3 R38, P2, R142.reuse, 0xc040, RZ ;  /* 0x0000c0408e267810 */ /* 0x040fe40007f5e0ff */
[----:B------:R-:W-:Y:S02]  /*1f220*/  IADD3 R108, P1, R142, 0xc060, RZ ;  /* 0x0000c0608e6c7810 */ /* 0x000fe40007f3e0ff */
[----:B------:R-:W-:Y:S02]  /*1f230*/  SHF.R.U64 R175, R175, 0x3, RZ ;  /* 0x00000003afaf7819 */ /* 0x000fe400000012ff */
[----:B------:R-:W-:Y:S02]  /*1f240*/  SHF.R.U64 R181, R181, 0x3, RZ ;  /* 0x00000003b5b57819 */ /* 0x000fe400000012ff */
[----:B------:R-:W-:-:S02]  /*1f250*/  LOP3.LUT R142, R39, R142, RZ, 0x3c, !PT ;  /* 0x0000008e278e7212 */ /* 0x000fc400078e3cff */
[----:B------:R-:W-:Y:S02]  /*1f260*/  LOP3.LUT R177, R106, 0x380, RZ, 0xc0, !PT ;  /* 0x000003806ab17812 */ /* 0x000fe400078ec0ff */
[----:B------:R-:W-:Y:S02]  /*1f270*/  SHF.R.U64 R134, R134, 0x3, RZ ;  /* 0x0000000386867819 */ /* 0x000fe400000012ff */
[----:B------:R-:W-:Y:S02]  /*1f280*/  LOP3.LUT R179, R110, 0x380, RZ, 0xc0, !PT ;  /* 0x000003806eb37812 */ /* 0x000fe400078ec0ff */
[----:B------:R-:W-:Y:S02]  /*1f290*/  SHF.R.U64 R138, R138, 0x3, RZ ;  /* 0x000000038a8a7819 */ /* 0x000fe400000012ff */
[----:B------:R-:W-:Y:S02]  /*1f2a0*/  LOP3.LUT R62, R130, R62, RZ, 0x3c, !PT ;  /* 0x0000003e823e7212 */ /* 0x000fe400078e3cff */
[----:B------:R-:W-:-:S02]  /*1f2b0*/  LOP3.LUT R118, R175, R4, RZ, 0x3c, !PT ;  /* 0x00000004af767212 */ /* 0x000fc400078e3cff */
[----:B------:R-:W-:Y:S02]  /*1f2c0*/  LOP3.LUT R130, R181, R6, RZ, 0x3c, !PT ;  /* 0x00000006b5827212 */ /* 0x000fe400078e3cff */
[----:B------:R-:W-:Y:S02]  /*1f2d0*/  SHF.R.U64 R177, R177, 0x3, RZ ;  /* 0x00000003b1b17819 */ /* 0x000fe400000012ff */
[----:B------:R-:W-:Y:S02]  /*1f2e0*/  MOV R142, R142 ;  /* 0x0000008e008e7202 */ /* 0x000fe40000000f00 */
[----:B------:R-:W-:Y:S02]  /*1f2f0*/  F2FP.BF16.F32.PACK_AB R4, R25, R3 ;  /* 0x000000031904723e */ /* 0x000fe400000010ff */
[----:B------:R-:W-:Y:S01]  /*1f300*/  F2FP.BF16.F32.PACK_AB R6, R29, R28 ;  /* 0x0000001c1d06723e */ /* 0x000fe200000010ff */
[----:B------:R-:W-:Y:S01]  /*1f310*/  BAR.SYNC.DEFER_BLOCKING 0x1, 0x100 ;  /* 0x0044000000007b1d */ /* 0x000fe20000010000 */
[----:B------:R-:W-:-:S02]  /*1f320*/  LOP3.LUT R50, R134, R50, RZ, 0x3c, !PT ;  /* 0x0000003286327212 */ /* 0x000fc400078e3cff */
[----:B------:R-:W-:Y:S01]  /*1f330*/  SHF.R.U64 R179, R179, 0x3, RZ ;  /* 0x00000003b3b37819 */ /* 0x000fe200000012ff */
[----:B------:R-:W-:Y:S01]  /*1f340*/  IMAD.X R127, RZ, RZ, R143, P3 ;  /* 0x000000ffff7f7224 */ /* 0x000fe200018e068f */
[----:B------:R-:W-:Y:S02]  /*1f350*/  LOP3.LUT R54, R138, R54, RZ, 0x3c, !PT ;  /* 0x000000368a367212 */ /* 0x000fe400078e3cff */
[----:B------:R-:W-:Y:S02]  /*1f360*/  LOP3.LUT R3, R24, 0x380, RZ, 0xc0, !PT ;  /* 0x0000038018037812 */ /* 0x000fe400078ec0ff */
[----:B------:R-:W-:Y:S02]  /*1f370*/  LOP3.LUT R25, R38, 0x380, RZ, 0xc0, !PT ;  /* 0x0000038026197812 */ /* 0x000fe400078ec0ff */
[----:B------:R-:W-:Y:S02]  /*1f380*/  LOP3.LUT R106, R177, R106, RZ, 0x3c, !PT ;  /* 0x0000006ab16a7212 */ /* 0x000fe400078e3cff */
[----:B------:R-:W-:-:S02]  /*1f390*/  LOP3.LUT R40, R108, 0x380, RZ, 0xc0, !PT ;  /* 0x000003806c287812 */ /* 0x000fc400078ec0ff */
[----:B------:R-:W-:Y:S02]  /*1f3a0*/  ISETP.NE.U32.AND P3, PT, RZ, UR4, PT ;  /* 0x00000004ff007c0c */ /* 0x000fe4000bf65070 */
[----:B------:R-:W-:Y:S02]  /*1f3b0*/  LOP3.LUT R110, R179, R110, RZ, 0x3c, !PT ;  /* 0x0000006eb36e7212 */ /* 0x000fe400078e3cff */
[----:B------:R-:W-:Y:S02]  /*1f3c0*/  LOP3.LUT R177, R122, 0x380, RZ, 0xc0, !PT ;  /* 0x000003807ab17812 */ /* 0x000fe400078ec0ff */
[----:B------:R-:W-:Y:S02]  /*1f3d0*/  MOV R50, R50 ;  /* 0x0000003200327202 */ /* 0x000fe40000000f00 */
[----:B------:R-:W-:Y:S01]  /*1f3e0*/  LOP3.LUT R179, R126, 0x380, RZ, 0xc0, !PT ;  /* 0x000003807eb37812 */ /* 0x000fe200078ec0ff */
[----:B------:R0:W-:Y:S01]  /*1f3f0*/  STSM.16.M88.4 [R142], R4 ;  /* 0x000000048e007844 */ /* 0x0001e20000000200 */
[----:B------:R-:W-:-:S02]  /*1f400*/  SHF.R.U64 R3, R3, 0x3, RZ ;  /* 0x0000000303037819 */ /* 0x000fc400000012ff */
[----:B------:R-:W-:Y:S02]  /*1f410*/  SHF.R.U64 R25, R25, 0x3, RZ ;  /* 0x0000000319197819 */ /* 0x000fe400000012ff */
[----:B------:R-:W-:Y:S02]  /*1f420*/  MOV R54, R54 ;  /* 0x0000003600367202 */ /* 0x000fe40000000f00 */
[----:B------:R-:W-:Y:S02]  /*1f430*/  MOV R58, R58 ;  /* 0x0000003a003a7202 */ /* 0x000fe40000000f00 */
[----:B------:R-:W-:Y:S02]  /*1f440*/  SHF.R.U64 R29, R40, 0x3, RZ ;  /* 0x00000003281d7819 */ /* 0x000fe400000012ff */
[----:B------:R-:W-:Y:S01]  /*1f450*/  ISETP.NE.AND.EX P3, PT, RZ, UR5, PT, P3 ;  /* 0x00000005ff007c0c */ /* 0x000fe2000bf65330 */
[----:B------:R-:W-:Y:S01]  /*1f460*/  ULDC.64 UR4, c[0x0][0xbe0] ;  /* 0x0002f80000047ab9 */ /* 0x000fe20000000a00 */
[----:B------:R-:W-:-:S02]  /*1f470*/  SHF.R.U64 R177, R177, 0x3, RZ ;  /* 0x00000003b1b17819 */ /* 0x000fc400000012ff */
[----:B0-----:R-:W-:Y:S02]  /*1f480*/  F2FP.BF16.F32.PACK_AB R4, R41, R153 ;  /* 0x000000992904723e */ /* 0x001fe400000010ff */
[----:B------:R-:W-:Y:S02]  /*1f490*/  F2FP.BF16.F32.PACK_AB R5, R43, R42 ;  /* 0x0000002a2b05723e */ /* 0x000fe400000010ff */
[----:B------:R-:W-:Y:S02]  /*1f4a0*/  F2FP.BF16.F32.PACK_AB R6, R45, R154 ;  /* 0x0000009a2d06723e */ /* 0x000fe400000010ff */
[----:B------:R-:W-:Y:S01]  /*1f4b0*/  F2FP.BF16.F32.PACK_AB R7, R47, R46 ;  /* 0x0000002e2f07723e */ /* 0x000fe200000010ff */
[--C-:B------:R-:W-:Y:S01]  /*1f4c0*/  IMAD.X R139, RZ, RZ, R143.reuse, P2 ;  /* 0x000000ffff8b7224 */ /* 0x100fe200010e068f */
[----:B------:R-:W-:Y:S01]  /*1f4d0*/  SHF.R.U64 R179, R179, 0x3, RZ ;  /* 0x00000003b3b37819 */ /* 0x000fe200000012ff */
[----:B------:R-:W-:Y:S01]  /*1f4e0*/  STSM.16.M88.4 [R50], R32 ;  /* 0x0000002032007844 */ /* 0x000fe20000000200 */
[----:B------:R-:W-:Y:S01]  /*1f4f0*/  LOP3.LUT R134, R3, R24, RZ, 0x3c, !PT ;  /* 0x0000001803867212 */ /* 0x000fe200078e3cff */
[--C-:B------:R-:W-:Y:S01]  /*1f500*/  IMAD.X R119, RZ, RZ, R143.reuse, P0 ;  /* 0x000000ffff777224 */ /* 0x100fe200000e068f */
[----:B------:R-:W-:Y:S01]  /*1f510*/  LOP3.LUT R138, R25, R38, RZ, 0x3c, !PT ;  /* 0x00000026198a7212 */ /* 0x000fe200078e3cff */
[--C-:B------:R-:W-:Y:S01]  /*1f520*/  IMAD.X R39, RZ, RZ, R143.reuse, P1 ;  /* 0x000000ffff277224 */ /* 0x100fe200008e068f */
[----:B------:R-:W-:Y:S01]  /*1f530*/  MOV R62, R62 ;  /* 0x0000003e003e7202 */ /* 0x000fe20000000f00 */
[----:B------:R0:W-:Y:S01]  /*1f540*/  STSM.16.M88.4 [R54], R4 ;  /* 0x0000000436007844 */ /* 0x0001e20000000200 */
[----:B------:R-:W-:Y:S01]  /*1f550*/  MOV R102, R102 ;  /* 0x0000006600667202 */ /* 0x000fe20000000f00 */
[----:B------:R-:W-:Y:S01]  /*1f560*/  IMAD.X R123, RZ, RZ, R143, P4 ;  /* 0x000000ffff7b7224 */ /* 0x000fe200020e068f */
[----:B------:R-:W-:Y:S01]  /*1f570*/  F2FP.BF16.F32.PACK_AB R24, R65, R159 ;  /* 0x0000009f4118723e */ /* 0x000fe200000010ff */
[----:B------:R1:W-:Y:S01]  /*1f580*/  STSM.16.M88.4 [R58], R8 ;  /* 0x000000083a007844 */ /* 0x0003e20000000200 */
[----:B------:R-:W-:-:S02]  /*1f590*/  F2FP.BF16.F32.PACK_AB R25, R67, R66 ;  /* 0x000000424319723e */ /* 0x000fc400000010ff */
[----:B------:R-:W-:Y:S02]  /*1f5a0*/  ISETP.NE.U32.AND P2, PT, RZ, UR4, PT ;  /* 0x00000004ff007c0c */ /* 0x000fe4000bf45070 */
[----:B------:R-:W-:Y:S02]  /*1f5b0*/  LOP3.LUT R38, R29, R108, RZ, 0x3c, !PT ;  /* 0x0000006c1d267212 */ /* 0x000fe400078e3cff */
[----:B------:R-:W-:Y:S01]  /*1f5c0*/  MOV R106, R106 ;  /* 0x0000006a006a7202 */ /* 0x000fe20000000f00 */
[----:B------:R-:W-:Y:S01]  /*1f5d0*/  IMAD.X R131, RZ, RZ, R143, P6 ;  /* 0x000000ffff837224 */ /* 0x000fe200030e068f */
[----:B------:R-:W-:Y:S02]  /*1f5e0*/  LOP3.LUT R122, R177, R122, RZ, 0x3c, !PT ;  /* 0x0000007ab17a7212 */ /* 0x000fe400078e3cff */
[----:B------:R-:W-:Y:S02]  /*1f5f0*/  MOV R110, R110 ;  /* 0x0000006e006e7202 */ /* 0x000fe40000000f00 */
[----:B0-----:R-:W-:-:S02]  /*1f600*/  F2FP.BF16.F32.PACK_AB R4, R73, R161 ;  /* 0x000000a14904723e */ /* 0x001fc400000010ff */
[----:B------:R-:W-:Y:S02]  /*1f610*/  F2FP.BF16.F32.PACK_AB R5, R75, R74 ;  /* 0x0000004a4b05723e */ /* 0x000fe400000010ff */
[----:B------:R-:W-:Y:S02]  /*1f620*/  F2FP.BF16.F32.PACK_AB R6, R77, R162 ;  /* 0x000000a24d06723e */ /* 0x000fe400000010ff */
[----:B------:R-:W-:Y:S02]  /*1f630*/  F2FP.BF16.F32.PACK_AB R7, R79, R78 ;  /* 0x0000004e4f07723e */ /* 0x000fe400000010ff */
[----:B-1----:R-:W-:Y:S02]  /*1f640*/  F2FP.BF16.F32.PACK_AB R8, R81, R163 ;  /* 0x000000a35108723e */ /* 0x002fe400000010ff */
[----:B------:R-:W-:Y:S02]  /*1f650*/  F2FP.BF16.F32.PACK_AB R9, R83, R82 ;  /* 0x000000525309723e */ /* 0x000fe400000010ff */
[----:B------:R-:W-:-:S02]  /*1f660*/  F2FP.BF16.F32.PACK_AB R10, R85, R164 ;  /* 0x000000a4550a723e */ /* 0x000fc400000010ff */
[----:B------:R-:W-:Y:S01]  /*1f670*/  F2FP.BF16.F32.PACK_AB R11, R87, R86 ;  /* 0x00000056570b723e */ /* 0x000fe200000010ff */
[----:B------:R0:W-:Y:S01]  /*1f680*/  STSM.16.M88.4 [R62], R12 ;  /* 0x0000000c3e007844 */ /* 0x0001e20000000200 */
[----:B------:R-:W-:Y:S02]  /*1f690*/  LOP3.LUT R126, R179, R126, RZ, 0x3c, !PT ;  /* 0x0000007eb37e7212 */ /* 0x000fe400078e3cff */
[----:B------:R-:W-:Y:S01]  /*1f6a0*/  MOV R114, R114 ;  /* 0x0000007200727202 */ /* 0x000fe20000000f00 */
[----:B------:R-:W-:Y:S01]  /*1f6b0*/  STSM.16.M88.4 [R102], R24 ;  /* 0x0000001866007844 */ /* 0x000fe20000000200 */
[----:B------:R-:W-:Y:S02]  /*1f6c0*/  F2FP.BF16.F32.PACK_AB R28, R89, R165 ;  /* 0x000000a5591c723e */ /* 0x000fe400000010ff */
[----:B------:R-:W-:Y:S02]  /*1f6d0*/  F2FP.BF16.F32.PACK_AB R29, R91, R90 ;  /* 0x0000005a5b1d723e */ /* 0x000fe400000010ff */
[----:B------:R-:W-:Y:S01]  /*1f6e0*/  ISETP.NE.AND.EX P2, PT, RZ, UR5, PT, P2 ;  /* 0x00000005ff007c0c */ /* 0x000fe2000bf45320 */
[----:B------:R1:W-:Y:S01]  /*1f6f0*/  STSM.16.M88.4 [R106], R4 ;  /* 0x000000046a007844 */ /* 0x0003e20000000200 */
[----:B------:R-:W-:-:S02]  /*1f700*/  MOV R118, R118 ;  /* 0x0000007600767202 */ /* 0x000fc40000000f00 */
[----:B------:R-:W-:Y:S02]  /*1f710*/  MOV R40, R38 ;  /* 0x0000002600287202 */ /* 0x000fe40000000f00 */
[----:B------:R-:W-:Y:S02]  /*1f720*/  F2FP.BF16.F32.PACK_AB R32, R97, R167 ;  /* 0x000000a76120723e */ /* 0x000fe400000010ff */
[----:B------:R-:W-:Y:S02]  /*1f730*/  F2FP.BF16.F32.PACK_AB R33, R99, R98 ;  /* 0x000000626321723e */ /* 0x000fe400000010ff */
[----:B------:R-:W-:Y:S02]  /*1f740*/  F2FP.BF16.F32.PACK_AB R34, R101, R168 ;  /* 0x000000a86522723e */ /* 0x000fe400000010ff */
[----:B------:R-:W-:Y:S01]  /*1f750*/  F2FP.BF16.F32.PACK_AB R35, R48, R44 ;  /* 0x0000002c3023723e */ /* 0x000fe200000010ff */
[----:B------:R2:W-:Y:S01]  /*1f760*/  STSM.16.M88.4 [R110], R8 ;  /* 0x000000086e007844 */ /* 0x0005e20000000200 */
[----:B------:R-:W-:Y:S01]  /*1f770*/  MOV R122, R122 ;  /* 0x0000007a007a7202 */ /* 0x000fe20000000f00 */
[----:B------:R-:W-:Y:S01]  /*1f780*/  IMAD.X R135, RZ, RZ, R143, P5 ;  /* 0x000000ffff877224 */ /* 0x000fe200028e068f */
[----:B------:R-:W-:Y:S01]  /*1f790*/  F2FP.BF16.F32.PACK_AB R38, R109, R170 ;  /* 0x000000aa6d26723e */ /* 0x000fe200000010ff */
[----:B0-----:R-:W4:Y:S01]  /*1f7a0*/  LDC.64 R12, c[0x0][0xbd8] ;  /* 0x0002f600ff0c7b82 */ /* 0x001f220000000a00 */
        /* <DEDUP_REMOVED lines=13> */
[----:B------:R-:W-:-:S03]  /*1f880*/  MOV R134, R134 ;  /* 0x0000008600867202 */ /* 0x000fc60000000f00 */
[----:B------:R-:W-:Y:S01]  /*1f890*/  STSM.16.M88.4 [R122], R36 ;  /* 0x000000247a007844 */ /* 0x000fe20000000200 */
[----:B------:R-:W-:-:S03]  /*1f8a0*/  MOV R3, R138 ;  /* 0x0000008a00037202 */ /* 0x000fc60000000f00 */
[----:B------:R0:W-:Y:S01]  /*1f8b0*/  STSM.16.M88.4 [R126], R4 ;  /* 0x000000047e007844 */ /* 0x0001e20000000200 */
[----:B------:R-:W-:-:S03]  /*1f8c0*/  F2FP.BF16.F32.PACK_AB R131, R104, R100 ;  /* 0x000000646883723e */ /* 0x000fc600000010ff */
[----:B------:R1:W-:Y:S01]  /*1f8d0*/  STSM.16.M88.4 [R130], R8 ;  /* 0x0000000882007844 */ /* 0x0003e20000000200 */
[----:B------:R-:W-:Y:S02]  /*1f8e0*/  F2FP.BF16.F32.PACK_AB R138, R141, R140 ;  /* 0x0000008c8d8a723e */ /* 0x000fe400000010ff */
[----:B------:R-:W-:Y:S01]  /*1f8f0*/  F2FP.BF16.F32.PACK_AB R139, R124, R120 ;  /* 0x000000787c8b723e */ /* 0x000fe200000010ff */
[----:B0-----:R-:W0:Y:S01]  /*1f900*/  @P2 LDC.64 R6, c[0x0][0xbe0] ;  /* 0x0002f800ff062b82 */ /* 0x001e220000000a00 */
[----:B-1----:R-:W-:-:S05]  /*1f910*/  F2FP.BF16.F32.PACK_AB R130, R133, R132 ;  /* 0x000000848582723e */ /* 0x002fca00000010ff */
[----:B------:R-:W-:Y:S04]  /*1f920*/  STSM.16.M88.4 [R134], R128 ;  /* 0x0000008086007844 */ /* 0x000fe80000000200 */
[----:B------:R1:W-:Y:S04]  /*1f930*/  STSM.16.M88.4 [R3], R136 ;  /* 0x0000008803007844 */ /* 0x0003e80000000200 */
[----:B------:R2:W-:Y:S01]  /*1f940*/  STSM.16.M88.4 [R40], R144 ;  /* 0x0000009028007844 */ /* 0x0005e20000000200 */
[----:B---3--:R-:W-:-:S04]  /*1f950*/  IMAD R5, R178, 0x8, R180 ;  /* 0x00000008b2057824 */ /* 0x008fc800078e02b4 */
[----:B------:R-:W-:Y:S01]  /*1f960*/  IMAD.WIDE R4, R5, 0x2, R20 ;  /* 0x0000000205047825 */ /* 0x000fe200078e0214 */
[----:B------:R-:W-:Y:S01]  /*1f970*/  ULDC UR4, c[0x0][0xa88] ;  /* 0x0002a20000047ab9 */ /* 0x000fe20000000800 */
[----:B------:R-:W-:Y:S01]  /*1f980*/  BAR.SYNC.DEFER_BLOCKING 0x1, 0x100 ;  /* 0x0044000000007b1d */ /* 0x000fe20000010000 */
[----:B------:R-:W-:Y:S01]  /*1f990*/  IADD3 R9, P0, R4, 0x1000, RZ ;  /* 0x0000100004097810 */ /* 0x000fe20007f1e0ff */
[----:B------:R-:W-:Y:S02]  /*1f9a0*/  IMAD.MOV.U32 R77, RZ, RZ, RZ ;  /* 0x000000ffff4d7224 */ /* 0x000fe400078e00ff */
[----:B-1----:R-:W-:Y:S01]  /*1f9b0*/  IMAD.U32 R3, RZ, RZ, UR4 ;  /* 0x00000004ff037e24 */ /* 0x002fe2000f8e00ff */
[----:B------:R-:W-:Y:S01]  /*1f9c0*/  LOP3.LUT R8, R9, 0x380, RZ, 0xc0, !PT ;  /* 0x0000038009087812 */ /* 0x000fe200078ec0ff */
[----:B----4-:R-:W-:-:S04]  /*1f9d0*/  IMAD.WIDE R12, R176, 0x4, R12 ;  /* 0x00000004b00c7825 */ /* 0x010fc800078e020c */
[----:B0-----:R-:W-:Y:S01]  /*1f9e0*/  @P2 IMAD.WIDE R6, R176, 0x4, R6 ;  /* 0x00000004b0062825 */ /* 0x001fe200078e0206 */
[----:B------:R-:W-:Y:S02]  /*1f9f0*/  SHF.R.U64 R8, R8, 0x3, RZ ;  /* 0x0000000308087819 */ /* 0x000fe400000012ff */
[----:B------:R-:W-:Y:S02]  /*1fa00*/  IADD3 R11, P1, R4, 0x2000, RZ ;  /* 0x00002000040b7810 */ /* 0x000fe40007f3e0ff */
[----:B------:R-:W-:Y:S01]  /*1fa10*/  LOP3.LUT R8, R8, R9, RZ, 0x3c, !PT ;  /* 0x0000000908087212 */ /* 0x000fe200078e3cff */
[----:B------:R2:W5:Y:S04]  /*1fa20*/  @P3 LDG.E R77, desc[UR6][R12.64] ;  /* 0x000000060c4d3981 */ /* 0x000568000c1e1900 */
[----:B------:R2:W5:Y:S01]  /*1fa30*/  @P2 LDG.E R3, desc[UR6][R6.64] ;  /* 0x0000000606032981 */ /* 0x000562000c1e1900 */
[----:B------:R-:W-:Y:S05]  /*1fa40*/  @P2 BRA `(.L_x_1635) ;  /* 0x0000000000142947 */ /* 0x000fea0003800000 */
[----:B------:R-:W-:Y:S05]  /*1fa50*/  @!P3 BRA `(.L_x_1635) ;  /* 0x000000000010b947 */ /* 0x000fea0003800000 */
[----:B------:R-:W-:Y:S02]  /*1fa60*/  ULDC.64 UR4, c[0x0][0x208] ;  /* 0x0000820000047ab9 */ /* 0x000fe40000000a00 */
[----:B--2---:R-:W2:Y:S04]  /*1fa70*/  LDG.E R6, desc[UR4][R12.64] ;  /* 0x000000040c067981 */ /* 0x004ea8000c1e1900 */
[----:B-----5:R-:W2:Y:S02]  /*1fa80*/  LDG.E R3, desc[UR4][R12.64+0x4] ;  /* 0x000004040c037981 */ /* 0x020ea4000c1e1900 */
[----:B--2---:R-:W-:-:S07]  /*1fa90*/  IMAD.IADD R3, R3, 0x1, -R6 ;  /* 0x0000000103037824 */ /* 0x004fce00078e0a06 */
.L_x_1635:
[----:B------:R-:W3:Y:S01]  /*1faa0*/  LDL R10, [R1+0x58] ;  /* 0x00005800010a7983 */ /* 0x000ee20000100800 */
[----:B------:R-:W-:-:S03]  /*1fab0*/  ULDC.64 UR4, c[0x0][0xb70] ;  /* 0x0002dc0000047ab9 */ /* 0x000fc60000000a00 */
[----:B------:R-:W4:Y:S04]  /*1fac0*/  LDL.LU R80, [R1+0x68] ;  /* 0x0000680001507983 */ /* 0x000f280000300800 */
[----:B------:R-:W3:Y:S01]  /*1fad0*/  LDL.LU R83, [R1+0x74] ;  /* 0x0000740001537983 */ /* 0x000ee20000300800 */
[--C-:B-----5:R-:W-:Y:S01]  /*1fae0*/  SHF.R.S32.HI R21, RZ, 0x1f, R77.reuse ;  /* 0x0000001fff157819 */ /* 0x120fe2000001144d */
[----:B------:R-:W-:Y:S01]  /*1faf0*/  IMAD.MOV.U32 R20, RZ, RZ, R77 ;  /* 0x000000ffff147224 */ /* 0x000fe200078e004d */
[----:B--2---:R-:W-:Y:S01]  /*1fb00*/  LOP3.LUT R12, R11, 0x380, RZ, 0xc0, !PT ;  /* 0x000003800b0c7812 */ /* 0x004fe200078ec0ff */
[----:B------:R-:W2:Y:S01]  /*1fb10*/  LDL R14, [R1+0x88] ;  /* 0x00008800010e7983 */ /* 0x000ea20000100800 */
[----:B------:R-:W-:Y:S02]  /*1fb20*/  SHF.R.S32.HI R9, RZ, 0x1f, R176 ;  /* 0x0000001fff097819 */ /* 0x000fe400000114b0 */
[----:B------:R-:W-:-:S02]  /*1fb30*/  SHF.R.U64 R12, R12, 0x3, RZ ;  /* 0x000000030c0c7819 */ /* 0x000fc400000012ff */
[----:B------:R-:W-:Y:S01]  /*1fb40*/  SEL R81, R176, RZ, !P3 ;  /* 0x000000ffb0517207 */ /* 0x000fe20005800000 */
[----:B------:R-:W-:Y:S01]  /*1fb50*/  ULDC.64 UR6, c[0x0][0x208] ;  /* 0x0000820000067ab9 */ /* 0x000fe20000000a00 */
[----:B------:R-:W-:Y:S01]  /*1fb60*/  SEL R78, R9, RZ, !P3 ;  /* 0x000000ff094e7207 */ /* 0x000fe20005800000 */
[----:B------:R-:W2:Y:S01]  /*1fb70*/  LDL R84, [R1+0x7c] ;  /* 0x00007c0001547983 */ /* 0x000ea20000100800 */
[----:B------:R-:W-:Y:S02]  /*1fb80*/  LOP3.LUT R12, R12, R11, RZ, 0x3c, !PT ;  /* 0x0000000b0c0c7212 */ /* 0x000fe400078e3cff */
[----:B------:R-:W-:Y:S01]  /*1fb90*/  IADD3 R25, P2, R4, 0x3000, RZ ;  /* 0x0000300004197810 */ /* 0x000fe20007f5e0ff */
[----:B------:R-:W2:Y:S03]  /*1fba0*/  LDL R79, [R1+0x78] ;  /* 0x00007800014f7983 */ /* 0x000ea60000100800 */
[----:B------:R-:W-:Y:S01]  /*1fbb0*/  LOP3.LUT R24, R25, 0x380, RZ, 0xc0, !PT ;  /* 0x0000038019187812 */ /* 0x000fe200078ec0ff */
[----:B------:R0:W5:Y:S03]  /*1fbc0*/  LDL R82, [R1+0x2c] ;  /* 0x00002c0001527983 */ /* 0x0001660000100800 */
[----:B------:R-:W-:-:S02]  /*1fbd0*/  SHF.R.U64 R24, R24, 0x3, RZ ;  /* 0x0000000318187819 */ /* 0x000fc400000012ff */
[----:B------:R-:W-:Y:S02]  /*1fbe0*/  IADD3 R29, P6, R4, 0x4000, RZ ;  /* 0x00004000041d7810 */ /* 0x000fe40007fde0ff */
[----:B------:R-:W-:Y:S02]  /*1fbf0*/  LOP3.LUT R24, R24, R25, RZ, 0x3c, !PT ;  /* 0x0000001918187212 */ /* 0x000fe400078e3cff */
[----:B----4-:R-:W-:Y:S01]  /*1fc00*/  SHF.R.S32.HI R76, RZ, 0x1f, R80 ;  /* 0x0000001fff4c7819 */ /* 0x010fe20000011450 */
[----:B---3--:R-:W-:-:S04]  /*1fc10*/  IMAD R11, R83, 0x80, R10 ;  /* 0x00000080530b7824 */ /* 0x008fc800078e020a */
[----:B------:R-:W-:-:S04]  /*1fc20*/  IMAD R6, R76, UR4, RZ ;  /* 0x000000044c067c24 */ /* 0x000fc8000f8e02ff */
[C---:B------:R-:W-:Y:S02]  /*1fc30*/  IMAD R13, R80.reuse, UR5, R6 ;  /* 0x00000005500d7c24 */ /* 0x040fe4000f8e0206 */
[----:B------:R-:W-:Y:S01]  /*1fc40*/  IMAD.WIDE.U32 R6, R80, UR4, R20 ;  /* 0x0000000450067c25 */ /* 0x000fe2000f8e0014 */
[----:B------:R-:W-:-:S03]  /*1fc50*/  ULDC.64 UR4, c[0x0][0xb78] ;  /* 0x0002de0000047ab9 */ /* 0x000fc60000000a00 */
        /* <DEDUP_REMOVED lines=8> */
[----:B------:R-:W-:-:S04]  /*1fce0*/  LEA R54, P3, R6, UR4, 0x2 ;  /* 0x0000000406367c11 */ /* 0x000fc8000f8610ff */
[----:B------:R-:W-:Y:S01]  /*1fcf0*/  LEA.HI.X R55, R6, UR5, R9, 0x2, P3 ;  /* 0x0000000506377c11 */ /* 0x000fe200098f1409 */
[--C-:B------:R-:W-:Y:S01]  /*1fd00*/  IMAD.X R9, RZ, RZ, R5.reuse, P0 ;  /* 0x000000ffff097224 */ /* 0x100fe200000e0605 */
[C---:B------:R-:W-:Y:S01]  /*1fd10*/  IADD3 R45, P0, R4.reuse, 0x8000, RZ ;  /* 0x00008000042d7810 */ /* 0x040fe20007f1e0ff */
[----:B------:R-:W-:Y:S01]  /*1fd20*/  IMAD.X R13, RZ, RZ, R5, P1 ;  /* 0x000000ffff0d7224 */ /* 0x000fe200008e0605 */
[----:B------:R-:W-:Y:S01]  /*1fd30*/  IADD3 R49, P1, R4, 0x9000, RZ ;  /* 0x0000900004317810 */ /* 0x000fe20007f3e0ff */
[----:B------:R-:W-:Y:S01]  /*1fd40*/  VIADD R6, R11, 0x8 ;  /* 0x000000080b067836 */ /* 0x000fe20000000000 */
[----:B------:R-:W-:Y:S01]  /*1fd50*/  LOP3.LUT R44, R45, 0x380, RZ, 0xc0, !PT ;  /* 0x000003802d2c7812 */ /* 0x000fe200078ec0ff */
[----:B------:R-:W-:Y:S01]  /*1fd60*/  ULDC.64 UR4, c[0x0][0xaa0] ;  /* 0x0002a80000047ab9 */ /* 0x000fe20000000a00 */
[----:B------:R-:W-:Y:S02]  /*1fd70*/  LOP3.LUT R48, R49, 0x380, RZ, 0xc0, !PT ;  /* 0x0000038031307812 */ /* 0x000fe400078ec0ff */
[----:B------:R-:W-:-:S02]  /*1fd80*/  SHF.R.U64 R44, R44, 0x3, RZ ;  /* 0x000000032c2c7819 */ /* 0x000fc400000012ff */
[----:B------:R-:W-:Y:S02]  /*1fd90*/  SHF.R.U64 R48, R48, 0x3, RZ ;  /* 0x0000000330307819 */ /* 0x000fe400000012ff */
[----:B------:R-:W-:Y:S01]  /*1fda0*/  LOP3.LUT R44, R44, R45, RZ, 0x3c, !PT ;  /* 0x0000002d2c2c7212 */ /* 0x000fe200078e3cff */
[--C-:B------:R-:W-:Y:S01]  /*1fdb0*/  IMAD.X R45, RZ, RZ, R5.reuse, P0 ;  /* 0x000000ffff2d7224 */ /* 0x100fe200000e0605 */
[----:B--2---:R-:W-:Y:S02]  /*1fdc0*/  LOP3.LUT P0, RZ, R14, 0x3, RZ, 0xc0, !PT ;  /* 0x000000030eff7812 */ /* 0x004fe4000780c0ff */
[----:B------:R-:W-:Y:S01]  /*1fdd0*/  LOP3.LUT R48, R48, R49, RZ, 0x3c, !PT ;  /* 0x0000003130307212 */ /* 0x000fe200078e3cff */
[----:B------:R-:W-:Y:S01]  /*1fde0*/  IMAD.X R49, RZ, RZ, R5, P1 ;  /* 0x000000ffff317224 */ /* 0x000fe200008e0605 */
[-C--:B------:R-:W-:Y:S02]  /*1fdf0*/  ISETP.GE.OR P1, PT, R11, R3.reuse, P0 ;  /* 0x000000030b00720c */ /* 0x080fe40000726670 */
[----:B------:R-:W-:Y:S01]  /*1fe00*/  ISETP.GE.OR P0, PT, R6, R3, P0 ;  /* 0x000000030600720c */ /* 0x000fe20000706670 */
[----:B------:R-:W-:-:S12]  /*1fe10*/  IMAD.MOV.U32 R20, RZ, RZ, R22 ;  /* 0x000000ffff147224 */ /* 0x000fd800078e0016 */
[----:B------:R1:W-:Y:S02]  /*1fe20*/  @!P0 STG.E desc[UR6][R54.64+0x20], R0 ;  /* 0x0000200036008986 */ /* 0x0003e4000c101906 */
[----:B-1----:R-:W-:Y:S02]  /*1fe30*/  IMAD R0, R21, UR4, RZ ;  /* 0x0000000415007c24 */ /* 0x002fe4000f8e02ff */
[----:B------:R-:W-:Y:S02]  /*1fe40*/  IMAD.MOV.U32 R21, RZ, RZ, R23 ;  /* 0x000000ffff157224 */ /* 0x000fe400078e0017 */
[----:B------:R-:W-:-:S04]  /*1fe50*/  IMAD.WIDE.U32 R20, R77, UR4, R20 ;  /* 0x000000044d147c25 */ /* 0x000fc8000f8e0014 */
[----:B------:R-:W-:Y:S01]  /*1fe60*/  IMAD R77, R77, UR5, R0 ;  /* 0x000000054d4d7c24 */ /* 0x000fe2000f8e0200 */
[----:B------:R-:W-:Y:S02]  /*1fe70*/  ULDC.64 UR4, c[0x0][0xae0] ;  /* 0x0002b80000047ab9 */ /* 0x000fe40000000a00 */
[----:B------:R-:W-:Y:S02]  /*1fe80*/  IMAD R0, R76, UR4, RZ ;  /* 0x000000044c007c24 */ /* 0x000fe4000f8e02ff */
[----:B------:R-:W-:Y:S01]  /*1fe90*/  IMAD.IADD R21, R21, 0x1, R77 ;  /* 0x0000000115157824 */ /* 0x000fe200078e024d */
[----:B------:R1:W-:Y:S01]  /*1fea0*/  @!P1 STG.E desc[UR6][R54.64], R2 ;  /* 0x0000000236009986 */ /* 0x0003e2000c101906 */
[----:B------:R-:W-:Y:S02]  /*1feb0*/  IMAD R76, R83, -0x80, R3 ;  /* 0xffffff80534c7824 */ /* 0x000fe400078e0203 */
[----:B------:R-:W-:Y:S01]  /*1fec0*/  IMAD R77, R80, UR5, R0 ;  /* 0x00000005504d7c24 */ /* 0x000fe2000f8e0200 */
[C---:B------:R-:W-:Y:S01]  /*1fed0*/  IADD3 R33, P5, R4.reuse, 0x5000, RZ ;  /* 0x0000500004217810 */ /* 0x040fe20007fbe0ff */
[----:B------:R-:W-:Y:S01]  /*1fee0*/  IMAD.X R25, RZ, RZ, R5, P2 ;  /* 0x000000ffff197224 */ /* 0x000fe200010e0605 */
[C---:B------:R-:W-:Y:S01]  /*1fef0*/  IADD3 R37, P4, R4.reuse, 0x6000, RZ ;  /* 0x0000600004257810 */ /* 0x040fe20007f9e0ff */
[----:B------:R-:W5:Y:S01]  /*1ff00*/  LD.E.128 R12, desc[UR6][R12.64] ;  /* 0x000000060c0c7980 */ /* 0x000f62000c101d00 */
[----:B------:R-:W-:-:S02]  /*1ff10*/  IADD3 R41, P3, R4, 0x7000, RZ ;  /* 0x0000700004297810 */ /* 0x000fc40007f7e0ff */
[----:B------:R-:W-:Y:S01]  /*1ff20*/  LOP3.LUT R28, R29, 0x380, RZ, 0xc0, !PT ;  /* 0x000003801d1c7812 */ /* 0x000fe200078ec0ff */
[----:B------:R-:W5:Y:S01]  /*1ff30*/  LD.E.128 R24, desc[UR6][R24.64] ;  /* 0x0000000618187980 */ /* 0x000f62000c101d00 */
[----:B-1----:R-:W-:Y:S01]  /*1ff40*/  IMAD.WIDE.U32 R2, R80, UR4, R20 ;  /* 0x0000000450027c25 */ /* 0x002fe2000f8e0014 */
[----:B------:R-:W-:Y:S01]  /*1ff50*/  IADD3 R53, P2, R4, 0xa000, RZ ;  /* 0x0000a00004357810 */ /* 0x000fe20007f5e0ff */
[----:B------:R-:W-:Y:S01]  /*1ff60*/  ULDC.64 UR4, c[0x0][0xae8] ;  /* 0x0002ba0000047ab9 */ /* 0x000fe20000000a00 */
[----:B------:R0:W5:Y:S01]  /*1ff70*/  LDL R80, [R1+0x30] ;  /* 0x0000300001507983 */ /* 0x0001620000100800 */
[----:B------:R-:W-:Y:S02]  /*1ff80*/  LOP3.LUT R32, R33, 0x380, RZ, 0xc0, !PT ;  /* 0x0000038021207812 */ /* 0x000fe400078ec0ff */
[----:B------:R-:W-:Y:S01]  /*1ff90*/  LOP3.LUT R36, R37, 0x380, RZ, 0xc0, !PT ;  /* 0x0000038025247812 */ /* 0x000fe200078ec0ff */
[----:B------:R-:W5:Y:S01]  /*1ffa0*/  LD.E.128 R44, desc[UR6][R44.64] ;  /* 0x000000062c2c7980 */ /* 0x000f62000c101d00 */
[----:B------:R-:W-:-:S02]  /*1ffb0*/  LOP3.LUT R40, R41, 0x380, RZ, 0xc0, !PT ;  /* 0x0000038029287812 */ /* 0x000fc400078ec0ff */
[----:B------:R-:W-:Y:S01]  /*1ffc0*/  LOP3.LUT R52, R53, 0x380, RZ, 0xc0, !PT ;  /* 0x0000038035347812 */ /* 0x000fe200078ec0ff */
[----:B------:R-:W5:Y:S01]  /*1ffd0*/  LD.E.128 R48, desc[UR6][R48.64] ;  /* 0x0000000630307980 */ /* 0x000f62000c101d00 */
[----:B------:R-:W-:Y:S02]  /*1ffe0*/  SHF.R.U64 R28, R28, 0x3, RZ ;  /* 0x000000031c1c7819 */ /* 0x000fe400000012ff */
[----:B------:R-:W-:Y:S02]  /*1fff0*/  SHF.R.U64 R32, R32, 0x3, RZ ;  /* 0x0000000320207819 */ /* 0x000fe400000012ff */
[----:B------:R-:W-:Y:S02]  /*20000*/  SHF.R.U64 R36, R36, 0x3, RZ ;  /* 0x0000000324247819 */ /* 0x000fe400000012ff */
[----:B------:R-:W-:Y:S02]  /*20010*/  SHF.R.U64 R40, R40, 0x3, RZ ;  /* 0x0000000328287819 */ /* 0x000fe400000012ff */
[----:B------:R-:W-:-:S02]  /*20020*/  SHF.R.U64 R52, R52, 0x3, RZ ;  /* 0x0000000334347819 */ /* 0x000fc400000012ff */
        /* <DEDUP_REMOVED lines=10> */
[C---:B------:R-:W-:Y:S01]  /*200d0*/  IADD3 R57, P6, R4.reuse, 0xb000, RZ ;  /* 0x0000b00004397810 */ /* 0x040fe20007fde0ff */
[----:B------:R-:W5:Y:S01]  /*200e0*/  LD.E.128 R28, desc[UR6][R28.64] ;  /* 0x000000061c1c7980 */ /* 0x000f62000c101d00 */
[----:B------:R-:W-:-:S02]  /*200f0*/  IADD3 R61, P5, R4, 0xc000, RZ ;  /* 0x0000c000043d7810 */ /* 0x000fc40007fbe0ff */
[C---:B------:R-:W-:Y:S01]  /*20100*/  IADD3 R65, P4, R4.reuse, 0xd000, RZ ;  /* 0x0000d00004417810 */ /* 0x040fe20007f9e0ff */
[----:B------:R-:W5:Y:S01]  /*20110*/  LD.E.128 R32, desc[UR6][R32.64] ;  /* 0x0000000620207980 */ /* 0x000f62000c101d00 */
[C---:B------:R-:W-:Y:S02]  /*20120*/  IADD3 R69, P3, R4.reuse, 0xe000, RZ ;  /* 0x0000e00004457810 */ /* 0x040fe40007f7e0ff */
[----:B------:R-:W-:Y:S01]  /*20130*/  IADD3 R7, P2, R4, 0xf000, RZ ;  /* 0x0000f00004077810 */ /* 0x000fe20007f5e0ff */
[----:B------:R-:W5:Y:S01]  /*20140*/  LD.E.128 R36, desc[UR6][R36.64] ;  /* 0x0000000624247980 */ /* 0x000f62000c101d00 */
[----:B------:R-:W-:Y:S02]  /*20150*/  LOP3.LUT R56, R57, 0x380, RZ, 0xc0, !PT ;  /* 0x0000038039387812 */ /* 0x000fe400078ec0ff */
[----:B------:R-:W-:Y:S01]  /*20160*/  LOP3.LUT R60, R61, 0x380, RZ, 0xc0, !PT ;  /* 0x000003803d3c7812 */ /* 0x000fe200078ec0ff */
[----:B------:R-:W5:Y:S01]  /*20170*/  LD.E.128 R40, desc[UR6][R40.64] ;  /* 0x0000000628287980 */ /* 0x000f62000c101d00 */
[----:B------:R-:W-:-:S02]  /*20180*/  LOP3.LUT R64, R65, 0x380, RZ, 0xc0, !PT ;  /* 0x0000038041407812 */ /* 0x000fc400078ec0ff */
[----:B------:R-:W-:Y:S01]  /*20190*/  LOP3.LUT R68, R69, 0x380, RZ, 0xc0, !PT ;  /* 0x0000038045447812 */ /* 0x000fe200078ec0ff */
[----:B------:R-:W5:Y:S01]  /*201a0*/  LD.E.128 R52, desc[UR6][R52.64] ;  /* 0x0000000634347980 */ /* 0x000f62000c101d00 */
[----:B------:R-:W-:Y:S02]  /*201b0*/  LOP3.LUT R11, R4, 0x380, RZ, 0xc0, !PT ;  /* 0x00000380040b7812 */ /* 0x000fe400078ec0ff */
[----:B------:R-:W-:Y:S02]  /*201c0*/  LOP3.LUT R6, R7, 0x380, RZ, 0xc0, !PT ;  /* 0x0000038007067812 */ /* 0x000fe400078ec0ff */
[----:B------:R-:W-:Y:S02]  /*201d0*/  SHF.R.U64 R56, R56, 0x3, RZ ;  /* 0x0000000338387819 */ /* 0x000fe400000012ff */
[----:B------:R-:W-:Y:S02]  /*201e0*/  SHF.R.U64 R60, R60, 0x3, RZ ;  /* 0x000000033c3c7819 */ /* 0x000fe400000012ff */
[----:B------:R-:W-:-:S02]  /*201f0*/  SHF.R.U64 R64, R64, 0x3, RZ ;  /* 0x0000000340407819 */ /* 0x000fc400000012ff */
[----:B------:R-:W-:Y:S02]  /*20200*/  SHF.R.U64 R68, R68, 0x3, RZ ;  /* 0x0000000344447819 */ /* 0x000fe400000012ff */
        /* <DEDUP_REMOVED lines=11> */
[----:B------:R-:W-:Y:S01]  /*202c0*/  LOP3.LUT R4, R11, R4, RZ, 0x3c, !PT ;  /* 0x000000040b047212 */ /* 0x000fe200078e3cff */
[----:B------:R-:W5:Y:S01]  /*202d0*/  LD.E.128 R56, desc[UR6][R56.64] ;  /* 0x0000000638387980 */ /* 0x000f62000c101d00 */
[----:B------:R-:W-:-:S03]  /*202e0*/  LOP3.LUT R72, R6, R7, RZ, 0x3c, !PT ;  /* 0x0000000706487212 */ /* 0x000fc600078e3cff */
[----:B------:R-:W5:Y:S04]  /*202f0*/  LD.E.128 R8, desc[UR6][R8.64] ;  /* 0x0000000608087980 */ /* 0x000f68000c101d00 */
        /* <DEDUP_REMOVED lines=11> */
[----:B------:R-:W-:Y:S01]  /*203b0*/  ISETP.GE.AND P3, PT, R18, R76, PT ;  /* 0x0000004c1200720c */ /* 0x000fe20003f66270 */
[----:B------:R-:W-:-:S02]  /*203c0*/  VIADD R0, R16, 0x30820 ;  /* 0x0003082010007836 */ /* 0x000fc40000000000 */
[----:B------:R-:W-:Y:S02]  /*203d0*/  IMAD R20, R78, UR4, RZ ;  /* 0x000000044e147c24 */ /* 0x000fe4000f8e02ff */
[----:B------:R-:W-:Y:S01]  /*203e0*/  IMAD.IADD R3, R3, 0x1, R77 ;  /* 0x0000000103037824 */ /* 0x000fe200078e024d */
[----:B------:R-:W-:Y:S02]  /*203f0*/  PRMT R0, RZ, 0x654, R0 ;  /* 0x00000654ff007816 */ /* 0x000fe40000000000 */
[-C--:B------:R-:W-:Y:S02]  /*20400*/  ISETP.GE.AND P0, PT, R235, R76.reuse, PT ;  /* 0x0000004ceb00720c */ /* 0x080fe40003f06270 */
[-C--:B------:R-:W-:Y:S02]  /*20410*/  ISETP.GE.AND P1, PT, R84, R76.reuse, PT ;  /* 0x0000004c5400720c */ /* 0x080fe40003f26270 */
[----:B------:R-:W-:Y:S01]  /*20420*/  ISETP.GE.AND P2, PT, R79, R76, PT ;  /* 0x0000004c4f00720c */ /* 0x000fe20003f46270 */
[C---:B------:R-:W-:Y:S01]  /*20430*/  IMAD R79, R81.reuse, UR5, R20 ;  /* 0x00000005514f7c24 */ /* 0x040fe2000f8e0214 */
[----:B------:R-:W-:Y:S01]  /*20440*/  BSSY B1, `(.L_x_1636) ;  /* 0x000001a000017945 */ /* 0x000fe20003800000 */
[----:B------:R-:W-:-:S04]  /*20450*/  IMAD.WIDE.U32 R76, R81, UR4, R2 ;  /* 0x00000004514c7c25 */ /* 0x000fc8000f8e0002 */
[----:B------:R-:W-:Y:S01]  /*20460*/  IMAD.WIDE R20, R83, 0x80, R18 ;  /* 0x0000008053147825 */ /* 0x000fe200078e0212 */
[----:B-1----:R0:W-:Y:S03]  /*20470*/  SYNCS.ARRIVE.TRANS64.RED.A1T0 RZ, [R0+URZ], RZ ;  /* 0x000000ff00ff79a7 */ /* 0x0021e6000810043f */
[----:B------:R-:W-:Y:S01]  /*20480*/  IMAD.IADD R81, R77, 0x1, R79 ;  /* 0x000000014d517824 */ /* 0x000fe200078e024f */
[----:B------:R-:W-:Y:S06]  /*20490*/  @P3 BRA `(.L_x_1637) ;  /* 0x0000000000503947 */ /* 0x000fec0003800000 */
        /* <DEDUP_REMOVED lines=11> */
[----:B------:R-:W-:Y:S02]  /*20550*/  LEA R78, P5, R2, UR6, 0x1 ;  /* 0x00000006024e7c11 */ /* 0x000fe4000f8a08ff */
[----:B------:R-:W-:Y:S02]  /*20560*/  ISETP.GE.AND P4, PT, R228, UR4, PT ;  /* 0x00000004e4007c0c */ /* 0x000fe4000bf86270 */
[----:B------:R-:W-:Y:S02]  /*20570*/  LEA.HI.X R79, R2, UR7, R3, 0x1, P5 ;  /* 0x00000007024f7c11 */ /* 0x000fe4000a8f0c03 */
[----:B-----5:R-:W-:Y:S02]  /*20580*/  ISETP.GE.AND P5, PT, R82, UR4, PT ;  /* 0x0000000452007c0c */ /* 0x020fe4000bfa6270 */
[----:B------:R-:W-:-:S03]  /*20590*/  ISETP.GE.AND P6, PT, R80, UR4, PT ;  /* 0x0000000450007c0c */ /* 0x000fc6000bfc6270 */
[----:B------:R1:W-:Y:S04]  /*205a0*/  @!P3 STG.E.128 desc[UR8][R78.64], R4 ;  /* 0x000000044e00b986 */ /* 0x0003e8000c101d08 */
[----:B------:R1:W-:Y:S04]  /*205b0*/  @!P4 STG.E.128 desc[UR8][R78.64+0x80], R28 ;  /* 0x0000801c4e00c986 */ /* 0x0003e8000c101d08 */
[----:B------:R1:W-:Y:S04]  /*205c0*/  @!P5 STG.E.128 desc[UR8][R78.64+0x100], R44 ;  /* 0x0001002c4e00d986 */ /* 0x0003e8000c101d08 */
[----:B------:R1:W-:Y:S02]  /*205d0*/  @!P6 STG.E.128 desc[UR8][R78.64+0x180], R60 ;  /* 0x0001803c4e00e986 */ /* 0x0003e4000c101d08 */
.L_x_1637:
[----:B------:R-:W-:Y:S05]  /*205e0*/  BSYNC B1 ;  /* 0x0000000000017941 */ /* 0x000fea0003800000 */
.L_x_1636:
[----:B------:R-:W-:Y:S04]  /*205f0*/  BSSY B1, `(.L_x_1638) ;  /* 0x0000018000017945 */ /* 0x000fe80003800000 */
[----:B------:R-:W-:Y:S05]  /*20600*/  @P0 BRA `(.L_x_1639) ;  /* 0x0000000000580947 */ /* 0x000fea0003800000 */
[----:B-1---5:R-:W-:Y:S01]  /*20610*/  IADD3 R5, P0, R20, 0x20, RZ ;  /* 0x0000002014057810 */ /* 0x022fe20007f1e0ff */
[----:B------:R-:W-:Y:S01]  /*20620*/  ULDC.64 UR6, c[0x0][0xad8] ;  /* 0x0002b60000067ab9 */ /* 0x000fe20000000a00 */
[----:B------:R-:W-:Y:S01]  /*20630*/  IMAD.MOV.U32 R2, RZ, RZ, R76 ;  /* 0x000000ffff027224 */ /* 0x000fe200078e004c */
[----:B------:R-:W-:Y:S01]  /*20640*/  ULDC UR4, c[0x0][0xa8c] ;  /* 0x0002a30000047ab9 */ /* 0x000fe20000000800 */
[----:B------:R-:W-:Y:S01]  /*20650*/  IMAD.MOV.U32 R3, RZ, RZ, R81 ;  /* 0x000000ffff037224 */ /* 0x000fe200078e0051 */
[----:B------:R-:W-:Y:S01]  /*20660*/  ISETP.GE.AND P3, PT, R22, UR4, PT ;  /* 0x0000000416007c0c */ /* 0x000fe2000bf66270 */
[----:B0-----:R-:W-:Y:S01]  /*20670*/  IMAD.X R0, RZ, RZ, R21, P0 ;  /* 0x000000ffff007224 */ /* 0x001fe200000e0615 */
        /* <DEDUP_REMOVED lines=15> */
.L_x_1639:
[----:B------:R-:W-:Y:S05]  /*20770*/  BSYNC B1 ;  /* 0x0000000000017941 */ /* 0x000fea0003800000 */
.L_x_1638:
        /* <DEDUP_REMOVED lines=24> */
.L_x_1641:
[----:B------:R-:W-:Y:S05]  /*20900*/  BSYNC B1 ;  /* 0x0000000000017941 */ /* 0x000fea0003800000 */
.L_x_1640:
[----:B------:R-:W-:Y:S05]  /*20910*/  @P2 BRA `(.L_x_1642) ;  /* 0x0000000c00402947 */ /* 0x000fea0003800000 */
[----:B-123-5:R-:W-:Y:S01]  /*20920*/  IADD3 R5, P0, R20, 0x60, RZ ;  /* 0x0000006014057810 */ /* 0x02efe20007f1e0ff */
        /* <DEDUP_REMOVED lines=9> */
[----:B------:R-:W-:-:S02]  /*209c0*/  ULDC.64 UR8, c[0x0][0x208] ;  /* 0x0000820000087ab9 */ /* 0x000fc40000000a00 */
[----:B------:R-:W-:-:S04]  /*209d0*/  IMAD R20, R20, UR6, RZ ;  /* 0x0000000614147c24 */ /* 0x000fc8000f8e02ff */
        /* <DEDUP_REMOVED lines=13> */
.L_x_1634:
[----:B------:R-:W2:Y:S01]  /*20ab0*/  LDL R10, [R1+0x6c] ;  /* 0x00006c00010a7983 */ /* 0x000ea20000100800 */
[----:B------:R-:W-:Y:S01]  /*20ac0*/  ULDC.64 UR4, c[0x0][0xbd8] ;  /* 0x0002f60000047ab9 */ /* 0x000fe20000000a00 */
[----:B------:R-:W2:Y:S01]  /*20ad0*/  LDC.64 R2, c[0x0][0xbd8] ;  /* 0x0002f600ff027b82 */ /* 0x000ea20000000a00 */
[----:B------:R-:W-:Y:S01]  /*20ae0*/  ISETP.NE.U32.AND P0, PT, RZ, UR4, PT ;  /* 0x00000004ff007c0c */ /* 0x000fe2000bf05070 */
[----:B------:R-:W-:Y:S01]  /*20af0*/  IMAD.MOV.U32 R7, RZ, RZ, RZ ;  /* 0x000000ffff077224 */ /* 0x000fe200078e00ff */
[----:B------:R-:W-:Y:S02]  /*20b00*/  ULDC.64 UR6, c[0x0][0x208] ;  /* 0x0000820000067ab9 */ /* 0x000fe40000000a00 */
[----:B------:R-:W-:Y:S01]  /*20b10*/  ISETP.NE.AND.EX P0, PT, RZ, UR5, PT, P0 ;  /* 0x00000005ff007c0c */ /* 0x000fe2000bf05300 */
[----:B------:R-:W-:Y:S02]  /*20b20*/  ULDC.64 UR4, c[0x0][0xbe0] ;  /* 0x0002f80000047ab9 */ /* 0x000fe40000000a00 */
[----:B------:R-:W-:-:S04]  /*20b30*/  ISETP.NE.U32.AND P1, PT, RZ, UR4, PT ;  /* 0x00000004ff007c0c */ /* 0x000fc8000bf25070 */
[----:B------:R-:W-:Y:S01]  /*20b40*/  ISETP.NE.AND.EX P1, PT, RZ, UR5, PT, P1 ;  /* 0x00000005ff007c0c */ /* 0x000fe2000bf25310 */
[----:B------:R-:W1:-:S12]  /*20b50*/  S2R R8, SR_TID.X ;  /* 0x0000000000087919 */ /* 0x000e580000002100 */
[----:B------:R-:W3:Y:S01]  /*20b60*/  @P1 LDC.64 R4, c[0x0][0xbe0] ;  /* 0x0002f800ff041b82 */ /* 0x000ee20000000a00 */
[----:B------:R-:W-:Y:S02]  /*20b70*/  ULDC UR4, c[0x0][0xa88] ;  /* 0x0002a20000047ab9 */ /* 0x000fe40000000800 */
[----:B------:R-:W-:Y:S02]  /*20b80*/  IMAD.U32 R0, RZ, RZ, UR4 ;  /* 0x00000004ff007e24 */ /* 0x000fe4000f8e00ff */
[----:B-1----:R-:W-:-:S05]  /*20b90*/  VIADD R6, R8, 0xffffff80 ;  /* 0xffffff8008067836 */ /* 0x002fca0000000000 */
[----:B------:R-:W-:Y:S01]  /*20ba0*/  ISETP.GT.AND P2, PT, R6, 0x7f, PT ;  /* 0x0000007f0600780c */ /* 0x000fe20003f44270 */
[----:B--2---:R-:W-:-:S04]  /*20bb0*/  IMAD.WIDE R2, R10, 0x4, R2 ;  /* 0x000000040a027825 */ /* 0x004fc800078e0202 */
[----:B---3--:R-:W-:Y:S01]  /*20bc0*/  @P1 IMAD.WIDE R4, R10, 0x4, R4 ;  /* 0x000000040a041825 */ /* 0x008fe200078e0204 */
[----:B------:R1:W5:Y:S01]  /*20bd0*/  @P0 LDG.E R7, desc[UR6][R2.64] ;  /* 0x0000000602070981 */ /* 0x000362000c1e1900 */
[----:B------:R-:W-:-:S03]  /*20be0*/  SHF.R.S32.HI R6, RZ, 0x1f, R10 ;  /* 0x0000001fff067819 */ /* 0x000fc6000001140a */
[----:B------:R1:W5:Y:S01]  /*20bf0*/  @P1 LDG.E R0, desc[UR6][R4.64] ;  /* 0x0000000604001981 */ /* 0x000362000c1e1900 */
[----:B------:R-:W-:Y:S05]  /*20c00*/  @P1 BRA `(.L_x_1643) ;  /* 0x0000000000141947 */ /* 0x000fea0003800000 */
[----:B------:R-:W-:Y:S05]  /*20c10*/  @!P0 BRA `(.L_x_1643) ;  /* 0x0000000000108947 */ /* 0x000fea0003800000 */
[----:B------:R-:W-:Y:S02]  /*20c20*/  ULDC.64 UR4, c[0x0][0x208] ;  /* 0x0000820000047ab9 */ /* 0x000fe40000000a00 */
[----:B-1----:R-:W2:Y:S04]  /*20c30*/  LDG.E R5, desc[UR4][R2.64] ;  /* 0x0000000402057981 */ /* 0x002ea8000c1e1900 */
[----:B-----5:R-:W2:Y:S02]  /*20c40*/  LDG.E R0, desc[UR4][R2.64+0x4] ;  /* 0x0000040402007981 */ /* 0x020ea4000c1e1900 */
[----:B--2---:R-:W-:-:S07]  /*20c50*/  IMAD.IADD R0, R0, 0x1, -R5 ;  /* 0x0000000100007824 */ /* 0x004fce00078e0a05 */
.L_x_1643:
[----:B------:R-:W2:Y:S04]  /*20c60*/  LDL R20, [R1+0x68] ;  /* 0x0000680001147983 */ /* 0x000ea80000100800 */
[----:B------:R3:W5:Y:S01]  /*20c70*/  LDL R12, [R1+0x74] ;  /* 0x00007400010c7983 */ /* 0x0007620000100800 */
[----:B------:R-:W-:Y:S01]  /*20c80*/  BSSY B1, `(.L_x_1644) ;  /* 0x000001c000017945 */ /* 0x000fe20003800000 */
[----:B------:R-:W-:Y:S02]  /*20c90*/  SEL R11, R10, RZ, !P0 ;  /* 0x000000ff0a0b7207 */ /* 0x000fe40004000000 */
[----:B------:R-:W-:Y:S02]  /*20ca0*/  SEL R10, R6, RZ, !P0 ;  /* 0x000000ff060a7207 */ /* 0x000fe40004000000 */
[----:B-----5:R-:W-:-:S02]  /*20cb0*/  SHF.R.S32.HI R6, RZ, 0x1f, R7 ;  /* 0x0000001fff067819 */ /* 0x020fc40000011407 */
[----:B--2---:R-:W-:Y:S01]  /*20cc0*/  SHF.R.S32.HI R9, RZ, 0x1f, R20 ;  /* 0x0000001fff097819 */ /* 0x004fe20000011414 */
[----:B---3--:R-:W-:Y:S06]  /*20cd0*/  @P2 BRA `(.L_x_1645) ;  /* 0x0000000000582947 */ /* 0x008fec0003800000 */
[----:B-1----:R-:W-:-:S04]  /*20ce0*/  IMAD R2, R12, 0x80, R8 ;  /* 0x000000800c027824 */ /* 0x002fc800078e0208 */
        /* <DEDUP_REMOVED lines=21> */
.L_x_1645:
[----:B------:R-:W-:Y:S05]  /*20e40*/  BSYNC B1 ;  /* 0x0000000000017941 */ /* 0x000fea0003800000 */
.L_x_1644:
[----:B------:R-:W3:Y:S01]  /*20e50*/  LDL R13, [R1+0x7c] ;  /* 0x00007c00010d7983 */ /* 0x000ee20000100800 */
[----:B------:R-:W-:-:S03]  /*20e60*/  ULDC.64 UR4, c[0x0][0xaa0] ;  /* 0x0002a80000047ab9 */ /* 0x000fc60000000a00 */
[----:B------:R4:W5:Y:S04]  /*20e70*/  LDL R14, [R1+0x30] ;  /* 0x00003000010e7983 */ /* 0x0009680000100800 */
[----:B------:R4:W5:Y:S01]  /*20e80*/  LDL R15, [R1+0x2c] ;  /* 0x00002c00010f7983 */ /* 0x0009620000100800 */
[----:B-1----:R-:W-:Y:S01]  /*20e90*/  IMAD.MOV.U32 R2, RZ, RZ, R22 ;  /* 0x000000ffff027224 */ /* 0x002fe200078e0016 */
[----:B------:R-:W-:Y:S01]  /*20ea0*/  BSSY B1, `(.L_x_1646) ;  /* 0x000002c000017945 */ /* 0x000fe20003800000 */
[----:B--2---:R-:W-:Y:S02]  /*20eb0*/  IMAD.MOV.U32 R3, RZ, RZ, R23 ;  /* 0x000000ffff037224 */ /* 0x004fe400078e0017 */
        /* <DEDUP_REMOVED lines=9> */
[----:B------:R-:W-:Y:S01]  /*20f50*/  ISETP.GE.AND P1, PT, R235, R8, PT ;  /* 0x00000008eb00720c */ /* 0x000fe20003f26270 */
[----:B------:R-:W-:Y:S01]  /*20f60*/  IMAD.WIDE.U32 R2, R20, UR4, R2 ;  /* 0x0000000414027c25 */ /* 0x000fe2000f8e0002 */
[----:B------:R-:W-:-:S03]  /*20f70*/  ULDC.64 UR4, c[0x0][0xae8] ;  /* 0x0002ba0000047ab9 */ /* 0x000fc60000000a00 */
[----:B------:R-:W-:Y:S02]  /*20f80*/  IMAD.IADD R3, R3, 0x1, R5 ;  /* 0x0000000103037824 */ /* 0x000fe400078e0205 */
[----:B------:R-:W-:Y:S02]  /*20f90*/  IMAD R0, R10, UR4, RZ ;  /* 0x000000040a007c24 */ /* 0x000fe4000f8e02ff */
[----:B------:R-:W-:-:S04]  /*20fa0*/  IMAD.WIDE.U32 R4, R11, UR4, R2 ;  /* 0x000000040b047c25 */ /* 0x000fc8000f8e0002 */
[----:B------:R-:W-:Y:S02]  /*20fb0*/  IMAD R9, R11, UR5, R0 ;  /* 0x000000050b097c24 */ /* 0x000fe4000f8e0200 */
[----:B------:R-:W-:Y:S02]  /*20fc0*/  IMAD.MOV.U32 R2, RZ, RZ, R18 ;  /* 0x000000ffff027224 */ /* 0x000fe400078e0012 */
[----:B------:R-:W-:Y:S02]  /*20fd0*/  IMAD.MOV.U32 R3, RZ, RZ, R19 ;  /* 0x000000ffff037224 */ /* 0x000fe400078e0013 */
[----:B------:R-:W-:Y:S02]  /*20fe0*/  IMAD.IADD R11, R5, 0x1, R9 ;  /* 0x00000001050b7824 */ /* 0x000fe400078e0209 */
[----:B------:R-:W-:Y:S01]  /*20ff0*/  IMAD.WIDE R6, R12, 0x80, R2 ;  /* 0x000000800c067825 */ /* 0x000fe200078e0202 */
[----:B---3--:R-:W-:Y:S01]  /*21000*/  ISETP.GE.AND P0, PT, R13, R8, PT ;  /* 0x000000080d00720c */ /* 0x008fe20003f06270 */
[----:B----4-:R-:W-:-:S12]  /*21010*/  @P2 BRA `(.L_x_1647) ;  /* 0x0000000000502947 */ /* 0x010fd80003800000 */
[----:B------:R-:W-:Y:S01]  /*21020*/  ULDC.64 UR6, c[0x0][0xad8] ;  /* 0x0002b60000067ab9 */ /* 0x000fe20000000a00 */
[----:B------:R-:W-:Y:S01]  /*21030*/  IMAD.MOV.U32 R2, RZ, RZ, R4 ;  /* 0x000000ffff027224 */ /* 0x000fe200078e0004 */
[----:B------:R-:W-:Y:S01]  /*21040*/  ULDC UR4, c[0x0][0xa8c] ;  /* 0x0002a30000047ab9 */ /* 0x000fe20000000800 */
[----:B------:R-:W-:Y:S01]  /*21050*/  IMAD R9, R7, UR6, RZ ;  /* 0x0000000607097c24 */ /* 0x000fe2000f8e02ff */
[----:B------:R-:W-:Y:S01]  /*21060*/  ISETP.GE.AND P3, PT, R22, UR4, PT ;  /* 0x0000000416007c0c */ /* 0x000fe2000bf66270 */
[----:B------:R-:W-:Y:S01]  /*21070*/  IMAD.MOV.U32 R3, RZ, RZ, R11 ;  /* 0x000000ffff037224 */ /* 0x000fe200078e000b */
[----:B------:R-:W-:Y:S01]  /*21080*/  ISETP.GE.AND P4, PT, R228, UR4, PT ;  /* 0x00000004e4007c0c */ /* 0x000fe2000bf86270 */
[C---:B------:R-:W-:Y:S01]  /*21090*/  IMAD R9, R6.reuse, UR7, R9 ;  /* 0x0000000706097c24 */ /* 0x040fe2000f8e0209 */
[----:B-----5:R-:W-:Y:S01]  /*210a0*/  ISETP.GE.AND P5, PT, R15, UR4, PT ;  /* 0x000000040f007c0c */ /* 0x020fe2000bfa6270 */
        /* <DEDUP_REMOVED lines=11> */
.L_x_1647:
[----:B------:R-:W-:Y:S05]  /*21160*/  BSYNC B1 ;  /* 0x0000000000017941 */ /* 0x000fea0003800000 */
.L_x_1646:
[----:B------:R-:W2:Y:S01]  /*21170*/  LDL R0, [R1+0x78] ;  /* 0x0000780001007983 */ /* 0x000ea20000100800 */
[----:B------:R-:W-:Y:S01]  /*21180*/  BSSY B1, `(.L_x_1648) ;  /* 0x0000019000017945 */ /* 0x000fe20003800000 */
[----:B--2---:R-:W-:-:S03]  /*21190*/  ISETP.GE.AND P2, PT, R0, R8, PT ;  /* 0x000000080000720c */ /* 0x004fc60003f46270 */
[----:B------:R-:W-:Y:S10]  /*211a0*/  @P1 BRA `(.L_x_1649) ;  /* 0x0000000000581947 */ /* 0x000ff40003800000 */
        /* <DEDUP_REMOVED lines=9> */
[----:B-----5:R-:W-:Y:S01]  /*21240*/  ISETP.GE.AND P5, PT, R15, UR4, PT ;  /* 0x000000040f007c0c */ /* 0x020fe2000bfa6270 */
        /* <DEDUP_REMOVED lines=12> */
.L_x_1649:
[----:B------:R-:W-:Y:S05]  /*21310*/  BSYNC B1 ;  /* 0x0000000000017941 */ /* 0x000fea0003800000 */
.L_x_1648:
[----:B------:R-:W-:Y:S04]  /*21320*/  BSSY B1, `(.L_x_1650) ;  /* 0x0000018000017945 */ /* 0x000fe80003800000 */
[----:B------:R-:W-:Y:S05]  /*21330*/  @P0 BRA `(.L_x_1651) ;  /* 0x0000000000580947 */ /* 0x000fea0003800000 */
        /* <DEDUP_REMOVED lines=22> */
.L_x_1651:
[----:B------:R-:W-:Y:S05]  /*214a0*/  BSYNC B1 ;  /* 0x0000000000017941 */ /* 0x000fea0003800000 */
.L_x_1650:
        /* <DEDUP_REMOVED lines=23> */
.L_x_1642:
[----:B------:R-:W-:Y:S05]  /*21620*/  BSYNC B0 ;  /* 0x0000000000007941 */ /* 0x000fea0003800000 */
.L_x_1633:
[----:B0-----:R-:W3:Y:S01]  /*21630*/  LDL R0, [R1+0x1c] ;  /* 0x00001c0001007983 */ /* 0x001ee20000100800 */
[----:B------:R-:W-:Y:S02]  /*21640*/  ULDC UR4, c[0x0][0xc14] ;  /* 0x0003050000047ab9 */ /* 0x000fe40000000800 */
[----:B---3--:R-:W-:-:S13]  /*21650*/  ISETP.GE.AND P0, PT, R0, UR4, PT ;  /* 0x0000000400007c0c */ /* 0x008fda000bf06270 */
[----:B------:R-:W-:Y:S05]  /*21660*/  @!P0 BRA `(.L_x_1652) ;  /* 0xfffffdfc009c8947 */ /* 0x000fea000383ffff */
[----:B------:R-:W-:Y:S05]  /*21670*/  BRA `(.L_x_1340) ;  /* 0x0000007000047947 */ /* 0x000fea0003800000 */
.L_x_1338:
[----:B------:R-:W-:-:S08]  /*21680*/  NOP ;  /* 0x0000000000007918 */ /* 0x000fd00000000000 */
[----:B0-----:R-:W0:-:S00]  /*21690*/  USETMAXREG.DEALLOC.CTAPOOL 0x18 ;  /* 0x00000018000079c8 */ /* 0x001e0000080e0500 */
[----:B0-----:R-:W-:-:S06]  /*216a0*/  LOP3.LUT R0, R0, 0x3, RZ, 0xc0, !PT ;  /* 0x0000000300007812 */ /* 0x001fcc00078ec0ff */
[----:B------:R-:W0:Y:S02]  /*216b0*/  SHFL.IDX PT, R0, R0, RZ, 0x1f ;  /* 0x00001fff00007589 */ /* 0x000e2400000e0000 */
[----:B0-----:R-:W-:-:S13]  /*216c0*/  ISETP.NE.AND P0, PT, R0, RZ, PT ;  /* 0x000000ff0000720c */ /* 0x001fda0003f05270 */
[----:B------:R-:W-:Y:S05]  /*216d0*/  @P0 BRA `(.L_x_1340) ;  /* 0x0000006c00ec0947 */ /* 0x000fea0003800000 */
[----:B------:R-:W2:Y:S01]  /*216e0*/  LDL.LU R6, [R1+0x14] ;  /* 0x0000140001067983 */ /* 0x000ea20000300800 */
[----:B------:R-:W-:Y:S01]  /*216f0*/  ULDC UR5, c[0x0][0xc14] ;  /* 0x0003050000057ab9 */ /* 0x000fe20000000800 */
[----:B------:R-:W0:Y:S01]  /*21700*/  S2R R2, SR_TID.X ;  /* 0x0000000000027919 */ /* 0x000e220000002100 */
[----:B------:R-:W-:Y:S01]  /*21710*/  CS2R R16, SRZ ;  /* 0x0000000000107805 */ /* 0x000fe2000001ff00 */
[----:B------:R-:W-:Y:S01]  /*21720*/  ULDC.64 UR6, c[0x0][0x208] ;  /* 0x0000820000067ab9 */ /* 0x000fe20000000a00 */
[----:B------:R-:W-:Y:S01]  /*21730*/  ULDC UR4, c[0x0][0xc10] ;  /* 0x0003040000047ab9 */ /* 0x000fe20000000800 */
[----:B0-----:R-:W-:-:S04]  /*21740*/  LOP3.LUT R7, R2, 0x1f, RZ, 0xc0, !PT ;  /* 0x0000001f02077812 */ /* 0x001fc800078ec0ff */
[----:B------:R-:W-:Y:S02]  /*21750*/  ISETP.NE.AND P0, PT, R7, 0x1f, PT ;  /* 0x0000001f0700780c */ /* 0x000fe40003f05270 */
[----:B--2---:R-:W-:-:S11]  /*21760*/  LOP3.LUT R6, R6, 0xffffff7f, RZ, 0xc0, !PT ;  /* 0xffffff7f06067812 */ /* 0x004fd600078ec0ff */
[----:B------:R-:W-:Y:S02]  /*21770*/  @P0 LOP3.LUT R6, R6, 0x80, RZ, 0xfc, !PT ;  /* 0x0000008006060812 */ /* 0x000fe400078efcff */
[----:B------:R-:W-:-:S13]  /*21780*/  ISETP.GE.OR P0, PT, R7, UR5, !P0 ;  /* 0x0000000507007c0c */ /* 0x000fda000c706670 */
[----:B------:R-:W0:Y:S02]  /*21790*/  @!P0 LDC.64 R2, c[0x0][0xc58] ;  /* 0x00031600ff028b82 */ /* 0x000e240000000a00 */
[----:B0-----:R-:W-:-:S05]  /*217a0*/  @!P0 IMAD.WIDE.U32 R2, R7, 0x4, R2 ;  /* 0x0000000407028825 */ /* 0x001fca00078e0002 */
[----:B------:R-:W2:Y:S01]  /*217b0*/  @!P0 LDG.E R17, desc[UR6][R2.64] ;  /* 0x0000000602118981 */ /* 0x000ea2000c1e1900 */
[C---:B------:R-:W-:Y:S02]  /*217c0*/  ISETP.NE.AND P1, PT, R7.reuse, RZ, PT ;  /* 0x000000ff0700720c */ /* 0x040fe40003f25270 */
[----:B------:R-:W-:Y:S02]  /*217d0*/  ISETP.GE.U32.AND P0, PT, R7, 0x2, PT ;  /* 0x000000020700780c */ /* 0x000fe40003f06070 */
[----:B------:R-:W-:-:S09]  /*217e0*/  LOP3.LUT R6, R6, 0xfffffffe, RZ, 0xc0, !PT ;  /* 0xfffffffe06067812 */ /* 0x000fd200078ec0ff */
[----:B------:R-:W-:-:S04]  /*217f0*/  @P1 LOP3.LUT R6, R6, 0x1, RZ, 0xfc, !PT ;  /* 0x0000000106061812 */ /* 0x000fc800078efcff */
[----:B------:R-:W-:-:S04]  /*21800*/  LOP3.LUT R6, R6, 0xffffffdf, RZ, 0xc0, !PT ;  /* 0xffffffdf06067812 */ /* 0x000fc800078ec0ff */
[----:B------:R-:W-:-:S04]  /*21810*/  @P0 LOP3.LUT R6, R6, 0x20, RZ, 0xfc, !PT ;  /* 0x0000002006060812 */ /* 0x000fc800078efcff */
[----:B------:R-:W-:Y:S01]  /*21820*/  LOP3.LUT R6, R6, 0xffffffef, RZ, 0xc0, !PT ;  /* 0xffffffef06067812 */ /* 0x000fe200078ec0ff */
[----:B------:R-:W0:Y:S01]  /*21830*/  S2UR UR6, SR_CTAID.X ;  /* 0x00000000000679c3 */ /* 0x000e220000002500 */
[----:B------:R-:W-:Y:S01]  /*21840*/  IMAD.MOV.U32 R19, RZ, RZ, RZ ;  /* 0x000000ffff137224 */ /* 0x000fe200078e00ff */
[----:B--2---:R-:W1:Y:S02]  /*21850*/  SHFL.UP PT, R0, R17, 0x1, RZ ;  /* 0x0420000011007989 */ /* 0x004e6400000e00ff */
[----:B-1----:R-:W-:-:S05]  /*21860*/  SEL R0, R0, RZ, P1 ;  /* 0x000000ff00007207 */ /* 0x002fca0000800000 */
[----:B------:R-:W-:-:S05]  /*21870*/  IMAD.IADD R0, R17, 0x1, R0 ;  /* 0x0000000111007824 */ /* 0x000fca00078e0200 */
[----:B------:R-:W1:Y:S02]  /*21880*/  SHFL.UP PT, R4, R0, 0x2, RZ ;  /* 0x0440000000047989 */ /* 0x000e6400000e00ff */
[----:B-1----:R-:W-:-:S05]  /*21890*/  SEL R5, R4, RZ, P0 ;  /* 0x000000ff04057207 */ /* 0x002fca0000000000 */
[----:B------:R-:W-:-:S05]  /*218a0*/  IMAD.IADD R5, R0, 0x1, R5 ;  /* 0x0000000100057824 */ /* 0x000fca00078e0205 */
[----:B------:R-:W1:Y:S01]  /*218b0*/  SHFL.UP PT, R4, R5, 0x4, RZ ;  /* 0x0480000005047989 */ /* 0x000e6200000e00ff */
[----:B------:R-:W-:-:S04]  /*218c0*/  ISETP.GE.U32.AND P0, PT, R7, 0x4, PT ;  /* 0x000000040700780c */ /* 0x000fc80003f06070 */
[----:B-1----:R-:W-:-:S05]  /*218d0*/  SEL R4, R4, RZ, P0 ;  /* 0x000000ff04047207 */ /* 0x002fca0000000000 */
[----:B------:R-:W-:-:S05]  /*218e0*/  IMAD.IADD R4, R5, 0x1, R4 ;  /* 0x0000000105047824 */ /* 0x000fca00078e0204 */
[----:B------:R-:W1:Y:S01]  /*218f0*/  SHFL.UP PT, R2, R4, 0x8, RZ ;  /* 0x0500000004027989 */ /* 0x000e6200000e00ff */
[----:B------:R-:W-:Y:S02]  /*21900*/  @P0 LOP3.LUT R6, R6, 0x10, RZ, 0xfc, !PT ;  /* 0x0000001006060812 */ /* 0x000fe400078efcff */
[----:B------:R-:W-:-:S04]  /*21910*/  ISETP.GE.U32.AND P0, PT, R7, 0x8, PT ;  /* 0x000000080700780c */ /* 0x000fc80003f06070 */
[----:B-1----:R-:W-:-:S05]  /*21920*/  SEL R3, R2, RZ, P0 ;  /* 0x000000ff02037207 */ /* 0x002fca0000000000 */
[----:B------:R-:W-:-:S05]  /*21930*/  IMAD.IADD R3, R4, 0x1, R3 ;  /* 0x0000000104037824 */ /* 0x000fca00078e0203 */
[----:B------:R-:W1:Y:S01]  /*21940*/  SHFL.UP PT, R0, R3, 0x10, RZ ;  /* 0x0600000003007989 */ /* 0x000e6200000e00ff */
[----:B------:R-:W-:-:S04]  /*21950*/  LOP3.LUT R6, R6, 0xfffffff7, RZ, 0xc0, !PT ;  /* 0xfffffff706067812 */ /* 0x000fc800078ec0ff */
[----:B------:R-:W-:Y:S02]  /*21960*/  @P0 LOP3.LUT R6, R6, 0x8, RZ, 0xfc, !PT ;  /* 0x0000000806060812 */ /* 0x000fe400078efcff */
[----:B------:R-:W-:-:S04]  /*21970*/  ISETP.GE.U32.AND P0, PT, R7, 0x10, PT ;  /* 0x000000100700780c */ /* 0x000fc80003f06070 */
[----:B-1----:R-:W-:-:S05]  /*21980*/  SEL R0, R0, RZ, P0 ;  /* 0x000000ff00007207 */ /* 0x002fca0000000000 */
[----:B------:R-:W-:-:S05]  /*21990*/  IMAD.IADD R0, R3, 0x1, R0 ;  /* 0x0000000103007824 */ /* 0x000fca00078e0200 */
[----:B------:R-:W1:Y:S01]  /*219a0*/  SHFL.IDX PT, R2, R0, 0x1f, 0x1f ;  /* 0x03e01f0000027f89 */ /* 0x000e6200000e0000 */
[----:B------:R-:W-:-:S04]  /*219b0*/  LOP3.LUT R6, R6, 0xfffffffb, RZ, 0xc0, !PT ;  /* 0xfffffffb06067812 */ /* 0x000fc800078ec0ff */
[----:B------:R-:W-:-:S05]  /*219c0*/  @P0 LOP3.LUT R6, R6, 0x4, RZ, 0xfc, !PT ;  /* 0x0000000406060812 */ /* 0x000fca00078efcff */
[----:B------:R2:W-:Y:S01]  /*219d0*/  STL [R1+0x14], R6 ;  /* 0x0000140601007387 */ /* 0x0005e20000100800 */
[----:B-1----:R-:W-:-:S05]  /*219e0*/  IMAD R4, R2, UR4, RZ ;  /* 0x0000000402047c24 */ /* 0x002fca000f8e02ff */
[----:B0-----:R-:W-:Y:S01]  /*219f0*/  ISETP.GT.AND P0, PT, R4, UR6, PT ;  /* 0x0000000604007c0c */ /* 0x001fe2000bf04270 */
[----:B------:R-:W-:-:S12]  /*21a00*/  IMAD.MOV.U32 R5, RZ, RZ, R4 ;  /* 0x000000ffff057224 */ /* 0x000fd800078e0004 */
[----:B--2---:R-:W-:Y:S05]  /*21a10*/  @P0 BRA `(.L_x_1653) ;  /* 0x0000000000c00947 */ /* 0x004fea0003800000 */
[----:B------:R-:W-:Y:S01]  /*21a20*/  IMAD.MOV.U32 R4, RZ, RZ, R5 ;  /* 0x000000ffff047224 */ /* 0x000fe200078e0005 */
[----:B------:R-:W-:Y:S01]  /*21a30*/  ULDC UR5, c[0x0][0xc14] ;  /* 0x0003050000057ab9 */ /* 0x000fe20000000800 */
[----:B------:R-:W-:Y:S01]  /*21a40*/  IMAD.MOV.U32 R19, RZ, RZ, RZ ;  /* 0x000000ffff137224 */ /* 0x000fe200078e00ff */
[----:B------:R-:W-:Y:S01]  /*21a50*/  ULDC UR7, c[0x0][0xc14] ;  /* 0x0003050000077ab9 */ /* 0x000fe20000000800 */
[----:B------:R-:W-:-:S05]  /*21a60*/  ULDC UR4, c[0x0][0xc10] ;  /* 0x0003040000047ab9 */ /* 0x000fca0000000800 */
.L_x_1657:
        /* <DEDUP_REMOVED lines=17> */
.L_x_1656:
[----:B------:R-:W-:Y:S05]  /*21b80*/  BSYNC B0 ;  /* 0x0000000000007941 */ /* 0x000fea0003800000 */
.L_x_1655:
[----:B-----5:R-:W1:Y:S01]  /*21b90*/  SHFL.UP PT, R0, R17, 0x1, RZ ;  /* 0x0420000011007989 */ /* 0x020e6200000e00ff */
[C---:B------:R-:W-:Y:S02]  /*21ba0*/  ISETP.NE.AND P0, PT, R6.reuse, RZ, PT ;  /* 0x000000ff0600720c */ /* 0x040fe40003f05270 */
[----:B------:R-:W-:Y:S02]  /*21bb0*/  ISETP.GE.U32.AND P1, PT, R6, 0x2, PT ;  /* 0x000000020600780c */ /* 0x000fe40003f26070 */
[----:B-1----:R-:W-:Y:S02]  /*21bc0*/  SEL R0, R0, RZ, P0 ;  /* 0x000000ff00007207 */ /* 0x002fe40000000000 */
[----:B------:R-:W-:-:S03]  /*21bd0*/  ISETP.GE.U32.AND P0, PT, R6, 0x4, PT ;  /* 0x000000040600780c */ /* 0x000fc60003f06070 */
[----:B------:R-:W-:-:S05]  /*21be0*/  IMAD.IADD R0, R17, 0x1, R0 ;  /* 0x0000000111007824 */ /* 0x000fca00078e0200 */
[----:B0-----:R-:W0:Y:S02]  /*21bf0*/  SHFL.UP PT, R2, R0, 0x2, RZ ;  /* 0x0440000000027989 */ /* 0x001e2400000e00ff */
        /* <DEDUP_REMOVED lines=18> */
.L_x_1653:
[----:B------:R-:W-:Y:S01]  /*21d20*/  IMAD.IADD R5, R4, 0x1, -R5 ;  /* 0x0000000104057824 */ /* 0x000fe200078e0a05 */
[----:B------:R-:W-:-:S03]  /*21d30*/  ULDC.64 UR8, c[0x0][0x208] ;  /* 0x0000820000087ab9 */ /* 0x000fc60000000a00 */
        /* <DEDUP_REMOVED lines=19> */
.L_x_1658:
[----:B-12---:R-:W-:Y:S02]  /*21e70*/  IMAD.MOV R0, RZ, RZ, -R3 ;  /* 0x000000ffff007224 */ /* 0x006fe400078e0a03 */
[----:B---3--:R-:W-:Y:S02]  /*21e80*/  IMAD R16, R16, UR4, R5 ;  /* 0x0000000410107c24 */ /* 0x008fe4000f8e0205 */
[----:B------:R-:W-:Y:S02]  /*21e90*/  IMAD R5, R0, R9, RZ ;  /* 0x0000000900057224 */ /* 0x000fe400078e02ff */
[----:B------:R-:W-:-:S04]  /*21ea0*/  IMAD.MOV.U32 R2, RZ, RZ, RZ ;  /* 0x000000ffff027224 */ /* 0x000fc800078e00ff */
[----:B------:R-:W-:Y:S01]  /*21eb0*/  IMAD.HI.U32 R2, R3, R5, R2 ;  /* 0x0000000503027227 */ /* 0x000fe200078e0002 */
[----:B------:R-:W-:Y:S02]  /*21ec0*/  IADD3 R5, -R16, UR6, RZ ;  /* 0x0000000610057c10 */ /* 0x000fe4000fffe1ff */
        /* <DEDUP_REMOVED lines=20> */
[----:B------:R-:W-:Y:S01]  /*22010*/  IMAD.IADD R0, R5, 0x1, R0 ;  /* 0x0000000105007824 */ /* 0x000fe200078e0200 */
[----:B------:R-:W-:Y:S02]  /*22020*/  IABS R6, R5 ;  /* 0x0000000500067213 */ /* 0x000fe40000000000 */
[----:B------:R-:W-:-:S04]  /*22030*/  IABS R4, R8 ;  /* 0x0000000800047213 */ /* 0x000fc80000000000 */
[----:B------:R-:W1:Y:S08]  /*22040*/  I2F.RP R9, R4 ;  /* 0x0000000400097306 */ /* 0x000e700000209400 */
[----:B-1----:R-:W1:Y:S02]  /*22050*/  MUFU.RCP R9, R9 ;  /* 0x0000000900097308 */ /* 0x002e640000001000 */
[----:B-1----:R-:W-:-:S06]  /*22060*/  VIADD R2, R9, 0xffffffe ;  /* 0x0ffffffe09027836 */ /* 0x002fcc0000000000 */
[----:B------:R1:W2:Y:S02]  /*22070*/  F2I.FTZ.U32.TRUNC.NTZ R3, R2 ;  /* 0x0000000200037305 */ /* 0x0002a4000021f000 */
[----:B-1----:R-:W-:Y:S02]  /*22080*/  IMAD.MOV.U32 R2, RZ, RZ, RZ ;  /* 0x000000ffff027224 */ /* 0x002fe400078e00ff */
[----:B--2---:R-:W-:-:S04]  /*22090*/  IMAD.MOV R7, RZ, RZ, -R3 ;  /* 0x000000ffff077224 */ /* 0x004fc800078e0a03 */
[----:B------:R-:W-:-:S04]  /*220a0*/  IMAD R7, R7, R4, RZ ;  /* 0x0000000407077224 */ /* 0x000fc800078e02ff */
[----:B------:R-:W-:Y:S01]  /*220b0*/  IMAD.HI.U32 R3, R3, R7, R2 ;  /* 0x0000000703037227 */ /* 0x000fe200078e0002 */
[-C--:B------:R-:W-:Y:S02]  /*220c0*/  IABS R7, R8.reuse ;  /* 0x0000000800077213 */ /* 0x080fe40000000000 */
[----:B------:R-:W-:-:S03]  /*220d0*/  LOP3.LUT R2, R5, R8, RZ, 0x3c, !PT ;  /* 0x0000000805027212 */ /* 0x000fc600078e3cff */
[----:B------:R-:W-:Y:S02]  /*220e0*/  IMAD.MOV R7, RZ, RZ, -R7 ;  /* 0x000000ffff077224 */ /* 0x000fe400078e0a07 */
[----:B------:R-:W-:-:S04]  /*220f0*/  IMAD.HI.U32 R3, R3, R6, RZ ;  /* 0x0000000603037227 */ /* 0x000fc800078e00ff */
[----:B------:R-:W-:-:S05]  /*22100*/  IMAD R7, R3, R7, R6 ;  /* 0x0000000703077224 */ /* 0x000fca00078e0206 */
        /* <DEDUP_REMOVED lines=8> */
[----:B------:R-:W-:Y:S01]  /*22190*/  @!P0 LOP3.LUT R3, RZ, R8, RZ, 0x33, !PT ;  /* 0x00000008ff038212 */ /* 0x000fe200078e33ff */
[----:B------:R-:W-:-:S04]  /*221a0*/  IMAD.MOV R8, RZ, RZ, -R8 ;  /* 0x000000ffff087224 */ /* 0x000fc800078e0a08 */
[----:B------:R-:W-:Y:S01]  /*221b0*/  IMAD R18, R3, R8, R0 ;  /* 0x0000000803127224 */ /* 0x000fe200078e0200 */
[----:B------:R-:W-:-:S05]  /*221c0*/  LOP3.LUT R0, RZ, R3, RZ, 0x33, !PT ;  /* 0x00000003ff007212 */ /* 0x000fca00078e33ff */
[----:B------:R-:W-:Y:S01]  /*221d0*/  IMAD.IADD R17, R17, 0x1, R0 ;  /* 0x0000000111117824 */ /* 0x000fe200078e0200 */
[----:B------:R-:W-:Y:S06]  /*221e0*/  BRA `(.L_x_1659) ;  /* 0x00000000000c7947 */ /* 0x000fec0003800000 */
.L_x_1654:
[----:B------:R-:W-:Y:S02]  /*221f0*/  IMAD.MOV.U32 R17, RZ, RZ, RZ ;  /* 0x000000ffff117224 */ /* 0x000fe400078e00ff */
[----:B------:R-:W-:Y:S02]  /*22200*/  IMAD.U32 R16, RZ, RZ, UR6 ;  /* 0x00000006ff107e24 */ /* 0x000fe4000f8e00ff */
[----:B------:R-:W-:-:S07]  /*22210*/  IMAD.MOV.U32 R18, RZ, RZ, RZ ;  /* 0x000000ffff127224 */ /* 0x000fce00078e00ff */
.L_x_1659:
[----:B------:R-:W2:Y:S01]  /*22220*/  LDL.LU R2, [R1+0x14] ;  /* 0x0000140001027983 */ /* 0x000ea20000300800 */
[----:B------:R-:W1:Y:S02]  /*22230*/  S2R R4, SR_TID.X ;  /* 0x0000000000047919 */ /* 0x000e640000002100 */
[----:B-1----:R-:W-:-:S04]  /*22240*/  LOP3.LUT R5, R4, 0x1f, RZ, 0xc0, !PT ;  /* 0x0000001f04057812 */ /* 0x002fc800078ec0ff */
[----:B------:R-:W-:-:S13]  /*22250*/  ISETP.NE.AND P0, PT, R5, RZ, PT ;  /* 0x000000ff0500720c */ /* 0x000fda0003f05270 */
[----:B------:R-:W1:Y:S01]  /*22260*/  @!P0 S2R R3, SR_CgaCtaId ;  /* 0x0000000000038919 */ /* 0x000e620000008800 */
[----:B------:R-:W-:-:S04]  /*22270*/  @!P0 MOV R0, 0x400 ;  /* 0x0000040000008802 */ /* 0x000fc80000000f00 */
[----:B-1----:R-:W-:-:S05]  /*22280*/  @!P0 LEA R0, R3, R0, 0x18 ;  /* 0x0000000003008211 */ /* 0x002fca00078ec0ff */
[----:B------:R1:W-:Y:S02]  /*22290*/  @!P0 STS.128 [R0+0x308d0], R16 ;  /* 0x0308d01000008388 */ /* 0x0003e40000000c00 */
[----:B-1----:R-:W-:Y:S01]  /*222a0*/  IMAD.MOV.U32 R0, RZ, RZ, 0x1 ;  /* 0x00000001ff007424 */ /* 0x002fe200078e00ff */
        /* <DEDUP_REMOVED lines=9> */
[----:B------:R-:W2:Y:S01]  /*22340*/  LDL R6, [R1+0xac] ;  /* 0x0000ac0001067983 */ /* 0x000ea20000100800 */
[----:B------:R-:W-:Y:S01]  /*22350*/  LOP3.LUT R4, R4, 0x7f, RZ, 0xc0, !PT ;  /* 0x0000007f04047812 */ /* 0x000fe200078ec0ff */
[----:B-1----:R-:W-:Y:S01]  /*22360*/  IMAD.MOV.U32 R0, RZ, RZ, 0x1 ;  /* 0x00000001ff007424 */ /* 0x002fe200078e00ff */
[----:B------:R-:W-:Y:S01]  /*22370*/  ISETP.NE.AND P1, PT, R5, RZ, PT ;  /* 0x000000ff0500720c */ /* 0x000fe20003f25270 */
[----:B------:R1:W-:Y:S01]  /*22380*/  STL [R1+0x28], RZ ;  /* 0x000028ff01007387 */ /* 0x0003e20000100800 */
[C---:B------:R-:W-:Y:S01]  /*22390*/  ISETP.NE.AND P2, PT, R4.reuse, RZ, PT ;  /* 0x000000ff0400720c */ /* 0x040fe20003f45270 */
[----:B------:R-:W-:Y:S01]  /*223a0*/  ULDC.64 UR36, c[0x0][0x198] ;  /* 0x0000660000247ab9 */ /* 0x000fe20000000a00 */
[----:B------:R-:W-:Y:S01]  /*223b0*/  ISETP.NE.OR P0, PT, R4, RZ, !P1 ;  /* 0x000000ff0400720c */ /* 0x000fe20004f05670 */
[----:B------:R1:W-:Y:S01]  /*223c0*/  STL [R1+0x10], R0 ;  /* 0x0000100001007387 */ /* 0x0003e20000100800 */
[----:B------:R-:W-:Y:S01]  /*223d0*/  LOP3.LUT R2, R2, 0xffffffbf, RZ, 0xc0, !PT ;  /* 0xffffffbf02027812 */ /* 0x000fe200078ec0ff */
[----:B------:R-:W-:-:S02]  /*223e0*/  ULDC UR39, c[0x0][0xc] ;  /* 0x0000030000277ab9 */ /* 0x000fc40000000800 */
[----:B------:R1:W-:Y:S01]  /*223f0*/  STL [R1+0xc], RZ ;  /* 0x00000cff01007387 */ /* 0x0003e20000100800 */
[----:B------:R-:W-:-:S03]  /*22400*/  LOP3.LUT R2, R2, 0xfffffffd, RZ, 0xc0, !PT ;  /* 0xfffffffd02027812 */ /* 0x000fc600078ec0ff */
[----:B------:R1:W-:Y:S02]  /*22410*/  STL [R1], RZ ;  /* 0x000000ff01007387 */ /* 0x0003e40000100800 */
[----:B------:R-:W-:Y:S02]  /*22420*/  @P2 LOP3.LUT R2, R2, 0x2, RZ, 0xfc, !PT ;  /* 0x0000000202022812 */ /* 0x000fe400078efcff */
[----:B------:R1:W-:Y:S02]  /*22430*/  STL [R1+0x8], R0 ;  /* 0x0000080001007387 */ /* 0x0003e40000100800 */
[----:B------:R-:W-:-:S05]  /*22440*/  @P0 LOP3.LUT R2, R2, 0x40, RZ, 0xfc, !PT ;  /* 0x0000004002020812 */ /* 0x000fca00078efcff */
[----:B------:R1:W-:Y:S01]  /*22450*/  STL [R1+0x14], R2 ;  /* 0x0000140201007387 */ /* 0x0003e20000100800 */
[----:B--2---:R-:W-:-:S13]  /*22460*/  R2UR UR4, R6 ;  /* 0x00000000060472ca */ /* 0x004fda00000e0000 */
[----:B-1----:R-:W-:-:S12]  /*22470*/  ULOP3.LUT UR38, UR4, 0x2, URZ, 0xfc, !UPT ;  /* 0x0000000204267892 */ /* 0x002fd8000f8efc3f */
.L_x_1767:
[----:B------:R-:W-:Y:S05]  /*22480*/  YIELD ;  /* 0x0000000000007946 */ /* 0x000fea0003800000 */
[----:B------:R-:W-:Y:S01]  /*22490*/  ULDC.64 UR4, c[0x0][0xa28] ;  /* 0x00028a0000047ab9 */ /* 0x000fe20000000a00 */
[----:B------:R-:W-:Y:S01]  /*224a0*/  IMAD.MOV.U32 R8, RZ, RZ, RZ ;  /* 0x000000ffff087224 */ /* 0x000fe200078e00ff */
[----:B------:R-:W-:Y:S01]  /*224b0*/  ISETP.NE.U32.AND P0, PT, RZ, UR4, PT ;  /* 0x00000004ff007c0c */ /* 0x000fe2000bf05070 */
[----:B------:R-:W-:Y:S01]  /*224c0*/  ULDC.64 UR6, c[0x0][0x208] ;  /* 0x0000820000067ab9 */ /* 0x000fe20000000a00 */
[----:B------:R-:W-:Y:S01]  /*224d0*/  IMAD.MOV.U32 R0, RZ, RZ, RZ ;  /* 0x000000ffff007224 */ /* 0x000fe200078e00ff */
[----:B------:R-:W-:Y:S01]  /*224e0*/  ULDC.64 UR8, c[0x0][0xa08] ;  /* 0x0002820000087ab9 */ /* 0x000fe20000000a00 */
[----:B------:R-:W-:Y:S01]  /*224f0*/  ISETP.NE.AND.EX P0, PT, RZ, UR5, PT, P0 ;  /* 0x00000005ff007c0c */ /* 0x000fe2000bf05300 */
[----:B------:R-:W-:Y:S01]  /*22500*/  ULDC.64 UR4, c[0x0][0xa00] ;  /* 0x0002800000047ab9 */ /* 0x000fe20000000a00 */
[----:B------:R-:W-:-:S11]  /*22510*/  ULDC.64 UR10, c[0x0][0xa10] ;  /* 0x00028400000a7ab9 */ /* 0x000fd60000000a00 */
        /* <DEDUP_REMOVED lines=12> */
[----:B------:R-:W1:Y:S01]  /*225e0*/  @P0 LDC.64 R4, c[0x0][0xa18] ;  /* 0x00028600ff040b82 */ /* 0x000e620000000a00 */
[----:B------:R-:W-:-:S04]  /*225f0*/  ISETP.NE.U32.AND P1, PT, RZ, UR8, PT ;  /* 0x00000008ff007c0c */ /* 0x000fc8000bf25070 */
[----:B------:R-:W-:Y:S02]  /*22600*/  ISETP.NE.AND.EX P3, PT, RZ, UR9, PT, P1 ;  /* 0x00000009ff007c0c */ /* 0x000fe4000bf65310 */
[----:B------:R-:W-:-:S04]  /*22610*/  ISETP.NE.U32.AND P1, PT, RZ, UR10, PT ;  /* 0x0000000aff007c0c */ /* 0x000fc8000bf25070 */
[----:B------:R-:W-:Y:S01]  /*22620*/  ISETP.NE.AND.EX P1, PT, RZ, UR11, PT, P1 ;  /* 0x0000000bff007c0c */ /* 0x000fe2000bf25310 */
[----:B-1----:R-:W-:Y:S01]  /*22630*/  @P0 IMAD.WIDE R4, R19, 0x4, R4 ;  /* 0x0000000413040825 */ /* 0x002fe200078e0204 */
[----:B--2---:R1:W-:Y:S03]  /*22640*/  STL [R1+0x2c], R0 ;  /* 0x00002c0001007387 */ /* 0x0043e60000100800 */
[----:B-1----:R-:W-:Y:S01]  /*22650*/  IMAD.U32 R0, RZ, RZ, UR4 ;  /* 0x00000004ff007e24 */ /* 0x002fe2000f8e00ff */
[----:B------:R-:W-:Y:S02]  /*22660*/  ULDC.64 UR4, c[0x0][0x3f8] ;  /* 0x0000fe0000047ab9 */ /* 0x000fe40000000a00 */
[----:B------:R-:W-:-:S03]  /*22670*/  UISETP.NE.U32.AND UP0, UPT, UR4, URZ, UPT ;  /* 0x0000003f0400728c */ /* 0x000fc6000bf05070 */
[----:B------:R-:W-:Y:S01]  /*22680*/  ULDC UR4, c[0x0][0x404] ;  /* 0x0001010000047ab9 */ /* 0x000fe20000000800 */
[----:B------:R-:W-:Y:S01]  /*22690*/  UISETP.NE.AND.EX UP0, UPT, UR5, URZ, UPT, UP0 ;  /* 0x0000003f0500728c */ /* 0x000fe2000bf05300 */
[----:B------:R1:W5:Y:S01]  /*226a0*/  @P0 LDG.E R0, desc[UR6][R4.64] ;  /* 0x0000000604000981 */ /* 0x000362000c1e1900 */
[----:B------:R-:W-:Y:S01]  /*226b0*/  ULDC UR6, c[0x0][0x338] ;  /* 0x0000ce0000067ab9 */ /* 0x000fe20000000800 */
[----:B------:R-:W-:Y:S01]  /*226c0*/  ULDC UR5, c[0x0][0x2e0] ;  /* 0x0000b80000057ab9 */ /* 0x000fe20000000800 */
[----:B------:R-:W-:Y:S01]  /*226d0*/  USEL UR4, UR4, 0x1, UP0 ;  /* 0x0000000104047887 */ /* 0x000fe20008000000 */
[----:B------:R-:W-:-:S03]  /*226e0*/  IMAD.U32 R10, RZ, RZ, UR6 ;  /* 0x00000006ff0a7e24 */ /* 0x000fc6000f8e00ff */
[----:B------:R-:W-:-:S06]  /*226f0*/  UIMAD UR4, UR4, UR5, URZ ;  /* 0x00000005040472a4 */ /* 0x000fcc000f8e023f */
[----:B-1----:R-:W-:Y:S01]  /*22700*/  IMAD.U32 R5, RZ, RZ, UR4 ;  /* 0x00000004ff057e24 */ /* 0x002fe2000f8e00ff */
[----:B------:R-:W-:Y:S06]  /*22710*/  @P0 BRA `(.L_x_1661) ;  /* 0x0000000000140947 */ /* 0x000fec0003800000 */
[----:B------:R-:W-:Y:S05]  /*22720*/  @!P2 BRA `(.L_x_1661) ;  /* 0x000000000010a947 */ /* 0x000fea0003800000 */
[----:B------:R-:W-:Y:S02]  /*22730*/  ULDC.64 UR4, c[0x0][0x208] ;  /* 0x0000820000047ab9 */ /* 0x000fe40000000a00 */
[----:B-----5:R-:W2:Y:S04]  /*22740*/  LDG.E R0, desc[UR4][R2.64] ;  /* 0x0000000402007981 */ /* 0x020ea8000c1e1900 */
[----:B------:R-:W2:Y:S02]  /*22750*/  LDG.E R7, desc[UR4][R2.64+0x4] ;  /* 0x0000040402077981 */ /* 0x000ea4000c1e1900 */
[----:B--2---:R-:W-:-:S07]  /*22760*/  IMAD.IADD R0, R7, 0x1, -R0 ;  /* 0x0000000107007824 */ /* 0x004fce00078e0a00 */
.L_x_1661:
[----:B------:R-:W1:Y:S01]  /*22770*/  LDC.64 R6, c[0x0][0xa08] ;  /* 0x00028200ff067b82 */ /* 0x000e620000000a00 */
[----:B------:R-:W-:Y:S01]  /*22780*/  IMAD.MOV.U32 R9, RZ, RZ, RZ ;  /* 0x000000ffff097224 */ /* 0x000fe200078e00ff */
[----:B------:R-:W-:-:S06]  /*22790*/  ULDC.64 UR4, c[0x0][0x208] ;  /* 0x0000820000047ab9 */ /* 0x000fcc0000000a00 */
[----:B------:R-:W2:Y:S01]  /*227a0*/  LDC.64 R2, c[0x0][0xa10] ;  /* 0x00028400ff027b82 */ /* 0x000ea20000000a00 */
[----:B-1----:R-:W-:-:S05]  /*227b0*/  IMAD.WIDE R6, R19, 0x4, R6 ;  /* 0x0000000413067825 */ /* 0x002fca00078e0206 */
[----:B------:R-:W3:Y:S01]  /*227c0*/  @P3 LDG.E R9, desc[UR4][R6.64] ;  /* 0x0000000406093981 */ /* 0x000ee2000c1e1900 */
[----:B------:R-:W-:Y:S02]  /*227d0*/  IMAD.MOV.U32 R4, RZ, RZ, RZ ;  /* 0x000000ffff047224 */ /* 0x000fe400078e00ff */
[----:B--2---:R-:W-:-:S05]  /*227e0*/  IMAD.WIDE R2, R19, 0x4, R2 ;  /* 0x0000000413027825 */ /* 0x004fca00078e0202 */
[----:B------:R1:W5:Y:S01]  /*227f0*/  @P1 LDG.E R4, desc[UR4][R2.64] ;  /* 0x0000000402041981 */ /* 0x000362000c1e1900 */
[----:B------:R-:W-:Y:S02]  /*22800*/  ULDC.64 UR4, c[0x0][0xa20] ;  /* 0x0002880000047ab9 */ /* 0x000fe40000000a00 */
[----:B------:R-:W-:-:S04]  /*22810*/  ISETP.NE.U32.AND P0, PT, RZ, UR4, PT ;  /* 0x00000004ff007c0c */ /* 0x000fc8000bf05070 */
[----:B------:R-:W-:Y:S01]  /*22820*/  ISETP.NE.AND.EX P0, PT, RZ, UR5, PT, P0 ;  /* 0x00000005ff007c0c */ /* 0x000fe2000bf05300 */
[----:B---3-5:R-:W-:-:S05]  /*22830*/  IMAD.IADD R9, R9, 0x1, R8 ;  /* 0x0000000109097824 */ /* 0x028fca00078e0208 */
[----:B------:R1:W-:Y:S07]  /*22840*/  STL [R1+0x4], R9 ;  /* 0x0000040901007387 */ /* 0x0003ee0000100800 */
[----:B------:R-:W-:Y:S05]  /*22850*/  @!P0 BRA `(.L_x_1662) ;  /* 0x0000000000148947 */ /* 0x000fea0003800000 */
[----:B------:R-:W2:Y:S01]  /*22860*/  LDC.64 R6, c[0x0][0xa20] ;  /* 0x00028800ff067b82 */ /* 0x000ea20000000a00 */
[----:B------:R-:W-:Y:S01]  /*22870*/  ULDC.64 UR4, c[0x0][0x208] ;  /* 0x0000820000047ab9 */ /* 0x000fe20000000a00 */
[----:B--2---:R-:W-:-:S05]  /*22880*/  IMAD.WIDE R6, R19, 0x4, R6 ;  /* 0x0000000413067825 */ /* 0x004fca00078e0206 */
[----:B------:R2:W5:Y:S01]  /*22890*/  LDG.E R5, desc[UR4][R6.64] ;  /* 0x0000000406057981 */ /* 0x000562000c1e1900 */
[----:B------:R-:W-:Y:S05]  /*228a0*/  BRA `(.L_x_1663) ;  /* 0x0000000000147947 */ /* 0x000fea0003800000 */
.L_x_1662:
[----:B------:R-:W-:Y:S05]  /*228b0*/  @!P3 BRA `(.L_x_1663) ;  /* 0x000000000010b947 */ /* 0x000fea0003800000 */
[----:B------:R-:W-:Y:S02]  /*228c0*/  ULDC.64 UR4, c[0x0][0x208] ;  /* 0x0000820000047ab9 */ /* 0x000fe40000000a00 */
[----:B------:R-:W2:Y:S04]  /*228d0*/  LDG.E R5, desc[UR4][R6.64] ;  /* 0x0000000406057981 */ /* 0x000ea8000c1e1900 */
[----:B------:R-:W2:Y:S02]  /*228e0*/  LDG.E R6, desc[UR4][R6.64+0x4] ;  /* 0x0000040406067981 */ /* 0x000ea4000c1e1900 */
[----:B--2---:R-:W-:-:S07]  /*228f0*/  IMAD.IADD R5, R6, 0x1, -R5 ;  /* 0x0000000106057824 */ /* 0x004fce00078e0a05 */
.L_x_1663:
[----:B------:R-:W-:Y:S02]  /*22900*/  ULDC.64 UR4, c[0x0][0x208] ;  /* 0x0000820000047ab9 */ /* 0x000fe40000000a00 */
[----:B--2---:R-:W2:Y:S04]  /*22910*/  @P1 LDG.E R6, desc[UR4][R2.64] ;  /* 0x0000000402061981 */ /* 0x004ea8000c1e1900 */
[----:B-1----:R-:W2:Y:S01]  /*22920*/  @P1 LDG.E R2, desc[UR4][R2.64+0x4] ;  /* 0x0000040402021981 */ /* 0x002ea2000c1e1900 */
[----:B-----5:R-:W-:Y:S01]  /*22930*/  IMAD.IADD R8, R5, 0x1, -R8 ;  /* 0x0000000105087824 */ /* 0x020fe200078e0a08 */
[----:B------:R-:W-:Y:S01]  /*22940*/  LEA R20, R17, 0x80, 0x7 ;  /* 0x0000008011147811 */ /* 0x000fe200078e38ff */
[----:B--2---:R-:W-:-:S04]  /*22950*/  @P1 IMAD.IADD R10, R2, 0x1, -R6 ;  /* 0x00000001020a1824 */ /* 0x004fc800078e0a06 */
[----:B------:R-:W-:-:S04]  /*22960*/  IMAD.IADD R5, R8, 0x1, R10 ;  /* 0x0000000108057824 */ /* 0x000fc800078e020a */
[C---:B------:R-:W-:Y:S01]  /*22970*/  VIADD R21, R5.reuse, 0x3f ;  /* 0x0000003f05157836 */ /* 0x040fe20000000000 */
[----:B------:R-:W-:-:S04]  /*22980*/  IADD3 R20, R5, R20, -R0 ;  /* 0x0000001405147210 */ /* 0x000fc80007ffe800 */
[----:B------:R-:W-:-:S04]  /*22990*/  SHF.R.S32.HI R2, RZ, 0x1f, R21 ;  /* 0x0000001fff027819 */ /* 0x000fc80000011415 */
[----:B------:R-:W-:Y:S02]  /*229a0*/  LEA.HI R21, R2, R21, RZ, 0x6 ;  /* 0x0000001502157211 */ /* 0x000fe400078f30ff */
[----:B------:R-:W1:Y:S02]  /*229b0*/  LDC.64 R2, c[0x0][0x9e0] ;  /* 0x00027800ff027b82 */ /* 0x000e640000000a00 */
[----:B------:R-:W-:Y:S02]  /*229c0*/  SHF.R.S32.HI R21, RZ, 0x6, R21 ;  /* 0x00000006ff157819 */ /* 0x000fe40000011415 */
[----:B-1----:R-:W-:Y:S01]  /*229d0*/  ISETP.GE.AND P2, PT, R3, 0x1, PT ;  /* 0x000000010300780c */ /* 0x002fe20003f46270 */
[----:B------:R-:W-:-:S12]  /*229e0*/  IMAD.IADD R2, R20, 0x1, R2 ;  /* 0x0000000114027824 */ /* 0x000fd800078e0202 */
[----:B------:R-:W-:Y:S05]  /*229f0*/  @!P2 BRA `(.L_x_1664) ;  /* 0x000000000048a947 */ /* 0x000fea0003800000 */
        /* <DEDUP_REMOVED lines=11> */
.L_x_1666:
[----:B------:R-:W-:-:S13]  /*22ab0*/  ISETP.NE.AND P0, PT, R3, 0x1, PT ;  /* 0x000000010300780c */ /* 0x000fda0003f05270 */
[----:B------:R-:W1:Y:S02]  /*22ac0*/  @P0 LDC.64 R6, c[0x0][0x9e8] ;  /* 0x00027a00ff060b82 */ /* 0x000e640000000a00 */
[----:B-1----:R-:W-:-:S05]  /*22ad0*/  @P0 IMAD.HI.U32 R6, R9, R6, RZ ;  /* 0x0000000609060227 */ /* 0x002fca00078e00ff */
[----:B------:R-:W-:-:S07]  /*22ae0*/  @P0 SHF.R.U32.HI R9, RZ, R7, R6 ;  /* 0x00000007ff090219 */ /* 0x000fce0000011606 */
.L_x_1667:
[----:B------:R-:W-:Y:S05]  /*22af0*/  BSYNC B0 ;  /* 0x0000000000007941 */ /* 0x000fea0003800000 */
.L_x_1665:
[----:B------:R-:W-:-:S05]  /*22b00*/  IMAD R9, R9, R3, R3 ;  /* 0x0000000309097224 */ /* 0x000fca00078e0203 */
[----:B------:R-:W-:-:S07]  /*22b10*/  VIMNMX R2, R2, R9, PT ;  /* 0x0000000902027248 */ /* 0x000fce0003fe0100 */
.L_x_1664:
        /* <DEDUP_REMOVED lines=15> */
.L_x_1670:
[----:B------:R-:W-:Y:S01]  /*22c10*/  ISETP.NE.AND P0, PT, R3, 0x1, PT ;  /* 0x000000010300780c */ /* 0x000fe20003f05270 */
[----:B------:R-:W-:-:S12]  /*22c20*/  IMAD.MOV.U32 R9, RZ, RZ, R0 ;  /* 0x000000ffff097224 */ /* 0x000fd800078e0000 */
[----:B------:R-:W1:Y:S02]  /*22c30*/  @P0 LDC.64 R6, c[0x0][0x9e8] ;  /* 0x00027a00ff060b82 */ /* 0x000e640000000a00 */
[----:B-1----:R-:W-:-:S05]  /*22c40*/  @P0 IMAD.HI.U32 R6, R0, R6, RZ ;  /* 0x0000000600060227 */ /* 0x002fca00078e00ff */
[----:B------:R-:W-:-:S07]  /*22c50*/  @P0 SHF.R.U32.HI R9, RZ, R7, R6 ;  /* 0x00000007ff090219 */ /* 0x000fce0000011606 */
.L_x_1671:
[----:B------:R-:W-:Y:S05]  /*22c60*/  BSYNC B0 ;  /* 0x0000000000007941 */ /* 0x000fea0003800000 */
.L_x_1669:
[----:B------:R-:W-:-:S05]  /*22c70*/  IMAD R3, R9, R3, RZ ;  /* 0x0000000309037224 */ /* 0x000fca00078e02ff */
[----:B------:R-:W-:-:S07]  /*22c80*/  VIMNMX R5, R5, R3, !PT ;  /* 0x0000000305057248 */ /* 0x000fce0007fe0100 */
.L_x_1668:
[----:B------:R-:W-:Y:S01]  /*22c90*/  VIADD R2, R2, 0x3f ;  /* 0x0000003f02027836 */ /* 0x000fe20000000000 */
[----:B------:R-:W-:Y:S01]  /*22ca0*/  BSSY B0, `(.L_x_1672) ;  /* 0x0000103000007945 */ /* 0x000fe20003800000 */
[----:B------:R-:W-:-:S03]  /*22cb0*/  PLOP3.LUT P2, PT, PT, PT, PT, 0x80, 0x0 ;  /* 0x000000000000781c */ /* 0x000fc60003f4f070 */
[----:B------:R-:W-:-:S04]  /*22cc0*/  SHF.R.S32.HI R3, RZ, 0x1f, R2 ;  /* 0x0000001fff037819 */ /* 0x000fc80000011402 */
[----:B------:R-:W-:Y:S02]  /*22cd0*/  LEA.HI R3, R3, R2, RZ, 0x6 ;  /* 0x0000000203037211 */ /* 0x000fe400078f30ff */
[----:B------:R-:W-:Y:S02]  /*22ce0*/  SHF.R.S32.HI R2, RZ, 0x1f, R5 ;  /* 0x0000001fff027819 */ /* 0x000fe40000011405 */
[----:B------:R-:W-:Y:S02]  /*22cf0*/  SHF.R.S32.HI R3, RZ, 0x6, R3 ;  /* 0x00000006ff037819 */ /* 0x000fe40000011403 */
[----:B------:R-:W-:Y:S02]  /*22d00*/  LEA.HI R2, R2, R5, RZ, 0x6 ;  /* 0x0000000502027211 */ /* 0x000fe400078f30ff */
[----:B------:R-:W-:Y:S02]  /*22d10*/  VIMNMX R3, R21, R3, PT ;  /* 0x0000000315037248 */ /* 0x000fe40003fe0100 */
[----:B------:R-:W-:-:S03]  /*22d20*/  SHF.R.S32.HI R2, RZ, 0x6, R2 ;  /* 0x00000006ff027819 */ /* 0x000fc60000011402 */
[----:B------:R-:W-:Y:S01]  /*22d30*/  IMAD R3, R3, 0x40, -R8 ;  /* 0x0000004003037824 */ /* 0x000fe200078e0a08 */
[----:B------:R-:W-:-:S04]  /*22d40*/  VIMNMX R2, RZ, R2, !PT ;  /* 0x00000002ff027248 */ /* 0x000fc80007fe0100 */
[----:B------:R-:W-:Y:S01]  /*22d50*/  VIMNMX R3, R3, R10, PT ;  /* 0x0000000a03037248 */ /* 0x000fe20003fe0100 */
[----:B------:R-:W-:-:S05]  /*22d60*/  IMAD R2, R2, 0x40, -R8 ;  /* 0x0000004002027824 */ /* 0x000fca00078e0a08 */
[----:B------:R-:W-:-:S04]  /*22d70*/  VIMNMX R5, RZ, R2, !PT ;  /* 0x00000002ff057248 */ /* 0x000fc80007fe0100 */
[----:B------:R-:W-:Y:S02]  /*22d80*/  ISETP.GT.AND P0, PT, R3, R5, PT ;  /* 0x000000050300720c */ /* 0x000fe40003f04270 */
[----:B------:R-:W-:-:S05]  /*22d90*/  SHF.R.U32.HI R5, RZ, 0x6, R5 ;  /* 0x00000006ff057819 */ /* 0x000fca0000011605 */
[----:B------:R-:W-:-:S06]  /*22da0*/  IMAD.MOV.U32 R6, RZ, RZ, R5 ;  /* 0x000000ffff067224 */ /* 0x000fcc00078e0005 */
[----:B------:R-:W-:-:S05]  /*22db0*/  @P0 VIADD R2, R3, 0x3f ;  /* 0x0000003f03020836 */ /* 0x000fca0000000000 */
[----:B------:R-:W-:-:S04]  /*22dc0*/  @P0 SHF.R.S32.HI R3, RZ, 0x1f, R2 ;  /* 0x0000001fff030819 */ /* 0x000fc80000011402 */
[----:B------:R-:W-:-:S04]  /*22dd0*/  @P0 LEA.HI R3, R3, R2, RZ, 0x6 ;  /* 0x0000000203030211 */ /* 0x000fc800078f30ff */
[----:B------:R-:W-:-:S04]  /*22de0*/  @P0 SHF.R.S32.HI R6, RZ, 0x6, R3 ;  /* 0x00000006ff060819 */ /* 0x000fc80000011403 */
[----:B------:R-:W-:-:S13]  /*22df0*/  ISETP.GT.AND P0, PT, R6, R5, PT ;  /* 0x000000050600720c */ /* 0x000fda0003f04270 */
[----:B------:R-:W-:Y:S05]  /*22e00*/  @!P0 BRA `(.L_x_1673) ;  /* 0x0000000c00b08947 */ /* 0x000fea0003800000 */
[----:B------:R-:W1:Y:S01]  /*22e10*/  LDC R2, c[0x0][0x428] ;  /* 0x00010a00ff027b82 */ /* 0x000e620000000800 */
[----:B------:R-:W-:Y:S01]  /*22e20*/  UMOV UR4, 0xffffffff ;  /* 0xffffffff00047882 */ /* 0x000fe20000000000 */
[----:B------:R-:W-:Y:S01]  /*22e30*/  IMAD.MOV.U32 R3, RZ, RZ, R18 ;  /* 0x000000ffff037224 */ /* 0x000fe200078e0012 */
[----:B-1----:R-:W-:-:S13]  /*22e40*/  ISETP.NE.AND P0, PT, R2, 0x1, PT ;  /* 0x000000010200780c */ /* 0x002fda0003f05270 */
[----:B------:R-:W1:Y:S08]  /*22e50*/  @P0 LDC R2, c[0x0][0x42c] ;  /* 0x00010b00ff020b82 */ /* 0x000e700000000800 */
[----:B------:R-:W2:Y:S01]  /*22e60*/  @P0 LDC R7, c[0x0][0x430] ;  /* 0x00010c00ff070b82 */ /* 0x000ea20000000800 */
[----:B-1----:R-:W-:-:S05]  /*22e70*/  @P0 IMAD.HI.U32 R2, R18, R2, RZ ;  /* 0x0000000212020227 */ /* 0x002fca00078e00ff */
[----:B--2---:R-:W-:Y:S02]  /*22e80*/  @P0 SHF.R.U32.HI R3, RZ, R7, R2 ;  /* 0x00000007ff030219 */ /* 0x004fe40000011602 */
[----:B------:R-:W-:Y:S01]  /*22e90*/  SEL R2, R19, RZ, !P1 ;  /* 0x000000ff13027207 */ /* 0x000fe20004800000 */
[----:B------:R-:W-:Y:S06]  /*22ea0*/  BRA.DIV UR4, `(.L_x_1674) ;  /* 0x0000007204187947 */ /* 0x000fec000b800000 */
.L_x_1882:
[----:B------:R-:W-:-:S03]  /*22eb0*/  UMOV UR4, 0xffffffff ;  /* 0xffffffff00047882 */ /* 0x000fc60000000000 */
[----:B------:R-:W-:Y:S05]  /*22ec0*/  BRA.DIV UR4, `(.L_x_1675) ;  /* 0x0000007204447947 */ /* 0x000fea000b800000 */
[----:B------:R-:W-:-:S13]  /*22ed0*/  ELECT P6, URZ, PT ;  /* 0x00000000003f782f */ /* 0x000fda00038c0000 */
.L_x_1885:
[----:B------:R-:W2:Y:S01]  /*22ee0*/  LDL R7, [R1+0x28] ;  /* 0x0000280001077983 */ /* 0x000ea20000100800 */
[----:B------:R-:W-:Y:S01]  /*22ef0*/  BSSY B1, `(.L_x_1676) ;  /* 0x000000b000017945 */ /* 0x000fe20003800000 */
[----:B0-----:R-:W0:Y:S01]  /*22f00*/  S2R R11, SR_CgaCtaId ;  /* 0x00000000000b7919 */ /* 0x001e220000008800 */
        /* <DEDUP_REMOVED lines=9> */
.L_x_1886:
[----:B------:R-:W-:Y:S05]  /*22fa0*/  BSYNC B1 ;  /* 0x0000000000017941 */ /* 0x000fea0003800000 */
.L_x_1676:
        /* <DEDUP_REMOVED lines=8> */
.L_x_1887:
        /* <DEDUP_REMOVED lines=11> */
.L_x_1681:
[----:B-1----:R-:W2:Y:S01]  /*230e0*/  LDL R8, [R1+0xc] ;  /* 0x00000c0001087983 */ /* 0x002ea20000100800 */
[----:B------:R-:W-:Y:S01]  /*230f0*/  R2UR UR9, R7 ;  /* 0x00000000070972ca */ /* 0x000fe200000e0000 */
[----:B------:R-:W-:Y:S01]  /*23100*/  UIADD3 UR4, UP0, UR36, 0x570, URZ ;  /* 0x0000057024047890 */ /* 0x000fe2000ff1e03f */
[----:B------:R-:W-:Y:S01]  /*23110*/  R2UR UR12, R3 ;  /* 0x00000000030c72ca */ /* 0x000fe200000e0000 */
[----:B------:R-:W-:Y:S01]  /*23120*/  UMOV UR10, URZ ;  /* 0x0000003f000a7c82 */ /* 0x000fe20008000000 */
[----:B------:R-:W-:Y:S01]  /*23130*/  R2UR UR13, R2 ;  /* 0x00000000020d72ca */ /* 0x000fe200000e0000 */
[----:B------:R-:W-:Y:S01]  /*23140*/  UIADD3.X UR5, URZ, UR37, URZ, UP0, !UPT ;  /* 0x000000253f057290 */ /* 0x000fe200087fe43f */
[----:B------:R-:W-:Y:S01]  /*23150*/  UMOV UR6, 0x0 ;  /* 0x0000000000067882 */ /* 0x000fe20000000000 */
[----:B------:R-:W-:Y:S01]  /*23160*/  UMOV UR7, 0x12f00000 ;  /* 0x12f0000000077882 */ /* 0x000fe20000000000 */
[----:B------:R-:W-:-:S05]  /*23170*/  UMOV UR17, 0x40 ;  /* 0x0000004000117882 */ /* 0x000fca0000000000 */
[----:B------:R-:W-:Y:S01]  /*23180*/  UIADD3 UR9, UR9, 0x30890, URZ ;  /* 0x0003089009097890 */ /* 0x000fe2000fffe03f */
[----:B--2---:R-:W-:-:S05]  /*23190*/  IMAD R8, R8, 0x8000, R11 ;  /* 0x0000800008087824 */ /* 0x004fca00078e020b */
[----:B------:R-:W-:Y:S01]  /*231a0*/  R2UR UR14, R8 ;  /* 0x00000000080e72ca */ /* 0x000fe200000e0000 */
[----:B------:R-:W-:-:S04]  /*231b0*/  IMAD R8, R6, 0x40, R4 ;  /* 0x0000004006087824 */ /* 0x000fc800078e0204 */
[----:B------:R-:W-:-:S05]  /*231c0*/  VIADD R8, R8, 0xffffffc0 ;  /* 0xffffffc008087836 */ /* 0x000fca0000000000 */
[----:B------:R-:W-:-:S03]  /*231d0*/  R2UR UR11, R8 ;  /* 0x00000000080b72ca */ /* 0x000fc600000e0000 */
[----:B------:R-:W-:Y:S02]  /*231e0*/  UIADD3 UR8, UR14, 0x20400, URZ ;  /* 0x000204000e087890 */ /* 0x000fe4000fffe03f */
[----:B------:R-:W-:Y:S02]  /*231f0*/  UIADD3 UR15, UR14, 0x22400, URZ ;  /* 0x000224000e0f7890 */ /* 0x000fe4000fffe03f */
[----:B------:R-:W-:Y:S02]  /*23200*/  UIADD3 UR16, UR14, 0x24400, URZ ;  /* 0x000244000e107890 */ /* 0x000fe4000fffe03f */
[----:B------:R-:W-:-:S04]  /*23210*/  UIADD3 UR14, UR14, 0x26400, URZ ;  /* 0x000264000e0e7890 */ /* 0x000fc8000fffe03f */
        /* <DEDUP_REMOVED lines=14> */
.L_x_1888:
[----:B------:R-:W0:Y:S02]  /*23300*/  LDL R10, [R1+0xc] ;  /* 0x00000c00010a7983 */ /* 0x000e240000100800 */
[----:B01----:R-:W-:Y:S01]  /*23310*/  IMAD.SHL.U32 R9, R10, 0x4000, RZ ;  /* 0x000040000a097824 */ /* 0x003fe200078e00ff */
[----:B------:R-:W-:Y:S06]  /*23320*/  @P1 BRA `(.L_x_1683) ;  /* 0x00000000001c1947 */ /* 0x000fec0003800000 */
[----:B------:R-:W0:Y:S02]  /*23330*/  S2R R10, SR_TID.X ;  /* 0x00000000000a7919 */ /* 0x000e240000002100 */
[----:B0-----:R-:W-:-:S04]  /*23340*/  LOP3.LUT R10, R10, 0x1f, RZ, 0xc0, !PT ;  /* 0x0000001f0a0a7812 */ /* 0x001fc800078ec0ff */
[----:B------:R-:W-:Y:S01]  /*23350*/  ISETP.NE.AND P0, PT, R10, RZ, PT ;  /* 0x000000ff0a00720c */ /* 0x000fe20003f05270 */
[----:B------:R-:W-:-:S04]  /*23360*/  IMAD.MOV.U32 R10, RZ, RZ, 0x8000 ;  /* 0x00008000ff0a7424 */ /* 0x000fc800078e00ff */
[----:B------:R0:W-:Y:S08]  /*23370*/  SYNCS.ARRIVE.TRANS64 RZ, [R7+URZ+0x308b0], R10 ;  /* 0x0308b00a07ff79a7 */ /* 0x0001f0000800003f */
[----:B------:R-:W-:Y:S05]  /*23380*/  @!P0 BRA `(.L_x_1683) ;  /* 0x0000000000048947 */ /* 0x000fea0003800000 */
[----:B------:R-:W-:Y:S01]  /*23390*/  BPT.TRAP 0x1 ;  /* 0x000000040000795c */ /* 0x000fe20000300000 */
.L_x_1683:
[----:B------:R-:W-:Y:S01]  /*233a0*/  IMAD R9, R9, 0x2, R11 ;  /* 0x0000000209097824 */ /* 0x000fe200078e020b */
        /* <DEDUP_REMOVED lines=11> */
[----:B------:R-:W-:-:S04]  /*23460*/  UIADD3 UR9, UR9, 0x308b0, URZ ;  /* 0x000308b009097890 */ /* 0x000fc8000fffe03f */
        /* <DEDUP_REMOVED lines=17> */
.L_x_1679:
[----:B------:R-:W-:Y:S05]  /*23580*/  BSYNC B1 ;  /* 0x0000000000017941 */ /* 0x000fea0003800000 */
.L_x_1678:
[----:B0-----:R-:W2:Y:S04]  /*23590*/  LDL.LU R7, [R1+0xc] ;  /* 0x00000c0001077983 */ /* 0x001ea80000300800 */
[----:B------:R-:W3:Y:S01]  /*235a0*/  LDL.LU R9, [R1+0x10] ;  /* 0x0000100001097983 */ /* 0x000ee20000300800 */
[----:B------:R-:W-:Y:S01]  /*235b0*/  VIADD R6, R6, 0xfffffffe ;  /* 0xfffffffe06067836 */ /* 0x000fe20000000000 */
[----:B------:R-:W-:Y:S01]  /*235c0*/  PLOP3.LUT P2, PT, PT, PT, PT, 0x8, 0x0 ;  /* 0x000000000000781c */ /* 0x000fe20003f4e170 */
[----:B--2---:R-:W-:-:S05]  /*235d0*/  VIADD R7, R7, 0x1 ;  /* 0x0000000107077836 */ /* 0x004fca0000000000 */
[----:B------:R-:W-:-:S04]  /*235e0*/  ISETP.NE.AND P0, PT, R7, 0x2, PT ;  /* 0x000000020700780c */ /* 0x000fc80003f05270 */
[----:B------:R-:W-:Y:S02]  /*235f0*/  SEL R8, RZ, 0x1, P0 ;  /* 0x00000001ff087807 */ /* 0x000fe40000000000 */
[----:B------:R-:W-:Y:S02]  /*23600*/  SEL R7, R7, RZ, P0 ;  /* 0x000000ff07077207 */ /* 0x000fe40000000000 */
[----:B---3--:R-:W-:Y:S02]  /*23610*/  LOP3.LUT R9, R9, R8, RZ, 0x3c, !PT ;  /* 0x0000000809097212 */ /* 0x008fe400078e3cff */
[----:B------:R-:W-:-:S03]  /*23620*/  ISETP.GE.AND P0, PT, R6, R5, PT ;  /* 0x000000050600720c */ /* 0x000fc60003f06270 */
[----:B------:R1:W-:Y:S04]  /*23630*/  STL [R1+0x10], R9 ;  /* 0x0000100901007387 */ /* 0x0003e80000100800 */
[----:B------:R1:W-:Y:S06]  /*23640*/  STL [R1+0xc], R7 ;  /* 0x00000c0701007387 */ /* 0x0003ec0000100800 */
[----:B------:R-:W-:Y:S05]  /*23650*/  @!P0 BRA `(.L_x_1673) ;  /* 0x00000004009c8947 */ /* 0x000fea0003800000 */
.L_x_1690:
[----:B------:R-:W-:Y:S05]  /*23660*/  YIELD ;  /* 0x0000000000007946 */ /* 0x000fea0003800000 */
[----:B------:R-:W-:Y:S04]  /*23670*/  BSSY B1, `(.L_x_1684) ;  /* 0x0000059000017945 */ /* 0x000fe80003800000 */
[----:B--2---:R-:W-:Y:S05]  /*23680*/  @!P6 BRA `(.L_x_1685) ;  /* 0x00000004005ce947 */ /* 0x004fea0003800000 */
[----:B-1----:R-:W2:Y:S04]  /*23690*/  LDL R7, [R1+0xc] ;  /* 0x00000c0001077983 */ /* 0x002ea80000100800 */
[----:B------:R-:W3:Y:S01]  /*236a0*/  LDL R8, [R1+0x10] ;  /* 0x0000100001087983 */ /* 0x000ee20000100800 */
[----:B--2---:R-:W-:Y:S01]  /*236b0*/  IMAD R7, R7, 0x8, R11 ;  /* 0x0000000807077824 */ /* 0x004fe200078e020b */
[----:B---3--:R-:W-:-:S04]  /*236c0*/  SHF.L.U32 R8, R8, 0x1f, RZ ;  /* 0x0000001f08087819 */ /* 0x008fc800000006ff */
[----:B------:R-:W0:Y:S02]  /*236d0*/  SYNCS.PHASECHK.TRANS64.TRYWAIT P0, [R7+URZ+0x308a0], R8 ;  /* 0x0308a008070075a7 */ /* 0x000e24000800017f */
[----:B0-----:R-:W-:Y:S05]  /*236e0*/  @!P0 BRA `(.L_x_1686) ;  /* 0x0000006800988947 */ /* 0x001fea0003800000 */
.L_x_1889:
        /* <DEDUP_REMOVED lines=11> */
.L_x_1687:
[----:B-1----:R-:W2:Y:S01]  /*237a0*/  LDL R9, [R1+0xc] ;  /* 0x00000c0001097983 */ /* 0x002ea20000100800 */
[----:B------:R-:W-:Y:S01]  /*237b0*/  R2UR UR9, R7 ;  /* 0x00000000070972ca */ /* 0x000fe200000e0000 */
[----:B------:R-:W-:Y:S01]  /*237c0*/  IMAD R10, R6, 0x40, R4 ;  /* 0x00000040060a7824 */ /* 0x000fe200078e0204 */
        /* <DEDUP_REMOVED lines=8> */
[----:B------:R-:W-:-:S03]  /*23850*/  UMOV UR17, 0x40 ;  /* 0x0000004000117882 */ /* 0x000fc60000000000 */
        /* <DEDUP_REMOVED lines=21> */
.L_x_1890:
        /* <DEDUP_REMOVED lines=8> */
.L_x_1689:
        /* <DEDUP_REMOVED lines=29> */
.L_x_1685:
[----:B------:R-:W-:Y:S05]  /*23c00*/  BSYNC B1 ;  /* 0x0000000000017941 */ /* 0x000fea0003800000 */
.L_x_1684:
[----:B01----:R-:W2:Y:S04]  /*23c10*/  LDL.LU R7, [R1+0xc] ;  /* 0x00000c0001077983 */ /* 0x003ea80000300800 */
[----:B------:R-:W3:Y:S01]  /*23c20*/  LDL.LU R9, [R1+0x10] ;  /* 0x0000100001097983 */ /* 0x000ee20000300800 */
[----:B--2---:R-:W-:-:S05]  /*23c30*/  VIADD R7, R7, 0x1 ;  /* 0x0000000107077836 */ /* 0x004fca0000000000 */
[----:B------:R-:W-:-:S04]  /*23c40*/  ISETP.NE.AND P0, PT, R7, 0x2, PT ;  /* 0x000000020700780c */ /* 0x000fc80003f05270 */
[----:B------:R-:W-:Y:S02]  /*23c50*/  SEL R8, RZ, 0x1, P0 ;  /* 0x00000001ff087807 */ /* 0x000fe40000000000 */
[----:B------:R-:W-:Y:S02]  /*23c60*/  SEL R7, R7, RZ, P0 ;  /* 0x000000ff07077207 */ /* 0x000fe40000000000 */
[----:B---3--:R-:W-:Y:S02]  /*23c70*/  LOP3.LUT R9, R9, R8, RZ, 0x3c, !PT ;  /* 0x0000000809097212 */ /* 0x008fe400078e3cff */
[C---:B------:R-:W-:Y:S01]  /*23c80*/  ISETP.GT.AND P0, PT, R6.reuse, R5, PT ;  /* 0x000000050600720c */ /* 0x040fe20003f04270 */
[----:B------:R-:W-:Y:S02]  /*23c90*/  VIADD R6, R6, 0xffffffff ;  /* 0xffffffff06067836 */ /* 0x000fe40000000000 */
[----:B------:R2:W-:Y:S04]  /*23ca0*/  STL [R1+0x10], R9 ;  /* 0x0000100901007387 */ /* 0x0005e80000100800 */
[----:B------:R2:W-:Y:S06]  /*23cb0*/  STL [R1+0xc], R7 ;  /* 0x00000c0701007387 */ /* 0x0005ec0000100800 */
[----:B------:R-:W-:Y:S05]  /*23cc0*/  @P0 BRA `(.L_x_1690) ;  /* 0xfffffff800640947 */ /* 0x000fea000383ffff */
.L_x_1673:
[----:B------:R-:W-:Y:S05]  /*23cd0*/  BSYNC B0 ;  /* 0x0000000000007941 */ /* 0x000fea0003800000 */
.L_x_1672:
[----:B------:R-:W3:Y:S01]  /*23ce0*/  LDC.64 R2, c[0x0][0x9e0] ;  /* 0x00027800ff027b82 */ /* 0x000ee20000000a00 */
[----:B------:R-:W-:Y:S07]  /*23cf0*/  @!P2 WARPSYNC.ALL ;  /* 0x000000000000a948 */ /* 0x000fee0003800000 */
[----:B------:R-:W-:Y:S01]  /*23d00*/  @!P2 BAR.SYNC.DEFER_BLOCKING 0xc, 0x120 ;  /* 0x030480000000ab1d */ /* 0x000fe20000010000 */
[----:B---3--:R-:W-:Y:S01]  /*23d10*/  ISETP.GE.AND P0, PT, R3, 0x1, PT ;  /* 0x000000010300780c */ /* 0x008fe20003f06270 */
        /* <DEDUP_REMOVED lines=8> */
[----:B------:R-:W3:Y:S02]  /*23da0*/  @P1 LDC.64 R4, c[0x0][0x9e8] ;  /* 0x00027a00ff041b82 */ /* 0x000ee40000000a00 */
[----:B---3--:R-:W-:-:S05]  /*23db0*/  @P1 IMAD.HI.U32 R4, R6, R4, RZ ;  /* 0x0000000406041227 */ /* 0x008fca00078e00ff */
[----:B------:R-:W-:-:S04]  /*23dc0*/  @P1 SHF.R.U32.HI R6, RZ, R5, R4 ;  /* 0x00000005ff061219 */ /* 0x000fc80000011604 */
[----:B------:R-:W-:Y:S01]  /*23dd0*/  LOP3.LUT R6, RZ, R6, RZ, 0x33, !PT ;  /* 0x00000006ff067212 */ /* 0x000fe200078e33ff */
[----:B------:R-:W-:Y:S06]  /*23de0*/  BRA `(.L_x_1694) ;  /* 0x0000000000107947 */ /* 0x000fec0003800000 */
.L_x_1693:
[----:B------:R-:W-:-:S13]  /*23df0*/  ISETP.NE.AND P1, PT, R3, 0x1, PT ;  /* 0x000000010300780c */ /* 0x000fda0003f25270 */
[----:B------:R-:W3:Y:S02]  /*23e00*/  @P1 LDC.64 R4, c[0x0][0x9e8] ;  /* 0x00027a00ff041b82 */ /* 0x000ee40000000a00 */
[----:B---3--:R-:W-:-:S05]  /*23e10*/  @P1 IMAD.HI.U32 R4, R6, R4, RZ ;  /* 0x0000000406041227 */ /* 0x008fca00078e00ff */
[----:B------:R-:W-:-:S07]  /*23e20*/  @P1 SHF.R.U32.HI R6, RZ, R5, R4 ;  /* 0x00000005ff061219 */ /* 0x000fce0000011604 */
.L_x_1694:
[----:B------:R-:W-:Y:S05]  /*23e30*/  BSYNC B0 ;  /* 0x0000000000007941 */ /* 0x000fea0003800000 */
.L_x_1692:
[----:B------:R-:W-:-:S05]  /*23e40*/  IMAD R5, R6, R3, R3 ;  /* 0x0000000306057224 */ /* 0x000fca00078e0203 */
[----:B------:R-:W-:-:S07]  /*23e50*/  VIMNMX R2, R2, R5, PT ;  /* 0x0000000502027248 */ /* 0x000fce0003fe0100 */
.L_x_1691:
[----:B------:R-:W-:Y:S01]  /*23e60*/  VIADD R2, R2, 0x3f ;  /* 0x0000003f02027836 */ /* 0x000fe20000000000 */
[----:B------:R-:W-:-:S04]  /*23e70*/  ULDC UR4, c[0x0][0x9dc] ;  /* 0x0002770000047ab9 */ /* 0x000fc80000000800 */
[----:B------:R-:W-:-:S04]  /*23e80*/  SHF.R.S32.HI R5, RZ, 0x1f, R2 ;  /* 0x0000001fff057819 */ /* 0x000fc80000011402 */
[----:B------:R-:W-:-:S04]  /*23e90*/  LEA.HI R5, R5, R2, RZ, 0x6 ;  /* 0x0000000205057211 */ /* 0x000fc800078f30ff */
[----:B------:R-:W-:-:S04]  /*23ea0*/  SHF.R.S32.HI R2, RZ, 0x6, R5 ;  /* 0x00000006ff027819 */ /* 0x000fc80000011405 */
[----:B------:R-:W-:Y:S01]  /*23eb0*/  VIMNMX R6, R21, R2, PT ;  /* 0x0000000215067248 */ /* 0x000fe20003fe0100 */
[----:B------:R-:W-:-:S04]  /*23ec0*/  VIADD R2, R0, -UR4 ;  /* 0x8000000400027c36 */ /* 0x000fc80008000000 */
[----:B------:R3:W-:Y:S01]  /*23ed0*/  STL [R1+0x24], R6 ;  /* 0x0000240601007387 */ /* 0x0007e20000100800 */
[----:B------:R-:W-:Y:S05]  /*23ee0*/  @!P0 BRA `(.L_x_1695) ;  /* 0x0000000000448947 */ /* 0x000fea0003800000 */
[----:B------:R-:W-:Y:S01]  /*23ef0*/  ISETP.GT.AND P0, PT, R0, -0x1, PT ;  /* 0xffffffff0000780c */ /* 0x000fe20003f04270 */
[----:B------:R-:W-:-:S12]  /*23f00*/  BSSY B0, `(.L_x_1696) ;  /* 0x000000d000007945 */ /* 0x000fd80003800000 */
[----:B------:R-:W-:Y:S05]  /*23f10*/  @P0 BRA `(.L_x_1697) ;  /* 0x00000000001c0947 */ /* 0x000fea0003800000 */
[----:B------:R-:W-:Y:S02]  /*23f20*/  ISETP.NE.AND P0, PT, R3, 0x1, PT ;  /* 0x000000010300780c */ /* 0x000fe40003f05270 */
[----:B------:R-:W-:-:S11]  /*23f30*/  LOP3.LUT R0, RZ, R0, RZ, 0x33, !PT ;  /* 0x00000000ff007212 */ /* 0x000fd600078e33ff */
[----:B------:R-:W4:Y:S02]  /*23f40*/  @P0 LDC.64 R4, c[0x0][0x9e8] ;  /* 0x00027a00ff040b82 */ /* 0x000f240000000a00 */
[----:B----4-:R-:W-:-:S05]  /*23f50*/  @P0 IMAD.HI.U32 R4, R0, R4, RZ ;  /* 0x0000000400040227 */ /* 0x010fca00078e00ff */
[----:B------:R-:W-:-:S04]  /*23f60*/  @P0 SHF.R.U32.HI R0, RZ, R5, R4 ;  /* 0x00000005ff000219 */ /* 0x000fc80000011604 */
[----:B------:R-:W-:Y:S01]  /*23f70*/  LOP3.LUT R0, RZ, R0, RZ, 0x33, !PT ;  /* 0x00000000ff007212 */ /* 0x000fe200078e33ff */
[----:B------:R-:W-:Y:S06]  /*23f80*/  BRA `(.L_x_1698) ;  /* 0x0000000000107947 */ /* 0x000fec0003800000 */
.L_x_1697:
[----:B------:R-:W-:-:S13]  /*23f90*/  ISETP.NE.AND P0, PT, R3, 0x1, PT ;  /* 0x000000010300780c */ /* 0x000fda0003f05270 */
[----:B------:R-:W4:Y:S02]  /*23fa0*/  @P0 LDC.64 R4, c[0x0][0x9e8] ;  /* 0x00027a00ff040b82 */ /* 0x000f240000000a00 */
[----:B----4-:R-:W-:-:S05]  /*23fb0*/  @P0 IMAD.HI.U32 R4, R0, R4, RZ ;  /* 0x0000000400040227 */ /* 0x010fca00078e00ff */
[----:B------:R-:W-:-:S07]  /*23fc0*/  @P0 SHF.R.U32.HI R0, RZ, R5, R4 ;  /* 0x00000005ff000219 */ /* 0x000fce0000011604 */
.L_x_1698:
[----:B------:R-:W-:Y:S05]  /*23fd0*/  BSYNC B0 ;  /* 0x0000000000007941 */ /* 0x000fea0003800000 */
.L_x_1696:
[----:B------:R-:W-:-:S05]  /*23fe0*/  IMAD R3, R0, R3, RZ ;  /* 0x0000000300037224 */ /* 0x000fca00078e02ff */
[----:B------:R-:W-:-:S07]  /*23ff0*/  VIMNMX R2, R2, R3, !PT ;  /* 0x0000000302027248 */ /* 0x000fce0007fe0100 */
.L_x_1695:
[----:B------:R-:W-:Y:S01]  /*24000*/  SHF.R.S32.HI R3, RZ, 0x1f, R2 ;  /* 0x0000001fff037819 */ /* 0x000fe20000011402 */
[----:B------:R-:W-:Y:S03]  /*24010*/  BSSY B6, `(.L_x_1699) ;  /* 0x0000367000067945 */ /* 0x000fe60003800000 */
[----:B------:R-:W-:-:S04]  /*24020*/  LEA.HI R3, R3, R2, RZ, 0x6 ;  /* 0x0000000203037211 */ /* 0x000fc800078f30ff */
[----:B------:R-:W-:-:S04]  /*24030*/  SHF.R.S32.HI R3, RZ, 0x6, R3 ;  /* 0x00000006ff037819 */ /* 0x000fc80000011403 */
[----:B------:R-:W-:-:S04]  /*24040*/  VIMNMX R0, RZ, R3, !PT ;  /* 0x00000003ff007248 */ /* 0x000fc80007fe0100 */
[----:B------:R-:W-:Y:S01]  /*24050*/  ISETP.GT.AND P0, PT, R6, R0, PT ;  /* 0x000000000600720c */ /* 0x000fe20003f04270 */
[----:B------:R4:W-:-:S12]  /*24060*/  STL [R1+0x18], R0 ;  /* 0x0000180001007387 */ /* 0x0009d80000100800 */
[----:B----4-:R-:W-:Y:S05]  /*24070*/  @P0 BRA `(.L_x_1700) ;  /* 0x0000000000480947 */ /* 0x010fea0003800000 */
[----:B------:R-:W4:Y:S02]  /*24080*/  S2R R0, SR_TID.X ;  /* 0x0000000000007919 */ /* 0x000f240000002100 */
[----:B----4-:R-:W-:-:S04]  /*24090*/  LOP3.LUT R0, R0, 0x1f, RZ, 0xc0, !PT ;  /* 0x0000001f00007812 */ /* 0x010fc800078ec0ff */
[----:B------:R-:W-:-:S13]  /*240a0*/  ISETP.NE.AND P1, PT, R0, RZ, PT ;  /* 0x000000ff0000720c */ /* 0x000fda0003f25270 */
[----:B------:R-:W-:Y:S05]  /*240b0*/  @P1 BRA `(.L_x_1701) ;  /* 0x0000003400701947 */ /* 0x000fea0003800000 */
[----:B-12---:R-:W1:Y:S01]  /*240c0*/  S2R R7, SR_LANEID ;  /* 0x0000000000077919 */ /* 0x006e620000000000 */
        /* <DEDUP_REMOVED lines=11> */
[----:B-1----:R-:W-:Y:S01]  /*24180*/  IADD3 R16, R0, UR39, R7 ;  /* 0x0000002700107c10 */ /* 0x002fe2000fffe007 */
[----:B------:R-:W-:Y:S06]  /*24190*/  BRA `(.L_x_1701) ;  /* 0x0000003400387947 */ /* 0x000fec0003800000 */
.L_x_1700:
[----:B------:R-:W4:Y:S01]  /*241a0*/  S2R R3, SR_CgaCtaId ;  /* 0x0000000000037919 */ /* 0x000f220000008800 */
[----:B------:R-:W-:-:S04]  /*241b0*/  MOV R0, 0x400 ;  /* 0x0000040000007802 */ /* 0x000fc80000000f00 */
[----:B----4-:R-:W-:-:S05]  /*241c0*/  LEA R2, R3, R0, 0x18 ;  /* 0x0000000003027211 */ /* 0x010fca00078ec0ff */
[----:B------:R4:W-:Y:S01]  /*241d0*/  STL [R1+0x20], R2 ;  /* 0x0000200201007387 */ /* 0x0009e20000100800 */
[----:B------:R-:W-:-:S05]  /*241e0*/  VIADD R0, R2, 0x20400 ;  /* 0x0002040002007836 */ /* 0x000fca0000000000 */
[----:B------:R-:W-:-:S13]  /*241f0*/  LOP3.LUT P0, RZ, R0, 0x3ff, RZ, 0xc0, !PT ;  /* 0x000003ff00ff7812 */ /* 0x000fda000780c0ff */
[----:B----4-:R-:W-:Y:S05]  /*24200*/  @!P0 BRA `(.L_x_1702) ;  /* 0x0000000000408947 */ /* 0x010fea0003800000 */
[----:B------:R-:W-:Y:S01]  /*24210*/  MOV R2, 0x0 ;  /* 0x0000000000027802 */ /* 0x000fe20000000f00 */
[----:B------:R-:W-:Y:S01]  /*24220*/  ULDC.64 UR6, c[0x4][0x1b8] ;  /* 0x01006e0000067ab9 */ /* 0x000fe20000000a00 */
[----:B------:R-:W-:Y:S01]  /*24230*/  ULDC.64 UR8, c[0x4][0x1c0] ;  /* 0x0100700000087ab9 */ /* 0x000fe20000000a00 */
[----:B------:R-:W-:Y:S01]  /*24240*/  ULDC.64 UR4, c[0x4][0x140] ;  /* 0x0100500000047ab9 */ /* 0x000fe20000000a00 */
[----:B------:R-:W-:Y:S02]  /*24250*/  IMAD.U32 R4, RZ, RZ, UR6 ;  /* 0x00000006ff047e24 */ /* 0x000fe4000f8e00ff */
[----:B------:R-:W4:Y:S01]  /*24260*/  LDC.64 R2, c[0x4][R2] ;  /* 0x0100000002027b82 */ /* 0x000f220000000a00 */
[----:B------:R-:W-:Y:S02]  /*24270*/  IMAD.U32 R5, RZ, RZ, UR7 ;  /* 0x00000007ff057e24 */ /* 0x000fe4000f8e00ff */
[----:B---3--:R-:W-:Y:S02]  /*24280*/  IMAD.U32 R6, RZ, RZ, UR8 ;  /* 0x00000008ff067e24 */ /* 0x008fe4000f8e00ff */
[----:B-12---:R-:W-:-:S02]  /*24290*/  IMAD.U32 R7, RZ, RZ, UR9 ;  /* 0x00000009ff077e24 */ /* 0x006fc4000f8e00ff */
[----:B------:R-:W-:Y:S02]  /*242a0*/  IMAD.U32 R10, RZ, RZ, UR4 ;  /* 0x00000004ff0a7e24 */ /* 0x000fe4000f8e00ff */
[----:B0-----:R-:W-:Y:S02]  /*242b0*/  IMAD.U32 R11, RZ, RZ, UR5 ;  /* 0x00000005ff0b7e24 */ /* 0x001fe4000f8e00ff */
[----:B------:R-:W-:Y:S02]  /*242c0*/  IMAD.MOV.U32 R8, RZ, RZ, 0x70 ;  /* 0x00000070ff087424 */ /* 0x000fe400078e00ff */
[----:B------:R-:W-:Y:S02]  /*242d0*/  IMAD.MOV.U32 R12, RZ, RZ, 0x1 ;  /* 0x00000001ff0c7424 */ /* 0x000fe400078e00ff */
[----:B------:R-:W-:-:S07]  /*242e0*/  IMAD.MOV.U32 R13, RZ, RZ, RZ ;  /* 0x000000ffff0d7224 */ /* 0x000fce00078e00ff */
[----:B------:R-:W-:-:S07]  /*242f0*/  LEPC R20, `(.L_x_1702) ;  /* 0x000000001014794e */ /* 0x000fce0000000000 */
[----:B----4-:R-:W-:Y:S05]  /*24300*/  CALL.ABS.NOINC R2 ;  /* 0x0000000002007343 */ /* 0x010fea0003c00000 */
.L_x_1702:
[----:B------:R-:W4:Y:S02]  /*24310*/  LDL R2, [R1+0x20] ;  /* 0x0000200001027983 */ /* 0x000f240000100800 */
[----:B----4-:R-:W-:-:S05]  /*24320*/  VIADD R0, R2, 0x400 ;  /* 0x0000040002007836 */ /* 0x010fca0000000000 */
[----:B------:R-:W-:-:S13]  /*24330*/  LOP3.LUT P0, RZ, R0, 0x3ff, RZ, 0xc0, !PT ;  /* 0x000003ff00ff7812 */ /* 0x000fda000780c0ff */
[----:B------:R-:W-:Y:S05]  /*24340*/  @!P0 BRA `(.L_x_1703) ;  /* 0x0000000000808947 */ /* 0x000fea0003800000 */
[----:B------:R-:W-:Y:S01]  /*24350*/  MOV R0, 0x0 ;  /* 0x0000000000007802 */ /* 0x000fe20000000f00 */
[----:B------:R-:W-:Y:S01]  /*24360*/  ULDC.64 UR6, c[0x4][0x1b8] ;  /* 0x01006e0000067ab9 */ /* 0x000fe20000000a00 */
[----:B------:R-:W-:Y:S01]  /*24370*/  ULDC.64 UR8, c[0x4][0x1c0] ;  /* 0x0100700000087ab9 */ /* 0x000fe20000000a00 */
[----:B------:R-:W-:Y:S01]  /*24380*/  ULDC.64 UR4, c[0x4][0x148] ;  /* 0x0100520000047ab9 */ /* 0x000fe20000000a00 */
[----:B------:R4:W4:Y:S01]  /*24390*/  LDC.64 R2, c[0x4][R0] ;  /* 0x0100000000027b82 */ /* 0x0009220000000a00 */
[----:B------:R-:W-:Y:S02]  /*243a0*/  IMAD.U32 R4, RZ, RZ, UR6 ;  /* 0x00000006ff047e24 */ /* 0x000fe4000f8e00ff */
        /* <DEDUP_REMOVED lines=10> */
.L_x_1704:
        /* <DEDUP_REMOVED lines=16> */
.L_x_1703:
[----:B------:R-:W4:Y:S01]  /*24550*/  LDL.LU R4, [R1+0x2c] ;  /* 0x00002c0001047983 */ /* 0x000f220000300800 */
[----:B------:R-:W0:Y:S01]  /*24560*/  LDC R0, c[0x0][0x428] ;  /* 0x00010a00ff007b82 */ /* 0x000e220000000800 */
[----:B------:R-:W-:Y:S01]  /*24570*/  ULDC.64 UR4, c[0x0][0x9f8] ;  /* 0x00027e0000047ab9 */ /* 0x000fe20000000a00 */
[----:B------:R-:W-:Y:S01]  /*24580*/  IMAD.MOV.U32 R5, RZ, RZ, R19 ;  /* 0x000000ffff057224 */ /* 0x000fe200078e0013 */
[----:B------:R-:W-:Y:S01]  /*24590*/  ULDC.64 UR6, c[0x0][0x208] ;  /* 0x0000820000067ab9 */ /* 0x000fe20000000a00 */
[----:B0-----:R-:W-:Y:S01]  /*245a0*/  ISETP.NE.AND P0, PT, R0, 0x1, PT ;  /* 0x000000010000780c */ /* 0x001fe20003f05270 */
[----:B------:R-:W-:-:S12]  /*245b0*/  IMAD.MOV.U32 R0, RZ, RZ, R18 ;  /* 0x000000ffff007224 */ /* 0x000fd800078e0012 */
[----:B------:R-:W0:Y:S08]  /*245c0*/  @P0 LDC R3, c[0x0][0x42c] ;  /* 0x00010b00ff030b82 */ /* 0x000e300000000800 */
[----:B------:R-:W1:Y:S01]  /*245d0*/  @P0 LDC R2, c[0x0][0x430] ;  /* 0x00010c00ff020b82 */ /* 0x000e620000000800 */
[----:B0-----:R-:W-:-:S05]  /*245e0*/  @P0 IMAD.HI.U32 R3, R18, R3, RZ ;  /* 0x0000000312030227 */ /* 0x001fca00078e00ff */
[----:B-1----:R-:W-:Y:S02]  /*245f0*/  @P0 SHF.R.U32.HI R0, RZ, R2, R3 ;  /* 0x00000002ff000219 */ /* 0x002fe40000011603 */
[----:B------:R-:W-:-:S04]  /*24600*/  ISETP.NE.U32.AND P0, PT, RZ, UR4, PT ;  /* 0x00000004ff007c0c */ /* 0x000fc8000bf05070 */
[----:B------:R-:W-:Y:S01]  /*24610*/  ISETP.NE.AND.EX P0, PT, RZ, UR5, PT, P0 ;  /* 0x00000005ff007c0c */ /* 0x000fe2000bf05300 */
[----:B------:R-:W-:-:S12]  /*24620*/  ULDC.64 UR4, c[0x0][0xa00] ;  /* 0x0002800000047ab9 */ /* 0x000fd80000000a00 */
[----:B--23--:R-:W0:Y:S02]  /*24630*/  @P0 LDC.64 R6, c[0x0][0x9f8] ;  /* 0x00027e00ff060b82 */ /* 0x00ce240000000a00 */
[----:B0-----:R-:W-:-:S05]  /*24640*/  @P0 IMAD.WIDE R6, R19, 0x4, R6 ;  /* 0x0000000413060825 */ /* 0x001fca00078e0206 */
[----:B------:R0:W5:Y:S01]  /*24650*/  @P0 LDG.E R5, desc[UR6][R6.64] ;  /* 0x0000000606050981 */ /* 0x000162000c1e1900 */
[----:B------:R-:W-:-:S04]  /*24660*/  ISETP.NE.U32.AND P0, PT, RZ, UR4, PT ;  /* 0x00000004ff007c0c */ /* 0x000fc8000bf05070 */
[----:B------:R-:W-:-:S04]  /*24670*/  ISETP.NE.AND.EX P0, PT, RZ, UR5, PT, P0 ;  /* 0x00000005ff007c0c */ /* 0x000fc8000bf05300 */
[----:B------:R-:W-:Y:S01]  /*24680*/  SEL R2, R19, RZ, !P0 ;  /* 0x000000ff13027207 */ /* 0x000fe20004000000 */
[----:B----4-:R-:W-:Y:S02]  /*24690*/  IMAD R3, R17, 0x80, R4 ;  /* 0x0000008011037824 */ /* 0x010fe400078e0204 */
[----:B------:R-:W1:Y:S02]  /*246a0*/  S2R R4, SR_TID.X ;  /* 0x0000000000047919 */ /* 0x000e640000002100 */
[----:B-1----:R-:W-:-:S04]  /*246b0*/  LOP3.LUT R4, R4, 0x1f, RZ, 0xc0, !PT ;  /* 0x0000001f04047812 */ /* 0x002fc800078ec0ff */
[----:B------:R-:W-:-:S04]  /*246c0*/  ISETP.NE.AND P6, PT, R4, RZ, PT ;  /* 0x000000ff0400720c */ /* 0x000fc80003fc5270 */
[----:B------:R-:W-:-:S09]  /*246d0*/  PLOP3.LUT P1, PT, P6, PT, PT, 0x8, 0x0 ;  /* 0x000000000000781c */ /* 0x000fd2000372e170 */
[----:B------:R-:W-:-:S05]  /*246e0*/  VOTEU.ALL UP1, P6 ;  /* 0x00000000003f7886 */ /* 0x000fca0003020000 */
[----:B------:R-:W-:-:S04]  /*246f0*/  @!UP1 UIADD3 UR8, UP0, UR36, 0x270, URZ ;  /* 0x0000027024089890 */ /* 0x000fc8000ff1e03f */
[----:B------:R-:W-:-:S03]  /*24700*/  @!UP1 UIADD3.X UR9, URZ, UR37, URZ, UP0, !UPT ;  /* 0x000000253f099290 */ /* 0x000fc600087fe43f */
[----:B0-----:R-:W-:-:S09]  /*24710*/  VOTEU.ALL UP0, P6 ;  /* 0x00000000003f7886 */ /* 0x001fd20003000000 */
.L_x_1705:
        /* <DEDUP_REMOVED lines=16> */
.L_x_1706:
        /* <DEDUP_REMOVED lines=15> */
.L_x_1707:
        /* <DEDUP_REMOVED lines=15> */
.L_x_1708:
        /* <DEDUP_REMOVED lines=9> */
[----:B------:R-:W2:Y:S01]  /*24a90*/  LDL R4, [R1+0x24] ;  /* 0x0000240001047983 */ /* 0x000ea20000100800 */
[----:B------:R-:W0:Y:S01]  /*24aa0*/  LDC.64 R8, c[0x0][0x3f8] ;  /* 0x0000fe00ff087b82 */ /* 0x000e220000000a00 */
[----:B------:R-:W-:Y:S02]  /*24ab0*/  ULDC.64 UR4, c[0x0][0xa08] ;  /* 0x0002820000047ab9 */ /* 0x000fe40000000a00 */
[----:B0-----:R-:W-:Y:S01]  /*24ac0*/  LOP3.LUT P0, RZ, R8, UR4, RZ, 0xfc, !PT ;  /* 0x0000000408ff7c12 */ /* 0x001fe2000f80fcff */
[----:B------:R-:W-:-:S03]  /*24ad0*/  UMOV UR4, 0xffffffff ;  /* 0xffffffff00047882 */ /* 0x000fc60000000000 */
[----:B------:R-:W-:-:S04]  /*24ae0*/  LOP3.LUT P0, RZ, R9, UR5, RZ, 0xfc, P0 ;  /* 0x0000000509ff7c12 */ /* 0x000fc8000800fcff */
[----:B-----5:R-:W-:Y:S01]  /*24af0*/  SEL R6, R5, RZ, !P0 ;  /* 0x000000ff05067207 */ /* 0x020fe20004000000 */
[----:B--2---:R-:W-:Y:S01]  /*24b00*/  VIADD R4, R4, 0xffffffff ;  /* 0xffffffff04047836 */ /* 0x004fe20000000000 */
[----:B------:R-:W-:Y:S07]  /*24b10*/  BRA.DIV UR4, `(.L_x_1709) ;  /* 0x0000005604b47947 */ /* 0x000fee000b800000 */
.L_x_1893:
[----:B------:R-:W-:Y:S01]  /*24b20*/  UMOV UR4, 0xffffffff ;  /* 0xffffffff00047882 */ /* 0x000fe20000000000 */
[----:B------:R-:W-:Y:S02]  /*24b30*/  SHF.R.S32.HI R17, RZ, 0x1f, R5 ;  /* 0x0000001fff117819 */ /* 0x000fe40000011405 */
[----:B------:R-:W-:Y:S05]  /*24b40*/  BRA.DIV UR4, `(.L_x_1710) ;  /* 0x0000005604dc7947 */ /* 0x000fea000b800000 */
[----:B------:R-:W-:-:S13]  /*24b50*/  ELECT P6, URZ, PT ;  /* 0x00000000003f782f */ /* 0x000fda00038c0000 */
.L_x_1896:
[----:B------:R-:W-:Y:S05]  /*24b60*/  @!P6 BRA `(.L_x_1711) ;  /* 0x000000040038e947 */ /* 0x000fea0003800000 */
[----:B------:R-:W-:-:S04]  /*24b70*/  ISETP.NE.U32.AND P0, PT, R8, RZ, PT ;  /* 0x000000ff0800720c */ /* 0x000fc80003f05070 */
        /* <DEDUP_REMOVED lines=17> */
[----:B------:R-:W-:-:S04]  /*24c90*/  LEA R10, P0, R6, R8, 0x2 ;  /* 0x00000008060a7211 */ /* 0x000fc800078010ff */
[----:B------:R-:W-:-:S05]  /*24ca0*/  LEA.HI.X R11, R6, R9, R7, 0x2, P0 ;  /* 0x00000009060b7211 */ /* 0x000fca00000f1407 */
[----:B------:R0:W5:Y:S04]  /*24cb0*/  LDG.E R6, desc[UR6][R10.64] ;  /* 0x000000060a067981 */ /* 0x000168000c1e1900 */
.L_x_1712:
        /* <DEDUP_REMOVED lines=9> */
.L_x_1897:
        /* <DEDUP_REMOVED lines=11> */
.L_x_1714:
[----:B------:R-:W2:Y:S01]  /*24e00*/  LDL R11, [R1] ;  /* 0x00000000010b7983 */ /* 0x000ea20000100800 */
[----:B------:R-:W-:-:S03]  /*24e10*/  MOV R12, 0x400 ;  /* 0x00000400000c7802 */ /* 0x000fc60000000f00 */
[----:B0-----:R-:W3:Y:S01]  /*24e20*/  LDL R10, [R1+0x4] ;  /* 0x00000400010a7983 */ /* 0x001ee20000100800 */
[----:B------:R-:W0:Y:S01]  /*24e30*/  S2R R13, SR_CgaCtaId ;  /* 0x00000000000d7919 */ /* 0x000e220000008800 */
        /* <DEDUP_REMOVED lines=33> */
.L_x_1711:
        /* <DEDUP_REMOVED lines=55> */
.L_x_1898:
[----:B------:R-:W-:Y:S05]  /*253c0*/  BSYNC B0 ;  /* 0x0000000000007941 */ /* 0x000fea0003800000 */
.L_x_1715:
[----:B0-----:R-:W2:Y:S04]  /*253d0*/  LDL R3, [R1+0x24] ;  /* 0x0000240001037983 */ /* 0x001ea80000100800 */
[----:B------:R-:W3:Y:S01]  /*253e0*/  LDL R10, [R1+0x18] ;  /* 0x00001800010a7983 */ /* 0x000ee20000100800 */
[----:B------:R-:W-:Y:S01]  /*253f0*/  BSSY B0, `(.L_x_1717) ;  /* 0x00001cd000007945 */ /* 0x000fe20003800000 */
[----:B--2---:R-:W-:-:S05]  /*25400*/  VIADD R7, R3, 0xfffffffe ;  /* 0xfffffffe03077836 */ /* 0x004fca0000000000 */
[----:B---3--:R-:W-:-:S13]  /*25410*/  ISETP.GE.AND P0, PT, R7, R10, PT ;  /* 0x0000000a0700720c */ /* 0x008fda0003f06270 */
[----:B------:R-:W-:Y:S05]  /*25420*/  @!P0 BRA `(.L_x_1718) ;  /* 0x0000001c00248947 */ /* 0x000fea0003800000 */
[----:B------:R-:W-:Y:S01]  /*25430*/  IMAD.MOV R13, RZ, RZ, -R3 ;  /* 0x000000ffff0d7224 */ /* 0x000fe200078e0a03 */
[----:B------:R-:W-:Y:S01]  /*25440*/  LOP3.LUT R2, RZ, R10, RZ, 0x33, !PT ;  /* 0x0000000aff027212 */ /* 0x000fe200078e33ff */
[----:B------:R-:W-:Y:S03]  /*25450*/  BSSY B1, `(.L_x_1719) ;  /* 0x000009a000017945 */ /* 0x000fe60003800000 */
        /* <DEDUP_REMOVED lines=36> */
.L_x_1723:
[----:B0-----:R-:W0:Y:S01]  /*256a0*/  S2R R8, SR_CgaCtaId ;  /* 0x0000000000087919 */ /* 0x001e220000008800 */
[----:B------:R-:W-:-:S04]  /*256b0*/  MOV R3, 0x400 ;  /* 0x0000040000037802 */ /* 0x000fc80000000f00 */
[----:B0-----:R-:W-:Y:S02]  /*256c0*/  LEA R3, R8, R3, 0x18 ;  /* 0x0000000308037211 */ /* 0x001fe400078ec0ff */
[----:B------:R-:W-:-:S03]  /*256d0*/  SHF.L.U32 R8, R14, 0x1f, RZ ;  /* 0x0000001f0e087819 */ /* 0x000fc600000006ff */
[----:B------:R-:W-:-:S04]  /*256e0*/  IMAD R3, R12, 0x8, R3 ;  /* 0x000000080c037824 */ /* 0x000fc800078e0203 */
[----:B------:R-:W0:Y:S02]  /*256f0*/  SYNCS.PHASECHK.TRANS64.TRYWAIT P0, [R3+URZ+0x30840], R8 ;  /* 0x03084008030075a7 */ /* 0x000e24000800017f */
[----:B0-----:R-:W-:Y:S05]  /*25700*/  @!P0 BRA `(.L_x_1724) ;  /* 0x0000004c00408947 */ /* 0x001fea0003800000 */
.L_x_1899:
        /* <DEDUP_REMOVED lines=11> */
.L_x_1725:
[----:B------:R-:W2:Y:S04]  /*257c0*/  LDL R15, [R1+0x4] ;  /* 0x00000400010f7983 */ /* 0x000ea80000100800 */
[----:B0-----:R-:W3:Y:S01]  /*257d0*/  LDL.LU R8, [R1+0x8] ;  /* 0x0000080001087983 */ /* 0x001ee20000300800 */
        /* <DEDUP_REMOVED lines=39> */
.L_x_1900:
        /* <DEDUP_REMOVED lines=10> */
.L_x_1727:
[----:B------:R-:W2:Y:S02]  /*25af0*/  LDL R8, [R1+0x14] ;  /* 0x0000140001087983 */ /* 0x000ea40000100800 */
[----:B--2---:R-:W-:-:S13]  /*25b00*/  LOP3.LUT P0, RZ, R8, 0x40, RZ, 0xc0, !PT ;  /* 0x0000004008ff7812 */ /* 0x004fda000780c0ff */
[----:B------:R-:W-:Y:S05]  /*25b10*/  @P0 BRA `(.L_x_1728) ;  /* 0x0000000000040947 */ /* 0x000fea0003800000 */
[----:B------:R-:W-:Y:S01]  /*25b20*/  BPT.TRAP 0x1 ;  /* 0x000000040000795c */ /* 0x000fe20000300000 */
.L_x_1728:
[----:B------:R-:W2:Y:S01]  /*25b30*/  LDL.LU R9, [R1] ;  /* 0x0000000001097983 */ /* 0x000ea20000300800 */
        /* <DEDUP_REMOVED lines=28> */
[----:B------:R0:W-:Y:S01]  /*25d00*/  UTMALDG.4D [UR8], [UR4], desc[UR6] ;  /* 0x00000608040075b4 */ /* 0x0001e20008019000 */
[----:B------:R-:W-:Y:S01]  /*25d10*/  IMAD.MOV.U32 R4, RZ, RZ, R7 ;  /* 0x000000ffff047224 */ /* 0x000fe200078e0007 */
        /* <DEDUP_REMOVED lines=8> */
.L_x_1722:
[----:B------:R-:W-:Y:S05]  /*25da0*/  BSYNC B2 ;  /* 0x0000000000027941 */ /* 0x000fea0003800000 */
.L_x_1721:
[----:B------:R-:W2:Y:S04]  /*25db0*/  LDL R2, [R1+0x24] ;  /* 0x0000240001027983 */ /* 0x000ea80000100800 */
[----:B------:R0:W-:Y:S04]  /*25dc0*/  STL [R1+0x8], R14 ;  /* 0x0000080e01007387 */ /* 0x0001e80000100800 */
[----:B------:R0:W-:Y:S02]  /*25dd0*/  STL [R1], R12 ;  /* 0x0000000c01007387 */ /* 0x0001e40000100800 */
[----:B0-2---:R-:W-:-:S07]  /*25de0*/  VIADD R7, R2, 0xfffffffd ;  /* 0xfffffffd02077836 */ /* 0x005fce0000000000 */
.L_x_1720:
[----:B------:R-:W-:Y:S05]  /*25df0*/  BSYNC B1 ;  /* 0x0000000000017941 */ /* 0x000fea0003800000 */
.L_x_1719:
[----:B------:R-:W2:Y:S01]  /*25e00*/  LDL.LU R2, [R1+0x24] ;  /* 0x0000240001027983 */ /* 0x000ea20000300800 */
[----:B------:R-:W-:Y:S01]  /*25e10*/  VIADD R13, R13, 0xfffffffe ;  /* 0xfffffffe0d0d7836 */ /* 0x000fe20000000000 */
[----:B--2---:R-:W-:-:S04]  /*25e20*/  LOP3.LUT R2, RZ, R2, RZ, 0x33, !PT ;  /* 0x00000002ff027212 */ /* 0x004fc800078e33ff */
[----:B------:R-:W-:-:S13]  /*25e30*/  ISETP.NE.AND P0, PT, R13, R2, PT ;  /* 0x000000020d00720c */ /* 0x000fda0003f05270 */
[----:B------:R-:W-:Y:S05]  /*25e40*/  @!P0 BRA `(.L_x_1718) ;  /* 0x00000010009c8947 */ /* 0x000fea0003800000 */
[----:B------:R-:W-:-:S07]  /*25e50*/  IMAD.MOV.U32 R13, RZ, RZ, R6 ;  /* 0x000000ffff0d7224 */ /* 0x000fce00078e0006 */
.L_x_1745:
        /* <DEDUP_REMOVED lines=24> */
[--C-:B------:R-:W-:Y:S01]  /*25fe0*/  SHF.R.S32.HI R3, RZ, 0x1f, R2.reuse ;  /* 0x0000001fff037819 */ /* 0x100fe20000011402 */
[----:B------:R-:W-:Y:S02]  /*25ff0*/  IMAD.MOV R12, RZ, RZ, -R2 ;  /* 0x000000ffff0c7224 */ /* 0x000fe400078e0a02 */
[C---:B------:R-:W-:Y:S02]  /*26000*/  IMAD R10, R5.reuse, UR7, R10 ;  /* 0x00000007050a7c24 */ /* 0x040fe4000f8e020a */
[----:B------:R-:W-:-:S04]  /*26010*/  IMAD.WIDE.U32 R2, R5, UR6, R2 ;  /* 0x0000000605027c25 */ /* 0x000fc8000f8e0002 */
[----:B------:R-:W-:Y:S01]  /*26020*/  IMAD.IADD R3, R10, 0x1, R3 ;  /* 0x000000010a037824 */ /* 0x000fe200078e0203 */
[----:B------:R-:W-:Y:S01]  /*26030*/  LEA R10, P0, R2, UR4, 0x2 ;  /* 0x00000004020a7c11 */ /* 0x000fe2000f8010ff */
[----:B------:R-:W-:-:S03]  /*26040*/  IMAD R12, R11, R12, R7 ;  /* 0x0000000c0b0c7224 */ /* 0x000fc600078e0207 */
[----:B------:R-:W-:-:S05]  /*26050*/  LEA.HI.X R11, R2, UR5, R3, 0x2, P0 ;  /* 0x00000005020b7c11 */ /* 0x000fca00080f1403 */
[----:B------:R0:W5:Y:S04]  /*26060*/  LDG.E R13, desc[UR8][R10.64] ;  /* 0x000000080a0d7981 */ /* 0x000168000c1e1900 */
.L_x_1731:
[----:B------:R-:W1:Y:S01]  /*26070*/  S2R R3, SR_CgaCtaId ;  /* 0x0000000000037919 */ /* 0x000e620000008800 */
[----:B------:R-:W-:-:S04]  /*26080*/  MOV R2, 0x400 ;  /* 0x0000040000027802 */ /* 0x000fc80000000f00 */
[----:B-1----:R-:W-:Y:S02]  /*26090*/  LEA R2, R3, R2, 0x18 ;  /* 0x0000000203027211 */ /* 0x002fe400078ec0ff */
[----:B------:R-:W-:-:S03]  /*260a0*/  SHF.L.U32 R3, R9, 0x1f, RZ ;  /* 0x0000001f09037819 */ /* 0x000fc600000006ff */
[----:B------:R-:W-:-:S04]  /*260b0*/  IMAD R2, R8, 0x8, R2 ;  /* 0x0000000808027824 */ /* 0x000fc800078e0202 */
[----:B------:R-:W1:Y:S02]  /*260c0*/  SYNCS.PHASECHK.TRANS64.TRYWAIT P0, [R2+URZ+0x30840], R3 ;  /* 0x03084003020075a7 */ /* 0x000e64000800017f */
[----:B-1----:R-:W-:Y:S05]  /*260d0*/  @!P0 BRA `(.L_x_1732) ;  /* 0x0000004000f48947 */ /* 0x002fea0003800000 */
.L_x_1901:
        /* <DEDUP_REMOVED lines=11> */
.L_x_1733:
        /* <DEDUP_REMOVED lines=41> */
.L_x_1902:
        /* <DEDUP_REMOVED lines=10> */
.L_x_1735:
[----:B------:R-:W2:Y:S02]  /*264c0*/  LDL R3, [R1+0x14] ;  /* 0x0000140001037983 */ /* 0x000ea40000100800 */
[----:B--2---:R-:W-:-:S13]  /*264d0*/  LOP3.LUT P0, RZ, R3, 0x40, RZ, 0xc0, !PT ;  /* 0x0000004003ff7812 */ /* 0x004fda000780c0ff */
[----:B------:R-:W-:Y:S05]  /*264e0*/  @P0 BRA `(.L_x_1736) ;  /* 0x0000000000040947 */ /* 0x000fea0003800000 */
[----:B------:R-:W-:Y:S01]  /*264f0*/  BPT.TRAP 0x1 ;  /* 0x000000040000795c */ /* 0x000fe20000300000 */
.L_x_1736:
        /* <DEDUP_REMOVED lines=39> */
.L_x_1730:
[----:B------:R-:W-:Y:S05]  /*26770*/  BSYNC B1 ;  /* 0x0000000000017941 */ /* 0x000fea0003800000 */
.L_x_1729:
        /* <DEDUP_REMOVED lines=31> */
[----:B------:R-:W-:-:S06]  /*26970*/  LEA.HI.X R13, R2, UR5, R3, 0x2, P0 ;  /* 0x00000005020d7c11 */ /* 0x000fcc00080f1403 */
[----:B------:R1:W5:Y:S03]  /*26980*/  LDG.E R13, desc[UR8][R12.64] ;  /* 0x000000080c0d7981 */ /* 0x000366000c1e1900 */
.L_x_1739:
[----:B------:R-:W2:Y:S01]  /*26990*/  S2R R3, SR_CgaCtaId ;  /* 0x0000000000037919 */ /* 0x000ea20000008800 */
[----:B------:R-:W-:-:S04]  /*269a0*/  MOV R2, 0x400 ;  /* 0x0000040000027802 */ /* 0x000fc80000000f00 */
[----:B--2---:R-:W-:Y:S02]  /*269b0*/  LEA R2, R3, R2, 0x18 ;  /* 0x0000000203027211 */ /* 0x004fe400078ec0ff */
[----:B------:R-:W-:-:S03]  /*269c0*/  SHF.L.U32 R3, R14, 0x1f, RZ ;  /* 0x0000001f0e037819 */ /* 0x000fc600000006ff */
[----:B------:R-:W-:-:S04]  /*269d0*/  IMAD R2, R15, 0x8, R2 ;  /* 0x000000080f027824 */ /* 0x000fc800078e0202 */
[----:B------:R-:W2:Y:S02]  /*269e0*/  SYNCS.PHASECHK.TRANS64.TRYWAIT P0, [R2+URZ+0x30840], R3 ;  /* 0x03084003020075a7 */ /* 0x000ea4000800017f */
[----:B--2---:R-:W-:Y:S05]  /*269f0*/  @!P0 BRA `(.L_x_1740) ;  /* 0x0000003800d48947 */ /* 0x004fea0003800000 */
.L_x_1903:
        /* <DEDUP_REMOVED lines=11> */
.L_x_1741:
        /* <DEDUP_REMOVED lines=40> */
.L_x_1904:
        /* <DEDUP_REMOVED lines=10> */
.L_x_1743:
[----:B------:R-:W2:Y:S02]  /*26dd0*/  LDL R3, [R1+0x14] ;  /* 0x0000140001037983 */ /* 0x000ea40000100800 */
[----:B--2---:R-:W-:-:S13]  /*26de0*/  LOP3.LUT P0, RZ, R3, 0x40, RZ, 0xc0, !PT ;  /* 0x0000004003ff7812 */ /* 0x004fda000780c0ff */
[----:B------:R-:W-:Y:S05]  /*26df0*/  @P0 BRA `(.L_x_1744) ;  /* 0x0000000000040947 */ /* 0x000fea0003800000 */
[----:B------:R-:W-:Y:S01]  /*26e00*/  BPT.TRAP 0x1 ;  /* 0x000000040000795c */ /* 0x000fe20000300000 */
.L_x_1744:
[----:B------:R-:W2:Y:S01]  /*26e10*/  LDL R3, [R1+0x4] ;  /* 0x0000040001037983 */ /* 0x000ea20000100800 */
        /* <DEDUP_REMOVED lines=37> */
.L_x_1738:
[----:B------:R-:W-:Y:S05]  /*27070*/  BSYNC B1 ;  /* 0x0000000000017941 */ /* 0x000fea0003800000 */
.L_x_1737:
[----:B------:R-:W2:Y:S01]  /*27080*/  LDL R2, [R1+0x18] ;  /* 0x0000180001027983 */ /* 0x000ea20000100800 */
[----:B------:R-:W-:Y:S01]  /*27090*/  VIADD R7, R7, 0xfffffffe ;  /* 0xfffffffe07077836 */ /* 0x000fe20000000000 */
[----:B--2---:R-:W-:-:S13]  /*270a0*/  ISETP.GT.AND P0, PT, R11, R2, PT ;  /* 0x000000020b00720c */ /* 0x004fda0003f04270 */
[----:B------:R-:W-:Y:S05]  /*270b0*/  @P0 BRA `(.L_x_1745) ;  /* 0xffffffec00680947 */ /* 0x000fea000383ffff */
.L_x_1718:
[----:B------:R-:W-:Y:S05]  /*270c0*/  BSYNC B0 ;  /* 0x0000000000007941 */ /* 0x000fea0003800000 */
.L_x_1717:
        /* <DEDUP_REMOVED lines=14> */
[----:B-1----:R-:W-:-:S06]  /*271b0*/  LOP3.LUT R8, R8, UR4, RZ, 0xc0, !PT ;  /* 0x0000000408087c12 */ /* 0x002fcc000f8ec0ff */
[----:B------:R-:W1:Y:S01]  /*271c0*/  POPC R8, R8 ;  /* 0x0000000800087309 */ /* 0x000e620000000000 */
[----:B--2---:R-:W1:Y:S02]  /*271d0*/  SHFL.IDX PT, R5, R2, R5, 0x1f ;  /* 0x00001f0502057589 */ /* 0x004e6400000e0000 */
[----:B-1----:R-:W-:-:S07]  /*271e0*/  IADD3 R16, R5, UR39, R8 ;  /* 0x0000002705107c10 */ /* 0x002fce000fffe008 */
.L_x_1747:
[----:B------:R-:W-:Y:S05]  /*271f0*/  BSYNC B0 ;  /* 0x0000000000007941 */ /* 0x000fea0003800000 */
.L_x_1746:
        /* <DEDUP_REMOVED lines=11> */
.L_x_1905:
        /* <DEDUP_REMOVED lines=10> */
.L_x_1751:
[----:B------:R-:W2:Y:S02]  /*27350*/  LDL R2, [R1+0x14] ;  /* 0x0000140001027983 */ /* 0x000ea40000100800 */
[----:B--2---:R-:W-:-:S13]  /*27360*/  LOP3.LUT P0, RZ, R2, 0x40, RZ, 0xc0, !PT ;  /* 0x0000004002ff7812 */ /* 0x004fda000780c0ff */
[----:B------:R-:W-:Y:S05]  /*27370*/  @P0 BRA `(.L_x_1752) ;  /* 0x0000000000040947 */ /* 0x000fea0003800000 */
[----:B------:R-:W-:Y:S01]  /*27380*/  BPT.TRAP 0x1 ;  /* 0x000000040000795c */ /* 0x000fe20000300000 */
.L_x_1752:
[----:B------:R-:W2:Y:S01]  /*27390*/  LDL.LU R8, [R1+0x4] ;  /* 0x0000040001087983 */ /* 0x000ea20000300800 */
[----:B------:R-:W-:-:S03]  /*273a0*/  MOV R5, 0x400 ;  /* 0x0000040000057802 */ /* 0x000fc60000000f00 */
[----:B------:R-:W3:Y:S01]  /*273b0*/  LDL R2, [R1] ;  /* 0x0000000001027983 */ /* 0x000ee20000100800 */
        /* <DEDUP_REMOVED lines=34> */
.L_x_1749:
[----:B------:R-:W-:Y:S05]  /*275e0*/  BSYNC B0 ;  /* 0x0000000000007941 */ /* 0x000fea0003800000 */
.L_x_1748:
        /* <DEDUP_REMOVED lines=9> */
.L_x_1701:
[----:B------:R-:W-:Y:S05]  /*27680*/  BSYNC B6 ;  /* 0x0000000000067941 */ /* 0x000fea0003800000 */
.L_x_1699:
[----:B------:R-:W-:-:S03]  /*27690*/  UMOV UR4, 0xffffffff ;  /* 0xffffffff00047882 */ /* 0x000fc60000000000 */
[----:B------:R-:W-:Y:S05]  /*276a0*/  BRA.DIV UR4, `(.L_x_1753) ;  /* 0x0000002e04e47947 */ /* 0x000fea000b800000 */
[----:B------:R4:W0:Y:S04]  /*276b0*/  SHFL.IDX PT, R4, R16, RZ, 0x1f ;  /* 0x00001fff10047589 */ /* 0x00082800000e0000 */
[----:B------:R-:W0:Y:S02]  /*276c0*/  SHFL.IDX PT, R16, R16, 0x1, 0x1f ;  /* 0x00201f0010107f89 */ /* 0x000e2400000e0000 */
.L_x_1909:
[----:B-1----:R-:W2:Y:S01]  /*276d0*/  S2R R0, SR_TID.X ;  /* 0x0000000000007919 */ /* 0x002ea20000002100 */
[----:B------:R-:W-:Y:S01]  /*276e0*/  ULDC UR4, c[0x0][0xc14] ;  /* 0x0003050000047ab9 */ /* 0x000fe20000000800 */
[----:B------:R-:W-:Y:S01]  /*276f0*/  BSSY B0, `(.L_x_1754) ;  /* 0x000000c000007945 */ /* 0x000fe20003800000 */
[----:B------:R-:W-:Y:S01]  /*27700*/  IMAD.MOV.U32 R17, RZ, RZ, RZ ;  /* 0x000000ffff117224 */ /* 0x000fe200078e00ff */
[----:B--2---:R-:W-:Y:S01]  /*27710*/  LOP3.LUT R7, R0, 0x1f, RZ, 0xc0, !PT ;  /* 0x0000001f00077812 */ /* 0x004fe200078ec0ff */
[----:B------:R-:W-:-:S03]  /*27720*/  IMAD.U32 R0, RZ, RZ, UR4 ;  /* 0x00000004ff007e24 */ /* 0x000fc6000f8e00ff */
[C---:B------:R-:W-:Y:S01]  /*27730*/  ISETP.NE.AND P0, PT, R7.reuse, 0x1f, PT ;  /* 0x0000001f0700780c */ /* 0x040fe20003f05270 */
[----:B------:R-:W-:-:S05]  /*27740*/  IMAD.IADD R5, R7, 0x1, R19 ;  /* 0x0000000107057824 */ /* 0x000fca00078e0213 */
[----:B------:R-:W-:-:S13]  /*27750*/  ISETP.GE.OR P0, PT, R5, R0, !P0 ;  /* 0x000000000500720c */ /* 0x000fda0004706670 */
[----:B------:R-:W-:Y:S05]  /*27760*/  @P0 BRA `(.L_x_1755) ;  /* 0x0000000000100947 */ /* 0x000fea0003800000 */
[----:B------:R-:W1:Y:S01]  /*27770*/  LDC.64 R2, c[0x0][0xc58] ;  /* 0x00031600ff027b82 */ /* 0x000e620000000a00 */
[----:B------:R-:W-:Y:S01]  /*27780*/  ULDC.64 UR4, c[0x0][0x208] ;  /* 0x0000820000047ab9 */ /* 0x000fe20000000a00 */
[----:B-1----:R-:W-:-:S05]  /*27790*/  IMAD.WIDE R2, R5, 0x4, R2 ;  /* 0x0000000405027825 */ /* 0x002fca00078e0202 */
[----:B------:R1:W5:Y:S02]  /*277a0*/  LDG.E R17, desc[UR4][R2.64] ;  /* 0x0000000402117981 */ /* 0x000364000c1e1900 */
.L_x_1755:
[----:B------:R-:W-:Y:S05]  /*277b0*/  BSYNC B0 ;  /* 0x0000000000007941 */ /* 0x000fea0003800000 */
.L_x_1754:
[----:B------:R-:W-:-:S03]  /*277c0*/  UMOV UR4, 0xffffffff ;  /* 0xffffffff00047882 */ /* 0x000fc60000000000 */
[----:B------:R-:W-:Y:S05]  /*277d0*/  BRA.DIV UR4, `(.L_x_1756) ;  /* 0x0000002e04e47947 */ /* 0x000fea000b800000 */
        /* <DEDUP_REMOVED lines=9> */
[----:B-1----:R-:W-:-:S05]  /*27870*/  IMAD.IADD R3, R13, 0x1, R14 ;  /* 0x000000010d037824 */ /* 0x002fca00078e020e */
[----:B------:R-:W0:Y:S02]  /*27880*/  SHFL.UP PT, R14, R3, 0x4, RZ ;  /* 0x04800000030e7989 */ /* 0x000e2400000e00ff */
[----:B0-----:R-:W-:Y:S02]  /*27890*/  SEL R14, R14, RZ, P0 ;  /* 0x000000ff0e0e7207 */ /* 0x001fe40000000000 */
[----:B------:R-:W-:-:S03]  /*278a0*/  ISETP.GE.U32.AND P0, PT, R7, 0x10, PT ;  /* 0x000000100700780c */ /* 0x000fc60003f06070 */
[----:B------:R-:W-:-:S05]  /*278b0*/  IMAD.IADD R5, R3, 0x1, R14 ;  /* 0x0000000103057824 */ /* 0x000fca00078e020e */
[----:B------:R-:W3:Y:S02]  /*278c0*/  SHFL.UP PT, R14, R5, 0x8, RZ ;  /* 0x05000000050e7989 */ /* 0x000ee400000e00ff */
[----:B---3--:R-:W-:-:S05]  /*278d0*/  SEL R6, R14, RZ, P1 ;  /* 0x000000ff0e067207 */ /* 0x008fca0000800000 */
[----:B------:R-:W-:-:S05]  /*278e0*/  IMAD.IADD R6, R5, 0x1, R6 ;  /* 0x0000000105067824 */ /* 0x000fca00078e0206 */
[----:B------:R-:W0:Y:S02]  /*278f0*/  SHFL.UP PT, R14, R6, 0x10, RZ ;  /* 0x06000000060e7989 */ /* 0x000e2400000e00ff */
[----:B0-----:R-:W-:-:S05]  /*27900*/  SEL R7, R14, RZ, P0 ;  /* 0x000000ff0e077207 */ /* 0x001fca0000000000 */
[----:B------:R-:W-:-:S05]  /*27910*/  IMAD.IADD R2, R6, 0x1, R7 ;  /* 0x0000000106027824 */ /* 0x000fca00078e0207 */
[----:B------:R0:W1:Y:S02]  /*27920*/  SHFL.IDX PT, R14, R2, 0x1f, 0x1f ;  /* 0x03e01f00020e7f89 */ /* 0x00006400000e0000 */
.L_x_1917:
[----:B------:R-:W-:Y:S02]  /*27930*/  ULDC UR4, c[0x0][0xc10] ;  /* 0x0003040000047ab9 */ /* 0x000fe40000000800 */
[----:B------:R-:W-:-:S04]  /*27940*/  IMAD.U32 R5, RZ, RZ, UR4 ;  /* 0x00000004ff057e24 */ /* 0x000fc8000f8e00ff */
[----:B-1----:R-:W-:-:S04]  /*27950*/  IMAD R3, R14, R5, RZ ;  /* 0x000000050e037224 */ /* 0x002fc800078e02ff */
[----:B----4-:R-:W-:-:S05]  /*27960*/  IMAD.IADD R16, R16, 0x1, R3 ;  /* 0x0000000110107824 */ /* 0x010fca00078e0203 */
[----:B------:R-:W-:-:S13]  /*27970*/  ISETP.GT.AND P0, PT, R16, R4, PT ;  /* 0x000000041000720c */ /* 0x000fda0003f04270 */
[----:B------:R-:W-:Y:S05]  /*27980*/  @P0 BRA `(.L_x_1757) ;  /* 0x0000000000b80947 */ /* 0x000fea0003800000 */
[----:B------:R-:W1:Y:S02]  /*27990*/  LDC R0, c[0x0][0xc14] ;  /* 0x00030500ff007b82 */ /* 0x000e640000000800 */
.L_x_1762:
        /* <DEDUP_REMOVED lines=13> */
[----:B0-----:R-:W-:-:S05]  /*27a70*/  IMAD.WIDE R2, R5, 0x4, R2 ;  /* 0x0000000405027825 */ /* 0x001fca00078e0202 */
[----:B------:R0:W5:Y:S02]  /*27a80*/  LDG.E R17, desc[UR4][R2.64] ;  /* 0x0000000402117981 */ /* 0x000164000c1e1900 */
.L_x_1760:
[----:B------:R-:W-:Y:S05]  /*27a90*/  BSYNC B0 ;  /* 0x0000000000007941 */ /* 0x000fea0003800000 */
.L_x_1759:
        /* <DEDUP_REMOVED lines=11> */
[----:B0-----:R-:W-:-:S05]  /*27b50*/  IMAD.IADD R3, R13, 0x1, R14 ;  /* 0x000000010d037824 */ /* 0x001fca00078e020e */
        /* <DEDUP_REMOVED lines=11> */
.L_x_1925:
[----:B------:R-:W-:Y:S02]  /*27c10*/  ULDC UR4, c[0x0][0xc10] ;  /* 0x0003040000047ab9 */ /* 0x000fe40000000800 */
[----:B------:R-:W-:-:S04]  /*27c20*/  IMAD.U32 R5, RZ, RZ, UR4 ;  /* 0x00000004ff057e24 */ /* 0x000fc8000f8e00ff */
[----:B-1----:R-:W-:-:S04]  /*27c30*/  IMAD R3, R14, R5, RZ ;  /* 0x000000050e037224 */ /* 0x002fc800078e02ff */
[----:B------:R-:W-:-:S05]  /*27c40*/  IMAD.IADD R16, R3, 0x1, R16 ;  /* 0x0000000103107824 */ /* 0x000fca00078e0210 */
[----:B------:R-:W-:-:S13]  /*27c50*/  ISETP.GT.AND P0, PT, R16, R4, PT ;  /* 0x000000041000720c */ /* 0x000fda0003f04270 */
[----:B------:R-:W-:Y:S05]  /*27c60*/  @!P0 BRA `(.L_x_1762) ;  /* 0xfffffffc004c8947 */ /* 0x000fea000383ffff */
.L_x_1757:
        /* <DEDUP_REMOVED lines=8> */
.L_x_1929:
[----:B------:R-:W-:Y:S01]  /*27cf0*/  ISETP.NE.AND P0, PT, R3, RZ, PT ;  /* 0x000000ff0300720c */ /* 0x000fe20003f05270 */
[----:B------:R-:W-:-:S12]  /*27d00*/  IMAD.MOV.U32 R7, RZ, RZ, RZ ;  /* 0x000000ffff077224 */ /* 0x000fd800078e00ff */
[----:B------:R-:W-:Y:S05]  /*27d10*/  @!P0 BRA `(.L_x_1764) ;  /* 0x0000000000108947 */ /* 0x000fea0003800000 */
[----:B------:R-:W-:Y:S01]  /*27d20*/  UMOV UR4, 0xffffffff ;  /* 0xffffffff00047882 */ /* 0x000fe20000000000 */
[----:B------:R-:W-:Y:S02]  /*27d30*/  VIADD R12, R6, 0xffffffff ;  /* 0xffffffff060c7836 */ /* 0x000fe40000000000 */
[----:B------:R-:W-:Y:S05]  /*27d40*/  BRA.DIV UR4, `(.L_x_1765) ;  /* 0x0000003204707947 */ /* 0x000fea000b800000 */
[----:B------:R3:W4:Y:S02]  /*27d50*/  SHFL.IDX PT, R7, R2, R12, 0x1f ;  /* 0x00001f0c02077589 */ /* 0x00072400000e0000 */
.L_x_1764:
[----:B0--3--:R-:W0:Y:S01]  /*27d60*/  LDC.64 R2, c[0x0][0xc68] ;  /* 0x00031a00ff027b82 */ /* 0x009e220000000a00 */
[----:B------:R-:W-:Y:S01]  /*27d70*/  IMAD.IADD R19, R6, 0x1, R19 ;  /* 0x0000000106137824 */ /* 0x000fe200078e0213 */
[----:B------:R-:W-:-:S03]  /*27d80*/  ULDC.64 UR4, c[0x0][0x208] ;  /* 0x0000820000047ab9 */ /* 0x000fc60000000a00 */
[----:B0-----:R-:W-:-:S05]  /*27d90*/  IMAD.WIDE R2, R19, 0x4, R2 ;  /* 0x0000000413027825 */ /* 0x001fca00078e0202 */
[----:B------:R-:W1:Y:S01]  /*27da0*/  LDG.E R9, desc[UR4][R2.64] ;  /* 0x0000000402097981 */ /* 0x000e62000c1e1900 */
[----:B----4-:R-:W-:Y:S02]  /*27db0*/  IMAD R16, R7, R5, R16 ;  /* 0x0000000507107224 */ /* 0x010fe400078e0210 */
[----:B-12---:R-:W-:-:S05]  /*27dc0*/  IMAD R6, R17, R9, RZ ;  /* 0x0000000911067224 */ /* 0x006fca00078e02ff */
[----:B------:R-:W-:-:S04]  /*27dd0*/  IABS R8, R6 ;  /* 0x0000000600087213 */ /* 0x000fc80000000000 */
[----:B------:R-:W0:Y:S08]  /*27de0*/  I2F.RP R11, R8 ;  /* 0x00000008000b7306 */ /* 0x000e300000209400 */
[----:B0-----:R-:W0:Y:S02]  /*27df0*/  MUFU.RCP R11, R11 ;  /* 0x0000000b000b7308 */ /* 0x001e240000001000 */
[----:B0-----:R-:W-:-:S06]  /*27e00*/  VIADD R12, R11, 0xffffffe ;  /* 0x0ffffffe0b0c7836 */ /* 0x001fcc0000000000 */
[----:B------:R-:W0:Y:S02]  /*27e10*/  F2I.FTZ.U32.TRUNC.NTZ R3, R12 ;  /* 0x0000000c00037305 */ /* 0x000e24000021f000 */
[----:B0-----:R-:W-:-:S04]  /*27e20*/  IMAD.MOV R2, RZ, RZ, -R3 ;  /* 0x000000ffff027224 */ /* 0x001fc800078e0a03 */
[----:B------:R-:W-:Y:S02]  /*27e30*/  IMAD R10, R2, R8, RZ ;  /* 0x00000008020a7224 */ /* 0x000fe400078e02ff */
[----:B------:R-:W-:-:S04]  /*27e40*/  IMAD.MOV.U32 R2, RZ, RZ, RZ ;  /* 0x000000ffff027224 */ /* 0x000fc800078e00ff */
[----:B------:R-:W-:-:S04]  /*27e50*/  IMAD.HI.U32 R10, R3, R10, R2 ;  /* 0x0000000a030a7227 */ /* 0x000fc800078e0002 */
[----:B------:R-:W-:Y:S01]  /*27e60*/  IMAD.IADD R2, R4, 0x1, -R16 ;  /* 0x0000000104027824 */ /* 0x000fe200078e0a10 */
[----:B------:R-:W-:-:S04]  /*27e70*/  IABS R4, R6 ;  /* 0x0000000600047213 */ /* 0x000fc80000000000 */
[----:B------:R-:W-:Y:S01]  /*27e80*/  IABS R3, R2 ;  /* 0x0000000200037213 */ /* 0x000fe20000000000 */
[----:B------:R-:W-:-:S04]  /*27e90*/  IMAD.MOV R4, RZ, RZ, -R4 ;  /* 0x000000ffff047224 */ /* 0x000fc800078e0a04 */
        /* <DEDUP_REMOVED lines=17> */
[----:B------:R-:W-:-:S04]  /*27fb0*/  VIADDMNMX R9, R8, R5, R9, PT ;  /* 0x0000000508097246 */ /* 0x000fc80003800109 */
        /* <DEDUP_REMOVED lines=8> */
[----:B------:R-:W-:Y:S01]  /*28040*/  IMAD.HI.U32 R11, R3, R11, R2 ;  /* 0x0000000b030b7227 */ /* 0x000fe200078e0002 */
[----:B------:R-:W-:Y:S02]  /*28050*/  IABS R2, R4 ;  /* 0x0000000400027213 */ /* 0x000fe40000000000 */
[----:B------:R-:W-:-:S03]  /*28060*/  IABS R3, R9 ;  /* 0x0000000900037213 */ /* 0x000fc60000000000 */
[----:B------:R-:W-:-:S04]  /*28070*/  IMAD.HI.U32 R11, R11, R2, RZ ;  /* 0x000000020b0b7227 */ /* 0x000fc800078e00ff */
[----:B------:R-:W-:-:S04]  /*28080*/  IMAD.MOV R3, RZ, RZ, -R3 ;  /* 0x000000ffff037224 */ /* 0x000fc800078e0a03 */
[----:B------:R-:W-:-:S05]  /*28090*/  IMAD R2, R11, R3, R2 ;  /* 0x000000030b027224 */ /* 0x000fca00078e0202 */
[----:B------:R-:W-:-:S13]  /*280a0*/  ISETP.GT.U32.AND P0, PT, R5, R2, PT ;  /* 0x000000020500720c */ /* 0x000fda0003f04070 */
[----:B------:R-:W-:Y:S02]  /*280b0*/  @!P0 IMAD.IADD R2, R2, 0x1, -R5 ;  /* 0x0000000102028824 */ /* 0x000fe400078e0a05 */
[----:B------:R-:W-:-:S03]  /*280c0*/  @!P0 VIADD R11, R11, 0x1 ;  /* 0x000000010b0b8836 */ /* 0x000fc60000000000 */
[----:B------:R-:W-:Y:S02]  /*280d0*/  ISETP.GE.U32.AND P0, PT, R2, R5, PT ;  /* 0x000000050200720c */ /* 0x000fe40003f06070 */
[C---:B------:R-:W-:Y:S01]  /*280e0*/  LOP3.LUT R2, R4.reuse, R9, RZ, 0x3c, !PT ;  /* 0x0000000904027212 */ /* 0x040fe200078e3cff */
[----:B------:R-:W-:-:S10]  /*280f0*/  IMAD.IADD R4, R4, 0x1, R7 ;  /* 0x0000000104047824 */ /* 0x000fd400078e0207 */
        /* <DEDUP_REMOVED lines=10> */
.L_x_1758:
[----:B------:R-:W-:Y:S01]  /*281a0*/  UMOV UR4, URZ ;  /* 0x0000003f00047c82 */ /* 0x000fe20008000000 */
[----:B------:R-:W-:Y:S01]  /*281b0*/  UMOV UR5, URZ ;  /* 0x0000003f00057c82 */ /* 0x000fe20008000000 */
[----:B------:R-:W-:Y:S01]  /*281c0*/  ULDC UR6, c[0x0][0xc14] ;  /* 0x0003050000067ab9 */ /* 0x000fe20000000800 */
[----:B------:R-:W-:Y:S02]  /*281d0*/  IMAD.MOV.U32 R16, RZ, RZ, R4 ;  /* 0x000000ffff107224 */ /* 0x000fe400078e0004 */
[----:B------:R-:W-:Y:S02]  /*281e0*/  IMAD.U32 R17, RZ, RZ, UR4 ;  /* 0x00000004ff117e24 */ /* 0x000fe4000f8e00ff */
[----:B------:R-:W-:Y:S02]  /*281f0*/  IMAD.U32 R18, RZ, RZ, UR5 ;  /* 0x00000005ff127e24 */ /* 0x000fe4000f8e00ff */
[----:B------:R-:W-:-:S07]  /*28200*/  IMAD.U32 R19, RZ, RZ, UR6 ;  /* 0x00000006ff137e24 */ /* 0x000fce000f8e00ff */
.L_x_1766:
        /* <DEDUP_REMOVED lines=12> */
.L_x_1660:
        /* <DEDUP_REMOVED lines=12> */
.L_x_1932:
[----:B------:R-:W-:Y:S05]  /*28390*/  BSYNC B0 ;  /* 0x0000000000007941 */ /* 0x000fea0003800000 */
.L_x_1768:
[----:B------:R-:W-:-:S03]  /*283a0*/  UMOV UR4, 0xffffffff ;  /* 0xffffffff00047882 */ /* 0x000fc60000000000 */
[----:B------:R-:W-:Y:S05]  /*283b0*/  BRA.DIV UR4, `(.L_x_1770) ;  /* 0x0000002e04107947 */ /* 0x000fea000b800000 */
[----:B------:R-:W2:Y:S02]  /*283c0*/  S2R R2, SR_TID.X ;  /* 0x0000000000027919 */ /* 0x000ea40000002100 */
[----:B--2---:R-:W-:-:S04]  /*283d0*/  SHF.R.U32.HI R2, RZ, 0x5, R2 ;  /* 0x00000005ff027819 */ /* 0x004fc80000011602 */
[----:B------:R-:W-:-:S05]  /*283e0*/  LOP3.LUT R2, R2, 0x3, RZ, 0xc0, !PT ;  /* 0x0000000302027812 */ /* 0x000fca00078ec0ff */
[----:B------:R2:W3:Y:S02]  /*283f0*/  SHFL.IDX PT, R14, R2, RZ, 0x1f ;  /* 0x00001fff020e7589 */ /* 0x0004e400000e0000 */
.L_x_1935:
[----:B---3--:R-:W-:-:S13]  /*28400*/  ISETP.NE.AND P0, PT, R14, RZ, PT ;  /* 0x000000ff0e00720c */ /* 0x008fda0003f05270 */
[----:B------:R-:W-:Y:S05]  /*28410*/  @P0 BRA `(.L_x_1340) ;  /* 0x00000000009c0947 */ /* 0x000fea0003800000 */
[----:B------:R-:W-:-:S03]  /*28420*/  UMOV UR4, 0xffffffff ;  /* 0xffffffff00047882 */ /* 0x000fc60000000000 */
[----:B------:R-:W-:Y:S05]  /*28430*/  BRA.DIV UR4, `(.L_x_1771) ;  /* 0x0000002e04247947 */ /* 0x000fea000b800000 */
[----:B------:R-:W-:-:S13]  /*28440*/  ELECT P6, URZ, PT ;  /* 0x00000000003f782f */ /* 0x000fda00038c0000 */
.L_x_1938:
        /* <DEDUP_REMOVED lines=8> */
.L_x_1772:
        /* <DEDUP_REMOVED lines=14> */
.L_x_1939:
[----:B------:R-:W2:Y:S02]  /*285b0*/  SYNCS.PHASECHK.TRANS64.TRYWAIT P0, [R7+URZ], R2 ;  /* 0x00000002070075a7 */ /* 0x000ea4000800017f */
[----:B--2---:R-:W-:Y:S05]  /*285c0*/  @!P0 BRA `(.L_x_1774) ;  /* 0x0000002800f48947 */ /* 0x004fea0003800000 */
.L_x_1940:
[----:B------:R-:W-:Y:S05]  /*285d0*/  @!P2 BRA `(.L_x_1775) ;  /* 0x000000000004a947 */ /* 0x000fea0003800000 */
[----:B------:R-:W-:Y:S01]  /*285e0*/  BPT.TRAP 0x1 ;  /* 0x000000040000795c */ /* 0x000fe20000300000 */
.L_x_1775:
[----:B------:R-:W3:Y:S01]  /*285f0*/  LDL.LU R4, [R1] ;  /* 0x0000000001047983 */ /* 0x000ee20000300800 */
[----:B------:R-:W-:-:S04]  /*28600*/  VIADD R0, R0, 0x30860 ;  /* 0x0003086000007836 */ /* 0x000fc80000000000 */
[----:B---3--:R-:W-:-:S04]  /*28610*/  IMAD R4, R4, 0x8, R0 ;  /* 0x0000000804047824 */ /* 0x008fc800078e0200 */
[----:B------:R-:W3:Y:S02]  /*28620*/  SYNCS.PHASECHK.TRANS64.TRYWAIT P0, [R4+URZ], R5 ;  /* 0x00000005040075a7 */ /* 0x000ee4000800017f */
[----:B---3--:R-:W-:Y:S05]  /*28630*/  @!P0 BRA `(.L_x_1776) ;  /* 0x0000002800ec8947 */ /* 0x008fea0003800000 */
.L_x_1941:
[----:B------:R-:W-:-:S07]  /*28640*/  IMAD R3, R3, 0x8, R0 ;  /* 0x0000000803037824 */ /* 0x000fce00078e0200 */
.L_x_1777:
[----:B----4-:R4:W0:Y:S02]  /*28650*/  SYNCS.PHASECHK.TRANS64.TRYWAIT P0, [R3+URZ], R2 ;  /* 0x00000002030075a7 */ /* 0x010824000800017f */
[----:B0-----:R-:W-:Y:S05]  /*28660*/  @!P0 NANOSLEEP.SYNCS 0x989680 ;  /* 0x009896800000895d */ /* 0x001fea0003900000 */
[----:B------:R-:W0:Y:S02]  /*28670*/  @!P0 SYNCS.PHASECHK.TRANS64 P0, [R3+URZ], R2 ;  /* 0x00000002030085a7 */ /* 0x000e24000800007f */
[----:B0-----:R-:W-:Y:S05]  /*28680*/  @!P0 BRA `(.L_x_1777) ;  /* 0xfffffffc00f08947 */ /* 0x001fea000383ffff */
.L_x_1340:
[----:B------:R-:W-:Y:S05]  /*28690*/  BSYNC B7 ;  /* 0x0000000000077941 */ /* 0x000fea0003800000 */
.L_x_1337:
[----:B------:R-:W-:Y:S05]  /*286a0*/  EXIT ;  /* 0x000000000000794d */ /* 0x000fea0003800000 */
.L_x_1366:
[----:B0-----:R0:W1:Y:S02]  /*286b0*/  SYNCS.PHASECHK.TRANS64.TRYWAIT P5, [R100+URZ+0x30890], R110 ;  /* 0x0308906e640075a7 */ /* 0x00106400080a017f */
[----:B-1----:R-:W-:Y:S05]  /*286c0*/  @!P5 NANOSLEEP.SYNCS 0x989680 ;  /* 0x009896800000d95d */ /* 0x002fea0003900000 */
[----:B------:R-:W1:Y:S02]  /*286d0*/  @!P5 SYNCS.PHASECHK.TRANS64 P5, [R100+URZ+0x30890], R110 ;  /* 0x0308906e6400d5a7 */ /* 0x000e6400080a007f */
[----:B-1----:R-:W-:Y:S05]  /*286e0*/  @!P5 BRA `(.L_x_1366) ;  /* 0xfffffffc00f0d947 */ /* 0x002fea000383ffff */
[----:B------:R-:W-:Y:S05]  /*286f0*/  BRA `(.L_x_1778) ;  /* 0xfffffdb000447947 */ /* 0x000fea000383ffff */
.L_x_1404:
[----:B0-----:R0:W1:Y:S02]  /*28700*/  SYNCS.PHASECHK.TRANS64.TRYWAIT P5, [R100+URZ+0x30890], R110 ;  /* 0x0308906e640075a7 */ /* 0x00106400080a017f */
[----:B-1----:R-:W-:Y:S05]  /*28710*/  @!P5 NANOSLEEP.SYNCS 0x989680 ;  /* 0x009896800000d95d */ /* 0x002fea0003900000 */
[----:B------:R-:W1:Y:S02]  /*28720*/  @!P5 SYNCS.PHASECHK.TRANS64 P5, [R100+URZ+0x30890], R110 ;  /* 0x0308906e6400d5a7 */ /* 0x000e6400080a007f */
[----:B-1----:R-:W-:Y:S05]  /*28730*/  @!P5 BRA `(.L_x_1404) ;  /* 0xfffffffc00f0d947 */ /* 0x002fea000383ffff */
[----:B------:R-:W-:Y:S05]  /*28740*/  BRA `(.L_x_1779) ;  /* 0xfffffdd400d07947 */ /* 0x000fea000383ffff */
.L_x_1421:
[----:B0-----:R0:W1:Y:S02]  /*28750*/  SYNCS.PHASECHK.TRANS64.TRYWAIT P0, [R100+URZ+0x30890], R110 ;  /* 0x0308906e640075a7 */ /* 0x001064000800017f */
[----:B-1----:R-:W-:Y:S05]  /*28760*/  @!P0 NANOSLEEP.SYNCS 0x989680 ;  /* 0x009896800000895d */ /* 0x002fea0003900000 */
[----:B------:R-:W1:Y:S02]  /*28770*/  @!P0 SYNCS.PHASECHK.TRANS64 P0, [R100+URZ+0x30890], R110 ;  /* 0x0308906e640085a7 */ /* 0x000e64000800007f */
[----:B-1----:R-:W-:Y:S05]  /*28780*/  @!P0 BRA `(.L_x_1421) ;  /* 0xfffffffc00f08947 */ /* 0x002fea000383ffff */
[----:B------:R-:W-:Y:S05]  /*28790*/  BRA `(.L_x_1780) ;  /* 0xfffffdf800887947 */ /* 0x000fea000383ffff */
.L_x_1427:
[----:B-1----:R1:W2:Y:S02]  /*287a0*/  SYNCS.PHASECHK.TRANS64.TRYWAIT P1, [R100+URZ+0x308b0], R110 ;  /* 0x0308b06e640075a7 */ /* 0x0022a4000802017f */
[----:B--2---:R-:W-:Y:S05]  /*287b0*/  @!P1 NANOSLEEP.SYNCS 0x989680 ;  /* 0x009896800000995d */ /* 0x004fea0003900000 */
[----:B------:R-:W2:Y:S02]  /*287c0*/  @!P1 SYNCS.PHASECHK.TRANS64 P1, [R100+URZ+0x308b0], R110 ;  /* 0x0308b06e640095a7 */ /* 0x000ea4000802007f */
[----:B--2---:R-:W-:Y:S05]  /*287d0*/  @!P1 BRA `(.L_x_1427) ;  /* 0xfffffffc00f09947 */ /* 0x004fea000383ffff */
[----:B------:R-:W-:Y:S05]  /*287e0*/  BRA `(.L_x_1781) ;  /* 0xfffffdfc006c7947 */ /* 0x000fea000383ffff */
.L_x_1463:
[----:B------:R-:W-:Y:S01]  /*287f0*/  BSSY B1, `(.L_x_1782) ;  /* 0x0000008000017945 */ /* 0x000fe20003800000 */
[----:B------:R-:W-:Y:S02]  /*28800*/  IMAD.MOV.U32 R13, RZ, RZ, R40 ;  /* 0x000000ffff0d7224 */ /* 0x000fe400078e0028 */
[----:B------:R-:W-:Y:S02]  /*28810*/  IMAD.MOV.U32 R12, RZ, RZ, RZ ;  /* 0x000000ffff0c7224 */ /* 0x000fe400078e00ff */
[----:B------:R-:W-:Y:S02]  /*28820*/  IMAD.MOV.U32 R11, RZ, RZ, 0x181f ;  /* 0x0000181fff0b7424 */ /* 0x000fe400078e00ff */
[----:B------:R-:W-:-:S07]  /*28830*/  IMAD.MOV.U32 R15, RZ, RZ, -0x1 ;  /* 0xffffffffff0f7424 */ /* 0x000fce00078e00ff */
[----:B-----5:R-:W-:Y:S05]  /*28840*/  WARPSYNC.COLLECTIVE R15, `(.L_x_1783) ;  /* 0x000000000f087348 */ /* 0x020fea0003c00000 */
[----:B------:R0:W1:Y:S02]  /*28850*/  SHFL.IDX P6, R14, R13, R12, R11 ;  /* 0x0000000c0d0e7389 */ /* 0x00006400000c000b */
[----:B01---5:R-:W-:Y:S01]  /*28860*/  ENDCOLLECTIVE ;  /* 0x000000000000791b */ /* 0x023fe20003800000 */
.L_x_1783:
[----:B------:R-:W-:Y:S05]  /*28870*/  BSYNC B1 ;  /* 0x0000000000017941 */ /* 0x000fea0003800000 */
.L_x_1782:
[----:B------:R-:W-:Y:S05]  /*28880*/  BRA `(.L_x_1784) ;  /* 0xfffffe2400887947 */ /* 0x000fea000383ffff */
.L_x_1464:
        /* <DEDUP_REMOVED lines=8> */
.L_x_1786:
[----:B------:R-:W-:Y:S05]  /*28910*/  BSYNC B1 ;  /* 0x0000000000017941 */ /* 0x000fea0003800000 */
.L_x_1785:
[----:B------:R-:W-:Y:S05]  /*28920*/  BRA `(.L_x_1787) ;  /* 0xfffffe2400687947 */ /* 0x000fea000383ffff */
.L_x_1465:
        /* <DEDUP_REMOVED lines=8> */
.L_x_1789:
[----:B------:R-:W-:Y:S05]  /*289b0*/  BSYNC B1 ;  /* 0x0000000000017941 */ /* 0x000fea0003800000 */
.L_x_1788:
[----:B------:R-:W-:Y:S05]  /*289c0*/  BRA `(.L_x_1790) ;  /* 0xfffffe2400487947 */ /* 0x000fea000383ffff */
.L_x_1466:
        /* <DEDUP_REMOVED lines=8> */
.L_x_1792:
[----:B------:R-:W-:Y:S05]  /*28a50*/  BSYNC B1 ;  /* 0x0000000000017941 */ /* 0x000fea0003800000 */
.L_x_1791:
[----:B------:R-:W-:Y:S05]  /*28a60*/  BRA `(.L_x_1793) ;  /* 0xfffffe2400287947 */ /* 0x000fea000383ffff */
.L_x_1467:
[----:B------:R-:W-:Y:S01]  /*28a70*/  BSSY B1, `(.L_x_1794) ;  /* 0x0000008000017945 */ /* 0x000fe20003800000 */
[----:B------:R-:W-:Y:S02]  /*28a80*/  IMAD.MOV.U32 R13, RZ, RZ, R40 ;  /* 0x000000ffff0d7224 */ /* 0x000fe400078e0028 */
[----:B------:R-:W-:Y:S02]  /*28a90*/  IMAD.MOV.U32 R12, RZ, RZ, 0x1 ;  /* 0x00000001ff0c7424 */ /* 0x000fe400078e00ff */
[----:B------:R-:W-:Y:S02]  /*28aa0*/  IMAD.MOV.U32 R11, RZ, RZ, 0x181f ;  /* 0x0000181fff0b7424 */ /* 0x000fe400078e00ff */
[----:B------:R-:W-:-:S07]  /*28ab0*/  IMAD.MOV.U32 R15, RZ, RZ, -0x1 ;  /* 0xffffffffff0f7424 */ /* 0x000fce00078e00ff */
[----:B-----5:R-:W-:Y:S05]  /*28ac0*/  WARPSYNC.COLLECTIVE R15, `(.L_x_1795) ;  /* 0x000000000f087348 */ /* 0x020fea0003c00000 */
[----:B------:R0:W1:Y:S02]  /*28ad0*/  SHFL.IDX P6, R14, R13, R12, R11 ;  /* 0x0000000c0d0e7389 */ /* 0x00006400000c000b */
[----:B01---5:R-:W-:Y:S01]  /*28ae0*/  ENDCOLLECTIVE ;  /* 0x000000000000791b */ /* 0x023fe20003800000 */
.L_x_1795:
[----:B------:R-:W-:Y:S05]  /*28af0*/  BSYNC B1 ;  /* 0x0000000000017941 */ /* 0x000fea0003800000 */
.L_x_1794:
[----:B------:R-:W-:Y:S05]  /*28b00*/  BRA `(.L_x_1796) ;  /* 0xfffffe2400087947 */ /* 0x000fea000383ffff */
.L_x_1468:
        /* <DEDUP_REMOVED lines=8> */
.L_x_1798:
[----:B------:R-:W-:Y:S05]  /*28b90*/  BSYNC B1 ;  /* 0x0000000000017941 */ /* 0x000fea0003800000 */
.L_x_1797:
[----:B------:R-:W-:Y:S05]  /*28ba0*/  BRA `(.L_x_1799) ;  /* 0xfffffe2000e87947 */ /* 0x000fea000383ffff */
.L_x_1469:
        /* <DEDUP_REMOVED lines=8> */
.L_x_1801:
[----:B------:R-:W-:Y:S05]  /*28c30*/  BSYNC B1 ;  /* 0x0000000000017941 */ /* 0x000fea0003800000 */
.L_x_1800:
[----:B------:R-:W-:Y:S05]  /*28c40*/  BRA `(.L_x_1802) ;  /* 0xfffffe2000c87947 */ /* 0x000fea000383ffff */
.L_x_1470:
        /* <DEDUP_REMOVED lines=8> */
.L_x_1804:
[----:B------:R-:W-:Y:S05]  /*28cd0*/  BSYNC B1 ;  /* 0x0000000000017941 */ /* 0x000fea0003800000 */
.L_x_1803:
[----:B------:R-:W-:Y:S05]  /*28ce0*/  BRA `(.L_x_1805) ;  /* 0xfffffe2000a87947 */ /* 0x000fea000383ffff */
.L_x_1471:
        /* <DEDUP_REMOVED lines=8> */
.L_x_1807:
[----:B------:R-:W-:Y:S05]  /*28d70*/  BSYNC B1 ;  /* 0x0000000000017941 */ /* 0x000fea0003800000 */
.L_x_1806:
[----:B------:R-:W-:Y:S05]  /*28d80*/  BRA `(.L_x_1808) ;  /* 0xfffffe2000887947 */ /* 0x000fea000383ffff */
.L_x_1472:
        /* <DEDUP_REMOVED lines=8> */
.L_x_1810:
[----:B------:R-:W-:Y:S05]  /*28e10*/  BSYNC B1 ;  /* 0x0000000000017941 */ /* 0x000fea0003800000 */
.L_x_1809:
[----:B------:R-:W-:Y:S05]  /*28e20*/  BRA `(.L_x_1811) ;  /* 0xfffffe2000687947 */ /* 0x000fea000383ffff */
.L_x_1473:
        /* <DEDUP_REMOVED lines=8> */
.L_x_1813:
[----:B------:R-:W-:Y:S05]  /*28eb0*/  BSYNC B1 ;  /* 0x0000000000017941 */ /* 0x000fea0003800000 */
.L_x_1812:
[----:B------:R-:W-:Y:S05]  /*28ec0*/  BRA `(.L_x_1814) ;  /* 0xfffffe2000487947 */ /* 0x000fea000383ffff */
.L_x_1474:
        /* <DEDUP_REMOVED lines=8> */
.L_x_1816:
[----:B------:R-:W-:Y:S05]  /*28f50*/  BSYNC B1 ;  /* 0x0000000000017941 */ /* 0x000fea0003800000 */
.L_x_1815:
[----:B------:R-:W-:Y:S05]  /*28f60*/  BRA `(.L_x_1817) ;  /* 0xfffffe2000287947 */ /* 0x000fea000383ffff */
.L_x_1475:
        /* <DEDUP_REMOVED lines=8> */
.L_x_1819:
[----:B------:R-:W-:Y:S05]  /*28ff0*/  BSYNC B1 ;  /* 0x0000000000017941 */ /* 0x000fea0003800000 */
.L_x_1818:
[----:B------:R-:W-:Y:S05]  /*29000*/  BRA `(.L_x_1820) ;  /* 0xfffffe2000087947 */ /* 0x000fea000383ffff */
.L_x_1476:
        /* <DEDUP_REMOVED lines=8> */
.L_x_1822:
[----:B------:R-:W-:Y:S05]  /*29090*/  BSYNC B1 ;  /* 0x0000000000017941 */ /* 0x000fea0003800000 */
.L_x_1821:
[----:B------:R-:W-:Y:S05]  /*290a0*/  BRA `(.L_x_1823) ;  /* 0xfffffe1c00ec7947 */ /* 0x000fea000383ffff */
.L_x_1477:
        /* <DEDUP_REMOVED lines=8> */
.L_x_1825:
[----:B------:R-:W-:Y:S05]  /*29130*/  BSYNC B1 ;  /* 0x0000000000017941 */ /* 0x000fea0003800000 */
.L_x_1824:
[----:B------:R-:W-:Y:S05]  /*29140*/  BRA `(.L_x_1826) ;  /* 0xfffffe1c00d07947 */ /* 0x000fea000383ffff */
.L_x_1478:
        /* <DEDUP_REMOVED lines=8> */
.L_x_1828:
[----:B------:R-:W-:Y:S05]  /*291d0*/  BSYNC B1 ;  /* 0x0000000000017941 */ /* 0x000fea0003800000 */
.L_x_1827:
[----:B------:R-:W-:Y:S05]  /*291e0*/  BRA `(.L_x_1829) ;  /* 0xfffffe1c00b47947 */ /* 0x000fea000383ffff */
.L_x_1480:
[----:B0-----:R0:W1:Y:S02]  /*291f0*/  SYNCS.PHASECHK.TRANS64.TRYWAIT P4, [R16+URZ+0x30800], R97 ;  /* 0x03080061100075a7 */ /* 0x001064000808017f */
[----:B-1----:R-:W-:Y:S05]  /*29200*/  @!P4 NANOSLEEP.SYNCS 0x989680 ;  /* 0x009896800000c95d */ /* 0x002fea0003900000 */
[----:B------:R-:W1:Y:S02]  /*29210*/  @!P4 SYNCS.PHASECHK.TRANS64 P4, [R16+URZ+0x30800], R97 ;  /* 0x030800611000c5a7 */ /* 0x000e64000808007f */
[----:B-1----:R-:W-:Y:S05]  /*29220*/  @!P4 BRA `(.L_x_1480) ;  /* 0xfffffffc00f0c947 */ /* 0x002fea000383ffff */
[----:B------:R-:W-:Y:S05]  /*29230*/  BRA `(.L_x_1830) ;  /* 0xfffffe2000347947 */ /* 0x000fea000383ffff */
.L_x_1520:
        /* <DEDUP_REMOVED lines=8> */
.L_x_1832:
[----:B------:R-:W-:Y:S05]  /*292c0*/  BSYNC B1 ;  /* 0x0000000000017941 */ /* 0x000fea0003800000 */
.L_x_1831:
[----:B------:R-:W-:Y:S05]  /*292d0*/  BRA `(.L_x_1833) ;  /* 0xfffffe6400787947 */ /* 0x000fea000383ffff */
.L_x_1521:
        /* <DEDUP_REMOVED lines=8> */
.L_x_1835:
[----:B------:R-:W-:Y:S05]  /*29360*/  BSYNC B1 ;  /* 0x0000000000017941 */ /* 0x000fea0003800000 */
.L_x_1834:
[----:B------:R-:W-:Y:S05]  /*29370*/  BRA `(.L_x_1836) ;  /* 0xfffffe6400587947 */ /* 0x000fea000383ffff */
.L_x_1522:
        /* <DEDUP_REMOVED lines=8> */
.L_x_1838:
[----:B------:R-:W-:Y:S05]  /*29400*/  BSYNC B1 ;  /* 0x0000000000017941 */ /* 0x000fea0003800000 */
.L_x_1837:
[----:B------:R-:W-:Y:S05]  /*29410*/  BRA `(.L_x_1839) ;  /* 0xfffffe6400387947 */ /* 0x000fea000383ffff */
.L_x_1523:
        /* <DEDUP_REMOVED lines=8> */
.L_x_1841:
[----:B------:R-:W-:Y:S05]  /*294a0*/  BSYNC B1 ;  /* 0x0000000000017941 */ /* 0x000fea0003800000 */
.L_x_1840:
[----:B------:R-:W-:Y:S05]  /*294b0*/  BRA `(.L_x_1842) ;  /* 0xfffffe6400187947 */ /* 0x000fea000383ffff */
.L_x_1524:
[----:B------:R-:W-:Y:S01]  /*294c0*/  BSSY B1, `(.L_x_1843) ;  /* 0x0000008000017945 */ /* 0x000fe20003800000 */
[----:B------:R-:W-:Y:S02]  /*294d0*/  IMAD.MOV.U32 R13, RZ, RZ, R9 ;  /* 0x000000ffff0d7224 */ /* 0x000fe400078e0009 */
[----:B------:R-:W-:Y:S02]  /*294e0*/  IMAD.MOV.U32 R12, RZ, RZ, 0x1 ;  /* 0x00000001ff0c7424 */ /* 0x000fe400078e00ff */
[----:B------:R-:W-:Y:S02]  /*294f0*/  IMAD.MOV.U32 R11, RZ, RZ, 0x181f ;  /* 0x0000181fff0b7424 */ /* 0x000fe400078e00ff */
[----:B------:R-:W-:-:S07]  /*29500*/  IMAD.MOV.U32 R15, RZ, RZ, -0x1 ;  /* 0xffffffffff0f7424 */ /* 0x000fce00078e00ff */
[----:B------:R-:W-:Y:S05]  /*29510*/  WARPSYNC.COLLECTIVE R15, `(.L_x_1844) ;  /* 0x000000000f087348 */ /* 0x000fea0003c00000 */
[----:B------:R0:W1:Y:S02]  /*29520*/  SHFL.IDX P6, R14, R13, R12, R11 ;  /* 0x0000000c0d0e7389 */ /* 0x00006400000c000b */
[----:B01----:R-:W-:Y:S01]  /*29530*/  ENDCOLLECTIVE ;  /* 0x000000000000791b */ /* 0x003fe20003800000 */
.L_x_1844:
[----:B------:R-:W-:Y:S05]  /*29540*/  BSYNC B1 ;  /* 0x0000000000017941 */ /* 0x000fea0003800000 */
.L_x_1843:
[----:B------:R-:W-:Y:S05]  /*29550*/  BRA `(.L_x_1845) ;  /* 0xfffffe6000f87947 */ /* 0x000fea000383ffff */
.L_x_1525:
        /* <DEDUP_REMOVED lines=8> */
.L_x_1847:
[----:B------:R-:W-:Y:S05]  /*295e0*/  BSYNC B1 ;  /* 0x0000000000017941 */ /* 0x000fea0003800000 */
.L_x_1846:
[----:B------:R-:W-:Y:S05]  /*295f0*/  BRA `(.L_x_1848) ;  /* 0xfffffe6000d87947 */ /* 0x000fea000383ffff */
.L_x_1526:
        /* <DEDUP_REMOVED lines=8> */
.L_x_1850:
[----:B------:R-:W-:Y:S05]  /*29680*/  BSYNC B1 ;  /* 0x0000000000017941 */ /* 0x000fea0003800000 */
.L_x_1849:
[----:B------:R-:W-:Y:S05]  /*29690*/  BRA `(.L_x_1851) ;  /* 0xfffffe6000b87947 */ /* 0x000fea000383ffff */
.L_x_1527:
        /* <DEDUP_REMOVED lines=8> */
.L_x_1853:
[----:B------:R-:W-:Y:S05]  /*29720*/  BSYNC B1 ;  /* 0x0000000000017941 */ /* 0x000fea0003800000 */
.L_x_1852:
[----:B------:R-:W-:Y:S05]  /*29730*/  BRA `(.L_x_1854) ;  /* 0xfffffe6000987947 */ /* 0x000fea000383ffff */
.L_x_1528:
        /* <DEDUP_REMOVED lines=8> */
.L_x_1856:
[----:B------:R-:W-:Y:S05]  /*297c0*/  BSYNC B1 ;  /* 0x0000000000017941 */ /* 0x000fea0003800000 */
.L_x_1855:
[----:B------:R-:W-:Y:S05]  /*297d0*/  BRA `(.L_x_1857) ;  /* 0xfffffe6000787947 */ /* 0x000fea000383ffff */
.L_x_1529:
        /* <DEDUP_REMOVED lines=8> */
.L_x_1859:
[----:B------:R-:W-:Y:S05]  /*29860*/  BSYNC B1 ;  /* 0x0000000000017941 */ /* 0x000fea0003800000 */
.L_x_1858:
[----:B------:R-:W-:Y:S05]  /*29870*/  BRA `(.L_x_1860) ;  /* 0xfffffe6000587947 */ /* 0x000fea000383ffff */
.L_x_1530:
        /* <DEDUP_REMOVED lines=8> */
.L_x_1862:
[----:B------:R-:W-:Y:S05]  /*29900*/  BSYNC B1 ;  /* 0x0000000000017941 */ /* 0x000fea0003800000 */
.L_x_1861:
[----:B------:R-:W-:Y:S05]  /*29910*/  BRA `(.L_x_1863) ;  /* 0xfffffe6000387947 */ /* 0x000fea000383ffff */
.L_x_1531:
        /* <DEDUP_REMOVED lines=8> */
.L_x_1865:
[----:B------:R-:W-:Y:S05]  /*299a0*/  BSYNC B1 ;  /* 0x0000000000017941 */ /* 0x000fea0003800000 */
.L_x_1864:
[----:B------:R-:W-:Y:S05]  /*299b0*/  BRA `(.L_x_1866) ;  /* 0xfffffe6000187947 */ /* 0x000fea000383ffff */
.L_x_1532:
        /* <DEDUP_REMOVED lines=8> */
.L_x_1868:
[----:B------:R-:W-:Y:S05]  /*29a40*/  BSYNC B1 ;  /* 0x0000000000017941 */ /* 0x000fea0003800000 */
.L_x_1867:
[----:B------:R-:W-:Y:S05]  /*29a50*/  BRA `(.L_x_1869) ;  /* 0xfffffe5c00f87947 */ /* 0x000fea000383ffff */
.L_x_1533:
        /* <DEDUP_REMOVED lines=8> */
.L_x_1871:
[----:B------:R-:W-:Y:S05]  /*29ae0*/  BSYNC B1 ;  /* 0x0000000000017941 */ /* 0x000fea0003800000 */
.L_x_1870:
[----:B------:R-:W-:Y:S05]  /*29af0*/  BRA `(.L_x_1872) ;  /* 0xfffffe5c00dc7947 */ /* 0x000fea000383ffff */
.L_x_1534:
        /* <DEDUP_REMOVED lines=8> */
.L_x_1874:
[----:B------:R-:W-:Y:S05]  /*29b80*/  BSYNC B1 ;  /* 0x0000000000017941 */ /* 0x000fea0003800000 */
.L_x_1873:
[----:B------:R-:W-:Y:S05]  /*29b90*/  BRA `(.L_x_1875) ;  /* 0xfffffe5c00c07947 */ /* 0x000fea000383ffff */
.L_x_1535:
        /* <DEDUP_REMOVED lines=8> */
.L_x_1877:
[----:B------:R-:W-:Y:S05]  /*29c20*/  BSYNC B1 ;  /* 0x0000000000017941 */ /* 0x000fea0003800000 */
.L_x_1876:
[----:B------:R-:W-:Y:S05]  /*29c30*/  BRA `(.L_x_1878) ;  /* 0xfffffe5c00a87947 */ /* 0x000fea000383ffff */
.L_x_1537:
[----:B0-----:R0:W1:Y:S02]  /*29c40*/  SYNCS.PHASECHK.TRANS64.TRYWAIT P4, [R16+URZ+0x30800], R9 ;  /* 0x03080009100075a7 */ /* 0x001064000808017f */
[----:B-1----:R-:W-:Y:S05]  /*29c50*/  @!P4 NANOSLEEP.SYNCS 0x989680 ;  /* 0x009896800000c95d */ /* 0x002fea0003900000 */
[----:B------:R-:W1:Y:S02]  /*29c60*/  @!P4 SYNCS.PHASECHK.TRANS64 P4, [R16+URZ+0x30800], R9 ;  /* 0x030800091000c5a7 */ /* 0x000e64000808007f */
[----:B-1----:R-:W-:Y:S05]  /*29c70*/  @!P4 BRA `(.L_x_1537) ;  /* 0xfffffffc00f0c947 */ /* 0x002fea000383ffff */
[----:B------:R-:W-:Y:S05]  /*29c80*/  BRA `(.L_x_1879) ;  /* 0xfffffe6000287947 */ /* 0x000fea000383ffff */
.L_x_1555:
[----:B-1----:R1:W2:Y:S02]  /*29c90*/  SYNCS.PHASECHK.TRANS64.TRYWAIT P2, [R5+URZ+0x30830], R0 ;  /* 0x03083000050075a7 */ /* 0x0022a4000804017f */
[----:B--2---:R-:W-:Y:S05]  /*29ca0*/  @!P2 NANOSLEEP.SYNCS 0x989680 ;  /* 0x009896800000a95d */ /* 0x004fea0003900000 */
[----:B------:R-:W2:Y:S02]  /*29cb0*/  @!P2 SYNCS.PHASECHK.TRANS64 P2, [R5+URZ+0x30830], R0 ;  /* 0x030830000500a5a7 */ /* 0x000ea4000804007f */
[----:B--2---:R-:W-:Y:S05]  /*29cc0*/  @!P2 BRA `(.L_x_1555) ;  /* 0xfffffffc00f0a947 */ /* 0x004fea000383ffff */
[----:B------:R-:W-:Y:S05]  /*29cd0*/  BRA `(.L_x_1554) ;  /* 0xfffffe9800587947 */ /* 0x000fea000383ffff */
.L_x_1575:
[----:B0-----:R0:W2:Y:S02]  /*29ce0*/  SYNCS.PHASECHK.TRANS64.TRYWAIT P3, [R232+URZ+0x30830], R152 ;  /* 0x03083098e80075a7 */ /* 0x0010a4000806017f */
[----:B--2---:R-:W-:Y:S05]  /*29cf0*/  @!P3 NANOSLEEP.SYNCS 0x989680 ;  /* 0x009896800000b95d */ /* 0x004fea0003900000 */
[----:B------:R-:W2:Y:S02]  /*29d00*/  @!P3 SYNCS.PHASECHK.TRANS64 P3, [R232+URZ+0x30830], R152 ;  /* 0x03083098e800b5a7 */ /* 0x000ea4000806007f */
[----:B--2---:R-:W-:Y:S05]  /*29d10*/  @!P3 BRA `(.L_x_1575) ;  /* 0xfffffffc00f0b947 */ /* 0x004fea000383ffff */
[----:B------:R-:W-:Y:S05]  /*29d20*/  BRA `(.L_x_1574) ;  /* 0xfffffec000b87947 */ /* 0x000fea000383ffff */
.L_x_1580:
[----:B-1----:R1:W2:Y:S02]  /*29d30*/  SYNCS.PHASECHK.TRANS64.TRYWAIT P3, [R0+URZ+0x30850], R2 ;  /* 0x03085002000075a7 */ /* 0x0022a4000806017f */
[----:B--2---:R-:W-:Y:S05]  /*29d40*/  @!P3 NANOSLEEP.SYNCS 0x989680 ;  /* 0x009896800000b95d */ /* 0x004fea0003900000 */
[----:B------:R-:W2:Y:S02]  /*29d50*/  @!P3 SYNCS.PHASECHK.TRANS64 P3, [R0+URZ+0x30850], R2 ;  /* 0x030850020000b5a7 */ /* 0x000ea4000806007f */
[----:B--2---:R-:W-:Y:S05]  /*29d60*/  @!P3 BRA `(.L_x_1580) ;  /* 0xfffffffc00f0b947 */ /* 0x004fea000383ffff */
[----:B------:R-:W-:Y:S05]  /*29d70*/  BRA `(.L_x_1579) ;  /* 0xfffffed400007947 */ /* 0x000fea000383ffff */
.L_x_1600:
[----:B-1----:R1:W2:Y:S02]  /*29d80*/  SYNCS.PHASECHK.TRANS64.TRYWAIT P2, [R4+URZ+0x30830], R5 ;  /* 0x03083005040075a7 */ /* 0x0022a4000804017f */
[----:B--2---:R-:W-:Y:S05]  /*29d90*/  @!P2 NANOSLEEP.SYNCS 0x989680 ;  /* 0x009896800000a95d */ /* 0x004fea0003900000 */
[----:B------:R-:W2:Y:S02]  /*29da0*/  @!P2 SYNCS.PHASECHK.TRANS64 P2, [R4+URZ+0x30830], R5 ;  /* 0x030830050400a5a7 */ /* 0x000ea4000804007f */
[----:B--2---:R-:W-:Y:S05]  /*29db0*/  @!P2 BRA `(.L_x_1600) ;  /* 0xfffffffc00f0a947 */ /* 0x004fea000383ffff */
[----:B------:R-:W-:Y:S05]  /*29dc0*/  BRA `(.L_x_1599) ;  /* 0xfffffeec00e47947 */ /* 0x000fea000383ffff */
.L_x_1605:
[----:B-1----:R1:W2:Y:S02]  /*29dd0*/  SYNCS.PHASECHK.TRANS64.TRYWAIT P2, [R232+URZ+0x30850], R0 ;  /* 0x03085000e80075a7 */ /* 0x0022a4000804017f */
[----:B--2---:R-:W-:Y:S05]  /*29de0*/  @!P2 NANOSLEEP.SYNCS 0x989680 ;  /* 0x009896800000a95d */ /* 0x004fea0003900000 */
[----:B------:R-:W2:Y:S02]  /*29df0*/  @!P2 SYNCS.PHASECHK.TRANS64 P2, [R232+URZ+0x30850], R0 ;  /* 0x03085000e800a5a7 */ /* 0x000ea4000804007f */
[----:B--2---:R-:W-:Y:S05]  /*29e00*/  @!P2 BRA `(.L_x_1605) ;  /* 0xfffffffc00f0a947 */ /* 0x004fea000383ffff */
[----:B------:R-:W-:Y:S05]  /*29e10*/  BRA `(.L_x_1604) ;  /* 0xffffff00002c7947 */ /* 0x000fea000383ffff */
.L_x_1613:
[----:B-1----:R1:W2:Y:S02]  /*29e20*/  SYNCS.PHASECHK.TRANS64.TRYWAIT P2, [R233+URZ+0x30830], R4 ;  /* 0x03083004e90075a7 */ /* 0x0022a4000804017f */
[----:B--2---:R-:W-:Y:S05]  /*29e30*/  @!P2 NANOSLEEP.SYNCS 0x989680 ;  /* 0x009896800000a95d */ /* 0x004fea0003900000 */
[----:B------:R-:W2:Y:S02]  /*29e40*/  @!P2 SYNCS.PHASECHK.TRANS64 P2, [R233+URZ+0x30830], R4 ;  /* 0x03083004e900a5a7 */ /* 0x000ea4000804007f */
[----:B--2---:R-:W-:Y:S05]  /*29e50*/  @!P2 BRA `(.L_x_1613) ;  /* 0xfffffffc00f0a947 */ /* 0x004fea000383ffff */
[----:B------:R-:W-:Y:S05]  /*29e60*/  BRA `(.L_x_1612) ;  /* 0xffffff0c00ec7947 */ /* 0x000fea000383ffff */
.L_x_1618:
[----:B-1----:R1:W2:Y:S02]  /*29e70*/  SYNCS.PHASECHK.TRANS64.TRYWAIT P2, [R0+URZ+0x30850], R2 ;  /* 0x03085002000075a7 */ /* 0x0022a4000804017f */
[----:B--2---:R-:W-:Y:S05]  /*29e80*/  @!P2 NANOSLEEP.SYNCS 0x989680 ;  /* 0x009896800000a95d */ /* 0x004fea0003900000 */
[----:B------:R-:W2:Y:S02]  /*29e90*/  @!P2 SYNCS.PHASECHK.TRANS64 P2, [R0+URZ+0x30850], R2 ;  /* 0x030850020000a5a7 */ /* 0x000ea4000804007f */
[----:B--2---:R-:W-:Y:S05]  /*29ea0*/  @!P2 BRA `(.L_x_1618) ;  /* 0xfffffffc00f0a947 */ /* 0x004fea000383ffff */
[----:B------:R-:W-:Y:S05]  /*29eb0*/  BRA `(.L_x_1617) ;  /* 0xffffff2000387947 */ /* 0x000fea000383ffff */
.L_x_1632:
[----:B-1----:R1:W2:Y:S02]  /*29ec0*/  SYNCS.PHASECHK.TRANS64.TRYWAIT P0, [R11+URZ+0x30850], R2 ;  /* 0x030850020b0075a7 */ /* 0x0022a4000800017f */
[----:B--2---:R-:W-:Y:S05]  /*29ed0*/  @!P0 NANOSLEEP.SYNCS 0x989680 ;  /* 0x009896800000895d */ /* 0x004fea0003900000 */
[----:B------:R-:W2:Y:S02]  /*29ee0*/  @!P0 SYNCS.PHASECHK.TRANS64 P0, [R11+URZ+0x30850], R2 ;  /* 0x030850020b0085a7 */ /* 0x000ea4000800007f */
[----:B--2---:R-:W-:Y:S05]  /*29ef0*/  @!P0 BRA `(.L_x_1632) ;  /* 0xfffffffc00f08947 */ /* 0x004fea000383ffff */
[----:B------:R-:W-:Y:S05]  /*29f00*/  BRA `(.L_x_1631) ;  /* 0xffffff4000647947 */ /* 0x000fea000383ffff */
.L_x_1674:
[----:B------:R-:W1:Y:S01]  /*29f10*/  S2R R9, SR_TID.X ;  /* 0x0000000000097919 */ /* 0x000e620000002100 */
[----:B------:R-:W-:Y:S01]  /*29f20*/  BSSY B1, `(.L_x_1880) ;  /* 0x000000a000017945 */ /* 0x000fe20003800000 */
[----:B------:R-:W-:Y:S02]  /*29f30*/  IMAD.MOV.U32 R12, RZ, RZ, RZ ;  /* 0x000000ffff0c7224 */ /* 0x000fe400078e00ff */
[----:B0-----:R-:W-:Y:S02]  /*29f40*/  IMAD.MOV.U32 R11, RZ, RZ, 0x1f ;  /* 0x0000001fff0b7424 */ /* 0x001fe400078e00ff */
[----:B------:R-:W-:Y:S01]  /*29f50*/  IMAD.MOV.U32 R15, RZ, RZ, -0x1 ;  /* 0xffffffffff0f7424 */ /* 0x000fe200078e00ff */
[----:B-1----:R-:W-:-:S04]  /*29f60*/  SHF.R.U32.HI R9, RZ, 0x5, R9 ;  /* 0x00000005ff097819 */ /* 0x002fc80000011609 */
[----:B------:R-:W-:-:S05]  /*29f70*/  LOP3.LUT R9, R9, 0x3, RZ, 0xc0, !PT ;  /* 0x0000000309097812 */ /* 0x000fca00078ec0ff */
[----:B------:R-:W-:-:S07]  /*29f80*/  IMAD.MOV.U32 R13, RZ, RZ, R9 ;  /* 0x000000ffff0d7224 */ /* 0x000fce00078e0009 */
[----:B------:R-:W-:Y:S05]  /*29f90*/  WARPSYNC.COLLECTIVE R15, `(.L_x_1881) ;  /* 0x000000000f087348 */ /* 0x000fea0003c00000 */
[----:B------:R0:W1:Y:S02]  /*29fa0*/  SHFL.IDX P6, R14, R13, R12, R11 ;  /* 0x0000000c0d0e7389 */ /* 0x00006400000c000b */
[----:B01----:R-:W-:Y:S01]  /*29fb0*/  ENDCOLLECTIVE ;  /* 0x000000000000791b */ /* 0x003fe20003800000 */
.L_x_1881:
[----:B------:R-:W-:Y:S05]  /*29fc0*/  BSYNC B1 ;  /* 0x0000000000017941 */ /* 0x000fea0003800000 */
.L_x_1880:
[----:B------:R-:W-:Y:S05]  /*29fd0*/  BRA `(.L_x_1882) ;  /* 0xffffff8c00b47947 */ /* 0x000fea000383ffff */
.L_x_1675:
[----:B------:R-:W-:Y:S01]  /*29fe0*/  BSSY B1, `(.L_x_1883) ;  /* 0x0000006000017945 */ /* 0x000fe20003800000 */
[----:B------:R-:W-:-:S07]  /*29ff0*/  IMAD.MOV.U32 R15, RZ, RZ, -0x1 ;  /* 0xffffffffff0f7424 */ /* 0x000fce00078e00ff */
[----:B0-----:R-:W-:Y:S05]  /*2a000*/  WARPSYNC.COLLECTIVE R15, `(.L_x_1884) ;  /* 0x000000000f0c7348 */ /* 0x001fea0003c00000 */
[----:B------:R-:W-:Y:S02]  /*2a010*/  ELECT P6, UR62, PT ;  /* 0x00000000003e782f */ /* 0x000fe400038c0000 */
[----:B------:R-:W-:Y:S01]  /*2a020*/  MOV R14, UR62 ;  /* 0x0000003e000e7c02 */ /* 0x000fe20008000f00 */
[----:B0-----:R-:W-:Y:S10]  /*2a030*/  ENDCOLLECTIVE ;  /* 0x000000000000791b */ /* 0x001ff40003800000 */
.L_x_1884:
[----:B------:R-:W-:Y:S05]  /*2a040*/  BSYNC B1 ;  /* 0x0000000000017941 */ /* 0x000fea0003800000 */
.L_x_1883:
[----:B------:R-:W-:Y:S05]  /*2a050*/  BRA `(.L_x_1885) ;  /* 0xffffff8c00a07947 */ /* 0x000fea000383ffff */
.L_x_1677:
[----:B0-----:R0:W1:Y:S02]  /*2a060*/  SYNCS.PHASECHK.TRANS64.TRYWAIT P0, [R11+URZ+0x30820], R7 ;  /* 0x030820070b0075a7 */ /* 0x001064000800017f */
[----:B-1----:R-:W-:Y:S05]  /*2a070*/  @!P0 NANOSLEEP.SYNCS 0x989680 ;  /* 0x009896800000895d */ /* 0x002fea0003900000 */
[----:B------:R-:W1:Y:S02]  /*2a080*/  @!P0 SYNCS.PHASECHK.TRANS64 P0, [R11+URZ+0x30820], R7 ;  /* 0x030820070b0085a7 */ /* 0x000e64000800007f */
[----:B-1----:R-:W-:Y:S05]  /*2a090*/  @!P0 BRA `(.L_x_1677) ;  /* 0xfffffffc00f08947 */ /* 0x002fea000383ffff */
[----:B------:R-:W-:Y:S05]  /*2a0a0*/  BRA `(.L_x_1886) ;  /* 0xffffff8c00bc7947 */ /* 0x000fea000383ffff */
.L_x_1680:
[----:B0-----:R0:W1:Y:S02]  /*2a0b0*/  SYNCS.PHASECHK.TRANS64.TRYWAIT P0, [R7+URZ+0x308a0], R9 ;  /* 0x0308a009070075a7 */ /* 0x001064000800017f */
[----:B-1----:R-:W-:Y:S05]  /*2a0c0*/  @!P0 NANOSLEEP.SYNCS 0x989680 ;  /* 0x009896800000895d */ /* 0x002fea0003900000 */
[----:B------:R-:W1:Y:S02]  /*2a0d0*/  @!P0 SYNCS.PHASECHK.TRANS64 P0, [R7+URZ+0x308a0], R9 ;  /* 0x0308a009070085a7 */ /* 0x000e64000800007f */
[----:B-1----:R-:W-:Y:S05]  /*2a0e0*/  @!P0 BRA `(.L_x_1680) ;  /* 0xfffffffc00f08947 */ /* 0x002fea000383ffff */
[----:B------:R-:W-:Y:S05]  /*2a0f0*/  BRA `(.L_x_1887) ;  /* 0xffffff8c00cc7947 */ /* 0x000fea000383ffff */
.L_x_1682:
[----:B-1----:R1:W2:Y:S02]  /*2a100*/  SYNCS.PHASECHK.TRANS64.TRYWAIT P0, [R7+URZ+0x308c0], R9 ;  /* 0x0308c009070075a7 */ /* 0x0022a4000800017f */
[----:B--2---:R-:W-:Y:S05]  /*2a110*/  @!P0 NANOSLEEP.SYNCS 0x989680 ;  /* 0x009896800000895d */ /* 0x004fea0003900000 */
[----:B------:R-:W2:Y:S02]  /*2a120*/  @!P0 SYNCS.PHASECHK.TRANS64 P0, [R7+URZ+0x308c0], R9 ;  /* 0x0308c009070085a7 */ /* 0x000ea4000800007f */
[----:B--2---:R-:W-:Y:S05]  /*2a130*/  @!P0 BRA `(.L_x_1682) ;  /* 0xfffffffc00f08947 */ /* 0x004fea000383ffff */
[----:B------:R-:W-:Y:S05]  /*2a140*/  BRA `(.L_x_1888) ;  /* 0xffffff90006c7947 */ /* 0x000fea000383ffff */
.L_x_1686:
[----:B0-----:R0:W1:Y:S02]  /*2a150*/  SYNCS.PHASECHK.TRANS64.TRYWAIT P0, [R7+URZ+0x308a0], R8 ;  /* 0x0308a008070075a7 */ /* 0x001064000800017f */
[----:B-1----:R-:W-:Y:S05]  /*2a160*/  @!P0 NANOSLEEP.SYNCS 0x989680 ;  /* 0x009896800000895d */ /* 0x002fea0003900000 */
[----:B------:R-:W1:Y:S02]  /*2a170*/  @!P0 SYNCS.PHASECHK.TRANS64 P0, [R7+URZ+0x308a0], R8 ;  /* 0x0308a008070085a7 */ /* 0x000e64000800007f */
[----:B-1----:R-:W-:Y:S05]  /*2a180*/  @!P0 BRA `(.L_x_1686) ;  /* 0xfffffffc00f08947 */ /* 0x002fea000383ffff */
[----:B------:R-:W-:Y:S05]  /*2a190*/  BRA `(.L_x_1889) ;  /* 0xffffff9400547947 */ /* 0x000fea000383ffff */
.L_x_1688:
[----:B-1----:R1:W2:Y:S02]  /*2a1a0*/  SYNCS.PHASECHK.TRANS64.TRYWAIT P1, [R7+URZ+0x308c0], R8 ;  /* 0x0308c008070075a7 */ /* 0x0022a4000802017f */
[----:B--2---:R-:W-:Y:S05]  /*2a1b0*/  @!P1 NANOSLEEP.SYNCS 0x989680 ;  /* 0x009896800000995d */ /* 0x004fea0003900000 */
[----:B------:R-:W2:Y:S02]  /*2a1c0*/  @!P1 SYNCS.PHASECHK.TRANS64 P1, [R7+URZ+0x308c0], R8 ;  /* 0x0308c008070095a7 */ /* 0x000ea4000802007f */
[----:B--2---:R-:W-:Y:S05]  /*2a1d0*/  @!P1 BRA `(.L_x_1688) ;  /* 0xfffffffc00f09947 */ /* 0x004fea000383ffff */
[----:B------:R-:W-:Y:S05]  /*2a1e0*/  BRA `(.L_x_1890) ;  /* 0xffffff9400f07947 */ /* 0x000fea000383ffff */
.L_x_1709:
        /* <DEDUP_REMOVED lines=11> */
.L_x_1892:
[----:B------:R-:W-:Y:S05]  /*2a2a0*/  BSYNC B0 ;  /* 0x0000000000007941 */ /* 0x000fea0003800000 */
.L_x_1891:
[----:B------:R-:W-:Y:S05]  /*2a2b0*/  BRA `(.L_x_1893) ;  /* 0xffffffa800187947 */ /* 0x000fea000383ffff */
.L_x_1710:
[----:B------:R-:W-:Y:S01]  /*2a2c0*/  BSSY B0, `(.L_x_1894) ;  /* 0x0000006000007945 */ /* 0x000fe20003800000 */
[----:B------:R-:W-:-:S07]  /*2a2d0*/  IMAD.MOV.U32 R15, RZ, RZ, -0x1 ;  /* 0xffffffffff0f7424 */ /* 0x000fce00078e00ff */
[----:B------:R-:W-:Y:S05]  /*2a2e0*/  WARPSYNC.COLLECTIVE R15, `(.L_x_1895) ;  /* 0x000000000f0c7348 */ /* 0x000fea0003c00000 */
[----:B------:R-:W-:Y:S02]  /*2a2f0*/  ELECT P6, UR62, PT ;  /* 0x00000000003e782f */ /* 0x000fe400038c0000 */
[----:B------:R-:W-:Y:S01]  /*2a300*/  MOV R14, UR62 ;  /* 0x0000003e000e7c02 */ /* 0x000fe20008000f00 */
[----:B------:R-:W-:Y:S10]  /*2a310*/  ENDCOLLECTIVE ;  /* 0x000000000000791b */ /* 0x000ff40003800000 */
.L_x_1895:
[----:B------:R-:W-:Y:S05]  /*2a320*/  BSYNC B0 ;  /* 0x0000000000007941 */ /* 0x000fea0003800000 */
.L_x_1894:
[----:B------:R-:W-:Y:S05]  /*2a330*/  BRA `(.L_x_1896) ;  /* 0xffffffa800087947 */ /* 0x000fea000383ffff */
.L_x_1713:
[----:B0-----:R0:W1:Y:S02]  /*2a340*/  SYNCS.PHASECHK.TRANS64.TRYWAIT P0, [R7+URZ+0x30840], R10 ;  /* 0x0308400a070075a7 */ /* 0x001064000800017f */
[----:B-1----:R-:W-:Y:S05]  /*2a350*/  @!P0 NANOSLEEP.SYNCS 0x989680 ;  /* 0x009896800000895d */ /* 0x002fea0003900000 */
[----:B------:R-:W1:Y:S02]  /*2a360*/  @!P0 SYNCS.PHASECHK.TRANS64 P0, [R7+URZ+0x30840], R10 ;  /* 0x0308400a070085a7 */ /* 0x000e64000800007f */
[----:B-1----:R-:W-:Y:S05]  /*2a370*/  @!P0 BRA `(.L_x_1713) ;  /* 0xfffffffc00f08947 */ /* 0x002fea000383ffff */
[----:B------:R-:W-:Y:S05]  /*2a380*/  BRA `(.L_x_1897) ;  /* 0xffffffa800707947 */ /* 0x000fea000383ffff */
.L_x_1716:
        /* <DEDUP_REMOVED lines=8> */
.L_x_1724:
[----:B0-----:R0:W1:Y:S02]  /*2a410*/  SYNCS.PHASECHK.TRANS64.TRYWAIT P0, [R3+URZ+0x30840], R8 ;  /* 0x03084008030075a7 */ /* 0x001064000800017f */
[----:B-1----:R-:W-:Y:S05]  /*2a420*/  @!P0 NANOSLEEP.SYNCS 0x989680 ;  /* 0x009896800000895d */ /* 0x002fea0003900000 */
[----:B------:R-:W1:Y:S02]  /*2a430*/  @!P0 SYNCS.PHASECHK.TRANS64 P0, [R3+URZ+0x30840], R8 ;  /* 0x03084008030085a7 */ /* 0x000e64000800007f */
[----:B-1----:R-:W-:Y:S05]  /*2a440*/  @!P0 BRA `(.L_x_1724) ;  /* 0xfffffffc00f08947 */ /* 0x002fea000383ffff */
[----:B------:R-:W-:Y:S05]  /*2a450*/  BRA `(.L_x_1899) ;  /* 0xffffffb000ac7947 */ /* 0x000fea000383ffff */
.L_x_1726:
[----:B0-----:R0:W1:Y:S02]  /*2a460*/  SYNCS.PHASECHK.TRANS64.TRYWAIT P0, [R3+URZ+0x30860], R8 ;  /* 0x03086008030075a7 */ /* 0x001064000800017f */
[----:B-1----:R-:W-:Y:S05]  /*2a470*/  @!P0 NANOSLEEP.SYNCS 0x989680 ;  /* 0x009896800000895d */ /* 0x002fea0003900000 */
[----:B------:R-:W1:Y:S02]  /*2a480*/  @!P0 SYNCS.PHASECHK.TRANS64 P0, [R3+URZ+0x30860], R8 ;  /* 0x03086008030085a7 */ /* 0x000e64000800007f */
[----:B-1----:R-:W-:Y:S05]  /*2a490*/  @!P0 BRA `(.L_x_1726) ;  /* 0xfffffffc00f08947 */ /* 0x002fea000383ffff */
[----:B------:R-:W-:Y:S05]  /*2a4a0*/  BRA `(.L_x_1900) ;  /* 0xffffffb400687947 */ /* 0x000fea000383ffff */
.L_x_1732:
[----:B-1----:R1:W2:Y:S02]  /*2a4b0*/  SYNCS.PHASECHK.TRANS64.TRYWAIT P0, [R2+URZ+0x30840], R3 ;  /* 0x03084003020075a7 */ /* 0x0022a4000800017f */
[----:B--2---:R-:W-:Y:S05]  /*2a4c0*/  @!P0 NANOSLEEP.SYNCS 0x989680 ;  /* 0x009896800000895d */ /* 0x004fea0003900000 */
[----:B------:R-:W2:Y:S02]  /*2a4d0*/  @!P0 SYNCS.PHASECHK.TRANS64 P0, [R2+URZ+0x30840], R3 ;  /* 0x03084003020085a7 */ /* 0x000ea4000800007f */
[----:B--2---:R-:W-:Y:S05]  /*2a4e0*/  @!P0 BRA `(.L_x_1732) ;  /* 0xfffffffc00f08947 */ /* 0x004fea000383ffff */
[----:B------:R-:W-:Y:S05]  /*2a4f0*/  BRA `(.L_x_1901) ;  /* 0xffffffb800f87947 */ /* 0x000fea000383ffff */
.L_x_1734:
[----:B0-----:R0:W1:Y:S02]  /*2a500*/  SYNCS.PHASECHK.TRANS64.TRYWAIT P0, [R2+URZ+0x30860], R3 ;  /* 0x03086003020075a7 */ /* 0x001064000800017f */
[----:B-1----:R-:W-:Y:S05]  /*2a510*/  @!P0 NANOSLEEP.SYNCS 0x989680 ;  /* 0x009896800000895d */ /* 0x002fea0003900000 */
[----:B------:R-:W1:Y:S02]  /*2a520*/  @!P0 SYNCS.PHASECHK.TRANS64 P0, [R2+URZ+0x30860], R3 ;  /* 0x03086003020085a7 */ /* 0x000e64000800007f */
[----:B-1----:R-:W-:Y:S05]  /*2a530*/  @!P0 BRA `(.L_x_1734) ;  /* 0xfffffffc00f08947 */ /* 0x002fea000383ffff */
[----:B------:R-:W-:Y:S05]  /*2a540*/  BRA `(.L_x_1902) ;  /* 0xffffffbc00b47947 */ /* 0x000fea000383ffff */
.L_x_1740:
[----:B--2---:R2:W3:Y:S02]  /*2a550*/  SYNCS.PHASECHK.TRANS64.TRYWAIT P0, [R2+URZ+0x30840], R3 ;  /* 0x03084003020075a7 */ /* 0x0044e4000800017f */
[----:B---3--:R-:W-:Y:S05]  /*2a560*/  @!P0 NANOSLEEP.SYNCS 0x989680 ;  /* 0x009896800000895d */ /* 0x008fea0003900000 */
[----:B------:R-:W3:Y:S02]  /*2a570*/  @!P0 SYNCS.PHASECHK.TRANS64 P0, [R2+URZ+0x30840], R3 ;  /* 0x03084003020085a7 */ /* 0x000ee4000800007f */
[----:B---3--:R-:W-:Y:S05]  /*2a580*/  @!P0 BRA `(.L_x_1740) ;  /* 0xfffffffc00f08947 */ /* 0x008fea000383ffff */
[----:B------:R-:W-:Y:S05]  /*2a590*/  BRA `(.L_x_1903) ;  /* 0xffffffc400187947 */ /* 0x000fea000383ffff */
.L_x_1742:
[----:B0-----:R0:W1:Y:S02]  /*2a5a0*/  SYNCS.PHASECHK.TRANS64.TRYWAIT P0, [R2+URZ+0x30860], R9 ;  /* 0x03086009020075a7 */ /* 0x001064000800017f */
[----:B-1----:R-:W-:Y:S05]  /*2a5b0*/  @!P0 NANOSLEEP.SYNCS 0x989680 ;  /* 0x009896800000895d */ /* 0x002fea0003900000 */
[----:B------:R-:W1:Y:S02]  /*2a5c0*/  @!P0 SYNCS.PHASECHK.TRANS64 P0, [R2+URZ+0x30860], R9 ;  /* 0x03086009020085a7 */ /* 0x000e64000800007f */
[----:B-1----:R-:W-:Y:S05]  /*2a5d0*/  @!P0 BRA `(.L_x_1742) ;  /* 0xfffffffc00f08947 */ /* 0x002fea000383ffff */
[----:B------:R-:W-:Y:S05]  /*2a5e0*/  BRA `(.L_x_1904) ;  /* 0xffffffc400d07947 */ /* 0x000fea000383ffff */
.L_x_1750:
[----:B-1----:R1:W2:Y:S02]  /*2a5f0*/  SYNCS.PHASECHK.TRANS64.TRYWAIT P0, [R3+URZ+0x30860], R2 ;  /* 0x03086002030075a7 */ /* 0x0022a4000800017f */
[----:B--2---:R-:W-:Y:S05]  /*2a600*/  @!P0 NANOSLEEP.SYNCS 0x989680 ;  /* 0x009896800000895d */ /* 0x004fea0003900000 */
[----:B------:R-:W2:Y:S02]  /*2a610*/  @!P0 SYNCS.PHASECHK.TRANS64 P0, [R3+URZ+0x30860], R2 ;  /* 0x03086002030085a7 */ /* 0x000ea4000800007f */
[----:B--2---:R-:W-:Y:S05]  /*2a620*/  @!P0 BRA `(.L_x_1750) ;  /* 0xfffffffc00f08947 */ /* 0x004fea000383ffff */
[----:B------:R-:W-:Y:S05]  /*2a630*/  BRA `(.L_x_1905) ;  /* 0xffffffcc001c7947 */ /* 0x000fea000383ffff */
.L_x_1753:
[----:B------:R-:W-:Y:S01]  /*2a640*/  BSSY B0, `(.L_x_1906) ;  /* 0x0000008000007945 */ /* 0x000fe20003800000 */
[----:B------:R-:W-:Y:S02]  /*2a650*/  IMAD.MOV.U32 R13, RZ, RZ, R16 ;  /* 0x000000ffff0d7224 */ /* 0x000fe400078e0010 */
[----:B------:R-:W-:Y:S02]  /*2a660*/  IMAD.MOV.U32 R12, RZ, RZ, RZ ;  /* 0x000000ffff0c7224 */ /* 0x000fe400078e00ff */
[----:B0-----:R-:W-:Y:S02]  /*2a670*/  IMAD.MOV.U32 R11, RZ, RZ, 0x1f ;  /* 0x0000001fff0b7424 */ /* 0x001fe400078e00ff */
[----:B------:R-:W-:-:S07]  /*2a680*/  IMAD.MOV.U32 R15, RZ, RZ, -0x1 ;  /* 0xffffffffff0f7424 */ /* 0x000fce00078e00ff */
[----:B-123--:R-:W-:Y:S05]  /*2a690*/  WARPSYNC.COLLECTIVE R15, `(.L_x_1907) ;  /* 0x000000000f087348 */ /* 0x00efea0003c00000 */
[----:B------:R0:W4:Y:S02]  /*2a6a0*/  SHFL.IDX P6, R14, R13, R12, R11 ;  /* 0x0000000c0d0e7389 */ /* 0x00012400000c000b */
[----:B01234-:R-:W-:Y:S01]  /*2a6b0*/  ENDCOLLECTIVE ;  /* 0x000000000000791b */ /* 0x01ffe20003800000 */
.L_x_1907:
[----:B------:R-:W-:Y:S05]  /*2a6c0*/  BSYNC B0 ;  /* 0x0000000000007941 */ /* 0x000fea0003800000 */
.L_x_1906:
        /* <DEDUP_REMOVED lines=8> */
.L_x_1908:
[----:B------:R-:W-:Y:S01]  /*2a750*/  IMAD.MOV.U32 R16, RZ, RZ, R14 ;  /* 0x000000ffff107224 */ /* 0x000fe200078e000e */
[----:B------:R-:W-:Y:S06]  /*2a760*/  BRA `(.L_x_1909) ;  /* 0xffffffcc00d87947 */ /* 0x000fec000383ffff */
.L_x_1756:
[----:B------:R-:W-:Y:S01]  /*2a770*/  BSSY B0, `(.L_x_1910) ;  /* 0x0000008000007945 */ /* 0x000fe20003800000 */
[----:B-----5:R-:W-:Y:S02]  /*2a780*/  IMAD.MOV.U32 R13, RZ, RZ, R17 ;  /* 0x000000ffff0d7224 */ /* 0x020fe400078e0011 */
[----:B------:R-:W-:Y:S02]  /*2a790*/  IMAD.MOV.U32 R12, RZ, RZ, 0x1 ;  /* 0x00000001ff0c7424 */ /* 0x000fe400078e00ff */
[----:B0-----:R-:W-:Y:S02]  /*2a7a0*/  IMAD.MOV.U32 R11, RZ, RZ, RZ ;  /* 0x000000ffff0b7224 */ /* 0x001fe400078e00ff */
[----:B------:R-:W-:-:S07]  /*2a7b0*/  IMAD.MOV.U32 R15, RZ, RZ, -0x1 ;  /* 0xffffffffff0f7424 */ /* 0x000fce00078e00ff */
[----:B-1-34-:R-:W-:Y:S05]  /*2a7c0*/  WARPSYNC.COLLECTIVE R15, `(.L_x_1911) ;  /* 0x000000000f087348 */ /* 0x01afea0003c00000 */
[----:B------:R0:W2:Y:S02]  /*2a7d0*/  SHFL.UP P6, R14, R13, R12, R11 ;  /* 0x0400000c0d0e7389 */ /* 0x0000a400000c000b */
[----:B01234-:R-:W-:Y:S01]  /*2a7e0*/  ENDCOLLECTIVE ;  /* 0x000000000000791b */ /* 0x01ffe20003800000 */
.L_x_1911:
[----:B------:R-:W-:Y:S05]  /*2a7f0*/  BSYNC B0 ;  /* 0x0000000000007941 */ /* 0x000fea0003800000 */
.L_x_1910:
        /* <DEDUP_REMOVED lines=10> */
.L_x_1912:
        /* <DEDUP_REMOVED lines=8> */
.L_x_1913:
        /* <DEDUP_REMOVED lines=8> */
.L_x_1914:
        /* <DEDUP_REMOVED lines=8> */
.L_x_1915:
        /* <DEDUP_REMOVED lines=8> */
.L_x_1916:
[----:B------:R-:W-:Y:S05]  /*2aaa0*/  BRA `(.L_x_1917) ;  /* 0xffffffcc00a07947 */ /* 0x000fea000383ffff */
.L_x_1761:
        /* <DEDUP_REMOVED lines=8> */
.L_x_1919:
[----:B------:R-:W-:Y:S05]  /*2ab30*/  BSYNC B0 ;  /* 0x0000000000007941 */ /* 0x000fea0003800000 */
.L_x_1918:
        /* <DEDUP_REMOVED lines=10> */
.L_x_1920:
        /* <DEDUP_REMOVED lines=8> */
.L_x_1921:
        /* <DEDUP_REMOVED lines=8> */
.L_x_1922:
        /* <DEDUP_REMOVED lines=8> */
.L_x_1923:
        /* <DEDUP_REMOVED lines=8> */
.L_x_1924:
[----:B------:R-:W-:Y:S05]  /*2ade0*/  BRA `(.L_x_1925) ;  /* 0xffffffcc00887947 */ /* 0x000fea000383ffff */
.L_x_1763:
[----:B------:R-:W-:Y:S01]  /*2adf0*/  BSSY B0, `(.L_x_1926) ;  /* 0x0000006000007945 */ /* 0x000fe20003800000 */
[----:B------:R-:W-:Y:S01]  /*2ae00*/  PLOP3.LUT P6, PT, P6, PT, PT, 0x8, 0x0 ;  /* 0x000000000000781c */ /* 0x000fe200037ce170 */
[----:B------:R-:W-:-:S12]  /*2ae10*/  IMAD.MOV.U32 R15, RZ, RZ, -0x1 ;  /* 0xffffffffff0f7424 */ /* 0x000fd800078e00ff */
[----:B0-----:R-:W-:Y:S05]  /*2ae20*/  WARPSYNC.COLLECTIVE R15, `(.L_x_1927) ;  /* 0x000000000f087348 */ /* 0x001fea0003c00000 */
[----:B------:R-:W-:Y:S01]  /*2ae30*/  VOTE.ANY R14, PT, P6 ;  /* 0x00000000000e7806 */ /* 0x000fe200030e0100 */
[----:B0-----:R-:W-:Y:S06]  /*2ae40*/  ENDCOLLECTIVE ;  /* 0x000000000000791b */ /* 0x001fec0003800000 */
.L_x_1927:
[----:B------:R-:W-:Y:S05]  /*2ae50*/  BSYNC B0 ;  /* 0x0000000000007941 */ /* 0x000fea0003800000 */
.L_x_1926:
        /* <DEDUP_REMOVED lines=9> */
.L_x_1928:
[----:B------:R-:W-:Y:S01]  /*2aef0*/  IMAD.MOV.U32 R17, RZ, RZ, R14 ;  /* 0x000000ffff117224 */ /* 0x000fe200078e000e */
[----:B------:R-:W-:Y:S06]  /*2af00*/  BRA `(.L_x_1929) ;  /* 0xffffffcc00787947 */ /* 0x000fec000383ffff */
.L_x_1765:
[----:B------:R-:W-:Y:S01]  /*2af10*/  BSSY B0, `(.L_x_1930) ;  /* 0x0000007000007945 */ /* 0x000fe20003800000 */
[----:B------:R-:W-:Y:S02]  /*2af20*/  IMAD.MOV.U32 R13, RZ, RZ, R2 ;  /* 0x000000ffff0d7224 */ /* 0x000fe400078e0002 */
[----:B------:R-:W-:Y:S02]  /*2af30*/  IMAD.MOV.U32 R11, RZ, RZ, 0x1f ;  /* 0x0000001fff0b7424 */ /* 0x000fe400078e00ff */
[----:B------:R-:W-:-:S07]  /*2af40*/  IMAD.MOV.U32 R15, RZ, RZ, -0x1 ;  /* 0xffffffffff0f7424 */ /* 0x000fce00078e00ff */
[----:B012---:R-:W-:Y:S05]  /*2af50*/  WARPSYNC.COLLECTIVE R15, `(.L_x_1931) ;  /* 0x000000000f087348 */ /* 0x007fea0003c00000 */
[----:B------:R3:W4:Y:S02]  /*2af60*/  SHFL.IDX P6, R14, R13, R12, R11 ;  /* 0x0000000c0d0e7389 */ /* 0x00072400000c000b */
[----:B01234-:R-:W-:Y:S01]  /*2af70*/  ENDCOLLECTIVE ;  /* 0x000000000000791b */ /* 0x01ffe20003800000 */
.L_x_1931:
[----:B------:R-:W-:Y:S05]  /*2af80*/  BSYNC B0 ;  /* 0x0000000000007941 */ /* 0x000fea0003800000 */
.L_x_1930:
[----:B------:R-:W-:Y:S01]  /*2af90*/  IMAD.MOV.U32 R7, RZ, RZ, R14 ;  /* 0x000000ffff077224 */ /* 0x000fe200078e000e */
[----:B------:R-:W-:Y:S06]  /*2afa0*/  BRA `(.L_x_1764) ;  /* 0xffffffcc006c7947 */ /* 0x000fec000383ffff */
.L_x_1769:
[----:B-1----:R1:W2:Y:S02]  /*2afb0*/  SYNCS.PHASECHK.TRANS64.TRYWAIT P0, [R0+URZ+0x30820], R3 ;  /* 0x03082003000075a7 */ /* 0x0022a4000800017f */
[----:B--2---:R-:W-:Y:S05]  /*2afc0*/  @!P0 NANOSLEEP.SYNCS 0x989680 ;  /* 0x009896800000895d */ /* 0x004fea0003900000 */
[----:B------:R-:W2:Y:S02]  /*2afd0*/  @!P0 SYNCS.PHASECHK.TRANS64 P0, [R0+URZ+0x30820], R3 ;  /* 0x03082003000085a7 */ /* 0x000ea4000800007f */
[----:B--2---:R-:W-:Y:S05]  /*2afe0*/  @!P0 BRA `(.L_x_1769) ;  /* 0xfffffffc00f08947 */ /* 0x004fea000383ffff */
[----:B------:R-:W-:Y:S05]  /*2aff0*/  BRA `(.L_x_1932) ;  /* 0xffffffd000e47947 */ /* 0x000fea000383ffff */
.L_x_1770:
[----:B------:R-:W2:Y:S01]  /*2b000*/  S2R R2, SR_TID.X ;  /* 0x0000000000027919 */ /* 0x000ea20000002100 */
[----:B------:R-:W-:Y:S01]  /*2b010*/  BSSY B0, `(.L_x_1933) ;  /* 0x000000a000007945 */ /* 0x000fe20003800000 */
[----:B------:R-:W-:Y:S02]  /*2b020*/  IMAD.MOV.U32 R12, RZ, RZ, RZ ;  /* 0x000000ffff0c7224 */ /* 0x000fe400078e00ff */
[----:B0-----:R-:W-:Y:S02]  /*2b030*/  IMAD.MOV.U32 R11, RZ, RZ, 0x1f ;  /* 0x0000001fff0b7424 */ /* 0x001fe400078e00ff */
[----:B------:R-:W-:Y:S01]  /*2b040*/  IMAD.MOV.U32 R15, RZ, RZ, -0x1 ;  /* 0xffffffffff0f7424 */ /* 0x000fe200078e00ff */
[----:B--2---:R-:W-:-:S04]  /*2b050*/  SHF.R.U32.HI R2, RZ, 0x5, R2 ;  /* 0x00000005ff027819 */ /* 0x004fc80000011602 */
[----:B------:R-:W-:-:S05]  /*2b060*/  LOP3.LUT R2, R2, 0x3, RZ, 0xc0, !PT ;  /* 0x0000000302027812 */ /* 0x000fca00078ec0ff */
[----:B------:R-:W-:-:S07]  /*2b070*/  IMAD.MOV.U32 R13, RZ, RZ, R2 ;  /* 0x000000ffff0d7224 */ /* 0x000fce00078e0002 */
[----:B-1----:R-:W-:Y:S05]  /*2b080*/  WARPSYNC.COLLECTIVE R15, `(.L_x_1934) ;  /* 0x000000000f087348 */ /* 0x002fea0003c00000 */
[----:B------:R0:W2:Y:S02]  /*2b090*/  SHFL.IDX P6, R14, R13, R12, R11 ;  /* 0x0000000c0d0e7389 */ /* 0x0000a400000c000b */
[----:B012---:R-:W-:Y:S01]  /*2b0a0*/  ENDCOLLECTIVE ;  /* 0x000000000000791b */ /* 0x007fe20003800000 */
.L_x_1934:
[----:B------:R-:W-:Y:S05]  /*2b0b0*/  BSYNC B0 ;  /* 0x0000000000007941 */ /* 0x000fea0003800000 */
.L_x_1933:
[----:B------:R-:W-:Y:S05]  /*2b0c0*/  BRA `(.L_x_1935) ;  /* 0xffffffd000cc7947 */ /* 0x000fea000383ffff */
.L_x_1771:
[----:B------:R-:W-:Y:S01]  /*2b0d0*/  BSSY B0, `(.L_x_1936) ;  /* 0x0000006000007945 */ /* 0x000fe20003800000 */
[----:B------:R-:W-:-:S07]  /*2b0e0*/  IMAD.MOV.U32 R15, RZ, RZ, -0x1 ;  /* 0xffffffffff0f7424 */ /* 0x000fce00078e00ff */
[----:B012---:R-:W-:Y:S05]  /*2b0f0*/  WARPSYNC.COLLECTIVE R15, `(.L_x_1937) ;  /* 0x000000000f0c7348 */ /* 0x007fea0003c00000 */
[----:B------:R-:W-:Y:S02]  /*2b100*/  ELECT P6, UR62, PT ;  /* 0x00000000003e782f */ /* 0x000fe400038c0000 */
[----:B------:R-:W-:Y:S01]  /*2b110*/  MOV R14, UR62 ;  /* 0x0000003e000e7c02 */ /* 0x000fe20008000f00 */
[----:B012---:R-:W-:Y:S10]  /*2b120*/  ENDCOLLECTIVE ;  /* 0x000000000000791b */ /* 0x007ff40003800000 */
.L_x_1937:
[----:B------:R-:W-:Y:S05]  /*2b130*/  BSYNC B0 ;  /* 0x0000000000007941 */ /* 0x000fea0003800000 */
.L_x_1936:
[----:B------:R-:W-:Y:S05]  /*2b140*/  BRA `(.L_x_1938) ;  /* 0xffffffd000c07947 */ /* 0x000fea000383ffff */
.L_x_1773:
[----:B-1----:R1:W2:Y:S02]  /*2b150*/  SYNCS.PHASECHK.TRANS64.TRYWAIT P0, [R6+URZ], R5 ;  /* 0x00000005060075a7 */ /* 0x0022a4000800017f */
[----:B--2---:R-:W-:Y:S05]  /*2b160*/  @!P0 NANOSLEEP.SYNCS 0x989680 ;  /* 0x009896800000895d */ /* 0x004fea0003900000 */
[----:B------:R-:W2:Y:S02]  /*2b170*/  @!P0 SYNCS.PHASECHK.TRANS64 P0, [R6+URZ], R5 ;  /* 0x00000005060085a7 */ /* 0x000ea4000800007f */
[----:B--2---:R-:W-:Y:S05]  /*2b180*/  @!P0 BRA `(.L_x_1773) ;  /* 0xfffffffc00f08947 */ /* 0x004fea000383ffff */
[----:B------:R-:W-:Y:S05]  /*2b190*/  BRA `(.L_x_1939) ;  /* 0xffffffd400047947 */ /* 0x000fea000383ffff */
.L_x_1774:
[----:B--2---:R2:W3:Y:S02]  /*2b1a0*/  SYNCS.PHASECHK.TRANS64.TRYWAIT P0, [R7+URZ], R2 ;  /* 0x00000002070075a7 */ /* 0x0044e4000800017f */
[----:B---3--:R-:W-:Y:S05]  /*2b1b0*/  @!P0 NANOSLEEP.SYNCS 0x989680 ;  /* 0x009896800000895d */ /* 0x008fea0003900000 */
[----:B------:R-:W3:Y:S02]  /*2b1c0*/  @!P0 SYNCS.PHASECHK.TRANS64 P0, [R7+URZ], R2 ;  /* 0x00000002070085a7 */ /* 0x000ee4000800007f */
[----:B---3--:R-:W-:Y:S05]  /*2b1d0*/  @!P0 BRA `(.L_x_1774) ;  /* 0xfffffffc00f08947 */ /* 0x008fea000383ffff */
[----:B------:R-:W-:Y:S05]  /*2b1e0*/  BRA `(.L_x_1940) ;  /* 0xffffffd000f87947 */ /* 0x000fea000383ffff */
.L_x_1776:
[----:B---3--:R3:W4:Y:S02]  /*2b1f0*/  SYNCS.PHASECHK.TRANS64.TRYWAIT P0, [R4+URZ], R5 ;  /* 0x00000005040075a7 */ /* 0x008724000800017f */
[----:B----4-:R-:W-:Y:S05]  /*2b200*/  @!P0 NANOSLEEP.SYNCS 0x989680 ;  /* 0x009896800000895d */ /* 0x010fea0003900000 */
[----:B------:R-:W4:Y:S02]  /*2b210*/  @!P0 SYNCS.PHASECHK.TRANS64 P0, [R4+URZ], R5 ;  /* 0x00000005040085a7 */ /* 0x000f24000800007f */
[----:B----4-:R-:W-:Y:S05]  /*2b220*/  @!P0 BRA `(.L_x_1776) ;  /* 0xfffffffc00f08947 */ /* 0x010fea000383ffff */
[----:B------:R-:W-:Y:S05]  /*2b230*/  BRA `(.L_x_1941) ;  /* 0xffffffd400007947 */ /* 0x000fea000383ffff */
.L_x_1942:
        /* <DEDUP_REMOVED lines=12> */
.L_x_12755:


//--------------------- .text._ZN7cutlass13device_kernelIN5flash11enable_sm90INS1_16FlashAttnFwdSm90INS1_25CollectiveMainloopFwdSm90ILi2EN4cute5tupleIJNS5_1CILi1EEES8_S8_EEENS6_IJNS7_ILi128EEENS7_ILi80EEENS7_ILi256EEEEEELi256ENS_10bfloat16_tEfNS_4arch4Sm90ELb1ELb0ELb0ELb0ELb0ELb0ELb0ELb1ELb1ELb0ELb0ELb0EEENS1_21CollectiveEpilogueFwdINS6_IJSA_SC_SB_EEES9_SE_SG_Li256ELb0ELb0ELb0ELb0EEENS1_30DynamicPersistentTileSchedulerILi256ELi32ELb0ELb0ELb1EEEEEEEEEvNT_6ParamsE --------------------------
	.section	.text._ZN7cutlass13device_kernelIN5flash11enable_sm90INS1_16FlashAttnFwdSm90INS1_25CollectiveMainloopFwdSm90ILi2EN4cute5tupleIJNS5_1CILi1EEES8_S8_EEENS6_IJNS7_ILi128EEENS7_ILi80EEENS7_ILi256EEEEEELi256ENS_10bfloat16_tEfNS_4arch4Sm90ELb1ELb0ELb0ELb0ELb0ELb0ELb0ELb1ELb1ELb0ELb0ELb0EEENS1_21CollectiveEpilogueFwdINS6_IJSA_SC_SB_EEES9_SE_SG_Li256ELb0ELb0ELb0ELb0EEENS1_30DynamicPersistentTileSchedulerILi256ELi32ELb0ELb0ELb1EEEEEEEEEvNT_6ParamsE,"ax",@progbits
	.align	128
.text._ZN7cutlass13device_kernelIN5flash11enable_sm90INS1_16FlashAttnFwdSm90INS1_25CollectiveMainloopFwdSm90ILi2EN4cute5tupleIJNS5_1CILi1EEES8_S8_EEENS6_IJNS7_ILi128EEENS7_ILi80EEENS7_ILi256EEEEEELi256ENS_10bfloat16_tEfNS_4arch4Sm90ELb1ELb0ELb0ELb0ELb0ELb0ELb0ELb1ELb1ELb0ELb0ELb0EEENS1_21CollectiveEpilogueFwdINS6_IJSA_SC_SB_EEES9_SE_SG_Li256ELb0ELb0ELb0ELb0EEENS1_30DynamicPersistentTileSchedulerILi256ELi32ELb0ELb0ELb1EEEEEEEEEvNT_6ParamsE:
        .type           _ZN7cutlass13device_kernelIN5flash11enable_sm90INS1_16FlashAttnFwdSm90INS1_25CollectiveMainloopFwdSm90ILi2EN4cute5tupleIJNS5_1CILi1EEES8_S8_EEENS6_IJNS7_ILi128EEENS7_ILi80EEENS7_ILi256EEEEEELi256ENS_10bfloat16_tEfNS_4arch4Sm90ELb1ELb0ELb0ELb0ELb0ELb0ELb0ELb1ELb1ELb0ELb0ELb0EEENS1_21CollectiveEpilogueFwdINS6_IJSA_SC_SB_EEES9_SE_SG_Li256ELb0ELb0ELb0ELb0EEENS1_30DynamicPersistentTileSchedulerILi256ELi32ELb0ELb0ELb1EEEEEEEEEvNT_6ParamsE,@function
        .size           _ZN7cutlass13device_kernelIN5flash11enable_sm90INS1_16FlashAttnFwdSm90INS1_25CollectiveMainloopFwdSm90ILi2EN4cute5tupleIJNS5_1CILi1EEES8_S8_EEENS6_IJNS7_ILi128EEENS7_ILi80EEENS7_ILi256EEEEEELi256ENS_10bfloat16_tEfNS_4arch4Sm90ELb1ELb0ELb0ELb0ELb0ELb0ELb0ELb1ELb1ELb0ELb0ELb0EEENS1_21CollectiveEpilogueFwdINS6_IJSA_SC_SB_EEES9_SE_SG_Li256ELb0ELb0ELb0ELb0EEENS1_30DynamicPersistentTileSchedulerILi256ELi32ELb0ELb0ELb1EEEEEEEEEvNT_6ParamsE,(.L_x_12756 - _ZN7cutlass13device_kernelIN5flash11enable_sm90INS1_16FlashAttnFwdSm90INS1_25CollectiveMainloopFwdSm90ILi2EN4cute5tupleIJNS5_1CILi1EEES8_S8_EEENS6_IJNS7_ILi128EEENS7_ILi80EEENS7_ILi256EEEEEELi256ENS_10bfloat16_tEfNS_4arch4Sm90ELb1ELb0ELb0ELb0ELb0ELb0ELb0ELb1ELb1ELb0ELb0ELb0EEENS1_21CollectiveEpilogueFwdINS6_IJSA_SC_SB_EEES9_SE_SG_Li256ELb0ELb0ELb0ELb0EEENS1_30DynamicPersistentTileSchedulerILi256ELi32ELb0ELb0ELb1EEEEEEEEEvNT_6ParamsE)
        .other          _ZN7cutlass13device_kernelIN5flash11enable_sm90INS1_16FlashAttnFwdSm90INS1_25CollectiveMainloopFwdSm90ILi2EN4cute5tupleIJNS5_1CILi1EEES8_S8_EEENS6_IJNS7_ILi128EEENS7_ILi80EEENS7_ILi256EEEEEELi256ENS_10bfloat16_tEfNS_4arch4Sm90ELb1ELb0ELb0ELb0ELb0ELb0ELb0ELb1ELb1ELb0ELb0ELb0EEENS1_21CollectiveEpilogueFwdINS6_IJSA_SC_SB_EEES9_SE_SG_Li256ELb0ELb0ELb0ELb0EEENS1_30DynamicPersistentTileSchedulerILi256ELi32ELb0ELb0ELb1EEEEEEEEEvNT_6ParamsE,@"STO_CUDA_ENTRY STV_DEFAULT"
_ZN7cutlass13device_kernelIN5flash11enable_sm90INS1_16FlashAttnFwdSm90INS1_25CollectiveMainloopFwdSm90ILi2EN4cute5tupleIJNS5_1CILi1EEES8_S8_EEENS6_IJNS7_ILi128EEENS7_ILi80EEENS7_ILi256EEEEEELi256ENS_10bfloat16_tEfNS_4arch4Sm90ELb1ELb0ELb0ELb0ELb0ELb0ELb0ELb1ELb1ELb0ELb0ELb0EEENS1_21CollectiveEpilogueFwdINS6_IJSA_SC_SB_EEES9_SE_SG_Li256ELb0ELb0ELb0ELb0EEENS1_30DynamicPersistentTileSchedulerILi256ELi32ELb0ELb0ELb1EEEEEEEEEvNT_6ParamsE:
        /* <DEDUP_REMOVED lines=24> */
.L_x_1944:
[----:B------:R-:W-:Y:S05]  /*0180*/  BSYNC B0 ;  /* 0x0000000000007941 */ /* 0x000fea0003800000 */
.L_x_1943:
        /* <DEDUP_REMOVED lines=37> */
.L_x_1945:
        /* <DEDUP_REMOVED lines=22> */
.L_x_1946:
        /* <DEDUP_REMOVED lines=18> */
.L_x_1947:
        /* <DEDUP_REMOVED lines=22> */
.L_x_1948:
        /* <DEDUP_REMOVED lines=22> */
.L_x_1949:
        /* <DEDUP_REMOVED lines=8> */
.L_x_1951:
        /* <DEDUP_REMOVED lines=14> */
[----:B-1----:R-:W1:Y:S05]  /*0a80*/  S2R R2, SR_TID.X ;  /* 0x0000000000027919 */ /* 0x002e6a0000002100 */
[----:B------:R-:W4:Y:S01]  /*0a90*/  S2UR UR6, SR_SWINHI ;  /* 0x00000000000679c3 */ /* 0x000f220000002f00 */
[----:B---3--:R-:W-:-:S07]  /*0aa0*/  ULEA UR60, UR4, UR60, 0x18 ;  /* 0x0000003c043c7291 */ /* 0x008fce000f8ec03f */
[----:B------:R-:W-:Y:S01]  /*0ab0*/  UMOV UR4, UR60 ;  /* 0x0000003c00047c82 */ /* 0x000fe20008000000 */
[----:B----4-:R-:W-:Y:S01]  /*0ac0*/  UMOV UR5, UR6 ;  /* 0x0000000600057c82 */ /* 0x010fe20008000000 */
[----:B------:R-:W-:Y:S01]  /*0ad0*/  IMAD.U32 R22, RZ, RZ, UR4 ;  /* 0x00000004ff167e24 */ /* 0x000fe2000f8e00ff */
[----:B------:R-:W-:Y:S01]  /*0ae0*/  UMOV UR4, UR7 ;  /* 0x0000000700047c82 */ /* 0x000fe20008000000 */
[----:B-1----:R-:W-:Y:S02]  /*0af0*/  VIADD R224, R2, 0xffffff80 ;  /* 0xffffff8002e07836 */ /* 0x002fe40000000000 */
[----:B------:R-:W-:Y:S01]  /*0b00*/  IMAD.U32 R23, RZ, RZ, UR5 ;  /* 0x00000005ff177e24 */ /* 0x000fe2000f8e00ff */
[----:B--2---:R-:W-:Y:S02]  /*0b10*/  R2UR UR8, R3 ;  /* 0x00000000030872ca */ /* 0x004fe400000e0000 */
[----:B------:R-:W-:-:S04]  /*0b20*/  SHF.R.S32.HI R3, RZ, 0x1f, R224 ;  /* 0x0000001fff037819 */ /* 0x000fc800000114e0 */
[CC--:B------:R-:W-:Y:S02]  /*0b30*/  LEA.HI R2, R3.reuse, R224.reuse, RZ, 0x4 ;  /* 0x000000e003027211 */ /* 0x0c0fe400078f20ff */
[----:B------:R-:W-:Y:S02]  /*0b40*/  LEA.HI R0, R3, R224, RZ, 0x7 ;  /* 0x000000e003007211 */ /* 0x000fe400078f38ff */
[----:B------:R-:W-:Y:S02]  /*0b50*/  SHF.R.S32.HI R5, RZ, 0x4, R2 ;  /* 0x00000004ff057819 */ /* 0x000fe40000011402 */
[----:B------:R-:W-:Y:S01]  /*0b60*/  LOP3.LUT R7, R0, 0xffffff80, RZ, 0xc0, !PT ;  /* 0xffffff8000077812 */ /* 0x000fe200078ec0ff */
[----:B------:R-:W-:Y:S01]  /*0b70*/  ULOP3.LUT UR5, UR8, 0x1, URZ, 0xfc, !UPT ;  /* 0x0000000108057892 */ /* 0x000fe2000f8efc3f */
[----:B------:R-:W-:Y:S02]  /*0b80*/  LEA.HI R4, R2, R5, RZ, 0x1 ;  /* 0x0000000502047211 */ /* 0x000fe400078f08ff */
[----:B------:R-:W-:-:S02]  /*0b90*/  IADD3 R220, R224, -R7, RZ ;  /* 0x80000007e0dc7210 */ /* 0x000fc40007ffe0ff */
[----:B------:R-:W-:Y:S01]  /*0ba0*/  LOP3.LUT R4, R4, 0x1ffffffe, RZ, 0xc0, !PT ;  /* 0x1ffffffe04047812 */ /* 0x000fe200078ec0ff */
[----:B------:R-:W-:Y:S01]  /*0bb0*/  IMAD.U32 R223, RZ, RZ, UR5 ;  /* 0x00000005ffdf7e24 */ /* 0x000fe2000f8e00ff */
[----:B------:R-:W-:Y:S01]  /*0bc0*/  SHF.R.S32.HI R7, RZ, 0x1f, R220 ;  /* 0x0000001fff077819 */ /* 0x000fe200000114dc */
[----:B------:R-:W-:Y:S01]  /*0bd0*/  UMOV UR5, URZ ;  /* 0x0000003f00057c82 */ /* 0x000fe20008000000 */
[----:B------:R-:W-:Y:S01]  /*0be0*/  LEA.HI R222, R3, R224, RZ, 0x5 ;  /* 0x000000e003de7211 */ /* 0x000fe200078f28ff */
[----:B------:R-:W-:Y:S01]  /*0bf0*/  IMAD.IADD R4, R5, 0x1, -R4 ;  /* 0x0000000105047824 */ /* 0x000fe200078e0a04 */
[----:B------:R-:W-:Y:S01]  /*0c00*/  LOP3.LUT R5, R2, 0x3fffff0, RZ, 0xc0, !PT ;  /* 0x03fffff002057812 */ /* 0x000fe200078ec0ff */
[----:B------:R-:W-:Y:S01]  /*0c10*/  IMAD.U32 R219, RZ, RZ, UR5 ;  /* 0x00000005ffdb7e24 */ /* 0x000fe2000f8e00ff */
[----:B------:R-:W-:Y:S01]  /*0c20*/  LEA.HI R2, R7, R220, RZ, 0x2 ;  /* 0x000000dc07027211 */ /* 0x000fe200078f10ff */
[----:B------:R-:W-:Y:S01]  /*0c30*/  IMAD.U32 R16, RZ, RZ, UR5 ;  /* 0x00000005ff107e24 */ /* 0x000fe2000f8e00ff */
[----:B------:R-:W-:Y:S01]  /*0c40*/  SHF.R.S32.HI R222, RZ, 0x5, R222 ;  /* 0x00000005ffde7819 */ /* 0x000fe200000114de */
[----:B------:R-:W-:Y:S01]  /*0c50*/  IMAD.IADD R5, R224, 0x1, -R5 ;  /* 0x00000001e0057824 */ /* 0x000fe200078e0a05 */
[----:B------:R-:W-:-:S02]  /*0c60*/  SHF.R.S32.HI R6, RZ, 0x2, R2 ;  /* 0x00000002ff067819 */ /* 0x000fc40000011402 */
[----:B------:R-:W-:Y:S01]  /*0c70*/  SHF.R.S32.HI R9, RZ, 0x1f, R2 ;  /* 0x0000001fff097819 */ /* 0x000fe20000011402 */
[----:B------:R-:W-:Y:S01]  /*0c80*/  IMAD R5, R222, 0x10, R5 ;  /* 0x00000010de057824 */ /* 0x000fe200078e0205 */
[----:B------:R-:W-:Y:S02]  /*0c90*/  SHF.R.S32.HI R221, RZ, 0x7, R0 ;  /* 0x00000007ffdd7819 */ /* 0x000fe40000011400 */
[----:B------:R-:W-:Y:S02]  /*0ca0*/  LEA.HI R9, R9, R6, RZ, 0x3 ;  /* 0x0000000609097211 */ /* 0x000fe400078f18ff */
[----:B------:R-:W-:Y:S02]  /*0cb0*/  LEA R5, R5, R4, 0x3 ;  /* 0x0000000405057211 */ /* 0x000fe400078e18ff */
[----:B------:R-:W-:Y:S02]  /*0cc0*/  LOP3.LUT R9, R9, 0xfffffff8, RZ, 0xc0, !PT ;  /* 0xfffffff809097812 */ /* 0x000fe400078ec0ff */
[----:B------:R-:W-:-:S02]  /*0cd0*/  LEA.HI R7, R7, R220, RZ, 0x5 ;  /* 0x000000dc07077211 */ /* 0x000fc400078f28ff */
[----:B------:R-:W-:Y:S01]  /*0ce0*/  LEA.HI R0, R0, R221, RZ, 0x1 ;  /* 0x000000dd00007211 */ /* 0x000fe200078f08ff */
[----:B------:R-:W-:Y:S01]  /*0cf0*/  IMAD.IADD R6, R6, 0x1, -R9 ;  /* 0x0000000106067824 */ /* 0x000fe200078e0a09 */
[----:B------:R-:W-:Y:S02]  /*0d00*/  SHF.L.U32 R5, R5, 0x3, RZ ;  /* 0x0000000305057819 */ /* 0x000fe400000006ff */
[----:B------:R-:W-:Y:S02]  /*0d10*/  SHF.R.S32.HI R7, RZ, 0x5, R7 ;  /* 0x00000005ff077819 */ /* 0x000fe40000011407 */
[----:B------:R-:W-:Y:S01]  /*0d20*/  LOP3.LUT R0, R0, 0x3fffffe, RZ, 0xc0, !PT ;  /* 0x03fffffe00007812 */ /* 0x000fe200078ec0ff */
[----:B------:R-:W-:Y:S01]  /*0d30*/  IMAD.WIDE R22, R5, 0x2, R22 ;  /* 0x0000000205167825 */ /* 0x000fe200078e0216 */
[----:B------:R-:W-:-:S03]  /*0d40*/  LEA.HI R3, R3, R224, RZ, 0x3 ;  /* 0x000000e003037211 */ /* 0x000fc600078f18ff */
[----:B------:R-:W-:Y:S01]  /*0d50*/  IMAD R7, R7, 0x10, R6 ;  /* 0x0000001007077824 */ /* 0x000fe200078e0206 */
[----:B------:R-:W-:Y:S01]  /*0d60*/  LOP3.LUT R5, R3, 0x1ffffff8, RZ, 0xc0, !PT ;  /* 0x1ffffff803057812 */ /* 0x000fe200078ec0ff */
[----:B------:R-:W-:Y:S01]  /*0d70*/  IMAD.IADD R0, R221, 0x1, -R0 ;  /* 0x00000001dd007824 */ /* 0x000fe200078e0a00 */
[----:B------:R-:W-:Y:S02]  /*0d80*/  SHF.R.S32.HI R216, RZ, 0x3, R3 ;  /* 0x00000003ffd87819 */ /* 0x000fe40000011403 */
[----:B------:R-:W-:Y:S01]  /*0d90*/  IADD3 R5, R224, -R5, RZ ;  /* 0x80000005e0057210 */ /* 0x000fe20007ffe0ff */
[----:B------:R-:W-:Y:S01]  /*0da0*/  IMAD R215, R0, 0x40, R7 ;  /* 0x0000004000d77824 */ /* 0x000fe200078e0207 */
[----:B------:R-:W-:-:S03]  /*0db0*/  LOP3.LUT R7, R2, 0x7ffffffc, RZ, 0xc0, !PT ;  /* 0x7ffffffc02077812 */ /* 0x000fc600078ec0ff */
[----:B------:R-:W-:Y:S01]  /*0dc0*/  IMAD.SHL.U32 R212, R5, 0x8, RZ ;  /* 0x0000000805d47824 */ /* 0x000fe200078e00ff */
[----:B------:R-:W-:-:S07]  /*0dd0*/  IADD3 R214, R220, -R7, RZ ;  /* 0x80000007dcd67210 */ /* 0x000fce0007ffe0ff */
.L_x_1998:
        /* <DEDUP_REMOVED lines=21> */
.L_x_1952:
        /* <DEDUP_REMOVED lines=8> */
.L_x_1953:
[----:B------:R-:W-:Y:S01]  /*0fb0*/  R2UR UR5, R218 ;  /* 0x00000000da0572ca */ /* 0x000fe200000e0000 */
[----:B------:R-:W-:Y:S01]  /*0fc0*/  ULDC.64 UR10, c[0x0][0x3f8] ;  /* 0x0000fe00000a7ab9 */ /* 0x000fe20000000a00 */
[----:B------:R-:W-:Y:S01]  /*0fd0*/  UIADD3 UR9, UR7, -UR4, URZ ;  /* 0x8000000407097290 */ /* 0x000fe2000fffe03f */
[----:B------:R-:W-:Y:S01]  /*0fe0*/  PLOP3.LUT P0, PT, PT, PT, PT, 0x80, 0x0 ;  /* 0x000000000000781c */ /* 0x000fe20003f0f070 */
[----:B------:R-:W-:Y:S01]  /*0ff0*/  UISETP.NE.U32.AND UP0, UPT, UR10, URZ, UPT ;  /* 0x0000003f0a00728c */ /* 0x000fe2000bf05070 */
[----:B------:R-:W-:Y:S01]  /*1000*/  CS2R R2, SRZ ;  /* 0x0000000000027805 */ /* 0x000fe2000001ff00 */
[----:B------:R-:W-:Y:S01]  /*1010*/  ULDC UR41, c[0x0][0x404] ;  /* 0x0001010000297ab9 */ /* 0x000fe20000000800 */
[----:B------:R-:W-:Y:S01]  /*1020*/  ULDC UR6, c[0x0][0x2e0] ;  /* 0x0000b80000067ab9 */ /* 0x000fe20000000800 */
[----:B------:R-:W-:Y:S01]  /*1030*/  UISETP.NE.AND.EX UP0, UPT, UR11, URZ, UPT, UP0 ;  /* 0x0000003f0b00728c */ /* 0x000fe2000bf05300 */
[----:B------:R-:W-:Y:S01]  /*1040*/  MOV R0, RZ ;  /* 0x000000ff00007202 */ /* 0x000fe20000000f00 */
[----:B------:R-:W-:Y:S01]  /*1050*/  ULDC UR7, c[0x0][0x288] ;  /* 0x0000a20000077ab9 */ /* 0x000fe20000000800 */
[----:B------:R-:W-:Y:S01]  /*1060*/  ULDC UR43, c[0x0][0xdb8] ;  /* 0x00036e00002b7ab9 */ /* 0x000fe20000000800 */
[----:B------:R-:W-:Y:S01]  /*1070*/  USEL UR41, UR41, 0x1, UP0 ;  /* 0x0000000129297887 */ /* 0x000fe20008000000 */
[----:B------:R-:W-:Y:S01]  /*1080*/  CS2R R150, SRZ ;  /* 0x0000000000967805 */ /* 0x000fe2000001ff00 */
[----:B------:R-:W-:Y:S01]  /*1090*/  ULOP3.LUT UR4, URZ, UR5, URZ, 0x33, !UPT ;  /* 0x000000053f047292 */ /* 0x000fe2000f8e333f */
[----:B------:R-:W-:Y:S01]  /*10a0*/  CS2R R148, SRZ ;  /* 0x0000000000947805 */ /* 0x000fe2000001ff00 */
[----:B------:R-:W-:Y:S01]  /*10b0*/  UIMAD UR41, UR41, UR6, URZ ;  /* 0x00000006292972a4 */ /* 0x000fe2000f8e023f */
[----:B------:R-:W-:Y:S01]  /*10c0*/  CS2R R146, SRZ ;  /* 0x0000000000927805 */ /* 0x000fe2000001ff00 */
[----:B------:R-:W-:Y:S01]  /*10d0*/  ULDC UR5, c[0x0][0xdac] ;  /* 0x00036b0000057ab9 */ /* 0x000fe20000000800 */
[----:B------:R-:W-:Y:S01]  /*10e0*/  UISETP.NE.AND UP1, UPT, UR43, 0x1, UPT ;  /* 0x000000012b00788c */ /* 0x000fe2000bf25270 */
[----:B------:R-:W-:Y:S01]  /*10f0*/  CS2R R144, SRZ ;  /* 0x0000000000907805 */ /* 0x000fe2000001ff00 */
[----:B------:R-:W-:Y:S01]  /*1100*/  UIADD3 UR4, UR4, UR5, URZ ;  /* 0x0000000504047290 */ /* 0x000fe2000fffe03f */
[----:B------:R-:W-:Y:S01]  /*1110*/  CS2R R142, SRZ ;  /* 0x00000000008e7805 */ /* 0x000fe2000001ff00 */
[----:B------:R-:W-:Y:S01]  /*1120*/  ULDC UR10, c[0x0][0xdc4] ;  /* 0x00037100000a7ab9 */ /* 0x000fe20000000800 */
[----:B------:R-:W-:Y:S01]  /*1130*/  CS2R R140, SRZ ;  /* 0x00000000008c7805 */ /* 0x000fe2000001ff00 */
[----:B------:R-:W-:Y:S01]  /*1140*/  USHF.L.U32 UR42, UR4, 0x7, URZ ;  /* 0x00000007042a7899 */ /* 0x000fe2000800063f */
[----:B------:R-:W-:Y:S01]  /*1150*/  CS2R R138, SRZ ;  /* 0x00000000008a7805 */ /* 0x000fe2000001ff00 */
[----:B------:R-:W-:Y:S01]  /*1160*/  UIADD3 UR4, UR41, 0x4f, URZ ;  /* 0x0000004f29047890 */ /* 0x000fe2000fffe03f */
[----:B------:R-:W-:Y:S01]  /*1170*/  CS2R R136, SRZ ;  /* 0x0000000000887805 */ /* 0x000fe2000001ff00 */
[----:B------:R-:W-:Y:S01]  /*1180*/  UIADD3 UR5, UR42, 0xcf, -UR7 ;  /* 0x000000cf2a057890 */ /* 0x000fe2000fffe807 */
[----:B------:R-:W-:Y:S01]  /*1190*/  CS2R R134, SRZ ;  /* 0x0000000000867805 */ /* 0x000fe2000001ff00 */
[----:B------:R-:W-:Y:S01]  /*11a0*/  UIMAD UR9, UR8, UR10, UR9 ;  /* 0x0000000a080972a4 */ /* 0x000fe2000f8e0209 */
[----:B------:R-:W-:Y:S01]  /*11b0*/  CS2R R132, SRZ ;  /* 0x0000000000847805 */ /* 0x000fe2000001ff00 */
[----:B------:R-:W-:Y:S01]  /*11c0*/  UIADD3 UR6, UR41, UR5, URZ ;  /* 0x0000000529067290 */ /* 0x000fe2000fffe03f */
[----:B------:R-:W-:Y:S01]  /*11d0*/  CS2R R130, SRZ ;  /* 0x0000000000827805 */ /* 0x000fe2000001ff00 */
[----:B------:R-:W-:Y:S01]  /*11e0*/  UIMAD.WIDE UR4, UR4, 0x66666667, URZ ;  /* 0x66666667040478a5 */ /* 0x000fe2000f8e023f */
[----:B------:R-:W-:Y:S01]  /*11f0*/  CS2R R128, SRZ ;  /* 0x0000000000807805 */ /* 0x000fe2000001ff00 */
[----:B------:R-:W-:Y:S01]  /*1200*/  UIMAD.WIDE UR6, UR6, 0x66666667, URZ ;  /* 0x66666667060678a5 */ /* 0x000fe2000f8e023f */
[----:B------:R-:W-:Y:S01]  /*1210*/  CS2R R126, SRZ ;  /* 0x00000000007e7805 */ /* 0x000fe2000001ff00 */
[----:B------:R-:W-:Y:S01]  /*1220*/  USHF.R.U32.HI UR4, URZ, 0x1f, UR5 ;  /* 0x0000001f3f047899 */ /* 0x000fe20008011605 */
[----:B------:R-:W-:Y:S01]  /*1230*/  CS2R R124, SRZ ;  /* 0x00000000007c7805 */ /* 0x000fe2000001ff00 */
[----:B------:R-:W-:Y:S01]  /*1240*/  USHF.R.U32.HI UR6, URZ, 0x1f, UR7 ;  /* 0x0000001f3f067899 */ /* 0x000fe20008011607 */
[----:B------:R-:W-:Y:S01]  /*1250*/  CS2R R122, SRZ ;  /* 0x00000000007a7805 */ /* 0x000fe2000001ff00 */
[----:B------:R-:W-:Y:S01]  /*1260*/  ULEA.HI.SX32 UR45, UR5, UR4, 0x1b ;  /* 0x00000004052d7291 */ /* 0x000fe2000f8fda3f */
[----:B------:R-:W-:Y:S01]  /*1270*/  CS2R R120, SRZ ;  /* 0x0000000000787805 */ /* 0x000fe2000001ff00 */
[----:B------:R-:W-:Y:S01]  /*1280*/  ULEA.HI.SX32 UR6, UR7, UR6, 0x1b ;  /* 0x0000000607067291 */ /* 0x000fe2000f8fda3f */
[----:B------:R-:W-:Y:S01]  /*1290*/  CS2R R118, SRZ ;  /* 0x0000000000767805 */ /* 0x000fe2000001ff00 */
[----:B------:R-:W-:Y:S01]  /*12a0*/  @UP1 ULDC UR8, c[0x0][0xdbc] ;  /* 0x00036f0000081ab9 */ /* 0x000fe20000000800 */
[----:B------:R-:W-:Y:S01]  /*12b0*/  @UP1 ULDC UR7, c[0x0][0xdc0] ;  /* 0x0003700000071ab9 */ /* 0x000fe20000000800 */
[----:B------:R-:W-:Y:S01]  /*12c0*/  UISETP.LT.AND UP0, UPT, UR45, UR6, UPT ;  /* 0x000000062d00728c */ /* 0x000fe2000bf01270 */
[----:B------:R-:W-:Y:S01]  /*12d0*/  CS2R R116, SRZ ;  /* 0x0000000000747805 */ /* 0x000fe2000001ff00 */
[----:B------:R-:W-:Y:S01]  /*12e0*/  UIMAD.WIDE.U32 UR4, UR9, UR8, URZ ;  /* 0x00000008090472a5 */ /* 0x000fe2000f8e003f */
[----:B------:R-:W-:Y:S01]  /*12f0*/  CS2R R114, SRZ ;  /* 0x0000000000727805 */ /* 0x000fe2000001ff00 */
[----:B------:R-:W-:Y:S01]  /*1300*/  USEL UR45, UR45, UR6, UP0 ;  /* 0x000000062d2d7287 */ /* 0x000fe20008000000 */
[----:B------:R-:W-:Y:S01]  /*1310*/  CS2R R112, SRZ ;  /* 0x0000000000707805 */ /* 0x000fe2000001ff00 */
[----:B------:R-:W-:Y:S01]  /*1320*/  UMOV UR44, UR9 ;  /* 0x00000009002c7c82 */ /* 0x000fe20008000000 */
[----:B------:R-:W-:Y:S01]  /*1330*/  @UP1 USHF.R.U32.HI UR44, URZ, UR7, UR5 ;  /* 0x000000073f2c1299 */ /* 0x000fe20008011605 */
[----:B------:R-:W-:Y:S01]  /*1340*/  CS2R R110, SRZ ;  /* 0x00000000006e7805 */ /* 0x000fe2000001ff00 */
[----:B------:R-:W-:Y:S01]  /*1350*/  UISETP.GE.AND UP0, UPT, UR45, 0x1, UPT ;  /* 0x000000012d00788c */ /* 0x000fe2000bf06270 */
[----:B------:R-:W-:Y:S01]  /*1360*/  CS2R R108, SRZ ;  /* 0x00000000006c7805 */ /* 0x000fe2000001ff00 */
[----:B------:R-:W-:Y:S01]  /*1370*/  UIADD3 UR4, -UR44, URZ, URZ ;  /* 0x0000003f2c047290 */ /* 0x000fe2000fffe13f */
[----:B------:R-:W-:-:S02]  /*1380*/  CS2R R106, SRZ ;  /* 0x00000000006a7805 */ /* 0x000fc4000001ff00 */
[----:B------:R-:W-:Y:S01]  /*1390*/  CS2R R104, SRZ ;  /* 0x0000000000687805 */ /* 0x000fe2000001ff00 */
[----:B------:R-:W-:Y:S01]  /*13a0*/  IMAD.MOV.U32 R102, RZ, RZ, RZ ;  /* 0x000000ffff667224 */ /* 0x000fe200078e00ff */
[----:B------:R-:W-:Y:S01]  /*13b0*/  PLOP3.LUT P1, PT, PT, PT, UP0, 0x80, 0x0 ;  /* 0x000000000000781c */ /* 0x000fe20003f2f008 */
[----:B------:R-:W-:Y:S01]  /*13c0*/  UIMAD UR43, UR43, UR4, UR9 ;  /* 0x000000042b2b72a4 */ /* 0x000fe2000f8e0209 */
        /* <DEDUP_REMOVED lines=69> */
.L_x_1955:
        /* <DEDUP_REMOVED lines=11> */
.L_x_2057:
[----:B------:R-:W-:Y:S05]  /*18d0*/  @!P0 BRA `(.L_x_1957) ;  /* 0x0000000000048947 */ /* 0x000fea0003800000 */
[----:B------:R-:W-:Y:S01]  /*18e0*/  BPT.TRAP 0x1 ;  /* 0x000000040000795c */ /* 0x000fe20000300000 */
.L_x_1957:
[----:B------:R-:W-:Y:S01]  /*18f0*/  R2UR UR4, R16 ;  /* 0x00000000100472ca */ /* 0x000fe200000e0000 */
[----:B-1----:R-:W-:-:S05]  /*1900*/  IMAD.U32 R0, RZ, RZ, UR46 ;  /* 0x0000002eff007e24 */ /* 0x002fca000f8e00ff */
[----:B------:R-:W-:-:S07]  /*1910*/  LEA R0, R0, UR60, 0x3 ;  /* 0x0000003c00007c11 */ /* 0x000fce000f8e18ff */
[----:B------:R-:W-:-:S04]  /*1920*/  MOV R3, UR4 ;  /* 0x0000000400037c02 */ /* 0x000fc80008000f00 */
[----:B------:R-:W-:-:S04]  /*1930*/  SHF.L.U32 R3, R3, 0x1f, RZ ;  /* 0x0000001f03037819 */ /* 0x000fc800000006ff */
[----:B------:R1:W2:Y:S01]  /*1940*/  SYNCS.PHASECHK.TRANS64.TRYWAIT P2, [R0+URZ+0x38830], R3 ;  /* 0x03883003000075a7 */ /* 0x0002a2000804017f */
[----:B------:R-:W-:Y:S05]  /*1950*/  @!P0 BRA `(.L_x_1958) ;  /* 0x0000000000048947 */ /* 0x000fea0003800000 */
[----:B------:R-:W-:Y:S01]  /*1960*/  BPT.TRAP 0x1 ;  /* 0x000000040000795c */ /* 0x000fe20000300000 */
.L_x_1958:
[----:B------:R-:W3:Y:S01]  /*1970*/  S2R R2, SR_TID.X ;  /* 0x0000000000027919 */ /* 0x000ee20000002100 */
[----:B------:R-:W-:Y:S01]  /*1980*/  IMAD.MOV.U32 R151, RZ, RZ, RZ ;  /* 0x000000ffff977224 */ /* 0x000fe200078e00ff */
[----:B---3--:R-:W-:Y:S01]  /*1990*/  LOP3.LUT P1, RZ, R2, 0x7f, RZ, 0xc0, !PT ;  /* 0x0000007f02ff7812 */ /* 0x008fe2000782c0ff */
[----:B--2---:R-:W-:-:S12]  /*19a0*/  @P2 BRA `(.L_x_1959) ;  /* 0x0000000000082947 */ /* 0x004fd80003800000 */
[----:B------:R-:W2:Y:S02]  /*19b0*/  SYNCS.PHASECHK.TRANS64.TRYWAIT P2, [R0+URZ+0x38830], R3 ;  /* 0x03883003000075a7 */ /* 0x000ea4000804017f */
[----:B--2---:R-:W-:Y:S05]  /*19c0*/  @!P2 BRA `(.L_x_1960) ;  /* 0x0000011c0060a947 */ /* 0x004fea0003800000 */
.L_x_1959:
[----:B------:R-:W-:Y:S05]  /*19d0*/  WARPSYNC.ALL ;  /* 0x0000000000007948 */ /* 0x000fea0003800000 */
[----:B------:R-:W-:Y:S01]  /*19e0*/  UIADD3 UR4, UR60, 0x24400, URZ ;  /* 0x000244003c047890 */ /* 0x000fe2000fffe03f */
[----:B------:R-:W-:Y:S01]  /*19f0*/  WARPGROUP.ARRIVE ;  /* 0x00000000000079c5 */ /* 0x000fe20000000000 */
[----:B------:R-:W-:Y:S01]  /*1a00*/  ULOP3.LUT UR5, UR36, 0x10000, URZ, 0xfc, !UPT ;  /* 0x0001000024057892 */ /* 0x000fe2000f8efc3f */
[----:B------:R-:W-:Y:S01]  /*1a10*/  VIADD R4, R215, UR42 ;  /* 0x0000002ad7047c36 */ /* 0x000fe20008000000 */
[----:B------:R-:W-:Y:S01]  /*1a20*/  USHF.R.U32.HI UR4, URZ, 0x4, UR4 ;  /* 0x000000043f047899 */ /* 0x000fe20008011604 */
[----:B-12---:R-:W-:Y:S01]  /*1a30*/  @!P1 VIADD R0, R0, 0x38840 ;  /* 0x0003884000009836 */ /* 0x006fe20000000000 */
        /* <DEDUP_REMOVED lines=10> */
[----:B------:R-:W-:Y:S01]  /*1ae0*/  @!P1 PRMT R0, RZ, 0x654, R0 ;  /* 0x00000654ff009816 */ /* 0x000fe20000000000 */
[----:B------:R-:W-:Y:S01]  /*1af0*/  UIMAD UR4, UR46, 0xa00, UR40 ;  /* 0x00000a002e0478a4 */ /* 0x000fe2000f8e0228 */
[--C-:B------:R-:W-:Y:S01]  /*1b00*/  IMAD.MOV.U32 R150, RZ, RZ, R151.reuse ;  /* 0x000000ffff967224 */ /* 0x100fe200078e0097 */
[----:B------:R-:W-:Y:S01]  /*1b10*/  UMOV UR17, 0x40000040 ;  /* 0x4000004000117882 */ /* 0x000fe20000000000 */
[----:B------:R-:W-:Y:S01]  /*1b20*/  UMOV UR19, 0x40000040 ;  /* 0x4000004000137882 */ /* 0x000fe20000000000 */
[----:B------:R-:W-:Y:S01]  /*1b30*/  UIADD3 UR6, UR4, 0x200, URZ ;  /* 0x0000020004067890 */ /* 0x000fe2000fffe03f */
[----:B------:R-:W-:Y:S01]  /*1b40*/  IMAD.U32 R15, RZ, RZ, UR17 ;  /* 0x00000011ff0f7e24 */ /* 0x000fe2000f8e00ff */
[----:B------:R-:W-:Y:S01]  /*1b50*/  UIADD3 UR12, UR4, 0x2, URZ ;  /* 0x00000002040c7890 */ /* 0x000fe2000fffe03f */
[-C--:B------:R-:W-:Y:S01]  /*1b60*/  MOV R149, R151.reuse ;  /* 0x0000009700957202 */ /* 0x080fe20000000f00 */
[----:B------:R-:W-:Y:S01]  /*1b70*/  UMOV UR10, UR4 ;  /* 0x00000004000a7c82 */ /* 0x000fe20008000000 */
[----:B------:R-:W-:Y:S01]  /*1b80*/  UMOV UR16, UR7 ;  /* 0x0000000700107c82 */ /* 0x000fe20008000000 */
[----:B------:R-:W-:Y:S01]  /*1b90*/  HGMMA.64x16x16.F32.BF16 R56, gdesc[UR8], RZ, !UPT, gsb0 ;  /* 0x00200000083879f0 */ /* 0x000fe2000c0018ff */
[----:B------:R-:W-:Y:S01]  /*1ba0*/  UIADD3 UR10, UR4, 0x80, URZ ;  /* 0x00000080040a7890 */ /* 0x000fe2000fffe03f */
[----:B------:R-:W-:Y:S01]  /*1bb0*/  MOV R14, UR16 ;  /* 0x00000010000e7c02 */ /* 0x000fe20008000f00 */
[----:B------:R-:W-:Y:S01]  /*1bc0*/  UMOV UR8, UR14 ;  /* 0x0000000e00087c82 */ /* 0x000fe20008000000 */
[----:B------:R-:W-:Y:S01]  /*1bd0*/  UMOV UR9, UR15 ;  /* 0x0000000f00097c82 */ /* 0x000fe20008000000 */
[----:B------:R-:W-:Y:S01]  /*1be0*/  UMOV UR11, 0x40000040 ;  /* 0x40000040000b7882 */ /* 0x000fe20000000000 */
[----:B------:R-:W-:Y:S01]  /*1bf0*/  UMOV UR18, UR12 ;  /* 0x0000000c00127c82 */ /* 0x000fe20008000000 */
[----:B------:R-:W-:Y:S01]  /*1c00*/  UIADD3 UR7, UR5, 0x4, URZ ;  /* 0x0000000405077890 */ /* 0x000fe2000fffe03f */
[--C-:B------:R-:W-:Y:S01]  /*1c10*/  IMAD.MOV.U32 R148, RZ, RZ, R151.reuse ;  /* 0x000000ffff947224 */ /* 0x100fe200078e0097 */
[----:B------:R-:W-:Y:S01]  /*1c20*/  UIADD3 UR12, UR4, 0x4, URZ ;  /* 0x00000004040c7890 */ /* 0x000fe2000fffe03f */
[--C-:B------:R-:W-:Y:S01]  /*1c30*/  IMAD.MOV.U32 R147, RZ, RZ, R151.reuse ;  /* 0x000000ffff937224 */ /* 0x100fe200078e0097 */
        /* <DEDUP_REMOVED lines=10> */
[-C--:B------:R-:W-:Y:S01]  /*1ce0*/  MOV R143, R151.reuse ;  /* 0x00000097008f7202 */ /* 0x080fe20000000f00 */
        /* <DEDUP_REMOVED lines=34> */
[----:B------:R-:W-:Y:S01]  /*1f10*/  UMOV UR57, 0x40000040 ;  /* 0x4000004000397882 */ /* 0x000fe20000000000 */
[----:B------:R-:W-:Y:S01]  /*1f20*/  UMOV UR59, 0x40000040 ;  /* 0x40000040003b7882 */ /* 0x000fe20000000000 */
[----:B------:R-:W-:Y:S01]  /*1f30*/  IMAD.U32 R7, RZ, RZ, UR57 ;  /* 0x00000039ff077e24 */ /* 0x000fe2000f8e00ff */
[----:B------:R-:W-:Y:S01]  /*1f40*/  HGMMA.64x16x16.F32.BF16 R48, gdesc[UR8], RZ, !UPT, gsb0 ;  /* 0x00200000083079f0 */ /* 0x000fe2000c0018ff */
[----:B------:R-:W-:Y:S01]  /*1f50*/  UIADD3 UR10, UR4, 0x100, URZ ;  /* 0x00000100040a7890 */ /* 0x000fe2000fffe03f */
[--C-:B------:R-:W-:Y:S01]  /*1f60*/  IMAD.MOV.U32 R132, RZ, RZ, R151.reuse ;  /* 0x000000ffff847224 */ /* 0x100fe200078e0097 */
[----:B------:R-:W-:Y:S01]  /*1f70*/  UMOV UR8, UR14 ;  /* 0x0000000e00087c82 */ /* 0x000fe20008000000 */
[----:B------:R-:W-:Y:S01]  /*1f80*/  UMOV UR9, UR15 ;  /* 0x0000000f00097c82 */ /* 0x000fe20008000000 */
[----:B------:R-:W-:Y:S01]  /*1f90*/  UMOV UR11, 0x40000040 ;  /* 0x40000040000b7882 */ /* 0x000fe20000000000 */
        /* <DEDUP_REMOVED lines=45> */
[----:B------:R-:W-:Y:S01]  /*2270*/  IMAD.MOV.U32 R97, RZ, RZ, R151 ;  /* 0x000000ffff617224 */ /* 0x000fe200078e0097 */
[----:B------:R-:W-:-:S02]  /*2280*/  WARPGROUP.DEPBAR.LE gsb0, 0x0 ;  /* 0x00008000000079c5 */ /* 0x000fc40000010000 */
        /* <DEDUP_REMOVED lines=209> */
[----:B------:R-:W-:Y:S02]  /*2fa0*/  UIADD3 UR5, UR5, 0xc06, URZ ;  /* 0x00000c0605057890 */ /* 0x000fe4000fffe03f */
[----:B------:R-:W-:-:S05]  /*2fb0*/  UIADD3 UR7, UR4, 0x786, URZ ;  /* 0x0000078604077890 */ /* 0x000fca000fffe03f */
[----:B------:R-:W-:Y:S01]  /*2fc0*/  UMOV UR56, UR5 ;  /* 0x0000000500387c82 */ /* 0x000fe20008000000 */
[----:B------:R-:W-:Y:S01]  /*2fd0*/  ULDC UR5, c[0x0][0x288] ;  /* 0x0000a20000057ab9 */ /* 0x000fe20000000800 */
[----:B------:R-:W-:Y:S01]  /*2fe0*/  UMOV UR58, UR7 ;  /* 0x00000007003a7c82 */ /* 0x000fe20008000000 */
[----:B------:R-:W-:Y:S01]  /*2ff0*/  MOV R6, UR56 ;  /* 0x0000003800067c02 */ /* 0x000fe20008000f00 */
        /* <DEDUP_REMOVED lines=238> */
[----:B------:R-:W-:Y:S02]  /*3ee0*/  UIMAD UR6, UR45, -0x50, UR41 ;  /* 0xffffffb02d0678a4 */ /* 0x000fe4000f8e0229 */
[----:B------:R-:W-:Y:S02]  /*3ef0*/  UIADD3 UR45, UR45, -0x2, URZ ;  /* 0xfffffffe2d2d7890 */ /* 0x000fe4000fffe03f */
[----:B------:R-:W-:Y:S02]  /*3f00*/  UIADD3 UR7, -UR5, 0x51, UR6 ;  /* 0x0000005105077890 */ /* 0x000fe4000fffe106 */
[----:B------:R-:W-:-:S04]  /*3f10*/  UIADD3 UR6, UR6, 0x50, URZ ;  /* 0x0000005006067890 */ /* 0x000fc8000fffe03f */
[----:B------:R-:W-:Y:S02]  /*3f20*/  IMAD.U32 R3, RZ, RZ, UR7 ;  /* 0x00000007ff037e24 */ /* 0x000fe4000f8e00ff */
[----:B------:R-:W-:Y:S01]  /*3f30*/  MOV R5, UR6 ;  /* 0x0000000600057c02 */ /* 0x000fe20008000f00 */
[----:B------:R-:W-:Y:S01]  /*3f40*/  UIADD3 UR6, UR42, -UR5, UR41 ;  /* 0x800000052a067290 */ /* 0x000fe2000fffe029 */
[----:B------:R-:W-:-:S03]  /*3f50*/  IMAD R3, R214, -0x2, R3 ;  /* 0xfffffffed6037824 */ /* 0x000fc600078e0203 */
[----:B------:R-:W-:Y:S01]  /*3f60*/  IMAD R2, R214, -0x2, R5 ;  /* 0xfffffffed6027824 */ /* 0x000fe200078e0205 */
[----:B------:R-:W-:Y:S01]  /*3f70*/  UIMAD.WIDE UR6, UR6, 0x66666667, URZ ;  /* 0x66666667060678a5 */ /* 0x000fe2000f8e023f */
[----:B------:R-:W-:-:S03]  /*3f80*/  IADD3 R5, R3, 0x8, R4 ;  /* 0x0000000803057810 */ /* 0x000fc60007ffe004 */
[----:B------:R-:W-:Y:S01]  /*3f90*/  USHF.R.U32.HI UR5, URZ, 0x1f, UR7 ;  /* 0x0000001f3f057899 */ /* 0x000fe20008011607 */
[----:B------:R-:W-:Y:S02]  /*3fa0*/  VIMNMX R5, R2, R5, PT ;  /* 0x0000000502057248 */ /* 0x000fe40003fe0100 */
[----:B------:R-:W-:Y:S01]  /*3fb0*/  VIADDMNMX R2, R4, R3, R2, PT ;  /* 0x0000000304027246 */ /* 0x000fe20003800102 */
[----:B------:R-:W-:Y:S01]  /*3fc0*/  ULEA.HI.SX32 UR5, UR7, UR5, 0x1b ;  /* 0x0000000507057291 */ /* 0x000fe2000f8fda3f */
[C---:B------:R-:W-:Y:S02]  /*3fd0*/  ISETP.GT.AND P2, PT, R5.reuse, RZ, PT ;  /* 0x000000ff0500720c */ /* 0x040fe40003f44270 */
[C---:B------:R-:W-:Y:S01]  /*3fe0*/  ISETP.GT.AND P3, PT, R5.reuse, 0x1, PT ;  /* 0x000000010500780c */ /* 0x040fe20003f64270 */
[----:B------:R-:W-:Y:S01]  /*3ff0*/  UISETP.LT.AND UP0, UPT, URZ, UR5, UPT ;  /* 0x000000053f00728c */ /* 0x000fe2000bf01270 */
[----:B------:R-:W-:Y:S01]  /*4000*/  ISETP.GT.AND P4, PT, R5, 0x8, PT ;  /* 0x000000080500780c */ /* 0x000fe20003f84270 */
[----:B------:R-:W-:-:S02]  /*4010*/  WARPGROUP.DEPBAR.LE gsb0, 0x0 ;  /* 0x00008000000079c5 */ /* 0x000fc40000010000 */
        /* <DEDUP_REMOVED lines=13> */
[C---:B------:R-:W-:Y:S01]  /*40f0*/  ISETP.GT.AND P2, PT, R5.reuse, 0x9, PT ;  /* 0x000000090500780c */ /* 0x040fe20003f44270 */
[----:B------:R-:W-:Y:S01]  /*4100*/  HGMMA.64x16x16.F32.BF16 R48, gdesc[UR56], R48, gsb0 ;  /* 0x00200000383079f0 */ /* 0x000fe20008001830 */
[----:B------:R-:W-:Y:S01]  /*4110*/  UIADD3 UR58, UR4, 0x886, URZ ;  /* 0x00000886043a7890 */ /* 0x000fe2000fffe03f */
[----:B------:R-:W-:Y:S01]  /*4120*/  FSEL R62, R62, -INF , P4 ;  /* 0xff8000003e3e7808 */ /* 0x000fe20002000000 */
[----:B------:R-:W-:Y:S01]  /*4130*/  UMOV UR56, UR10 ;  /* 0x0000000a00387c82 */ /* 0x000fe20008000000 */
[----:B------:R-:W-:Y:S01]  /*4140*/  UMOV UR57, UR11 ;  /* 0x0000000b00397c82 */ /* 0x000fe20008000000 */
[----:B------:R-:W-:Y:S01]  /*4150*/  UMOV UR59, 0x40000040 ;  /* 0x40000040003b7882 */ /* 0x000fe20000000000 */
[----:B------:R-:W-:Y:S02]  /*4160*/  FMNMX.FTZ R17, R58, R59, !PT ;  /* 0x0000003b3a117209 */ /* 0x000fe40007810000 */
[----:B------:R-:W-:Y:S02]  /*4170*/  ISETP.GT.AND P3, PT, R5, 0x10, PT ;  /* 0x000000100500780c */ /* 0x000fe40003f64270 */
[----:B------:R-:W-:-:S02]  /*4180*/  FSEL R63, R63, -INF , P2 ;  /* 0xff8000003f3f7808 */ /* 0x000fc40001000000 */
[----:B------:R-:W-:Y:S02]  /*4190*/  FMNMX.FTZ R20, R62, R17, !PT ;  /* 0x000000113e147209 */ /* 0x000fe40007810000 */
[----:B------:R-:W-:Y:S02]  /*41a0*/  ISETP.GT.AND P2, PT, R5, 0x11, PT ;  /* 0x000000110500780c */ /* 0x000fe40003f44270 */
[----:B------:R-:W-:Y:S02]  /*41b0*/  FMNMX.FTZ R17, R63, R20, !PT ;  /* 0x000000143f117209 */ /* 0x000fe40007810000 */
[----:B------:R-:W-:-:S04]  /*41c0*/  ISETP.GT.AND P4, PT, R2, 0x8, PT ;  /* 0x000000080200780c */ /* 0x000fc80003f84270 */
[----:B------:R-:W-:Y:S02]  /*41d0*/  FSEL R60, R60, -INF , P4 ;  /* 0xff8000003c3c7808 */ /* 0x000fe40002000000 */
[----:B------:R-:W-:Y:S01]  /*41e0*/  ISETP.GT.AND P4, PT, R2, 0x19, PT ;  /* 0x000000190200780c */ /* 0x000fe20003f84270 */
[----:B------:R-:W-:Y:S02]  /*41f0*/  WARPGROUP.DEPBAR.LE gsb0, 0x0 ;  /* 0x00008000000079c5 */ /* 0x000fe40000010000 */
[----:B------:R-:W-:Y:S01]  /*4200*/  WARPGROUP.ARRIVE ;  /* 0x00000000000079c5 */ /* 0x000fe20000000000 */
[----:B------:R-:W-:Y:S02]  /*4210*/  FSEL R50, R50, -INF , P3 ;  /* 0xff80000032327808 */ /* 0x000fe40001800000 */
[----:B------:R-:W-:Y:S02]  /*4220*/  ISETP.GT.AND P3, PT, R5, 0x18, PT ;  /* 0x000000180500780c */ /* 0x000fe40003f64270 */
[----:B------:R-:W-:Y:S01]  /*4230*/  FSEL R51, R51, -INF , P2 ;  /* 0xff80000033337808 */ /* 0x000fe20001000000 */
[----:B------:R-:W-:Y:S01]  /*4240*/  HGMMA.64x16x16.F32.BF16 R40, gdesc[UR56], R40, gsb0 ;  /* 0x00200000382879f0 */ /* 0x000fe20008001828 */
[----:B------:R-:W-:Y:S01]  /*4250*/  UIADD3 UR58, UR4, 0x906, URZ ;  /* 0x00000906043a7890 */ /* 0x000fe2000fffe03f */
[----:B------:R-:W-:Y:S01]  /*4260*/  FMNMX.FTZ R20, R50, R17, !PT ;  /* 0x0000001132147209 */ /* 0x000fe20007810000 */
[----:B------:R-:W-:Y:S01]  /*4270*/  UMOV UR56, UR10 ;  /* 0x0000000a00387c82 */ /* 0x000fe20008000000 */
[----:B------:R-:W-:Y:S01]  /*4280*/  UMOV UR57, UR11 ;  /* 0x0000000b00397c82 */ /* 0x000fe20008000000 */
[----:B------:R-:W-:Y:S01]  /*4290*/  UMOV UR59, 0x40000040 ;  /* 0x40000040003b7882 */ /* 0x000fe20000000000 */
[----:B------:R-:W-:-:S02]  /*42a0*/  ISETP.GT.AND P2, PT, R5, 0x19, PT ;  /* 0x000000190500780c */ /* 0x000fc40003f44270 */
[----:B------:R-:W-:Y:S02]  /*42b0*/  FSEL R54, R54, -INF , P3 ;  /* 0xff80000036367808 */ /* 0x000fe40001800000 */
[----:B------:R-:W-:Y:S02]  /*42c0*/  FMNMX.FTZ R17, R51, R20, !PT ;  /* 0x0000001433117209 */ /* 0x000fe40007810000 */
[----:B------:R-:W-:Y:S02]  /*42d0*/  ISETP.GT.AND P3, PT, R5, 0x20, PT ;  /* 0x000000200500780c */ /* 0x000fe40003f64270 */
[----:B------:R-:W-:Y:S02]  /*42e0*/  FSEL R55, R55, -INF , P2 ;  /* 0xff80000037377808 */ /* 0x000fe40001000000 */
[----:B------:R-:W-:Y:S02]  /*42f0*/  FMNMX.FTZ R20, R54, R17, !PT ;  /* 0x0000001136147209 */ /* 0x000fe40007810000 */
[----:B------:R-:W-:-:S02]  /*4300*/  ISETP.GT.AND P2, PT, R5, 0x21, PT ;  /* 0x000000210500780c */ /* 0x000fc40003f44270 */
[----:B------:R-:W-:Y:S02]  /*4310*/  FMNMX.FTZ R17, R55, R20, !PT ;  /* 0x0000001437117209 */ /* 0x000fe40007810000 */
[----:B------:R-:W-:Y:S01]  /*4320*/  FSEL R53, R53, -INF , P4 ;  /* 0xff80000035357808 */ /* 0x000fe20002000000 */
        /* <DEDUP_REMOVED lines=11> */
[----:B------:R-:W-:Y:S01]  /*43e0*/  ISETP.GT.AND P2, PT, R5, 0x29, PT ;  /* 0x000000290500780c */ /* 0x000fe20003f44270 */
[----:B------:R-:W-:Y:S01]  /*43f0*/  ULDC UR4, c[0x0][0x988] ;  /* 0x0002620000047ab9 */ /* 0x000fe20000000800 */
[----:B------:R-:W-:Y:S01]  /*4400*/  FSEL R46, R46, -INF , P3 ;  /* 0xff8000002e2e7808 */ /* 0x000fe20001800000 */
[----:B------:R-:W-:Y:S01]  /*4410*/  USEL UR10, URZ, UR5, !UP0 ;  /* 0x000000053f0a7287 */ /* 0x000fe2000c000000 */
[----:B------:R-:W-:-:S02]  /*4420*/  FMNMX.FTZ R17, R43, R20, !PT ;  /* 0x000000142b117209 */ /* 0x000fc40007810000 */
[----:B------:R-:W-:Y:S01]  /*4430*/  ISETP.GT.AND P3, PT, R5, 0x30, PT ;  /* 0x000000300500780c */ /* 0x000fe20003f64270 */
[----:B------:R-:W-:Y:S01]  /*4440*/  UISETP.GE.AND UP0, UPT, UR45, UR10, UPT ;  /* 0x0000000a2d00728c */ /* 0x000fe2000bf06270 */
[----:B------:R-:W-:Y:S01]  /*4450*/  FSEL R47, R47, -INF , P2 ;  /* 0xff8000002f2f7808 */ /* 0x000fe20001000000 */
[----:B------:R-:W-:Y:S01]  /*4460*/  IMAD.U32 R226, RZ, RZ, UR10 ;  /* 0x0000000affe27e24 */ /* 0x000fe2000f8e00ff */
[----:B------:R-:W-:Y:S02]  /*4470*/  FMNMX.FTZ R20, R46, R17, !PT ;  /* 0x000000112e147209 */ /* 0x000fe40007810000 */
[----:B------:R-:W-:Y:S02]  /*4480*/  ISETP.GT.AND P2, PT, R5, 0x31, PT ;  /* 0x000000310500780c */ /* 0x000fe40003f44270 */
[----:B------:R-:W-:Y:S01]  /*4490*/  FMNMX.FTZ R17, R47, R20, !PT ;  /* 0x000000142f117209 */ /* 0x000fe20007810000 */
[----:B------:R-:W-:Y:S02]  /*44a0*/  WARPGROUP.DEPBAR.LE gsb0, 0x0 ;  /* 0x00008000000079c5 */ /* 0x000fe40000010000 */
[----:B------:R-:W-:Y:S01]  /*44b0*/  WARPGROUP.ARRIVE ;  /* 0x00000000000079c5 */ /* 0x000fe20000000000 */
[----:B------:R-:W-:-:S02]  /*44c0*/  FSEL R34, R34, -INF , P3 ;  /* 0xff80000022227808 */ /* 0x000fc40001800000 */
[----:B------:R-:W-:Y:S02]  /*44d0*/  ISETP.GT.AND P3, PT, R5, 0x38, PT ;  /* 0x000000380500780c */ /* 0x000fe40003f64270 */
[----:B------:R-:W-:Y:S01]  /*44e0*/  FSEL R35, R35, -INF , P2 ;  /* 0xff80000023237808 */ /* 0x000fe20001000000 */
[----:B------:R-:W-:Y:S01]  /*44f0*/  HGMMA.64x16x16.F32.BF16 R24, gdesc[UR56], R24, gsb0 ;  /* 0x00200000381879f0 */ /* 0x000fe20008001818 */
[----:B------:R-:W-:Y:S02]  /*4500*/  FMNMX.FTZ R20, R34, R17, !PT ;  /* 0x0000001122147209 */ /* 0x000fe40007810000 */
[----:B------:R-:W-:Y:S02]  /*4510*/  ISETP.GT.AND P2, PT, R5, 0x39, PT ;  /* 0x000000390500780c */ /* 0x000fe40003f44270 */
[----:B------:R-:W-:Y:S02]  /*4520*/  FSEL R38, R38, -INF , P3 ;  /* 0xff80000026267808 */ /* 0x000fe40001800000 */
[----:B------:R-:W-:-:S02]  /*4530*/  FMNMX.FTZ R17, R35, R20, !PT ;  /* 0x0000001423117209 */ /* 0x000fc40007810000 */
[----:B------:R-:W-:Y:S02]  /*4540*/  ISETP.GT.AND P3, PT, R5, 0x40, PT ;  /* 0x000000400500780c */ /* 0x000fe40003f64270 */
[----:B------:R-:W-:Y:S02]  /*4550*/  FSEL R39, R39, -INF , P2 ;  /* 0xff80000027277808 */ /* 0x000fe40001000000 */
[----:B------:R-:W-:Y:S02]  /*4560*/  FMNMX.FTZ R20, R38, R17, !PT ;  /* 0x0000001126147209 */ /* 0x000fe40007810000 */
[----:B------:R-:W-:Y:S02]  /*4570*/  ISETP.GT.AND P2, PT, R5, 0x41, PT ;  /* 0x000000410500780c */ /* 0x000fe40003f44270 */
[----:B------:R-:W-:Y:S01]  /*4580*/  FMNMX.FTZ R17, R39, R20, !PT ;  /* 0x0000001427117209 */ /* 0x000fe20007810000 */
[----:B------:R-:W-:Y:S02]  /*4590*/  WARPGROUP.DEPBAR.LE gsb0, 0x0 ;  /* 0x00008000000079c5 */ /* 0x000fe40000010000 */
[----:B------:R-:W-:Y:S01]  /*45a0*/  FSEL R26, R26, -INF , P3 ;  /* 0xff8000001a1a7808 */ /* 0x000fe20001800000 */
[----:B------:R1:W-:Y:S01]  /*45b0*/  @!P1 SYNCS.ARRIVE.TRANS64.RED.A1T0 RZ, [R0+URZ], RZ ;  /* 0x000000ff00ff99a7 */ /* 0x0003e2000810043f */
[----:B------:R-:W-:-:S02]  /*45c0*/  ISETP.GT.AND P3, PT, R5, 0x48, PT ;  /* 0x000000480500780c */ /* 0x000fc40003f64270 */
[----:B------:R-:W-:Y:S02]  /*45d0*/  FSEL R27, R27, -INF , P2 ;  /* 0xff8000001b1b7808 */ /* 0x000fe40001000000 */
[----:B------:R-:W-:Y:S02]  /*45e0*/  FMNMX.FTZ R20, R26, R17, !PT ;  /* 0x000000111a147209 */ /* 0x000fe40007810000 */
[----:B------:R-:W-:Y:S02]  /*45f0*/  ISETP.GT.AND P2, PT, R5, 0x49, PT ;  /* 0x000000490500780c */ /* 0x000fe40003f44270 */
[----:B------:R-:W-:Y:S02]  /*4600*/  FSEL R30, R30, -INF , P3 ;  /* 0xff8000001e1e7808 */ /* 0x000fe40001800000 */
[----:B------:R-:W-:Y:S02]  /*4610*/  FMNMX.FTZ R5, R27, R20, !PT ;  /* 0x000000141b057209 */ /* 0x000fe40007810000 */
[----:B------:R-:W-:-:S02]  /*4620*/  FSEL R31, R31, -INF , P2 ;  /* 0xff8000001f1f7808 */ /* 0x000fc40001000000 */
[----:B------:R-:W-:Y:S02]  /*4630*/  FMNMX.FTZ R20, R30, R5, !PT ;  /* 0x000000051e147209 */ /* 0x000fe40007810000 */
[C---:B------:R-:W-:Y:S02]  /*4640*/  ISETP.GT.AND P2, PT, R2.reuse, RZ, PT ;  /* 0x000000ff0200720c */ /* 0x040fe40003f44270 */
[----:B------:R-:W-:Y:S02]  /*4650*/  FMNMX.FTZ R20, R31, R20, !PT ;  /* 0x000000141f147209 */ /* 0x000fe40007810000 */
[----:B------:R-:W-:Y:S02]  /*4660*/  ISETP.GT.AND P3, PT, R2, 0x1, PT ;  /* 0x000000010200780c */ /* 0x000fe40003f64270 */
[----:B------:R-:W-:Y:S01]  /*4670*/  FSEL R56, R56, -INF , P2 ;  /* 0xff80000038387808 */ /* 0x000fe20001000000 */
[----:B------:R-:W2:Y:S01]  /*4680*/  SHFL.BFLY PT, R5, R20, 0x2, 0x1f ;  /* 0x0c401f0014057f89 */ /* 0x000ea200000e0000 */
[----:B------:R-:W-:-:S02]  /*4690*/  FSEL R57, R57, -INF , P3 ;  /* 0xff80000039397808 */ /* 0x000fc40001800000 */
[C---:B------:R-:W-:Y:S02]  /*46a0*/  ISETP.GT.AND P2, PT, R2.reuse, 0x9, PT ;  /* 0x000000090200780c */ /* 0x040fe40003f44270 */
[C---:B------:R-:W-:Y:S02]  /*46b0*/  ISETP.GT.AND P3, PT, R2.reuse, 0x11, PT ;  /* 0x000000110200780c */ /* 0x040fe40003f64270 */
[----:B------:R-:W-:Y:S02]  /*46c0*/  FSEL R61, R61, -INF , P2 ;  /* 0xff8000003d3d7808 */ /* 0x000fe40001000000 */
[----:B------:R-:W-:Y:S02]  /*46d0*/  ISETP.GT.AND P2, PT, R2, 0x10, PT ;  /* 0x000000100200780c */ /* 0x000fe40003f44270 */
[----:B------:R-:W-:Y:S02]  /*46e0*/  FSEL R49, R49, -INF , P3 ;  /* 0xff80000031317808 */ /* 0x000fe40001800000 */
[----:B------:R-:W-:-:S02]  /*46f0*/  FSEL R48, R48, -INF , P2 ;  /* 0xff80000030307808 */ /* 0x000fc40001000000 */
[----:B------:R-:W-:-:S04]  /*4700*/  ISETP.GT.AND P2, PT, R2, 0x18, PT ;  /* 0x000000180200780c */ /* 0x000fc80003f44270 */
[----:B------:R-:W-:Y:S02]  /*4710*/  FSEL R52, R52, -INF , P2 ;  /* 0xff80000034347808 */ /* 0x000fe40001000000 */
[----:B------:R-:W-:Y:S02]  /*4720*/  ISETP.GT.AND P2, PT, R2, 0x20, PT ;  /* 0x000000200200780c */ /* 0x000fe40003f44270 */
[----:B--2---:R-:W-:Y:S02]  /*4730*/  FMNMX.FTZ R17, R20, R5, !PT ;  /* 0x0000000514117209 */ /* 0x004fe40007810000 */
[----:B------:R-:W-:Y:S02]  /*4740*/  FMNMX.FTZ R5, R56, R57, !PT ;  /* 0x0000003938057209 */ /* 0x000fe40007810000 */
[----:B------:R-:W-:Y:S01]  /*4750*/  FSEL R40, R40, -INF , P2 ;  /* 0xff80000028287808 */ /* 0x000fe20001000000 */
[----:B------:R-:W2:Y:S01]  /*4760*/  SHFL.BFLY PT, R64, R17, 0x1, 0x1f ;  /* 0x0c201f0011407f89 */ /* 0x000ea200000e0000 */
        /* <DEDUP_REMOVED lines=8> */
[----:B------:R-:W-:Y:S02]  /*47f0*/  FMNMX.FTZ R4, R52, R5, !PT ;  /* 0x0000000534047209 */ /* 0x000fe40007810000 */
[----:B------:R-:W-:Y:S02]  /*4800*/  ISETP.GT.AND P2, PT, R2, 0x38, PT ;  /* 0x000000380200780c */ /* 0x000fe40003f44270 */
[----:B------:R-:W-:Y:S02]  /*4810*/  FMNMX.FTZ R5, R53, R4, !PT ;  /* 0x0000000435057209 */ /* 0x000fe40007810000 */
[----:B------:R-:W-:Y:S02]  /*4820*/  FSEL R36, R36, -INF , P2 ;  /* 0xff80000024247808 */ /* 0x000fe40001000000 */
[----:B--2---:R-:W-:-:S02]  /*4830*/  FMNMX.FTZ R3, R17, R64, !PT ;  /* 0x0000004011037209 */ /* 0x004fc40007810000 */
[----:B------:R-:W-:Y:S02]  /*4840*/  FMNMX.FTZ R4, R40, R5, !PT ;  /* 0x0000000528047209 */ /* 0x000fe40007810000 */
[C---:B------:R-:W-:Y:S01]  /*4850*/  FSETP.NEU.FTZ.AND P3, PT, R3.reuse, -INF , PT ;  /* 0xff8000000300780b */ /* 0x040fe20003f7d000 */
[----:B------:R-:W-:Y:S01]  /*4860*/  FMUL.FTZ R17, R3, UR4 ;  /* 0x0000000403117c20 */ /* 0x000fe20008410000 */
[----:B------:R-:W-:-:S04]  /*4870*/  ISETP.GT.AND P2, PT, R2, 0x40, PT ;  /* 0x000000400200780c */ /* 0x000fc80003f44270 */
[----:B------:R-:W-:Y:S02]  /*4880*/  FSEL R17, R17, RZ, P3 ;  /* 0x000000ff11117208 */ /* 0x000fe40001800000 */
[----:B------:R-:W-:Y:S02]  /*4890*/  ISETP.GT.AND P3, PT, R2, 0x21, PT ;  /* 0x000000210200780c */ /* 0x000fe40003f64270 */
[----:B------:R-:W-:Y:S01]  /*48a0*/  FSEL R24, R24, -INF , P2 ;  /* 0xff80000018187808 */ /* 0x000fe20001000000 */
[--C-:B------:R-:W-:Y:S01]  /*48b0*/  FFMA.FTZ R58, R58, UR4, -R17.reuse ;  /* 0x000000043a3a7c23 */ /* 0x100fe20008010811 */
[----:B------:R-:W-:Y:S01]  /*48c0*/  FSEL R41, R41, -INF , P3 ;  /* 0xff80000029297808 */ /* 0x000fe20001800000 */
[--C-:B------:R-:W-:Y:S01]  /*48d0*/  FFMA.FTZ R59, R59, UR4, -R17.reuse ;  /* 0x000000043b3b7c23 */ /* 0x100fe20008010811 */
[----:B------:R-:W-:Y:S01]  /*48e0*/  ISETP.GT.AND P3, PT, R2, 0x29, PT ;  /* 0x000000290200780c */ /* 0x000fe20003f64270 */
[--C-:B------:R-:W-:Y:S01]  /*48f0*/  FFMA.FTZ R62, R62, UR4, -R17.reuse ;  /* 0x000000043e3e7c23 */ /* 0x100fe20008010811 */
[----:B------:R-:W-:Y:S01]  /*4900*/  FMNMX.FTZ R5, R41, R4, !PT ;  /* 0x0000000429057209 */ /* 0x000fe20007810000 */
[----:B------:R-:W-:Y:S01]  /*4910*/  MUFU.EX2 R58, R58 ;  /* 0x0000003a003a7308 */ /* 0x000fe20000000800 */
[----:B------:R-:W-:Y:S01]  /*4920*/  FSEL R45, R45, -INF , P3 ;  /* 0xff8000002d2d7808 */ /* 0x000fe20001800000 */
[--C-:B------:R-:W-:Y:S01]  /*4930*/  FFMA.FTZ R63, R63, UR4, -R17.reuse ;  /* 0x000000043f3f7c23 */ /* 0x100fe20008010811 */
[----:B------:R-:W-:Y:S01]  /*4940*/  FMNMX.FTZ R4, R44, R5, !PT ;  /* 0x000000052c047209 */ /* 0x000fe20007810000 */
[--C-:B------:R-:W-:Y:S01]  /*4950*/  FFMA.FTZ R50, R50, UR4, -R17.reuse ;  /* 0x0000000432327c23 */ /* 0x100fe20008010811 */
[----:B------:R-:W-:Y:S01]  /*4960*/  ISETP.GT.AND P3, PT, R2, 0x31, PT ;  /* 0x000000310200780c */ /* 0x000fe20003f64270 */
[--C-:B------:R-:W-:Y:S01]  /*4970*/  FFMA.FTZ R51, R51, UR4, -R17.reuse ;  /* 0x0000000433337c23 */ /* 0x100fe20008010811 */
[----:B------:R-:W-:Y:S01]  /*4980*/  FMNMX.FTZ R5, R45, R4, !PT ;  /* 0x000000042d057209 */ /* 0x000fe20007810000 */
[----:B------:R-:W2:Y:S01]  /*4990*/  MUFU.EX2 R59, R59 ;  /* 0x0000003b003b7308 */ /* 0x000ea20000000800 */
[----:B------:R-:W-:Y:S01]  /*49a0*/  FSEL R33, R33, -INF , P3 ;  /* 0xff80000021217808 */ /* 0x000fe20001800000 */
[--C-:B------:R-:W-:Y:S01]  /*49b0*/  FFMA.FTZ R54, R54, UR4, -R17.reuse ;  /* 0x0000000436367c23 */ /* 0x100fe20008010811 */
[----:B------:R-:W-:Y:S01]  /*49c0*/  FMNMX.FTZ R4, R32, R5, !PT ;  /* 0x0000000520047209 */ /* 0x000fe20007810000 */
        /* <DEDUP_REMOVED lines=9> */
[C---:B------:R-:W-:Y:S01]  /*4a60*/  ISETP.GT.AND P3, PT, R2.reuse, 0x41, PT ;  /* 0x000000410200780c */ /* 0x040fe20003f64270 */
[--C-:B------:R-:W-:Y:S01]  /*4a70*/  FFMA.FTZ R47, R47, UR4, -R17.reuse ;  /* 0x000000042f2f7c23 */ /* 0x100fe20008010811 */
[----:B------:R-:W-:Y:S01]  /*4a80*/  FMNMX.FTZ R5, R37, R4, !PT ;  /* 0x0000000425057209 */ /* 0x000fe20007810000 */
[----:B------:R-:W3:Y:S01]  /*4a90*/  MUFU.EX2 R63, R63 ;  /* 0x0000003f003f7308 */ /* 0x000ee20000000800 */
[----:B------:R-:W-:Y:S01]  /*4aa0*/  ISETP.GT.AND P2, PT, R2, 0x48, PT ;  /* 0x000000480200780c */ /* 0x000fe20003f44270 */
[--C-:B------:R-:W-:Y:S01]  /*4ab0*/  FFMA.FTZ R34, R34, UR4, -R17.reuse ;  /* 0x0000000422227c23 */ /* 0x100fe20008010811 */
[----:B------:R-:W-:Y:S01]  /*4ac0*/  FSEL R25, R25, -INF , P3 ;  /* 0xff80000019197808 */ /* 0x000fe20001800000 */
[--C-:B------:R-:W-:Y:S01]  /*4ad0*/  FFMA.FTZ R35, R35, UR4, -R17.reuse ;  /* 0x0000000423237c23 */ /* 0x100fe20008010811 */
[----:B------:R-:W-:Y:S01]  /*4ae0*/  FMNMX.FTZ R4, R24, R5, !PT ;  /* 0x0000000518047209 */ /* 0x000fe20007810000 */
[--C-:B------:R-:W-:Y:S01]  /*4af0*/  FFMA.FTZ R38, R38, UR4, -R17.reuse ;  /* 0x0000000426267c23 */ /* 0x100fe20008010811 */
[----:B------:R-:W-:Y:S01]  /*4b00*/  ISETP.GT.AND P3, PT, R2, 0x49, PT ;  /* 0x000000490200780c */ /* 0x000fe20003f64270 */
[----:B------:R-:W-:Y:S01]  /*4b10*/  MUFU.EX2 R50, R50 ;  /* 0x0000003200327308 */ /* 0x000fe20000000800 */
[----:B------:R-:W-:Y:S01]  /*4b20*/  FSEL R28, R28, -INF , P2 ;  /* 0xff8000001c1c7808 */ /* 0x000fe20001000000 */
[--C-:B------:R-:W-:Y:S01]  /*4b30*/  FFMA.FTZ R39, R39, UR4, -R17.reuse ;  /* 0x0000000427277c23 */ /* 0x100fe20008010811 */
[----:B------:R-:W-:Y:S01]  /*4b40*/  FMNMX.FTZ R5, R25, R4, !PT ;  /* 0x0000000419057209 */ /* 0x000fe20007810000 */
[--C-:B------:R-:W-:Y:S01]  /*4b50*/  FFMA.FTZ R26, R26, UR4, -R17.reuse ;  /* 0x000000041a1a7c23 */ /* 0x100fe20008010811 */
[----:B------:R-:W-:Y:S01]  /*4b60*/  FSEL R29, R29, -INF , P3 ;  /* 0xff8000001d1d7808 */ /* 0x000fe20001800000 */
[--C-:B------:R-:W-:Y:S01]  /*4b70*/  FFMA.FTZ R27, R27, UR4, -R17.reuse ;  /* 0x000000041b1b7c23 */ /* 0x100fe20008010811 */
[----:B------:R-:W-:Y:S01]  /*4b80*/  FMNMX.FTZ R2, R28, R5, !PT ;  /* 0x000000051c027209 */ /* 0x000fe20007810000 */
[----:B------:R-:W4:Y:S01]  /*4b90*/  MUFU.EX2 R51, R51 ;  /* 0x0000003300337308 */ /* 0x000f220000000800 */
[--C-:B------:R-:W-:Y:S01]  /*4ba0*/  FFMA.FTZ R30, R30, UR4, -R17.reuse ;  /* 0x000000041e1e7c23 */ /* 0x100fe20008010811 */
[----:B------:R-:W-:Y:S01]  /*4bb0*/  FFMA.FTZ R17, R31, UR4, -R17 ;  /* 0x000000041f117c23 */ /* 0x000fe20008010811 */
[----:B------:R-:W-:Y:S01]  /*4bc0*/  FMNMX.FTZ R2, R29, R2, !PT ;  /* 0x000000021d027209 */ /* 0x000fe20007810000 */
[----:B------:R-:W-:Y:S01]  /*4bd0*/  IMAD.MOV.U32 R31, RZ, RZ, R151 ;  /* 0x000000ffff1f7224 */ /* 0x000fe200078e0097 */
[----:B--2---:R-:W-:-:S02]  /*4be0*/  F2FP.BF16.F32.PACK_AB R209, R59, R58 ;  /* 0x0000003a3bd1723e */ /* 0x004fc400000010ff */
[----:B---3--:R-:W-:Y:S01]  /*4bf0*/  F2FP.BF16.F32.PACK_AB R211, R63, R62 ;  /* 0x0000003e3fd3723e */ /* 0x008fe200000010ff */
[----:B------:R-:W2:Y:S01]  /*4c00*/  SHFL.BFLY PT, R5, R2, 0x2, 0x1f ;  /* 0x0c401f0002057f89 */ /* 0x000ea200000e0000 */
[----:B------:R-:W-:Y:S08]  /*4c10*/  MUFU.EX2 R54, R54 ;  /* 0x0000003600367308 */ /* 0x000ff00000000800 */
[----:B------:R-:W3:Y:S01]  /*4c20*/  MUFU.EX2 R55, R55 ;  /* 0x0000003700377308 */ /* 0x000ee20000000800 */
[----:B----4-:R-:W-:-:S07]  /*4c30*/  F2FP.BF16.F32.PACK_AB R205, R51, R50 ;  /* 0x0000003233cd723e */ /* 0x010fce00000010ff */
[----:B------:R-:W-:Y:S01]  /*4c40*/  MUFU.EX2 R42, R42 ;  /* 0x0000002a002a7308 */ /* 0x000fe20000000800 */
[----:B--2---:R-:W-:-:S07]  /*4c50*/  FMNMX.FTZ R5, R2, R5, !PT ;  /* 0x0000000502057209 */ /* 0x004fce0007810000 */
[----:B------:R-:W2:Y:S01]  /*4c60*/  MUFU.EX2 R43, R43 ;  /* 0x0000002b002b7308 */ /* 0x000ea20000000800 */
[----:B---3--:R-:W-:Y:S01]  /*4c70*/  F2FP.BF16.F32.PACK_AB R207, R55, R54 ;  /* 0x0000003637cf723e */ /* 0x008fe200000010ff */
[----:B------:R-:W3:Y:S06]  /*4c80*/  SHFL.BFLY PT, R4, R5, 0x1, 0x1f ;  /* 0x0c201f0005047f89 */ /* 0x000eec00000e0000 */
[----:B------:R-:W-:Y:S08]  /*4c90*/  MUFU.EX2 R46, R46 ;  /* 0x0000002e002e7308 */ /* 0x000ff00000000800 */
[----:B------:R-:W4:Y:S01]  /*4ca0*/  MUFU.EX2 R47, R47 ;  /* 0x0000002f002f7308 */ /* 0x000f220000000800 */
[----:B--2---:R-:W-:-:S07]  /*4cb0*/  F2FP.BF16.F32.PACK_AB R201, R43, R42 ;  /* 0x0000002a2bc9723e */ /* 0x004fce00000010ff */
[----:B------:R-:W-:Y:S01]  /*4cc0*/  MUFU.EX2 R34, R34 ;  /* 0x0000002200227308 */ /* 0x000fe20000000800 */
[----:B---3--:R-:W-:Y:S01]  /*4cd0*/  FMNMX.FTZ R4, R5, R4, !PT ;  /* 0x0000000405047209 */ /* 0x008fe20007810000 */
[----:B------:R-:W-:Y:S01]  /*4ce0*/  FADD.FTZ R5, R58, R59 ;  /* 0x0000003b3a057221 */ /* 0x000fe20000010000 */
[-C--:B------:R-:W-:Y:S01]  /*4cf0*/  MOV R59, R151.reuse ;  /* 0x00000097003b7202 */ /* 0x080fe20000000f00 */
[----:B------:R-:W-:Y:S01]  /*4d00*/  IMAD.MOV.U32 R58, RZ, RZ, R151 ;  /* 0x000000ffff3a7224 */ /* 0x000fe200078e0097 */
[C---:B------:R-:W-:Y:S01]  /*4d10*/  FSETP.NEU.FTZ.AND P2, PT, R4.reuse, -INF , PT ;  /* 0xff8000000400780b */ /* 0x040fe20003f5d000 */
[----:B------:R-:W-:Y:S01]  /*4d20*/  FMUL.FTZ R2, R4, UR4 ;  /* 0x0000000404027c20 */ /* 0x000fe20008410000 */
[----:B------:R-:W-:Y:S01]  /*4d30*/  FADD.FTZ R20, R62, R5 ;  /* 0x000000053e147221 */ /* 0x000fe20000010000 */
[----:B------:R-:W2:Y:S01]  /*4d40*/  MUFU.EX2 R35, R35 ;  /* 0x0000002300237308 */ /* 0x000ea20000000800 */
[----:B----4-:R-:W-:Y:S02]  /*4d50*/  F2FP.BF16.F32.PACK_AB R203, R47, R46 ;  /* 0x0000002e2fcb723e */ /* 0x010fe400000010ff */
[----:B------:R-:W-:Y:S01]  /*4d60*/  FSEL R2, R2, RZ, P2 ;  /* 0x000000ff02027208 */ /* 0x000fe20001000000 */
[----:B------:R-:W-:Y:S01]  /*4d70*/  FADD.FTZ R5, R63, R20 ;  /* 0x000000143f057221 */ /* 0x000fe20000010000 */
[----:B------:R-:W-:Y:S01]  /*4d80*/  PLOP3.LUT P2, PT, PT, PT, UP0, 0x80, 0x0 ;  /* 0x000000000000781c */ /* 0x000fe20003f4f008 */
[----:B------:R-:W-:Y:S01]  /*4d90*/  IMAD.MOV.U32 R63, RZ, RZ, R151 ;  /* 0x000000ffff3f7224 */ /* 0x000fe200078e0097 */
[-C--:B------:R-:W-:Y:S01]  /*4da0*/  MOV R62, R151.reuse ;  /* 0x00000097003e7202 */ /* 0x080fe20000000f00 */
        /* <DEDUP_REMOVED lines=14> */
[----:B------:R-:W3:Y:S01]  /*4e90*/  MUFU.EX2 R57, R57 ;  /* 0x0000003900397308 */ /* 0x000ee20000000800 */
[--C-:B------:R-:W-:Y:S01]  /*4ea0*/  FFMA.FTZ R45, R45, UR4, -R2.reuse ;  /* 0x000000042d2d7c23 */ /* 0x100fe20008010802 */
[----:B------:R-:W-:Y:S01]  /*4eb0*/  FADD.FTZ R64, R54, R21 ;  /* 0x0000001536407221 */ /* 0x000fe20000010000 */
[--C-:B------:R-:W-:Y:S01]  /*4ec0*/  FFMA.FTZ R32, R32, UR4, -R2.reuse ;  /* 0x0000000420207c23 */ /* 0x100fe20008010802 */
[--C-:B------:R-:W-:Y:S01]  /*4ed0*/  FFMA.FTZ R33, R33, UR4, -R2.reuse ;  /* 0x0000000421217c23 */ /* 0x100fe20008010802 */
[----:B------:R-:W-:Y:S01]  /*4ee0*/  FFMA.FTZ R36, R36, UR4, -R2 ;  /* 0x0000000424247c23 */ /* 0x000fe20008010802 */
[----:B------:R-:W-:Y:S01]  /*4ef0*/  FADD.FTZ R21, R55, R64 ;  /* 0x0000004037157221 */ /* 0x000fe20000010000 */
[--C-:B------:R-:W-:Y:S01]  /*4f00*/  FFMA.FTZ R37, R37, UR4, -R2.reuse ;  /* 0x0000000425257c23 */ /* 0x100fe20008010802 */
[----:B------:R-:W4:Y:S01]  /*4f10*/  MUFU.EX2 R60, R60 ;  /* 0x0000003c003c7308 */ /* 0x000f220000000800 */
[--C-:B------:R-:W-:Y:S01]  /*4f20*/  FFMA.FTZ R24, R24, UR4, -R2.reuse ;  /* 0x0000000418187c23 */ /* 0x100fe20008010802 */
[----:B------:R-:W-:Y:S01]  /*4f30*/  FADD.FTZ R64, R42, R21 ;  /* 0x000000152a407221 */ /* 0x000fe20000010000 */
[--C-:B------:R-:W-:Y:S01]  /*4f40*/  FFMA.FTZ R25, R25, UR4, -R2.reuse ;  /* 0x0000000419197c23 */ /* 0x100fe20008010802 */
[--C-:B------:R-:W-:Y:S01]  /*4f50*/  FFMA.FTZ R28, R28, UR4, -R2.reuse ;  /* 0x000000041c1c7c23 */ /* 0x100fe20008010802 */
[----:B------:R-:W-:Y:S01]  /*4f60*/  FFMA.FTZ R2, R29, UR4, -R2 ;  /* 0x000000041d027c23 */ /* 0x000fe20008010802 */
[----:B------:R-:W-:Y:S01]  /*4f70*/  FADD.FTZ R21, R43, R64 ;  /* 0x000000402b157221 */ /* 0x000fe20000010000 */
[----:B--2---:R-:W-:Y:S01]  /*4f80*/  F2FP.BF16.F32.PACK_AB R197, R35, R34 ;  /* 0x0000002223c5723e */ /* 0x004fe200000010ff */
[----:B------:R-:W2:Y:S01]  /*4f90*/  MUFU.EX2 R61, R61 ;  /* 0x0000003d003d7308 */ /* 0x000ea20000000800 */
[----:B---3--:R-:W-:Y:S01]  /*4fa0*/  FADD.FTZ R5, R56, R57 ;  /* 0x0000003938057221 */ /* 0x008fe20000010000 */
[----:B-1----:R-:W-:Y:S01]  /*4fb0*/  FADD.FTZ R0, R46, R21 ;  /* 0x000000152e007221 */ /* 0x002fe20000010000 */
[----:B------:R-:W-:Y:S01]  /*4fc0*/  F2FP.BF16.F32.PACK_AB R208, R57, R56 ;  /* 0x0000003839d0723e */ /* 0x000fe200000010ff */
[--C-:B------:R-:W-:Y:S01]  /*4fd0*/  IMAD.MOV.U32 R64, RZ, RZ, R151.reuse ;  /* 0x000000ffff407224 */ /* 0x100fe200078e0097 */
[-C--:B------:R-:W-:Y:S01]  /*4fe0*/  MOV R56, R151.reuse ;  /* 0x0000009700387202 */ /* 0x080fe20000000f00 */
[----:B------:R-:W-:Y:S01]  /*4ff0*/  FADD.FTZ R21, R47, R0 ;  /* 0x000000002f157221 */ /* 0x000fe20000010000 */
[----:B------:R-:W-:Y:S01]  /*5000*/  IMAD.MOV.U32 R57, RZ, RZ, R151 ;  /* 0x000000ffff397224 */ /* 0x000fe200078e0097 */
[----:B------:R-:W1:Y:S01]  /*5010*/  MUFU.EX2 R48, R48 ;  /* 0x0000003000307308 */ /* 0x000e620000000800 */
[----:B----4-:R-:W-:Y:S01]  /*5020*/  FADD.FTZ R20, R60, R5 ;  /* 0x000000053c147221 */ /* 0x010fe20000010000 */
[--C-:B------:R-:W-:Y:S01]  /*5030*/  IMAD.MOV.U32 R55, RZ, RZ, R151.reuse ;  /* 0x000000ffff377224 */ /* 0x100fe200078e0097 */
[-C--:B------:R-:W-:Y:S01]  /*5040*/  MOV R50, R151.reuse ;  /* 0x0000009700327202 */ /* 0x080fe20000000f00 */
[--C-:B------:R-:W-:Y:S01]  /*5050*/  IMAD.MOV.U32 R54, RZ, RZ, R151.reuse ;  /* 0x000000ffff367224 */ /* 0x100fe200078e0097 */
[----:B------:R-:W-:Y:S01]  /*5060*/  MOV R47, R151 ;  /* 0x00000097002f7202 */ /* 0x000fe20000000f00 */
[----:B------:R-:W-:-:S02]  /*5070*/  IMAD.MOV.U32 R51, RZ, RZ, R151 ;  /* 0x000000ffff337224 */ /* 0x000fc400078e0097 */
[----:B------:R-:W3:Y:S01]  /*5080*/  MUFU.EX2 R49, R49 ;  /* 0x0000003100317308 */ /* 0x000ee20000000800 */
[C---:B--2---:R-:W-:Y:S01]  /*5090*/  FADD.FTZ R5, R61.reuse, R20 ;  /* 0x000000143d057221 */ /* 0x044fe20000010000 */
[----:B------:R-:W-:Y:S01]  /*50a0*/  F2FP.BF16.F32.PACK_AB R210, R61, R60 ;  /* 0x0000003c3dd2723e */ /* 0x000fe200000010ff */
[--C-:B------:R-:W-:Y:S02]  /*50b0*/  IMAD.MOV.U32 R61, RZ, RZ, R151.reuse ;  /* 0x000000ffff3d7224 */ /* 0x100fe400078e0097 */
[--C-:B------:R-:W-:Y:S02]  /*50c0*/  IMAD.MOV.U32 R60, RZ, RZ, R151.reuse ;  /* 0x000000ffff3c7224 */ /* 0x100fe400078e0097 */
[----:B------:R-:W-:Y:S01]  /*50d0*/  IMAD.MOV.U32 R46, RZ, RZ, R151 ;  /* 0x000000ffff2e7224 */ /* 0x000fe200078e0097 */
[----:B------:R-:W2:Y:S01]  /*50e0*/  MUFU.EX2 R52, R52 ;  /* 0x0000003400347308 */ /* 0x000ea20000000800 */
[----:B-1----:R-:W-:Y:S01]  /*50f0*/  FADD.FTZ R20, R48, R5 ;  /* 0x0000000530147221 */ /* 0x002fe20000010000 */
[----:B------:R-:W-:-:S02]  /*5100*/  IMAD.MOV.U32 R43, RZ, RZ, R151 ;  /* 0x000000ffff2b7224 */ /* 0x000fc400078e0097 */
[----:B------:R-:W-:-:S04]  /*5110*/  IMAD.MOV.U32 R42, RZ, RZ, R151 ;  /* 0x000000ffff2a7224 */ /* 0x000fc800078e0097 */
[----:B------:R-:W1:Y:S01]  /*5120*/  MUFU.EX2 R53, R53 ;  /* 0x0000003500357308 */ /* 0x000e620000000800 */
[C---:B---3--:R-:W-:Y:S01]  /*5130*/  FADD.FTZ R5, R49.reuse, R20 ;  /* 0x0000001431057221 */ /* 0x048fe20000010000 */
[----:B------:R-:W-:Y:S01]  /*5140*/  F2FP.BF16.F32.PACK_AB R204, R49, R48 ;  /* 0x0000003031cc723e */ /* 0x000fe200000010ff */
[--C-:B------:R-:W-:Y:S02]  /*5150*/  IMAD.MOV.U32 R49, RZ, RZ, R151.reuse ;  /* 0x000000ffff317224 */ /* 0x100fe400078e0097 */
[----:B------:R-:W-:-:S03]  /*5160*/  IMAD.MOV.U32 R48, RZ, RZ, R151 ;  /* 0x000000ffff307224 */ /* 0x000fc600078e0097 */
[----:B------:R-:W3:Y:S01]  /*5170*/  MUFU.EX2 R40, R40 ;  /* 0x0000002800287308 */ /* 0x000ee20000000800 */
[----:B--2---:R-:W-:-:S07]  /*5180*/  FADD.FTZ R20, R52, R5 ;  /* 0x0000000534147221 */ /* 0x004fce0000010000 */
[----:B------:R-:W2:Y:S01]  /*5190*/  MUFU.EX2 R41, R41 ;  /* 0x0000002900297308 */ /* 0x000ea20000000800 */
[C---:B-1----:R-:W-:Y:S01]  /*51a0*/  FADD.FTZ R5, R53.reuse, R20 ;  /* 0x0000001435057221 */ /* 0x042fe20000010000 */
[----:B------:R-:W-:Y:S01]  /*51b0*/  FADD.FTZ R20, R34, R21 ;  /* 0x0000001522147221 */ /* 0x000fe20000010000 */
[----:B------:R-:W-:Y:S01]  /*51c0*/  F2FP.BF16.F32.PACK_AB R206, R53, R52 ;  /* 0x0000003435ce723e */ /* 0x000fe200000010ff */
[----:B------:R-:W-:Y:S01]  /*51d0*/  IMAD.MOV.U32 R52, RZ, RZ, R151 ;  /* 0x000000ffff347224 */ /* 0x000fe200078e0097 */
[-C--:B------:R-:W-:Y:S01]  /*51e0*/  MOV R53, R151.reuse ;  /* 0x0000009700357202 */ /* 0x080fe20000000f00 */
[----:B------:R-:W-:Y:S01]  /*51f0*/  FADD.FTZ R21, R35, R20 ;  /* 0x0000001423157221 */ /* 0x000fe20000010000 */
[----:B------:R-:W-:Y:S01]  /*5200*/  MOV R35, R151 ;  /* 0x0000009700237202 */ /* 0x000fe20000000f00 */
[----:B------:R-:W1:Y:S01]  /*5210*/  MUFU.EX2 R44, R44 ;  /* 0x0000002c002c7308 */ /* 0x000e620000000800 */
[----:B---3--:R-:W-:Y:S01]  /*5220*/  FADD.FTZ R0, R40, R5 ;  /* 0x0000000528007221 */ /* 0x008fe20000010000 */
[----:B------:R-:W-:-:S06]  /*5230*/  IMAD.MOV.U32 R34, RZ, RZ, R151 ;  /* 0x000000ffff227224 */ /* 0x000fcc00078e0097 */
[----:B------:R-:W3:Y:S01]  /*5240*/  MUFU.EX2 R38, R38 ;  /* 0x0000002600267308 */ /* 0x000ee20000000800 */
[C---:B--2---:R-:W-:Y:S01]  /*5250*/  FADD.FTZ R5, R41.reuse, R0 ;  /* 0x0000000029057221 */ /* 0x044fe20000010000 */
[----:B------:R-:W-:Y:S01]  /*5260*/  F2FP.BF16.F32.PACK_AB R200, R41, R40 ;  /* 0x0000002829c8723e */ /* 0x000fe200000010ff */
[----:B------:R-:W-:Y:S01]  /*5270*/  IMAD.MOV.U32 R40, RZ, RZ, R151 ;  /* 0x000000ffff287224 */ /* 0x000fe200078e0097 */
[----:B------:R-:W-:-:S04]  /*5280*/  MOV R41, R151 ;  /* 0x0000009700297202 */ /* 0x000fc80000000f00 */
[----:B------:R-:W2:Y:S01]  /*5290*/  MUFU.EX2 R45, R45 ;  /* 0x0000002d002d7308 */ /* 0x000ea20000000800 */
[----:B-1----:R-:W-:-:S07]  /*52a0*/  FADD.FTZ R0, R44, R5 ;  /* 0x000000052c007221 */ /* 0x002fce0000010000 */
[----:B------:R-:W1:Y:S01]  /*52b0*/  MUFU.EX2 R39, R39 ;  /* 0x0000002700277308 */ /* 0x000e620000000800 */
[----:B---3--:R-:W-:-:S07]  /*52c0*/  FADD.FTZ R20, R38, R21 ;  /* 0x0000001526147221 */ /* 0x008fce0000010000 */
[----:B------:R-:W3:Y:S01]  /*52d0*/  MUFU.EX2 R32, R32 ;  /* 0x0000002000207308 */ /* 0x000ee20000000800 */
[C---:B--2---:R-:W-:Y:S01]  /*52e0*/  FADD.FTZ R5, R45.reuse, R0 ;  /* 0x000000002d057221 */ /* 0x044fe20000010000 */
[----:B------:R-:W-:Y:S01]  /*52f0*/  F2FP.BF16.F32.PACK_AB R202, R45, R44 ;  /* 0x0000002c2dca723e */ /* 0x000fe200000010ff */
[----:B------:R-:W-:Y:S01]  /*5300*/  IMAD.MOV.U32 R45, RZ, RZ, R151 ;  /* 0x000000ffff2d7224 */ /* 0x000fe200078e0097 */
[----:B------:R-:W-:-:S04]  /*5310*/  MOV R44, R151 ;  /* 0x00000097002c7202 */ /* 0x000fc80000000f00 */
[----:B------:R-:W2:Y:S01]  /*5320*/  MUFU.EX2 R26, R26 ;  /* 0x0000001a001a7308 */ /* 0x000ea20000000800 */
[C---:B-1----:R-:W-:Y:S01]  /*5330*/  FADD.FTZ R21, R39.reuse, R20 ;  /* 0x0000001427157221 */ /* 0x042fe20000010000 */
[----:B------:R-:W-:Y:S01]  /*5340*/  F2FP.BF16.F32.PACK_AB R199, R39, R38 ;  /* 0x0000002627c7723e */ /* 0x000fe200000010ff */
[----:B------:R-:W-:Y:S01]  /*5350*/  IMAD.MOV.U32 R39, RZ, RZ, R151 ;  /* 0x000000ffff277224 */ /* 0x000fe200078e0097 */
[----:B------:R-:W-:-:S04]  /*5360*/  MOV R38, R151 ;  /* 0x0000009700267202 */ /* 0x000fc80000000f00 */
[----:B------:R-:W1:Y:S01]  /*5370*/  MUFU.EX2 R33, R33 ;  /* 0x0000002100217308 */ /* 0x000e620000000800 */
[----:B---3--:R-:W-:-:S07]  /*5380*/  FADD.FTZ R0, R32, R5 ;  /* 0x0000000520007221 */ /* 0x008fce0000010000 */
[----:B------:R-:W3:Y:S01]  /*5390*/  MUFU.EX2 R27, R27 ;  /* 0x0000001b001b7308 */ /* 0x000ee20000000800 */
[----:B--2---:R-:W-:-:S07]  /*53a0*/  FADD.FTZ R20, R26, R21 ;  /* 0x000000151a147221 */ /* 0x004fce0000010000 */
[----:B------:R-:W2:Y:S01]  /*53b0*/  MUFU.EX2 R36, R36 ;  /* 0x0000002400247308 */ /* 0x000ea20000000800 */
[C---:B-1----:R-:W-:Y:S01]  /*53c0*/  FADD.FTZ R5, R33.reuse, R0 ;  /* 0x0000000021057221 */ /* 0x042fe20000010000 */
[----:B------:R-:W-:Y:S01]  /*53d0*/  F2FP.BF16.F32.PACK_AB R196, R33, R32 ;  /* 0x0000002021c4723e */ /* 0x000fe200000010ff */
[----:B------:R-:W-:Y:S01]  /*53e0*/  IMAD.MOV.U32 R32, RZ, RZ, R151 ;  /* 0x000000ffff207224 */ /* 0x000fe200078e0097 */
[----:B------:R-:W-:-:S04]  /*53f0*/  MOV R33, R151 ;  /* 0x0000009700217202 */ /* 0x000fc80000000f00 */
[----:B------:R-:W1:Y:S01]  /*5400*/  MUFU.EX2 R30, R30 ;  /* 0x0000001e001e7308 */ /* 0x000e620000000800 */
[C---:B---3--:R-:W-:Y:S01]  /*5410*/  FADD.FTZ R21, R27.reuse, R20 ;  /* 0x000000141b157221 */ /* 0x048fe20000010000 */
[----:B------:R-:W-:Y:S01]  /*5420*/  F2FP.BF16.F32.PACK_AB R193, R27, R26 ;  /* 0x0000001a1bc1723e */ /* 0x000fe200000010ff */
[----:B------:R-:W-:Y:S01]  /*5430*/  IMAD.MOV.U32 R26, RZ, RZ, R151 ;  /* 0x000000ffff1a7224 */ /* 0x000fe200078e0097 */
[----:B------:R-:W-:-:S04]  /*5440*/  MOV R27, R151 ;  /* 0x00000097001b7202 */ /* 0x000fc80000000f00 */
[----:B------:R-:W3:Y:S01]  /*5450*/  MUFU.EX2 R37, R37 ;  /* 0x0000002500257308 */ /* 0x000ee20000000800 */
[----:B--2---:R-:W-:-:S07]  /*5460*/  FADD.FTZ R0, R36, R5 ;  /* 0x0000000524007221 */ /* 0x004fce0000010000 */
[----:B------:R-:W2:Y:S01]  /*5470*/  MUFU.EX2 R24, R24 ;  /* 0x0000001800187308 */ /* 0x000ea20000000800 */
[----:B-1----:R-:W-:-:S07]  /*5480*/  FADD.FTZ R20, R30, R21 ;  /* 0x000000151e147221 */ /* 0x002fce0000010000 */
[----:B------:R-:W1:Y:S01]  /*5490*/  MUFU.EX2 R17, R17 ;  /* 0x0000001100117308 */ /* 0x000e620000000800 */
[C---:B---3--:R-:W-:Y:S01]  /*54a0*/  FADD.FTZ R29, R37.reuse, R0 ;  /* 0x00000000251d7221 */ /* 0x048fe20000010000 */
[----:B------:R-:W-:Y:S01]  /*54b0*/  F2FP.BF16.F32.PACK_AB R198, R37, R36 ;  /* 0x0000002425c6723e */ /* 0x000fe200000010ff */
[--C-:B------:R-:W-:Y:S02]  /*54c0*/  IMAD.MOV.U32 R37, RZ, RZ, R151.reuse ;  /* 0x000000ffff257224 */ /* 0x100fe400078e0097 */
[----:B------:R-:W-:-:S03]  /*54d0*/  IMAD.MOV.U32 R36, RZ, RZ, R151 ;  /* 0x000000ffff247224 */ /* 0x000fc600078e0097 */
[----:B------:R-:W3:Y:S01]  /*54e0*/  MUFU.EX2 R25, R25 ;  /* 0x0000001900197308 */ /* 0x000ee20000000800 */
[----:B--2---:R-:W-:Y:S01]  /*54f0*/  FADD.FTZ R0, R24, R29 ;  /* 0x0000001d18007221 */ /* 0x004fe20000010000 */
[----:B------:R-:W-:-:S06]  /*5500*/  IMAD.MOV.U32 R29, RZ, RZ, R151 ;  /* 0x000000ffff1d7224 */ /* 0x000fcc00078e0097 */
[----:B------:R-:W2:Y:S01]  /*5510*/  MUFU.EX2 R28, R28 ;  /* 0x0000001c001c7308 */ /* 0x000ea20000000800 */
[C---:B-1----:R-:W-:Y:S01]  /*5520*/  FADD.FTZ R5, R17.reuse, R20 ;  /* 0x0000001411057221 */ /* 0x042fe20000010000 */
[----:B------:R-:W-:Y:S02]  /*5530*/  F2FP.BF16.F32.PACK_AB R195, R17, R30 ;  /* 0x0000001e11c3723e */ /* 0x000fe400000010ff */
[----:B------:R-:W-:-:S04]  /*5540*/  MOV R30, R151 ;  /* 0x00000097001e7202 */ /* 0x000fc80000000f00 */
[----:B------:R1:W4:Y:S01]  /*5550*/  MUFU.EX2 R21, R2 ;  /* 0x0000000200157308 */ /* 0x0003220000000800 */
[C---:B---3--:R-:W-:Y:S01]  /*5560*/  FADD.FTZ R17, R25.reuse, R0 ;  /* 0x0000000019117221 */ /* 0x048fe20000010000 */
[----:B------:R-:W-:Y:S01]  /*5570*/  F2FP.BF16.F32.PACK_AB R192, R25, R24 ;  /* 0x0000001819c0723e */ /* 0x000fe200000010ff */
[----:B------:R-:W-:Y:S01]  /*5580*/  IMAD.MOV.U32 R25, RZ, RZ, R151 ;  /* 0x000000ffff197224 */ /* 0x000fe200078e0097 */
[----:B------:R-:W-:Y:S01]  /*5590*/  MOV R24, R151 ;  /* 0x0000009700187202 */ /* 0x000fe20000000f00 */
[----:B--2---:R-:W-:Y:S01]  /*55a0*/  FADD.FTZ R0, R28, R17 ;  /* 0x000000111c007221 */ /* 0x004fe20000010000 */
[----:B-1----:R-:W-:-:S03]  /*55b0*/  MOV R2, 0x3f800000 ;  /* 0x3f80000000027802 */ /* 0x002fc60000000f00 */
[C---:B----4-:R-:W-:Y:S01]  /*55c0*/  FADD.FTZ R17, R21.reuse, R0 ;  /* 0x0000000015117221 */ /* 0x050fe20000010000 */
[----:B------:R-:W-:Y:S01]  /*55d0*/  F2FP.BF16.F32.PACK_AB R194, R21, R28 ;  /* 0x0000001c15c2723e */ /* 0x000fe200000010ff */
[----:B------:R-:W-:Y:S02]  /*55e0*/  IMAD.MOV.U32 R0, RZ, RZ, 0x3f800000 ;  /* 0x3f800000ff007424 */ /* 0x000fe400078e00ff */
[----:B------:R-:W-:Y:S01]  /*55f0*/  IMAD.MOV.U32 R28, RZ, RZ, R151 ;  /* 0x000000ffff1c7224 */ /* 0x000fe200078e0097 */
[----:B------:R-:W-:Y:S06]  /*5600*/  @!P2 BRA `(.L_x_1961) ;  /* 0x00000040005ca947 */ /* 0x000fec0003800000 */
[----:B------:R-:W-:Y:S01]  /*5610*/  R2UR UR61, R16 ;  /* 0x00000000103d72ca */ /* 0x000fe200000e0000 */
[----:B------:R-:W-:Y:S01]  /*5620*/  ULDC.64 UR4, c[0x0][0x3f8] ;  /* 0x0000fe0000047ab9 */ /* 0x000fe20000000a00 */
[----:B------:R-:W-:Y:S01]  /*5630*/  IMAD.MOV.U32 R20, RZ, RZ, R3 ;  /* 0x000000ffff147224 */ /* 0x000fe200078e0003 */
[----:B------:R-:W-:Y:S01]  /*5640*/  MOV R2, 0x3f800000 ;  /* 0x3f80000000027802 */ /* 0x000fe20000000f00 */
[----:B------:R-:W-:Y:S01]  /*5650*/  IMAD.MOV.U32 R21, RZ, RZ, R4 ;  /* 0x000000ffff157224 */ /* 0x000fe200078e0004 */
        /* <DEDUP_REMOVED lines=64> */
[----:B------:R-:W-:Y:S01]  /*5a60*/  IMAD.U32 R225, RZ, RZ, UR4 ;  /* 0x00000004ffe17e24 */ /* 0x000fe2000f8e00ff */
[----:B------:R-:W-:Y:S01]  /*5a70*/  UMOV UR41, UR46 ;  /* 0x0000002e00297c82 */ /* 0x000fe20008000000 */
[----:B------:R-:W-:-:S07]  /*5a80*/  IMAD.U32 R227, RZ, RZ, UR5 ;  /* 0x00000005ffe37e24 */ /* 0x000fce000f8e00ff */
.L_x_1970:
[----:B------:R-:W-:-:S04]  /*5a90*/  UIADD3 UR4, UR41, 0x1, URZ ;  /* 0x0000000129047890 */ /* 0x000fc8000fffe03f */
[----:B------:R-:W-:-:S04]  /*5aa0*/  UISETP.NE.AND UP0, UPT, UR4, 0x2, UPT ;  /* 0x000000020400788c */ /* 0x000fc8000bf05270 */
[----:B------:R-:W-:Y:S02]  /*5ab0*/  USEL UR5, URZ, 0x1, UP0 ;  /* 0x000000013f057887 */ /* 0x000fe40008000000 */
[----:B------:R-:W-:Y:S02]  /*5ac0*/  USEL UR46, UR4, URZ, UP0 ;  /* 0x0000003f042e7287 */ /* 0x000fe40008000000 */
[----:B------:R-:W-:-:S06]  /*5ad0*/  ULOP3.LUT UR4, UR61, UR5, URZ, 0x3c, !UPT ;  /* 0x000000053d047292 */ /* 0x000fcc000f8e3c3f */
[----:B------:R-:W-:Y:S01]  /*5ae0*/  MOV R16, UR4 ;  /* 0x0000000400107c02 */ /* 0x000fe20008000f00 */
[----:B------:R-:W-:Y:S06]  /*5af0*/  @!P0 BRA `(.L_x_1962) ;  /* 0x0000000000048947 */ /* 0x000fec0003800000 */
[----:B------:R-:W-:Y:S01]  /*5b00*/  BPT.TRAP 0x1 ;  /* 0x000000040000795c */ /* 0x000fe20000300000 */
.L_x_1962:
[----:B------:R-:W-:Y:S01]  /*5b10*/  R2UR UR4, R16 ;  /* 0x00000000100472ca */ /* 0x000fe200000e0000 */
[----:B------:R-:W-:-:S12]  /*5b20*/  ULEA UR47, UR46, UR60, 0x3 ;  /* 0x0000003c2e2f7291 */ /* 0x000fd8000f8e183f */
[----:B------:R-:W-:-:S05]  /*5b30*/  IMAD.U32 R3, RZ, RZ, UR4 ;  /* 0x00000004ff037e24 */ /* 0x000fca000f8e00ff */
[----:B------:R-:W-:-:S04]  /*5b40*/  SHF.L.U32 R3, R3, 0x1f, RZ ;  /* 0x0000001f03037819 */ /* 0x000fc800000006ff */
[----:B------:R1:W2:Y:S01]  /*5b50*/  SYNCS.PHASECHK.TRANS64.TRYWAIT P2, [UR47+0x38830], R3 ;  /* 0x03883003ff0075a7 */ /* 0x0002a2000804016f */
[----:B------:R-:W-:Y:S05]  /*5b60*/  @!P0 BRA `(.L_x_1963) ;  /* 0x0000000000048947 */ /* 0x000fea0003800000 */
[----:B------:R-:W-:Y:S01]  /*5b70*/  BPT.TRAP 0x1 ;  /* 0x000000040000795c */ /* 0x000fe20000300000 */
.L_x_1963:
[----:B--2---:R-:W-:Y:S05]  /*5b80*/  @P2 BRA `(.L_x_1964) ;  /* 0x0000000000082947 */ /* 0x004fea0003800000 */
[----:B------:R-:W2:Y:S02]  /*5b90*/  SYNCS.PHASECHK.TRANS64.TRYWAIT P2, [UR47+0x38830], R3 ;  /* 0x03883003ff0075a7 */ /* 0x000ea4000804016f */
[----:B--2---:R-:W-:Y:S05]  /*5ba0*/  @!P2 BRA `(.L_x_1965) ;  /* 0x000000d800fca947 */ /* 0x004fea0003800000 */
.L_x_1964:
[----:B------:R-:W-:Y:S01]  /*5bb0*/  R2UR UR10, R18 ;  /* 0x00000000120a72ca */ /* 0x000fe200000e0000 */
[----:B------:R-:W-:Y:S01]  /*5bc0*/  UIMAD UR4, UR46, 0xa00, UR40 ;  /* 0x00000a002e0478a4 */ /* 0x000fe2000f8e0228 */
[----:B------:R-:W-:Y:S01]  /*5bd0*/  R2UR UR11, R19 ;  /* 0x00000000130b72ca */ /* 0x000fe200000e0000 */
[----:B------:R-:W-:Y:S01]  /*5be0*/  WARPGROUP.ARRIVE ;  /* 0x00000000000079c5 */ /* 0x000fe20000000000 */
[----:B------:R-:W-:Y:S01]  /*5bf0*/  UMOV UR59, 0x40000040 ;  /* 0x40000040003b7882 */ /* 0x000fe20000000000 */
[----:B------:R-:W-:Y:S01]  /*5c00*/  R2UR UR6, R14 ;  /* 0x000000000e0672ca */ /* 0x000fe200000e0000 */
[----:B------:R-:W-:Y:S01]  /*5c10*/  UIADD3 UR18, UR4, 0x286, URZ ;  /* 0x0000028604127890 */ /* 0x000fe2000fffe03f */
[----:B------:R-:W-:Y:S01]  /*5c20*/  R2UR UR7, R15 ;  /* 0x000000000f0772ca */ /* 0x000fe200000e0000 */
[----:B------:R-:W-:Y:S01]  /*5c30*/  UMOV UR58, UR4 ;  /* 0x00000004003a7c82 */ /* 0x000fe20008000000 */
[----:B------:R-:W-:Y:S01]  /*5c40*/  R2UR UR14, R12 ;  /* 0x000000000c0e72ca */ /* 0x000fe200000e0000 */
[----:B------:R-:W-:Y:S01]  /*5c50*/  UMOV UR19, 0x40000040 ;  /* 0x4000004000137882 */ /* 0x000fe20000000000 */
[----:B------:R-:W-:Y:S01]  /*5c60*/  R2UR UR15, R13 ;  /* 0x000000000d0f72ca */ /* 0x000fe200000e0000 */
[----:B------:R-:W-:Y:S01]  /*5c70*/  UIADD3 UR22, UR4, 0x500, URZ ;  /* 0x0000050004167890 */ /* 0x000fe2000fffe03f */
[-C--:B------:R-:W-:Y:S01]  /*5c80*/  FMUL.FTZ R24, R24, R0.reuse ;  /* 0x0000000018187220 */ /* 0x080fe20000410000 */
[----:B------:R-:W-:Y:S01]  /*5c90*/  UMOV UR56, UR10 ;  /* 0x0000000a00387c82 */ /* 0x000fe20008000000 */
[----:B------:R-:W-:Y:S01]  /*5ca0*/  UMOV UR57, UR11 ;  /* 0x0000000b00397c82 */ /* 0x000fe20008000000 */
[----:B------:R-:W-:Y:S01]  /*5cb0*/  UMOV UR23, 0x40000040 ;  /* 0x4000004000177882 */ /* 0x000fe20000000000 */
[----:B------:R-:W-:Y:S01]  /*5cc0*/  HGMMA.64x16x16.F32.BF16 R184, gdesc[UR56], RZ, !UPT, gsb0 ;  /* 0x0020000038b879f0 */ /* 0x000fe2000c0018ff */
[----:B------:R-:W-:Y:S01]  /*5cd0*/  UIADD3 UR58, UR4, 0x80, URZ ;  /* 0x00000080043a7890 */ /* 0x000fe2000fffe03f */
[-C--:B------:R-:W-:Y:S01]  /*5ce0*/  FMUL.FTZ R25, R25, R0.reuse ;  /* 0x0000000019197220 */ /* 0x080fe20000410000 */
[----:B------:R-:W-:Y:S01]  /*5cf0*/  UMOV UR59, 0x40000040 ;  /* 0x40000040003b7882 */ /* 0x000fe20000000000 */
[----:B------:R-:W-:Y:S01]  /*5d00*/  UMOV UR56, UR10 ;  /* 0x0000000a00387c82 */ /* 0x000fe20008000000 */
[----:B------:R-:W-:Y:S01]  /*5d10*/  UMOV UR57, UR11 ;  /* 0x0000000b00397c82 */ /* 0x000fe20008000000 */
        /* <DEDUP_REMOVED lines=56> */
[----:B------:R-:W-:Y:S01]  /*60a0*/  UMOV UR59, 0x40000040 ;  /* 0x40000040003b7882 */ /* 0x000fe20000000000 */
[----:B------:R-:W-:Y:S01]  /*60b0*/  UMOV UR56, UR10 ;  /* 0x0000000a00387c82 */ /* 0x000fe20008000000 */
[----:B------:R-:W-:Y:S01]  /*60c0*/  UMOV UR57, UR11 ;  /* 0x0000000b00397c82 */ /* 0x000fe20008000000 */
        /* <DEDUP_REMOVED lines=97> */
[----:B------:R-:W-:Y:S01]  /*66e0*/  UMOV UR59, 0x40000040 ;  /* 0x40000040003b7882 */ /* 0x000fe20000000000 */
[----:B------:R-:W-:Y:S01]  /*66f0*/  UMOV UR56, UR10 ;  /* 0x0000000a00387c82 */ /* 0x000fe20008000000 */
[----:B------:R-:W-:Y:S01]  /*6700*/  UMOV UR57, UR11 ;  /* 0x0000000b00397c82 */ /* 0x000fe20008000000 */
[----:B------:R-:W-:Y:S02]  /*6710*/  R2UR UR10, R10 ;  /* 0x000000000a0a72ca */ /* 0x000fe400000e0000 */
[----:B------:R-:W-:Y:S01]  /*6720*/  R2UR UR11, R11 ;  /* 0x000000000b0b72ca */ /* 0x000fe200000e0000 */
[----:B------:R-:W-:Y:S02]  /*6730*/  WARPGROUP.DEPBAR.LE gsb0, 0x0 ;  /* 0x00008000000079c5 */ /* 0x000fe40000010000 */
[----:B------:R-:W-:-:S06]  /*6740*/  WARPGROUP.ARRIVE ;  /* 0x00000000000079c5 */ /* 0x000fcc0000000000 */
[----:B------:R-:W-:Y:S01]  /*6750*/  HGMMA.64x16x16.F32.BF16 R152, gdesc[UR56], RZ, !UPT, gsb0 ;  /* 0x00200000389879f0 */ /* 0x000fe2000c0018ff */
[----:B------:R-:W-:Y:S01]  /*6760*/  UIADD3 UR58, UR4, 0x2, URZ ;  /* 0x00000002043a7890 */ /* 0x000fe2000fffe03f */
[----:B------:R-:W-:Y:S01]  /*6770*/  UMOV UR59, 0x40000040 ;  /* 0x40000040003b7882 */ /* 0x000fe20000000000 */
[----:B------:R-:W-:Y:S01]  /*6780*/  UMOV UR56, UR6 ;  /* 0x0000000600387c82 */ /* 0x000fe20008000000 */
[----:B------:R-:W-:Y:S01]  /*6790*/  UMOV UR57, UR7 ;  /* 0x0000000700397c82 */ /* 0x000fe20008000000 */
[----:B------:R-:W-:Y:S02]  /*67a0*/  WARPGROUP.DEPBAR.LE gsb0, 0x0 ;  /* 0x00008000000079c5 */ /* 0x000fe40000010000 */
[----:B------:R-:W-:-:S06]  /*67b0*/  WARPGROUP.ARRIVE ;  /* 0x00000000000079c5 */ /* 0x000fcc0000000000 */
[----:B------:R-:W-:Y:S01]  /*67c0*/  HGMMA.64x16x16.F32.BF16 R184, gdesc[UR56], R184, gsb0 ;  /* 0x0020000038b879f0 */ /* 0x000fe200080018b8 */
        /* <DEDUP_REMOVED lines=62> */
[----:B------:R-:W-:Y:S01]  /*6bb0*/  UIADD3 UR14, UR4, 0x284, URZ ;  /* 0x00000284040e7890 */ /* 0x000fe2000fffe03f */
[----:B------:R-:W-:Y:S01]  /*6bc0*/  UMOV UR15, 0x40000040 ;  /* 0x40000040000f7882 */ /* 0x000fe20000000000 */
        /* <DEDUP_REMOVED lines=335> */
[----:B------:R-:W-:Y:S01]  /*80c0*/  UMOV UR4, UR10 ;  /* 0x0000000a00047c82 */ /* 0x000fe20008000000 */
[----:B------:R-:W-:Y:S02]  /*80d0*/  WARPGROUP.DEPBAR.LE gsb0, 0x0 ;  /* 0x00008000000079c5 */ /* 0x000fe40000010000 */
[----:B------:R-:W-:-:S06]  /*80e0*/  WARPGROUP.ARRIVE ;  /* 0x00000000000079c5 */ /* 0x000fcc0000000000 */
[----:B------:R-:W-:Y:S03]  /*80f0*/  HGMMA.64x16x16.F32.BF16 R160, gdesc[UR56], R160, gsb0 ;  /* 0x0020000038a079f0 */ /* 0x000fe600080018a0 */
[----:B------:R-:W-:Y:S02]  /*8100*/  WARPGROUP.DEPBAR.LE gsb0, 0x0 ;  /* 0x00008000000079c5 */ /* 0x000fe40000010000 */
[----:B------:R-:W-:-:S06]  /*8110*/  WARPGROUP.ARRIVE ;  /* 0x00000000000079c5 */ /* 0x000fcc0000000000 */
[----:B------:R-:W-:Y:S03]  /*8120*/  HGMMA.64x16x16.F32.BF16 R152, gdesc[UR4], R152, gsb0 ;  /* 0x00200000049879f0 */ /* 0x000fe60008001898 */
[----:B------:R-:W-:Y:S02]  /*8130*/  WARPGROUP.DEPBAR.LE gsb0, 0x0 ;  /* 0x00008000000079c5 */ /* 0x000fe40000010000 */
[----:B------:R-:W-:Y:S05]  /*8140*/  @!P0 BRA `(.L_x_1966) ;  /* 0x0000000000048947 */ /* 0x000fea0003800000 */
[----:B------:R-:W-:Y:S01]  /*8150*/  BPT.TRAP 0x1 ;  /* 0x000000040000795c */ /* 0x000fe20000300000 */
.L_x_1966:
[----:B------:R-:W-:Y:S01]  /*8160*/  ULEA UR5, UR41, UR60, 0x3 ;  /* 0x0000003c29057291 */ /* 0x000fe2000f8e183f */
[----:B------:R-:W-:-:S05]  /*8170*/  IMAD.U32 R0, RZ, RZ, UR61 ;  /* 0x0000003dff007e24 */ /* 0x000fca000f8e00ff */
[----:B------:R-:W-:-:S04]  /*8180*/  SHF.L.U32 R0, R0, 0x1f, RZ ;  /* 0x0000001f00007819 */ /* 0x000fc800000006ff */
[----:B------:R3:W4:Y:S01]  /*8190*/  SYNCS.PHASECHK.TRANS64.TRYWAIT P2, [UR5+0x38850], R0 ;  /* 0x03885000ff0075a7 */ /* 0x0007220008040145 */
[----:B------:R-:W-:Y:S05]  /*81a0*/  @!P0 BRA `(.L_x_1967) ;  /* 0x0000000000048947 */ /* 0x000fea0003800000 */
[----:B------:R-:W-:Y:S01]  /*81b0*/  BPT.TRAP 0x1 ;  /* 0x000000040000795c */ /* 0x000fe20000300000 */
.L_x_1967:
[----:B----4-:R-:W-:Y:S05]  /*81c0*/  @P2 BRA `(.L_x_1968) ;  /* 0x0000000000082947 */ /* 0x010fea0003800000 */
[----:B------:R-:W4:Y:S02]  /*81d0*/  SYNCS.PHASECHK.TRANS64.TRYWAIT P2, [UR5+0x38850], R0 ;  /* 0x03885000ff0075a7 */ /* 0x000f240008040145 */
[----:B----4-:R-:W-:Y:S05]  /*81e0*/  @!P2 BRA `(.L_x_1969) ;  /* 0x000000b40084a947 */ /* 0x010fea0003800000 */
.L_x_1968:
[----:B------:R-:W-:Y:S01]  /*81f0*/  UIADD3 UR4, UR60, 0x400, URZ ;  /* 0x000004003c047890 */ /* 0x000fe2000fffe03f */
[----:B------:R-:W-:Y:S01]  /*8200*/  WARPGROUP.ARRIVE ;  /* 0x00000000000079c5 */ /* 0x000fe20000000000 */
[----:B------:R-:W-:Y:S01]  /*8210*/  UMOV UR7, 0x40000040 ;  /* 0x4000004000077882 */ /* 0x000fe20000000000 */
[----:B------:R-:W-:Y:S01]  /*8220*/  UMOV UR11, 0x40000040 ;  /* 0x40000040000b7882 */ /* 0x000fe20000000000 */
[----:B------:R-:W-:Y:S01]  /*8230*/  USHF.R.U32.HI UR4, URZ, 0x4, UR4 ;  /* 0x000000043f047899 */ /* 0x000fe20008011604 */
[----:B------:R-:W-:Y:S01]  /*8240*/  R2UR UR15, R225 ;  /* 0x00000000e10f72ca */ /* 0x000fe200000e0000 */
[----:B-12---:R-:W1:Y:S01]  /*8250*/  LDC R3, c[0x0][0x288] ;  /* 0x0000a200ff037b82 */ /* 0x006e620000000800 */
[----:B------:R-:W-:Y:S01]  /*8260*/  R2UR UR14, R227 ;  /* 0x00000000e30e72ca */ /* 0x000fe200000e0000 */
[----:B------:R-:W-:Y:S01]  /*8270*/  ULOP3.LUT UR4, UR4, 0x3fff, URZ, 0xc0, !UPT ;  /* 0x00003fff04047892 */ /* 0x000fe2000f8ec03f */
[----:B------:R-:W-:-:S03]  /*8280*/  R2UR UR61, R16 ;  /* 0x00000000103d72ca */ /* 0x000fc600000e0000 */
[----:B------:R-:W-:-:S04]  /*8290*/  ULOP3.LUT UR4, UR4, 0x2800000, URZ, 0xfc, !UPT ;  /* 0x0280000004047892 */ /* 0x000fc8000f8efc3f */
[----:B------:R-:W-:Y:S02]  /*82a0*/  UIMAD UR6, UR41, 0xa00, UR4 ;  /* 0x00000a00290678a4 */ /* 0x000fe4000f8e0204 */
[----:B------:R-:W-:Y:S02]  /*82b0*/  UISETP.NE.U32.AND UP0, UPT, UR15, URZ, UPT ;  /* 0x0000003f0f00728c */ /* 0x000fe4000bf05070 */
[----:B------:R-:W-:Y:S02]  /*82c0*/  UIADD3 UR10, UR6, 0x80, URZ ;  /* 0x00000080060a7890 */ /* 0x000fe4000fffe03f */
[----:B------:R-:W-:Y:S02]  /*82d0*/  UIMAD UR4, UR45, -0x50, UR42 ;  /* 0xffffffb02d0478a4 */ /* 0x000fe4000f8e022a */
[----:B------:R-:W-:-:S07]  /*82e0*/  UISETP.NE.AND.EX UP0, UPT, UR14, URZ, UPT, UP0 ;  /* 0x0000003f0e00728c */ /* 0x000fce000bf05300 */
[----:B------:R-:W-:Y:S01]  /*82f0*/  HGMMA.64x256x16.F32.BF16 R24, R208, gdesc[UR4].tnspB, R24, gsb0 ;  /* 0x43e00004d0187df0 */ /* 0x000fe20008001818 */
[----:B------:R-:W-:Y:S01]  /*8300*/  UIADD3 UR4, UR4, 0x1, URZ ;  /* 0x0000000104047890 */ /* 0x000fe2000fffe03f */
[----:B------:R-:W-:Y:S01]  /*8310*/  ULDC UR14, c[0x0][0x404] ;  /* 0x00010100000e7ab9 */ /* 0x000fe20000000800 */
[----:B------:R-:W-:Y:S01]  /*8320*/  UMOV UR41, UR46 ;  /* 0x0000002e00297c82 */ /* 0x000fe20008000000 */
[----:B------:R-:W-:Y:S01]  /*8330*/  USEL UR7, UR14, 0x1, UP0 ;  /* 0x000000010e077887 */ /* 0x000fe20008000000 */
[----:B------:R-:W-:-:S13]  /*8340*/  R2UR UR14, R226 ;  /* 0x00000000e20e72ca */ /* 0x000fda00000e0000 */
[----:B------:R-:W-:Y:S02]  /*8350*/  UISETP.GT.AND UP0, UPT, UR45, UR14, UPT ;  /* 0x0000000e2d00728c */ /* 0x000fe4000bf04270 */
[----:B------:R-:W-:Y:S01]  /*8360*/  UIADD3 UR45, UR45, -0x1, URZ ;  /* 0xffffffff2d2d7890 */ /* 0x000fe2000fffe03f */
        /* <DEDUP_REMOVED lines=9> */
[----:B------:R-:W-:Y:S01]  /*8400*/  ULDC UR10, c[0x0][0x2e0] ;  /* 0x0000b800000a7ab9 */ /* 0x000fe20000000800 */
[----:B------:R-:W-:Y:S01]  /*8410*/  UMOV UR11, 0x40000040 ;  /* 0x40000040000b7882 */ /* 0x000fe20000000000 */
[----:B------:R-:W-:Y:S02]  /*8420*/  UIMAD UR4, UR7, UR10, UR4 ;  /* 0x0000000a070472a4 */ /* 0x000fe4000f8e0204 */
[----:B------:R-:W-:Y:S02]  /*8430*/  UIADD3 UR10, UR6, 0x180, URZ ;  /* 0x00000180060a7890 */ /* 0x000fe4000fffe03f */
[----:B------:R-:W-:Y:S02]  /*8440*/  UIADD3 UR6, UR6, 0x200, URZ ;  /* 0x0000020006067890 */ /* 0x000fe4000fffe03f */
[----:B-1----:R-:W-:Y:S01]  /*8450*/  IADD3 R3, -R3, UR4, RZ ;  /* 0x0000000403037c10 */ /* 0x002fe2000fffe1ff */
[----:B------:R-:W-:Y:S01]  /*8460*/  ULDC UR4, c[0x0][0x988] ;  /* 0x0002620000047ab9 */ /* 0x000fe20000000800 */
[----:B------:R-:W-:-:S03]  /*8470*/  UMOV UR7, 0x40000040 ;  /* 0x4000004000077882 */ /* 0x000fc60000000000 */
[----:B---3--:R-:W-:-:S05]  /*8480*/  IMAD R0, R214, -0x2, R3 ;  /* 0xfffffffed6007824 */ /* 0x008fca00078e0203 */
[----:B------:R-:W-:-:S04]  /*8490*/  IADD3 R0, R215, R0, RZ ;  /* 0x00000000d7007210 */ /* 0x000fc80007ffe0ff */
[C---:B------:R-:W-:Y:S02]  /*84a0*/  ISETP.GT.AND P2, PT, R0.reuse, RZ, PT ;  /* 0x000000ff0000720c */ /* 0x040fe40003f44270 */
[----:B------:R-:W-:Y:S02]  /*84b0*/  ISETP.GT.AND P3, PT, R0, 0x1, PT ;  /* 0x000000010000780c */ /* 0x000fe40003f64270 */
[----:B------:R-:W-:Y:S02]  /*84c0*/  FSEL R184, R184, -INF , P2 ;  /* 0xff800000b8b87808 */ /* 0x000fe40001000000 */
[----:B------:R-:W-:Y:S02]  /*84d0*/  ISETP.GT.AND P2, PT, R0, 0x8, PT ;  /* 0x000000080000780c */ /* 0x000fe40003f44270 */
[----:B------:R-:W-:Y:S02]  /*84e0*/  FSEL R185, R185, -INF , P3 ;  /* 0xff800000b9b97808 */ /* 0x000fe40001800000 */
[----:B------:R-:W-:-:S02]  /*84f0*/  FMNMX.FTZ R2, R184, R21, !PT ;  /* 0x00000015b8027209 */ /* 0x000fc40007810000 */
[----:B------:R-:W-:Y:S02]  /*8500*/  ISETP.GT.AND P3, PT, R0, 0x9, PT ;  /* 0x000000090000780c */ /* 0x000fe40003f64270 */
[----:B------:R-:W-:Y:S02]  /*8510*/  FSEL R188, R188, -INF , P2 ;  /* 0xff800000bcbc7808 */ /* 0x000fe40001000000 */
        /* <DEDUP_REMOVED lines=46> */
[C---:B------:R-:W-:Y:S01]  /*8800*/  ISETP.GT.AND P3, PT, R0.reuse, 0x49, PT ;  /* 0x000000490000780c */ /* 0x040fe20003f64270 */
[----:B------:R-:W-:Y:S01]  /*8810*/  VIADD R0, R0, 0x8 ;  /* 0x0000000800007836 */ /* 0x000fe20000000000 */
[----:B------:R-:W-:Y:S02]  /*8820*/  FSEL R156, R156, -INF , P2 ;  /* 0xff8000009c9c7808 */ /* 0x000fe40001000000 */
[----:B------:R-:W-:Y:S02]  /*8830*/  FMNMX.FTZ R3, R153, R2, !PT ;  /* 0x0000000299037209 */ /* 0x000fe40007810000 */
[----:B------:R-:W-:Y:S02]  /*8840*/  FSEL R157, R157, -INF , P3 ;  /* 0xff8000009d9d7808 */ /* 0x000fe40001800000 */
[----:B------:R-:W-:Y:S02]  /*8850*/  FMNMX.FTZ R2, R156, R3, !PT ;  /* 0x000000039c027209 */ /* 0x000fe40007810000 */
[----:B------:R-:W-:-:S02]  /*8860*/  ISETP.GT.AND P2, PT, R0, RZ, PT ;  /* 0x000000ff0000720c */ /* 0x000fc40003f44270 */
[----:B------:R-:W-:Y:S02]  /*8870*/  FMNMX.FTZ R2, R157, R2, !PT ;  /* 0x000000029d027209 */ /* 0x000fe40007810000 */
[C---:B------:R-:W-:Y:S02]  /*8880*/  ISETP.GT.AND P3, PT, R0.reuse, 0x1, PT ;  /* 0x000000010000780c */ /* 0x040fe40003f64270 */
[C---:B------:R-:W-:Y:S01]  /*8890*/  ISETP.GT.AND P4, PT, R0.reuse, 0x8, PT ;  /* 0x000000080000780c */ /* 0x040fe20003f84270 */
[----:B------:R-:W1:Y:S01]  /*88a0*/  SHFL.BFLY PT, R3, R2, 0x2, 0x1f ;  /* 0x0c401f0002037f89 */ /* 0x000e6200000e0000 */
[----:B------:R-:W-:Y:S02]  /*88b0*/  FSEL R187, R187, -INF , P3 ;  /* 0xff800000bbbb7808 */ /* 0x000fe40001800000 */
[----:B------:R-:W-:Y:S02]  /*88c0*/  ISETP.GT.AND P5, PT, R0, 0x9, PT ;  /* 0x000000090000780c */ /* 0x000fe40003fa4270 */
[----:B------:R-:W-:-:S02]  /*88d0*/  FSEL R190, R190, -INF , P4 ;  /* 0xff800000bebe7808 */ /* 0x000fc40002000000 */
[C---:B------:R-:W-:Y:S02]  /*88e0*/  ISETP.GT.AND P3, PT, R0.reuse, 0x10, PT ;  /* 0x000000100000780c */ /* 0x040fe40003f64270 */
[----:B------:R-:W-:Y:S02]  /*88f0*/  FSEL R191, R191, -INF , P5 ;  /* 0xff800000bfbf7808 */ /* 0x000fe40002800000 */
[----:B------:R-:W-:Y:S02]  /*8900*/  ISETP.GT.AND P4, PT, R0, 0x11, PT ;  /* 0x000000110000780c */ /* 0x000fe40003f84270 */
[----:B------:R-:W-:Y:S02]  /*8910*/  FSEL R178, R178, -INF , P3 ;  /* 0xff800000b2b27808 */ /* 0x000fe40001800000 */
[----:B------:R-:W-:-:S04]  /*8920*/  ISETP.GT.AND P3, PT, R0, 0x18, PT ;  /* 0x000000180000780c */ /* 0x000fc80003f64270 */
[----:B------:R-:W-:Y:S02]  /*8930*/  FSEL R182, R182, -INF , P3 ;  /* 0xff800000b6b67808 */ /* 0x000fe40001800000 */
[----:B------:R-:W-:Y:S02]  /*8940*/  ISETP.GT.AND P3, PT, R0, 0x20, PT ;  /* 0x000000200000780c */ /* 0x000fe40003f64270 */
[----:B-1----:R-:W-:Y:S02]  /*8950*/  FMNMX.FTZ R3, R2, R3, !PT ;  /* 0x0000000302037209 */ /* 0x002fe40007810000 */
[----:B------:R-:W-:Y:S02]  /*8960*/  FSEL R170, R170, -INF , P3 ;  /* 0xff800000aaaa7808 */ /* 0x000fe40001800000 */
[----:B------:R-:W-:Y:S01]  /*8970*/  ISETP.GT.AND P3, PT, R0, 0x28, PT ;  /* 0x000000280000780c */ /* 0x000fe20003f64270 */
[----:B------:R-:W1:Y:S03]  /*8980*/  SHFL.BFLY PT, R4, R3, 0x1, 0x1f ;  /* 0x0c201f0003047f89 */ /* 0x000e6600000e0000 */
[----:B------:R-:W-:-:S02]  /*8990*/  FSEL R174, R174, -INF , P3 ;  /* 0xff800000aeae7808 */ /* 0x000fc40001800000 */
[----:B------:R-:W-:-:S04]  /*89a0*/  ISETP.GT.AND P3, PT, R0, 0x30, PT ;  /* 0x000000300000780c */ /* 0x000fc80003f64270 */
[----:B------:R-:W-:Y:S02]  /*89b0*/  FSEL R162, R162, -INF , P3 ;  /* 0xff800000a2a27808 */ /* 0x000fe40001800000 */
[----:B------:R-:W-:-:S04]  /*89c0*/  ISETP.GT.AND P3, PT, R0, 0x38, PT ;  /* 0x000000380000780c */ /* 0x000fc80003f64270 */
[----:B------:R-:W-:Y:S02]  /*89d0*/  FSEL R166, R166, -INF , P3 ;  /* 0xff800000a6a67808 */ /* 0x000fe40001800000 */
[----:B------:R-:W-:-:S04]  /*89e0*/  ISETP.GT.AND P3, PT, R0, 0x40, PT ;  /* 0x000000400000780c */ /* 0x000fc80003f64270 */
[----:B------:R-:W-:Y:S02]  /*89f0*/  FSEL R154, R154, -INF , P3 ;  /* 0xff8000009a9a7808 */ /* 0x000fe40001800000 */
[----:B------:R-:W-:Y:S02]  /*8a00*/  ISETP.GT.AND P3, PT, R0, 0x48, PT ;  /* 0x000000480000780c */ /* 0x000fe40003f64270 */
[----:B-1----:R-:W-:Y:S02]  /*8a10*/  FMNMX.FTZ R4, R3, R4, !PT ;  /* 0x0000000403047209 */ /* 0x002fe40007810000 */
[----:B------:R-:W-:Y:S01]  /*8a20*/  FSEL R158, R158, -INF , P3 ;  /* 0xff8000009e9e7808 */ /* 0x000fe20001800000 */
[----:B------:R-:W-:Y:S02]  /*8a30*/  WARPGROUP.DEPBAR.LE gsb0, 0x0 ;  /* 0x00008000000079c5 */ /* 0x000fe40000010000 */
[----:B------:R-:W-:-:S06]  /*8a40*/  WARPGROUP.ARRIVE ;  /* 0x00000000000079c5 */ /* 0x000fcc0000000000 */
[----:B------:R-:W-:Y:S03]  /*8a50*/  HGMMA.64x256x16.F32.BF16 R24, R196, gdesc[UR8].tnspB, R24, gsb0 ;  /* 0x43e00008c4187df0 */ /* 0x000fe60008001818 */
[----:B------:R-:W-:Y:S02]  /*8a60*/  WARPGROUP.DEPBAR.LE gsb0, 0x0 ;  /* 0x00008000000079c5 */ /* 0x000fe40000010000 */
[----:B------:R-:W-:Y:S01]  /*8a70*/  FSEL R197, R186, -INF , P2 ;  /* 0xff800000bac57808 */ /* 0x000fe20001000000 */
[C---:B------:R-:W-:Y:S01]  /*8a80*/  FMUL.FTZ R186, R4.reuse, UR4 ;  /* 0x0000000404ba7c20 */ /* 0x040fe20008410000 */
[----:B------:R-:W-:Y:S01]  /*8a90*/  FSETP.NEU.FTZ.AND P2, PT, R4, -INF , PT ;  /* 0xff8000000400780b */ /* 0x000fe20003f5d000 */
[----:B------:R-:W-:Y:S01]  /*8aa0*/  WARPGROUP.ARRIVE ;  /* 0x00000000000079c5 */ /* 0x000fe20000000000 */
[----:B------:R-:W-:-:S04]  /*8ab0*/  FMNMX.FTZ R2, R197, R20, !PT ;  /* 0x00000014c5027209 */ /* 0x000fc80007810000 */
[----:B------:R-:W-:-:S15]  /*8ac0*/  FMNMX.FTZ R3, R187, R2, !PT ;  /* 0x00000002bb037209 */ /* 0x000fde0007810000 */
[----:B------:R-:W-:Y:S01]  /*8ad0*/  HGMMA.64x256x16.F32.BF16 R24, R192, gdesc[UR4].tnspB, R24, gsb0 ;  /* 0x43e00004c0187df0 */ /* 0x000fe20008001818 */
[----:B------:R-:W-:Y:S02]  /*8ae0*/  FSEL R2, R186, RZ, P2 ;  /* 0x000000ffba027208 */ /* 0x000fe40001000000 */
[----:B------:R-:W-:-:S03]  /*8af0*/  FMNMX.FTZ R186, R190, R3, !PT ;  /* 0x00000003beba7209 */ /* 0x000fc60007810000 */
[--C-:B------:R-:W-:Y:S01]  /*8b00*/  FFMA.FTZ R196, R184, UR4, -R2.reuse ;  /* 0x00000004b8c47c23 */ /* 0x100fe20008010802 */
[----:B------:R-:W-:Y:S01]  /*8b10*/  FMNMX.FTZ R3, R191, R186, !PT ;  /* 0x000000babf037209 */ /* 0x000fe20007810000 */
[--C-:B------:R-:W-:Y:S01]  /*8b20*/  FFMA.FTZ R208, R185, UR4, -R2.reuse ;  /* 0x00000004b9d07c23 */ /* 0x100fe20008010802 */
[----:B------:R-:W-:Y:S01]  /*8b30*/  FSEL R184, R179, -INF , P4 ;  /* 0xff800000b3b87808 */ /* 0x000fe20002000000 */
[--C-:B------:R-:W-:Y:S01]  /*8b40*/  FFMA.FTZ R204, R176, UR4, -R2.reuse ;  /* 0x00000004b0cc7c23 */ /* 0x100fe20008010802 */
[----:B------:R-:W-:Y:S01]  /*8b50*/  FMNMX.FTZ R3, R178, R3, !PT ;  /* 0x00000003b2037209 */ /* 0x000fe20007810000 */
[--C-:B------:R-:W-:Y:S01]  /*8b60*/  FFMA.FTZ R206, R180, UR4, -R2.reuse ;  /* 0x00000004b4ce7c23 */ /* 0x100fe20008010802 */
[----:B------:R-:W-:Y:S01]  /*8b70*/  ISETP.GT.AND P4, PT, R0, 0x19, PT ;  /* 0x000000190000780c */ /* 0x000fe20003f84270 */
[--C-:B------:R-:W-:Y:S01]  /*8b80*/  FFMA.FTZ R177, R177, UR4, -R2.reuse ;  /* 0x00000004b1b17c23 */ /* 0x100fe20008010802 */
[----:B------:R-:W-:Y:S01]  /*8b90*/  FMNMX.FTZ R3, R184, R3, !PT ;  /* 0x00000003b8037209 */ /* 0x000fe20007810000 */
[----:B------:R1:W-:Y:S01]  /*8ba0*/  MUFU.EX2 R179, R196 ;  /* 0x000000c400b37308 */ /* 0x0003e20000000800 */
[----:B------:R-:W-:Y:S01]  /*8bb0*/  FSEL R183, R183, -INF , P4 ;  /* 0xff800000b7b77808 */ /* 0x000fe20002000000 */
[--C-:B------:R-:W-:Y:S01]  /*8bc0*/  FFMA.FTZ R210, R188, UR4, -R2.reuse ;  /* 0x00000004bcd27c23 */ /* 0x100fe20008010802 */
[----:B------:R-:W-:Y:S01]  /*8bd0*/  FMNMX.FTZ R186, R182, R3, !PT ;  /* 0x00000003b6ba7209 */ /* 0x000fe20007810000 */
[--C-:B------:R-:W-:Y:S01]  /*8be0*/  FFMA.FTZ R189, R189, UR4, -R2.reuse ;  /* 0x00000004bdbd7c23 */ /* 0x100fe20008010802 */
[----:B------:R-:W-:Y:S01]  /*8bf0*/  ISETP.GT.AND P4, PT, R0, 0x21, PT ;  /* 0x000000210000780c */ /* 0x000fe20003f84270 */
[--C-:B------:R-:W-:Y:S01]  /*8c00*/  FFMA.FTZ R181, R181, UR4, -R2.reuse ;  /* 0x00000004b5b57c23 */ /* 0x100fe20008010802 */
[----:B------:R-:W-:Y:S01]  /*8c10*/  FMNMX.FTZ R3, R183, R186, !PT ;  /* 0x000000bab7037209 */ /* 0x000fe20007810000 */
[--C-:B------:R-:W-:Y:S01]  /*8c20*/  FFMA.FTZ R200, R168, UR4, -R2.reuse ;  /* 0x00000004a8c87c23 */ /* 0x100fe20008010802 */
[----:B------:R-:W-:Y:S01]  /*8c30*/  FSEL R171, R171, -INF , P4 ;  /* 0xff800000abab7808 */ /* 0x000fe20002000000 */
[--C-:B-1----:R-:W-:Y:S01]  /*8c40*/  FFMA.FTZ R196, R160, UR4, -R2.reuse ;  /* 0x00000004a0c47c23 */ /* 0x102fe20008010802 */
[----:B------:R-:W-:Y:S01]  /*8c50*/  FMNMX.FTZ R186, R170, R3, !PT ;  /* 0x00000003aaba7209 */ /* 0x000fe20007810000 */
[--C-:B------:R-:W-:Y:S01]  /*8c60*/  FFMA.FTZ R169, R169, UR4, -R2.reuse ;  /* 0x00000004a9a97c23 */ /* 0x100fe20008010802 */
[----:B------:R-:W-:Y:S01]  /*8c70*/  ISETP.GT.AND P4, PT, R0, 0x29, PT ;  /* 0x000000290000780c */ /* 0x000fe20003f84270 */
        /* <DEDUP_REMOVED lines=16> */
[----:B------:R-:W-:Y:S01]  /*8d80*/  FFMA.FTZ R2, R157, UR4, -R2 ;  /* 0x000000049d027c23 */ /* 0x000fe20008010802 */
[----:B------:R-:W-:Y:S01]  /*8d90*/  FMNMX.FTZ R3, R163, R176, !PT ;  /* 0x000000b0a3037209 */ /* 0x000fe20007810000 */
[----:B------:R-:W-:Y:S01]  /*8da0*/  MUFU.EX2 R208, R208 ;  /* 0x000000d000d07308 */ /* 0x000fe20000000800 */
[----:B------:R-:W-:-:S02]  /*8db0*/  FSEL R176, R167, -INF , P4 ;  /* 0xff800000a7b07808 */ /* 0x000fc40002000000 */
[----:B------:R-:W-:Y:S02]  /*8dc0*/  FMNMX.FTZ R3, R166, R3, !PT ;  /* 0x00000003a6037209 */ /* 0x000fe40007810000 */
[----:B------:R-:W-:Y:S02]  /*8dd0*/  ISETP.GT.AND P4, PT, R0, 0x41, PT ;  /* 0x000000410000780c */ /* 0x000fe40003f84270 */
[----:B------:R-:W-:Y:S01]  /*8de0*/  FMNMX.FTZ R3, R176, R3, !PT ;  /* 0x00000003b0037209 */ /* 0x000fe20007810000 */
[----:B------:R1:W-:Y:S01]  /*8df0*/  MUFU.EX2 R167, R177 ;  /* 0x000000b100a77308 */ /* 0x0003e20000000800 */
[----:B------:R-:W-:Y:S02]  /*8e00*/  FSEL R155, R155, -INF , P4 ;  /* 0xff8000009b9b7808 */ /* 0x000fe40002000000 */
[----:B------:R-:W-:Y:S02]  /*8e10*/  FMNMX.FTZ R180, R154, R3, !PT ;  /* 0x000000039ab47209 */ /* 0x000fe40007810000 */
[----:B------:R-:W-:-:S02]  /*8e20*/  ISETP.GT.AND P4, PT, R0, 0x49, PT ;  /* 0x000000490000780c */ /* 0x000fc40003f84270 */
[----:B------:R-:W-:Y:S01]  /*8e30*/  FMNMX.FTZ R3, R155, R180, !PT ;  /* 0x000000b49b037209 */ /* 0x000fe20007810000 */
[----:B------:R-:W-:Y:S01]  /*8e40*/  MUFU.EX2 R210, R210 ;  /* 0x000000d200d27308 */ /* 0x000fe20000000800 */
[----:B-1----:R-:W-:Y:S02]  /*8e50*/  FSEL R177, R159, -INF , P4 ;  /* 0xff8000009fb17808 */ /* 0x002fe40002000000 */
[----:B------:R-:W-:-:S04]  /*8e60*/  FMNMX.FTZ R0, R158, R3, !PT ;  /* 0x000000039e007209 */ /* 0x000fc80007810000 */
[----:B------:R-:W-:Y:S01]  /*8e70*/  FMNMX.FTZ R0, R177, R0, !PT ;  /* 0x00000000b1007209 */ /* 0x000fe20007810000 */
[----:B------:R1:W-:Y:S04]  /*8e80*/  MUFU.EX2 R159, R181 ;  /* 0x000000b5009f7308 */ /* 0x0003e80000000800 */
[----:B------:R-:W2:Y:S04]  /*8e90*/  SHFL.BFLY PT, R3, R0, 0x2, 0x1f ;  /* 0x0c401f0000037f89 */ /* 0x000ea800000e0000 */
[----:B------:R-:W-:Y:S08]  /*8ea0*/  MUFU.EX2 R175, R189 ;  /* 0x000000bd00af7308 */ /* 0x000ff00000000800 */
[----:B------:R-:W-:Y:S08]  /*8eb0*/  MUFU.EX2 R204, R204 ;  /* 0x000000cc00cc7308 */ /* 0x000ff00000000800 */
[----:B------:R-:W-:Y:S01]  /*8ec0*/  MUFU.EX2 R206, R206 ;  /* 0x000000ce00ce7308 */ /* 0x000fe20000000800 */
[----:B--2---:R-:W-:-:S02]  /*8ed0*/  FMNMX.FTZ R160, R0, R3, !PT ;  /* 0x0000000300a07209 */ /* 0x004fc40007810000 */
[----:B------:R-:W-:-:S05]  /*8ee0*/  FSEL R0, R4, RZ, P2 ;  /* 0x000000ff04007208 */ /* 0x000fca0001000000 */
[----:B------:R-:W-:Y:S01]  /*8ef0*/  MUFU.EX2 R200, R200 ;  /* 0x000000c800c87308 */ /* 0x000fe20000000800 */
[----:B------:R-:W2:Y:S01]  /*8f00*/  SHFL.BFLY PT, R3, R160, 0x1, 0x1f ;  /* 0x0c201f00a0037f89 */ /* 0x000ea200000e0000 */
[----:B------:R-:W-:-:S04]  /*8f10*/  FADD.FTZ R0, -R0, R21 ;  /* 0x0000001500007221 */ /* 0x000fc80000010100 */
[----:B------:R-:W-:Y:S02]  /*8f20*/  FMUL.FTZ R0, R0, UR4 ;  /* 0x0000000400007c20 */ /* 0x000fe40008410000 */
[----:B------:R-:W-:Y:S08]  /*8f30*/  MUFU.EX2 R21, R2 ;  /* 0x0000000200157308 */ /* 0x000ff00000000800 */
[----:B------:R-:W3:Y:S08]  /*8f40*/  MUFU.EX2 R0, R0 ;  /* 0x0000000000007308 */ /* 0x000ef00000000800 */
[----:B------:R-:W-:Y:S01]  /*8f50*/  MUFU.EX2 R169, R169 ;  /* 0x000000a900a97308 */ /* 0x000fe20000000800 */
[----:B--2---:R-:W-:-:S04]  /*8f60*/  FMNMX.FTZ R3, R160, R3, !PT ;  /* 0x00000003a0037209 */ /* 0x004fc80007810000 */
[C---:B------:R-:W-:Y:S01]  /*8f70*/  FSETP.NEU.FTZ.AND P2, PT, R3.reuse, -INF , PT ;  /* 0xff8000000300780b */ /* 0x040fe20003f5d000 */
[C---:B------:R-:W-:Y:S02]  /*8f80*/  FMUL.FTZ R157, R3.reuse, UR4 ;  /* 0x00000004039d7c20 */ /* 0x040fe40008410000 */
[----:B------:R-:W-:Y:S01]  /*8f90*/  MUFU.EX2 R202, R202 ;  /* 0x000000ca00ca7308 */ /* 0x000fe20000000800 */
[----:B-1----:R-:W-:Y:S01]  /*8fa0*/  FSEL R181, R3, RZ, P2 ;  /* 0x000000ff03b57208 */ /* 0x002fe20001000000 */
[----:B---3--:R-:W-:Y:S01]  /*8fb0*/  FFMA.FTZ R17, R0, R17, R179 ;  /* 0x0000001100117223 */ /* 0x008fe200000100b3 */
[----:B------:R-:W-:Y:S02]  /*8fc0*/  FSEL R157, R157, RZ, P2 ;  /* 0x000000ff9d9d7208 */ /* 0x000fe40001000000 */
[----:B------:R-:W-:Y:S01]  /*8fd0*/  PLOP3.LUT P2, PT, PT, PT, UP0, 0x80, 0x0 ;  /* 0x000000000000781c */ /* 0x000fe20003f4f008 */
[----:B------:R-:W-:Y:S01]  /*8fe0*/  FADD.FTZ R181, -R181, R20 ;  /* 0x00000014b5b57221 */ /* 0x000fe20000010100 */
[----:B------:R-:W-:Y:S01]  /*8ff0*/  FADD.FTZ R17, R208, R17 ;  /* 0x00000011d0117221 */ /* 0x000fe20000010000 */
[--C-:B------:R-:W-:Y:S01]  /*9000*/  FFMA.FTZ R209, R197, UR4, -R157.reuse ;  /* 0x00000004c5d17c23 */ /* 0x100fe2000801089d */
[--C-:B------:R-:W-:Y:S01]  /*9010*/  FFMA.FTZ R160, R187, UR4, -R157.reuse ;  /* 0x00000004bba07c23 */ /* 0x100fe2000801089d */
[----:B------:R-:W-:Y:S01]  /*9020*/  FMUL.FTZ R181, R181, UR4 ;  /* 0x00000004b5b57c20 */ /* 0x000fe20008410000 */
[--C-:B------:R-:W-:Y:S01]  /*9030*/  FFMA.FTZ R211, R190, UR4, -R157.reuse ;  /* 0x00000004bed37c23 */ /* 0x100fe2000801089d */
[--C-:B------:R-:W-:Y:S01]  /*9040*/  FFMA.FTZ R164, R191, UR4, -R157.reuse ;  /* 0x00000004bfa47c23 */ /* 0x100fe2000801089d */
[----:B------:R-:W-:Y:S01]  /*9050*/  FFMA.FTZ R203, R174, UR4, -R157 ;  /* 0x00000004aecb7c23 */ /* 0x000fe2000801089d */
        /* <DEDUP_REMOVED lines=8> */
[----:B------:R-:W1:Y:S01]  /*90e0*/  MUFU.EX2 R2, R181 ;  /* 0x000000b500027308 */ /* 0x000e620000000800 */
[----:B------:R-:W-:Y:S01]  /*90f0*/  FADD.FTZ R174, R204, R183 ;  /* 0x000000b7ccae7221 */ /* 0x000fe20000010000 */
[----:B------:R-:W-:Y:S01]  /*9100*/  FFMA.FTZ R201, R170, UR4, -R157 ;  /* 0x00000004aac97c23 */ /* 0x000fe2000801089d */
[----:B------:R-:W-:-:S02]  /*9110*/  IMAD.U32 R17, RZ, RZ, UR47 ;  /* 0x0000002fff117e24 */ /* 0x000fc4000f8e00ff */
[--C-:B------:R-:W-:Y:S01]  /*9120*/  FFMA.FTZ R199, R166, UR4, -R157.reuse ;  /* 0x00000004a6c77c23 */ /* 0x100fe2000801089d */
[--C-:B------:R-:W-:Y:S01]  /*9130*/  FFMA.FTZ R170, R185, UR4, -R157.reuse ;  /* 0x00000004b9aa7c23 */ /* 0x100fe2000801089d */
[--C-:B------:R-:W-:Y:S01]  /*9140*/  FFMA.FTZ R197, R162, UR4, -R157.reuse ;  /* 0x00000004a2c57c23 */ /* 0x100fe2000801089d */
[--C-:B------:R-:W-:Y:S01]  /*9150*/  FFMA.FTZ R162, R163, UR4, -R157.reuse ;  /* 0x00000004a3a27c23 */ /* 0x100fe2000801089d */
[----:B------:R-:W2:Y:S01]  /*9160*/  MUFU.EX2 R160, R160 ;  /* 0x000000a000a07308 */ /* 0x000ea20000000800 */
[----:B------:R-:W-:Y:S01]  /*9170*/  @!P1 IADD3 R17, R17, 0x38840, RZ ;  /* 0x0003884011119810 */ /* 0x000fe20007ffe0ff */
[--C-:B------:R-:W-:Y:S01]  /*9180*/  FFMA.FTZ R176, R176, UR4, -R157.reuse ;  /* 0x00000004b0b07c23 */ /* 0x100fe2000801089d */
[--C-:B------:R-:W-:Y:S01]  /*9190*/  FFMA.FTZ R155, R155, UR4, -R157.reuse ;  /* 0x000000049b9b7c23 */ /* 0x100fe2000801089d */
[----:B------:R-:W-:Y:S01]  /*91a0*/  FFMA.FTZ R158, R158, UR4, -R157 ;  /* 0x000000049e9e7c23 */ /* 0x000fe2000801089d */
[----:B------:R-:W-:Y:S02]  /*91b0*/  @!P1 PRMT R17, RZ, 0x654, R17 ;  /* 0x00000654ff119816 */ /* 0x000fe40000000011 */
[----:B------:R-:W-:Y:S01]  /*91c0*/  F2FP.BF16.F32.PACK_AB R208, R208, R179 ;  /* 0x000000b3d0d0723e */ /* 0x000fe200000010ff */
[----:B------:R-:W3:Y:S01]  /*91d0*/  MUFU.EX2 R211, R211 ;  /* 0x000000d300d37308 */ /* 0x000ee20000000800 */
[----:B-1----:R-:W-:Y:S01]  /*91e0*/  FFMA.FTZ R5, R2, R5, R209 ;  /* 0x0000000502057223 */ /* 0x002fe200000100d1 */
[----:B------:R-:W-:-:S02]  /*91f0*/  F2FP.BF16.F32.PACK_AB R210, R175, R210 ;  /* 0x000000d2afd2723e */ /* 0x000fc400000010ff */
[----:B------:R-:W-:-:S04]  /*9200*/  F2FP.BF16.F32.PACK_AB R204, R167, R204 ;  /* 0x000000cca7cc723e */ /* 0x000fc800000010ff */
[----:B------:R-:W1:Y:S01]  /*9210*/  MUFU.EX2 R164, R164 ;  /* 0x000000a400a47308 */ /* 0x000e620000000800 */
[----:B--2---:R-:W-:-:S07]  /*9220*/  F2FP.BF16.F32.PACK_AB R209, R160, R209 ;  /* 0x000000d1a0d1723e */ /* 0x004fce00000010ff */
[----:B------:R-:W2:Y:S08]  /*9230*/  MUFU.EX2 R205, R205 ;  /* 0x000000cd00cd7308 */ /* 0x000eb00000000800 */
[----:B------:R4:W-:Y:S08]  /*9240*/  MUFU.EX2 R20, R171 ;  /* 0x000000ab00147308 */ /* 0x0009f00000000800 */
[----:B------:R-:W5:Y:S01]  /*9250*/  MUFU.EX2 R168, R168 ;  /* 0x000000a800a87308 */ /* 0x000f620000000800 */
[----:B----4-:R-:W-:Y:S01]  /*9260*/  FADD.FTZ R171, R167, R174 ;  /* 0x000000aea7ab7221 */ /* 0x010fe20000010000 */
[----:B------:R-:W-:-:S03]  /*9270*/  FADD.FTZ R174, R160, R5 ;  /* 0x00000005a0ae7221 */ /* 0x000fc60000010000 */
[----:B------:R-:W-:Y:S01]  /*9280*/  FADD.FTZ R178, R206, R171 ;  /* 0x000000abceb27221 */ /* 0x000fe20000010000 */
[----:B---3--:R-:W-:Y:S01]  /*9290*/  FADD.FTZ R5, R211, R174 ;  /* 0x000000aed3057221 */ /* 0x008fe20000010000 */
[----:B------:R-:W-:Y:S01]  /*92a0*/  IMAD.U32 R171, RZ, RZ, UR5 ;  /* 0x00000005ffab7e24 */ /* 0x000fe2000f8e00ff */
[----:B------:R-:W3:Y:S01]  /*92b0*/  MUFU.EX2 R207, R207 ;  /* 0x000000cf00cf7308 */ /* 0x000ee20000000800 */
[----:B------:R-:W-:Y:S01]  /*92c0*/  F2FP.BF16.F32.PACK_AB R206, R159, R206 ;  /* 0x000000ce9fce723e */ /* 0x000fe200000010ff */
[C---:B-1----:R-:W-:Y:S01]  /*92d0*/  FADD.FTZ R174, R164.reuse, R5 ;  /* 0x00000005a4ae7221 */ /* 0x042fe20000010000 */
[----:B------:R-:W-:Y:S01]  /*92e0*/  @!P1 VIADD R163, R171, 0x38860 ;  /* 0x00038860aba39836 */ /* 0x000fe20000000000 */
[----:B------:R-:W-:Y:S02]  /*92f0*/  F2FP.BF16.F32.PACK_AB R211, R164, R211 ;  /* 0x000000d3a4d3723e */ /* 0x000fe400000010ff */
[----:B--2---:R-:W-:Y:S02]  /*9300*/  FADD.FTZ R5, R205, R174 ;  /* 0x000000aecd057221 */ /* 0x004fe40000010000 */
[----:B------:R-:W1:Y:S01]  /*9310*/  MUFU.EX2 R172, R172 ;  /* 0x000000ac00ac7308 */ /* 0x000e620000000800 */
[----:B------:R-:W-:Y:S01]  /*9320*/  @!P1 PRMT R163, RZ, 0x654, R163 ;  /* 0x00000654ffa39816 */ /* 0x000fe200000000a3 */
[C---:B-----5:R-:W-:Y:S01]  /*9330*/  FADD.FTZ R166, R168.reuse, R5 ;  /* 0x00000005a8a67221 */ /* 0x060fe20000010000 */
[----:B------:R-:W-:-:S05]  /*9340*/  F2FP.BF16.F32.PACK_AB R205, R168, R205 ;  /* 0x000000cda8cd723e */ /* 0x000fca00000010ff */
[----:B------:R-:W2:Y:S01]  /*9350*/  MUFU.EX2 R201, R201 ;  /* 0x000000c900c97308 */ /* 0x000ea20000000800 */
[----:B---3--:R-:W-:-:S07]  /*9360*/  FADD.FTZ R5, R207, R166 ;  /* 0x000000a6cf057221 */ /* 0x008fce0000010000 */
[----:B------:R-:W-:Y:S01]  /*9370*/  MUFU.EX2 R173, R173 ;  /* 0x000000ad00ad7308 */ /* 0x000fe20000000800 */
[C---:B-1----:R-:W-:Y:S01]  /*9380*/  FADD.FTZ R166, R172.reuse, R5 ;  /* 0x00000005aca67221 */ /* 0x042fe20000010000 */
[----:B------:R-:W-:-:S06]  /*9390*/  F2FP.BF16.F32.PACK_AB R207, R172, R207 ;  /* 0x000000cfaccf723e */ /* 0x000fcc00000010ff */
[----:B------:R-:W1:Y:S01]  /*93a0*/  MUFU.EX2 R203, R203 ;  /* 0x000000cb00cb7308 */ /* 0x000e620000000800 */
[----:B--2---:R-:W-:Y:S01]  /*93b0*/  FADD.FTZ R5, R201, R166 ;  /* 0x000000a6c9057221 */ /* 0x004fe20000010000 */
[----:B------:R-:W-:-:S03]  /*93c0*/  F2FP.BF16.F32.PACK_AB R201, R20, R201 ;  /* 0x000000c914c9723e */ /* 0x000fc600000010ff */
[----:B------:R-:W-:Y:S01]  /*93d0*/  FADD.FTZ R166, R20, R5 ;  /* 0x0000000514a67221 */ /* 0x000fe20000010000 */
[----:B------:R-:W-:Y:S02]  /*93e0*/  IMAD.MOV.U32 R20, RZ, RZ, R3 ;  /* 0x000000ffff147224 */ /* 0x000fe400078e0003 */
[----:B------:R-:W-:Y:S08]  /*93f0*/  MUFU.EX2 R196, R196 ;  /* 0x000000c400c47308 */ /* 0x000ff00000000800 */
[----:B------:R-:W2:Y:S01]  /*9400*/  MUFU.EX2 R170, R170 ;  /* 0x000000aa00aa7308 */ /* 0x000ea20000000800 */
[----:B-1----:R-:W-:Y:S01]  /*9410*/  FADD.FTZ R5, R203, R166 ;  /* 0x000000a6cb057221 */ /* 0x002fe20000010000 */
[----:B------:R-:W-:-:S02]  /*9420*/  WARPGROUP.DEPBAR.LE gsb0, 0x0 ;  /* 0x00008000000079c5 */ /* 0x000fc40000010000 */
[----:B------:R1:W-:Y:S04]  /*9430*/  @!P1 SYNCS.ARRIVE.TRANS64.RED.A1T0 RZ, [R17+URZ], RZ ;  /* 0x000000ff11ff99a7 */ /* 0x0003e8000810043f */
[----:B------:R-:W-:Y:S01]  /*9440*/  MUFU.EX2 R161, R161 ;  /* 0x000000a100a17308 */ /* 0x000fe20000000800 */
[--C-:B------:R-:W-:Y:S01]  /*9450*/  FFMA.FTZ R193, R154, UR4, -R157.reuse ;  /* 0x000000049ac17c23 */ /* 0x100fe2000801089d */
[----:B------:R-:W-:Y:S01]  /*9460*/  FFMA.FTZ R157, R177, UR4, -R157 ;  /* 0x00000004b19d7c23 */ /* 0x000fe2000801089d */
[----:B--2---:R-:W-:Y:S01]  /*9470*/  FADD.FTZ R166, R170, R5 ;  /* 0x00000005aaa67221 */ /* 0x004fe20000010000 */
[----:B-1----:R-:W-:-:S04]  /*9480*/  FADD.FTZ R17, R159, R178 ;  /* 0x000000b29f117221 */ /* 0x002fc80000010000 */
[----:B------:R-:W1:Y:S01]  /*9490*/  MUFU.EX2 R197, R197 ;  /* 0x000000c500c57308 */ /* 0x000e620000000800 */
[----:B------:R2:W-:Y:S01]  /*94a0*/  @!P1 SYNCS.ARRIVE.TRANS64.RED.A1T0 RZ, [R163+URZ], RZ ;  /* 0x000000ffa3ff99a7 */ /* 0x0005e2000810043f */
[----:B------:R-:W-:Y:S01]  /*94b0*/  F2FP.BF16.F32.PACK_AB R203, R170, R203 ;  /* 0x000000cbaacb723e */ /* 0x000fe200000010ff */
[----:B------:R-:W-:Y:S01]  /*94c0*/  FADD.FTZ R178, R200, R17 ;  /* 0x00000011c8b27221 */ /* 0x000fe20000010000 */
[----:B------:R-:W-:-:S03]  /*94d0*/  F2FP.BF16.F32.PACK_AB R200, R169, R200 ;  /* 0x000000c8a9c8723e */ /* 0x000fc600000010ff */
[----:B------:R-:W-:Y:S01]  /*94e0*/  FADD.FTZ R17, R169, R178 ;  /* 0x000000b2a9117221 */ /* 0x000fe20000010000 */
[----:B------:R-:W3:Y:S03]  /*94f0*/  MUFU.EX2 R198, R198 ;  /* 0x000000c600c67308 */ /* 0x000ee60000000800 */
[----:B------:R-:W-:Y:S01]  /*9500*/  FADD.FTZ R174, R202, R17 ;  /* 0x00000011caae7221 */ /* 0x000fe20000010000 */
[----:B------:R-:W-:-:S03]  /*9510*/  F2FP.BF16.F32.PACK_AB R202, R173, R202 ;  /* 0x000000caadca723e */ /* 0x000fc600000010ff */
[----:B------:R-:W-:Y:S01]  /*9520*/  FADD.FTZ R17, R173, R174 ;  /* 0x000000aead117221 */ /* 0x000fe20000010000 */
[----:B------:R-:W4:Y:S01]  /*9530*/  MUFU.EX2 R162, R162 ;  /* 0x000000a200a27308 */ /* 0x000f220000000800 */
[----:B-1----:R-:W-:Y:S02]  /*9540*/  FADD.FTZ R5, R197, R166 ;  /* 0x000000a6c5057221 */ /* 0x002fe40000010000 */
[----:B------:R-:W-:Y:S01]  /*9550*/  FADD.FTZ R174, R196, R17 ;  /* 0x00000011c4ae7221 */ /* 0x000fe20000010000 */
[----:B------:R-:W-:-:S03]  /*9560*/  F2FP.BF16.F32.PACK_AB R196, R161, R196 ;  /* 0x000000c4a1c4723e */ /* 0x000fc600000010ff */
[----:B------:R-:W-:Y:S01]  /*9570*/  FADD.FTZ R17, R161, R174 ;  /* 0x000000aea1117221 */ /* 0x000fe20000010000 */
[----:B------:R-:W1:Y:S03]  /*9580*/  MUFU.EX2 R165, R165 ;  /* 0x000000a500a57308 */ /* 0x000e660000000800 */
[----:B---3--:R-:W-:-:S05]  /*9590*/  FADD.FTZ R174, R198, R17 ;  /* 0x00000011c6ae7221 */ /* 0x008fca0000010000 */
[----:B------:R-:W3:Y:S01]  /*95a0*/  MUFU.EX2 R199, R199 ;  /* 0x000000c700c77308 */ /* 0x000ee20000000800 */
[C---:B----4-:R-:W-:Y:S01]  /*95b0*/  FADD.FTZ R166, R162.reuse, R5 ;  /* 0x00000005a2a67221 */ /* 0x050fe20000010000 */
[----:B------:R-:W-:-:S06]  /*95c0*/  F2FP.BF16.F32.PACK_AB R197, R162, R197 ;  /* 0x000000c5a2c5723e */ /* 0x000fcc00000010ff */
[----:B------:R-:W4:Y:S01]  /*95d0*/  MUFU.EX2 R152, R152 ;  /* 0x0000009800987308 */ /* 0x000f220000000800 */
[C---:B-1----:R-:W-:Y:S01]  /*95e0*/  FADD.FTZ R17, R165.reuse, R174 ;  /* 0x000000aea5117221 */ /* 0x042fe20000010000 */
[----:B------:R-:W-:-:S06]  /*95f0*/  F2FP.BF16.F32.PACK_AB R198, R165, R198 ;  /* 0x000000c6a5c6723e */ /* 0x000fcc00000010ff */
[----:B------:R-:W1:Y:S01]  /*9600*/  MUFU.EX2 R153, R153 ;  /* 0x0000009900997308 */ /* 0x000e620000000800 */
[----:B---3--:R-:W-:-:S07]  /*9610*/  FADD.FTZ R5, R199, R166 ;  /* 0x000000a6c7057221 */ /* 0x008fce0000010000 */
[----:B------:R-:W3:Y:S01]  /*9620*/  MUFU.EX2 R154, R176 ;  /* 0x000000b0009a7308 */ /* 0x000ee20000000800 */
[----:B----4-:R-:W-:-:S07]  /*9630*/  FADD.FTZ R174, R152, R17 ;  /* 0x0000001198ae7221 */ /* 0x010fce0000010000 */
[----:B------:R-:W4:Y:S01]  /*9640*/  MUFU.EX2 R193, R193 ;  /* 0x000000c100c17308 */ /* 0x000f220000000800 */
[C---:B-1----:R-:W-:Y:S01]  /*9650*/  F2FP.BF16.F32.PACK_AB R192, R153.reuse, R152 ;  /* 0x0000009899c0723e */ /* 0x042fe200000010ff */
[----:B------:R-:W-:-:S06]  /*9660*/  FADD.FTZ R17, R153, R174 ;  /* 0x000000ae99117221 */ /* 0x000fcc0000010000 */
[----:B------:R-:W1:Y:S01]  /*9670*/  MUFU.EX2 R155, R155 ;  /* 0x0000009b009b7308 */ /* 0x000e620000000800 */
[C---:B---3--:R-:W-:Y:S01]  /*9680*/  FADD.FTZ R152, R154.reuse, R5 ;  /* 0x000000059a987221 */ /* 0x048fe20000010000 */
[----:B------:R-:W-:-:S06]  /*9690*/  F2FP.BF16.F32.PACK_AB R199, R154, R199 ;  /* 0x000000c79ac7723e */ /* 0x000fcc00000010ff */
[----:B------:R-:W3:Y:S01]  /*96a0*/  MUFU.EX2 R156, R156 ;  /* 0x0000009c009c7308 */ /* 0x000ee20000000800 */
[----:B----4-:R-:W-:-:S07]  /*96b0*/  FADD.FTZ R152, R193, R152 ;  /* 0x00000098c1987221 */ /* 0x010fce0000010000 */
[----:B------:R-:W4:Y:S01]  /*96c0*/  MUFU.EX2 R195, R158 ;  /* 0x0000009e00c37308 */ /* 0x000f220000000800 */
[C---:B-1----:R-:W-:Y:S01]  /*96d0*/  FADD.FTZ R152, R155.reuse, R152 ;  /* 0x000000989b987221 */ /* 0x042fe20000010000 */
[----:B------:R-:W-:-:S06]  /*96e0*/  F2FP.BF16.F32.PACK_AB R193, R155, R193 ;  /* 0x000000c19bc1723e */ /* 0x000fcc00000010ff */
[----:B------:R-:W1:Y:S01]  /*96f0*/  MUFU.EX2 R157, R157 ;  /* 0x0000009d009d7308 */ /* 0x000e620000000800 */
[----:B---3--:R-:W-:Y:S01]  /*9700*/  FADD.FTZ R174, R156, R17 ;  /* 0x000000119cae7221 */ /* 0x008fe20000010000 */
[----:B------:R-:W-:-:S03]  /*9710*/  F2FP.BF16.F32.PACK_AB R194, R21, R156 ;  /* 0x0000009c15c2723e */ /* 0x000fc600000010ff */
[----:B------:R-:W-:Y:S01]  /*9720*/  FADD.FTZ R17, R21, R174 ;  /* 0x000000ae15117221 */ /* 0x000fe20000010000 */
[----:B------:R-:W-:Y:S01]  /*9730*/  MOV R21, R4 ;  /* 0x0000000400157202 */ /* 0x000fe20000000f00 */
[----:B----4-:R-:W-:-:S04]  /*9740*/  FADD.FTZ R152, R195, R152 ;  /* 0x00000098c3987221 */ /* 0x010fc80000010000 */
[C---:B-1----:R-:W-:Y:S01]  /*9750*/  FADD.FTZ R5, R157.reuse, R152 ;  /* 0x000000989d057221 */ /* 0x042fe20000010000 */
[----:B------:R-:W-:Y:S01]  /*9760*/  F2FP.BF16.F32.PACK_AB R195, R157, R195 ;  /* 0x000000c39dc3723e */ /* 0x000fe200000010ff */
[----:B--2---:R-:W-:Y:S06]  /*9770*/  @P2 BRA `(.L_x_1970) ;  /* 0xffffffc000c42947 */ /* 0x004fec000383ffff */
.L_x_1961:
[----:B------:R-:W-:-:S13]  /*9780*/  ISETP.LE.AND P2, PT, RZ, UR45, PT ;  /* 0x0000002dff007c0c */ /* 0x000fda000bf43270 */
[----:B------:R-:W-:Y:S05]  /*9790*/  @!P2 BRA `(.L_x_1971) ;  /* 0x0000003800c0a947 */ /* 0x000fea0003800000 */
[----:B------:R-:W-:Y:S01]  /*97a0*/  R2UR UR47, R16 ;  /* 0x00000000102f72ca */ /* 0x000fe200000e0000 */
[----:B------:R-:W-:Y:S01]  /*97b0*/  IMAD.MOV.U32 R20, RZ, RZ, R3 ;  /* 0x000000ffff147224 */ /* 0x000fe200078e0003 */
[----:B------:R-:W-:Y:S01]  /*97c0*/  MOV R21, R4 ;  /* 0x0000000400157202 */ /* 0x000fe20000000f00 */
[----:B------:R-:W-:Y:S01]  /*97d0*/  UMOV UR41, UR46 ;  /* 0x0000002e00297c82 */ /* 0x000fe20008000000 */
[----:B------:R-:W-:-:S11]  /*97e0*/  ULDC UR61, c[0x0][0x988] ;  /* 0x00026200003d7ab9 */ /* 0x000fd60000000800 */
.L_x_1980:
        /* <DEDUP_REMOVED lines=8> */
.L_x_1972:
[----:B------:R-:W-:Y:S01]  /*9870*/  R2UR UR5, R16 ;  /* 0x00000000100572ca */ /* 0x000fe200000e0000 */
[----:B------:R-:W-:-:S12]  /*9880*/  ULEA UR4, UR46, UR60, 0x3 ;  /* 0x0000003c2e047291 */ /* 0x000fd8000f8e183f */
[----:B------:R-:W-:-:S05]  /*9890*/  IMAD.U32 R3, RZ, RZ, UR5 ;  /* 0x00000005ff037e24 */ /* 0x000fca000f8e00ff */
[----:B------:R-:W-:-:S04]  /*98a0*/  SHF.L.U32 R3, R3, 0x1f, RZ ;  /* 0x0000001f03037819 */ /* 0x000fc800000006ff */
[----:B------:R1:W2:Y:S01]  /*98b0*/  SYNCS.PHASECHK.TRANS64.TRYWAIT P2, [UR4+0x38830], R3 ;  /* 0x03883003ff0075a7 */ /* 0x0002a20008040144 */
[----:B------:R-:W-:Y:S05]  /*98c0*/  @!P0 BRA `(.L_x_1973) ;  /* 0x0000000000048947 */ /* 0x000fea0003800000 */
[----:B------:R-:W-:Y:S01]  /*98d0*/  BPT.TRAP 0x1 ;  /* 0x000000040000795c */ /* 0x000fe20000300000 */
.L_x_1973:
[----:B--2---:R-:W-:Y:S05]  /*98e0*/  @P2 BRA `(.L_x_1974) ;  /* 0x0000000000082947 */ /* 0x004fea0003800000 */
[----:B------:R-:W2:Y:S02]  /*98f0*/  SYNCS.PHASECHK.TRANS64.TRYWAIT P2, [UR4+0x38830], R3 ;  /* 0x03883003ff0075a7 */ /* 0x000ea40008040144 */
[----:B--2---:R-:W-:Y:S05]  /*9900*/  @!P2 BRA `(.L_x_1975) ;  /* 0x0000009c00d4a947 */ /* 0x004fea0003800000 */
.L_x_1974:
[----:B------:R-:W-:Y:S01]  /*9910*/  R2UR UR14, R18 ;  /* 0x00000000120e72ca */ /* 0x000fe200000e0000 */
[----:B------:R-:W-:Y:S01]  /*9920*/  UIMAD UR4, UR46, 0xa00, UR40 ;  /* 0x00000a002e0478a4 */ /* 0x000fe2000f8e0228 */
[----:B------:R-:W-:Y:S01]  /*9930*/  R2UR UR15, R19 ;  /* 0x00000000130f72ca */ /* 0x000fe200000e0000 */
[----:B------:R-:W-:Y:S01]  /*9940*/  WARPGROUP.ARRIVE ;  /* 0x00000000000079c5 */ /* 0x000fe20000000000 */
[----:B------:R-:W-:Y:S01]  /*9950*/  UMOV UR59, 0x40000040 ;  /* 0x40000040003b7882 */ /* 0x000fe20000000000 */
[----:B------:R-:W-:Y:S01]  /*9960*/  UIADD3 UR6, UR4, 0x80, URZ ;  /* 0x0000008004067890 */ /* 0x000fe2000fffe03f */
[----:B------:R-:W-:Y:S01]  /*9970*/  R2UR UR10, R14 ;  /* 0x000000000e0a72ca */ /* 0x000fe200000e0000 */
[----:B------:R-:W-:Y:S01]  /*9980*/  UIADD3 UR5, UR4, 0x100, URZ ;  /* 0x0000010004057890 */ /* 0x000fe2000fffe03f */
[----:B------:R-:W-:Y:S01]  /*9990*/  R2UR UR11, R15 ;  /* 0x000000000f0b72ca */ /* 0x000fe200000e0000 */
[----:B------:R-:W-:Y:S01]  /*99a0*/  UMOV UR58, UR4 ;  /* 0x00000004003a7c82 */ /* 0x000fe20008000000 */
[----:B------:R-:W-:Y:S01]  /*99b0*/  R2UR UR18, R12 ;  /* 0x000000000c1272ca */ /* 0x000fe200000e0000 */
[----:B------:R-:W-:Y:S01]  /*99c0*/  UIADD3 UR22, UR4, 0x500, URZ ;  /* 0x0000050004167890 */ /* 0x000fe2000fffe03f */
[----:B------:R-:W-:Y:S01]  /*99d0*/  R2UR UR19, R13 ;  /* 0x000000000d1372ca */ /* 0x000fe200000e0000 */
[----:B------:R-:W-:Y:S01]  /*99e0*/  UMOV UR56, UR14 ;  /* 0x0000000e00387c82 */ /* 0x000fe20008000000 */
[----:B------:R-:W-:Y:S01]  /*99f0*/  UMOV UR23, 0x40000040 ;  /* 0x4000004000177882 */ /* 0x000fe20000000000 */
        /* <DEDUP_REMOVED lines=625> */
[----:B------:R-:W-:-:S03]  /*c110*/  UIADD3 UR6, UR4, 0x906, URZ ;  /* 0x0000090604067890 */ /* 0x000fc6000fffe03f */
        /* <DEDUP_REMOVED lines=25> */
.L_x_1976:
[----:B------:R-:W-:Y:S01]  /*c2b0*/  ULEA UR5, UR41, UR60, 0x3 ;  /* 0x0000003c29057291 */ /* 0x000fe2000f8e183f */
[----:B------:R-:W-:-:S04]  /*c2c0*/  MOV R0, UR47 ;  /* 0x0000002f00007c02 */ /* 0x000fc80008000f00 */
[----:B------:R-:W-:-:S04]  /*c2d0*/  SHF.L.U32 R0, R0, 0x1f, RZ ;  /* 0x0000001f00007819 */ /* 0x000fc800000006ff */
[----:B------:R3:W4:Y:S01]  /*c2e0*/  SYNCS.PHASECHK.TRANS64.TRYWAIT P2, [UR5+0x38850], R0 ;  /* 0x03885000ff0075a7 */ /* 0x0007220008040145 */
[----:B------:R-:W-:Y:S05]  /*c2f0*/  @!P0 BRA `(.L_x_1977) ;  /* 0x0000000000048947 */ /* 0x000fea0003800000 */
[----:B------:R-:W-:Y:S01]  /*c300*/  BPT.TRAP 0x1 ;  /* 0x000000040000795c */ /* 0x000fe20000300000 */
.L_x_1977:
[----:B----4-:R-:W-:Y:S05]  /*c310*/  @P2 BRA `(.L_x_1978) ;  /* 0x0000000000082947 */ /* 0x010fea0003800000 */
[----:B------:R-:W4:Y:S02]  /*c320*/  SYNCS.PHASECHK.TRANS64.TRYWAIT P2, [UR5+0x38850], R0 ;  /* 0x03885000ff0075a7 */ /* 0x000f240008040145 */
[----:B----4-:R-:W-:Y:S05]  /*c330*/  @!P2 BRA `(.L_x_1979) ;  /* 0x000000740060a947 */ /* 0x010fea0003800000 */
.L_x_1978:
[----:B------:R-:W-:Y:S01]  /*c340*/  UIADD3 UR4, UR60, 0x400, URZ ;  /* 0x000004003c047890 */ /* 0x000fe2000fffe03f */
[----:B------:R-:W-:Y:S01]  /*c350*/  WARPGROUP.ARRIVE ;  /* 0x00000000000079c5 */ /* 0x000fe20000000000 */
[----:B------:R-:W-:Y:S01]  /*c360*/  UMOV UR7, 0x40000040 ;  /* 0x4000004000077882 */ /* 0x000fe20000000000 */
[----:B-1-3--:R-:W-:Y:S01]  /*c370*/  FMNMX.FTZ R0, R184, R21, !PT ;  /* 0x00000015b8007209 */ /* 0x00afe20007810000 */
[----:B------:R-:W-:Y:S01]  /*c380*/  USHF.R.U32.HI UR4, URZ, 0x4, UR4 ;  /* 0x000000043f047899 */ /* 0x000fe20008011604 */
[----:B------:R-:W-:Y:S02]  /*c390*/  ISETP.LT.AND P2, PT, RZ, UR45, PT ;  /* 0x0000002dff007c0c */ /* 0x000fe4000bf41270 */
[----:B--2---:R-:W-:Y:S01]  /*c3a0*/  FMNMX.FTZ R3, R185, R0, !PT ;  /* 0x00000000b9037209 */ /* 0x004fe20007810000 */
[----:B------:R-:W-:Y:S01]  /*c3b0*/  ULOP3.LUT UR4, UR4, 0x3fff, URZ, 0xc0, !UPT ;  /* 0x00003fff04047892 */ /* 0x000fe2000f8ec03f */
[----:B------:R-:W-:Y:S02]  /*c3c0*/  R2UR UR47, R16 ;  /* 0x00000000102f72ca */ /* 0x000fe400000e0000 */
[----:B------:R-:W-:Y:S01]  /*c3d0*/  FMNMX.FTZ R0, R188, R3, !PT ;  /* 0x00000003bc007209 */ /* 0x000fe20007810000 */
[----:B------:R-:W-:-:S03]  /*c3e0*/  ULOP3.LUT UR4, UR4, 0x2800000, URZ, 0xfc, !UPT ;  /* 0x0280000004047892 */ /* 0x000fc6000f8efc3f */
[----:B------:R-:W-:Y:S01]  /*c3f0*/  FMNMX.FTZ R3, R189, R0, !PT ;  /* 0x00000000bd037209 */ /* 0x000fe20007810000 */
[----:B------:R-:W-:-:S03]  /*c400*/  UIMAD UR10, UR41, 0xa00, UR4 ;  /* 0x00000a00290a78a4 */ /* 0x000fc6000f8e0204 */
[----:B------:R-:W-:Y:S01]  /*c410*/  FMNMX.FTZ R0, R176, R3, !PT ;  /* 0x00000003b0007209 */ /* 0x000fe20007810000 */
[----:B------:R-:W-:Y:S01]  /*c420*/  UMOV UR4, UR61 ;  /* 0x0000003d00047c82 */ /* 0x000fe20008000000 */
[----:B------:R-:W-:Y:S02]  /*c430*/  UMOV UR41, UR46 ;  /* 0x0000002e00297c82 */ /* 0x000fe40008000000 */
        /* <DEDUP_REMOVED lines=33> */
[----:B------:R-:W-:Y:S01]  /*c650*/  WARPGROUP.ARRIVE ;  /* 0x00000000000079c5 */ /* 0x000fe20000000000 */
[----:B-1----:R-:W-:-:S15]  /*c660*/  FMNMX.FTZ R200, R2, R3, !PT ;  /* 0x0000000302c87209 */ /* 0x002fde0007810000 */
[----:B------:R-:W-:-:S07]  /*c670*/  NOP ;  /* 0x0000000000007918 */ /* 0x000fce0000000000 */
[----:B------:R-:W-:Y:S01]  /*c680*/  HGMMA.64x256x16.F32.BF16 R24, R196, gdesc[UR4].tnspB, R24, gsb0 ;  /* 0x43e00004c4187df0 */ /* 0x000fe20008001818 */
[----:B------:R-:W1:Y:S01]  /*c690*/  SHFL.BFLY PT, R3, R200, 0x1, 0x1f ;  /* 0x0c201f00c8037f89 */ /* 0x000e6200000e0000 */
[----:B------:R-:W-:Y:S01]  /*c6a0*/  UIADD3 UR6, UR10, 0x200, URZ ;  /* 0x000002000a067890 */ /* 0x000fe2000fffe03f */
[----:B------:R-:W-:Y:S01]  /*c6b0*/  UMOV UR7, 0x40000040 ;  /* 0x4000004000077882 */ /* 0x000fe20000000000 */
[----:B-1----:R-:W-:Y:S02]  /*c6c0*/  FMNMX.FTZ R4, R200, R3, !PT ;  /* 0x00000003c8047209 */ /* 0x002fe40007810000 */
        /* <DEDUP_REMOVED lines=17> */
[--C-:B-1----:R-:W-:Y:S01]  /*c7e0*/  FFMA.FTZ R21, R152, UR4, -R2.reuse ;  /* 0x0000000498157c23 */ /* 0x102fe20008010802 */
        /* <DEDUP_REMOVED lines=21> */
[----:B------:R-:W-:Y:S01]  /*c940*/  WARPGROUP.ARRIVE ;  /* 0x00000000000079c5 */ /* 0x000fe20000000000 */
[----:B------:R-:W-:Y:S01]  /*c950*/  FMNMX.FTZ R196, R190, R3, !PT ;  /* 0x00000003bec47209 */ /* 0x000fe20007810000 */
[--C-:B------:R-:W-:Y:S01]  /*c960*/  FFMA.FTZ R197, R184, UR4, -R2.reuse ;  /* 0x00000004b8c57c23 */ /* 0x100fe20008010802 */
[--C-:B------:R-:W-:Y:S02]  /*c970*/  FFMA.FTZ R198, R164, UR4, -R2.reuse ;  /* 0x00000004a4c67c23 */ /* 0x100fe40008010802 */
[----:B------:R-:W-:Y:S01]  /*c980*/  FMNMX.FTZ R3, R191, R196, !PT ;  /* 0x000000c4bf037209 */ /* 0x000fe20007810000 */
[----:B------:R-:W-:Y:S01]  /*c990*/  HGMMA.64x256x16.F32.BF16 R24, R192, gdesc[UR4].tnspB, R24, gsb0 ;  /* 0x43e00004c0187df0 */ /* 0x000fe20008001818 */
[----:B------:R-:W-:Y:S01]  /*c9a0*/  FFMA.FTZ R196, R160, UR4, -R2 ;  /* 0x00000004a0c47c23 */ /* 0x000fe20008010802 */
[----:B------:R-:W-:Y:S01]  /*c9b0*/  MUFU.EX2 R197, R197 ;  /* 0x000000c500c57308 */ /* 0x000fe20000000800 */
[----:B------:R-:W-:-:S04]  /*c9c0*/  FMNMX.FTZ R184, R178, R3, !PT ;  /* 0x00000003b2b87209 */ /* 0x000fc80007810000 */
[----:B------:R-:W-:-:S03]  /*c9d0*/  FMNMX.FTZ R3, R179, R184, !PT ;  /* 0x000000b8b3037209 */ /* 0x000fc60007810000 */
[----:B------:R-:W-:Y:S01]  /*c9e0*/  MUFU.EX2 R196, R196 ;  /* 0x000000c400c47308 */ /* 0x000fe20000000800 */
[----:B------:R-:W-:-:S04]  /*c9f0*/  FMNMX.FTZ R184, R182, R3, !PT ;  /* 0x00000003b6b87209 */ /* 0x000fc80007810000 */
[----:B------:R-:W-:-:S03]  /*ca00*/  FMNMX.FTZ R3, R183, R184, !PT ;  /* 0x000000b8b7037209 */ /* 0x000fc60007810000 */
[----:B------:R-:W-:Y:S01]  /*ca10*/  MUFU.EX2 R198, R198 ;  /* 0x000000c600c67308 */ /* 0x000fe20000000800 */
        /* <DEDUP_REMOVED lines=12> */
[----:B------:R-:W1:Y:S02]  /*cae0*/  SHFL.BFLY PT, R3, R176, 0x2, 0x1f ;  /* 0x0c401f00b0037f89 */ /* 0x000e6400000e0000 */
[----:B-1----:R-:W-:-:S05]  /*caf0*/  FMNMX.FTZ R160, R176, R3, !PT ;  /* 0x00000003b0a07209 */ /* 0x002fca0007810000 */
[----:B------:R-:W1:Y:S02]  /*cb00*/  SHFL.BFLY PT, R3, R160, 0x1, 0x1f ;  /* 0x0c201f00a0037f89 */ /* 0x000e6400000e0000 */
[----:B-1----:R-:W-:-:S05]  /*cb10*/  FMNMX.FTZ R3, R160, R3, !PT ;  /* 0x00000003a0037209 */ /* 0x002fca0007810000 */
        /* <DEDUP_REMOVED lines=8> */
[----:B------:R-:W-:Y:S01]  /*cba0*/  FFMA.FTZ R205, R178, UR4, -R156 ;  /* 0x00000004b2cd7c23 */ /* 0x000fe2000801089c */
[----:B------:R-:W-:Y:S01]  /*cbb0*/  MUFU.EX2 R2, R2 ;  /* 0x0000000200027308 */ /* 0x000fe20000000800 */
[----:B-1----:R-:W-:-:S02]  /*cbc0*/  IMAD.U32 R157, RZ, RZ, UR46 ;  /* 0x0000002eff9d7e24 */ /* 0x002fc4000f8e00ff */
[--C-:B------:R-:W-:Y:S01]  /*cbd0*/  FFMA.FTZ R168, R179, UR4, -R156.reuse ;  /* 0x00000004b3a87c23 */ /* 0x100fe2000801089c */
[--C-:B------:R-:W-:Y:S01]  /*cbe0*/  FFMA.FTZ R207, R182, UR4, -R156.reuse ;  /* 0x00000004b6cf7c23 */ /* 0x100fe2000801089c */
[--C-:B------:R-:W-:Y:S01]  /*cbf0*/  FFMA.FTZ R172, R183, UR4, -R156.reuse ;  /* 0x00000004b7ac7c23 */ /* 0x100fe2000801089c */
[--C-:B------:R-:W-:Y:S01]  /*cc00*/  FFMA.FTZ R201, R170, UR4, -R156.reuse ;  /* 0x00000004aac97c23 */ /* 0x100fe2000801089c */
[----:B------:R-:W-:Y:S01]  /*cc10*/  @!P1 LEA R157, R157, UR60, 0x3 ;  /* 0x0000003c9d9d9c11 */ /* 0x000fe2000f8e18ff */
[--C-:B------:R-:W-:Y:S01]  /*cc20*/  FFMA.FTZ R199, R166, UR4, -R156.reuse ;  /* 0x00000004a6c77c23 */ /* 0x100fe2000801089c */
[----:B------:R-:W1:Y:S01]  /*cc30*/  MUFU.EX2 R209, R209 ;  /* 0x000000d100d17308 */ /* 0x000e620000000800 */
[--C-:B------:R-:W-:Y:S01]  /*cc40*/  FFMA.FTZ R170, R171, UR4, -R156.reuse ;  /* 0x00000004abaa7c23 */ /* 0x100fe2000801089c */
[--C-:B------:R-:W-:Y:S01]  /*cc50*/  FFMA.FTZ R203, R174, UR4, -R156.reuse ;  /* 0x00000004aecb7c23 */ /* 0x100fe2000801089c */
[----:B------:R-:W-:Y:S02]  /*cc60*/  @!P1 VIADD R157, R157, 0x38840 ;  /* 0x000388409d9d9836 */ /* 0x000fe40000000000 */
[--C-:B------:R-:W-:Y:S01]  /*cc70*/  FFMA.FTZ R174, R175, UR4, -R156.reuse ;  /* 0x00000004afae7c23 */ /* 0x100fe2000801089c */
[--C-:B------:R-:W-:Y:S01]  /*cc80*/  FFMA.FTZ R167, R167, UR4, -R156.reuse ;  /* 0x00000004a7a77c23 */ /* 0x100fe2000801089c */
[--C-:B------:R-:W-:Y:S01]  /*cc90*/  FFMA.FTZ R155, R155, UR4, -R156.reuse ;  /* 0x000000049b9b7c23 */ /* 0x100fe2000801089c */
[----:B------:R-:W-:Y:S01]  /*cca0*/  FFMA.FTZ R158, R158, UR4, -R156 ;  /* 0x000000049e9e7c23 */ /* 0x000fe2000801089c */
[----:B------:R-:W2:Y:S01]  /*ccb0*/  MUFU.EX2 R160, R160 ;  /* 0x000000a000a07308 */ /* 0x000ea20000000800 */
[----:B------:R-:W-:-:S02]  /*ccc0*/  @!P1 PRMT R157, RZ, 0x654, R157 ;  /* 0x00000654ff9d9816 */ /* 0x000fc4000000009d */
[----:B------:R-:W-:Y:S01]  /*ccd0*/  MOV R171, UR5 ;  /* 0x0000000500ab7c02 */ /* 0x000fe20008000f00 */
[----:B------:R-:W-:-:S04]  /*cce0*/  UIADD3 UR5, UR45, -0x1, URZ ;  /* 0xffffffff2d057890 */ /* 0x000fc8000fffe03f */
[----:B------:R-:W3:Y:S01]  /*ccf0*/  MUFU.EX2 R211, R211 ;  /* 0x000000d300d37308 */ /* 0x000ee20000000800 */
[----:B-1----:R-:W-:Y:S01]  /*cd00*/  FFMA.FTZ R165, R2, R5, R209 ;  /* 0x0000000502a57223 */ /* 0x002fe200000100d1 */
[----:B------:R-:W-:Y:S01]  /*cd10*/  @!P1 VIADD R171, R171, 0x38860 ;  /* 0x00038860abab9836 */ /* 0x000fe20000000000 */
[----:B------:R-:W-:-:S04]  /*cd20*/  UMOV UR45, UR5 ;  /* 0x00000005002d7c82 */ /* 0x000fc80008000000 */
[----:B------:R-:W-:Y:S01]  /*cd30*/  @!P1 PRMT R171, RZ, 0x654, R171 ;  /* 0x00000654ffab9816 */ /* 0x000fe200000000ab */
[----:B------:R-:W1:Y:S01]  /*cd40*/  MUFU.EX2 R164, R164 ;  /* 0x000000a400a47308 */ /* 0x000e620000000800 */
[C---:B--2---:R-:W-:Y:S01]  /*cd50*/  FADD.FTZ R176, R160.reuse, R165 ;  /* 0x000000a5a0b07221 */ /* 0x044fe20000010000 */
[----:B------:R-:W-:-:S06]  /*cd60*/  F2FP.BF16.F32.PACK_AB R209, R160, R209 ;  /* 0x000000d1a0d1723e */ /* 0x000fcc00000010ff */
[----:B------:R-:W2:Y:S08]  /*cd70*/  MUFU.EX2 R205, R205 ;  /* 0x000000cd00cd7308 */ /* 0x000eb00000000800 */
[----:B------:R-:W4:Y:S08]  /*cd80*/  MUFU.EX2 R168, R168 ;  /* 0x000000a800a87308 */ /* 0x000f300000000800 */
[----:B------:R-:W5:Y:S08]  /*cd90*/  MUFU.EX2 R207, R207 ;  /* 0x000000cf00cf7308 */ /* 0x000f700000000800 */
[----:B------:R-:W5:Y:S08]  /*cda0*/  MUFU.EX2 R172, R172 ;  /* 0x000000ac00ac7308 */ /* 0x000f700000000800 */
[----:B------:R-:W5:Y:S08]  /*cdb0*/  MUFU.EX2 R201, R201 ;  /* 0x000000c900c97308 */ /* 0x000f700000000800 */
[----:B------:R-:W-:Y:S08]  /*cdc0*/  MUFU.EX2 R170, R170 ;  /* 0x000000aa00aa7308 */ /* 0x000ff00000000800 */
[----:B------:R-:W-:Y:S08]  /*cdd0*/  MUFU.EX2 R203, R203 ;  /* 0x000000cb00cb7308 */ /* 0x000ff00000000800 */
[----:B------:R-:W-:Y:S08]  /*cde0*/  MUFU.EX2 R174, R174 ;  /* 0x000000ae00ae7308 */ /* 0x000ff00000000800 */
[----:B------:R-:W-:Y:S08]  /*cdf0*/  MUFU.EX2 R199, R199 ;  /* 0x000000c700c77308 */ /* 0x000ff00000000800 */
[----:B------:R-:W-:Y:S08]  /*ce00*/  MUFU.EX2 R155, R155 ;  /* 0x0000009b009b7308 */ /* 0x000ff00000000800 */
[----:B------:R-:W-:Y:S01]  /*ce10*/  MUFU.EX2 R158, R158 ;  /* 0x0000009e009e7308 */ /* 0x000fe20000000800 */
[----:B------:R-:W-:-:S02]  /*ce20*/  WARPGROUP.DEPBAR.LE gsb0, 0x0 ;  /* 0x00008000000079c5 */ /* 0x000fc40000010000 */
[----:B------:R3:W-:Y:S01]  /*ce30*/  @!P1 SYNCS.ARRIVE.TRANS64.RED.A1T0 RZ, [R157+URZ], RZ ;  /* 0x000000ff9dff99a7 */ /* 0x0007e2000810043f */
[----:B------:R-:W-:Y:S02]  /*ce40*/  F2FP.BF16.F32.PACK_AB R192, R152, R21 ;  /* 0x0000001598c0723e */ /* 0x000fe400000010ff */
[----:B------:R-:W-:Y:S01]  /*ce50*/  F2FP.BF16.F32.PACK_AB R194, R20, R153 ;  /* 0x0000009914c2723e */ /* 0x000fe200000010ff */
[----:B---3--:R-:W-:Y:S01]  /*ce60*/  FFMA.FTZ R157, R0, R17, R197 ;  /* 0x00000011009d7223 */ /* 0x008fe200000100c5 */
[--C-:B------:R-:W-:Y:S01]  /*ce70*/  FFMA.FTZ R17, R162, UR4, -R156.reuse ;  /* 0x00000004a2117c23 */ /* 0x100fe2000801089c */
[----:B------:R-:W-:Y:S01]  /*ce80*/  FFMA.FTZ R162, R163, UR4, -R156 ;  /* 0x00000004a3a27c23 */ /* 0x000fe2000801089c */
[----:B------:R3:W-:Y:S01]  /*ce90*/  @!P1 SYNCS.ARRIVE.TRANS64.RED.A1T0 RZ, [R171+URZ], RZ ;  /* 0x000000ffabff99a7 */ /* 0x0007e2000810043f */
[C---:B------:R-:W-:Y:S01]  /*cea0*/  FADD.FTZ R157, R208.reuse, R157 ;  /* 0x0000009dd09d7221 */ /* 0x040fe20000010000 */
[----:B------:R2:W-:Y:S01]  /*ceb0*/  MUFU.EX2 R5, R17 ;  /* 0x0000001100057308 */ /* 0x0005e20000000800 */
[----:B------:R-:W-:-:S02]  /*cec0*/  F2FP.BF16.F32.PACK_AB R208, R208, R197 ;  /* 0x000000c5d0d0723e */ /* 0x000fc400000010ff */
[----:B------:R-:W-:Y:S01]  /*ced0*/  FADD.FTZ R178, R210, R157 ;  /* 0x0000009dd2b27221 */ /* 0x000fe20000010000 */
[----:B------:R-:W-:Y:S01]  /*cee0*/  FADD.FTZ R157, R211, R176 ;  /* 0x000000b0d39d7221 */ /* 0x000fe20000010000 */
[C---:B-1----:R-:W-:Y:S02]  /*cef0*/  F2FP.BF16.F32.PACK_AB R211, R164.reuse, R211 ;  /* 0x000000d3a4d3723e */ /* 0x042fe400000010ff */
[----:B------:R-:W-:Y:S01]  /*cf00*/  FADD.FTZ R163, R189, R178 ;  /* 0x000000b2bda37221 */ /* 0x000fe20000010000 */
[----:B------:R-:W-:Y:S01]  /*cf10*/  FADD.FTZ R166, R164, R157 ;  /* 0x0000009da4a67221 */ /* 0x000fe20000010000 */
[--C-:B--2---:R-:W-:Y:S01]  /*cf20*/  FFMA.FTZ R17, R154, UR4, -R156.reuse ;  /* 0x000000049a117c23 */ /* 0x104fe2000801089c */
[----:B------:R-:W-:Y:S01]  /*cf30*/  FFMA.FTZ R156, R159, UR4, -R156 ;  /* 0x000000049f9c7c23 */ /* 0x000fe2000801089c */
[----:B------:R-:W-:Y:S01]  /*cf40*/  FADD.FTZ R176, R204, R163 ;  /* 0x000000a3ccb07221 */ /* 0x000fe20000010000 */
[----:B------:R-:W-:Y:S01]  /*cf50*/  FADD.FTZ R157, R205, R166 ;  /* 0x000000a6cd9d7221 */ /* 0x000fe20000010000 */
[----:B------:R-:W1:Y:S01]  /*cf60*/  MUFU.EX2 R162, R162 ;  /* 0x000000a200a27308 */ /* 0x000e620000000800 */
[----:B------:R-:W-:Y:S01]  /*cf70*/  F2FP.BF16.F32.PACK_AB R210, R189, R210 ;  /* 0x000000d2bdd2723e */ /* 0x000fe200000010ff */
[C---:B------:R-:W-:Y:S01]  /*cf80*/  FADD.FTZ R163, R177.reuse, R176 ;  /* 0x000000b0b1a37221 */ /* 0x040fe20000010000 */
[----:B----4-:R-:W-:Y:S01]  /*cf90*/  FADD.FTZ R154, R168, R157 ;  /* 0x0000009da89a7221 */ /* 0x010fe20000010000 */
[----:B------:R-:W-:-:S02]  /*cfa0*/  F2FP.BF16.F32.PACK_AB R204, R177, R204 ;  /* 0x000000ccb1cc723e */ /* 0x000fc400000010ff */
[----:B------:R-:W-:Y:S01]  /*cfb0*/  FADD.FTZ R166, R206, R163 ;  /* 0x000000a3cea67221 */ /* 0x000fe20000010000 */
[----:B-----5:R-:W-:Y:S01]  /*cfc0*/  FADD.FTZ R157, R207, R154 ;  /* 0x0000009acf9d7221 */ /* 0x020fe20000010000 */
[----:B------:R-:W-:Y:S01]  /*cfd0*/  MUFU.EX2 R156, R156 ;  /* 0x0000009c009c7308 */ /* 0x000fe20000000800 */
[----:B------:R-:W-:Y:S01]  /*cfe0*/  F2FP.BF16.F32.PACK_AB R205, R168, R205 ;  /* 0x000000cda8cd723e */ /* 0x000fe200000010ff */
[C---:B------:R-:W-:Y:S01]  /*cff0*/  FADD.FTZ R159, R185.reuse, R166 ;  /* 0x000000a6b99f7221 */ /* 0x040fe20000010000 */
[----:B------:R-:W-:Y:S01]  /*d000*/  FADD.FTZ R166, R172, R157 ;  /* 0x0000009daca67221 */ /* 0x000fe20000010000 */
[----:B------:R-:W-:Y:S02]  /*d010*/  F2FP.BF16.F32.PACK_AB R206, R185, R206 ;  /* 0x000000ceb9ce723e */ /* 0x000fe400000010ff */
[----:B------:R-:W-:Y:S01]  /*d020*/  FADD.FTZ R176, R200, R159 ;  /* 0x0000009fc8b07221 */ /* 0x000fe20000010000 */
[----:B------:R-:W-:Y:S01]  /*d030*/  FADD.FTZ R157, R201, R166 ;  /* 0x000000a6c99d7221 */ /* 0x000fe20000010000 */
[----:B------:R-:W2:Y:S01]  /*d040*/  MUFU.EX2 R154, R167 ;  /* 0x000000a7009a7308 */ /* 0x000ea20000000800 */
[----:B-1----:R-:W-:Y:S01]  /*d050*/  F2FP.BF16.F32.PACK_AB R197, R162, R5 ;  /* 0x00000005a2c5723e */ /* 0x002fe200000010ff */
[----:B------:R-:W-:Y:S01]  /*d060*/  FADD.FTZ R159, R169, R176 ;  /* 0x000000b0a99f7221 */ /* 0x000fe20000010000 */
        /* <DEDUP_REMOVED lines=10> */
[----:B------:R-:W-:Y:S01]  /*d110*/  F2FP.BF16.F32.PACK_AB R202, R173, R202 ;  /* 0x000000caadca723e */ /* 0x000fe200000010ff */
[----:B-1----:R-:W-:-:S02]  /*d120*/  FADD.FTZ R17, R5, R160 ;  /* 0x000000a005117221 */ /* 0x002fc40000010000 */
[C---:B------:R-:W-:Y:S01]  /*d130*/  FADD.FTZ R157, R181.reuse, R164 ;  /* 0x000000a4b59d7221 */ /* 0x040fe20000010000 */
[----:B------:R-:W-:Y:S01]  /*d140*/  F2FP.BF16.F32.PACK_AB R203, R174, R203 ;  /* 0x000000cbaecb723e */ /* 0x000fe200000010ff */
[----:B------:R-:W-:Y:S02]  /*d150*/  FADD.FTZ R160, R162, R17 ;  /* 0x00000011a2a07221 */ /* 0x000fe40000010000 */
[----:B------:R-:W-:Y:S01]  /*d160*/  FADD.FTZ R164, R198, R157 ;  /* 0x0000009dc6a47221 */ /* 0x000fe20000010000 */
[----:B------:R-:W-:Y:S01]  /*d170*/  F2FP.BF16.F32.PACK_AB R196, R181, R196 ;  /* 0x000000c4b5c4723e */ /* 0x000fe200000010ff */
[----:B------:R-:W-:Y:S02]  /*d180*/  FADD.FTZ R17, R199, R160 ;  /* 0x000000a0c7117221 */ /* 0x000fe40000010000 */
[----:B------:R-:W-:Y:S01]  /*d190*/  FADD.FTZ R164, R161, R164 ;  /* 0x000000a4a1a47221 */ /* 0x000fe20000010000 */
[C---:B--2---:R-:W-:Y:S01]  /*d1a0*/  F2FP.BF16.F32.PACK_AB R199, R154.reuse, R199 ;  /* 0x000000c79ac7723e */ /* 0x044fe200000010ff */
[----:B------:R-:W-:-:S02]  /*d1b0*/  FADD.FTZ R17, R154, R17 ;  /* 0x000000119a117221 */ /* 0x000fc40000010000 */
[----:B------:R-:W-:Y:S01]  /*d1c0*/  FADD.FTZ R5, R21, R164 ;  /* 0x000000a415057221 */ /* 0x000fe20000010000 */
[----:B------:R-:W-:Y:S01]  /*d1d0*/  F2FP.BF16.F32.PACK_AB R198, R161, R198 ;  /* 0x000000c6a1c6723e */ /* 0x000fe200000010ff */
[----:B----4-:R-:W-:Y:S02]  /*d1e0*/  FADD.FTZ R17, R166, R17 ;  /* 0x00000011a6117221 */ /* 0x010fe40000010000 */
[----:B------:R-:W-:Y:S01]  /*d1f0*/  FADD.FTZ R154, R152, R5 ;  /* 0x00000005989a7221 */ /* 0x000fe20000010000 */
[C---:B------:R-:W-:Y:S01]  /*d200*/  F2FP.BF16.F32.PACK_AB R193, R155.reuse, R166 ;  /* 0x000000a69bc1723e */ /* 0x040fe200000010ff */
[----:B------:R-:W-:Y:S02]  /*d210*/  FADD.FTZ R17, R155, R17 ;  /* 0x000000119b117221 */ /* 0x000fe40000010000 */
[----:B------:R-:W-:Y:S01]  /*d220*/  FADD.FTZ R5, R153, R154 ;  /* 0x0000009a99057221 */ /* 0x000fe20000010000 */
[----:B------:R-:W-:Y:S01]  /*d230*/  F2FP.BF16.F32.PACK_AB R195, R156, R158 ;  /* 0x0000009e9cc3723e */ /* 0x000fe200000010ff */
[----:B------:R-:W-:-:S02]  /*d240*/  FADD.FTZ R21, R158, R17 ;  /* 0x000000119e157221 */ /* 0x000fc40000010000 */
[----:B------:R-:W-:Y:S01]  /*d250*/  FADD.FTZ R17, R20, R5 ;  /* 0x0000000514117221 */ /* 0x000fe20000010000 */
[----:B------:R-:W-:Y:S02]  /*d260*/  IMAD.MOV.U32 R20, RZ, RZ, R3 ;  /* 0x000000ffff147224 */ /* 0x000fe400078e0003 */
[----:B------:R-:W-:Y:S01]  /*d270*/  FADD.FTZ R5, R156, R21 ;  /* 0x000000159c057221 */ /* 0x000fe20000010000 */
[----:B------:R-:W-:Y:S01]  /*d280*/  MOV R21, R4 ;  /* 0x0000000400157202 */ /* 0x000fe20000000f00 */
[----:B---3--:R-:W-:Y:S06]  /*d290*/  @P2 BRA `(.L_x_1980) ;  /* 0xffffffc400542947 */ /* 0x008fec000383ffff */
.L_x_1971:
        /* <DEDUP_REMOVED lines=131> */
.L_x_1981:
[----:B------:R-:W-:Y:S01]  /*dad0*/  R2UR UR6, R16 ;  /* 0x00000000100672ca */ /* 0x000fe200000e0000 */
[----:B------:R-:W-:-:S12]  /*dae0*/  ULEA UR5, UR46, UR60, 0x3 ;  /* 0x0000003c2e057291 */ /* 0x000fd8000f8e183f */
[----:B------:R-:W-:-:S05]  /*daf0*/  IMAD.U32 R0, RZ, RZ, UR6 ;  /* 0x00000006ff007e24 */ /* 0x000fca000f8e00ff */
[----:B------:R-:W-:-:S04]  /*db00*/  SHF.L.U32 R0, R0, 0x1f, RZ ;  /* 0x0000001f00007819 */ /* 0x000fc800000006ff */
[----:B------:R1:W2:Y:S01]  /*db10*/  SYNCS.PHASECHK.TRANS64.TRYWAIT P2, [UR5+0x38850], R0 ;  /* 0x03885000ff0075a7 */ /* 0x0002a20008040145 */
[----:B------:R-:W-:Y:S05]  /*db20*/  @!P0 BRA `(.L_x_1982) ;  /* 0x0000000000048947 */ /* 0x000fea0003800000 */
[----:B------:R-:W-:Y:S01]  /*db30*/  BPT.TRAP 0x1 ;  /* 0x000000040000795c */ /* 0x000fe20000300000 */
.L_x_1982:
[----:B--2---:R-:W-:Y:S05]  /*db40*/  @P2 BRA `(.L_x_1983) ;  /* 0x0000000000082947 */ /* 0x004fea0003800000 */
[----:B------:R-:W2:Y:S02]  /*db50*/  SYNCS.PHASECHK.TRANS64.TRYWAIT P0, [UR5+0x38850], R0 ;  /* 0x03885000ff0075a7 */ /* 0x000ea40008000145 */
[----:B--2---:R-:W-:Y:S05]  /*db60*/  @!P0 BRA `(.L_x_1984) ;  /* 0x0000005c006c8947 */ /* 0x004fea0003800000 */
.L_x_1983:
[----:B------:R-:W-:Y:S01]  /*db70*/  UIADD3 UR60, UR60, 0x400, URZ ;  /* 0x000004003c3c7890 */ /* 0x000fe2000fffe03f */
[----:B------:R-:W-:Y:S01]  /*db80*/  WARPGROUP.ARRIVE ;  /* 0x00000000000079c5 */ /* 0x000fe20000000000 */
[----:B------:R-:W-:Y:S01]  /*db90*/  UMOV UR7, 0x40000040 ;  /* 0x4000004000077882 */ /* 0x000fe20000000000 */
[----:B------:R-:W-:Y:S01]  /*dba0*/  UMOV UR11, 0x40000040 ;  /* 0x40000040000b7882 */ /* 0x000fe20000000000 */
[----:B------:R-:W-:Y:S01]  /*dbb0*/  USHF.R.U32.HI UR60, URZ, 0x4, UR60 ;  /* 0x000000043f3c7899 */ /* 0x000fe2000801163c */
[----:B------:R-:W3:Y:S01]  /*dbc0*/  SHFL.BFLY PT, R2, R5, 0x2, 0x1f ;  /* 0x0c401f0005027f89 */ /* 0x000ee200000e0000 */
[----:B------:R-:W-:Y:S01]  /*dbd0*/  R2UR UR12, R219 ;  /* 0x00000000db0c72ca */ /* 0x000fe200000e0000 */
[----:B------:R-:W-:Y:S01]  /*dbe0*/  IMAD.U32 R12, RZ, RZ, UR5 ;  /* 0x00000005ff0c7e24 */ /* 0x000fe2000f8e00ff */
[----:B------:R-:W-:Y:S01]  /*dbf0*/  ULOP3.LUT UR60, UR60, 0x3fff, URZ, 0xc0, !UPT ;  /* 0x00003fff3c3c7892 */ /* 0x000fe2000f8ec03f */
[----:B-12---:R-:W1:Y:S01]  /*dc00*/  SHFL.BFLY PT, R0, R17, 0x2, 0x1f ;  /* 0x0c401f0011007f89 */ /* 0x006e6200000e0000 */
[----:B------:R-:W-:-:S02]  /*dc10*/  R2UR UR9, R16 ;  /* 0x00000000100972ca */ /* 0x000fc400000e0000 */
[----:B------:R-:W-:Y:S01]  /*dc20*/  ULOP3.LUT UR6, UR60, 0x2800000, URZ, 0xfc, !UPT ;  /* 0x028000003c067892 */ /* 0x000fe2000f8efc3f */
[----:B------:R-:W-:-:S03]  /*dc30*/  MOV R13, UR4 ;  /* 0x00000004000d7c02 */ /* 0x000fc60008000f00 */
[----:B------:R-:W-:Y:S02]  /*dc40*/  UIMAD UR6, UR46, 0xa00, UR6 ;  /* 0x00000a002e0678a4 */ /* 0x000fe4000f8e0206 */
[----:B------:R-:W-:Y:S02]  /*dc50*/  UIADD3 UR46, UR46, 0x1, URZ ;  /* 0x000000012e2e7890 */ /* 0x000fe4000fffe03f */
[----:B------:R-:W-:Y:S02]  /*dc60*/  UIADD3 UR8, UR6, 0x80, URZ ;  /* 0x0000008006087890 */ /* 0x000fe4000fffe03f */
[----:B------:R-:W-:Y:S02]  /*dc70*/  UISETP.NE.AND UP0, UPT, UR46, 0x2, UPT ;  /* 0x000000022e00788c */ /* 0x000fe4000bf05270 */
[----:B------:R-:W-:Y:S01]  /*dc80*/  UIADD3 UR12, UR12, 0x1, URZ ;  /* 0x000000010c0c7890 */ /* 0x000fe2000fffe03f */
[----:B------:R-:W-:Y:S01]  /*dc90*/  HGMMA.64x256x16.F32.BF16 R24, R208, gdesc[UR4].tnspB, R24, gsb0 ;  /* 0x43e00004d0187df0 */ /* 0x000fe20008001818 */
[----:B------:R-:W-:Y:S01]  /*dca0*/  UMOV UR7, 0x40000040 ;  /* 0x4000004000077882 */ /* 0x000fe20000000000 */
[----:B------:R-:W-:Y:S01]  /*dcb0*/  UMOV UR10, UR8 ;  /* 0x00000008000a7c82 */ /* 0x000fe20008000000 */
[----:B------:R-:W-:Y:S01]  /*dcc0*/  UIADD3 UR8, UR6, 0x100, URZ ;  /* 0x0000010006087890 */ /* 0x000fe2000fffe03f */
[----:B---3--:R-:W-:Y:S01]  /*dcd0*/  FADD.FTZ R2, R2, R5 ;  /* 0x0000000502027221 */ /* 0x008fe20000010000 */
[----:B------:R-:W-:Y:S01]  /*dce0*/  MOV R5, RZ ;  /* 0x000000ff00057202 */ /* 0x000fe20000000f00 */
[----:B------:R-:W-:Y:S01]  /*dcf0*/  IMAD.U32 R219, RZ, RZ, UR12 ;  /* 0x0000000cffdb7e24 */ /* 0x000fe2000f8e00ff */
[----:B------:R-:W-:Y:S01]  /*dd00*/  USEL UR46, UR46, URZ, UP0 ;  /* 0x0000003f2e2e7287 */ /* 0x000fe20008000000 */
[----:B-1----:R-:W-:Y:S01]  /*dd10*/  FADD.FTZ R0, R0, R17 ;  /* 0x0000001100007221 */ /* 0x002fe20000010000 */
[----:B------:R-:W1:Y:S04]  /*dd20*/  SHFL.BFLY PT, R9, R2, 0x1, 0x1f ;  /* 0x0c201f0002097f89 */ /* 0x000e6800000e0000 */
[----:B------:R-:W2:Y:S01]  /*dd30*/  SHFL.BFLY PT, R7, R0, 0x1, 0x1f ;  /* 0x0c201f0000077f89 */ /* 0x000ea200000e0000 */
[----:B-1----:R-:W-:Y:S01]  /*dd40*/  FADD.FTZ R11, R2, R9 ;  /* 0x00000009020b7221 */ /* 0x002fe20000010000 */
[----:B------:R-:W-:Y:S01]  /*dd50*/  IMAD.U32 R9, RZ, RZ, UR4 ;  /* 0x00000004ff097e24 */ /* 0x000fe2000f8e00ff */
[----:B------:R-:W-:Y:S01]  /*dd60*/  USEL UR4, URZ, 0x1, UP0 ;  /* 0x000000013f047887 */ /* 0x000fe20008000000 */
[----:B------:R-:W-:-:S02]  /*dd70*/  IMAD.MOV.U32 R2, RZ, RZ, -0x800000 ;  /* 0xff800000ff027424 */ /* 0x000fc400078e00ff */
[----:B--2---:R-:W-:Y:S01]  /*dd80*/  FADD.FTZ R10, R0, R7 ;  /* 0x00000007000a7221 */ /* 0x004fe20000010000 */
[----:B------:R-:W-:Y:S01]  /*dd90*/  FSETP.NE.FTZ.AND P2, PT, R11, RZ, PT ;  /* 0x000000ff0b00720b */ /* 0x000fe20003f55000 */
[----:B------:R-:W-:Y:S01]  /*dda0*/  IMAD.MOV.U32 R7, RZ, RZ, RZ ;  /* 0x000000ffff077224 */ /* 0x000fe200078e00ff */
[----:B------:R-:W-:Y:S01]  /*ddb0*/  ULOP3.LUT UR9, UR9, UR4, URZ, 0x3c, !UPT ;  /* 0x0000000409097292 */ /* 0x000fe2000f8e3c3f */
[----:B------:R-:W-:Y:S01]  /*ddc0*/  IMAD.MOV.U32 R0, RZ, RZ, -0x800000 ;  /* 0xff800000ff007424 */ /* 0x000fe200078e00ff */
[----:B------:R-:W-:-:S04]  /*ddd0*/  FSETP.NE.FTZ.AND P0, PT, R10, RZ, PT ;  /* 0x000000ff0a00720b */ /* 0x000fc80003f15000 */
[----:B------:R-:W-:-:S05]  /*dde0*/  IMAD.U32 R16, RZ, RZ, UR9 ;  /* 0x00000009ff107e24 */ /* 0x000fca000f8e00ff */
[----:B------:R-:W1:Y:S01]  /*ddf0*/  @P2 MUFU.LG2 R8, R11 ;  /* 0x0000000b00082308 */ /* 0x000e620000000c00 */
[----:B------:R-:W-:-:S03]  /*de00*/  @P2 FMUL.FTZ R13, R13, 0.69314718246459960938 ;  /* 0x3f3172180d0d2820 */ /* 0x000fc60000410000 */
[----:B------:R-:W-:-:S04]  /*de10*/  @P0 FMUL.FTZ R9, R9, 0.69314718246459960938 ;  /* 0x3f31721809090820 */ /* 0x000fc80000410000 */
[----:B------:R-:W-:Y:S08]  /*de20*/  @P2 MUFU.RCP R5, R11 ;  /* 0x0000000b00052308 */ /* 0x000ff00000001000 */
[----:B------:R-:W2:Y:S01]  /*de30*/  @P0 MUFU.LG2 R6, R10 ;  /* 0x0000000a00060308 */ /* 0x000ea20000000c00 */
[----:B-1----:R-:W-:-:S04]  /*de40*/  @P2 FMUL.FTZ R8, R8, 0.69314718246459960938 ;  /* 0x3f31721808082820 */ /* 0x002fc80000410000 */
[----:B------:R-:W-:-:S03]  /*de50*/  @P2 FFMA.FTZ R2, R13, R3, R8 ;  /* 0x000000030d022223 */ /* 0x000fc60000010008 */
[----:B------:R1:W3:Y:S02]  /*de60*/  @P0 MUFU.RCP R7, R10 ;  /* 0x0000000a00070308 */ /* 0x0002e40000001000 */
[----:B-1----:R-:W-:Y:S01]  /*de70*/  @!P1 IADD3 R10, R12, 0x38860, RZ ;  /* 0x000388600c0a9810 */ /* 0x002fe20007ffe0ff */
[----:B--2---:R-:W-:-:S03]  /*de80*/  @P0 FMUL.FTZ R6, R6, 0.69314718246459960938 ;  /* 0x3f31721806060820 */ /* 0x004fc60000410000 */
[----:B------:R-:W-:Y:S01]  /*de90*/  @!P1 PRMT R3, RZ, 0x654, R10 ;  /* 0x00000654ff039816 */ /* 0x000fe2000000000a */
[----:B------:R-:W-:Y:S01]  /*dea0*/  @P0 FFMA.FTZ R0, R9, R4, R6 ;  /* 0x0000000409000223 */ /* 0x000fe20000010006 */
[----:B------:R-:W-:Y:S01]  /*deb0*/  PLOP3.LUT P0, PT, PT, PT, PT, 0x8, 0x0 ;  /* 0x000000000000781c */ /* 0x000fe20003f0e170 */
        /* <DEDUP_REMOVED lines=18> */
[----:B------:R-:W-:-:S15]  /*dfe0*/  WARPGROUP.ARRIVE ;  /* 0x00000000000079c5 */ /* 0x000fde0000000000 */
[----:B------:R-:W-:-:S08]  /*dff0*/  NOP ;  /* 0x0000000000007918 */ /* 0x000fd00000000000 */
[----:B------:R-:W-:Y:S03]  /*e000*/  HGMMA.64x256x16.F32.BF16 R24, R192, gdesc[UR4].tnspB, R24, gsb0 ;  /* 0x43e00004c0187df0 */ /* 0x000fe60008001818 */
[----:B------:R-:W-:Y:S02]  /*e010*/  WARPGROUP.DEPBAR.LE gsb0, 0x0 ;  /* 0x00008000000079c5 */ /* 0x000fe40000010000 */
[-C--:B------:R-:W-:Y:S01]  /*e020*/  FMUL.FTZ R163, R83, R5.reuse ;  /* 0x0000000553a37220 */ /* 0x080fe20000410000 */
[-C--:B------:R-:W-:Y:S01]  /*e030*/  FMUL.FTZ R83, R86, R5.reuse ;  /* 0x0000000556537220 */ /* 0x080fe20000410000 */
[-C--:B------:R-:W-:Y:S01]  /*e040*/  FMUL.FTZ R86, R87, R5.reuse ;  /* 0x0000000557567220 */ /* 0x080fe20000410000 */
[-C--:B------:R-:W-:Y:S01]  /*e050*/  FMUL.FTZ R87, R91, R5.reuse ;  /* 0x000000055b577220 */ /* 0x080fe20000410000 */
[-C--:B------:R-:W-:Y:S01]  /*e060*/  FMUL.FTZ R91, R94, R5.reuse ;  /* 0x000000055e5b7220 */ /* 0x080fe20000410000 */
[----:B------:R-:W-:Y:S01]  /*e070*/  FMUL.FTZ R94, R95, R5 ;  /* 0x000000055f5e7220 */ /* 0x000fe20000410000 */
[-C--:B---3--:R-:W-:Y:S01]  /*e080*/  FMUL.FTZ R4, R24, R7.reuse ;  /* 0x0000000718047220 */ /* 0x088fe20000410000 */
        /* <DEDUP_REMOVED lines=122> */
.L_x_1954:
        /* <DEDUP_REMOVED lines=9> */
[----:B------:R-:W-:Y:S01]  /*e8c0*/  BAR.SYNC.DEFER_BLOCKING 0x1, 0x100 ;  /* 0x0044000000007b1d */ /* 0x000fe20000010000 */
[C---:B------:R-:W-:Y:S01]  /*e8d0*/  IADD3 R31, P3, R22.reuse, 0x4000, RZ ;  /* 0x00004000161f7810 */ /* 0x040fe20007f7e0ff */
[----:B------:R-:W-:Y:S01]  /*e8e0*/  USHF.R.S32.HI UR5, URZ, 0x1f, UR43 ;  /* 0x0000001f3f057899 */ /* 0x000fe2000801142b */
[----:B------:R-:W-:Y:S02]  /*e8f0*/  LOP3.LUT R26, R27, 0x380, RZ, 0xc0, !PT ;  /* 0x000003801b1a7812 */ /* 0x000fe400078ec0ff */
[C---:B------:R-:W-:Y:S01]  /*e900*/  IADD3 R19, P6, R22.reuse, 0x20, RZ ;  /* 0x0000002016137810 */ /* 0x040fe20007fde0ff */
[----:B------:R-:W-:Y:S01]  /*e910*/  ULDC UR10, c[0x0][0xa88] ;  /* 0x0002a200000a7ab9 */ /* 0x000fe20000000800 */
[----:B------:R-:W-:Y:S01]  /*e920*/  IADD3 R21, P5, R22, 0x40, RZ ;  /* 0x0000004016157810 */ /* 0x000fe20007fbe0ff */
[----:B------:R-:W-:Y:S01]  /*e930*/  ULDC.64 UR6, c[0x0][0xb70] ;  /* 0x0002dc0000067ab9 */ /* 0x000fe20000000a00 */
[----:B------:R-:W-:Y:S01]  /*e940*/  LOP3.LUT R30, R31, 0x380, RZ, 0xc0, !PT ;  /* 0x000003801f1e7812 */ /* 0x000fe200078ec0ff */
[----:B------:R-:W-:Y:S01]  /*e950*/  UIMAD UR5, UR5, UR6, URZ ;  /* 0x00000006050572a4 */ /* 0x000fe2000f8e023f */
[----:B------:R-:W-:Y:S01]  /*e960*/  SHF.R.U64 R26, R26, 0x3, RZ ;  /* 0x000000031a1a7819 */ /* 0x000fe200000012ff */
[----:B------:R-:W-:Y:S01]  /*e970*/  UIMAD.WIDE.U32 UR8, UR43, UR6, URZ ;  /* 0x000000062b0872a5 */ /* 0x000fe2000f8e003f */
[----:B------:R-:W-:Y:S01]  /*e980*/  LOP3.LUT R18, R19, 0x380, RZ, 0xc0, !PT ;  /* 0x0000038013127812 */ /* 0x000fe200078ec0ff */
[----:B------:R-:W-:Y:S01]  /*e990*/  UIMAD UR5, UR43, UR7, UR5 ;  /* 0x000000072b0572a4 */ /* 0x000fe2000f8e0205 */
[----:B------:R-:W-:Y:S01]  /*e9a0*/  IADD3 R35, P2, R22, 0x4020, RZ ;  /* 0x0000402016237810 */ /* 0x000fe20007f5e0ff */
[----:B------:R-:W-:Y:S01]  /*e9b0*/  ULDC.64 UR12, c[0x0][0x208] ;  /* 0x00008200000c7ab9 */ /* 0x000fe20000000a00 */
[----:B------:R-:W-:Y:S01]  /*e9c0*/  LOP3.LUT R20, R21, 0x380, RZ, 0xc0, !PT ;  /* 0x0000038015147812 */ /* 0x000fe200078ec0ff */
[----:B------:R-:W-:Y:S01]  /*e9d0*/  UIADD3 UR5, UR9, UR5, URZ ;  /* 0x0000000509057290 */ /* 0x000fe2000fffe03f */
[----:B------:R-:W-:Y:S01]  /*e9e0*/  SHF.R.U64 R30, R30, 0x3, RZ ;  /* 0x000000031e1e7819 */ /* 0x000fe200000012ff */
[----:B------:R-:W-:Y:S01]  /*e9f0*/  ULDC.64 UR6, c[0x0][0xb40] ;  /* 0x0002d00000067ab9 */ /* 0x000fe20000000a00 */
[----:B------:R-:W-:Y:S01]  /*ea00*/  LOP3.LUT R26, R26, R27, RZ, 0x3c, !PT ;  /* 0x0000001b1a1a7212 */ /* 0x000fe200078e3cff */
[----:B------:R-:W-:Y:S01]  /*ea10*/  IMAD.X R27, RZ, RZ, R23, P4 ;  /* 0x000000ffff1b7224 */ /* 0x000fe200020e0617 */
[----:B------:R-:W-:-:S02]  /*ea20*/  SHF.R.U64 R18, R18, 0x3, RZ ;  /* 0x0000000312127819 */ /* 0x000fc400000012ff */
[----:B------:R-:W-:Y:S02]  /*ea30*/  LOP3.LUT R34, R35, 0x380, RZ, 0xc0, !PT ;  /* 0x0000038023227812 */ /* 0x000fe400078ec0ff */
[----:B------:R-:W-:Y:S02]  /*ea40*/  SHF.R.U64 R20, R20, 0x3, RZ ;  /* 0x0000000314147819 */ /* 0x000fe400000012ff */
[----:B------:R-:W-:Y:S02]  /*ea50*/  IADD3 R47, P4, R22, 0x8000, RZ ;  /* 0x00008000162f7810 */ /* 0x000fe40007f9e0ff */
[----:B------:R-:W-:Y:S01]  /*ea60*/  LOP3.LUT R30, R30, R31, RZ, 0x3c, !PT ;  /* 0x0000001f1e1e7212 */ /* 0x000fe200078e3cff */
[--C-:B------:R-:W-:Y:S01]  /*ea70*/  IMAD.X R31, RZ, RZ, R23.reuse, P3 ;  /* 0x000000ffff1f7224 */ /* 0x100fe200018e0617 */
[----:B------:R-:W-:Y:S02]  /*ea80*/  IADD3 R103, R215, UR42, RZ ;  /* 0x0000002ad7677c10 */ /* 0x000fe4000fffe0ff */
[----:B------:R-:W-:Y:S01]  /*ea90*/  LOP3.LUT R18, R18, R19, RZ, 0x3c, !PT ;  /* 0x0000001312127212 */ /* 0x000fe200078e3cff */
[----:B------:R-:W-:Y:S01]  /*eaa0*/  IMAD.X R19, RZ, RZ, R23, P6 ;  /* 0x000000ffff137224 */ /* 0x000fe200030e0617 */
[----:B------:R-:W-:Y:S01]  /*eab0*/  SHF.R.U64 R34, R34, 0x3, RZ ;  /* 0x0000000322227819 */ /* 0x000fe200000012ff */
[----:B------:R-:W-:Y:S01]  /*eac0*/  VIADD R5, R103, 0x8 ;  /* 0x0000000867057836 */ /* 0x000fe20000000000 */
[----:B------:R-:W-:-:S02]  /*ead0*/  IADD3 R51, P3, R22, 0x8020, RZ ;  /* 0x0000802016337810 */ /* 0x000fc40007f7e0ff */
[----:B------:R-:W-:Y:S02]  /*eae0*/  LOP3.LUT R20, R20, R21, RZ, 0x3c, !PT ;  /* 0x0000001514147212 */ /* 0x000fe400078e3cff */
[----:B------:R-:W-:Y:S02]  /*eaf0*/  LOP3.LUT R46, R47, 0x380, RZ, 0xc0, !PT ;  /* 0x000003802f2e7812 */ /* 0x000fe400078ec0ff */
[C---:B------:R-:W-:Y:S02]  /*eb00*/  IADD3 R39, P6, R22.reuse, 0x4040, RZ ;  /* 0x0000404016277810 */ /* 0x040fe40007fde0ff */
[----:B------:R-:W-:Y:S02]  /*eb10*/  IADD3.X R21, RZ, R23, RZ, P5, !PT ;  /* 0x00000017ff157210 */ /* 0x000fe40002ffe4ff */
[----:B------:R-:W-:Y:S02]  /*eb20*/  IADD3 R43, P5, R22, 0x4060, RZ ;  /* 0x00004060162b7810 */ /* 0x000fe40007fbe0ff */
[----:B------:R-:W-:-:S02]  /*eb30*/  LOP3.LUT R34, R34, R35, RZ, 0x3c, !PT ;  /* 0x0000002322227212 */ /* 0x000fc400078e3cff */
[----:B------:R-:W-:Y:S02]  /*eb40*/  LOP3.LUT R67, R22, 0x380, RZ, 0xc0, !PT ;  /* 0x0000038016437812 */ /* 0x000fe400078ec0ff */
[----:B------:R-:W-:Y:S02]  /*eb50*/  LOP3.LUT R50, R51, 0x380, RZ, 0xc0, !PT ;  /* 0x0000038033327812 */ /* 0x000fe400078ec0ff */
[----:B------:R-:W-:Y:S02]  /*eb60*/  LOP3.LUT P0, RZ, R220, 0x3, RZ, 0xc0, !PT ;  /* 0x00000003dcff7812 */ /* 0x000fe4000780c0ff */
[----:B------:R-:W-:Y:S02]  /*eb70*/  SHF.R.U64 R46, R46, 0x3, RZ ;  /* 0x000000032e2e7819 */ /* 0x000fe400000012ff */
[----:B------:R-:W-:Y:S02]  /*eb80*/  IADD3.X R35, RZ, R23, RZ, P2, !PT ;  /* 0x00000017ff237210 */ /* 0x000fe400017fe4ff */
[----:B------:R-:W-:-:S02]  /*eb90*/  LOP3.LUT R38, R39, 0x380, RZ, 0xc0, !PT ;  /* 0x0000038027267812 */ /* 0x000fc400078ec0ff */
[----:B------:R-:W-:Y:S02]  /*eba0*/  IADD3 R55, P2, R22, 0x8040, RZ ;  /* 0x0000804016377810 */ /* 0x000fe40007f5e0ff */
[----:B------:R-:W-:Y:S02]  /*ebb0*/  LOP3.LUT R42, R43, 0x380, RZ, 0xc0, !PT ;  /* 0x000003802b2a7812 */ /* 0x000fe400078ec0ff */
[----:B------:R-:W-:Y:S02]  /*ebc0*/  SHF.R.U64 R67, R67, 0x3, RZ ;  /* 0x0000000343437819 */ /* 0x000fe400000012ff */
[----:B------:R-:W-:Y:S02]  /*ebd0*/  SHF.R.U64 R50, R50, 0x3, RZ ;  /* 0x0000000332327819 */ /* 0x000fe400000012ff */
[----:B------:R-:W-:Y:S02]  /*ebe0*/  ISETP.GE.OR P1, PT, R5, UR10, P0 ;  /* 0x0000000a05007c0c */ /* 0x000fe40008726670 */
[----:B------:R-:W-:Y:S01]  /*ebf0*/  LOP3.LUT R46, R46, R47, RZ, 0x3c, !PT ;  /* 0x0000002f2e2e7212 */ /* 0x000fe200078e3cff */
[----:B------:R-:W-:Y:S01]  /*ec00*/  IMAD.X R47, RZ, RZ, R23, P4 ;  /* 0x000000ffff2f7224 */ /* 0x000fe200020e0617 */
[----:B------:R-:W-:-:S02]  /*ec10*/  SHF.R.U64 R38, R38, 0x3, RZ ;  /* 0x0000000326267819 */ /* 0x000fc400000012ff */
[----:B------:R-:W-:Y:S02]  /*ec20*/  LOP3.LUT R54, R55, 0x380, RZ, 0xc0, !PT ;  /* 0x0000038037367812 */ /* 0x000fe400078ec0ff */
[----:B------:R-:W-:Y:S02]  /*ec30*/  F2FP.BF16.F32.PACK_AB R5, R165, R162 ;  /* 0x000000a2a505723e */ /* 0x000fe400000010ff */
[----:B------:R-:W-:Y:S02]  /*ec40*/  SHF.R.U64 R42, R42, 0x3, RZ ;  /* 0x000000032a2a7819 */ /* 0x000fe400000012ff */
[----:B------:R-:W-:Y:S02]  /*ec50*/  IADD3 R75, P4, R22, 0xc020, RZ ;  /* 0x0000c020164b7810 */ /* 0x000fe40007f9e0ff */
[----:B------:R-:W-:Y:S02]  /*ec60*/  MOV R165, R20 ;  /* 0x0000001400a57202 */ /* 0x000fe40000000f00 */
[----:B------:R-:W-:Y:S01]  /*ec70*/  LOP3.LUT R66, R67, R22, RZ, 0x3c, !PT ;  /* 0x0000001643427212 */ /* 0x000fe200078e3cff */
[----:B------:R-:W1:Y:S01]  /*ec80*/  LDC.64 R20, c[0x0][0xb78] ;  /* 0x0002de00ff147b82 */ /* 0x000e620000000a00 */
[----:B------:R-:W-:Y:S01]  /*ec90*/  LOP3.LUT R50, R50, R51, RZ, 0x3c, !PT ;  /* 0x0000003332327212 */ /* 0x000fe200078e3cff */
[----:B------:R-:W-:Y:S01]  /*eca0*/  IMAD.X R51, RZ, RZ, R23, P3 ;  /* 0x000000ffff337224 */ /* 0x000fe200018e0617 */
[----:B------:R-:W-:-:S02]  /*ecb0*/  MOV R67, R23 ;  /* 0x0000001700437202 */ /* 0x000fc40000000f00 */
[----:B------:R-:W-:Y:S02]  /*ecc0*/  F2FP.BF16.F32.PACK_AB R4, R25, R4 ;  /* 0x000000041904723e */ /* 0x000fe400000010ff */
[----:B------:R-:W-:Y:S01]  /*ecd0*/  LOP3.LUT R38, R38, R39, RZ, 0x3c, !PT ;  /* 0x0000002726267212 */ /* 0x000fe200078e3cff */
[--C-:B------:R-:W-:Y:S01]  /*ece0*/  IMAD.X R39, RZ, RZ, R23.reuse, P6 ;  /* 0x000000ffff277224 */ /* 0x100fe200030e0617 */
[----:B------:R-:W-:Y:S02]  /*ecf0*/  SHF.R.U64 R54, R54, 0x3, RZ ;  /* 0x0000000336367819 */ /* 0x000fe400000012ff */
[----:B------:R-:W-:Y:S02]  /*ed00*/  IADD3 R25, P3, R22, 0xc040, RZ ;  /* 0x0000c04016197810 */ /* 0x000fe40007f7e0ff */
[----:B------:R-:W-:Y:S01]  /*ed10*/  LOP3.LUT R42, R42, R43, RZ, 0x3c, !PT ;  /* 0x0000002b2a2a7212 */ /* 0x000fe200078e3cff */
[----:B------:R-:W-:Y:S01]  /*ed20*/  IMAD.X R43, RZ, RZ, R23, P5 ;  /* 0x000000ffff2b7224 */ /* 0x000fe200028e0617 */
[----:B------:R-:W-:-:S02]  /*ed30*/  LOP3.LUT R74, R75, 0x380, RZ, 0xc0, !PT ;  /* 0x000003804b4a7812 */ /* 0x000fc400078ec0ff */
[C---:B------:R-:W-:Y:S02]  /*ed40*/  IADD3 R59, P6, R22.reuse, 0x8060, RZ ;  /* 0x00008060163b7810 */ /* 0x040fe40007fde0ff */
[----:B------:R-:W-:Y:S02]  /*ed50*/  IADD3 R63, P5, R22, 0xc000, RZ ;  /* 0x0000c000163f7810 */ /* 0x000fe40007fbe0ff */
[----:B------:R-:W-:Y:S02]  /*ed60*/  MOV R67, R66 ;  /* 0x0000004200437202 */ /* 0x000fe40000000f00 */
[----:B------:R-:W-:Y:S02]  /*ed70*/  LOP3.LUT R54, R54, R55, RZ, 0x3c, !PT ;  /* 0x0000003736367212 */ /* 0x000fe400078e3cff */
[----:B------:R-:W-:Y:S02]  /*ed80*/  LOP3.LUT R66, R25, 0x380, RZ, 0xc0, !PT ;  /* 0x0000038019427812 */ /* 0x000fe400078ec0ff */
[----:B------:R-:W-:-:S02]  /*ed90*/  F2FP.BF16.F32.PACK_AB R6, R29, R6 ;  /* 0x000000061d06723e */ /* 0x000fc400000010ff */
[----:B------:R-:W-:Y:S02]  /*eda0*/  F2FP.BF16.F32.PACK_AB R7, R164, R7 ;  /* 0x00000007a407723e */ /* 0x000fe400000010ff */
[----:B------:R-:W-:Y:S02]  /*edb0*/  IADD3.X R55, RZ, R23, RZ, P2, !PT ;  /* 0x00000017ff377210 */ /* 0x000fe400017fe4ff */
[----:B------:R-:W-:Y:S01]  /*edc0*/  SHF.R.U64 R74, R74, 0x3, RZ ;  /* 0x000000034a4a7819 */ /* 0x000fe200000012ff */
[----:B------:R2:W-:Y:S01]  /*edd0*/  STSM.16.M88.4 [R67], R4 ;  /* 0x0000000443007844 */ /* 0x0005e20000000200 */
[----:B------:R-:W-:Y:S02]  /*ede0*/  LOP3.LUT R58, R59, 0x380, RZ, 0xc0, !PT ;  /* 0x000003803b3a7812 */ /* 0x000fe400078ec0ff */
[----:B------:R-:W-:Y:S02]  /*edf0*/  IADD3 R71, P2, R22, 0xc060, RZ ;  /* 0x0000c06016477810 */ /* 0x000fe40007f5e0ff */
[----:B------:R-:W-:-:S02]  /*ee00*/  LOP3.LUT R62, R63, 0x380, RZ, 0xc0, !PT ;  /* 0x000003803f3e7812 */ /* 0x000fc400078ec0ff */
[----:B------:R-:W-:Y:S02]  /*ee10*/  SHF.R.U64 R66, R66, 0x3, RZ ;  /* 0x0000000342427819 */ /* 0x000fe400000012ff */
[----:B------:R-:W-:Y:S02]  /*ee20*/  LOP3.LUT R74, R74, R75, RZ, 0x3c, !PT ;  /* 0x0000004b4a4a7212 */ /* 0x000fe400078e3cff */
[----:B------:R-:W-:Y:S02]  /*ee30*/  SHF.R.U64 R58, R58, 0x3, RZ ;  /* 0x000000033a3a7819 */ /* 0x000fe400000012ff */
[----:B------:R-:W-:Y:S02]  /*ee40*/  LOP3.LUT R70, R71, 0x380, RZ, 0xc0, !PT ;  /* 0x0000038047467812 */ /* 0x000fe400078ec0ff */
[----:B------:R-:W-:Y:S01]  /*ee50*/  MOV R166, R18 ;  /* 0x0000001200a67202 */ /* 0x000fe20000000f00 */
[----:B------:R-:W-:Y:S01]  /*ee60*/  IMAD.U32 R19, RZ, RZ, UR9 ;  /* 0x00000009ff137e24 */ /* 0x000fe2000f8e00ff */
[----:B------:R-:W-:Y:S01]  /*ee70*/  IADD3.X R75, RZ, R23, RZ, P4, !PT ;  /* 0x00000017ff4b7210 */ /* 0x000fe200027fe4ff */
[----:B------:R-:W-:Y:S01]  /*ee80*/  IMAD.U32 R19, RZ, RZ, UR5 ;  /* 0x00000005ff137e24 */ /* 0x000fe2000f8e00ff */
[----:B--2---:R-:W-:Y:S01]  /*ee90*/  F2FP.BF16.F32.PACK_AB R4, R33, R32 ;  /* 0x000000202104723e */ /* 0x004fe200000010ff */
[----:B------:R-:W-:Y:S01]  /*eea0*/  USHF.R.S32.HI UR5, URZ, 0x1f, UR44 ;  /* 0x0000001f3f057899 */ /* 0x000fe2000801142c */
[----:B------:R-:W-:Y:S01]  /*eeb0*/  F2FP.BF16.F32.PACK_AB R5, R153, R56 ;  /* 0x000000389905723e */ /* 0x000fe200000010ff */
[----:B------:R-:W-:Y:S01]  /*eec0*/  IMAD.X R67, RZ, RZ, R23, P3 ;  /* 0x000000ffff437224 */ /* 0x000fe200018e0617 */
[----:B------:R-:W-:-:S02]  /*eed0*/  F2FP.BF16.F32.PACK_AB R6, R37, R36 ;  /* 0x000000242506723e */ /* 0x000fc400000010ff */
[----:B------:R-:W-:Y:S02]  /*eee0*/  F2FP.BF16.F32.PACK_AB R7, R155, R52 ;  /* 0x000000349b07723e */ /* 0x000fe400000010ff */
[----:B------:R-:W-:Y:S02]  /*eef0*/  SHF.R.U64 R62, R62, 0x3, RZ ;  /* 0x000000033e3e7819 */ /* 0x000fe400000012ff */
[----:B------:R-:W-:Y:S01]  /*ef00*/  F2FP.BF16.F32.PACK_AB R8, R41, R8 ;  /* 0x000000082908723e */ /* 0x000fe200000010ff */
[----:B------:R1:W-:Y:S01]  /*ef10*/  STSM.16.M88.4 [R166], R4 ;  /* 0x00000004a6007844 */ /* 0x0003e20000000200 */
[----:B------:R-:W-:Y:S02]  /*ef20*/  F2FP.BF16.F32.PACK_AB R9, R64, R9 ;  /* 0x000000094009723e */ /* 0x000fe400000010ff */
[----:B------:R-:W-:Y:S02]  /*ef30*/  F2FP.BF16.F32.PACK_AB R10, R45, R10 ;  /* 0x0000000a2d0a723e */ /* 0x000fe400000010ff */
[----:B------:R-:W-:-:S02]  /*ef40*/  F2FP.BF16.F32.PACK_AB R11, R152, R11 ;  /* 0x0000000b980b723e */ /* 0x000fc400000010ff */
[----:B------:R-:W-:Y:S02]  /*ef50*/  LOP3.LUT R66, R66, R25, RZ, 0x3c, !PT ;  /* 0x0000001942427212 */ /* 0x000fe400078e3cff */
[----:B------:R-:W-:Y:S01]  /*ef60*/  MOV R164, R26 ;  /* 0x0000001a00a47202 */ /* 0x000fe20000000f00 */
[----:B------:R-:W-:Y:S01]  /*ef70*/  STSM.16.M88.4 [R165], R8 ;  /* 0x00000008a5007844 */ /* 0x000fe20000000200 */
[----:B------:R-:W-:Y:S02]  /*ef80*/  F2FP.BF16.F32.PACK_AB R12, R49, R12 ;  /* 0x0000000c310c723e */ /* 0x000fe400000010ff */
[----:B------:R-:W-:Y:S02]  /*ef90*/  F2FP.BF16.F32.PACK_AB R13, R154, R13 ;  /* 0x0000000d9a0d723e */ /* 0x000fe400000010ff */
[----:B------:R-:W-:Y:S01]  /*efa0*/  F2FP.BF16.F32.PACK_AB R14, R53, R14 ;  /* 0x0000000e350e723e */ /* 0x000fe200000010ff */
[----:B-1----:R-:W-:Y:S01]  /*efb0*/  IMAD R4, R20, UR5, RZ ;  /* 0x0000000514047c24 */ /* 0x002fe2000f8e02ff */
[----:B------:R-:W-:-:S02]  /*efc0*/  F2FP.BF16.F32.PACK_AB R15, R156, R15 ;  /* 0x0000000f9c0f723e */ /* 0x000fc400000010ff */
[----:B------:R-:W-:Y:S01]  /*efd0*/  MOV R162, R30 ;  /* 0x0000001e00a27202 */ /* 0x000fe20000000f00 */
[----:B------:R-:W-:Y:S01]  /*efe0*/  IMAD R4, R21, UR44, R4 ;  /* 0x0000002c15047c24 */ /* 0x000fe2000f8e0204 */
[----:B------:R-:W-:Y:S01]  /*eff0*/  MOV R35, R34 ;  /* 0x0000002200237202 */ /* 0x000fe20000000f00 */
[----:B------:R-:W-:Y:S01]  /*f000*/  STSM.16.M88.4 [R164], R12 ;  /* 0x0000000ca4007844 */ /* 0x000fe20000000200 */
[----:B------:R-:W-:Y:S02]  /*f010*/  F2FP.BF16.F32.PACK_AB R24, R57, R24 ;  /* 0x000000183918723e */ /* 0x000fe400000010ff */
[----:B------:R-:W-:Y:S02]  /*f020*/  F2FP.BF16.F32.PACK_AB R25, R157, R48 ;  /* 0x000000309d19723e */ /* 0x000fe400000010ff */
[----:B------:R-:W-:Y:S02]  /*f030*/  F2FP.BF16.F32.PACK_AB R26, R61, R60 ;  /* 0x0000003c3d1a723e */ /* 0x000fe400000010ff */
[----:B------:R-:W-:-:S02]  /*f040*/  F2FP.BF16.F32.PACK_AB R27, R159, R44 ;  /* 0x0000002c9f1b723e */ /* 0x000fc400000010ff */
[----:B------:R-:W-:Y:S01]  /*f050*/  LOP3.LUT R58, R58, R59, RZ, 0x3c, !PT ;  /* 0x0000003b3a3a7212 */ /* 0x000fe200078e3cff */
[----:B------:R-:W-:Y:S01]  /*f060*/  IMAD.X R59, RZ, RZ, R23, P6 ;  /* 0x000000ffff3b7224 */ /* 0x000fe200030e0617 */
[----:B------:R-:W-:Y:S01]  /*f070*/  SHF.R.U64 R70, R70, 0x3, RZ ;  /* 0x0000000346467819 */ /* 0x000fe200000012ff */
[----:B------:R-:W-:Y:S01]  /*f080*/  STSM.16.M88.4 [R162], R24 ;  /* 0x00000018a2007844 */ /* 0x000fe20000000200 */
[----:B------:R-:W-:Y:S02]  /*f090*/  MOV R34, R74 ;  /* 0x0000004a00227202 */ /* 0x000fe40000000f00 */
[----:B------:R-:W-:Y:S02]  /*f0a0*/  F2FP.BF16.F32.PACK_AB R28, R65, R28 ;  /* 0x0000001c411c723e */ /* 0x000fe400000010ff */
[----:B------:R-:W-:Y:S02]  /*f0b0*/  F2FP.BF16.F32.PACK_AB R29, R161, R40 ;  /* 0x00000028a11d723e */ /* 0x000fe400000010ff */
[----:B------:R-:W-:-:S02]  /*f0c0*/  F2FP.BF16.F32.PACK_AB R30, R69, R68 ;  /* 0x00000044451e723e */ /* 0x000fc400000010ff */
[----:B------:R-:W-:Y:S02]  /*f0d0*/  F2FP.BF16.F32.PACK_AB R31, R158, R17 ;  /* 0x000000119e1f723e */ /* 0x000fe400000010ff */
[----:B------:R-:W-:Y:S02]  /*f0e0*/  F2FP.BF16.F32.PACK_AB R72, R73, R72 ;  /* 0x000000484948723e */ /* 0x000fe400000010ff */
[----:B------:R-:W-:Y:S01]  /*f0f0*/  F2FP.BF16.F32.PACK_AB R80, R81, R80 ;  /* 0x000000505150723e */ /* 0x000fe200000010ff */
[----:B------:R-:W-:Y:S01]  /*f100*/  STSM.16.M88.4 [R35], R28 ;  /* 0x0000001c23007844 */ /* 0x000fe20000000200 */
[----:B------:R-:W-:Y:S01]  /*f110*/  LOP3.LUT R62, R62, R63, RZ, 0x3c, !PT ;  /* 0x0000003f3e3e7212 */ /* 0x000fe200078e3cff */
[----:B------:R-:W-:Y:S01]  /*f120*/  IMAD.X R63, RZ, RZ, R23, P5 ;  /* 0x000000ffff3f7224 */ /* 0x000fe200028e0617 */
[----:B------:R-:W-:Y:S02]  /*f130*/  MOV R38, R38 ;  /* 0x0000002600267202 */ /* 0x000fe40000000f00 */
[----:B------:R-:W-:-:S02]  /*f140*/  F2FP.BF16.F32.PACK_AB R73, R160, R3 ;  /* 0x00000003a049723e */ /* 0x000fc400000010ff */
        /* <DEDUP_REMOVED lines=12> */
[----:B------:R-:W-:Y:S02]  /*f210*/  MOV R18, UR8 ;  /* 0x0000000800127c02 */ /* 0x000fe40008000f00 */
[----:B------:R-:W-:-:S02]  /*f220*/  F2FP.BF16.F32.PACK_AB R90, R93, R92 ;  /* 0x0000005c5d5a723e */ /* 0x000fc400000010ff */
[----:B------:R-:W-:Y:S01]  /*f230*/  F2FP.BF16.F32.PACK_AB R91, R94, R91 ;  /* 0x0000005b5e5b723e */ /* 0x000fe200000010ff */
[----:B------:R-:W-:Y:S01]  /*f240*/  IMAD.WIDE.U32 R18, R20, UR44, R18 ;  /* 0x0000002c14127c25 */ /* 0x000fe2000f8e0012 */
        /* <DEDUP_REMOVED lines=23> */
[----:B------:R-:W-:Y:S02]  /*f3c0*/  MOV R62, R62 ;  /* 0x0000003e003e7202 */ /* 0x000fe40000000f00 */
        /* <DEDUP_REMOVED lines=68> */
.L_x_1988:
[----:B------:R-:W-:Y:S05]  /*f810*/  BSYNC B0 ;  /* 0x0000000000007941 */ /* 0x000fea0003800000 */
.L_x_1987:
[----:B------:R-:W-:Y:S05]  /*f820*/  BRA `(.L_x_1986) ;  /* 0x0000000800947947 */ /* 0x000fea0003800000 */
.L_x_1985:
        /* <DEDUP_REMOVED lines=12> */
[----:B------:R-:W-:Y:S01]  /*f8f0*/  MOV R2, UR42 ;  /* 0x0000002a00027c02 */ /* 0x000fe20008000f00 */
[----:B------:R-:W-:-:S03]  /*f900*/  ULDC UR7, c[0x0][0xa88] ;  /* 0x0002a20000077ab9 */ /* 0x000fc60000000800 */
        /* <DEDUP_REMOVED lines=17> */
[----:B------:R-:W-:Y:S02]  /*fa20*/  LEA.HI.X R5, R2, UR9, R3, 0x2, P0 ;  /* 0x0000000902057c11 */ /* 0x000fe400080f1403 */
[----:B------:R-:W-:-:S05]  /*fa30*/  MOV R3, 0xff800000 ;  /* 0xff80000000037802 */ /* 0x000fca0000000f00 */
[----:B------:R1:W-:Y:S02]  /*fa40*/  STG.E desc[UR10][R4.64], R3 ;  /* 0x0000000304007986 */ /* 0x0003e4000c10190a */
.L_x_1990:
[----:B------:R-:W-:Y:S05]  /*fa50*/  BSYNC B0 ;  /* 0x0000000000007941 */ /* 0x000fea0003800000 */
.L_x_1989:
[----:B------:R-:W-:Y:S01]  /*fa60*/  R2UR UR7, R218 ;  /* 0x00000000da0772ca */ /* 0x000fe200000e0000 */
[----:B------:R-:W-:Y:S01]  /*fa70*/  ULDC UR5, c[0x0][0xa88] ;  /* 0x0002a20000057ab9 */ /* 0x000fe20000000800 */
[----:B-1----:R-:W-:Y:S01]  /*fa80*/  IMAD R3, R9, UR43, R8 ;  /* 0x0000002b09037c24 */ /* 0x002fe2000f8e0208 */
[----:B------:R-:W-:Y:S01]  /*fa90*/  UIADD3 UR42, -UR42, UR5, URZ ;  /* 0x000000052a2a7290 */ /* 0x000fe2000fffe13f */
[C---:B------:R-:W-:Y:S01]  /*faa0*/  VIADD R0, R216.reuse, 0x20 ;  /* 0x00000020d8007836 */ /* 0x040fe20000000000 */
[----:B------:R-:W-:Y:S01]  /*fab0*/  SHF.R.S32.HI R217, RZ, 0x1f, R216 ;  /* 0x0000001fffd97819 */ /* 0x000fe200000114d8 */
[C---:B------:R-:W-:Y:S01]  /*fac0*/  VIADD R2, R216.reuse, 0x40 ;  /* 0x00000040d8027836 */ /* 0x040fe20000000000 */
[----:B------:R-:W-:Y:S01]  /*fad0*/  IADD3 R7, R7, R3, RZ ;  /* 0x0000000307077210 */ /* 0x000fe20007ffe0ff */
[----:B------:R-:W-:Y:S01]  /*fae0*/  BSSY B0, `(.L_x_1991) ;  /* 0x0000024000007945 */ /* 0x000fe20003800000 */
        /* <DEDUP_REMOVED lines=8> */
[----:B--2---:R-:W-:-:S03]  /*fb70*/  VIADD R5, R14, UR5 ;  /* 0x000000050e057c36 */ /* 0x004fc60008000000 */
[----:B------:R-:W-:Y:S01]  /*fb80*/  IADD3 R11, R7, R3, RZ ;  /* 0x00000003070b7210 */ /* 0x000fe20007ffe0ff */
[----:B------:R-:W-:Y:S01]  /*fb90*/  IMAD.WIDE R4, R5, 0x80, R216 ;  /* 0x0000008005047825 */ /* 0x000fe200078e02d8 */
[----:B------:R-:W-:Y:S06]  /*fba0*/  @P2 BRA `(.L_x_1992) ;  /* 0x00000000005c2947 */ /* 0x000fec0003800000 */
[C---:B------:R-:W-:Y:S01]  /*fbb0*/  VIADD R2, R212.reuse, 0x80 ;  /* 0x00000080d4027836 */ /* 0x040fe20000000000 */
[----:B------:R-:W-:Y:S01]  /*fbc0*/  ULDC UR5, c[0x0][0xa8c] ;  /* 0x0002a30000057ab9 */ /* 0x000fe20000000800 */
[----:B------:R-:W-:Y:S01]  /*fbd0*/  VIADD R0, R212, 0x40 ;  /* 0x00000040d4007836 */ /* 0x000fe20000000000 */
[----:B------:R-:W-:Y:S01]  /*fbe0*/  ULDC.64 UR6, c[0x0][0xad8] ;  /* 0x0002b60000067ab9 */ /* 0x000fe20000000a00 */
[----:B------:R-:W-:Y:S01]  /*fbf0*/  IMAD.MOV.U32 R3, RZ, RZ, R11 ;  /* 0x000000ffff037224 */ /* 0x000fe200078e000b */
[----:B------:R-:W-:Y:S01]  /*fc00*/  ISETP.GE.AND P4, PT, R2, UR5, PT ;  /* 0x0000000502007c0c */ /* 0x000fe2000bf86270 */
[----:B------:R-:W-:Y:S01]  /*fc10*/  IMAD R9, R5, UR6, RZ ;  /* 0x0000000605097c24 */ /* 0x000fe2000f8e02ff */
[----:B------:R-:W-:Y:S01]  /*fc20*/  ISETP.GE.AND P3, PT, R0, UR5, PT ;  /* 0x0000000500007c0c */ /* 0x000fe2000bf66270 */
[----:B------:R-:W-:Y:S01]  /*fc30*/  IMAD.MOV.U32 R2, RZ, RZ, R6 ;  /* 0x000000ffff027224 */ /* 0x000fe200078e0006 */
[----:B------:R-:W-:Y:S01]  /*fc40*/  IADD3 R0, R212, 0xc0, RZ ;  /* 0x000000c0d4007810 */ /* 0x000fe20007ffe0ff */
[----:B------:R-:W-:Y:S01]  /*fc50*/  IMAD R9, R4, UR7, R9 ;  /* 0x0000000704097c24 */ /* 0x000fe2000f8e0209 */
[----:B------:R-:W-:Y:S01]  /*fc60*/  ISETP.GE.AND P2, PT, R212, UR5, PT ;  /* 0x00000005d4007c0c */ /* 0x000fe2000bf46270 */
[----:B------:R-:W-:Y:S01]  /*fc70*/  IMAD.WIDE.U32 R2, R4, UR6, R2 ;  /* 0x0000000604027c25 */ /* 0x000fe2000f8e0002 */
[----:B------:R-:W-:Y:S01]  /*fc80*/  ISETP.GE.AND P5, PT, R0, UR5, PT ;  /* 0x0000000500007c0c */ /* 0x000fe2000bfa6270 */
[----:B------:R-:W-:Y:S01]  /*fc90*/  ULDC.64 UR6, c[0x0][0xa80] ;  /* 0x0002a00000067ab9 */ /* 0x000fe20000000a00 */
[----:B------:R-:W-:Y:S01]  /*fca0*/  ULDC.64 UR8, c[0x0][0x208] ;  /* 0x0000820000087ab9 */ /* 0x000fe20000000a00 */
[----:B------:R-:W-:-:S02]  /*fcb0*/  LEA R12, P6, R2, UR6, 0x1 ;  /* 0x00000006020c7c11 */ /* 0x000fc4000f8c08ff */
[----:B------:R-:W-:-:S04]  /*fcc0*/  IADD3 R3, R3, R9, RZ ;  /* 0x0000000903037210 */ /* 0x000fc80007ffe0ff */
[----:B------:R-:W-:-:S05]  /*fcd0*/  LEA.HI.X R13, R2, UR7, R3, 0x1, P6 ;  /* 0x00000007020d7c11 */ /* 0x000fca000b0f0c03 */
[----:B------:R1:W-:Y:S04]  /*fce0*/  @!P2 STG.E.128 desc[UR8][R12.64], RZ ;  /* 0x000000ff0c00a986 */ /* 0x0003e8000c101d08 */
[----:B------:R1:W-:Y:S04]  /*fcf0*/  @!P3 STG.E.128 desc[UR8][R12.64+0x80], RZ ;  /* 0x000080ff0c00b986 */ /* 0x0003e8000c101d08 */
[----:B------:R1:W-:Y:S04]  /*fd00*/  @!P4 STG.E.128 desc[UR8][R12.64+0x100], RZ ;  /* 0x000100ff0c00c986 */ /* 0x0003e8000c101d08 */
[----:B------:R1:W-:Y:S02]  /*fd10*/  @!P5 STG.E.128 desc[UR8][R12.64+0x180], RZ ;  /* 0x000180ff0c00d986 */ /* 0x0003e4000c101d08 */
.L_x_1992:
[----:B------:R-:W-:Y:S05]  /*fd20*/  BSYNC B0 ;  /* 0x0000000000007941 */ /* 0x000fea0003800000 */
.L_x_1991:
[----:B------:R-:W-:Y:S01]  /*fd30*/  BSSY B0, `(.L_x_1993) ;  /* 0x000001c000007945 */ /* 0x000fe20003800000 */
[----:B------:R-:W-:-:S03]  /*fd40*/  ISETP.GE.AND P2, PT, R8, UR42, PT ;  /* 0x0000002a08007c0c */ /* 0x000fc6000bf46270 */
[----:B------:R-:W-:Y:S10]  /*fd50*/  @P0 BRA `(.L_x_1994) ;  /* 0x0000000000640947 */ /* 0x000ff40003800000 */
[----:B------:R-:W-:Y:S01]  /*fd60*/  IADD3 R9, P0, R4, 0x20, RZ ;  /* 0x0000002004097810 */ /* 0x000fe20007f1e0ff */
[C---:B------:R-:W-:Y:S01]  /*fd70*/  VIADD R3, R212.reuse, 0x80 ;  /* 0x00000080d4037836 */ /* 0x040fe20000000000 */
[----:B------:R-:W-:Y:S01]  /*fd80*/  ULDC UR5, c[0x0][0xa8c] ;  /* 0x0002a30000057ab9 */ /* 0x000fe20000000800 */
[C---:B------:R-:W-:Y:S01]  /*fd90*/  VIADD R2, R212.reuse, 0x40 ;  /* 0x00000040d4027836 */ /* 0x040fe20000000000 */
[----:B------:R-:W-:Y:S01]  /*fda0*/  IADD3.X R0, RZ, R5, RZ, P0, !PT ;  /* 0x00000005ff007210 */ /* 0x000fe200007fe4ff */
[----:B------:R-:W-:Y:S01]  /*fdb0*/  ULDC.64 UR6, c[0x0][0xad8] ;  /* 0x0002b60000067ab9 */ /* 0x000fe20000000a00 */
        /* <DEDUP_REMOVED lines=19> */
.L_x_1994:
[----:B------:R-:W-:Y:S05]  /*fef0*/  BSYNC B0 ;  /* 0x0000000000007941 */ /* 0x000fea0003800000 */
.L_x_1993:
        /* <DEDUP_REMOVED lines=27> */
.L_x_1996:
[----:B------:R-:W-:Y:S05]  /*100b0*/  BSYNC B0 ;  /* 0x0000000000007941 */ /* 0x000fea0003800000 */
.L_x_1995:
[----:B------:R-:W-:Y:S04]  /*100c0*/  BSSY B0, `(.L_x_1986) ;  /* 0x000001b000007945 */ /* 0x000fe80003800000 */
[----:B------:R-:W-:Y:S05]  /*100d0*/  @P2 BRA `(.L_x_1997) ;  /* 0x0000000000642947 */ /* 0x000fea0003800000 */
[----:B------:R-:W-:Y:S01]  /*100e0*/  IADD3 R7, P0, R4, 0x60, RZ ;  /* 0x0000006004077810 */ /* 0x000fe20007f1e0ff */
[----:B------:R-:W-:Y:S01]  /*100f0*/  VIADD R0, R212, 0x40 ;  /* 0x00000040d4007836 */ /* 0x000fe20000000000 */
[----:B------:R-:W-:Y:S01]  /*10100*/  ULDC UR5, c[0x0][0xa8c] ;  /* 0x0002a30000057ab9 */ /* 0x000fe20000000800 */
[----:B------:R-:W-:Y:S01]  /*10110*/  MOV R2, R6 ;  /* 0x0000000600027202 */ /* 0x000fe20000000f00 */
[----:B------:R-:W-:Y:S01]  /*10120*/  ULDC.64 UR6, c[0x0][0xad8] ;  /* 0x0002b60000067ab9 */ /* 0x000fe20000000a00 */
[----:B------:R-:W-:Y:S01]  /*10130*/  IADD3.X R4, RZ, R5, RZ, P0, !PT ;  /* 0x00000005ff047210 */ /* 0x000fe200007fe4ff */
[----:B------:R-:W-:Y:S01]  /*10140*/  IMAD.MOV.U32 R3, RZ, RZ, R11 ;  /* 0x000000ffff037224 */ /* 0x000fe200078e000b */
[----:B------:R-:W-:Y:S01]  /*10150*/  ISETP.GE.AND P2, PT, R0, UR5, PT ;  /* 0x0000000500007c0c */ /* 0x000fe2000bf46270 */
[C---:B------:R-:W-:Y:S01]  /*10160*/  VIADD R5, R212.reuse, 0x80 ;  /* 0x00000080d4057836 */ /* 0x040fe20000000000 */
[----:B------:R-:W-:Y:S01]  /*10170*/  ISETP.GE.AND P1, PT, R212, UR5, PT ;  /* 0x00000005d4007c0c */ /* 0x000fe2000bf26270 */
[----:B------:R-:W-:Y:S01]  /*10180*/  IMAD R4, R4, UR6, RZ ;  /* 0x0000000604047c24 */ /* 0x000fe2000f8e02ff */
[----:B------:R-:W-:Y:S01]  /*10190*/  ULDC.64 UR8, c[0x0][0x208] ;  /* 0x0000820000087ab9 */ /* 0x000fe20000000a00 */
[----:B------:R-:W-:Y:S01]  /*101a0*/  VIADD R0, R212, 0xc0 ;  /* 0x000000c0d4007836 */ /* 0x000fe20000000000 */
[----:B------:R-:W-:Y:S01]  /*101b0*/  ISETP.GE.AND P3, PT, R5, UR5, PT ;  /* 0x0000000505007c0c */ /* 0x000fe2000bf66270 */
[----:B------:R-:W-:-:S03]  /*101c0*/  IMAD.WIDE.U32 R2, R7, UR6, R2 ;  /* 0x0000000607027c25 */ /* 0x000fc6000f8e0002 */
[----:B------:R-:W-:Y:S01]  /*101d0*/  ISETP.GE.AND P4, PT, R0, UR5, PT ;  /* 0x0000000500007c0c */ /* 0x000fe2000bf86270 */
[----:B------:R-:W-:Y:S01]  /*101e0*/  IMAD R7, R7, UR7, R4 ;  /* 0x0000000707077c24 */ /* 0x000fe2000f8e0204 */
[----:B------:R-:W-:Y:S02]  /*101f0*/  ULDC.64 UR6, c[0x0][0xa80] ;  /* 0x0002a00000067ab9 */ /* 0x000fe40000000a00 */
[----:B------:R-:W-:Y:S02]  /*10200*/  LEA R4, P0, R2, UR6, 0x1 ;  /* 0x0000000602047c11 */ /* 0x000fe4000f8008ff */
[----:B------:R-:W-:-:S04]  /*10210*/  IADD3 R3, R3, R7, RZ ;  /* 0x0000000703037210 */ /* 0x000fc80007ffe0ff */
[----:B------:R-:W-:-:S05]  /*10220*/  LEA.HI.X R5, R2, UR7, R3, 0x1, P0 ;  /* 0x0000000702057c11 */ /* 0x000fca00080f0c03 */
[----:B------:R4:W-:Y:S04]  /*10230*/  @!P1 STG.E.128 desc[UR8][R4.64], RZ ;  /* 0x000000ff04009986 */ /* 0x0009e8000c101d08 */
[----:B------:R4:W-:Y:S04]  /*10240*/  @!P2 STG.E.128 desc[UR8][R4.64+0x80], RZ ;  /* 0x000080ff0400a986 */ /* 0x0009e8000c101d08 */
[----:B------:R4:W-:Y:S04]  /*10250*/  @!P3 STG.E.128 desc[UR8][R4.64+0x100], RZ ;  /* 0x000100ff0400b986 */ /* 0x0009e8000c101d08 */
[----:B------:R4:W-:Y:S02]  /*10260*/  @!P4 STG.E.128 desc[UR8][R4.64+0x180], RZ ;  /* 0x000180ff0400c986 */ /* 0x0009e4000c101d08 */
.L_x_1997:
[----:B------:R-:W-:Y:S05]  /*10270*/  BSYNC B0 ;  /* 0x0000000000007941 */ /* 0x000fea0003800000 */
.L_x_1986:
[----:B------:R-:W5:Y:S02]  /*10280*/  LDC R0, c[0x0][0xda8] ;  /* 0x00036a00ff007b82 */ /* 0x000f640000000800 */
[----:B-----5:R-:W-:-:S13]  /*10290*/  ISETP.LE.AND P0, PT, R0, UR4, PT ;  /* 0x0000000400007c0c */ /* 0x020fda000bf03270 */
[----:B------:R-:W-:Y:S05]  /*102a0*/  @!P0 BRA `(.L_x_1998) ;  /* 0xffffff0800cc8947 */ /* 0x000fea000383ffff */
[----:B------:R-:W-:Y:S05]  /*102b0*/  EXIT ;  /* 0x000000000000794d */ /* 0x000fea0003800000 */
.L_x_1950:
        /* <DEDUP_REMOVED lines=8> */
[----:B------:R-:W-:Y:S02]  /*10340*/  IMAD.MOV.U32 R17, RZ, RZ, 0x1 ;  /* 0x00000001ff117424 */ /* 0x000fe400078e00ff */
[----:B------:R-:W-:-:S04]  /*10350*/  IMAD.MOV.U32 R16, RZ, RZ, RZ ;  /* 0x000000ffff107224 */ /* 0x000fc800078e00ff */
[----:B------:R-:W1:Y:S02]  /*10360*/  LDC R0, c[0x0][0xda8] ;  /* 0x00036a00ff007b82 */ /* 0x000e640000000800 */
[----:B-1----:R-:W-:-:S13]  /*10370*/  ISETP.LE.AND P0, PT, R0, UR4, PT ;  /* 0x0000000400007c0c */ /* 0x002fda000bf03270 */
[----:B------:R-:W-:Y:S05]  /*10380*/  @P0 BRA `(.L_x_1999) ;  /* 0x0000003000000947 */ /* 0x000fea0003800000 */
[----:B------:R-:W1:Y:S01]  /*10390*/  S2R R2, SR_TID.X ;  /* 0x0000000000027919 */ /* 0x000e620000002100 */
[----:B------:R-:W-:Y:S01]  /*103a0*/  MOV R18, UR4 ;  /* 0x0000000400127c02 */ /* 0x000fe20008000f00 */
[----:B------:R-:W-:Y:S01]  /*103b0*/  IMAD.MOV.U32 R16, RZ, RZ, RZ ;  /* 0x000000ffff107224 */ /* 0x000fe200078e00ff */
[----:B------:R-:W-:Y:S01]  /*103c0*/  ULDC UR50, c[0x0][0xc] ;  /* 0x0000030000327ab9 */ /* 0x000fe20000000800 */
[----:B------:R-:W-:Y:S01]  /*103d0*/  IMAD.MOV.U32 R17, RZ, RZ, 0x1 ;  /* 0x00000001ff117424 */ /* 0x000fe200078e00ff */
[----:B------:R-:W-:Y:S01]  /*103e0*/  ULDC.64 UR42, c[0x0][0x198] ;  /* 0x00006600002a7ab9 */ /* 0x000fe20000000a00 */
[----:B------:R-:W-:Y:S01]  /*103f0*/  UMOV UR49, URZ ;  /* 0x0000003f00317c82 */ /* 0x000fe20008000000 */
[----:B-1----:R-:W-:-:S07]  /*10400*/  LOP3.LUT R19, R2, 0x1f, RZ, 0xc0, !PT ;  /* 0x0000001f02137812 */ /* 0x002fce00078ec0ff */
.L_x_2047:
        /* <DEDUP_REMOVED lines=21> */
.L_x_2000:
[----:B------:R-:W-:Y:S01]  /*10560*/  ULDC UR9, c[0x0][0xdc4] ;  /* 0x0003710000097ab9 */ /* 0x000fe20000000800 */
[----:B------:R-:W-:Y:S01]  /*10570*/  UMOV UR6, UR7 ;  /* 0x0000000700067c82 */ /* 0x000fe20008000000 */
[----:B------:R-:W-:-:S11]  /*10580*/  UISETP.NE.AND UP0, UPT, UR9, 0x1, UPT ;  /* 0x000000010900788c */ /* 0x000fd6000bf05270 */
[----:B------:R-:W-:Y:S02]  /*10590*/  @UP0 ULDC.64 UR10, c[0x0][0xdc8] ;  /* 0x00037200000a0ab9 */ /* 0x000fe40000000a00 */
[----:B------:R-:W-:-:S04]  /*105a0*/  UIMAD.WIDE.U32 UR4, UR7, UR10, URZ ;  /* 0x0000000a070472a5 */ /* 0x000fc8000f8e003f */
[----:B------:R-:W-:-:S04]  /*105b0*/  @UP0 USHF.R.U32.HI UR6, URZ, UR11, UR5 ;  /* 0x0000000b3f060299 */ /* 0x000fc80008011605 */
[----:B------:R-:W-:-:S12]  /*105c0*/  UIMAD UR4, UR6, UR9, URZ ;  /* 0x00000009060472a4 */ /* 0x000fd8000f8e023f */
.L_x_2001:
[----:B------:R-:W-:Y:S01]  /*105d0*/  ULDC.64 UR10, c[0x0][0x3f8] ;  /* 0x0000fe00000a7ab9 */ /* 0x000fe20000000a00 */
[----:B------:R-:W-:Y:S01]  /*105e0*/  ULOP3.LUT UR6, URZ, UR6, URZ, 0x33, !UPT ;  /* 0x000000063f067292 */ /* 0x000fe2000f8e333f */
[----:B------:R-:W-:Y:S01]  /*105f0*/  BSSY B6, `(.L_x_2002) ;  /* 0x00002ca000067945 */ /* 0x000fe20003800000 */
[----:B------:R-:W-:Y:S02]  /*10600*/  UISETP.NE.U32.AND UP0, UPT, UR10, URZ, UPT ;  /* 0x0000003f0a00728c */ /* 0x000fe4000bf05070 */
[----:B------:R-:W-:Y:S02]  /*10610*/  UIADD3 UR9, UR7, -UR4, URZ ;  /* 0x8000000407097290 */ /* 0x000fe4000fffe03f */
[----:B------:R-:W-:Y:S01]  /*10620*/  UISETP.NE.AND.EX UP0, UPT, UR11, URZ, UPT, UP0 ;  /* 0x0000003f0b00728c */ /* 0x000fe2000bf05300 */
[----:B------:R-:W-:Y:S01]  /*10630*/  ULDC UR4, c[0x0][0xdac] ;  /* 0x00036b0000047ab9 */ /* 0x000fe20000000800 */
[----:B------:R-:W-:Y:S01]  /*10640*/  ULDC UR5, c[0x0][0x404] ;  /* 0x0001010000057ab9 */ /* 0x000fe20000000800 */
[----:B------:R-:W-:Y:S01]  /*10650*/  UIADD3 UR6, UR6, UR4, URZ ;  /* 0x0000000406067290 */ /* 0x000fe2000fffe03f */
[----:B------:R-:W-:-:S02]  /*10660*/  ULDC UR7, c[0x0][0x2e0] ;  /* 0x0000b80000077ab9 */ /* 0x000fc40000000800 */
[----:B------:R-:W-:Y:S01]  /*10670*/  ULDC UR4, c[0x0][0x288] ;  /* 0x0000a20000047ab9 */ /* 0x000fe20000000800 */
[----:B------:R-:W-:Y:S02]  /*10680*/  USHF.L.U32 UR45, UR6, 0x7, URZ ;  /* 0x00000007062d7899 */ /* 0x000fe4000800063f */
[----:B------:R-:W-:Y:S02]  /*10690*/  USEL UR6, UR5, 0x1, UP0 ;  /* 0x0000000105067887 */ /* 0x000fe40008000000 */
[----:B------:R-:W-:Y:S02]  /*106a0*/  UIADD3 UR5, UR45, 0xcf, -UR4 ;  /* 0x000000cf2d057890 */ /* 0x000fe4000fffe804 */
[----:B------:R-:W-:Y:S02]  /*106b0*/  UIMAD UR4, UR6, UR7, 0x4f ;  /* 0x0000004f060474a4 */ /* 0x000fe4000f8e0207 */
[----:B------:R-:W-:Y:S02]  /*106c0*/  UIMAD UR6, UR6, UR7, UR5 ;  /* 0x00000007060672a4 */ /* 0x000fe4000f8e0205 */
[----:B------:R-:W-:Y:S01]  /*106d0*/  UIMAD.WIDE UR4, UR4, 0x66666667, URZ ;  /* 0x66666667040478a5 */ /* 0x000fe2000f8e023f */
[----:B------:R-:W-:Y:S01]  /*106e0*/  ULDC UR10, c[0x0][0xdc4] ;  /* 0x00037100000a7ab9 */ /* 0x000fe20000000800 */
[----:B------:R-:W-:-:S02]  /*106f0*/  UIMAD.WIDE UR6, UR6, 0x66666667, URZ ;  /* 0x66666667060678a5 */ /* 0x000fc4000f8e023f */
[----:B------:R-:W-:Y:S02]  /*10700*/  UIMAD UR10, UR8, UR10, UR9 ;  /* 0x0000000a080a72a4 */ /* 0x000fe4000f8e0209 */
[----:B------:R-:W-:Y:S01]  /*10710*/  USHF.R.U32.HI UR6, URZ, 0x1f, UR7 ;  /* 0x0000001f3f067899 */ /* 0x000fe20008011607 */
[----:B------:R-:W-:Y:S01]  /*10720*/  UMOV UR8, UR5 ;  /* 0x0000000500087c82 */ /* 0x000fe20008000000 */
[----:B------:R-:W-:Y:S01]  /*10730*/  ULDC UR11, c[0x0][0xdb8] ;  /* 0x00036e00000b7ab9 */ /* 0x000fe20000000800 */
[----:B------:R-:W-:Y:S02]  /*10740*/  USHF.R.U32.HI UR9, URZ, 0x1f, UR8 ;  /* 0x0000001f3f097899 */ /* 0x000fe40008011608 */
[----:B------:R-:W-:Y:S02]  /*10750*/  ULEA.HI.SX32 UR6, UR7, UR6, 0x1b ;  /* 0x0000000607067291 */ /* 0x000fe4000f8fda3f */
[----:B------:R-:W-:Y:S02]  /*10760*/  ULEA.HI.SX32 UR9, UR8, UR9, 0x1b ;  /* 0x0000000908097291 */ /* 0x000fe4000f8fda3f */
[----:B------:R-:W-:-:S02]  /*10770*/  UISETP.NE.AND UP1, UPT, UR11, 0x1, UPT ;  /* 0x000000010b00788c */ /* 0x000fc4000bf25270 */
[----:B------:R-:W-:Y:S01]  /*10780*/  UISETP.LT.AND UP0, UPT, UR9, UR6, UPT ;  /* 0x000000060900728c */ /* 0x000fe2000bf01270 */
[----:B------:R-:W-:-:S03]  /*10790*/  UMOV UR47, UR10 ;  /* 0x0000000a002f7c82 */ /* 0x000fc60008000000 */
[----:B------:R-:W-:-:S05]  /*107a0*/  USEL UR41, UR9, UR6, UP0 ;  /* 0x0000000609297287 */ /* 0x000fca0008000000 */
[----:B------:R-:W-:Y:S01]  /*107b0*/  @UP1 ULDC UR12, c[0x0][0xdbc] ;  /* 0x00036f00000c1ab9 */ /* 0x000fe20000000800 */
[----:B------:R-:W-:Y:S01]  /*107c0*/  ISETP.LT.AND P0, PT, RZ, UR41, PT ;  /* 0x00000029ff007c0c */ /* 0x000fe2000bf01270 */
[----:B------:R-:W-:Y:S01]  /*107d0*/  UIMAD.WIDE.U32 UR4, UR10, UR12, URZ ;  /* 0x0000000c0a0472a5 */ /* 0x000fe2000f8e003f */
[----:B------:R-:W-:-:S03]  /*107e0*/  @UP1 ULDC UR7, c[0x0][0xdc0] ;  /* 0x0003700000071ab9 */ /* 0x000fc60000000800 */
[----:B------:R-:W-:-:S04]  /*107f0*/  @UP1 USHF.R.U32.HI UR47, URZ, UR7, UR5 ;  /* 0x000000073f2f1299 */ /* 0x000fc80008011605 */
[----:B------:R-:W-:-:S04]  /*10800*/  UIADD3 UR46, -UR47, URZ, URZ ;  /* 0x0000003f2f2e7290 */ /* 0x000fc8000fffe13f */
[----:B------:R-:W-:Y:S01]  /*10810*/  UIMAD UR46, UR11, UR46, UR10 ;  /* 0x0000002e0b2e72a4 */ /* 0x000fe2000f8e020a */
[----:B------:R-:W-:Y:S11]  /*10820*/  @P0 BRA `(.L_x_2003) ;  /* 0x0000000000440947 */ /* 0x000ff60003800000 */
[----:B------:R-:W-:Y:S02]  /*10830*/  ISETP.NE.AND P0, PT, R19, RZ, PT ;  /* 0x000000ff1300720c */ /* 0x000fe40003f05270 */
[----:B------:R-:W-:-:S11]  /*10840*/  MOV R13, R18 ;  /* 0x00000012000d7202 */ /* 0x000fd60000000f00 */
        /* <DEDUP_REMOVED lines=15> */
.L_x_2003:
        /* <DEDUP_REMOVED lines=23> */
.L_x_2005:
        /* <DEDUP_REMOVED lines=20> */
.L_x_2007:
        /* <DEDUP_REMOVED lines=16> */
.L_x_2006:
[----:B------:R-:W-:Y:S01]  /*10cf0*/  ULDC.64 UR4, c[0x0][0x9f8] ;  /* 0x00027e0000047ab9 */ /* 0x000fe20000000a00 */
[----:B------:R-:W-:Y:S01]  /*10d00*/  IMAD.U32 R5, RZ, RZ, UR47 ;  /* 0x0000002fff057e24 */ /* 0x000fe2000f8e00ff */
[----:B------:R-:W-:Y:S01]  /*10d10*/  ISETP.NE.U32.AND P0, PT, RZ, UR4, PT ;  /* 0x00000004ff007c0c */ /* 0x000fe2000bf05070 */
[----:B------:R-:W-:Y:S01]  /*10d20*/  IMAD.U32 R0, RZ, RZ, UR47 ;  /* 0x0000002fff007e24 */ /* 0x000fe2000f8e00ff */
[----:B------:R-:W-:Y:S01]  /*10d30*/  ULDC.64 UR6, c[0x0][0x208] ;  /* 0x0000820000067ab9 */ /* 0x000fe20000000a00 */
[----:B------:R-:W1:Y:S01]  /*10d40*/  LDC R4, c[0x0][0x428] ;  /* 0x00010a00ff047b82 */ /* 0x000e620000000800 */
[----:B------:R-:W-:-:S13]  /*10d50*/  ISETP.NE.AND.EX P0, PT, RZ, UR5, PT, P0 ;  /* 0x00000005ff007c0c */ /* 0x000fda000bf05300 */
[----:B------:R-:W2:Y:S02]  /*10d60*/  @P0 LDC.64 R2, c[0x0][0x9f8] ;  /* 0x00027e00ff020b82 */ /* 0x000ea40000000a00 */
[----:B--2---:R-:W-:-:S05]  /*10d70*/  @P0 IMAD.WIDE R2, R5, 0x4, R2 ;  /* 0x0000000405020825 */ /* 0x004fca00078e0202 */
[----:B------:R2:W3:Y:S01]  /*10d80*/  @P0 LDG.E R0, desc[UR6][R2.64] ;  /* 0x0000000602000981 */ /* 0x0004e2000c1e1900 */
[----:B-1----:R-:W-:Y:S01]  /*10d90*/  ISETP.NE.AND P0, PT, R4, 0x1, PT ;  /* 0x000000010400780c */ /* 0x002fe20003f05270 */
[----:B------:R-:W-:Y:S01]  /*10da0*/  UMOV UR44, URZ ;  /* 0x0000003f002c7c82 */ /* 0x000fe20008000000 */
[----:B------:R-:W-:Y:S01]  /*10db0*/  ISETP.NE.AND P1, PT, R19, RZ, PT ;  /* 0x000000ff1300720c */ /* 0x000fe20003f25270 */
[----:B------:R-:W-:Y:S01]  /*10dc0*/  UMOV UR8, 0x40 ;  /* 0x0000004000087882 */ /* 0x000fe20000000000 */
[----:B------:R-:W-:Y:S01]  /*10dd0*/  MOV R4, UR46 ;  /* 0x0000002e00047c02 */ /* 0x000fe20008000f00 */
[----:B------:R-:W-:Y:S01]  /*10de0*/  UMOV UR9, UR45 ;  /* 0x0000002d00097c82 */ /* 0x000fe20008000000 */
[----:B------:R-:W-:Y:S01]  /*10df0*/  UMOV UR10, UR46 ;  /* 0x0000002e000a7c82 */ /* 0x000fe20008000000 */
[----:B------:R-:W-:Y:S01]  /*10e00*/  UMOV UR11, UR47 ;  /* 0x0000002f000b7c82 */ /* 0x000fe20008000000 */
[----:B------:R-:W-:Y:S01]  /*10e10*/  UMOV UR12, 0x80 ;  /* 0x00000080000c7882 */ /* 0x000fe20000000000 */
[----:B--2---:R-:W1:Y:S01]  /*10e20*/  LDC.64 R2, c[0x0][0x3f8] ;  /* 0x0000fe00ff027b82 */ /* 0x004e620000000a00 */
[----:B------:R-:W-:Y:S01]  /*10e30*/  UMOV UR13, UR45 ;  /* 0x0000002d000d7c82 */ /* 0x000fe20008000000 */
[----:B------:R-:W-:Y:S01]  /*10e40*/  UMOV UR14, UR46 ;  /* 0x0000002e000e7c82 */ /* 0x000fe20008000000 */
[----:B------:R-:W-:Y:S01]  /*10e50*/  UMOV UR15, UR47 ;  /* 0x0000002f000f7c82 */ /* 0x000fe20008000000 */
[----:B------:R-:W-:Y:S01]  /*10e60*/  UMOV UR16, 0xc0 ;  /* 0x000000c000107882 */ /* 0x000fe20000000000 */
[----:B------:R-:W-:Y:S01]  /*10e70*/  UMOV UR17, UR45 ;  /* 0x0000002d00117c82 */ /* 0x000fe20008000000 */
[----:B------:R-:W-:Y:S01]  /*10e80*/  VOTEU.ALL UP1, P1 ;  /* 0x00000000003f7886 */ /* 0x000fe20000820000 */
[----:B------:R-:W-:Y:S01]  /*10e90*/  UMOV UR18, UR46 ;  /* 0x0000002e00127c82 */ /* 0x000fe20008000000 */
[----:B------:R-:W2:Y:S01]  /*10ea0*/  @P0 LDC R5, c[0x0][0x42c] ;  /* 0x00010b00ff050b82 */ /* 0x000ea20000000800 */
[----:B------:R-:W-:Y:S01]  /*10eb0*/  UMOV UR19, UR47 ;  /* 0x0000002f00137c82 */ /* 0x000fe20008000000 */
[----:B------:R-:W-:Y:S01]  /*10ec0*/  UMOV UR6, 0xffffffff ;  /* 0xffffffff00067882 */ /* 0x000fe20000000000 */
[----:B------:R-:W-:-:S04]  /*10ed0*/  @!UP1 UIADD3 UR4, UP0, UR42, 0x270, URZ ;  /* 0x000002702a049890 */ /* 0x000fc8000ff1e03f */
[----:B------:R-:W-:Y:S01]  /*10ee0*/  @!UP1 UIADD3.X UR5, URZ, UR43, URZ, UP0, !UPT ;  /* 0x0000002b3f059290 */ /* 0x000fe200087fe43f */
[----:B------:R-:W4:Y:S08]  /*10ef0*/  @P0 LDC R6, c[0x0][0x430] ;  /* 0x00010c00ff060b82 */ /* 0x000f300000000800 */
[----:B------:R1:W-:Y:S01]  /*10f00*/  @!UP1 UTMAPF.L2.4D [UR44], [UR4] ;  /* 0x0000002c040095b8 */ /* 0x0003e20008018000 */
[----:B--2---:R-:W-:Y:S01]  /*10f10*/  @P0 IMAD.HI.U32 R5, R5, UR46, RZ ;  /* 0x0000002e05050c27 */ /* 0x004fe2000f8e00ff */
[----:B------:R2:W-:Y:S04]  /*10f20*/  @!UP1 UTMAPF.L2.4D [UR8], [UR4] ;  /* 0x00000008040095b8 */ /* 0x0005e80008018000 */
[----:B----4-:R-:W-:Y:S01]  /*10f30*/  @P0 SHF.R.U32.HI R4, RZ, R6, R5 ;  /* 0x00000006ff040219 */ /* 0x010fe20000011605 */
[----:B------:R2:W-:Y:S01]  /*10f40*/  @!UP1 UTMAPF.L2.4D [UR12], [UR4] ;  /* 0x0000000c040095b8 */ /* 0x0005e20008018000 */
[----:B-1----:R-:W-:Y:S01]  /*10f50*/  ISETP.NE.U32.AND P0, PT, R2, RZ, PT ;  /* 0x000000ff0200720c */ /* 0x002fe20003f05070 */
[----:B------:R-:W-:-:S03]  /*10f60*/  IMAD.U32 R5, RZ, RZ, UR41 ;  /* 0x00000029ff057e24 */ /* 0x000fc6000f8e00ff */
[----:B------:R-:W-:Y:S01]  /*10f70*/  ISETP.NE.AND.EX P0, PT, R3, RZ, PT, P0 ;  /* 0x000000ff0300720c */ /* 0x000fe20003f05300 */
[----:B------:R-:W-:Y:S01]  /*10f80*/  VIADD R5, R5, 0xffffffff ;  /* 0xffffffff05057836 */ /* 0x000fe20000000000 */
[----:B------:R2:W-:Y:S02]  /*10f90*/  @!UP1 UTMAPF.L2.4D [UR16], [UR4] ;  /* 0x00000010040095b8 */ /* 0x0005e40008018000 */
[----:B---3--:R-:W-:Y:S01]  /*10fa0*/  SEL R6, R0, RZ, !P0 ;  /* 0x000000ff00067207 */ /* 0x008fe20004000000 */
[----:B--2---:R-:W-:Y:S08]  /*10fb0*/  BRA.DIV UR6, `(.L_x_2008) ;  /* 0x0000002a06707947 */ /* 0x004ff0000b800000 */
.L_x_2059:
[----:B------:R-:W-:Y:S01]  /*10fc0*/  UMOV UR4, 0xffffffff ;  /* 0xffffffff00047882 */ /* 0x000fe20000000000 */
[----:B------:R-:W-:Y:S02]  /*10fd0*/  SHF.R.S32.HI R12, RZ, 0x1f, R0 ;  /* 0x0000001fff0c7819 */ /* 0x000fe40000011400 */
[----:B------:R-:W-:Y:S05]  /*10fe0*/  BRA.DIV UR4, `(.L_x_2009) ;  /* 0x0000002a04907947 */ /* 0x000fea000b800000 */
[----:B------:R-:W-:-:S13]  /*10ff0*/  ELECT P6, URZ, PT ;  /* 0x00000000003f782f */ /* 0x000fda00038c0000 */
.L_x_2062:
[----:B------:R-:W-:Y:S05]  /*11000*/  @!P6 BRA `(.L_x_2010) ;  /* 0x000000040004e947 */ /* 0x000fea0003800000 */
[----:B------:R-:W-:Y:S01]  /*11010*/  MOV R6, R0 ;  /* 0x0000000000067202 */ /* 0x000fe20000000f00 */
        /* <DEDUP_REMOVED lines=11> */
[--C-:B------:R-:W-:Y:S01]  /*110d0*/  SHF.R.S32.HI R7, RZ, 0x1f, R10.reuse ;  /* 0x0000001fff077819 */ /* 0x100fe2000001140a */
[----:B------:R-:W-:-:S04]  /*110e0*/  IMAD.MOV.U32 R6, RZ, RZ, R10 ;  /* 0x000000ffff067224 */ /* 0x000fc800078e000a */
[----:B------:R-:W-:-:S05]  /*110f0*/  IMAD.WIDE.U32 R6, R0, UR4, R6 ;  /* 0x0000000400067c25 */ /* 0x000fca000f8e0006 */
[----:B------:R-:W-:Y:S02]  /*11100*/  IADD3 R7, R7, R9, RZ ;  /* 0x0000000907077210 */ /* 0x000fe40007ffe0ff */
[----:B------:R-:W-:-:S04]  /*11110*/  LEA R8, P2, R6, R2, 0x2 ;  /* 0x0000000206087211 */ /* 0x000fc800078410ff */
[----:B------:R-:W-:-:S05]  /*11120*/  LEA.HI.X R9, R6, R3, R7, 0x2, P2 ;  /* 0x0000000306097211 */ /* 0x000fca00010f1407 */
[----:B------:R1:W5:Y:S01]  /*11130*/  LDG.E R6, desc[UR6][R8.64] ;  /* 0x0000000608067981 */ /* 0x000362000c1e1900 */
[----:B------:R-:W-:-:S04]  /*11140*/  IMAD.MOV R10, RZ, RZ, -R10 ;  /* 0x000000ffff0a7224 */ /* 0x000fc800078e0a0a */
[----:B------:R-:W-:-:S07]  /*11150*/  IMAD R5, R11, R10, R5 ;  /* 0x0000000a0b057224 */ /* 0x000fce00078e0205 */
.L_x_2011:
[----:B------:R-:W2:Y:S01]  /*11160*/  S2R R7, SR_TID.X ;  /* 0x0000000000077919 */ /* 0x000ea20000002100 */
[----:B-1----:R-:W-:Y:S02]  /*11170*/  LEA R8, R16, UR40, 0x3 ;  /* 0x0000002810087c11 */ /* 0x002fe4000f8e18ff */
[----:B--2---:R-:W-:Y:S02]  /*11180*/  LOP3.LUT R9, R7, 0x7f, RZ, 0xc0, !PT ;  /* 0x0000007f07097812 */ /* 0x004fe400078ec0ff */
[----:B------:R-:W-:Y:S02]  /*11190*/  SHF.L.U32 R7, R17, 0x1f, RZ ;  /* 0x0000001f11077819 */ /* 0x000fe400000006ff */
[----:B------:R-:W-:Y:S02]  /*111a0*/  ISETP.NE.AND P3, PT, R9, RZ, PT ;  /* 0x000000ff0900720c */ /* 0x000fe40003f65270 */
[----:B------:R-:W1:Y:S02]  /*111b0*/  SYNCS.PHASECHK.TRANS64.TRYWAIT P2, [R8+URZ+0x38840], R7 ;  /* 0x03884007080075a7 */ /* 0x000e64000804017f */
[----:B-1----:R-:W-:Y:S09]  /*111c0*/  @!P2 BRA `(.L_x_2012) ;  /* 0x000000280038a947 */ /* 0x002ff20003800000 */
.L_x_2063:
[----:B------:R-:W-:Y:S05]  /*111d0*/  @P3 BRA `(.L_x_2013) ;  /* 0x0000000000143947 */ /* 0x000fea0003800000 */
[----:B------:R-:W-:Y:S01]  /*111e0*/  ISETP.NE.AND P2, PT, R19, RZ, PT ;  /* 0x000000ff1300720c */ /* 0x000fe20003f45270 */
[----:B-1----:R-:W-:-:S04]  /*111f0*/  IMAD.MOV.U32 R7, RZ, RZ, 0xa000 ;  /* 0x0000a000ff077424 */ /* 0x002fc800078e00ff */
[----:B------:R2:W-:Y:S08]  /*11200*/  SYNCS.ARRIVE.TRANS64 RZ, [R8+URZ+0x38830], R7 ;  /* 0x0388300708ff79a7 */ /* 0x0005f0000800003f */
[----:B------:R-:W-:Y:S05]  /*11210*/  @!P2 BRA `(.L_x_2013) ;  /* 0x000000000004a947 */ /* 0x000fea0003800000 */
[----:B------:R-:W-:Y:S01]  /*11220*/  BPT.TRAP 0x1 ;  /* 0x000000040000795c */ /* 0x000fe20000300000 */
.L_x_2013:
        /* <DEDUP_REMOVED lines=11> */
[----:B------:R-:W-:Y:S02]  /*112e0*/  UIMAD UR14, UR14, 0xa000, UR40 ;  /* 0x0000a0000e0e78a4 */ /* 0x000fe4000f8e0228 */
[----:B------:R-:W-:Y:S02]  /*112f0*/  UIADD3 UR9, UR9, 0x38830, URZ ;  /* 0x0003883009097890 */ /* 0x000fe4000fffe03f */
[----:B------:R-:W-:Y:S02]  /*11300*/  UIMAD UR11, UR11, 0x50, URZ ;  /* 0x000000500b0b78a4 */ /* 0x000fe4000f8e023f */
[----:B------:R-:W-:Y:S02]  /*11310*/  UIADD3 UR8, UR14, 0x24400, URZ ;  /* 0x000244000e087890 */ /* 0x000fe4000fffe03f */
[----:B------:R-:W-:Y:S02]  /*11320*/  UIADD3 UR15, UR14, 0x26c00, URZ ;  /* 0x00026c000e0f7890 */ /* 0x000fe4000fffe03f */
[----:B------:R-:W-:-:S02]  /*11330*/  UIADD3 UR17, UR14, 0x29400, URZ ;  /* 0x000294000e117890 */ /* 0x000fc4000fffe03f */
[----:B------:R-:W-:-:S03]  /*11340*/  UIADD3 UR18, UR14, 0x2bc00, URZ ;  /* 0x0002bc000e127890 */ /* 0x000fc6000fffe03f */
[----:B------:R3:W-:Y:S01]  /*11350*/  UTMALDG.4D [UR8], [UR4], desc[UR6] ;  /* 0x00000608040075b4 */ /* 0x0007e20008019000 */
[----:B------:R-:W-:Y:S01]  /*11360*/  UMOV UR14, 0x80 ;  /* 0x00000080000e7882 */ /* 0x000fe20000000000 */
[----:B---3--:R-:W-:Y:S01]  /*11370*/  UMOV UR8, UR15 ;  /* 0x0000000f00087c82 */ /* 0x008fe20008000000 */
[----:B------:R-:W-:Y:S02]  /*11380*/  UMOV UR10, UR16 ;  /* 0x00000010000a7c82 */ /* 0x000fe40008000000 */
[----:B------:R3:W-:Y:S02]  /*11390*/  UTMALDG.4D [UR8], [UR4], desc[UR6] ;  /* 0x00000608040075b4 */ /* 0x0007e40008019000 */
[----:B---3--:R-:W-:Y:S01]  /*113a0*/  UMOV UR8, UR17 ;  /* 0x0000001100087c82 */ /* 0x008fe20008000000 */
[----:B------:R-:W-:Y:S01]  /*113b0*/  UMOV UR10, UR14 ;  /* 0x0000000e000a7c82 */ /* 0x000fe20008000000 */
[----:B------:R-:W-:Y:S01]  /*113c0*/  UMOV UR14, 0xc0 ;  /* 0x000000c0000e7882 */ /* 0x000fe20000000000 */
[----:B------:R3:W-:Y:S02]  /*113d0*/  UTMALDG.4D [UR8], [UR4], desc[UR6] ;  /* 0x00000608040075b4 */ /* 0x0007e40008019000 */
[----:B---3--:R-:W-:Y:S01]  /*113e0*/  UMOV UR8, UR18 ;  /* 0x0000001200087c82 */ /* 0x008fe20008000000 */
[----:B------:R-:W-:-:S02]  /*113f0*/  UMOV UR10, UR14 ;  /* 0x0000000e000a7c82 */ /* 0x000fc40008000000 */
[----:B------:R3:W-:Y:S02]  /*11400*/  UTMALDG.4D [UR8], [UR4], desc[UR6] ;  /* 0x00000608040075b4 */ /* 0x0007e40008019000 */
[----:B---3--:R-:W-:Y:S01]  /*11410*/  NOP ;  /* 0x0000000000007918 */ /* 0x008fe20000000000 */
.L_x_2010:
        /* <DEDUP_REMOVED lines=9> */
[----:B-12---:R-:W-:Y:S01]  /*114b0*/  @P2 MOV R7, 0x10000 ;  /* 0x0001000000072802 */ /* 0x006fe20000000f00 */
        /* <DEDUP_REMOVED lines=35> */
.L_x_2064:
[----:B------:R-:W-:-:S06]  /*116f0*/  UISETP.GE.AND UP0, UPT, UR41, 0x2, UPT ;  /* 0x000000022900788c */ /* 0x000fcc000bf06270 */
[----:B------:R-:W-:-:S13]  /*11700*/  PLOP3.LUT P2, PT, PT, PT, UP0, 0x80, 0x0 ;  /* 0x000000000000781c */ /* 0x000fda0003f4f008 */
[----:B------:R-:W-:Y:S05]  /*11710*/  @!P2 BRA `(.L_x_2015) ;  /* 0x0000001400c8a947 */ /* 0x000fea0003800000 */
[----:B------:R-:W-:Y:S02]  /*11720*/  ULOP3.LUT UR4, UR41, 0x1, URZ, 0xc0, !UPT ;  /* 0x0000000129047892 */ /* 0x000fe4000f8ec03f */
[----:B------:R-:W-:Y:S02]  /*11730*/  UIADD3 UR48, UR41, -0x2, URZ ;  /* 0xfffffffe29307890 */ /* 0x000fe4000fffe03f */
[----:B------:R-:W-:Y:S01]  /*11740*/  UISETP.NE.U32.AND UP0, UPT, UR4, 0x1, UPT ;  /* 0x000000010400788c */ /* 0x000fe2000bf05070 */
[----:B------:R-:W-:-:S03]  /*11750*/  ULDC.64 UR38, c[0x0][0x408] ;  /* 0x0001020000267ab9 */ /* 0x000fc60000000a00 */
[----:B-1----:R-:W-:Y:S02]  /*11760*/  IMAD.U32 R7, RZ, RZ, UR48 ;  /* 0x00000030ff077e24 */ /* 0x002fe4000f8e00ff */
[----:B------:R-:W-:-:S13]  /*11770*/  PLOP3.LUT P2, PT, PT, PT, UP0, 0x80, 0x0 ;  /* 0x000000000000781c */ /* 0x000fda0003f4f008 */
[----:B------:R-:W-:Y:S05]  /*11780*/  @!P2 BRA `(.L_x_2016) ;  /* 0x0000000400f0a947 */ /* 0x000fea0003800000 */
[----:B------:R-:W-:Y:S01]  /*11790*/  IADD3 R7, R16, 0x1, RZ ;  /* 0x0000000110077810 */ /* 0x000fe20007ffe0ff */
[----:B------:R-:W-:Y:S03]  /*117a0*/  BSSY B0, `(.L_x_2017) ;  /* 0x0000076000007945 */ /* 0x000fe60003800000 */
[----:B------:R-:W-:-:S04]  /*117b0*/  ISETP.NE.AND P2, PT, R7, 0x2, PT ;  /* 0x000000020700780c */ /* 0x000fc80003f45270 */
[----:B------:R-:W-:Y:S02]  /*117c0*/  SEL R10, RZ, 0x1, P2 ;  /* 0x00000001ff0a7807 */ /* 0x000fe40001000000 */
[----:B------:R-:W-:Y:S02]  /*117d0*/  SEL R7, R7, RZ, P2 ;  /* 0x000000ff07077207 */ /* 0x000fe40001000000 */
[----:B------:R-:W-:Y:S01]  /*117e0*/  LOP3.LUT R10, R17, R10, RZ, 0x3c, !PT ;  /* 0x0000000a110a7212 */ /* 0x000fe200078e3cff */
[----:B------:R-:W-:Y:S06]  /*117f0*/  @!P6 BRA `(.L_x_2018) ;  /* 0x0000000400c0e947 */ /* 0x000fec0003800000 */
[----:B------:R-:W-:Y:S02]  /*11800*/  IMAD.MOV.U32 R9, RZ, RZ, R6 ;  /* 0x000000ffff097224 */ /* 0x000fe400078e0006 */
[----:B------:R-:W-:Y:S01]  /*11810*/  IMAD.U32 R8, RZ, RZ, UR48 ;  /* 0x00000030ff087e24 */ /* 0x000fe2000f8e00ff */
[----:B------:R-:W-:Y:S06]  /*11820*/  @!P0 BRA `(.L_x_2019) ;  /* 0x0000000000548947 */ /* 0x000fec0003800000 */
[----:B------:R-:W-:Y:S01]  /*11830*/  ULDC UR7, c[0x0][0x41c] ;  /* 0x0001070000077ab9 */ /* 0x000fe20000000800 */
[----:B------:R-:W-:Y:S01]  /*11840*/  UMOV UR6, UR48 ;  /* 0x0000003000067c82 */ /* 0x000fe20008000000 */
[----:B------:R-:W-:Y:S01]  /*11850*/  UISETP.NE.AND UP0, UPT, UR7, 0x1, UPT ;  /* 0x000000010700788c */ /* 0x000fe2000bf05270 */
[----:B------:R-:W-:-:S10]  /*11860*/  ULDC.64 UR10, c[0x0][0x208] ;  /* 0x00008200000a7ab9 */ /* 0x000fd40000000a00 */
[----:B------:R-:W-:Y:S02]  /*11870*/  @UP0 ULDC.64 UR8, c[0x0][0x420] ;  /* 0x0001080000080ab9 */ /* 0x000fe40000000a00 */
[----:B------:R-:W-:-:S04]  /*11880*/  UIMAD.WIDE.U32 UR4, UR48, UR8, URZ ;  /* 0x00000008300472a5 */ /* 0x000fc8000f8e003f */
[----:B------:R-:W-:-:S03]  /*11890*/  @UP0 USHF.R.U32.HI UR6, URZ, UR9, UR5 ;  /* 0x000000093f060299 */ /* 0x000fc60008011605 */
[----:B------:R-:W-:Y:S01]  /*118a0*/  ULDC.64 UR8, c[0x0][0x408] ;  /* 0x0001020000087ab9 */ /* 0x000fe20000000a00 */
[----:B------:R-:W-:Y:S01]  /*118b0*/  USHF.R.S32.HI UR4, URZ, 0x1f, UR6 ;  /* 0x0000001f3f047899 */ /* 0x000fe20008011406 */
[----:B------:R-:W-:Y:S01]  /*118c0*/  IMAD R11, R12, UR8, RZ ;  /* 0x000000080c0b7c24 */ /* 0x000fe2000f8e02ff */
[----:B------:R-:W-:-:S03]  /*118d0*/  MOV R8, UR6 ;  /* 0x0000000600087c02 */ /* 0x000fc60008000f00 */
[C---:B------:R-:W-:Y:S02]  /*118e0*/  IMAD R11, R0.reuse, UR9, R11 ;  /* 0x00000009000b7c24 */ /* 0x040fe4000f8e020b */
[----:B------:R-:W-:Y:S02]  /*118f0*/  IMAD.U32 R9, RZ, RZ, UR4 ;  /* 0x00000004ff097e24 */ /* 0x000fe4000f8e00ff */
[----:B------:R-:W-:-:S04]  /*11900*/  IMAD.WIDE.U32 R8, R0, UR8, R8 ;  /* 0x0000000800087c25 */ /* 0x000fc8000f8e0008 */
[----:B------:R-:W-:Y:S01]  /*11910*/  IMAD.IADD R9, R11, 0x1, R9 ;  /* 0x000000010b097824 */ /* 0x000fe200078e0209 */
[----:B------:R-:W-:-:S04]  /*11920*/  LEA R2, P2, R8, R2, 0x2 ;  /* 0x0000000208027211 */ /* 0x000fc800078410ff */
[----:B------:R-:W-:-:S05]  /*11930*/  LEA.HI.X R3, R8, R3, R9, 0x2, P2 ;  /* 0x0000000308037211 */ /* 0x000fca00010f1409 */
[----:B------:R1:W5:Y:S01]  /*11940*/  LDG.E R9, desc[UR10][R2.64] ;  /* 0x0000000a02097981 */ /* 0x000362000c1e1900 */
[----:B------:R-:W-:-:S04]  /*11950*/  UIADD3 UR4, -UR6, URZ, URZ ;  /* 0x0000003f06047290 */ /* 0x000fc8000fffe13f */
[----:B------:R-:W-:-:S06]  /*11960*/  UIMAD UR4, UR7, UR4, UR48 ;  /* 0x00000004070472a4 */ /* 0x000fcc000f8e0230 */
[----:B-1----:R-:W-:-:S07]  /*11970*/  MOV R8, UR4 ;  /* 0x0000000400087c02 */ /* 0x002fce0008000f00 */
.L_x_2019:
[----:B------:R-:W1:Y:S01]  /*11980*/  S2R R2, SR_TID.X ;  /* 0x0000000000027919 */ /* 0x000e620000002100 */
[----:B------:R-:W-:Y:S02]  /*11990*/  LEA R3, R7, UR40, 0x3 ;  /* 0x0000002807037c11 */ /* 0x000fe4000f8e18ff */
[----:B-1----:R-:W-:Y:S02]  /*119a0*/  LOP3.LUT R11, R2, 0x7f, RZ, 0xc0, !PT ;  /* 0x0000007f020b7812 */ /* 0x002fe400078ec0ff */
[----:B------:R-:W-:Y:S02]  /*119b0*/  SHF.L.U32 R2, R10, 0x1f, RZ ;  /* 0x0000001f0a027819 */ /* 0x000fe400000006ff */
[----:B------:R-:W-:Y:S02]  /*119c0*/  ISETP.NE.AND P2, PT, R11, RZ, PT ;  /* 0x000000ff0b00720c */ /* 0x000fe40003f45270 */
[----:B------:R-:W1:Y:S02]  /*119d0*/  SYNCS.PHASECHK.TRANS64.TRYWAIT P3, [R3+URZ+0x38840], R2 ;  /* 0x03884002030075a7 */ /* 0x000e64000806017f */
[----:B-1----:R-:W-:Y:S09]  /*119e0*/  @!P3 BRA `(.L_x_2020) ;  /* 0x00000020005cb947 */ /* 0x002ff20003800000 */
.L_x_2065:
[----:B------:R-:W-:Y:S05]  /*119f0*/  @P2 BRA `(.L_x_2021) ;  /* 0x0000000000142947 */ /* 0x000fea0003800000 */
[----:B------:R-:W-:Y:S01]  /*11a00*/  ISETP.NE.AND P3, PT, R19, RZ, PT ;  /* 0x000000ff1300720c */ /* 0x000fe20003f65270 */
[----:B-1----:R-:W-:-:S04]  /*11a10*/  IMAD.MOV.U32 R2, RZ, RZ, 0xa000 ;  /* 0x0000a000ff027424 */ /* 0x002fc800078e00ff */
[----:B------:R2:W-:Y:S08]  /*11a20*/  SYNCS.ARRIVE.TRANS64 RZ, [R3+URZ+0x38830], R2 ;  /* 0x0388300203ff79a7 */ /* 0x0005f0000800003f */
[----:B------:R-:W-:Y:S05]  /*11a30*/  @!P3 BRA `(.L_x_2021) ;  /* 0x000000000004b947 */ /* 0x000fea0003800000 */
[----:B------:R-:W-:Y:S01]  /*11a40*/  BPT.TRAP 0x1 ;  /* 0x000000040000795c */ /* 0x000fe20000300000 */
.L_x_2021:
        /* <DEDUP_REMOVED lines=12> */
[----:B-12---:R-:W-:Y:S01]  /*11b10*/  SHF.L.U32 R3, R17, 0x1f, RZ ;  /* 0x0000001f11037819 */ /* 0x006fe200000006ff */
[----:B------:R-:W-:-:S02]  /*11b20*/  UIMAD UR14, UR14, 0xa000, UR40 ;  /* 0x0000a0000e0e78a4 */ /* 0x000fc4000f8e0228 */
[----:B------:R-:W-:Y:S02]  /*11b30*/  UIADD3 UR9, UR9, 0x38830, URZ ;  /* 0x0003883009097890 */ /* 0x000fe4000fffe03f */
[----:B------:R-:W-:Y:S01]  /*11b40*/  UIMAD UR11, UR11, 0x50, URZ ;  /* 0x000000500b0b78a4 */ /* 0x000fe2000f8e023f */
        /* <DEDUP_REMOVED lines=19> */
.L_x_2066:
[----:B------:R-:W-:Y:S05]  /*11c80*/  @P2 BRA `(.L_x_2023) ;  /* 0x0000000000182947 */ /* 0x000fea0003800000 */
[----:B------:R-:W-:Y:S01]  /*11c90*/  ISETP.NE.AND P2, PT, R19, RZ, PT ;  /* 0x000000ff1300720c */ /* 0x000fe20003f45270 */
[----:B-1----:R-:W-:Y:S01]  /*11ca0*/  IMAD.MOV.U32 R3, RZ, RZ, 0xa000 ;  /* 0x0000a000ff037424 */ /* 0x002fe200078e00ff */
[----:B------:R-:W-:-:S04]  /*11cb0*/  LEA R2, R16, UR40, 0x3 ;  /* 0x0000002810027c11 */ /* 0x000fc8000f8e18ff */
[----:B------:R2:W-:Y:S07]  /*11cc0*/  SYNCS.ARRIVE.TRANS64 RZ, [R2+URZ+0x38850], R3 ;  /* 0x0388500302ff79a7 */ /* 0x0005ee000800003f */
[----:B------:R-:W-:Y:S05]  /*11cd0*/  @!P2 BRA `(.L_x_2023) ;  /* 0x000000000004a947 */ /* 0x000fea0003800000 */
[----:B------:R-:W-:Y:S01]  /*11ce0*/  BPT.TRAP 0x1 ;  /* 0x000000040000795c */ /* 0x000fe20000300000 */
.L_x_2023:
        /* <DEDUP_REMOVED lines=10> */
[----:B------:R-:W-:Y:S01]  /*11d90*/  MOV R6, R9 ;  /* 0x0000000900067202 */ /* 0x000fe20000000f00 */
[----:B------:R-:W-:-:S02]  /*11da0*/  IMAD.MOV.U32 R5, RZ, RZ, R8 ;  /* 0x000000ffff057224 */ /* 0x000fc400078e0008 */
[----:B------:R-:W-:Y:S02]  /*11db0*/  UIMAD UR16, UR9, 0xa000, UR40 ;  /* 0x0000a000091078a4 */ /* 0x000fe4000f8e0228 */
[----:B------:R-:W-:Y:S02]  /*11dc0*/  ULEA UR9, UR9, UR40, 0x3 ;  /* 0x0000002809097291 */ /* 0x000fe4000f8e183f */
[----:B------:R-:W-:Y:S02]  /*11dd0*/  UIMAD UR11, UR11, 0x50, URZ ;  /* 0x000000500b0b78a4 */ /* 0x000fe4000f8e023f */
[----:B------:R-:W-:Y:S02]  /*11de0*/  UIADD3 UR8, UR16, 0x400, URZ ;  /* 0x0000040010087890 */ /* 0x000fe4000fffe03f */
[----:B------:R-:W-:Y:S02]  /*11df0*/  UIADD3 UR9, UR9, 0x38850, URZ ;  /* 0x0003885009097890 */ /* 0x000fe4000fffe03f */
[----:B------:R-:W-:-:S02]  /*11e00*/  UIADD3 UR14, UR16, 0x2c00, URZ ;  /* 0x00002c00100e7890 */ /* 0x000fc4000fffe03f */
[----:B------:R-:W-:Y:S02]  /*11e10*/  UIADD3 UR15, UR16, 0x5400, URZ ;  /* 0x00005400100f7890 */ /* 0x000fe4000fffe03f */
[----:B------:R-:W-:-:S03]  /*11e20*/  UIADD3 UR16, UR16, 0x7c00, URZ ;  /* 0x00007c0010107890 */ /* 0x000fc6000fffe03f */
[----:B------:R3:W-:Y:S02]  /*11e30*/  UTMALDG.4D [UR8], [UR4], desc[UR6] ;  /* 0x00000608040075b4 */ /* 0x0007e40008019000 */
[----:B---3--:R-:W-:Y:S01]  /*11e40*/  UMOV UR8, UR14 ;  /* 0x0000000e00087c82 */ /* 0x008fe20008000000 */
[----:B------:R-:W-:Y:S01]  /*11e50*/  UMOV UR10, UR17 ;  /* 0x00000011000a7c82 */ /* 0x000fe20008000000 */
[----:B------:R-:W-:Y:S01]  /*11e60*/  UMOV UR14, 0x80 ;  /* 0x00000080000e7882 */ /* 0x000fe20000000000 */
        /* <DEDUP_REMOVED lines=9> */
.L_x_2018:
[----:B------:R-:W-:Y:S05]  /*11f00*/  BSYNC B0 ;  /* 0x0000000000007941 */ /* 0x000fea0003800000 */
.L_x_2017:
[----:B------:R-:W-:Y:S01]  /*11f10*/  UIADD3 UR4, UR41, -0x3, URZ ;  /* 0xfffffffd29047890 */ /* 0x000fe2000fffe03f */
[----:B------:R-:W-:Y:S01]  /*11f20*/  IMAD.MOV.U32 R16, RZ, RZ, R7 ;  /* 0x000000ffff107224 */ /* 0x000fe200078e0007 */
[----:B------:R-:W-:-:S04]  /*11f30*/  MOV R17, R10 ;  /* 0x0000000a00117202 */ /* 0x000fc80000000f00 */
[----:B------:R-:W-:-:S07]  /*11f40*/  IMAD.U32 R7, RZ, RZ, UR4 ;  /* 0x00000004ff077e24 */ /* 0x000fce000f8e00ff */
.L_x_2016:
[----:B------:R-:W-:Y:S01]  /*11f50*/  ISETP.NE.AND P2, PT, RZ, UR48, PT ;  /* 0x00000030ff007c0c */ /* 0x000fe2000bf45270 */
[----:B------:R-:W-:-:S12]  /*11f60*/  BSSY B0, `(.L_x_2015) ;  /* 0x00000ed000007945 */ /* 0x000fd80003800000 */
[----:B------:R-:W-:Y:S05]  /*11f70*/  @!P2 BRA `(.L_x_2024) ;  /* 0x0000000c00aca947 */ /* 0x000fea0003800000 */
[----:B------:R-:W-:-:S07]  /*11f80*/  IMAD.MOV.U32 R8, RZ, RZ, R6 ;  /* 0x000000ffff087224 */ /* 0x000fce00078e0006 */
.L_x_2039:
[----:B------:R-:W-:Y:S01]  /*11f90*/  IADD3 R10, R16, 0x1, RZ ;  /* 0x00000001100a7810 */ /* 0x000fe20007ffe0ff */
[----:B------:R-:W-:Y:S05]  /*11fa0*/  YIELD ;  /* 0x0000000000007946 */ /* 0x000fea0003800000 */
[----:B------:R-:W-:Y:S01]  /*11fb0*/  ISETP.NE.AND P2, PT, R10, 0x2, PT ;  /* 0x000000020a00780c */ /* 0x000fe20003f45270 */
[----:B------:R-:W-:Y:S03]  /*11fc0*/  BSSY B1, `(.L_x_2025) ;  /* 0x0000070000017945 */ /* 0x000fe60003800000 */
[----:B-12---:R-:W-:-:S02]  /*11fd0*/  SEL R2, RZ, 0x1, P2 ;  /* 0x00000001ff027807 */ /* 0x006fc40001000000 */
        /* <DEDUP_REMOVED lines=23> */
.L_x_2027:
[----:B------:R-:W1:Y:S01]  /*12150*/  S2R R2, SR_TID.X ;  /* 0x0000000000027919 */ /* 0x000e620000002100 */
[----:B------:R-:W-:Y:S02]  /*12160*/  LEA R3, R10, UR40, 0x3 ;  /* 0x000000280a037c11 */ /* 0x000fe4000f8e18ff */
[----:B-1----:R-:W-:Y:S02]  /*12170*/  LOP3.LUT R9, R2, 0x7f, RZ, 0xc0, !PT ;  /* 0x0000007f02097812 */ /* 0x002fe400078ec0ff */
[----:B------:R-:W-:Y:S02]  /*12180*/  SHF.L.U32 R2, R11, 0x1f, RZ ;  /* 0x0000001f0b027819 */ /* 0x000fe400000006ff */
[----:B------:R-:W-:Y:S02]  /*12190*/  ISETP.NE.AND P2, PT, R9, RZ, PT ;  /* 0x000000ff0900720c */ /* 0x000fe40003f45270 */
[----:B------:R-:W1:Y:S02]  /*121a0*/  SYNCS.PHASECHK.TRANS64.TRYWAIT P3, [R3+URZ+0x38840], R2 ;  /* 0x03884002030075a7 */ /* 0x000e64000806017f */
[----:B-1----:R-:W-:Y:S09]  /*121b0*/  @!P3 BRA `(.L_x_2028) ;  /* 0x000000180090b947 */ /* 0x002ff20003800000 */
.L_x_2067:
[----:B------:R-:W-:Y:S05]  /*121c0*/  @P2 BRA `(.L_x_2029) ;  /* 0x0000000000142947 */ /* 0x000fea0003800000 */
[----:B------:R-:W-:Y:S01]  /*121d0*/  ISETP.NE.AND P3, PT, R19, RZ, PT ;  /* 0x000000ff1300720c */ /* 0x000fe20003f65270 */
[----:B-1----:R-:W-:-:S04]  /*121e0*/  IMAD.MOV.U32 R2, RZ, RZ, 0xa000 ;  /* 0x0000a000ff027424 */ /* 0x002fc800078e00ff */
[----:B------:R2:W-:Y:S08]  /*121f0*/  SYNCS.ARRIVE.TRANS64 RZ, [R3+URZ+0x38830], R2 ;  /* 0x0388300203ff79a7 */ /* 0x0005f0000800003f */
[----:B------:R-:W-:Y:S05]  /*12200*/  @!P3 BRA `(.L_x_2029) ;  /* 0x000000000004b947 */ /* 0x000fea0003800000 */
[----:B------:R-:W-:Y:S01]  /*12210*/  BPT.TRAP 0x1 ;  /* 0x000000040000795c */ /* 0x000fe20000300000 */
.L_x_2029:
        /* <DEDUP_REMOVED lines=13> */
[----:B------:R-:W-:-:S02]  /*122f0*/  UIMAD UR14, UR14, 0xa000, UR40 ;  /* 0x0000a0000e0e78a4 */ /* 0x000fc4000f8e0228 */
[----:B------:R-:W-:Y:S02]  /*12300*/  UIADD3 UR9, UR9, 0x38830, URZ ;  /* 0x0003883009097890 */ /* 0x000fe4000fffe03f */
[----:B------:R-:W-:Y:S01]  /*12310*/  UIMAD UR11, UR11, 0x50, URZ ;  /* 0x000000500b0b78a4 */ /* 0x000fe2000f8e023f */
[----:B-12---:R-:W-:Y:S01]  /*12320*/  LEA R2, R16, UR19, 0x3 ;  /* 0x0000001310027c11 */ /* 0x006fe2000f8e18ff */
        /* <DEDUP_REMOVED lines=18> */
.L_x_2068:
[----:B------:R-:W-:Y:S05]  /*12450*/  @P2 BRA `(.L_x_2031) ;  /* 0x0000000000142947 */ /* 0x000fea0003800000 */
[----:B------:R-:W-:Y:S02]  /*12460*/  ISETP.NE.AND P2, PT, R19, RZ, PT ;  /* 0x000000ff1300720c */ /* 0x000fe40003f45270 */
[----:B------:R-:W-:-:S04]  /*12470*/  MOV R3, 0xa000 ;  /* 0x0000a00000037802 */ /* 0x000fc80000000f00 */
[----:B------:R2:W-:Y:S07]  /*12480*/  SYNCS.ARRIVE.TRANS64 RZ, [R2+URZ+0x50], R3 ;  /* 0x0000500302ff79a7 */ /* 0x0005ee000800003f */
[----:B------:R-:W-:Y:S05]  /*12490*/  @!P2 BRA `(.L_x_2031) ;  /* 0x000000000004a947 */ /* 0x000fea0003800000 */
[----:B------:R-:W-:Y:S01]  /*124a0*/  BPT.TRAP 0x1 ;  /* 0x000000040000795c */ /* 0x000fe20000300000 */
.L_x_2031:
        /* <DEDUP_REMOVED lines=12> */
[----:B------:R-:W-:Y:S01]  /*12570*/  UIMAD UR14, UR14, 0xa000, UR40 ;  /* 0x0000a0000e0e78a4 */ /* 0x000fe2000f8e0228 */
[----:B------:R-:W-:Y:S01]  /*12580*/  IMAD.MOV.U32 R6, RZ, RZ, R8 ;  /* 0x000000ffff067224 */ /* 0x000fe200078e0008 */
[----:B------:R-:W-:Y:S02]  /*12590*/  UIMAD UR11, UR11, 0x50, URZ ;  /* 0x000000500b0b78a4 */ /* 0x000fe4000f8e023f */
[----:B------:R-:W-:Y:S02]  /*125a0*/  UIADD3 UR9, UR9, 0x50, URZ ;  /* 0x0000005009097890 */ /* 0x000fe4000fffe03f */
[----:B------:R-:W-:Y:S02]  /*125b0*/  UIADD3 UR8, UR14, 0x400, URZ ;  /* 0x000004000e087890 */ /* 0x000fe4000fffe03f */
[----:B------:R-:W-:Y:S02]  /*125c0*/  UIADD3 UR15, UR14, 0x2c00, URZ ;  /* 0x00002c000e0f7890 */ /* 0x000fe4000fffe03f */
[----:B------:R-:W-:-:S02]  /*125d0*/  UIADD3 UR16, UR14, 0x5400, URZ ;  /* 0x000054000e107890 */ /* 0x000fc4000fffe03f */
        /* <DEDUP_REMOVED lines=14> */
.L_x_2026:
[----:B------:R-:W-:Y:S05]  /*126c0*/  BSYNC B1 ;  /* 0x0000000000017941 */ /* 0x000fea0003800000 */
.L_x_2025:
[----:B------:R-:W-:Y:S01]  /*126d0*/  IADD3 R16, R10, 0x1, RZ ;  /* 0x000000010a107810 */ /* 0x000fe20007ffe0ff */
[----:B------:R-:W-:Y:S03]  /*126e0*/  BSSY B1, `(.L_x_2032) ;  /* 0x0000071000017945 */ /* 0x000fe60003800000 */
[----:B------:R-:W-:-:S04]  /*126f0*/  ISETP.NE.AND P2, PT, R16, 0x2, PT ;  /* 0x000000021000780c */ /* 0x000fc80003f45270 */
[----:B-12---:R-:W-:Y:S02]  /*12700*/  SEL R2, RZ, 0x1, P2 ;  /* 0x00000001ff027807 */ /* 0x006fe40001000000 */
[----:B------:R-:W-:Y:S02]  /*12710*/  SEL R16, R16, RZ, P2 ;  /* 0x000000ff10107207 */ /* 0x000fe40001000000 */
[----:B------:R-:W-:Y:S01]  /*12720*/  LOP3.LUT R17, R11, R2, RZ, 0x3c, !PT ;  /* 0x000000020b117212 */ /* 0x000fe200078e3cff */
[----:B------:R-:W-:Y:S06]  /*12730*/  @!P6 BRA `(.L_x_2033) ;  /* 0x0000000400ace947 */ /* 0x000fec0003800000 */
[----:B------:R-:W-:Y:S01]  /*12740*/  VIADD R13, R7, 0xffffffff ;  /* 0xffffffff070d7836 */ /* 0x000fe20000000000 */
        /* <DEDUP_REMOVED lines=19> */
.L_x_2034:
[----:B------:R-:W1:Y:S01]  /*12880*/  S2R R2, SR_TID.X ;  /* 0x0000000000027919 */ /* 0x000e620000002100 */
[----:B------:R-:W-:Y:S02]  /*12890*/  SHF.L.U32 R3, R17, 0x1f, RZ ;  /* 0x0000001f11037819 */ /* 0x000fe400000006ff */
[----:B-1----:R-:W-:Y:S02]  /*128a0*/  LOP3.LUT R9, R2, 0x7f, RZ, 0xc0, !PT ;  /* 0x0000007f02097812 */ /* 0x002fe400078ec0ff */
[----:B------:R-:W-:Y:S02]  /*128b0*/  LEA R2, R16, UR40, 0x3 ;  /* 0x0000002810027c11 */ /* 0x000fe4000f8e18ff */
[----:B------:R-:W-:Y:S02]  /*128c0*/  ISETP.NE.AND P2, PT, R9, RZ, PT ;  /* 0x000000ff0900720c */ /* 0x000fe40003f45270 */
[----:B------:R-:W1:Y:S02]  /*128d0*/  SYNCS.PHASECHK.TRANS64.TRYWAIT P3, [R2+URZ+0x38840], R3 ;  /* 0x03884003020075a7 */ /* 0x000e64000806017f */
[----:B-1----:R-:W-:Y:S09]  /*128e0*/  @!P3 BRA `(.L_x_2035) ;  /* 0x0000001000ecb947 */ /* 0x002ff20003800000 */
.L_x_2069:
[----:B------:R-:W-:Y:S05]  /*128f0*/  @P2 BRA `(.L_x_2036) ;  /* 0x0000000000142947 */ /* 0x000fea0003800000 */
[----:B------:R-:W-:Y:S01]  /*12900*/  ISETP.NE.AND P3, PT, R19, RZ, PT ;  /* 0x000000ff1300720c */ /* 0x000fe20003f65270 */
[----:B-1----:R-:W-:-:S04]  /*12910*/  IMAD.MOV.U32 R3, RZ, RZ, 0xa000 ;  /* 0x0000a000ff037424 */ /* 0x002fc800078e00ff */
[----:B------:R2:W-:Y:S08]  /*12920*/  SYNCS.ARRIVE.TRANS64 RZ, [R2+URZ+0x38830], R3 ;  /* 0x0388300302ff79a7 */ /* 0x0005f0000800003f */
[----:B------:R-:W-:Y:S05]  /*12930*/  @!P3 BRA `(.L_x_2036) ;  /* 0x000000000004b947 */ /* 0x000fea0003800000 */
[----:B------:R-:W-:Y:S01]  /*12940*/  BPT.TRAP 0x1 ;  /* 0x000000040000795c */ /* 0x000fe20000300000 */
.L_x_2036:
        /* <DEDUP_REMOVED lines=13> */
[----:B------:R-:W-:Y:S01]  /*12a20*/  UIMAD UR14, UR9, 0xa000, UR40 ;  /* 0x0000a000090e78a4 */ /* 0x000fe2000f8e0228 */
[----:B-12---:R-:W-:Y:S01]  /*12a30*/  LEA R2, R10, UR19, 0x3 ;  /* 0x000000130a027c11 */ /* 0x006fe2000f8e18ff */
[----:B------:R-:W-:-:S02]  /*12a40*/  ULEA UR9, UR9, UR19, 0x3 ;  /* 0x0000001309097291 */ /* 0x000fc4000f8e183f */
[----:B------:R-:W-:Y:S02]  /*12a50*/  UIMAD UR11, UR11, 0x50, URZ ;  /* 0x000000500b0b78a4 */ /* 0x000fe4000f8e023f */
        /* <DEDUP_REMOVED lines=18> */
.L_x_2070:
[----:B------:R-:W-:Y:S05]  /*12b80*/  @P2 BRA `(.L_x_2038) ;  /* 0x0000000000142947 */ /* 0x000fea0003800000 */
[----:B------:R-:W-:Y:S02]  /*12b90*/  ISETP.NE.AND P2, PT, R19, RZ, PT ;  /* 0x000000ff1300720c */ /* 0x000fe40003f45270 */
[----:B------:R-:W-:-:S04]  /*12ba0*/  MOV R3, 0xa000 ;  /* 0x0000a00000037802 */ /* 0x000fc80000000f00 */
[----:B------:R2:W-:Y:S07]  /*12bb0*/  SYNCS.ARRIVE.TRANS64 RZ, [R2+URZ+0x50], R3 ;  /* 0x0000500302ff79a7 */ /* 0x0005ee000800003f */
[----:B------:R-:W-:Y:S05]  /*12bc0*/  @!P2 BRA `(.L_x_2038) ;  /* 0x000000000004a947 */ /* 0x000fea0003800000 */
[----:B------:R-:W-:Y:S01]  /*12bd0*/  BPT.TRAP 0x1 ;  /* 0x000000040000795c */ /* 0x000fe20000300000 */
.L_x_2038:
        /* <DEDUP_REMOVED lines=33> */
.L_x_2033:
[----:B------:R-:W-:Y:S05]  /*12df0*/  BSYNC B1 ;  /* 0x0000000000017941 */ /* 0x000fea0003800000 */
.L_x_2032:
[C---:B------:R-:W-:Y:S02]  /*12e00*/  ISETP.GT.AND P2, PT, R7.reuse, 0x1, PT ;  /* 0x000000010700780c */ /* 0x040fe40003f44270 */
[----:B------:R-:W-:-:S11]  /*12e10*/  IADD3 R7, R7, -0x2, RZ ;  /* 0xfffffffe07077810 */ /* 0x000fd60007ffe0ff */
[----:B------:R-:W-:Y:S05]  /*12e20*/  @P2 BRA `(.L_x_2039) ;  /* 0xfffffff000582947 */ /* 0x000fea000383ffff */
.L_x_2024:
[----:B------:R-:W-:Y:S05]  /*12e30*/  BSYNC B0 ;  /* 0x0000000000007941 */ /* 0x000fea0003800000 */
.L_x_2015:
[----:B------:R-:W-:Y:S04]  /*12e40*/  BSSY B0, `(.L_x_2040) ;  /* 0x000000f000007945 */ /* 0x000fe80003800000 */
[----:B------:R-:W-:Y:S05]  /*12e50*/  @P1 BRA `(.L_x_2041) ;  /* 0x0000000000341947 */ /* 0x000fea0003800000 */
[----:B-1----:R-:W1:Y:S01]  /*12e60*/  S2R R7, SR_LANEID ;  /* 0x0000000000077919 */ /* 0x002e620000000000 */
[----:B------:R-:W-:Y:S01]  /*12e70*/  VOTEU.ANY UR4, UPT, PT ;  /* 0x0000000000047886 */ /* 0x000fe200038e0100 */
[----:B--2---:R-:W2:Y:S01]  /*12e80*/  LDC.64 R2, c[0x0][0xdf0] ;  /* 0x00037c00ff027b82 */ /* 0x004ea20000000a00 */
        /* <DEDUP_REMOVED lines=10> */
.L_x_2041:
[----:B------:R-:W-:Y:S05]  /*12f30*/  BSYNC B0 ;  /* 0x0000000000007941 */ /* 0x000fea0003800000 */
.L_x_2040:
[----:B------:R-:W-:Y:S04]  /*12f40*/  BSSY B0, `(.L_x_2042) ;  /* 0x000002e000007945 */ /* 0x000fe80003800000 */
[----:B------:R-:W-:Y:S05]  /*12f50*/  @!P6 BRA `(.L_x_2043) ;  /* 0x0000000000b0e947 */ /* 0x000fea0003800000 */
[----:B------:R-:W3:Y:S01]  /*12f60*/  S2R R0, SR_TID.X ;  /* 0x0000000000007919 */ /* 0x000ee20000002100 */
[----:B-12---:R-:W-:Y:S02]  /*12f70*/  LEA R3, R16, UR40, 0x3 ;  /* 0x0000002810037c11 */ /* 0x006fe4000f8e18ff */
[----:B---3--:R-:W-:Y:S02]  /*12f80*/  LOP3.LUT R2, R0, 0x7f, RZ, 0xc0, !PT ;  /* 0x0000007f00027812 */ /* 0x008fe400078ec0ff */
[----:B------:R-:W-:Y:S02]  /*12f90*/  SHF.L.U32 R0, R17, 0x1f, RZ ;  /* 0x0000001f11007819 */ /* 0x000fe400000006ff */
[----:B------:R-:W-:Y:S02]  /*12fa0*/  ISETP.NE.AND P1, PT, R2, RZ, PT ;  /* 0x000000ff0200720c */ /* 0x000fe40003f25270 */
[----:B------:R-:W1:Y:S02]  /*12fb0*/  SYNCS.PHASECHK.TRANS64.TRYWAIT P0, [R3+URZ+0x38860], R0 ;  /* 0x03886000030075a7 */ /* 0x000e64000800017f */
[----:B-1----:R-:W-:Y:S09]  /*12fc0*/  @!P0 BRA `(.L_x_2044) ;  /* 0x0000000c005c8947 */ /* 0x002ff20003800000 */
.L_x_2071:
[----:B------:R-:W-:Y:S05]  /*12fd0*/  @P1 BRA `(.L_x_2045) ;  /* 0x0000000000141947 */ /* 0x000fea0003800000 */
[----:B------:R-:W-:Y:S01]  /*12fe0*/  ISETP.NE.AND P0, PT, R19, RZ, PT ;  /* 0x000000ff1300720c */ /* 0x000fe20003f05270 */
[----:B-1----:R-:W-:-:S04]  /*12ff0*/  IMAD.MOV.U32 R0, RZ, RZ, 0xa000 ;  /* 0x0000a000ff007424 */ /* 0x002fc800078e00ff */
[----:B------:R2:W-:Y:S08]  /*13000*/  SYNCS.ARRIVE.TRANS64 RZ, [R3+URZ+0x38850], R0 ;  /* 0x0388500003ff79a7 */ /* 0x0005f0000800003f */
[----:B------:R-:W-:Y:S05]  /*13010*/  @!P0 BRA `(.L_x_2045) ;  /* 0x0000000000048947 */ /* 0x000fea0003800000 */
[----:B------:R-:W-:Y:S01]  /*13020*/  BPT.TRAP 0x1 ;  /* 0x000000040000795c */ /* 0x000fe20000300000 */
.L_x_2045:
        /* <DEDUP_REMOVED lines=11> */
[----:B------:R-:W-:Y:S02]  /*130e0*/  UIMAD UR14, UR14, 0xa000, UR40 ;  /* 0x0000a0000e0e78a4 */ /* 0x000fe4000f8e0228 */
        /* <DEDUP_REMOVED lines=19> */
.L_x_2043:
[----:B------:R-:W-:Y:S05]  /*13220*/  BSYNC B0 ;  /* 0x0000000000007941 */ /* 0x000fea0003800000 */
.L_x_2042:
[----:B------:R-:W-:Y:S01]  /*13230*/  VIADD R16, R16, 0x1 ;  /* 0x0000000110107836 */ /* 0x000fe20000000000 */
[----:B------:R-:W-:-:S04]  /*13240*/  MOV R13, R18 ;  /* 0x00000012000d7202 */ /* 0x000fc80000000f00 */
[----:B------:R-:W-:-:S04]  /*13250*/  ISETP.NE.AND P0, PT, R16, 0x2, PT ;  /* 0x000000021000780c */ /* 0x000fc80003f05270 */
[----:B-12---:R-:W-:Y:S02]  /*13260*/  SEL R0, RZ, 0x1, P0 ;  /* 0x00000001ff007807 */ /* 0x006fe40000000000 */
[----:B------:R-:W-:Y:S02]  /*13270*/  SEL R16, R16, RZ, P0 ;  /* 0x000000ff10107207 */ /* 0x000fe40000000000 */
[----:B------:R-:W-:-:S07]  /*13280*/  LOP3.LUT R17, R17, R0, RZ, 0x3c, !PT ;  /* 0x0000000011117212 */ /* 0x000fce00078e3cff */
.L_x_2004:
[----:B------:R-:W-:Y:S05]  /*13290*/  BSYNC B6 ;  /* 0x0000000000067941 */ /* 0x000fea0003800000 */
.L_x_2002:
[----:B------:R-:W-:-:S03]  /*132a0*/  UMOV UR4, 0xffffffff ;  /* 0xffffffff00047882 */ /* 0x000fc60000000000 */
[----:B------:R-:W-:Y:S05]  /*132b0*/  BRA.DIV UR4, `(.L_x_2046) ;  /* 0x0000000a04b47947 */ /* 0x000fea000b800000 */
[----:B------:R1:W2:Y:S02]  /*132c0*/  SHFL.IDX PT, R14, R13, RZ, 0x1f ;  /* 0x00001fff0d0e7589 */ /* 0x0002a400000e0000 */
.L_x_2074:
[----:B------:R-:W-:Y:S01]  /*132d0*/  ISETP.NE.AND P0, PT, R19, RZ, PT ;  /* 0x000000ff1300720c */ /* 0x000fe20003f05270 */
[----:B------:R-:W-:Y:S05]  /*132e0*/  WARPSYNC.ALL ;  /* 0x0000000000007948 */ /* 0x000fea0003800000 */
[----:B------:R-:W-:Y:S01]  /*132f0*/  BAR.SYNC.DEFER_BLOCKING 0x4, 0x120 ;  /* 0x0104800000007b1d */ /* 0x000fe20000010000 */
[----:B--2---:R-:W-:-:S05]  /*13300*/  IMAD.MOV.U32 R18, RZ, RZ, R14 ;  /* 0x000000ffff127224 */ /* 0x004fca00078e000e */
[----:B------:R-:W-:Y:S01]  /*13310*/  ULDC UR4, c[0x0][0xda8] ;  /* 0x00036a0000047ab9 */ /* 0x000fe20000000800 */
[----:B------:R-:W-:Y:S01]  /*13320*/  @!P0 MOV R0, 0x400 ;  /* 0x0000040000008802 */ /* 0x000fe20000000f00 */
[----:B------:R-:W2:Y:S03]  /*13330*/  @!P0 S2R R3, SR_CgaCtaId ;  /* 0x0000000000038919 */ /* 0x000ea60000008800 */
[----:B--2---:R-:W-:-:S05]  /*13340*/  @!P0 LEA R0, R3, R0, 0x18 ;  /* 0x0000000003008211 */ /* 0x004fca00078ec0ff */
[----:B------:R2:W-:Y:S01]  /*13350*/  @!P0 STS [R0+0x388d0], R13 ;  /* 0x0388d00d00008388 */ /* 0x0005e20000000800 */
[----:B------:R-:W-:Y:S06]  /*13360*/  BAR.ARV 0x5, 0x120 ;  /* 0x0144800000007b1d */ /* 0x000fec0000002000 */
[----:B------:R-:W-:-:S13]  /*13370*/  ISETP.GE.AND P0, PT, R18, UR4, PT ;  /* 0x0000000412007c0c */ /* 0x000fda000bf06270 */
[----:B--2---:R-:W-:Y:S05]  /*13380*/  @!P0 BRA `(.L_x_2047) ;  /* 0xffffffd000208947 */ /* 0x004fea000383ffff */
.L_x_1999:
        /* <DEDUP_REMOVED lines=11> */
.L_x_2075:
        /* <DEDUP_REMOVED lines=12> */
[----:B------:R-:W-:-:S04]  /*13500*/  MOV R0, UR4 ;  /* 0x0000000400007c02 */ /* 0x000fc80008000f00 */
[----:B------:R-:W-:-:S13]  /*13510*/  ISETP.NE.AND P2, PT, R0, 0x3, PT ;  /* 0x000000030000780c */ /* 0x000fda0003f45270 */
[----:B------:R-:W-:Y:S05]  /*13520*/  @!P2 BRA `(.L_x_2051) ;  /* 0x000000000004a947 */ /* 0x000fea0003800000 */
[----:B------:R-:W-:Y:S01]  /*13530*/  BPT.TRAP 0x1 ;  /* 0x000000040000795c */ /* 0x000fe20000300000 */
.L_x_2051:
[----:B------:R-:W-:Y:S01]  /*13540*/  VIADD R3, R7, 0x38840 ;  /* 0x0003884007037836 */ /* 0x000fe20000000000 */
[----:B------:R-:W-:Y:S02]  /*13550*/  SHF.L.U32 R4, R17, 0x1f, RZ ;  /* 0x0000001f11047819 */ /* 0x000fe400000006ff */
[C---:B------:R-:W-:Y:S01]  /*13560*/  IADD3 R0, R16.reuse, 0x1, RZ ;  /* 0x0000000110007810 */ /* 0x040fe20007ffe0ff */
[----:B------:R-:W-:-:S03]  /*13570*/  IMAD R5, R16, 0x8, R3 ;  /* 0x0000000810057824 */ /* 0x000fc600078e0203 */
[----:B------:R-:W-:Y:S01]  /*13580*/  ISETP.NE.AND P1, PT, R0, 0x2, PT ;  /* 0x000000020000780c */ /* 0x000fe20003f25270 */
[----:B------:R-:W2:Y:S03]  /*13590*/  SYNCS.PHASECHK.TRANS64.TRYWAIT P0, [R5+URZ], R4 ;  /* 0x00000004050075a7 */ /* 0x000ea6000800017f */
[----:B------:R-:W-:-:S04]  /*135a0*/  SEL R2, RZ, 0x1, P1 ;  /* 0x00000001ff027807 */ /* 0x000fc80000800000 */
[----:B------:R-:W-:Y:S02]  /*135b0*/  LOP3.LUT R17, R17, R2, RZ, 0x3c, !PT ;  /* 0x0000000211117212 */ /* 0x000fe400078e3cff */
[----:B------:R-:W-:Y:S02]  /*135c0*/  SEL R2, R0, RZ, P1 ;  /* 0x000000ff00027207 */ /* 0x000fe40000800000 */
[----:B------:R-:W-:-:S03]  /*135d0*/  SHF.L.U32 R0, R17, 0x1f, RZ ;  /* 0x0000001f11007819 */ /* 0x000fc600000006ff */
[----:B------:R-:W-:Y:S01]  /*135e0*/  IMAD R3, R2, 0x8, R3 ;  /* 0x0000000802037824 */ /* 0x000fe200078e0203 */
[----:B--2---:R-:W-:Y:S06]  /*135f0*/  @!P0 BRA `(.L_x_2052) ;  /* 0x00000008001c8947 */ /* 0x004fec0003800000 */
.L_x_2076:
[----:B------:R-:W3:Y:S02]  /*13600*/  SYNCS.PHASECHK.TRANS64.TRYWAIT P0, [R3+URZ], R0 ;  /* 0x00000000030075a7 */ /* 0x000ee4000800017f */
[----:B---3--:R-:W-:Y:S05]  /*13610*/  @!P0 BRA `(.L_x_2053) ;  /* 0x0000000800288947 */ /* 0x008fea0003800000 */
.L_x_2077:
[----:B------:R-:W-:Y:S05]  /*13620*/  @!P2 BRA `(.L_x_2054) ;  /* 0x000000000004a947 */ /* 0x000fea0003800000 */
[----:B------:R-:W-:Y:S01]  /*13630*/  BPT.TRAP 0x1 ;  /* 0x000000040000795c */ /* 0x000fe20000300000 */
.L_x_2054:
[----:B---3--:R-:W-:-:S05]  /*13640*/  VIADD R3, R7, 0x38860 ;  /* 0x0003886007037836 */ /* 0x008fca0000000000 */
[----:B--2---:R-:W-:-:S04]  /*13650*/  LEA R5, R16, R3, 0x3 ;  /* 0x0000000310057211 */ /* 0x004fc800078e18ff */
[----:B------:R-:W2:Y:S02]  /*13660*/  SYNCS.PHASECHK.TRANS64.TRYWAIT P0, [R5+URZ], R4 ;  /* 0x00000004050075a7 */ /* 0x000ea4000800017f */
[----:B--2---:R-:W-:Y:S05]  /*13670*/  @!P0 BRA `(.L_x_2055) ;  /* 0x0000000800248947 */ /* 0x004fea0003800000 */
.L_x_2078:
[----:B------:R-:W-:-:S07]  /*13680*/  IMAD R3, R2, 0x8, R3 ;  /* 0x0000000802037824 */ /* 0x000fce00078e0203 */
.L_x_2056:
[----:B---3--:R3:W4:Y:S02]  /*13690*/  SYNCS.PHASECHK.TRANS64.TRYWAIT P0, [R3+URZ], R0 ;  /* 0x00000000030075a7 */ /* 0x008724000800017f */
[----:B----4-:R-:W-:Y:S05]  /*136a0*/  @!P0 NANOSLEEP.SYNCS 0x989680 ;  /* 0x009896800000895d */ /* 0x010fea0003900000 */
[----:B------:R-:W4:Y:S02]  /*136b0*/  @!P0 SYNCS.PHASECHK.TRANS64 P0, [R3+URZ], R0 ;  /* 0x00000000030085a7 */ /* 0x000f24000800007f */
[----:B----4-:R-:W-:Y:S05]  /*136c0*/  @!P0 BRA `(.L_x_2056) ;  /* 0xfffffffc00f08947 */ /* 0x010fea000383ffff */
.L_x_2050:
[----:B------:R-:W-:Y:S05]  /*136d0*/  BSYNC B0 ;  /* 0x0000000000007941 */ /* 0x000fea0003800000 */
.L_x_2049:
[----:B------:R-:W-:Y:S05]  /*136e0*/  EXIT ;  /* 0x000000000000794d */ /* 0x000fea0003800000 */
.L_x_1956:
[----:B-1----:R-:W-:-:S04]  /*136f0*/  IMAD.U32 R3, RZ, RZ, UR60 ;  /* 0x0000003cff037e24 */ /* 0x002fc8000f8e00ff */
[----:B------:R1:W2:Y:S03]  /*13700*/  SYNCS.PHASECHK.TRANS64.TRYWAIT P1, [R3+URZ+0x38800], R0 ;  /* 0x03880000030075a7 */ /* 0x0002a6000802017f */
[----:B--2---:R-:W-:Y:S05]  /*13710*/  @!P1 NANOSLEEP.SYNCS 0x989680 ;  /* 0x009896800000995d */ /* 0x004fea0003900000 */
[----:B------:R-:W2:Y:S02]  /*13720*/  @!P1 SYNCS.PHASECHK.TRANS64 P1, [R3+URZ+0x38800], R0 ;  /* 0x03880000030095a7 */ /* 0x000ea4000802007f */
[----:B--2---:R-:W-:Y:S05]  /*13730*/  @!P1 BRA `(.L_x_1956) ;  /* 0xfffffffc00ec9947 */ /* 0x004fea000383ffff */
[----:B------:R-:W-:Y:S05]  /*13740*/  BRA `(.L_x_2057) ;  /* 0xfffffee000607947 */ /* 0x000fea000383ffff */
.L_x_1960:
[----:B--2---:R2:W3:Y:S02]  /*13750*/  SYNCS.PHASECHK.TRANS64.TRYWAIT P2, [R0+URZ+0x38830], R3 ;  /* 0x03883003000075a7 */ /* 0x0044e4000804017f */
[----:B---3--:R-:W-:Y:S05]  /*13760*/  @!P2 NANOSLEEP.SYNCS 0x989680 ;  /* 0x009896800000a95d */ /* 0x008fea0003900000 */
[----:B------:R-:W3:Y:S02]  /*13770*/  @!P2 SYNCS.PHASECHK.TRANS64 P2, [R0+URZ+0x38830], R3 ;  /* 0x038830030000a5a7 */ /* 0x000ee4000804007f */
[----:B---3--:R-:W-:Y:S05]  /*13780*/  @!P2 BRA `(.L_x_1960) ;  /* 0xfffffffc00f0a947 */ /* 0x008fea000383ffff */
[----:B------:R-:W-:Y:S05]  /*13790*/  BRA `(.L_x_1959) ;  /* 0xfffffee0008c7947 */ /* 0x000fea000383ffff */
.L_x_1965:
[----:B--2---:R-:W-:-:S04]  /*137a0*/  MOV R4, UR47 ;  /* 0x0000002f00047c02 */ /* 0x004fc80008000f00 */
[----:B------:R2:W3:Y:S03]  /*137b0*/  SYNCS.PHASECHK.TRANS64.TRYWAIT P2, [R4+URZ+0x38830], R3 ;  /* 0x03883003040075a7 */ /* 0x0004e6000804017f */
[----:B---3--:R-:W-:Y:S05]  /*137c0*/  @!P2 NANOSLEEP.SYNCS 0x989680 ;  /* 0x009896800000a95d */ /* 0x008fea0003900000 */
[----:B------:R-:W3:Y:S02]  /*137d0*/  @!P2 SYNCS.PHASECHK.TRANS64 P2, [R4+URZ+0x38830], R3 ;  /* 0x038830030400a5a7 */ /* 0x000ee4000804007f */
[----:B---3--:R-:W-:Y:S05]  /*137e0*/  @!P2 BRA `(.L_x_1965) ;  /* 0xfffffffc00eca947 */ /* 0x008fea000383ffff */
[----:B------:R-:W-:Y:S05]  /*137f0*/  BRA `(.L_x_1964) ;  /* 0xffffff2000ec7947 */ /* 0x000fea000383ffff */
.L_x_1969:
[----:B-12---:R-:W-:-:S04]  /*13800*/  IMAD.U32 R3, RZ, RZ, UR5 ;  /* 0x00000005ff037e24 */ /* 0x006fc8000f8e00ff */
[----:B------:R1:W2:Y:S03]  /*13810*/  SYNCS.PHASECHK.TRANS64.TRYWAIT P2, [R3+URZ+0x38850], R0 ;  /* 0x03885000030075a7 */ /* 0x0002a6000804017f */
[----:B--2---:R-:W-:Y:S05]  /*13820*/  @!P2 NANOSLEEP.SYNCS 0x989680 ;  /* 0x009896800000a95d */ /* 0x004fea0003900000 */
[----:B------:R-:W2:Y:S02]  /*13830*/  @!P2 SYNCS.PHASECHK.TRANS64 P2, [R3+URZ+0x38850], R0 ;  /* 0x038850000300a5a7 */ /* 0x000ea4000804007f */
[----:B--2---:R-:W-:Y:S05]  /*13840*/  @!P2 BRA `(.L_x_1969) ;  /* 0xfffffffc00eca947 */ /* 0x004fea000383ffff */
[----:B------:R-:W-:Y:S05]  /*13850*/  BRA `(.L_x_1968) ;  /* 0xffffff4800647947 */ /* 0x000fea000383ffff */
.L_x_1975:
[----:B--2---:R-:W-:-:S04]  /*13860*/  IMAD.U32 R4, RZ, RZ, UR4 ;  /* 0x00000004ff047e24 */ /* 0x004fc8000f8e00ff */
[----:B------:R2:W3:Y:S03]  /*13870*/  SYNCS.PHASECHK.TRANS64.TRYWAIT P2, [R4+URZ+0x38830], R3 ;  /* 0x03883003040075a7 */ /* 0x0004e6000804017f */
[----:B---3--:R-:W-:Y:S05]  /*13880*/  @!P2 NANOSLEEP.SYNCS 0x989680 ;  /* 0x009896800000a95d */ /* 0x008fea0003900000 */
[----:B------:R-:W3:Y:S02]  /*13890*/  @!P2 SYNCS.PHASECHK.TRANS64 P2, [R4+URZ+0x38830], R3 ;  /* 0x038830030400a5a7 */ /* 0x000ee4000804007f */
[----:B---3--:R-:W-:Y:S05]  /*138a0*/  @!P2 BRA `(.L_x_1975) ;  /* 0xfffffffc00eca947 */ /* 0x008fea000383ffff */
[----:B------:R-:W-:Y:S05]  /*138b0*/  BRA `(.L_x_1974) ;  /* 0xffffff6000147947 */ /* 0x000fea000383ffff */
.L_x_1979:
[----:B-12---:R-:W-:-:S04]  /*138c0*/  MOV R3, UR5 ;  /* 0x0000000500037c02 */ /* 0x006fc80008000f00 */
[----:B------:R1:W2:Y:S03]  /*138d0*/  SYNCS.PHASECHK.TRANS64.TRYWAIT P2, [R3+URZ+0x38850], R0 ;  /* 0x03885000030075a7 */ /* 0x0002a6000804017f */
[----:B--2---:R-:W-:Y:S05]  /*138e0*/  @!P2 NANOSLEEP.SYNCS 0x989680 ;  /* 0x009896800000a95d */ /* 0x004fea0003900000 */
[----:B------:R-:W2:Y:S02]  /*138f0*/  @!P2 SYNCS.PHASECHK.TRANS64 P2, [R3+URZ+0x38850], R0 ;  /* 0x038850000300a5a7 */ /* 0x000ea4000804007f */
[----:B--2---:R-:W-:Y:S05]  /*13900*/  @!P2 BRA `(.L_x_1979) ;  /* 0xfffffffc00eca947 */ /* 0x004fea000383ffff */
[----:B------:R-:W-:Y:S05]  /*13910*/  BRA `(.L_x_1978) ;  /* 0xffffff8800887947 */ /* 0x000fea000383ffff */
.L_x_1984:
[----:B--2---:R-:W-:-:S04]  /*13920*/  IMAD.U32 R7, RZ, RZ, UR5 ;  /* 0x00000005ff077e24 */ /* 0x004fc8000f8e00ff */
[----:B------:R2:W3:Y:S03]  /*13930*/  SYNCS.PHASECHK.TRANS64.TRYWAIT P0, [R7+URZ+0x38850], R0 ;  /* 0x03885000070075a7 */ /* 0x0004e6000800017f */
[----:B---3--:R-:W-:Y:S05]  /*13940*/  @!P0 NANOSLEEP.SYNCS 0x989680 ;  /* 0x009896800000895d */ /* 0x008fea0003900000 */
[----:B------:R-:W3:Y:S02]  /*13950*/  @!P0 SYNCS.PHASECHK.TRANS64 P0, [R7+URZ+0x38850], R0 ;  /* 0x03885000070085a7 */ /* 0x000ee4000800007f */
[----:B---3--:R-:W-:Y:S05]  /*13960*/  @!P0 BRA `(.L_x_1984) ;  /* 0xfffffffc00ec8947 */ /* 0x008fea000383ffff */
[----:B------:R-:W-:Y:S05]  /*13970*/  BRA `(.L_x_1983) ;  /* 0xffffffa0007c7947 */ /* 0x000fea000383ffff */
.L_x_2008:
[----:B------:R-:W1:Y:S01]  /*13980*/  S2R R7, SR_TID.X ;  /* 0x0000000000077919 */ /* 0x000e620000002100 */
[----:B------:R-:W-:Y:S01]  /*13990*/  MOV R12, RZ ;  /* 0x000000ff000c7202 */ /* 0x000fe20000000f00 */
[----:B------:R-:W-:Y:S02]  /*139a0*/  IMAD.MOV.U32 R11, RZ, RZ, 0x1f ;  /* 0x0000001fff0b7424 */ /* 0x000fe400078e00ff */
[----:B------:R-:W-:Y:S01]  /*139b0*/  IMAD.MOV.U32 R15, RZ, RZ, -0x1 ;  /* 0xffffffffff0f7424 */ /* 0x000fe200078e00ff */
[----:B-1----:R-:W-:-:S04]  /*139c0*/  SHF.R.U32.HI R7, RZ, 0x5, R7 ;  /* 0x00000005ff077819 */ /* 0x002fc80000011607 */
[----:B------:R-:W-:-:S05]  /*139d0*/  LOP3.LUT R7, R7, 0x3, RZ, 0xc0, !PT ;  /* 0x0000000307077812 */ /* 0x000fca00078ec0ff */
[----:B------:R-:W-:-:S07]  /*139e0*/  IMAD.MOV.U32 R13, RZ, RZ, R7 ;  /* 0x000000ffff0d7224 */ /* 0x000fce00078e0007 */
[----:B------:R-:W-:Y:S05]  /*139f0*/  WARPSYNC.COLLECTIVE R15, `(.L_x_2058) ;  /* 0x000000000f087348 */ /* 0x000fea0003c00000 */
[----:B------:R1:W2:Y:S02]  /*13a00*/  SHFL.IDX P6, R14, R13, R12, R11 ;  /* 0x0000000c0d0e7389 */ /* 0x0002a400000c000b */
[----:B-12---:R-:W-:Y:S01]  /*13a10*/  ENDCOLLECTIVE ;  /* 0x000000000000791b */ /* 0x006fe20003800000 */
.L_x_2058:
[----:B------:R-:W-:Y:S05]  /*13a20*/  BRA `(.L_x_2059) ;  /* 0xffffffd400647947 */ /* 0x000fea000383ffff */
.L_x_2009:
[----:B------:R-:W-:Y:S01]  /*13a30*/  BSSY B0, `(.L_x_2060) ;  /* 0x0000006000007945 */ /* 0x000fe20003800000 */
[----:B------:R-:W-:-:S07]  /*13a40*/  MOV R15, 0xffffffff ;  /* 0xffffffff000f7802 */ /* 0x000fce0000000f00 */
[----:B------:R-:W-:Y:S05]  /*13a50*/  WARPSYNC.COLLECTIVE R15, `(.L_x_2061) ;  /* 0x000000000f0c7348 */ /* 0x000fea0003c00000 */
[----:B------:R-:W-:Y:S02]  /*13a60*/  ELECT P6, UR62, PT ;  /* 0x00000000003e782f */ /* 0x000fe400038c0000 */
[----:B------:R-:W-:Y:S01]  /*13a70*/  MOV R14, UR62 ;  /* 0x0000003e000e7c02 */ /* 0x000fe20008000f00 */
[----:B------:R-:W-:Y:S10]  /*13a80*/  ENDCOLLECTIVE ;  /* 0x000000000000791b */ /* 0x000ff40003800000 */
.L_x_2061:
[----:B------:R-:W-:Y:S05]  /*13a90*/  BSYNC B0 ;  /* 0x0000000000007941 */ /* 0x000fea0003800000 */
.L_x_2060:
[----:B------:R-:W-:Y:S05]  /*13aa0*/  BRA `(.L_x_2062) ;  /* 0xffffffd400547947 */ /* 0x000fea000383ffff */
.L_x_2012:
[----:B-1----:R1:W2:Y:S02]  /*13ab0*/  SYNCS.PHASECHK.TRANS64.TRYWAIT P2, [R8+URZ+0x38840], R7 ;  /* 0x03884007080075a7 */ /* 0x0022a4000804017f */
[----:B--2---:R-:W-:Y:S05]  /*13ac0*/  @!P2 NANOSLEEP.SYNCS 0x989680 ;  /* 0x009896800000a95d */ /* 0x004fea0003900000 */
[----:B------:R-:W2:Y:S02]  /*13ad0*/  @!P2 SYNCS.PHASECHK.TRANS64 P2, [R8+URZ+0x38840], R7 ;  /* 0x038840070800a5a7 */ /* 0x000ea4000804007f */
[----:B--2---:R-:W-:Y:S05]  /*13ae0*/  @!P2 BRA `(.L_x_2012) ;  /* 0xfffffffc00f0a947 */ /* 0x004fea000383ffff */
[----:B------:R-:W-:Y:S05]  /*13af0*/  BRA `(.L_x_2063) ;  /* 0xffffffd400b47947 */ /* 0x000fea000383ffff */
.L_x_2014:
[----:B-1----:R-:W-:-:S04]  /*13b00*/  IMAD.U32 R8, RZ, RZ, UR40 ;  /* 0x00000028ff087e24 */ /* 0x002fc8000f8e00ff */
[----:B------:R1:W2:Y:S03]  /*13b10*/  SYNCS.PHASECHK.TRANS64.TRYWAIT P2, [R8+URZ+0x38820], R7 ;  /* 0x03882007080075a7 */ /* 0x0002a6000804017f */
[----:B--2---:R-:W-:Y:S05]  /*13b20*/  @!P2 NANOSLEEP.SYNCS 0x989680 ;  /* 0x009896800000a95d */ /* 0x004fea0003900000 */
[----:B------:R-:W2:Y:S02]  /*13b30*/  @!P2 SYNCS.PHASECHK.TRANS64 P2, [R8+URZ+0x38820], R7 ;  /* 0x038820070800a5a7 */ /* 0x000ea4000804007f */
[----:B--2---:R-:W-:Y:S05]  /*13b40*/  @!P2 BRA `(.L_x_2014) ;  /* 0xfffffffc00eca947 */ /* 0x004fea000383ffff */
[----:B------:R-:W-:Y:S05]  /*13b50*/  BRA `(.L_x_2064) ;  /* 0xffffffd800e47947 */ /* 0x000fea000383ffff */
.L_x_2020:
[----:B-1----:R1:W2:Y:S02]  /*13b60*/  SYNCS.PHASECHK.TRANS64.TRYWAIT P3, [R3+URZ+0x38840], R2 ;  /* 0x03884002030075a7 */ /* 0x0022a4000806017f */
[----:B--2---:R-:W-:Y:S05]  /*13b70*/  @!P3 NANOSLEEP.SYNCS 0x989680 ;  /* 0x009896800000b95d */ /* 0x004fea0003900000 */
[----:B------:R-:W2:Y:S02]  /*13b80*/  @!P3 SYNCS.PHASECHK.TRANS64 P3, [R3+URZ+0x38840], R2 ;  /* 0x038840020300b5a7 */ /* 0x000ea4000806007f */
[----:B--2---:R-:W-:Y:S05]  /*13b90*/  @!P3 BRA `(.L_x_2020) ;  /* 0xfffffffc00f0b947 */ /* 0x004fea000383ffff */
[----:B------:R-:W-:Y:S05]  /*13ba0*/  BRA `(.L_x_2065) ;  /* 0xffffffdc00907947 */ /* 0x000fea000383ffff */
.L_x_2022:
[----:B-1----:R1:W2:Y:S02]  /*13bb0*/  SYNCS.PHASECHK.TRANS64.TRYWAIT P3, [R2+URZ+0x60], R3 ;  /* 0x00006003020075a7 */ /* 0x0022a4000806017f */
[----:B--2---:R-:W-:Y:S05]  /*13bc0*/  @!P3 NANOSLEEP.SYNCS 0x989680 ;  /* 0x009896800000b95d */ /* 0x004fea0003900000 */
[----:B------:R-:W2:Y:S02]  /*13bd0*/  @!P3 SYNCS.PHASECHK.TRANS64 P3, [R2+URZ+0x60], R3 ;  /* 0x000060030200b5a7 */ /* 0x000ea4000806007f */
[----:B--2---:R-:W-:Y:S05]  /*13be0*/  @!P3 BRA `(.L_x_2022) ;  /* 0xfffffffc00f0b947 */ /* 0x004fea000383ffff */
[----:B------:R-:W-:Y:S05]  /*13bf0*/  BRA `(.L_x_2066) ;  /* 0xffffffe000207947 */ /* 0x000fea000383ffff */
.L_x_2028:
[----:B-1----:R1:W2:Y:S02]  /*13c00*/  SYNCS.PHASECHK.TRANS64.TRYWAIT P3, [R3+URZ+0x38840], R2 ;  /* 0x03884002030075a7 */ /* 0x0022a4000806017f */
[----:B--2---:R-:W-:Y:S05]  /*13c10*/  @!P3 NANOSLEEP.SYNCS 0x989680 ;  /* 0x009896800000b95d */ /* 0x004fea0003900000 */
[----:B------:R-:W2:Y:S02]  /*13c20*/  @!P3 SYNCS.PHASECHK.TRANS64 P3, [R3+URZ+0x38840], R2 ;  /* 0x038840020300b5a7 */ /* 0x000ea4000806007f */
[----:B--2---:R-:W-:Y:S05]  /*13c30*/  @!P3 BRA `(.L_x_2028) ;  /* 0xfffffffc00f0b947 */ /* 0x004fea000383ffff */
[----:B------:R-:W-:Y:S05]  /*13c40*/  BRA `(.L_x_2067) ;  /* 0xffffffe4005c7947 */ /* 0x000fea000383ffff */
.L_x_2030:
[----:B-1----:R1:W2:Y:S02]  /*13c50*/  SYNCS.PHASECHK.TRANS64.TRYWAIT P3, [R2+URZ+0x60], R17 ;  /* 0x00006011020075a7 */ /* 0x0022a4000806017f */
[----:B--2---:R-:W-:Y:S05]  /*13c60*/  @!P3 NANOSLEEP.SYNCS 0x989680 ;  /* 0x009896800000b95d */ /* 0x004fea0003900000 */
[----:B------:R-:W2:Y:S02]  /*13c70*/  @!P3 SYNCS.PHASECHK.TRANS64 P3, [R2+URZ+0x60], R17 ;  /* 0x000060110200b5a7 */ /* 0x000ea4000806007f */
[----:B--2---:R-:W-:Y:S05]  /*13c80*/  @!P3 BRA `(.L_x_2030) ;  /* 0xfffffffc00f0b947 */ /* 0x004fea000383ffff */
[----:B------:R-:W-:Y:S05]  /*13c90*/  BRA `(.L_x_2068) ;  /* 0xffffffe400ec7947 */ /* 0x000fea000383ffff */
.L_x_2035:
[----:B-1----:R1:W2:Y:S02]  /*13ca0*/  SYNCS.PHASECHK.TRANS64.TRYWAIT P3, [R2+URZ+0x38840], R3 ;  /* 0x03884003020075a7 */ /* 0x0022a4000806017f */
[----:B--2---:R-:W-:Y:S05]  /*13cb0*/  @!P3 NANOSLEEP.SYNCS 0x989680 ;  /* 0x009896800000b95d */ /* 0x004fea0003900000 */
[----:B------:R-:W2:Y:S02]  /*13cc0*/  @!P3 SYNCS.PHASECHK.TRANS64 P3, [R2+URZ+0x38840], R3 ;  /* 0x038840030200b5a7 */ /* 0x000ea4000806007f */
[----:B--2---:R-:W-:Y:S05]  /*13cd0*/  @!P3 BRA `(.L_x_2035) ;  /* 0xfffffffc00f0b947 */ /* 0x004fea000383ffff */
[----:B------:R-:W-:Y:S05]  /*13ce0*/  BRA `(.L_x_2069) ;  /* 0xffffffec00007947 */ /* 0x000fea000383ffff */
.L_x_2037:
[----:B-1----:R1:W2:Y:S02]  /*13cf0*/  SYNCS.PHASECHK.TRANS64.TRYWAIT P3, [R2+URZ+0x60], R11 ;  /* 0x0000600b020075a7 */ /* 0x0022a4000806017f */
[----:B--2---:R-:W-:Y:S05]  /*13d00*/  @!P3 NANOSLEEP.SYNCS 0x989680 ;  /* 0x009896800000b95d */ /* 0x004fea0003900000 */
[----:B------:R-:W2:Y:S02]  /*13d10*/  @!P3 SYNCS.PHASECHK.TRANS64 P3, [R2+URZ+0x60], R11 ;  /* 0x0000600b0200b5a7 */ /* 0x000ea4000806007f */
[----:B--2---:R-:W-:Y:S05]  /*13d20*/  @!P3 BRA `(.L_x_2037) ;  /* 0xfffffffc00f0b947 */ /* 0x004fea000383ffff */
[----:B------:R-:W-:Y:S05]  /*13d30*/  BRA `(.L_x_2070) ;  /* 0xffffffec00907947 */ /* 0x000fea000383ffff */
.L_x_2044:
[----:B-1----:R1:W2:Y:S02]  /*13d40*/  SYNCS.PHASECHK.TRANS64.TRYWAIT P0, [R3+URZ+0x38860], R0 ;  /* 0x03886000030075a7 */ /* 0x0022a4000800017f */
[----:B--2---:R-:W-:Y:S05]  /*13d50*/  @!P0 NANOSLEEP.SYNCS 0x989680 ;  /* 0x009896800000895d */ /* 0x004fea0003900000 */
[----:B------:R-:W2:Y:S02]  /*13d60*/  @!P0 SYNCS.PHASECHK.TRANS64 P0, [R3+URZ+0x38860], R0 ;  /* 0x03886000030085a7 */ /* 0x000ea4000800007f */
[----:B--2---:R-:W-:Y:S05]  /*13d70*/  @!P0 BRA `(.L_x_2044) ;  /* 0xfffffffc00f08947 */ /* 0x004fea000383ffff */
[----:B------:R-:W-:Y:S05]  /*13d80*/  BRA `(.L_x_2071) ;  /* 0xfffffff000907947 */ /* 0x000fea000383ffff */
.L_x_2046:
[----:B------:R-:W-:Y:S01]  /*13d90*/  BSSY B0, `(.L_x_2072) ;  /* 0x0000007000007945 */ /* 0x000fe20003800000 */
[----:B------:R-:W-:Y:S01]  /*13da0*/  IMAD.MOV.U32 R12, RZ, RZ, RZ ;  /* 0x000000ffff0c7224 */ /* 0x000fe200078e00ff */
[----:B------:R-:W-:Y:S01]  /*13db0*/  MOV R11, 0x1f ;  /* 0x0000001f000b7802 */ /* 0x000fe20000000f00 */
[----:B------:R-:W-:-:S07]  /*13dc0*/  IMAD.MOV.U32 R15, RZ, RZ, -0x1 ;  /* 0xffffffffff0f7424 */ /* 0x000fce00078e00ff */
[----:B------:R-:W-:Y:S05]  /*13dd0*/  WARPSYNC.COLLECTIVE R15, `(.L_x_2073) ;  /* 0x000000000f087348 */ /* 0x000fea0003c00000 */
[----:B------:R1:W2:Y:S02]  /*13de0*/  SHFL.IDX P6, R14, R13, R12, R11 ;  /* 0x0000000c0d0e7389 */ /* 0x0002a400000c000b */
[----:B-12---:R-:W-:Y:S01]  /*13df0*/  ENDCOLLECTIVE ;  /* 0x000000000000791b */ /* 0x006fe20003800000 */
.L_x_2073:
[----:B------:R-:W-:Y:S05]  /*13e00*/  BSYNC B0 ;  /* 0x0000000000007941 */ /* 0x000fea0003800000 */
.L_x_2072:
[----:B------:R-:W-:Y:S05]  /*13e10*/  BRA `(.L_x_2074) ;  /* 0xfffffff4002c7947 */ /* 0x000fea000383ffff */
.L_x_2048:
[----:B--2---:R2:W3:Y:S02]  /*13e20*/  SYNCS.PHASECHK.TRANS64.TRYWAIT P0, [R7+URZ+0x38820], R0 ;  /* 0x03882000070075a7 */ /* 0x0044e4000800017f */
[----:B---3--:R-:W-:Y:S05]  /*13e30*/  @!P0 NANOSLEEP.SYNCS 0x989680 ;  /* 0x009896800000895d */ /* 0x008fea0003900000 */
[----:B------:R-:W3:Y:S02]  /*13e40*/  @!P0 SYNCS.PHASECHK.TRANS64 P0, [R7+URZ+0x38820], R0 ;  /* 0x03882000070085a7 */ /* 0x000ee4000800007f */
[----:B---3--:R-:W-:Y:S05]  /*13e50*/  @!P0 BRA `(.L_x_2048) ;  /* 0xfffffffc00f08947 */ /* 0x008fea000383ffff */
[----:B------:R-:W-:Y:S05]  /*13e60*/  BRA `(.L_x_2075) ;  /* 0xfffffff400747947 */ /* 0x000fea000383ffff */
.L_x_2052:
[----:B--2---:R2:W3:Y:S02]  /*13e70*/  SYNCS.PHASECHK.TRANS64.TRYWAIT P0, [R5+URZ], R4 ;  /* 0x00000004050075a7 */ /* 0x0044e4000800017f */
[----:B---3--:R-:W-:Y:S05]  /*13e80*/  @!P0 NANOSLEEP.SYNCS 0x989680 ;  /* 0x009896800000895d */ /* 0x008fea0003900000 */
[----:B------:R-:W3:Y:S02]  /*13e90*/  @!P0 SYNCS.PHASECHK.TRANS64 P0, [R5+URZ], R4 ;  /* 0x00000004050085a7 */ /* 0x000ee4000800007f */
[----:B---3--:R-:W-:Y:S05]  /*13ea0*/  @!P0 BRA `(.L_x_2052) ;  /* 0xfffffffc00f08947 */ /* 0x008fea000383ffff */
[----:B------:R-:W-:Y:S05]  /*13eb0*/  BRA `(.L_x_2076) ;  /* 0xfffffff400d07947 */ /* 0x000fea000383ffff */
.L_x_2053:
[----:B---3--:R3:W4:Y:S02]  /*13ec0*/  SYNCS.PHASECHK.TRANS64.TRYWAIT P0, [R3+URZ], R0 ;  /* 0x00000000030075a7 */ /* 0x008724000800017f */
[----:B----4-:R-:W-:Y:S05]  /*13ed0*/  @!P0 NANOSLEEP.SYNCS 0x989680 ;  /* 0x009896800000895d */ /* 0x010fea0003900000 */
[----:B------:R-:W4:Y:S02]  /*13ee0*/  @!P0 SYNCS.PHASECHK.TRANS64 P0, [R3+URZ], R0 ;  /* 0x00000000030085a7 */ /* 0x000f24000800007f */
[----:B----4-:R-:W-:Y:S05]  /*13ef0*/  @!P0 BRA `(.L_x_2053) ;  /* 0xfffffffc00f08947 */ /* 0x010fea000383ffff */
[----:B------:R-:W-:Y:S05]  /*13f00*/  BRA `(.L_x_2077) ;  /* 0xfffffff400c47947 */ /* 0x000fea000383ffff */
.L_x_2055:
[----:B--2---:R2:W3:Y:S02]  /*13f10*/  SYNCS.PHASECHK.TRANS64.TRYWAIT P0, [R5+URZ], R4 ;  /* 0x00000004050075a7 */ /* 0x0044e4000800017f */
[----:B---3--:R-:W-:Y:S05]  /*13f20*/  @!P0 NANOSLEEP.SYNCS 0x989680 ;  /* 0x009896800000895d */ /* 0x008fea0003900000 */
[----:B------:R-:W3:Y:S02]  /*13f30*/  @!P0 SYNCS.PHASECHK.TRANS64 P0, [R5+URZ], R4 ;  /* 0x00000004050085a7 */ /* 0x000ee4000800007f */
[----:B---3--:R-:W-:Y:S05]  /*13f40*/  @!P0 BRA `(.L_x_2055) ;  /* 0xfffffffc00f08947 */ /* 0x008fea000383ffff */
[----:B------:R-:W-:Y:S05]  /*13f50*/  BRA `(.L_x_2078) ;  /* 0xfffffff400c87947 */ /* 0x000fea000383ffff */
.L_x_2079:
        /* <DEDUP_REMOVED lines=10> */
.L_x_12756:


//--------------------- .text._ZN7cutlass13device_kernelIN5flash11enable_sm90INS1_16FlashAttnFwdSm90INS1_25CollectiveMainloopFwdSm90ILi2EN4cute5tupleIJNS5_1CILi1EEES8_S8_EEENS6_IJNS7_ILi128EEENS7_ILi80EEENS7_ILi256EEEEEELi256ENS_10bfloat16_tEfNS_4arch4Sm90ELb1ELb0ELb0ELb1ELb0ELb0ELb0ELb1ELb1ELb0ELb0ELb0EEENS1_21CollectiveEpilogueFwdINS6_IJSA_SC_SB_EEES9_SE_SG_Li256ELb1ELb0ELb0ELb0EEENS1_36VarlenDynamicPersistentTileSchedulerILi128ELi80ELi256ELi32ELb0ELb0ELb1ELb1ELb1ELb1EEEEEEEEEvNT_6ParamsE --------------------------
	.section	.text._ZN7cutlass13device_kernelIN5flash11enable_sm90INS1_16FlashAttnFwdSm90INS1_25CollectiveMainloopFwdSm90ILi2EN4cute5tupleIJNS5_1CILi1EEES8_S8_EEENS6_IJNS7_ILi128EEENS7_ILi80EEENS7_ILi256EEEEEELi256ENS_10bfloat16_tEfNS_4arch4Sm90ELb1ELb0ELb0ELb1ELb0ELb0ELb0ELb1ELb1ELb0ELb0ELb0EEENS1_21CollectiveEpilogueFwdINS6_IJSA_SC_SB_EEES9_SE_SG_Li256ELb1ELb0ELb0ELb0EEENS1_36VarlenDynamicPersistentTileSchedulerILi128ELi80ELi256ELi32ELb0ELb0ELb1ELb1ELb1ELb1EEEEEEEEEvNT_6ParamsE,"ax",@progbits
	.align	128
.text._ZN7cutlass13device_kernelIN5flash11enable_sm90INS1_16FlashAttnFwdSm90INS1_25CollectiveMainloopFwdSm90ILi2EN4cute5tupleIJNS5_1CILi1EEES8_S8_EEENS6_IJNS7_ILi128EEENS7_ILi80EEENS7_ILi256EEEEEELi256ENS_10bfloat16_tEfNS_4arch4Sm90ELb1ELb0ELb0ELb1ELb0ELb0ELb0ELb1ELb1ELb0ELb0ELb0EEENS1_21CollectiveEpilogueFwdINS6_IJSA_SC_SB_EEES9_SE_SG_Li256ELb1ELb0ELb0ELb0EEENS1_36VarlenDynamicPersistentTileSchedulerILi128ELi80ELi256ELi32ELb0ELb0ELb1ELb1ELb1ELb1EEEEEEEEEvNT_6ParamsE:
        .type           _ZN7cutlass13device_kernelIN5flash11enable_sm90INS1_16FlashAttnFwdSm90INS1_25CollectiveMainloopFwdSm90ILi2EN4cute5tupleIJNS5_1CILi1EEES8_S8_EEENS6_IJNS7_ILi128EEENS7_ILi80EEENS7_ILi256EEEEEELi256ENS_10bfloat16_tEfNS_4arch4Sm90ELb1ELb0ELb0ELb1ELb0ELb0ELb0ELb1ELb1ELb0ELb0ELb0EEENS1_21CollectiveEpilogueFwdINS6_IJSA_SC_SB_EEES9_SE_SG_Li256ELb1ELb0ELb0ELb0EEENS1_36VarlenDynamicPersistentTileSchedulerILi128ELi80ELi256ELi32ELb0ELb0ELb1ELb1ELb1ELb1EEEEEEEEEvNT_6ParamsE,@function
        .size           _ZN7cutlass13device_kernelIN5flash11enable_sm90INS1_16FlashAttnFwdSm90INS1_25CollectiveMainloopFwdSm90ILi2EN4cute5tupleIJNS5_1CILi1EEES8_S8_EEENS6_IJNS7_ILi128EEENS7_ILi80EEENS7_ILi256EEEEEELi256ENS_10bfloat16_tEfNS_4arch4Sm90ELb1ELb0ELb0ELb1ELb0ELb0ELb0ELb1ELb1ELb0ELb0ELb0EEENS1_21CollectiveEpilogueFwdINS6_IJSA_SC_SB_EEES9_SE_SG_Li256ELb1ELb0ELb0ELb0EEENS1_36VarlenDynamicPersistentTileSchedulerILi128ELi80ELi256ELi32ELb0ELb0ELb1ELb1ELb1ELb1EEEEEEEEEvNT_6ParamsE,(.L_x_12757 - _ZN7cutlass13device_kernelIN5flash11enable_sm90INS1_16FlashAttnFwdSm90INS1_25CollectiveMainloopFwdSm90ILi2EN4cute5tupleIJNS5_1CILi1EEES8_S8_EEENS6_IJNS7_ILi128EEENS7_ILi80EEENS7_ILi256EEEEEELi256ENS_10bfloat16_tEfNS_4arch4Sm90ELb1ELb0ELb0ELb1ELb0ELb0ELb0ELb1ELb1ELb0ELb0ELb0EEENS1_21CollectiveEpilogueFwdINS6_IJSA_SC_SB_EEES9_SE_SG_Li256ELb1ELb0ELb0ELb0EEENS1_36VarlenDynamicPersistentTileSchedulerILi128ELi80ELi256ELi32ELb0ELb0ELb1ELb1ELb1ELb1EEEEEEEEEvNT_6ParamsE)
        .other          _ZN7cutlass13device_kernelIN5flash11enable_sm90INS1_16FlashAttnFwdSm90INS1_25CollectiveMainloopFwdSm90ILi2EN4cute5tupleIJNS5_1CILi1EEES8_S8_EEENS6_IJNS7_ILi128EEENS7_ILi80EEENS7_ILi256EEEEEELi256ENS_10bfloat16_tEfNS_4arch4Sm90ELb1ELb0ELb0ELb1ELb0ELb0ELb0ELb1ELb1ELb0ELb0ELb0EEENS1_21CollectiveEpilogueFwdINS6_IJSA_SC_SB_EEES9_SE_SG_Li256ELb1ELb0ELb0ELb0EEENS1_36VarlenDynamicPersistentTileSchedulerILi128ELi80ELi256ELi32ELb0ELb0ELb1ELb1ELb1ELb1EEEEEEEEEvNT_6ParamsE,@"STO_CUDA_ENTRY STV_DEFAULT"
_ZN7cutlass13device_kernelIN5flash11enable_sm90INS1_16FlashAttnFwdSm90INS1_25CollectiveMainloopFwdSm90ILi2EN4cute5tupleIJNS5_1CILi1EEES8_S8_EEENS6_IJNS7_ILi128EEENS7_ILi80EEENS7_ILi256EEEEEELi256ENS_10bfloat16_tEfNS_4arch4Sm90ELb1ELb0ELb0ELb1ELb0ELb0ELb0ELb1ELb1ELb0ELb0ELb0EEENS1_21CollectiveEpilogueFwdINS6_IJSA_SC_SB_EEES9_SE_SG_Li256ELb1ELb0ELb0ELb0EEENS1_36VarlenDynamicPersistentTileSchedulerILi128ELi80ELi256ELi32ELb0ELb0ELb1ELb1ELb1ELb1EEEEEEEEEvNT_6ParamsE:
        /* <DEDUP_REMOVED lines=21> */
.L_x_2081:
[----:B------:R-:W-:Y:S05]  /*0150*/  BSYNC B0 ;  /* 0x0000000000007941 */ /* 0x000fea0003800000 */
.L_x_2080:
        /* <DEDUP_REMOVED lines=41> */
.L_x_2082:
        /* <DEDUP_REMOVED lines=22> */
.L_x_2083:
        /* <DEDUP_REMOVED lines=18> */
.L_x_2084:
        /* <DEDUP_REMOVED lines=22> */
.L_x_2085:
        /* <DEDUP_REMOVED lines=22> */
.L_x_2086:
        /* <DEDUP_REMOVED lines=8> */
.L_x_2088:
        /* <DEDUP_REMOVED lines=17> */
[----:B------:R-:W0:Y:S11]  /*0ac0*/  S2R R0, SR_TID.X ;  /* 0x0000000000007919 */ /* 0x000e360000002100 */
[----:B------:R-:W-:Y:S01]  /*0ad0*/  IMAD.U32 R19, RZ, RZ, UR5 ;  /* 0x00000005ff137e24 */ /* 0x000fe2000f8e00ff */
[----:B------:R-:W-:Y:S01]  /*0ae0*/  R2UR UR5, R14 ;  /* 0x000000000e0572ca */ /* 0x000fe200000e0000 */
[----:B0-----:R-:W-:-:S05]  /*0af0*/  VIADD R225, R0, 0xffffff80 ;  /* 0xffffff8000e17836 */ /* 0x001fca0000000000 */
[----:B------:R-:W-:-:S04]  /*0b00*/  SHF.R.S32.HI R0, RZ, 0x1f, R225 ;  /* 0x0000001fff007819 */ /* 0x000fc800000114e1 */
[CC--:B------:R-:W-:Y:S02]  /*0b10*/  LEA.HI R3, R0.reuse, R225.reuse, RZ, 0x7 ;  /* 0x000000e100037211 */ /* 0x0c0fe400078f38ff */
[----:B------:R-:W-:Y:S02]  /*0b20*/  LEA.HI R4, R0, R225, RZ, 0x5 ;  /* 0x000000e100047211 */ /* 0x000fe400078f28ff */
[----:B------:R-:W-:Y:S02]  /*0b30*/  SHF.R.S32.HI R222, RZ, 0x7, R3 ;  /* 0x00000007ffde7819 */ /* 0x000fe40000011403 */
[----:B--2---:R-:W-:Y:S02]  /*0b40*/  R2UR UR4, R2 ;  /* 0x00000000020472ca */ /* 0x004fe400000e0000 */
[C---:B------:R-:W-:Y:S02]  /*0b50*/  LOP3.LUT R2, R3.reuse, 0xffffff80, RZ, 0xc0, !PT ;  /* 0xffffff8003027812 */ /* 0x040fe400078ec0ff */
[----:B------:R-:W-:-:S03]  /*0b60*/  LEA.HI R3, R3, R222, RZ, 0x1 ;  /* 0x000000de03037211 */ /* 0x000fc600078f08ff */
[----:B------:R-:W-:Y:S01]  /*0b70*/  IMAD.IADD R221, R225, 0x1, -R2 ;  /* 0x00000001e1dd7824 */ /* 0x000fe200078e0a02 */
[----:B------:R-:W-:-:S04]  /*0b80*/  LOP3.LUT R3, R3, 0x3fffffe, RZ, 0xc0, !PT ;  /* 0x03fffffe03037812 */ /* 0x000fc800078ec0ff */
[----:B------:R-:W-:Y:S01]  /*0b90*/  SHF.R.S32.HI R8, RZ, 0x1f, R221 ;  /* 0x0000001fff087819 */ /* 0x000fe200000114dd */
[----:B------:R-:W-:Y:S01]  /*0ba0*/  ULOP3.LUT UR4, UR4, 0x1, URZ, 0xfc, !UPT ;  /* 0x0000000104047892 */ /* 0x000fe2000f8efc3f */
[----:B------:R-:W-:Y:S02]  /*0bb0*/  IMAD.IADD R3, R222, 0x1, -R3 ;  /* 0x00000001de037824 */ /* 0x000fe400078e0a03 */
[CC--:B------:R-:W-:Y:S02]  /*0bc0*/  LEA.HI R9, R8.reuse, R221.reuse, RZ, 0x2 ;  /* 0x000000dd08097211 */ /* 0x0c0fe400078f10ff */
[----:B------:R-:W-:Y:S01]  /*0bd0*/  LEA.HI R8, R8, R221, RZ, 0x5 ;  /* 0x000000dd08087211 */ /* 0x000fe200078f28ff */
[----:B------:R-:W-:Y:S01]  /*0be0*/  IMAD.U32 R224, RZ, RZ, UR4 ;  /* 0x00000004ffe07e24 */ /* 0x000fe2000f8e00ff */
[--C-:B------:R-:W-:Y:S01]  /*0bf0*/  SHF.R.S32.HI R5, RZ, 0x2, R9.reuse ;  /* 0x00000002ff057819 */ /* 0x100fe20000011409 */
[----:B------:R-:W-:Y:S01]  /*0c00*/  UMOV UR4, URZ ;  /* 0x0000003f00047c82 */ /* 0x000fe20008000000 */
[----:B------:R-:W-:Y:S01]  /*0c10*/  SHF.R.S32.HI R2, RZ, 0x1f, R9 ;  /* 0x0000001fff027819 */ /* 0x000fe20000011409 */
[----:B------:R-:W-:Y:S01]  /*0c20*/  IMAD.U32 R220, RZ, RZ, UR4 ;  /* 0x00000004ffdc7e24 */ /* 0x000fe2000f8e00ff */
[----:B------:R-:W-:Y:S01]  /*0c30*/  SHF.R.S32.HI R8, RZ, 0x5, R8 ;  /* 0x00000005ff087819 */ /* 0x000fe20000011408 */
[----:B------:R-:W-:Y:S01]  /*0c40*/  IMAD.U32 R16, RZ, RZ, UR4 ;  /* 0x00000004ff107e24 */ /* 0x000fe2000f8e00ff */
[----:B------:R-:W-:-:S02]  /*0c50*/  LEA.HI R2, R2, R5, RZ, 0x3 ;  /* 0x0000000502027211 */ /* 0x000fc400078f18ff */
[----:B------:R-:W-:Y:S02]  /*0c60*/  LOP3.LUT R214, R9, 0x7ffffffc, RZ, 0xc0, !PT ;  /* 0x7ffffffc09d67812 */ /* 0x000fe400078ec0ff */
[----:B------:R-:W-:Y:S02]  /*0c70*/  LOP3.LUT R6, R2, 0xfffffff8, RZ, 0xc0, !PT ;  /* 0xfffffff802067812 */ /* 0x000fe400078ec0ff */
[CC--:B------:R-:W-:Y:S02]  /*0c80*/  LEA.HI R2, R0.reuse, R225.reuse, RZ, 0x4 ;  /* 0x000000e100027211 */ /* 0x0c0fe400078f20ff */
[----:B------:R-:W-:Y:S01]  /*0c90*/  LEA.HI R0, R0, R225, RZ, 0x3 ;  /* 0x000000e100007211 */ /* 0x000fe200078f18ff */
[----:B------:R-:W-:Y:S01]  /*0ca0*/  IMAD.IADD R11, R5, 0x1, -R6 ;  /* 0x00000001050b7824 */ /* 0x000fe200078e0a06 */
[----:B------:R-:W-:Y:S01]  /*0cb0*/  SHF.R.S32.HI R5, RZ, 0x4, R2 ;  /* 0x00000004ff057819 */ /* 0x000fe20000011402 */
[----:B------:R-:W-:Y:S01]  /*0cc0*/  IMAD.SHL.U32 R6, R4, 0x20, RZ ;  /* 0x0000002004067824 */ /* 0x000fe200078e00ff */
[----:B------:R-:W-:Y:S01]  /*0cd0*/  LOP3.LUT R4, R2, 0x3fffff0, RZ, 0xc0, !PT ;  /* 0x03fffff002047812 */ /* 0x000fe200078ec0ff */
[----:B------:R-:W-:Y:S01]  /*0ce0*/  IMAD R8, R8, 0x10, R11 ;  /* 0x0000001008087824 */ /* 0x000fe200078e020b */
[----:B------:R-:W-:-:S02]  /*0cf0*/  LEA.HI R2, R2, R5, RZ, 0x1 ;  /* 0x0000000502027211 */ /* 0x000fc400078f08ff */
[----:B------:R-:W-:Y:S01]  /*0d00*/  LOP3.LUT R7, R6, 0xfffffc00, RZ, 0xc0, !PT ;  /* 0xfffffc0006077812 */ /* 0x000fe200078ec0ff */
[----:B------:R-:W-:Y:S01]  /*0d10*/  IMAD.IADD R4, R225, 0x1, -R4 ;  /* 0x00000001e1047824 */ /* 0x000fe200078e0a04 */
[----:B------:R-:W-:Y:S01]  /*0d20*/  LOP3.LUT R2, R2, 0x1ffffffe, RZ, 0xc0, !PT ;  /* 0x1ffffffe02027812 */ /* 0x000fe200078ec0ff */
[----:B------:R-:W-:Y:S01]  /*0d30*/  IMAD R215, R3, 0x40, R8 ;  /* 0x0000004003d77824 */ /* 0x000fe200078e0208 */
[----:B------:R-:W-:Y:S01]  /*0d40*/  SHF.R.S32.HI R212, RZ, 0x3, R0 ;  /* 0x00000003ffd47819 */ /* 0x000fe20000011400 */
[----:B------:R-:W-:Y:S01]  /*0d50*/  IMAD R7, R4, 0x40, R7 ;  /* 0x0000004004077824 */ /* 0x000fe200078e0207 */
[----:B------:R-:W-:Y:S02]  /*0d60*/  IADD3 R2, R5, -R2, RZ ;  /* 0x8000000205027210 */ /* 0x000fe40007ffe0ff */
[----:B------:R-:W-:-:S03]  /*0d70*/  IADD3 R214, R221, -R214, RZ ;  /* 0x800000d6ddd67210 */ /* 0x000fc60007ffe0ff */
[----:B------:R-:W-:Y:S01]  /*0d80*/  IMAD R223, R2, 0x8, R7 ;  /* 0x0000000802df7824 */ /* 0x000fe200078e0207 */
[----:B------:R-:W-:Y:S01]  /*0d90*/  LOP3.LUT R2, R0, 0x1ffffff8, RZ, 0xc0, !PT ;  /* 0x1ffffff800027812 */ /* 0x000fe200078ec0ff */
[----:B------:R-:W-:-:S04]  /*0da0*/  IMAD.MOV.U32 R7, RZ, RZ, R15 ;  /* 0x000000ffff077224 */ /* 0x000fc800078e000f */
[----:B------:R-:W-:-:S04]  /*0db0*/  IMAD.IADD R2, R225, 0x1, -R2 ;  /* 0x00000001e1027824 */ /* 0x000fc800078e0a02 */
[----:B------:R-:W-:-:S07]  /*0dc0*/  IMAD.SHL.U32 R18, R2, 0x8, RZ ;  /* 0x0000000802127824 */ /* 0x000fce00078e00ff */
.L_x_2142:
        /* <DEDUP_REMOVED lines=14> */
[----:B------:R-:W-:Y:S01]  /*0eb0*/  IMAD.U32 R216, RZ, RZ, UR4 ;  /* 0x00000004ffd87e24 */ /* 0x000fe2000f8e00ff */
[----:B------:R-:W-:-:S04]  /*0ec0*/  @UP0 ULEA UR6, UP2, UR4, UR6, 0x2 ;  /* 0x0000000604060291 */ /* 0x000fc8000f84103f */
[----:B------:R-:W-:Y:S02]  /*0ed0*/  @UP0 ULEA.HI.X UR7, UR4, UR7, UR12, 0x2, UP2 ;  /* 0x0000000704070291 */ /* 0x000fe400090f140c */
[----:B------:R-:W-:Y:S01]  /*0ee0*/  IMAD.U32 R218, RZ, RZ, UR12 ;  /* 0x0000000cffda7e24 */ /* 0x000fe2000f8e00ff */
[----:B------:R-:W-:Y:S01]  /*0ef0*/  @UP1 ULEA UR8, UP0, UR4, UR8, 0x2 ;  /* 0x0000000804081291 */ /* 0x000fe2000f80103f */
[----:B------:R-:W-:-:S03]  /*0f00*/  IMAD.U32 R2, RZ, RZ, UR6 ;  /* 0x00000006ff027e24 */ /* 0x000fc6000f8e00ff */
[----:B------:R-:W-:Y:S01]  /*0f10*/  @UP1 ULEA.HI.X UR9, UR4, UR9, UR12, 0x2, UP0 ;  /* 0x0000000904091291 */ /* 0x000fe200080f140c */
[----:B------:R-:W-:Y:S01]  /*0f20*/  IMAD.U32 R3, RZ, RZ, UR7 ;  /* 0x00000007ff037e24 */ /* 0x000fe2000f8e00ff */
[----:B------:R-:W-:Y:S01]  /*0f30*/  ULDC.64 UR6, c[0x0][0x3f8] ;  /* 0x0000fe0000067ab9 */ /* 0x000fe20000000a00 */
[----:B---34-:R-:W-:-:S03]  /*0f40*/  IMAD.U32 R4, RZ, RZ, UR8 ;  /* 0x00000008ff047e24 */ /* 0x018fc6000f8e00ff */
[----:B------:R-:W-:Y:S01]  /*0f50*/  IMAD.U32 R5, RZ, RZ, UR9 ;  /* 0x00000009ff057e24 */ /* 0x000fe2000f8e00ff */
[----:B------:R-:W2:Y:S01]  /*0f60*/  @P0 LDG.E R2, desc[UR10][R2.64] ;  /* 0x0000000a02020981 */ /* 0x000ea2000c1e1900 */
[----:B------:R-:W-:Y:S01]  /*0f70*/  UISETP.NE.U32.AND UP0, UPT, UR6, URZ, UPT ;  /* 0x0000003f0600728c */ /* 0x000fe2000bf05070 */
[----:B------:R-:W-:Y:S02]  /*0f80*/  ULDC UR8, c[0x0][0x2e0] ;  /* 0x0000b80000087ab9 */ /* 0x000fe40000000800 */
[----:B------:R-:W3:Y:S01]  /*0f90*/  @P2 LDG.E R4, desc[UR10][R4.64] ;  /* 0x0000000a04042981 */ /* 0x000ee2000c1e1900 */
[----:B------:R-:W-:Y:S01]  /*0fa0*/  ULDC UR9, c[0x0][0x288] ;  /* 0x0000a20000097ab9 */ /* 0x000fe20000000800 */
[----:B------:R-:W-:Y:S01]  /*0fb0*/  UISETP.NE.AND.EX UP0, UPT, UR7, URZ, UPT, UP0 ;  /* 0x0000003f0700728c */ /* 0x000fe2000bf05300 */
[----:B------:R-:W-:Y:S01]  /*0fc0*/  IMAD.U32 R217, RZ, RZ, UR5 ;  /* 0x00000005ffd97e24 */ /* 0x000fe2000f8e00ff */
[----:B------:R-:W-:Y:S01]  /*0fd0*/  ULDC UR6, c[0x0][0x404] ;  /* 0x0001010000067ab9 */ /* 0x000fe20000000800 */
[----:B------:R-:W-:Y:S01]  /*0fe0*/  ULDC.64 UR10, c[0x0][0xa20] ;  /* 0x00028800000a7ab9 */ /* 0x000fe20000000a00 */
[----:B------:R-:W-:Y:S01]  /*0ff0*/  USEL UR6, UR6, 0x1, UP0 ;  /* 0x0000000106067887 */ /* 0x000fe20008000000 */
[----:B------:R-:W-:Y:S01]  /*1000*/  ISETP.NE.U32.AND P1, PT, RZ, UR10, PT ;  /* 0x0000000aff007c0c */ /* 0x000fe2000bf25070 */
[----:B------:R-:W-:-:S02]  /*1010*/  UMOV UR4, URZ ;  /* 0x0000003f00047c82 */ /* 0x000fc40008000000 */
[----:B------:R-:W-:Y:S01]  /*1020*/  UIMAD UR8, UR6, UR8, URZ ;  /* 0x00000008060872a4 */ /* 0x000fe2000f8e023f */
[----:B------:R-:W-:Y:S02]  /*1030*/  ISETP.NE.AND.EX P1, PT, RZ, UR11, PT, P1 ;  /* 0x0000000bff007c0c */ /* 0x000fe4000bf25310 */
[----:B--2---:R-:W-:Y:S02]  /*1040*/  @P0 R2UR UR4, R2 ;  /* 0x00000000020402ca */ /* 0x004fe400000e0000 */
[----:B---3--:R-:W-:-:S13]  /*1050*/  @P2 R2UR UR9, R4 ;  /* 0x00000000040922ca */ /* 0x008fda00000e0000 */
[----:B-----5:R-:W-:Y:S01]  /*1060*/  IMAD.U32 R22, RZ, RZ, UR9 ;  /* 0x00000009ff167e24 */ /* 0x020fe2000f8e00ff */
[----:B-1----:R-:W-:Y:S06]  /*1070*/  @P2 BRA `(.L_x_2089) ;  /* 0x0000000000402947 */ /* 0x002fec0003800000 */
        /* <DEDUP_REMOVED lines=8> */
[----:B------:R-:W-:Y:S01]  /*1100*/  MOV R2, UR6 ;  /* 0x0000000600027c02 */ /* 0x000fe20008000f00 */
[----:B------:R-:W-:-:S05]  /*1110*/  IMAD.U32 R3, RZ, RZ, UR7 ;  /* 0x00000007ff037e24 */ /* 0x000fca000f8e00ff */
[----:B------:R-:W2:Y:S04]  /*1120*/  LDG.E R4, desc[UR12][R2.64] ;  /* 0x0000000c02047981 */ /* 0x000ea8000c1e1900 */
[----:B------:R-:W3:Y:S01]  /*1130*/  LDG.E R0, desc[UR12][R2.64+0x4] ;  /* 0x0000040c02007981 */ /* 0x000ee2000c1e1900 */
[----:B--2---:R-:W-:Y:S02]  /*1140*/  R2UR UR5, R4 ;  /* 0x00000000040572ca */ /* 0x004fe400000e0000 */
[----:B---3--:R-:W-:-:S13]  /*1150*/  R2UR UR6, R0 ;  /* 0x00000000000672ca */ /* 0x008fda00000e0000 */
[----:B------:R-:W-:-:S06]  /*1160*/  UIADD3 UR5, -UR5, UR6, URZ ;  /* 0x0000000605057290 */ /* 0x000fcc000fffe13f */
[----:B------:R-:W-:-:S07]  /*1170*/  IMAD.U32 R22, RZ, RZ, UR5 ;  /* 0x00000005ff167e24 */ /* 0x000fce000f8e00ff */
.L_x_2089:
[----:B------:R-:W-:-:S13]  /*1180*/  R2UR UR5, R19 ;  /* 0x00000000130572ca */ /* 0x000fda00000e0000 */
[----:B------:R-:W-:Y:S01]  /*1190*/  IMAD.U32 R219, RZ, RZ, UR5 ;  /* 0x00000005ffdb7e24 */ /* 0x000fe2000f8e00ff */
[----:B------:R-:W-:Y:S06]  /*11a0*/  @!P1 BRA `(.L_x_2090) ;  /* 0x0000000000289947 */ /* 0x000fec0003800000 */
[----:B------:R-:W-:Y:S01]  /*11b0*/  R2UR UR6, R216 ;  /* 0x00000000d80672ca */ /* 0x000fe200000e0000 */
[----:B------:R-:W-:Y:S01]  /*11c0*/  ULDC.64 UR8, c[0x0][0x208] ;  /* 0x0000820000087ab9 */ /* 0x000fe20000000a00 */
[----:B------:R-:W-:-:S11]  /*11d0*/  R2UR UR7, R218 ;  /* 0x00000000da0772ca */ /* 0x000fd600000e0000 */
[----:B------:R-:W-:-:S04]  /*11e0*/  ULEA UR5, UP0, UR6, UR10, 0x2 ;  /* 0x0000000a06057291 */ /* 0x000fc8000f80103f */
[----:B------:R-:W-:Y:S02]  /*11f0*/  ULEA.HI.X UR6, UR6, UR11, UR7, 0x2, UP0 ;  /* 0x0000000b06067291 */ /* 0x000fe400080f1407 */
[----:B------:R-:W-:-:S04]  /*1200*/  IMAD.U32 R2, RZ, RZ, UR5 ;  /* 0x00000005ff027e24 */ /* 0x000fc8000f8e00ff */
[----:B------:R-:W-:-:S05]  /*1210*/  IMAD.U32 R3, RZ, RZ, UR6 ;  /* 0x00000006ff037e24 */ /* 0x000fca000f8e00ff */
[----:B------:R-:W2:Y:S02]  /*1220*/  LDG.E R2, desc[UR8][R2.64] ;  /* 0x0000000802027981 */ /* 0x000ea4000c1e1900 */
[----:B--2---:R-:W-:Y:S01]  /*1230*/  R2UR UR8, R2 ;  /* 0x00000000020872ca */ /* 0x004fe200000e0000 */
[----:B------:R-:W-:-:S14]  /*1240*/  BRA `(.L_x_2091) ;  /* 0x00000000003c7947 */ /* 0x000fdc0003800000 */
.L_x_2090:
        /* <DEDUP_REMOVED lines=15> */
.L_x_2091:
[----:B------:R-:W-:Y:S01]  /*1340*/  R2UR UR5, R19 ;  /* 0x00000000130572ca */ /* 0x000fe200000e0000 */
[----:B------:R-:W-:Y:S01]  /*1350*/  UIADD3 UR6, -UR4, UR8, URZ ;  /* 0x0000000804067290 */ /* 0x000fe2000fffe13f */
[----:B------:R-:W-:Y:S01]  /*1360*/  R2UR UR7, R22 ;  /* 0x00000000160772ca */ /* 0x000fe200000e0000 */
[----:B------:R-:W-:Y:S01]  /*1370*/  IMAD.MOV.U32 R0, RZ, RZ, RZ ;  /* 0x000000ffff007224 */ /* 0x000fe200078e00ff */
[----:B------:R-:W-:Y:S01]  /*1380*/  PLOP3.LUT P0, PT, PT, PT, PT, 0x80, 0x0 ;  /* 0x000000000000781c */ /* 0x000fe20003f0f070 */
[----:B------:R-:W-:Y:S01]  /*1390*/  UIADD3 UR4, UR6, 0x4f, URZ ;  /* 0x0000004f06047890 */ /* 0x000fe2000fffe03f */
[----:B------:R-:W-:Y:S01]  /*13a0*/  CS2R R2, SRZ ;  /* 0x0000000000027805 */ /* 0x000fe2000001ff00 */
[----:B------:R-:W-:Y:S01]  /*13b0*/  IMAD.U32 R23, RZ, RZ, UR6 ;  /* 0x00000006ff177e24 */ /* 0x000fe2000f8e00ff */
[----:B------:R-:W-:Y:S02]  /*13c0*/  CS2R R150, SRZ ;  /* 0x0000000000967805 */ /* 0x000fe4000001ff00 */
[----:B------:R-:W-:-:S02]  /*13d0*/  CS2R R148, SRZ ;  /* 0x0000000000947805 */ /* 0x000fc4000001ff00 */
[----:B------:R-:W-:Y:S02]  /*13e0*/  CS2R R146, SRZ ;  /* 0x0000000000927805 */ /* 0x000fe4000001ff00 */
[----:B------:R-:W-:Y:S02]  /*13f0*/  CS2R R144, SRZ ;  /* 0x0000000000907805 */ /* 0x000fe4000001ff00 */
[----:B------:R-:W-:Y:S01]  /*1400*/  CS2R R142, SRZ ;  /* 0x00000000008e7805 */ /* 0x000fe2000001ff00 */
[----:B------:R-:W-:Y:S01]  /*1410*/  ULEA UR5, UR5, 0xcf, 0x7 ;  /* 0x000000cf05057891 */ /* 0x000fe2000f8e383f */
[----:B------:R-:W-:Y:S02]  /*1420*/  CS2R R140, SRZ ;  /* 0x00000000008c7805 */ /* 0x000fe4000001ff00 */
[----:B------:R-:W-:Y:S02]  /*1430*/  CS2R R138, SRZ ;  /* 0x00000000008a7805 */ /* 0x000fe4000001ff00 */
[----:B------:R-:W-:Y:S01]  /*1440*/  CS2R R136, SRZ ;  /* 0x0000000000887805 */ /* 0x000fe2000001ff00 */
[----:B------:R-:W-:Y:S01]  /*1450*/  UIADD3 UR6, UR6, UR5, -UR7 ;  /* 0x0000000506067290 */ /* 0x000fe2000fffe807 */
        /* <DEDUP_REMOVED lines=12> */
[----:B------:R-:W-:-:S02]  /*1520*/  CS2R R122, SRZ ;  /* 0x00000000007a7805 */ /* 0x000fc4000001ff00 */
[----:B------:R-:W-:Y:S02]  /*1530*/  CS2R R120, SRZ ;  /* 0x0000000000787805 */ /* 0x000fe4000001ff00 */
[----:B------:R-:W-:Y:S01]  /*1540*/  CS2R R118, SRZ ;  /* 0x0000000000767805 */ /* 0x000fe2000001ff00 */
[----:B------:R-:W-:Y:S01]  /*1550*/  UISETP.LT.AND UP0, UPT, UR4, UR6, UPT ;  /* 0x000000060400728c */ /* 0x000fe2000bf01270 */
[----:B------:R-:W-:Y:S02]  /*1560*/  CS2R R116, SRZ ;  /* 0x0000000000747805 */ /* 0x000fe4000001ff00 */
[----:B------:R-:W-:Y:S02]  /*1570*/  CS2R R114, SRZ ;  /* 0x0000000000727805 */ /* 0x000fe4000001ff00 */
[----:B------:R-:W-:Y:S01]  /*1580*/  CS2R R112, SRZ ;  /* 0x0000000000707805 */ /* 0x000fe2000001ff00 */
[----:B------:R-:W-:Y:S01]  /*1590*/  USEL UR61, UR4, UR6, UP0 ;  /* 0x00000006043d7287 */ /* 0x000fe20008000000 */
[----:B------:R-:W-:-:S02]  /*15a0*/  CS2R R110, SRZ ;  /* 0x00000000006e7805 */ /* 0x000fc4000001ff00 */
[----:B------:R-:W-:Y:S02]  /*15b0*/  CS2R R108, SRZ ;  /* 0x00000000006c7805 */ /* 0x000fe4000001ff00 */
[----:B------:R-:W-:Y:S01]  /*15c0*/  CS2R R106, SRZ ;  /* 0x00000000006a7805 */ /* 0x000fe2000001ff00 */
[----:B------:R-:W-:Y:S01]  /*15d0*/  UISETP.GE.AND UP0, UPT, UR61, 0x1, UPT ;  /* 0x000000013d00788c */ /* 0x000fe2000bf06270 */
[----:B------:R-:W-:Y:S02]  /*15e0*/  CS2R R104, SRZ ;  /* 0x0000000000687805 */ /* 0x000fe4000001ff00 */
[----:B------:R-:W-:Y:S02]  /*15f0*/  MOV R168, RZ ;  /* 0x000000ff00a87202 */ /* 0x000fe40000000f00 */
[----:B------:R-:W-:Y:S02]  /*1600*/  CS2R R166, SRZ ;  /* 0x0000000000a67805 */ /* 0x000fe4000001ff00 */
[----:B------:R-:W-:-:S02]  /*1610*/  CS2R R100, SRZ ;  /* 0x0000000000647805 */ /* 0x000fc4000001ff00 */
[----:B------:R-:W-:Y:S02]  /*1620*/  CS2R R164, SRZ ;  /* 0x0000000000a47805 */ /* 0x000fe4000001ff00 */
[----:B------:R-:W-:Y:S02]  /*1630*/  PLOP3.LUT P1, PT, PT, PT, UP0, 0x80, 0x0 ;  /* 0x000000000000781c */ /* 0x000fe40003f2f008 */
        /* <DEDUP_REMOVED lines=36> */
[----:B------:R-:W-:Y:S01]  /*1880*/  CS2R R24, SRZ ;  /* 0x0000000000187805 */ /* 0x000fe2000001ff00 */
[----:B------:R-:W-:Y:S06]  /*1890*/  @!P1 BRA `(.L_x_2092) ;  /* 0x000000cc00d89947 */ /* 0x000fec0003800000 */
[----:B------:R-:W0:Y:S01]  /*18a0*/  SHFL.IDX PT, R0, R222, RZ, 0x1f ;  /* 0x00001fffde007589 */ /* 0x000e2200000e0000 */
[----:B------:R-:W1:Y:S01]  /*18b0*/  S2UR UR7, SR_CgaCtaId ;  /* 0x00000000000779c3 */ /* 0x000e620000008800 */
[----:B------:R-:W-:Y:S01]  /*18c0*/  UMOV UR6, 0x400 ;  /* 0x0000040000067882 */ /* 0x000fe20000000000 */
[----:B0-----:R-:W-:Y:S01]  /*18d0*/  R2UR UR4, R0 ;  /* 0x00000000000472ca */ /* 0x001fe200000e0000 */
[----:B-1----:R-:W-:-:S04]  /*18e0*/  ULEA UR8, UR7, UR6, 0x18 ;  /* 0x0000000607087291 */ /* 0x002fc8000f8ec03f */
[----:B------:R-:W-:Y:S02]  /*18f0*/  UIADD3 UR6, UR8, 0x14400, URZ ;  /* 0x0001440008067890 */ /* 0x000fe4000fffe03f */
[----:B------:R-:W-:Y:S02]  /*1900*/  IMAD.U32 R17, RZ, RZ, UR8 ;  /* 0x00000008ff117e24 */ /* 0x000fe4000f8e00ff */
        /* <DEDUP_REMOVED lines=24> */
[----:B-1----:R-:W-:Y:S05]  /*1a90*/  CALL.ABS.NOINC R2 ;  /* 0x0000000002007343 */ /* 0x002fea0003c00000 */
.L_x_2093:
[----:B------:R-:W-:Y:S02]  /*1aa0*/  R2UR UR7, R220 ;  /* 0x00000000dc0772ca */ /* 0x000fe400000e0000 */
[----:B------:R-:W-:Y:S02]  /*1ab0*/  R2UR UR6, R17 ;  /* 0x00000000110672ca */ /* 0x000fe400000e0000 */
[----:B------:R-:W-:-:S09]  /*1ac0*/  R2UR UR5, R224 ;  /* 0x00000000e00572ca */ /* 0x000fd200000e0000 */
[----:B------:R-:W-:-:S04]  /*1ad0*/  ULEA.HI UR4, UR7, UR7, URZ, 0x1 ;  /* 0x0000000707047291 */ /* 0x000fc8000f8f083f */
[----:B------:R-:W-:Y:S01]  /*1ae0*/  ULOP3.LUT UR4, UR4, 0xfffffffe, URZ, 0xc0, !UPT ;  /* 0xfffffffe04047892 */ /* 0x000fe2000f8ec03f */
[----:B------:R-:W-:-:S03]  /*1af0*/  IMAD.U32 R2, RZ, RZ, UR5 ;  /* 0x00000005ff027e24 */ /* 0x000fc6000f8e00ff */
[----:B------:R-:W-:Y:S02]  /*1b00*/  UIADD3 UR4, UR7, -UR4, URZ ;  /* 0x8000000407047290 */ /* 0x000fe4000fffe03f */
[----:B------:R-:W-:-:S04]  /*1b10*/  ISETP.NE.AND P0, PT, R2, 0x3, PT ;  /* 0x000000030200780c */ /* 0x000fc80003f05270 */
[----:B------:R-:W-:-:S05]  /*1b20*/  IMAD.U32 R0, RZ, RZ, UR4 ;  /* 0x00000004ff007e24 */ /* 0x000fca000f8e00ff */
[----:B------:R-:W-:-:S04]  /*1b30*/  SHF.L.U32 R0, R0, 0x1f, RZ ;  /* 0x0000001f00007819 */ /* 0x000fc800000006ff */
[----:B------:R-:W0:Y:S02]  /*1b40*/  SYNCS.PHASECHK.TRANS64.TRYWAIT P1, [UR6+0x38800], R0 ;  /* 0x03880000ff0075a7 */ /* 0x000e240008020146 */
[----:B0-----:R-:W-:Y:S05]  /*1b50*/  @!P1 BRA `(.L_x_2094) ;  /* 0x0000015000749947 */ /* 0x001fea0003800000 */
.L_x_2231:
[----:B------:R-:W-:Y:S05]  /*1b60*/  @!P0 BRA `(.L_x_2095) ;  /* 0x0000000000048947 */ /* 0x000fea0003800000 */
[----:B------:R-:W-:Y:S01]  /*1b70*/  BPT.TRAP 0x1 ;  /* 0x000000040000795c */ /* 0x000fe20000300000 */
.L_x_2095:
[----:B------:R-:W-:Y:S01]  /*1b80*/  R2UR UR5, R16 ;  /* 0x00000000100572ca */ /* 0x000fe200000e0000 */
[----:B0-----:R-:W-:Y:S01]  /*1b90*/  IMAD.U32 R0, RZ, RZ, UR60 ;  /* 0x0000003cff007e24 */ /* 0x001fe2000f8e00ff */
[----:B------:R-:W-:-:S11]  /*1ba0*/  R2UR UR4, R17 ;  /* 0x00000000110472ca */ /* 0x000fd600000e0000 */
[----:B------:R-:W-:Y:S02]  /*1bb0*/  IMAD.U32 R3, RZ, RZ, UR5 ;  /* 0x00000005ff037e24 */ /* 0x000fe4000f8e00ff */
[----:B------:R-:W-:-:S03]  /*1bc0*/  LEA R0, R0, UR4, 0x3 ;  /* 0x0000000400007c11 */ /* 0x000fc6000f8e18ff */
[----:B------:R-:W-:-:S04]  /*1bd0*/  SHF.L.U32 R3, R3, 0x1f, RZ ;  /* 0x0000001f03037819 */ /* 0x000fc800000006ff */
[----:B------:R0:W1:Y:S01]  /*1be0*/  SYNCS.PHASECHK.TRANS64.TRYWAIT P2, [R0+URZ+0x38830], R3 ;  /* 0x03883003000075a7 */ /* 0x000062000804017f */
[----:B------:R-:W-:Y:S05]  /*1bf0*/  @!P0 BRA `(.L_x_2096) ;  /* 0x0000000000048947 */ /* 0x000fea0003800000 */
[----:B------:R-:W-:Y:S01]  /*1c00*/  BPT.TRAP 0x1 ;  /* 0x000000040000795c */ /* 0x000fe20000300000 */
.L_x_2096:
[----:B------:R-:W2:Y:S01]  /*1c10*/  S2R R2, SR_TID.X ;  /* 0x0000000000027919 */ /* 0x000ea20000002100 */
[----:B------:R-:W-:Y:S01]  /*1c20*/  IMAD.MOV.U32 R151, RZ, RZ, RZ ;  /* 0x000000ffff977224 */ /* 0x000fe200078e00ff */
[----:B--2---:R-:W-:Y:S01]  /*1c30*/  LOP3.LUT P1, RZ, R2, 0x7f, RZ, 0xc0, !PT ;  /* 0x0000007f02ff7812 */ /* 0x004fe2000782c0ff */
[----:B-1----:R-:W-:-:S12]  /*1c40*/  @P2 BRA `(.L_x_2097) ;  /* 0x0000000000082947 */ /* 0x002fd80003800000 */
[----:B------:R-:W1:Y:S02]  /*1c50*/  SYNCS.PHASECHK.TRANS64.TRYWAIT P2, [R0+URZ+0x38830], R3 ;  /* 0x03883003000075a7 */ /* 0x000e64000804017f */
[----:B-1----:R-:W-:Y:S05]  /*1c60*/  @!P2 BRA `(.L_x_2098) ;  /* 0x00000150004ca947 */ /* 0x002fea0003800000 */
.L_x_2097:
[----:B------:R-:W-:Y:S05]  /*1c70*/  WARPSYNC.ALL ;  /* 0x0000000000007948 */ /* 0x000fea0003800000 */
[----:B------:R-:W-:Y:S01]  /*1c80*/  R2UR UR4, R17 ;  /* 0x00000000110472ca */ /* 0x000fe200000e0000 */
[----:B------:R-:W-:Y:S01]  /*1c90*/  ULOP3.LUT UR5, UR36, 0x10000, URZ, 0xfc, !UPT ;  /* 0x0001000024057892 */ /* 0x000fe2000f8efc3f */
[----:B------:R-:W-:Y:S01]  /*1ca0*/  WARPGROUP.ARRIVE ;  /* 0x00000000000079c5 */ /* 0x000fe20000000000 */
[----:B------:R-:W-:Y:S01]  /*1cb0*/  UMOV UR9, 0x40000040 ;  /* 0x4000004000097882 */ /* 0x000fe20000000000 */
[----:B------:R-:W-:Y:S01]  /*1cc0*/  UMOV UR11, 0x40000040 ;  /* 0x40000040000b7882 */ /* 0x000fe20000000000 */
[----:B------:R-:W-:Y:S01]  /*1cd0*/  UMOV UR15, UR9 ;  /* 0x00000009000f7c82 */ /* 0x000fe20008000000 */
[----:B------:R-:W-:Y:S01]  /*1ce0*/  MOV R13, UR9 ;  /* 0x00000009000d7c02 */ /* 0x000fe20008000f00 */
[----:B------:R-:W-:Y:S01]  /*1cf0*/  UIADD3 UR7, UR5, 0x2, URZ ;  /* 0x0000000205077890 */ /* 0x000fe2000fffe03f */
[----:B01----:R-:W-:Y:S01]  /*1d00*/  @!P1 VIADD R0, R0, 0x38840 ;  /* 0x0003884000009836 */ /* 0x003fe20000000000 */
[----:B------:R-:W-:Y:S01]  /*1d10*/  UMOV UR8, UR5 ;  /* 0x0000000500087c82 */ /* 0x000fe20008000000 */
[----:B------:R-:W-:Y:S01]  /*1d20*/  UMOV UR17, 0x40000040 ;  /* 0x4000004000117882 */ /* 0x000fe20000000000 */
[----:B------:R-:W-:Y:S01]  /*1d30*/  UMOV UR14, UR8 ;  /* 0x00000008000e7c82 */ /* 0x000fe20008000000 */
[----:B------:R-:W-:Y:S01]  /*1d40*/  IMAD.U32 R12, RZ, RZ, UR8 ;  /* 0x00000008ff0c7e24 */ /* 0x000fe2000f8e00ff */
[----:B------:R-:W-:Y:S01]  /*1d50*/  UIADD3 UR4, UR4, 0x24400, URZ ;  /* 0x0002440004047890 */ /* 0x000fe2000fffe03f */
[----:B------:R-:W-:Y:S01]  /*1d60*/  IMAD.U32 R11, RZ, RZ, UR17 ;  /* 0x00000011ff0b7e24 */ /* 0x000fe2000f8e00ff */
[----:B------:R-:W-:Y:S01]  /*1d70*/  UMOV UR16, UR7 ;  /* 0x0000000700107c82 */ /* 0x000fe20008000000 */
[----:B------:R-:W-:Y:S01]  /*1d80*/  UMOV UR19, 0x40000040 ;  /* 0x4000004000137882 */ /* 0x000fe20000000000 */
[----:B------:R-:W-:Y:S01]  /*1d90*/  USHF.R.U32.HI UR4, URZ, 0x4, UR4 ;  /* 0x000000043f047899 */ /* 0x000fe20008011604 */
[----:B------:R-:W-:Y:S01]  /*1da0*/  IMAD.U32 R10, RZ, RZ, UR16 ;  /* 0x00000010ff0a7e24 */ /* 0x000fe2000f8e00ff */
[----:B------:R-:W-:Y:S01]  /*1db0*/  UIADD3 UR7, UR5, 0x4, URZ ;  /* 0x0000000405077890 */ /* 0x000fe2000fffe03f */
[----:B------:R-:W-:Y:S01]  /*1dc0*/  @!P1 PRMT R0, RZ, 0x654, R0 ;  /* 0x00000654ff009816 */ /* 0x000fe20000000000 */
[----:B------:R-:W-:Y:S01]  /*1dd0*/  ULOP3.LUT UR4, UR4, 0x3fff, URZ, 0xc0, !UPT ;  /* 0x00003fff04047892 */ /* 0x000fe2000f8ec03f */
[--C-:B------:R-:W-:Y:S01]  /*1de0*/  IMAD.MOV.U32 R150, RZ, RZ, R151.reuse ;  /* 0x000000ffff967224 */ /* 0x100fe200078e0097 */
[----:B------:R-:W-:Y:S01]  /*1df0*/  UMOV UR13, 0x40000040 ;  /* 0x40000040000d7882 */ /* 0x000fe20000000000 */
[----:B------:R-:W-:Y:S01]  /*1e00*/  UIADD3 UR20, UR5, 0x404, URZ ;  /* 0x0000040405147890 */ /* 0x000fe2000fffe03f */
[--C-:B------:R-:W-:Y:S01]  /*1e10*/  IMAD.MOV.U32 R149, RZ, RZ, R151.reuse ;  /* 0x000000ffff957224 */ /* 0x100fe200078e0097 */
[----:B------:R-:W-:Y:S01]  /*1e20*/  ULOP3.LUT UR6, UR4, 0x10000, URZ, 0xfc, !UPT ;  /* 0x0001000004067892 */ /* 0x000fe2000f8efc3f */
[--C-:B------:R-:W-:Y:S01]  /*1e30*/  IMAD.MOV.U32 R148, RZ, RZ, R151.reuse ;  /* 0x000000ffff947224 */ /* 0x100fe200078e0097 */
[----:B------:R-:W-:Y:S01]  /*1e40*/  UMOV UR21, 0x40000040 ;  /* 0x4000004000157882 */ /* 0x000fe20000000000 */
[----:B------:R-:W-:Y:S01]  /*1e50*/  UMOV UR23, 0x40000040 ;  /* 0x4000004000177882 */ /* 0x000fe20000000000 */
[----:B------:R-:W-:Y:S01]  /*1e60*/  UIMAD UR4, UR60, 0xa00, UR6 ;  /* 0x00000a003c0478a4 */ /* 0x000fe2000f8e0206 */
[--C-:B------:R-:W-:Y:S01]  /*1e70*/  IMAD.MOV.U32 R147, RZ, RZ, R151.reuse ;  /* 0x000000ffff937224 */ /* 0x100fe200078e0097 */
[----:B------:R-:W-:Y:S01]  /*1e80*/  UIADD3 UR24, UR5, 0x406, URZ ;  /* 0x0000040605187890 */ /* 0x000fe2000fffe03f */
[----:B------:R-:W-:Y:S01]  /*1e90*/  IMAD.U32 R15, RZ, RZ, UR6 ;  /* 0x00000006ff0f7e24 */ /* 0x000fe2000f8e00ff */
[----:B------:R-:W-:Y:S01]  /*1ea0*/  UIADD3 UR6, UR4, 0x200, URZ ;  /* 0x0000020004067890 */ /* 0x000fe2000fffe03f */
[--C-:B------:R-:W-:Y:S01]  /*1eb0*/  IMAD.MOV.U32 R146, RZ, RZ, R151.reuse ;  /* 0x000000ffff927224 */ /* 0x100fe200078e0097 */
[----:B------:R-:W-:Y:S01]  /*1ec0*/  UIADD3 UR12, UR4, 0x2, URZ ;  /* 0x00000002040c7890 */ /* 0x000fe2000fffe03f */
[-C--:B------:R-:W-:Y:S01]  /*1ed0*/  MOV R145, R151.reuse ;  /* 0x0000009700917202 */ /* 0x080fe20000000f00 */
[----:B------:R-:W-:Y:S01]  /*1ee0*/  UMOV UR10, UR4 ;  /* 0x00000004000a7c82 */ /* 0x000fe20008000000 */
[----:B------:R-:W-:Y:S01]  /*1ef0*/  UIADD3 UR22, UR4, 0x284, URZ ;  /* 0x0000028404167890 */ /* 0x000fe2000fffe03f */
[----:B------:R-:W-:Y:S01]  /*1f00*/  HGMMA.64x16x16.F32.BF16 R56, gdesc[UR8], RZ, !UPT, gsb0 ;  /* 0x00200000083879f0 */ /* 0x000fe2000c0018ff */
[----:B------:R-:W-:Y:S01]  /*1f10*/  UIADD3 UR10, UR4, 0x80, URZ ;  /* 0x00000080040a7890 */ /* 0x000fe2000fffe03f */
[--C-:B------:R-:W-:Y:S01]  /*1f20*/  IMAD.MOV.U32 R144, RZ, RZ, R151.reuse ;  /* 0x000000ffff907224 */ /* 0x100fe200078e0097 */
        /* <DEDUP_REMOVED lines=47> */
[----:B------:R-:W-:Y:S01]  /*2220*/  IMAD.MOV.U32 R129, RZ, RZ, R151 ;  /* 0x000000ffff817224 */ /* 0x000fe200078e0097 */
[----:B------:R-:W-:Y:S01]  /*2230*/  UIADD3 UR54, UR4, 0x784, URZ ;  /* 0x0000078404367890 */ /* 0x000fe2000fffe03f */
        /* <DEDUP_REMOVED lines=42> */
[--C-:B------:R-:W-:Y:S01]  /*24e0*/  IMAD.MOV.U32 R102, RZ, RZ, R151.reuse ;  /* 0x000000ffff667224 */ /* 0x100fe200078e0097 */
[----:B------:R-:W-:Y:S02]  /*24f0*/  WARPGROUP.DEPBAR.LE gsb0, 0x0 ;  /* 0x00008000000079c5 */ /* 0x000fe40000010000 */
[----:B------:R-:W-:Y:S01]  /*2500*/  WARPGROUP.ARRIVE ;  /* 0x00000000000079c5 */ /* 0x000fe20000000000 */
[--C-:B------:R-:W-:Y:S02]  /*2510*/  IMAD.MOV.U32 R101, RZ, RZ, R151.reuse ;  /* 0x000000ffff657224 */ /* 0x100fe400078e0097 */
[----:B------:R-:W-:-:S02]  /*2520*/  IMAD.MOV.U32 R100, RZ, RZ, R151 ;  /* 0x000000ffff647224 */ /* 0x000fc400078e0097 */
[--C-:B------:R-:W-:Y:S01]  /*2530*/  IMAD.MOV.U32 R98, RZ, RZ, R151.reuse ;  /* 0x000000ffff627224 */ /* 0x100fe200078e0097 */
[----:B------:R-:W-:Y:S01]  /*2540*/  HGMMA.64x16x16.F32.BF16 R40, gdesc[UR8], RZ, !UPT, gsb0 ;  /* 0x00200000082879f0 */ /* 0x000fe2000c0018ff */
[----:B------:R-:W-:Y:S01]  /*2550*/  UIADD3 UR10, UR4, 0x180, URZ ;  /* 0x00000180040a7890 */ /* 0x000fe2000fffe03f */
[--C-:B------:R-:W-:Y:S01]  /*2560*/  IMAD.MOV.U32 R97, RZ, RZ, R151.reuse ;  /* 0x000000ffff617224 */ /* 0x100fe200078e0097 */
[----:B------:R-:W-:Y:S01]  /*2570*/  UMOV UR8, UR14 ;  /* 0x0000000e00087c82 */ /* 0x000fe20008000000 */
[----:B------:R-:W-:Y:S01]  /*2580*/  UMOV UR9, UR15 ;  /* 0x0000000f00097c82 */ /* 0x000fe20008000000 */
[----:B------:R-:W-:Y:S01]  /*2590*/  UMOV UR11, 0x40000040 ;  /* 0x40000040000b7882 */ /* 0x000fe20000000000 */
        /* <DEDUP_REMOVED lines=22> */
[--C-:B------:R-:W-:Y:S01]  /*2700*/  IMAD.MOV.U32 R71, RZ, RZ, R151.reuse ;  /* 0x000000ffff477224 */ /* 0x100fe200078e0097 */
[----:B------:R-:W-:Y:S02]  /*2710*/  WARPGROUP.DEPBAR.LE gsb0, 0x0 ;  /* 0x00008000000079c5 */ /* 0x000fe40000010000 */
[----:B------:R-:W-:Y:S01]  /*2720*/  WARPGROUP.ARRIVE ;  /* 0x00000000000079c5 */ /* 0x000fe20000000000 */
[--C-:B------:R-:W-:Y:S02]  /*2730*/  IMAD.MOV.U32 R70, RZ, RZ, R151.reuse ;  /* 0x000000ffff467224 */ /* 0x100fe400078e0097 */
        /* <DEDUP_REMOVED lines=13> */
[----:B------:R-:W-:Y:S01]  /*2810*/  IMAD.MOV.U32 R64, RZ, RZ, R151 ;  /* 0x000000ffff407224 */ /* 0x000fe200078e0097 */
        /* <DEDUP_REMOVED lines=90> */
[----:B------:R-:W-:Y:S02]  /*2dc0*/  UMOV UR56, UR5 ;  /* 0x0000000500387c82 */ /* 0x000fe40008000000 */
[----:B------:R-:W-:Y:S01]  /*2dd0*/  UMOV UR58, UR7 ;  /* 0x00000007003a7c82 */ /* 0x000fe20008000000 */
[----:B------:R-:W-:Y:S01]  /*2de0*/  IMAD.U32 R6, RZ, RZ, UR56 ;  /* 0x00000038ff067e24 */ /* 0x000fe2000f8e00ff */
        /* <DEDUP_REMOVED lines=24> */
[----:B------:R-:W-:Y:S01]  /*2f70*/  R2UR UR11, R19 ;  /* 0x00000000130b72ca */ /* 0x000fe200000e0000 */
[----:B------:R-:W-:-:S06]  /*2f80*/  UIADD3 UR10, UR61, -0x2, URZ ;  /* 0xfffffffe3d0a7890 */ /* 0x000fcc000fffe03f */
[----:B------:R-:W-:-:S06]  /*2f90*/  IMAD.U32 R227, RZ, RZ, UR10 ;  /* 0x0000000affe37e24 */ /* 0x000fcc000f8e00ff */
[----:B------:R-:W-:-:S05]  /*2fa0*/  IMAD.U32 R4, RZ, RZ, UR11 ;  /* 0x0000000bff047e24 */ /* 0x000fca000f8e00ff */
[----:B------:R-:W-:Y:S01]  /*2fb0*/  LEA R4, R4, R215, 0x7 ;  /* 0x000000d704047211 */ /* 0x000fe200078e38ff */
        /* <DEDUP_REMOVED lines=26> */
[----:B------:R-:W-:Y:S01]  /*3160*/  UIMAD UR5, UR61, -0x50, UR15 ;  /* 0xffffffb03d0578a4 */ /* 0x000fe2000f8e020f */
        /* <DEDUP_REMOVED lines=238> */
[----:B------:R-:W-:Y:S02]  /*4050*/  UIADD3 UR6, -UR14, 0x51, UR5 ;  /* 0x000000510e067890 */ /* 0x000fe4000fffe105 */
[----:B------:R-:W-:-:S04]  /*4060*/  UIADD3 UR5, UR5, 0x50, URZ ;  /* 0x0000005005057890 */ /* 0x000fc8000fffe03f */
[----:B------:R-:W-:Y:S02]  /*4070*/  IMAD.U32 R3, RZ, RZ, UR6 ;  /* 0x00000006ff037e24 */ /* 0x000fe4000f8e00ff */
[----:B------:R-:W-:Y:S01]  /*4080*/  IMAD.U32 R5, RZ, RZ, UR5 ;  /* 0x00000005ff057e24 */ /* 0x000fe2000f8e00ff */
[----:B------:R-:W-:Y:S01]  /*4090*/  ULDC UR5, c[0x0][0x988] ;  /* 0x0002620000057ab9 */ /* 0x000fe20000000800 */
[C---:B------:R-:W-:Y:S02]  /*40a0*/  IMAD R3, R214.reuse, -0x2, R3 ;  /* 0xfffffffed6037824 */ /* 0x040fe400078e0203 */
[----:B------:R-:W-:-:S03]  /*40b0*/  IMAD R2, R214, -0x2, R5 ;  /* 0xfffffffed6027824 */ /* 0x000fc600078e0205 */
[----:B------:R-:W-:-:S04]  /*40c0*/  IADD3 R5, R3, 0x8, R4 ;  /* 0x0000000803057810 */ /* 0x000fc80007ffe004 */
[----:B------:R-:W-:Y:S02]  /*40d0*/  VIMNMX R5, R2, R5, PT ;  /* 0x0000000502057248 */ /* 0x000fe40003fe0100 */
[----:B------:R-:W-:Y:S02]  /*40e0*/  VIADDMNMX R2, R4, R3, R2, PT ;  /* 0x0000000304027246 */ /* 0x000fe40003800102 */
[C---:B------:R-:W-:Y:S02]  /*40f0*/  ISETP.GT.AND P2, PT, R5.reuse, RZ, PT ;  /* 0x000000ff0500720c */ /* 0x040fe40003f44270 */
[C---:B------:R-:W-:Y:S02]  /*4100*/  ISETP.GT.AND P3, PT, R5.reuse, 0x1, PT ;  /* 0x000000010500780c */ /* 0x040fe40003f64270 */
[----:B------:R-:W-:Y:S01]  /*4110*/  ISETP.GT.AND P4, PT, R5, 0x8, PT ;  /* 0x000000080500780c */ /* 0x000fe20003f84270 */
        /* <DEDUP_REMOVED lines=62> */
[----:B------:R-:W-:Y:S01]  /*4500*/  UIADD3 UR4, UR15, -UR14, URZ ;  /* 0x8000000e0f047290 */ /* 0x000fe2000fffe03f */
[----:B------:R-:W-:-:S02]  /*4510*/  FSEL R46, R46, -INF , P3 ;  /* 0xff8000002e2e7808 */ /* 0x000fc40001800000 */
[----:B------:R-:W-:Y:S01]  /*4520*/  FMNMX.FTZ R21, R43, R14, !PT ;  /* 0x0000000e2b157209 */ /* 0x000fe20007810000 */
[----:B------:R-:W-:Y:S01]  /*4530*/  ULEA UR4, UR11, UR4, 0x7 ;  /* 0x000000040b047291 */ /* 0x000fe2000f8e383f */
[----:B------:R-:W-:Y:S02]  /*4540*/  ISETP.GT.AND P3, PT, R5, 0x30, PT ;  /* 0x000000300500780c */ /* 0x000fe40003f64270 */
[----:B------:R-:W-:Y:S01]  /*4550*/  FSEL R47, R47, -INF , P2 ;  /* 0xff8000002f2f7808 */ /* 0x000fe20001000000 */
[----:B------:R-:W-:Y:S01]  /*4560*/  UIMAD.WIDE UR6, UR4, 0x66666667, URZ ;  /* 0x66666667040678a5 */ /* 0x000fe2000f8e023f */
[----:B------:R-:W-:Y:S02]  /*4570*/  FMNMX.FTZ R14, R46, R21, !PT ;  /* 0x000000152e0e7209 */ /* 0x000fe40007810000 */
[----:B------:R-:W-:Y:S01]  /*4580*/  ISETP.GT.AND P2, PT, R5, 0x31, PT ;  /* 0x000000310500780c */ /* 0x000fe20003f44270 */
[----:B------:R-:W-:Y:S01]  /*4590*/  USHF.R.U32.HI UR4, URZ, 0x1f, UR7 ;  /* 0x0000001f3f047899 */ /* 0x000fe20008011607 */
[----:B------:R-:W-:-:S03]  /*45a0*/  FMNMX.FTZ R21, R47, R14, !PT ;  /* 0x0000000e2f157209 */ /* 0x000fc60007810000 */
[----:B------:R-:W-:-:S04]  /*45b0*/  ULEA.HI.SX32 UR4, UR7, UR4, 0x1b ;  /* 0x0000000407047291 */ /* 0x000fc8000f8fda3f */
[----:B------:R-:W-:-:S04]  /*45c0*/  UISETP.LT.AND UP0, UPT, URZ, UR4, UPT ;  /* 0x000000043f00728c */ /* 0x000fc8000bf01270 */
[----:B------:R-:W-:-:S04]  /*45d0*/  USEL UR11, URZ, UR4, !UP0 ;  /* 0x000000043f0b7287 */ /* 0x000fc8000c000000 */
[----:B------:R-:W-:Y:S02]  /*45e0*/  UISETP.GE.AND UP0, UPT, UR10, UR11, UPT ;  /* 0x0000000b0a00728c */ /* 0x000fe4000bf06270 */
[----:B------:R-:W-:Y:S01]  /*45f0*/  IMAD.U32 R226, RZ, RZ, UR11 ;  /* 0x0000000bffe27e24 */ /* 0x000fe2000f8e00ff */
[----:B------:R-:W-:Y:S02]  /*4600*/  WARPGROUP.DEPBAR.LE gsb0, 0x0 ;  /* 0x00008000000079c5 */ /* 0x000fe40000010000 */
[----:B------:R-:W-:Y:S01]  /*4610*/  WARPGROUP.ARRIVE ;  /* 0x00000000000079c5 */ /* 0x000fe20000000000 */
[----:B------:R-:W-:Y:S02]  /*4620*/  FSEL R34, R34, -INF , P3 ;  /* 0xff80000022227808 */ /* 0x000fe40001800000 */
[----:B------:R-:W-:Y:S02]  /*4630*/  ISETP.GT.AND P3, PT, R5, 0x38, PT ;  /* 0x000000380500780c */ /* 0x000fe40003f64270 */
[----:B------:R-:W-:Y:S01]  /*4640*/  FSEL R35, R35, -INF , P2 ;  /* 0xff80000023237808 */ /* 0x000fe20001000000 */
[----:B------:R-:W-:Y:S01]  /*4650*/  HGMMA.64x16x16.F32.BF16 R24, gdesc[UR56], R24, gsb0 ;  /* 0x00200000381879f0 */ /* 0x000fe20008001818 */
        /* <DEDUP_REMOVED lines=8> */
[----:B------:R-:W-:Y:S01]  /*46e0*/  FMNMX.FTZ R21, R39, R14, !PT ;  /* 0x0000000e27157209 */ /* 0x000fe20007810000 */
[----:B------:R-:W-:Y:S02]  /*46f0*/  WARPGROUP.DEPBAR.LE gsb0, 0x0 ;  /* 0x00008000000079c5 */ /* 0x000fe40000010000 */
[----:B------:R-:W-:Y:S01]  /*4700*/  FSEL R26, R26, -INF , P3 ;  /* 0xff8000001a1a7808 */ /* 0x000fe20001800000 */
[----:B------:R0:W-:Y:S01]  /*4710*/  @!P1 SYNCS.ARRIVE.TRANS64.RED.A1T0 RZ, [R0+URZ], RZ ;  /* 0x000000ff00ff99a7 */ /* 0x0001e2000810043f */
[----:B------:R-:W-:Y:S02]  /*4720*/  ISETP.GT.AND P3, PT, R5, 0x48, PT ;  /* 0x000000480500780c */ /* 0x000fe40003f64270 */
[----:B------:R-:W-:Y:S02]  /*4730*/  FSEL R27, R27, -INF , P2 ;  /* 0xff8000001b1b7808 */ /* 0x000fe40001000000 */
[----:B------:R-:W-:-:S02]  /*4740*/  FMNMX.FTZ R14, R26, R21, !PT ;  /* 0x000000151a0e7209 */ /* 0x000fc40007810000 */
[----:B------:R-:W-:Y:S02]  /*4750*/  ISETP.GT.AND P2, PT, R5, 0x49, PT ;  /* 0x000000490500780c */ /* 0x000fe40003f44270 */
[----:B------:R-:W-:Y:S02]  /*4760*/  FSEL R30, R30, -INF , P3 ;  /* 0xff8000001e1e7808 */ /* 0x000fe40001800000 */
[----:B------:R-:W-:Y:S02]  /*4770*/  FMNMX.FTZ R5, R27, R14, !PT ;  /* 0x0000000e1b057209 */ /* 0x000fe40007810000 */
[----:B------:R-:W-:Y:S02]  /*4780*/  FSEL R31, R31, -INF , P2 ;  /* 0xff8000001f1f7808 */ /* 0x000fe40001000000 */
[----:B------:R-:W-:Y:S02]  /*4790*/  FMNMX.FTZ R14, R30, R5, !PT ;  /* 0x000000051e0e7209 */ /* 0x000fe40007810000 */
[----:B------:R-:W-:-:S02]  /*47a0*/  ISETP.GT.AND P2, PT, R2, RZ, PT ;  /* 0x000000ff0200720c */ /* 0x000fc40003f44270 */
[----:B------:R-:W-:Y:S02]  /*47b0*/  FMNMX.FTZ R14, R31, R14, !PT ;  /* 0x0000000e1f0e7209 */ /* 0x000fe40007810000 */
[----:B------:R-:W-:Y:S02]  /*47c0*/  ISETP.GT.AND P3, PT, R2, 0x1, PT ;  /* 0x000000010200780c */ /* 0x000fe40003f64270 */
[----:B------:R-:W-:Y:S01]  /*47d0*/  FSEL R56, R56, -INF , P2 ;  /* 0xff80000038387808 */ /* 0x000fe20001000000 */
[----:B------:R-:W1:Y:S01]  /*47e0*/  SHFL.BFLY PT, R5, R14, 0x2, 0x1f ;  /* 0x0c401f000e057f89 */ /* 0x000e6200000e0000 */
[----:B------:R-:W-:Y:S02]  /*47f0*/  FSEL R57, R57, -INF , P3 ;  /* 0xff80000039397808 */ /* 0x000fe40001800000 */
[C---:B------:R-:W-:Y:S02]  /*4800*/  ISETP.GT.AND P2, PT, R2.reuse, 0x9, PT ;  /* 0x000000090200780c */ /* 0x040fe40003f44270 */
[----:B------:R-:W-:-:S02]  /*4810*/  ISETP.GT.AND P3, PT, R2, 0x11, PT ;  /* 0x000000110200780c */ /* 0x000fc40003f64270 */
[----:B------:R-:W-:Y:S02]  /*4820*/  FSEL R61, R61, -INF , P2 ;  /* 0xff8000003d3d7808 */ /* 0x000fe40001000000 */
[----:B------:R-:W-:Y:S02]  /*4830*/  ISETP.GT.AND P2, PT, R2, 0x10, PT ;  /* 0x000000100200780c */ /* 0x000fe40003f44270 */
[----:B------:R-:W-:Y:S02]  /*4840*/  FSEL R49, R49, -INF , P3 ;  /* 0xff80000031317808 */ /* 0x000fe40001800000 */
[----:B------:R-:W-:Y:S02]  /*4850*/  FSEL R48, R48, -INF , P2 ;  /* 0xff80000030307808 */ /* 0x000fe40001000000 */
[----:B------:R-:W-:-:S04]  /*4860*/  ISETP.GT.AND P2, PT, R2, 0x18, PT ;  /* 0x000000180200780c */ /* 0x000fc80003f44270 */
[----:B------:R-:W-:Y:S02]  /*4870*/  FSEL R52, R52, -INF , P2 ;  /* 0xff80000034347808 */ /* 0x000fe40001000000 */
[----:B------:R-:W-:Y:S02]  /*4880*/  ISETP.GT.AND P2, PT, R2, 0x20, PT ;  /* 0x000000200200780c */ /* 0x000fe40003f44270 */
[----:B-1----:R-:W-:Y:S02]  /*4890*/  FMNMX.FTZ R20, R14, R5, !PT ;  /* 0x000000050e147209 */ /* 0x002fe40007810000 */
[----:B------:R-:W-:Y:S02]  /*48a0*/  FMNMX.FTZ R5, R56, R57, !PT ;  /* 0x0000003938057209 */ /* 0x000fe40007810000 */
[----:B------:R-:W-:Y:S01]  /*48b0*/  FSEL R40, R40, -INF , P2 ;  /* 0xff80000028287808 */ /* 0x000fe20001000000 */
[----:B------:R-:W1:Y:S01]  /*48c0*/  SHFL.BFLY PT, R21, R20, 0x1, 0x1f ;  /* 0x0c201f0014157f89 */ /* 0x000e6200000e0000 */
        /* <DEDUP_REMOVED lines=12> */
[----:B-1----:R-:W-:-:S02]  /*4990*/  FMNMX.FTZ R3, R20, R21, !PT ;  /* 0x0000001514037209 */ /* 0x002fc40007810000 */
        /* <DEDUP_REMOVED lines=21> */
[----:B------:R-:W1:Y:S01]  /*4af0*/  MUFU.EX2 R59, R59 ;  /* 0x0000003b003b7308 */ /* 0x000e620000000800 */
        /* <DEDUP_REMOVED lines=15> */
[----:B------:R-:W2:Y:S01]  /*4bf0*/  MUFU.EX2 R63, R63 ;  /* 0x0000003f003f7308 */ /* 0x000ea20000000800 */
        /* <DEDUP_REMOVED lines=15> */
[--C-:B------:R-:W-:Y:S01]  /*4cf0*/  FFMA.FTZ R30, R30, UR5, -R14.reuse ;  /* 0x000000051e1e7c23 */ /* 0x100fe2000801080e */
[----:B------:R-:W3:Y:S01]  /*4d00*/  MUFU.EX2 R51, R51 ;  /* 0x0000003300337308 */ /* 0x000ee20000000800 */
[----:B------:R-:W-:Y:S01]  /*4d10*/  FFMA.FTZ R14, R31, UR5, -R14 ;  /* 0x000000051f0e7c23 */ /* 0x000fe2000801080e */
[----:B------:R-:W-:Y:S01]  /*4d20*/  FMNMX.FTZ R2, R29, R2, !PT ;  /* 0x000000021d027209 */ /* 0x000fe20007810000 */
[----:B------:R-:W-:Y:S01]  /*4d30*/  IMAD.MOV.U32 R31, RZ, RZ, R151 ;  /* 0x000000ffff1f7224 */ /* 0x000fe200078e0097 */
[----:B-1----:R-:W-:-:S02]  /*4d40*/  F2FP.BF16.F32.PACK_AB R209, R59, R58 ;  /* 0x0000003a3bd1723e */ /* 0x002fc400000010ff */
[----:B--2---:R-:W-:Y:S01]  /*4d50*/  F2FP.BF16.F32.PACK_AB R211, R63, R62 ;  /* 0x0000003e3fd3723e */ /* 0x004fe200000010ff */
[----:B------:R-:W1:Y:S01]  /*4d60*/  SHFL.BFLY PT, R5, R2, 0x2, 0x1f ;  /* 0x0c401f0002057f89 */ /* 0x000e6200000e0000 */
[----:B------:R-:W-:Y:S08]  /*4d70*/  MUFU.EX2 R54, R54 ;  /* 0x0000003600367308 */ /* 0x000ff00000000800 */
[----:B------:R-:W-:Y:S01]  /*4d80*/  MUFU.EX2 R195, R14 ;  /* 0x0000000e00c37308 */ /* 0x000fe20000000800 */
[----:B---3--:R-:W-:-:S07]  /*4d90*/  F2FP.BF16.F32.PACK_AB R205, R51, R50 ;  /* 0x0000003233cd723e */ /* 0x008fce00000010ff */
[----:B------:R-:W2:Y:S01]  /*4da0*/  MUFU.EX2 R55, R55 ;  /* 0x0000003700377308 */ /* 0x000ea20000000800 */
[----:B-1----:R-:W-:-:S07]  /*4db0*/  FMNMX.FTZ R5, R2, R5, !PT ;  /* 0x0000000502057209 */ /* 0x002fce0007810000 */
[----:B------:R-:W-:Y:S01]  /*4dc0*/  MUFU.EX2 R42, R42 ;  /* 0x0000002a002a7308 */ /* 0x000fe20000000800 */
[----:B------:R-:W1:Y:S07]  /*4dd0*/  SHFL.BFLY PT, R4, R5, 0x1, 0x1f ;  /* 0x0c201f0005047f89 */ /* 0x000e6e00000e0000 */
[----:B------:R-:W3:Y:S01]  /*4de0*/  MUFU.EX2 R43, R43 ;  /* 0x0000002b002b7308 */ /* 0x000ee20000000800 */
[----:B--2---:R-:W-:-:S07]  /*4df0*/  F2FP.BF16.F32.PACK_AB R207, R55, R54 ;  /* 0x0000003637cf723e */ /* 0x004fce00000010ff */
[----:B------:R-:W-:Y:S08]  /*4e00*/  MUFU.EX2 R46, R46 ;  /* 0x0000002e002e7308 */ /* 0x000ff00000000800 */
[----:B------:R-:W2:Y:S01]  /*4e10*/  MUFU.EX2 R47, R47 ;  /* 0x0000002f002f7308 */ /* 0x000ea20000000800 */
[----:B---3--:R-:W-:Y:S02]  /*4e20*/  F2FP.BF16.F32.PACK_AB R201, R43, R42 ;  /* 0x0000002a2bc9723e */ /* 0x008fe400000010ff */
[----:B-1----:R-:W-:Y:S01]  /*4e30*/  FMNMX.FTZ R4, R5, R4, !PT ;  /* 0x0000000405047209 */ /* 0x002fe20007810000 */
[----:B------:R-:W-:Y:S01]  /*4e40*/  FADD.FTZ R5, R58, R59 ;  /* 0x0000003b3a057221 */ /* 0x000fe20000010000 */
[----:B------:R-:W-:-:S02]  /*4e50*/  IMAD.MOV.U32 R59, RZ, RZ, R151 ;  /* 0x000000ffff3b7224 */ /* 0x000fc400078e0097 */
[C---:B------:R-:W-:Y:S01]  /*4e60*/  FSETP.NEU.FTZ.AND P2, PT, R4.reuse, -INF , PT ;  /* 0xff8000000400780b */ /* 0x040fe20003f5d000 */
[----:B------:R-:W-:Y:S01]  /*4e70*/  FMUL.FTZ R2, R4, UR5 ;  /* 0x0000000504027c20 */ /* 0x000fe20008410000 */
[----:B------:R-:W-:Y:S01]  /*4e80*/  FADD.FTZ R14, R62, R5 ;  /* 0x000000053e0e7221 */ /* 0x000fe20000010000 */
[----:B------:R-:W-:Y:S01]  /*4e90*/  MUFU.EX2 R34, R34 ;  /* 0x0000002200227308 */ /* 0x000fe20000000800 */
[--C-:B------:R-:W-:Y:S02]  /*4ea0*/  IMAD.MOV.U32 R62, RZ, RZ, R151.reuse ;  /* 0x000000ffff3e7224 */ /* 0x100fe400078e0097 */
[----:B------:R-:W-:Y:S01]  /*4eb0*/  FSEL R2, R2, RZ, P2 ;  /* 0x000000ff02027208 */ /* 0x000fe20001000000 */
[----:B------:R-:W-:Y:S01]  /*4ec0*/  FADD.FTZ R5, R63, R14 ;  /* 0x0000000e3f057221 */ /* 0x000fe20000010000 */
[----:B------:R-:W-:Y:S01]  /*4ed0*/  PLOP3.LUT P2, PT, PT, PT, UP0, 0x80, 0x0 ;  /* 0x000000000000781c */ /* 0x000fe20003f4f008 */
[----:B------:R-:W-:Y:S01]  /*4ee0*/  IMAD.MOV.U32 R58, RZ, RZ, R151 ;  /* 0x000000ffff3a7224 */ /* 0x000fe200078e0097 */
[----:B--2---:R-:W-:Y:S01]  /*4ef0*/  F2FP.BF16.F32.PACK_AB R203, R47, R46 ;  /* 0x0000002e2fcb723e */ /* 0x004fe200000010ff */
[--C-:B------:R-:W-:Y:S01]  /*4f00*/  FFMA.FTZ R56, R56, UR5, -R2.reuse ;  /* 0x0000000538387c23 */ /* 0x100fe20008010802 */
[--C-:B------:R-:W-:Y:S01]  /*4f10*/  FFMA.FTZ R57, R57, UR5, -R2.reuse ;  /* 0x0000000539397c23 */ /* 0x100fe20008010802 */
[--C-:B------:R-:W-:Y:S01]  /*4f20*/  FFMA.FTZ R60, R60, UR5, -R2.reuse ;  /* 0x000000053c3c7c23 */ /* 0x100fe20008010802 */
[--C-:B------:R-:W-:Y:S01]  /*4f30*/  FFMA.FTZ R61, R61, UR5, -R2.reuse ;  /* 0x000000053d3d7c23 */ /* 0x100fe20008010802 */
[--C-:B------:R-:W-:Y:S01]  /*4f40*/  FFMA.FTZ R48, R48, UR5, -R2.reuse ;  /* 0x0000000530307c23 */ /* 0x100fe20008010802 */
[--C-:B------:R-:W-:Y:S01]  /*4f50*/  FFMA.FTZ R49, R49, UR5, -R2.reuse ;  /* 0x0000000531317c23 */ /* 0x100fe20008010802 */
[----:B------:R-:W-:Y:S01]  /*4f60*/  MUFU.EX2 R56, R56 ;  /* 0x0000003800387308 */ /* 0x000fe20000000800 */
[----:B------:R-:W-:Y:S01]  /*4f70*/  FADD.FTZ R14, R50, R5 ;  /* 0x00000005320e7221 */ /* 0x000fe20000010000 */
[--C-:B------:R-:W-:Y:S01]  /*4f80*/  FFMA.FTZ R52, R52, UR5, -R2.reuse ;  /* 0x0000000534347c23 */ /* 0x100fe20008010802 */
[--C-:B------:R-:W-:Y:S01]  /*4f90*/  FFMA.FTZ R53, R53, UR5, -R2.reuse ;  /* 0x0000000535357c23 */ /* 0x100fe20008010802 */
[----:B------:R-:W-:Y:S01]  /*4fa0*/  FFMA.FTZ R40, R40, UR5, -R2 ;  /* 0x0000000528287c23 */ /* 0x000fe20008010802 */
[----:B------:R-:W-:Y:S01]  /*4fb0*/  FADD.FTZ R21, R51, R14 ;  /* 0x0000000e33157221 */ /* 0x000fe20000010000 */
[--C-:B------:R-:W-:Y:S01]  /*4fc0*/  FFMA.FTZ R41, R41, UR5, -R2.reuse ;  /* 0x0000000529297c23 */ /* 0x100fe20008010802 */
[--C-:B------:R-:W-:Y:S01]  /*4fd0*/  FFMA.FTZ R44, R44, UR5, -R2.reuse ;  /* 0x000000052c2c7c23 */ /* 0x100fe20008010802 */
[----:B------:R-:W1:Y:S01]  /*4fe0*/  MUFU.EX2 R57, R57 ;  /* 0x0000003900397308 */ /* 0x000e620000000800 */
[----:B------:R-:W-:Y:S01]  /*4ff0*/  FADD.FTZ R20, R54, R21 ;  /* 0x0000001536147221 */ /* 0x000fe20000010000 */
[--C-:B------:R-:W-:Y:S01]  /*5000*/  FFMA.FTZ R45, R45, UR5, -R2.reuse ;  /* 0x000000052d2d7c23 */ /* 0x100fe20008010802 */
[--C-:B------:R-:W-:Y:S01]  /*5010*/  FFMA.FTZ R32, R32, UR5, -R2.reuse ;  /* 0x0000000520207c23 */ /* 0x100fe20008010802 */
[----:B------:R-:W-:Y:S01]  /*5020*/  FFMA.FTZ R33, R33, UR5, -R2 ;  /* 0x0000000521217c23 */ /* 0x000fe20008010802 */
[----:B------:R-:W-:Y:S01]  /*5030*/  FADD.FTZ R21, R55, R20 ;  /* 0x0000001437157221 */ /* 0x000fe20000010000 */
[--C-:B------:R-:W-:Y:S01]  /*5040*/  FFMA.FTZ R36, R36, UR5, -R2.reuse ;  /* 0x0000000524247c23 */ /* 0x100fe20008010802 */
[--C-:B------:R-:W-:Y:S01]  /*5050*/  FFMA.FTZ R37, R37, UR5, -R2.reuse ;  /* 0x0000000525257c23 */ /* 0x100fe20008010802 */
[----:B------:R-:W2:Y:S01]  /*5060*/  MUFU.EX2 R60, R60 ;  /* 0x0000003c003c7308 */ /* 0x000ea20000000800 */
[----:B------:R-:W-:Y:S01]  /*5070*/  FADD.FTZ R20, R42, R21 ;  /* 0x000000152a147221 */ /* 0x000fe20000010000 */
[--C-:B------:R-:W-:Y:S01]  /*5080*/  FFMA.FTZ R24, R24, UR5, -R2.reuse ;  /* 0x0000000518187c23 */ /* 0x100fe20008010802 */
[--C-:B------:R-:W-:Y:S01]  /*5090*/  FFMA.FTZ R25, R25, UR5, -R2.reuse ;  /* 0x0000000519197c23 */ /* 0x100fe20008010802 */
[----:B------:R-:W-:Y:S01]  /*50a0*/  FFMA.FTZ R28, R28, UR5, -R2 ;  /* 0x000000051c1c7c23 */ /* 0x000fe20008010802 */
[----:B------:R-:W-:Y:S01]  /*50b0*/  FADD.FTZ R21, R43, R20 ;  /* 0x000000142b157221 */ /* 0x000fe20000010000 */
[----:B------:R-:W-:Y:S01]  /*50c0*/  FFMA.FTZ R2, R29, UR5, -R2 ;  /* 0x000000051d027c23 */ /* 0x000fe20008010802 */
[-C--:B------:R-:W-:Y:S01]  /*50d0*/  MOV R63, R151.reuse ;  /* 0x00000097003f7202 */ /* 0x080fe20000000f00 */
[----:B------:R-:W3:Y:S01]  /*50e0*/  MUFU.EX2 R61, R61 ;  /* 0x0000003d003d7308 */ /* 0x000ee20000000800 */
[----:B-1----:R-:W-:Y:S01]  /*50f0*/  FADD.FTZ R5, R56, R57 ;  /* 0x0000003938057221 */ /* 0x002fe20000010000 */
[----:B------:R-:W-:Y:S01]  /*5100*/  F2FP.BF16.F32.PACK_AB R208, R57, R56 ;  /* 0x0000003839d0723e */ /* 0x000fe200000010ff */
[--C-:B------:R-:W-:Y:S01]  /*5110*/  IMAD.MOV.U32 R57, RZ, RZ, R151.reuse ;  /* 0x000000ffff397224 */ /* 0x100fe200078e0097 */
[----:B------:R-:W-:Y:S01]  /*5120*/  MOV R54, R151 ;  /* 0x0000009700367202 */ /* 0x000fe20000000f00 */
[----:B------:R-:W-:-:S02]  /*5130*/  IMAD.MOV.U32 R56, RZ, RZ, R151 ;  /* 0x000000ffff387224 */ /* 0x000fc400078e0097 */
[----:B------:R-:W-:Y:S01]  /*5140*/  IMAD.MOV.U32 R55, RZ, RZ, R151 ;  /* 0x000000ffff377224 */ /* 0x000fe200078e0097 */
[----:B------:R-:W1:Y:S01]  /*5150*/  MUFU.EX2 R48, R48 ;  /* 0x0000003000307308 */ /* 0x000e620000000800 */
[----:B--2---:R-:W-:Y:S01]  /*5160*/  FADD.FTZ R14, R60, R5 ;  /* 0x000000053c0e7221 */ /* 0x004fe20000010000 */
[--C-:B------:R-:W-:Y:S02]  /*5170*/  IMAD.MOV.U32 R51, RZ, RZ, R151.reuse ;  /* 0x000000ffff337224 */ /* 0x100fe400078e0097 */
[--C-:B------:R-:W-:Y:S02]  /*5180*/  IMAD.MOV.U32 R50, RZ, RZ, R151.reuse ;  /* 0x000000ffff327224 */ /* 0x100fe400078e0097 */
[--C-:B------:R-:W-:Y:S02]  /*5190*/  IMAD.MOV.U32 R43, RZ, RZ, R151.reuse ;  /* 0x000000ffff2b7224 */ /* 0x100fe400078e0097 */
[----:B------:R-:W2:Y:S01]  /*51a0*/  MUFU.EX2 R49, R49 ;  /* 0x0000003100317308 */ /* 0x000ea20000000800 */
[C---:B---3--:R-:W-:Y:S01]  /*51b0*/  FADD.FTZ R5, R61.reuse, R14 ;  /* 0x0000000e3d057221 */ /* 0x048fe20000010000 */
[----:B------:R-:W-:Y:S01]  /*51c0*/  F2FP.BF16.F32.PACK_AB R210, R61, R60 ;  /* 0x0000003c3dd2723e */ /* 0x000fe200000010ff */
[----:B------:R-:W-:-:S02]  /*51d0*/  IMAD.MOV.U32 R61, RZ, RZ, R151 ;  /* 0x000000ffff3d7224 */ /* 0x000fc400078e0097 */
[--C-:B------:R-:W-:Y:S02]  /*51e0*/  IMAD.MOV.U32 R60, RZ, RZ, R151.reuse ;  /* 0x000000ffff3c7224 */ /* 0x100fe400078e0097 */
[----:B------:R-:W-:Y:S01]  /*51f0*/  IMAD.MOV.U32 R42, RZ, RZ, R151 ;  /* 0x000000ffff2a7224 */ /* 0x000fe200078e0097 */
[----:B------:R-:W0:Y:S01]  /*5200*/  MUFU.EX2 R52, R52 ;  /* 0x0000003400347308 */ /* 0x000e220000000800 */
[----:B-1----:R-:W-:Y:S01]  /*5210*/  FADD.FTZ R14, R48, R5 ;  /* 0x00000005300e7221 */ /* 0x002fe20000010000 */
[----:B------:R-:W-:-:S06]  /*5220*/  IMAD.MOV.U32 R29, RZ, RZ, R151 ;  /* 0x000000ffff1d7224 */ /* 0x000fcc00078e0097 */
[----:B------:R-:W1:Y:S01]  /*5230*/  MUFU.EX2 R53, R53 ;  /* 0x0000003500357308 */ /* 0x000e620000000800 */
[C---:B--2---:R-:W-:Y:S01]  /*5240*/  FADD.FTZ R5, R49.reuse, R14 ;  /* 0x0000000e31057221 */ /* 0x044fe20000010000 */
[----:B------:R-:W-:Y:S01]  /*5250*/  FADD.FTZ R14, R46, R21 ;  /* 0x000000152e0e7221 */ /* 0x000fe20000010000 */
[----:B------:R-:W-:Y:S01]  /*5260*/  F2FP.BF16.F32.PACK_AB R204, R49, R48 ;  /* 0x0000003031cc723e */ /* 0x000fe200000010ff */
[--C-:B------:R-:W-:Y:S02]  /*5270*/  IMAD.MOV.U32 R49, RZ, RZ, R151.reuse ;  /* 0x000000ffff317224 */ /* 0x100fe400078e0097 */
[----:B------:R-:W-:Y:S01]  /*5280*/  FADD.FTZ R21, R47, R14 ;  /* 0x0000000e2f157221 */ /* 0x000fe20000010000 */
[----:B------:R-:W-:Y:S01]  /*5290*/  IMAD.MOV.U32 R48, RZ, RZ, R151 ;  /* 0x000000ffff307224 */ /* 0x000fe200078e0097 */
[----:B------:R-:W2:Y:S01]  /*52a0*/  MUFU.EX2 R40, R40 ;  /* 0x0000002800287308 */ /* 0x000ea20000000800 */
[----:B0-----:R-:W-:Y:S01]  /*52b0*/  FADD.FTZ R0, R52, R5 ;  /* 0x0000000534007221 */ /* 0x001fe20000010000 */
[----:B------:R-:W-:Y:S01]  /*52c0*/  FADD.FTZ R14, R34, R21 ;  /* 0x00000015220e7221 */ /* 0x000fe20000010000 */
[----:B------:R-:W-:-:S02]  /*52d0*/  IMAD.MOV.U32 R47, RZ, RZ, R151 ;  /* 0x000000ffff2f7224 */ /* 0x000fc400078e0097 */
        /* <DEDUP_REMOVED lines=21> */
[----:B0-----:R-:W-:-:S07]  /*5430*/  FADD.FTZ R0, R44, R5 ;  /* 0x000000052c007221 */ /* 0x001fce0000010000 */
[----:B------:R-:W0:Y:S01]  /*5440*/  MUFU.EX2 R26, R26 ;  /* 0x0000001a001a7308 */ /* 0x000e220000000800 */
[C---:B-1----:R-:W-:Y:S01]  /*5450*/  FADD.FTZ R21, R39.reuse, R14 ;  /* 0x0000000e27157221 */ /* 0x042fe20000010000 */
[----:B------:R-:W-:Y:S01]  /*5460*/  F2FP.BF16.F32.PACK_AB R199, R39, R38 ;  /* 0x0000002627c7723e */ /* 0x000fe200000010ff */
[--C-:B------:R-:W-:Y:S02]  /*5470*/  IMAD.MOV.U32 R39, RZ, RZ, R151.reuse ;  /* 0x000000ffff277224 */ /* 0x100fe400078e0097 */
[----:B------:R-:W-:-:S03]  /*5480*/  IMAD.MOV.U32 R38, RZ, RZ, R151 ;  /* 0x000000ffff267224 */ /* 0x000fc600078e0097 */
[----:B------:R-:W1:Y:S01]  /*5490*/  MUFU.EX2 R32, R32 ;  /* 0x0000002000207308 */ /* 0x000e620000000800 */
[C---:B--2---:R-:W-:Y:S01]  /*54a0*/  FADD.FTZ R5, R45.reuse, R0 ;  /* 0x000000002d057221 */ /* 0x044fe20000010000 */
[----:B------:R-:W-:Y:S01]  /*54b0*/  F2FP.BF16.F32.PACK_AB R202, R45, R44 ;  /* 0x0000002c2dca723e */ /* 0x000fe200000010ff */
[----:B------:R-:W-:Y:S01]  /*54c0*/  IMAD.MOV.U32 R44, RZ, RZ, R151 ;  /* 0x000000ffff2c7224 */ /* 0x000fe200078e0097 */
[----:B------:R-:W-:-:S04]  /*54d0*/  MOV R45, R151 ;  /* 0x00000097002d7202 */ /* 0x000fc80000000f00 */
[----:B------:R-:W2:Y:S01]  /*54e0*/  MUFU.EX2 R27, R27 ;  /* 0x0000001b001b7308 */ /* 0x000ea20000000800 */
[----:B0-----:R-:W-:-:S07]  /*54f0*/  FADD.FTZ R14, R26, R21 ;  /* 0x000000151a0e7221 */ /* 0x001fce0000010000 */
[----:B------:R-:W0:Y:S01]  /*5500*/  MUFU.EX2 R33, R33 ;  /* 0x0000002100217308 */ /* 0x000e220000000800 */
[----:B-1----:R-:W-:-:S07]  /*5510*/  FADD.FTZ R0, R32, R5 ;  /* 0x0000000520007221 */ /* 0x002fce0000010000 */
[----:B------:R-:W1:Y:S01]  /*5520*/  MUFU.EX2 R36, R36 ;  /* 0x0000002400247308 */ /* 0x000e620000000800 */
[C---:B--2---:R-:W-:Y:S01]  /*5530*/  FADD.FTZ R21, R27.reuse, R14 ;  /* 0x0000000e1b157221 */ /* 0x044fe20000010000 */
[----:B------:R-:W-:Y:S01]  /*5540*/  F2FP.BF16.F32.PACK_AB R193, R27, R26 ;  /* 0x0000001a1bc1723e */ /* 0x000fe200000010ff */
[----:B------:R-:W-:-:S05]  /*5550*/  IMAD.MOV.U32 R26, RZ, RZ, R151 ;  /* 0x000000ffff1a7224 */ /* 0x000fca00078e0097 */
        /* <DEDUP_REMOVED lines=8> */
[----:B--2---:R-:W-:-:S04]  /*55e0*/  FADD.FTZ R14, R30, R21 ;  /* 0x000000151e0e7221 */ /* 0x004fc80000010000 */
[C---:B------:R-:W-:Y:S01]  /*55f0*/  FADD.FTZ R5, R195.reuse, R14 ;  /* 0x0000000ec3057221 */ /* 0x040fe20000010000 */
[----:B------:R-:W-:Y:S01]  /*5600*/  F2FP.BF16.F32.PACK_AB R195, R195, R30 ;  /* 0x0000001ec3c3723e */ /* 0x000fe200000010ff */
[--C-:B------:R-:W-:Y:S01]  /*5610*/  IMAD.MOV.U32 R30, RZ, RZ, R151.reuse ;  /* 0x000000ffff1e7224 */ /* 0x100fe200078e0097 */
[----:B------:R-:W2:Y:S01]  /*5620*/  MUFU.EX2 R25, R25 ;  /* 0x0000001900197308 */ /* 0x000ea20000000800 */
[C---:B0-----:R-:W-:Y:S01]  /*5630*/  FADD.FTZ R27, R37.reuse, R0 ;  /* 0x00000000251b7221 */ /* 0x041fe20000010000 */
[----:B------:R-:W-:Y:S01]  /*5640*/  F2FP.BF16.F32.PACK_AB R198, R37, R36 ;  /* 0x0000002425c6723e */ /* 0x000fe200000010ff */
[----:B------:R-:W-:Y:S01]  /*5650*/  IMAD.MOV.U32 R37, RZ, RZ, R151 ;  /* 0x000000ffff257224 */ /* 0x000fe200078e0097 */
[----:B------:R-:W-:-:S04]  /*5660*/  MOV R36, R151 ;  /* 0x0000009700247202 */ /* 0x000fc80000000f00 */
[----:B------:R-:W0:Y:S01]  /*5670*/  MUFU.EX2 R28, R28 ;  /* 0x0000001c001c7308 */ /* 0x000e220000000800 */
[----:B-1----:R-:W-:-:S07]  /*5680*/  FADD.FTZ R0, R24, R27 ;  /* 0x0000001b18007221 */ /* 0x002fce0000010000 */
[----:B------:R1:W3:Y:S01]  /*5690*/  MUFU.EX2 R21, R2 ;  /* 0x0000000200157308 */ /* 0x0002e20000000800 */
[C---:B--2---:R-:W-:Y:S01]  /*56a0*/  FADD.FTZ R27, R25.reuse, R0 ;  /* 0x00000000191b7221 */ /* 0x044fe20000010000 */
[----:B------:R-:W-:Y:S01]  /*56b0*/  F2FP.BF16.F32.PACK_AB R192, R25, R24 ;  /* 0x0000001819c0723e */ /* 0x000fe200000010ff */
[----:B------:R-:W-:Y:S02]  /*56c0*/  IMAD.MOV.U32 R0, RZ, RZ, 0x3f800000 ;  /* 0x3f800000ff007424 */ /* 0x000fe400078e00ff */
[--C-:B------:R-:W-:Y:S02]  /*56d0*/  IMAD.MOV.U32 R25, RZ, RZ, R151.reuse ;  /* 0x000000ffff197224 */ /* 0x100fe400078e0097 */
[----:B------:R-:W-:Y:S02]  /*56e0*/  IMAD.MOV.U32 R24, RZ, RZ, R151 ;  /* 0x000000ffff187224 */ /* 0x000fe400078e0097 */
[----:B0-----:R-:W-:Y:S01]  /*56f0*/  FADD.FTZ R14, R28, R27 ;  /* 0x0000001b1c0e7221 */ /* 0x001fe20000010000 */
[----:B-1----:R-:W-:-:S02]  /*5700*/  IMAD.MOV.U32 R2, RZ, RZ, 0x3f800000 ;  /* 0x3f800000ff027424 */ /* 0x002fc400078e00ff */
[----:B------:R-:W-:Y:S01]  /*5710*/  IMAD.MOV.U32 R27, RZ, RZ, R151 ;  /* 0x000000ffff1b7224 */ /* 0x000fe200078e0097 */
[C---:B---3--:R-:W-:Y:S01]  /*5720*/  F2FP.BF16.F32.PACK_AB R194, R21.reuse, R28 ;  /* 0x0000001c15c2723e */ /* 0x048fe200000010ff */
[----:B------:R-:W-:Y:S01]  /*5730*/  FADD.FTZ R14, R21, R14 ;  /* 0x0000000e150e7221 */ /* 0x000fe20000010000 */
[----:B------:R-:W-:Y:S01]  /*5740*/  MOV R28, R151 ;  /* 0x00000097001c7202 */ /* 0x000fe20000000f00 */
[----:B------:R-:W-:Y:S06]  /*5750*/  @!P2 BRA `(.L_x_2099) ;  /* 0x00000040002ca947 */ /* 0x000fec0003800000 */
[----:B------:R-:W-:Y:S01]  /*5760*/  R2UR UR5, R227 ;  /* 0x00000000e30572ca */ /* 0x000fe200000e0000 */
[----:B------:R-:W-:Y:S01]  /*5770*/  IMAD.MOV.U32 R21, RZ, RZ, R3 ;  /* 0x000000ffff157224 */ /* 0x000fe200078e0003 */
[----:B------:R-:W-:Y:S01]  /*5780*/  R2UR UR4, R16 ;  /* 0x00000000100472ca */ /* 0x000fe200000e0000 */
[----:B------:R-:W-:Y:S01]  /*5790*/  IMAD.MOV.U32 R20, RZ, RZ, R4 ;  /* 0x000000ffff147224 */ /* 0x000fe200078e0004 */
[----:B------:R-:W-:Y:S01]  /*57a0*/  CS2R R150, SRZ ;  /* 0x0000000000967805 */ /* 0x000fe2000001ff00 */
[----:B------:R-:W-:Y:S01]  /*57b0*/  IMAD.MOV.U32 R2, RZ, RZ, 0x3f800000 ;  /* 0x3f800000ff027424 */ /* 0x000fe200078e00ff */
[----:B------:R-:W-:Y:S02]  /*57c0*/  CS2R R146, SRZ ;  /* 0x0000000000927805 */ /* 0x000fe4000001ff00 */
[----:B------:R-:W-:Y:S02]  /*57d0*/  CS2R R142, SRZ ;  /* 0x00000000008e7805 */ /* 0x000fe4000001ff00 */
[----:B------:R-:W-:-:S02]  /*57e0*/  CS2R R138, SRZ ;  /* 0x00000000008a7805 */ /* 0x000fc4000001ff00 */
[----:B------:R-:W-:Y:S02]  /*57f0*/  CS2R R134, SRZ ;  /* 0x0000000000867805 */ /* 0x000fe4000001ff00 */
[----:B------:R-:W-:Y:S02]  /*5800*/  CS2R R130, SRZ ;  /* 0x0000000000827805 */ /* 0x000fe4000001ff00 */
[----:B------:R-:W-:Y:S02]  /*5810*/  CS2R R126, SRZ ;  /* 0x00000000007e7805 */ /* 0x000fe4000001ff00 */
[----:B------:R-:W-:Y:S01]  /*5820*/  CS2R R122, SRZ ;  /* 0x00000000007a7805 */ /* 0x000fe2000001ff00 */
[----:B------:R-:W-:Y:S01]  /*5830*/  IMAD.U32 R228, RZ, RZ, UR5 ;  /* 0x00000005ffe47e24 */ /* 0x000fe2000f8e00ff */
[----:B------:R-:W-:Y:S02]  /*5840*/  CS2R R118, SRZ ;  /* 0x0000000000767805 */ /* 0x000fe4000001ff00 */
[----:B------:R-:W-:-:S02]  /*5850*/  MOV R229, UR4 ;  /* 0x0000000400e57c02 */ /* 0x000fc40008000f00 */
        /* <DEDUP_REMOVED lines=56> */
.L_x_2108:
[----:B------:R-:W-:Y:S01]  /*5be0*/  R2UR UR6, R229 ;  /* 0x00000000e50672ca */ /* 0x000fe200000e0000 */
        /* <DEDUP_REMOVED lines=8> */
.L_x_2100:
[----:B------:R-:W-:Y:S02]  /*5c70*/  R2UR UR4, R17 ;  /* 0x00000000110472ca */ /* 0x000fe400000e0000 */
[----:B------:R-:W-:-:S11]  /*5c80*/  R2UR UR5, R16 ;  /* 0x00000000100572ca */ /* 0x000fd600000e0000 */
[----:B------:R-:W-:Y:S02]  /*5c90*/  ULEA UR4, UR60, UR4, 0x3 ;  /* 0x000000043c047291 */ /* 0x000fe4000f8e183f */
[----:B------:R-:W-:-:S04]  /*5ca0*/  IMAD.U32 R3, RZ, RZ, UR5 ;  /* 0x00000005ff037e24 */ /* 0x000fc8000f8e00ff */
[----:B------:R-:W-:Y:S01]  /*5cb0*/  IMAD.U32 R227, RZ, RZ, UR4 ;  /* 0x00000004ffe37e24 */ /* 0x000fe2000f8e00ff */
[----:B------:R-:W-:-:S04]  /*5cc0*/  SHF.L.U32 R3, R3, 0x1f, RZ ;  /* 0x0000001f03037819 */ /* 0x000fc800000006ff */
[----:B------:R0:W1:Y:S01]  /*5cd0*/  SYNCS.PHASECHK.TRANS64.TRYWAIT P2, [UR4+0x38830], R3 ;  /* 0x03883003ff0075a7 */ /* 0x0000620008040144 */
[----:B------:R-:W-:Y:S05]  /*5ce0*/  @!P0 BRA `(.L_x_2101) ;  /* 0x0000000000048947 */ /* 0x000fea0003800000 */
[----:B------:R-:W-:Y:S01]  /*5cf0*/  BPT.TRAP 0x1 ;  /* 0x000000040000795c */ /* 0x000fe20000300000 */
.L_x_2101:
[----:B-1----:R-:W-:Y:S05]  /*5d00*/  @P2 BRA `(.L_x_2102) ;  /* 0x00000000000c2947 */ /* 0x002fea0003800000 */
[----:B------:R-:W-:-:S13]  /*5d10*/  R2UR UR4, R227 ;  /* 0x00000000e30472ca */ /* 0x000fda00000e0000 */
[----:B------:R-:W1:Y:S02]  /*5d20*/  SYNCS.PHASECHK.TRANS64.TRYWAIT P2, [UR4+0x38830], R3 ;  /* 0x03883003ff0075a7 */ /* 0x000e640008040144 */
[----:B-1----:R-:W-:Y:S05]  /*5d30*/  @!P2 BRA `(.L_x_2103) ;  /* 0x00000110002ca947 */ /* 0x002fea0003800000 */
.L_x_2102:
        /* <DEDUP_REMOVED lines=580> */
.L_x_2104:
[----:B------:R-:W-:Y:S02]  /*8180*/  R2UR UR4, R17 ;  /* 0x00000000110472ca */ /* 0x000fe400000e0000 */
[----:B------:R-:W-:-:S11]  /*8190*/  R2UR UR5, R229 ;  /* 0x00000000e50572ca */ /* 0x000fd600000e0000 */
[----:B------:R-:W-:Y:S02]  /*81a0*/  ULEA UR4, UR61, UR4, 0x3 ;  /* 0x000000043d047291 */ /* 0x000fe4000f8e183f */
[----:B------:R-:W-:-:S05]  /*81b0*/  IMAD.U32 R0, RZ, RZ, UR5 ;  /* 0x00000005ff007e24 */ /* 0x000fca000f8e00ff */
[----:B------:R-:W-:-:S04]  /*81c0*/  SHF.L.U32 R0, R0, 0x1f, RZ ;  /* 0x0000001f00007819 */ /* 0x000fc800000006ff */
[----:B------:R2:W3:Y:S01]  /*81d0*/  SYNCS.PHASECHK.TRANS64.TRYWAIT P2, [UR4+0x38850], R0 ;  /* 0x03885000ff0075a7 */ /* 0x0004e20008040144 */
[----:B------:R-:W-:Y:S05]  /*81e0*/  @!P0 BRA `(.L_x_2105) ;  /* 0x0000000000048947 */ /* 0x000fea0003800000 */
[----:B------:R-:W-:Y:S01]  /*81f0*/  BPT.TRAP 0x1 ;  /* 0x000000040000795c */ /* 0x000fe20000300000 */
.L_x_2105:
[----:B---3--:R-:W-:Y:S05]  /*8200*/  @P2 BRA `(.L_x_2106) ;  /* 0x0000000000082947 */ /* 0x008fea0003800000 */
[----:B------:R-:W3:Y:S02]  /*8210*/  SYNCS.PHASECHK.TRANS64.TRYWAIT P2, [UR4+0x38850], R0 ;  /* 0x03885000ff0075a7 */ /* 0x000ee40008040144 */
[----:B---3--:R-:W-:Y:S05]  /*8220*/  @!P2 BRA `(.L_x_2107) ;  /* 0x000000ec000ca947 */ /* 0x008fea0003800000 */
.L_x_2106:
[----:B------:R-:W-:Y:S01]  /*8230*/  R2UR UR5, R17 ;  /* 0x00000000110572ca */ /* 0x000fe200000e0000 */
[----:B------:R-:W-:Y:S01]  /*8240*/  WARPGROUP.ARRIVE ;  /* 0x00000000000079c5 */ /* 0x000fe20000000000 */
[----:B------:R-:W-:Y:S01]  /*8250*/  UMOV UR7, 0x40000040 ;  /* 0x4000004000077882 */ /* 0x000fe20000000000 */
[----:B------:R-:W-:Y:S01]  /*8260*/  R2UR UR18, R19 ;  /* 0x00000000131272ca */ /* 0x000fe200000e0000 */
[----:B01----:R-:W-:Y:S01]  /*8270*/  IMAD.MOV.U32 R3, RZ, RZ, -0x2 ;  /* 0xfffffffeff037424 */ /* 0x003fe200078e00ff */
[----:B------:R-:W-:Y:S02]  /*8280*/  R2UR UR11, R228 ;  /* 0x00000000e40b72ca */ /* 0x000fe400000e0000 */
[----:B------:R-:W-:Y:S02]  /*8290*/  R2UR UR15, R23 ;  /* 0x00000000170f72ca */ /* 0x000fe400000e0000 */
[----:B------:R-:W-:-:S04]  /*82a0*/  R2UR UR14, R22 ;  /* 0x00000000160e72ca */ /* 0x000fc800000e0000 */
[----:B------:R-:W-:-:S04]  /*82b0*/  UIADD3 UR5, UR5, 0x400, URZ ;  /* 0x0000040005057890 */ /* 0x000fc8000fffe03f */
[----:B------:R-:W-:-:S04]  /*82c0*/  USHF.R.U32.HI UR5, URZ, 0x4, UR5 ;  /* 0x000000043f057899 */ /* 0x000fc80008011605 */
[----:B------:R-:W-:-:S04]  /*82d0*/  ULOP3.LUT UR5, UR5, 0x3fff, URZ, 0xc0, !UPT ;  /* 0x00003fff05057892 */ /* 0x000fc8000f8ec03f */
[----:B------:R-:W-:-:S04]  /*82e0*/  ULOP3.LUT UR5, UR5, 0x2800000, URZ, 0xfc, !UPT ;  /* 0x0280000005057892 */ /* 0x000fc8000f8efc3f */
[----:B------:R-:W-:Y:S02]  /*82f0*/  UIMAD UR10, UR61, 0xa00, UR5 ;  /* 0x00000a003d0a78a4 */ /* 0x000fe4000f8e0205 */
[----:B------:R-:W-:Y:S01]  /*8300*/  USHF.L.U32 UR5, UR18, 0x7, URZ ;  /* 0x0000000712057899 */ /* 0x000fe2000800063f */
[----:B------:R-:W-:-:S03]  /*8310*/  UMOV UR61, UR60 ;  /* 0x0000003c003d7c82 */ /* 0x000fc60008000000 */
[----:B------:R-:W-:Y:S01]  /*8320*/  UIMAD UR5, UR11, -0x50, UR5 ;  /* 0xffffffb00b0578a4 */ /* 0x000fe2000f8e0205 */
[----:B------:R-:W-:-:S08]  /*8330*/  UMOV UR6, UR10 ;  /* 0x0000000a00067c82 */ /* 0x000fd00008000000 */
[----:B------:R-:W-:Y:S01]  /*8340*/  HGMMA.64x256x16.F32.BF16 R24, R208, gdesc[UR4].tnspB, R24, gsb0 ;  /* 0x43e00004d0187df0 */ /* 0x000fe20008001818 */
[----:B------:R-:W-:Y:S01]  /*8350*/  UIADD3 UR6, UR10, 0x80, URZ ;  /* 0x000000800a067890 */ /* 0x000fe2000fffe03f */
[----:B------:R-:W-:Y:S01]  /*8360*/  UMOV UR7, 0x40000040 ;  /* 0x4000004000077882 */ /* 0x000fe20000000000 */
[----:B------:R-:W-:-:S04]  /*8370*/  UIADD3 UR5, UR5, 0x1, UR15 ;  /* 0x0000000105057890 */ /* 0x000fc8000fffe00f */
[----:B------:R-:W-:-:S03]  /*8380*/  UIADD3 UR5, UR5, -UR14, URZ ;  /* 0x8000000e05057290 */ /* 0x000fc6000fffe03f */
[----:B------:R-:W-:-:S03]  /*8390*/  ULDC UR14, c[0x0][0x988] ;  /* 0x00026200000e7ab9 */ /* 0x000fc60000000800 */
[----:B--2---:R-:W-:Y:S01]  /*83a0*/  IMAD R0, R214, R3, UR5 ;  /* 0x00000005d6007e24 */ /* 0x004fe2000f8e0203 */
[----:B------:R-:W-:Y:S01]  /*83b0*/  UMOV UR5, UR14 ;  /* 0x0000000e00057c82 */ /* 0x000fe20008000000 */
[----:B------:R-:W-:Y:S02]  /*83c0*/  R2UR UR14, R227 ;  /* 0x00000000e30e72ca */ /* 0x000fe400000e0000 */
[----:B------:R-:W-:-:S05]  /*83d0*/  IMAD.IADD R0, R215, 0x1, R0 ;  /* 0x00000001d7007824 */ /* 0x000fca00078e0200 */
        /* <DEDUP_REMOVED lines=8> */
[C---:B------:R-:W-:Y:S02]  /*8460*/  ISETP.GT.AND P2, PT, R0.reuse, 0x10, PT ;  /* 0x000000100000780c */ /* 0x040fe40003f44270 */
[----:B------:R-:W-:Y:S02]  /*8470*/  FSEL R189, R189, -INF , P3 ;  /* 0xff800000bdbd7808 */ /* 0x000fe40001800000 */
[----:B------:R-:W-:Y:S02]  /*8480*/  ISETP.GT.AND P3, PT, R0, 0x11, PT ;  /* 0x000000110000780c */ /* 0x000fe40003f64270 */
[----:B------:R-:W-:-:S02]  /*8490*/  FSEL R176, R176, -INF , P2 ;  /* 0xff800000b0b07808 */ /* 0x000fc40001000000 */
[C---:B------:R-:W-:Y:S02]  /*84a0*/  ISETP.GT.AND P2, PT, R0.reuse, 0x18, PT ;  /* 0x000000180000780c */ /* 0x040fe40003f44270 */
[----:B------:R-:W-:Y:S02]  /*84b0*/  FSEL R177, R177, -INF , P3 ;  /* 0xff800000b1b17808 */ /* 0x000fe40001800000 */
[----:B------:R-:W-:Y:S02]  /*84c0*/  ISETP.GT.AND P3, PT, R0, 0x19, PT ;  /* 0x000000190000780c */ /* 0x000fe40003f64270 */
[----:B------:R-:W-:Y:S02]  /*84d0*/  FSEL R180, R180, -INF , P2 ;  /* 0xff800000b4b47808 */ /* 0x000fe40001000000 */
[----:B------:R-:W-:Y:S02]  /*84e0*/  ISETP.GT.AND P2, PT, R0, 0x20, PT ;  /* 0x000000200000780c */ /* 0x000fe40003f44270 */
[----:B------:R-:W-:-:S02]  /*84f0*/  FSEL R181, R181, -INF , P3 ;  /* 0xff800000b5b57808 */ /* 0x000fc40001800000 */
        /* <DEDUP_REMOVED lines=20> */
[C---:B------:R-:W-:Y:S01]  /*8640*/  ISETP.GT.AND P3, PT, R0.reuse, 0x49, PT ;  /* 0x000000490000780c */ /* 0x040fe20003f64270 */
[----:B------:R-:W-:Y:S01]  /*8650*/  VIADD R0, R0, 0x8 ;  /* 0x0000000800007836 */ /* 0x000fe20000000000 */
[----:B------:R-:W-:Y:S02]  /*8660*/  FSEL R156, R156, -INF , P2 ;  /* 0xff8000009c9c7808 */ /* 0x000fe40001000000 */
[----:B------:R-:W-:Y:S02]  /*8670*/  FSEL R157, R157, -INF , P3 ;  /* 0xff8000009d9d7808 */ /* 0x000fe40001800000 */
[----:B------:R-:W-:-:S02]  /*8680*/  ISETP.GT.AND P2, PT, R0, RZ, PT ;  /* 0x000000ff0000720c */ /* 0x000fc40003f44270 */
        /* <DEDUP_REMOVED lines=23> */
[----:B------:R-:W-:Y:S01]  /*8800*/  FSEL R158, R158, -INF , P3 ;  /* 0xff8000009e9e7808 */ /* 0x000fe20001800000 */
        /* <DEDUP_REMOVED lines=13> */
[----:B------:R-:W-:-:S04]  /*88e0*/  FMNMX.FTZ R201, R185, R2, !PT ;  /* 0x00000002b9c97209 */ /* 0x000fc80007810000 */
[----:B------:R-:W-:-:S15]  /*88f0*/  FMNMX.FTZ R2, R188, R201, !PT ;  /* 0x000000c9bc027209 */ /* 0x000fde0007810000 */
[----:B------:R-:W-:-:S03]  /*8900*/  NOP ;  /* 0x0000000000007918 */ /* 0x000fc60000000000 */
        /* <DEDUP_REMOVED lines=21> */
[----:B0-----:R-:W-:Y:S02]  /*8a60*/  FMNMX.FTZ R201, R2, R201, !PT ;  /* 0x000000c902c97209 */ /* 0x001fe40007810000 */
[----:B------:R-:W-:-:S03]  /*8a70*/  FMNMX.FTZ R2, R186, R21, !PT ;  /* 0x00000015ba027209 */ /* 0x000fc60007810000 */
[----:B------:R-:W0:Y:S02]  /*8a80*/  SHFL.BFLY PT, R4, R201, 0x1, 0x1f ;  /* 0x0c201f00c9047f89 */ /* 0x000e2400000e0000 */
[----:B0-----:R-:W-:-:S04]  /*8a90*/  FMNMX.FTZ R4, R201, R4, !PT ;  /* 0x00000004c9047209 */ /* 0x001fc80007810000 */
[C---:B------:R-:W-:Y:S01]  /*8aa0*/  FSETP.NEU.FTZ.AND P2, PT, R4.reuse, -INF , PT ;  /* 0xff8000000400780b */ /* 0x040fe20003f5d000 */
[----:B------:R-:W-:Y:S01]  /*8ab0*/  FMUL.FTZ R184, R4, UR5 ;  /* 0x0000000504b87c20 */ /* 0x000fe20008410000 */
[----:B------:R-:W-:Y:S02]  /*8ac0*/  WARPGROUP.DEPBAR.LE gsb0, 0x0 ;  /* 0x00008000000079c5 */ /* 0x000fe40000010000 */
[----:B------:R-:W-:Y:S01]  /*8ad0*/  FMNMX.FTZ R197, R187, R2, !PT ;  /* 0x00000002bbc57209 */ /* 0x000fe20007810000 */
[----:B------:R-:W-:Y:S01]  /*8ae0*/  WARPGROUP.ARRIVE ;  /* 0x00000000000079c5 */ /* 0x000fe20000000000 */
[----:B------:R-:W-:Y:S02]  /*8af0*/  FSEL R2, R184, RZ, P2 ;  /* 0x000000ffb8027208 */ /* 0x000fe40001000000 */
[----:B------:R-:W-:-:S03]  /*8b00*/  FMNMX.FTZ R184, R190, R197, !PT ;  /* 0x000000c5beb87209 */ /* 0x000fc60007810000 */
[--C-:B------:R-:W-:Y:S01]  /*8b10*/  FFMA.FTZ R197, R3, UR5, -R2.reuse ;  /* 0x0000000503c57c23 */ /* 0x100fe20008010802 */
[----:B------:R-:W-:Y:S01]  /*8b20*/  FMNMX.FTZ R3, R191, R184, !PT ;  /* 0x000000b8bf037209 */ /* 0x000fe20007810000 */
[----:B------:R-:W-:Y:S01]  /*8b30*/  HGMMA.64x256x16.F32.BF16 R24, R192, gdesc[UR4].tnspB, R24, gsb0 ;  /* 0x43e00004c0187df0 */ /* 0x000fe20008001818 */
        /* <DEDUP_REMOVED lines=50> */
[----:B0-----:R-:W-:Y:S02]  /*8e60*/  FSEL R177, R159, -INF , P4 ;  /* 0xff8000009fb17808 */ /* 0x001fe40002000000 */
[----:B------:R-:W-:Y:S02]  /*8e70*/  FMNMX.FTZ R0, R158, R3, !PT ;  /* 0x000000039e007209 */ /* 0x000fe40007810000 */
[----:B------:R-:W-:Y:S02]  /*8e80*/  R2UR UR6, R226 ;  /* 0x00000000e20672ca */ /* 0x000fe400000e0000 */
[----:B------:R-:W-:Y:S01]  /*8e90*/  FMNMX.FTZ R0, R177, R0, !PT ;  /* 0x00000000b1007209 */ /* 0x000fe20007810000 */
[----:B------:R0:W-:Y:S04]  /*8ea0*/  MUFU.EX2 R159, R181 ;  /* 0x000000b5009f7308 */ /* 0x0001e80000000800 */
[----:B------:R-:W1:Y:S04]  /*8eb0*/  SHFL.BFLY PT, R3, R0, 0x2, 0x1f ;  /* 0x0c401f0000037f89 */ /* 0x000e6800000e0000 */
[----:B------:R-:W-:Y:S01]  /*8ec0*/  MUFU.EX2 R210, R210 ;  /* 0x000000d200d27308 */ /* 0x000fe20000000800 */
[----:B0-----:R-:W-:Y:S01]  /*8ed0*/  FSEL R181, R4, RZ, P2 ;  /* 0x000000ff04b57208 */ /* 0x001fe20001000000 */
[----:B------:R-:W-:Y:S01]  /*8ee0*/  UISETP.GT.AND UP0, UPT, UR11, UR6, UPT ;  /* 0x000000060b00728c */ /* 0x000fe2000bf04270 */
[----:B------:R-:W-:-:S03]  /*8ef0*/  R2UR UR6, R16 ;  /* 0x00000000100672ca */ /* 0x000fc600000e0000 */
[----:B------:R-:W-:Y:S02]  /*8f00*/  FADD.FTZ R181, -R181, R20 ;  /* 0x00000014b5b57221 */ /* 0x000fe40000010100 */
[----:B------:R-:W-:Y:S08]  /*8f10*/  MUFU.EX2 R175, R189 ;  /* 0x000000bd00af7308 */ /* 0x000ff00000000800 */
[----:B------:R-:W-:Y:S01]  /*8f20*/  MUFU.EX2 R204, R204 ;  /* 0x000000cc00cc7308 */ /* 0x000fe20000000800 */
[----:B------:R-:W-:Y:S01]  /*8f30*/  IMAD.U32 R229, RZ, RZ, UR6 ;  /* 0x00000006ffe57e24 */ /* 0x000fe2000f8e00ff */
[----:B-1----:R-:W-:Y:S01]  /*8f40*/  FMNMX.FTZ R160, R0, R3, !PT ;  /* 0x0000000300a07209 */ /* 0x002fe20007810000 */
[----:B------:R-:W-:-:S05]  /*8f50*/  FMUL.FTZ R0, R181, UR5 ;  /* 0x00000005b5007c20 */ /* 0x000fca0008410000 */
[----:B------:R-:W-:Y:S01]  /*8f60*/  MUFU.EX2 R206, R206 ;  /* 0x000000ce00ce7308 */ /* 0x000fe20000000800 */
[----:B------:R-:W0:Y:S07]  /*8f70*/  SHFL.BFLY PT, R3, R160, 0x1, 0x1f ;  /* 0x0c201f00a0037f89 */ /* 0x000e2e00000e0000 */
[----:B------:R-:W1:Y:S08]  /*8f80*/  MUFU.EX2 R0, R0 ;  /* 0x0000000000007308 */ /* 0x000e700000000800 */
[----:B------:R-:W-:Y:S08]  /*8f90*/  MUFU.EX2 R200, R200 ;  /* 0x000000c800c87308 */ /* 0x000ff00000000800 */
[----:B------:R-:W-:Y:S01]  /*8fa0*/  MUFU.EX2 R169, R169 ;  /* 0x000000a900a97308 */ /* 0x000fe20000000800 */
[----:B0-----:R-:W-:-:S04]  /*8fb0*/  FMNMX.FTZ R3, R160, R3, !PT ;  /* 0x00000003a0037209 */ /* 0x001fc80007810000 */
[C---:B------:R-:W-:Y:S01]  /*8fc0*/  FSETP.NEU.FTZ.AND P2, PT, R3.reuse, -INF , PT ;  /* 0xff8000000300780b */ /* 0x040fe20003f5d000 */
[C---:B------:R-:W-:Y:S02]  /*8fd0*/  FMUL.FTZ R2, R3.reuse, UR5 ;  /* 0x0000000503027c20 */ /* 0x040fe40008410000 */
[----:B------:R-:W-:Y:S03]  /*8fe0*/  MUFU.EX2 R202, R202 ;  /* 0x000000ca00ca7308 */ /* 0x000fe60000000800 */
[----:B------:R-:W-:Y:S02]  /*8ff0*/  FSEL R181, R2, RZ, P2 ;  /* 0x000000ff02b57208 */ /* 0x000fe40001000000 */
[----:B------:R-:W-:Y:S02]  /*9000*/  FSEL R2, R3, RZ, P2 ;  /* 0x000000ff03027208 */ /* 0x000fe40001000000 */
[----:B------:R-:W-:Y:S01]  /*9010*/  PLOP3.LUT P2, PT, PT, PT, UP0, 0x80, 0x0 ;  /* 0x000000000000781c */ /* 0x000fe20003f4f008 */
[--C-:B------:R-:W-:Y:S01]  /*9020*/  FFMA.FTZ R209, R186, UR5, -R181.reuse ;  /* 0x00000005bad17c23 */ /* 0x100fe200080108b5 */
[----:B------:R-:W-:Y:S01]  /*9030*/  FFMA.FTZ R20, R187, UR5, -R181 ;  /* 0x00000005bb147c23 */ /* 0x000fe200080108b5 */
[----:B------:R-:W-:Y:S01]  /*9040*/  FADD.FTZ R2, -R2, R21 ;  /* 0x0000001502027221 */ /* 0x000fe20000010100 */
[----:B-1----:R-:W-:Y:S01]  /*9050*/  FFMA.FTZ R21, R0, R14, R179 ;  /* 0x0000000e00157223 */ /* 0x002fe200000100b3 */
[--C-:B------:R-:W-:Y:S01]  /*9060*/  FFMA.FTZ R211, R190, UR5, -R181.reuse ;  /* 0x00000005bed37c23 */ /* 0x100fe200080108b5 */
[----:B------:R-:W-:Y:S01]  /*9070*/  FFMA.FTZ R201, R170, UR5, -R181 ;  /* 0x00000005aac97c23 */ /* 0x000fe200080108b5 */
[----:B------:R-:W-:Y:S01]  /*9080*/  FMUL.FTZ R2, R2, UR5 ;  /* 0x0000000502027c20 */ /* 0x000fe20008410000 */
[----:B------:R-:W-:Y:S01]  /*9090*/  MUFU.EX2 R209, R209 ;  /* 0x000000d100d17308 */ /* 0x000fe20000000800 */
[----:B------:R-:W-:Y:S01]  /*90a0*/  FADD.FTZ R21, R208, R21 ;  /* 0x00000015d0157221 */ /* 0x000fe20000010000 */
[--C-:B------:R-:W-:Y:S01]  /*90b0*/  FFMA.FTZ R160, R191, UR5, -R181.reuse ;  /* 0x00000005bfa07c23 */ /* 0x100fe200080108b5 */
[----:B------:R-:W-:Y:S01]  /*90c0*/  FFMA.FTZ R170, R171, UR5, -R181 ;  /* 0x00000005abaa7c23 */ /* 0x000fe200080108b5 */
[----:B------:R-:W-:-:S02]  /*90d0*/  IMAD.U32 R171, RZ, RZ, UR14 ;  /* 0x0000000effab7e24 */ /* 0x000fc4000f8e00ff */
[----:B------:R-:W-:Y:S01]  /*90e0*/  FADD.FTZ R14, R210, R21 ;  /* 0x00000015d20e7221 */ /* 0x000fe20000010000 */
[--C-:B------:R-:W-:Y:S01]  /*90f0*/  FFMA.FTZ R205, R178, UR5, -R181.reuse ;  /* 0x00000005b2cd7c23 */ /* 0x100fe200080108b5 */
[--C-:B------:R-:W-:Y:S01]  /*9100*/  FFMA.FTZ R164, R184, UR5, -R181.reuse ;  /* 0x00000005b8a47c23 */ /* 0x100fe200080108b5 */
[----:B------:R-:W0:Y:S01]  /*9110*/  MUFU.EX2 R2, R2 ;  /* 0x0000000200027308 */ /* 0x000e220000000800 */
[----:B------:R-:W-:Y:S01]  /*9120*/  FADD.FTZ R21, R175, R14 ;  /* 0x0000000eaf157221 */ /* 0x000fe20000010000 */
[----:B------:R-:W-:Y:S01]  /*9130*/  @!P1 IADD3 R14, R171, 0x38840, RZ ;  /* 0x00038840ab0e9810 */ /* 0x000fe20007ffe0ff */
[--C-:B------:R-:W-:Y:S01]  /*9140*/  FFMA.FTZ R207, R182, UR5, -R181.reuse ;  /* 0x00000005b6cf7c23 */ /* 0x100fe200080108b5 */
[--C-:B------:R-:W-:Y:S01]  /*9150*/  FFMA.FTZ R168, R183, UR5, -R181.reuse ;  /* 0x00000005b7a87c23 */ /* 0x100fe200080108b5 */
[----:B------:R-:W-:Y:S01]  /*9160*/  FFMA.FTZ R203, R174, UR5, -R181 ;  /* 0x00000005aecb7c23 */ /* 0x000fe200080108b5 */
[----:B------:R-:W-:Y:S01]  /*9170*/  @!P1 PRMT R14, RZ, 0x654, R14 ;  /* 0x00000654ff0e9816 */ /* 0x000fe2000000000e */
[----:B------:R-:W-:Y:S01]  /*9180*/  FADD.FTZ R174, R204, R21 ;  /* 0x00000015ccae7221 */ /* 0x000fe20000010000 */
[----:B------:R-:W1:Y:S01]  /*9190*/  MUFU.EX2 R20, R20 ;  /* 0x0000001400147308 */ /* 0x000e620000000800 */
[--C-:B------:R-:W-:Y:S01]  /*91a0*/  FFMA.FTZ R172, R185, UR5, -R181.reuse ;  /* 0x00000005b9ac7c23 */ /* 0x100fe200080108b5 */
[--C-:B------:R-:W-:Y:S01]  /*91b0*/  FFMA.FTZ R197, R162, UR5, -R181.reuse ;  /* 0x00000005a2c57c23 */ /* 0x100fe200080108b5 */
[----:B------:R-:W-:Y:S01]  /*91c0*/  FADD.FTZ R21, R167, R174 ;  /* 0x000000aea7157221 */ /* 0x000fe20000010000 */
[--C-:B------:R-:W-:Y:S01]  /*91d0*/  FFMA.FTZ R162, R163, UR5, -R181.reuse ;  /* 0x00000005a3a27c23 */ /* 0x100fe200080108b5 */
[--C-:B------:R-:W-:Y:S01]  /*91e0*/  FFMA.FTZ R199, R166, UR5, -R181.reuse ;  /* 0x00000005a6c77c23 */ /* 0x100fe200080108b5 */
[----:B------:R-:W-:Y:S01]  /*91f0*/  FFMA.FTZ R176, R176, UR5, -R181 ;  /* 0x00000005b0b07c23 */ /* 0x000fe200080108b5 */
[----:B------:R-:W-:Y:S01]  /*9200*/  FADD.FTZ R174, R206, R21 ;  /* 0x00000015ceae7221 */ /* 0x000fe20000010000 */
[----:B------:R-:W-:Y:S01]  /*9210*/  MUFU.EX2 R211, R211 ;  /* 0x000000d300d37308 */ /* 0x000fe20000000800 */
[----:B0-----:R-:W-:Y:S01]  /*9220*/  FFMA.FTZ R5, R2, R5, R209 ;  /* 0x0000000502057223 */ /* 0x001fe200000100d1 */
[--C-:B------:R-:W-:Y:S01]  /*9230*/  FFMA.FTZ R155, R155, UR5, -R181.reuse ;  /* 0x000000059b9b7c23 */ /* 0x100fe200080108b5 */
[----:B------:R-:W-:Y:S01]  /*9240*/  FADD.FTZ R21, R159, R174 ;  /* 0x000000ae9f157221 */ /* 0x000fe20000010000 */
[--C-:B------:R-:W-:Y:S01]  /*9250*/  FFMA.FTZ R158, R158, UR5, -R181.reuse ;  /* 0x000000059e9e7c23 */ /* 0x100fe200080108b5 */
[----:B------:R-:W-:Y:S01]  /*9260*/  FFMA.FTZ R177, R177, UR5, -R181 ;  /* 0x00000005b1b17c23 */ /* 0x000fe200080108b5 */
[----:B------:R-:W-:-:S02]  /*9270*/  IMAD.U32 R171, RZ, RZ, UR4 ;  /* 0x00000004ffab7e24 */ /* 0x000fc4000f8e00ff */
[----:B------:R-:W-:Y:S01]  /*9280*/  FADD.FTZ R174, R200, R21 ;  /* 0x00000015c8ae7221 */ /* 0x000fe20000010000 */
[----:B------:R-:W-:Y:S01]  /*9290*/  MUFU.EX2 R160, R160 ;  /* 0x000000a000a07308 */ /* 0x000fe20000000800 */
[----:B------:R-:W-:Y:S01]  /*92a0*/  UIADD3 UR4, UR11, -0x1, URZ ;  /* 0xffffffff0b047890 */ /* 0x000fe2000fffe03f */
[----:B------:R-:W-:Y:S02]  /*92b0*/  @!P1 VIADD R163, R171, 0x38860 ;  /* 0x00038860aba39836 */ /* 0x000fe40000000000 */
[----:B------:R-:W-:Y:S01]  /*92c0*/  FADD.FTZ R21, R169, R174 ;  /* 0x000000aea9157221 */ /* 0x000fe20000010000 */
[----:B-1----:R-:W-:Y:S02]  /*92d0*/  F2FP.BF16.F32.PACK_AB R209, R20, R209 ;  /* 0x000000d114d1723e */ /* 0x002fe400000010ff */
[----:B------:R-:W-:Y:S01]  /*92e0*/  F2FP.BF16.F32.PACK_AB R208, R208, R179 ;  /* 0x000000b3d0d0723e */ /* 0x000fe200000010ff */
[----:B------:R-:W-:Y:S01]  /*92f0*/  FADD.FTZ R166, R202, R21 ;  /* 0x00000015caa67221 */ /* 0x000fe20000010000 */
[----:B------:R-:W-:Y:S01]  /*9300*/  MUFU.EX2 R205, R205 ;  /* 0x000000cd00cd7308 */ /* 0x000fe20000000800 */
[----:B------:R-:W-:Y:S01]  /*9310*/  @!P1 PRMT R163, RZ, 0x654, R163 ;  /* 0x00000654ffa39816 */ /* 0x000fe200000000a3 */
[----:B------:R-:W-:Y:S01]  /*9320*/  IMAD.U32 R228, RZ, RZ, UR4 ;  /* 0x00000004ffe47e24 */ /* 0x000fe2000f8e00ff */
[----:B------:R-:W-:-:S02]  /*9330*/  F2FP.BF16.F32.PACK_AB R210, R175, R210 ;  /* 0x000000d2afd2723e */ /* 0x000fc400000010ff */
[----:B------:R-:W-:Y:S02]  /*9340*/  F2FP.BF16.F32.PACK_AB R204, R167, R204 ;  /* 0x000000cca7cc723e */ /* 0x000fe400000010ff */
[----:B------:R-:W-:Y:S01]  /*9350*/  F2FP.BF16.F32.PACK_AB R206, R159, R206 ;  /* 0x000000ce9fce723e */ /* 0x000fe200000010ff */
[----:B------:R-:W-:Y:S01]  /*9360*/  MUFU.EX2 R164, R164 ;  /* 0x000000a400a47308 */ /* 0x000fe20000000800 */
[----:B------:R-:W-:-:S07]  /*9370*/  F2FP.BF16.F32.PACK_AB R200, R169, R200 ;  /* 0x000000c8a9c8723e */ /* 0x000fce00000010ff */
[----:B------:R-:W-:Y:S08]  /*9380*/  MUFU.EX2 R207, R207 ;  /* 0x000000cf00cf7308 */ /* 0x000ff00000000800 */
[----:B------:R-:W-:Y:S08]  /*9390*/  MUFU.EX2 R168, R168 ;  /* 0x000000a800a87308 */ /* 0x000ff00000000800 */
[----:B------:R-:W-:Y:S08]  /*93a0*/  MUFU.EX2 R201, R201 ;  /* 0x000000c900c97308 */ /* 0x000ff00000000800 */
[----:B------:R-:W-:Y:S08]  /*93b0*/  MUFU.EX2 R170, R170 ;  /* 0x000000aa00aa7308 */ /* 0x000ff00000000800 */
[----:B------:R-:W0:Y:S08]  /*93c0*/  MUFU.EX2 R173, R173 ;  /* 0x000000ad00ad7308 */ /* 0x000e300000000800 */
[----:B------:R-:W-:Y:S08]  /*93d0*/  MUFU.EX2 R203, R203 ;  /* 0x000000cb00cb7308 */ /* 0x000ff00000000800 */
[----:B------:R-:W1:Y:S01]  /*93e0*/  MUFU.EX2 R196, R196 ;  /* 0x000000c400c47308 */ /* 0x000e620000000800 */
[C---:B0-----:R-:W-:Y:S01]  /*93f0*/  FADD.FTZ R21, R173.reuse, R166 ;  /* 0x000000a6ad157221 */ /* 0x041fe20000010000 */
[----:B------:R-:W-:-:S06]  /*9400*/  F2FP.BF16.F32.PACK_AB R202, R173, R202 ;  /* 0x000000caadca723e */ /* 0x000fcc00000010ff */
[----:B------:R-:W-:Y:S08]  /*9410*/  MUFU.EX2 R172, R172 ;  /* 0x000000ac00ac7308 */ /* 0x000ff00000000800 */
[----:B------:R-:W0:Y:S01]  /*9420*/  MUFU.EX2 R161, R161 ;  /* 0x000000a100a17308 */ /* 0x000e220000000800 */
[----:B-1----:R-:W-:Y:S01]  /*9430*/  FADD.FTZ R166, R196, R21 ;  /* 0x00000015c4a67221 */ /* 0x002fe20000010000 */
[----:B------:R-:W-:-:S02]  /*9440*/  WARPGROUP.DEPBAR.LE gsb0, 0x0 ;  /* 0x00008000000079c5 */ /* 0x000fc40000010000 */
[----:B------:R1:W-:Y:S04]  /*9450*/  @!P1 SYNCS.ARRIVE.TRANS64.RED.A1T0 RZ, [R14+URZ], RZ ;  /* 0x000000ff0eff99a7 */ /* 0x0003e8000810043f */
[----:B------:R-:W-:Y:S01]  /*9460*/  MUFU.EX2 R197, R197 ;  /* 0x000000c500c57308 */ /* 0x000fe20000000800 */
[----:B------:R-:W-:Y:S01]  /*9470*/  FFMA.FTZ R193, R154, UR5, -R181 ;  /* 0x000000059ac17c23 */ /* 0x000fe200080108b5 */
[----:B-1----:R-:W-:-:S06]  /*9480*/  FADD.FTZ R14, R20, R5 ;  /* 0x00000005140e7221 */ /* 0x002fcc0000010000 */
[----:B------:R-:W1:Y:S01]  /*9490*/  MUFU.EX2 R198, R198 ;  /* 0x000000c600c67308 */ /* 0x000e620000000800 */
[----:B0-----:R-:W-:Y:S01]  /*94a0*/  FADD.FTZ R21, R161, R166 ;  /* 0x000000a6a1157221 */ /* 0x001fe20000010000 */
[----:B------:R0:W-:Y:S01]  /*94b0*/  @!P1 SYNCS.ARRIVE.TRANS64.RED.A1T0 RZ, [R163+URZ], RZ ;  /* 0x000000ffa3ff99a7 */ /* 0x0001e2000810043f */
[----:B------:R-:W-:Y:S01]  /*94c0*/  FADD.FTZ R5, R211, R14 ;  /* 0x0000000ed3057221 */ /* 0x000fe20000010000 */
[----:B------:R-:W-:Y:S01]  /*94d0*/  F2FP.BF16.F32.PACK_AB R196, R161, R196 ;  /* 0x000000c4a1c4723e */ /* 0x000fe200000010ff */
[----:B------:R-:W-:Y:S01]  /*94e0*/  IMAD.MOV.U32 R20, RZ, RZ, R4 ;  /* 0x000000ffff147224 */ /* 0x000fe200078e0004 */
[C---:B------:R-:W-:Y:S01]  /*94f0*/  F2FP.BF16.F32.PACK_AB R211, R160.reuse, R211 ;  /* 0x000000d3a0d3723e */ /* 0x040fe200000010ff */
[----:B------:R-:W-:Y:S01]  /*9500*/  FADD.FTZ R14, R160, R5 ;  /* 0x00000005a00e7221 */ /* 0x000fe20000010000 */
[----:B------:R-:W-:Y:S03]  /*9510*/  MUFU.EX2 R162, R162 ;  /* 0x000000a200a27308 */ /* 0x000fe60000000800 */
[----:B------:R-:W-:Y:S01]  /*9520*/  FADD.FTZ R5, R205, R14 ;  /* 0x0000000ecd057221 */ /* 0x000fe20000010000 */
[----:B------:R-:W-:-:S03]  /*9530*/  F2FP.BF16.F32.PACK_AB R205, R164, R205 ;  /* 0x000000cda4cd723e */ /* 0x000fc600000010ff */
[----:B------:R-:W-:Y:S01]  /*9540*/  FADD.FTZ R14, R164, R5 ;  /* 0x00000005a40e7221 */ /* 0x000fe20000010000 */
[----:B------:R-:W2:Y:S01]  /*9550*/  MUFU.EX2 R165, R165 ;  /* 0x000000a500a57308 */ /* 0x000ea20000000800 */
[----:B-1----:R-:W-:Y:S02]  /*9560*/  FADD.FTZ R166, R198, R21 ;  /* 0x00000015c6a67221 */ /* 0x002fe40000010000 */
[----:B------:R-:W-:Y:S01]  /*9570*/  FADD.FTZ R5, R207, R14 ;  /* 0x0000000ecf057221 */ /* 0x000fe20000010000 */
[----:B------:R-:W-:-:S03]  /*9580*/  F2FP.BF16.F32.PACK_AB R207, R168, R207 ;  /* 0x000000cfa8cf723e */ /* 0x000fc600000010ff */
[----:B------:R-:W-:Y:S01]  /*9590*/  FADD.FTZ R14, R168, R5 ;  /* 0x00000005a80e7221 */ /* 0x000fe20000010000 */
[----:B------:R-:W-:Y:S03]  /*95a0*/  MUFU.EX2 R199, R199 ;  /* 0x000000c700c77308 */ /* 0x000fe60000000800 */
[----:B------:R-:W-:Y:S01]  /*95b0*/  FADD.FTZ R5, R201, R14 ;  /* 0x0000000ec9057221 */ /* 0x000fe20000010000 */
[----:B------:R-:W-:-:S03]  /*95c0*/  F2FP.BF16.F32.PACK_AB R201, R170, R201 ;  /* 0x000000c9aac9723e */ /* 0x000fc600000010ff */
[----:B------:R-:W-:Y:S01]  /*95d0*/  FADD.FTZ R14, R170, R5 ;  /* 0x00000005aa0e7221 */ /* 0x000fe20000010000 */
[----:B------:R-:W1:Y:S01]  /*95e0*/  MUFU.EX2 R152, R152 ;  /* 0x0000009800987308 */ /* 0x000e620000000800 */
[C---:B--2---:R-:W-:Y:S01]  /*95f0*/  FADD.FTZ R21, R165.reuse, R166 ;  /* 0x000000a6a5157221 */ /* 0x044fe20000010000 */
[----:B------:R-:W-:Y:S01]  /*9600*/  F2FP.BF16.F32.PACK_AB R198, R165, R198 ;  /* 0x000000c6a5c6723e */ /* 0x000fe200000010ff */
[----:B------:R-:W-:Y:S01]  /*9610*/  FADD.FTZ R5, R203, R14 ;  /* 0x0000000ecb057221 */ /* 0x000fe20000010000 */
[----:B------:R-:W-:-:S03]  /*9620*/  F2FP.BF16.F32.PACK_AB R203, R172, R203 ;  /* 0x000000cbaccb723e */ /* 0x000fc600000010ff */
[----:B------:R-:W-:Y:S01]  /*9630*/  FADD.FTZ R14, R172, R5 ;  /* 0x00000005ac0e7221 */ /* 0x000fe20000010000 */
[----:B------:R-:W2:Y:S03]  /*9640*/  MUFU.EX2 R153, R153 ;  /* 0x0000009900997308 */ /* 0x000ea60000000800 */
[----:B------:R-:W-:Y:S01]  /*9650*/  FADD.FTZ R5, R197, R14 ;  /* 0x0000000ec5057221 */ /* 0x000fe20000010000 */
[----:B------:R-:W-:-:S03]  /*9660*/  F2FP.BF16.F32.PACK_AB R197, R162, R197 ;  /* 0x000000c5a2c5723e */ /* 0x000fc600000010ff */
[----:B------:R-:W-:Y:S01]  /*9670*/  FADD.FTZ R14, R162, R5 ;  /* 0x00000005a20e7221 */ /* 0x000fe20000010000 */
[----:B------:R-:W3:Y:S01]  /*9680*/  MUFU.EX2 R154, R176 ;  /* 0x000000b0009a7308 */ /* 0x000ee20000000800 */
[----:B-1----:R-:W-:Y:S02]  /*9690*/  FADD.FTZ R166, R152, R21 ;  /* 0x0000001598a67221 */ /* 0x002fe40000010000 */
[----:B------:R-:W-:-:S05]  /*96a0*/  FADD.FTZ R5, R199, R14 ;  /* 0x0000000ec7057221 */ /* 0x000fca0000010000 */
[----:B------:R-:W1:Y:S01]  /*96b0*/  MUFU.EX2 R193, R193 ;  /* 0x000000c100c17308 */ /* 0x000e620000000800 */
[C---:B--2---:R-:W-:Y:S01]  /*96c0*/  F2FP.BF16.F32.PACK_AB R192, R153.reuse, R152 ;  /* 0x0000009899c0723e */ /* 0x044fe200000010ff */
[----:B------:R-:W-:-:S06]  /*96d0*/  FADD.FTZ R21, R153, R166 ;  /* 0x000000a699157221 */ /* 0x000fcc0000010000 */
[----:B------:R-:W2:Y:S01]  /*96e0*/  MUFU.EX2 R155, R155 ;  /* 0x0000009b009b7308 */ /* 0x000ea20000000800 */
[C---:B---3--:R-:W-:Y:S01]  /*96f0*/  FADD.FTZ R152, R154.reuse, R5 ;  /* 0x000000059a987221 */ /* 0x048fe20000010000 */
[----:B------:R-:W-:-:S06]  /*9700*/  F2FP.BF16.F32.PACK_AB R199, R154, R199 ;  /* 0x000000c79ac7723e */ /* 0x000fcc00000010ff */
[----:B------:R-:W3:Y:S01]  /*9710*/  MUFU.EX2 R156, R156 ;  /* 0x0000009c009c7308 */ /* 0x000ee20000000800 */
[----:B-1----:R-:W-:-:S07]  /*9720*/  FADD.FTZ R152, R193, R152 ;  /* 0x00000098c1987221 */ /* 0x002fce0000010000 */
[----:B------:R-:W1:Y:S01]  /*9730*/  MUFU.EX2 R195, R158 ;  /* 0x0000009e00c37308 */ /* 0x000e620000000800 */
[C---:B--2---:R-:W-:Y:S01]  /*9740*/  FADD.FTZ R152, R155.reuse, R152 ;  /* 0x000000989b987221 */ /* 0x044fe20000010000 */
[----:B------:R-:W-:-:S06]  /*9750*/  F2FP.BF16.F32.PACK_AB R193, R155, R193 ;  /* 0x000000c19bc1723e */ /* 0x000fcc00000010ff */
[----:B------:R-:W2:Y:S01]  /*9760*/  MUFU.EX2 R157, R157 ;  /* 0x0000009d009d7308 */ /* 0x000ea20000000800 */
[----:B---3--:R-:W-:Y:S01]  /*9770*/  FADD.FTZ R166, R156, R21 ;  /* 0x000000159ca67221 */ /* 0x008fe20000010000 */
[----:B------:R-:W-:-:S06]  /*9780*/  IMAD.MOV.U32 R21, RZ, RZ, R3 ;  /* 0x000000ffff157224 */ /* 0x000fcc00078e0003 */
[----:B------:R-:W3:Y:S01]  /*9790*/  MUFU.EX2 R177, R177 ;  /* 0x000000b100b17308 */ /* 0x000ee20000000800 */
[----:B-1----:R-:W-:Y:S01]  /*97a0*/  FADD.FTZ R152, R195, R152 ;  /* 0x00000098c3987221 */ /* 0x002fe20000010000 */
[C---:B--2---:R-:W-:Y:S01]  /*97b0*/  FADD.FTZ R14, R157.reuse, R166 ;  /* 0x000000a69d0e7221 */ /* 0x044fe20000010000 */
[----:B------:R-:W-:Y:S02]  /*97c0*/  F2FP.BF16.F32.PACK_AB R194, R157, R156 ;  /* 0x0000009c9dc2723e */ /* 0x000fe400000010ff */
[C---:B---3--:R-:W-:Y:S01]  /*97d0*/  FADD.FTZ R5, R177.reuse, R152 ;  /* 0x00000098b1057221 */ /* 0x048fe20000010000 */
[----:B------:R-:W-:Y:S01]  /*97e0*/  F2FP.BF16.F32.PACK_AB R195, R177, R195 ;  /* 0x000000c3b1c3723e */ /* 0x000fe200000010ff */
[----:B0-----:R-:W-:Y:S06]  /*97f0*/  @P2 BRA `(.L_x_2108) ;  /* 0xffffffc000f82947 */ /* 0x001fec000383ffff */
[----:B------:R-:W-:-:S07]  /*9800*/  IMAD.U32 R227, RZ, RZ, UR4 ;  /* 0x00000004ffe37e24 */ /* 0x000fce000f8e00ff */
.L_x_2099:
[----:B------:R-:W-:-:S13]  /*9810*/  R2UR UR4, R227 ;  /* 0x00000000e30472ca */ /* 0x000fda00000e0000 */
[----:B------:R-:W-:-:S13]  /*9820*/  ISETP.LE.AND P2, PT, RZ, UR4, PT ;  /* 0x00000004ff007c0c */ /* 0x000fda000bf43270 */
[----:B------:R-:W-:Y:S05]  /*9830*/  @!P2 BRA `(.L_x_2109) ;  /* 0x000000380080a947 */ /* 0x000fea0003800000 */
[----:B------:R-:W-:Y:S01]  /*9840*/  R2UR UR4, R16 ;  /* 0x00000000100472ca */ /* 0x000fe200000e0000 */
[----:B------:R-:W-:Y:S01]  /*9850*/  IMAD.MOV.U32 R19, RZ, RZ, R3 ;  /* 0x000000ffff137224 */ /* 0x000fe200078e0003 */
[----:B------:R-:W-:Y:S01]  /*9860*/  MOV R21, R4 ;  /* 0x0000000400157202 */ /* 0x000fe20000000f00 */
[----:B------:R-:W-:-:S10]  /*9870*/  UMOV UR61, UR60 ;  /* 0x0000003c003d7c82 */ /* 0x000fd40008000000 */
[----:B------:R-:W-:-:S07]  /*9880*/  IMAD.U32 R20, RZ, RZ, UR4 ;  /* 0x00000004ff147e24 */ /* 0x000fce000f8e00ff */
.L_x_2118:
        /* <DEDUP_REMOVED lines=9> */
.L_x_2110:
[----:B------:R-:W-:Y:S02]  /*9920*/  R2UR UR4, R17 ;  /* 0x00000000110472ca */ /* 0x000fe400000e0000 */
[----:B------:R-:W-:-:S11]  /*9930*/  R2UR UR5, R16 ;  /* 0x00000000100572ca */ /* 0x000fd600000e0000 */
[----:B------:R-:W-:Y:S02]  /*9940*/  ULEA UR4, UR60, UR4, 0x3 ;  /* 0x000000043c047291 */ /* 0x000fe4000f8e183f */
[----:B------:R-:W-:-:S05]  /*9950*/  IMAD.U32 R3, RZ, RZ, UR5 ;  /* 0x00000005ff037e24 */ /* 0x000fca000f8e00ff */
[----:B------:R-:W-:-:S04]  /*9960*/  SHF.L.U32 R3, R3, 0x1f, RZ ;  /* 0x0000001f03037819 */ /* 0x000fc800000006ff */
[----:B------:R0:W1:Y:S01]  /*9970*/  SYNCS.PHASECHK.TRANS64.TRYWAIT P2, [UR4+0x38830], R3 ;  /* 0x03883003ff0075a7 */ /* 0x0000620008040144 */
[----:B------:R-:W-:Y:S05]  /*9980*/  @!P0 BRA `(.L_x_2111) ;  /* 0x0000000000048947 */ /* 0x000fea0003800000 */
[----:B------:R-:W-:Y:S01]  /*9990*/  BPT.TRAP 0x1 ;  /* 0x000000040000795c */ /* 0x000fe20000300000 */
.L_x_2111:
[----:B-1----:R-:W-:Y:S05]  /*99a0*/  @P2 BRA `(.L_x_2112) ;  /* 0x0000000000082947 */ /* 0x002fea0003800000 */
[----:B------:R-:W1:Y:S02]  /*99b0*/  SYNCS.PHASECHK.TRANS64.TRYWAIT P2, [UR4+0x38830], R3 ;  /* 0x03883003ff0075a7 */ /* 0x000e640008040144 */
[----:B-1----:R-:W-:Y:S05]  /*99c0*/  @!P2 BRA `(.L_x_2113) ;  /* 0x000000d4003ca947 */ /* 0x002fea0003800000 */
.L_x_2112:
        /* <DEDUP_REMOVED lines=627> */
[----:B------:R-:W-:Y:S01]  /*c100*/  UMOV UR7, 0x40000040 ;  /* 0x4000004000077882 */ /* 0x000fe20000000000 */
        /* <DEDUP_REMOVED lines=16> */
.L_x_2114:
        /* <DEDUP_REMOVED lines=8> */
.L_x_2115:
[----:B---3--:R-:W-:Y:S05]  /*c290*/  @P2 BRA `(.L_x_2116) ;  /* 0x0000000000082947 */ /* 0x008fea0003800000 */
[----:B------:R-:W3:Y:S02]  /*c2a0*/  SYNCS.PHASECHK.TRANS64.TRYWAIT P2, [UR4+0x38850], R0 ;  /* 0x03885000ff0075a7 */ /* 0x000ee40008040144 */
[----:B---3--:R-:W-:Y:S05]  /*c2b0*/  @!P2 BRA `(.L_x_2117) ;  /* 0x000000ac0018a947 */ /* 0x008fea0003800000 */
.L_x_2116:
[----:B------:R-:W-:Y:S01]  /*c2c0*/  R2UR UR11, R17 ;  /* 0x00000000110b72ca */ /* 0x000fe200000e0000 */
[----:B------:R-:W-:Y:S01]  /*c2d0*/  WARPGROUP.ARRIVE ;  /* 0x00000000000079c5 */ /* 0x000fe20000000000 */
[----:B------:R-:W-:Y:S01]  /*c2e0*/  UMOV UR7, 0x40000040 ;  /* 0x4000004000077882 */ /* 0x000fe20000000000 */
[----:B0-2---:R-:W-:Y:S01]  /*c2f0*/  FMNMX.FTZ R0, R184, R21, !PT ;  /* 0x00000015b8007209 */ /* 0x005fe20007810000 */
[----:B------:R-:W-:-:S03]  /*c300*/  ULDC UR14, c[0x0][0x988] ;  /* 0x00026200000e7ab9 */ /* 0x000fc60000000800 */
[----:B-1----:R-:W-:-:S04]  /*c310*/  FMNMX.FTZ R3, R185, R0, !PT ;  /* 0x00000000b9037209 */ /* 0x002fc80007810000 */
[----:B------:R-:W-:Y:S02]  /*c320*/  FMNMX.FTZ R0, R188, R3, !PT ;  /* 0x00000003bc007209 */ /* 0x000fe40007810000 */
[----:B------:R-:W-:Y:S02]  /*c330*/  UIADD3 UR5, UR11, 0x400, URZ ;  /* 0x000004000b057890 */ /* 0x000fe4000fffe03f */
[----:B------:R-:W-:Y:S02]  /*c340*/  FMNMX.FTZ R3, R189, R0, !PT ;  /* 0x00000000bd037209 */ /* 0x000fe40007810000 */
[----:B------:R-:W-:Y:S02]  /*c350*/  USHF.R.U32.HI UR5, URZ, 0x4, UR5 ;  /* 0x000000043f057899 */ /* 0x000fe40008011605 */
[----:B------:R-:W-:Y:S02]  /*c360*/  FMNMX.FTZ R0, R176, R3, !PT ;  /* 0x00000003b0007209 */ /* 0x000fe40007810000 */
[----:B------:R-:W-:-:S02]  /*c370*/  ULOP3.LUT UR5, UR5, 0x3fff, URZ, 0xc0, !UPT ;  /* 0x00003fff05057892 */ /* 0x000fc4000f8ec03f */
[----:B------:R-:W-:Y:S02]  /*c380*/  FMNMX.FTZ R3, R177, R0, !PT ;  /* 0x00000000b1037209 */ /* 0x000fe40007810000 */
[----:B------:R-:W-:Y:S02]  /*c390*/  ULOP3.LUT UR5, UR5, 0x2800000, URZ, 0xfc, !UPT ;  /* 0x0280000005057892 */ /* 0x000fe4000f8efc3f */
[----:B------:R-:W-:Y:S02]  /*c3a0*/  FMNMX.FTZ R0, R180, R3, !PT ;  /* 0x00000003b4007209 */ /* 0x000fe40007810000 */
[----:B------:R-:W-:Y:S02]  /*c3b0*/  UIMAD UR10, UR61, 0xa00, UR5 ;  /* 0x00000a003d0a78a4 */ /* 0x000fe4000f8e0205 */
[----:B------:R-:W-:Y:S01]  /*c3c0*/  FMNMX.FTZ R3, R181, R0, !PT ;  /* 0x00000000b5037209 */ /* 0x000fe20007810000 */
[----:B------:R-:W-:Y:S01]  /*c3d0*/  UMOV UR5, UR14 ;  /* 0x0000000e00057c82 */ /* 0x000fe20008000000 */
[----:B------:R-:W-:-:S02]  /*c3e0*/  UMOV UR61, UR60 ;  /* 0x0000003c003d7c82 */ /* 0x000fc40008000000 */
[----:B------:R-:W-:Y:S01]  /*c3f0*/  FMNMX.FTZ R0, R168, R3, !PT ;  /* 0x00000003a8007209 */ /* 0x000fe20007810000 */
        /* <DEDUP_REMOVED lines=16> */
[----:B------:R-:W0:Y:S02]  /*c500*/  SHFL.BFLY PT, R3, R2, 0x2, 0x1f ;  /* 0x0c401f0002037f89 */ /* 0x000e2400000e0000 */
[----:B0-----:R-:W-:-:S05]  /*c510*/  FMNMX.FTZ R22, R2, R3, !PT ;  /* 0x0000000302167209 */ /* 0x001fca0007810000 */
[----:B------:R-:W0:Y:S02]  /*c520*/  SHFL.BFLY PT, R3, R22, 0x1, 0x1f ;  /* 0x0c201f0016037f89 */ /* 0x000e2400000e0000 */
[----:B0-----:R-:W-:Y:S02]  /*c530*/  FMNMX.FTZ R4, R22, R3, !PT ;  /* 0x0000000316047209 */ /* 0x001fe40007810000 */
[----:B------:R-:W-:-:S03]  /*c540*/  FMNMX.FTZ R3, R187, R0, !PT ;  /* 0x00000000bb037209 */ /* 0x000fc60007810000 */
[C---:B------:R-:W-:Y:S01]  /*c550*/  FADD.FTZ R20, -R4.reuse, R21 ;  /* 0x0000001504147221 */ /* 0x040fe20000010100 */
[----:B------:R-:W-:-:S03]  /*c560*/  FMUL.FTZ R2, R4, UR5 ;  /* 0x0000000504027c20 */ /* 0x000fc60008410000 */
[----:B------:R-:W-:Y:S01]  /*c570*/  FMUL.FTZ R0, R20, UR5 ;  /* 0x0000000514007c20 */ /* 0x000fe20008410000 */
        /* <DEDUP_REMOVED lines=14> */
[----:B------:R-:W-:Y:S01]  /*c660*/  MUFU.EX2 R0, R0 ;  /* 0x0000000000007308 */ /* 0x000fe20000000800 */
[----:B------:R-:W-:Y:S01]  /*c670*/  IMAD.U32 R165, RZ, RZ, UR4 ;  /* 0x00000004ffa57e24 */ /* 0x000fe2000f8e00ff */
[----:B------:R-:W-:-:S03]  /*c680*/  FMNMX.FTZ R20, R182, R3, !PT ;  /* 0x00000003b6147209 */ /* 0x000fc60007810000 */
[----:B------:R-:W-:Y:S01]  /*c690*/  @!P1 VIADD R165, R165, 0x38860 ;  /* 0x00038860a5a59836 */ /* 0x000fe20000000000 */
[----:B------:R-:W-:Y:S02]  /*c6a0*/  FMNMX.FTZ R3, R183, R20, !PT ;  /* 0x00000014b7037209 */ /* 0x000fe40007810000 */
[----:B------:R-:W-:Y:S02]  /*c6b0*/  MUFU.EX2 R21, R21 ;  /* 0x0000001500157308 */ /* 0x000fe40000000800 */
[----:B------:R-:W-:Y:S02]  /*c6c0*/  FMNMX.FTZ R20, R170, R3, !PT ;  /* 0x00000003aa147209 */ /* 0x000fe40007810000 */
[----:B------:R-:W-:Y:S02]  /*c6d0*/  @!P1 PRMT R165, RZ, 0x654, R165 ;  /* 0x00000654ffa59816 */ /* 0x000fe400000000a5 */
[----:B------:R-:W-:Y:S02]  /*c6e0*/  FMNMX.FTZ R3, R171, R20, !PT ;  /* 0x00000014ab037209 */ /* 0x000fe40007810000 */
[----:B------:R-:W-:Y:S02]  /*c6f0*/  MUFU.EX2 R23, R23 ;  /* 0x0000001700177308 */ /* 0x000fe40000000800 */
[----:B------:R-:W-:-:S04]  /*c700*/  FMNMX.FTZ R20, R174, R3, !PT ;  /* 0x00000003ae147209 */ /* 0x000fc80007810000 */
        /* <DEDUP_REMOVED lines=13> */
[----:B------:R-:W-:Y:S03]  /*c7e0*/  MUFU.EX2 R161, R161 ;  /* 0x000000a100a17308 */ /* 0x000fe60000000800 */
[----:B------:R-:W0:Y:S05]  /*c7f0*/  SHFL.BFLY PT, R3, R20, 0x2, 0x1f ;  /* 0x0c401f0014037f89 */ /* 0x000e2a00000e0000 */
[----:B------:R-:W-:Y:S08]  /*c800*/  MUFU.EX2 R153, R153 ;  /* 0x0000009900997308 */ /* 0x000ff00000000800 */
[----:B------:R-:W-:Y:S01]  /*c810*/  MUFU.EX2 R22, R22 ;  /* 0x0000001600167308 */ /* 0x000fe20000000800 */
[----:B------:R-:W-:-:S02]  /*c820*/  WARPGROUP.DEPBAR.LE gsb0, 0x0 ;  /* 0x00008000000079c5 */ /* 0x000fc40000010000 */
[----:B------:R-:W-:Y:S01]  /*c830*/  WARPGROUP.ARRIVE ;  /* 0x00000000000079c5 */ /* 0x000fe20000000000 */
[--C-:B------:R-:W-:Y:S01]  /*c840*/  FFMA.FTZ R208, R185, UR5, -R2.reuse ;  /* 0x00000005b9d07c23 */ /* 0x100fe20008010802 */
[--C-:B------:R-:W-:Y:S01]  /*c850*/  FFMA.FTZ R210, R188, UR5, -R2.reuse ;  /* 0x00000005bcd27c23 */ /* 0x100fe20008010802 */
[----:B------:R-:W-:-:S03]  /*c860*/  FFMA.FTZ R185, R189, UR5, -R2 ;  /* 0x00000005bdb97c23 */ /* 0x000fc60008010802 */
[----:B------:R-:W-:Y:S01]  /*c870*/  HGMMA.64x256x16.F32.BF16 R24, R204, gdesc[UR4].tnspB, R24, gsb0 ;  /* 0x43e00004cc187df0 */ /* 0x000fe20008001818 */
[----:B------:R-:W-:Y:S01]  /*c880*/  UIADD3 UR6, UR10, 0x100, URZ ;  /* 0x000001000a067890 */ /* 0x000fe2000fffe03f */
[----:B------:R-:W-:Y:S01]  /*c890*/  MUFU.EX2 R208, R208 ;  /* 0x000000d000d07308 */ /* 0x000fe20000000800 */
[----:B------:R-:W-:-:S07]  /*c8a0*/  UMOV UR7, 0x40000040 ;  /* 0x4000004000077882 */ /* 0x000fce0000000000 */
[----:B------:R-:W-:Y:S08]  /*c8b0*/  MUFU.EX2 R210, R210 ;  /* 0x000000d200d27308 */ /* 0x000ff00000000800 */
[----:B------:R-:W-:Y:S01]  /*c8c0*/  MUFU.EX2 R185, R185 ;  /* 0x000000b900b97308 */ /* 0x000fe20000000800 */
[----:B------:R-:W-:Y:S02]  /*c8d0*/  WARPGROUP.DEPBAR.LE gsb0, 0x0 ;  /* 0x00008000000079c5 */ /* 0x000fe40000010000 */
[----:B------:R-:W-:Y:S01]  /*c8e0*/  WARPGROUP.ARRIVE ;  /* 0x00000000000079c5 */ /* 0x000fe20000000000 */
[--C-:B------:R-:W-:Y:S01]  /*c8f0*/  FFMA.FTZ R204, R176, UR5, -R2.reuse ;  /* 0x00000005b0cc7c23 */ /* 0x100fe20008010802 */
[----:B------:R-:W-:-:S05]  /*c900*/  FFMA.FTZ R206, R180, UR5, -R2 ;  /* 0x00000005b4ce7c23 */ /* 0x000fca0008010802 */
[----:B------:R-:W-:Y:S01]  /*c910*/  HGMMA.64x256x16.F32.BF16 R24, R200, gdesc[UR4].tnspB, R24, gsb0 ;  /* 0x43e00004c8187df0 */ /* 0x000fe20008001818 */
[----:B------:R-:W-:Y:S01]  /*c920*/  UIADD3 UR6, UR10, 0x180, URZ ;  /* 0x000001800a067890 */ /* 0x000fe2000fffe03f */
[----:B------:R-:W-:Y:S01]  /*c930*/  MUFU.EX2 R204, R204 ;  /* 0x000000cc00cc7308 */ /* 0x000fe20000000800 */
[----:B------:R-:W-:-:S07]  /*c940*/  UMOV UR7, 0x40000040 ;  /* 0x4000004000077882 */ /* 0x000fce0000000000 */
[----:B------:R-:W-:Y:S01]  /*c950*/  MUFU.EX2 R206, R206 ;  /* 0x000000ce00ce7308 */ /* 0x000fe20000000800 */
[----:B------:R-:W-:Y:S02]  /*c960*/  WARPGROUP.DEPBAR.LE gsb0, 0x0 ;  /* 0x00008000000079c5 */ /* 0x000fe40000010000 */
[----:B------:R-:W-:Y:S01]  /*c970*/  WARPGROUP.ARRIVE ;  /* 0x00000000000079c5 */ /* 0x000fe20000000000 */
[--C-:B------:R-:W-:Y:S01]  /*c980*/  FFMA.FTZ R200, R168, UR5, -R2.reuse ;  /* 0x00000005a8c87c23 */ /* 0x100fe20008010802 */
[----:B------:R-:W-:-:S13]  /*c990*/  FFMA.FTZ R202, R172, UR5, -R2 ;  /* 0x00000005acca7c23 */ /* 0x000fda0008010802 */
        /* <DEDUP_REMOVED lines=8> */
[----:B0-----:R-:W-:Y:S01]  /*ca20*/  FMNMX.FTZ R160, R20, R3, !PT ;  /* 0x0000000314a07209 */ /* 0x001fe20007810000 */
[--C-:B------:R-:W-:Y:S01]  /*ca30*/  FFMA.FTZ R198, R164, UR5, -R2.reuse ;  /* 0x00000005a4c67c23 */ /* 0x100fe20008010802 */
[----:B------:R-:W-:-:S11]  /*ca40*/  FFMA.FTZ R20, R152, UR5, -R2 ;  /* 0x0000000598147c23 */ /* 0x000fd60008010802 */
[----:B------:R-:W-:Y:S01]  /*ca50*/  HGMMA.64x256x16.F32.BF16 R24, R192, gdesc[UR4].tnspB, R24, gsb0 ;  /* 0x43e00004c0187df0 */ /* 0x000fe20008001818 */
[----:B------:R-:W0:Y:S01]  /*ca60*/  SHFL.BFLY PT, R3, R160, 0x1, 0x1f ;  /* 0x0c201f00a0037f89 */ /* 0x000e2200000e0000 */
[----:B------:R-:W-:Y:S01]  /*ca70*/  MUFU.EX2 R196, R196 ;  /* 0x000000c400c47308 */ /* 0x000fe20000000800 */
[----:B------:R-:W-:-:S07]  /*ca80*/  R2UR UR6, R227 ;  /* 0x00000000e30672ca */ /* 0x000fce00000e0000 */
[----:B------:R-:W-:Y:S06]  /*ca90*/  MUFU.EX2 R198, R198 ;  /* 0x000000c600c67308 */ /* 0x000fec0000000800 */
[----:B------:R-:W-:Y:S02]  /*caa0*/  UIADD3 UR4, UR6, -0x1, URZ ;  /* 0xffffffff06047890 */ /* 0x000fe4000fffe03f */
[----:B------:R-:W-:Y:S01]  /*cab0*/  ISETP.LT.AND P2, PT, RZ, UR6, PT ;  /* 0x00000006ff007c0c */ /* 0x000fe2000bf41270 */
[----:B------:R-:W-:Y:S01]  /*cac0*/  MUFU.EX2 R20, R20 ;  /* 0x0000001400147308 */ /* 0x000fe20000000800 */
[----:B------:R-:W-:-:S02]  /*cad0*/  R2UR UR6, R16 ;  /* 0x00000000100672ca */ /* 0x000fc400000e0000 */
[----:B------:R-:W-:Y:S01]  /*cae0*/  IMAD.U32 R227, RZ, RZ, UR4 ;  /* 0x00000004ffe37e24 */ /* 0x000fe2000f8e00ff */
        /* <DEDUP_REMOVED lines=11> */
[----:B0-----:R-:W-:-:S02]  /*cba0*/  IMAD.U32 R157, RZ, RZ, UR60 ;  /* 0x0000003cff9d7e24 */ /* 0x001fc4000f8e00ff */
[--C-:B------:R-:W-:Y:S01]  /*cbb0*/  FFMA.FTZ R164, R179, UR5, -R152.reuse ;  /* 0x00000005b3a47c23 */ /* 0x100fe20008010898 */
[--C-:B------:R-:W-:Y:S01]  /*cbc0*/  FFMA.FTZ R207, R182, UR5, -R152.reuse ;  /* 0x00000005b6cf7c23 */ /* 0x100fe20008010898 */
[--C-:B------:R-:W-:Y:S01]  /*cbd0*/  FFMA.FTZ R197, R162, UR5, -R152.reuse ;  /* 0x00000005a2c57c23 */ /* 0x100fe20008010898 */
[--C-:B------:R-:W-:Y:S01]  /*cbe0*/  FFMA.FTZ R168, R183, UR5, -R152.reuse ;  /* 0x00000005b7a87c23 */ /* 0x100fe20008010898 */
[----:B------:R-:W-:Y:S01]  /*cbf0*/  @!P1 LEA R157, R157, UR11, 0x3 ;  /* 0x0000000b9d9d9c11 */ /* 0x000fe2000f8e18ff */
[--C-:B------:R-:W-:Y:S01]  /*cc00*/  FFMA.FTZ R203, R174, UR5, -R152.reuse ;  /* 0x00000005aecb7c23 */ /* 0x100fe20008010898 */
[----:B------:R-:W0:Y:S01]  /*cc10*/  MUFU.EX2 R209, R209 ;  /* 0x000000d100d17308 */ /* 0x000e220000000800 */
[--C-:B------:R-:W-:Y:S01]  /*cc20*/  FFMA.FTZ R201, R170, UR5, -R152.reuse ;  /* 0x00000005aac97c23 */ /* 0x100fe20008010898 */
[--C-:B------:R-:W-:Y:S01]  /*cc30*/  FFMA.FTZ R170, R171, UR5, -R152.reuse ;  /* 0x00000005abaa7c23 */ /* 0x100fe20008010898 */
[----:B------:R-:W-:Y:S02]  /*cc40*/  @!P1 VIADD R157, R157, 0x38840 ;  /* 0x000388409d9d9836 */ /* 0x000fe40000000000 */
[--C-:B------:R-:W-:Y:S01]  /*cc50*/  FFMA.FTZ R199, R166, UR5, -R152.reuse ;  /* 0x00000005a6c77c23 */ /* 0x100fe20008010898 */
[--C-:B------:R-:W-:Y:S01]  /*cc60*/  FFMA.FTZ R172, R175, UR5, -R152.reuse ;  /* 0x00000005afac7c23 */ /* 0x100fe20008010898 */
[--C-:B------:R-:W-:Y:S01]  /*cc70*/  FFMA.FTZ R167, R167, UR5, -R152.reuse ;  /* 0x00000005a7a77c23 */ /* 0x100fe20008010898 */
[--C-:B------:R-:W-:Y:S01]  /*cc80*/  FFMA.FTZ R154, R154, UR5, -R152.reuse ;  /* 0x000000059a9a7c23 */ /* 0x100fe20008010898 */
[----:B------:R-:W1:Y:S01]  /*cc90*/  MUFU.EX2 R156, R156 ;  /* 0x0000009c009c7308 */ /* 0x000e620000000800 */
[----:B------:R-:W-:Y:S01]  /*cca0*/  @!P1 PRMT R157, RZ, 0x654, R157 ;  /* 0x00000654ff9d9816 */ /* 0x000fe2000000009d */
[--C-:B------:R-:W-:Y:S01]  /*ccb0*/  FFMA.FTZ R155, R155, UR5, -R152.reuse ;  /* 0x000000059b9b7c23 */ /* 0x100fe20008010898 */
[--C-:B------:R-:W-:Y:S01]  /*ccc0*/  FFMA.FTZ R158, R158, UR5, -R152.reuse ;  /* 0x000000059e9e7c23 */ /* 0x100fe20008010898 */
[----:B------:R-:W-:-:S04]  /*ccd0*/  FFMA.FTZ R159, R159, UR5, -R152 ;  /* 0x000000059f9f7c23 */ /* 0x000fc80008010898 */
[----:B------:R-:W2:Y:S01]  /*cce0*/  MUFU.EX2 R211, R211 ;  /* 0x000000d300d37308 */ /* 0x000ea20000000800 */
[----:B0-----:R-:W-:-:S07]  /*ccf0*/  FFMA.FTZ R5, R2, R5, R209 ;  /* 0x0000000502057223 */ /* 0x001fce00000100d1 */
        /* <DEDUP_REMOVED lines=25> */
[----:B------:R-:W-:Y:S01]  /*ce90*/  MUFU.EX2 R199, R199 ;  /* 0x000000c700c77308 */ /* 0x000fe20000000800 */
[C---:B--2---:R-:W-:Y:S01]  /*cea0*/  FADD.FTZ R156, R172.reuse, R5 ;  /* 0x00000005ac9c7221 */ /* 0x044fe20000010000 */
[----:B------:R-:W-:-:S06]  /*ceb0*/  F2FP.BF16.F32.PACK_AB R203, R172, R203 ;  /* 0x000000cbaccb723e */ /* 0x000fcc00000010ff */
[----:B------:R-:W-:Y:S01]  /*cec0*/  MUFU.EX2 R162, R154 ;  /* 0x0000009a00a27308 */ /* 0x000fe20000000800 */
[----:B0-----:R-:W-:-:S07]  /*ced0*/  FADD.FTZ R5, R197, R156 ;  /* 0x0000009cc5057221 */ /* 0x001fce0000010000 */
[----:B------:R-:W0:Y:S08]  /*cee0*/  MUFU.EX2 R155, R155 ;  /* 0x0000009b009b7308 */ /* 0x000e300000000800 */
[----:B------:R-:W-:Y:S08]  /*cef0*/  MUFU.EX2 R158, R158 ;  /* 0x0000009e009e7308 */ /* 0x000ff00000000800 */
[----:B------:R-:W1:Y:S01]  /*cf00*/  MUFU.EX2 R159, R159 ;  /* 0x0000009f009f7308 */ /* 0x000e620000000800 */
[----:B------:R-:W-:-:S02]  /*cf10*/  WARPGROUP.DEPBAR.LE gsb0, 0x0 ;  /* 0x00008000000079c5 */ /* 0x000fc40000010000 */
[----:B------:R2:W-:Y:S01]  /*cf20*/  @!P1 SYNCS.ARRIVE.TRANS64.RED.A1T0 RZ, [R157+URZ], RZ ;  /* 0x000000ff9dff99a7 */ /* 0x0005e2000810043f */
[----:B------:R-:W-:Y:S02]  /*cf30*/  F2FP.BF16.F32.PACK_AB R192, R153, R20 ;  /* 0x0000001499c0723e */ /* 0x000fe400000010ff */
[----:B------:R-:W-:Y:S02]  /*cf40*/  F2FP.BF16.F32.PACK_AB R194, R19, R22 ;  /* 0x0000001613c2723e */ /* 0x000fe400000010ff */
[----:B0-----:R-:W-:Y:S02]  /*cf50*/  F2FP.BF16.F32.PACK_AB R193, R155, R162 ;  /* 0x000000a29bc1723e */ /* 0x001fe400000010ff */
[----:B-1----:R-:W-:Y:S01]  /*cf60*/  F2FP.BF16.F32.PACK_AB R195, R159, R158 ;  /* 0x0000009e9fc3723e */ /* 0x002fe200000010ff */
[----:B--2---:R-:W-:Y:S01]  /*cf70*/  FFMA.FTZ R157, R0, R14, R21 ;  /* 0x0000000e009d7223 */ /* 0x004fe20000010015 */
[----:B------:R-:W-:Y:S01]  /*cf80*/  FFMA.FTZ R14, R163, UR5, -R152 ;  /* 0x00000005a30e7c23 */ /* 0x000fe20008010898 */
[----:B------:R0:W-:Y:S01]  /*cf90*/  @!P1 SYNCS.ARRIVE.TRANS64.RED.A1T0 RZ, [R165+URZ], RZ ;  /* 0x000000ffa5ff99a7 */ /* 0x0001e2000810043f */
[----:B------:R-:W-:Y:S01]  /*cfa0*/  MUFU.EX2 R152, R167 ;  /* 0x000000a700987308 */ /* 0x000fe20000000800 */
[C---:B------:R-:W-:Y:S01]  /*cfb0*/  FADD.FTZ R157, R208.reuse, R157 ;  /* 0x0000009dd09d7221 */ /* 0x040fe20000010000 */
[----:B------:R-:W-:-:S03]  /*cfc0*/  F2FP.BF16.F32.PACK_AB R208, R208, R21 ;  /* 0x00000015d0d0723e */ /* 0x000fc600000010ff */
[----:B------:R-:W-:Y:S01]  /*cfd0*/  FADD.FTZ R174, R210, R157 ;  /* 0x0000009dd2ae7221 */ /* 0x000fe20000010000 */
[C---:B------:R-:W-:Y:S02]  /*cfe0*/  F2FP.BF16.F32.PACK_AB R210, R185.reuse, R210 ;  /* 0x000000d2b9d2723e */ /* 0x040fe400000010ff */
[----:B------:R-:W1:Y:S01]  /*cff0*/  MUFU.EX2 R14, R14 ;  /* 0x0000000e000e7308 */ /* 0x000e620000000800 */
[----:B------:R-:W-:-:S04]  /*d000*/  FADD.FTZ R157, R185, R174 ;  /* 0x000000aeb99d7221 */ /* 0x000fc80000010000 */
[----:B------:R-:W-:Y:S01]  /*d010*/  FADD.FTZ R166, R204, R157 ;  /* 0x0000009dcca67221 */ /* 0x000fe20000010000 */
[----:B------:R-:W-:-:S03]  /*d020*/  F2FP.BF16.F32.PACK_AB R204, R23, R204 ;  /* 0x000000cc17cc723e */ /* 0x000fc600000010ff */
[----:B------:R-:W-:-:S04]  /*d030*/  FADD.FTZ R157, R23, R166 ;  /* 0x000000a6179d7221 */ /* 0x000fc80000010000 */
[----:B------:R-:W-:Y:S01]  /*d040*/  FADD.FTZ R166, R206, R157 ;  /* 0x0000009dcea67221 */ /* 0x000fe20000010000 */
[----:B------:R-:W-:-:S03]  /*d050*/  F2FP.BF16.F32.PACK_AB R206, R181, R206 ;  /* 0x000000ceb5ce723e */ /* 0x000fc600000010ff */
[----:B------:R-:W-:Y:S01]  /*d060*/  FADD.FTZ R21, R181, R166 ;  /* 0x000000a6b5157221 */ /* 0x000fe20000010000 */
[----:B-1----:R-:W-:-:S03]  /*d070*/  F2FP.BF16.F32.PACK_AB R197, R14, R197 ;  /* 0x000000c50ec5723e */ /* 0x002fc600000010ff */
[----:B------:R-:W-:Y:S01]  /*d080*/  FADD.FTZ R166, R200, R21 ;  /* 0x00000015c8a67221 */ /* 0x000fe20000010000 */
[----:B------:R-:W-:-:S03]  /*d090*/  F2FP.BF16.F32.PACK_AB R200, R169, R200 ;  /* 0x000000c8a9c8723e */ /* 0x000fc600000010ff */
[----:B------:R-:W-:-:S04]  /*d0a0*/  FADD.FTZ R21, R169, R166 ;  /* 0x000000a6a9157221 */ /* 0x000fc80000010000 */
[----:B------:R-:W-:Y:S01]  /*d0b0*/  FADD.FTZ R160, R202, R21 ;  /* 0x00000015caa07221 */ /* 0x000fe20000010000 */
[----:B------:R-:W-:-:S03]  /*d0c0*/  F2FP.BF16.F32.PACK_AB R202, R173, R202 ;  /* 0x000000caadca723e */ /* 0x000fc600000010ff */
[----:B------:R-:W-:-:S04]  /*d0d0*/  FADD.FTZ R21, R173, R160 ;  /* 0x000000a0ad157221 */ /* 0x000fc80000010000 */
[----:B------:R-:W-:Y:S01]  /*d0e0*/  FADD.FTZ R154, R196, R21 ;  /* 0x00000015c49a7221 */ /* 0x000fe20000010000 */
[----:B------:R-:W-:-:S03]  /*d0f0*/  F2FP.BF16.F32.PACK_AB R196, R177, R196 ;  /* 0x000000c4b1c4723e */ /* 0x000fc600000010ff */
[----:B------:R-:W-:Y:S01]  /*d100*/  FADD.FTZ R21, R177, R154 ;  /* 0x0000009ab1157221 */ /* 0x000fe20000010000 */
[----:B------:R-:W-:-:S03]  /*d110*/  FADD.FTZ R154, R14, R5 ;  /* 0x000000050e9a7221 */ /* 0x000fc60000010000 */
        /* <DEDUP_REMOVED lines=8> */
[----:B------:R-:W-:-:S02]  /*d1a0*/  IMAD.U32 R20, RZ, RZ, UR6 ;  /* 0x00000006ff147e24 */ /* 0x000fc4000f8e00ff */
[----:B------:R-:W-:Y:S01]  /*d1b0*/  FADD.FTZ R21, R153, R14 ;  /* 0x0000000e99157221 */ /* 0x000fe20000010000 */
[----:B------:R-:W-:-:S03]  /*d1c0*/  FADD.FTZ R5, R155, R5 ;  /* 0x000000059b057221 */ /* 0x000fc60000010000 */
[----:B------:R-:W-:Y:S01]  /*d1d0*/  FADD.FTZ R14, R22, R21 ;  /* 0x00000015160e7221 */ /* 0x000fe20000010000 */
[----:B------:R-:W-:Y:S01]  /*d1e0*/  FADD.FTZ R5, R158, R5 ;  /* 0x000000059e057221 */ /* 0x000fe20000010000 */
[----:B------:R-:W-:Y:S02]  /*d1f0*/  IMAD.MOV.U32 R21, RZ, RZ, R4 ;  /* 0x000000ffff157224 */ /* 0x000fe400078e0004 */
[----:B------:R-:W-:Y:S01]  /*d200*/  FADD.FTZ R14, R19, R14 ;  /* 0x0000000e130e7221 */ /* 0x000fe20000010000 */
[----:B------:R-:W-:Y:S01]  /*d210*/  FADD.FTZ R5, R159, R5 ;  /* 0x000000059f057221 */ /* 0x000fe20000010000 */
[----:B------:R-:W-:Y:S01]  /*d220*/  MOV R19, R3 ;  /* 0x0000000300137202 */ /* 0x000fe20000000f00 */
[----:B0-----:R-:W-:Y:S06]  /*d230*/  @P2 BRA `(.L_x_2118) ;  /* 0xffffffc400942947 */ /* 0x001fec000383ffff */
.L_x_2109:
        /* <DEDUP_REMOVED lines=131> */
.L_x_2119:
        /* <DEDUP_REMOVED lines=8> */
.L_x_2120:
[----:B-1----:R-:W-:Y:S05]  /*daf0*/  @P2 BRA `(.L_x_2121) ;  /* 0x0000000000082947 */ /* 0x002fea0003800000 */
[----:B------:R-:W1:Y:S02]  /*db00*/  SYNCS.PHASECHK.TRANS64.TRYWAIT P0, [UR7+0x38850], R0 ;  /* 0x03885000ff0075a7 */ /* 0x000e640008000147 */
[----:B-1----:R-:W-:Y:S05]  /*db10*/  @!P0 BRA `(.L_x_2122) ;  /* 0x0000009400188947 */ /* 0x002fea0003800000 */
.L_x_2121:
[----:B------:R-:W-:Y:S01]  /*db20*/  R2UR UR4, R17 ;  /* 0x00000000110472ca */ /* 0x000fe200000e0000 */
[----:B------:R-:W-:Y:S01]  /*db30*/  WARPGROUP.ARRIVE ;  /* 0x00000000000079c5 */ /* 0x000fe20000000000 */
[----:B------:R-:W-:Y:S01]  /*db40*/  UMOV UR11, 0x40000040 ;  /* 0x40000040000b7882 */ /* 0x000fe20000000000 */
[----:B01----:R-:W0:Y:S01]  /*db50*/  SHFL.BFLY PT, R0, R5, 0x2, 0x1f ;  /* 0x0c401f0005007f89 */ /* 0x003e2200000e0000 */
[----:B------:R-:W-:Y:S01]  /*db60*/  IMAD.MOV.U32 R6, RZ, RZ, RZ ;  /* 0x000000ffff067224 */ /* 0x000fe200078e00ff */
[----:B------:R-:W-:Y:S01]  /*db70*/  R2UR UR9, R220 ;  /* 0x00000000dc0972ca */ /* 0x000fe200000e0000 */
[----:B------:R-:W-:Y:S01]  /*db80*/  IMAD.U32 R12, RZ, RZ, UR7 ;  /* 0x00000007ff0c7e24 */ /* 0x000fe2000f8e00ff */
[----:B------:R-:W1:Y:S01]  /*db90*/  SHFL.BFLY PT, R7, R14, 0x2, 0x1f ;  /* 0x0c401f000e077f89 */ /* 0x000e6200000e0000 */
[----:B------:R-:W-:Y:S02]  /*dba0*/  R2UR UR8, R16 ;  /* 0x00000000100872ca */ /* 0x000fe400000e0000 */
[----:B------:R-:W-:-:S03]  /*dbb0*/  MOV R13, UR5 ;  /* 0x00000005000d7c02 */ /* 0x000fc60008000f00 */
[----:B------:R-:W-:-:S04]  /*dbc0*/  UIADD3 UR4, UR4, 0x400, URZ ;  /* 0x0000040004047890 */ /* 0x000fc8000fffe03f */
[----:B------:R-:W-:Y:S02]  /*dbd0*/  USHF.R.U32.HI UR4, URZ, 0x4, UR4 ;  /* 0x000000043f047899 */ /* 0x000fe40008011604 */
[----:B------:R-:W-:Y:S02]  /*dbe0*/  UIADD3 UR9, UR9, 0x1, URZ ;  /* 0x0000000109097890 */ /* 0x000fe4000fffe03f */
[----:B------:R-:W-:-:S04]  /*dbf0*/  ULOP3.LUT UR4, UR4, 0x3fff, URZ, 0xc0, !UPT ;  /* 0x00003fff04047892 */ /* 0x000fc8000f8ec03f */
[----:B------:R-:W-:Y:S01]  /*dc00*/  ULOP3.LUT UR4, UR4, 0x2800000, URZ, 0xfc, !UPT ;  /* 0x0280000004047892 */ /* 0x000fe2000f8efc3f */
[----:B------:R-:W-:Y:S02]  /*dc10*/  IMAD.U32 R220, RZ, RZ, UR9 ;  /* 0x00000009ffdc7e24 */ /* 0x000fe4000f8e00ff */
[----:B0-----:R-:W-:Y:S01]  /*dc20*/  FADD.FTZ R2, R0, R5 ;  /* 0x0000000500027221 */ /* 0x001fe20000010000 */
[----:B------:R-:W-:Y:S01]  /*dc30*/  IMAD.MOV.U32 R5, RZ, RZ, RZ ;  /* 0x000000ffff057224 */ /* 0x000fe200078e00ff */
[----:B------:R-:W-:Y:S01]  /*dc40*/  UIMAD UR4, UR60, 0xa00, UR4 ;  /* 0x00000a003c0478a4 */ /* 0x000fe2000f8e0204 */
[----:B-1----:R-:W-:Y:S02]  /*dc50*/  FADD.FTZ R7, R7, R14 ;  /* 0x0000000e07077221 */ /* 0x002fe40000010000 */
[----:B------:R-:W0:Y:S01]  /*dc60*/  SHFL.BFLY PT, R9, R2, 0x1, 0x1f ;  /* 0x0c201f0002097f89 */ /* 0x000e2200000e0000 */
[----:B------:R-:W-:Y:S02]  /*dc70*/  UIADD3 UR6, UR4, 0x80, URZ ;  /* 0x0000008004067890 */ /* 0x000fe4000fffe03f */
[----:B------:R-:W-:Y:S01]  /*dc80*/  UIADD3 UR60, UR60, 0x1, URZ ;  /* 0x000000013c3c7890 */ /* 0x000fe2000fffe03f */
[----:B------:R-:W1:Y:S01]  /*dc90*/  SHFL.BFLY PT, R0, R7, 0x1, 0x1f ;  /* 0x0c201f0007007f89 */ /* 0x000e6200000e0000 */
[----:B------:R-:W-:-:S02]  /*dca0*/  UMOV UR10, UR4 ;  /* 0x00000004000a7c82 */ /* 0x000fc40008000000 */
[----:B------:R-:W-:Y:S01]  /*dcb0*/  HGMMA.64x256x16.F32.BF16 R24, R208, gdesc[UR8].tnspB, R24, gsb0 ;  /* 0x43e00008d0187df0 */ /* 0x000fe20008001818 */
[----:B------:R-:W-:Y:S01]  /*dcc0*/  UMOV UR10, UR6 ;  /* 0x00000006000a7c82 */ /* 0x000fe20008000000 */
[----:B------:R-:W-:Y:S01]  /*dcd0*/  UMOV UR11, 0x40000040 ;  /* 0x40000040000b7882 */ /* 0x000fe20000000000 */
[----:B------:R-:W-:Y:S02]  /*dce0*/  UIADD3 UR6, UR4, 0x100, URZ ;  /* 0x0000010004067890 */ /* 0x000fe4000fffe03f */
[----:B------:R-:W-:-:S04]  /*dcf0*/  UISETP.NE.AND UP0, UPT, UR60, 0x2, UPT ;  /* 0x000000023c00788c */ /* 0x000fc8000bf05270 */
[----:B------:R-:W-:Y:S01]  /*dd00*/  USEL UR60, UR60, URZ, UP0 ;  /* 0x0000003f3c3c7287 */ /* 0x000fe20008000000 */
[----:B0-----:R-:W-:Y:S01]  /*dd10*/  FADD.FTZ R11, R2, R9 ;  /* 0x00000009020b7221 */ /* 0x001fe20000010000 */
[----:B------:R-:W-:Y:S02]  /*dd20*/  IMAD.MOV.U32 R2, RZ, RZ, -0x800000 ;  /* 0xff800000ff027424 */ /* 0x000fe400078e00ff */
[----:B-1----:R-:W-:Y:S02]  /*dd30*/  FADD.FTZ R10, R7, R0 ;  /* 0x00000000070a7221 */ /* 0x002fe40000010000 */
[----:B------:R-:W-:Y:S01]  /*dd40*/  FSETP.NE.FTZ.AND P2, PT, R11, RZ, PT ;  /* 0x000000ff0b00720b */ /* 0x000fe20003f55000 */
[----:B------:R-:W-:Y:S02]  /*dd50*/  IMAD.U32 R7, RZ, RZ, UR5 ;  /* 0x00000005ff077e24 */ /* 0x000fe4000f8e00ff */
[----:B------:R-:W-:Y:S01]  /*dd60*/  IMAD.MOV.U32 R0, RZ, RZ, -0x800000 ;  /* 0xff800000ff007424 */ /* 0x000fe200078e00ff */
[----:B------:R-:W-:-:S09]  /*dd70*/  FSETP.NE.FTZ.AND P0, PT, R10, RZ, PT ;  /* 0x000000ff0a00720b */ /* 0x000fd20003f15000 */
[----:B------:R-:W0:Y:S01]  /*dd80*/  @P2 MUFU.LG2 R9, R11 ;  /* 0x0000000b00092308 */ /* 0x000e220000000c00 */
[----:B------:R-:W-:-:S03]  /*dd90*/  @P2 FMUL.FTZ R13, R13, 0.69314718246459960938 ;  /* 0x3f3172180d0d2820 */ /* 0x000fc60000410000 */
[----:B------:R-:W-:-:S04]  /*dda0*/  @P0 FMUL.FTZ R7, R7, 0.69314718246459960938 ;  /* 0x3f31721807070820 */ /* 0x000fc80000410000 */
        /* <DEDUP_REMOVED lines=30> */
[----:B------:R-:W-:-:S06]  /*df90*/  ULOP3.LUT UR8, UR8, UR4, URZ, 0x3c, !UPT ;  /* 0x0000000408087292 */ /* 0x000fcc000f8e3c3f */
[----:B------:R-:W-:Y:S01]  /*dfa0*/  IMAD.U32 R16, RZ, RZ, UR8 ;  /* 0x00000008ff107e24 */ /* 0x000fe2000f8e00ff */
[----:B------:R-:W-:Y:S02]  /*dfb0*/  WARPGROUP.DEPBAR.LE gsb0, 0x0 ;  /* 0x00008000000079c5 */ /* 0x000fe40000010000 */
[----:B------:R-:W-:-:S12]  /*dfc0*/  WARPGROUP.ARRIVE ;  /* 0x00000000000079c5 */ /* 0x000fd80000000000 */
[----:B------:R-:W-:Y:S03]  /*dfd0*/  HGMMA.64x256x16.F32.BF16 R24, R192, gdesc[UR8].tnspB, R24, gsb0 ;  /* 0x43e00008c0187df0 */ /* 0x000fe60008001818 */
[----:B------:R-:W-:Y:S02]  /*dfe0*/  WARPGROUP.DEPBAR.LE gsb0, 0x0 ;  /* 0x00008000000079c5 */ /* 0x000fe40000010000 */
[----:B------:R0:W-:Y:S01]  /*dff0*/  @!P1 SYNCS.ARRIVE.TRANS64.RED.A1T0 RZ, [R9+URZ], RZ ;  /* 0x000000ff09ff99a7 */ /* 0x0001e2000810043f */
[-C--:B--2---:R-:W-:Y:S01]  /*e000*/  FMUL.FTZ R3, R83, R5.reuse ;  /* 0x0000000553037220 */ /* 0x084fe20000410000 */
        /* <DEDUP_REMOVED lines=127> */
.L_x_2092:
[----:B------:R-:W0:Y:S01]  /*e800*/  S2R R4, SR_CgaCtaId ;  /* 0x0000000000047919 */ /* 0x000e220000008800 */
[----:B------:R-:W-:Y:S01]  /*e810*/  MOV R169, 0x400 ;  /* 0x0000040000a97802 */ /* 0x000fe20000000f00 */
[----:B------:R-:W-:Y:S01]  /*e820*/  BSSY B0, `(.L_x_2123) ;  /* 0x00002d0000007945 */ /* 0x000fe20003800000 */
[----:B------:R-:W-:Y:S02]  /*e830*/  BAR.SYNC.DEFER_BLOCKING 0x5, 0x120 ;  /* 0x0144800000007b1d */ /* 0x000fe40000010000 */
[----:B0-----:R-:W-:-:S05]  /*e840*/  LEA R169, R4, R169, 0x18 ;  /* 0x000000a904a97211 */ /* 0x001fca00078ec0ff */
[----:B------:R-:W0:Y:S02]  /*e850*/  LDS.128 R4, [R169+0x388d0] ;  /* 0x0388d000a9047984 */ /* 0x000e240000000c00 */
[----:B0-----:R-:W-:Y:S02]  /*e860*/  R2UR UR4, R5 ;  /* 0x00000000050472ca */ /* 0x001fe400000e0000 */
[----:B------:R-:W-:-:S11]  /*e870*/  R2UR UR5, R6 ;  /* 0x00000000060572ca */ /* 0x000fd600000e0000 */
[----:B------:R-:W-:Y:S01]  /*e880*/  IMAD.U32 R19, RZ, RZ, UR4 ;  /* 0x00000004ff137e24 */ /* 0x000fe2000f8e00ff */
[----:B------:R-:W-:Y:S06]  /*e890*/  BAR.ARV 0x4, 0x120 ;  /* 0x0104800000007b1d */ /* 0x000fec0000002000 */
[----:B------:R-:W-:Y:S05]  /*e8a0*/  @P0 BRA `(.L_x_2124) ;  /* 0x0000001c00c00947 */ /* 0x000fea0003800000 */
[----:B------:R-:W0:Y:S01]  /*e8b0*/  S2R R6, SR_SWINHI ;  /* 0x0000000000067919 */ /* 0x000e220000002f00 */
[----:B------:R-:W-:Y:S01]  /*e8c0*/  F2FP.BF16.F32.PACK_AB R24, R25, R24 ;  /* 0x000000181918723e */ /* 0x000fe200000010ff */
[----:B------:R-:W-:Y:S01]  /*e8d0*/  ULDC.64 UR8, c[0x0][0xbe0] ;  /* 0x0002f80000087ab9 */ /* 0x000fe20000000a00 */
[----:B------:R-:W-:Y:S01]  /*e8e0*/  F2FP.BF16.F32.PACK_AB R25, R163, R26 ;  /* 0x0000001aa319723e */ /* 0x000fe200000010ff */
[----:B------:R-:W-:Y:S01]  /*e8f0*/  UISETP.NE.U32.AND UP0, UPT, UR8, URZ, UPT ;  /* 0x0000003f0800728c */ /* 0x000fe2000bf05070 */
[----:B------:R-:W-:Y:S01]  /*e900*/  F2FP.BF16.F32.PACK_AB R32, R33, R32 ;  /* 0x000000202120723e */ /* 0x000fe200000010ff */
[----:B------:R-:W-:Y:S01]  /*e910*/  ULDC.64 UR12, c[0x0][0x208] ;  /* 0x00008200000c7ab9 */ /* 0x000fe20000000a00 */
[----:B------:R-:W-:Y:S01]  /*e920*/  F2FP.BF16.F32.PACK_AB R26, R29, R28 ;  /* 0x0000001c1d1a723e */ /* 0x000fe200000010ff */
[----:B------:R-:W-:Y:S01]  /*e930*/  UISETP.NE.AND.EX UP0, UPT, UR9, URZ, UPT, UP0 ;  /* 0x0000003f0900728c */ /* 0x000fe2000bf05300 */
        /* <DEDUP_REMOVED lines=40> */
[----:B------:R-:W-:Y:S02]  /*ebc0*/  IADD3 R187, P0, R102, 0x8020, RZ ;  /* 0x0000802066bb7810 */ /* 0x000fe40007f1e0ff */
[----:B------:R-:W-:Y:S02]  /*ebd0*/  IADD3.X R15, RZ, R103, RZ, P4, !PT ;  /* 0x00000067ff0f7210 */ /* 0x000fe400027fe4ff */
[----:B------:R-:W-:Y:S01]  /*ebe0*/  SHF.R.U64 R10, R10, 0x3, RZ ;  /* 0x000000030a0a7819 */ /* 0x000fe200000012ff */
[----:B------:R-:W-:Y:S01]  /*ebf0*/  IMAD.X R55, RZ, RZ, R103, P0 ;  /* 0x000000ffff377224 */ /* 0x000fe200000e0667 */
[----:B------:R-:W-:-:S02]  /*ec00*/  LOP3.LUT R22, R179, 0x380, RZ, 0xc0, !PT ;  /* 0x00000380b3167812 */ /* 0x000fc400078ec0ff */
[----:B------:R-:W-:Y:S02]  /*ec10*/  IADD3 R189, P4, R102, 0x8040, RZ ;  /* 0x0000804066bd7810 */ /* 0x000fe40007f9e0ff */
[----:B------:R-:W-:Y:S02]  /*ec20*/  SHF.R.U64 R12, R12, 0x3, RZ ;  /* 0x000000030c0c7819 */ /* 0x000fe400000012ff */
[----:B------:R-:W-:Y:S01]  /*ec30*/  LOP3.LUT R30, R181, 0x380, RZ, 0xc0, !PT ;  /* 0x00000380b51e7812 */ /* 0x000fe200078ec0ff */
[--C-:B------:R-:W-:Y:S01]  /*ec40*/  IMAD.X R63, RZ, RZ, R103.reuse, P4 ;  /* 0x000000ffff3f7224 */ /* 0x100fe200020e0667 */
[C---:B------:R-:W-:Y:S02]  /*ec50*/  IADD3 R191, P3, R102.reuse, 0x8060, RZ ;  /* 0x0000806066bf7810 */ /* 0x040fe40007f7e0ff */
[C---:B------:R-:W-:Y:S02]  /*ec60*/  IADD3 R193, P6, R102.reuse, 0xc000, RZ ;  /* 0x0000c00066c17810 */ /* 0x040fe40007fde0ff */
[C---:B------:R-:W-:Y:S01]  /*ec70*/  IADD3 R6, P5, R102.reuse, 0xc020, RZ ;  /* 0x0000c02066067810 */ /* 0x040fe20007fbe0ff */
[----:B------:R-:W-:Y:S01]  /*ec80*/  IMAD.X R71, RZ, RZ, R103, P3 ;  /* 0x000000ffff477224 */ /* 0x000fe200018e0667 */
[----:B------:R-:W-:-:S02]  /*ec90*/  IADD3 R98, P2, R102, 0xc040, RZ ;  /* 0x0000c04066627810 */ /* 0x000fc40007f5e0ff */
[----:B------:R-:W-:Y:S01]  /*eca0*/  IADD3 R170, P1, R102, 0xc060, RZ ;  /* 0x0000c06066aa7810 */ /* 0x000fe20007f3e0ff */
[--C-:B------:R-:W-:Y:S01]  /*ecb0*/  IMAD.X R95, RZ, RZ, R103.reuse, P5 ;  /* 0x000000ffff5f7224 */ /* 0x100fe200028e0667 */
[----:B------:R-:W-:Y:S01]  /*ecc0*/  SHF.R.U64 R14, R14, 0x3, RZ ;  /* 0x000000030e0e7819 */ /* 0x000fe200000012ff */
[--C-:B------:R-:W-:Y:S01]  /*ecd0*/  IMAD.X R99, RZ, RZ, R103.reuse, P2 ;  /* 0x000000ffff637224 */ /* 0x100fe200010e0667 */
[----:B------:R-:W-:Y:S02]  /*ece0*/  LOP3.LUT R38, R183, 0x380, RZ, 0xc0, !PT ;  /* 0x00000380b7267812 */ /* 0x000fe400078ec0ff */
[----:B------:R-:W-:Y:S01]  /*ecf0*/  LOP3.LUT R102, R9, R102, RZ, 0x3c, !PT ;  /* 0x0000006609667212 */ /* 0x000fe200078e3cff */
[----:B------:R-:W-:Y:S01]  /*ed00*/  IMAD.X R9, RZ, RZ, R103, P1 ;  /* 0x000000ffff097224 */ /* 0x000fe200008e0667 */
        /* <DEDUP_REMOVED lines=14> */
[----:B------:R-:W-:Y:S01]  /*edf0*/  MOV R102, R102 ;  /* 0x0000006600667202 */ /* 0x000fe20000000f00 */
[----:B------:R-:W-:Y:S01]  /*ee00*/  BAR.SYNC.DEFER_BLOCKING 0x1, 0x100 ;  /* 0x0044000000007b1d */ /* 0x000fe20000010000 */
[----:B------:R-:W-:Y:S02]  /*ee10*/  IADD3.X R79, RZ, R103, RZ, P6, !PT ;  /* 0x00000067ff4f7210 */ /* 0x000fe400037fe4ff */
[----:B------:R-:W-:Y:S02]  /*ee20*/  LOP3.LUT R22, R22, R179, RZ, 0x3c, !PT ;  /* 0x000000b316167212 */ /* 0x000fe400078e3cff */
[----:B------:R-:W-:Y:S02]  /*ee30*/  SHF.R.U64 R54, R54, 0x3, RZ ;  /* 0x0000000336367819 */ /* 0x000fe400000012ff */
[----:B------:R-:W-:Y:S02]  /*ee40*/  LOP3.LUT R94, R6, 0x380, RZ, 0xc0, !PT ;  /* 0x00000380065e7812 */ /* 0x000fe400078ec0ff */
[----:B------:R-:W-:-:S02]  /*ee50*/  MOV R10, R10 ;  /* 0x0000000a000a7202 */ /* 0x000fc40000000f00 */
[----:B------:R-:W-:Y:S02]  /*ee60*/  LOP3.LUT R30, R30, R181, RZ, 0x3c, !PT ;  /* 0x000000b51e1e7212 */ /* 0x000fe400078e3cff */
[----:B------:R-:W-:Y:S02]  /*ee70*/  SHF.R.U64 R62, R62, 0x3, RZ ;  /* 0x000000033e3e7819 */ /* 0x000fe400000012ff */
[----:B------:R-:W-:Y:S02]  /*ee80*/  LOP3.LUT R103, R98, 0x380, RZ, 0xc0, !PT ;  /* 0x0000038062677812 */ /* 0x000fe400078ec0ff */
[----:B------:R-:W-:Y:S02]  /*ee90*/  MOV R12, R12 ;  /* 0x0000000c000c7202 */ /* 0x000fe40000000f00 */
[----:B------:R-:W-:Y:S02]  /*eea0*/  LOP3.LUT R38, R38, R183, RZ, 0x3c, !PT ;  /* 0x000000b726267212 */ /* 0x000fe400078e3cff */
[----:B------:R-:W-:-:S02]  /*eeb0*/  SHF.R.U64 R70, R70, 0x3, RZ ;  /* 0x0000000346467819 */ /* 0x000fc400000012ff */
[----:B------:R-:W-:Y:S01]  /*eec0*/  LOP3.LUT R163, R170, 0x380, RZ, 0xc0, !PT ;  /* 0x00000380aaa37812 */ /* 0x000fe200078ec0ff */
[----:B------:R-:W-:Y:S01]  /*eed0*/  STSM.16.M88.4 [R102], R24 ;  /* 0x0000001866007844 */ /* 0x000fe20000000200 */
[----:B------:R-:W-:Y:S02]  /*eee0*/  MOV R14, R14 ;  /* 0x0000000e000e7202 */ /* 0x000fe40000000f00 */
[----:B------:R-:W-:Y:S01]  /*eef0*/  LOP3.LUT R46, R46, R185, RZ, 0x3c, !PT ;  /* 0x000000b92e2e7212 */ /* 0x000fe200078e3cff */
[----:B------:R0:W-:Y:S01]  /*ef00*/  STSM.16.M88.4 [R10], R32 ;  /* 0x000000200a007844 */ /* 0x0001e20000000200 */
[----:B------:R-:W-:Y:S02]  /*ef10*/  SHF.R.U64 R78, R78, 0x3, RZ ;  /* 0x000000034e4e7819 */ /* 0x000fe400000012ff */
[----:B------:R-:W-:Y:S01]  /*ef20*/  MOV R20, R20 ;  /* 0x0000001400147202 */ /* 0x000fe20000000f00 */
[----:B------:R1:W-:Y:S01]  /*ef30*/  STSM.16.M88.4 [R12], R40 ;  /* 0x000000280c007844 */ /* 0x0003e20000000200 */
[----:B------:R-:W-:-:S02]  /*ef40*/  F2FP.BF16.F32.PACK_AB R59, R155, R59 ;  /* 0x0000003b9b3b723e */ /* 0x000fc400000010ff */
[----:B------:R-:W-:Y:S01]  /*ef50*/  F2FP.BF16.F32.PACK_AB R65, R154, R66 ;  /* 0x000000429a41723e */ /* 0x000fe200000010ff */
[----:B------:R1:W-:Y:S01]  /*ef60*/  STSM.16.M88.4 [R14], R48 ;  /* 0x000000300e007844 */ /* 0x0003e20000000200 */
[----:B------:R-:W-:Y:S02]  /*ef70*/  F2FP.BF16.F32.PACK_AB R72, R73, R72 ;  /* 0x000000484948723e */ /* 0x000fe400000010ff */
[----:B------:R-:W-:Y:S01]  /*ef80*/  LOP3.LUT R54, R54, R187, RZ, 0x3c, !PT ;  /* 0x000000bb36367212 */ /* 0x000fe200078e3cff */
[----:B------:R1:W-:Y:S01]  /*ef90*/  STSM.16.M88.4 [R20], R56 ;  /* 0x0000003814007844 */ /* 0x0003e20000000200 */
[----:B------:R-:W-:Y:S02]  /*efa0*/  SHF.R.U64 R29, R94, 0x3, RZ ;  /* 0x000000035e1d7819 */ /* 0x000fe400000012ff */
[----:B------:R-:W-:Y:S02]  /*efb0*/  MOV R22, R22 ;  /* 0x0000001600167202 */ /* 0x000fe40000000f00 */
[----:B------:R-:W-:-:S02]  /*efc0*/  F2FP.BF16.F32.PACK_AB R66, R69, R68 ;  /* 0x000000444542723e */ /* 0x000fc400000010ff */
[----:B------:R-:W-:Y:S02]  /*efd0*/  F2FP.BF16.F32.PACK_AB R67, R153, R67 ;  /* 0x000000439943723e */ /* 0x000fe400000010ff */
[----:B------:R-:W-:Y:S02]  /*efe0*/  F2FP.BF16.F32.PACK_AB R73, R152, R74 ;  /* 0x0000004a9849723e */ /* 0x000fe400000010ff */
[----:B------:R-:W-:Y:S01]  /*eff0*/  F2FP.BF16.F32.PACK_AB R80, R81, R80 ;  /* 0x000000505150723e */ /* 0x000fe200000010ff */
[----:B------:R1:W-:Y:S01]  /*f000*/  STSM.16.M88.4 [R22], R64 ;  /* 0x0000004016007844 */ /* 0x0003e20000000200 */
[----:B------:R-:W-:Y:S02]  /*f010*/  R2UR UR6, R218 ;  /* 0x00000000da0672ca */ /* 0x000fe400000e0000 */
[----:B------:R-:W-:Y:S02]  /*f020*/  R2UR UR4, R216 ;  /* 0x00000000d80472ca */ /* 0x000fe400000e0000 */
[----:B------:R-:W-:-:S02]  /*f030*/  LOP3.LUT R62, R62, R189, RZ, 0x3c, !PT ;  /* 0x000000bd3e3e7212 */ /* 0x000fc400078e3cff */
[----:B------:R-:W-:Y:S02]  /*f040*/  SHF.R.U64 R103, R103, 0x3, RZ ;  /* 0x0000000367677819 */ /* 0x000fe400000012ff */
[----:B------:R-:W-:Y:S02]  /*f050*/  MOV R30, R30 ;  /* 0x0000001e001e7202 */ /* 0x000fe40000000f00 */
[----:B------:R-:W-:Y:S02]  /*f060*/  F2FP.BF16.F32.PACK_AB R74, R77, R76 ;  /* 0x0000004c4d4a723e */ /* 0x000fe400000010ff */
[----:B------:R-:W-:Y:S02]  /*f070*/  F2FP.BF16.F32.PACK_AB R75, R17, R75 ;  /* 0x0000004b114b723e */ /* 0x000fe400000010ff */
[----:B------:R-:W-:Y:S01]  /*f080*/  F2FP.BF16.F32.PACK_AB R81, R3, R82 ;  /* 0x000000520351723e */ /* 0x000fe200000010ff */
[----:B------:R-:W-:Y:S01]  /*f090*/  USHF.L.U64.HI UR11, UR4, 0x2, UR6 ;  /* 0x00000002040b7899 */ /* 0x000fe20008010206 */
[----:B------:R-:W-:Y:S01]  /*f0a0*/  LOP3.LUT R70, R70, R191, RZ, 0x3c, !PT ;  /* 0x000000bf46467212 */ /* 0x000fe200078e3cff */
[----:B------:R1:W-:Y:S01]  /*f0b0*/  STSM.16.M88.4 [R30], R72 ;  /* 0x000000481e007844 */ /* 0x0003e20000000200 */
        /* <DEDUP_REMOVED lines=13> */
[----:B------:R-:W-:Y:S01]  /*f190*/  @UP0 UIADD3 UR6, UP3, UR10, UR8, URZ ;  /* 0x000000080a060290 */ /* 0x000fe2000ff7e03f */
[----:B------:R-:W-:Y:S01]  /*f1a0*/  F2FP.BF16.F32.PACK_AB R85, R91, R90 ;  /* 0x0000005a5b55723e */ /* 0x000fe200000010ff */
[----:B------:R-:W-:Y:S01]  /*f1b0*/  UIADD3.X UR8, UR11, UR7, URZ, UP2, !UPT ;  /* 0x000000070b087290 */ /* 0x000fe200097fe43f */
[----:B------:R-:W-:Y:S01]  /*f1c0*/  F2FP.BF16.F32.PACK_AB R86, R93, R92 ;  /* 0x0000005c5d56723e */ /* 0x000fe200000010ff */
[----:B------:R-:W-:Y:S01]  /*f1d0*/  @UP0 UIADD3.X UR7, UR11, UR9, URZ, UP3, !UPT ;  /* 0x000000090b070290 */ /* 0x000fe20009ffe43f */
[----:B------:R-:W-:-:S02]  /*f1e0*/  F2FP.BF16.F32.PACK_AB R87, R164, R87 ;  /* 0x00000057a457723e */ /* 0x000fc400000010ff */
[----:B------:R-:W-:Y:S02]  /*f1f0*/  F2FP.BF16.F32.PACK_AB R165, R166, R165 ;  /* 0x000000a5a6a5723e */ /* 0x000fe400000010ff */
[----:B------:R-:W-:Y:S01]  /*f200*/  F2FP.BF16.F32.PACK_AB R104, R105, R104 ;  /* 0x000000686968723e */ /* 0x000fe200000010ff */
[----:B------:R1:W-:Y:S01]  /*f210*/  STSM.16.M88.4 [R46], R84 ;  /* 0x000000542e007844 */ /* 0x0003e20000000200 */
[----:B------:R-:W-:Y:S02]  /*f220*/  LOP3.LUT R94, R29, R6, RZ, 0x3c, !PT ;  /* 0x000000061d5e7212 */ /* 0x000fe400078e3cff */
[----:B------:R-:W-:Y:S02]  /*f230*/  MOV R54, R54 ;  /* 0x0000003600367202 */ /* 0x000fe40000000f00 */
[----:B------:R-:W-:Y:S02]  /*f240*/  F2FP.BF16.F32.PACK_AB R164, R97, R96 ;  /* 0x0000006061a4723e */ /* 0x000fe400000010ff */
[----:B------:R-:W-:-:S02]  /*f250*/  F2FP.BF16.F32.PACK_AB R166, R101, R100 ;  /* 0x0000006465a6723e */ /* 0x000fc400000010ff */
[----:B------:R-:W-:Y:S02]  /*f260*/  F2FP.BF16.F32.PACK_AB R167, R168, R167 ;  /* 0x000000a7a8a7723e */ /* 0x000fe400000010ff */
[----:B------:R-:W-:Y:S02]  /*f270*/  F2FP.BF16.F32.PACK_AB R105, R107, R106 ;  /* 0x0000006a6b69723e */ /* 0x000fe400000010ff */
[----:B------:R-:W-:Y:S01]  /*f280*/  F2FP.BF16.F32.PACK_AB R112, R113, R112 ;  /* 0x000000707170723e */ /* 0x000fe200000010ff */
[----:B------:R1:W-:Y:S01]  /*f290*/  STSM.16.M88.4 [R54], R164 ;  /* 0x000000a436007844 */ /* 0x0003e20000000200 */
[----:B------:R-:W-:Y:S02]  /*f2a0*/  LOP3.LUT R98, R103, R98, RZ, 0x3c, !PT ;  /* 0x0000006267627212 */ /* 0x000fe400078e3cff */
[----:B------:R-:W-:Y:S02]  /*f2b0*/  MOV R62, R62 ;  /* 0x0000003e003e7202 */ /* 0x000fe40000000f00 */
        /* <DEDUP_REMOVED lines=16> */
[----:B------:R-:W-:Y:S01]  /*f3c0*/  F2FP.BF16.F32.PACK_AB R136, R137, R136 ;  /* 0x000000888988723e */ /* 0x000fe200000010ff */
[----:B------:R1:W-:Y:S01]  /*f3d0*/  STSM.16.M88.4 [R78], R120 ;  /* 0x000000784e007844 */ /* 0x0003e20000000200 */
[----:B------:R-:W-:Y:S02]  /*f3e0*/  MOV R94, R94 ;  /* 0x0000005e005e7202 */ /* 0x000fe40000000f00 */
[----:B------:R-:W-:Y:S02]  /*f3f0*/  F2FP.BF16.F32.PACK_AB R130, R133, R132 ;  /* 0x000000848582723e */ /* 0x000fe400000010ff */
        /* <DEDUP_REMOVED lines=8> */
[----:B------:R-:W-:Y:S01]  /*f480*/  MOV R6, R8 ;  /* 0x0000000800067202 */ /* 0x000fe20000000f00 */
[----:B------:R1:W-:Y:S01]  /*f490*/  STSM.16.M88.4 [R98], R136 ;  /* 0x0000008862007844 */ /* 0x0003e20000000200 */
[----:B------:R-:W-:-:S02]  /*f4a0*/  F2FP.BF16.F32.PACK_AB R146, R149, R148 ;  /* 0x000000949592723e */ /* 0x000fc400000010ff */
[----:B------:R-:W-:Y:S02]  /*f4b0*/  PLOP3.LUT P1, PT, PT, PT, UP1, 0x80, 0x0 ;  /* 0x000000000000781c */ /* 0x000fe40003f2f018 */
[----:B------:R-:W-:Y:S01]  /*f4c0*/  PLOP3.LUT P2, PT, PT, PT, UP0, 0x80, 0x0 ;  /* 0x000000000000781c */ /* 0x000fe20003f4f008 */
[----:B0-----:R-:W-:Y:S01]  /*f4d0*/  IMAD.U32 R10, RZ, RZ, UR6 ;  /* 0x00000006ff0a7e24 */ /* 0x001fe2000f8e00ff */
[----:B------:R-:W-:Y:S01]  /*f4e0*/  F2FP.BF16.F32.PACK_AB R147, R151, R150 ;  /* 0x000000969793723e */ /* 0x000fe200000010ff */
[----:B------:R-:W-:Y:S02]  /*f4f0*/  IMAD.U32 R8, RZ, RZ, UR4 ;  /* 0x00000004ff087e24 */ /* 0x000fe4000f8e00ff */
[----:B------:R-:W-:Y:S02]  /*f500*/  IMAD.U32 R9, RZ, RZ, UR8 ;  /* 0x00000008ff097e24 */ /* 0x000fe4000f8e00ff */
[----:B------:R1:W-:Y:S01]  /*f510*/  STSM.16.M88.4 [R6], R144 ;  /* 0x0000009006007844 */ /* 0x0003e20000000200 */
[----:B------:R-:W-:Y:S01]  /*f520*/  BAR.SYNC.DEFER_BLOCKING 0x1, 0x100 ;  /* 0x0044000000007b1d */ /* 0x000fe20000010000 */
[----:B------:R-:W-:-:S05]  /*f530*/  IMAD.U32 R11, RZ, RZ, UR7 ;  /* 0x00000007ff0b7e24 */ /* 0x000fca000f8e00ff */
[----:B------:R-:W2:Y:S04]  /*f540*/  @P1 LDG.E R3, desc[UR12][R8.64] ;  /* 0x0000000c08031981 */ /* 0x000ea8000c1e1900 */
[----:B------:R-:W3:Y:S01]  /*f550*/  @P2 LDG.E R10, desc[UR12][R10.64] ;  /* 0x0000000c0a0a2981 */ /* 0x000ee2000c1e1900 */
[----:B------:R-:W-:Y:S01]  /*f560*/  IMAD R13, R212, 0x40, R18 ;  /* 0x00000040d40d7824 */ /* 0x000fe200078e0212 */
[----:B------:R-:W-:Y:S01]  /*f570*/  UMOV UR4, URZ ;  /* 0x0000003f00047c82 */ /* 0x000fe20008000000 */
[----:B------:R-:W-:Y:S02]  /*f580*/  ULDC UR10, c[0x0][0xa88] ;  /* 0x0002a200000a7ab9 */ /* 0x000fe40000000800 */
[----:B------:R-:W-:-:S03]  /*f590*/  IMAD.WIDE R4, R13, 0x2, R4 ;  /* 0x000000020d047825 */ /* 0x000fc600078e0204 */
[----:B------:R-:W-:Y:S02]  /*f5a0*/  IADD3 R21, P0, R4, 0x1000, RZ ;  /* 0x0000100004157810 */ /* 0x000fe40007f1e0ff */
[----:B--2---:R-:W-:Y:S02]  /*f5b0*/  @P1 R2UR UR4, R3 ;  /* 0x00000000030412ca */ /* 0x004fe400000e0000 */
[----:B---3--:R-:W-:Y:S01]  /*f5c0*/  @P2 R2UR UR10, R10 ;  /* 0x000000000a0a22ca */ /* 0x008fe200000e0000 */
[----:B-1----:R-:W-:-:S14]  /*f5d0*/  @P2 BRA `(.L_x_2125) ;  /* 0x00000000001c2947 */ /* 0x002fdc0003800000 */
[----:B------:R-:W-:Y:S05]  /*f5e0*/  @!P1 BRA `(.L_x_2125) ;  /* 0x0000000000189947 */ /* 0x000fea0003800000 */
[----:B------:R-:W-:Y:S02]  /*f5f0*/  ULDC.64 UR6, c[0x0][0x208] ;  /* 0x0000820000067ab9 */ /* 0x000fe40000000a00 */
[----:B------:R-:W2:Y:S04]  /*f600*/  LDG.E R6, desc[UR6][R8.64] ;  /* 0x0000000608067981 */ /* 0x000ea8000c1e1900 */
[----:B------:R-:W3:Y:S01]  /*f610*/  LDG.E R3, desc[UR6][R8.64+0x4] ;  /* 0x0000040608037981 */ /* 0x000ee2000c1e1900 */
[----:B--2---:R-:W-:Y:S02]  /*f620*/  R2UR UR6, R6 ;  /* 0x00000000060672ca */ /* 0x004fe400000e0000 */
[----:B---3--:R-:W-:-:S13]  /*f630*/  R2UR UR10, R3 ;  /* 0x00000000030a72ca */ /* 0x008fda00000e0000 */
[----:B------:R-:W-:-:S12]  /*f640*/  UIADD3 UR10, -UR6, UR10, URZ ;  /* 0x0000000a060a7290 */ /* 0x000fd8000fffe13f */
.L_x_2125:
[----:B------:R-:W-:Y:S01]  /*f650*/  R2UR UR18, R217 ;  /* 0x00000000d91272ca */ /* 0x000fe200000e0000 */
[----:B------:R-:W-:Y:S01]  /*f660*/  ULDC.64 UR12, c[0x0][0xb70] ;  /* 0x0002dc00000c7ab9 */ /* 0x000fe20000000a00 */
[----:B------:R-:W-:Y:S01]  /*f670*/  R2UR UR16, R218 ;  /* 0x00000000da1072ca */ /* 0x000fe200000e0000 */
[----:B------:R-:W-:Y:S01]  /*f680*/  USHF.R.S32.HI UR9, URZ, 0x1f, UR4 ;  /* 0x0000001f3f097899 */ /* 0x000fe20008011404 */
[----:B------:R-:W-:Y:S01]  /*f690*/  R2UR UR15, R216 ;  /* 0x00000000d80f72ca */ /* 0x000fe200000e0000 */
[----:B------:R-:W-:Y:S01]  /*f6a0*/  UMOV UR8, UR4 ;  /* 0x0000000400087c82 */ /* 0x000fe20008000000 */
[----:B------:R-:W-:Y:S01]  /*f6b0*/  R2UR UR17, R219 ;  /* 0x00000000db1172ca */ /* 0x000fe200000e0000 */
[----:B------:R-:W-:Y:S01]  /*f6c0*/  ULDC.64 UR20, c[0x0][0x208] ;  /* 0x0000820000147ab9 */ /* 0x000fe20000000a00 */
[----:B------:R-:W-:Y:S02]  /*f6d0*/  LOP3.LUT R20, R21, 0x380, RZ, 0xc0, !PT ;  /* 0x0000038015147812 */ /* 0x000fe400078ec0ff */
[----:B------:R-:W-:-:S02]  /*f6e0*/  IADD3 R13, P1, R4, 0x2000, RZ ;  /* 0x00002000040d7810 */ /* 0x000fc40007f3e0ff */
[----:B------:R-:W-:Y:S01]  /*f6f0*/  IADD3 R9, P2, R4, 0x3000, RZ ;  /* 0x0000300004097810 */ /* 0x000fe20007f5e0ff */
[----:B------:R-:W-:Y:S01]  /*f700*/  USHF.R.S32.HI UR14, URZ, 0x1f, UR18 ;  /* 0x0000001f3f0e7899 */ /* 0x000fe20008011412 */
[----:B------:R-:W-:Y:S01]  /*f710*/  SHF.R.U64 R20, R20, 0x3, RZ ;  /* 0x0000000314147819 */ /* 0x000fe200000012ff */
[----:B------:R-:W-:Y:S01]  /*f720*/  USEL UR16, UR16, URZ, !UP1 ;  /* 0x0000003f10107287 */ /* 0x000fe2000c800000 */
[----:B------:R-:W-:Y:S01]  /*f730*/  LOP3.LUT R12, R13, 0x380, RZ, 0xc0, !PT ;  /* 0x000003800d0c7812 */ /* 0x000fe200078ec0ff */
[----:B------:R-:W-:Y:S01]  /*f740*/  UIMAD UR11, UR14, UR12, URZ ;  /* 0x0000000c0e0b72a4 */ /* 0x000fe2000f8e023f */
[----:B------:R-:W-:Y:S01]  /*f750*/  LOP3.LUT R8, R9, 0x380, RZ, 0xc0, !PT ;  /* 0x0000038009087812 */ /* 0x000fe200078ec0ff */
[----:B------:R-:W-:Y:S01]  /*f760*/  UIMAD.WIDE.U32 UR6, UR18, UR12, UR8 ;  /* 0x0000000c120672a5 */ /* 0x000fe2000f8e0008 */
[----:B------:R-:W-:Y:S01]  /*f770*/  MOV R10, UR17 ;  /* 0x00000011000a7c02 */ /* 0x000fe20008000f00 */
[----:B------:R-:W-:Y:S01]  /*f780*/  UIMAD UR11, UR18, UR13, UR11 ;  /* 0x0000000d120b72a4 */ /* 0x000fe2000f8e020b */
[----:B------:R-:W-:Y:S01]  /*f790*/  LOP3.LUT R20, R20, R21, RZ, 0x3c, !PT ;  /* 0x0000001514147212 */ /* 0x000fe200078e3cff */
[----:B------:R-:W-:Y:S01]  /*f7a0*/  USEL UR15, UR15, URZ, !UP1 ;  /* 0x0000003f0f0f7287 */ /* 0x000fe2000c800000 */
[----:B------:R-:W-:Y:S01]  /*f7b0*/  SHF.R.U64 R12, R12, 0x3, RZ ;  /* 0x000000030c0c7819 */ /* 0x000fe200000012ff */
[----:B------:R-:W-:Y:S01]  /*f7c0*/  ULDC.64 UR12, c[0x0][0xb78] ;  /* 0x0002de00000c7ab9 */ /* 0x000fe20000000a00 */
[----:B------:R-:W-:Y:S01]  /*f7d0*/  UIADD3 UR7, UR7, UR11, URZ ;  /* 0x0000000b07077290 */ /* 0x000fe2000fffe03f */
[----:B------:R-:W-:Y:S01]  /*f7e0*/  IMAD R10, R10, 0x80, R215 ;  /* 0x000000800a0a7824 */ /* 0x000fe200078e02d7 */
[----:B------:R-:W-:Y:S01]  /*f7f0*/  UIMAD UR8, UR16, UR12, URZ ;  /* 0x0000000c100872a4 */ /* 0x000fe2000f8e023f */
[----:B------:R-:W-:Y:S01]  /*f800*/  SHF.R.U64 R8, R8, 0x3, RZ ;  /* 0x0000000308087819 */ /* 0x000fe200000012ff */
[----:B------:R-:W-:Y:S01]  /*f810*/  UIMAD.WIDE.U32 UR6, UR15, UR12, UR6 ;  /* 0x0000000c0f0672a5 */ /* 0x000fe2000f8e0006 */
[----:B------:R-:W-:Y:S01]  /*f820*/  IMAD.X R21, RZ, RZ, R5, P0 ;  /* 0x000000ffff157224 */ /* 0x000fe200000e0605 */
[----:B------:R-:W-:Y:S01]  /*f830*/  UIMAD UR8, UR15, UR13, UR8 ;  /* 0x0000000d0f0872a4 */ /* 0x000fe2000f8e0208 */
[----:B------:R-:W-:-:S02]  /*f840*/  SHF.R.S32.HI R3, RZ, 0x1f, R10 ;  /* 0x0000001fff037819 */ /* 0x000fc4000001140a */
[----:B------:R-:W-:Y:S01]  /*f850*/  IADD3 R69, P0, R4, 0x8000, RZ ;  /* 0x0000800004457810 */ /* 0x000fe20007f1e0ff */
[----:B------:R-:W-:Y:S01]  /*f860*/  ULDC.64 UR12, c[0x0][0xaa0] ;  /* 0x0002a800000c7ab9 */ /* 0x000fe20000000a00 */
[----:B------:R-:W-:Y:S01]  /*f870*/  IADD3 R6, P3, R10, UR6, RZ ;  /* 0x000000060a067c10 */ /* 0x000fe2000ff7e0ff */
[----:B------:R-:W-:Y:S01]  /*f880*/  IMAD.U32 R14, RZ, RZ, UR8 ;  /* 0x00000008ff0e7e24 */ /* 0x000fe2000f8e00ff */
[----:B------:R-:W-:Y:S01]  /*f890*/  LOP3.LUT R12, R12, R13, RZ, 0x3c, !PT ;  /* 0x0000000d0c0c7212 */ /* 0x000fe200078e3cff */
[--C-:B------:R-:W-:Y:S01]  /*f8a0*/  IMAD.X R13, RZ, RZ, R5.reuse, P1 ;  /* 0x000000ffff0d7224 */ /* 0x100fe200008e0605 */
[----:B------:R-:W-:Y:S01]  /*f8b0*/  LOP3.LUT R8, R8, R9, RZ, 0x3c, !PT ;  /* 0x0000000908087212 */ /* 0x000fe200078e3cff */
[----:B------:R-:W-:Y:S01]  /*f8c0*/  IMAD.X R9, RZ, RZ, R5, P2 ;  /* 0x000000ffff097224 */ /* 0x000fe200010e0605 */
[----:B------:R-:W-:Y:S01]  /*f8d0*/  IADD3.X R3, R3, UR7, R14, P3, !PT ;  /* 0x0000000703037c10 */ /* 0x000fe20009ffe40e */
[----:B------:R-:W-:Y:S01]  /*f8e0*/  ULDC.64 UR6, c[0x0][0xb40] ;  /* 0x0002d00000067ab9 */ /* 0x000fe20000000a00 */
[----:B------:R-:W-:-:S02]  /*f8f0*/  IADD3 R61, P6, R4, 0x4000, RZ ;  /* 0x00004000043d7810 */ /* 0x000fc40007fde0ff */
[----:B------:R-:W-:Y:S02]  /*f900*/  LEA R38, P3, R6, UR6, 0x2 ;  /* 0x0000000606267c11 */ /* 0x000fe4000f8610ff */
[----:B------:R-:W-:Y:S02]  /*f910*/  IADD3 R49, P5, R4, 0x5000, RZ ;  /* 0x0000500004317810 */ /* 0x000fe40007fbe0ff */
[----:B------:R-:W-:Y:S01]  /*f920*/  LEA.HI.X R39, R6, UR7, R3, 0x2, P3 ;  /* 0x0000000706277c11 */ /* 0x000fe200098f1403 */
[----:B------:R-:W-:Y:S01]  /*f930*/  VIADD R3, R10, 0x8 ;  /* 0x000000080a037836 */ /* 0x000fe20000000000 */
[C---:B------:R-:W-:Y:S02]  /*f940*/  IADD3 R33, P4, R4.reuse, 0x6000, RZ ;  /* 0x0000600004217810 */ /* 0x040fe40007f9e0ff */
[C---:B------:R-:W-:Y:S02]  /*f950*/  IADD3 R25, P3, R4.reuse, 0x7000, RZ ;  /* 0x0000700004197810 */ /* 0x040fe40007f7e0ff */
[----:B------:R-:W-:-:S02]  /*f960*/  IADD3 R57, P1, R4, 0x9000, RZ ;  /* 0x0000900004397810 */ /* 0x000fc40007f3e0ff */
[----:B------:R-:W-:Y:S02]  /*f970*/  IADD3 R45, P2, R4, 0xa000, RZ ;  /* 0x0000a000042d7810 */ /* 0x000fe40007f5e0ff */
[----:B------:R-:W-:Y:S02]  /*f980*/  LOP3.LUT R68, R69, 0x380, RZ, 0xc0, !PT ;  /* 0x0000038045447812 */ /* 0x000fe400078ec0ff */
[----:B------:R-:W-:Y:S02]  /*f990*/  LOP3.LUT R60, R61, 0x380, RZ, 0xc0, !PT ;  /* 0x000003803d3c7812 */ /* 0x000fe400078ec0ff */
[----:B------:R-:W-:Y:S02]  /*f9a0*/  LOP3.LUT R48, R49, 0x380, RZ, 0xc0, !PT ;  /* 0x0000038031307812 */ /* 0x000fe400078ec0ff */
[----:B------:R-:W-:Y:S02]  /*f9b0*/  LOP3.LUT R32, R33, 0x380, RZ, 0xc0, !PT ;  /* 0x0000038021207812 */ /* 0x000fe400078ec0ff */
[----:B------:R-:W-:-:S02]  /*f9c0*/  LOP3.LUT R24, R25, 0x380, RZ, 0xc0, !PT ;  /* 0x0000038019187812 */ /* 0x000fc400078ec0ff */
[----:B------:R-:W-:Y:S02]  /*f9d0*/  LOP3.LUT R56, R57, 0x380, RZ, 0xc0, !PT ;  /* 0x0000038039387812 */ /* 0x000fe400078ec0ff */
[----:B------:R-:W-:Y:S02]  /*f9e0*/  LOP3.LUT R44, R45, 0x380, RZ, 0xc0, !PT ;  /* 0x000003802d2c7812 */ /* 0x000fe400078ec0ff */
[----:B------:R-:W-:Y:S02]  /*f9f0*/  SHF.R.U64 R68, R68, 0x3, RZ ;  /* 0x0000000344447819 */ /* 0x000fe400000012ff */
[----:B------:R-:W-:Y:S02]  /*fa00*/  SHF.R.U64 R60, R60, 0x3, RZ ;  /* 0x000000033c3c7819 */ /* 0x000fe400000012ff */
[----:B------:R-:W-:Y:S02]  /*fa10*/  SHF.R.U64 R48, R48, 0x3, RZ ;  /* 0x0000000330307819 */ /* 0x000fe400000012ff */
[----:B------:R-:W-:-:S02]  /*fa20*/  SHF.R.U64 R32, R32, 0x3, RZ ;  /* 0x0000000320207819 */ /* 0x000fc400000012ff */
[----:B------:R-:W-:Y:S02]  /*fa30*/  SHF.R.U64 R24, R24, 0x3, RZ ;  /* 0x0000000318187819 */ /* 0x000fe400000012ff */
[----:B------:R-:W-:Y:S02]  /*fa40*/  SHF.R.U64 R56, R56, 0x3, RZ ;  /* 0x0000000338387819 */ /* 0x000fe400000012ff */
[----:B------:R-:W-:Y:S02]  /*fa50*/  SHF.R.U64 R44, R44, 0x3, RZ ;  /* 0x000000032c2c7819 */ /* 0x000fe400000012ff */
[----:B------:R-:W-:Y:S01]  /*fa60*/  LOP3.LUT R68, R68, R69, RZ, 0x3c, !PT ;  /* 0x0000004544447212 */ /* 0x000fe200078e3cff */
[--C-:B------:R-:W-:Y:S01]  /*fa70*/  IMAD.X R69, RZ, RZ, R5.reuse, P0 ;  /* 0x000000ffff457224 */ /* 0x100fe200000e0605 */
        /* <DEDUP_REMOVED lines=12> */
[----:B------:R-:W-:Y:S02]  /*fb40*/  IADD3.X R25, RZ, R5, RZ, P3, !PT ;  /* 0x00000005ff197210 */ /* 0x000fe40001ffe4ff */
[C---:B------:R-:W-:Y:S02]  /*fb50*/  IADD3 R37, P6, R4.reuse, 0xb000, RZ ;  /* 0x0000b00004257810 */ /* 0x040fe40007fde0ff */
[C---:B------:R-:W-:Y:S02]  /*fb60*/  IADD3 R73, P5, R4.reuse, 0xc000, RZ ;  /* 0x0000c00004497810 */ /* 0x040fe40007fbe0ff */
[----:B------:R-:W-:-:S02]  /*fb70*/  IADD3 R65, P4, R4, 0xd000, RZ ;  /* 0x0000d00004417810 */ /* 0x000fc40007f9e0ff */
[----:B------:R-:W-:Y:S02]  /*fb80*/  IADD3 R53, P3, R4, 0xe000, RZ ;  /* 0x0000e00004357810 */ /* 0x000fe40007f7e0ff */
[----:B------:R-:W-:Y:S02]  /*fb90*/  ISETP.GE.OR P1, PT, R10, UR10, P0 ;  /* 0x0000000a0a007c0c */ /* 0x000fe40008726670 */
[C---:B------:R-:W-:Y:S02]  /*fba0*/  IADD3 R6, P2, R4.reuse, 0xf000, RZ ;  /* 0x0000f00004067810 */ /* 0x040fe40007f5e0ff */
[----:B------:R-:W-:Y:S02]  /*fbb0*/  ISETP.GE.OR P0, PT, R3, UR10, P0 ;  /* 0x0000000a03007c0c */ /* 0x000fe40008706670 */
[----:B------:R-:W-:Y:S02]  /*fbc0*/  LOP3.LUT R11, R4, 0x380, RZ, 0xc0, !PT ;  /* 0x00000380040b7812 */ /* 0x000fe400078ec0ff */
[----:B------:R-:W-:-:S02]  /*fbd0*/  LOP3.LUT R36, R37, 0x380, RZ, 0xc0, !PT ;  /* 0x0000038025247812 */ /* 0x000fc400078ec0ff */
[----:B------:R-:W-:Y:S02]  /*fbe0*/  LOP3.LUT R72, R73, 0x380, RZ, 0xc0, !PT ;  /* 0x0000038049487812 */ /* 0x000fe400078ec0ff */
[----:B------:R-:W-:Y:S01]  /*fbf0*/  LOP3.LUT R64, R65, 0x380, RZ, 0xc0, !PT ;  /* 0x0000038041407812 */ /* 0x000fe200078ec0ff */
[----:B------:R0:W-:Y:S01]  /*fc00*/  @!P1 STG.E desc[UR20][R38.64], R2 ;  /* 0x0000000226009986 */ /* 0x0001e2000c101914 */
[----:B------:R-:W-:Y:S02]  /*fc10*/  LOP3.LUT R52, R53, 0x380, RZ, 0xc0, !PT ;  /* 0x0000038035347812 */ /* 0x000fe400078ec0ff */
[----:B------:R-:W-:Y:S01]  /*fc20*/  LOP3.LUT R3, R6, 0x380, RZ, 0xc0, !PT ;  /* 0x0000038006037812 */ /* 0x000fe200078ec0ff */
[----:B------:R1:W-:Y:S01]  /*fc30*/  @!P0 STG.E desc[UR20][R38.64+0x20], R0 ;  /* 0x0000200026008986 */ /* 0x0003e2000c101914 */
[----:B------:R-:W-:Y:S02]  /*fc40*/  SHF.R.U64 R11, R11, 0x3, RZ ;  /* 0x000000030b0b7819 */ /* 0x000fe400000012ff */
[----:B------:R-:W-:Y:S01]  /*fc50*/  SHF.R.U64 R36, R36, 0x3, RZ ;  /* 0x0000000324247819 */ /* 0x000fe200000012ff */
[----:B------:R-:W-:Y:S01]  /*fc60*/  UIMAD UR6, UR9, UR12, URZ ;  /* 0x0000000c090672a4 */ /* 0x000fe2000f8e023f */
[----:B------:R-:W-:Y:S01]  /*fc70*/  SHF.R.U64 R72, R72, 0x3, RZ ;  /* 0x0000000348487819 */ /* 0x000fe200000012ff */
[----:B------:R-:W5:Y:S01]  /*fc80*/  LD.E.128 R20, desc[UR20][R20.64] ;  /* 0x0000001414147980 */ /* 0x000f62000c101d00 */
[----:B------:R-:W-:-:S02]  /*fc90*/  SHF.R.U64 R64, R64, 0x3, RZ ;  /* 0x0000000340407819 */ /* 0x000fc400000012ff */
[----:B------:R-:W-:Y:S01]  /*fca0*/  IADD3.X R41, RZ, R5, RZ, P2, !PT ;  /* 0x00000005ff297210 */ /* 0x000fe200017fe4ff */
[--C-:B0-----:R-:W-:Y:S01]  /*fcb0*/  IMAD.MOV.U32 R2, RZ, RZ, R18.reuse ;  /* 0x000000ffff027224 */ /* 0x101fe200078e0012 */
[----:B------:R-:W-:Y:S01]  /*fcc0*/  SHF.R.U64 R52, R52, 0x3, RZ ;  /* 0x0000000334347819 */ /* 0x000fe200000012ff */
[----:B------:R-:W5:Y:S01]  /*fcd0*/  LD.E.128 R12, desc[UR20][R12.64] ;  /* 0x000000140c0c7980 */ /* 0x000f62000c101d00 */
[----:B------:R-:W-:Y:S01]  /*fce0*/  SHF.R.U64 R3, R3, 0x3, RZ ;  /* 0x0000000303037819 */ /* 0x000fe200000012ff */
[----:B------:R-:W-:Y:S01]  /*fcf0*/  ULDC.64 UR8, c[0x0][0xae0] ;  /* 0x0002b80000087ab9 */ /* 0x000fe20000000a00 */
[----:B------:R-:W-:Y:S01]  /*fd00*/  LOP3.LUT R4, R11, R4, RZ, 0x3c, !PT ;  /* 0x000000040b047212 */ /* 0x000fe200078e3cff */
[----:B------:R-:W5:Y:S01]  /*fd10*/  LD.E.128 R60, desc[UR20][R60.64] ;  /* 0x000000143c3c7980 */ /* 0x000f62000c101d00 */
        /* <DEDUP_REMOVED lines=9> */
[----:B------:R0:W5:Y:S01]  /*fdb0*/  LD.E.128 R28, desc[UR20][R4.64] ;  /* 0x00000014041c7980 */ /* 0x000162000c101d00 */
[----:B------:R-:W-:Y:S01]  /*fdc0*/  SHF.R.S32.HI R3, RZ, 0x1f, R18 ;  /* 0x0000001fff037819 */ /* 0x000fe20000011412 */
[----:B------:R-:W-:-:S02]  /*fdd0*/  UIMAD UR6, UR4, UR13, UR6 ;  /* 0x0000000d040672a4 */ /* 0x000fc4000f8e0206 */
[----:B------:R-:W5:Y:S04]  /*fde0*/  LD.E.128 R8, desc[UR20][R8.64] ;  /* 0x0000001408087980 */ /* 0x000f68000c101d00 */
[----:B------:R-:W5:Y:S01]  /*fdf0*/  LD.E.128 R48, desc[UR20][R48.64] ;  /* 0x0000001430307980 */ /* 0x000f62000c101d00 */
[----:B0-----:R-:W-:-:S03]  /*fe00*/  IMAD.U32 R5, RZ, RZ, UR12 ;  /* 0x0000000cff057e24 */ /* 0x001fc6000f8e00ff */
[----:B------:R-:W5:Y:S01]  /*fe10*/  LD.E.128 R32, desc[UR20][R32.64] ;  /* 0x0000001420207980 */ /* 0x000f62000c101d00 */
[----:B------:R-:W-:-:S03]  /*fe20*/  IMAD.WIDE.U32 R2, R5, UR4, R2 ;  /* 0x0000000405027c25 */ /* 0x000fc6000f8e0002 */
[----:B------:R-:W5:Y:S04]  /*fe30*/  LD.E.128 R24, desc[UR20][R24.64] ;  /* 0x0000001418187980 */ /* 0x000f68000c101d00 */
[----:B------:R-:W5:Y:S04]  /*fe40*/  LD.E.128 R68, desc[UR20][R68.64] ;  /* 0x0000001444447980 */ /* 0x000f68000c101d00 */
[----:B------:R-:W5:Y:S04]  /*fe50*/  LD.E.128 R56, desc[UR20][R56.64] ;  /* 0x0000001438387980 */ /* 0x000f68000c101d00 */
[----:B------:R-:W5:Y:S04]  /*fe60*/  LD.E.128 R44, desc[UR20][R44.64] ;  /* 0x000000142c2c7980 */ /* 0x000f68000c101d00 */
[----:B-1----:R-:W5:Y:S04]  /*fe70*/  LD.E.128 R36, desc[UR20][R36.64] ;  /* 0x0000001424247980 */ /* 0x002f68000c101d00 */
        /* <DEDUP_REMOVED lines=11> */
[----:B------:R-:W-:Y:S01]  /*ff30*/  VIADD R3, R3, UR6 ;  /* 0x0000000603037c36 */ /* 0x000fe20008000000 */
[----:B------:R-:W-:Y:S01]  /*ff40*/  UIMAD UR10, UR17, -0x80, UR10 ;  /* 0xffffff80110a78a4 */ /* 0x000fe2000f8e020a */
[----:B------:R-:W-:Y:S01]  /*ff50*/  IMAD.U32 R5, RZ, RZ, UR8 ;  /* 0x00000008ff057e24 */ /* 0x000fe2000f8e00ff */
[----:B------:R-:W-:Y:S01]  /*ff60*/  UIMAD UR4, UR18, UR9, UR4 ;  /* 0x00000009120472a4 */ /* 0x000fe2000f8e0204 */
[----:B------:R-:W-:-:S02]  /*ff70*/  ULDC.64 UR6, c[0x0][0xae8] ;  /* 0x0002ba0000067ab9 */ /* 0x000fc40000000a00 */
[----:B------:R-:W-:Y:S01]  /*ff80*/  IMAD.WIDE.U32 R2, R5, UR18, R2 ;  /* 0x0000001205027c25 */ /* 0x000fe2000f8e0002 */
[----:B------:R-:W-:-:S03]  /*ff90*/  ISETP.GE.AND P3, PT, R212, UR10, PT ;  /* 0x0000000ad4007c0c */ /* 0x000fc6000bf66270 */
[----:B------:R-:W-:Y:S01]  /*ffa0*/  VIADD R3, R3, UR4 ;  /* 0x0000000403037c36 */ /* 0x000fe20008000000 */
[----:B------:R-:W-:Y:S01]  /*ffb0*/  UIMAD UR4, UR16, UR6, URZ ;  /* 0x00000006100472a4 */ /* 0x000fe2000f8e023f */
[----:B------:R-:W-:Y:S01]  /*ffc0*/  IADD3 R169, R169, 0x38820, RZ ;  /* 0x00038820a9a97810 */ /* 0x000fe20007ffe0ff */
[----:B------:R-:W-:Y:S02]  /*ffd0*/  IMAD.U32 R77, RZ, RZ, UR6 ;  /* 0x00000006ff4d7e24 */ /* 0x000fe4000f8e00ff */
[C---:B------:R-:W-:Y:S01]  /*ffe0*/  VIADD R5, R212.reuse, 0x60 ;  /* 0x00000060d4057836 */ /* 0x040fe20000000000 */
[----:B------:R-:W-:Y:S02]  /*fff0*/  UIMAD UR4, UR15, UR7, UR4 ;  /* 0x000000070f0472a4 */ /* 0x000fe4000f8e0204 */
[----:B------:R-:W-:Y:S01]  /*10000*/  IMAD.WIDE.U32 R76, R77, UR15, R2 ;  /* 0x0000000f4d4c7c25 */ /* 0x000fe2000f8e0002 */
[----:B------:R-:W-:Y:S02]  /*10010*/  PRMT R169, RZ, 0x654, R169 ;  /* 0x00000654ffa97816 */ /* 0x000fe400000000a9 */
[----:B------:R-:W-:Y:S01]  /*10020*/  ISETP.GE.AND P2, PT, R5, UR10, PT ;  /* 0x0000000a05007c0c */ /* 0x000fe2000bf46270 */
[C---:B------:R-:W-:Y:S01]  /*10030*/  VIADD R4, R212.reuse, 0x40 ;  /* 0x00000040d4047836 */ /* 0x040fe20000000000 */
[--C-:B------:R-:W-:Y:S01]  /*10040*/  SHF.R.S32.HI R213, RZ, 0x1f, R212.reuse ;  /* 0x0000001fffd57819 */ /* 0x100fe200000114d4 */
[----:B------:R-:W-:Y:S01]  /*10050*/  VIADD R0, R212, 0x20 ;  /* 0x00000020d4007836 */ /* 0x000fe20000000000 */
[----:B0-----:R0:W-:Y:S01]  /*10060*/  SYNCS.ARRIVE.TRANS64.RED.A1T0 RZ, [R169+URZ], RZ ;  /* 0x000000ffa9ff79a7 */ /* 0x0011e2000810043f */
[----:B------:R-:W-:Y:S01]  /*10070*/  IMAD.U32 R5, RZ, RZ, UR17 ;  /* 0x00000011ff057e24 */ /* 0x000fe2000f8e00ff */
[----:B------:R-:W-:Y:S01]  /*10080*/  BSSY B1, `(.L_x_2126) ;  /* 0x000001d000017945 */ /* 0x000fe20003800000 */
[----:B------:R-:W-:Y:S01]  /*10090*/  VIADD R81, R77, UR4 ;  /* 0x000000044d517c36 */ /* 0x000fe20008000000 */
[----:B------:R-:W-:Y:S01]  /*100a0*/  ISETP.GE.AND P1, PT, R4, UR10, PT ;  /* 0x0000000a04007c0c */ /* 0x000fe2000bf26270 */
[----:B------:R-:W-:Y:S01]  /*100b0*/  IMAD.WIDE R4, R5, 0x80, R212 ;  /* 0x0000008005047825 */ /* 0x000fe200078e02d4 */
[----:B------:R-:W-:Y:S01]  /*100c0*/  ISETP.GE.AND P0, PT, R0, UR10, PT ;  /* 0x0000000a00007c0c */ /* 0x000fe2000bf06270 */
[----:B------:R-:W-:-:S12]  /*100d0*/  @P3 BRA `(.L_x_2127) ;  /* 0x00000000005c3947 */ /* 0x000fd80003800000 */
[----:B------:R-:W-:Y:S01]  /*100e0*/  ULDC.64 UR6, c[0x0][0xad8] ;  /* 0x0002b60000067ab9 */ /* 0x000fe20000000a00 */
[----:B------:R-:W-:Y:S01]  /*100f0*/  IMAD.MOV.U32 R2, RZ, RZ, R76 ;  /* 0x000000ffff027224 */ /* 0x000fe200078e004c */
[----:B------:R-:W-:Y:S01]  /*10100*/  ULDC UR4, c[0x0][0xa8c] ;  /* 0x0002a30000047ab9 */ /* 0x000fe20000000800 */
[----:B------:R-:W-:Y:S01]  /*10110*/  IMAD R17, R5, UR6, RZ ;  /* 0x0000000605117c24 */ /* 0x000fe2000f8e02ff */
[C---:B------:R-:W-:Y:S01]  /*10120*/  IADD3 R6, R18.reuse, 0xc0, RZ ;  /* 0x000000c012067810 */ /* 0x040fe20007ffe0ff */
[----:B------:R-:W-:Y:S01]  /*10130*/  IMAD.MOV.U32 R3, RZ, RZ, R81 ;  /* 0x000000ffff037224 */ /* 0x000fe200078e0051 */
[C---:B------:R-:W-:Y:S01]  /*10140*/  ISETP.GE.AND P4, PT, R18.reuse, UR4, PT ;  /* 0x0000000412007c0c */ /* 0x040fe2000bf86270 */
[----:B------:R-:W-:Y:S01]  /*10150*/  VIADD R0, R18, 0x40 ;  /* 0x0000004012007836 */ /* 0x000fe20000000000 */
[----:B------:R-:W-:Y:S01]  /*10160*/  ULDC.64 UR8, c[0x0][0x208] ;  /* 0x0000820000087ab9 */ /* 0x000fe20000000a00 */
[----:B------:R-:W-:-:S03]  /*10170*/  IMAD.WIDE.U32 R2, R4, UR6, R2 ;  /* 0x0000000604027c25 */ /* 0x000fc6000f8e0002 */
[----:B------:R-:W-:Y:S01]  /*10180*/  ISETP.GE.AND P3, PT, R0, UR4, PT ;  /* 0x0000000400007c0c */ /* 0x000fe2000bf66270 */
[----:B------:R-:W-:Y:S01]  /*10190*/  IMAD R17, R4, UR7, R17 ;  /* 0x0000000704117c24 */ /* 0x000fe2000f8e0211 */
[----:B------:R-:W-:Y:S01]  /*101a0*/  ULDC.64 UR6, c[0x0][0xa80] ;  /* 0x0002a00000067ab9 */ /* 0x000fe20000000a00 */
[----:B------:R-:W-:Y:S01]  /*101b0*/  VIADD R0, R18, 0x80 ;  /* 0x0000008012007836 */ /* 0x000fe20000000000 */
[----:B------:R-:W-:Y:S01]  /*101c0*/  LEA R78, P6, R2, UR6, 0x1 ;  /* 0x00000006024e7c11 */ /* 0x000fe2000f8c08ff */
[----:B------:R-:W-:-:S03]  /*101d0*/  IMAD.IADD R3, R3, 0x1, R17 ;  /* 0x0000000103037824 */ /* 0x000fc600078e0211 */
[----:B------:R-:W-:Y:S02]  /*101e0*/  ISETP.GE.AND P5, PT, R0, UR4, PT ;  /* 0x0000000400007c0c */ /* 0x000fe4000bfa6270 */
[----:B------:R-:W-:Y:S02]  /*101f0*/  LEA.HI.X R79, R2, UR7, R3, 0x1, P6 ;  /* 0x00000007024f7c11 */ /* 0x000fe4000b0f0c03 */
[----:B------:R-:W-:-:S03]  /*10200*/  ISETP.GE.AND P6, PT, R6, UR4, PT ;  /* 0x0000000406007c0c */ /* 0x000fc6000bfc6270 */
[----:B-----5:R1:W-:Y:S04]  /*10210*/  @!P4 STG.E.128 desc[UR8][R78.64], R28 ;  /* 0x0000001c4e00c986 */ /* 0x0203e8000c101d08 */
[----:B------:R1:W-:Y:S04]  /*10220*/  @!P3 STG.E.128 desc[UR8][R78.64+0x80], R60 ;  /* 0x0000803c4e00b986 */ /* 0x0003e8000c101d08 */
[----:B------:R1:W-:Y:S04]  /*10230*/  @!P5 STG.E.128 desc[UR8][R78.64+0x100], R68 ;  /* 0x000100444e00d986 */ /* 0x0003e8000c101d08 */
[----:B------:R1:W-:Y:S02]  /*10240*/  @!P6 STG.E.128 desc[UR8][R78.64+0x180], R72 ;  /* 0x000180484e00e986 */ /* 0x0003e4000c101d08 */
.L_x_2127:
[----:B------:R-:W-:Y:S05]  /*10250*/  BSYNC B1 ;  /* 0x0000000000017941 */ /* 0x000fea0003800000 */
.L_x_2126:
        /* <DEDUP_REMOVED lines=27> */
.L_x_2129:
[----:B------:R-:W-:Y:S05]  /*10410*/  BSYNC B1 ;  /* 0x0000000000017941 */ /* 0x000fea0003800000 */
.L_x_2128:
[----:B------:R-:W-:Y:S04]  /*10420*/  BSSY B1, `(.L_x_2130) ;  /* 0x000001b000017945 */ /* 0x000fe80003800000 */
[----:B------:R-:W-:Y:S05]  /*10430*/  @P1 BRA `(.L_x_2131) ;  /* 0x0000000000641947 */ /* 0x000fea0003800000 */
[----:B------:R-:W-:Y:S01]  /*10440*/  IADD3 R17, P0, R4, 0x40, RZ ;  /* 0x0000004004117810 */ /* 0x000fe20007f1e0ff */
        /* <DEDUP_REMOVED lines=24> */
.L_x_2131:
[----:B------:R-:W-:Y:S05]  /*105d0*/  BSYNC B1 ;  /* 0x0000000000017941 */ /* 0x000fea0003800000 */
.L_x_2130:
[----:B------:R-:W-:Y:S05]  /*105e0*/  @P2 BRA `(.L_x_2132) ;  /* 0x0000000c00cc2947 */ /* 0x000fea0003800000 */
[----:B---3-5:R-:W-:Y:S01]  /*105f0*/  IADD3 R13, P0, R4, 0x60, RZ ;  /* 0x00000060040d7810 */ /* 0x028fe20007f1e0ff */
[----:B------:R-:W-:Y:S01]  /*10600*/  ULDC.64 UR6, c[0x0][0xad8] ;  /* 0x0002b60000067ab9 */ /* 0x000fe20000000a00 */
[----:B------:R-:W-:Y:S01]  /*10610*/  IADD3 R0, R18, 0x40, RZ ;  /* 0x0000004012007810 */ /* 0x000fe20007ffe0ff */
[----:B------:R-:W-:Y:S01]  /*10620*/  IMAD.MOV.U32 R2, RZ, RZ, R76 ;  /* 0x000000ffff027224 */ /* 0x000fe200078e004c */
[----:B------:R-:W-:Y:S01]  /*10630*/  ULDC UR4, c[0x0][0xa8c] ;  /* 0x0002a30000047ab9 */ /* 0x000fe20000000800 */
[----:B------:R-:W-:Y:S01]  /*10640*/  IMAD.X R4, RZ, RZ, R5, P0 ;  /* 0x000000ffff047224 */ /* 0x000fe200000e0605 */
        /* <DEDUP_REMOVED lines=22> */
.L_x_2124:
[----:B------:R-:W-:Y:S01]  /*107b0*/  R2UR UR8, R218 ;  /* 0x00000000da0872ca */ /* 0x000fe200000e0000 */
[----:B------:R-:W-:Y:S01]  /*107c0*/  ULDC.64 UR6, c[0x0][0xbe0] ;  /* 0x0002f80000067ab9 */ /* 0x000fe20000000a00 */
[----:B------:R-:W-:Y:S01]  /*107d0*/  R2UR UR4, R216 ;  /* 0x00000000d80472ca */ /* 0x000fe200000e0000 */
[----:B------:R-:W-:Y:S01]  /*107e0*/  UISETP.NE.U32.AND UP0, UPT, UR6, URZ, UPT ;  /* 0x0000003f0600728c */ /* 0x000fe2000bf05070 */
[----:B------:R-:W-:-:S03]  /*107f0*/  ULDC.64 UR12, c[0x0][0x208] ;  /* 0x00008200000c7ab9 */ /* 0x000fc60000000a00 */
[----:B------:R-:W-:-:S06]  /*10800*/  UISETP.NE.AND.EX UP1, UPT, UR7, URZ, UPT, UP0 ;  /* 0x0000003f0700728c */ /* 0x000fcc000bf25300 */
[----:B------:R-:W-:Y:S02]  /*10810*/  PLOP3.LUT P2, PT, PT, PT, UP1, 0x80, 0x0 ;  /* 0x000000000000781c */ /* 0x000fe40003f4f018 */
[----:B------:R-:W-:Y:S02]  /*10820*/  USHF.L.U64.HI UR10, UR4, 0x2, UR8 ;  /* 0x00000002040a7899 */ /* 0x000fe40008010208 */
[----:B------:R-:W-:Y:S01]  /*10830*/  USHF.L.U32 UR4, UR4, 0x2, URZ ;  /* 0x0000000204047899 */ /* 0x000fe2000800063f */
[----:B------:R-:W-:-:S03]  /*10840*/  ULDC.64 UR8, c[0x0][0xbd8] ;  /* 0x0002f60000087ab9 */ /* 0x000fc60000000a00 */
[----:B------:R-:W-:Y:S02]  /*10850*/  @UP1 UIADD3 UR6, UP2, UR4, UR6, URZ ;  /* 0x0000000604061290 */ /* 0x000fe4000ff5e03f */
[----:B------:R-:W-:Y:S02]  /*10860*/  UISETP.NE.U32.AND UP0, UPT, UR8, URZ, UPT ;  /* 0x0000003f0800728c */ /* 0x000fe4000bf05070 */
[----:B------:R-:W-:Y:S02]  /*10870*/  @UP1 UIADD3.X UR7, UR10, UR7, URZ, UP2, !UPT ;  /* 0x000000070a071290 */ /* 0x000fe400097fe43f */
[----:B------:R-:W-:Y:S01]  /*10880*/  IMAD.U32 R4, RZ, RZ, UR6 ;  /* 0x00000006ff047e24 */ /* 0x000fe2000f8e00ff */
[----:B------:R-:W-:Y:S02]  /*10890*/  UISETP.NE.AND.EX UP0, UPT, UR9, URZ, UPT, UP0 ;  /* 0x0000003f0900728c */ /* 0x000fe4000bf05300 */
[----:B------:R-:W-:Y:S01]  /*108a0*/  UIADD3 UR4, UP1, UR4, UR8, URZ ;  /* 0x0000000804047290 */ /* 0x000fe2000ff3e03f */
[----:B------:R-:W-:-:S03]  /*108b0*/  IMAD.U32 R5, RZ, RZ, UR7 ;  /* 0x00000007ff057e24 */ /* 0x000fc6000f8e00ff */
[----:B------:R-:W-:Y:S01]  /*108c0*/  PLOP3.LUT P1, PT, PT, PT, UP0, 0x80, 0x0 ;  /* 0x000000000000781c */ /* 0x000fe20003f2f008 */
[----:B------:R-:W-:Y:S01]  /*108d0*/  UIADD3.X UR6, UR10, UR9, URZ, UP1, !UPT ;  /* 0x000000090a067290 */ /* 0x000fe20008ffe43f */
[----:B------:R-:W2:Y:S01]  /*108e0*/  @P2 LDG.E R4, desc[UR12][R4.64] ;  /* 0x0000000c04042981 */ /* 0x000ea2000c1e1900 */
[----:B------:R-:W-:Y:S02]  /*108f0*/  IMAD.MOV.U32 R9, RZ, RZ, RZ ;  /* 0x000000ffff097224 */ /* 0x000fe400078e00ff */
[----:B------:R-:W-:Y:S02]  /*10900*/  IMAD.U32 R2, RZ, RZ, UR4 ;  /* 0x00000004ff027e24 */ /* 0x000fe4000f8e00ff */
[----:B------:R-:W-:Y:S01]  /*10910*/  IMAD.U32 R3, RZ, RZ, UR6 ;  /* 0x00000006ff037e24 */ /* 0x000fe2000f8e00ff */
[----:B------:R-:W-:Y:S01]  /*10920*/  ULDC UR4, c[0x0][0xa88] ;  /* 0x0002a20000047ab9 */ /* 0x000fe20000000800 */
[----:B------:R-:W-:-:S04]  /*10930*/  ISETP.GT.AND P0, PT, R225, 0x7f, PT ;  /* 0x0000007fe100780c */ /* 0x000fc80003f04270 */
[----:B------:R0:W5:Y:S01]  /*10940*/  @P1 LDG.E R9, desc[UR12][R2.64] ;  /* 0x0000000c02091981 */ /* 0x000162000c1e1900 */
[----:B--2---:R-:W-:Y:S01]  /*10950*/  @P2 R2UR UR4, R4 ;  /* 0x00000000040422ca */ /* 0x004fe200000e0000 */
[----:B0-----:R-:W-:-:S14]  /*10960*/  @P2 BRA `(.L_x_2133) ;  /* 0x00000000001c2947 */ /* 0x001fdc0003800000 */
[----:B------:R-:W-:Y:S05]  /*10970*/  @!P1 BRA `(.L_x_2133) ;  /* 0x0000000000189947 */ /* 0x000fea0003800000 */
[----:B------:R-:W-:Y:S02]  /*10980*/  ULDC.64 UR6, c[0x0][0x208] ;  /* 0x0000820000067ab9 */ /* 0x000fe40000000a00 */
[----:B------:R-:W2:Y:S04]  /*10990*/  LDG.E R4, desc[UR6][R2.64] ;  /* 0x0000000602047981 */ /* 0x000ea8000c1e1900 */
[----:B------:R-:W3:Y:S01]  /*109a0*/  LDG.E R0, desc[UR6][R2.64+0x4] ;  /* 0x0000040602007981 */ /* 0x000ee2000c1e1900 */
[----:B--2---:R-:W-:Y:S02]  /*109b0*/  R2UR UR6, R4 ;  /* 0x00000000040672ca */ /* 0x004fe400000e0000 */
[----:B---3--:R-:W-:-:S13]  /*109c0*/  R2UR UR4, R0 ;  /* 0x00000000000472ca */ /* 0x008fda00000e0000 */
[----:B------:R-:W-:-:S12]  /*109d0*/  UIADD3 UR4, -UR6, UR4, URZ ;  /* 0x0000000406047290 */ /* 0x000fd8000fffe13f */
.L_x_2133:
        /* <DEDUP_REMOVED lines=10> */
[----:B------:R-:W0:Y:S01]  /*10a80*/  S2R R2, SR_TID.X ;  /* 0x0000000000027919 */ /* 0x000e220000002100 */
[----:B------:R-:W-:-:S13]  /*10a90*/  R2UR UR6, R219 ;  /* 0x00000000db0672ca */ /* 0x000fda00000e0000 */
[----:B------:R-:W-:-:S05]  /*10aa0*/  MOV R0, UR6 ;  /* 0x0000000600007c02 */ /* 0x000fca0008000f00 */
[----:B0-----:R-:W-:-:S04]  /*10ab0*/  IMAD R0, R0, 0x80, R2 ;  /* 0x0000008000007824 */ /* 0x001fc800078e0202 */
[----:B------:R-:W-:-:S05]  /*10ac0*/  VIADD R0, R0, 0xffffff80 ;  /* 0xffffff8000007836 */ /* 0x000fca0000000000 */
[----:B------:R-:W-:-:S13]  /*10ad0*/  ISETP.GE.AND P0, PT, R0, UR4, PT ;  /* 0x0000000400007c0c */ /* 0x000fda000bf06270 */
[----:B------:R-:W-:Y:S05]  /*10ae0*/  @P0 BRA `(.L_x_2135) ;  /* 0x0000000000540947 */ /* 0x000fea0003800000 */
[----:B------:R-:W-:Y:S01]  /*10af0*/  R2UR UR7, R217 ;  /* 0x00000000d90772ca */ /* 0x000fe200000e0000 */
[----:B------:R-:W-:Y:S01]  /*10b00*/  ULDC.64 UR12, c[0x0][0xb70] ;  /* 0x0002dc00000c7ab9 */ /* 0x000fe20000000a00 */
[C---:B------:R-:W-:Y:S01]  /*10b10*/  IADD3 R2, P0, R0.reuse, R9, RZ ;  /* 0x0000000900027210 */ /* 0x040fe20007f1e0ff */
        /* <DEDUP_REMOVED lines=18> */
.L_x_2135:
[----:B------:R-:W-:Y:S05]  /*10c40*/  BSYNC B1 ;  /* 0x0000000000017941 */ /* 0x000fea0003800000 */
.L_x_2134:
[----:B------:R-:W-:Y:S01]  /*10c50*/  R2UR UR11, R219 ;  /* 0x00000000db0b72ca */ /* 0x000fe200000e0000 */
[----:B------:R-:W-:Y:S01]  /*10c60*/  ULDC.64 UR6, c[0x0][0xaa0] ;  /* 0x0002a80000067ab9 */ /* 0x000fe20000000a00 */
[----:B------:R-:W-:Y:S01]  /*10c70*/  R2UR UR14, R217 ;  /* 0x00000000d90e72ca */ /* 0x000fe200000e0000 */
[----:B------:R-:W-:Y:S01]  /*10c80*/  IMAD.MOV.U32 R2, RZ, RZ, R18 ;  /* 0x000000ffff027224 */ /* 0x000fe200078e0012 */
[----:B0-----:R-:W-:Y:S01]  /*10c90*/  MOV R3, R11 ;  /* 0x0000000b00037202 */ /* 0x001fe20000000f00 */
[----:B------:R-:W-:Y:S01]  /*10ca0*/  IMAD R0, R6, UR6, RZ ;  /* 0x0000000606007c24 */ /* 0x000fe2000f8e02ff */
[----:B------:R-:W-:Y:S01]  /*10cb0*/  ULDC.64 UR12, c[0x0][0xae0] ;  /* 0x0002b800000c7ab9 */ /* 0x000fe20000000a00 */
[C---:B------:R-:W-:Y:S01]  /*10cc0*/  VIADD R4, R212.reuse, 0x40 ;  /* 0x00000040d4047836 */ /* 0x040fe20000000000 */
[----:B------:R-:W-:Y:S01]  /*10cd0*/  BSSY B1, `(.L_x_2136) ;  /* 0x0000031000017945 */ /* 0x000fe20003800000 */
[----:B------:R-:W-:Y:S01]  /*10ce0*/  IMAD.WIDE.U32 R2, R9, UR6, R2 ;  /* 0x0000000609027c25 */ /* 0x000fe2000f8e0002 */
[----:B------:R-:W-:Y:S01]  /*10cf0*/  UIMAD UR6, UR8, UR12, URZ ;  /* 0x0000000c080672a4 */ /* 0x000fe2000f8e023f */
[----:B------:R-:W-:-:S02]  /*10d00*/  IADD3 R6, R212, 0x60, RZ ;  /* 0x00000060d4067810 */ /* 0x000fc40007ffe0ff */
[----:B------:R-:W-:Y:S01]  /*10d10*/  IMAD R9, R9, UR7, R0 ;  /* 0x0000000709097c24 */ /* 0x000fe2000f8e0200 */
[----:B------:R-:W-:Y:S01]  /*10d20*/  UIMAD UR7, UR11, -0x80, UR4 ;  /* 0xffffff800b0778a4 */ /* 0x000fe2000f8e0204 */
[----:B------:R-:W-:Y:S01]  /*10d30*/  IMAD.U32 R5, RZ, RZ, UR12 ;  /* 0x0000000cff057e24 */ /* 0x000fe2000f8e00ff */
[----:B------:R-:W-:Y:S01]  /*10d40*/  UIMAD UR6, UR14, UR13, UR6 ;  /* 0x0000000d0e0672a4 */ /* 0x000fe2000f8e0206 */
[----:B------:R-:W-:Y:S01]  /*10d50*/  IMAD.IADD R3, R3, 0x1, R9 ;  /* 0x0000000103037824 */ /* 0x000fe200078e0209 */
[----:B------:R-:W-:Y:S01]  /*10d60*/  SHF.R.S32.HI R9, RZ, 0x1f, R212 ;  /* 0x0000001fff097819 */ /* 0x000fe200000114d4 */
[----:B------:R-:W-:Y:S01]  /*10d70*/  ULDC.64 UR12, c[0x0][0xae8] ;  /* 0x0002ba00000c7ab9 */ /* 0x000fe20000000a00 */
[----:B------:R-:W-:Y:S01]  /*10d80*/  ISETP.GE.AND P2, PT, R212, UR7, PT ;  /* 0x00000007d4007c0c */ /* 0x000fe2000bf46270 */
[----:B------:R-:W-:Y:S01]  /*10d90*/  IMAD.WIDE.U32 R2, R5, UR14, R2 ;  /* 0x0000000e05027c25 */ /* 0x000fe2000f8e0002 */
[----:B------:R-:W-:Y:S01]  /*10da0*/  UIMAD UR4, UR10, UR12, URZ ;  /* 0x0000000c0a0472a4 */ /* 0x000fe2000f8e023f */
[----:B------:R-:W-:-:S02]  /*10db0*/  ISETP.GE.AND P0, PT, R4, UR7, PT ;  /* 0x0000000704007c0c */ /* 0x000fc4000bf06270 */
[----:B------:R-:W-:Y:S01]  /*10dc0*/  VIADD R3, R3, UR6 ;  /* 0x0000000603037c36 */ /* 0x000fe20008000000 */
[----:B------:R-:W-:Y:S01]  /*10dd0*/  UIMAD UR4, UR9, UR13, UR4 ;  /* 0x0000000d090472a4 */ /* 0x000fe2000f8e0204 */
[----:B------:R-:W-:Y:S02]  /*10de0*/  IMAD.U32 R5, RZ, RZ, UR12 ;  /* 0x0000000cff057e24 */ /* 0x000fe4000f8e00ff */
[----:B------:R-:W-:Y:S02]  /*10df0*/  VIADD R0, R212, 0x20 ;  /* 0x00000020d4007836 */ /* 0x000fe40000000000 */
[----:B------:R-:W-:-:S03]  /*10e00*/  IMAD.WIDE.U32 R4, R5, UR9, R2 ;  /* 0x0000000905047c25 */ /* 0x000fc6000f8e0002 */
[----:B------:R-:W-:Y:S01]  /*10e10*/  ISETP.GE.AND P1, PT, R0, UR7, PT ;  /* 0x0000000700007c0c */ /* 0x000fe2000bf26270 */
[----:B------:R-:W-:Y:S02]  /*10e20*/  IMAD.U32 R11, RZ, RZ, UR11 ;  /* 0x0000000bff0b7e24 */ /* 0x000fe4000f8e00ff */
[----:B------:R-:W-:Y:S02]  /*10e30*/  IMAD.MOV.U32 R8, RZ, RZ, R212 ;  /* 0x000000ffff087224 */ /* 0x000fe400078e00d4 */
[----:B------:R-:W-:Y:S02]  /*10e40*/  VIADD R13, R5, UR4 ;  /* 0x00000004050d7c36 */ /* 0x000fe40008000000 */
        /* <DEDUP_REMOVED lines=10> */
[C---:B------:R-:W-:Y:S01]  /*10ef0*/  VIADD R0, R18.reuse, 0xc0 ;  /* 0x000000c012007836 */ /* 0x040fe20000000000 */
[----:B------:R-:W-:Y:S01]  /*10f00*/  ISETP.GE.AND P3, PT, R18, UR4, PT ;  /* 0x0000000412007c0c */ /* 0x000fe2000bf66270 */
[----:B------:R-:W-:Y:S01]  /*10f10*/  IMAD.MOV.U32 R2, RZ, RZ, R4 ;  /* 0x000000ffff027224 */ /* 0x000fe200078e0004 */
[----:B------:R-:W-:Y:S01]  /*10f20*/  ULDC.64 UR10, c[0x0][0x208] ;  /* 0x00008200000a7ab9 */ /* 0x000fe20000000a00 */
[----:B------:R-:W-:Y:S01]  /*10f30*/  IMAD R11, R8, UR9, R11 ;  /* 0x00000009080b7c24 */ /* 0x000fe2000f8e020b */
[----:B------:R-:W-:Y:S01]  /*10f40*/  ISETP.GE.AND P6, PT, R0, UR4, PT ;  /* 0x0000000400007c0c */ /* 0x000fe2000bfc6270 */
        /* <DEDUP_REMOVED lines=9> */
.L_x_2137:
[----:B------:R-:W-:Y:S05]  /*10fe0*/  BSYNC B1 ;  /* 0x0000000000017941 */ /* 0x000fea0003800000 */
.L_x_2136:
[----:B------:R-:W-:Y:S01]  /*10ff0*/  BSSY B1, `(.L_x_2138) ;  /* 0x000001c000017945 */ /* 0x000fe20003800000 */
[----:B------:R-:W-:-:S03]  /*11000*/  ISETP.GE.AND P2, PT, R6, UR7, PT ;  /* 0x0000000706007c0c */ /* 0x000fc6000bf46270 */
[----:B------:R-:W-:Y:S10]  /*11010*/  @P1 BRA `(.L_x_2139) ;  /* 0x0000000000641947 */ /* 0x000ff40003800000 */
[----:B0-----:R-:W-:Y:S01]  /*11020*/  IADD3 R11, P1, R8, 0x20, RZ ;  /* 0x00000020080b7810 */ /* 0x001fe20007f3e0ff */
        /* <DEDUP_REMOVED lines=24> */
.L_x_2139:
[----:B------:R-:W-:Y:S05]  /*111b0*/  BSYNC B1 ;  /* 0x0000000000017941 */ /* 0x000fea0003800000 */
.L_x_2138:
        /* <DEDUP_REMOVED lines=12> */
[----:B------:R-:W-:Y:S01]  /*11280*/  IADD3 R6, R18, 0xc0, RZ ;  /* 0x000000c012067810 */ /* 0x000fe20007ffe0ff */
[----:B------:R-:W-:Y:S01]  /*11290*/  IMAD R0, R0, UR8, RZ ;  /* 0x0000000800007c24 */ /* 0x000fe2000f8e02ff */
[----:B------:R-:W-:Y:S01]  /*112a0*/  ISETP.GE.AND P1, PT, R18, UR4, PT ;  /* 0x0000000412007c0c */ /* 0x000fe2000bf26270 */
[----:B------:R-:W-:Y:S01]  /*112b0*/  IMAD.WIDE.U32 R2, R11, UR8, R2 ;  /* 0x000000080b027c25 */ /* 0x000fe2000f8e0002 */
[----:B------:R-:W-:Y:S01]  /*112c0*/  ISETP.GE.AND P5, PT, R6, UR4, PT ;  /* 0x0000000406007c0c */ /* 0x000fe2000bfa6270 */
[----:B------:R-:W-:-:S02]  /*112d0*/  ULDC.64 UR10, c[0x0][0x208] ;  /* 0x00008200000a7ab9 */ /* 0x000fc40000000a00 */
        /* <DEDUP_REMOVED lines=9> */
.L_x_2141:
[----:B------:R-:W-:Y:S05]  /*11370*/  BSYNC B1 ;  /* 0x0000000000017941 */ /* 0x000fea0003800000 */
.L_x_2140:
[----:B------:R-:W-:Y:S05]  /*11380*/  @P2 BRA `(.L_x_2132) ;  /* 0x0000000000642947 */ /* 0x000fea0003800000 */
[----:B------:R-:W-:Y:S01]  /*11390*/  IADD3 R5, P0, R8, 0x60, RZ ;  /* 0x0000006008057810 */ /* 0x000fe20007f1e0ff */
[C---:B------:R-:W-:Y:S01]  /*113a0*/  VIADD R0, R18.reuse, 0x40 ;  /* 0x0000004012007836 */ /* 0x040fe20000000000 */
[----:B------:R-:W-:Y:S01]  /*113b0*/  ULDC UR4, c[0x0][0xa8c] ;  /* 0x0002a30000047ab9 */ /* 0x000fe20000000800 */
[----:B------:R-:W-:Y:S01]  /*113c0*/  ULDC.64 UR6, c[0x0][0xad8] ;  /* 0x0002b60000067ab9 */ /* 0x000fe20000000a00 */
[----:B------:R-:W-:Y:S01]  /*113d0*/  IMAD.MOV.U32 R2, RZ, RZ, R4 ;  /* 0x000000ffff027224 */ /* 0x000fe200078e0004 */
[----:B------:R-:W-:Y:S01]  /*113e0*/  ISETP.GE.AND P1, PT, R18, UR4, PT ;  /* 0x0000000412007c0c */ /* 0x000fe2000bf26270 */
[----:B------:R-:W-:Y:S01]  /*113f0*/  IMAD.X R8, RZ, RZ, R9, P0 ;  /* 0x000000ffff087224 */ /* 0x000fe200000e0609 */
[----:B------:R-:W-:Y:S01]  /*11400*/  ISETP.GE.AND P2, PT, R0, UR4, PT ;  /* 0x0000000400007c0c */ /* 0x000fe2000bf46270 */
[----:B------:R-:W-:Y:S01]  /*11410*/  IMAD.MOV.U32 R3, RZ, RZ, R13 ;  /* 0x000000ffff037224 */ /* 0x000fe200078e000d */
[C---:B------:R-:W-:Y:S01]  /*11420*/  IADD3 R0, R18.reuse, 0xc0, RZ ;  /* 0x000000c012007810 */ /* 0x040fe20007ffe0ff */
[----:B------:R-:W-:Y:S01]  /*11430*/  VIADD R4, R18, 0x80 ;  /* 0x0000008012047836 */ /* 0x000fe20000000000 */
[----:B------:R-:W-:Y:S01]  /*11440*/  ULDC.64 UR8, c[0x0][0x208] ;  /* 0x0000820000087ab9 */ /* 0x000fe20000000a00 */
[----:B------:R-:W-:Y:S01]  /*11450*/  IMAD R8, R8, UR6, RZ ;  /* 0x0000000608087c24 */ /* 0x000fe2000f8e02ff */
[----:B------:R-:W-:Y:S01]  /*11460*/  ISETP.GE.AND P4, PT, R0, UR4, PT ;  /* 0x0000000400007c0c */ /* 0x000fe2000bf86270 */
[----:B------:R-:W-:Y:S01]  /*11470*/  IMAD.WIDE.U32 R2, R5, UR6, R2 ;  /* 0x0000000605027c25 */ /* 0x000fe2000f8e0002 */
[----:B------:R-:W-:-:S03]  /*11480*/  ISETP.GE.AND P3, PT, R4, UR4, PT ;  /* 0x0000000404007c0c */ /* 0x000fc6000bf66270 */
        /* <DEDUP_REMOVED lines=9> */
.L_x_2132:
[----:B------:R-:W-:Y:S05]  /*11520*/  BSYNC B0 ;  /* 0x0000000000007941 */ /* 0x000fea0003800000 */
.L_x_2123:
[----:B------:R-:W-:Y:S02]  /*11530*/  ULDC UR4, c[0x0][0xc14] ;  /* 0x0003050000047ab9 */ /* 0x000fe40000000800 */
[----:B------:R-:W-:-:S13]  /*11540*/  ISETP.GE.AND P0, PT, R7, UR4, PT ;  /* 0x0000000407007c0c */ /* 0x000fda000bf06270 */
[----:B------:R-:W-:Y:S05]  /*11550*/  @!P0 BRA `(.L_x_2142) ;  /* 0xfffffef8001c8947 */ /* 0x000fea000383ffff */
[----:B------:R-:W-:Y:S05]  /*11560*/  EXIT ;  /* 0x000000000000794d */ /* 0x000fea0003800000 */
.L_x_2087:
        /* <DEDUP_REMOVED lines=23> */
[----:B------:R-:W-:-:S09]  /*116e0*/  LOP3.LUT R0, R0, 0xfffffffe, RZ, 0xc0, !PT ;  /* 0xfffffffe00007812 */ /* 0x000fd200078ec0ff */
        /* <DEDUP_REMOVED lines=16> */
[----:B------:R-:W-:Y:S01]  /*117f0*/  MOV R6, RZ ;  /* 0x000000ff00067202 */ /* 0x000fe20000000f00 */
        /* <DEDUP_REMOVED lines=21> */
.L_x_2147:
        /* <DEDUP_REMOVED lines=16> */
.L_x_2146:
[----:B------:R-:W-:Y:S05]  /*11a50*/  BSYNC B0 ;  /* 0x0000000000007941 */ /* 0x000fea0003800000 */
.L_x_2145:
        /* <DEDUP_REMOVED lines=25> */
.L_x_2143:
        /* <DEDUP_REMOVED lines=21> */
.L_x_2148:
[----:B-1----:R-:W-:Y:S01]  /*11d40*/  IADD3 R2, RZ, -R3, RZ ;  /* 0x80000003ff027210 */ /* 0x002fe20007ffe0ff */
[----:B---3--:R-:W-:Y:S01]  /*11d50*/  IMAD R16, R16, UR4, R7 ;  /* 0x0000000410107c24 */ /* 0x008fe2000f8e0207 */
[----:B--2---:R-:W-:-:S03]  /*11d60*/  IABS R4, R6 ;  /* 0x0000000600047213 */ /* 0x004fc60000000000 */
        /* <DEDUP_REMOVED lines=18> */
[----:B------:R-:W-:Y:S01]  /*11e90*/  IMAD R4, R8, R9, RZ ;  /* 0x0000000908047224 */ /* 0x000fe200078e02ff */
[----:B------:R-:W-:-:S03]  /*11ea0*/  IADD3 R9, -R9, RZ, RZ ;  /* 0x000000ff09097210 */ /* 0x000fc60007ffe1ff */
        /* <DEDUP_REMOVED lines=27> */
[----:B------:R-:W-:Y:S02]  /*12060*/  @!P0 LOP3.LUT R3, RZ, R8, RZ, 0x33, !PT ;  /* 0x00000008ff038212 */ /* 0x000fe400078e33ff */
[----:B------:R-:W-:Y:S02]  /*12070*/  IADD3 R8, -R8, RZ, RZ ;  /* 0x000000ff08087210 */ /* 0x000fe40007ffe1ff */
[----:B------:R-:W-:-:S03]  /*12080*/  LOP3.LUT R2, RZ, R3, RZ, 0x33, !PT ;  /* 0x00000003ff027212 */ /* 0x000fc600078e33ff */
[----:B------:R-:W-:Y:S02]  /*12090*/  IMAD R18, R3, R8, R4 ;  /* 0x0000000803127224 */ /* 0x000fe400078e0204 */
[----:B------:R-:W-:Y:S01]  /*120a0*/  IMAD.IADD R17, R17, 0x1, R2 ;  /* 0x0000000111117824 */ /* 0x000fe200078e0202 */
[----:B------:R-:W-:Y:S06]  /*120b0*/  BRA `(.L_x_2149) ;  /* 0x00000000000c7947 */ /* 0x000fec0003800000 */
.L_x_2144:
[----:B------:R-:W-:Y:S02]  /*120c0*/  IMAD.MOV.U32 R17, RZ, RZ, RZ ;  /* 0x000000ffff117224 */ /* 0x000fe400078e00ff */
[----:B------:R-:W-:Y:S02]  /*120d0*/  IMAD.U32 R16, RZ, RZ, UR6 ;  /* 0x00000006ff107e24 */ /* 0x000fe4000f8e00ff */
[----:B------:R-:W-:-:S07]  /*120e0*/  IMAD.MOV.U32 R18, RZ, RZ, RZ ;  /* 0x000000ffff127224 */ /* 0x000fce00078e00ff */
.L_x_2149:
[----:B------:R-:W1:Y:S01]  /*120f0*/  S2R R2, SR_TID.X ;  /* 0x0000000000027919 */ /* 0x000e620000002100 */
[----:B------:R-:W-:Y:S01]  /*12100*/  STL [R1+0x20], RZ ;  /* 0x000020ff01007387 */ /* 0x000fe20000100800 */
        /* <DEDUP_REMOVED lines=10> */
[----:B------:R1:W-:Y:S03]  /*121b0*/  STL [R1], RZ ;  /* 0x000000ff01007387 */ /* 0x0003e60000100800 */
[----:B------:R-:W-:Y:S05]  /*121c0*/  @P0 BRA `(.L_x_2150) ;  /* 0x0000004400dc0947 */ /* 0x000fea0003800000 */
[----:B-1----:R-:W-:Y:S01]  /*121d0*/  IMAD.MOV.U32 R0, RZ, RZ, 0x1 ;  /* 0x00000001ff007424 */ /* 0x002fe200078e00ff */
[----:B------:R1:W-:Y:S01]  /*121e0*/  STL [R1], RZ ;  /* 0x000000ff01007387 */ /* 0x0003e20000100800 */
[----:B------:R-:W-:Y:S01]  /*121f0*/  ULDC UR38, c[0x0][0xc] ;  /* 0x0000030000267ab9 */ /* 0x000fe20000000800 */
[----:B------:R-:W-:Y:S02]  /*12200*/  ULDC.64 UR36, c[0x0][0x198] ;  /* 0x0000660000247ab9 */ /* 0x000fe40000000a00 */
[----:B------:R1:W-:Y:S04]  /*12210*/  STL [R1+0x8], R0 ;  /* 0x0000080001007387 */ /* 0x0003e80000100800 */
[----:B------:R1:W-:Y:S02]  /*12220*/  STL [R1+0x20], RZ ;  /* 0x000020ff01007387 */ /* 0x0003e40000100800 */
.L_x_2218:
[----:B--2---:R-:W2:Y:S01]  /*12230*/  LDC.64 R2, c[0x0][0xc60] ;  /* 0x00031800ff027b82 */ /* 0x004ea20000000a00 */
[----:B------:R-:W-:Y:S01]  /*12240*/  ULDC.64 UR4, c[0x0][0x208] ;  /* 0x0000820000047ab9 */ /* 0x000fe20000000a00 */
[----:B--2---:R-:W-:-:S05]  /*12250*/  IMAD.WIDE R2, R19, 0x4, R2 ;  /* 0x0000000413027825 */ /* 0x004fca00078e0202 */
[----:B------:R-:W2:Y:S01]  /*12260*/  LDG.E R5, desc[UR4][R2.64] ;  /* 0x0000000402057981 */ /* 0x000ea2000c1e1900 */
[----:B------:R-:W-:Y:S05]  /*12270*/  YIELD ;  /* 0x0000000000007946 */ /* 0x000fea0003800000 */
[----:B------:R-:W-:Y:S01]  /*12280*/  ULDC.64 UR4, c[0x0][0xa28] ;  /* 0x00028a0000047ab9 */ /* 0x000fe20000000a00 */
[----:B-1----:R-:W-:Y:S01]  /*12290*/  IMAD.MOV.U32 R0, RZ, RZ, RZ ;  /* 0x000000ffff007224 */ /* 0x002fe200078e00ff */
[----:B------:R-:W-:Y:S01]  /*122a0*/  ISETP.NE.U32.AND P0, PT, RZ, UR4, PT ;  /* 0x00000004ff007c0c */ /* 0x000fe2000bf05070 */
[----:B------:R-:W-:Y:S01]  /*122b0*/  ULDC.64 UR8, c[0x0][0x208] ;  /* 0x0000820000087ab9 */ /* 0x000fe20000000a00 */
[----:B------:R-:W-:Y:S01]  /*122c0*/  MOV R6, RZ ;  /* 0x000000ff00067202 */ /* 0x000fe20000000f00 */
[----:B------:R-:W-:Y:S01]  /*122d0*/  ULDC.64 UR6, c[0x0][0xa08] ;  /* 0x0002820000067ab9 */ /* 0x000fe20000000a00 */
[----:B------:R-:W-:-:S02]  /*122e0*/  ISETP.NE.AND.EX P0, PT, RZ, UR5, PT, P0 ;  /* 0x00000005ff007c0c */ /* 0x000fc4000bf05300 */
[----:B--2---:R-:W-:Y:S01]  /*122f0*/  SHF.R.S32.HI R4, RZ, 0x1f, R5 ;  /* 0x0000001fff047819 */ /* 0x004fe20000011405 */
[----:B------:R-:W-:-:S10]  /*12300*/  IMAD.SHL.U32 R11, R5, 0x4, RZ ;  /* 0x00000004050b7824 */ /* 0x000fd400078e00ff */
[C---:B------:R-:W-:Y:S01]  /*12310*/  @P0 LEA R2, P1, R5.reuse, UR4, 0x2 ;  /* 0x0000000405020c11 */ /* 0x040fe2000f8210ff */
[----:B------:R1:W-:Y:S03]  /*12320*/  STL [R1+0x10], R5 ;  /* 0x0000100501007387 */ /* 0x0003e60000100800 */
[C-C-:B------:R-:W-:Y:S01]  /*12330*/  @P0 LEA.HI.X R3, R5.reuse, UR5, R4.reuse, 0x2, P1 ;  /* 0x0000000505030c11 */ /* 0x140fe200088f1404 */
[----:B------:R-:W-:Y:S02]  /*12340*/  ULDC.64 UR4, c[0x0][0xa18] ;  /* 0x0002860000047ab9 */ /* 0x000fe40000000a00 */
[----:B------:R-:W-:Y:S02]  /*12350*/  ISETP.NE.U32.AND P1, PT, RZ, UR4, PT ;  /* 0x00000004ff007c0c */ /* 0x000fe4000bf25070 */
[----:B------:R2:W5:Y:S01]  /*12360*/  @P0 LDG.E R0, desc[UR8][R2.64] ;  /* 0x0000000802000981 */ /* 0x000562000c1e1900 */
[----:B------:R-:W-:-:S02]  /*12370*/  SHF.L.U64.HI R10, R5, 0x2, R4 ;  /* 0x00000002050a7819 */ /* 0x000fc40000010204 */
[----:B------:R-:W-:Y:S01]  /*12380*/  ISETP.NE.AND.EX P1, PT, RZ, UR5, PT, P1 ;  /* 0x00000005ff007c0c */ /* 0x000fe2000bf25310 */
[----:B------:R-:W-:Y:S04]  /*12390*/  STL [R1+0x18], R11 ;  /* 0x0000180b01007387 */ /* 0x000fe80000100800 */
[----:B------:R-:W-:Y:S08]  /*123a0*/  STL [R1+0x1c], R10 ;  /* 0x00001c0a01007387 */ /* 0x000ff00000100800 */
[----:B------:R-:W-:-:S04]  /*123b0*/  @P1 IADD3 R8, P0, R11, UR4, RZ ;  /* 0x000000040b081c10 */ /* 0x000fc8000ff1e0ff */
[C---:B------:R-:W-:Y:S01]  /*123c0*/  @P1 IADD3.X R9, R10.reuse, UR5, RZ, P0, !PT ;  /* 0x000000050a091c10 */ /* 0x040fe200087fe4ff */
[----:B------:R-:W-:Y:S02]  /*123d0*/  ULDC.64 UR4, c[0x0][0xa00] ;  /* 0x0002800000047ab9 */ /* 0x000fe40000000a00 */
[----:B------:R-:W-:Y:S02]  /*123e0*/  ISETP.NE.U32.AND P2, PT, RZ, UR4, PT ;  /* 0x00000004ff007c0c */ /* 0x000fe4000bf45070 */
[C---:B--2---:R-:W-:Y:S02]  /*123f0*/  IADD3 R2, P0, R11.reuse, UR4, RZ ;  /* 0x000000040b027c10 */ /* 0x044fe4000ff1e0ff */
[----:B------:R-:W-:Y:S02]  /*12400*/  ISETP.NE.AND.EX P2, PT, RZ, UR5, PT, P2 ;  /* 0x00000005ff007c0c */ /* 0x000fe4000bf45320 */
[----:B------:R-:W-:Y:S01]  /*12410*/  IADD3.X R3, R10, UR5, RZ, P0, !PT ;  /* 0x000000050a037c10 */ /* 0x000fe200087fe4ff */
[----:B------:R-:W-:Y:S01]  /*12420*/  ULDC UR4, c[0x0][0x288] ;  /* 0x0000a20000047ab9 */ /* 0x000fe20000000800 */
[----:B------:R-:W-:-:S04]  /*12430*/  IADD3 R4, P0, R11, UR6, RZ ;  /* 0x000000060b047c10 */ /* 0x000fc8000ff1e0ff */
[----:B-1----:R-:W-:-:S05]  /*12440*/  IADD3.X R5, R10, UR7, RZ, P0, !PT ;  /* 0x000000070a057c10 */ /* 0x002fca00087fe4ff */
[----:B------:R-:W2:Y:S01]  /*12450*/  @P2 LDG.E R6, desc[UR8][R2.64] ;  /* 0x0000000802062981 */ /* 0x000ea2000c1e1900 */
[----:B------:R-:W-:-:S04]  /*12460*/  ISETP.NE.U32.AND P0, PT, RZ, UR6, PT ;  /* 0x00000006ff007c0c */ /* 0x000fc8000bf05070 */
[----:B------:R-:W-:Y:S01]  /*12470*/  ISETP.NE.AND.EX P0, PT, RZ, UR7, PT, P0 ;  /* 0x00000007ff007c0c */ /* 0x000fe2000bf05300 */
[----:B--2---:R1:W-:Y:S02]  /*12480*/  STL [R1+0x24], R6 ;  /* 0x0000240601007387 */ /* 0x0043e40000100800 */
[----:B-1----:R-:W-:Y:S01]  /*12490*/  IMAD.U32 R6, RZ, RZ, UR4 ;  /* 0x00000004ff067e24 */ /* 0x002fe2000f8e00ff */
[----:B------:R-:W-:Y:S02]  /*124a0*/  ULDC.64 UR4, c[0x0][0x3f8] ;  /* 0x0000fe0000047ab9 */ /* 0x000fe40000000a00 */
[----:B------:R-:W-:-:S03]  /*124b0*/  UISETP.NE.U32.AND UP0, UPT, UR4, URZ, UPT ;  /* 0x0000003f0400728c */ /* 0x000fc6000bf05070 */
[----:B------:R-:W-:Y:S01]  /*124c0*/  ULDC UR4, c[0x0][0x404] ;  /* 0x0001010000047ab9 */ /* 0x000fe20000000800 */
[----:B------:R-:W-:Y:S01]  /*124d0*/  UISETP.NE.AND.EX UP0, UPT, UR5, URZ, UPT, UP0 ;  /* 0x0000003f0500728c */ /* 0x000fe2000bf05300 */
[----:B------:R1:W5:Y:S02]  /*124e0*/  @P1 LDG.E R6, desc[UR8][R8.64] ;  /* 0x0000000808061981 */ /* 0x000364000c1e1900 */
[----:B------:R-:W-:Y:S01]  /*124f0*/  ULDC UR5, c[0x0][0x2e0] ;  /* 0x0000b80000057ab9 */ /* 0x000fe20000000800 */
[----:B------:R-:W-:-:S04]  /*12500*/  USEL UR4, UR4, 0x1, UP0 ;  /* 0x0000000104047887 */ /* 0x000fc80008000000 */
[----:B------:R-:W-:-:S06]  /*12510*/  UIMAD UR4, UR4, UR5, URZ ;  /* 0x00000005040472a4 */ /* 0x000fcc000f8e023f */
[----:B------:R-:W-:Y:S01]  /*12520*/  IMAD.U32 R7, RZ, RZ, UR4 ;  /* 0x00000004ff077e24 */ /* 0x000fe2000f8e00ff */
[----:B-1----:R-:W-:Y:S06]  /*12530*/  @P1 BRA `(.L_x_2151) ;  /* 0x0000000000141947 */ /* 0x002fec0003800000 */
[----:B------:R-:W-:Y:S05]  /*12540*/  @!P2 BRA `(.L_x_2151) ;  /* 0x000000000010a947 */ /* 0x000fea0003800000 */
[----:B------:R-:W-:Y:S02]  /*12550*/  ULDC.64 UR4, c[0x0][0x208] ;  /* 0x0000820000047ab9 */ /* 0x000fe40000000a00 */
[----:B-----5:R-:W2:Y:S04]  /*12560*/  LDG.E R6, desc[UR4][R2.64] ;  /* 0x0000000402067981 */ /* 0x020ea8000c1e1900 */
[----:B------:R-:W2:Y:S02]  /*12570*/  LDG.E R9, desc[UR4][R2.64+0x4] ;  /* 0x0000040402097981 */ /* 0x000ea4000c1e1900 */
[----:B--2---:R-:W-:-:S07]  /*12580*/  IMAD.IADD R6, R9, 0x1, -R6 ;  /* 0x0000000109067824 */ /* 0x004fce00078e0a06 */
.L_x_2151:
[----:B------:R-:W-:Y:S01]  /*12590*/  IMAD.MOV.U32 R3, RZ, RZ, RZ ;  /* 0x000000ffff037224 */ /* 0x000fe200078e00ff */
[----:B------:R-:W-:-:S05]  /*125a0*/  ULDC.64 UR4, c[0x0][0x208] ;  /* 0x0000820000047ab9 */ /* 0x000fca0000000a00 */
[----:B------:R-:W2:Y:S01]  /*125b0*/  @P0 LDG.E R3, desc[UR4][R4.64] ;  /* 0x0000000404030981 */ /* 0x000ea2000c1e1900 */
[----:B------:R-:W-:Y:S02]  /*125c0*/  ULDC.64 UR4, c[0x0][0xa20] ;  /* 0x0002880000047ab9 */ /* 0x000fe40000000a00 */
[----:B------:R-:W-:-:S04]  /*125d0*/  ISETP.NE.U32.AND P1, PT, RZ, UR4, PT ;  /* 0x00000004ff007c0c */ /* 0x000fc8000bf25070 */
[----:B------:R-:W-:Y:S01]  /*125e0*/  ISETP.NE.AND.EX P1, PT, RZ, UR5, PT, P1 ;  /* 0x00000005ff007c0c */ /* 0x000fe2000bf25310 */
[----:B--2--5:R-:W-:-:S05]  /*125f0*/  IMAD.IADD R2, R3, 0x1, R0 ;  /* 0x0000000103027824 */ /* 0x024fca00078e0200 */
[----:B------:R1:W-:Y:S07]  /*12600*/  STL [R1+0x4], R2 ;  /* 0x0000040201007387 */ /* 0x0003ee0000100800 */
[----:B------:R-:W-:Y:S05]  /*12610*/  @!P1 BRA `(.L_x_2152) ;  /* 0x0000000000149947 */ /* 0x000fea0003800000 */
[----:B-1----:R-:W-:Y:S01]  /*12620*/  IADD3 R2, P0, R11, UR4, RZ ;  /* 0x000000040b027c10 */ /* 0x002fe2000ff1e0ff */
[----:B------:R-:W-:-:S03]  /*12630*/  ULDC.64 UR6, c[0x0][0x208] ;  /* 0x0000820000067ab9 */ /* 0x000fc60000000a00 */
[----:B------:R-:W-:-:S05]  /*12640*/  IADD3.X R3, R10, UR5, RZ, P0, !PT ;  /* 0x000000050a037c10 */ /* 0x000fca00087fe4ff */
[----:B------:R2:W5:Y:S01]  /*12650*/  LDG.E R7, desc[UR6][R2.64] ;  /* 0x0000000602077981 */ /* 0x000562000c1e1900 */
[----:B------:R-:W-:Y:S05]  /*12660*/  BRA `(.L_x_2153) ;  /* 0x0000000000147947 */ /* 0x000fea0003800000 */
.L_x_2152:
[----:B------:R-:W-:Y:S05]  /*12670*/  @!P0 BRA `(.L_x_2153) ;  /* 0x0000000000108947 */ /* 0x000fea0003800000 */
[----:B------:R-:W-:Y:S02]  /*12680*/  ULDC.64 UR4, c[0x0][0x208] ;  /* 0x0000820000047ab9 */ /* 0x000fe40000000a00 */
[----:B------:R-:W2:Y:S04]  /*12690*/  LDG.E R7, desc[UR4][R4.64] ;  /* 0x0000000404077981 */ /* 0x000ea8000c1e1900 */
[----:B-1----:R-:W2:Y:S02]  /*126a0*/  LDG.E R2, desc[UR4][R4.64+0x4] ;  /* 0x0000040404027981 */ /* 0x002ea4000c1e1900 */
[----:B--2---:R-:W-:-:S07]  /*126b0*/  IMAD.IADD R7, R2, 0x1, -R7 ;  /* 0x0000000102077824 */ /* 0x004fce00078e0a07 */
.L_x_2153:
[----:B-----5:R-:W-:Y:S01]  /*126c0*/  IMAD.IADD R7, R7, 0x1, -R0 ;  /* 0x0000000107077824 */ /* 0x020fe200078e0a00 */
[----:B------:R-:W-:Y:S01]  /*126d0*/  LEA R0, R17, 0xcf, 0x7 ;  /* 0x000000cf11007811 */ /* 0x000fe200078e38ff */
[----:B------:R-:W-:Y:S03]  /*126e0*/  BSSY B6, `(.L_x_2154) ;  /* 0x0000361000067945 */ /* 0x000fe60003800000 */
[C---:B------:R-:W-:Y:S01]  /*126f0*/  IADD3 R0, R7.reuse, R0, -R6 ;  /* 0x0000000007007210 */ /* 0x040fe20007ffe806 */
[----:B------:R-:W-:-:S04]  /*12700*/  VIADD R7, R7, 0x4f ;  /* 0x0000004f07077836 */ /* 0x000fc80000000000 */
[----:B------:R-:W-:-:S04]  /*12710*/  IMAD.HI R7, R7, 0x66666667, RZ ;  /* 0x6666666707077827 */ /* 0x000fc800078e02ff */
[----:B-12---:R-:W-:Y:S01]  /*12720*/  IMAD.HI R2, R0, 0x66666667, RZ ;  /* 0x6666666700027827 */ /* 0x006fe200078e02ff */
[----:B------:R-:W-:-:S04]  /*12730*/  SHF.R.U32.HI R0, RZ, 0x1f, R7 ;  /* 0x0000001fff007819 */ /* 0x000fc80000011607 */
[----:B------:R-:W-:Y:S02]  /*12740*/  SHF.R.U32.HI R3, RZ, 0x1f, R2 ;  /* 0x0000001fff037819 */ /* 0x000fe40000011602 */
[----:B------:R-:W-:Y:S02]  /*12750*/  LEA.HI.SX32 R0, R7, R0, 0x1b ;  /* 0x0000000007007211 */ /* 0x000fe400078fdaff */
[----:B------:R-:W-:-:S04]  /*12760*/  LEA.HI.SX32 R3, R2, R3, 0x1b ;  /* 0x0000000302037211 */ /* 0x000fc800078fdaff */
[----:B------:R-:W-:-:S04]  /*12770*/  VIMNMX R4, R0, R3, PT ;  /* 0x0000000300047248 */ /* 0x000fc80003fe0100 */
[----:B------:R-:W-:Y:S01]  /*12780*/  ISETP.GT.AND P0, PT, R4, RZ, PT ;  /* 0x000000ff0400720c */ /* 0x000fe20003f04270 */
[----:B------:R1:W-:-:S12]  /*12790*/  STL [R1+0x14], R4 ;  /* 0x0000140401007387 */ /* 0x0003d80000100800 */
[----:B-1----:R-:W-:Y:S05]  /*127a0*/  @P0 BRA `(.L_x_2155) ;  /* 0x0000000000480947 */ /* 0x002fea0003800000 */
[----:B------:R-:W1:Y:S02]  /*127b0*/  S2R R4, SR_TID.X ;  /* 0x0000000000047919 */ /* 0x000e640000002100 */
        /* <DEDUP_REMOVED lines=17> */
.L_x_2155:
[----:B------:R-:W1:Y:S01]  /*128d0*/  S2R R3, SR_CgaCtaId ;  /* 0x0000000000037919 */ /* 0x000e620000008800 */
[----:B------:R-:W-:-:S04]  /*128e0*/  MOV R0, 0x400 ;  /* 0x0000040000007802 */ /* 0x000fc80000000f00 */
[----:B-1----:R-:W-:-:S04]  /*128f0*/  LEA R2, R3, R0, 0x18 ;  /* 0x0000000003027211 */ /* 0x002fc800078ec0ff */
[----:B------:R-:W-:Y:S01]  /*12900*/  IADD3 R0, R2, 0x24400, RZ ;  /* 0x0002440002007810 */ /* 0x000fe20007ffe0ff */
[----:B------:R1:W-:Y:S03]  /*12910*/  STL [R1+0xc], R2 ;  /* 0x00000c0201007387 */ /* 0x0003e60000100800 */
[----:B------:R-:W-:-:S13]  /*12920*/  LOP3.LUT P0, RZ, R0, 0x3ff, RZ, 0xc0, !PT ;  /* 0x000003ff00ff7812 */ /* 0x000fda000780c0ff */
[----:B-1----:R-:W-:Y:S05]  /*12930*/  @!P0 BRA `(.L_x_2157) ;  /* 0x0000000000408947 */ /* 0x002fea0003800000 */
[----:B------:R-:W-:Y:S01]  /*12940*/  MOV R2, 0x0 ;  /* 0x0000000000027802 */ /* 0x000fe20000000f00 */
[----:B------:R-:W-:Y:S01]  /*12950*/  ULDC.64 UR6, c[0x4][0x1b8] ;  /* 0x01006e0000067ab9 */ /* 0x000fe20000000a00 */
[----:B------:R-:W-:Y:S01]  /*12960*/  ULDC.64 UR8, c[0x4][0x1c0] ;  /* 0x0100700000087ab9 */ /* 0x000fe20000000a00 */
[----:B------:R-:W-:Y:S01]  /*12970*/  ULDC.64 UR4, c[0x4][0x118] ;  /* 0x0100460000047ab9 */ /* 0x000fe20000000a00 */
[----:B------:R-:W-:Y:S01]  /*12980*/  IMAD.U32 R4, RZ, RZ, UR6 ;  /* 0x00000006ff047e24 */ /* 0x000fe2000f8e00ff */
[----:B0-----:R-:W-:Y:S01]  /*12990*/  MOV R13, RZ ;  /* 0x000000ff000d7202 */ /* 0x001fe20000000f00 */
[----:B------:R-:W0:Y:S01]  /*129a0*/  LDC.64 R2, c[0x4][R2] ;  /* 0x0100000002027b82 */ /* 0x000e220000000a00 */
[----:B------:R-:W-:Y:S02]  /*129b0*/  IMAD.U32 R5, RZ, RZ, UR7 ;  /* 0x00000007ff057e24 */ /* 0x000fe4000f8e00ff */
[----:B------:R-:W-:Y:S02]  /*129c0*/  IMAD.U32 R6, RZ, RZ, UR8 ;  /* 0x00000008ff067e24 */ /* 0x000fe4000f8e00ff */
[----:B------:R-:W-:-:S02]  /*129d0*/  IMAD.U32 R7, RZ, RZ, UR9 ;  /* 0x00000009ff077e24 */ /* 0x000fc4000f8e00ff */
[----:B------:R-:W-:Y:S02]  /*129e0*/  IMAD.U32 R10, RZ, RZ, UR4 ;  /* 0x00000004ff0a7e24 */ /* 0x000fe4000f8e00ff */
[----:B------:R-:W-:Y:S02]  /*129f0*/  IMAD.U32 R11, RZ, RZ, UR5 ;  /* 0x00000005ff0b7e24 */ /* 0x000fe4000f8e00ff */
[----:B------:R-:W-:Y:S02]  /*12a00*/  IMAD.MOV.U32 R8, RZ, RZ, 0x70 ;  /* 0x00000070ff087424 */ /* 0x000fe400078e00ff */
[----:B------:R-:W-:-:S07]  /*12a10*/  IMAD.MOV.U32 R12, RZ, RZ, 0x1 ;  /* 0x00000001ff0c7424 */ /* 0x000fce00078e00ff */
[----:B------:R-:W-:-:S07]  /*12a20*/  LEPC R20, `(.L_x_2157) ;  /* 0x000000001014794e */ /* 0x000fce0000000000 */
[----:B0-----:R-:W-:Y:S05]  /*12a30*/  CALL.ABS.NOINC R2 ;  /* 0x0000000002007343 */ /* 0x001fea0003c00000 */
.L_x_2157:
        /* <DEDUP_REMOVED lines=17> */
[----:B01----:R-:W-:-:S07]  /*12b50*/  IMAD.MOV.U32 R13, RZ, RZ, RZ ;  /* 0x000000ffff0d7224 */ /* 0x003fce00078e00ff */
[----:B------:R-:W-:-:S07]  /*12b60*/  LEPC R20, `(.L_x_2159) ;  /* 0x000000001014794e */ /* 0x000fce0000000000 */
[----:B--2---:R-:W-:Y:S05]  /*12b70*/  CALL.ABS.NOINC R2 ;  /* 0x0000000002007343 */ /* 0x004fea0003c00000 */
.L_x_2159:
[----:B------:R-:W-:Y:S01]  /*12b80*/  MOV R2, 0x0 ;  /* 0x0000000000027802 */ /* 0x000fe20000000f00 */
[----:B------:R-:W-:Y:S01]  /*12b90*/  ULDC.64 UR6, c[0x4][0x1b8] ;  /* 0x01006e0000067ab9 */ /* 0x000fe20000000a00 */
[----:B------:R-:W-:Y:S01]  /*12ba0*/  ULDC.64 UR8, c[0x4][0x1c0] ;  /* 0x0100700000087ab9 */ /* 0x000fe20000000a00 */
[----:B------:R-:W-:Y:S01]  /*12bb0*/  ULDC.64 UR4, c[0x4][0x128] ;  /* 0x01004a0000047ab9 */ /* 0x000fe20000000a00 */
[----:B------:R-:W-:Y:S01]  /*12bc0*/  IMAD.U32 R4, RZ, RZ, UR6 ;  /* 0x00000006ff047e24 */ /* 0x000fe2000f8e00ff */
[----:B------:R-:W-:Y:S01]  /*12bd0*/  MOV R12, 0x1 ;  /* 0x00000001000c7802 */ /* 0x000fe20000000f00 */
[----:B------:R-:W0:Y:S01]  /*12be0*/  LDC.64 R2, c[0x4][R2] ;  /* 0x0100000002027b82 */ /* 0x000e220000000a00 */
        /* <DEDUP_REMOVED lines=8> */
[----:B0-----:R-:W-:Y:S05]  /*12c70*/  CALL.ABS.NOINC R2 ;  /* 0x0000000002007343 */ /* 0x001fea0003c00000 */
.L_x_2158:
        /* <DEDUP_REMOVED lines=18> */
[----:B------:R-:W1:Y:S01]  /*12da0*/  LDC R0, c[0x0][0x428] ;  /* 0x00010a00ff007b82 */ /* 0x000e620000000800 */
[----:B----4-:R-:W-:-:S06]  /*12db0*/  IMAD.MOV.U32 R4, RZ, RZ, R7 ;  /* 0x000000ffff047224 */ /* 0x010fcc00078e0007 */
[----:B------:R2:W5:Y:S01]  /*12dc0*/  @P0 LDG.E R4, desc[UR6][R2.64] ;  /* 0x0000000602040981 */ /* 0x000562000c1e1900 */
[----:B------:R-:W-:Y:S01]  /*12dd0*/  IMAD R17, R17, 0x80, R8 ;  /* 0x0000008011117824 */ /* 0x000fe200078e0208 */
[----:B------:R-:W-:Y:S02]  /*12de0*/  PLOP3.LUT P1, PT, P6, PT, PT, 0x8, 0x0 ;  /* 0x000000000000781c */ /* 0x000fe4000372e170 */
[----:B-1----:R-:W-:Y:S01]  /*12df0*/  ISETP.NE.AND P0, PT, R0, 0x1, PT ;  /* 0x000000010000780c */ /* 0x002fe20003f05270 */
[----:B------:R-:W-:-:S12]  /*12e00*/  IMAD.MOV.U32 R0, RZ, RZ, R18 ;  /* 0x000000ffff007224 */ /* 0x000fd800078e0012 */
[----:B------:R-:W1:Y:S08]  /*12e10*/  @P0 LDC R5, c[0x0][0x42c] ;  /* 0x00010b00ff050b82 */ /* 0x000e700000000800 */
[----:B------:R-:W3:Y:S01]  /*12e20*/  @P0 LDC R6, c[0x0][0x430] ;  /* 0x00010c00ff060b82 */ /* 0x000ee20000000800 */
[----:B-1----:R-:W-:-:S05]  /*12e30*/  @P0 IMAD.HI.U32 R5, R18, R5, RZ ;  /* 0x0000000512050227 */ /* 0x002fca00078e00ff */
[----:B---3--:R-:W-:Y:S02]  /*12e40*/  @P0 SHF.R.U32.HI R0, RZ, R6, R5 ;  /* 0x00000006ff000219 */ /* 0x008fe40000011605 */
[----:B------:R-:W-:-:S04]  /*12e50*/  ISETP.NE.U32.AND P0, PT, RZ, UR4, PT ;  /* 0x00000004ff007c0c */ /* 0x000fc8000bf05070 */
[----:B------:R-:W-:-:S04]  /*12e60*/  ISETP.NE.AND.EX P0, PT, RZ, UR5, PT, P0 ;  /* 0x00000005ff007c0c */ /* 0x000fc8000bf05300 */
[----:B--2---:R-:W-:-:S09]  /*12e70*/  SEL R7, R7, RZ, !P0 ;  /* 0x000000ff07077207 */ /* 0x004fd20004000000 */
.L_x_2160:
        /* <DEDUP_REMOVED lines=16> */
.L_x_2161:
        /* <DEDUP_REMOVED lines=15> */
.L_x_2162:
        /* <DEDUP_REMOVED lines=15> */
.L_x_2163:
        /* <DEDUP_REMOVED lines=18> */
.L_x_2234:
[----:B------:R-:W-:Y:S01]  /*13280*/  UMOV UR4, 0xffffffff ;  /* 0xffffffff00047882 */ /* 0x000fe20000000000 */
[----:B0-----:R-:W-:Y:S02]  /*13290*/  SHF.R.S32.HI R13, RZ, 0x1f, R4 ;  /* 0x0000001fff0d7819 */ /* 0x001fe40000011404 */
[----:B------:R-:W-:Y:S05]  /*132a0*/  BRA.DIV UR4, `(.L_x_2165) ;  /* 0x0000003e04807947 */ /* 0x000fea000b800000 */
[----:B------:R-:W-:-:S13]  /*132b0*/  ELECT P6, URZ, PT ;  /* 0x00000000003f782f */ /* 0x000fda00038c0000 */
.L_x_2237:
[----:B------:R-:W-:Y:S05]  /*132c0*/  @!P6 BRA `(.L_x_2166) ;  /* 0x00000004003ce947 */ /* 0x000fea0003800000 */
[----:B------:R-:W-:-:S04]  /*132d0*/  ISETP.NE.U32.AND P0, PT, R2, RZ, PT ;  /* 0x000000ff0200720c */ /* 0x000fc80003f05070 */
        /* <DEDUP_REMOVED lines=10> */
[--C-:B------:R-:W-:Y:S01]  /*13380*/  SHF.R.S32.HI R9, RZ, 0x1f, R6.reuse ;  /* 0x0000001fff097819 */ /* 0x100fe20000011406 */
[----:B------:R-:W-:-:S04]  /*13390*/  IMAD.MOV R8, RZ, RZ, -R6 ;  /* 0x000000ffff087224 */ /* 0x000fc800078e0a06 */
[----:B------:R-:W-:Y:S02]  /*133a0*/  IMAD R5, R10, R8, R5 ;  /* 0x000000080a057224 */ /* 0x000fe400078e0205 */
[----:B------:R-:W-:-:S04]  /*133b0*/  IMAD R8, R13, UR4, RZ ;  /* 0x000000040d087c24 */ /* 0x000fc8000f8e02ff */
[----:B------:R-:W-:Y:S02]  /*133c0*/  IMAD R10, R4, UR5, R8 ;  /* 0x00000005040a7c24 */ /* 0x000fe4000f8e0208 */
[----:B------:R-:W-:-:S04]  /*133d0*/  IMAD.MOV.U32 R8, RZ, RZ, R6 ;  /* 0x000000ffff087224 */ /* 0x000fc800078e0006 */
[----:B------:R-:W-:-:S05]  /*133e0*/  IMAD.WIDE.U32 R8, R4, UR4, R8 ;  /* 0x0000000404087c25 */ /* 0x000fca000f8e0008 */
[----:B------:R-:W-:Y:S02]  /*133f0*/  IADD3 R6, R9, R10, RZ ;  /* 0x0000000a09067210 */ /* 0x000fe40007ffe0ff */
[----:B------:R-:W-:-:S04]  /*13400*/  LEA R10, P0, R8, R2, 0x2 ;  /* 0x00000002080a7211 */ /* 0x000fc800078010ff */
[----:B------:R-:W-:-:S05]  /*13410*/  LEA.HI.X R11, R8, R3, R6, 0x2, P0 ;  /* 0x00000003080b7211 */ /* 0x000fca00000f1406 */
[----:B------:R0:W5:Y:S04]  /*13420*/  LDG.E R6, desc[UR6][R10.64] ;  /* 0x000000060a067981 */ /* 0x000168000c1e1900 */
.L_x_2167:
        /* <DEDUP_REMOVED lines=9> */
.L_x_2238:
        /* <DEDUP_REMOVED lines=11> */
.L_x_2169:
        /* <DEDUP_REMOVED lines=18> */
[----:B------:R-:W-:-:S04]  /*13690*/  UIMAD UR11, UR11, 0x50, UR5 ;  /* 0x000000500b0b78a4 */ /* 0x000fc8000f8e0205 */
        /* <DEDUP_REMOVED lines=18> */
.L_x_2166:
[----:B------:R-:W2:Y:S01]  /*137c0*/  LDL.LU R11, [R1+0x20] ;  /* 0x00002000010b7983 */ /* 0x000ea20000300800 */
[----:B------:R-:W-:Y:S01]  /*137d0*/  MOV R9, 0x400 ;  /* 0x0000040000097802 */ /* 0x000fe20000000f00 */
[----:B------:R-:W-:Y:S05]  /*137e0*/  WARPSYNC.ALL ;  /* 0x0000000000007948 */ /* 0x000fea0003800000 */
[----:B------:R-:W0:Y:S01]  /*137f0*/  S2R R10, SR_CgaCtaId ;  /* 0x00000000000a7919 */ /* 0x000e220000008800 */
[----:B------:R-:W-:-:S13]  /*13800*/  ELECT P0, URZ, PT ;  /* 0x00000000003f782f */ /* 0x000fda0003800000 */
[----:B------:R-:W-:Y:S01]  /*13810*/  @P0 R2UR UR13, R7 ;  /* 0x00000000070d02ca */ /* 0x000fe200000e0000 */
[----:B------:R-:W-:Y:S01]  /*13820*/  UIADD3 UR4, UP0, UR36, 0x270, URZ ;  /* 0x0000027024047890 */ /* 0x000fe2000ff1e03f */
[C---:B------:R-:W-:Y:S01]  /*13830*/  @P0 R2UR UR12, R18.reuse ;  /* 0x00000000120c02ca */ /* 0x040fe200000e0000 */
        /* <DEDUP_REMOVED lines=47> */
.L_x_2239:
[----:B------:R-:W-:Y:S05]  /*13b30*/  BSYNC B0 ;  /* 0x0000000000007941 */ /* 0x000fea0003800000 */
.L_x_2170:
[----:B0-----:R-:W2:Y:S01]  /*13b40*/  LDL R8, [R1+0x14] ;  /* 0x0000140001087983 */ /* 0x001ea20000100800 */
[----:B------:R-:W-:Y:S01]  /*13b50*/  BSSY B0, `(.L_x_2172) ;  /* 0x00001c1000007945 */ /* 0x000fe20003800000 */
[----:B--2---:R-:W-:-:S13]  /*13b60*/  ISETP.GE.AND P0, PT, R8, 0x2, PT ;  /* 0x000000020800780c */ /* 0x004fda0003f06270 */
[----:B------:R-:W-:Y:S05]  /*13b70*/  @!P0 BRA `(.L_x_2173) ;  /* 0x0000001800f88947 */ /* 0x000fea0003800000 */
[C---:B------:R-:W-:Y:S01]  /*13b80*/  LOP3.LUT R7, R8.reuse, 0x1, RZ, 0xc0, !PT ;  /* 0x0000000108077812 */ /* 0x040fe200078ec0ff */
[----:B------:R-:W-:Y:S01]  /*13b90*/  VIADD R10, R8, 0xfffffffe ;  /* 0xfffffffe080a7836 */ /* 0x000fe20000000000 */
[----:B------:R-:W-:Y:S02]  /*13ba0*/  BSSY B1, `(.L_x_2174) ;  /* 0x000009c000017945 */ /* 0x000fe40003800000 */
[----:B------:R-:W-:Y:S01]  /*13bb0*/  ISETP.NE.U32.AND P0, PT, R7, 0x1, PT ;  /* 0x000000010700780c */ /* 0x000fe20003f05070 */
[----:B------:R-:W-:-:S12]  /*13bc0*/  IMAD.MOV.U32 R7, RZ, RZ, R10 ;  /* 0x000000ffff077224 */ /* 0x000fd800078e000a */
[----:B------:R-:W-:Y:S05]  /*13bd0*/  @!P0 BRA `(.L_x_2175) ;  /* 0x0000000800608947 */ /* 0x000fea0003800000 */
        /* <DEDUP_REMOVED lines=10> */
[----:B------:R-:W-:Y:S01]  /*13c80*/  IMAD.MOV.U32 R7, RZ, RZ, R10 ;  /* 0x000000ffff077224 */ /* 0x000fe200078e000a */
[----:B------:R-:W-:Y:S02]  /*13c90*/  MOV R8, R6 ;  /* 0x0000000600087202 */ /* 0x000fe40000000f00 */
        /* <DEDUP_REMOVED lines=11> */
[--C-:B------:R-:W-:Y:S01]  /*13d50*/  SHF.R.S32.HI R9, RZ, 0x1f, R7.reuse ;  /* 0x0000001fff097819 */ /* 0x100fe20000011407 */
        /* <DEDUP_REMOVED lines=9> */
.L_x_2178:
[----:B0-----:R-:W0:Y:S01]  /*13df0*/  S2R R3, SR_CgaCtaId ;  /* 0x0000000000037919 */ /* 0x001e220000008800 */
[----:B------:R-:W-:-:S04]  /*13e00*/  MOV R2, 0x400 ;  /* 0x0000040000027802 */ /* 0x000fc80000000f00 */
[----:B0-----:R-:W-:Y:S02]  /*13e10*/  LEA R2, R3, R2, 0x18 ;  /* 0x0000000203027211 */ /* 0x001fe400078ec0ff */
[----:B------:R-:W-:-:S03]  /*13e20*/  SHF.L.U32 R3, R12, 0x1f, RZ ;  /* 0x0000001f0c037819 */ /* 0x000fc600000006ff */
[----:B------:R-:W-:-:S04]  /*13e30*/  IMAD R2, R11, 0x8, R2 ;  /* 0x000000080b027824 */ /* 0x000fc800078e0202 */
[----:B------:R-:W0:Y:S02]  /*13e40*/  SYNCS.PHASECHK.TRANS64.TRYWAIT P0, [R2+URZ+0x38840], R3 ;  /* 0x03884003020075a7 */ /* 0x000e24000800017f */
[----:B0-----:R-:W-:Y:S05]  /*13e50*/  @!P0 BRA `(.L_x_2179) ;  /* 0x0000003000e88947 */ /* 0x001fea0003800000 */
.L_x_2240:
        /* <DEDUP_REMOVED lines=11> */
.L_x_2180:
        /* <DEDUP_REMOVED lines=42> */
.L_x_2241:
        /* <DEDUP_REMOVED lines=13> */
.L_x_2182:
        /* <DEDUP_REMOVED lines=41> */
.L_x_2177:
[----:B------:R-:W-:Y:S05]  /*14510*/  BSYNC B2 ;  /* 0x0000000000027941 */ /* 0x000fea0003800000 */
.L_x_2176:
[----:B------:R-:W2:Y:S04]  /*14520*/  LDL.LU R2, [R1+0x14] ;  /* 0x0000140001027983 */ /* 0x000ea80000300800 */
[----:B------:R0:W-:Y:S04]  /*14530*/  STL [R1], R11 ;  /* 0x0000000b01007387 */ /* 0x0001e80000100800 */
[----:B------:R0:W-:Y:S02]  /*14540*/  STL [R1+0x8], R12 ;  /* 0x0000080c01007387 */ /* 0x0001e40000100800 */
[----:B0-2---:R-:W-:-:S07]  /*14550*/  VIADD R7, R2, 0xfffffffd ;  /* 0xfffffffd02077836 */ /* 0x005fce0000000000 */
.L_x_2175:
[----:B------:R-:W-:Y:S05]  /*14560*/  BSYNC B1 ;  /* 0x0000000000017941 */ /* 0x000fea0003800000 */
.L_x_2174:
[----:B------:R-:W-:-:S13]  /*14570*/  ISETP.NE.AND P0, PT, R10, RZ, PT ;  /* 0x000000ff0a00720c */ /* 0x000fda0003f05270 */
[----:B------:R-:W-:Y:S05]  /*14580*/  @!P0 BRA `(.L_x_2173) ;  /* 0x0000001000748947 */ /* 0x000fea0003800000 */
[----:B------:R-:W-:-:S07]  /*14590*/  IMAD.MOV.U32 R10, RZ, RZ, R6 ;  /* 0x000000ffff0a7224 */ /* 0x000fce00078e0006 */
.L_x_2197:
[----:B------:R-:W2:Y:S04]  /*145a0*/  LDL R3, [R1] ;  /* 0x0000000001037983 */ /* 0x000ea80000100800 */
[----:B------:R-:W3:Y:S01]  /*145b0*/  LDL R2, [R1+0x8] ;  /* 0x0000080001027983 */ /* 0x000ee20000100800 */
[----:B------:R-:W-:Y:S05]  /*145c0*/  YIELD ;  /* 0x0000000000007946 */ /* 0x000fea0003800000 */
[----:B------:R-:W-:Y:S01]  /*145d0*/  BSSY B1, `(.L_x_2183) ;  /* 0x0000089000017945 */ /* 0x000fe20003800000 */
[----:B--2---:R-:W-:-:S04]  /*145e0*/  IADD3 R8, R3, 0x1, RZ ;  /* 0x0000000103087810 */ /* 0x004fc80007ffe0ff */
        /* <DEDUP_REMOVED lines=28> */
.L_x_2185:
[----:B------:R-:W1:Y:S01]  /*147b0*/  S2R R3, SR_CgaCtaId ;  /* 0x0000000000037919 */ /* 0x000e620000008800 */
[----:B------:R-:W-:-:S04]  /*147c0*/  MOV R2, 0x400 ;  /* 0x0000040000027802 */ /* 0x000fc80000000f00 */
[----:B-1----:R-:W-:Y:S02]  /*147d0*/  LEA R2, R3, R2, 0x18 ;  /* 0x0000000203027211 */ /* 0x002fe400078ec0ff */
[----:B------:R-:W-:-:S03]  /*147e0*/  SHF.L.U32 R3, R9, 0x1f, RZ ;  /* 0x0000001f09037819 */ /* 0x000fc600000006ff */
[----:B------:R-:W-:-:S04]  /*147f0*/  IMAD R2, R8, 0x8, R2 ;  /* 0x0000000808027824 */ /* 0x000fc800078e0202 */
[----:B------:R-:W1:Y:S02]  /*14800*/  SYNCS.PHASECHK.TRANS64.TRYWAIT P0, [R2+URZ+0x38840], R3 ;  /* 0x03884003020075a7 */ /* 0x000e64000800017f */
[----:B-1----:R-:W-:Y:S05]  /*14810*/  @!P0 BRA `(.L_x_2186) ;  /* 0x0000002800a08947 */ /* 0x002fea0003800000 */
.L_x_2242:
        /* <DEDUP_REMOVED lines=11> */
.L_x_2187:
        /* <DEDUP_REMOVED lines=42> */
.L_x_2243:
[----:B------:R-:W-:Y:S05]  /*14b70*/  @P0 BRA `(.L_x_2189) ;  /* 0x00000000001c0947 */ /* 0x000fea0003800000 */
[----:B------:R-:W1:Y:S01]  /*14b80*/  S2R R11, SR_TID.X ;  /* 0x00000000000b7919 */ /* 0x000e620000002100 */
[----:B0-----:R-:W-:-:S04]  /*14b90*/  MOV R2, 0xa000 ;  /* 0x0000a00000027802 */ /* 0x001fc80000000f00 */
[----:B------:R2:W-:Y:S01]  /*14ba0*/  SYNCS.ARRIVE.TRANS64 RZ, [R3+URZ+0x50], R2 ;  /* 0x0000500203ff79a7 */ /* 0x0005e2000800003f */
[----:B-1----:R-:W-:-:S04]  /*14bb0*/  LOP3.LUT R11, R11, 0x1f, RZ, 0xc0, !PT ;  /* 0x0000001f0b0b7812 */ /* 0x002fc800078ec0ff */
[----:B------:R-:W-:-:S13]  /*14bc0*/  ISETP.NE.AND P1, PT, R11, RZ, PT ;  /* 0x000000ff0b00720c */ /* 0x000fda0003f25270 */
[----:B--2---:R-:W-:Y:S05]  /*14bd0*/  @!P1 BRA `(.L_x_2189) ;  /* 0x0000000000049947 */ /* 0x004fea0003800000 */
[----:B------:R-:W-:Y:S01]  /*14be0*/  BPT.TRAP 0x1 ;  /* 0x000000040000795c */ /* 0x000fe20000300000 */
.L_x_2189:
        /* <DEDUP_REMOVED lines=39> */
.L_x_2184:
[----:B------:R-:W-:Y:S05]  /*14e60*/  BSYNC B1 ;  /* 0x0000000000017941 */ /* 0x000fea0003800000 */
.L_x_2183:
        /* <DEDUP_REMOVED lines=32> */
.L_x_2192:
[----:B------:R-:W2:Y:S01]  /*15070*/  S2R R3, SR_CgaCtaId ;  /* 0x0000000000037919 */ /* 0x000ea20000008800 */
[----:B------:R-:W-:-:S04]  /*15080*/  MOV R2, 0x400 ;  /* 0x0000040000027802 */ /* 0x000fc80000000f00 */
[----:B--2---:R-:W-:Y:S02]  /*15090*/  LEA R2, R3, R2, 0x18 ;  /* 0x0000000203027211 */ /* 0x004fe400078ec0ff */
[----:B------:R-:W-:-:S03]  /*150a0*/  SHF.L.U32 R3, R14, 0x1f, RZ ;  /* 0x0000001f0e037819 */ /* 0x000fc600000006ff */
[----:B------:R-:W-:-:S04]  /*150b0*/  IMAD R2, R15, 0x8, R2 ;  /* 0x000000080f027824 */ /* 0x000fc800078e0202 */
[----:B------:R-:W2:Y:S02]  /*150c0*/  SYNCS.PHASECHK.TRANS64.TRYWAIT P0, [R2+URZ+0x38840], R3 ;  /* 0x03884003020075a7 */ /* 0x000ea4000800017f */
[----:B--2---:R-:W-:Y:S05]  /*150d0*/  @!P0 BRA `(.L_x_2193) ;  /* 0x0000002000988947 */ /* 0x004fea0003800000 */
.L_x_2244:
        /* <DEDUP_REMOVED lines=11> */
.L_x_2194:
        /* <DEDUP_REMOVED lines=42> */
.L_x_2245:
        /* <DEDUP_REMOVED lines=8> */
.L_x_2196:
        /* <DEDUP_REMOVED lines=38> */
.L_x_2191:
[----:B------:R-:W-:Y:S05]  /*15710*/  BSYNC B1 ;  /* 0x0000000000017941 */ /* 0x000fea0003800000 */
.L_x_2190:
[C---:B------:R-:W-:Y:S01]  /*15720*/  ISETP.GT.AND P0, PT, R7.reuse, 0x1, PT ;  /* 0x000000010700780c */ /* 0x040fe20003f04270 */
[----:B------:R-:W-:-:S04]  /*15730*/  VIADD R2, R7, 0xfffffffe ;  /* 0xfffffffe07027836 */ /* 0x000fc80000000000 */
[----:B------:R-:W-:-:S08]  /*15740*/  IMAD.MOV.U32 R7, RZ, RZ, R2 ;  /* 0x000000ffff077224 */ /* 0x000fd000078e0002 */
[----:B------:R-:W-:Y:S05]  /*15750*/  @P0 BRA `(.L_x_2197) ;  /* 0xffffffec00900947 */ /* 0x000fea000383ffff */
.L_x_2173:
[----:B------:R-:W-:Y:S05]  /*15760*/  BSYNC B0 ;  /* 0x0000000000007941 */ /* 0x000fea0003800000 */
.L_x_2172:
        /* <DEDUP_REMOVED lines=18> */
.L_x_2199:
[----:B------:R-:W-:Y:S05]  /*15890*/  BSYNC B0 ;  /* 0x0000000000007941 */ /* 0x000fea0003800000 */
.L_x_2198:
[----:B------:R-:W-:Y:S04]  /*158a0*/  BSSY B0, `(.L_x_2200) ;  /* 0x000003b000007945 */ /* 0x000fe80003800000 */
[----:B------:R-:W-:Y:S05]  /*158b0*/  @!P6 BRA `(.L_x_2201) ;  /* 0x0000000000e4e947 */ /* 0x000fea0003800000 */
[----:B------:R-:W2:Y:S01]  /*158c0*/  LDL R3, [R1] ;  /* 0x0000000001037983 */ /* 0x000ea20000100800 */
[----:B------:R-:W-:-:S03]  /*158d0*/  MOV R4, 0x400 ;  /* 0x0000040000047802 */ /* 0x000fc60000000f00 */
[----:B------:R-:W3:Y:S01]  /*158e0*/  LDL R2, [R1+0x8] ;  /* 0x0000080001027983 */ /* 0x000ee20000100800 */
[----:B------:R-:W1:Y:S02]  /*158f0*/  S2R R7, SR_CgaCtaId ;  /* 0x0000000000077919 */ /* 0x000e640000008800 */
[----:B-1----:R-:W-:-:S04]  /*15900*/  LEA R4, R7, R4, 0x18 ;  /* 0x0000000407047211 */ /* 0x002fc800078ec0ff */
[----:B--2---:R-:W-:Y:S02]  /*15910*/  LEA R3, R3, R4, 0x3 ;  /* 0x0000000403037211 */ /* 0x004fe400078e18ff */
[----:B---3--:R-:W-:-:S04]  /*15920*/  SHF.L.U32 R2, R2, 0x1f, RZ ;  /* 0x0000001f02027819 */ /* 0x008fc800000006ff */
[----:B------:R-:W1:Y:S02]  /*15930*/  SYNCS.PHASECHK.TRANS64.TRYWAIT P0, [R3+URZ+0x38860], R2 ;  /* 0x03886002030075a7 */ /* 0x000e64000800017f */
[----:B-1----:R-:W-:Y:S05]  /*15940*/  @!P0 BRA `(.L_x_2202) ;  /* 0x0000001800a48947 */ /* 0x002fea0003800000 */
.L_x_2246:
        /* <DEDUP_REMOVED lines=11> */
.L_x_2203:
[----:B-1----:R-:W2:Y:S01]  /*15a00*/  LDL R2, [R1] ;  /* 0x0000000001027983 */ /* 0x002ea20000100800 */
[----:B------:R-:W-:-:S03]  /*15a10*/  MOV R7, 0x400 ;  /* 0x0000040000077802 */ /* 0x000fc60000000f00 */
[----:B------:R-:W3:Y:S01]  /*15a20*/  LDL.LU R4, [R1+0x4] ;  /* 0x0000040001047983 */ /* 0x000ee20000300800 */
        /* <DEDUP_REMOVED lines=34> */
.L_x_2201:
[----:B------:R-:W-:Y:S05]  /*15c50*/  BSYNC B0 ;  /* 0x0000000000007941 */ /* 0x000fea0003800000 */
.L_x_2200:
        /* <DEDUP_REMOVED lines=9> */
.L_x_2156:
[----:B------:R-:W-:Y:S05]  /*15cf0*/  BSYNC B6 ;  /* 0x0000000000067941 */ /* 0x000fea0003800000 */
.L_x_2154:
[----:B------:R-:W-:-:S03]  /*15d00*/  UMOV UR4, 0xffffffff ;  /* 0xffffffff00047882 */ /* 0x000fc60000000000 */
[----:B------:R-:W-:Y:S05]  /*15d10*/  BRA.DIV UR4, `(.L_x_2204) ;  /* 0x0000001604c47947 */ /* 0x000fea000b800000 */
[----:B------:R2:W3:Y:S04]  /*15d20*/  SHFL.IDX PT, R4, R16, RZ, 0x1f ;  /* 0x00001fff10047589 */ /* 0x0004e800000e0000 */
[----:B------:R-:W4:Y:S02]  /*15d30*/  SHFL.IDX PT, R16, R16, 0x1, 0x1f ;  /* 0x00201f0010107f89 */ /* 0x000f2400000e0000 */
.L_x_2250:
        /* <DEDUP_REMOVED lines=14> */
.L_x_2206:
[----:B------:R-:W-:Y:S05]  /*15e20*/  BSYNC B0 ;  /* 0x0000000000007941 */ /* 0x000fea0003800000 */
.L_x_2205:
        /* <DEDUP_REMOVED lines=17> */
[----:B0-----:R-:W-:-:S04]  /*15f40*/  SEL R14, R14, RZ, P1 ;  /* 0x000000ff0e0e7207 */ /* 0x001fc80000800000 */
[----:B------:R-:W-:-:S05]  /*15f50*/  IADD3 R5, R3, R14, RZ ;  /* 0x0000000e03057210 */ /* 0x000fca0007ffe0ff */
[----:B------:R-:W0:Y:S02]  /*15f60*/  SHFL.UP PT, R14, R5, 0x10, RZ ;  /* 0x06000000050e7989 */ /* 0x000e2400000e00ff */
[----:B0-----:R-:W-:-:S05]  /*15f70*/  SEL R14, R14, RZ, P0 ;  /* 0x000000ff0e0e7207 */ /* 0x001fca0000000000 */
[----:B------:R-:W-:-:S05]  /*15f80*/  IMAD.IADD R2, R5, 0x1, R14 ;  /* 0x0000000105027824 */ /* 0x000fca00078e020e */
[----:B------:R0:W1:Y:S02]  /*15f90*/  SHFL.IDX PT, R14, R2, 0x1f, 0x1f ;  /* 0x03e01f00020e7f89 */ /* 0x00006400000e0000 */
.L_x_2258:
[----:B------:R-:W-:Y:S02]  /*15fa0*/  ULDC UR4, c[0x0][0xc10] ;  /* 0x0003040000047ab9 */ /* 0x000fe40000000800 */
[----:B------:R-:W-:-:S04]  /*15fb0*/  IMAD.U32 R5, RZ, RZ, UR4 ;  /* 0x00000004ff057e24 */ /* 0x000fc8000f8e00ff */
[----:B-1----:R-:W-:-:S04]  /*15fc0*/  IMAD R3, R14, R5, RZ ;  /* 0x000000050e037224 */ /* 0x002fc800078e02ff */
[----:B--2-4-:R-:W-:-:S05]  /*15fd0*/  IMAD.IADD R16, R16, 0x1, R3 ;  /* 0x0000000110107824 */ /* 0x014fca00078e0203 */
[----:B---3--:R-:W-:-:S13]  /*15fe0*/  ISETP.GT.AND P0, PT, R16, R4, PT ;  /* 0x000000041000720c */ /* 0x008fda0003f04270 */
[----:B------:R-:W-:Y:S05]  /*15ff0*/  @P0 BRA `(.L_x_2208) ;  /* 0x0000000000b80947 */ /* 0x000fea0003800000 */
[----:B------:R-:W1:Y:S02]  /*16000*/  LDC R0, c[0x0][0xc14] ;  /* 0x00030500ff007b82 */ /* 0x000e640000000800 */
.L_x_2213:
        /* <DEDUP_REMOVED lines=15> */
.L_x_2211:
[----:B------:R-:W-:Y:S05]  /*16100*/  BSYNC B0 ;  /* 0x0000000000007941 */ /* 0x000fea0003800000 */
.L_x_2210:
        /* <DEDUP_REMOVED lines=17> */
[----:B0-----:R-:W-:-:S05]  /*16220*/  SEL R14, R14, RZ, P1 ;  /* 0x000000ff0e0e7207 */ /* 0x001fca0000800000 */
[----:B------:R-:W-:-:S05]  /*16230*/  IMAD.IADD R5, R3, 0x1, R14 ;  /* 0x0000000103057824 */ /* 0x000fca00078e020e */
[----:B------:R-:W0:Y:S02]  /*16240*/  SHFL.UP PT, R14, R5, 0x10, RZ ;  /* 0x06000000050e7989 */ /* 0x000e2400000e00ff */
[----:B0-----:R-:W-:-:S05]  /*16250*/  SEL R14, R14, RZ, P0 ;  /* 0x000000ff0e0e7207 */ /* 0x001fca0000000000 */
[----:B------:R-:W-:-:S05]  /*16260*/  IMAD.IADD R2, R5, 0x1, R14 ;  /* 0x0000000105027824 */ /* 0x000fca00078e020e */
[----:B------:R0:W1:Y:S02]  /*16270*/  SHFL.IDX PT, R14, R2, 0x1f, 0x1f ;  /* 0x03e01f00020e7f89 */ /* 0x00006400000e0000 */
.L_x_2266:
[----:B------:R-:W-:Y:S02]  /*16280*/  ULDC UR4, c[0x0][0xc10] ;  /* 0x0003040000047ab9 */ /* 0x000fe40000000800 */
[----:B------:R-:W-:-:S04]  /*16290*/  IMAD.U32 R5, RZ, RZ, UR4 ;  /* 0x00000004ff057e24 */ /* 0x000fc8000f8e00ff */
[----:B-1----:R-:W-:-:S04]  /*162a0*/  IMAD R3, R14, R5, RZ ;  /* 0x000000050e037224 */ /* 0x002fc800078e02ff */
[----:B------:R-:W-:-:S05]  /*162b0*/  IMAD.IADD R16, R3, 0x1, R16 ;  /* 0x0000000103107824 */ /* 0x000fca00078e0210 */
[----:B------:R-:W-:-:S13]  /*162c0*/  ISETP.GT.AND P0, PT, R16, R4, PT ;  /* 0x000000041000720c */ /* 0x000fda0003f04270 */
[----:B------:R-:W-:Y:S05]  /*162d0*/  @!P0 BRA `(.L_x_2213) ;  /* 0xfffffffc004c8947 */ /* 0x000fea000383ffff */
.L_x_2208:
        /* <DEDUP_REMOVED lines=8> */
.L_x_2270:
[----:B------:R-:W-:Y:S01]  /*16360*/  ISETP.NE.AND P0, PT, R3, RZ, PT ;  /* 0x000000ff0300720c */ /* 0x000fe20003f05270 */
[----:B------:R-:W-:-:S12]  /*16370*/  IMAD.MOV.U32 R7, RZ, RZ, RZ ;  /* 0x000000ffff077224 */ /* 0x000fd800078e00ff */
[----:B------:R-:W-:Y:S05]  /*16380*/  @!P0 BRA `(.L_x_2215) ;  /* 0x0000000000108947 */ /* 0x000fea0003800000 */
[----:B------:R-:W-:Y:S01]  /*16390*/  UMOV UR4, 0xffffffff ;  /* 0xffffffff00047882 */ /* 0x000fe20000000000 */
[----:B------:R-:W-:Y:S02]  /*163a0*/  VIADD R12, R6, 0xffffffff ;  /* 0xffffffff060c7836 */ /* 0x000fe40000000000 */
[----:B------:R-:W-:Y:S05]  /*163b0*/  BRA.DIV UR4, `(.L_x_2216) ;  /* 0x0000001a04507947 */ /* 0x000fea000b800000 */
[----:B------:R3:W4:Y:S02]  /*163c0*/  SHFL.IDX PT, R7, R2, R12, 0x1f ;  /* 0x00001f0c02077589 */ /* 0x00072400000e0000 */
.L_x_2215:
[----:B0--3--:R-:W0:Y:S01]  /*163d0*/  LDC.64 R2, c[0x0][0xc68] ;  /* 0x00031a00ff027b82 */ /* 0x009e220000000a00 */
[----:B------:R-:W-:Y:S01]  /*163e0*/  IMAD.IADD R19, R6, 0x1, R19 ;  /* 0x0000000106137824 */ /* 0x000fe200078e0213 */
[----:B------:R-:W-:-:S03]  /*163f0*/  ULDC.64 UR4, c[0x0][0x208] ;  /* 0x0000820000047ab9 */ /* 0x000fc60000000a00 */
        /* <DEDUP_REMOVED lines=11> */
[----:B0-----:R-:W-:-:S06]  /*164b0*/  IADD3 R11, R10, 0xffffffe, RZ ;  /* 0x0ffffffe0a0b7810 */ /* 0x001fcc0007ffe0ff */
        /* <DEDUP_REMOVED lines=15> */
[----:B------:R-:W-:Y:S02]  /*165b0*/  @!P0 IADD3 R9, -R9, RZ, RZ ;  /* 0x000000ff09098210 */ /* 0x000fe40007ffe1ff */
        /* <DEDUP_REMOVED lines=27> */
[----:B------:R-:W-:Y:S02]  /*16770*/  @P0 IADD3 R3, R3, 0x1, RZ ;  /* 0x0000000103030810 */ /* 0x000fe40007ffe0ff */
        /* <DEDUP_REMOVED lines=9> */
.L_x_2209:
[----:B------:R-:W-:Y:S01]  /*16810*/  UMOV UR4, URZ ;  /* 0x0000003f00047c82 */ /* 0x000fe20008000000 */
[----:B------:R-:W-:Y:S01]  /*16820*/  UMOV UR5, URZ ;  /* 0x0000003f00057c82 */ /* 0x000fe20008000000 */
[----:B------:R-:W-:Y:S01]  /*16830*/  ULDC UR6, c[0x0][0xc14] ;  /* 0x0003050000067ab9 */ /* 0x000fe20000000800 */
[----:B------:R-:W-:Y:S02]  /*16840*/  IMAD.MOV.U32 R16, RZ, RZ, R4 ;  /* 0x000000ffff107224 */ /* 0x000fe400078e0004 */
[----:B------:R-:W-:Y:S02]  /*16850*/  IMAD.U32 R17, RZ, RZ, UR4 ;  /* 0x00000004ff117e24 */ /* 0x000fe4000f8e00ff */
[----:B------:R-:W-:Y:S02]  /*16860*/  IMAD.U32 R18, RZ, RZ, UR5 ;  /* 0x00000005ff127e24 */ /* 0x000fe4000f8e00ff */
[----:B------:R-:W-:-:S07]  /*16870*/  IMAD.U32 R19, RZ, RZ, UR6 ;  /* 0x00000006ff137e24 */ /* 0x000fce000f8e00ff */
.L_x_2217:
        /* <DEDUP_REMOVED lines=12> */
.L_x_2150:
[----:B-1----:R-:W3:Y:S01]  /*16940*/  LDL.LU R0, [R1+0x20] ;  /* 0x0000200001007983 */ /* 0x002ee20000300800 */
[----:B------:R-:W-:Y:S01]  /*16950*/  BSSY B0, `(.L_x_2219) ;  /* 0x000000b000007945 */ /* 0x000fe20003800000 */
[----:B------:R-:W1:Y:S01]  /*16960*/  S2R R5, SR_CgaCtaId ;  /* 0x0000000000057919 */ /* 0x000e620000008800 */
[----:B---3--:R-:W-:-:S04]  /*16970*/  IADD3 R0, R0, 0x1, RZ ;  /* 0x0000000100007810 */ /* 0x008fc80007ffe0ff */
        /* <DEDUP_REMOVED lines=8> */
.L_x_2273:
[----:B------:R-:W-:Y:S05]  /*16a00*/  BSYNC B0 ;  /* 0x0000000000007941 */ /* 0x000fea0003800000 */
.L_x_2219:
[----:B------:R-:W-:-:S03]  /*16a10*/  UMOV UR4, 0xffffffff ;  /* 0xffffffff00047882 */ /* 0x000fc60000000000 */
[----:B------:R-:W-:Y:S05]  /*16a20*/  BRA.DIV UR4, `(.L_x_2221) ;  /* 0x0000001204f07947 */ /* 0x000fea000b800000 */
[----:B------:R-:W2:Y:S02]  /*16a30*/  S2R R2, SR_TID.X ;  /* 0x0000000000027919 */ /* 0x000ea40000002100 */
[----:B--2---:R-:W-:-:S04]  /*16a40*/  SHF.R.U32.HI R2, RZ, 0x5, R2 ;  /* 0x00000005ff027819 */ /* 0x004fc80000011602 */
[----:B------:R-:W-:-:S05]  /*16a50*/  LOP3.LUT R2, R2, 0x3, RZ, 0xc0, !PT ;  /* 0x0000000302027812 */ /* 0x000fca00078ec0ff */
[----:B------:R2:W3:Y:S02]  /*16a60*/  SHFL.IDX PT, R14, R2, RZ, 0x1f ;  /* 0x00001fff020e7589 */ /* 0x0004e400000e0000 */
.L_x_2276:
[----:B---3--:R-:W-:Y:S01]  /*16a70*/  ISETP.NE.AND P0, PT, R14, RZ, PT ;  /* 0x000000ff0e00720c */ /* 0x008fe20003f05270 */
[----:B------:R-:W-:-:S12]  /*16a80*/  BSSY B0, `(.L_x_2222) ;  /* 0x0000029000007945 */ /* 0x000fd80003800000 */
[----:B------:R-:W-:Y:S05]  /*16a90*/  @P0 BRA `(.L_x_2223) ;  /* 0x00000000009c0947 */ /* 0x000fea0003800000 */
[----:B------:R-:W-:-:S03]  /*16aa0*/  UMOV UR4, 0xffffffff ;  /* 0xffffffff00047882 */ /* 0x000fc60000000000 */
[----:B------:R-:W-:Y:S05]  /*16ab0*/  BRA.DIV UR4, `(.L_x_2224) ;  /* 0x0000001604007947 */ /* 0x000fea000b800000 */
[----:B------:R-:W-:-:S13]  /*16ac0*/  ELECT P6, URZ, PT ;  /* 0x00000000003f782f */ /* 0x000fda00038c0000 */
.L_x_2279:
        /* <DEDUP_REMOVED lines=8> */
.L_x_2225:
        /* <DEDUP_REMOVED lines=14> */
.L_x_2280:
[----:B------:R-:W2:Y:S02]  /*16c30*/  SYNCS.PHASECHK.TRANS64.TRYWAIT P0, [R7+URZ], R2 ;  /* 0x00000002070075a7 */ /* 0x000ea4000800017f */
[----:B--2---:R-:W-:Y:S05]  /*16c40*/  @!P0 BRA `(.L_x_2227) ;  /* 0x0000001000d08947 */ /* 0x004fea0003800000 */
.L_x_2281:
[----:B------:R-:W-:Y:S05]  /*16c50*/  @!P2 BRA `(.L_x_2228) ;  /* 0x000000000004a947 */ /* 0x000fea0003800000 */
[----:B------:R-:W-:Y:S01]  /*16c60*/  BPT.TRAP 0x1 ;  /* 0x000000040000795c */ /* 0x000fe20000300000 */
.L_x_2228:
[----:B------:R-:W3:Y:S01]  /*16c70*/  LDL.LU R4, [R1] ;  /* 0x0000000001047983 */ /* 0x000ee20000300800 */
[----:B------:R-:W-:-:S04]  /*16c80*/  VIADD R0, R0, 0x38860 ;  /* 0x0003886000007836 */ /* 0x000fc80000000000 */
[----:B---3--:R-:W-:-:S04]  /*16c90*/  IMAD R4, R4, 0x8, R0 ;  /* 0x0000000804047824 */ /* 0x008fc800078e0200 */
[----:B------:R-:W3:Y:S02]  /*16ca0*/  SYNCS.PHASECHK.TRANS64.TRYWAIT P0, [R4+URZ], R5 ;  /* 0x00000005040075a7 */ /* 0x000ee4000800017f */
[----:B---3--:R-:W-:Y:S05]  /*16cb0*/  @!P0 BRA `(.L_x_2229) ;  /* 0x0000001000c88947 */ /* 0x008fea0003800000 */
.L_x_2282:
[----:B------:R-:W-:-:S07]  /*16cc0*/  LEA R3, R3, R0, 0x3 ;  /* 0x0000000003037211 */ /* 0x000fce00078e18ff */
.L_x_2230:
[----:B----4-:R4:W0:Y:S02]  /*16cd0*/  SYNCS.PHASECHK.TRANS64.TRYWAIT P0, [R3+URZ], R2 ;  /* 0x00000002030075a7 */ /* 0x010824000800017f */
[----:B0-----:R-:W-:Y:S05]  /*16ce0*/  @!P0 NANOSLEEP.SYNCS 0x989680 ;  /* 0x009896800000895d */ /* 0x001fea0003900000 */
[----:B------:R-:W0:Y:S02]  /*16cf0*/  @!P0 SYNCS.PHASECHK.TRANS64 P0, [R3+URZ], R2 ;  /* 0x00000002030085a7 */ /* 0x000e24000800007f */
[----:B0-----:R-:W-:Y:S05]  /*16d00*/  @!P0 BRA `(.L_x_2230) ;  /* 0xfffffffc00f08947 */ /* 0x001fea000383ffff */
.L_x_2223:
[----:B------:R-:W-:Y:S05]  /*16d10*/  BSYNC B0 ;  /* 0x0000000000007941 */ /* 0x000fea0003800000 */
.L_x_2222:
[----:B------:R-:W-:Y:S05]  /*16d20*/  EXIT ;  /* 0x000000000000794d */ /* 0x000fea0003800000 */
.L_x_2094:
[----:B------:R-:W-:-:S13]  /*16d30*/  R2UR UR4, R17 ;  /* 0x00000000110472ca */ /* 0x000fda00000e0000 */
[----:B0-----:R-:W-:-:S04]  /*16d40*/  IMAD.U32 R3, RZ, RZ, UR4 ;  /* 0x00000004ff037e24 */ /* 0x001fc8000f8e00ff */
[----:B------:R0:W1:Y:S03]  /*16d50*/  SYNCS.PHASECHK.TRANS64.TRYWAIT P1, [R3+URZ+0x38800], R0 ;  /* 0x03880000030075a7 */ /* 0x000066000802017f */
[----:B-1----:R-:W-:Y:S05]  /*16d60*/  @!P1 NANOSLEEP.SYNCS 0x989680 ;  /* 0x009896800000995d */ /* 0x002fea0003900000 */
[----:B------:R-:W1:Y:S02]  /*16d70*/  @!P1 SYNCS.PHASECHK.TRANS64 P1, [R3+URZ+0x38800], R0 ;  /* 0x03880000030095a7 */ /* 0x000e64000802007f */
[----:B-1----:R-:W-:Y:S05]  /*16d80*/  @!P1 BRA `(.L_x_2094) ;  /* 0xfffffffc00e89947 */ /* 0x002fea000383ffff */
[----:B------:R-:W-:Y:S05]  /*16d90*/  BRA `(.L_x_2231) ;  /* 0xfffffeac00707947 */ /* 0x000fea000383ffff */
.L_x_2098:
[----:B-1----:R1:W2:Y:S02]  /*16da0*/  SYNCS.PHASECHK.TRANS64.TRYWAIT P2, [R0+URZ+0x38830], R3 ;  /* 0x03883003000075a7 */ /* 0x0022a4000804017f */
[----:B--2---:R-:W-:Y:S05]  /*16db0*/  @!P2 NANOSLEEP.SYNCS 0x989680 ;  /* 0x009896800000a95d */ /* 0x004fea0003900000 */
[----:B------:R-:W2:Y:S02]  /*16dc0*/  @!P2 SYNCS.PHASECHK.TRANS64 P2, [R0+URZ+0x38830], R3 ;  /* 0x038830030000a5a7 */ /* 0x000ea4000804007f */
[----:B--2---:R-:W-:Y:S05]  /*16dd0*/  @!P2 BRA `(.L_x_2098) ;  /* 0xfffffffc00f0a947 */ /* 0x004fea000383ffff */
[----:B------:R-:W-:Y:S05]  /*16de0*/  BRA `(.L_x_2097) ;  /* 0xfffffeac00a07947 */ /* 0x000fea000383ffff */
.L_x_2103:
[----:B------:R-:W-:-:S13]  /*16df0*/  R2UR UR4, R227 ;  /* 0x00000000e30472ca */ /* 0x000fda00000e0000 */
[----:B-1----:R-:W-:-:S04]  /*16e00*/  IMAD.U32 R4, RZ, RZ, UR4 ;  /* 0x00000004ff047e24 */ /* 0x002fc8000f8e00ff */
[----:B------:R1:W2:Y:S03]  /*16e10*/  SYNCS.PHASECHK.TRANS64.TRYWAIT P2, [R4+URZ+0x38830], R3 ;  /* 0x03883003040075a7 */ /* 0x0002a6000804017f */
[----:B--2---:R-:W-:Y:S05]  /*16e20*/  @!P2 NANOSLEEP.SYNCS 0x989680 ;  /* 0x009896800000a95d */ /* 0x004fea0003900000 */
[----:B------:R-:W2:Y:S02]  /*16e30*/  @!P2 SYNCS.PHASECHK.TRANS64 P2, [R4+URZ+0x38830], R3 ;  /* 0x038830030400a5a7 */ /* 0x000ea4000804007f */
[----:B--2---:R-:W-:Y:S05]  /*16e40*/  @!P2 BRA `(.L_x_2103) ;  /* 0xfffffffc00e8a947 */ /* 0x004fea000383ffff */
[----:B------:R-:W-:Y:S05]  /*16e50*/  BRA `(.L_x_2102) ;  /* 0xfffffeec00b87947 */ /* 0x000fea000383ffff */
.L_x_2107:
[----:B01----:R-:W-:-:S04]  /*16e60*/  IMAD.U32 R3, RZ, RZ, UR4 ;  /* 0x00000004ff037e24 */ /* 0x003fc8000f8e00ff */
[----:B------:R0:W1:Y:S03]  /*16e70*/  SYNCS.PHASECHK.TRANS64.TRYWAIT P2, [R3+URZ+0x38850], R0 ;  /* 0x03885000030075a7 */ /* 0x000066000804017f */
[----:B-1----:R-:W-:Y:S05]  /*16e80*/  @!P2 NANOSLEEP.SYNCS 0x989680 ;  /* 0x009896800000a95d */ /* 0x002fea0003900000 */
[----:B------:R-:W1:Y:S02]  /*16e90*/  @!P2 SYNCS.PHASECHK.TRANS64 P2, [R3+URZ+0x38850], R0 ;  /* 0x038850000300a5a7 */ /* 0x000e64000804007f */
[----:B-1----:R-:W-:Y:S05]  /*16ea0*/  @!P2 BRA `(.L_x_2107) ;  /* 0xfffffffc00eca947 */ /* 0x002fea000383ffff */
[----:B------:R-:W-:Y:S05]  /*16eb0*/  BRA `(.L_x_2106) ;  /* 0xffffff1000dc7947 */ /* 0x000fea000383ffff */
.L_x_2113:
[----:B-1----:R-:W-:-:S04]  /*16ec0*/  IMAD.U32 R4, RZ, RZ, UR4 ;  /* 0x00000004ff047e24 */ /* 0x002fc8000f8e00ff */
[----:B------:R1:W2:Y:S03]  /*16ed0*/  SYNCS.PHASECHK.TRANS64.TRYWAIT P2, [R4+URZ+0x38830], R3 ;  /* 0x03883003040075a7 */ /* 0x0002a6000804017f */
[----:B--2---:R-:W-:Y:S05]  /*16ee0*/  @!P2 NANOSLEEP.SYNCS 0x989680 ;  /* 0x009896800000a95d */ /* 0x004fea0003900000 */
[----:B------:R-:W2:Y:S02]  /*16ef0*/  @!P2 SYNCS.PHASECHK.TRANS64 P2, [R4+URZ+0x38830], R3 ;  /* 0x038830030400a5a7 */ /* 0x000ea4000804007f */
[----:B--2---:R-:W-:Y:S05]  /*16f00*/  @!P2 BRA `(.L_x_2113) ;  /* 0xfffffffc00eca947 */ /* 0x004fea000383ffff */
[----:B------:R-:W-:Y:S05]  /*16f10*/  BRA `(.L_x_2112) ;  /* 0xffffff2800ac7947 */ /* 0x000fea000383ffff */
.L_x_2117:
[----:B01----:R-:W-:-:S04]  /*16f20*/  IMAD.U32 R3, RZ, RZ, UR4 ;  /* 0x00000004ff037e24 */ /* 0x003fc8000f8e00ff */
[----:B------:R0:W1:Y:S03]  /*16f30*/  SYNCS.PHASECHK.TRANS64.TRYWAIT P2, [R3+URZ+0x38850], R0 ;  /* 0x03885000030075a7 */ /* 0x000066000804017f */
[----:B-1----:R-:W-:Y:S05]  /*16f40*/  @!P2 NANOSLEEP.SYNCS 0x989680 ;  /* 0x009896800000a95d */ /* 0x002fea0003900000 */
[----:B------:R-:W1:Y:S02]  /*16f50*/  @!P2 SYNCS.PHASECHK.TRANS64 P2, [R3+URZ+0x38850], R0 ;  /* 0x038850000300a5a7 */ /* 0x000e64000804007f */
[----:B-1----:R-:W-:Y:S05]  /*16f60*/  @!P2 BRA `(.L_x_2117) ;  /* 0xfffffffc00eca947 */ /* 0x002fea000383ffff */
[----:B------:R-:W-:Y:S05]  /*16f70*/  BRA `(.L_x_2116) ;  /* 0xffffff5000d07947 */ /* 0x000fea000383ffff */
.L_x_2122:
[----:B-1----:R-:W-:-:S04]  /*16f80*/  IMAD.U32 R7, RZ, RZ, UR7 ;  /* 0x00000007ff077e24 */ /* 0x002fc8000f8e00ff */
[----:B------:R1:W2:Y:S03]  /*16f90*/  SYNCS.PHASECHK.TRANS64.TRYWAIT P0, [R7+URZ+0x38850], R0 ;  /* 0x03885000070075a7 */ /* 0x0002a6000800017f */
[----:B--2---:R-:W-:Y:S05]  /*16fa0*/  @!P0 NANOSLEEP.SYNCS 0x989680 ;  /* 0x009896800000895d */ /* 0x004fea0003900000 */
[----:B------:R-:W2:Y:S02]  /*16fb0*/  @!P0 SYNCS.PHASECHK.TRANS64 P0, [R7+URZ+0x38850], R0 ;  /* 0x03885000070085a7 */ /* 0x000ea4000800007f */
[----:B--2---:R-:W-:Y:S05]  /*16fc0*/  @!P0 BRA `(.L_x_2122) ;  /* 0xfffffffc00ec8947 */ /* 0x004fea000383ffff */
[----:B------:R-:W-:Y:S05]  /*16fd0*/  BRA `(.L_x_2121) ;  /* 0xffffff6800d07947 */ /* 0x000fea000383ffff */
.L_x_2164:
[----:B------:R-:W1:Y:S01]  /*16fe0*/  S2R R8, SR_TID.X ;  /* 0x0000000000087919 */ /* 0x000e620000002100 */
[----:B------:R-:W-:Y:S01]  /*16ff0*/  BSSY B0, `(.L_x_2232) ;  /* 0x000000a000007945 */ /* 0x000fe20003800000 */
[----:B------:R-:W-:Y:S01]  /*17000*/  IMAD.MOV.U32 R12, RZ, RZ, RZ ;  /* 0x000000ffff0c7224 */ /* 0x000fe200078e00ff */
[----:B------:R-:W-:Y:S01]  /*17010*/  MOV R11, 0x1f ;  /* 0x0000001f000b7802 */ /* 0x000fe20000000f00 */
[----:B------:R-:W-:Y:S01]  /*17020*/  IMAD.MOV.U32 R15, RZ, RZ, -0x1 ;  /* 0xffffffffff0f7424 */ /* 0x000fe200078e00ff */
[----:B-1----:R-:W-:-:S04]  /*17030*/  SHF.R.U32.HI R8, RZ, 0x5, R8 ;  /* 0x00000005ff087819 */ /* 0x002fc80000011608 */
[----:B------:R-:W-:-:S05]  /*17040*/  LOP3.LUT R8, R8, 0x3, RZ, 0xc0, !PT ;  /* 0x0000000308087812 */ /* 0x000fca00078ec0ff */
[----:B0-----:R-:W-:-:S07]  /*17050*/  IMAD.MOV.U32 R13, RZ, RZ, R8 ;  /* 0x000000ffff0d7224 */ /* 0x001fce00078e0008 */
[----:B------:R-:W-:Y:S05]  /*17060*/  WARPSYNC.COLLECTIVE R15, `(.L_x_2233) ;  /* 0x000000000f087348 */ /* 0x000fea0003c00000 */
[----:B------:R0:W1:Y:S02]  /*17070*/  SHFL.IDX P6, R14, R13, R12, R11 ;  /* 0x0000000c0d0e7389 */ /* 0x00006400000c000b */
[----:B01----:R-:W-:Y:S01]  /*17080*/  ENDCOLLECTIVE ;  /* 0x000000000000791b */ /* 0x003fe20003800000 */
.L_x_2233:
[----:B------:R-:W-:Y:S05]  /*17090*/  BSYNC B0 ;  /* 0x0000000000007941 */ /* 0x000fea0003800000 */
.L_x_2232:
[----:B------:R-:W-:Y:S05]  /*170a0*/  BRA `(.L_x_2234) ;  /* 0xffffffc000747947 */ /* 0x000fea000383ffff */
.L_x_2165:
[----:B------:R-:W-:Y:S01]  /*170b0*/  BSSY B0, `(.L_x_2235) ;  /* 0x0000006000007945 */ /* 0x000fe20003800000 */
[----:B------:R-:W-:-:S07]  /*170c0*/  IMAD.MOV.U32 R15, RZ, RZ, -0x1 ;  /* 0xffffffffff0f7424 */ /* 0x000fce00078e00ff */
[----:B------:R-:W-:Y:S05]  /*170d0*/  WARPSYNC.COLLECTIVE R15, `(.L_x_2236) ;  /* 0x000000000f0c7348 */ /* 0x000fea0003c00000 */
[----:B------:R-:W-:Y:S02]  /*170e0*/  ELECT P6, UR62, PT ;  /* 0x00000000003e782f */ /* 0x000fe400038c0000 */
[----:B------:R-:W-:Y:S01]  /*170f0*/  MOV R14, UR62 ;  /* 0x0000003e000e7c02 */ /* 0x000fe20008000f00 */
[----:B------:R-:W-:Y:S10]  /*17100*/  ENDCOLLECTIVE ;  /* 0x000000000000791b */ /* 0x000ff40003800000 */
.L_x_2236:
[----:B------:R-:W-:Y:S05]  /*17110*/  BSYNC B0 ;  /* 0x0000000000007941 */ /* 0x000fea0003800000 */
.L_x_2235:
[----:B------:R-:W-:Y:S05]  /*17120*/  BRA `(.L_x_2237) ;  /* 0xffffffc000647947 */ /* 0x000fea000383ffff */
.L_x_2168:
[----:B0-----:R0:W1:Y:S02]  /*17130*/  SYNCS.PHASECHK.TRANS64.TRYWAIT P0, [R8+URZ+0x38840], R9 ;  /* 0x03884009080075a7 */ /* 0x001064000800017f */
[----:B-1----:R-:W-:Y:S05]  /*17140*/  @!P0 NANOSLEEP.SYNCS 0x989680 ;  /* 0x009896800000895d */ /* 0x002fea0003900000 */
[----:B------:R-:W1:Y:S02]  /*17150*/  @!P0 SYNCS.PHASECHK.TRANS64 P0, [R8+URZ+0x38840], R9 ;  /* 0x03884009080085a7 */ /* 0x000e64000800007f */
[----:B-1----:R-:W-:Y:S05]  /*17160*/  @!P0 BRA `(.L_x_2168) ;  /* 0xfffffffc00f08947 */ /* 0x002fea000383ffff */
[----:B------:R-:W-:Y:S05]  /*17170*/  BRA `(.L_x_2238) ;  /* 0xffffffc000d07947 */ /* 0x000fea000383ffff */
.L_x_2171:
        /* <DEDUP_REMOVED lines=8> */
.L_x_2179:
[----:B0-----:R0:W1:Y:S02]  /*17200*/  SYNCS.PHASECHK.TRANS64.TRYWAIT P0, [R2+URZ+0x38840], R3 ;  /* 0x03884003020075a7 */ /* 0x001064000800017f */
[----:B-1----:R-:W-:Y:S05]  /*17210*/  @!P0 NANOSLEEP.SYNCS 0x989680 ;  /* 0x009896800000895d */ /* 0x002fea0003900000 */
[----:B------:R-:W1:Y:S02]  /*17220*/  @!P0 SYNCS.PHASECHK.TRANS64 P0, [R2+URZ+0x38840], R3 ;  /* 0x03884003020085a7 */ /* 0x000e64000800007f */
[----:B-1----:R-:W-:Y:S05]  /*17230*/  @!P0 BRA `(.L_x_2179) ;  /* 0xfffffffc00f08947 */ /* 0x002fea000383ffff */
[----:B------:R-:W-:Y:S05]  /*17240*/  BRA `(.L_x_2240) ;  /* 0xffffffcc00047947 */ /* 0x000fea000383ffff */
.L_x_2181:
[----:B0-----:R0:W1:Y:S02]  /*17250*/  SYNCS.PHASECHK.TRANS64.TRYWAIT P0, [R3+URZ+0x60], R2 ;  /* 0x00006002030075a7 */ /* 0x001064000800017f */
[----:B-1----:R-:W-:Y:S05]  /*17260*/  @!P0 NANOSLEEP.SYNCS 0x989680 ;  /* 0x009896800000895d */ /* 0x002fea0003900000 */
[----:B------:R-:W1:Y:S02]  /*17270*/  @!P0 SYNCS.PHASECHK.TRANS64 P0, [R3+URZ+0x60], R2 ;  /* 0x00006002030085a7 */ /* 0x000e64000800007f */
[----:B-1----:R-:W-:Y:S05]  /*17280*/  @!P0 BRA `(.L_x_2181) ;  /* 0xfffffffc00f08947 */ /* 0x002fea000383ffff */
[----:B------:R-:W-:Y:S05]  /*17290*/  BRA `(.L_x_2241) ;  /* 0xffffffcc00c47947 */ /* 0x000fea000383ffff */
.L_x_2186:
[----:B-1----:R1:W2:Y:S02]  /*172a0*/  SYNCS.PHASECHK.TRANS64.TRYWAIT P0, [R2+URZ+0x38840], R3 ;  /* 0x03884003020075a7 */ /* 0x0022a4000800017f */
[----:B--2---:R-:W-:Y:S05]  /*172b0*/  @!P0 NANOSLEEP.SYNCS 0x989680 ;  /* 0x009896800000895d */ /* 0x004fea0003900000 */
[----:B------:R-:W2:Y:S02]  /*172c0*/  @!P0 SYNCS.PHASECHK.TRANS64 P0, [R2+URZ+0x38840], R3 ;  /* 0x03884003020085a7 */ /* 0x000ea4000800007f */
[----:B--2---:R-:W-:Y:S05]  /*172d0*/  @!P0 BRA `(.L_x_2186) ;  /* 0xfffffffc00f08947 */ /* 0x004fea000383ffff */
[----:B------:R-:W-:Y:S05]  /*172e0*/  BRA `(.L_x_2242) ;  /* 0xffffffd4004c7947 */ /* 0x000fea000383ffff */
.L_x_2188:
[----:B0-----:R0:W1:Y:S02]  /*172f0*/  SYNCS.PHASECHK.TRANS64.TRYWAIT P1, [R3+URZ+0x60], R2 ;  /* 0x00006002030075a7 */ /* 0x001064000802017f */
[----:B-1----:R-:W-:Y:S05]  /*17300*/  @!P1 NANOSLEEP.SYNCS 0x989680 ;  /* 0x009896800000995d */ /* 0x002fea0003900000 */
[----:B------:R-:W1:Y:S02]  /*17310*/  @!P1 SYNCS.PHASECHK.TRANS64 P1, [R3+URZ+0x60], R2 ;  /* 0x00006002030095a7 */ /* 0x000e64000802007f */
[----:B-1----:R-:W-:Y:S05]  /*17320*/  @!P1 BRA `(.L_x_2188) ;  /* 0xfffffffc00f09947 */ /* 0x002fea000383ffff */
[----:B------:R-:W-:Y:S05]  /*17330*/  BRA `(.L_x_2243) ;  /* 0xffffffd8000c7947 */ /* 0x000fea000383ffff */
.L_x_2193:
[----:B--2---:R2:W3:Y:S02]  /*17340*/  SYNCS.PHASECHK.TRANS64.TRYWAIT P0, [R2+URZ+0x38840], R3 ;  /* 0x03884003020075a7 */ /* 0x0044e4000800017f */
[----:B---3--:R-:W-:Y:S05]  /*17350*/  @!P0 NANOSLEEP.SYNCS 0x989680 ;  /* 0x009896800000895d */ /* 0x008fea0003900000 */
[----:B------:R-:W3:Y:S02]  /*17360*/  @!P0 SYNCS.PHASECHK.TRANS64 P0, [R2+URZ+0x38840], R3 ;  /* 0x03884003020085a7 */ /* 0x000ee4000800007f */
[----:B---3--:R-:W-:Y:S05]  /*17370*/  @!P0 BRA `(.L_x_2193) ;  /* 0xfffffffc00f08947 */ /* 0x008fea000383ffff */
[----:B------:R-:W-:Y:S05]  /*17380*/  BRA `(.L_x_2244) ;  /* 0xffffffdc00547947 */ /* 0x000fea000383ffff */
.L_x_2195:
[----:B0-----:R0:W1:Y:S02]  /*17390*/  SYNCS.PHASECHK.TRANS64.TRYWAIT P1, [R2+URZ+0x60], R9 ;  /* 0x00006009020075a7 */ /* 0x001064000802017f */
[----:B-1----:R-:W-:Y:S05]  /*173a0*/  @!P1 NANOSLEEP.SYNCS 0x989680 ;  /* 0x009896800000995d */ /* 0x002fea0003900000 */
[----:B------:R-:W1:Y:S02]  /*173b0*/  @!P1 SYNCS.PHASECHK.TRANS64 P1, [R2+URZ+0x60], R9 ;  /* 0x00006009020095a7 */ /* 0x000e64000802007f */
[----:B-1----:R-:W-:Y:S05]  /*173c0*/  @!P1 BRA `(.L_x_2195) ;  /* 0xfffffffc00f09947 */ /* 0x002fea000383ffff */
[----:B------:R-:W-:Y:S05]  /*173d0*/  BRA `(.L_x_2245) ;  /* 0xffffffe000147947 */ /* 0x000fea000383ffff */
.L_x_2202:
[----:B-1----:R1:W2:Y:S02]  /*173e0*/  SYNCS.PHASECHK.TRANS64.TRYWAIT P0, [R3+URZ+0x38860], R2 ;  /* 0x03886002030075a7 */ /* 0x0022a4000800017f */
[----:B--2---:R-:W-:Y:S05]  /*173f0*/  @!P0 NANOSLEEP.SYNCS 0x989680 ;  /* 0x009896800000895d */ /* 0x004fea0003900000 */
[----:B------:R-:W2:Y:S02]  /*17400*/  @!P0 SYNCS.PHASECHK.TRANS64 P0, [R3+URZ+0x38860], R2 ;  /* 0x03886002030085a7 */ /* 0x000ea4000800007f */
[----:B--2---:R-:W-:Y:S05]  /*17410*/  @!P0 BRA `(.L_x_2202) ;  /* 0xfffffffc00f08947 */ /* 0x004fea000383ffff */
[----:B------:R-:W-:Y:S05]  /*17420*/  BRA `(.L_x_2246) ;  /* 0xffffffe400487947 */ /* 0x000fea000383ffff */
.L_x_2204:
        /* <DEDUP_REMOVED lines=8> */
.L_x_2248:
[----:B------:R-:W-:Y:S05]  /*174b0*/  BSYNC B0 ;  /* 0x0000000000007941 */ /* 0x000fea0003800000 */
.L_x_2247:
[----:B------:R-:W-:Y:S01]  /*174c0*/  IMAD.MOV.U32 R13, RZ, RZ, R16 ;  /* 0x000000ffff0d7224 */ /* 0x000fe200078e0010 */
[----:B------:R-:W-:Y:S01]  /*174d0*/  MOV R12, 0x1 ;  /* 0x00000001000c7802 */ /* 0x000fe20000000f00 */
[----:B------:R-:W-:Y:S02]  /*174e0*/  IMAD.MOV.U32 R11, RZ, RZ, 0x1f ;  /* 0x0000001fff0b7424 */ /* 0x000fe400078e00ff */
[----:B------:R-:W-:Y:S02]  /*174f0*/  IMAD.MOV.U32 R15, RZ, RZ, -0x1 ;  /* 0xffffffffff0f7424 */ /* 0x000fe400078e00ff */
[----:B------:R-:W-:-:S07]  /*17500*/  IMAD.MOV.U32 R4, RZ, RZ, R14 ;  /* 0x000000ffff047224 */ /* 0x000fce00078e000e */
[----:B------:R-:W-:Y:S05]  /*17510*/  WARPSYNC.COLLECTIVE R15, `(.L_x_2249) ;  /* 0x000000000f087348 */ /* 0x000fea0003c00000 */
[----:B------:R0:W1:Y:S02]  /*17520*/  SHFL.IDX P6, R14, R13, R12, R11 ;  /* 0x0000000c0d0e7389 */ /* 0x00006400000c000b */
[----:B01----:R-:W-:Y:S01]  /*17530*/  ENDCOLLECTIVE ;  /* 0x000000000000791b */ /* 0x003fe20003800000 */
.L_x_2249:
[----:B------:R-:W-:Y:S01]  /*17540*/  IMAD.MOV.U32 R16, RZ, RZ, R14 ;  /* 0x000000ffff107224 */ /* 0x000fe200078e000e */
[----:B------:R-:W-:Y:S06]  /*17550*/  BRA `(.L_x_2250) ;  /* 0xffffffe400f87947 */ /* 0x000fec000383ffff */
.L_x_2207:
        /* <DEDUP_REMOVED lines=8> */
.L_x_2252:
[----:B------:R-:W-:Y:S05]  /*175e0*/  BSYNC B0 ;  /* 0x0000000000007941 */ /* 0x000fea0003800000 */
.L_x_2251:
[----:B------:R-:W-:Y:S01]  /*175f0*/  ISETP.NE.AND P0, PT, R6, RZ, PT ;  /* 0x000000ff0600720c */ /* 0x000fe20003f05270 */
[----:B------:R-:W-:Y:S01]  /*17600*/  IMAD.MOV.U32 R11, RZ, RZ, RZ ;  /* 0x000000ffff0b7224 */ /* 0x000fe200078e00ff */
[----:B------:R-:W-:Y:S01]  /*17610*/  MOV R12, 0x2 ;  /* 0x00000002000c7802 */ /* 0x000fe20000000f00 */
[----:B------:R-:W-:Y:S01]  /*17620*/  IMAD.MOV.U32 R15, RZ, RZ, -0x1 ;  /* 0xffffffffff0f7424 */ /* 0x000fe200078e00ff */
[----:B------:R-:W-:Y:S02]  /*17630*/  SEL R14, R14, RZ, P0 ;  /* 0x000000ff0e0e7207 */ /* 0x000fe40000000000 */
[----:B------:R-:W-:-:S03]  /*17640*/  ISETP.GE.U32.AND P0, PT, R6, 0x2, PT ;  /* 0x000000020600780c */ /* 0x000fc60003f06070 */
[----:B------:R-:W-:-:S10]  /*17650*/  IMAD.IADD R13, R17, 0x1, R14 ;  /* 0x00000001110d7824 */ /* 0x000fd400078e020e */
[----:B------:R-:W-:Y:S05]  /*17660*/  WARPSYNC.COLLECTIVE R15, `(.L_x_2253) ;  /* 0x000000000f087348 */ /* 0x000fea0003c00000 */
[----:B------:R0:W1:Y:S02]  /*17670*/  SHFL.UP P6, R14, R13, R12, R11 ;  /* 0x0400000c0d0e7389 */ /* 0x00006400000c000b */
[----:B01----:R-:W-:Y:S01]  /*17680*/  ENDCOLLECTIVE ;  /* 0x000000000000791b */ /* 0x003fe20003800000 */
.L_x_2253:
        /* <DEDUP_REMOVED lines=8> */
.L_x_2254:
        /* <DEDUP_REMOVED lines=8> */
.L_x_2255:
        /* <DEDUP_REMOVED lines=8> */
.L_x_2256:
        /* <DEDUP_REMOVED lines=8> */
.L_x_2257:
[----:B------:R-:W-:Y:S05]  /*17890*/  BRA `(.L_x_2258) ;  /* 0xffffffe400c07947 */ /* 0x000fea000383ffff */
.L_x_2212:
[----:B------:R-:W-:Y:S01]  /*178a0*/  BSSY B0, `(.L_x_2259) ;  /* 0x0000008000007945 */ /* 0x000fe20003800000 */
[----:B-----5:R-:W-:Y:S01]  /*178b0*/  IMAD.MOV.U32 R13, RZ, RZ, R17 ;  /* 0x000000ffff0d7224 */ /* 0x020fe200078e0011 */
[----:B------:R-:W-:Y:S01]  /*178c0*/  MOV R11, RZ ;  /* 0x000000ff000b7202 */ /* 0x000fe20000000f00 */
[----:B------:R-:W-:Y:S02]  /*178d0*/  IMAD.MOV.U32 R12, RZ, RZ, 0x1 ;  /* 0x00000001ff0c7424 */ /* 0x000fe400078e00ff */
[----:B------:R-:W-:-:S07]  /*178e0*/  IMAD.MOV.U32 R15, RZ, RZ, -0x1 ;  /* 0xffffffffff0f7424 */ /* 0x000fce00078e00ff */
[----:B0-----:R-:W-:Y:S05]  /*178f0*/  WARPSYNC.COLLECTIVE R15, `(.L_x_2260) ;  /* 0x000000000f087348 */ /* 0x001fea0003c00000 */
[----:B------:R1:W2:Y:S02]  /*17900*/  SHFL.UP P6, R14, R13, R12, R11 ;  /* 0x0400000c0d0e7389 */ /* 0x0002a400000c000b */
[----:B012---:R-:W-:Y:S01]  /*17910*/  ENDCOLLECTIVE ;  /* 0x000000000000791b */ /* 0x007fe20003800000 */
.L_x_2260:
[----:B------:R-:W-:Y:S05]  /*17920*/  BSYNC B0 ;  /* 0x0000000000007941 */ /* 0x000fea0003800000 */
.L_x_2259:
        /* <DEDUP_REMOVED lines=10> */
.L_x_2261:
        /* <DEDUP_REMOVED lines=8> */
.L_x_2262:
        /* <DEDUP_REMOVED lines=8> */
.L_x_2263:
        /* <DEDUP_REMOVED lines=8> */
.L_x_2264:
[----:B------:R-:W-:Y:S01]  /*17b50*/  IMAD.MOV.U32 R12, RZ, RZ, 0x1f ;  /* 0x0000001fff0c7424 */ /* 0x000fe200078e00ff */
[----:B------:R-:W-:Y:S02]  /*17b60*/  MOV R11, 0x1f ;  /* 0x0000001f000b7802 */ /* 0x000fe40000000f00 */
[----:B------:R-:W-:-:S05]  /*17b70*/  SEL R2, R14, RZ, P0 ;  /* 0x000000ff0e027207 */ /* 0x000fca0000000000 */
[----:B------:R-:W-:-:S04]  /*17b80*/  IMAD.IADD R2, R5, 0x1, R2 ;  /* 0x0000000105027824 */ /* 0x000fc800078e0202 */
[----:B------:R-:W-:-:S07]  /*17b90*/  IMAD.MOV.U32 R13, RZ, RZ, R2 ;  /* 0x000000ffff0d7224 */ /* 0x000fce00078e0002 */
[----:B------:R-:W-:Y:S05]  /*17ba0*/  WARPSYNC.COLLECTIVE R15, `(.L_x_2265) ;  /* 0x000000000f087348 */ /* 0x000fea0003c00000 */
[----:B------:R0:W1:Y:S02]  /*17bb0*/  SHFL.IDX P6, R14, R13, R12, R11 ;  /* 0x0000000c0d0e7389 */ /* 0x00006400000c000b */
[----:B01----:R-:W-:Y:S01]  /*17bc0*/  ENDCOLLECTIVE ;  /* 0x000000000000791b */ /* 0x003fe20003800000 */
.L_x_2265:
[----:B------:R-:W-:Y:S05]  /*17bd0*/  BRA `(.L_x_2266) ;  /* 0xffffffe400a87947 */ /* 0x000fea000383ffff */
.L_x_2214:
[----:B------:R-:W-:Y:S01]  /*17be0*/  BSSY B0, `(.L_x_2267) ;  /* 0x0000006000007945 */ /* 0x000fe20003800000 */
[----:B------:R-:W-:Y:S01]  /*17bf0*/  PLOP3.LUT P6, PT, P6, PT, PT, 0x8, 0x0 ;  /* 0x000000000000781c */ /* 0x000fe200037ce170 */
[----:B------:R-:W-:-:S12]  /*17c00*/  IMAD.MOV.U32 R15, RZ, RZ, -0x1 ;  /* 0xffffffffff0f7424 */ /* 0x000fd800078e00ff */
[----:B0-----:R-:W-:Y:S05]  /*17c10*/  WARPSYNC.COLLECTIVE R15, `(.L_x_2268) ;  /* 0x000000000f087348 */ /* 0x001fea0003c00000 */
[----:B------:R-:W-:Y:S01]  /*17c20*/  VOTE.ANY R14, PT, P6 ;  /* 0x00000000000e7806 */ /* 0x000fe200030e0100 */
[----:B0-----:R-:W-:Y:S06]  /*17c30*/  ENDCOLLECTIVE ;  /* 0x000000000000791b */ /* 0x001fec0003800000 */
.L_x_2268:
[----:B------:R-:W-:Y:S05]  /*17c40*/  BSYNC B0 ;  /* 0x0000000000007941 */ /* 0x000fea0003800000 */
.L_x_2267:
        /* <DEDUP_REMOVED lines=9> */
.L_x_2269:
[----:B------:R-:W-:Y:S01]  /*17ce0*/  IMAD.MOV.U32 R17, RZ, RZ, R14 ;  /* 0x000000ffff117224 */ /* 0x000fe200078e000e */
[----:B------:R-:W-:Y:S06]  /*17cf0*/  BRA `(.L_x_2270) ;  /* 0xffffffe400987947 */ /* 0x000fec000383ffff */
.L_x_2216:
[----:B------:R-:W-:Y:S01]  /*17d00*/  BSSY B0, `(.L_x_2271) ;  /* 0x0000007000007945 */ /* 0x000fe20003800000 */
[----:B------:R-:W-:Y:S01]  /*17d10*/  IMAD.MOV.U32 R13, RZ, RZ, R2 ;  /* 0x000000ffff0d7224 */ /* 0x000fe200078e0002 */
[----:B------:R-:W-:Y:S01]  /*17d20*/  MOV R11, 0x1f ;  /* 0x0000001f000b7802 */ /* 0x000fe20000000f00 */
[----:B------:R-:W-:-:S07]  /*17d30*/  IMAD.MOV.U32 R15, RZ, RZ, -0x1 ;  /* 0xffffffffff0f7424 */ /* 0x000fce00078e00ff */
[----:B012---:R-:W-:Y:S05]  /*17d40*/  WARPSYNC.COLLECTIVE R15, `(.L_x_2272) ;  /* 0x000000000f087348 */ /* 0x007fea0003c00000 */
[----:B------:R3:W4:Y:S02]  /*17d50*/  SHFL.IDX P6, R14, R13, R12, R11 ;  /* 0x0000000c0d0e7389 */ /* 0x00072400000c000b */
[----:B01234-:R-:W-:Y:S01]  /*17d60*/  ENDCOLLECTIVE ;  /* 0x000000000000791b */ /* 0x01ffe20003800000 */
.L_x_2272:
[----:B------:R-:W-:Y:S05]  /*17d70*/  BSYNC B0 ;  /* 0x0000000000007941 */ /* 0x000fea0003800000 */
.L_x_2271:
[----:B------:R-:W-:Y:S01]  /*17d80*/  IMAD.MOV.U32 R7, RZ, RZ, R14 ;  /* 0x000000ffff077224 */ /* 0x000fe200078e000e */
[----:B------:R-:W-:Y:S06]  /*17d90*/  BRA `(.L_x_2215) ;  /* 0xffffffe4008c7947 */ /* 0x000fec000383ffff */
.L_x_2220:
[----:B-1----:R1:W2:Y:S02]  /*17da0*/  SYNCS.PHASECHK.TRANS64.TRYWAIT P0, [R0+URZ+0x38820], R3 ;  /* 0x03882003000075a7 */ /* 0x0022a4000800017f */
[----:B--2---:R-:W-:Y:S05]  /*17db0*/  @!P0 NANOSLEEP.SYNCS 0x989680 ;  /* 0x009896800000895d */ /* 0x004fea0003900000 */
[----:B------:R-:W2:Y:S02]  /*17dc0*/  @!P0 SYNCS.PHASECHK.TRANS64 P0, [R0+URZ+0x38820], R3 ;  /* 0x03882003000085a7 */ /* 0x000ea4000800007f */
[----:B--2---:R-:W-:Y:S05]  /*17dd0*/  @!P0 BRA `(.L_x_2220) ;  /* 0xfffffffc00f08947 */ /* 0x004fea000383ffff */
[----:B------:R-:W-:Y:S05]  /*17de0*/  BRA `(.L_x_2273) ;  /* 0xffffffec00047947 */ /* 0x000fea000383ffff */
.L_x_2221:
        /* <DEDUP_REMOVED lines=11> */
.L_x_2275:
[----:B------:R-:W-:Y:S05]  /*17ea0*/  BSYNC B0 ;  /* 0x0000000000007941 */ /* 0x000fea0003800000 */
.L_x_2274:
[----:B------:R-:W-:Y:S05]  /*17eb0*/  BRA `(.L_x_2276) ;  /* 0xffffffe800ec7947 */ /* 0x000fea000383ffff */
.L_x_2224:
[----:B------:R-:W-:Y:S01]  /*17ec0*/  BSSY B1, `(.L_x_2277) ;  /* 0x0000006000017945 */ /* 0x000fe20003800000 */
[----:B------:R-:W-:-:S07]  /*17ed0*/  IMAD.MOV.U32 R15, RZ, RZ, -0x1 ;  /* 0xffffffffff0f7424 */ /* 0x000fce00078e00ff */
[----:B012---:R-:W-:Y:S05]  /*17ee0*/  WARPSYNC.COLLECTIVE R15, `(.L_x_2278) ;  /* 0x000000000f0c7348 */ /* 0x007fea0003c00000 */
[----:B------:R-:W-:Y:S02]  /*17ef0*/  ELECT P6, UR62, PT ;  /* 0x00000000003e782f */ /* 0x000fe400038c0000 */
[----:B------:R-:W-:Y:S01]  /*17f00*/  MOV R14, UR62 ;  /* 0x0000003e000e7c02 */ /* 0x000fe20008000f00 */
[----:B012---:R-:W-:Y:S10]  /*17f10*/  ENDCOLLECTIVE ;  /* 0x000000000000791b */ /* 0x007ff40003800000 */
.L_x_2278:
[----:B------:R-:W-:Y:S05]  /*17f20*/  BSYNC B1 ;  /* 0x0000000000017941 */ /* 0x000fea0003800000 */
.L_x_2277:
[----:B------:R-:W-:Y:S05]  /*17f30*/  BRA `(.L_x_2279) ;  /* 0xffffffe800e47947 */ /* 0x000fea000383ffff */
.L_x_2226:
[----:B-1----:R1:W2:Y:S02]  /*17f40*/  SYNCS.PHASECHK.TRANS64.TRYWAIT P0, [R6+URZ], R5 ;  /* 0x00000005060075a7 */ /* 0x0022a4000800017f */
[----:B--2---:R-:W-:Y:S05]  /*17f50*/  @!P0 NANOSLEEP.SYNCS 0x989680 ;  /* 0x009896800000895d */ /* 0x004fea0003900000 */
[----:B------:R-:W2:Y:S02]  /*17f60*/  @!P0 SYNCS.PHASECHK.TRANS64 P0, [R6+URZ], R5 ;  /* 0x00000005060085a7 */ /* 0x000ea4000800007f */
[----:B--2---:R-:W-:Y:S05]  /*17f70*/  @!P0 BRA `(.L_x_2226) ;  /* 0xfffffffc00f08947 */ /* 0x004fea000383ffff */
[----:B------:R-:W-:Y:S05]  /*17f80*/  BRA `(.L_x_2280) ;  /* 0xffffffec00287947 */ /* 0x000fea000383ffff */
.L_x_2227:
[----:B--2---:R2:W3:Y:S02]  /*17f90*/  SYNCS.PHASECHK.TRANS64.TRYWAIT P0, [R7+URZ], R2 ;  /* 0x00000002070075a7 */ /* 0x0044e4000800017f */
[----:B---3--:R-:W-:Y:S05]  /*17fa0*/  @!P0 NANOSLEEP.SYNCS 0x989680 ;  /* 0x009896800000895d */ /* 0x008fea0003900000 */
[----:B------:R-:W3:Y:S02]  /*17fb0*/  @!P0 SYNCS.PHASECHK.TRANS64 P0, [R7+URZ], R2 ;  /* 0x00000002070085a7 */ /* 0x000ee4000800007f */
[----:B---3--:R-:W-:Y:S05]  /*17fc0*/  @!P0 BRA `(.L_x_2227) ;  /* 0xfffffffc00f08947 */ /* 0x008fea000383ffff */
[----:B------:R-:W-:Y:S05]  /*17fd0*/  BRA `(.L_x_2281) ;  /* 0xffffffec001c7947 */ /* 0x000fea000383ffff */
.L_x_2229:
[----:B---3--:R3:W4:Y:S02]  /*17fe0*/  SYNCS.PHASECHK.TRANS64.TRYWAIT P0, [R4+URZ], R5 ;  /* 0x00000005040075a7 */ /* 0x008724000800017f */
[----:B----4-:R-:W-:Y:S05]  /*17ff0*/  @!P0 NANOSLEEP.SYNCS 0x989680 ;  /* 0x009896800000895d */ /* 0x010fea0003900000 */
[----:B------:R-:W4:Y:S02]  /*18000*/  @!P0 SYNCS.PHASECHK.TRANS64 P0, [R4+URZ], R5 ;  /* 0x00000005040085a7 */ /* 0x000f24000800007f */
[----:B----4-:R-:W-:Y:S05]  /*18010*/  @!P0 BRA `(.L_x_2229) ;  /* 0xfffffffc00f08947 */ /* 0x010fea000383ffff */
[----:B------:R-:W-:Y:S05]  /*18020*/  BRA `(.L_x_2282) ;  /* 0xffffffec00247947 */ /* 0x000fea000383ffff */
.L_x_2283:
        /* <DEDUP_REMOVED lines=13> */
.L_x_12757:


//--------------------- .text._ZN7cutlass13device_kernelIN5flash11enable_sm90INS1_16FlashAttnFwdSm90INS1_25CollectiveMainloopFwdSm90ILi2EN4cute5tupleIJNS5_1CILi1EEES8_S8_EEENS6_IJNS7_ILi128EEENS7_ILi80EEENS7_ILi256EEEEEELi256ENS_10bfloat16_tEfNS_4arch4Sm90ELb1ELb0ELb0ELb1ELb0ELb1ELb0ELb1ELb1ELb0ELb0ELb0EEENS1_21CollectiveEpilogueFwdINS6_IJSA_SC_SB_EEES9_SE_SG_Li256ELb1ELb0ELb0ELb0EEENS1_36VarlenDynamicPersistentTileSchedulerILi128ELi80ELi256ELi32ELb0ELb0ELb1ELb1ELb1ELb1EEEEEEEEEvNT_6ParamsE --------------------------
	.section	.text._ZN7cutlass13device_kernelIN5flash11enable_sm90INS1_16FlashAttnFwdSm90INS1_25CollectiveMainloopFwdSm90ILi2EN4cute5tupleIJNS5_1CILi1EEES8_S8_EEENS6_IJNS7_ILi128EEENS7_ILi80EEENS7_ILi256EEEEEELi256ENS_10bfloat16_tEfNS_4arch4Sm90ELb1ELb0ELb0ELb1ELb0ELb1ELb0ELb1ELb1ELb0ELb0ELb0EEENS1_21CollectiveEpilogueFwdINS6_IJSA_SC_SB_EEES9_SE_SG_Li256ELb1ELb0ELb0ELb0EEENS1_36VarlenDynamicPersistentTileSchedulerILi128ELi80ELi256ELi32ELb0ELb0ELb1ELb1ELb1ELb1EEEEEEEEEvNT_6ParamsE,"ax",@progbits
	.align	128
.text._ZN7cutlass13device_kernelIN5flash11enable_sm90INS1_16FlashAttnFwdSm90INS1_25CollectiveMainloopFwdSm90ILi2EN4cute5tupleIJNS5_1CILi1EEES8_S8_EEENS6_IJNS7_ILi128EEENS7_ILi80EEENS7_ILi256EEEEEELi256ENS_10bfloat16_tEfNS_4arch4Sm90ELb1ELb0ELb0ELb1ELb0ELb1ELb0ELb1ELb1ELb0ELb0ELb0EEENS1_21CollectiveEpilogueFwdINS6_IJSA_SC_SB_EEES9_SE_SG_Li256ELb1ELb0ELb0ELb0EEENS1_36VarlenDynamicPersistentTileSchedulerILi128ELi80ELi256ELi32ELb0ELb0ELb1ELb1ELb1ELb1EEEEEEEEEvNT_6ParamsE:
        .type           _ZN7cutlass13device_kernelIN5flash11enable_sm90INS1_16FlashAttnFwdSm90INS1_25CollectiveMainloopFwdSm90ILi2EN4cute5tupleIJNS5_1CILi1EEES8_S8_EEENS6_IJNS7_ILi128EEENS7_ILi80EEENS7_ILi256EEEEEELi256ENS_10bfloat16_tEfNS_4arch4Sm90ELb1ELb0ELb0ELb1ELb0ELb1ELb0ELb1ELb1ELb0ELb0ELb0EEENS1_21CollectiveEpilogueFwdINS6_IJSA_SC_SB_EEES9_SE_SG_Li256ELb1ELb0ELb0ELb0EEENS1_36VarlenDynamicPersistentTileSchedulerILi128ELi80ELi256ELi32ELb0ELb0ELb1ELb1ELb1ELb1EEEEEEEEEvNT_6ParamsE,@function
        .size           _ZN7cutlass13device_kernelIN5flash11enable_sm90INS1_16FlashAttnFwdSm90INS1_25CollectiveMainloopFwdSm90ILi2EN4cute5tupleIJNS5_1CILi1EEES8_S8_EEENS6_IJNS7_ILi128EEENS7_ILi80EEENS7_ILi256EEEEEELi256ENS_10bfloat16_tEfNS_4arch4Sm90ELb1ELb0ELb0ELb1ELb0ELb1ELb0ELb1ELb1ELb0ELb0ELb0EEENS1_21CollectiveEpilogueFwdINS6_IJSA_SC_SB_EEES9_SE_SG_Li256ELb1ELb0ELb0ELb0EEENS1_36VarlenDynamicPersistentTileSchedulerILi128ELi80ELi256ELi32ELb0ELb0ELb1ELb1ELb1ELb1EEEEEEEEEvNT_6ParamsE,(.L_x_12758 - _ZN7cutlass13device_kernelIN5flash11enable_sm90INS1_16FlashAttnFwdSm90INS1_25CollectiveMainloopFwdSm90ILi2EN4cute5tupleIJNS5_1CILi1EEES8_S8_EEENS6_IJNS7_ILi128EEENS7_ILi80EEENS7_ILi256EEEEEELi256ENS_10bfloat16_tEfNS_4arch4Sm90ELb1ELb0ELb0ELb1ELb0ELb1ELb0ELb1ELb1ELb0ELb0ELb0EEENS1_21CollectiveEpilogueFwdINS6_IJSA_SC_SB_EEES9_SE_SG_Li256ELb1ELb0ELb0ELb0EEENS1_36VarlenDynamicPersistentTileSchedulerILi128ELi80ELi256ELi32ELb0ELb0ELb1ELb1ELb1ELb1EEEEEEEEEvNT_6ParamsE)
        .other          _ZN7cutlass13device_kernelIN5flash11enable_sm90INS1_16FlashAttnFwdSm90INS1_25CollectiveMainloopFwdSm90ILi2EN4cute5tupleIJNS5_1CILi1EEES8_S8_EEENS6_IJNS7_ILi128EEENS7_ILi80EEENS7_ILi256EEEEEELi256ENS_10bfloat16_tEfNS_4arch4Sm90ELb1ELb0ELb0ELb1ELb0ELb1ELb0ELb1ELb1ELb0ELb0ELb0EEENS1_21CollectiveEpilogueFwdINS6_IJSA_SC_SB_EEES9_SE_SG_Li256ELb1ELb0ELb0ELb0EEENS1_36VarlenDynamicPersistentTileSchedulerILi128ELi80ELi256ELi32ELb0ELb0ELb1ELb1ELb1ELb1EEEEEEEEEvNT_6ParamsE,@"STO_CUDA_ENTRY STV_DEFAULT"
_ZN7cutlass13device_kernelIN5flash11enable_sm90INS1_16FlashAttnFwdSm90INS1_25CollectiveMainloopFwdSm90ILi2EN4cute5tupleIJNS5_1CILi1EEES8_S8_EEENS6_IJNS7_ILi128EEENS7_ILi80EEENS7_ILi256EEEEEELi256ENS_10bfloat16_tEfNS_4arch4Sm90ELb1ELb0ELb0ELb1ELb0ELb1ELb0ELb1ELb1ELb0ELb0ELb0EEENS1_21CollectiveEpilogueFwdINS6_IJSA_SC_SB_EEES9_SE_SG_Li256ELb1ELb0ELb0ELb0EEENS1_36VarlenDynamicPersistentTileSchedulerILi128ELi80ELi256ELi32ELb0ELb0ELb1ELb1ELb1ELb1EEEEEEEEEvNT_6ParamsE:
        /* <DEDUP_REMOVED lines=27> */
.L_x_2285:
[----:B------:R-:W-:Y:S05]  /*01b0*/  BSYNC B0 ;  /* 0x0000000000007941 */ /* 0x000fea0003800000 */
.L_x_2284:
        /* <DEDUP_REMOVED lines=41> */
.L_x_2286:
        /* <DEDUP_REMOVED lines=22> */
.L_x_2287:
        /* <DEDUP_REMOVED lines=18> */
.L_x_2288:
        /* <DEDUP_REMOVED lines=22> */
.L_x_2289:
        /* <DEDUP_REMOVED lines=22> */
.L_x_2290:
[----:B0-----:R-:W-:Y:S01]  /*0990*/  UMOV UR4, 0x1 ;  /* 0x0000000100047882 */ /* 0x001fe20000000000 */
[----:B------:R-:W-:Y:S01]  /*09a0*/  PLOP3.LUT P0, PT, PT, PT, UP0, 0x80, 0x0 ;  /* 0x000000000000781c */ /* 0x000fe20003f0f008 */
[----:B------:R-:W-:Y:S01]  /*09b0*/  USEL UR4, UR4, 0x2, !UP0 ;  /* 0x0000000204047887 */ /* 0x000fe2000c000000 */
[----:B------:R-:W-:Y:S01]  /*09c0*/  NOP ;  /* 0x0000000000007918 */ /* 0x000fe20000000000 */
[----:B------:R-:W-:Y:S01]  /*09d0*/  ULDC.64 UR60, c[0x0][0x208] ;  /* 0x00008200003c7ab9 */ /* 0x000fe20000000a00 */
[----:B------:R-:W-:Y:S03]  /*09e0*/  BSSY B7, `(.L_x_2291) ;  /* 0x0002d91000077945 */ /* 0x000fe60003800000 */
[----:B------:R-:W-:-:S05]  /*09f0*/  IMAD.U32 R2, RZ, RZ, UR4 ;  /* 0x00000004ff027e24 */ /* 0x000fca000f8e00ff */
[----:B------:R0:W-:Y:S01]  /*0a00*/  STL [R1+0x9c], R2 ;  /* 0x00009c0201007387 */ /* 0x0001e20000100800 */
[----:B-12-4-:R-:W-:Y:S06]  /*0a10*/  BAR.SYNC.DEFER_BLOCKING 0x0 ;  /* 0x0000000000007b1d */ /* 0x016fec0000010000 */
[----:B------:R-:W-:Y:S05]  /*0a20*/  @!P0 BRA `(.L_x_2292) ;  /* 0x0000026c00f88947 */ /* 0x000fea0003800000 */
.L_x_2293:
        /* <DEDUP_REMOVED lines=16> */
[----:B------:R-:W-:Y:S01]  /*0b30*/  R2UR UR4, R16 ;  /* 0x00000000100472ca */ /* 0x000fe200000e0000 */
[----:B------:R-:W-:Y:S01]  /*0b40*/  IMAD.MOV.U32 R17, RZ, RZ, RZ ;  /* 0x000000ffff117224 */ /* 0x000fe200078e00ff */
[----:B------:R-:W0:Y:S01]  /*0b50*/  S2R R0, SR_TID.X ;  /* 0x0000000000007919 */ /* 0x000e220000002100 */
[----:B------:R-:W-:Y:S02]  /*0b60*/  IMAD.MOV.U32 R221, RZ, RZ, RZ ;  /* 0x000000ffffdd7224 */ /* 0x000fe400078e00ff */
[----:B------:R-:W-:Y:S02]  /*0b70*/  IMAD.MOV.U32 R219, RZ, RZ, RZ ;  /* 0x000000ffffdb7224 */ /* 0x000fe400078e00ff */
[----:B------:R-:W-:-:S06]  /*0b80*/  IMAD.MOV.U32 R214, RZ, RZ, RZ ;  /* 0x000000ffffd67224 */ /* 0x000fcc00078e00ff */
[----:B------:R-:W-:Y:S01]  /*0b90*/  UIADD3 UR4, UR4, 0x14400, URZ ;  /* 0x0001440004047890 */ /* 0x000fe2000fffe03f */
        /* <DEDUP_REMOVED lines=8> */
[----:B------:R-:W-:Y:S01]  /*0c20*/  LOP3.LUT R7, R18, 0xfffffff8, RZ, 0xc0, !PT ;  /* 0xfffffff812077812 */ /* 0x000fe200078ec0ff */
[----:B------:R-:W-:Y:S01]  /*0c30*/  IMAD.SHL.U32 R5, R4, 0x20, RZ ;  /* 0x0000002004057824 */ /* 0x000fe200078e00ff */
[----:B------:R-:W-:Y:S01]  /*0c40*/  SHF.R.S32.HI R18, RZ, 0x3, R18 ;  /* 0x00000003ff127819 */ /* 0x000fe20000011412 */
[----:B------:R-:W-:Y:S01]  /*0c50*/  IMAD.SHL.U32 R10, R10, 0x8, RZ ;  /* 0x000000080a0a7824 */ /* 0x000fe200078e00ff */
[----:B------:R-:W-:-:S02]  /*0c60*/  SHF.R.S32.HI R9, RZ, 0x1f, R6 ;  /* 0x0000001fff097819 */ /* 0x000fc40000011406 */
[----:B------:R-:W-:Y:S01]  /*0c70*/  SHF.R.S32.HI R19, RZ, 0x1f, R18 ;  /* 0x0000001fff137819 */ /* 0x000fe20000011412 */
[C---:B------:R-:W-:Y:S01]  /*0c80*/  IMAD.SHL.U32 R234, R18.reuse, 0x40, RZ ;  /* 0x0000004012ea7824 */ /* 0x040fe200078e00ff */
[CC--:B------:R-:W-:Y:S01]  /*0c90*/  LEA.HI R8, R9.reuse, R6.reuse, RZ, 0x2 ;  /* 0x0000000609087211 */ /* 0x0c0fe200078f10ff */
[C---:B------:R-:W-:Y:S01]  /*0ca0*/  VIADD R218, R18.reuse, 0x20 ;  /* 0x0000002012da7836 */ /* 0x040fe20000000000 */
[----:B------:R-:W-:Y:S01]  /*0cb0*/  LEA.HI R9, R9, R6, RZ, 0x5 ;  /* 0x0000000609097211 */ /* 0x000fe200078f28ff */
[----:B------:R-:W-:Y:S01]  /*0cc0*/  VIADD R220, R18, 0x40 ;  /* 0x0000004012dc7836 */ /* 0x000fe20000000000 */
[----:B------:R-:W-:Y:S01]  /*0cd0*/  SHF.R.S32.HI R11, RZ, 0x1f, R8 ;  /* 0x0000001fff0b7819 */ /* 0x000fe20000011408 */
[----:B------:R-:W-:Y:S01]  /*0ce0*/  IMAD.SHL.U32 R229, R218, 0x40, RZ ;  /* 0x00000040dae57824 */ /* 0x000fe200078e00ff */
[----:B------:R-:W-:Y:S01]  /*0cf0*/  SHF.R.S32.HI R9, RZ, 0x5, R9 ;  /* 0x00000005ff097819 */ /* 0x000fe20000011409 */
[----:B------:R-:W-:Y:S01]  /*0d00*/  IMAD.SHL.U32 R228, R220, 0x40, RZ ;  /* 0x00000040dce47824 */ /* 0x000fe200078e00ff */
[----:B------:R-:W-:-:S02]  /*0d10*/  LOP3.LUT R236, R10, 0xfffffe00, RZ, 0xc0, !PT ;  /* 0xfffffe000aec7812 */ /* 0x000fc400078ec0ff */
[----:B------:R-:W-:Y:S02]  /*0d20*/  LOP3.LUT R229, R229, 0x1c0, RZ, 0xc0, !PT ;  /* 0x000001c0e5e57812 */ /* 0x000fe400078ec0ff */
[----:B------:R-:W-:Y:S02]  /*0d30*/  LOP3.LUT R228, R228, 0x1c0, RZ, 0xc0, !PT ;  /* 0x000001c0e4e47812 */ /* 0x000fe400078ec0ff */
[----:B------:R-:W-:Y:S02]  /*0d40*/  SHF.R.U32.HI R233, RZ, 0x3, R229 ;  /* 0x00000003ffe97819 */ /* 0x000fe400000116e5 */
[----:B------:R-:W-:Y:S02]  /*0d50*/  SHF.R.U32.HI R232, RZ, 0x3, R228 ;  /* 0x00000003ffe87819 */ /* 0x000fe400000116e4 */
[----:B--2---:R-:W-:Y:S02]  /*0d60*/  R2UR UR5, R2 ;  /* 0x00000000020572ca */ /* 0x004fe400000e0000 */
[----:B------:R-:W-:-:S04]  /*0d70*/  LEA.HI R2, R3, R222, RZ, 0x4 ;  /* 0x000000de03027211 */ /* 0x000fc800078f20ff */
[----:B------:R-:W-:-:S05]  /*0d80*/  LOP3.LUT R3, R2, 0x3fffff0, RZ, 0xc0, !PT ;  /* 0x03fffff002037812 */ /* 0x000fca00078ec0ff */
[C---:B------:R-:W-:Y:S01]  /*0d90*/  IMAD.IADD R4, R222.reuse, 0x1, -R3 ;  /* 0x00000001de047824 */ /* 0x040fe200078e0a03 */
[----:B------:R-:W-:Y:S01]  /*0da0*/  SHF.R.S32.HI R3, RZ, 0x7, R0 ;  /* 0x00000007ff037819 */ /* 0x000fe20000011400 */
[----:B------:R-:W-:Y:S01]  /*0db0*/  IMAD.IADD R222, R222, 0x1, -R7 ;  /* 0x00000001dede7824 */ /* 0x000fe200078e0a07 */
[----:B------:R-:W-:Y:S01]  /*0dc0*/  LOP3.LUT R7, R5, 0xfffffc00, RZ, 0xc0, !PT ;  /* 0xfffffc0005077812 */ /* 0x000fe200078ec0ff */
[----:B------:R-:W-:Y:S01]  /*0dd0*/  ULOP3.LUT UR5, UR5, 0x1, URZ, 0xfc, !UPT ;  /* 0x0000000105057892 */ /* 0x000fe2000f8efc3f */
[----:B------:R-:W-:Y:S01]  /*0de0*/  SHF.R.S32.HI R5, RZ, 0x4, R2 ;  /* 0x00000004ff057819 */ /* 0x000fe20000011402 */
[----:B------:R-:W-:Y:S01]  /*0df0*/  IMAD.SHL.U32 R22, R222, 0x4, RZ ;  /* 0x00000004de167824 */ /* 0x000fe200078e00ff */
[----:B------:R-:W-:Y:S01]  /*0e00*/  LEA.HI R0, R0, R3, RZ, 0x1 ;  /* 0x0000000300007211 */ /* 0x000fe200078f08ff */
[----:B------:R-:W-:Y:S01]  /*0e10*/  IMAD R7, R4, 0x40, R7 ;  /* 0x0000004004077824 */ /* 0x000fe200078e0207 */
[----:B------:R-:W-:Y:S01]  /*0e20*/  LEA.HI R2, R2, R5, RZ, 0x1 ;  /* 0x0000000502027211 */ /* 0x000fe200078f08ff */
[----:B------:R-:W-:Y:S01]  /*0e30*/  VIADD R215, R22, 0x40 ;  /* 0x0000004016d77836 */ /* 0x000fe20000000000 */
[----:B------:R-:W-:Y:S01]  /*0e40*/  LOP3.LUT R0, R0, 0x3fffffe, RZ, 0xc0, !PT ;  /* 0x03fffffe00007812 */ /* 0x000fe200078ec0ff */
[----:B------:R-:W-:Y:S01]  /*0e50*/  IMAD.SHL.U32 R213, R222, 0x8, RZ ;  /* 0x00000008ded57824 */ /* 0x000fe200078e00ff */
[----:B------:R-:W-:Y:S01]  /*0e60*/  SHF.R.S32.HI R4, RZ, 0x2, R8 ;  /* 0x00000002ff047819 */ /* 0x000fe20000011408 */
[----:B------:R-:W-:Y:S01]  /*0e70*/  IMAD.IADD R212, R22, 0x1, R215 ;  /* 0x0000000116d47824 */ /* 0x000fe200078e02d7 */
[----:B------:R-:W-:Y:S01]  /*0e80*/  LOP3.LUT R2, R2, 0x1ffffffe, RZ, 0xc0, !PT ;  /* 0x1ffffffe02027812 */ /* 0x000fe200078ec0ff */
[----:B------:R-:W-:Y:S01]  /*0e90*/  IMAD.IADD R0, R3, 0x1, -R0 ;  /* 0x0000000103007824 */ /* 0x000fe200078e0a00 */
[----:B------:R-:W-:Y:S01]  /*0ea0*/  LEA.HI R11, R11, R4, RZ, 0x3 ;  /* 0x000000040b0b7211 */ /* 0x000fe200078f18ff */
[C---:B------:R-:W-:Y:S01]  /*0eb0*/  VIADD R216, R22.reuse, 0x20 ;  /* 0x0000002016d87836 */ /* 0x040fe20000000000 */
[----:B------:R-:W-:Y:S01]  /*0ec0*/  SHF.R.S32.HI R3, RZ, 0x1f, R212 ;  /* 0x0000001fff037819 */ /* 0x000fe200000114d4 */
[----:B------:R-:W-:Y:S01]  /*0ed0*/  IMAD.IADD R2, R5, 0x1, -R2 ;  /* 0x0000000105027824 */ /* 0x000fe200078e0a02 */
[----:B------:R-:W-:Y:S01]  /*0ee0*/  LOP3.LUT R11, R11, 0xfffffff8, RZ, 0xc0, !PT ;  /* 0xfffffff80b0b7812 */ /* 0x000fe200078ec0ff */
[----:B------:R-:W-:Y:S01]  /*0ef0*/  VIADD R217, R22, 0x60 ;  /* 0x0000006016d97836 */ /* 0x000fe20000000000 */
[CC--:B------:R-:W-:Y:S01]  /*0f00*/  LEA.HI R5, R3.reuse, R212.reuse, RZ, 0x3 ;  /* 0x000000d403057211 */ /* 0x0c0fe200078f18ff */
[----:B------:R-:W-:Y:S01]  /*0f10*/  IMAD R2, R2, 0x8, R7 ;  /* 0x0000000802027824 */ /* 0x000fe200078e0207 */
[----:B------:R-:W-:Y:S01]  /*0f20*/  LEA.HI R3, R3, R212, RZ, 0x6 ;  /* 0x000000d403037211 */ /* 0x000fe200078f30ff */
[----:B------:R-:W-:Y:S01]  /*0f30*/  IMAD.IADD R4, R4, 0x1, -R11 ;  /* 0x0000000104047824 */ /* 0x000fe200078e0a0b */
[----:B------:R-:W-:-:S02]  /*0f40*/  LOP3.LUT R5, R5, 0x38, RZ, 0xc0, !PT ;  /* 0x0000003805057812 */ /* 0x000fc400078ec0ff */
[----:B------:R0:W-:Y:S01]  /*0f50*/  STL [R1+0x98], R2 ;  /* 0x0000980201007387 */ /* 0x0001e20000100800 */
[----:B------:R-:W-:Y:S01]  /*0f60*/  IMAD.SHL.U32 R7, R3, 0x80, RZ ;  /* 0x0000008003077824 */ /* 0x000fe200078e00ff */
[----:B------:R-:W-:Y:S01]  /*0f70*/  LOP3.LUT R3, R8, 0x7ffffffc, RZ, 0xc0, !PT ;  /* 0x7ffffffc08037812 */ /* 0x000fe200078ec0ff */
[----:B------:R-:W-:Y:S01]  /*0f80*/  IMAD R9, R9, 0x10, R4 ;  /* 0x0000001009097824 */ /* 0x000fe200078e0204 */
[----:B------:R-:W-:Y:S02]  /*0f90*/  LOP3.LUT R4, R5, 0x1c0, R234, 0xf8, !PT ;  /* 0x000001c005047812 */ /* 0x000fe400078ef8ea */
[----:B------:R-:W-:Y:S01]  /*0fa0*/  LOP3.LUT R7, R7, 0xffffe000, RZ, 0xc0, !PT ;  /* 0xffffe00007077812 */ /* 0x000fe200078ec0ff */
[----:B------:R-:W-:Y:S01]  /*0fb0*/  IMAD.IADD R3, R6, 0x1, -R3 ;  /* 0x0000000106037824 */ /* 0x000fe200078e0a03 */
[----:B------:R-:W-:Y:S01]  /*0fc0*/  SHF.R.S32.HI R8, RZ, 0x1f, R218 ;  /* 0x0000001fff087819 */ /* 0x000fe200000114da */
[----:B------:R-:W-:Y:S01]  /*0fd0*/  IMAD R0, R0, 0x40, R9 ;  /* 0x0000004000007824 */ /* 0x000fe200078e0209 */
[----:B0-----:R-:W-:Y:S01]  /*0fe0*/  LOP3.LUT R2, R234, 0x1c0, RZ, 0xc0, !PT ;  /* 0x000001c0ea027812 */ /* 0x001fe200078ec0ff */
[----:B------:R-:W-:Y:S01]  /*0ff0*/  VIADD R6, R18, 0x60 ;  /* 0x0000006012067836 */ /* 0x000fe20000000000 */
[----:B------:R-:W-:Y:S01]  /*1000*/  STL [R1+0x68], R3 ;  /* 0x0000680301007387 */ /* 0x000fe20000100800 */
[----:B------:R-:W-:-:S02]  /*1010*/  SHF.R.S32.HI R5, RZ, 0x1f, R220 ;  /* 0x0000001fff057819 */ /* 0x000fc400000114dc */
[----:B------:R-:W-:Y:S01]  /*1020*/  SHF.R.U32.HI R235, RZ, 0x3, R2 ;  /* 0x00000003ffeb7819 */ /* 0x000fe20000011602 */
[----:B------:R0:W-:Y:S01]  /*1030*/  STL [R1+0x6c], R0 ;  /* 0x00006c0001007387 */ /* 0x0001e20000100800 */
[----:B------:R-:W-:Y:S02]  /*1040*/  LOP3.LUT R2, R2, 0x38, R213, 0xf8, !PT ;  /* 0x0000003802027812 */ /* 0x000fe400078ef8d5 */
[----:B------:R-:W-:Y:S01]  /*1050*/  LOP3.LUT R4, R4, R235, RZ, 0x3c, !PT ;  /* 0x000000eb04047212 */ /* 0x000fe200078e3cff */
[----:B------:R-:W-:Y:S01]  /*1060*/  STL [R1+0x84], RZ ;  /* 0x000084ff01007387 */ /* 0x000fe20000100800 */
[----:B------:R-:W-:Y:S02]  /*1070*/  LOP3.LUT R2, R236, R2, R235, 0xf6, !PT ;  /* 0x00000002ec027212 */ /* 0x000fe400078ef6eb */
[----:B------:R-:W-:Y:S02]  /*1080*/  IADD3 R4, R4, R7, R236 ;  /* 0x0000000704047210 */ /* 0x000fe40007ffe0ec */
[----:B------:R-:W-:Y:S01]  /*1090*/  SHF.R.S32.HI R7, RZ, 0x1f, R220 ;  /* 0x0000001fff077819 */ /* 0x000fe200000114dc */
[----:B0-----:R-:W-:Y:S01]  /*10a0*/  IMAD.U32 R0, RZ, RZ, UR5 ;  /* 0x00000005ff007e24 */ /* 0x001fe2000f8e00ff */
[----:B------:R-:W-:-:S02]  /*10b0*/  SHF.R.S32.HI R3, RZ, 0x1f, R218 ;  /* 0x0000001fff037819 */ /* 0x000fc400000114da */
[----:B------:R-:W-:Y:S02]  /*10c0*/  LEA.HI R5, R5, R220, RZ, 0x3 ;  /* 0x000000dc05057211 */ /* 0x000fe400078f18ff */
[----:B------:R0:W-:Y:S01]  /*10d0*/  STL [R1+0x60], R0 ;  /* 0x0000600001007387 */ /* 0x0001e20000100800 */
[----:B------:R-:W-:Y:S02]  /*10e0*/  LEA.HI R3, R3, R218, RZ, 0x3 ;  /* 0x000000da03037211 */ /* 0x000fe400078f18ff */
[----:B------:R-:W-:-:S03]  /*10f0*/  IMAD.SHL.U32 R5, R5, 0x40, RZ ;  /* 0x0000004005057824 */ /* 0x000fc600078e00ff */
[----:B------:R-:W-:Y:S02]  /*1100*/  IMAD.SHL.U32 R3, R3, 0x40, RZ ;  /* 0x0000004003037824 */ /* 0x000fe400078e00ff */
[----:B------:R-:W-:Y:S01]  /*1110*/  LOP3.LUT R231, R5, 0xfffffe00, RZ, 0xc0, !PT ;  /* 0xfffffe0005e77812 */ /* 0x000fe200078ec0ff */
[----:B0-----:R-:W-:Y:S02]  /*1120*/  IMAD.U32 R0, RZ, RZ, UR4 ;  /* 0x00000004ff007e24 */ /* 0x001fe4000f8e00ff */
[----:B------:R-:W-:-:S03]  /*1130*/  LOP3.LUT R230, R3, 0xfffffe00, RZ, 0xc0, !PT ;  /* 0xfffffe0003e67812 */ /* 0x000fc600078ec0ff */
[----:B------:R0:W-:Y:S04]  /*1140*/  STL [R1+0x80], R0 ;  /* 0x0000800001007387 */ /* 0x0001e80000100800 */
[----:B------:R1:W-:Y:S04]  /*1150*/  STL [R1+0x8c], R6 ;  /* 0x00008c0601007387 */ /* 0x0003e80000100800 */
[----:B------:R-:W-:Y:S01]  /*1160*/  STL [R1+0x74], R8 ;  /* 0x0000740801007387 */ /* 0x000fe20000100800 */
[----:B0-----:R-:W-:-:S03]  /*1170*/  SHF.R.S32.HI R0, RZ, 0x1f, R6 ;  /* 0x0000001fff007819 */ /* 0x001fc60000011406 */
[----:B------:R0:W-:Y:S01]  /*1180*/  STL [R1+0x70], R7 ;  /* 0x0000700701007387 */ /* 0x0001e20000100800 */
[----:B------:R-:W-:Y:S01]  /*1190*/  LEA.HI R0, R0, R6, RZ, 0x3 ;  /* 0x0000000600007211 */ /* 0x000fe200078f18ff */
[C---:B-1----:R-:W-:Y:S02]  /*11a0*/  VIADD R6, R213.reuse, 0xc0 ;  /* 0x000000c0d5067836 */ /* 0x042fe40000000000 */
[----:B------:R1:W-:Y:S02]  /*11b0*/  STL [R1+0x64], R2 ;  /* 0x0000640201007387 */ /* 0x0003e40000100800 */
[----:B------:R-:W-:Y:S02]  /*11c0*/  IMAD.SHL.U32 R0, R0, 0x40, RZ ;  /* 0x0000004000007824 */ /* 0x000fe400078e00ff */
[----:B0-----:R-:W-:-:S03]  /*11d0*/  VIADD R7, R213, 0x80 ;  /* 0x00000080d5077836 */ /* 0x001fc60000000000 */
[----:B-1----:R-:W-:Y:S02]  /*11e0*/  LOP3.LUT R2, R0, 0xfffffe00, RZ, 0xc0, !PT ;  /* 0xfffffe0000027812 */ /* 0x002fe400078ec0ff */
[----:B------:R-:W-:-:S05]  /*11f0*/  LEA R0, R4, UR4, 0x1 ;  /* 0x0000000404007c11 */ /* 0x000fca000f8e08ff */
[----:B------:R0:W-:Y:S04]  /*1200*/  STL [R1+0x94], R0 ;  /* 0x0000940001007387 */ /* 0x0001e80000100800 */
[----:B------:R0:W-:Y:S02]  /*1210*/  STL [R1+0x90], R2 ;  /* 0x0000900201007387 */ /* 0x0001e40000100800 */
.L_x_2574:
[----:B0-----:R-:W0:Y:S01]  /*1220*/  LDC.64 R2, c[0x0][0xc60] ;  /* 0x00031800ff027b82 */ /* 0x001e220000000a00 */
        /* <DEDUP_REMOVED lines=13> */
[C---:B------:R-:W-:Y:S02]  /*1300*/  IMAD.SHL.U32 R28, R8.reuse, 0x4, RZ ;  /* 0x00000004081c7824 */ /* 0x040fe400078e00ff */
[C---:B------:R-:W-:Y:S01]  /*1310*/  @P2 LEA R2, P3, R8.reuse, UR4, 0x2 ;  /* 0x0000000408022c11 */ /* 0x040fe2000f8610ff */
[----:B------:R0:W-:Y:S01]  /*1320*/  STL [R1+0x78], R8 ;  /* 0x0000780801007387 */ /* 0x0001e20000100800 */
[C-C-:B------:R-:W-:Y:S02]  /*1330*/  SHF.L.U64.HI R29, R8.reuse, 0x2, R0.reuse ;  /* 0x00000002081d7819 */ /* 0x140fe40000010200 */
[----:B------:R-:W-:Y:S01]  /*1340*/  @P2 LEA.HI.X R3, R8, UR5, R0, 0x2, P3 ;  /* 0x0000000508032c11 */ /* 0x000fe200098f1400 */
[----:B------:R-:W-:Y:S01]  /*1350*/  IMAD.MOV.U32 R0, RZ, RZ, RZ ;  /* 0x000000ffff007224 */ /* 0x000fe200078e00ff */
[----:B------:R-:W-:Y:S01]  /*1360*/  IADD3 R6, P4, R28, UR6, RZ ;  /* 0x000000061c067c10 */ /* 0x000fe2000ff9e0ff */
[----:B------:R-:W-:-:S04]  /*1370*/  ULDC UR4, c[0x0][0x288] ;  /* 0x0000a20000047ab9 */ /* 0x000fc80000000800 */
[----:B------:R0:W5:Y:S01]  /*1380*/  @P2 LDG.E R0, desc[UR60][R2.64] ;  /* 0x0000003c02002981 */ /* 0x000162000c1e1900 */
[----:B------:R-:W-:Y:S01]  /*1390*/  @P1 IADD3 R4, P2, R28, UR8, RZ ;  /* 0x000000081c041c10 */ /* 0x000fe2000ff5e0ff */
[----:B------:R-:W-:Y:S01]  /*13a0*/  IMAD.U32 R227, RZ, RZ, UR4 ;  /* 0x00000004ffe37e24 */ /* 0x000fe2000f8e00ff */
[C---:B------:R-:W-:Y:S01]  /*13b0*/  IADD3.X R7, R29.reuse, UR7, RZ, P4, !PT ;  /* 0x000000071d077c10 */ /* 0x040fe2000a7fe4ff */
[----:B------:R0:W-:Y:S01]  /*13c0*/  STL [R1+0x88], R225 ;  /* 0x000088e101007387 */ /* 0x0001e20000100800 */
[----:B------:R-:W-:Y:S01]  /*13d0*/  @P1 IADD3.X R5, R29, UR9, RZ, P2, !PT ;  /* 0x000000091d051c10 */ /* 0x000fe200097fe4ff */
[----:B------:R-:W-:Y:S01]  /*13e0*/  ULDC.64 UR4, c[0x0][0x3f8] ;  /* 0x0000fe0000047ab9 */ /* 0x000fe20000000a00 */
[----:B------:R-:W-:Y:S01]  /*13f0*/  ULDC.64 UR6, c[0x0][0xa20] ;  /* 0x0002880000067ab9 */ /* 0x000fe20000000a00 */
[----:B------:R0:W5:Y:S04]  /*1400*/  @P0 LDG.E R26, desc[UR60][R6.64] ;  /* 0x0000003c061a0981 */ /* 0x000168000c1e1900 */
[----:B------:R0:W5:Y:S04]  /*1410*/  @P1 LDG.E R227, desc[UR60][R4.64] ;  /* 0x0000003c04e31981 */ /* 0x000168000c1e1900 */
[----:B------:R0:W-:Y:S01]  /*1420*/  STL [R1+0x7c], R226 ;  /* 0x00007ce201007387 */ /* 0x0001e20000100800 */
[----:B------:R-:W-:-:S03]  /*1430*/  UISETP.NE.U32.AND UP0, UPT, UR4, URZ, UPT ;  /* 0x0000003f0400728c */ /* 0x000fc6000bf05070 */
[----:B------:R-:W-:Y:S01]  /*1440*/  ULDC UR4, c[0x0][0x404] ;  /* 0x0001010000047ab9 */ /* 0x000fe20000000800 */
[----:B------:R-:W-:Y:S01]  /*1450*/  UISETP.NE.AND.EX UP0, UPT, UR5, URZ, UPT, UP0 ;  /* 0x0000003f0500728c */ /* 0x000fe2000bf05300 */
[----:B------:R-:W-:Y:S02]  /*1460*/  ISETP.NE.U32.AND P2, PT, RZ, UR6, PT ;  /* 0x00000006ff007c0c */ /* 0x000fe4000bf45070 */
[----:B------:R-:W-:Y:S01]  /*1470*/  ULDC UR5, c[0x0][0x2e0] ;  /* 0x0000b80000057ab9 */ /* 0x000fe20000000800 */
[----:B------:R-:W-:Y:S01]  /*1480*/  USEL UR4, UR4, 0x1, UP0 ;  /* 0x0000000104047887 */ /* 0x000fe20008000000 */
[----:B------:R-:W-:-:S03]  /*1490*/  ISETP.NE.AND.EX P2, PT, RZ, UR7, PT, P2 ;  /* 0x00000007ff007c0c */ /* 0x000fc6000bf45320 */
[----:B------:R-:W-:-:S03]  /*14a0*/  UIMAD UR4, UR4, UR5, URZ ;  /* 0x00000005040472a4 */ /* 0x000fc6000f8e023f */
[----:B------:R-:W-:Y:S01]  /*14b0*/  ULDC UR5, c[0x0][0x338] ;  /* 0x0000ce0000057ab9 */ /* 0x000fe20000000800 */
[----:B------:R-:W-:Y:S01]  /*14c0*/  IMAD.MOV.U32 R25, RZ, RZ, R8 ;  /* 0x000000ffff197224 */ /* 0x000fe200078e0008 */
[----:B0-----:R-:W-:Y:S07]  /*14d0*/  @P1 BRA `(.L_x_2295) ;  /* 0x0000000000241947 */ /* 0x001fee0003800000 */
[----:B------:R-:W-:Y:S02]  /*14e0*/  ULDC.64 UR8, c[0x0][0xa00] ;  /* 0x0002800000087ab9 */ /* 0x000fe40000000a00 */
[----:B------:R-:W-:-:S04]  /*14f0*/  ISETP.NE.U32.AND P1, PT, RZ, UR8, PT ;  /* 0x00000008ff007c0c */ /* 0x000fc8000bf25070 */
[----:B------:R-:W-:-:S13]  /*1500*/  ISETP.NE.AND.EX P1, PT, RZ, UR9, PT, P1 ;  /* 0x00000009ff007c0c */ /* 0x000fda000bf25310 */
[----:B------:R-:W-:Y:S05]  /*1510*/  @!P1 BRA `(.L_x_2295) ;  /* 0x0000000000149947 */ /* 0x000fea0003800000 */
[----:B------:R-:W0:Y:S02]  /*1520*/  LDC.64 R2, c[0x0][0xa00] ;  /* 0x00028000ff027b82 */ /* 0x000e240000000a00 */
[----:B0-----:R-:W-:-:S05]  /*1530*/  IMAD.WIDE R2, R25, 0x4, R2 ;  /* 0x0000000419027825 */ /* 0x001fca00078e0202 */
[----:B-----5:R-:W2:Y:S04]  /*1540*/  LDG.E R227, desc[UR60][R2.64] ;  /* 0x0000003c02e37981 */ /* 0x020ea8000c1e1900 */
[----:B------:R-:W2:Y:S02]  /*1550*/  LDG.E R4, desc[UR60][R2.64+0x4] ;  /* 0x0000043c02047981 */ /* 0x000ea4000c1e1900 */
[----:B--2---:R-:W-:-:S07]  /*1560*/  IMAD.IADD R227, R4, 0x1, -R227 ;  /* 0x0000000104e37824 */ /* 0x004fce00078e0ae3 */
.L_x_2295:
[----:B------:R-:W-:Y:S02]  /*1570*/  IMAD.U32 R2, RZ, RZ, UR5 ;  /* 0x00000005ff027e24 */ /* 0x000fe4000f8e00ff */
[----:B------:R-:W-:Y:S01]  /*1580*/  IMAD.U32 R27, RZ, RZ, UR4 ;  /* 0x00000004ff1b7e24 */ /* 0x000fe2000f8e00ff */
[----:B------:R-:W-:Y:S06]  /*1590*/  @!P2 BRA `(.L_x_2296) ;  /* 0x000000000010a947 */ /* 0x000fec0003800000 */
[----:B------:R-:W-:-:S04]  /*15a0*/  IADD3 R4, P0, R28, UR6, RZ ;  /* 0x000000061c047c10 */ /* 0x000fc8000ff1e0ff */
[----:B------:R-:W-:-:S05]  /*15b0*/  IADD3.X R5, R29, UR7, RZ, P0, !PT ;  /* 0x000000071d057c10 */ /* 0x000fca00087fe4ff */
[----:B------:R0:W5:Y:S01]  /*15c0*/  LDG.E R27, desc[UR60][R4.64] ;  /* 0x0000003c041b7981 */ /* 0x000162000c1e1900 */
[----:B------:R-:W-:Y:S05]  /*15d0*/  BRA `(.L_x_2297) ;  /* 0x0000000000107947 */ /* 0x000fea0003800000 */
.L_x_2296:
[----:B------:R-:W-:Y:S05]  /*15e0*/  @!P0 BRA `(.L_x_2297) ;  /* 0x00000000000c8947 */ /* 0x000fea0003800000 */
[----:B------:R-:W2:Y:S04]  /*15f0*/  LDG.E R4, desc[UR60][R6.64] ;  /* 0x0000003c06047981 */ /* 0x000ea8000c1e1900 */
[----:B------:R-:W2:Y:S02]  /*1600*/  LDG.E R27, desc[UR60][R6.64+0x4] ;  /* 0x0000043c061b7981 */ /* 0x000ea4000c1e1900 */
[----:B--2---:R-:W-:-:S07]  /*1610*/  IMAD.IADD R27, R27, 0x1, -R4 ;  /* 0x000000011b1b7824 */ /* 0x004fce00078e0a04 */
.L_x_2297:
[----:B------:R-:W-:Y:S02]  /*1620*/  ULDC.64 UR4, c[0x0][0xa10] ;  /* 0x0002840000047ab9 */ /* 0x000fe40000000a00 */
[----:B------:R-:W-:-:S04]  /*1630*/  ISETP.NE.U32.AND P0, PT, RZ, UR4, PT ;  /* 0x00000004ff007c0c */ /* 0x000fc8000bf05070 */
[----:B------:R-:W-:Y:S01]  /*1640*/  ISETP.NE.AND.EX P0, PT, RZ, UR5, PT, P0 ;  /* 0x00000005ff007c0c */ /* 0x000fe2000bf05300 */
[----:B------:R-:W-:-:S12]  /*1650*/  ULDC.64 UR4, c[0x0][0xa30] ;  /* 0x00028c0000047ab9 */ /* 0x000fd80000000a00 */
[----:B0-----:R-:W0:Y:S02]  /*1660*/  @P0 LDC.64 R4, c[0x0][0xa10] ;  /* 0x00028400ff040b82 */ /* 0x001e240000000a00 */
[----:B0-----:R-:W-:-:S05]  /*1670*/  @P0 IMAD.WIDE R4, R25, 0x4, R4 ;  /* 0x0000000419040825 */ /* 0x001fca00078e0204 */
[----:B------:R-:W2:Y:S04]  /*1680*/  @P0 LDG.E R3, desc[UR60][R4.64] ;  /* 0x0000003c04030981 */ /* 0x000ea8000c1e1900 */
[----:B------:R0:W2:Y:S01]  /*1690*/  @P0 LDG.E R8, desc[UR60][R4.64+0x4] ;  /* 0x0000043c04080981 */ /* 0x0000a2000c1e1900 */
[----:B------:R-:W-:Y:S01]  /*16a0*/  ISETP.NE.U32.AND P1, PT, RZ, UR4, PT ;  /* 0x00000004ff007c0c */ /* 0x000fe2000bf25070 */
[----:B-----5:R-:W-:-:S03]  /*16b0*/  IMAD.MOV.U32 R144, RZ, RZ, R27 ;  /* 0x000000ffff907224 */ /* 0x020fc600078e001b */
[----:B------:R-:W-:-:S13]  /*16c0*/  ISETP.NE.AND.EX P1, PT, RZ, UR5, PT, P1 ;  /* 0x00000005ff007c0c */ /* 0x000fda000bf25310 */
[----:B------:R-:W-:-:S04]  /*16d0*/  @P1 IADD3 R6, P2, R28, UR4, RZ ;  /* 0x000000041c061c10 */ /* 0x000fc8000ff5e0ff */
[----:B------:R-:W-:-:S05]  /*16e0*/  @P1 IADD3.X R7, R29, UR5, RZ, P2, !PT ;  /* 0x000000051d071c10 */ /* 0x000fca00097fe4ff */
[----:B------:R1:W5:Y:S01]  /*16f0*/  @P1 LDG.E R144, desc[UR60][R6.64] ;  /* 0x0000003c06901981 */ /* 0x000362000c1e1900 */
[----:B------:R-:W-:Y:S01]  /*1700*/  IMAD.IADD R9, R27, 0x1, -R0 ;  /* 0x000000011b097824 */ /* 0x000fe200078e0a00 */
[----:B0-----:R-:W-:Y:S02]  /*1710*/  LEA R4, R225, 0xcf, 0x7 ;  /* 0x000000cfe1047811 */ /* 0x001fe400078e38ff */
[----:B------:R-:W-:Y:S01]  /*1720*/  PLOP3.LUT P2, PT, PT, PT, PT, 0x80, 0x0 ;  /* 0x000000000000781c */ /* 0x000fe20003f4f070 */
[----:B------:R-:W-:-:S05]  /*1730*/  IMAD.MOV R124, RZ, RZ, -R9 ;  /* 0x000000ffff7c7224 */ /* 0x000fca00078e0a09 */
[----:B------:R-:W-:Y:S01]  /*1740*/  VIMNMX R124, RZ, R124, !PT ;  /* 0x0000007cff7c7248 */ /* 0x000fe20007fe0100 */
[----:B--2---:R-:W-:-:S04]  /*1750*/  @P0 IMAD.IADD R2, R8, 0x1, -R3 ;  /* 0x0000000108020824 */ /* 0x004fc800078e0a03 */
[----:B------:R-:W-:-:S04]  /*1760*/  IMAD.IADD R237, R9, 0x1, R2 ;  /* 0x0000000109ed7824 */ /* 0x000fc800078e0202 */
[C---:B------:R-:W-:Y:S01]  /*1770*/  VIADD R0, R237.reuse, 0x4f ;  /* 0x0000004fed007836 */ /* 0x040fe20000000000 */
[----:B------:R-:W-:-:S03]  /*1780*/  IADD3 R4, R237, R4, -R227 ;  /* 0x00000004ed047210 */ /* 0x000fc60007ffe8e3 */
[----:B------:R-:W-:-:S04]  /*1790*/  IMAD.HI R0, R0, 0x66666667, RZ ;  /* 0x6666666700007827 */ /* 0x000fc800078e02ff */
[----:B------:R-:W-:Y:S01]  /*17a0*/  IMAD.HI R4, R4, 0x66666667, RZ ;  /* 0x6666666704047827 */ /* 0x000fe200078e02ff */
[----:B------:R-:W-:-:S04]  /*17b0*/  SHF.R.U32.HI R3, RZ, 0x1f, R0 ;  /* 0x0000001fff037819 */ /* 0x000fc80000011600 */
[----:B------:R-:W-:Y:S02]  /*17c0*/  SHF.R.U32.HI R5, RZ, 0x1f, R4 ;  /* 0x0000001fff057819 */ /* 0x000fe40000011604 */
[----:B------:R-:W-:Y:S02]  /*17d0*/  LEA.HI.SX32 R3, R0, R3, 0x1b ;  /* 0x0000000300037211 */ /* 0x000fe400078fdaff */
[----:B------:R-:W-:-:S04]  /*17e0*/  LEA.HI.SX32 R148, R4, R5, 0x1b ;  /* 0x0000000504947211 */ /* 0x000fc800078fdaff */
[----:B------:R-:W-:-:S05]  /*17f0*/  VIMNMX R148, R3, R148, PT ;  /* 0x0000009403947248 */ /* 0x000fca0003fe0100 */
        /* <DEDUP_REMOVED lines=11> */
[----:B-1----:R-:W-:Y:S05]  /*18b0*/  @!P0 BRA `(.L_x_2298) ;  /* 0x00000094004c8947 */ /* 0x002fea0003800000 */
        /* <DEDUP_REMOVED lines=20> */
.L_x_2300:
[----:B------:R-:W-:Y:S05]  /*1a00*/  BSYNC B6 ;  /* 0x0000000000067941 */ /* 0x000fea0003800000 */
.L_x_2299:
        /* <DEDUP_REMOVED lines=20> */
.L_x_2302:
[----:B------:R-:W-:Y:S05]  /*1b50*/  BSYNC B6 ;  /* 0x0000000000067941 */ /* 0x000fea0003800000 */
.L_x_2301:
[----:B------:R-:W-:Y:S01]  /*1b60*/  ULDC.64 UR4, c[0x0][0x9f8] ;  /* 0x00027e0000047ab9 */ /* 0x000fe20000000a00 */
[----:B------:R-:W0:Y:S01]  /*1b70*/  LDC R0, c[0x0][0x428] ;  /* 0x00010a00ff007b82 */ /* 0x000e220000000800 */
[----:B------:R-:W-:-:S07]  /*1b80*/  ISETP.NE.U32.AND P0, PT, RZ, UR4, PT ;  /* 0x00000004ff007c0c */ /* 0x000fce000bf05070 */
[----:B------:R-:W1:Y:S01]  /*1b90*/  LDC.64 R98, c[0x0][0x2f0] ;  /* 0x0000bc00ff627b82 */ /* 0x000e620000000a00 */
[----:B------:R-:W-:Y:S01]  /*1ba0*/  ISETP.NE.AND.EX P0, PT, RZ, UR5, PT, P0 ;  /* 0x00000005ff007c0c */ /* 0x000fe2000bf05300 */
[----:B------:R-:W-:Y:S01]  /*1bb0*/  IMAD.IADD R113, R26, 0x1, R27 ;  /* 0x000000011a717824 */ /* 0x000fe200078e021b */
[----:B------:R-:W-:Y:S01]  /*1bc0*/  ULDC UR6, c[0x0][0x2e4] ;  /* 0x0000b90000067ab9 */ /* 0x000fe20000000800 */
[----:B------:R-:W-:Y:S01]  /*1bd0*/  VIADD R20, R213, 0x80 ;  /* 0x00000080d5147836 */ /* 0x000fe20000000000 */
[----:B------:R-:W-:-:S03]  /*1be0*/  ULDC.64 UR8, c[0x0][0x320] ;  /* 0x0000c80000087ab9 */ /* 0x000fc60000000a00 */
[----:B------:R-:W2:Y:S06]  /*1bf0*/  LDC.64 R104, c[0x0][0x3e8] ;  /* 0x0000fa00ff687b82 */ /* 0x000eac0000000a00 */
[----:B------:R-:W-:Y:S02]  /*1c00*/  @P0 IADD3 R4, P1, R28, UR4, RZ ;  /* 0x000000041c040c10 */ /* 0x000fe4000ff3e0ff */
[----:B------:R-:W3:Y:S02]  /*1c10*/  LDC.64 R110, c[0x0][0x3d8] ;  /* 0x0000f600ff6e7b82 */ /* 0x000ee40000000a00 */
[----:B------:R-:W-:Y:S01]  /*1c20*/  @P0 IADD3.X R5, R29, UR5, RZ, P1, !PT ;  /* 0x000000051d050c10 */ /* 0x000fe20008ffe4ff */
[----:B------:R-:W-:-:S04]  /*1c30*/  ULDC.64 UR4, c[0x0][0x2f8] ;  /* 0x0000be0000047ab9 */ /* 0x000fc80000000a00 */
[----:B------:R4:W3:Y:S01]  /*1c40*/  @P0 LDG.E R25, desc[UR60][R4.64] ;  /* 0x0000003c04190981 */ /* 0x0008e2000c1e1900 */
[----:B0-----:R-:W-:Y:S01]  /*1c50*/  ISETP.NE.AND P0, PT, R0, 0x1, PT ;  /* 0x000000010000780c */ /* 0x001fe20003f05270 */
[----:B------:R-:W0:Y:S01]  /*1c60*/  LDC R117, c[0x0][0x3d4] ;  /* 0x0000f500ff757b82 */ /* 0x000e220000000800 */
[----:B------:R-:W-:Y:S01]  /*1c70*/  SHF.R.S32.HI R21, RZ, 0x1f, R113 ;  /* 0x0000001fff157819 */ /* 0x000fe20000011471 */
[----:B------:R-:W0:Y:S01]  /*1c80*/  S2R R147, SR_TID.X ;  /* 0x0000000000937919 */ /* 0x000e220000002100 */
[----:B------:R-:W-:Y:S01]  /*1c90*/  ISETP.GE.AND P1, PT, R212, UR6, PT ;  /* 0x00000006d4007c0c */ /* 0x000fe2000bf26270 */
[----:B------:R-:W-:Y:S01]  /*1ca0*/  VIADD R12, R213, 0xc0 ;  /* 0x000000c0d50c7836 */ /* 0x000fe20000000000 */
[----:B------:R-:W-:Y:S01]  /*1cb0*/  SHF.R.S32.HI R23, RZ, 0x1f, R22 ;  /* 0x0000001fff177819 */ /* 0x000fe20000011416 */
[-C--:B-1----:R-:W-:Y:S01]  /*1cc0*/  IMAD R6, R21, R98.reuse, RZ ;  /* 0x0000006215067224 */ /* 0x082fe200078e02ff */
[----:B------:R-:W-:Y:S01]  /*1cd0*/  IADD3 R112, P3, R18, R113, RZ ;  /* 0x0000007112707210 */ /* 0x000fe20007f7e0ff */
[----:B----4-:R-:W-:Y:S01]  /*1ce0*/  IMAD.WIDE.U32 R4, R113, R98, RZ ;  /* 0x0000006271047225 */ /* 0x010fe200078e00ff */
[----:B------:R-:W-:-:S02]  /*1cf0*/  ISETP.GE.AND P2, PT, R12, UR6, PT ;  /* 0x000000060c007c0c */ /* 0x000fc4000bf46270 */
[----:B------:R-:W-:Y:S01]  /*1d00*/  SHF.L.U64.HI R128, R98, 0x5, R99 ;  /* 0x0000000562807819 */ /* 0x000fe20000010263 */
[----:B------:R-:W1:Y:S01]  /*1d10*/  @P0 LDC R3, c[0x0][0x42c] ;  /* 0x00010b00ff030b82 */ /* 0x000e620000000800 */
[----:B--2---:R-:W-:Y:S01]  /*1d20*/  IMAD.WIDE.U32 R100, R18, R104, R22 ;  /* 0x0000006812647225 */ /* 0x004fe200078e0016 */
[----:B------:R-:W-:Y:S02]  /*1d30*/  SHF.L.U64.HI R130, R98, 0x6, R99 ;  /* 0x0000000662827819 */ /* 0x000fe40000010263 */
[----:B---3--:R-:W-:Y:S01]  /*1d40*/  SHF.L.U64.HI R30, R110, 0x5, R111 ;  /* 0x000000056e1e7819 */ /* 0x008fe2000001026f */
[----:B------:R-:W-:Y:S01]  /*1d50*/  IMAD.WIDE.U32 R106, R18, R110, R22 ;  /* 0x0000006e126a7225 */ /* 0x000fe200078e0016 */
[C---:B------:R-:W-:Y:S02]  /*1d60*/  SHF.L.U64.HI R29, R110.reuse, 0x6, R111 ;  /* 0x000000066e1d7819 */ /* 0x040fe4000001026f */
[----:B------:R-:W2:Y:S01]  /*1d70*/  @P0 LDC R7, c[0x0][0x430] ;  /* 0x00010c00ff070b82 */ /* 0x000ea20000000800 */
[----:B------:R-:W-:Y:S01]  /*1d80*/  IMAD.SHL.U32 R28, R110, 0x20, RZ ;  /* 0x000000206e1c7824 */ /* 0x000fe200078e00ff */
[--C-:B------:R-:W-:Y:S01]  /*1d90*/  SHF.L.U64.HI R34, R104, 0x5, R105.reuse ;  /* 0x0000000568227819 */ /* 0x100fe20000010269 */
[----:B------:R-:W-:Y:S01]  /*1da0*/  IMAD.SHL.U32 R27, R110, 0x40, RZ ;  /* 0x000000406e1b7824 */ /* 0x000fe200078e00ff */
[----:B------:R-:W-:Y:S01]  /*1db0*/  SHF.L.U64.HI R33, R104, 0x6, R105 ;  /* 0x0000000668217819 */ /* 0x000fe20000010269 */
[----:B------:R-:W-:-:S02]  /*1dc0*/  IMAD R125, R99, 0x50, RZ ;  /* 0x00000050637d7824 */ /* 0x000fc400078e02ff */
[C---:B------:R-:W-:Y:S02]  /*1dd0*/  IMAD.SHL.U32 R129, R98.reuse, 0x20, RZ ;  /* 0x0000002062817824 */ /* 0x040fe400078e00ff */
[----:B------:R-:W-:Y:S02]  /*1de0*/  IMAD.SHL.U32 R131, R98, 0x40, RZ ;  /* 0x0000004062837824 */ /* 0x000fe400078e00ff */
[----:B------:R-:W-:Y:S02]  /*1df0*/  IMAD R127, R105, 0x50, RZ ;  /* 0x00000050697f7824 */ /* 0x000fe400078e02ff */
[C---:B------:R-:W-:Y:S01]  /*1e00*/  IMAD.SHL.U32 R32, R104.reuse, 0x20, RZ ;  /* 0x0000002068207824 */ /* 0x040fe200078e00ff */
[----:B0-----:R-:W-:Y:S01]  /*1e10*/  LEA.HI R147, R147, 0x8, RZ, 0x19 ;  /* 0x0000000893937811 */ /* 0x001fe200078fc8ff */
[----:B------:R-:W-:Y:S02]  /*1e20*/  IMAD.SHL.U32 R31, R104, 0x40, RZ ;  /* 0x00000040681f7824 */ /* 0x000fe400078e00ff */
        /* <DEDUP_REMOVED lines=9> */
[----:B------:R-:W-:Y:S01]  /*1ec0*/  ISETP.GE.AND P1, PT, R212, R117, PT ;  /* 0x00000075d400720c */ /* 0x000fe20003f26270 */
        /* <DEDUP_REMOVED lines=12> */
[C---:B------:R-:W-:Y:S01]  /*1f90*/  IMAD R6, R19.reuse, R104, RZ ;  /* 0x0000006813067224 */ /* 0x040fe200078e02ff */
        /* <DEDUP_REMOVED lines=12> */
[----:B------:R-:W-:-:S04]  /*2060*/  IMAD.WIDE.U32 R102, R18, R104, R4 ;  /* 0x0000006812667225 */ /* 0x000fc800078e0004 */
[----:B------:R-:W-:Y:S01]  /*2070*/  IMAD.WIDE.U32 R108, R18, R110, R4 ;  /* 0x0000006e126c7225 */ /* 0x000fe200078e0004 */
[----:B------:R-:W-:-:S03]  /*2080*/  SEL R5, R117, RZ, P1 ;  /* 0x000000ff75057207 */ /* 0x000fc60000800000 */
[----:B------:R-:W-:Y:S02]  /*2090*/  IMAD.IADD R9, R9, 0x1, R15 ;  /* 0x0000000109097824 */ /* 0x000fe400078e020f */
        /* <DEDUP_REMOVED lines=11> */
[----:B------:R-:W-:Y:S01]  /*2150*/  IADD3 R36, P0, R38, R6, RZ ;  /* 0x0000000626247210 */ /* 0x000fe20007f1e0ff */
[----:B------:R-:W-:Y:S02]  /*2160*/  IMAD.IADD R6, R212, 0x1, R5 ;  /* 0x00000001d4067824 */ /* 0x000fe400078e0205 */
[----:B------:R-:W-:Y:S01]  /*2170*/  IMAD R37, R11, UR5, R10 ;  /* 0x000000050b257c24 */ /* 0x000fe2000f8e020a */
[----:B------:R-:W-:Y:S02]  /*2180*/  ULDC.64 UR4, c[0x0][0x328] ;  /* 0x0000ca0000047ab9 */ /* 0x000fe40000000a00 */
[----:B------:R-:W-:Y:S02]  /*2190*/  IMAD R0, R0, UR4, RZ ;  /* 0x0000000400007c24 */ /* 0x000fe4000f8e02ff */
[----:B------:R-:W-:Y:S02]  /*21a0*/  IMAD.IADD R37, R39, 0x1, R37 ;  /* 0x0000000127257824 */ /* 0x000fe400078e0225 */
[----:B------:R-:W-:-:S02]  /*21b0*/  IMAD R41, R11, UR5, R0 ;  /* 0x000000050b297c24 */ /* 0x000fc4000f8e0200 */
[----:B------:R-:W-:Y:S01]  /*21c0*/  IMAD R0, R19, R110, RZ ;  /* 0x0000006e13007224 */ /* 0x000fe200078e02ff */
[----:B------:R-:W-:Y:S01]  /*21d0*/  IADD3.X R35, R37, R7, R35, P0, !PT ;  /* 0x0000000725237210 */ /* 0x000fe200007fe423 */
[----:B------:R-:W-:Y:S01]  /*21e0*/  IMAD.WIDE.U32 R96, R11, UR4, R8 ;  /* 0x000000040b607c25 */ /* 0x000fe2000f8e0008 */
[----:B------:R-:W-:-:S03]  /*21f0*/  ISETP.GE.AND P0, PT, R213, R117, PT ;  /* 0x00000075d500720c */ /* 0x000fc60003f06270 */
[----:B------:R-:W-:Y:S01]  /*2200*/  IMAD R7, R18, R111, R0 ;  /* 0x0000006f12077224 */ /* 0x000fe200078e0200 */
[C---:B------:R-:W-:Y:S01]  /*2210*/  SEL R0, R117.reuse, RZ, P0 ;  /* 0x000000ff75007207 */ /* 0x040fe20000000000 */
[----:B------:R-:W-:Y:S02]  /*2220*/  IMAD.SHL.U32 R117, R117, 0x2, RZ ;  /* 0x0000000275757824 */ /* 0x000fe400078e00ff */
[----:B------:R-:W-:Y:S02]  /*2230*/  IMAD.IADD R107, R107, 0x1, R7 ;  /* 0x000000016b6b7824 */ /* 0x000fe400078e0207 */
[----:B------:R-:W-:Y:S02]  /*2240*/  IMAD.IADD R0, R213, 0x1, R0 ;  /* 0x00000001d5007824 */ /* 0x000fe400078e0200 */
[----:B------:R-:W-:Y:S01]  /*2250*/  IMAD.IADD R109, R7, 0x1, R109 ;  /* 0x00000001076d7824 */ /* 0x000fe200078e026d */
[----:B------:R-:W-:Y:S01]  /*2260*/  SHF.R.S32.HI R7, RZ, 0x1f, R6 ;  /* 0x0000001fff077819 */ /* 0x000fe20000011406 */
[----:B------:R-:W-:Y:S01]  /*2270*/  IMAD.WIDE.U32 R106, R144, R110, R106 ;  /* 0x0000006e906a7225 */ /* 0x000fe200078e006a */
[----:B------:R-:W-:-:S03]  /*2280*/  SHF.R.S32.HI R5, RZ, 0x1f, R0 ;  /* 0x0000001fff057819 */ /* 0x000fc60000011400 */
[----:B------:R-:W-:Y:S01]  /*2290*/  IMAD.WIDE.U32 R108, R144, R110, R108 ;  /* 0x0000006e906c7225 */ /* 0x000fe200078e006c */
[CC--:B------:R-:W-:Y:S02]  /*22a0*/  LEA.HI R4, R5.reuse, R0.reuse, RZ, 0x6 ;  /* 0x0000000005047211 */ /* 0x0c0fe400078f30ff */
[----:B------:R-:W-:Y:S02]  /*22b0*/  LEA.HI R5, R5, R0, RZ, 0x3 ;  /* 0x0000000005057211 */ /* 0x000fe400078f18ff */
[CC--:B------:R-:W-:Y:S02]  /*22c0*/  LEA.HI R0, R7.reuse, R6.reuse, RZ, 0x6 ;  /* 0x0000000607007211 */ /* 0x0c0fe400078f30ff */
[----:B------:R-:W-:Y:S02]  /*22d0*/  LEA.HI R6, R7, R6, RZ, 0x3 ;  /* 0x0000000607067211 */ /* 0x000fe400078f18ff */
[----:B------:R-:W-:Y:S02]  /*22e0*/  SHF.R.S32.HI R13, RZ, 0x6, R0 ;  /* 0x00000006ff0d7819 */ /* 0x000fe40000011400 */
[----:B------:R-:W-:-:S02]  /*22f0*/  LOP3.LUT R0, R229, 0x38, R6, 0xf8, !PT ;  /* 0x00000038e5007812 */ /* 0x000fc400078ef806 */
[----:B------:R-:W-:Y:S01]  /*2300*/  SHF.R.S32.HI R9, RZ, 0x6, R4 ;  /* 0x00000006ff097819 */ /* 0x000fe20000011404 */
[----:B------:R-:W-:Y:S01]  /*2310*/  IMAD R140, R13, 0x1400, R230 ;  /* 0x000014000d8c7824 */ /* 0x000fe200078e02e6 */
[--C-:B------:R-:W-:Y:S01]  /*2320*/  LOP3.LUT R4, R229, 0x38, R5.reuse, 0xf8, !PT ;  /* 0x00000038e5047812 */ /* 0x100fe200078ef805 */
[----:B------:R-:W-:Y:S01]  /*2330*/  IMAD R142, R13, 0x1400, R236 ;  /* 0x000014000d8e7824 */ /* 0x000fe200078e02ec */
[-C--:B------:R-:W-:Y:S01]  /*2340*/  LOP3.LUT R11, R0, R233.reuse, RZ, 0x3c, !PT ;  /* 0x000000e9000b7212 */ /* 0x080fe200078e3cff */
[C---:B------:R-:W-:Y:S01]  /*2350*/  IMAD R141, R9.reuse, 0x1400, R230 ;  /* 0x00001400098d7824 */ /* 0x040fe200078e02e6 */
[----:B------:R-:W-:Y:S01]  /*2360*/  LOP3.LUT R7, R228, 0x38, R5, 0xf8, !PT ;  /* 0x00000038e4077812 */ /* 0x000fe200078ef805 */
[C---:B------:R-:W-:Y:S01]  /*2370*/  IMAD R143, R9.reuse, 0x1400, R236 ;  /* 0x00001400098f7824 */ /* 0x040fe200078e02ec */
[----:B------:R-:W-:Y:S01]  /*2380*/  LOP3.LUT R4, R4, R233, RZ, 0x3c, !PT ;  /* 0x000000e904047212 */ /* 0x000fe200078e3cff */
[----:B------:R-:W-:Y:S01]  /*2390*/  IMAD.IADD R140, R140, 0x1, R11 ;  /* 0x000000018c8c7824 */ /* 0x000fe200078e020b */
[----:B------:R-:W-:Y:S01]  /*23a0*/  LOP3.LUT R11, R6, 0x38, RZ, 0xc0, !PT ;  /* 0x00000038060b7812 */ /* 0x000fe200078ec0ff */
[--C-:B------:R-:W-:Y:S01]  /*23b0*/  IMAD R133, R9, 0x1400, R231.reuse ;  /* 0x0000140009857824 */ /* 0x100fe200078e02e7 */
[----:B------:R-:W-:Y:S01]  /*23c0*/  LOP3.LUT R8, R7, R232, RZ, 0x3c, !PT ;  /* 0x000000e807087212 */ /* 0x000fe200078e3cff */
[----:B------:R-:W-:Y:S01]  /*23d0*/  IMAD.IADD R141, R141, 0x1, R4 ;  /* 0x000000018d8d7824 */ /* 0x000fe200078e0204 */
[----:B------:R-:W-:Y:S01]  /*23e0*/  LOP3.LUT R7, R5, 0x38, RZ, 0xc0, !PT ;  /* 0x0000003805077812 */ /* 0x000fe200078ec0ff */
[----:B------:R-:W-:Y:S01]  /*23f0*/  IMAD R132, R13, 0x1400, R231 ;  /* 0x000014000d847824 */ /* 0x000fe200078e02e7 */
[----:B------:R-:W-:Y:S01]  /*2400*/  LOP3.LUT R4, R11, 0x1c0, R234, 0xf8, !PT ;  /* 0x000001c00b047812 */ /* 0x000fe200078ef8ea */
[----:B------:R-:W-:Y:S01]  /*2410*/  IMAD.IADD R133, R133, 0x1, R8 ;  /* 0x0000000185857824 */ /* 0x000fe200078e0208 */
[----:B------:R-:W-:-:S02]  /*2420*/  LOP3.LUT R0, R7, 0x1c0, R234, 0xf8, !PT ;  /* 0x000001c007007812 */ /* 0x000fc400078ef8ea */
[-C--:B------:R-:W-:Y:S02]  /*2430*/  LOP3.LUT R7, R4, R235.reuse, RZ, 0x3c, !PT ;  /* 0x000000eb04077212 */ /* 0x080fe400078e3cff */
[----:B------:R-:W-:Y:S02]  /*2440*/  LOP3.LUT R0, R0, R235, RZ, 0x3c, !PT ;  /* 0x000000eb00007212 */ /* 0x000fe400078e3cff */
[----:B------:R-:W-:Y:S01]  /*2450*/  LOP3.LUT R15, R228, 0x38, R6, 0xf8, !PT ;  /* 0x00000038e40f7812 */ /* 0x000fe200078ef806 */
[----:B------:R-:W-:Y:S01]  /*2460*/  IMAD.IADD R142, R142, 0x1, R7 ;  /* 0x000000018e8e7824 */ /* 0x000fe200078e0207 */
[----:B------:R-:W-:Y:S01]  /*2470*/  SHF.R.S32.HI R7, RZ, 0x1f, R144 ;  /* 0x0000001fff077819 */ /* 0x000fe20000011490 */
[----:B------:R-:W-:Y:S01]  /*2480*/  IMAD.IADD R143, R143, 0x1, R0 ;  /* 0x000000018f8f7824 */ /* 0x000fe200078e0200 */
[----:B------:R-:W-:Y:S02]  /*2490*/  LOP3.LUT R15, R15, R232, RZ, 0x3c, !PT ;  /* 0x000000e80f0f7212 */ /* 0x000fe400078e3cff */
[----:B------:R-:W-:Y:S01]  /*24a0*/  LOP3.LUT R13, R5, 0xfffffff8, RZ, 0xc0, !PT ;  /* 0xfffffff8050d7812 */ /* 0x000fe200078ec0ff */
[C---:B------:R-:W-:Y:S01]  /*24b0*/  IMAD R0, R7.reuse, R104, RZ ;  /* 0x0000006807007224 */ /* 0x040fe200078e02ff */
[----:B------:R-:W-:Y:S01]  /*24c0*/  LOP3.LUT R11, R6, 0xfffffff8, RZ, 0xc0, !PT ;  /* 0xfffffff8060b7812 */ /* 0x000fe200078ec0ff */
[----:B------:R-:W-:Y:S01]  /*24d0*/  IMAD.IADD R132, R132, 0x1, R15 ;  /* 0x0000000184847824 */ /* 0x000fe200078e020f */
[----:B------:R-:W-:Y:S01]  /*24e0*/  SHF.R.S32.HI R14, RZ, 0x3, R5 ;  /* 0x00000003ff0e7819 */ /* 0x000fe20000011405 */
[----:B------:R-:W-:Y:S01]  /*24f0*/  IMAD R9, R144, R105, R0 ;  /* 0x0000006990097224 */ /* 0x000fe200078e0200 */
[----:B------:R-:W-:Y:S01]  /*2500*/  SHF.R.S32.HI R12, RZ, 0x3, R6 ;  /* 0x00000003ff0c7819 */ /* 0x000fe20000011406 */
[----:B------:R-:W-:Y:S01]  /*2510*/  IMAD R0, R7, R110, RZ ;  /* 0x0000006e07007224 */ /* 0x000fe200078e02ff */
[----:B------:R-:W-:Y:S01]  /*2520*/  SHF.R.S32.HI R6, RZ, 0x1f, R11 ;  /* 0x0000001fff067819 */ /* 0x000fe2000001140b */
[----:B------:R-:W-:-:S02]  /*2530*/  IMAD R7, R111, 0x50, RZ ;  /* 0x000000506f077824 */ /* 0x000fc400078e02ff */
[----:B------:R-:W-:Y:S01]  /*2540*/  IMAD R15, R144, R111, R0 ;  /* 0x0000006f900f7224 */ /* 0x000fe200078e0200 */
[----:B------:R-:W-:Y:S01]  /*2550*/  SEL R0, RZ, 0x8, P2 ;  /* 0x00000008ff007807 */ /* 0x000fe20001000000 */
[----:B------:R-:W-:-:S03]  /*2560*/  IMAD.WIDE.U32 R110, R110, 0x50, RZ ;  /* 0x000000506e6e7825 */ /* 0x000fc600078e00ff */
[----:B------:R-:W-:Y:S01]  /*2570*/  LOP3.LUT R0, R3, R0, RZ, 0xfc, !PT ;  /* 0x0000000003007212 */ /* 0x000fe200078efcff */
[----:B------:R-:W-:-:S03]  /*2580*/  IMAD.WIDE.U32 R104, R104, 0x50, RZ ;  /* 0x0000005068687825 */ /* 0x000fc600078e00ff */
[C---:B------:R-:W-:Y:S01]  /*2590*/  LOP3.LUT R10, R0.reuse, 0x2, RZ, 0xc0, !PT ;  /* 0x00000002000a7812 */ /* 0x040fe200078ec0ff */
[----:B------:R-:W-:Y:S01]  /*25a0*/  IMAD.IADD R126, R111, 0x1, R7 ;  /* 0x000000016f7e7824 */ /* 0x000fe200078e0207 */
[C---:B------:R-:W-:Y:S01]  /*25b0*/  LOP3.LUT R8, R0.reuse, 0x8, RZ, 0xc0, !PT ;  /* 0x0000000800087812 */ /* 0x040fe200078ec0ff */
[----:B------:R-:W-:Y:S01]  /*25c0*/  IMAD.IADD R25, R101, 0x1, R9 ;  /* 0x0000000165197824 */ /* 0x000fe200078e0209 */
[----:B------:R-:W-:Y:S01]  /*25d0*/  SHF.R.S32.HI R7, RZ, 0x1f, R13 ;  /* 0x0000001fff077819 */ /* 0x000fe2000001140d */
[----:B------:R-:W-:Y:S01]  /*25e0*/  IMAD.IADD R21, R9, 0x1, R103 ;  /* 0x0000000109157824 */ /* 0x000fe200078e0267 */
[----:B------:R-:W-:Y:S01]  /*25f0*/  LOP3.LUT R9, R0, 0x4, RZ, 0xc0, !PT ;  /* 0x0000000400097812 */ /* 0x000fe200078ec0ff */
[----:B------:R-:W-:Y:S02]  /*2600*/  IMAD.IADD R20, R107, 0x1, R15 ;  /* 0x000000016b147824 */ /* 0x000fe400078e020f */
[----:B------:R-:W-:Y:S02]  /*2610*/  IMAD.IADD R127, R105, 0x1, R127 ;  /* 0x00000001697f7824 */ /* 0x000fe400078e027f */
[----:B------:R-:W-:-:S02]  /*2620*/  IMAD.IADD R15, R15, 0x1, R109 ;  /* 0x000000010f0f7824 */ /* 0x000fc400078e026d */
[----:B------:R-:W-:-:S07]  /*2630*/  IMAD.IADD R5, R97, 0x1, R41 ;  /* 0x0000000161057824 */ /* 0x000fce00078e0229 */
.L_x_2410:
[----:B--23--:R-:W2:Y:S01]  /*2640*/  LDL R43, [R1+0x64] ;  /* 0x00006400012b7983 */ /* 0x00cea20000100800 */
[----:B------:R-:W0:Y:S01]  /*2650*/  LDC.64 R118, c[0x0][0x2d8] ;  /* 0x0000b600ff767b82 */ /* 0x000e220000000a00 */
[----:B------:R-:W-:Y:S01]  /*2660*/  VIADD R45, R24, 0xffffffff ;  /* 0xffffffff182d7836 */ /* 0x000fe20000000000 */
[----:B------:R-:W-:Y:S05]  /*2670*/  YIELD ;  /* 0x0000000000007946 */ /* 0x000fea0003800000 */
[----:B------:R-:W-:Y:S01]  /*2680*/  SHF.R.S32.HI R42, RZ, 0x1f, R45 ;  /* 0x0000001fff2a7819 */ /* 0x000fe2000001142d */
[----:B------:R-:W1:Y:S01]  /*2690*/  LDC R116, c[0x0][0x3d4] ;  /* 0x0000f500ff747b82 */ /* 0x000e620000000800 */
[-C--:B------:R-:W-:Y:S01]  /*26a0*/  IMAD R3, R125, R45.reuse, RZ ;  /* 0x0000002d7d037224 */ /* 0x080fe200078e02ff */
[----:B------:R-:W-:Y:S01]  /*26b0*/  BSSY B0, `(.L_x_2303) ;  /* 0x00007d9000007945 */ /* 0x000fe20003800000 */
[----:B------:R-:W-:-:S04]  /*26c0*/  IMAD.WIDE.U32 R122, R98, R45, RZ ;  /* 0x0000002d627a7225 */ /* 0x000fc800078e00ff */
[----:B------:R-:W-:Y:S01]  /*26d0*/  IMAD R3, R42, R98, R3 ;  /* 0x000000622a037224 */ /* 0x000fe200078e0203 */
[CC--:B------:R-:W-:Y:S02]  /*26e0*/  IADD3 R40, P2, R36.reuse, R122.reuse, RZ ;  /* 0x0000007a24287210 */ /* 0x0c0fe40007f5e0ff */
[CC--:B------:R-:W-:Y:S01]  /*26f0*/  IADD3 R0, P3, P4, R36.reuse, R122.reuse, R131 ;  /* 0x0000007a24007210 */ /* 0x0c0fe20007c7e083 */
[----:B------:R-:W-:Y:S01]  /*2700*/  IMAD.IADD R92, R123, 0x1, R3 ;  /* 0x000000017b5c7824 */ /* 0x000fe200078e0203 */
[----:B------:R-:W-:-:S03]  /*2710*/  IADD3 R4, P5, P6, R36, R122, R129 ;  /* 0x0000007a24047210 */ /* 0x000fc60007ebe081 */
[----:B------:R-:W-:Y:S01]  /*2720*/  IMAD.X R41, R92, 0x1, R35, P2 ;  /* 0x000000015c297824 */ /* 0x000fe200010e0623 */
[C---:B0-----:R-:W-:Y:S02]  /*2730*/  LEA R52, P2, R0.reuse, R118, 0x1 ;  /* 0x0000007600347211 */ /* 0x041fe400078408ff */
[CC--:B------:R-:W-:Y:S02]  /*2740*/  IADD3.X R3, R35.reuse, R92.reuse, R130, P3, P4 ;  /* 0x0000005c23037210 */ /* 0x0c0fe40001fe8482 */
[----:B------:R-:W-:Y:S02]  /*2750*/  IADD3.X R24, R35, R92, R128, P5, P6 ;  /* 0x0000005c23187210 */ /* 0x000fe40002fec480 */
[----:B------:R-:W-:Y:S02]  /*2760*/  LEA.HI.X R53, R0, R119, R3, 0x1, P2 ;  /* 0x0000007700357211 */ /* 0x000fe400010f0c03 */
[----:B-1----:R-:W-:Y:S02]  /*2770*/  ISETP.GE.AND P2, PT, R116, 0x1, PT ;  /* 0x000000017400780c */ /* 0x002fe40003f46270 */
[----:B------:R-:W-:-:S02]  /*2780*/  LEA R54, P5, R4, R118, 0x1 ;  /* 0x0000007604367211 */ /* 0x000fc400078a08ff */
[----:B-----5:R-:W-:Y:S02]  /*2790*/  LEA R60, P6, R40, R118, 0x1 ;  /* 0x00000076283c7211 */ /* 0x020fe400078c08ff */
[----:B------:R-:W-:Y:S02]  /*27a0*/  ISETP.GT.AND P3, PT, R45, R124, PT ;  /* 0x0000007c2d00720c */ /* 0x000fe40003f64270 */
[-C--:B------:R-:W-:Y:S01]  /*27b0*/  LEA.HI.X R55, R4, R119.reuse, R24, 0x1, P5 ;  /* 0x0000007704377211 */ /* 0x080fe200028f0c18 */
[----:B------:R-:W-:Y:S01]  /*27c0*/  IMAD.MOV.U32 R24, RZ, RZ, R45 ;  /* 0x000000ffff187224 */ /* 0x000fe200078e002d */
[----:B------:R-:W-:Y:S02]  /*27d0*/  LEA.HI.X R61, R40, R119, R41, 0x1, P6 ;  /* 0x00000077283d7211 */ /* 0x000fe400030f0c29 */
[----:B------:R-:W-:Y:S01]  /*27e0*/  P2R R114, PR, RZ, 0x8 ;  /* 0x00000008ff727803 */ /* 0x000fe20000000000 */
[----:B--2---:R-:W-:-:S04]  /*27f0*/  IMAD R3, R17, 0x5000, R43 ;  /* 0x0000500011037824 */ /* 0x004fc800078e022b */
[----:B------:R-:W-:Y:S01]  /*2800*/  IMAD R4, R3, 0x2, R16 ;  /* 0x0000000203047824 */ /* 0x000fe200078e0210 */
[----:B------:R-:W-:Y:S06]  /*2810*/  @!P2 BRA `(.L_x_2304) ;  /* 0x000000780018a947 */ /* 0x000fec0003800000 */
[----:B------:R-:W-:Y:S01]  /*2820*/  ULDC.U8 UR4, c[0x0][0x3f0] ;  /* 0x0000fc0000047ab9 */ /* 0x000fe20000000000 */
[-C--:B------:R-:W-:Y:S01]  /*2830*/  IMAD R3, R126, R45.reuse, RZ ;  /* 0x0000002d7e037224 */ /* 0x080fe200078e02ff */
[----:B------:R-:W-:Y:S01]  /*2840*/  ISETP.NE.AND P2, PT, RZ, UR4, PT ;  /* 0x00000004ff007c0c */ /* 0x000fe2000bf45270 */
[-C--:B------:R-:W-:Y:S02]  /*2850*/  IMAD R43, R127, R45.reuse, RZ ;  /* 0x0000002d7f2b7224 */ /* 0x080fe400078e02ff */
        /* <DEDUP_REMOVED lines=25> */
[----:B------:R-:W-:Y:S01]  /*29f0*/  ISETP.GE.AND P5, PT, R22, R116, PT ;  /* 0x000000741600720c */ /* 0x000fe20003fa6270 */
[----:B------:R-:W-:Y:S01]  /*2a00*/  IMAD.X R42, R0, 0x1, R20, P2 ;  /* 0x00000001002a7824 */ /* 0x000fe200010e0614 */
[----:B------:R-:W-:Y:S01]  /*2a10*/  LEA R40, P2, R41, UR4, 0x1 ;  /* 0x0000000429287c11 */ /* 0x000fe2000f8408ff */
[----:B------:R-:W-:Y:S01]  /*2a20*/  IMAD.X R44, R115, 0x1, R25, P4 ;  /* 0x00000001732c7824 */ /* 0x000fe200020e0619 */
[----:B------:R-:W-:-:S02]  /*2a30*/  CS2R R122, SRZ ;  /* 0x00000000007a7805 */ /* 0x000fc4000001ff00 */
[-C--:B------:R-:W-:Y:S02]  /*2a40*/  ISETP.GE.AND P4, PT, R216, R116.reuse, PT ;  /* 0x00000074d800720c */ /* 0x080fe40003f86270 */
[----:B------:R-:W-:Y:S01]  /*2a50*/  LEA.HI.X R41, R41, UR5, R42, 0x1, P2 ;  /* 0x0000000529297c11 */ /* 0x000fe200090f0c2a */
[----:B------:R-:W-:Y:S02]  /*2a60*/  ULDC.64 UR4, c[0x0][0x3e0] ;  /* 0x0000f80000047ab9 */ /* 0x000fe40000000a00 */
[C---:B------:R-:W-:Y:S02]  /*2a70*/  LEA R42, P2, R43.reuse, UR4, 0x1 ;  /* 0x000000042b2a7c11 */ /* 0x040fe4000f8408ff */
[----:B------:R0:W5:Y:S02]  /*2a80*/  @!P5 LDG.E.64 R120, desc[UR60][R40.64] ;  /* 0x0000003c2878d981 */ /* 0x000164000c1e1b00 */
        /* <DEDUP_REMOVED lines=16> */
.L_x_2307:
[----:B------:R-:W-:Y:S05]  /*2b90*/  BSYNC B1 ;  /* 0x0000000000017941 */ /* 0x000fea0003800000 */
.L_x_2306:
        /* <DEDUP_REMOVED lines=33> */
[----:B------:R-:W-:Y:S02]  /*2db0*/  CS2R R74, SRZ ;  /* 0x00000000004a7805 */ /* 0x000fe4000001ff00 */
[----:B------:R-:W-:Y:S02]  /*2dc0*/  CS2R R78, SRZ ;  /* 0x00000000004e7805 */ /* 0x000fe4000001ff00 */
[----:B------:R-:W-:-:S02]  /*2dd0*/  PRMT R186, R40, 0x7610, R186 ;  /* 0x0000761028ba7816 */ /* 0x000fc400000000ba */
[----:B------:R-:W-:Y:S02]  /*2de0*/  CS2R R68, SRZ ;  /* 0x0000000000447805 */ /* 0x000fe4000001ff00 */
[----:B------:R-:W-:Y:S02]  /*2df0*/  PRMT R137, R137, 0x5410, R41 ;  /* 0x0000541089897816 */ /* 0x000fe40000000029 */
[----:B------:R-:W-:Y:S02]  /*2e00*/  CS2R R72, SRZ ;  /* 0x0000000000487805 */ /* 0x000fe4000001ff00 */
[----:B------:R-:W-:Y:S02]  /*2e10*/  CS2R R76, SRZ ;  /* 0x00000000004c7805 */ /* 0x000fe4000001ff00 */
        /* <DEDUP_REMOVED lines=32> */
.L_x_2309:
[----:B------:R-:W-:Y:S05]  /*3020*/  BSYNC B1 ;  /* 0x0000000000017941 */ /* 0x000fea0003800000 */
.L_x_2308:
        /* <DEDUP_REMOVED lines=42> */
.L_x_2311:
[----:B------:R-:W-:Y:S05]  /*32d0*/  BSYNC B1 ;  /* 0x0000000000017941 */ /* 0x000fea0003800000 */
.L_x_2310:
[----:B------:R-:W2:Y:S01]  /*32e0*/  LDL R0, [R1+0x60] ;  /* 0x0000600001007983 */ /* 0x000ea20000100800 */
[----:B01----:R-:W-:Y:S01]  /*32f0*/  IMAD.MOV.U32 R40, RZ, RZ, R70 ;  /* 0x000000ffff287224 */ /* 0x003fe200078e0046 */
[----:B------:R-:W-:Y:S01]  /*3300*/  PRMT R163, R138, 0x7610, R163 ;  /* 0x000076108aa37816 */ /* 0x000fe200000000a3 */
[----:B------:R-:W-:Y:S02]  /*3310*/  IMAD.MOV.U32 R41, RZ, RZ, R71 ;  /* 0x000000ffff297224 */ /* 0x000fe400078e0047 */
        /* <DEDUP_REMOVED lines=65> */
.L_x_2312:
[----:B------:R-:W-:Y:S01]  /*3730*/  IMAD R0, R17, 0x8, R16 ;  /* 0x0000000811007824 */ /* 0x000fe200078e0210 */
[----:B------:R-:W-:Y:S01]  /*3740*/  SHF.L.U32 R115, R221, 0x1f, RZ ;  /* 0x0000001fdd737819 */ /* 0x000fe200000006ff */
[----:B------:R-:W-:Y:S03]  /*3750*/  BSSY B1, `(.L_x_2313) ;  /* 0x0000003000017945 */ /* 0x000fe60003800000 */
[----:B------:R-:W0:Y:S02]  /*3760*/  SYNCS.PHASECHK.TRANS64.TRYWAIT P6, [R0+URZ+0x38890], R115 ;  /* 0x03889073000075a7 */ /* 0x000e2400080c017f */
[----:B0-----:R-:W-:Y:S05]  /*3770*/  @!P6 BRA `(.L_x_2314) ;  /* 0x000002a800e4e947 */ /* 0x001fea0003800000 */
.L_x_2684:
[----:B------:R-:W-:Y:S05]  /*3780*/  BSYNC B1 ;  /* 0x0000000000017941 */ /* 0x000fea0003800000 */
.L_x_2313:
        /* <DEDUP_REMOVED lines=9> */
[----:B------:R-:W-:Y:S02]  /*3820*/  SHF.R.U64 R149, R120, 0x10, R121 ;  /* 0x0000001078957819 */ /* 0x000fe40000001279 */
[--C-:B------:R-:W-:Y:S02]  /*3830*/  SHF.R.U64 R150, R122, 0x10, R123.reuse ;  /* 0x000000107a967819 */ /* 0x100fe4000000127b */
[----:B------:R-:W-:Y:S02]  /*3840*/  SHF.R.U32.HI R152, RZ, 0x10, R123 ;  /* 0x00000010ff987819 */ /* 0x000fe4000001167b */
[----:B------:R-:W-:Y:S01]  /*3850*/  SHF.R.U32.HI R151, RZ, 0x10, R121 ;  /* 0x00000010ff977819 */ /* 0x000fe20000011679 */
[----:B--2---:R-:W-:Y:S01]  /*3860*/  IMAD.U32 R121, R42, 0x10000, RZ ;  /* 0x000100002a797824 */ /* 0x004fe200078e00ff */
[----:B------:R-:W-:Y:S02]  /*3870*/  PRMT R122, R154, 0x5410, R149 ;  /* 0x000054109a7a7816 */ /* 0x000fe40000000095 */
[----:B------:R-:W-:-:S02]  /*3880*/  PRMT R149, R136, 0x5432, R150 ;  /* 0x0000543288957816 */ /* 0x000fc40000000096 */
[----:B------:R-:W-:Y:S02]  /*3890*/  PRMT R150, R137, 0x5432, R152 ;  /* 0x0000543289967816 */ /* 0x000fe40000000098 */
[----:B------:R-:W-:Y:S01]  /*38a0*/  PRMT R123, R153, 0x5410, R151 ;  /* 0x00005410997b7816 */ /* 0x000fe20000000097 */
[C---:B------:R-:W-:Y:S01]  /*38b0*/  IMAD.U32 R151, R41.reuse, 0x10000, RZ ;  /* 0x0001000029977824 */ /* 0x040fe200078e00ff */
[----:B------:R-:W-:Y:S01]  /*38c0*/  LOP3.LUT R42, R42, 0xffff0000, RZ, 0xc0, !PT ;  /* 0xffff00002a2a7812 */ /* 0x000fe200078ec0ff */
        /* <DEDUP_REMOVED lines=8> */
[C---:B------:R-:W-:Y:S01]  /*3950*/  FMUL.FTZ R158, R155.reuse, R152 ;  /* 0x000000989b9e7220 */ /* 0x040fe20000410000 */
[----:B------:R-:W-:Y:S01]  /*3960*/  FMUL.FTZ R42, R42, R154 ;  /* 0x0000009a2a2a7220 */ /* 0x000fe20000410000 */
[----:B------:R-:W-:Y:S01]  /*3970*/  FMUL.FTZ R155, R155, R156 ;  /* 0x0000009c9b9b7220 */ /* 0x000fe20000410000 */
[----:B------:R-:W-:Y:S01]  /*3980*/  LOP3.LUT R150, R150, 0xffff0000, RZ, 0xc0, !PT ;  /* 0xffff000096967812 */ /* 0x000fe200078ec0ff */
[----:B------:R-:W-:Y:S01]  /*3990*/  IMAD.U32 R149, R149, 0x10000, RZ ;  /* 0x0001000095957824 */ /* 0x000fe200078e00ff */
[----:B------:R-:W-:Y:S01]  /*39a0*/  LOP3.LUT R123, R123, 0xffff0000, RZ, 0xc0, !PT ;  /* 0xffff00007b7b7812 */ /* 0x000fe200078ec0ff */
[----:B------:R-:W-:Y:S01]  /*39b0*/  FFMA.FTZ R162, R121, R154, -R162 ;  /* 0x0000009a79a27223 */ /* 0x000fe200000108a2 */
[----:B------:R-:W-:Y:S01]  /*39c0*/  LOP3.LUT R40, R40, 0xffff0000, RZ, 0xc0, !PT ;  /* 0xffff000028287812 */ /* 0x000fe200078ec0ff */
[----:B------:R-:W-:-:S02]  /*39d0*/  IMAD.U32 R122, R122, 0x10000, RZ ;  /* 0x000100007a7a7824 */ /* 0x000fc400078e00ff */
[C---:B------:R-:W-:Y:S01]  /*39e0*/  FFMA.FTZ R158, R151.reuse, R156, -R158 ;  /* 0x0000009c979e7223 */ /* 0x040fe2000001089e */
[----:B------:R-:W-:Y:S01]  /*39f0*/  FFMA.FTZ R155, R151, R152, R155 ;  /* 0x00000098979b7223 */ /* 0x000fe2000001009b */
[----:B------:R-:W-:Y:S01]  /*3a00*/  FFMA.FTZ R121, R121, R153, R42 ;  /* 0x0000009979797223 */ /* 0x000fe2000001002a */
[C---:B------:R-:W-:Y:S01]  /*3a10*/  FMUL.FTZ R42, R120.reuse, R150 ;  /* 0x00000096782a7220 */ /* 0x040fe20000410000 */
[----:B------:R-:W-:Y:S01]  /*3a20*/  FMUL.FTZ R151, R120, R123 ;  /* 0x0000007b78977220 */ /* 0x000fe20000410000 */
[C---:B------:R-:W-:Y:S01]  /*3a30*/  FMUL.FTZ R120, R40.reuse, R149 ;  /* 0x0000009528787220 */ /* 0x040fe20000410000 */
[----:B------:R-:W-:Y:S02]  /*3a40*/  IMAD.U32 R43, R43, 0x10000, RZ ;  /* 0x000100002b2b7824 */ /* 0x000fe400078e00ff */
[----:B------:R-:W-:Y:S01]  /*3a50*/  FMUL.FTZ R40, R40, R122 ;  /* 0x0000007a28287220 */ /* 0x000fe20000410000 */
[----:B------:R-:W-:Y:S01]  /*3a60*/  F2FP.BF16.F32.PACK_AB R155, R155, R158 ;  /* 0x0000009e9b9b723e */ /* 0x000fe200000010ff */
[----:B------:R-:W-:Y:S01]  /*3a70*/  FFMA.FTZ R120, R41, R122, -R120 ;  /* 0x0000007a29787223 */ /* 0x000fe20000010878 */
[C---:B------:R-:W-:Y:S01]  /*3a80*/  FFMA.FTZ R42, R43.reuse, R123, -R42 ;  /* 0x0000007b2b2a7223 */ /* 0x040fe2000001082a */
[----:B------:R-:W-:Y:S01]  /*3a90*/  FFMA.FTZ R151, R43, R150, R151 ;  /* 0x000000962b977223 */ /* 0x000fe20000010097 */
[----:B------:R-:W-:-:S04]  /*3aa0*/  FFMA.FTZ R41, R41, R149, R40 ;  /* 0x0000009529297223 */ /* 0x000fc80000010028 */
[----:B------:R-:W-:Y:S02]  /*3ab0*/  F2FP.BF16.F32.PACK_AB R43, R151, R42 ;  /* 0x0000002a972b723e */ /* 0x000fe400000010ff */
[----:B------:R-:W-:Y:S01]  /*3ac0*/  F2FP.BF16.F32.PACK_AB R40, R41, R120 ;  /* 0x000000782928723e */ /* 0x000fe200000010ff */
[----:B------:R-:W-:Y:S01]  /*3ad0*/  IMAD.MOV.U32 R41, RZ, RZ, R155 ;  /* 0x000000ffff297224 */ /* 0x000fe200078e009b */
[----:B------:R-:W-:-:S07]  /*3ae0*/  F2FP.BF16.F32.PACK_AB R42, R121, R162 ;  /* 0x000000a2792a723e */ /* 0x000fce00000010ff */
.L_x_2320:
[----:B------:R-:W-:Y:S05]  /*3af0*/  BSYNC B3 ;  /* 0x0000000000037941 */ /* 0x000fea0003800000 */
.L_x_2319:
[----:B--2---:R1:W-:Y:S02]  /*3b00*/  STG.E.128 desc[UR60][R60.64], R40 ;  /* 0x000000283c007986 */ /* 0x0043e4000c101d3c */
.L_x_2318:
[----:B------:R-:W-:Y:S05]  /*3b10*/  BSYNC B2 ;  /* 0x0000000000027941 */ /* 0x000fea0003800000 */
.L_x_2317:
        /* <DEDUP_REMOVED lines=52> */
.L_x_2324:
[----:B------:R-:W-:Y:S05]  /*3e60*/  BSYNC B3 ;  /* 0x0000000000037941 */ /* 0x000fea0003800000 */
.L_x_2323:
[----:B--2---:R2:W-:Y:S02]  /*3e70*/  STG.E.128 desc[UR60][R60.64+0x80], R40 ;  /* 0x000080283c007986 */ /* 0x0045e4000c101d3c */
.L_x_2322:
[----:B------:R-:W-:Y:S05]  /*3e80*/  BSYNC B2 ;  /* 0x0000000000027941 */ /* 0x000fea0003800000 */
.L_x_2321:
        /* <DEDUP_REMOVED lines=12> */
[----:B------:R-:W-:Y:S01]  /*3f50*/  SHF.R.U32.HI R95, RZ, 0x10, R87 ;  /* 0x00000010ff5f7819 */ /* 0x000fe20000011657 */
[----:B------:R-:W-:Y:S01]  /*3f60*/  IMAD.U32 R87, R42, 0x10000, RZ ;  /* 0x000100002a577824 */ /* 0x000fe200078e00ff */
[----:B------:R-:W-:Y:S01]  /*3f70*/  PRMT R94, R134, 0x5432, R92 ;  /* 0x00005432865e7816 */ /* 0x000fe2000000005c */
[----:B------:R-:W-:Y:S01]  /*3f80*/  IMAD.U32 R92, R41, 0x10000, RZ ;  /* 0x00010000295c7824 */ /* 0x000fe200078e00ff */
[----:B------:R-:W-:-:S02]  /*3f90*/  PRMT R93, R185, 0x5410, R93 ;  /* 0x00005410b95d7816 */ /* 0x000fc4000000005d */
[----:B------:R-:W-:Y:S02]  /*3fa0*/  LOP3.LUT R122, R41, 0xffff0000, RZ, 0xc0, !PT ;  /* 0xffff0000297a7812 */ /* 0x000fe400078ec0ff */
[----:B------:R-:W-:Y:S01]  /*3fb0*/  PRMT R180, R180, 0x5410, R95 ;  /* 0x00005410b4b47816 */ /* 0x000fe2000000005f */
[----:B------:R-:W-:Y:S01]  /*3fc0*/  IMAD.U32 R119, R93, 0x10000, RZ ;  /* 0x000100005d777824 */ /* 0x000fe200078e00ff */
[----:B------:R-:W-:Y:S02]  /*3fd0*/  LOP3.LUT R41, R94, 0xffff0000, RZ, 0xc0, !PT ;  /* 0xffff00005e297812 */ /* 0x000fe400078ec0ff */
[----:B------:R-:W-:Y:S01]  /*3fe0*/  LOP3.LUT R95, R179, 0xffff0000, RZ, 0xc0, !PT ;  /* 0xffff0000b35f7812 */ /* 0x000fe200078ec0ff */
        /* <DEDUP_REMOVED lines=8> */
[----:B------:R-:W-:Y:S01]  /*4070*/  LOP3.LUT R40, R40, 0xffff0000, RZ, 0xc0, !PT ;  /* 0xffff000028287812 */ /* 0x000fe200078ec0ff */
[----:B------:R-:W-:Y:S01]  /*4080*/  FFMA.FTZ R122, R92, R41, R122 ;  /* 0x000000295c7a7223 */ /* 0x000fe2000001007a */
[----:B------:R-:W-:Y:S01]  /*4090*/  LOP3.LUT R180, R180, 0xffff0000, RZ, 0xc0, !PT ;  /* 0xffff0000b4b47812 */ /* 0x000fe200078ec0ff */
[----:B------:R-:W-:-:S02]  /*40a0*/  IMAD.U32 R41, R94, 0x10000, RZ ;  /* 0x000100005e297824 */ /* 0x000fc400078e00ff */
[----:B------:R-:W-:Y:S01]  /*40b0*/  FFMA.FTZ R150, R87, R120, -R150 ;  /* 0x0000007857967223 */ /* 0x000fe20000010896 */
[----:B------:R-:W-:Y:S02]  /*40c0*/  IMAD.U32 R179, R179, 0x10000, RZ ;  /* 0x00010000b3b37824 */ /* 0x000fe400078e00ff */
[----:B------:R-:W-:Y:S01]  /*40d0*/  FFMA.FTZ R87, R87, R119, R42 ;  /* 0x0000007757577223 */ /* 0x000fe2000001002a */
[----:B------:R-:W-:Y:S02]  /*40e0*/  IMAD.U32 R43, R43, 0x10000, RZ ;  /* 0x000100002b2b7824 */ /* 0x000fe400078e00ff */
[----:B------:R-:W-:Y:S01]  /*40f0*/  FFMA.FTZ R121, R92, R95, -R121 ;  /* 0x0000005f5c797223 */ /* 0x000fe20000010879 */
        /* <DEDUP_REMOVED lines=12> */
.L_x_2328:
[----:B------:R-:W-:Y:S05]  /*41c0*/  BSYNC B3 ;  /* 0x0000000000037941 */ /* 0x000fea0003800000 */
.L_x_2327:
[----:B--2---:R3:W-:Y:S02]  /*41d0*/  STG.E.128 desc[UR60][R60.64+0x100], R40 ;  /* 0x000100283c007986 */ /* 0x0047e4000c101d3c */
.L_x_2326:
[----:B------:R-:W-:Y:S05]  /*41e0*/  BSYNC B2 ;  /* 0x0000000000027941 */ /* 0x000fea0003800000 */
.L_x_2325:
[----:B------:R-:W-:-:S13]  /*41f0*/  ISETP.NE.AND P3, PT, R8, RZ, PT ;  /* 0x000000ff0800720c */ /* 0x000fda0003f65270 */
[----:B------:R-:W-:Y:S05]  /*4200*/  @!P3 BRA `(.L_x_2316) ;  /* 0x0000000000d0b947 */ /* 0x000fea0003800000 */
[----:B-123--:R1:W2:Y:S01]  /*4210*/  LDS.128 R40, [R4+0x2bc00] ;  /* 0x02bc000004287984 */ /* 0x00e2a20000000c00 */
[----:B------:R-:W-:Y:S01]  /*4220*/  ISETP.GE.AND P3, PT, R217, R116, PT ;  /* 0x00000074d900720c */ /* 0x000fe20003f66270 */
[----:B------:R-:W-:-:S12]  /*4230*/  BSSY B2, `(.L_x_2329) ;  /* 0x0000030000027945 */ /* 0x000fd80003800000 */
[----:B-1----:R-:W-:Y:S05]  /*4240*/  @P3 BRA `(.L_x_2330) ;  /* 0x0000000000b83947 */ /* 0x002fea0003800000 */
[--C-:B------:R-:W-:Y:S02]  /*4250*/  SHF.R.U64 R84, R84, 0x10, R85.reuse ;  /* 0x0000001054547819 */ /* 0x100fe40000001255 */
[----:B------:R-:W-:Y:S02]  /*4260*/  SHF.R.U32.HI R85, RZ, 0x10, R85 ;  /* 0x00000010ff557819 */ /* 0x000fe40000011655 */
[--C-:B------:R-:W-:Y:S02]  /*4270*/  SHF.R.U32.HI R87, RZ, 0x10, R83.reuse ;  /* 0x00000010ff577819 */ /* 0x100fe40000011653 */
[----:B------:R-:W-:Y:S01]  /*4280*/  SHF.R.U64 R86, R82, 0x10, R83 ;  /* 0x0000001052567819 */ /* 0x000fe20000001253 */
[----:B--2---:R-:W-:Y:S01]  /*4290*/  IMAD.U32 R82, R42, 0x10000, RZ ;  /* 0x000100002a527824 */ /* 0x004fe200078e00ff */
[----:B------:R-:W-:Y:S02]  /*42a0*/  PRMT R184, R184, 0x5410, R85 ;  /* 0x00005410b8b87816 */ /* 0x000fe40000000055 */
[----:B------:R-:W-:-:S02]  /*42b0*/  PRMT R178, R178, 0x5410, R87 ;  /* 0x00005410b2b27816 */ /* 0x000fc40000000057 */
[----:B------:R-:W-:Y:S01]  /*42c0*/  PRMT R183, R183, 0x5410, R84 ;  /* 0x00005410b7b77816 */ /* 0x000fe20000000054 */
[----:B------:R-:W-:Y:S01]  /*42d0*/  IMAD.U32 R84, R184, 0x10000, RZ ;  /* 0x00010000b8547824 */ /* 0x000fe200078e00ff */
[----:B------:R-:W-:Y:S01]  /*42e0*/  LOP3.LUT R83, R42, 0xffff0000, RZ, 0xc0, !PT ;  /* 0xffff00002a537812 */ /* 0x000fe200078ec0ff */
[----:B------:R-:W-:Y:S01]  /*42f0*/  IMAD.U32 R87, R178, 0x10000, RZ ;  /* 0x00010000b2577824 */ /* 0x000fe200078e00ff */
[----:B------:R-:W-:Y:S01]  /*4300*/  PRMT R177, R177, 0x5410, R86 ;  /* 0x00005410b1b17816 */ /* 0x000fe20000000056 */
[C---:B------:R-:W-:Y:S01]  /*4310*/  IMAD.U32 R86, R41.reuse, 0x10000, RZ ;  /* 0x0001000029567824 */ /* 0x040fe200078e00ff */
[----:B------:R-:W-:Y:S01]  /*4320*/  LOP3.LUT R85, R41, 0xffff0000, RZ, 0xc0, !PT ;  /* 0xffff000029557812 */ /* 0x000fe200078ec0ff */
[----:B------:R-:W-:Y:S01]  /*4330*/  FMUL.FTZ R119, R83, R84 ;  /* 0x0000005453777220 */ /* 0x000fe20000410000 */
[----:B------:R-:W-:Y:S01]  /*4340*/  LOP3.LUT R93, R183, 0xffff0000, RZ, 0xc0, !PT ;  /* 0xffff0000b75d7812 */ /* 0x000fe200078ec0ff */
[----:B------:R-:W-:Y:S01]  /*4350*/  IMAD.U32 R41, R40, 0x10000, RZ ;  /* 0x0001000028297824 */ /* 0x000fe200078e00ff */
[----:B------:R-:W-:Y:S01]  /*4360*/  LOP3.LUT R92, R177, 0xffff0000, RZ, 0xc0, !PT ;  /* 0xffff0000b15c7812 */ /* 0x000fe200078ec0ff */
[----:B------:R-:W-:Y:S01]  /*4370*/  FMUL.FTZ R83, R83, R87 ;  /* 0x0000005753537220 */ /* 0x000fe20000410000 */
[----:B------:R-:W-:Y:S01]  /*4380*/  LOP3.LUT R42, R43, 0xffff0000, RZ, 0xc0, !PT ;  /* 0xffff00002b2a7812 */ /* 0x000fe200078ec0ff */
[----:B------:R-:W-:Y:S01]  /*4390*/  FMUL.FTZ R95, R85, R93 ;  /* 0x0000005d555f7220 */ /* 0x000fe20000410000 */
[----:B------:R-:W-:Y:S01]  /*43a0*/  LOP3.LUT R184, R184, 0xffff0000, RZ, 0xc0, !PT ;  /* 0xffff0000b8b87812 */ /* 0x000fe200078ec0ff */
[----:B------:R-:W-:Y:S01]  /*43b0*/  IMAD.U32 R183, R183, 0x10000, RZ ;  /* 0x00010000b7b77824 */ /* 0x000fe200078e00ff */
[----:B------:R-:W-:Y:S01]  /*43c0*/  LOP3.LUT R178, R178, 0xffff0000, RZ, 0xc0, !PT ;  /* 0xffff0000b2b27812 */ /* 0x000fe200078ec0ff */
[----:B------:R-:W-:Y:S01]  /*43d0*/  FMUL.FTZ R94, R85, R92 ;  /* 0x0000005c555e7220 */ /* 0x000fe20000410000 */
[----:B------:R-:W-:Y:S01]  /*43e0*/  LOP3.LUT R40, R40, 0xffff0000, RZ, 0xc0, !PT ;  /* 0xffff000028287812 */ /* 0x000fe200078ec0ff */
[----:B------:R-:W-:Y:S01]  /*43f0*/  FFMA.FTZ R87, R82, R87, -R119 ;  /* 0x0000005752577223 */ /* 0x000fe20000010877 */
[----:B------:R-:W-:-:S02]  /*4400*/  IMAD.U32 R177, R177, 0x10000, RZ ;  /* 0x00010000b1b17824 */ /* 0x000fc400078e00ff */
[----:B------:R-:W-:Y:S01]  /*4410*/  FFMA.FTZ R82, R82, R84, R83 ;  /* 0x0000005452527223 */ /* 0x000fe20000010053 */
[C---:B------:R-:W-:Y:S01]  /*4420*/  FMUL.FTZ R84, R42.reuse, R184 ;  /* 0x000000b82a547220 */ /* 0x040fe20000410000 */
[----:B------:R-:W-:Y:S01]  /*4430*/  FMUL.FTZ R83, R42, R178 ;  /* 0x000000b22a537220 */ /* 0x000fe20000410000 */
[----:B------:R-:W-:Y:S01]  /*4440*/  FFMA.FTZ R85, R86, R92, -R95 ;  /* 0x0000005c56557223 */ /* 0x000fe2000001085f */
[----:B------:R-:W-:Y:S01]  /*4450*/  FMUL.FTZ R42, R40, R183 ;  /* 0x000000b7282a7220 */ /* 0x000fe20000410000 */
[----:B------:R-:W-:Y:S01]  /*4460*/  FFMA.FTZ R86, R86, R93, R94 ;  /* 0x0000005d56567223 */ /* 0x000fe2000001005e */
[-C--:B------:R-:W-:Y:S01]  /*4470*/  FMUL.FTZ R40, R40, R177.reuse ;  /* 0x000000b128287220 */ /* 0x080fe20000410000 */
[----:B------:R-:W-:Y:S02]  /*4480*/  IMAD.U32 R43, R43, 0x10000, RZ ;  /* 0x000100002b2b7824 */ /* 0x000fe400078e00ff */
[C---:B------:R-:W-:Y:S01]  /*4490*/  FFMA.FTZ R42, R41.reuse, R177, -R42 ;  /* 0x000000b1292a7223 */ /* 0x040fe2000001082a */
[----:B------:R-:W-:Y:S01]  /*44a0*/  F2FP.BF16.F32.PACK_AB R82, R82, R87 ;  /* 0x000000575252723e */ /* 0x000fe200000010ff */
[----:B------:R-:W-:Y:S01]  /*44b0*/  FFMA.FTZ R41, R41, R183, R40 ;  /* 0x000000b729297223 */ /* 0x000fe20000010028 */
[C---:B------:R-:W-:Y:S01]  /*44c0*/  FFMA.FTZ R84, R43.reuse, R178, -R84 ;  /* 0x000000b22b547223 */ /* 0x040fe20000010854 */
[----:B------:R-:W-:Y:S01]  /*44d0*/  FFMA.FTZ R83, R43, R184, R83 ;  /* 0x000000b82b537223 */ /* 0x000fe20000010053 */
[----:B------:R-:W-:-:S02]  /*44e0*/  F2FP.BF16.F32.PACK_AB R85, R86, R85 ;  /* 0x000000555655723e */ /* 0x000fc400000010ff */
[----:B------:R-:W-:Y:S01]  /*44f0*/  F2FP.BF16.F32.PACK_AB R40, R41, R42 ;  /* 0x0000002a2928723e */ /* 0x000fe200000010ff */
[----:B------:R-:W-:Y:S01]  /*4500*/  IMAD.MOV.U32 R42, RZ, RZ, R82 ;  /* 0x000000ffff2a7224 */ /* 0x000fe200078e0052 */
[----:B------:R-:W-:Y:S01]  /*4510*/  F2FP.BF16.F32.PACK_AB R43, R83, R84 ;  /* 0x00000054532b723e */ /* 0x000fe200000010ff */
[----:B------:R-:W-:-:S07]  /*4520*/  IMAD.MOV.U32 R41, RZ, RZ, R85 ;  /* 0x000000ffff297224 */ /* 0x000fce00078e0055 */
.L_x_2330:
[----:B------:R-:W-:Y:S05]  /*4530*/  BSYNC B2 ;  /* 0x0000000000027941 */ /* 0x000fea0003800000 */
.L_x_2329:
[----:B--2---:R4:W-:Y:S02]  /*4540*/  STG.E.128 desc[UR60][R60.64+0x180], R40 ;  /* 0x000180283c007986 */ /* 0x0049e4000c101d3c */
.L_x_2316:
[----:B------:R-:W-:Y:S05]  /*4550*/  BSYNC B1 ;  /* 0x0000000000017941 */ /* 0x000fea0003800000 */
.L_x_2315:
        /* <DEDUP_REMOVED lines=27> */
[-C--:B------:R-:W-:Y:S01]  /*4710*/  FMUL.FTZ R61, R61, R81.reuse ;  /* 0x000000513d3d7220 */ /* 0x080fe20000410000 */
[----:B------:R-:W-:Y:S01]  /*4720*/  LOP3.LUT R42, R43, 0xffff0000, RZ, 0xc0, !PT ;  /* 0xffff00002b2a7812 */ /* 0x000fe200078ec0ff */
[----:B------:R-:W-:Y:S01]  /*4730*/  FMUL.FTZ R84, R78, R82 ;  /* 0x000000524e547220 */ /* 0x000fe20000410000 */
[----:B------:R-:W-:Y:S01]  /*4740*/  LOP3.LUT R188, R188, 0xffff0000, RZ, 0xc0, !PT ;  /* 0xffff0000bcbc7812 */ /* 0x000fe200078ec0ff */
[----:B------:R-:W-:Y:S01]  /*4750*/  FMUL.FTZ R85, R78, R80 ;  /* 0x000000504e557220 */ /* 0x000fe20000410000 */
[----:B------:R-:W-:Y:S01]  /*4760*/  LOP3.LUT R176, R176, 0xffff0000, RZ, 0xc0, !PT ;  /* 0xffff0000b0b07812 */ /* 0x000fe200078ec0ff */
[----:B------:R-:W-:Y:S01]  /*4770*/  IMAD.U32 R187, R187, 0x10000, RZ ;  /* 0x00010000bbbb7824 */ /* 0x000fe200078e00ff */
[----:B------:R-:W-:Y:S01]  /*4780*/  LOP3.LUT R78, R40, 0xffff0000, RZ, 0xc0, !PT ;  /* 0xffff0000284e7812 */ /* 0x000fe200078ec0ff */
[----:B------:R-:W-:Y:S01]  /*4790*/  FFMA.FTZ R87, R60, R81, -R87 ;  /* 0x000000513c577223 */ /* 0x000fe20000010857 */
[----:B------:R-:W-:-:S02]  /*47a0*/  IMAD.U32 R175, R175, 0x10000, RZ ;  /* 0x00010000afaf7824 */ /* 0x000fc400078e00ff */
[C---:B------:R-:W-:Y:S01]  /*47b0*/  FFMA.FTZ R40, R79.reuse, R80, -R84 ;  /* 0x000000504f287223 */ /* 0x040fe20000010854 */
[----:B------:R-:W-:Y:S01]  /*47c0*/  FFMA.FTZ R60, R60, R83, R61 ;  /* 0x000000533c3c7223 */ /* 0x000fe2000001003d */
[C---:B------:R-:W-:Y:S01]  /*47d0*/  FMUL.FTZ R80, R42.reuse, R188 ;  /* 0x000000bc2a507220 */ /* 0x040fe20000410000 */
[----:B------:R-:W-:Y:S01]  /*47e0*/  FMUL.FTZ R61, R42, R176 ;  /* 0x000000b02a3d7220 */ /* 0x000fe20000410000 */
[C---:B------:R-:W-:Y:S01]  /*47f0*/  FMUL.FTZ R42, R78.reuse, R187 ;  /* 0x000000bb4e2a7220 */ /* 0x040fe20000410000 */
        /* <DEDUP_REMOVED lines=13> */
.L_x_2336:
[----:B------:R-:W-:Y:S05]  /*48d0*/  BSYNC B3 ;  /* 0x0000000000037941 */ /* 0x000fea0003800000 */
.L_x_2335:
[----:B--2---:R1:W-:Y:S02]  /*48e0*/  STG.E.128 desc[UR60][R54.64], R40 ;  /* 0x0000002836007986 */ /* 0x0043e4000c101d3c */
.L_x_2334:
[----:B------:R-:W-:Y:S05]  /*48f0*/  BSYNC B2 ;  /* 0x0000000000027941 */ /* 0x000fea0003800000 */
.L_x_2333:
[----:B------:R-:W-:Y:S01]  /*4900*/  ISETP.NE.AND P3, PT, R10, RZ, PT ;  /* 0x000000ff0a00720c */ /* 0x000fe20003f65270 */
[----:B------:R-:W-:-:S12]  /*4910*/  BSSY B2, `(.L_x_2337) ;  /* 0x0000035000027945 */ /* 0x000fd80003800000 */
[----:B------:R-:W-:Y:S05]  /*4920*/  @!P3 BRA `(.L_x_2338) ;  /* 0x0000000000ccb947 */ /* 0x000fea0003800000 */
[----:B-1234-:R1:W2:Y:S01]  /*4930*/  LDS.128 R40, [R4+0x27c00] ;  /* 0x027c000004287984 */ /* 0x01e2a20000000c00 */
[----:B------:R-:W-:Y:S01]  /*4940*/  ISETP.GE.AND P3, PT, R216, R116, PT ;  /* 0x00000074d800720c */ /* 0x000fe20003f66270 */
[----:B------:R-:W-:-:S12]  /*4950*/  BSSY B3, `(.L_x_2339) ;  /* 0x000002f000037945 */ /* 0x000fd80003800000 */
[----:B-1----:R-:W-:Y:S05]  /*4960*/  @P3 BRA `(.L_x_2340) ;  /* 0x0000000000b43947 */ /* 0x002fea0003800000 */
[----:B------:R-:W-:Y:S02]  /*4970*/  SHF.R.U64 R76, R76, 0x10, R77 ;  /* 0x000000104c4c7819 */ /* 0x000fe4000000124d */
[--C-:B------:R-:W-:Y:S01]  /*4980*/  SHF.R.U64 R78, R74, 0x10, R75.reuse ;  /* 0x000000104a4e7819 */ /* 0x100fe2000000124b */
[----:B--2---:R-:W-:Y:S01]  /*4990*/  IMAD.U32 R74, R42, 0x10000, RZ ;  /* 0x000100002a4a7824 */ /* 0x004fe200078e00ff */
[----:B------:R-:W-:Y:S02]  /*49a0*/  SHF.R.U32.HI R61, RZ, 0x10, R75 ;  /* 0x00000010ff3d7819 */ /* 0x000fe4000001164b */
[----:B------:R-:W-:Y:S02]  /*49b0*/  PRMT R173, R173, 0x5410, R76 ;  /* 0x00005410adad7816 */ /* 0x000fe4000000004c */
[----:B------:R-:W-:Y:S02]  /*49c0*/  SHF.R.U32.HI R77, RZ, 0x10, R77 ;  /* 0x00000010ff4d7819 */ /* 0x000fe4000001164d */
        /* <DEDUP_REMOVED lines=10> */
[C---:B------:R-:W-:Y:S01]  /*4a70*/  IMAD.U32 R42, R43.reuse, 0x10000, RZ ;  /* 0x000100002b2a7824 */ /* 0x040fe200078e00ff */
[----:B------:R-:W-:Y:S01]  /*4a80*/  LOP3.LUT R60, R43, 0xffff0000, RZ, 0xc0, !PT ;  /* 0xffff00002b3c7812 */ /* 0x000fe200078ec0ff */
[----:B------:R-:W-:-:S02]  /*4a90*/  IMAD.U32 R43, R41, 0x10000, RZ ;  /* 0x00010000292b7824 */ /* 0x000fc400078e00ff */
[-C--:B------:R-:W-:Y:S01]  /*4aa0*/  FMUL.FTZ R61, R61, R76.reuse ;  /* 0x0000004c3d3d7220 */ /* 0x080fe20000410000 */
[----:B------:R-:W-:Y:S02]  /*4ab0*/  IMAD.U32 R79, R174, 0x10000, RZ ;  /* 0x00010000ae4f7824 */ /* 0x000fe400078e00ff */
[C---:B------:R-:W-:Y:S01]  /*4ac0*/  FFMA.FTZ R80, R43.reuse, R76, -R80 ;  /* 0x0000004c2b507223 */ /* 0x040fe20000010850 */
[----:B------:R-:W-:Y:S01]  /*4ad0*/  FFMA.FTZ R81, R43, R78, R61 ;  /* 0x0000004e2b517223 */ /* 0x000fe2000001003d */
[C---:B------:R-:W-:Y:S01]  /*4ae0*/  FMUL.FTZ R83, R75.reuse, R79 ;  /* 0x0000004f4b537220 */ /* 0x040fe20000410000 */
[----:B------:R-:W-:Y:S02]  /*4af0*/  IMAD.U32 R41, R40, 0x10000, RZ ;  /* 0x0001000028297824 */ /* 0x000fe400078e00ff */
        /* <DEDUP_REMOVED lines=20> */
.L_x_2340:
[----:B------:R-:W-:Y:S05]  /*4c40*/  BSYNC B3 ;  /* 0x0000000000037941 */ /* 0x000fea0003800000 */
.L_x_2339:
[----:B--2---:R1:W-:Y:S02]  /*4c50*/  STG.E.128 desc[UR60][R54.64+0x80], R40 ;  /* 0x0000802836007986 */ /* 0x0043e4000c101d3c */
.L_x_2338:
[----:B------:R-:W-:Y:S05]  /*4c60*/  BSYNC B2 ;  /* 0x0000000000027941 */ /* 0x000fea0003800000 */
.L_x_2337:
        /* <DEDUP_REMOVED lines=53> */
.L_x_2344:
[----:B------:R-:W-:Y:S05]  /*4fc0*/  BSYNC B3 ;  /* 0x0000000000037941 */ /* 0x000fea0003800000 */
.L_x_2343:
[----:B--2---:R1:W-:Y:S02]  /*4fd0*/  STG.E.128 desc[UR60][R54.64+0x100], R40 ;  /* 0x0001002836007986 */ /* 0x0043e4000c101d3c */
.L_x_2342:
[----:B------:R-:W-:Y:S05]  /*4fe0*/  BSYNC B2 ;  /* 0x0000000000027941 */ /* 0x000fea0003800000 */
.L_x_2341:
        /* <DEDUP_REMOVED lines=52> */
.L_x_2346:
[----:B------:R-:W-:Y:S05]  /*5330*/  BSYNC B2 ;  /* 0x0000000000027941 */ /* 0x000fea0003800000 */
.L_x_2345:
[----:B--2---:R1:W-:Y:S02]  /*5340*/  STG.E.128 desc[UR60][R54.64+0x180], R40 ;  /* 0x0001802836007986 */ /* 0x0043e4000c101d3c */
.L_x_2332:
[----:B------:R-:W-:Y:S05]  /*5350*/  BSYNC B1 ;  /* 0x0000000000017941 */ /* 0x000fea0003800000 */
.L_x_2331:
        /* <DEDUP_REMOVED lines=10> */
[----:B------:R-:W-:Y:S01]  /*5400*/  SHF.R.U32.HI R62, RZ, 0x10, R63 ;  /* 0x00000010ff3e7819 */ /* 0x000fe2000001163f */
[----:B------:R-:W-:Y:S01]  /*5410*/  IMAD.U32 R54, R42, 0x10000, RZ ;  /* 0x000100002a367824 */ /* 0x000fe200078e00ff */
[--C-:B------:R-:W-:Y:S02]  /*5420*/  SHF.R.U64 R63, R64, 0x10, R65.reuse ;  /* 0x00000010403f7819 */ /* 0x100fe40000001241 */
[----:B------:R-:W-:Y:S02]  /*5430*/  SHF.R.U32.HI R64, RZ, 0x10, R65 ;  /* 0x00000010ff407819 */ /* 0x000fe40000011641 */
        /* <DEDUP_REMOVED lines=28> */
[CC--:B------:R-:W-:Y:S01]  /*5600*/  FMUL.FTZ R42, R40.reuse, R160.reuse ;  /* 0x000000a0282a7220 */ /* 0x0c0fe20000410000 */
        /* <DEDUP_REMOVED lines=11> */
.L_x_2351:
[----:B------:R-:W-:Y:S05]  /*56c0*/  BSYNC B2 ;  /* 0x0000000000027941 */ /* 0x000fea0003800000 */
.L_x_2350:
[----:B--2---:R1:W-:Y:S02]  /*56d0*/  STG.E.128 desc[UR60][R52.64], R40 ;  /* 0x0000002834007986 */ /* 0x0043e4000c101d3c */
.L_x_2349:
[----:B------:R-:W-:Y:S05]  /*56e0*/  BSYNC B1 ;  /* 0x0000000000017941 */ /* 0x000fea0003800000 */
.L_x_2348:
        /* <DEDUP_REMOVED lines=53> */
.L_x_2355:
[----:B------:R-:W-:Y:S05]  /*5a40*/  BSYNC B2 ;  /* 0x0000000000027941 */ /* 0x000fea0003800000 */
.L_x_2354:
[----:B--2---:R1:W-:Y:S02]  /*5a50*/  STG.E.128 desc[UR60][R52.64+0x80], R40 ;  /* 0x0000802834007986 */ /* 0x0043e4000c101d3c */
.L_x_2353:
[----:B------:R-:W-:Y:S05]  /*5a60*/  BSYNC B1 ;  /* 0x0000000000017941 */ /* 0x000fea0003800000 */
.L_x_2352:
        /* <DEDUP_REMOVED lines=53> */
.L_x_2359:
[----:B------:R-:W-:Y:S05]  /*5dc0*/  BSYNC B2 ;  /* 0x0000000000027941 */ /* 0x000fea0003800000 */
.L_x_2358:
[----:B--2---:R1:W-:Y:S02]  /*5dd0*/  STG.E.128 desc[UR60][R52.64+0x100], R40 ;  /* 0x0001002834007986 */ /* 0x0043e4000c101d3c */
.L_x_2357:
[----:B------:R-:W-:Y:S05]  /*5de0*/  BSYNC B1 ;  /* 0x0000000000017941 */ /* 0x000fea0003800000 */
.L_x_2356:
        /* <DEDUP_REMOVED lines=52> */
.L_x_2361:
[----:B------:R-:W-:Y:S05]  /*6130*/  BSYNC B1 ;  /* 0x0000000000017941 */ /* 0x000fea0003800000 */
.L_x_2360:
[----:B--2---:R1:W-:Y:S01]  /*6140*/  STG.E.128 desc[UR60][R52.64+0x180], R40 ;  /* 0x0001802834007986 */ /* 0x0043e2000c101d3c */
[----:B------:R-:W-:Y:S05]  /*6150*/  BRA `(.L_x_2347) ;  /* 0x0000004000b87947 */ /* 0x000fea0003800000 */
.L_x_2305:
        /* <DEDUP_REMOVED lines=32> */
[----:B------:R0:W5:Y:S04]  /*6360*/  @!P4 LDG.E.128 R40, desc[UR60][R56.64+0x80] ;  /* 0x0000803c3828c981 */ /* 0x000168000c1e1d00 */
[----:B------:R0:W5:Y:S04]  /*6370*/  @!P3 LDG.E.128 R44, desc[UR60][R56.64] ;  /* 0x0000003c382cb981 */ /* 0x000168000c1e1d00 */
[----:B------:R0:W5:Y:S04]  /*6380*/  @!P3 LDG.E.128 R52, desc[UR60][R60.64] ;  /* 0x0000003c3c34b981 */ /* 0x000168000c1e1d00 */
[----:B------:R0:W5:Y:S02]  /*6390*/  @!P4 LDG.E.128 R48, desc[UR60][R60.64+0x80] ;  /* 0x0000803c3c30c981 */ /* 0x000164000c1e1d00 */
.L_x_2363:
[----:B------:R-:W-:Y:S05]  /*63a0*/  BSYNC B1 ;  /* 0x0000000000017941 */ /* 0x000fea0003800000 */
.L_x_2362:
        /* <DEDUP_REMOVED lines=21> */
[----:B------:R-:W-:Y:S01]  /*6500*/  CS2R R64, SRZ ;  /* 0x0000000000407805 */ /* 0x000fe2000001ff00 */
[----:B------:R-:W-:Y:S01]  /*6510*/  IMAD.MOV.U32 R60, RZ, RZ, R48 ;  /* 0x000000ffff3c7224 */ /* 0x000fe200078e0030 */
[----:B------:R-:W-:Y:S02]  /*6520*/  CS2R R70, SRZ ;  /* 0x0000000000467805 */ /* 0x000fe4000001ff00 */
[----:B------:R-:W-:-:S02]  /*6530*/  CS2R R68, SRZ ;  /* 0x0000000000447805 */ /* 0x000fc4000001ff00 */
[----:B------:R-:W-:Y:S01]  /*6540*/  PRMT R178, R56, 0x5410, R57 ;  /* 0x0000541038b27816 */ /* 0x000fe20000000039 */
[----:B------:R-:W-:Y:S01]  /*6550*/  IMAD.MOV.U32 R56, RZ, RZ, R49 ;  /* 0x000000ffff387224 */ /* 0x000fe200078e0031 */
[----:B------:R-:W-:Y:S01]  /*6560*/  PRMT R179, R60, 0x7610, R179 ;  /* 0x000076103cb37816 */ /* 0x000fe200000000b3 */
[----:B------:R-:W-:Y:S02]  /*6570*/  IMAD.MOV.U32 R57, RZ, RZ, R54 ;  /* 0x000000ffff397224 */ /* 0x000fe400078e0036 */
[----:B------:R-:W-:Y:S01]  /*6580*/  IMAD.MOV.U32 R60, RZ, RZ, R52 ;  /* 0x000000ffff3c7224 */ /* 0x000fe200078e0034 */
[----:B------:R-:W-:Y:S01]  /*6590*/  PRMT R182, R182, 0x5410, R56 ;  /* 0x00005410b6b67816 */ /* 0x000fe20000000038 */
[----:B------:R-:W-:Y:S01]  /*65a0*/  IMAD.MOV.U32 R56, RZ, RZ, R55 ;  /* 0x000000ffff387224 */ /* 0x000fe200078e0037 */
[----:B------:R-:W-:Y:S01]  /*65b0*/  PRMT R167, R57, 0x7610, R167 ;  /* 0x0000761039a77816 */ /* 0x000fe200000000a7 */
[----:B------:R-:W-:-:S03]  /*65c0*/  IMAD.MOV.U32 R57, RZ, RZ, R53 ;  /* 0x000000ffff397224 */ /* 0x000fc600078e0035 */
[----:B------:R-:W-:Y:S02]  /*65d0*/  PRMT R168, R60, 0x5410, R56 ;  /* 0x000054103ca87816 */ /* 0x000fe40000000038 */
[----:B------:R-:W-:Y:S02]  /*65e0*/  CS2R R60, SRZ ;  /* 0x00000000003c7805 */ /* 0x000fe4000001ff00 */
        /* <DEDUP_REMOVED lines=15> */
[----:B------:R-:W-:Y:S02]  /*66e0*/  LEA R72, P4, R58, UR4, 0x1 ;  /* 0x000000043a487c11 */ /* 0x000fe4000f8808ff */
        /* <DEDUP_REMOVED lines=11> */
.L_x_2365:
[----:B------:R-:W-:Y:S05]  /*67a0*/  BSYNC B1 ;  /* 0x0000000000017941 */ /* 0x000fea0003800000 */
.L_x_2364:
        /* <DEDUP_REMOVED lines=14> */
[----:B------:R-:W-:Y:S02]  /*6890*/  ULDC.64 UR6, c[0x0][0x3e0] ;  /* 0x0000f80000067ab9 */ /* 0x000fe40000000a00 */
        /* <DEDUP_REMOVED lines=17> */
.L_x_2367:
[----:B------:R-:W-:Y:S05]  /*69b0*/  BSYNC B1 ;  /* 0x0000000000017941 */ /* 0x000fea0003800000 */
.L_x_2366:
[----:B------:R-:W2:Y:S01]  /*69c0*/  LDL R0, [R1+0x60] ;  /* 0x0000600001007983 */ /* 0x000ea20000100800 */
[----:B0-----:R-:W-:Y:S01]  /*69d0*/  IMAD.MOV.U32 R88, RZ, RZ, R56 ;  /* 0x000000ffff587224 */ /* 0x001fe200078e0038 */
[----:B------:R-:W-:Y:S01]  /*69e0*/  PRMT R170, R93, 0x7610, R170 ;  /* 0x000076105daa7816 */ /* 0x000fe200000000aa */
[----:B------:R-:W-:Y:S02]  /*69f0*/  IMAD.MOV.U32 R89, RZ, RZ, R57 ;  /* 0x000000ffff597224 */ /* 0x000fe400078e0039 */
[----:B------:R-:W-:-:S03]  /*6a00*/  IMAD.MOV.U32 R90, RZ, RZ, R62 ;  /* 0x000000ffff5a7224 */ /* 0x000fc600078e003e */
        /* <DEDUP_REMOVED lines=12> */
[----:B------:R-:W-:Y:S02]  /*6ad0*/  IMAD.MOV.U32 R88, RZ, RZ, R68 ;  /* 0x000000ffff587224 */ /* 0x000fe400078e0044 */
[----:B------:R-:W-:-:S03]  /*6ae0*/  IMAD.MOV.U32 R89, RZ, RZ, R69 ;  /* 0x000000ffff597224 */ /* 0x000fc600078e0045 */
[----:B------:R-:W-:Y:S01]  /*6af0*/  PRMT R177, R177, 0x5410, R88 ;  /* 0x00005410b1b17816 */ /* 0x000fe20000000058 */
[----:B-----5:R-:W-:Y:S01]  /*6b00*/  IMAD.MOV.U32 R88, RZ, RZ, R72 ;  /* 0x000000ffff587224 */ /* 0x020fe200078e0048 */
[----:B--2---:R-:W-:Y:S01]  /*6b10*/  R2UR UR4, R0 ;  /* 0x00000000000472ca */ /* 0x004fe200000e0000 */
[----:B------:R-:W-:-:S05]  /*6b20*/  IMAD.MOV.U32 R0, RZ, RZ, R59 ;  /* 0x000000ffff007224 */ /* 0x000fca00078e003b */
[----:B------:R-:W-:Y:S01]  /*6b30*/  PRMT R170, R170, 0x5410, R0 ;  /* 0x00005410aaaa7816 */ /* 0x000fe20000000000 */
[----:B------:R-:W-:-:S05]  /*6b40*/  IMAD.MOV.U32 R0, RZ, RZ, R63 ;  /* 0x000000ffff007224 */ /* 0x000fca00078e003f */
[----:B------:R-:W-:Y:S01]  /*6b50*/  PRMT R174, R0, 0x7610, R174 ;  /* 0x0000761000ae7816 */ /* 0x000fe200000000ae */
[----:B------:R-:W-:Y:S01]  /*6b60*/  IMAD.MOV.U32 R0, RZ, RZ, R67 ;  /* 0x000000ffff007224 */ /* 0x000fe200078e0043 */
[----:B------:R-:W-:Y:S02]  /*6b70*/  UISETP.NE.AND UP0, UPT, UR4, 0x3, UPT ;  /* 0x000000030400788c */ /* 0x000fe4000bf05270 */
[----:B------:R-:W-:Y:S01]  /*6b80*/  PRMT R174, R174, 0x5410, R90 ;  /* 0x00005410aeae7816 */ /* 0x000fe2000000005a */
[----:B------:R-:W-:Y:S01]  /*6b90*/  IMAD.MOV.U32 R90, RZ, RZ, R74 ;  /* 0x000000ffff5a7224 */ /* 0x000fe200078e004a */
[----:B------:R-:W-:Y:S01]  /*6ba0*/  PRMT R172, R172, 0x5410, R0 ;  /* 0x00005410acac7816 */ /* 0x000fe20000000000 */
[----:B------:R-:W-:Y:S01]  /*6bb0*/  IMAD.MOV.U32 R0, RZ, RZ, R71 ;  /* 0x000000ffff007224 */ /* 0x000fe200078e0047 */
[----:B------:R-:W-:Y:S02]  /*6bc0*/  PLOP3.LUT P2, PT, PT, PT, UP0, 0x80, 0x0 ;  /* 0x000000000000781c */ /* 0x000fe40003f4f008 */
        /* <DEDUP_REMOVED lines=24> */
[----:B------:R-:W-:-:S04]  /*6d50*/  PRMT R155, R90, 0x5410, R89 ;  /* 0x000054105a9b7816 */ /* 0x000fc80000000059 */
[----:B------:R-:W-:Y:S01]  /*6d60*/  PRMT R169, R88, 0x5410, R0 ;  /* 0x0000541058a97816 */ /* 0x000fe20000000000 */
[----:B------:R-:W-:Y:S06]  /*6d70*/  @!P2 BRA `(.L_x_2368) ;  /* 0x000000000004a947 */ /* 0x000fec0003800000 */
[----:B------:R-:W-:Y:S01]  /*6d80*/  BPT.TRAP 0x1 ;  /* 0x000000040000795c */ /* 0x000fe20000300000 */
.L_x_2368:
[----:B------:R-:W-:Y:S01]  /*6d90*/  IMAD R0, R17, 0x8, R16 ;  /* 0x0000000811007824 */ /* 0x000fe200078e0210 */
[----:B------:R-:W-:Y:S01]  /*6da0*/  SHF.L.U32 R115, R221, 0x1f, RZ ;  /* 0x0000001fdd737819 */ /* 0x000fe200000006ff */
[----:B------:R-:W0:Y:S01]  /*6db0*/  LDC R145, c[0x0][0x2e4] ;  /* 0x0000b900ff917b82 */ /* 0x000e220000000800 */
[----:B------:R-:W-:Y:S02]  /*6dc0*/  BSSY B1, `(.L_x_2369) ;  /* 0x0000004000017945 */ /* 0x000fe40003800000 */
[----:B------:R-:W1:Y:S05]  /*6dd0*/  SYNCS.PHASECHK.TRANS64.TRYWAIT P6, [R0+URZ+0x38890], R115 ;  /* 0x03889073000075a7 */ /* 0x000e6a00080c017f */
[----:B------:R-:W2:Y:S01]  /*6de0*/  LDC.64 R120, c[0x0][0x2f0] ;  /* 0x0000bc00ff787b82 */ /* 0x000ea20000000a00 */
[----:B-1----:R-:W-:Y:S05]  /*6df0*/  @!P6 BRA `(.L_x_2370) ;  /* 0x000002740058e947 */ /* 0x002fea0003800000 */
.L_x_2685:
[----:B------:R-:W-:Y:S05]  /*6e00*/  BSYNC B1 ;  /* 0x0000000000017941 */ /* 0x000fea0003800000 */
.L_x_2369:
        /* <DEDUP_REMOVED lines=22> */
[----:B------:R-:W-:Y:S02]  /*6f70*/  @!P5 IADD3 R90, P1, P6, R38, R134, R89 ;  /* 0x00000086265ad210 */ /* 0x000fe40007e3e059 */
[----:B------:R-:W-:Y:S02]  /*6f80*/  LOP3.LUT R89, R89, 0x38, RZ, 0xc0, !PT ;  /* 0x0000003859597812 */ /* 0x000fe400078ec0ff */
[----:B------:R-:W-:Y:S02]  /*6f90*/  @!P5 IADD3.X R91, R37, R156, R91, P1, P6 ;  /* 0x0000009c255bd210 */ /* 0x000fe40000fec45b */
[----:B------:R-:W-:Y:S02]  /*6fa0*/  LEA R136, P6, R92, R118, 0x1 ;  /* 0x000000765c887211 */ /* 0x000fe400078c08ff */
[----:B------:R-:W-:-:S02]  /*6fb0*/  LOP3.LUT R89, R89, 0x1c0, R234, 0xf8, !PT ;  /* 0x000001c059597812 */ /* 0x000fc400078ef8ea */
[----:B------:R-:W-:Y:S02]  /*6fc0*/  LEA.HI.X R137, R92, R119, R93, 0x1, P6 ;  /* 0x000000775c897211 */ /* 0x000fe400030f0c5d */
[C---:B------:R-:W-:Y:S02]  /*6fd0*/  @!P5 LEA R138, P6, R90.reuse, R118, 0x1 ;  /* 0x000000765a8ad211 */ /* 0x040fe400078c08ff */
[----:B------:R-:W-:Y:S02]  /*6fe0*/  LOP3.LUT R89, R89, R235, RZ, 0x3c, !PT ;  /* 0x000000eb59597212 */ /* 0x000fe400078e3cff */
[----:B------:R-:W-:Y:S02]  /*6ff0*/  @!P5 LEA.HI.X R139, R90, R119, R91, 0x1, P6 ;  /* 0x000000775a8bd211 */ /* 0x000fe400030f0c5b */
[----:B------:R-:W-:Y:S02]  /*7000*/  SHF.R.S32.HI R90, RZ, 0x1f, R88 ;  /* 0x0000001fff5a7819 */ /* 0x000fe40000011458 */
[----:B------:R-:W-:-:S02]  /*7010*/  ISETP.NE.AND P1, PT, R94, RZ, PT ;  /* 0x000000ff5e00720c */ /* 0x000fc40003f25270 */
[----:B------:R-:W-:Y:S01]  /*7020*/  LEA.HI R90, R90, R88, RZ, 0x3 ;  /* 0x000000585a5a7211 */ /* 0x000fe200078f18ff */
[----:B------:R-:W-:Y:S01]  /*7030*/  IMAD R88, R17, 0x5000, R143 ;  /* 0x0000500011587824 */ /* 0x000fe200078e028f */
[----:B------:R-:W-:Y:S02]  /*7040*/  ISETP.GE.AND P6, PT, R213, R116, PT ;  /* 0x00000074d500720c */ /* 0x000fe40003fc6270 */
[----:B------:R-:W-:Y:S01]  /*7050*/  SHF.R.S32.HI R90, RZ, 0x3, R90 ;  /* 0x00000003ff5a7819 */ /* 0x000fe2000001145a */
[----:B------:R-:W-:-:S04]  /*7060*/  IMAD R88, R88, 0x2, R16 ;  /* 0x0000000258587824 */ /* 0x000fc800078e0210 */
[----:B------:R-:W-:-:S04]  /*7070*/  IMAD R90, R90, 0x1400, R236 ;  /* 0x000014005a5a7824 */ /* 0x000fc800078e02ec */
[----:B------:R-:W-:-:S04]  /*7080*/  IMAD.IADD R89, R90, 0x1, R89 ;  /* 0x000000015a597824 */ /* 0x000fc800078e0259 */
[----:B------:R-:W-:Y:S02]  /*7090*/  IMAD R92, R17, 0x5000, R89 ;  /* 0x00005000115c7824 */ /* 0x000fe400078e0259 */
[----:B------:R-:W0:Y:S02]  /*70a0*/  LDS.128 R88, [R88+0x24400] ;  /* 0x0244000058587984 */ /* 0x000e240000000c00 */
[----:B------:R-:W-:-:S06]  /*70b0*/  IMAD R92, R92, 0x2, R16 ;  /* 0x000000025c5c7824 */ /* 0x000fcc00078e0210 */
        /* <DEDUP_REMOVED lines=8> */
[----:B------:R-:W-:Y:S01]  /*7140*/  SHF.R.U32.HI R52, RZ, 0x10, R53 ;  /* 0x00000010ff347819 */ /* 0x000fe20000011635 */
[----:B------:R-:W-:Y:S01]  /*7150*/  IMAD.U32 R161, R90, 0x10000, RZ ;  /* 0x000100005aa17824 */ /* 0x000fe200078e00ff */
[--C-:B------:R-:W-:Y:S02]  /*7160*/  SHF.R.U64 R44, R44, 0x10, R45.reuse ;  /* 0x000000102c2c7819 */ /* 0x100fe4000000122d */
[----:B------:R-:W-:-:S02]  /*7170*/  SHF.R.U32.HI R45, RZ, 0x10, R45 ;  /* 0x00000010ff2d7819 */ /* 0x000fc4000001162d */
[----:B------:R-:W-:Y:S02]  /*7180*/  PRMT R52, R167, 0x5432, R52 ;  /* 0x00005432a7347816 */ /* 0x000fe40000000034 */
[----:B------:R-:W-:Y:S02]  /*7190*/  SHF.R.U64 R53, R54, 0x10, R55 ;  /* 0x0000001036357819 */ /* 0x000fe40000001237 */
[C---:B------:R-:W-:Y:S02]  /*71a0*/  PRMT R45, R165.reuse, 0x5410, R45 ;  /* 0x00005410a52d7816 */ /* 0x040fe4000000002d */
[----:B------:R-:W-:Y:S01]  /*71b0*/  PRMT R46, R165, 0x5432, R46 ;  /* 0x00005432a52e7816 */ /* 0x000fe2000000002e */
[----:B------:R-:W-:Y:S01]  /*71c0*/  IMAD.U32 R165, R52, 0x10000, RZ ;  /* 0x0001000034a57824 */ /* 0x000fe200078e00ff */
[----:B------:R-:W-:Y:S01]  /*71d0*/  SHF.R.U32.HI R54, RZ, 0x10, R55 ;  /* 0x00000010ff367819 */ /* 0x000fe20000011637 */
[----:B------:R-:W-:Y:S01]  /*71e0*/  IMAD.U32 R55, R89, 0x10000, RZ ;  /* 0x0001000059377824 */ /* 0x000fe200078e00ff */
[----:B------:R-:W-:Y:S01]  /*71f0*/  LOP3.LUT R160, R93, 0xffff0000, RZ, 0xc0, !PT ;  /* 0xffff00005da07812 */ /* 0x000fe200078ec0ff */
[----:B------:R-:W-:Y:S01]  /*7200*/  IMAD.U32 R93, R92, 0x10000, RZ ;  /* 0x000100005c5d7824 */ /* 0x000fe200078e00ff */
[----:B------:R-:W-:-:S02]  /*7210*/  PRMT R44, R166, 0x5432, R44 ;  /* 0x00005432a62c7816 */ /* 0x000fc4000000002c */
[----:B------:R-:W-:Y:S01]  /*7220*/  PRMT R157, R166, 0x5410, R157 ;  /* 0x00005410a69d7816 */ /* 0x000fe2000000009d */
[----:B------:R-:W-:Y:S01]  /*7230*/  IMAD.U32 R166, R45, 0x10000, RZ ;  /* 0x000100002da67824 */ /* 0x000fe200078e00ff */
[----:B------:R-:W-:Y:S01]  /*7240*/  PRMT R167, R167, 0x5410, R53 ;  /* 0x00005410a7a77816 */ /* 0x000fe20000000035 */
[CC--:B------:R-:W-:Y:S01]  /*7250*/  FMUL.FTZ R53, R159.reuse, R165.reuse ;  /* 0x000000a59f357220 */ /* 0x0c0fe20000410000 */
[----:B------:R-:W-:Y:S01]  /*7260*/  LOP3.LUT R52, R52, 0xffff0000, RZ, 0xc0, !PT ;  /* 0xffff000034347812 */ /* 0x000fe200078ec0ff */
[-C--:B------:R-:W-:Y:S01]  /*7270*/  FMUL.FTZ R159, R159, R166.reuse ;  /* 0x000000a69f9f7220 */ /* 0x080fe20000410000 */
[----:B------:R-:W-:Y:S01]  /*7280*/  PRMT R54, R168, 0x5432, R54 ;  /* 0x00005432a8367816 */ /* 0x000fe20000000036 */
[----:B------:R-:W-:Y:S01]  /*7290*/  FFMA.FTZ R53, R55, R166, -R53 ;  /* 0x000000a637357223 */ /* 0x000fe20000010835 */
[----:B------:R-:W-:Y:S01]  /*72a0*/  LOP3.LUT R45, R45, 0xffff0000, RZ, 0xc0, !PT ;  /* 0xffff00002d2d7812 */ /* 0x000fe200078ec0ff */
[----:B------:R-:W-:Y:S01]  /*72b0*/  FFMA.FTZ R159, R55, R165, R159 ;  /* 0x000000a5379f7223 */ /* 0x000fe2000001009f */
[----:B------:R-:W-:Y:S01]  /*72c0*/  LOP3.LUT R158, R89, 0xffff0000, RZ, 0xc0, !PT ;  /* 0xffff0000599e7812 */ /* 0x000fe200078ec0ff */
[----:B------:R-:W-:Y:S01]  /*72d0*/  IMAD.U32 R166, R54, 0x10000, RZ ;  /* 0x0001000036a67824 */ /* 0x000fe200078e00ff */
[----:B------:R-:W-:Y:S01]  /*72e0*/  PRMT R47, R168, 0x5410, R47 ;  /* 0x00005410a82f7816 */ /* 0x000fe2000000002f */
[C---:B------:R-:W-:Y:S01]  /*72f0*/  FMUL.FTZ R168, R160.reuse, R52 ;  /* 0x00000034a0a87220 */ /* 0x040fe20000410000 */
[----:B------:R-:W-:Y:S01]  /*7300*/  LOP3.LUT R95, R95, 0xffff0000, RZ, 0xc0, !PT ;  /* 0xffff00005f5f7812 */ /* 0x000fe200078ec0ff */
[-C--:B------:R-:W-:Y:S01]  /*7310*/  FMUL.FTZ R160, R160, R45.reuse ;  /* 0x0000002da0a07220 */ /* 0x080fe20000410000 */
[----:B------:R-:W-:Y:S01]  /*7320*/  LOP3.LUT R54, R54, 0xffff0000, RZ, 0xc0, !PT ;  /* 0xffff000036367812 */ /* 0x000fe200078ec0ff */
[----:B------:R-:W-:Y:S01]  /*7330*/  FFMA.FTZ R168, R158, R45, -R168 ;  /* 0x0000002d9ea87223 */ /* 0x000fe200000108a8 */
[----:B------:R-:W-:-:S02]  /*7340*/  IMAD.U32 R55, R157, 0x10000, RZ ;  /* 0x000100009d377824 */ /* 0x000fc400078e00ff */
[----:B------:R-:W-:Y:S01]  /*7350*/  FMUL.FTZ R45, R164, R166 ;  /* 0x000000a6a42d7220 */ /* 0x000fe20000410000 */
[----:B------:R-:W-:Y:S01]  /*7360*/  LOP3.LUT R91, R91, 0xffff0000, RZ, 0xc0, !PT ;  /* 0xffff00005b5b7812 */ /* 0x000fe200078ec0ff */
[----:B------:R-:W-:Y:S01]  /*7370*/  FFMA.FTZ R160, R158, R52, R160 ;  /* 0x000000349ea07223 */ /* 0x000fe200000100a0 */
[----:B------:R-:W-:Y:S01]  /*7380*/  LOP3.LUT R157, R157, 0xffff0000, RZ, 0xc0, !PT ;  /* 0xffff00009d9d7812 */ /* 0x000fe200078ec0ff */
[----:B------:R-:W-:Y:S01]  /*7390*/  FMUL.FTZ R158, R95, R54 ;  /* 0x000000365f9e7220 */ /* 0x000fe20000410000 */
[-C--:B------:R-:W-:Y:S01]  /*73a0*/  FMUL.FTZ R164, R164, R55.reuse ;  /* 0x00000037a4a47220 */ /* 0x080fe20000410000 */
[----:B------:R-:W-:Y:S01]  /*73b0*/  FFMA.FTZ R45, R162, R55, -R45 ;  /* 0x00000037a22d7223 */ /* 0x000fe2000001082d */
[----:B------:R-:W-:Y:S02]  /*73c0*/  IMAD.U32 R55, R47, 0x10000, RZ ;  /* 0x000100002f377824 */ /* 0x000fe400078e00ff */
[-C--:B------:R-:W-:Y:S01]  /*73d0*/  FMUL.FTZ R95, R95, R157.reuse ;  /* 0x0000009d5f5f7220 */ /* 0x080fe20000410000 */
[----:B------:R-:W-:Y:S01]  /*73e0*/  FFMA.FTZ R158, R91, R157, -R158 ;  /* 0x0000009d5b9e7223 */ /* 0x000fe2000001089e */
[C---:B------:R-:W-:Y:S01]  /*73f0*/  IMAD.U32 R52, R44.reuse, 0x10000, RZ ;  /* 0x000100002c347824 */ /* 0x040fe200078e00ff */
[----:B------:R-:W-:Y:S01]  /*7400*/  LOP3.LUT R157, R44, 0xffff0000, RZ, 0xc0, !PT ;  /* 0xffff00002c9d7812 */ /* 0x000fe200078ec0ff */
[----:B------:R-:W-:Y:S01]  /*7410*/  IMAD.U32 R89, R88, 0x10000, RZ ;  /* 0x0001000058597824 */ /* 0x000fe200078e00ff */
[----:B------:R-:W-:Y:S01]  /*7420*/  LOP3.LUT R92, R92, 0xffff0000, RZ, 0xc0, !PT ;  /* 0xffff00005c5c7812 */ /* 0x000fe200078ec0ff */
[----:B------:R-:W-:Y:S01]  /*7430*/  FMUL.FTZ R44, R93, R55 ;  /* 0x000000375d2c7220 */ /* 0x000fe20000410000 */
[----:B------:R-:W-:Y:S01]  /*7440*/  LOP3.LUT R47, R47, 0xffff0000, RZ, 0xc0, !PT ;  /* 0xffff00002f2f7812 */ /* 0x000fe200078ec0ff */
[----:B------:R-:W-:Y:S01]  /*7450*/  FMUL.FTZ R93, R93, R52 ;  /* 0x000000345d5d7220 */ /* 0x000fe20000410000 */
[----:B------:R-:W-:Y:S01]  /*7460*/  LOP3.LUT R163, R90, 0xffff0000, RZ, 0xc0, !PT ;  /* 0xffff00005aa37812 */ /* 0x000fe200078ec0ff */
[----:B------:R-:W-:Y:S01]  /*7470*/  FFMA.FTZ R95, R91, R54, R95 ;  /* 0x000000365b5f7223 */ /* 0x000fe2000001005f */
[----:B------:R-:W-:Y:S01]  /*7480*/  FFMA.FTZ R44, R89, R52, -R44 ;  /* 0x00000034592c7223 */ /* 0x000fe2000001082c */
[----:B------:R-:W-:Y:S01]  /*7490*/  LOP3.LUT R88, R88, 0xffff0000, RZ, 0xc0, !PT ;  /* 0xffff000058587812 */ /* 0x000fe200078ec0ff */
[----:B------:R-:W-:-:S02]  /*74a0*/  IMAD.U32 R90, R94, 0x10000, RZ ;  /* 0x000100005e5a7824 */ /* 0x000fc400078e00ff */
[----:B------:R-:W-:Y:S01]  /*74b0*/  FMUL.FTZ R54, R92, R47 ;  /* 0x0000002f5c367220 */ /* 0x000fe20000410000 */
[C---:B------:R-:W-:Y:S01]  /*74c0*/  IMAD.U32 R52, R167.reuse, 0x10000, RZ ;  /* 0x00010000a7347824 */ /* 0x040fe200078e00ff */
[----:B------:R-:W-:Y:S01]  /*74d0*/  LOP3.LUT R94, R94, 0xffff0000, RZ, 0xc0, !PT ;  /* 0xffff00005e5e7812 */ /* 0x000fe200078ec0ff */
[----:B------:R-:W-:Y:S01]  /*74e0*/  FMUL.FTZ R92, R92, R157 ;  /* 0x0000009d5c5c7220 */ /* 0x000fe20000410000 */
[----:B------:R-:W-:Y:S01]  /*74f0*/  LOP3.LUT R167, R167, 0xffff0000, RZ, 0xc0, !PT ;  /* 0xffff0000a7a77812 */ /* 0x000fe200078ec0ff */
[----:B------:R-:W-:Y:S01]  /*7500*/  FFMA.FTZ R93, R89, R55, R93 ;  /* 0x00000037595d7223 */ /* 0x000fe2000001005d */
[----:B------:R-:W-:Y:S02]  /*7510*/  IMAD.U32 R55, R46, 0x10000, RZ ;  /* 0x000100002e377824 */ /* 0x000fe400078e00ff */
[----:B------:R-:W-:Y:S01]  /*7520*/  FFMA.FTZ R54, R88, R157, -R54 ;  /* 0x0000009d58367223 */ /* 0x000fe20000010836 */
        /* <DEDUP_REMOVED lines=24> */
.L_x_2376:
[----:B------:R-:W-:Y:S05]  /*76b0*/  BSYNC B3 ;  /* 0x0000000000037941 */ /* 0x000fea0003800000 */
.L_x_2375:
[----:B0-----:R0:W-:Y:S04]  /*76c0*/  STG.E.128 desc[UR60][R136.64], R88 ;  /* 0x0000005888007986 */ /* 0x0011e8000c101d3c */
[----:B--2---:R0:W-:Y:S02]  /*76d0*/  @!P5 STG.E.128 desc[UR60][R138.64], R92 ;  /* 0x0000005c8a00d986 */ /* 0x0041e4000c101d3c */
.L_x_2374:
[----:B------:R-:W-:Y:S05]  /*76e0*/  BSYNC B2 ;  /* 0x0000000000027941 */ /* 0x000fea0003800000 */
.L_x_2373:
        /* <DEDUP_REMOVED lines=16> */
[----:B0-----:R-:W-:Y:S02]  /*77f0*/  LEA R88, P6, R47, R118, 0x1 ;  /* 0x000000762f587211 */ /* 0x001fe400078c08ff */
[----:B------:R-:W-:-:S02]  /*7800*/  ISETP.NE.AND P0, PT, R52, RZ, PT ;  /* 0x000000ff3400720c */ /* 0x000fc40003f05270 */
[----:B------:R-:W-:Y:S02]  /*7810*/  LEA.HI.X R89, R47, R119, R46, 0x1, P6 ;  /* 0x000000772f597211 */ /* 0x000fe400030f0c2e */
[----:B------:R-:W-:Y:S02]  /*7820*/  SHF.R.S32.HI R47, RZ, 0x1f, R44 ;  /* 0x0000001fff2f7819 */ /* 0x000fe4000001142c */
[----:B------:R-:W-:Y:S02]  /*7830*/  @!P5 LEA R90, P6, R134, R118, 0x1 ;  /* 0x00000076865ad211 */ /* 0x000fe400078c08ff */
[----:B------:R-:W-:Y:S02]  /*7840*/  LEA.HI R47, R47, R44, RZ, 0x3 ;  /* 0x0000002c2f2f7211 */ /* 0x000fe400078f18ff */
[----:B------:R-:W-:Y:S02]  /*7850*/  LOP3.LUT R44, R45, 0x1c0, R234, 0xf8, !PT ;  /* 0x000001c02d2c7812 */ /* 0x000fe400078ef8ea */
[----:B------:R-:W-:-:S02]  /*7860*/  SHF.R.S32.HI R47, RZ, 0x3, R47 ;  /* 0x00000003ff2f7819 */ /* 0x000fc4000001142f */
[----:B------:R-:W-:Y:S02]  /*7870*/  LOP3.LUT R44, R44, R235, RZ, 0x3c, !PT ;  /* 0x000000eb2c2c7212 */ /* 0x000fe400078e3cff */
[----:B------:R-:W-:Y:S01]  /*7880*/  @!P5 LEA.HI.X R91, R134, R119, R156, 0x1, P6 ;  /* 0x00000077865bd211 */ /* 0x000fe200030f0c9c */
[----:B------:R-:W-:Y:S01]  /*7890*/  IMAD R47, R47, 0x1400, R236 ;  /* 0x000014002f2f7824 */ /* 0x000fe200078e02ec */
[----:B------:R-:W-:-:S03]  /*78a0*/  ISETP.GE.AND P6, PT, R212, R116, PT ;  /* 0x00000074d400720c */ /* 0x000fc60003fc6270 */
        /* <DEDUP_REMOVED lines=20> */
[----:B------:R-:W-:Y:S01]  /*79f0*/  PRMT R41, R180, 0x5410, R41 ;  /* 0x00005410b4297816 */ /* 0x000fe20000000029 */
[----:B------:R-:W-:Y:S01]  /*7a00*/  IMAD.U32 R138, R48, 0x10000, RZ ;  /* 0x00010000308a7824 */ /* 0x000fe200078e00ff */
[----:B------:R-:W-:Y:S01]  /*7a10*/  SHF.R.U32.HI R50, RZ, 0x10, R51 ;  /* 0x00000010ff327819 */ /* 0x000fe20000011633 */
[----:B------:R-:W-:Y:S01]  /*7a20*/  IMAD.U32 R51, R45, 0x10000, RZ ;  /* 0x000100002d337824 */ /* 0x000fe200078e00ff */
[----:B------:R-:W-:Y:S01]  /*7a30*/  LOP3.LUT R95, R53, 0xffff0000, RZ, 0xc0, !PT ;  /* 0xffff0000355f7812 */ /* 0x000fe200078ec0ff */
[----:B------:R-:W-:Y:S01]  /*7a40*/  IMAD.U32 R139, R41, 0x10000, RZ ;  /* 0x00010000298b7824 */ /* 0x000fe200078e00ff */
[----:B------:R-:W-:Y:S01]  /*7a50*/  PRMT R156, R178, 0x5410, R49 ;  /* 0x00005410b29c7816 */ /* 0x000fe20000000031 */
        /* <DEDUP_REMOVED lines=8> */
[C---:B------:R-:W-:Y:S01]  /*7ae0*/  IMAD.U32 R139, R50.reuse, 0x10000, RZ ;  /* 0x00010000328b7824 */ /* 0x040fe200078e00ff */
[----:B------:R-:W-:Y:S01]  /*7af0*/  PRMT R92, R179, 0x5432, R92 ;  /* 0x00005432b35c7816 */ /* 0x000fe2000000005c */
[-C--:B------:R-:W-:Y:S01]  /*7b00*/  FMUL.FTZ R95, R95, R41.reuse ;  /* 0x000000295f5f7220 */ /* 0x080fe20000410000 */
[----:B------:R-:W-:Y:S01]  /*7b10*/  LOP3.LUT R55, R55, 0xffff0000, RZ, 0xc0, !PT ;  /* 0xffff000037377812 */ /* 0x000fe200078ec0ff */
[----:B------:R-:W-:Y:S01]  /*7b20*/  FFMA.FTZ R94, R51, R138, R94 ;  /* 0x0000008a335e7223 */ /* 0x000fe2000001005e */
[----:B------:R-:W-:Y:S01]  /*7b30*/  LOP3.LUT R50, R50, 0xffff0000, RZ, 0xc0, !PT ;  /* 0xffff000032327812 */ /* 0x000fe200078ec0ff */
[----:B------:R-:W-:Y:S01]  /*7b40*/  FFMA.FTZ R157, R93, R41, -R157 ;  /* 0x000000295d9d7223 */ /* 0x000fe2000001089d */
[----:B------:R-:W-:Y:S01]  /*7b50*/  PRMT R43, R179, 0x5410, R43 ;  /* 0x00005410b32b7816 */ /* 0x000fe2000000002b */
[----:B------:R-:W-:-:S02]  /*7b60*/  IMAD.U32 R51, R92, 0x10000, RZ ;  /* 0x000100005c337824 */ /* 0x000fc400078e00ff */
        /* <DEDUP_REMOVED lines=57> */
.L_x_2378:
[----:B------:R-:W-:Y:S05]  /*7f00*/  BSYNC B2 ;  /* 0x0000000000027941 */ /* 0x000fea0003800000 */
.L_x_2377:
[----:B0-----:R3:W-:Y:S04]  /*7f10*/  STG.E.128 desc[UR60][R88.64], R44 ;  /* 0x0000002c58007986 */ /* 0x0017e8000c101d3c */
[----:B--2---:R3:W-:Y:S02]  /*7f20*/  @!P5 STG.E.128 desc[UR60][R90.64], R52 ;  /* 0x000000345a00d986 */ /* 0x0047e4000c101d3c */
.L_x_2372:
[----:B------:R-:W-:Y:S05]  /*7f30*/  BSYNC B1 ;  /* 0x0000000000017941 */ /* 0x000fea0003800000 */
.L_x_2371:
[----:B------:R-:W-:Y:S04]  /*7f40*/  BSSY B1, `(.L_x_2379) ;  /* 0x000010a000017945 */ /* 0x000fe80003800000 */
[----:B------:R-:W-:Y:S05]  /*7f50*/  @P3 BRA `(.L_x_2380) ;  /* 0x0000001000203947 */ /* 0x000fea0003800000 */
[----:B------:R-:W4:Y:S01]  /*7f60*/  LDL R40, [R1+0x74] ;  /* 0x0000740001287983 */ /* 0x000f220000100800 */
[----:B------:R-:W-:Y:S01]  /*7f70*/  ISETP.NE.AND P3, PT, R26, RZ, PT ;  /* 0x000000ff1a00720c */ /* 0x000fe20003f65270 */
[-C--:B--2---:R-:W-:Y:S01]  /*7f80*/  IMAD.WIDE.U32 R48, R218, R120.reuse, R122 ;  /* 0x00000078da307225 */ /* 0x084fe200078e007a */
[----:B------:R-:W-:Y:S03]  /*7f90*/  BSSY B2, `(.L_x_2381) ;  /* 0x0000085000027945 */ /* 0x000fe60003800000 */
[----:B----4-:R-:W-:-:S04]  /*7fa0*/  IMAD R40, R40, R120, RZ ;  /* 0x0000007828287224 */ /* 0x010fc800078e02ff */
[----:B------:R-:W-:-:S04]  /*7fb0*/  IMAD R41, R218, R121, R40 ;  /* 0x00000079da297224 */ /* 0x000fc800078e0228 */
[----:B---3--:R-:W-:Y:S01]  /*7fc0*/  IMAD.IADD R54, R49, 0x1, R41 ;  /* 0x0000000131367824 */ /* 0x008fe200078e0229 */
[----:B------:R-:W-:Y:S06]  /*7fd0*/  @!P3 BRA `(.L_x_2382) ;  /* 0x000000080000b947 */ /* 0x000fec0003800000 */
        /* <DEDUP_REMOVED lines=11> */
[----:B------:R-:W-:Y:S02]  /*8090*/  SHF.R.S32.HI R47, RZ, 0x3, R47 ;  /* 0x00000003ff2f7819 */ /* 0x000fe4000001142f */
[----:B------:R-:W-:-:S04]  /*80a0*/  LOP3.LUT R44, R229, 0x38, R45, 0xf8, !PT ;  /* 0x00000038e52c7812 */ /* 0x000fc800078ef82d */
[----:B------:R-:W-:-:S05]  /*80b0*/  LOP3.LUT R44, R44, R233, RZ, 0x3c, !PT ;  /* 0x000000e92c2c7212 */ /* 0x000fca00078e3cff */
[--C-:B------:R-:W-:Y:S02]  /*80c0*/  @!P3 SHF.R.S32.HI R41, RZ, 0x1f, R45.reuse ;  /* 0x0000001fff29b819 */ /* 0x100fe4000001142d */
[----:B------:R-:W-:Y:S01]  /*80d0*/  @!P3 IADD3 R40, P5, P6, R38, R48, R45 ;  /* 0x000000302628b210 */ /* 0x000fe20007ebe02d */
[----:B------:R-:W-:-:S03]  /*80e0*/  IMAD R45, R47, 0x1400, R230 ;  /* 0x000014002f2d7824 */ /* 0x000fc600078e02e6 */
[----:B------:R-:W-:Y:S01]  /*80f0*/  @!P3 IADD3.X R41, R37, R54, R41, P5, P6 ;  /* 0x000000362529b210 */ /* 0x000fe20002fec429 */
[----:B------:R-:W-:Y:S01]  /*8100*/  IMAD.IADD R44, R45, 0x1, R44 ;  /* 0x000000012d2c7824 */ /* 0x000fe200078e022c */
[CC--:B------:R-:W-:Y:S01]  /*8110*/  LEA R50, P5, R42.reuse, R118.reuse, 0x1 ;  /* 0x000000762a327211 */ /* 0x0c0fe200078a08ff */
[C---:B------:R-:W-:Y:S02]  /*8120*/  IMAD R45, R17.reuse, 0x5000, R141 ;  /* 0x00005000112d7824 */ /* 0x040fe400078e028d */
[----:B------:R-:W-:Y:S01]  /*8130*/  IMAD R47, R17, 0x5000, R44 ;  /* 0x00005000112f7824 */ /* 0x000fe200078e022c */
[----:B------:R-:W-:Y:S01]  /*8140*/  LEA.HI.X R51, R42, R119, R43, 0x1, P5 ;  /* 0x000000772a337211 */ /* 0x000fe200028f0c2b */
[--C-:B------:R-:W-:Y:S01]  /*8150*/  IMAD R42, R45, 0x2, R16.reuse ;  /* 0x000000022d2a7824 */ /* 0x100fe200078e0210 */
[----:B------:R-:W-:Y:S01]  /*8160*/  @!P3 LEA R52, P5, R40, R118, 0x1 ;  /* 0x000000762834b211 */ /* 0x000fe200078a08ff */
[----:B------:R-:W-:-:S03]  /*8170*/  IMAD R47, R47, 0x2, R16 ;  /* 0x000000022f2f7824 */ /* 0x000fc600078e0210 */
[----:B------:R-:W-:Y:S02]  /*8180*/  @!P3 LEA.HI.X R53, R40, R119, R41, 0x1, P5 ;  /* 0x000000772835b211 */ /* 0x000fe400028f0c29 */
[----:B------:R-:W2:Y:S01]  /*8190*/  LDS.128 R40, [R42+0x24400] ;  /* 0x024400002a287984 */ /* 0x000ea20000000c00 */
[----:B------:R-:W-:-:S03]  /*81a0*/  ISETP.GE.AND P5, PT, R213, R116, PT ;  /* 0x00000074d500720c */ /* 0x000fc60003fa6270 */
[----:B------:R-:W3:Y:S10]  /*81b0*/  LDS.128 R44, [R47+0x24400] ;  /* 0x024400002f2c7984 */ /* 0x000ef40000000c00 */
        /* <DEDUP_REMOVED lines=13> */
[--C-:B------:R-:W-:Y:S01]  /*8290*/  SHF.R.U64 R69, R70, 0x10, R71.reuse ;  /* 0x0000001046457819 */ /* 0x100fe20000001247 */
[----:B------:R-:W-:Y:S01]  /*82a0*/  IMAD.U32 R136, R60, 0x10000, RZ ;  /* 0x000100003c887824 */ /* 0x000fe200078e00ff */
[----:B------:R-:W-:Y:S01]  /*82b0*/  SHF.R.U32.HI R70, RZ, 0x10, R71 ;  /* 0x00000010ff467819 */ /* 0x000fe20000011647 */
[C---:B------:R-:W-:Y:S01]  /*82c0*/  IMAD.U32 R134, R68.reuse, 0x10000, RZ ;  /* 0x0001000044867824 */ /* 0x040fe200078e00ff */
[----:B------:R-:W-:Y:S01]  /*82d0*/  LOP3.LUT R90, R45, 0xffff0000, RZ, 0xc0, !PT ;  /* 0xffff00002d5a7812 */ /* 0x000fe200078ec0ff */
[----:B------:R-:W-:Y:S01]  /*82e0*/  IMAD.U32 R71, R41, 0x10000, RZ ;  /* 0x0001000029477824 */ /* 0x000fe200078e00ff */
[----:B------:R-:W-:Y:S01]  /*82f0*/  LOP3.LUT R95, R68, 0xffff0000, RZ, 0xc0, !PT ;  /* 0xffff0000445f7812 */ /* 0x000fe200078ec0ff */
[C---:B------:R-:W-:Y:S01]  /*8300*/  FMUL.FTZ R138, R89.reuse, R134 ;  /* 0x00000086598a7220 */ /* 0x040fe20000410000 */
[----:B------:R-:W-:Y:S01]  /*8310*/  SHF.R.U32.HI R63, RZ, 0x10, R63 ;  /* 0x00000010ff3f7819 */ /* 0x000fe2000001163f */
[-C--:B------:R-:W-:Y:S01]  /*8320*/  FMUL.FTZ R68, R89, R136.reuse ;  /* 0x0000008859447220 */ /* 0x080fe20000410000 */
[----:B------:R-:W-:Y:S01]  /*8330*/  PRMT R175, R175, 0x5410, R70 ;  /* 0x00005410afaf7816 */ /* 0x000fe20000000046 */
[----:B------:R-:W-:Y:S01]  /*8340*/  FMUL.FTZ R89, R90, R95 ;  /* 0x0000005f5a597220 */ /* 0x000fe20000410000 */
[----:B------:R-:W-:Y:S01]  /*8350*/  LOP3.LUT R88, R41, 0xffff0000, RZ, 0xc0, !PT ;  /* 0xffff000029587812 */ /* 0x000fe200078ec0ff */
[----:B------:R-:W-:Y:S01]  /*8360*/  FFMA.FTZ R138, R71, R136, -R138 ;  /* 0x00000088478a7223 */ /* 0x000fe2000001088a */
[----:B------:R-:W-:Y:S01]  /*8370*/  LOP3.LUT R135, R60, 0xffff0000, RZ, 0xc0, !PT ;  /* 0xffff00003c877812 */ /* 0x000fe200078ec0ff */
[----:B------:R-:W-:Y:S01]  /*8380*/  IMAD.U32 R60, R175, 0x10000, RZ ;  /* 0x00010000af3c7824 */ /* 0x000fe200078e00ff */
[----:B------:R-:W-:Y:S01]  /*8390*/  PRMT R63, R174, 0x5410, R63 ;  /* 0x00005410ae3f7816 */ /* 0x000fe2000000003f */
[----:B------:R-:W-:Y:S01]  /*83a0*/  FFMA.FTZ R68, R71, R134, R68 ;  /* 0x0000008647447223 */ /* 0x000fe20000010044 */
[----:B------:R-:W-:Y:S01]  /*83b0*/  PRMT R62, R177, 0x5432, R62 ;  /* 0x00005432b13e7816 */ /* 0x000fe2000000003e */
[-C--:B------:R-:W-:Y:S01]  /*83c0*/  FMUL.FTZ R71, R90, R135.reuse ;  /* 0x000000875a477220 */ /* 0x080fe20000410000 */
[----:B------:R-:W-:Y:S01]  /*83d0*/  FFMA.FTZ R89, R88, R135, -R89 ;  /* 0x0000008758597223 */ /* 0x000fe20000010859 */
[----:B------:R-:W-:-:S02]  /*83e0*/  IMAD.U32 R70, R63, 0x10000, RZ ;  /* 0x000100003f467824 */ /* 0x000fc400078e00ff */
[C---:B------:R-:W-:Y:S01]  /*83f0*/  FMUL.FTZ R135, R93.reuse, R60 ;  /* 0x0000003c5d877220 */ /* 0x040fe20000410000 */
[----:B------:R-:W-:Y:S01]  /*8400*/  PRMT R55, R176, 0x5410, R55 ;  /* 0x00005410b0377816 */ /* 0x000fe20000000037 */
[----:B------:R-:W-:Y:S01]  /*8410*/  FFMA.FTZ R71, R88, R95, R71 ;  /* 0x0000005f58477223 */ /* 0x000fe20000010047 */
[-C--:B------:R-:W-:Y:S01]  /*8420*/  FMUL.FTZ R93, R93, R70.reuse ;  /* 0x000000465d5d7220 */ /* 0x080fe20000410000 */
[----:B------:R-:W-:Y:S01]  /*8430*/  FFMA.FTZ R135, R92, R70, -R135 ;  /* 0x000000465c877223 */ /* 0x000fe20000010887 */
[----:B------:R-:W-:Y:S01]  /*8440*/  LOP3.LUT R47, R47, 0xffff0000, RZ, 0xc0, !PT ;  /* 0xffff00002f2f7812 */ /* 0x000fe200078ec0ff */
[----:B------:R-:W-:Y:S01]  /*8450*/  IMAD.U32 R45, R44, 0x10000, RZ ;  /* 0x000100002c2d7824 */ /* 0x000fe200078e00ff */
[----:B------:R-:W-:Y:S01]  /*8460*/  LOP3.LUT R90, R175, 0xffff0000, RZ, 0xc0, !PT ;  /* 0xffff0000af5a7812 */ /* 0x000fe200078ec0ff */
[----:B------:R-:W-:Y:S01]  /*8470*/  FFMA.FTZ R60, R92, R60, R93 ;  /* 0x0000003c5c3c7223 */ /* 0x000fe2000001005d */
[----:B------:R-:W-:Y:S01]  /*8480*/  LOP3.LUT R70, R63, 0xffff0000, RZ, 0xc0, !PT ;  /* 0xffff00003f467812 */ /* 0x000fe200078ec0ff */
[----:B------:R-:W-:Y:S01]  /*8490*/  IMAD.U32 R88, R62, 0x10000, RZ ;  /* 0x000100003e587824 */ /* 0x000fe200078e00ff */
[----:B------:R-:W-:Y:S01]  /*84a0*/  LOP3.LUT R44, R44, 0xffff0000, RZ, 0xc0, !PT ;  /* 0xffff00002c2c7812 */ /* 0x000fe200078ec0ff */
[----:B------:R-:W-:-:S02]  /*84b0*/  IMAD.U32 R92, R55, 0x10000, RZ ;  /* 0x00010000375c7824 */ /* 0x000fc400078e00ff */
[C---:B------:R-:W-:Y:S01]  /*84c0*/  FMUL.FTZ R136, R47.reuse, R90 ;  /* 0x0000005a2f887220 */ /* 0x040fe20000410000 */
[----:B------:R-:W-:Y:S01]  /*84d0*/  FMUL.FTZ R134, R47, R70 ;  /* 0x000000462f867220 */ /* 0x000fe20000410000 */
[----:B------:R-:W-:Y:S01]  /*84e0*/  LOP3.LUT R47, R62, 0xffff0000, RZ, 0xc0, !PT ;  /* 0xffff00003e2f7812 */ /* 0x000fe200078ec0ff */
[----:B------:R-:W-:Y:S01]  /*84f0*/  IMAD.U32 R41, R40, 0x10000, RZ ;  /* 0x0001000028297824 */ /* 0x000fe200078e00ff */
[----:B------:R-:W-:Y:S01]  /*8500*/  LOP3.LUT R55, R55, 0xffff0000, RZ, 0xc0, !PT ;  /* 0xffff000037377812 */ /* 0x000fe200078ec0ff */
[C---:B------:R-:W-:Y:S01]  /*8510*/  FMUL.FTZ R62, R45.reuse, R88 ;  /* 0x000000582d3e7220 */ /* 0x040fe20000410000 */
[----:B------:R-:W-:Y:S01]  /*8520*/  PRMT R69, R174, 0x5432, R69 ;  /* 0x00005432ae457816 */ /* 0x000fe20000000045 */
[-C--:B------:R-:W-:Y:S01]  /*8530*/  FMUL.FTZ R45, R45, R92.reuse ;  /* 0x0000005c2d2d7220 */ /* 0x080fe20000410000 */
[----:B------:R-:W-:Y:S01]  /*8540*/  PRMT R61, R176, 0x5432, R61 ;  /* 0x00005432b03d7816 */ /* 0x000fe2000000003d */
[----:B------:R-:W-:Y:S01]  /*8550*/  FMUL.FTZ R63, R44, R47 ;  /* 0x0000002f2c3f7220 */ /* 0x000fe20000410000 */
[----:B------:R-:W-:Y:S01]  /*8560*/  LOP3.LUT R40, R40, 0xffff0000, RZ, 0xc0, !PT ;  /* 0xffff000028287812 */ /* 0x000fe200078ec0ff */
[----:B------:R-:W-:Y:S01]  /*8570*/  FFMA.FTZ R92, R41, R92, -R62 ;  /* 0x0000005c295c7223 */ /* 0x000fe2000001083e */
[----:B------:R-:W-:Y:S01]  /*8580*/  LOP3.LUT R43, R43, 0xffff0000, RZ, 0xc0, !PT ;  /* 0xffff00002b2b7812 */ /* 0x000fe200078ec0ff */
[-C--:B------:R-:W-:Y:S01]  /*8590*/  FMUL.FTZ R93, R44, R55.reuse ;  /* 0x000000372c5d7220 */ /* 0x080fe20000410000 */
[----:B------:R-:W-:Y:S01]  /*85a0*/  FFMA.FTZ R41, R41, R88, R45 ;  /* 0x0000005829297223 */ /* 0x000fe2000001002d */
[----:B------:R-:W-:Y:S01]  /*85b0*/  IMAD.U32 R44, R69, 0x10000, RZ ;  /* 0x00010000452c7824 */ /* 0x000fe200078e00ff */
[----:B------:R-:W-:Y:S01]  /*85c0*/  LOP3.LUT R46, R46, 0xffff0000, RZ, 0xc0, !PT ;  /* 0xffff00002e2e7812 */ /* 0x000fe200078ec0ff */
[----:B------:R-:W-:Y:S01]  /*85d0*/  IMAD.U32 R45, R61, 0x10000, RZ ;  /* 0x000100003d2d7824 */ /* 0x000fe200078e00ff */
[----:B------:R-:W-:Y:S01]  /*85e0*/  LOP3.LUT R69, R69, 0xffff0000, RZ, 0xc0, !PT ;  /* 0xffff000045457812 */ /* 0x000fe200078ec0ff */
[C---:B------:R-:W-:Y:S01]  /*85f0*/  FFMA.FTZ R55, R40.reuse, R55, -R63 ;  /* 0x0000003728377223 */ /* 0x040fe2000001083f */
[----:B------:R-:W-:Y:S01]  /*8600*/  LOP3.LUT R61, R61, 0xffff0000, RZ, 0xc0, !PT ;  /* 0xffff00003d3d7812 */ /* 0x000fe200078ec0ff */
[C---:B------:R-:W-:Y:S01]  /*8610*/  FFMA.FTZ R70, R43.reuse, R70, -R136 ;  /* 0x000000462b467223 */ /* 0x040fe20000010888 */
[----:B------:R-:W-:Y:S01]  /*8620*/  FFMA.FTZ R40, R40, R47, R93 ;  /* 0x0000002f28287223 */ /* 0x000fe2000001005d */
[----:B------:R-:W-:Y:S01]  /*8630*/  LOP3.LUT R42, R42, 0xffff0000, RZ, 0xc0, !PT ;  /* 0xffff00002a2a7812 */ /* 0x000fe200078ec0ff */
[----:B------:R-:W-:Y:S01]  /*8640*/  FFMA.FTZ R43, R43, R90, R134 ;  /* 0x0000005a2b2b7223 */ /* 0x000fe20000010086 */
[C---:B------:R-:W-:Y:S01]  /*8650*/  FMUL.FTZ R47, R94.reuse, R45 ;  /* 0x0000002d5e2f7220 */ /* 0x040fe20000410000 */
[-C--:B------:R-:W-:Y:S01]  /*8660*/  FMUL.FTZ R62, R94, R44.reuse ;  /* 0x0000002c5e3e7220 */ /* 0x080fe20000410000 */
[C---:B------:R-:W-:Y:S01]  /*8670*/  FMUL.FTZ R63, R46.reuse, R69 ;  /* 0x000000452e3f7220 */ /* 0x040fe20000410000 */
[----:B------:R-:W-:Y:S01]  /*8680*/  FMUL.FTZ R46, R46, R61 ;  /* 0x0000003d2e2e7220 */ /* 0x000fe20000410000 */
[C---:B------:R-:W-:Y:S01]  /*8690*/  FFMA.FTZ R47, R91.reuse, R44, R47 ;  /* 0x0000002c5b2f7223 */ /* 0x040fe2000001002f */
[----:B------:R-:W-:Y:S01]  /*86a0*/  FFMA.FTZ R45, R91, R45, -R62 ;  /* 0x0000002d5b2d7223 */ /* 0x000fe2000001083e */
[C---:B------:R-:W-:Y:S01]  /*86b0*/  FFMA.FTZ R44, R42.reuse, R61, -R63 ;  /* 0x0000003d2a2c7223 */ /* 0x040fe2000001083f */
[----:B------:R-:W-:Y:S01]  /*86c0*/  F2FP.BF16.F32.PACK_AB R60, R43, R60 ;  /* 0x0000003c2b3c723e */ /* 0x000fe200000010ff */
[----:B------:R-:W-:Y:S01]  /*86d0*/  FFMA.FTZ R46, R42, R69, R46 ;  /* 0x000000452a2e7223 */ /* 0x000fe2000001002e */
[----:B------:R-:W-:-:S02]  /*86e0*/  F2FP.BF16.F32.PACK_AB R43, R40, R41 ;  /* 0x00000029282b723e */ /* 0x000fc400000010ff */
[----:B------:R-:W-:Y:S02]  /*86f0*/  F2FP.BF16.F32.PACK_AB R89, R89, R138 ;  /* 0x0000008a5959723e */ /* 0x000fe400000010ff */
[----:B------:R-:W-:Y:S02]  /*8700*/  F2FP.BF16.F32.PACK_AB R70, R70, R135 ;  /* 0x000000874646723e */ /* 0x000fe400000010ff */
[----:B------:R-:W-:Y:S01]  /*8710*/  F2FP.BF16.F32.PACK_AB R68, R71, R68 ;  /* 0x000000444744723e */ /* 0x000fe200000010ff */
[----:B------:R-:W-:Y:S01]  /*8720*/  IMAD.MOV.U32 R41, RZ, RZ, R89 ;  /* 0x000000ffff297224 */ /* 0x000fe200078e0059 */
[----:B------:R-:W-:Y:S02]  /*8730*/  F2FP.BF16.F32.PACK_AB R88, R55, R92 ;  /* 0x0000005c3758723e */ /* 0x000fe400000010ff */
[----:B------:R-:W-:Y:S01]  /*8740*/  F2FP.BF16.F32.PACK_AB R42, R44, R45 ;  /* 0x0000002d2c2a723e */ /* 0x000fe200000010ff */
[----:B------:R-:W-:Y:S01]  /*8750*/  IMAD.MOV.U32 R44, RZ, RZ, R43 ;  /* 0x000000ffff2c7224 */ /* 0x000fe200078e002b */
[----:B------:R-:W-:Y:S01]  /*8760*/  F2FP.BF16.F32.PACK_AB R46, R46, R47 ;  /* 0x0000002f2e2e723e */ /* 0x000fe200000010ff */
[----:B------:R-:W-:-:S02]  /*8770*/  IMAD.MOV.U32 R40, RZ, RZ, R88 ;  /* 0x000000ffff287224 */ /* 0x000fc400078e0058 */
[----:B------:R-:W-:Y:S02]  /*8780*/  IMAD.MOV.U32 R45, RZ, RZ, R68 ;  /* 0x000000ffff2d7224 */ /* 0x000fe400078e0044 */
[----:B------:R-:W-:Y:S02]  /*8790*/  IMAD.MOV.U32 R43, RZ, RZ, R70 ;  /* 0x000000ffff2b7224 */ /* 0x000fe400078e0046 */
[----:B------:R-:W-:-:S07]  /*87a0*/  IMAD.MOV.U32 R47, RZ, RZ, R60 ;  /* 0x000000ffff2f7224 */ /* 0x000fce00078e003c */
.L_x_2384:
[----:B------:R-:W-:Y:S05]  /*87b0*/  BSYNC B3 ;  /* 0x0000000000037941 */ /* 0x000fea0003800000 */
.L_x_2383:
[----:B--2---:R2:W-:Y:S04]  /*87c0*/  STG.E.128 desc[UR60][R50.64], R40 ;  /* 0x0000002832007986 */ /* 0x0045e8000c101d3c */
[----:B---3--:R2:W-:Y:S02]  /*87d0*/  @!P3 STG.E.128 desc[UR60][R52.64], R44 ;  /* 0x0000002c3400b986 */ /* 0x0085e4000c101d3c */
.L_x_2382:
[----:B------:R-:W-:Y:S05]  /*87e0*/  BSYNC B2 ;  /* 0x0000000000027941 */ /* 0x000fea0003800000 */
.L_x_2381:
        /* <DEDUP_REMOVED lines=23> */
[C---:B------:R-:W-:Y:S01]  /*8960*/  IMAD R41, R17.reuse, 0x5000, R140 ;  /* 0x0000500011297824 */ /* 0x040fe200078e028c */
[C---:B------:R-:W-:Y:S01]  /*8970*/  @!P3 LEA R50, P5, R42.reuse, R118, 0x1 ;  /* 0x000000762a32b211 */ /* 0x040fe200078a08ff */
        /* <DEDUP_REMOVED lines=9> */
[----:B---3--:R-:W-:Y:S01]  /*8a10*/  IMAD.U32 R63, R45, 0x10000, RZ ;  /* 0x000100002d3f7824 */ /* 0x008fe200078e00ff */
[----:B------:R-:W-:Y:S01]  /*8a20*/  SHF.R.U32.HI R64, RZ, 0x10, R65 ;  /* 0x00000010ff407819 */ /* 0x000fe20000011641 */
[----:B------:R-:W-:Y:S01]  /*8a30*/  IMAD.U32 R62, R47, 0x10000, RZ ;  /* 0x000100002f3e7824 */ /* 0x000fe200078e00ff */
[--C-:B------:R-:W-:Y:S01]  /*8a40*/  SHF.R.U64 R56, R56, 0x10, R57.reuse ;  /* 0x0000001038387819 */ /* 0x100fe20000001239 */
[----:B--2---:R-:W-:Y:S01]  /*8a50*/  IMAD.U32 R55, R43, 0x10000, RZ ;  /* 0x000100002b377824 */ /* 0x004fe200078e00ff */
[----:B------:R-:W-:Y:S02]  /*8a60*/  SHF.R.U32.HI R68, RZ, 0x10, R57 ;  /* 0x00000010ff447819 */ /* 0x000fe40000011639 */
[----:B------:R-:W-:Y:S02]  /*8a70*/  PRMT R65, R173, 0x5432, R64 ;  /* 0x00005432ad417816 */ /* 0x000fe40000000040 */
[----:B------:R-:W-:-:S02]  /*8a80*/  PRMT R56, R171, 0x5410, R56 ;  /* 0x00005410ab387816 */ /* 0x000fc40000000038 */
[--C-:B------:R-:W-:Y:S01]  /*8a90*/  SHF.R.U64 R61, R66, 0x10, R67.reuse ;  /* 0x00000010423d7819 */ /* 0x100fe20000001243 */
[----:B------:R-:W-:Y:S01]  /*8aa0*/  IMAD.U32 R66, R65, 0x10000, RZ ;  /* 0x0001000041427824 */ /* 0x000fe200078e00ff */
[----:B------:R-:W-:Y:S02]  /*8ab0*/  PRMT R171, R171, 0x5432, R68 ;  /* 0x00005432abab7816 */ /* 0x000fe40000000044 */
[----:B------:R-:W-:Y:S02]  /*8ac0*/  SHF.R.U32.HI R67, RZ, 0x10, R67 ;  /* 0x00000010ff437819 */ /* 0x000fe40000011643 */
[----:B------:R-:W-:Y:S01]  /*8ad0*/  PRMT R173, R173, 0x5410, R60 ;  /* 0x00005410adad7816 */ /* 0x000fe2000000003c */
[----:B------:R-:W-:Y:S01]  /*8ae0*/  IMAD.U32 R64, R171, 0x10000, RZ ;  /* 0x00010000ab407824 */ /* 0x000fe200078e00ff */
[----:B------:R-:W-:Y:S01]  /*8af0*/  SHF.R.U64 R57, R58, 0x10, R59 ;  /* 0x000000103a397819 */ /* 0x000fe2000000123b */
[----:B------:R-:W-:Y:S01]  /*8b00*/  IMAD.U32 R58, R41, 0x10000, RZ ;  /* 0x00010000293a7824 */ /* 0x000fe200078e00ff */
[C---:B------:R-:W-:Y:S01]  /*8b10*/  PRMT R60, R172.reuse, 0x5410, R61 ;  /* 0x00005410ac3c7816 */ /* 0x040fe2000000003d */
[C---:B------:R-:W-:Y:S01]  /*8b20*/  FMUL.FTZ R61, R63.reuse, R66 ;  /* 0x000000423f3d7220 */ /* 0x040fe20000410000 */
[----:B------:R-:W-:Y:S01]  /*8b30*/  SHF.R.U32.HI R69, RZ, 0x10, R59 ;  /* 0x00000010ff457819 */ /* 0x000fe2000001163b */
[-C--:B------:R-:W-:Y:S01]  /*8b40*/  FMUL.FTZ R63, R63, R64.reuse ;  /* 0x000000403f3f7220 */ /* 0x080fe20000410000 */
[----:B------:R-:W-:Y:S01]  /*8b50*/  PRMT R67, R172, 0x5432, R67 ;  /* 0x00005432ac437816 */ /* 0x000fe20000000043 */
[C---:B------:R-:W-:Y:S01]  /*8b60*/  FFMA.FTZ R61, R58.reuse, R64, -R61 ;  /* 0x000000403a3d7223 */ /* 0x040fe2000001083d */
[----:B------:R-:W-:Y:S01]  /*8b70*/  LOP3.LUT R59, R45, 0xffff0000, RZ, 0xc0, !PT ;  /* 0xffff00002d3b7812 */ /* 0x000fe200078ec0ff */
[----:B------:R-:W-:Y:S01]  /*8b80*/  FFMA.FTZ R58, R58, R66, R63 ;  /* 0x000000423a3a7223 */ /* 0x000fe2000001003f */
[----:B------:R-:W-:Y:S01]  /*8b90*/  LOP3.LUT R65, R65, 0xffff0000, RZ, 0xc0, !PT ;  /* 0xffff000041417812 */ /* 0x000fe200078ec0ff */
[----:B------:R-:W-:Y:S01]  /*8ba0*/  IMAD.U32 R68, R67, 0x10000, RZ ;  /* 0x0001000043447824 */ /* 0x000fe200078e00ff */
[----:B------:R-:W-:Y:S01]  /*8bb0*/  LOP3.LUT R64, R171, 0xffff0000, RZ, 0xc0, !PT ;  /* 0xffff0000ab407812 */ /* 0x000fe200078ec0ff */
[----:B------:R-:W-:Y:S01]  /*8bc0*/  IMAD.U32 R45, R44, 0x10000, RZ ;  /* 0x000100002c2d7824 */ /* 0x000fe200078e00ff */
[----:B------:R-:W-:Y:S01]  /*8bd0*/  PRMT R69, R170, 0x5432, R69 ;  /* 0x00005432aa457816 */ /* 0x000fe20000000045 */
[-C--:B------:R-:W-:Y:S01]  /*8be0*/  FMUL.FTZ R71, R59, R65.reuse ;  /* 0x000000413b477220 */ /* 0x080fe20000410000 */
[----:B------:R-:W-:Y:S01]  /*8bf0*/  LOP3.LUT R54, R41, 0xffff0000, RZ, 0xc0, !PT ;  /* 0xffff000029367812 */ /* 0x000fe200078ec0ff */
[----:B------:R-:W-:Y:S01]  /*8c00*/  FMUL.FTZ R59, R59, R64 ;  /* 0x000000403b3b7220 */ /* 0x000fe20000410000 */
[----:B------:R-:W-:Y:S01]  /*8c10*/  FMUL.FTZ R66, R62, R68 ;  /* 0x000000443e427220 */ /* 0x000fe20000410000 */
[----:B------:R-:W-:Y:S01]  /*8c20*/  IMAD.U32 R63, R69, 0x10000, RZ ;  /* 0x00010000453f7824 */ /* 0x000fe200078e00ff */
[----:B------:R-:W-:Y:S01]  /*8c30*/  LOP3.LUT R47, R47, 0xffff0000, RZ, 0xc0, !PT ;  /* 0xffff00002f2f7812 */ /* 0x000fe200078ec0ff */
[C---:B------:R-:W-:Y:S01]  /*8c40*/  FFMA.FTZ R64, R54.reuse, R64, -R71 ;  /* 0x0000004036407223 */ /* 0x040fe20000010847 */
[----:B------:R-:W-:Y:S01]  /*8c50*/  LOP3.LUT R67, R67, 0xffff0000, RZ, 0xc0, !PT ;  /* 0xffff000043437812 */ /* 0x000fe200078ec0ff */
[----:B------:R-:W-:Y:S01]  /*8c60*/  FFMA.FTZ R59, R54, R65, R59 ;  /* 0x00000041363b7223 */ /* 0x000fe2000001003b */
[----:B------:R-:W-:Y:S01]  /*8c70*/  LOP3.LUT R69, R69, 0xffff0000, RZ, 0xc0, !PT ;  /* 0xffff000045457812 */ /* 0x000fe200078ec0ff */
[-C--:B------:R-:W-:Y:S01]  /*8c80*/  FFMA.FTZ R54, R55, R63.reuse, -R66 ;  /* 0x0000003f37367223 */ /* 0x080fe20000010842 */
[----:B------:R-:W-:Y:S01]  /*8c90*/  FMUL.FTZ R71, R62, R63 ;  /* 0x0000003f3e477220 */ /* 0x000fe20000410000 */
[----:B------:R-:W-:-:S02]  /*8ca0*/  IMAD.U32 R66, R173, 0x10000, RZ ;  /* 0x00010000ad427824 */ /* 0x000fc400078e00ff */
[C---:B------:R-:W-:Y:S01]  /*8cb0*/  FMUL.FTZ R63, R47.reuse, R67 ;  /* 0x000000432f3f7220 */ /* 0x040fe20000410000 */
[C---:B------:R-:W-:Y:S02]  /*8cc0*/  IMAD.U32 R62, R56.reuse, 0x10000, RZ ;  /* 0x00010000383e7824 */ /* 0x040fe400078e00ff */
[-C--:B------:R-:W-:Y:S01]  /*8cd0*/  FMUL.FTZ R65, R47, R69.reuse ;  /* 0x000000452f417220 */ /* 0x080fe20000410000 */
[----:B------:R-:W-:Y:S01]  /*8ce0*/  LOP3.LUT R47, R56, 0xffff0000, RZ, 0xc0, !PT ;  /* 0xffff0000382f7812 */ /* 0x000fe200078ec0ff */
[----:B------:R-:W-:Y:S01]  /*8cf0*/  FMUL.FTZ R56, R45, R66 ;  /* 0x000000422d387220 */ /* 0x000fe20000410000 */
[----:B------:R-:W-:Y:S01]  /*8d00*/  LOP3.LUT R52, R43, 0xffff0000, RZ, 0xc0, !PT ;  /* 0xffff00002b347812 */ /* 0x000fe200078ec0ff */
[----:B------:R-:W-:Y:S01]  /*8d10*/  IMAD.U32 R41, R40, 0x10000, RZ ;  /* 0x0001000028297824 */ /* 0x000fe200078e00ff */
[----:B------:R-:W-:Y:S01]  /*8d20*/  LOP3.LUT R44, R44, 0xffff0000, RZ, 0xc0, !PT ;  /* 0xffff00002c2c7812 */ /* 0x000fe200078ec0ff */
[----:B------:R-:W-:Y:S01]  /*8d30*/  FMUL.FTZ R45, R45, R62 ;  /* 0x0000003e2d2d7220 */ /* 0x000fe20000410000 */
[----:B------:R-:W-:Y:S01]  /*8d40*/  PRMT R57, R170, 0x5410, R57 ;  /* 0x00005410aa397816 */ /* 0x000fe20000000039 */
[----:B------:R-:W-:Y:S01]  /*8d50*/  FFMA.FTZ R55, R55, R68, R71 ;  /* 0x0000004437377223 */ /* 0x000fe20000010047 */
[----:B------:R-:W-:Y:S01]  /*8d60*/  LOP3.LUT R173, R173, 0xffff0000, RZ, 0xc0, !PT ;  /* 0xffff0000adad7812 */ /* 0x000fe200078ec0ff */
[----:B------:R-:W-:Y:S01]  /*8d70*/  IMAD.U32 R43, R42, 0x10000, RZ ;  /* 0x000100002a2b7824 */ /* 0x000fe200078e00ff */
[----:B------:R-:W-:Y:S01]  /*8d80*/  LOP3.LUT R40, R40, 0xffff0000, RZ, 0xc0, !PT ;  /* 0xffff000028287812 */ /* 0x000fe200078ec0ff */
[----:B------:R-:W-:Y:S01]  /*8d90*/  FFMA.FTZ R69, R52, R69, -R63 ;  /* 0x0000004534457223 */ /* 0x000fe2000001083f */
[----:B------:R-:W-:Y:S01]  /*8da0*/  LOP3.LUT R53, R42, 0xffff0000, RZ, 0xc0, !PT ;  /* 0xffff00002a357812 */ /* 0x000fe200078ec0ff */
[----:B------:R-:W-:Y:S01]  /*8db0*/  FFMA.FTZ R68, R52, R67, R65 ;  /* 0x0000004334447223 */ /* 0x000fe20000010041 */
[C---:B------:R-:W-:Y:S01]  /*8dc0*/  FFMA.FTZ R56, R41.reuse, R62, -R56 ;  /* 0x0000003e29387223 */ /* 0x040fe20000010838 */
[----:B------:R-:W-:Y:S01]  /*8dd0*/  FFMA.FTZ R45, R41, R66, R45 ;  /* 0x00000042292d7223 */ /* 0x000fe2000001002d */
[----:B------:R-:W-:-:S02]  /*8de0*/  IMAD.U32 R42, R46, 0x10000, RZ ;  /* 0x000100002e2a7824 */ /* 0x000fc400078e00ff */
[C---:B------:R-:W-:Y:S01]  /*8df0*/  FMUL.FTZ R63, R44.reuse, R173 ;  /* 0x000000ad2c3f7220 */ /* 0x040fe20000410000 */
[-C--:B------:R-:W-:Y:S01]  /*8e00*/  FMUL.FTZ R65, R44, R47.reuse ;  /* 0x0000002f2c417220 */ /* 0x080fe20000410000 */
[C---:B------:R-:W-:Y:S01]  /*8e10*/  IMAD.U32 R41, R57.reuse, 0x10000, RZ ;  /* 0x0001000039297824 */ /* 0x040fe200078e00ff */
[----:B------:R-:W-:Y:S01]  /*8e20*/  LOP3.LUT R46, R46, 0xffff0000, RZ, 0xc0, !PT ;  /* 0xffff00002e2e7812 */ /* 0x000fe200078ec0ff */
[----:B------:R-:W-:Y:S01]  /*8e30*/  IMAD.U32 R44, R60, 0x10000, RZ ;  /* 0x000100003c2c7824 */ /* 0x000fe200078e00ff */
[----:B------:R-:W-:Y:S01]  /*8e40*/  LOP3.LUT R57, R57, 0xffff0000, RZ, 0xc0, !PT ;  /* 0xffff000039397812 */ /* 0x000fe200078ec0ff */
[----:B------:R-:W-:Y:S01]  /*8e50*/  FFMA.FTZ R63, R40, R47, -R63 ;  /* 0x0000002f283f7223 */ /* 0x000fe2000001083f */
[----:B------:R-:W-:Y:S01]  /*8e60*/  LOP3.LUT R60, R60, 0xffff0000, RZ, 0xc0, !PT ;  /* 0xffff00003c3c7812 */ /* 0x000fe200078ec0ff */
[----:B------:R-:W-:Y:S01]  /*8e70*/  FFMA.FTZ R40, R40, R173, R65 ;  /* 0x000000ad28287223 */ /* 0x000fe20000010041 */
[C---:B------:R-:W-:Y:S01]  /*8e80*/  FMUL.FTZ R52, R42.reuse, R44 ;  /* 0x0000002c2a347220 */ /* 0x040fe20000410000 */
[----:B------:R-:W-:Y:S01]  /*8e90*/  FMUL.FTZ R47, R42, R41 ;  /* 0x000000292a2f7220 */ /* 0x000fe20000410000 */
[C---:B------:R-:W-:Y:S01]  /*8ea0*/  FMUL.FTZ R65, R46.reuse, R57 ;  /* 0x000000392e417220 */ /* 0x040fe20000410000 */
[----:B------:R-:W-:Y:S01]  /*8eb0*/  FMUL.FTZ R42, R46, R60 ;  /* 0x0000003c2e2a7220 */ /* 0x000fe20000410000 */
[C---:B------:R-:W-:Y:S01]  /*8ec0*/  FFMA.FTZ R52, R43.reuse, R41, -R52 ;  /* 0x000000292b347223 */ /* 0x040fe20000010834 */
[----:B------:R-:W-:Y:S01]  /*8ed0*/  FFMA.FTZ R47, R43, R44, R47 ;  /* 0x0000002c2b2f7223 */ /* 0x000fe2000001002f */
[C---:B------:R-:W-:Y:S01]  /*8ee0*/  FFMA.FTZ R60, R53.reuse, R60, R65 ;  /* 0x0000003c353c7223 */ /* 0x040fe20000010041 */
[----:B------:R-:W-:Y:S01]  /*8ef0*/  FFMA.FTZ R57, R53, R57, -R42 ;  /* 0x0000003935397223 */ /* 0x000fe2000001082a */
[----:B------:R-:W-:-:S02]  /*8f00*/  F2FP.BF16.F32.PACK_AB R58, R59, R58 ;  /* 0x0000003a3b3a723e */ /* 0x000fc400000010ff */
        /* <DEDUP_REMOVED lines=8> */
[----:B------:R-:W-:-:S02]  /*8f90*/  F2FP.BF16.F32.PACK_AB R43, R69, R54 ;  /* 0x00000036452b723e */ /* 0x000fc400000010ff */
[----:B------:R-:W-:-:S07]  /*8fa0*/  F2FP.BF16.F32.PACK_AB R42, R57, R52 ;  /* 0x00000034392a723e */ /* 0x000fce00000010ff */
.L_x_2386:
[----:B------:R-:W-:Y:S05]  /*8fb0*/  BSYNC B2 ;  /* 0x0000000000027941 */ /* 0x000fea0003800000 */
.L_x_2385:
[----:B--2---:R4:W-:Y:S04]  /*8fc0*/  STG.E.128 desc[UR60][R48.64], R40 ;  /* 0x0000002830007986 */ /* 0x0049e8000c101d3c */
[----:B---3--:R4:W-:Y:S02]  /*8fd0*/  @!P3 STG.E.128 desc[UR60][R50.64], R44 ;  /* 0x0000002c3200b986 */ /* 0x0089e4000c101d3c */
.L_x_2380:
[----:B------:R-:W-:Y:S05]  /*8fe0*/  BSYNC B1 ;  /* 0x0000000000017941 */ /* 0x000fea0003800000 */
.L_x_2379:
[----:B--2-4-:R-:W2:Y:S01]  /*8ff0*/  LDL R40, [R1+0x70] ;  /* 0x0000700001287983 */ /* 0x014ea20000100800 */
[----:B------:R-:W-:-:S04]  /*9000*/  IMAD.WIDE.U32 R122, R220, R120, R122 ;  /* 0x00000078dc7a7225 */ /* 0x000fc800078e007a */
[----:B--2---:R-:W-:-:S04]  /*9010*/  IMAD R40, R40, R120, RZ ;  /* 0x0000007828287224 */ /* 0x004fc800078e02ff */
        /* <DEDUP_REMOVED lines=40> */
[----:B--2---:R-:W-:Y:S01]  /*92a0*/  IMAD.U32 R55, R41, 0x10000, RZ ;  /* 0x0001000029377824 */ /* 0x004fe200078e00ff */
[--C-:B------:R-:W-:Y:S01]  /*92b0*/  SHF.R.U64 R66, R76, 0x10, R77.reuse ;  /* 0x000000104c427819 */ /* 0x100fe2000000124d */
[----:B------:R-:W-:Y:S01]  /*92c0*/  IMAD.U32 R61, R47, 0x10000, RZ ;  /* 0x000100002f3d7824 */ /* 0x000fe200078e00ff */
[----:B------:R-:W-:Y:S01]  /*92d0*/  LOP3.LUT R60, R45, 0xffff0000, RZ, 0xc0, !PT ;  /* 0xffff00002d3c7812 */ /* 0x000fe200078ec0ff */
[----:B------:R-:W-:Y:S01]  /*92e0*/  IMAD.U32 R58, R43, 0x10000, RZ ;  /* 0x000100002b3a7824 */ /* 0x000fe200078e00ff */
[----:B------:R-:W-:Y:S01]  /*92f0*/  SHF.R.U32.HI R76, RZ, 0x10, R77 ;  /* 0x00000010ff4c7819 */ /* 0x000fe2000001164d */
[----:B------:R-:W-:Y:S01]  /*9300*/  IMAD.U32 R54, R44, 0x10000, RZ ;  /* 0x000100002c367824 */ /* 0x000fe200078e00ff */
[----:B------:R-:W-:Y:S01]  /*9310*/  PRMT R45, R169, 0x5432, R84 ;  /* 0x00005432a92d7816 */ /* 0x000fe20000000054 */
[----:B------:R-:W-:Y:S01]  /*9320*/  IMAD.U32 R53, R40, 0x10000, RZ ;  /* 0x0001000028357824 */ /* 0x000fe200078e00ff */
[----:B------:R-:W-:-:S02]  /*9330*/  PRMT R63, R153, 0x5432, R66 ;  /* 0x00005432993f7816 */ /* 0x000fc40000000042 */
[--C-:B------:R-:W-:Y:S01]  /*9340*/  SHF.R.U64 R68, R86, 0x10, R87.reuse ;  /* 0x0000001056447819 */ /* 0x100fe20000001257 */
[----:B------:R-:W-:Y:S01]  /*9350*/  IMAD.U32 R66, R45, 0x10000, RZ ;  /* 0x000100002d427824 */ /* 0x000fe200078e00ff */
[----:B------:R-:W-:Y:S02]  /*9360*/  PRMT R153, R153, 0x5410, R76 ;  /* 0x0000541099997816 */ /* 0x000fe4000000004c */
[----:B------:R-:W-:Y:S02]  /*9370*/  SHF.R.U32.HI R86, RZ, 0x10, R87 ;  /* 0x00000010ff567819 */ /* 0x000fe40000011657 */
[--C-:B------:R-:W-:Y:S02]  /*9380*/  SHF.R.U64 R65, R78, 0x10, R79.reuse ;  /* 0x000000104e417819 */ /* 0x100fe4000000124f */
[----:B------:R-:W-:Y:S02]  /*9390*/  SHF.R.U32.HI R79, RZ, 0x10, R79 ;  /* 0x00000010ff4f7819 */ /* 0x000fe4000001164f */
[----:B------:R-:W-:Y:S01]  /*93a0*/  PRMT R169, R169, 0x5410, R64 ;  /* 0x00005410a9a97816 */ /* 0x000fe20000000040 */
[----:B------:R-:W-:Y:S01]  /*93b0*/  IMAD.U32 R64, R153, 0x10000, RZ ;  /* 0x0001000099407824 */ /* 0x000fe200078e00ff */
[----:B------:R-:W-:Y:S01]  /*93c0*/  PRMT R67, R155, 0x5410, R68 ;  /* 0x000054109b437816 */ /* 0x000fe20000000044 */
[----:B------:R-:W-:Y:S01]  /*93d0*/  FMUL.FTZ R68, R59, R66 ;  /* 0x000000423b447220 */ /* 0x000fe20000410000 */
[----:B------:R-:W-:Y:S01]  /*93e0*/  LOP3.LUT R62, R47, 0xffff0000, RZ, 0xc0, !PT ;  /* 0xffff00002f3e7812 */ /* 0x000fe200078ec0ff */
[----:B------:R-:W-:Y:S01]  /*93f0*/  FMUL.FTZ R70, R59, R64 ;  /* 0x000000403b467220 */ /* 0x000fe20000410000 */
[----:B------:R-:W-:-:S02]  /*9400*/  PRMT R155, R155, 0x5432, R86 ;  /* 0x000054329b9b7816 */ /* 0x000fc40000000056 */
[C---:B------:R-:W-:Y:S02]  /*9410*/  PRMT R47, R154.reuse, 0x5432, R65 ;  /* 0x000054329a2f7816 */ /* 0x040fe40000000041 */
[----:B------:R-:W-:Y:S02]  /*9420*/  PRMT R154, R154, 0x5410, R79 ;  /* 0x000054109a9a7816 */ /* 0x000fe4000000004f */
[----:B------:R-:W-:Y:S01]  /*9430*/  LOP3.LUT R65, R45, 0xffff0000, RZ, 0xc0, !PT ;  /* 0xffff00002d417812 */ /* 0x000fe200078ec0ff */
[----:B------:R-:W-:Y:S01]  /*9440*/  FFMA.FTZ R45, R55, R64, -R68 ;  /* 0x00000040372d7223 */ /* 0x000fe20000010844 */
[----:B------:R-:W-:Y:S01]  /*9450*/  IMAD.U32 R64, R155, 0x10000, RZ ;  /* 0x000100009b407824 */ /* 0x000fe200078e00ff */
[----:B------:R-:W-:Y:S01]  /*9460*/  LOP3.LUT R153, R153, 0xffff0000, RZ, 0xc0, !PT ;  /* 0xffff000099997812 */ /* 0x000fe200078ec0ff */
[----:B------:R-:W-:Y:S01]  /*9470*/  IMAD.U32 R59, R154, 0x10000, RZ ;  /* 0x000100009a3b7824 */ /* 0x000fe200078e00ff */
[----:B------:R-:W-:Y:S01]  /*9480*/  LOP3.LUT R57, R41, 0xffff0000, RZ, 0xc0, !PT ;  /* 0xffff000029397812 */ /* 0x000fe200078ec0ff */
[----:B------:R-:W-:Y:S01]  /*9490*/  FMUL.FTZ R69, R61, R64 ;  /* 0x000000403d457220 */ /* 0x000fe20000410000 */
[C---:B------:R-:W-:Y:S01]  /*94a0*/  FMUL.FTZ R68, R60.reuse, R65 ;  /* 0x000000413c447220 */ /* 0x040fe20000410000 */
[----:B------:R-:W-:Y:S01]  /*94b0*/  LOP3.LUT R155, R155, 0xffff0000, RZ, 0xc0, !PT ;  /* 0xffff00009b9b7812 */ /* 0x000fe200078ec0ff */
[----:B------:R-:W-:Y:S01]  /*94c0*/  FMUL.FTZ R61, R61, R59 ;  /* 0x0000003b3d3d7220 */ /* 0x000fe20000410000 */
[----:B------:R-:W-:Y:S01]  /*94d0*/  FMUL.FTZ R60, R60, R153 ;  /* 0x000000993c3c7220 */ /* 0x000fe20000410000 */
[----:B------:R-:W-:Y:S01]  /*94e0*/  FFMA.FTZ R69, R58, R59, -R69 ;  /* 0x0000003b3a457223 */ /* 0x000fe20000010845 */
[----:B------:R-:W-:Y:S01]  /*94f0*/  LOP3.LUT R59, R154, 0xffff0000, RZ, 0xc0, !PT ;  /* 0xffff00009a3b7812 */ /* 0x000fe200078ec0ff */
[----:B------:R-:W-:Y:S01]  /*9500*/  FFMA.FTZ R55, R55, R66, R70 ;  /* 0x0000004237377223 */ /* 0x000fe20000010046 */
[----:B------:R-:W-:Y:S01]  /*9510*/  LOP3.LUT R56, R43, 0xffff0000, RZ, 0xc0, !PT ;  /* 0xffff00002b387812 */ /* 0x000fe200078ec0ff */
[----:B------:R-:W-:Y:S01]  /*9520*/  FFMA.FTZ R64, R58, R64, R61 ;  /* 0x000000403a407223 */ /* 0x000fe2000001003d */
[C---:B------:R-:W-:Y:S01]  /*9530*/  FFMA.FTZ R68, R57.reuse, R153, -R68 ;  /* 0x0000009939447223 */ /* 0x040fe20000010844 */
[----:B------:R-:W-:Y:S01]  /*9540*/  FFMA.FTZ R66, R57, R65, R60 ;  /* 0x0000004139427223 */ /* 0x000fe2000001003c */
[----:B------:R-:W-:Y:S01]  /*9550*/  FMUL.FTZ R61, R62, R155 ;  /* 0x0000009b3e3d7220 */ /* 0x000fe20000410000 */
[----:B------:R-:W-:-:S02]  /*9560*/  IMAD.U32 R57, R63, 0x10000, RZ ;  /* 0x000100003f397824 */ /* 0x000fc400078e00ff */
[-C--:B------:R-:W-:Y:S01]  /*9570*/  FMUL.FTZ R65, R62, R59.reuse ;  /* 0x0000003b3e417220 */ /* 0x080fe20000410000 */
[C---:B------:R-:W-:Y:S02]  /*9580*/  IMAD.U32 R58, R169.reuse, 0x10000, RZ ;  /* 0x00010000a93a7824 */ /* 0x040fe400078e00ff */
[----:B------:R-:W-:Y:S01]  /*9590*/  FFMA.FTZ R62, R56, R59, -R61 ;  /* 0x0000003b383e7223 */ /* 0x000fe2000001083d */
[-C--:B------:R-:W-:Y:S01]  /*95a0*/  FMUL.FTZ R59, R54, R57.reuse ;  /* 0x00000039363b7220 */ /* 0x080fe20000410000 */
[----:B------:R-:W-:Y:S01]  /*95b0*/  LOP3.LUT R44, R44, 0xffff0000, RZ, 0xc0, !PT ;  /* 0xffff00002c2c7812 */ /* 0x000fe200078ec0ff */
[-C--:B------:R-:W-:Y:S01]  /*95c0*/  FMUL.FTZ R60, R54, R58.reuse ;  /* 0x0000003a363c7220 */ /* 0x080fe20000410000 */
[----:B------:R-:W-:Y:S01]  /*95d0*/  LOP3.LUT R169, R169, 0xffff0000, RZ, 0xc0, !PT ;  /* 0xffff0000a9a97812 */ /* 0x000fe200078ec0ff */
[C---:B------:R-:W-:Y:S01]  /*95e0*/  IMAD.U32 R41, R42.reuse, 0x10000, RZ ;  /* 0x000100002a297824 */ /* 0x040fe200078e00ff */
[----:B------:R-:W-:Y:S01]  /*95f0*/  LOP3.LUT R63, R63, 0xffff0000, RZ, 0xc0, !PT ;  /* 0xffff00003f3f7812 */ /* 0x000fe200078ec0ff */
[C---:B------:R-:W-:Y:S01]  /*9600*/  FFMA.FTZ R60, R53.reuse, R57, -R60 ;  /* 0x00000039353c7223 */ /* 0x040fe2000001083c */
[----:B------:R-:W-:Y:S01]  /*9610*/  LOP3.LUT R43, R42, 0xffff0000, RZ, 0xc0, !PT ;  /* 0xffff00002a2b7812 */ /* 0x000fe200078ec0ff */
[----:B------:R-:W-:Y:S01]  /*9620*/  FFMA.FTZ R59, R53, R58, R59 ;  /* 0x0000003a353b7223 */ /* 0x000fe2000001003b */
[C---:B------:R-:W-:Y:S01]  /*9630*/  IMAD.U32 R42, R46.reuse, 0x10000, RZ ;  /* 0x000100002e2a7824 */ /* 0x040fe200078e00ff */
[----:B------:R-:W-:Y:S01]  /*9640*/  LOP3.LUT R46, R46, 0xffff0000, RZ, 0xc0, !PT ;  /* 0xffff00002e2e7812 */ /* 0x000fe200078ec0ff */
[C---:B------:R-:W-:Y:S01]  /*9650*/  IMAD.U32 R53, R67.reuse, 0x10000, RZ ;  /* 0x0001000043357824 */ /* 0x040fe200078e00ff */
[----:B------:R-:W-:Y:S01]  /*9660*/  LOP3.LUT R67, R67, 0xffff0000, RZ, 0xc0, !PT ;  /* 0xffff000043437812 */ /* 0x000fe200078ec0ff */
[C---:B------:R-:W-:Y:S01]  /*9670*/  FMUL.FTZ R61, R44.reuse, R169 ;  /* 0x000000a92c3d7220 */ /* 0x040fe20000410000 */
[----:B------:R-:W-:Y:S01]  /*9680*/  FMUL.FTZ R57, R44, R63 ;  /* 0x0000003f2c397220 */ /* 0x000fe20000410000 */
[C---:B------:R-:W-:Y:S01]  /*9690*/  IMAD.U32 R44, R47.reuse, 0x10000, RZ ;  /* 0x000100002f2c7824 */ /* 0x040fe200078e00ff */
[----:B------:R-:W-:Y:S01]  /*96a0*/  LOP3.LUT R47, R47, 0xffff0000, RZ, 0xc0, !PT ;  /* 0xffff00002f2f7812 */ /* 0x000fe200078ec0ff */
[----:B------:R-:W-:Y:S01]  /*96b0*/  FFMA.FTZ R65, R56, R155, R65 ;  /* 0x0000009b38417223 */ /* 0x000fe20000010041 */
[----:B------:R-:W-:Y:S01]  /*96c0*/  LOP3.LUT R40, R40, 0xffff0000, RZ, 0xc0, !PT ;  /* 0xffff000028287812 */ /* 0x000fe200078ec0ff */
[----:B------:R-:W-:Y:S01]  /*96d0*/  FMUL.FTZ R54, R42, R53 ;  /* 0x000000352a367220 */ /* 0x000fe20000410000 */
[C---:B------:R-:W-:Y:S01]  /*96e0*/  FMUL.FTZ R56, R46.reuse, R67 ;  /* 0x000000432e387220 */ /* 0x040fe20000410000 */
[-C--:B------:R-:W-:Y:S01]  /*96f0*/  FMUL.FTZ R46, R46, R47.reuse ;  /* 0x0000002f2e2e7220 */ /* 0x080fe20000410000 */
[-C--:B------:R-:W-:Y:S01]  /*9700*/  FMUL.FTZ R42, R42, R44.reuse ;  /* 0x0000002c2a2a7220 */ /* 0x080fe20000410000 */
[----:B------:R-:W-:Y:S01]  /*9710*/  FFMA.FTZ R54, R41, R44, -R54 ;  /* 0x0000002c29367223 */ /* 0x000fe20000010836 */
[----:B------:R-:W-:Y:S01]  /*9720*/  FFMA.FTZ R47, R43, R47, -R56 ;  /* 0x0000002f2b2f7223 */ /* 0x000fe20000010838 */
[C---:B------:R-:W-:Y:S01]  /*9730*/  FFMA.FTZ R61, R40.reuse, R63, -R61 ;  /* 0x0000003f283d7223 */ /* 0x040fe2000001083d */
[----:B------:R-:W-:Y:S01]  /*9740*/  FFMA.FTZ R42, R41, R53, R42 ;  /* 0x00000035292a7223 */ /* 0x000fe2000001002a */
        /* <DEDUP_REMOVED lines=14> */
.L_x_2390:
[----:B------:R-:W-:Y:S05]  /*9830*/  BSYNC B2 ;  /* 0x0000000000027941 */ /* 0x000fea0003800000 */
.L_x_2389:
[----:B--2---:R2:W-:Y:S04]  /*9840*/  STG.E.128 desc[UR60][R48.64], R40 ;  /* 0x0000002830007986 */ /* 0x0045e8000c101d3c */
[----:B---3--:R2:W-:Y:S02]  /*9850*/  @!P3 STG.E.128 desc[UR60][R50.64], R44 ;  /* 0x0000002c3200b986 */ /* 0x0085e4000c101d3c */
.L_x_2388:
[----:B------:R-:W-:Y:S05]  /*9860*/  BSYNC B1 ;  /* 0x0000000000017941 */ /* 0x000fea0003800000 */
.L_x_2387:
        /* <DEDUP_REMOVED lines=35> */
[----:B------:R-:W-:Y:S02]  /*9aa0*/  PRMT R60, R150, 0x5410, R65 ;  /* 0x00005410963c7816 */ /* 0x000fe40000000041 */
[----:B------:R-:W-:Y:S01]  /*9ab0*/  SHF.R.U64 R61, R80, 0x10, R81 ;  /* 0x00000010503d7819 */ /* 0x000fe20000001251 */
[----:B------:R-:W-:Y:S01]  /*9ac0*/  IMAD.U32 R64, R63, 0x10000, RZ ;  /* 0x000100003f407824 */ /* 0x000fe200078e00ff */
[----:B------:R-:W-:-:S02]  /*9ad0*/  SHF.R.U64 R66, R82, 0x10, R83 ;  /* 0x0000001052427819 */ /* 0x000fc40000001253 */
[----:B------:R-:W-:Y:S02]  /*9ae0*/  PRMT R150, R150, 0x5432, R73 ;  /* 0x0000543296967816 */ /* 0x000fe40000000049 */
[----:B------:R-:W-:Y:S02]  /*9af0*/  SHF.R.U32.HI R82, RZ, 0x10, R83 ;  /* 0x00000010ff527819 */ /* 0x000fe40000011653 */
[----:B------:R-:W-:Y:S02]  /*9b00*/  SHF.R.U64 R62, R74, 0x10, R75 ;  /* 0x000000104a3e7819 */ /* 0x000fe4000000124b */
[----:B------:R-:W-:Y:S01]  /*9b10*/  PRMT R152, R152, 0x5410, R61 ;  /* 0x0000541098987816 */ /* 0x000fe2000000003d */
[----:B------:R-:W-:Y:S01]  /*9b20*/  IMAD.U32 R61, R150, 0x10000, RZ ;  /* 0x00010000963d7824 */ /* 0x000fe200078e00ff */
[C---:B------:R-:W-:Y:S01]  /*9b30*/  PRMT R65, R151.reuse, 0x5410, R66 ;  /* 0x0000541097417816 */ /* 0x040fe20000000042 */
[CC--:B------:R-:W-:Y:S01]  /*9b40*/  FMUL.FTZ R66, R56.reuse, R64.reuse ;  /* 0x0000004038427220 */ /* 0x0c0fe20000410000 */
[----:B------:R-:W-:Y:S01]  /*9b50*/  SHF.R.U32.HI R74, RZ, 0x10, R75 ;  /* 0x00000010ff4a7819 */ /* 0x000fe2000001164b */
[-C--:B------:R-:W-:Y:S01]  /*9b60*/  FMUL.FTZ R56, R56, R61.reuse ;  /* 0x0000003d38387220 */ /* 0x080fe20000410000 */
[----:B------:R-:W-:Y:S01]  /*9b70*/  PRMT R151, R151, 0x5432, R82 ;  /* 0x0000543297977816 */ /* 0x000fe20000000052 */
[----:B------:R-:W-:Y:S01]  /*9b80*/  FFMA.FTZ R66, R53, R61, -R66 ;  /* 0x0000003d35427223 */ /* 0x000fe20000010842 */
[----:B------:R-:W-:Y:S01]  /*9b90*/  PRMT R62, R149, 0x5432, R62 ;  /* 0x00005432953e7816 */ /* 0x000fe2000000003e */
[----:B------:R-:W-:Y:S01]  /*9ba0*/  FFMA.FTZ R64, R53, R64, R56 ;  /* 0x0000004035407223 */ /* 0x000fe20000010038 */
[----:B------:R-:W-:Y:S01]  /*9bb0*/  LOP3.LUT R57, R45, 0xffff0000, RZ, 0xc0, !PT ;  /* 0xffff00002d397812 */ /* 0x000fe200078ec0ff */
        /* <DEDUP_REMOVED lines=8> */
[----:B------:R-:W-:Y:S01]  /*9c40*/  IMAD.U32 R44, R43, 0x10000, RZ ;  /* 0x000100002b2c7824 */ /* 0x000fe200078e00ff */
[----:B------:R-:W-:Y:S01]  /*9c50*/  LOP3.LUT R54, R41, 0xffff0000, RZ, 0xc0, !PT ;  /* 0xffff000029367812 */ /* 0x000fe200078ec0ff */
[C---:B------:R-:W-:Y:S01]  /*9c60*/  FMUL.FTZ R67, R57.reuse, R63 ;  /* 0x0000003f39437220 */ /* 0x040fe20000410000 */
[-C--:B------:R-:W-:Y:S01]  /*9c70*/  FMUL.FTZ R57, R57, R150.reuse ;  /* 0x0000009639397220 */ /* 0x080fe20000410000 */
[----:B------:R-:W-:Y:S01]  /*9c80*/  LOP3.LUT R59, R47, 0xffff0000, RZ, 0xc0, !PT ;  /* 0xffff00002f3b7812 */ /* 0x000fe200078ec0ff */
[-C--:B------:R-:W-:Y:S01]  /*9c90*/  FMUL.FTZ R58, R58, R53.reuse ;  /* 0x000000353a3a7220 */ /* 0x080fe20000410000 */
[----:B------:R-:W-:Y:S01]  /*9ca0*/  LOP3.LUT R56, R151, 0xffff0000, RZ, 0xc0, !PT ;  /* 0xffff000097387812 */ /* 0x000fe200078ec0ff */
[----:B------:R-:W-:Y:S01]  /*9cb0*/  FFMA.FTZ R69, R44, R53, -R69 ;  /* 0x000000352c457223 */ /* 0x000fe20000010845 */
[C---:B------:R-:W-:Y:S01]  /*9cc0*/  FFMA.FTZ R67, R54.reuse, R150, -R67 ;  /* 0x0000009636437223 */ /* 0x040fe20000010843 */
[----:B------:R-:W-:Y:S01]  /*9cd0*/  FFMA.FTZ R63, R54, R63, R57 ;  /* 0x0000003f363f7223 */ /* 0x000fe20000010039 */
[----:B------:R-:W-:Y:S01]  /*9ce0*/  IMAD.U32 R53, R152, 0x10000, RZ ;  /* 0x0001000098357824 */ /* 0x000fe200078e00ff */
[----:B------:R-:W-:Y:S01]  /*9cf0*/  LOP3.LUT R54, R149, 0xffff0000, RZ, 0xc0, !PT ;  /* 0xffff000095367812 */ /* 0x000fe200078ec0ff */
[----:B------:R-:W-:Y:S01]  /*9d00*/  FFMA.FTZ R58, R44, R61, R58 ;  /* 0x0000003d2c3a7223 */ /* 0x000fe2000001003a */
[----:B------:R-:W-:Y:S01]  /*9d10*/  LOP3.LUT R43, R43, 0xffff0000, RZ, 0xc0, !PT ;  /* 0xffff00002b2b7812 */ /* 0x000fe200078ec0ff */
[----:B------:R-:W-:Y:S01]  /*9d20*/  FMUL.FTZ R68, R59, R56 ;  /* 0x000000383b447220 */ /* 0x000fe20000410000 */
[----:B------:R-:W-:-:S02]  /*9d30*/  IMAD.U32 R44, R60, 0x10000, RZ ;  /* 0x000100003c2c7824 */ /* 0x000fc400078e00ff */
[-C--:B------:R-:W-:Y:S01]  /*9d40*/  FMUL.FTZ R57, R45, R53.reuse ;  /* 0x000000352d397220 */ /* 0x080fe20000410000 */
[-C--:B------:R-:W-:Y:S01]  /*9d50*/  FMUL.FTZ R70, R59, R54.reuse ;  /* 0x000000363b467220 */ /* 0x080fe20000410000 */
[----:B------:R-:W-:Y:S01]  /*9d60*/  FFMA.FTZ R68, R43, R54, -R68 ;  /* 0x000000362b447223 */ /* 0x000fe20000010844 */
[----:B------:R-:W-:Y:S01]  /*9d70*/  LOP3.LUT R152, R152, 0xffff0000, RZ, 0xc0, !PT ;  /* 0xffff000098987812 */ /* 0x000fe200078ec0ff */
[-C--:B------:R-:W-:Y:S01]  /*9d80*/  FMUL.FTZ R54, R45, R44.reuse ;  /* 0x0000002c2d367220 */ /* 0x080fe20000410000 */
[----:B------:R-:W-:Y:S01]  /*9d90*/  FFMA.FTZ R57, R50, R44, -R57 ;  /* 0x0000002c32397223 */ /* 0x000fe20000010839 */
        /* <DEDUP_REMOVED lines=9> */
[----:B------:R-:W-:Y:S01]  /*9e30*/  LOP3.LUT R45, R62, 0xffff0000, RZ, 0xc0, !PT ;  /* 0xffff00003e2d7812 */ /* 0x000fe200078ec0ff */
[----:B------:R-:W-:Y:S01]  /*9e40*/  FFMA.FTZ R54, R50, R53, R54 ;  /* 0x0000003532367223 */ /* 0x000fe20000010036 */
[----:B------:R-:W-:-:S02]  /*9e50*/  IMAD.U32 R40, R42, 0x10000, RZ ;  /* 0x000100002a287824 */ /* 0x000fc400078e00ff */
[----:B------:R-:W-:Y:S01]  /*9e60*/  FMUL.FTZ R50, R55, R60 ;  /* 0x0000003c37327220 */ /* 0x000fe20000410000 */
[C---:B------:R-:W-:Y:S01]  /*9e70*/  FMUL.FTZ R53, R47.reuse, R44 ;  /* 0x0000002c2f357220 */ /* 0x040fe20000410000 */
[----:B------:R-:W-:Y:S01]  /*9e80*/  LOP3.LUT R42, R42, 0xffff0000, RZ, 0xc0, !PT ;  /* 0xffff00002a2a7812 */ /* 0x000fe200078ec0ff */
[----:B------:R-:W-:Y:S01]  /*9e90*/  FMUL.FTZ R47, R47, R43 ;  /* 0x0000002b2f2f7220 */ /* 0x000fe20000410000 */
[C---:B------:R-:W-:Y:S01]  /*9ea0*/  FMUL.FTZ R55, R46.reuse, R65 ;  /* 0x000000412e377220 */ /* 0x040fe20000410000 */
[C---:B------:R-:W-:Y:S01]  /*9eb0*/  FFMA.FTZ R56, R41.reuse, R60, -R56 ;  /* 0x0000003c29387223 */ /* 0x040fe20000010838 */
[----:B------:R-:W-:Y:S01]  /*9ec0*/  FMUL.FTZ R46, R46, R45 ;  /* 0x0000002d2e2e7220 */ /* 0x000fe20000410000 */
[C---:B------:R-:W-:Y:S01]  /*9ed0*/  FFMA.FTZ R53, R40.reuse, R43, -R53 ;  /* 0x0000002b28357223 */ /* 0x040fe20000010835 */
[----:B------:R-:W-:Y:S01]  /*9ee0*/  FFMA.FTZ R47, R40, R44, R47 ;  /* 0x0000002c282f7223 */ /* 0x000fe2000001002f */
        /* <DEDUP_REMOVED lines=14> */
.L_x_2392:
[----:B------:R-:W-:Y:S05]  /*9fd0*/  BSYNC B1 ;  /* 0x0000000000017941 */ /* 0x000fea0003800000 */
.L_x_2391:
[----:B--2---:R2:W-:Y:S01]  /*9fe0*/  STG.E.128 desc[UR60][R48.64], R40 ;  /* 0x0000002830007986 */ /* 0x0045e2000c101d3c */
[----:B------:R-:W-:-:S13]  /*9ff0*/  ISETP.GE.AND P3, PT, R51, R145, PT ;  /* 0x000000913300720c */ /* 0x000fda0003f66270 */
[----:B------:R-:W-:Y:S05]  /*a000*/  @P3 BRA `(.L_x_2347) ;  /* 0x00000004000c3947 */ /* 0x000fea0003800000 */
[--C-:B------:R-:W-:Y:S02]  /*a010*/  IADD3 R122, P3, P4, R38, R122, R51.reuse ;  /* 0x0000007a267a7210 */ /* 0x100fe40007c7e033 */
[----:B------:R-:W-:-:S04]  /*a020*/  SHF.R.S32.HI R51, RZ, 0x1f, R51 ;  /* 0x0000001fff337819 */ /* 0x000fc80000011433 */
[----:B------:R-:W-:Y:S02]  /*a030*/  IADD3.X R52, R37, R52, R51, P3, P4 ;  /* 0x0000003425347210 */ /* 0x000fe40001fe8433 */
[----:B------:R-:W-:-:S04]  /*a040*/  LEA R118, P3, R122, R118, 0x1 ;  /* 0x000000767a767211 */ /* 0x000fc800078608ff */
[----:B------:R-:W-:-:S05]  /*a050*/  LEA.HI.X R119, R122, R119, R52, 0x1, P3 ;  /* 0x000000777a777211 */ /* 0x000fca00018f0c34 */
[----:B---3--:R3:W-:Y:S01]  /*a060*/  STG.E.128 desc[UR60][R118.64], R44 ;  /* 0x0000002c76007986 */ /* 0x0087e2000c101d3c */
[----:B------:R-:W-:Y:S05]  /*a070*/  BRA `(.L_x_2347) ;  /* 0x0000000000f07947 */ /* 0x000fea0003800000 */
.L_x_2304:
[----:B------:R-:W2:Y:S02]  /*a080*/  LDL R40, [R1+0x60] ;  /* 0x0000600001287983 */ /* 0x000ea40000100800 */
[----:B--2---:R-:W-:-:S13]  /*a090*/  R2UR UR4, R40 ;  /* 0x00000000280472ca */ /* 0x004fda00000e0000 */
[----:B------:R-:W-:-:S06]  /*a0a0*/  UISETP.NE.AND UP0, UPT, UR4, 0x3, UPT ;  /* 0x000000030400788c */ /* 0x000fcc000bf05270 */
[----:B------:R-:W-:-:S13]  /*a0b0*/  PLOP3.LUT P2, PT, PT, PT, UP0, 0x80, 0x0 ;  /* 0x000000000000781c */ /* 0x000fda0003f4f008 */
[----:B------:R-:W-:Y:S05]  /*a0c0*/  @!P2 BRA `(.L_x_2393) ;  /* 0x000000000004a947 */ /* 0x000fea0003800000 */
[----:B------:R-:W-:Y:S01]  /*a0d0*/  BPT.TRAP 0x1 ;  /* 0x000000040000795c */ /* 0x000fe20000300000 */
.L_x_2393:
[----:B------:R-:W-:Y:S01]  /*a0e0*/  IMAD R0, R17, 0x8, R16 ;  /* 0x0000000811007824 */ /* 0x000fe200078e0210 */
[----:B------:R-:W-:Y:S01]  /*a0f0*/  SHF.L.U32 R115, R221, 0x1f, RZ ;  /* 0x0000001fdd737819 */ /* 0x000fe200000006ff */
[----:B------:R-:W-:Y:S01]  /*a100*/  IMAD R3, R24, -0x50, R2 ;  /* 0xffffffb018037824 */ /* 0x000fe200078e0202 */
[----:B------:R-:W-:Y:S02]  /*a110*/  BSSY B1, `(.L_x_2394) ;  /* 0x0000005000017945 */ /* 0x000fe40003800000 */
[----:B------:R-:W0:Y:S02]  /*a120*/  SYNCS.PHASECHK.TRANS64.TRYWAIT P3, [R0+URZ+0x38890], R115 ;  /* 0x03889073000075a7 */ /* 0x000e24000806017f */
[----:B------:R-:W-:-:S04]  /*a130*/  VIMNMX R3, R3, 0x50, PT ;  /* 0x0000005003037848 */ /* 0x000fc80003fe0100 */
[----:B------:R-:W-:Y:S01]  /*a140*/  ISETP.GE.AND P4, PT, R18, R3, PT ;  /* 0x000000031200720c */ /* 0x000fe20003f86270 */
[----:B0-----:R-:W-:-:S12]  /*a150*/  @!P3 BRA `(.L_x_2395) ;  /* 0x000002400094b947 */ /* 0x001fd80003800000 */
.L_x_2686:
[----:B------:R-:W-:Y:S05]  /*a160*/  BSYNC B1 ;  /* 0x0000000000017941 */ /* 0x000fea0003800000 */
.L_x_2394:
[----:B------:R-:W-:Y:S04]  /*a170*/  BSSY B1, `(.L_x_2396) ;  /* 0x000000e000017945 */ /* 0x000fe80003800000 */
[----:B------:R-:W-:Y:S05]  /*a180*/  @P4 BRA `(.L_x_2397) ;  /* 0x0000000000304947 */ /* 0x000fea0003800000 */
[----:B------:R-:W-:Y:S02]  /*a190*/  ISETP.NE.AND P5, PT, R26, RZ, PT ;  /* 0x000000ff1a00720c */ /* 0x000fe40003fa5270 */
        /* <DEDUP_REMOVED lines=11> */
.L_x_2397:
[----:B------:R-:W-:Y:S05]  /*a250*/  BSYNC B1 ;  /* 0x0000000000017941 */ /* 0x000fea0003800000 */
.L_x_2396:
[----:B------:R-:W-:Y:S01]  /*a260*/  ISETP.GE.AND P3, PT, R218, R3, PT ;  /* 0x00000003da00720c */ /* 0x000fe20003f66270 */
[----:B------:R-:W-:-:S12]  /*a270*/  BSSY B1, `(.L_x_2398) ;  /* 0x000000e000017945 */ /* 0x000fd80003800000 */
[----:B------:R-:W-:Y:S05]  /*a280*/  @P3 BRA `(.L_x_2399) ;  /* 0x0000000000303947 */ /* 0x000fea0003800000 */
[----:B------:R-:W-:Y:S02]  /*a290*/  ISETP.NE.AND P5, PT, R26, RZ, PT ;  /* 0x000000ff1a00720c */ /* 0x000fe40003fa5270 */
        /* <DEDUP_REMOVED lines=11> */
.L_x_2399:
[----:B------:R-:W-:Y:S05]  /*a350*/  BSYNC B1 ;  /* 0x0000000000017941 */ /* 0x000fea0003800000 */
.L_x_2398:
[----:B------:R-:W-:-:S13]  /*a360*/  ISETP.GE.AND P3, PT, R220, R3, PT ;  /* 0x00000003dc00720c */ /* 0x000fda0003f66270 */
[----:B------:R-:W-:Y:S05]  /*a370*/  @P3 BRA `(.L_x_2347) ;  /* 0x0000000000303947 */ /* 0x000fea0003800000 */
[----:B------:R-:W-:Y:S02]  /*a380*/  ISETP.NE.AND P5, PT, R26, RZ, PT ;  /* 0x000000ff1a00720c */ /* 0x000fe40003fa5270 */
[----:B------:R-:W-:Y:S02]  /*a390*/  ISETP.NE.AND P4, PT, R10, RZ, PT ;  /* 0x000000ff0a00720c */ /* 0x000fe40003f85270 */
[----:B------:R-:W-:-:S09]  /*a3a0*/  ISETP.NE.AND P3, PT, R9, RZ, PT ;  /* 0x000000ff0900720c */ /* 0x000fd20003f65270 */
[----:B-1-3--:R-:W1:Y:S04]  /*a3b0*/  @P5 LDS.128 R40, [R4+0x26400] ;  /* 0x0264000004285984 */ /* 0x00ae680000000c00 */
        /* <DEDUP_REMOVED lines=8> */
.L_x_2347:
[----:B------:R-:W-:Y:S05]  /*a440*/  BSYNC B0 ;  /* 0x0000000000007941 */ /* 0x000fea0003800000 */
.L_x_2303:
        /* <DEDUP_REMOVED lines=17> */
.L_x_2401:
[----:B------:R-:W-:Y:S05]  /*a560*/  BSYNC B0 ;  /* 0x0000000000007941 */ /* 0x000fea0003800000 */
.L_x_2400:
[----:B------:R-:W2:Y:S01]  /*a570*/  SYNCS.PHASECHK.TRANS64.TRYWAIT P2, [R0+URZ+0x388b0], R115 ;  /* 0x0388b073000075a7 */ /* 0x000ea2000804017f */
[----:B------:R-:W-:Y:S01]  /*a580*/  ULDC.64 UR6, c[0x0][0x318] ;  /* 0x0000c60000067ab9 */ /* 0x000fe20000000a00 */
[----:B------:R-:W-:Y:S01]  /*a590*/  ULDC.64 UR4, c[0x0][0x308] ;  /* 0x0000c20000047ab9 */ /* 0x000fe20000000a00 */
[----:B-1----:R-:W-:Y:S01]  /*a5a0*/  IMAD.U32 R40, RZ, RZ, UR6 ;  /* 0x00000006ff287e24 */ /* 0x002fe2000f8e00ff */
[----:B------:R-:W-:Y:S01]  /*a5b0*/  BSSY B0, `(.L_x_2402) ;  /* 0x000000b000007945 */ /* 0x000fe20003800000 */
[----:B------:R-:W-:Y:S01]  /*a5c0*/  IMAD.U32 R42, RZ, RZ, UR7 ;  /* 0x00000007ff2a7e24 */ /* 0x000fe2000f8e00ff */
[----:B------:R-:W-:Y:S01]  /*a5d0*/  ISETP.GE.AND P4, PT, R18, R3, PT ;  /* 0x000000031200720c */ /* 0x000fe20003f86270 */
[----:B------:R-:W-:Y:S01]  /*a5e0*/  IMAD.U32 R41, RZ, RZ, UR4 ;  /* 0x00000004ff297e24 */ /* 0x000fe2000f8e00ff */
[----:B------:R1:W-:Y:S01]  /*a5f0*/  STL [R1+0x5c], R40 ;  /* 0x00005c2801007387 */ /* 0x0003e20000100800 */
[----:B------:R-:W-:-:S03]  /*a600*/  IMAD.WIDE R52, R24, 0x50, R112 ;  /* 0x0000005018347825 */ /* 0x000fc600078e0270 */
[----:B------:R3:W-:Y:S01]  /*a610*/  STL [R1+0x58], R42 ;  /* 0x0000582a01007387 */ /* 0x0007e20000100800 */
[----:B-1----:R-:W-:-:S05]  /*a620*/  IMAD.U32 R40, RZ, RZ, UR5 ;  /* 0x00000005ff287e24 */ /* 0x002fca000f8e00ff */
[----:B------:R3:W-:Y:S04]  /*a630*/  STL [R1+0x50], R40 ;  /* 0x0000502801007387 */ /* 0x0007e80000100800 */
[----:B------:R3:W-:Y:S02]  /*a640*/  STL [R1+0x54], R41 ;  /* 0x0000542901007387 */ /* 0x0007e40000100800 */
[----:B--23--:R-:W-:Y:S05]  /*a650*/  @!P2 BRA `(.L_x_2403) ;  /* 0x0000023c0068a947 */ /* 0x00cfea0003800000 */
.L_x_2687:
[----:B------:R-:W-:Y:S05]  /*a660*/  BSYNC B0 ;  /* 0x0000000000007941 */ /* 0x000fea0003800000 */
.L_x_2402:
        /* <DEDUP_REMOVED lines=8> */
[----:B------:R-:W-:Y:S01]  /*a6f0*/  IMAD.MOV.U32 R44, RZ, RZ, R96 ;  /* 0x000000ffff2c7224 */ /* 0x000fe200078e0060 */
[----:B------:R-:W-:Y:S01]  /*a700*/  ISETP.GE.AND P4, PT, R212, UR4, PT ;  /* 0x00000004d4007c0c */ /* 0x000fe2000bf86270 */
[----:B------:R-:W-:-:S02]  /*a710*/  IMAD.MOV.U32 R45, RZ, RZ, R5 ;  /* 0x000000ffff2d7224 */ /* 0x000fc400078e0005 */
[C---:B------:R-:W-:Y:S02]  /*a720*/  VIADD R48, R213.reuse, 0x80 ;  /* 0x00000080d5307836 */ /* 0x040fe40000000000 */
[----:B------:R-:W-:Y:S01]  /*a730*/  VIADD R46, R213, 0xc0 ;  /* 0x000000c0d52e7836 */ /* 0x000fe20000000000 */
[----:B--2---:R-:W-:Y:S02]  /*a740*/  R2UR UR8, R43 ;  /* 0x000000002b0872ca */ /* 0x004fe400000e0000 */
[----:B---3--:R-:W-:Y:S02]  /*a750*/  R2UR UR7, R42 ;  /* 0x000000002a0772ca */ /* 0x008fe400000e0000 */
[----:B----4-:R-:W-:Y:S02]  /*a760*/  R2UR UR6, R41 ;  /* 0x00000000290672ca */ /* 0x010fe400000e0000 */
[----:B-----5:R-:W-:-:S07]  /*a770*/  R2UR UR5, R40 ;  /* 0x00000000280572ca */ /* 0x020fce00000e0000 */
[----:B------:R-:W-:Y:S01]  /*a780*/  IMAD R47, R53, UR8, RZ ;  /* 0x00000008352f7c24 */ /* 0x000fe2000f8e02ff */
[----:B------:R-:W2:Y:S01]  /*a790*/  @!P5 LDS.128 R40, [R4+0x400] ;  /* 0x000400000428d984 */ /* 0x000ea20000000c00 */
[----:B------:R-:W-:-:S04]  /*a7a0*/  IMAD.WIDE.U32 R44, R52, UR8, R44 ;  /* 0x00000008342c7c25 */ /* 0x000fc8000f8e002c */
[----:B------:R-:W-:Y:S01]  /*a7b0*/  IMAD R47, R52, UR7, R47 ;  /* 0x00000007342f7c24 */ /* 0x000fe2000f8e022f */
[----:B------:R-:W-:-:S03]  /*a7c0*/  LEA R54, P2, R44, UR6, 0x1 ;  /* 0x000000062c367c11 */ /* 0x000fc6000f8408ff */
[----:B------:R-:W-:-:S05]  /*a7d0*/  IMAD.IADD R45, R45, 0x1, R47 ;  /* 0x000000012d2d7824 */ /* 0x000fca00078e022f */
        /* <DEDUP_REMOVED lines=10> */
.L_x_2405:
[----:B------:R-:W-:Y:S05]  /*a880*/  BSYNC B0 ;  /* 0x0000000000007941 */ /* 0x000fea0003800000 */
.L_x_2404:
[----:B------:R3:W5:Y:S04]  /*a890*/  LDL R61, [R1+0x5c] ;  /* 0x00005c00013d7983 */ /* 0x0007680000100800 */
[----:B------:R3:W5:Y:S04]  /*a8a0*/  LDL R60, [R1+0x58] ;  /* 0x00005800013c7983 */ /* 0x0007680000100800 */
[----:B------:R3:W5:Y:S04]  /*a8b0*/  LDL R59, [R1+0x54] ;  /* 0x00005400013b7983 */ /* 0x0007680000100800 */
[----:B------:R3:W5:Y:S01]  /*a8c0*/  LDL R58, [R1+0x50] ;  /* 0x00005000013a7983 */ /* 0x0007620000100800 */
[----:B------:R-:W-:Y:S01]  /*a8d0*/  ISETP.GE.AND P2, PT, R218, R3, PT ;  /* 0x00000003da00720c */ /* 0x000fe20003f46270 */
[----:B------:R-:W-:Y:S01]  /*a8e0*/  BSSY B0, `(.L_x_2406) ;  /* 0x000001f000007945 */ /* 0x000fe20003800000 */
[----:B------:R-:W-:-:S02]  /*a8f0*/  VIADD R56, R213, 0xc0 ;  /* 0x000000c0d5387836 */ /* 0x000fc40000000000 */
[----:B------:R-:W-:-:S09]  /*a900*/  VIADD R57, R213, 0x80 ;  /* 0x00000080d5397836 */ /* 0x000fd20000000000 */
[----:B---3--:R-:W-:Y:S05]  /*a910*/  @P2 BRA `(.L_x_2407) ;  /* 0x00000000006c2947 */ /* 0x008fea0003800000 */
[----:B------:R-:W-:Y:S01]  /*a920*/  ULDC UR4, c[0x0][0x2e4] ;  /* 0x0000b90000047ab9 */ /* 0x000fe20000000800 */
[----:B-----5:R-:W-:Y:S01]  /*a930*/  R2UR UR8, R61 ;  /* 0x000000003d0872ca */ /* 0x020fe200000e0000 */
[----:B--2---:R-:W-:Y:S01]  /*a940*/  IMAD.MOV.U32 R45, RZ, RZ, R5 ;  /* 0x000000ffff2d7224 */ /* 0x004fe200078e0005 */
[----:B------:R-:W-:Y:S02]  /*a950*/  ISETP.GE.AND P2, PT, R213, UR4, PT ;  /* 0x00000004d5007c0c */ /* 0x000fe4000bf46270 */
[----:B------:R-:W-:Y:S02]  /*a960*/  IADD3 R47, P4, R52, 0x20, RZ ;  /* 0x00000020342f7810 */ /* 0x000fe40007f9e0ff */
[----:B------:R-:W-:Y:S02]  /*a970*/  R2UR UR7, R60 ;  /* 0x000000003c0772ca */ /* 0x000fe400000e0000 */
[----:B------:R-:W-:Y:S01]  /*a980*/  R2UR UR6, R59 ;  /* 0x000000003b0672ca */ /* 0x000fe200000e0000 */
[----:B------:R-:W-:Y:S01]  /*a990*/  IMAD.X R44, RZ, RZ, R53, P4 ;  /* 0x000000ffff2c7224 */ /* 0x000fe200020e0635 */
[----:B------:R-:W-:-:S02]  /*a9a0*/  R2UR UR5, R58 ;  /* 0x000000003a0572ca */ /* 0x000fc400000e0000 */
[----:B------:R-:W-:Y:S01]  /*a9b0*/  ISETP.GE.AND P5, PT, R212, UR4, PT ;  /* 0x00000004d4007c0c */ /* 0x000fe2000bfa6270 */
[----:B------:R-:W-:Y:S02]  /*a9c0*/  IMAD R46, R44, UR8, RZ ;  /* 0x000000082c2e7c24 */ /* 0x000fe4000f8e02ff */
[----:B------:R-:W2:Y:S01]  /*a9d0*/  @!P2 LDS.128 R40, [R4+0x1400] ;  /* 0x001400000428a984 */ /* 0x000ea20000000c00 */
[----:B------:R-:W-:-:S04]  /*a9e0*/  IMAD.MOV.U32 R44, RZ, RZ, R96 ;  /* 0x000000ffff2c7224 */ /* 0x000fc800078e0060 */
[----:B------:R-:W-:-:S04]  /*a9f0*/  IMAD.WIDE.U32 R44, R47, UR8, R44 ;  /* 0x000000082f2c7c25 */ /* 0x000fc8000f8e002c */
[----:B------:R-:W-:Y:S01]  /*aa00*/  IMAD R47, R47, UR7, R46 ;  /* 0x000000072f2f7c24 */ /* 0x000fe2000f8e022e */
[----:B------:R-:W-:-:S03]  /*aa10*/  LEA R54, P4, R44, UR6, 0x1 ;  /* 0x000000062c367c11 */ /* 0x000fc6000f8808ff */
[----:B------:R-:W-:-:S05]  /*aa20*/  IMAD.IADD R45, R45, 0x1, R47 ;  /* 0x000000012d2d7824 */ /* 0x000fca00078e022f */
[----:B------:R-:W-:Y:S02]  /*aa30*/  LEA.HI.X R55, R44, UR5, R45, 0x1, P4 ;  /* 0x000000052c377c11 */ /* 0x000fe4000a0f0c2d */
[----:B------:R-:W-:-:S13]  /*aa40*/  ISETP.GE.AND P4, PT, R57, UR4, PT ;  /* 0x0000000439007c0c */ /* 0x000fda000bf86270 */
[----:B------:R-:W3:Y:S04]  /*aa50*/  @!P4 LDS.128 R44, [R4+0x6400] ;  /* 0x00640000042cc984 */ /* 0x000ee80000000c00 */
[----:B--2---:R-:W-:Y:S01]  /*aa60*/  @!P2 STG.E.128 desc[UR60][R54.64], R40 ;  /* 0x000000283600a986 */ /* 0x004fe2000c101d3c */
[----:B------:R-:W-:-:S03]  /*aa70*/  ISETP.GE.AND P2, PT, R56, UR4, PT ;  /* 0x0000000438007c0c */ /* 0x000fc6000bf46270 */
[----:B------:R-:W2:Y:S10]  /*aa80*/  @!P5 LDS.128 R40, [R4+0x3c00] ;  /* 0x003c00000428d984 */ /* 0x000eb40000000c00 */
[----:B------:R-:W4:Y:S04]  /*aa90*/  @!P2 LDS.128 R48, [R4+0x8c00] ;  /* 0x008c00000430a984 */ /* 0x000f280000000c00 */
[----:B---3--:R3:W-:Y:S04]  /*aaa0*/  @!P4 STG.E.128 desc[UR60][R54.64+0x100], R44 ;  /* 0x0001002c3600c986 */ /* 0x0087e8000c101d3c */
[----:B--2---:R3:W-:Y:S04]  /*aab0*/  @!P5 STG.E.128 desc[UR60][R54.64+0x80], R40 ;  /* 0x000080283600d986 */ /* 0x0047e8000c101d3c */
[----:B----4-:R3:W-:Y:S02]  /*aac0*/  @!P2 STG.E.128 desc[UR60][R54.64+0x180], R48 ;  /* 0x000180303600a986 */ /* 0x0107e4000c101d3c */
.L_x_2407:
[----:B------:R-:W-:Y:S05]  /*aad0*/  BSYNC B0 ;  /* 0x0000000000007941 */ /* 0x000fea0003800000 */
.L_x_2406:
[----:B------:R-:W-:Y:S01]  /*aae0*/  ISETP.GE.AND P2, PT, R220, R3, PT ;  /* 0x00000003dc00720c */ /* 0x000fe20003f46270 */
[----:B------:R-:W-:-:S12]  /*aaf0*/  BSSY B0, `(.L_x_2408) ;  /* 0x000001d000007945 */ /* 0x000fd80003800000 */
[----:B------:R-:W-:Y:S05]  /*ab00*/  @P2 BRA `(.L_x_2409) ;  /* 0x00000000006c2947 */ /* 0x000fea0003800000 */
[----:B------:R-:W-:Y:S01]  /*ab10*/  ULDC UR4, c[0x0][0x2e4] ;  /* 0x0000b90000047ab9 */ /* 0x000fe20000000800 */
[----:B-----5:R-:W-:Y:S01]  /*ab20*/  R2UR UR8, R61 ;  /* 0x000000003d0872ca */ /* 0x020fe200000e0000 */
[----:B--23--:R-:W-:Y:S01]  /*ab30*/  IMAD.MOV.U32 R44, RZ, RZ, R96 ;  /* 0x000000ffff2c7224 */ /* 0x00cfe200078e0060 */
[----:B------:R-:W-:Y:S01]  /*ab40*/  ISETP.GE.AND P2, PT, R213, UR4, PT ;  /* 0x00000004d5007c0c */ /* 0x000fe2000bf46270 */
[----:B------:R-:W-:Y:S01]  /*ab50*/  IMAD.MOV.U32 R45, RZ, RZ, R5 ;  /* 0x000000ffff2d7224 */ /* 0x000fe200078e0005 */
[----:B------:R-:W-:Y:S02]  /*ab60*/  R2UR UR7, R60 ;  /* 0x000000003c0772ca */ /* 0x000fe400000e0000 */
[----:B------:R-:W-:Y:S02]  /*ab70*/  IADD3 R3, P4, R52, 0x40, RZ ;  /* 0x0000004034037810 */ /* 0x000fe40007f9e0ff */
[----:B------:R-:W-:Y:S02]  /*ab80*/  R2UR UR6, R59 ;  /* 0x000000003b0672ca */ /* 0x000fe400000e0000 */
[----:B------:R-:W-:Y:S01]  /*ab90*/  R2UR UR5, R58 ;  /* 0x000000003a0572ca */ /* 0x000fe200000e0000 */
[----:B------:R-:W-:Y:S01]  /*aba0*/  IMAD.X R52, RZ, RZ, R53, P4 ;  /* 0x000000ffff347224 */ /* 0x000fe200020e0635 */
[----:B------:R-:W-:Y:S01]  /*abb0*/  ISETP.GE.AND P5, PT, R212, UR4, PT ;  /* 0x00000004d4007c0c */ /* 0x000fe2000bfa6270 */
[----:B------:R-:W-:-:S02]  /*abc0*/  IMAD.WIDE.U32 R44, R3, UR8, R44 ;  /* 0x00000008032c7c25 */ /* 0x000fc4000f8e002c */
[----:B------:R-:W2:Y:S02]  /*abd0*/  @!P2 LDS.128 R40, [R4+0x2400] ;  /* 0x002400000428a984 */ /* 0x000ea40000000c00 */
[----:B------:R-:W-:-:S04]  /*abe0*/  IMAD R52, R52, UR8, RZ ;  /* 0x0000000834347c24 */ /* 0x000fc8000f8e02ff */
[----:B------:R-:W-:Y:S01]  /*abf0*/  IMAD R3, R3, UR7, R52 ;  /* 0x0000000703037c24 */ /* 0x000fe2000f8e0234 */
[----:B------:R-:W-:-:S03]  /*ac00*/  LEA R52, P4, R44, UR6, 0x1 ;  /* 0x000000062c347c11 */ /* 0x000fc6000f8808ff */
[----:B------:R-:W-:-:S05]  /*ac10*/  IMAD.IADD R3, R45, 0x1, R3 ;  /* 0x000000012d037824 */ /* 0x000fca00078e0203 */
[----:B------:R-:W-:Y:S02]  /*ac20*/  LEA.HI.X R53, R44, UR5, R3, 0x1, P4 ;  /* 0x000000052c357c11 */ /* 0x000fe4000a0f0c03 */
[----:B------:R-:W-:Y:S01]  /*ac30*/  ISETP.GE.AND P4, PT, R57, UR4, PT ;  /* 0x0000000439007c0c */ /* 0x000fe2000bf86270 */
[----:B------:R-:W3:Y:S04]  /*ac40*/  @!P5 LDS.128 R44, [R4+0x4c00] ;  /* 0x004c0000042cd984 */ /* 0x000ee80000000c00 */
[----:B--2---:R-:W-:Y:S01]  /*ac50*/  @!P2 STG.E.128 desc[UR60][R52.64], R40 ;  /* 0x000000283400a986 */ /* 0x004fe2000c101d3c */
[----:B------:R-:W-:-:S07]  /*ac60*/  ISETP.GE.AND P2, PT, R56, UR4, PT ;  /* 0x0000000438007c0c */ /* 0x000fce000bf46270 */
[----:B------:R-:W2:Y:S06]  /*ac70*/  @!P4 LDS.128 R40, [R4+0x7400] ;  /* 0x007400000428c984 */ /* 0x000eac0000000c00 */
[----:B------:R-:W4:Y:S04]  /*ac80*/  @!P2 LDS.128 R48, [R4+0x9c00] ;  /* 0x009c00000430a984 */ /* 0x000f280000000c00 */
[----:B---3--:R3:W-:Y:S04]  /*ac90*/  @!P5 STG.E.128 desc[UR60][R52.64+0x80], R44 ;  /* 0x0000802c3400d986 */ /* 0x0087e8000c101d3c */
[----:B--2---:R3:W-:Y:S04]  /*aca0*/  @!P4 STG.E.128 desc[UR60][R52.64+0x100], R40 ;  /* 0x000100283400c986 */ /* 0x0047e8000c101d3c */
[----:B----4-:R3:W-:Y:S02]  /*acb0*/  @!P2 STG.E.128 desc[UR60][R52.64+0x180], R48 ;  /* 0x000180303400a986 */ /* 0x0107e4000c101d3c */
.L_x_2409:
[----:B------:R-:W-:Y:S05]  /*acc0*/  BSYNC B0 ;  /* 0x0000000000007941 */ /* 0x000fea0003800000 */
.L_x_2408:
[----:B------:R-:W-:Y:S01]  /*acd0*/  @!PT LDS RZ, [RZ] ;  /* 0x00000000fffff984 */ /* 0x000fe20000000800 */
[----:B------:R-:W-:Y:S01]  /*ace0*/  @!PT LDS RZ, [RZ] ;  /* 0x00000000fffff984 */ /* 0x000fe20000000800 */
[----:B------:R-:W-:Y:S01]  /*acf0*/  @!PT LDS RZ, [RZ] ;  /* 0x00000000fffff984 */ /* 0x000fe20000000800 */
[----:B------:R-:W-:Y:S01]  /*ad00*/  @!PT LDS RZ, [RZ] ;  /* 0x00000000fffff984 */ /* 0x000fe20000000800 */
[----:B------:R4:W-:Y:S06]  /*ad10*/  MEMBAR.ALL.CTA ;  /* 0x0000000000007992 */ /* 0x0009ec0000008000 */
[----:B----4-:R-:W4:Y:S01]  /*ad20*/  FENCE.VIEW.ASYNC.S ;  /* 0x00000000000073c6 */ /* 0x010f220000000000 */
[----:B01----:R-:W-:Y:S01]  /*ad30*/  @!P3 VIADD R0, R0, 0x388c0 ;  /* 0x000388c00000b836 */ /* 0x003fe20000000000 */
[----:B----4-:R0:W-:Y:S01]  /*ad40*/  BAR.SYNC.DEFER_BLOCKING R147, 0x80 ;  /* 0x000200930000751d */ /* 0x0101e20000010000 */
[----:B------:R-:W-:Y:S01]  /*ad50*/  ISETP.NE.AND P4, PT, R114, RZ, PT ;  /* 0x000000ff7200720c */ /* 0x000fe20003f85270 */
[----:B------:R-:W-:-:S02]  /*ad60*/  VIADD R17, R17, 0x1 ;  /* 0x0000000111117836 */ /* 0x000fc40000000000 */
[----:B------:R-:W-:Y:S02]  /*ad70*/  @!P3 PRMT R0, RZ, 0x654, R0 ;  /* 0x00000654ff00b816 */ /* 0x000fe40000000000 */
[----:B------:R-:W-:Y:S02]  /*ad80*/  PLOP3.LUT P2, PT, PT, PT, PT, 0x8, 0x0 ;  /* 0x000000000000781c */ /* 0x000fe40003f4e170 */
[----:B------:R1:W-:Y:S01]  /*ad90*/  @!P3 SYNCS.ARRIVE.TRANS64.RED.A1T0 RZ, [R0+URZ], RZ ;  /* 0x000000ff00ffb9a7 */ /* 0x0003e2000810043f */
[----:B------:R-:W-:-:S04]  /*ada0*/  ISETP.NE.AND P3, PT, R17, 0x2, PT ;  /* 0x000000021100780c */ /* 0x000fc80003f65270 */
[----:B------:R-:W-:Y:S02]  /*adb0*/  SEL R17, R17, RZ, P3 ;  /* 0x000000ff11117207 */ /* 0x000fe40001800000 */
[----:B-1----:R-:W-:-:S04]  /*adc0*/  SEL R0, RZ, 0x1, P3 ;  /* 0x00000001ff007807 */ /* 0x002fc80001800000 */
[----:B------:R-:W-:Y:S01]  /*add0*/  LOP3.LUT R221, R221, R0, RZ, 0x3c, !PT ;  /* 0x00000000dddd7212 */ /* 0x000fe200078e3cff */
[----:B0-----:R-:W-:Y:S06]  /*ade0*/  @P4 BRA `(.L_x_2410) ;  /* 0xffffff7800144947 */ /* 0x001fec000383ffff */
.L_x_2298:
[----:B------:R-:W-:Y:S01]  /*adf0*/  BSSY B0, `(.L_x_2411) ;  /* 0x000004c000007945 */ /* 0x000fe20003800000 */
[----:B------:R-:W-:Y:S02]  /*ae00*/  ISETP.GE.AND P1, PT, R148, 0x1, PT ;  /* 0x000000019400780c */ /* 0x000fe40003f26270 */
[----:B------:R-:W-:Y:S02]  /*ae10*/  CS2R R2, SRZ ;  /* 0x0000000000027805 */ /* 0x000fe4000001ff00 */
[----:B------:R-:W-:Y:S01]  /*ae20*/  PLOP3.LUT P0, PT, PT, PT, PT, 0x80, 0x0 ;  /* 0x000000000000781c */ /* 0x000fe20003f0f070 */
[----:B------:R-:W-:Y:S01]  /*ae30*/  IMAD.MOV.U32 R0, RZ, RZ, RZ ;  /* 0x000000ffff007224 */ /* 0x000fe200078e00ff */
[----:B------:R-:W-:Y:S01]  /*ae40*/  CS2R R150, SRZ ;  /* 0x0000000000967805 */ /* 0x000fe2000001ff00 */
[----:B------:R-:W-:Y:S01]  /*ae50*/  IMAD.MOV.U32 R149, RZ, RZ, RZ ;  /* 0x000000ffff957224 */ /* 0x000fe200078e00ff */
[----:B------:R-:W-:Y:S01]  /*ae60*/  CS2R R146, SRZ ;  /* 0x0000000000927805 */ /* 0x000fe2000001ff00 */
[----:B------:R-:W-:Y:S01]  /*ae70*/  IMAD.MOV.U32 R178, RZ, RZ, RZ ;  /* 0x000000ffffb27224 */ /* 0x000fe200078e00ff */
[----:B------:R-:W-:Y:S01]  /*ae80*/  CS2R R142, SRZ ;  /* 0x00000000008e7805 */ /* 0x000fe2000001ff00 */
[----:B------:R-:W-:Y:S01]  /*ae90*/  IMAD.MOV.U32 R145, RZ, RZ, RZ ;  /* 0x000000ffff917224 */ /* 0x000fe200078e00ff */
        /* <DEDUP_REMOVED lines=15> */
[----:B-----5:R-:W-:Y:S02]  /*af90*/  CS2R R60, SRZ ;  /* 0x00000000003c7805 */ /* 0x020fe4000001ff00 */
[----:B------:R-:W-:Y:S02]  /*afa0*/  CS2R R56, SRZ ;  /* 0x0000000000387805 */ /* 0x000fe4000001ff00 */
[----:B--23--:R-:W-:Y:S02]  /*afb0*/  CS2R R50, SRZ ;  /* 0x0000000000327805 */ /* 0x00cfe4000001ff00 */
        /* <DEDUP_REMOVED lines=38> */
[----:B------:R-:W-:Y:S01]  /*b220*/  CS2R R34, SRZ ;  /* 0x0000000000227805 */ /* 0x000fe2000001ff00 */
[----:B------:R-:W-:Y:S01]  /*b230*/  IMAD.MOV.U32 R31, RZ, RZ, RZ ;  /* 0x000000ffff1f7224 */ /* 0x000fe200078e00ff */
[----:B------:R-:W-:Y:S01]  /*b240*/  CS2R R28, SRZ ;  /* 0x00000000001c7805 */ /* 0x000fe2000001ff00 */
[----:B------:R-:W-:Y:S02]  /*b250*/  IMAD.MOV.U32 R7, RZ, RZ, RZ ;  /* 0x000000ffff077224 */ /* 0x000fe400078e00ff */
[----:B------:R-:W-:Y:S02]  /*b260*/  IMAD.MOV.U32 R27, RZ, RZ, RZ ;  /* 0x000000ffff1b7224 */ /* 0x000fe400078e00ff */
[----:B------:R-:W-:Y:S01]  /*b270*/  IMAD.MOV.U32 R5, RZ, RZ, RZ ;  /* 0x000000ffff057224 */ /* 0x000fe200078e00ff */
[----:B------:R-:W-:Y:S06]  /*b280*/  @P2 BRA `(.L_x_2412) ;  /* 0x0000000000082947 */ /* 0x000fec0003800000 */
[----:B------:R-:W0:Y:S02]  /*b290*/  FENCE.VIEW.ASYNC.G ;  /* 0x00000000000073c6 */ /* 0x000e240000000100 */
[----:B0-----:R-:W-:Y:S06]  /*b2a0*/  BAR.ARV 0xc, 0x120 ;  /* 0x0304800000007b1d */ /* 0x001fec0000002000 */
.L_x_2412:
[----:B------:R-:W-:Y:S05]  /*b2b0*/  BSYNC B0 ;  /* 0x0000000000007941 */ /* 0x000fea0003800000 */
.L_x_2411:
[----:B------:R-:W-:Y:S02]  /*b2c0*/  IMAD.MOV.U32 R25, RZ, RZ, RZ ;  /* 0x000000ffff197224 */ /* 0x000fe400078e00ff */
[----:B------:R-:W-:Y:S01]  /*b2d0*/  IMAD.MOV.U32 R4, RZ, RZ, RZ ;  /* 0x000000ffff047224 */ /* 0x000fe200078e00ff */
[----:B------:R-:W-:Y:S06]  /*b2e0*/  @!P1 BRA `(.L_x_2413) ;  /* 0x0000019c00809947 */ /* 0x000fec0003800000 */
[----:B------:R-:W2:Y:S01]  /*b2f0*/  LDL R20, [R1+0x80] ;  /* 0x0000800001147983 */ /* 0x000ea20000100800 */
[----:B------:R-:W0:Y:S02]  /*b300*/  S2R R6, SR_TID.X ;  /* 0x0000000000067919 */ /* 0x000e240000002100 */
[----:B0-----:R-:W-:-:S05]  /*b310*/  VIADD R0, R6, 0xffffff80 ;  /* 0xffffff8006007836 */ /* 0x001fca0000000000 */
[----:B------:R-:W-:-:S04]  /*b320*/  SHF.R.S32.HI R3, RZ, 0x1f, R0 ;  /* 0x0000001fff037819 */ /* 0x000fc80000011400 */
[----:B------:R-:W-:-:S04]  /*b330*/  LEA.HI R3, R3, R0, RZ, 0x7 ;  /* 0x0000000003037211 */ /* 0x000fc800078f38ff */
[----:B------:R-:W-:-:S06]  /*b340*/  SHF.R.S32.HI R0, RZ, 0x7, R3 ;  /* 0x00000007ff007819 */ /* 0x000fcc0000011403 */
[----:B------:R-:W0:Y:S02]  /*b350*/  SHFL.IDX PT, R0, R0, RZ, 0x1f ;  /* 0x00001fff00007589 */ /* 0x000e2400000e0000 */
[----:B0-----:R-:W-:-:S04]  /*b360*/  LEA.HI R2, R0, R0, RZ, 0x1 ;  /* 0x0000000000027211 */ /* 0x001fc800078f08ff */
[----:B------:R-:W-:-:S05]  /*b370*/  LOP3.LUT R3, R2, 0x1e, RZ, 0xc0, !PT ;  /* 0x0000001e02037812 */ /* 0x000fca00078ec0ff */
[----:B------:R-:W-:Y:S01]  /*b380*/  IMAD.IADD R3, R0, 0x1, -R3 ;  /* 0x0000000100037824 */ /* 0x000fe200078e0a03 */
[----:B--2---:R-:W-:-:S13]  /*b390*/  R2UR UR4, R20 ;  /* 0x00000000140472ca */ /* 0x004fda00000e0000 */
[----:B------:R-:W-:Y:S02]  /*b3a0*/  ULOP3.LUT UP0, URZ, UR4, 0x9f, URZ, 0xc0, !UPT ;  /* 0x0000009f043f7892 */ /* 0x000fe4000f80c03f */
[----:B------:R-:W-:-:S04]  /*b3b0*/  LEA R3, R3, UR4, 0xd ;  /* 0x0000000403037c11 */ /* 0x000fc8000f8e68ff */
[----:B------:R-:W-:Y:S02]  /*b3c0*/  SHF.R.U32.HI R2, RZ, 0x4, R3 ;  /* 0x00000004ff027819 */ /* 0x000fe40000011603 */
[----:B------:R-:W-:Y:S02]  /*b3d0*/  PLOP3.LUT P0, PT, PT, PT, UP0, 0x80, 0x0 ;  /* 0x000000000000781c */ /* 0x000fe40003f0f008 */
[----:B------:R-:W-:-:S11]  /*b3e0*/  LOP3.LUT R2, R2, 0x3fff, RZ, 0xc0, !PT ;  /* 0x00003fff02027812 */ /* 0x000fd600078ec0ff */
        /* <DEDUP_REMOVED lines=17> */
.L_x_2414:
        /* <DEDUP_REMOVED lines=13> */
.L_x_2418:
[----:B-1----:R1:W2:Y:S02]  /*b5d0*/  SYNCS.PHASECHK.TRANS64.TRYWAIT P0, [R16+URZ+0x38800], R3 ;  /* 0x03880003100075a7 */ /* 0x0022a4000800017f */
[----:B--2---:R-:W-:Y:S05]  /*b5e0*/  @!P0 NANOSLEEP.SYNCS 0x989680 ;  /* 0x009896800000895d */ /* 0x004fea0003900000 */
[----:B------:R-:W2:Y:S02]  /*b5f0*/  @!P0 SYNCS.PHASECHK.TRANS64 P0, [R16+URZ+0x38800], R3 ;  /* 0x03880003100085a7 */ /* 0x000ea4000800007f */
[----:B--2---:R-:W-:Y:S05]  /*b600*/  @!P0 BRA `(.L_x_2418) ;  /* 0xfffffffc00f08947 */ /* 0x004fea000383ffff */
.L_x_2417:
[----:B------:R-:W-:Y:S05]  /*b610*/  BSYNC B0 ;  /* 0x0000000000007941 */ /* 0x000fea0003800000 */
.L_x_2416:
[----:B------:R-:W-:Y:S05]  /*b620*/  BRA `(.L_x_2419) ;  /* 0x0000009c00847947 */ /* 0x000fea0003800000 */
.L_x_2415:
[----:B------:R-:W2:Y:S01]  /*b630*/  LDL R24, [R1+0x80] ;  /* 0x0000800001187983 */ /* 0x000ea20000100800 */
[----:B------:R-:W0:Y:S01]  /*b640*/  LDC.64 R10, c[0x0][0x3d8] ;  /* 0x0000f600ff0a7b82 */ /* 0x000e220000000a00 */
[----:B------:R-:W-:Y:S01]  /*b650*/  SHF.R.S32.HI R3, RZ, 0x1f, R144 ;  /* 0x0000001fff037819 */ /* 0x000fe20000011490 */
[--C-:B------:R-:W-:Y:S01]  /*b660*/  IMAD.MOV.U32 R4, RZ, RZ, R22.reuse ;  /* 0x000000ffff047224 */ /* 0x100fe200078e0016 */
[----:B------:R-:W-:Y:S02]  /*b670*/  SHF.R.S32.HI R5, RZ, 0x1f, R22 ;  /* 0x0000001fff057819 */ /* 0x000fe40000011416 */
[----:B------:R-:W-:-:S03]  /*b680*/  SHF.R.S32.HI R9, RZ, 0x1f, R213 ;  /* 0x0000001fff097819 */ /* 0x000fc600000114d5 */
[----:B------:R-:W1:Y:S01]  /*b690*/  LDC.64 R12, c[0x0][0x3e8] ;  /* 0x0000fa00ff0c7b82 */ /* 0x000e620000000a00 */
[-C--:B0-----:R-:W-:Y:S01]  /*b6a0*/  IMAD R0, R3, R10.reuse, RZ ;  /* 0x0000000a03007224 */ /* 0x081fe200078e02ff */
[----:B------:R-:W-:Y:S01]  /*b6b0*/  SHF.L.U64.HI R88, R10, 0x5, R11 ;  /* 0x000000050a587819 */ /* 0x000fe2000001020b */
[-C--:B------:R-:W-:Y:S02]  /*b6c0*/  IMAD R8, R19, R10.reuse, RZ ;  /* 0x0000000a13087224 */ /* 0x080fe400078e02ff */
[----:B------:R-:W-:-:S04]  /*b6d0*/  IMAD.WIDE.U32 R82, R144, R10, RZ ;  /* 0x0000000a90527225 */ /* 0x000fc800078e00ff */
[----:B------:R-:W-:Y:S01]  /*b6e0*/  IMAD R25, R144, R11, R0 ;  /* 0x0000000b90197224 */ /* 0x000fe200078e0200 */
[----:B-1----:R-:W-:Y:S01]  /*b6f0*/  SHF.L.U64.HI R94, R12, 0x5, R13 ;  /* 0x000000050c5e7819 */ /* 0x002fe2000001020d */
[----:B------:R-:W-:-:S04]  /*b700*/  IMAD.WIDE.U32 R6, R18, R10, R4 ;  /* 0x0000000a12067225 */ /* 0x000fc800078e0004 */
[----:B------:R-:W-:Y:S01]  /*b710*/  IMAD R101, R18, R11, R8 ;  /* 0x0000000b12657224 */ /* 0x000fe200078e0208 */
[----:B------:R-:W-:Y:S01]  /*b720*/  IADD3 R87, P0, R6, R82, RZ ;  /* 0x0000005206577210 */ /* 0x000fe20007f1e0ff */
[----:B------:R-:W-:Y:S02]  /*b730*/  IMAD.IADD R25, R25, 0x1, R83 ;  /* 0x0000000119197824 */ /* 0x000fe400078e0253 */
[----:B------:R-:W-:Y:S02]  /*b740*/  IMAD.MOV.U32 R8, RZ, RZ, R213 ;  /* 0x000000ffff087224 */ /* 0x000fe400078e00d5 */
[----:B------:R-:W-:Y:S01]  /*b750*/  IMAD R3, R3, R12, RZ ;  /* 0x0000000c03037224 */ /* 0x000fe200078e02ff */
[----:B------:R-:W-:Y:S01]  /*b760*/  IADD3.X R89, R25, R7, R101, P0, !PT ;  /* 0x0000000719597210 */ /* 0x000fe200007fe465 */
[----:B------:R-:W-:-:S04]  /*b770*/  IMAD.WIDE.U32 R6, R18, R10, R8 ;  /* 0x0000000a12067225 */ /* 0x000fc800078e0008 */
[----:B------:R-:W-:Y:S01]  /*b780*/  IMAD R0, R19, R12, RZ ;  /* 0x0000000c13007224 */ /* 0x000fe200078e02ff */
[----:B------:R-:W-:Y:S01]  /*b790*/  IADD3 R99, P1, R6, R82, RZ ;  /* 0x0000005206637210 */ /* 0x000fe20007f3e0ff */
[C---:B------:R-:W-:Y:S02]  /*b7a0*/  IMAD R3, R144.reuse, R13, R3 ;  /* 0x0000000d90037224 */ /* 0x040fe400078e0203 */
[----:B------:R-:W-:Y:S01]  /*b7b0*/  IMAD.WIDE.U32 R90, R144, R12, RZ ;  /* 0x0000000c905a7225 */ /* 0x000fe200078e00ff */
[----:B------:R-:W-:-:S03]  /*b7c0*/  IADD3.X R101, R25, R101, R7, P1, !PT ;  /* 0x0000006519657210 */ /* 0x000fc60000ffe407 */
[----:B------:R-:W-:-:S04]  /*b7d0*/  IMAD.WIDE.U32 R4, R18, R12, R4 ;  /* 0x0000000c12047225 */ /* 0x000fc800078e0004 */
[----:B------:R-:W-:Y:S01]  /*b7e0*/  IMAD.WIDE.U32 R8, R18, R12, R8 ;  /* 0x0000000c12087225 */ /* 0x000fe200078e0008 */
[----:B------:R-:W-:-:S03]  /*b7f0*/  IADD3 R93, P0, R4, R90, RZ ;  /* 0x0000005a045d7210 */ /* 0x000fc60007f1e0ff */
[----:B------:R-:W-:Y:S01]  /*b800*/  IMAD R0, R18, R13, R0 ;  /* 0x0000000d12007224 */ /* 0x000fe200078e0200 */
[----:B------:R-:W-:Y:S01]  /*b810*/  IADD3 R97, P2, R8, R90, RZ ;  /* 0x0000005a08617210 */ /* 0x000fe20007f5e0ff */
[----:B------:R-:W-:Y:S02]  /*b820*/  IMAD.IADD R27, R3, 0x1, R91 ;  /* 0x00000001031b7824 */ /* 0x000fe400078e025b */
[----:B------:R-:W-:Y:S02]  /*b830*/  IMAD.SHL.U32 R92, R10, 0x20, RZ ;  /* 0x000000200a5c7824 */ /* 0x000fe400078e00ff */
[----:B------:R-:W-:Y:S01]  /*b840*/  IMAD.SHL.U32 R96, R12, 0x20, RZ ;  /* 0x000000200c607824 */ /* 0x000fe200078e00ff */
[C---:B------:R-:W-:Y:S02]  /*b850*/  IADD3.X R95, R27.reuse, R5, R0, P0, !PT ;  /* 0x000000051b5f7210 */ /* 0x040fe400007fe400 */
[----:B------:R-:W-:Y:S02]  /*b860*/  IADD3.X R103, R27, R0, R9, P2, !PT ;  /* 0x000000001b677210 */ /* 0x000fe400017fe409 */
        /* <DEDUP_REMOVED lines=20> */
.L_x_2420:
[----:B------:R-:W2:Y:S01]  /*b9b0*/  LDL R20, [R1+0x64] ;  /* 0x0000640001147983 */ /* 0x000ea20000100800 */
[----:B------:R-:W0:Y:S01]  /*b9c0*/  LDC.64 R84, c[0x0][0x3d8] ;  /* 0x0000f600ff547b82 */ /* 0x000e220000000a00 */
[----:B------:R-:W-:Y:S01]  /*b9d0*/  SHF.R.S32.HI R3, RZ, 0x1f, R225 ;  /* 0x0000001fff037819 */ /* 0x000fe200000114e1 */
[----:B------:R-:W-:Y:S01]  /*b9e0*/  ULDC.U8 UR4, c[0x0][0x3f0] ;  /* 0x0000fc0000047ab9 */ /* 0x000fe20000000000 */
[----:B------:R-:W-:Y:S01]  /*b9f0*/  R2UR UR5, R24 ;  /* 0x00000000180572ca */ /* 0x000fe200000e0000 */
[----:B------:R-:W-:Y:S01]  /*ba00*/  BSSY B0, `(.L_x_2421) ;  /* 0x000099b000007945 */ /* 0x000fe20003800000 */
[----:B------:R-:W-:-:S03]  /*ba10*/  ISETP.NE.AND P0, PT, RZ, UR4, PT ;  /* 0x00000004ff007c0c */ /* 0x000fc6000bf05270 */
[----:B------:R-:W1:Y:S01]  /*ba20*/  LDC.64 R14, c[0x0][0x3e8] ;  /* 0x0000fa00ff0e7b82 */ /* 0x000e620000000a00 */
[-C--:B0-----:R-:W-:Y:S02]  /*ba30*/  IMAD R0, R3, R84.reuse, RZ ;  /* 0x0000005403007224 */ /* 0x081fe400078e02ff */
[----:B------:R-:W-:-:S04]  /*ba40*/  IMAD.WIDE.U32 R4, R225, R84, RZ ;  /* 0x00000054e1047225 */ /* 0x000fc800078e00ff */
[----:B------:R-:W-:Y:S02]  /*ba50*/  IMAD.SHL.U32 R12, R4, 0x80, RZ ;  /* 0x00000080040c7824 */ /* 0x000fe400078e00ff */
[-C--:B-1----:R-:W-:Y:S02]  /*ba60*/  IMAD R8, R3, R14.reuse, RZ ;  /* 0x0000000e03087224 */ /* 0x082fe400078e02ff */
[C---:B------:R-:W-:Y:S02]  /*ba70*/  IMAD R3, R225.reuse, R85, R0 ;  /* 0x00000055e1037224 */ /* 0x040fe400078e0200 */
[----:B------:R-:W-:-:S04]  /*ba80*/  IMAD.WIDE.U32 R6, R225, R14, RZ ;  /* 0x0000000ee1067225 */ /* 0x000fc800078e00ff */
[----:B------:R-:W-:Y:S02]  /*ba90*/  IMAD R9, R225, R15, R8 ;  /* 0x0000000fe1097224 */ /* 0x000fe400078e0208 */
[----:B------:R-:W-:Y:S02]  /*baa0*/  IMAD.IADD R5, R5, 0x1, R3 ;  /* 0x0000000105057824 */ /* 0x000fe400078e0203 */
[----:B------:R-:W-:Y:S02]  /*bab0*/  IMAD R0, R225, -0x80, R227 ;  /* 0xffffff80e1007824 */ /* 0x000fe400078e02e3 */
[----:B------:R-:W-:Y:S01]  /*bac0*/  IMAD.IADD R3, R7, 0x1, R9 ;  /* 0x0000000107037824 */ /* 0x000fe200078e0209 */
[----:B------:R-:W-:Y:S01]  /*bad0*/  SHF.L.U64.HI R13, R4, 0x7, R5 ;  /* 0x00000007040d7819 */ /* 0x000fe20000010205 */
[----:B------:R-:W-:Y:S01]  /*bae0*/  IMAD.SHL.U32 R10, R6, 0x80, RZ ;  /* 0x00000080060a7824 */ /* 0x000fe200078e00ff */
[----:B------:R-:W-:Y:S02]  /*baf0*/  VIMNMX R29, R0, 0x80, PT ;  /* 0x00000080001d7848 */ /* 0x000fe40003fe0100 */
[----:B------:R-:W-:-:S02]  /*bb00*/  SHF.L.U64.HI R11, R6, 0x7, R3 ;  /* 0x00000007060b7819 */ /* 0x000fc40000010203 */
[----:B--2---:R-:W-:Y:S01]  /*bb10*/  LEA R21, R20, UR5, 0x1 ;  /* 0x0000000514157c11 */ /* 0x004fe2000f8e08ff */
[----:B------:R-:W-:Y:S06]  /*bb20*/  @!P0 BRA `(.L_x_2422) ;  /* 0x0000004800788947 */ /* 0x000fec0003800000 */
[-C--:B------:R-:W-:Y:S01]  /*bb30*/  ISETP.GE.AND P0, PT, R18, R29.reuse, PT ;  /* 0x0000001d1200720c */ /* 0x080fe20003f06270 */
[----:B------:R-:W-:Y:S01]  /*bb40*/  BSSY B1, `(.L_x_2423) ;  /* 0x0000034000017945 */ /* 0x000fe20003800000 */
[-C--:B------:R-:W-:Y:S02]  /*bb50*/  ISETP.GE.AND P1, PT, R218, R29.reuse, PT ;  /* 0x0000001dda00720c */ /* 0x080fe40003f26270 */
[----:B------:R-:W-:Y:S02]  /*bb60*/  CS2R R50, SRZ ;  /* 0x0000000000327805 */ /* 0x000fe4000001ff00 */
[----:B------:R-:W-:Y:S02]  /*bb70*/  ISETP.GE.AND P2, PT, R220, R29, PT ;  /* 0x0000001ddc00720c */ /* 0x000fe40003f46270 */
        /* <DEDUP_REMOVED lines=33> */
[----:B------:R-:W-:-:S02]  /*bd90*/  ISETP.GE.AND P4, PT, R216, UR4, PT ;  /* 0x00000004d8007c0c */ /* 0x000fc4000bf86270 */
[----:B------:R-:W-:Y:S02]  /*bda0*/  ISETP.GE.AND P5, PT, R215, UR4, PT ;  /* 0x00000004d7007c0c */ /* 0x000fe4000bfa6270 */
        /* <DEDUP_REMOVED lines=13> */
.L_x_2424:
[----:B------:R-:W-:Y:S05]  /*be80*/  BSYNC B1 ;  /* 0x0000000000017941 */ /* 0x000fea0003800000 */
.L_x_2423:
        /* <DEDUP_REMOVED lines=16> */
[----:B------:R-:W-:-:S02]  /*bf90*/  LEA.HI.X R9, R0, UR7, R3, 0x1, P4 ;  /* 0x0000000700097c11 */ /* 0x000fc4000a0f0c03 */
[----:B------:R-:W-:Y:S02]  /*bfa0*/  ISETP.GE.AND P3, PT, R22, UR4, PT ;  /* 0x0000000416007c0c */ /* 0x000fe4000bf66270 */
[----:B------:R-:W-:Y:S02]  /*bfb0*/  ISETP.GE.AND P4, PT, R216, UR4, PT ;  /* 0x00000004d8007c0c */ /* 0x000fe4000bf86270 */
[----:B------:R-:W-:Y:S02]  /*bfc0*/  ISETP.GE.AND P5, PT, R215, UR4, PT ;  /* 0x00000004d7007c0c */ /* 0x000fe4000bfa6270 */
[----:B------:R-:W-:Y:S02]  /*bfd0*/  ISETP.GE.AND P6, PT, R217, UR4, PT ;  /* 0x00000004d9007c0c */ /* 0x000fe4000bfc6270 */
[----:B------:R-:W-:Y:S02]  /*bfe0*/  CS2R R62, SRZ ;  /* 0x00000000003e7805 */ /* 0x000fe4000001ff00 */
[----:B------:R-:W-:-:S02]  /*bff0*/  CS2R R58, SRZ ;  /* 0x00000000003a7805 */ /* 0x000fc4000001ff00 */
        /* <DEDUP_REMOVED lines=10> */
.L_x_2426:
[----:B------:R-:W-:Y:S05]  /*c0a0*/  BSYNC B1 ;  /* 0x0000000000017941 */ /* 0x000fea0003800000 */
.L_x_2425:
        /* <DEDUP_REMOVED lines=22> */
[----:B------:R-:W-:Y:S01]  /*c210*/  LEA R6, P3, R7, UR4, 0x1 ;  /* 0x0000000407067c11 */ /* 0x000fe2000f8608ff */
[----:B------:R-:W-:Y:S01]  /*c220*/  ULDC UR4, c[0x0][0x3d4] ;  /* 0x0000f50000047ab9 */ /* 0x000fe20000000800 */
[----:B------:R-:W-:Y:S01]  /*c230*/  CS2R R34, SRZ ;  /* 0x0000000000227805 */ /* 0x000fe2000001ff00 */
[----:B------:R-:W-:Y:S01]  /*c240*/  IMAD.X R3, R8, 0x1, R95, P6 ;  /* 0x0000000108037824 */ /* 0x000fe200030e065f */
[----:B------:R-:W-:-:S02]  /*c250*/  LEA R8, P4, R0, UR6, 0x1 ;  /* 0x0000000600087c11 */ /* 0x000fc4000f8808ff */
[----:B------:R-:W-:Y:S02]  /*c260*/  LEA.HI.X R7, R7, UR5, R20, 0x1, P3 ;  /* 0x0000000507077c11 */ /* 0x000fe400098f0c14 */
[----:B------:R-:W-:Y:S02]  /*c270*/  LEA.HI.X R9, R0, UR7, R3, 0x1, P4 ;  /* 0x0000000700097c11 */ /* 0x000fe4000a0f0c03 */
[----:B------:R-:W-:Y:S02]  /*c280*/  ISETP.GE.AND P3, PT, R22, UR4, PT ;  /* 0x0000000416007c0c */ /* 0x000fe4000bf66270 */
[----:B------:R-:W-:Y:S02]  /*c290*/  ISETP.GE.AND P4, PT, R216, UR4, PT ;  /* 0x00000004d8007c0c */ /* 0x000fe4000bf86270 */
[----:B------:R-:W-:Y:S02]  /*c2a0*/  ISETP.GE.AND P5, PT, R215, UR4, PT ;  /* 0x00000004d7007c0c */ /* 0x000fe4000bfa6270 */
[----:B------:R-:W-:-:S02]  /*c2b0*/  ISETP.GE.AND P6, PT, R217, UR4, PT ;  /* 0x00000004d9007c0c */ /* 0x000fc4000bfc6270 */
        /* <DEDUP_REMOVED lines=12> */
.L_x_2428:
[----:B------:R-:W-:Y:S05]  /*c380*/  BSYNC B1 ;  /* 0x0000000000017941 */ /* 0x000fea0003800000 */
.L_x_2427:
        /* <DEDUP_REMOVED lines=58> */
[----:B------:R-:W-:-:S03]  /*c730*/  IMAD R0, R15, 0x60, RZ ;  /* 0x000000600f007824 */ /* 0x000fc600078e02ff */
        /* <DEDUP_REMOVED lines=24> */
.L_x_2430:
[----:B------:R-:W-:Y:S05]  /*c8c0*/  BSYNC B1 ;  /* 0x0000000000017941 */ /* 0x000fea0003800000 */
.L_x_2429:
[----:B------:R-:W2:Y:S01]  /*c8d0*/  LDL R92, [R1+0x84] ;  /* 0x00008400015c7983 */ /* 0x000ea20000100800 */
[----:B------:R-:W-:Y:S01]  /*c8e0*/  ISETP.NE.AND P4, PT, R20, 0x1, PT ;  /* 0x000000011400780c */ /* 0x000fe20003f85270 */
[----:B0-----:R-:W-:Y:S01]  /*c8f0*/  IMAD.MOV.U32 R11, RZ, RZ, R60 ;  /* 0x000000ffff0b7224 */ /* 0x001fe200078e003c */
[----:B------:R-:W-:Y:S01]  /*c900*/  ULDC.64 UR4, c[0x0][0x3c8] ;  /* 0x0000f20000047ab9 */ /* 0x000fe20000000a00 */
[----:B------:R-:W-:Y:S01]  /*c910*/  IMAD.MOV.U32 R0, RZ, RZ, R51 ;  /* 0x000000ffff007224 */ /* 0x000fe200078e0033 */
        /* <DEDUP_REMOVED lines=12> */
[----:B------:R-:W0:Y:S01]  /*c9e0*/  @P4 LDC R0, c[0x0][0x42c] ;  /* 0x00010b00ff004b82 */ /* 0x000e220000000800 */
[----:B------:R-:W-:Y:S01]  /*c9f0*/  PRMT R112, R10, 0x7610, R112 ;  /* 0x000076100a707816 */ /* 0x000fe20000000070 */
[----:B------:R-:W-:Y:S01]  /*ca00*/  IMAD.MOV.U32 R10, RZ, RZ, R65 ;  /* 0x000000ffff0a7224 */ /* 0x000fe200078e0041 */
[----:B------:R-:W-:Y:S01]  /*ca10*/  PRMT R114, R11, 0x7610, R114 ;  /* 0x000076100b727816 */ /* 0x000fe20000000072 */
[----:B------:R-:W-:Y:S01]  /*ca20*/  IMAD.MOV.U32 R12, RZ, RZ, R58 ;  /* 0x000000ffff0c7224 */ /* 0x000fe200078e003a */
[----:B------:R-:W-:Y:S01]  /*ca30*/  PRMT R129, R3, 0x7610, R129 ;  /* 0x0000761003817816 */ /* 0x000fe20000000081 */
[----:B------:R-:W-:Y:S01]  /*ca40*/  IMAD.MOV.U32 R3, RZ, RZ, R53 ;  /* 0x000000ffff037224 */ /* 0x000fe200078e0035 */
[----:B------:R-:W-:Y:S01]  /*ca50*/  PRMT R130, R10, 0x7610, R130 ;  /* 0x000076100a827816 */ /* 0x000fe20000000082 */
[----:B------:R-:W1:Y:S01]  /*ca60*/  @P4 LDC R11, c[0x0][0x430] ;  /* 0x00010c00ff0b4b82 */ /* 0x000e620000000800 */
        /* <DEDUP_REMOVED lines=8> */
[----:B------:R-:W-:-:S02]  /*caf0*/  IMAD.MOV.U32 R13, RZ, RZ, R63 ;  /* 0x000000ffff0d7224 */ /* 0x000fc400078e003f */
[----:B------:R-:W-:Y:S01]  /*cb00*/  IMAD.MOV.U32 R12, RZ, RZ, R35 ;  /* 0x000000ffff0c7224 */ /* 0x000fe200078e0023 */
[----:B------:R-:W-:Y:S01]  /*cb10*/  PRMT R122, R10, 0x7610, R122 ;  /* 0x000076100a7a7816 */ /* 0x000fe2000000007a */
[----:B------:R-:W-:Y:S01]  /*cb20*/  IMAD R3, R222, 0x20, R3 ;  /* 0x00000020de037824 */ /* 0x000fe200078e0203 */
[----:B------:R-:W-:Y:S01]  /*cb30*/  PRMT R132, R13, 0x7610, R132 ;  /* 0x000076100d847816 */ /* 0x000fe20000000084 */
[----:B------:R-:W-:Y:S01]  /*cb40*/  IMAD.MOV.U32 R10, RZ, RZ, R34 ;  /* 0x000000ffff0a7224 */ /* 0x000fe200078e0022 */
[----:B------:R-:W-:Y:S01]  /*cb50*/  PRMT R86, R12, 0x7610, R86 ;  /* 0x000076100c567816 */ /* 0x000fe20000000056 */
[----:B0-----:R-:W-:-:S03]  /*cb60*/  @P4 IMAD.HI.U32 R0, R3, R0, RZ ;  /* 0x0000000003004227 */ /* 0x001fc600078e00ff */
        /* <DEDUP_REMOVED lines=29> */
[----:B------:R-:W-:Y:S01]  /*cd40*/  IMAD.MOV.U32 R20, RZ, RZ, R47 ;  /* 0x000000ffff147224 */ /* 0x000fe200078e002f */
[----:B------:R-:W-:Y:S01]  /*cd50*/  UMOV UR4, 0xffffffff ;  /* 0xffffffff00047882 */ /* 0x000fe20000000000 */
[----:B------:R-:W-:Y:S02]  /*cd60*/  IMAD.IADD R11, R13, 0x1, R11 ;  /* 0x000000010d0b7824 */ /* 0x000fe400078e020b */
[----:B------:R-:W-:Y:S01]  /*cd70*/  IMAD.IADD R3, R83, 0x1, R3 ;  /* 0x0000000153037824 */ /* 0x000fe200078e0203 */
[----:B------:R-:W-:Y:S01]  /*cd80*/  PRMT R105, R20, 0x7610, R105 ;  /* 0x0000761014697816 */ /* 0x000fe20000000069 */
        /* <DEDUP_REMOVED lines=8> */
.L_x_2690:
[----:B------:R-:W-:-:S03]  /*ce10*/  UMOV UR4, 0xffffffff ;  /* 0xffffffff00047882 */ /* 0x000fc60000000000 */
[----:B------:R-:W-:Y:S05]  /*ce20*/  BRA.DIV UR4, `(.L_x_2432) ;  /* 0x0000021604b07947 */ /* 0x000fea000b800000 */
.L_x_2693:
[----:B------:R-:W-:-:S03]  /*ce30*/  UMOV UR4, 0xffffffff ;  /* 0xffffffff00047882 */ /* 0x000fc60000000000 */
[----:B------:R-:W-:Y:S05]  /*ce40*/  BRA.DIV UR4, `(.L_x_2433) ;  /* 0x0000021604d07947 */ /* 0x000fea000b800000 */
.L_x_2696:
[----:B------:R-:W-:-:S03]  /*ce50*/  UMOV UR4, 0xffffffff ;  /* 0xffffffff00047882 */ /* 0x000fc60000000000 */
[----:B------:R-:W-:Y:S05]  /*ce60*/  BRA.DIV UR4, `(.L_x_2434) ;  /* 0x0000021604f07947 */ /* 0x000fea000b800000 */
.L_x_2699:
[----:B------:R-:W-:-:S03]  /*ce70*/  UMOV UR4, 0xffffffff ;  /* 0xffffffff00047882 */ /* 0x000fc60000000000 */
[----:B------:R-:W-:Y:S05]  /*ce80*/  BRA.DIV UR4, `(.L_x_2435) ;  /* 0x0000021a04107947 */ /* 0x000fea000b800000 */
.L_x_2702:
[----:B------:R-:W-:-:S03]  /*ce90*/  UMOV UR4, 0xffffffff ;  /* 0xffffffff00047882 */ /* 0x000fc60000000000 */
[----:B------:R-:W-:Y:S05]  /*cea0*/  BRA.DIV UR4, `(.L_x_2436) ;  /* 0x0000021a04307947 */ /* 0x000fea000b800000 */
.L_x_2705:
[----:B------:R-:W-:-:S03]  /*ceb0*/  UMOV UR4, 0xffffffff ;  /* 0xffffffff00047882 */ /* 0x000fc60000000000 */
[----:B------:R-:W-:Y:S05]  /*cec0*/  BRA.DIV UR4, `(.L_x_2437) ;  /* 0x0000021a04507947 */ /* 0x000fea000b800000 */
.L_x_2708:
[----:B------:R-:W-:-:S03]  /*ced0*/  UMOV UR4, 0xffffffff ;  /* 0xffffffff00047882 */ /* 0x000fc60000000000 */
[----:B------:R-:W-:Y:S05]  /*cee0*/  BRA.DIV UR4, `(.L_x_2438) ;  /* 0x0000021a04707947 */ /* 0x000fea000b800000 */
.L_x_2711:
[----:B------:R-:W-:-:S03]  /*cef0*/  UMOV UR4, 0xffffffff ;  /* 0xffffffff00047882 */ /* 0x000fc60000000000 */
[----:B------:R-:W-:Y:S05]  /*cf00*/  BRA.DIV UR4, `(.L_x_2439) ;  /* 0x0000021a04907947 */ /* 0x000fea000b800000 */
.L_x_2714:
[----:B------:R-:W-:-:S03]  /*cf10*/  UMOV UR4, 0xffffffff ;  /* 0xffffffff00047882 */ /* 0x000fc60000000000 */
[----:B------:R-:W-:Y:S05]  /*cf20*/  BRA.DIV UR4, `(.L_x_2440) ;  /* 0x0000021a04b07947 */ /* 0x000fea000b800000 */
.L_x_2717:
[----:B------:R-:W-:-:S03]  /*cf30*/  UMOV UR4, 0xffffffff ;  /* 0xffffffff00047882 */ /* 0x000fc60000000000 */
[----:B------:R-:W-:Y:S05]  /*cf40*/  BRA.DIV UR4, `(.L_x_2441) ;  /* 0x0000021a04d07947 */ /* 0x000fea000b800000 */
.L_x_2720:
[----:B------:R-:W-:-:S03]  /*cf50*/  UMOV UR4, 0xffffffff ;  /* 0xffffffff00047882 */ /* 0x000fc60000000000 */
[----:B------:R-:W-:Y:S05]  /*cf60*/  BRA.DIV UR4, `(.L_x_2442) ;  /* 0x0000021a04f07947 */ /* 0x000fea000b800000 */
.L_x_2723:
[----:B------:R-:W-:-:S03]  /*cf70*/  UMOV UR4, 0xffffffff ;  /* 0xffffffff00047882 */ /* 0x000fc60000000000 */
[----:B------:R-:W-:Y:S05]  /*cf80*/  BRA.DIV UR4, `(.L_x_2443) ;  /* 0x0000021e04107947 */ /* 0x000fea000b800000 */
.L_x_2726:
[----:B------:R-:W-:Y:S01]  /*cf90*/  UMOV UR4, 0xffffffff ;  /* 0xffffffff00047882 */ /* 0x000fe20000000000 */
[----:B------:R-:W-:Y:S02]  /*cfa0*/  LOP3.LUT R82, R82, 0xfffffffe, RZ, 0xc0, !PT ;  /* 0xfffffffe52527812 */ /* 0x000fe400078ec0ff */
[----:B------:R-:W-:Y:S05]  /*cfb0*/  BRA.DIV UR4, `(.L_x_2444) ;  /* 0x0000021e042c7947 */ /* 0x000fea000b800000 */
.L_x_2729:
[----:B------:R-:W-:Y:S01]  /*cfc0*/  UMOV UR4, 0xffffffff ;  /* 0xffffffff00047882 */ /* 0x000fe20000000000 */
[----:B------:R-:W-:Y:S02]  /*cfd0*/  IMAD.IADD R82, R92, 0x1, -R82 ;  /* 0x000000015c527824 */ /* 0x000fe400078e0a52 */
[----:B------:R-:W-:Y:S05]  /*cfe0*/  BRA.DIV UR4, `(.L_x_2445) ;  /* 0x0000021e04487947 */ /* 0x000fea000b800000 */
.L_x_2732:
[----:B------:R-:W-:Y:S01]  /*cff0*/  UMOV UR4, 0xffffffff ;  /* 0xffffffff00047882 */ /* 0x000fe20000000000 */
[----:B------:R-:W-:Y:S02]  /*d000*/  SHF.L.U32 R99, R82, 0x1f, RZ ;  /* 0x0000001f52637819 */ /* 0x000fe400000006ff */
[----:B------:R-:W-:Y:S05]  /*d010*/  BRA.DIV UR4, `(.L_x_2446) ;  /* 0x0000021e04647947 */ /* 0x000fea000b800000 */
.L_x_2735:
        /* <DEDUP_REMOVED lines=37> */
.L_x_2736:
[----:B------:R-:W-:Y:S05]  /*d270*/  BSYNC B1 ;  /* 0x0000000000017941 */ /* 0x000fea0003800000 */
.L_x_2447:
[----:B------:R-:W-:Y:S01]  /*d280*/  BSSY B1, `(.L_x_2449) ;  /* 0x00000cb000017945 */ /* 0x000fe20003800000 */
[----:B------:R-:W-:Y:S02]  /*d290*/  PRMT R98, R12, 0x7610, R98 ;  /* 0x000076100c627816 */ /* 0x000fe40000000062 */
[----:B0-----:R-:W-:Y:S01]  /*d2a0*/  PRMT R99, R13, 0x7610, R99 ;  /* 0x000076100d637816 */ /* 0x001fe20000000063 */
[----:B------:R-:W-:Y:S06]  /*d2b0*/  @P0 BRA `(.L_x_2450) ;  /* 0x0000000c001c0947 */ /* 0x000fec0003800000 */
[----:B------:R-:W0:Y:S01]  /*d2c0*/  LDC R12, c[0x0][0x3d4] ;  /* 0x0000f500ff0c7b82 */ /* 0x000e220000000800 */
[----:B------:R-:W-:Y:S01]  /*d2d0*/  BSSY B2, `(.L_x_2451) ;  /* 0x0000034000027945 */ /* 0x000fe20003800000 */
[-C--:B0-----:R-:W-:Y:S02]  /*d2e0*/  ISETP.GE.AND P0, PT, R22, R12.reuse, PT ;  /* 0x0000000c1600720c */ /* 0x081fe40003f06270 */
[-C--:B------:R-:W-:Y:S02]  /*d2f0*/  ISETP.GE.AND P4, PT, R216, R12.reuse, PT ;  /* 0x0000000cd800720c */ /* 0x080fe40003f86270 */
[-C--:B------:R-:W-:Y:S02]  /*d300*/  ISETP.GE.AND P5, PT, R215, R12.reuse, PT ;  /* 0x0000000cd700720c */ /* 0x080fe40003fa6270 */
[----:B------:R-:W-:-:S07]  /*d310*/  ISETP.GE.AND P6, PT, R217, R12, PT ;  /* 0x0000000cd900720c */ /* 0x000fce0003fc6270 */
[----:B------:R-:W-:Y:S06]  /*d320*/  @P0 BRA `(.L_x_2452) ;  /* 0x0000000000b80947 */ /* 0x000fec0003800000 */
[----:B------:R-:W0:Y:S01]  /*d330*/  LDS.128 R12, [R21] ;  /* 0x00000000150c7984 */ /* 0x000e220000000c00 */
        /* <DEDUP_REMOVED lines=45> */
.L_x_2452:
[----:B------:R-:W-:Y:S05]  /*d610*/  BSYNC B2 ;  /* 0x0000000000027941 */ /* 0x000fea0003800000 */
.L_x_2451:
[----:B------:R-:W-:Y:S04]  /*d620*/  BSSY B2, `(.L_x_2453) ;  /* 0x0000030000027945 */ /* 0x000fe80003800000 */
[----:B------:R-:W-:Y:S05]  /*d630*/  @P4 BRA `(.L_x_2454) ;  /* 0x0000000000b84947 */ /* 0x000fea0003800000 */
[----:B0-----:R-:W0:Y:S01]  /*d640*/  LDS.128 R12, [R21+0x4000] ;  /* 0x00400000150c7984 */ /* 0x001e220000000c00 */
        /* <DEDUP_REMOVED lines=45> */
.L_x_2454:
[----:B------:R-:W-:Y:S05]  /*d920*/  BSYNC B2 ;  /* 0x0000000000027941 */ /* 0x000fea0003800000 */
.L_x_2453:
[----:B------:R-:W-:Y:S04]  /*d930*/  BSSY B2, `(.L_x_2455) ;  /* 0x0000030000027945 */ /* 0x000fe80003800000 */
[----:B------:R-:W-:Y:S05]  /*d940*/  @P5 BRA `(.L_x_2456) ;  /* 0x0000000000b85947 */ /* 0x000fea0003800000 */
[----:B01----:R-:W0:Y:S01]  /*d950*/  LDS.128 R12, [R21+0x8000] ;  /* 0x00800000150c7984 */ /* 0x003e220000000c00 */
        /* <DEDUP_REMOVED lines=45> */
.L_x_2456:
[----:B------:R-:W-:Y:S05]  /*dc30*/  BSYNC B2 ;  /* 0x0000000000027941 */ /* 0x000fea0003800000 */
.L_x_2455:
[----:B------:R-:W-:Y:S05]  /*dc40*/  @P6 BRA `(.L_x_2450) ;  /* 0x0000000000b86947 */ /* 0x000fea0003800000 */
[----:B012---:R-:W0:Y:S01]  /*dc50*/  LDS.128 R12, [R21+0xc000] ;  /* 0x00c00000150c7984 */ /* 0x007e220000000c00 */
        /* <DEDUP_REMOVED lines=45> */
.L_x_2450:
[----:B------:R-:W-:Y:S05]  /*df30*/  BSYNC B1 ;  /* 0x0000000000017941 */ /* 0x000fea0003800000 */
.L_x_2449:
[----:B------:R-:W-:Y:S04]  /*df40*/  BSSY B1, `(.L_x_2457) ;  /* 0x00000c9000017945 */ /* 0x000fe80003800000 */
[----:B------:R-:W-:Y:S05]  /*df50*/  @P1 BRA `(.L_x_2458) ;  /* 0x0000000c001c1947 */ /* 0x000fea0003800000 */
[----:B0123--:R-:W0:Y:S01]  /*df60*/  LDC R12, c[0x0][0x3d4] ;  /* 0x0000f500ff0c7b82 */ /* 0x00fe220000000800 */
[----:B------:R-:W-:Y:S01]  /*df70*/  BSSY B2, `(.L_x_2459) ;  /* 0x0000034000027945 */ /* 0x000fe20003800000 */
[-C--:B0-----:R-:W-:Y:S02]  /*df80*/  ISETP.GE.AND P0, PT, R22, R12.reuse, PT ;  /* 0x0000000c1600720c */ /* 0x081fe40003f06270 */
[-C--:B------:R-:W-:Y:S02]  /*df90*/  ISETP.GE.AND P1, PT, R216, R12.reuse, PT ;  /* 0x0000000cd800720c */ /* 0x080fe40003f26270 */
[-C--:B------:R-:W-:Y:S02]  /*dfa0*/  ISETP.GE.AND P4, PT, R215, R12.reuse, PT ;  /* 0x0000000cd700720c */ /* 0x080fe40003f86270 */
[----:B------:R-:W-:-:S07]  /*dfb0*/  ISETP.GE.AND P5, PT, R217, R12, PT ;  /* 0x0000000cd900720c */ /* 0x000fce0003fa6270 */
[----:B------:R-:W-:Y:S06]  /*dfc0*/  @P0 BRA `(.L_x_2460) ;  /* 0x0000000000b80947 */ /* 0x000fec0003800000 */
[----:B------:R-:W0:Y:S01]  /*dfd0*/  LDS.128 R12, [R21+0x1000] ;  /* 0x00100000150c7984 */ /* 0x000e220000000c00 */
        /* <DEDUP_REMOVED lines=45> */
.L_x_2460:
[----:B------:R-:W-:Y:S05]  /*e2b0*/  BSYNC B2 ;  /* 0x0000000000027941 */ /* 0x000fea0003800000 */
.L_x_2459:
        /* <DEDUP_REMOVED lines=48> */
.L_x_2462:
[----:B------:R-:W-:Y:S05]  /*e5c0*/  BSYNC B2 ;  /* 0x0000000000027941 */ /* 0x000fea0003800000 */
.L_x_2461:
        /* <DEDUP_REMOVED lines=48> */
.L_x_2464:
[----:B------:R-:W-:Y:S05]  /*e8d0*/  BSYNC B2 ;  /* 0x0000000000027941 */ /* 0x000fea0003800000 */
.L_x_2463:
        /* <DEDUP_REMOVED lines=47> */
.L_x_2458:
[----:B------:R-:W-:Y:S05]  /*ebd0*/  BSYNC B1 ;  /* 0x0000000000017941 */ /* 0x000fea0003800000 */
.L_x_2457:
[----:B------:R-:W-:Y:S04]  /*ebe0*/  BSSY B1, `(.L_x_2465) ;  /* 0x00000c9000017945 */ /* 0x000fe80003800000 */
        /* <DEDUP_REMOVED lines=54> */
.L_x_2468:
[----:B------:R-:W-:Y:S05]  /*ef50*/  BSYNC B2 ;  /* 0x0000000000027941 */ /* 0x000fea0003800000 */
.L_x_2467:
[----:B------:R-:W-:Y:S04]  /*ef60*/  BSSY B2, `(.L_x_2469) ;  /* 0x0000030000027945 */ /* 0x000fe80003800000 */
[----:B------:R-:W-:Y:S05]  /*ef70*/  @P1 BRA `(.L_x_2470) ;  /* 0x0000000000b81947 */ /* 0x000fea0003800000 */
[----:B0-----:R-:W0:Y:S01]  /*ef80*/  LDS.128 R12, [R21+0x6000] ;  /* 0x00600000150c7984 */ /* 0x001e220000000c00 */
        /* <DEDUP_REMOVED lines=45> */
.L_x_2470:
[----:B------:R-:W-:Y:S05]  /*f260*/  BSYNC B2 ;  /* 0x0000000000027941 */ /* 0x000fea0003800000 */
.L_x_2469:
        /* <DEDUP_REMOVED lines=48> */
.L_x_2472:
[----:B------:R-:W-:Y:S05]  /*f570*/  BSYNC B2 ;  /* 0x0000000000027941 */ /* 0x000fea0003800000 */
.L_x_2471:
[----:B------:R-:W-:Y:S05]  /*f580*/  @P4 BRA `(.L_x_2466) ;  /* 0x0000000000b84947 */ /* 0x000fea0003800000 */
[----:B012---:R-:W0:Y:S01]  /*f590*/  LDS.128 R12, [R21+0xe000] ;  /* 0x00e00000150c7984 */ /* 0x007e220000000c00 */
        /* <DEDUP_REMOVED lines=17> */
[----:B------:R-:W-:Y:S01]  /*f6b0*/  FMUL.FTZ R41, R35, R39 ;  /* 0x0000002723297220 */ /* 0x000fe20000410000 */
[C---:B------:R-:W-:Y:S01]  /*f6c0*/  FMUL.FTZ R35, R37.reuse, R89 ;  /* 0x0000005925237220 */ /* 0x040fe20000410000 */
[----:B------:R-:W-:Y:S02]  /*f6d0*/  IMAD.U32 R14, R12, 0x10000, RZ ;  /* 0x000100000c0e7824 */ /* 0x000fe400078e00ff */
[C---:B------:R-:W-:Y:S01]  /*f6e0*/  FFMA.FTZ R43, R34.reuse, R39, R42 ;  /* 0x00000027222b7223 */ /* 0x040fe2000001002a */
[----:B------:R-:W-:Y:S01]  /*f6f0*/  FMUL.FTZ R39, R37, R86 ;  /* 0x0000005625277220 */ /* 0x000fe20000410000 */
[C---:B------:R-:W-:Y:S02]  /*f700*/  IMAD.U32 R15, R13.reuse, 0x10000, RZ ;  /* 0x000100000d0f7824 */ /* 0x040fe400078e00ff */
[----:B------:R-:W-:Y:S01]  /*f710*/  FFMA.FTZ R40, R34, R38, -R41 ;  /* 0x0000002622287223 */ /* 0x000fe20000010829 */
[----:B------:R-:W-:Y:S01]  /*f720*/  IMAD.U32 R37, R88, 0x10000, RZ ;  /* 0x0001000058257824 */ /* 0x000fe200078e00ff */
[----:B------:R-:W-:Y:S01]  /*f730*/  LOP3.LUT R12, R12, 0xffff0000, RZ, 0xc0, !PT ;  /* 0xffff00000c0c7812 */ /* 0x000fe200078ec0ff */
[----:B------:R-:W-:Y:S01]  /*f740*/  FFMA.FTZ R86, R36, R86, -R35 ;  /* 0x0000005624567223 */ /* 0x000fe20000010823 */
[----:B------:R-:W-:Y:S01]  /*f750*/  LOP3.LUT R13, R13, 0xffff0000, RZ, 0xc0, !PT ;  /* 0xffff00000d0d7812 */ /* 0x000fe200078ec0ff */
[C---:B------:R-:W-:Y:S01]  /*f760*/  IMAD.U32 R35, R87.reuse, 0x10000, RZ ;  /* 0x0001000057237824 */ /* 0x040fe200078e00ff */
        /* <DEDUP_REMOVED lines=15> */
[----:B------:R0:W-:Y:S02]  /*f860*/  STS.128 [R21+0xe000], R12 ;  /* 0x00e0000c15007388 */ /* 0x0001e40000000c00 */
.L_x_2466:
[----:B------:R-:W-:Y:S05]  /*f870*/  BSYNC B1 ;  /* 0x0000000000017941 */ /* 0x000fea0003800000 */
.L_x_2465:
        /* <DEDUP_REMOVED lines=54> */
.L_x_2475:
[----:B------:R-:W-:Y:S05]  /*fbe0*/  BSYNC B1 ;  /* 0x0000000000017941 */ /* 0x000fea0003800000 */
.L_x_2474:
        /* <DEDUP_REMOVED lines=48> */
.L_x_2477:
[----:B------:R-:W-:Y:S05]  /*fef0*/  BSYNC B1 ;  /* 0x0000000000017941 */ /* 0x000fea0003800000 */
.L_x_2476:
[----:B------:R-:W-:Y:S04]  /*ff00*/  BSSY B1, `(.L_x_2478) ;  /* 0x0000030000017945 */ /* 0x000fe80003800000 */
[----:B------:R-:W-:Y:S05]  /*ff10*/  @P2 BRA `(.L_x_2479) ;  /* 0x0000000000b82947 */ /* 0x000fea0003800000 */
[----:B01----:R-:W0:Y:S01]  /*ff20*/  LDS.128 R12, [R21+0xb000] ;  /* 0x00b00000150c7984 */ /* 0x003e220000000c00 */
        /* <DEDUP_REMOVED lines=23> */
[----:B------:R-:W-:Y:S01]  /*100a0*/  FMUL.FTZ R25, R15, R83 ;  /* 0x000000530f197220 */ /* 0x000fe20000410000 */
[----:B------:R-:W-:Y:S01]  /*100b0*/  FFMA.FTZ R28, R20, R27, R14 ;  /* 0x0000001b141c7223 */ /* 0x000fe2000001000e */
[----:B------:R-:W-:Y:S01]  /*100c0*/  IMAD.U32 R15, R82, 0x10000, RZ ;  /* 0x00010000520f7824 */ /* 0x000fe200078e00ff */
[----:B------:R-:W-:Y:S01]  /*100d0*/  LOP3.LUT R13, R13, 0xffff0000, RZ, 0xc0, !PT ;  /* 0xffff00000d0d7812 */ /* 0x000fe200078ec0ff */
[----:B------:R-:W-:Y:S01]  /*100e0*/  IMAD.U32 R14, R84, 0x10000, RZ ;  /* 0x00010000540e7824 */ /* 0x000fe200078e00ff */
[----:B------:R-:W-:Y:S01]  /*100f0*/  LOP3.LUT R82, R82, 0xffff0000, RZ, 0xc0, !PT ;  /* 0xffff000052527812 */ /* 0x000fe200078ec0ff */
[----:B------:R-:W-:Y:S01]  /*10100*/  FFMA.FTZ R31, R24, R83, -R31 ;  /* 0x00000053181f7223 */ /* 0x000fe2000001081f */
        /* <DEDUP_REMOVED lines=15> */
.L_x_2479:
[----:B------:R-:W-:Y:S05]  /*10200*/  BSYNC B1 ;  /* 0x0000000000017941 */ /* 0x000fea0003800000 */
.L_x_2478:
[----:B------:R-:W-:Y:S05]  /*10210*/  @P3 BRA `(.L_x_2473) ;  /* 0x0000005000643947 */ /* 0x000fea0003800000 */
[----:B012---:R-:W0:Y:S01]  /*10220*/  LDS.128 R12, [R21+0xf000] ;  /* 0x00f00000150c7984 */ /* 0x007e220000000c00 */
        /* <DEDUP_REMOVED lines=20> */
[----:B------:R-:W-:Y:S01]  /*10370*/  FMUL.FTZ R6, R6, R10 ;  /* 0x0000000a06067220 */ /* 0x000fe20000410000 */
        /* <DEDUP_REMOVED lines=25> */
.L_x_2422:
[----:B------:R-:W2:Y:S01]  /*10510*/  LDL R0, [R1+0x8c] ;  /* 0x00008c0001007983 */ /* 0x000ea20000100800 */
[-C--:B------:R-:W-:Y:S01]  /*10520*/  ISETP.GE.AND P0, PT, R18, R29.reuse, PT ;  /* 0x0000001d1200720c */ /* 0x080fe20003f06270 */
[----:B------:R-:W-:Y:S01]  /*10530*/  BSSY B1, `(.L_x_2480) ;  /* 0x0000031000017945 */ /* 0x000fe20003800000 */
[-C--:B------:R-:W-:Y:S01]  /*10540*/  ISETP.GE.AND P1, PT, R218, R29.reuse, PT ;  /* 0x0000001dda00720c */ /* 0x080fe20003f26270 */
[----:B------:R-:W-:Y:S01]  /*10550*/  IMAD.MOV.U32 R87, RZ, RZ, R25 ;  /* 0x000000ffff577224 */ /* 0x000fe200078e0019 */
        /* <DEDUP_REMOVED lines=42> */
[----:B------:R0:W5:Y:S04]  /*10800*/  @!P6 LDG.E.128 R44, desc[UR60][R50.64+0x80] ;  /* 0x0000803c322ce981 */ /* 0x000168000c1e1d00 */
[----:B------:R0:W5:Y:S04]  /*10810*/  @!P5 LDG.E.128 R4, desc[UR60][R50.64] ;  /* 0x0000003c3204d981 */ /* 0x000168000c1e1d00 */
[----:B------:R0:W5:Y:S04]  /*10820*/  @!P5 LDG.E.128 R28, desc[UR60][R52.64] ;  /* 0x0000003c341cd981 */ /* 0x000168000c1e1d00 */
[----:B------:R0:W5:Y:S02]  /*10830*/  @!P6 LDG.E.128 R24, desc[UR60][R52.64+0x80] ;  /* 0x0000803c3418e981 */ /* 0x000164000c1e1d00 */
.L_x_2481:
[----:B------:R-:W-:Y:S05]  /*10840*/  BSYNC B1 ;  /* 0x0000000000017941 */ /* 0x000fea0003800000 */
.L_x_2480:
        /* <DEDUP_REMOVED lines=24> */
[----:B------:R-:W-:Y:S02]  /*109d0*/  CS2R R32, SRZ ;  /* 0x0000000000207805 */ /* 0x000fe4000001ff00 */
[----:B------:R-:W-:Y:S01]  /*109e0*/  LEA.HI.X R55, R0, UR7, R3, 0x1, P4 ;  /* 0x0000000700377c11 */ /* 0x000fe2000a0f0c03 */
[----:B------:R0:W5:Y:S04]  /*109f0*/  @!P5 LDG.E.128 R40, desc[UR60][R52.64] ;  /* 0x0000003c3428d981 */ /* 0x000168000c1e1d00 */
[----:B------:R0:W5:Y:S04]  /*10a00*/  @!P6 LDG.E.128 R48, desc[UR60][R52.64+0x80] ;  /* 0x0000803c3430e981 */ /* 0x000168000c1e1d00 */
[----:B------:R0:W5:Y:S04]  /*10a10*/  @!P5 LDG.E.128 R36, desc[UR60][R54.64] ;  /* 0x0000003c3624d981 */ /* 0x000168000c1e1d00 */
[----:B------:R0:W5:Y:S02]  /*10a20*/  @!P6 LDG.E.128 R32, desc[UR60][R54.64+0x80] ;  /* 0x0000803c3620e981 */ /* 0x000164000c1e1d00 */
.L_x_2483:
[----:B------:R-:W-:Y:S05]  /*10a30*/  BSYNC B1 ;  /* 0x0000000000017941 */ /* 0x000fea0003800000 */
.L_x_2482:
[----:B------:R-:W-:Y:S01]  /*10a40*/  IMAD.MOV.U32 R0, RZ, RZ, R6 ;  /* 0x000000ffff007224 */ /* 0x000fe200078e0006 */
[----:B------:R-:W1:Y:S01]  /*10a50*/  LDC R96, c[0x0][0x428] ;  /* 0x00010a00ff607b82 */ /* 0x000e620000000800 */
        /* <DEDUP_REMOVED lines=32> */
[----:B0-----:R-:W-:Y:S02]  /*10c60*/  CS2R R54, SRZ ;  /* 0x0000000000367805 */ /* 0x001fe4000001ff00 */
        /* <DEDUP_REMOVED lines=34> */
[----:B------:R-:W-:Y:S02]  /*10e90*/  LEA.HI.X R52, R14, R11, R15, 0x6, P4 ;  /* 0x0000000b0e347211 */ /* 0x000fe400020f340f */
[----:B------:R-:W-:Y:S02]  /*10ea0*/  CS2R R54, SRZ ;  /* 0x0000000000367805 */ /* 0x000fe4000001ff00 */
[----:B------:R-:W-:Y:S02]  /*10eb0*/  LEA.HI.X R89, R3, UR5, R20, 0x1, P5 ;  /* 0x0000000503597c11 */ /* 0x000fe4000a8f0c14 */
        /* <DEDUP_REMOVED lines=10> */
.L_x_2485:
[----:B------:R-:W-:Y:S05]  /*10f60*/  BSYNC B1 ;  /* 0x0000000000017941 */ /* 0x000fea0003800000 */
.L_x_2484:
        /* <DEDUP_REMOVED lines=23> */
[----:B------:R-:W-:Y:S02]  /*110e0*/  ISETP.GE.AND P6, PT, R212, UR4, PT ;  /* 0x00000004d4007c0c */ /* 0x000fe4000bfc6270 */
[----:B------:R-:W-:Y:S02]  /*110f0*/  LEA.HI.X R11, R99, UR5, R12, 0x1, P4 ;  /* 0x00000005630b7c11 */ /* 0x000fe4000a0f0c0c */
[----:B------:R-:W-:-:S04]  /*11100*/  LEA R12, P4, R97, UR6, 0x1 ;  /* 0x00000006610c7c11 */ /* 0x000fc8000f8808ff */
[----:B------:R-:W-:Y:S01]  /*11110*/  LEA.HI.X R13, R97, UR7, R0, 0x1, P4 ;  /* 0x00000007610d7c11 */ /* 0x000fe2000a0f0c00 */
[----:B------:R1:W5:Y:S04]  /*11120*/  @!P5 LDG.E.128 R72, desc[UR60][R10.64] ;  /* 0x0000003c0a48d981 */ /* 0x000368000c1e1d00 */
[----:B------:R1:W5:Y:S04]  /*11130*/  @!P6 LDG.E.128 R76, desc[UR60][R10.64+0x80] ;  /* 0x0000803c0a4ce981 */ /* 0x000368000c1e1d00 */
[----:B------:R1:W5:Y:S04]  /*11140*/  @!P5 LDG.E.128 R68, desc[UR60][R12.64] ;  /* 0x0000003c0c44d981 */ /* 0x000368000c1e1d00 */
[----:B------:R1:W5:Y:S02]  /*11150*/  @!P6 LDG.E.128 R64, desc[UR60][R12.64+0x80] ;  /* 0x0000803c0c40e981 */ /* 0x000364000c1e1d00 */
.L_x_2487:
[----:B------:R-:W-:Y:S05]  /*11160*/  BSYNC B1 ;  /* 0x0000000000017941 */ /* 0x000fea0003800000 */
.L_x_2486:
[----:B0-----:R-:W2:Y:S01]  /*11170*/  LDL R88, [R1+0x84] ;  /* 0x0000840001587983 */ /* 0x001ea20000100800 */
[----:B------:R-:W-:Y:S01]  /*11180*/  ISETP.NE.AND P4, PT, R96, 0x1, PT ;  /* 0x000000016000780c */ /* 0x000fe20003f85270 */
[----:B-1----:R-:W-:Y:S01]  /*11190*/  IMAD.MOV.U32 R11, RZ, RZ, R39 ;  /* 0x000000ffff0b7224 */ /* 0x002fe200078e0027 */
        /* <DEDUP_REMOVED lines=18> */
[----:B-----5:R-:W-:Y:S01]  /*112c0*/  IMAD.MOV.U32 R13, RZ, RZ, R54 ;  /* 0x000000ffff0d7224 */ /* 0x020fe200078e0036 */
        /* <DEDUP_REMOVED lines=42> */
[C---:B------:R-:W-:Y:S01]  /*11570*/  IMAD.WIDE.U32 R12, R3.reuse, R14, R8 ;  /* 0x0000000e030c7225 */ /* 0x040fe200078e0008 */
[----:B------:R-:W-:Y:S01]  /*11580*/  LEA R8, P4, R10, UR4, 0x1 ;  /* 0x000000040a087c11 */ /* 0x000fe2000f8808ff */
[----:B------:R-:W-:Y:S02]  /*11590*/  UMOV UR4, 0xffffffff ;  /* 0xffffffff00047882 */ /* 0x000fe40000000000 */
[C---:B------:R-:W-:Y:S02]  /*115a0*/  IMAD R9, R3.reuse, R85, R84 ;  /* 0x0000005503097224 */ /* 0x040fe400078e0254 */
[----:B------:R-:W-:Y:S01]  /*115b0*/  IMAD R3, R3, R15, R0 ;  /* 0x0000000f03037224 */ /* 0x000fe200078e0200 */
[----:B------:R-:W-:Y:S01]  /*115c0*/  LEA R0, P5, R12, UR6, 0x1 ;  /* 0x000000060c007c11 */ /* 0x000fe2000f8a08ff */
[----:B------:R-:W-:-:S02]  /*115d0*/  IMAD.MOV.U32 R20, RZ, RZ, R60 ;  /* 0x000000ffff147224 */ /* 0x000fc400078e003c */
[----:B------:R-:W-:Y:S02]  /*115e0*/  IMAD.IADD R9, R11, 0x1, R9 ;  /* 0x000000010b097824 */ /* 0x000fe400078e0209 */
[----:B------:R-:W-:Y:S01]  /*115f0*/  IMAD.IADD R3, R13, 0x1, R3 ;  /* 0x000000010d037824 */ /* 0x000fe200078e0203 */
[----:B------:R-:W-:Y:S01]  /*11600*/  PRMT R111, R20, 0x7610, R111 ;  /* 0x00007610146f7816 */ /* 0x000fe2000000006f */
[----:B------:R-:W-:Y:S01]  /*11610*/  IMAD.MOV.U32 R20, RZ, RZ, R80 ;  /* 0x000000ffff147224 */ /* 0x000fe200078e0050 */
[----:B------:R-:W-:Y:S01]  /*11620*/  LEA.HI.X R9, R10, UR5, R9, 0x1, P4 ;  /* 0x000000050a097c11 */ /* 0x000fe2000a0f0c09 */
[----:B------:R-:W-:Y:S01]  /*11630*/  IMAD.MOV.U32 R14, RZ, RZ, R81 ;  /* 0x000000ffff0e7224 */ /* 0x000fe200078e0051 */
[----:B------:R-:W-:Y:S01]  /*11640*/  LEA.HI.X R3, R12, UR7, R3, 0x1, P5 ;  /* 0x000000070c037c11 */ /* 0x000fe2000a8f0c03 */
[----:B------:R-:W-:Y:S01]  /*11650*/  IMAD.MOV.U32 R15, RZ, RZ, R82 ;  /* 0x000000ffff0f7224 */ /* 0x000fe200078e0052 */
[----:B------:R-:W-:Y:S02]  /*11660*/  PRMT R104, R20, 0x7610, R104 ;  /* 0x0000761014687816 */ /* 0x000fe40000000068 */
[----:B------:R-:W-:-:S02]  /*11670*/  PRMT R105, R14, 0x7610, R105 ;  /* 0x000076100e697816 */ /* 0x000fc40000000069 */
[----:B------:R-:W-:Y:S02]  /*11680*/  PRMT R106, R15, 0x7610, R106 ;  /* 0x000076100f6a7816 */ /* 0x000fe4000000006a */
[----:B--2---:R-:W-:Y:S01]  /*11690*/  LEA.HI R10, R88, R88, RZ, 0x1 ;  /* 0x00000058580a7211 */ /* 0x004fe200078f08ff */
[----:B------:R-:W-:Y:S06]  /*116a0*/  BRA.DIV UR4, `(.L_x_2488) ;  /* 0x000001d604fc7947 */ /* 0x000fec000b800000 */
.L_x_2739:
[----:B------:R-:W-:-:S03]  /*116b0*/  UMOV UR4, 0xffffffff ;  /* 0xffffffff00047882 */ /* 0x000fc60000000000 */
[----:B------:R-:W-:Y:S05]  /*116c0*/  BRA.DIV UR4, `(.L_x_2489) ;  /* 0x000001da041c7947 */ /* 0x000fea000b800000 */
.L_x_2742:
[----:B------:R-:W-:-:S03]  /*116d0*/  UMOV UR4, 0xffffffff ;  /* 0xffffffff00047882 */ /* 0x000fc60000000000 */
[----:B------:R-:W-:Y:S05]  /*116e0*/  BRA.DIV UR4, `(.L_x_2490) ;  /* 0x000001da043c7947 */ /* 0x000fea000b800000 */
.L_x_2745:
[----:B------:R-:W-:-:S03]  /*116f0*/  UMOV UR4, 0xffffffff ;  /* 0xffffffff00047882 */ /* 0x000fc60000000000 */
[----:B------:R-:W-:Y:S05]  /*11700*/  BRA.DIV UR4, `(.L_x_2491) ;  /* 0x000001da045c7947 */ /* 0x000fea000b800000 */
.L_x_2748:
[----:B------:R-:W-:-:S03]  /*11710*/  UMOV UR4, 0xffffffff ;  /* 0xffffffff00047882 */ /* 0x000fc60000000000 */
[----:B------:R-:W-:Y:S05]  /*11720*/  BRA.DIV UR4, `(.L_x_2492) ;  /* 0x000001da047c7947 */ /* 0x000fea000b800000 */
.L_x_2751:
[----:B------:R-:W-:-:S03]  /*11730*/  UMOV UR4, 0xffffffff ;  /* 0xffffffff00047882 */ /* 0x000fc60000000000 */
[----:B------:R-:W-:Y:S05]  /*11740*/  BRA.DIV UR4, `(.L_x_2493) ;  /* 0x000001da049c7947 */ /* 0x000fea000b800000 */
.L_x_2754:
[----:B------:R-:W-:-:S03]  /*11750*/  UMOV UR4, 0xffffffff ;  /* 0xffffffff00047882 */ /* 0x000fc60000000000 */
[----:B------:R-:W-:Y:S05]  /*11760*/  BRA.DIV UR4, `(.L_x_2494) ;  /* 0x000001da04bc7947 */ /* 0x000fea000b800000 */
.L_x_2757:
[----:B------:R-:W-:-:S03]  /*11770*/  UMOV UR4, 0xffffffff ;  /* 0xffffffff00047882 */ /* 0x000fc60000000000 */
[----:B------:R-:W-:Y:S05]  /*11780*/  BRA.DIV UR4, `(.L_x_2495) ;  /* 0x000001da04dc7947 */ /* 0x000fea000b800000 */
.L_x_2760:
[----:B------:R-:W-:-:S03]  /*11790*/  UMOV UR4, 0xffffffff ;  /* 0xffffffff00047882 */ /* 0x000fc60000000000 */
[----:B------:R-:W-:Y:S05]  /*117a0*/  BRA.DIV UR4, `(.L_x_2496) ;  /* 0x000001da04fc7947 */ /* 0x000fea000b800000 */
.L_x_2763:
[----:B------:R-:W-:-:S03]  /*117b0*/  UMOV UR4, 0xffffffff ;  /* 0xffffffff00047882 */ /* 0x000fc60000000000 */
[----:B------:R-:W-:Y:S05]  /*117c0*/  BRA.DIV UR4, `(.L_x_2497) ;  /* 0x000001de041c7947 */ /* 0x000fea000b800000 */
.L_x_2766:
[----:B------:R-:W-:-:S03]  /*117d0*/  UMOV UR4, 0xffffffff ;  /* 0xffffffff00047882 */ /* 0x000fc60000000000 */
[----:B------:R-:W-:Y:S05]  /*117e0*/  BRA.DIV UR4, `(.L_x_2498) ;  /* 0x000001de043c7947 */ /* 0x000fea000b800000 */
.L_x_2769:
[----:B------:R-:W-:-:S03]  /*117f0*/  UMOV UR4, 0xffffffff ;  /* 0xffffffff00047882 */ /* 0x000fc60000000000 */
[----:B------:R-:W-:Y:S05]  /*11800*/  BRA.DIV UR4, `(.L_x_2499) ;  /* 0x000001de045c7947 */ /* 0x000fea000b800000 */
.L_x_2772:
[----:B------:R-:W-:-:S03]  /*11810*/  UMOV UR4, 0xffffffff ;  /* 0xffffffff00047882 */ /* 0x000fc60000000000 */
[----:B------:R-:W-:Y:S05]  /*11820*/  BRA.DIV UR4, `(.L_x_2500) ;  /* 0x000001de047c7947 */ /* 0x000fea000b800000 */
.L_x_2775:
[----:B------:R-:W-:Y:S01]  /*11830*/  UMOV UR4, 0xffffffff ;  /* 0xffffffff00047882 */ /* 0x000fe20000000000 */
[----:B------:R-:W-:Y:S02]  /*11840*/  LOP3.LUT R10, R10, 0xfffffffe, RZ, 0xc0, !PT ;  /* 0xfffffffe0a0a7812 */ /* 0x000fe400078ec0ff */
[----:B------:R-:W-:Y:S05]  /*11850*/  BRA.DIV UR4, `(.L_x_2501) ;  /* 0x000001de04987947 */ /* 0x000fea000b800000 */
.L_x_2778:
[----:B------:R-:W-:Y:S01]  /*11860*/  UMOV UR4, 0xffffffff ;  /* 0xffffffff00047882 */ /* 0x000fe20000000000 */
[----:B------:R-:W-:Y:S02]  /*11870*/  IMAD.IADD R9, R88, 0x1, -R10 ;  /* 0x0000000158097824 */ /* 0x000fe400078e0a0a */
[----:B------:R-:W-:Y:S05]  /*11880*/  BRA.DIV UR4, `(.L_x_2502) ;  /* 0x000001de04b47947 */ /* 0x000fea000b800000 */
.L_x_2781:
[----:B------:R-:W-:Y:S01]  /*11890*/  UMOV UR4, 0xffffffff ;  /* 0xffffffff00047882 */ /* 0x000fe20000000000 */
[----:B------:R-:W-:Y:S01]  /*118a0*/  SHF.L.U32 R9, R9, 0x1f, RZ ;  /* 0x0000001f09097819 */ /* 0x000fe200000006ff */
[----:B------:R-:W-:Y:S01]  /*118b0*/  IMAD.MOV.U32 R3, RZ, RZ, R83 ;  /* 0x000000ffff037224 */ /* 0x000fe200078e0053 */
[----:B------:R-:W-:Y:S06]  /*118c0*/  BRA.DIV UR4, `(.L_x_2503) ;  /* 0x000001de04cc7947 */ /* 0x000fec000b800000 */
.L_x_2784:
[----:B------:R-:W0:Y:S01]  /*118d0*/  SYNCS.PHASECHK.TRANS64.TRYWAIT P4, [R16+URZ+0x38800], R9 ;  /* 0x03880009100075a7 */ /* 0x000e22000808017f */
[----:B------:R-:W-:Y:S01]  /*118e0*/  PRMT R115, R3, 0x7610, R115 ;  /* 0x0000761003737816 */ /* 0x000fe20000000073 */
[----:B------:R-:W-:Y:S01]  /*118f0*/  IMAD.MOV.U32 R3, RZ, RZ, R67 ;  /* 0x000000ffff037224 */ /* 0x000fe200078e0043 */
[----:B------:R-:W-:Y:S01]  /*11900*/  BSSY B1, `(.L_x_2504) ;  /* 0x0000022000017945 */ /* 0x000fe20003800000 */
        /* <DEDUP_REMOVED lines=33> */
.L_x_2785:
[----:B------:R-:W-:Y:S05]  /*11b20*/  BSYNC B1 ;  /* 0x0000000000017941 */ /* 0x000fea0003800000 */
.L_x_2504:
[----:B------:R-:W-:Y:S01]  /*11b30*/  BSSY B1, `(.L_x_2506) ;  /* 0x00000da000017945 */ /* 0x000fe20003800000 */
[----:B------:R-:W-:Y:S02]  /*11b40*/  PRMT R91, R8, 0x7610, R91 ;  /* 0x00007610085b7816 */ /* 0x000fe4000000005b */
[----:B------:R-:W-:Y:S01]  /*11b50*/  SHF.R.S32.HI R20, RZ, 0x3, R3 ;  /* 0x00000003ff147819 */ /* 0x000fe20000011403 */
[----:B------:R-:W-:Y:S06]  /*11b60*/  @P0 BRA `(.L_x_2507) ;  /* 0x0000000c00580947 */ /* 0x000fec0003800000 */
[----:B------:R-:W1:Y:S01]  /*11b70*/  LDC R141, c[0x0][0x3d4] ;  /* 0x0000f500ff8d7b82 */ /* 0x000e620000000800 */
[----:B------:R-:W-:Y:S01]  /*11b80*/  BSSY B2, `(.L_x_2508) ;  /* 0x000006b000027945 */ /* 0x000fe20003800000 */
[-C--:B-1----:R-:W-:Y:S02]  /*11b90*/  ISETP.GE.AND P0, PT, R213, R141.reuse, PT ;  /* 0x0000008dd500720c */ /* 0x082fe40003f06270 */
[----:B------:R-:W-:-:S11]  /*11ba0*/  ISETP.GE.AND P4, PT, R212, R141, PT ;  /* 0x0000008dd400720c */ /* 0x000fd60003f86270 */
[----:B------:R-:W-:Y:S05]  /*11bb0*/  @P0 BRA `(.L_x_2509) ;  /* 0x00000004009c0947 */ /* 0x000fea0003800000 */
[----:B------:R-:W-:Y:S02]  /*11bc0*/  LEA.HI R8, R141, R222, RZ, 0x1d ;  /* 0x000000de8d087211 */ /* 0x000fe400078fe8ff */
[----:B------:R-:W-:Y:S02]  /*11bd0*/  SHF.R.U64 R146, R28, 0x10, R29 ;  /* 0x000000101c927819 */ /* 0x000fe4000000121d */
[----:B------:R-:W-:Y:S01]  /*11be0*/  SHF.R.S32.HI R11, RZ, 0x1f, R8 ;  /* 0x0000001fff0b7819 */ /* 0x000fe20000011408 */
[----:B0-----:R-:W-:Y:S01]  /*11bf0*/  IMAD.SHL.U32 R9, R8, 0x8, RZ ;  /* 0x0000000808097824 */ /* 0x001fe200078e00ff */
[----:B------:R-:W-:Y:S02]  /*11c00*/  SHF.R.U64 R4, R4, 0x10, R5 ;  /* 0x0000001004047819 */ /* 0x000fe40000001205 */
[----:B------:R-:W-:Y:S02]  /*11c10*/  LEA.HI R11, R11, R8, RZ, 0x3 ;  /* 0x000000080b0b7211 */ /* 0x000fe400078f18ff */
[----:B------:R-:W-:-:S02]  /*11c20*/  LOP3.LUT R9, R9, 0x38, RZ, 0xc0, !PT ;  /* 0x0000003809097812 */ /* 0x000fc400078ec0ff */
[----:B------:R-:W-:Y:S01]  /*11c30*/  SHF.R.U32.HI R29, RZ, 0x10, R29 ;  /* 0x00000010ff1d7819 */ /* 0x000fe2000001161d */
[----:B------:R-:W-:Y:S01]  /*11c40*/  IMAD.SHL.U32 R11, R11, 0x400, RZ ;  /* 0x000004000b0b7824 */ /* 0x000fe200078e00ff */
[----:B------:R-:W-:Y:S02]  /*11c50*/  LOP3.LUT R8, R9, 0x1c0, R234, 0xf8, !PT ;  /* 0x000001c009087812 */ /* 0x000fe400078ef8ea */
[----:B------:R-:W-:Y:S02]  /*11c60*/  SHF.R.U32.HI R147, RZ, 0x10, R5 ;  /* 0x00000010ff937819 */ /* 0x000fe40000011605 */
[----:B------:R-:W-:Y:S02]  /*11c70*/  LOP3.LUT R8, R8, R235, RZ, 0x3c, !PT ;  /* 0x000000eb08087212 */ /* 0x000fe400078e3cff */
[----:B------:R-:W-:Y:S02]  /*11c80*/  LOP3.LUT R11, R11, 0x7fffe000, RZ, 0xc0, !PT ;  /* 0x7fffe0000b0b7812 */ /* 0x000fe400078ec0ff */
[----:B------:R-:W-:-:S02]  /*11c90*/  PRMT R145, R145, 0x5410, R146 ;  /* 0x0000541091917816 */ /* 0x000fc40000000092 */
[----:B------:R-:W-:Y:S02]  /*11ca0*/  IADD3 R13, R8, R11, R236 ;  /* 0x0000000b080d7210 */ /* 0x000fe40007ffe0ec */
[----:B------:R-:W0:Y:S01]  /*11cb0*/  LDS.128 R8, [R21] ;  /* 0x0000000015087984 */ /* 0x000e220000000c00 */
[----:B------:R-:W-:Y:S01]  /*11cc0*/  PRMT R5, R95, 0x5432, R4 ;  /* 0x000054325f057816 */ /* 0x000fe20000000004 */
[----:B------:R-:W-:Y:S01]  /*11cd0*/  IMAD.U32 R153, R145, 0x10000, RZ ;  /* 0x0001000091997824 */ /* 0x000fe200078e00ff */
[----:B------:R-:W-:Y:S01]  /*11ce0*/  SHF.R.U64 R28, R30, 0x10, R31 ;  /* 0x000000101e1c7819 */ /* 0x000fe2000000121f */
[----:B------:R-:W-:Y:S01]  /*11cf0*/  IMAD R140, R13, 0x2, R16 ;  /* 0x000000020d8c7824 */ /* 0x000fe200078e0210 */
[----:B------:R-:W-:Y:S01]  /*11d00*/  PRMT R144, R144, 0x5410, R29 ;  /* 0x0000541090907816 */ /* 0x000fe2000000001d */
[----:B------:R-:W-:Y:S01]  /*11d10*/  IMAD.U32 R152, R5, 0x10000, RZ ;  /* 0x0001000005987824 */ /* 0x000fe200078e00ff */
[----:B------:R-:W-:Y:S02]  /*11d20*/  SHF.R.U64 R6, R6, 0x10, R7 ;  /* 0x0000001006067819 */ /* 0x000fe40000001207 */
[----:B------:R-:W1:Y:S01]  /*11d30*/  LDS.128 R12, [R140+0x14400] ;  /* 0x014400008c0c7984 */ /* 0x000e620000000c00 */
[----:B------:R-:W-:Y:S01]  /*11d40*/  SHF.R.U32.HI R31, RZ, 0x10, R31 ;  /* 0x00000010ff1f7819 */ /* 0x000fe2000001161f */
[----:B------:R-:W-:Y:S01]  /*11d50*/  IMAD.U32 R154, R144, 0x10000, RZ ;  /* 0x00010000909a7824 */ /* 0x000fe200078e00ff */
[----:B------:R-:W-:-:S02]  /*11d60*/  PRMT R4, R94, 0x5432, R147 ;  /* 0x000054325e047816 */ /* 0x000fc40000000093 */
[----:B------:R-:W-:Y:S02]  /*11d70*/  SHF.R.U32.HI R7, RZ, 0x10, R7 ;  /* 0x00000010ff077819 */ /* 0x000fe40000011607 */
[----:B------:R-:W-:Y:S02]  /*11d80*/  PRMT R143, R143, 0x5410, R28 ;  /* 0x000054108f8f7816 */ /* 0x000fe4000000001c */
[----:B------:R-:W-:Y:S02]  /*11d90*/  PRMT R142, R142, 0x5410, R31 ;  /* 0x000054108e8e7816 */ /* 0x000fe4000000001f */
[----:B------:R-:W-:Y:S02]  /*11da0*/  PRMT R7, R92, 0x5432, R7 ;  /* 0x000054325c077816 */ /* 0x000fe40000000007 */
[----:B------:R-:W-:Y:S01]  /*11db0*/  LOP3.LUT R5, R5, 0xffff0000, RZ, 0xc0, !PT ;  /* 0xffff000005057812 */ /* 0x000fe200078ec0ff */
[----:B------:R-:W-:Y:S01]  /*11dc0*/  IMAD.U32 R156, R142, 0x10000, RZ ;  /* 0x000100008e9c7824 */ /* 0x000fe200078e00ff */
[----:B------:R-:W-:-:S02]  /*11dd0*/  LOP3.LUT R144, R144, 0xffff0000, RZ, 0xc0, !PT ;  /* 0xffff000090907812 */ /* 0x000fc400078ec0ff */
[----:B------:R-:W-:Y:S01]  /*11de0*/  PRMT R6, R93, 0x5432, R6 ;  /* 0x000054325d067816 */ /* 0x000fe20000000006 */
[C---:B0-----:R-:W-:Y:S01]  /*11df0*/  IMAD.U32 R149, R9.reuse, 0x10000, RZ ;  /* 0x0001000009957824 */ /* 0x041fe200078e00ff */
[----:B------:R-:W-:Y:S01]  /*11e00*/  LOP3.LUT R29, R9, 0xffff0000, RZ, 0xc0, !PT ;  /* 0xffff0000091d7812 */ /* 0x000fe200078ec0ff */
[----:B------:R-:W-:Y:S01]  /*11e10*/  IMAD.U32 R146, R8, 0x10000, RZ ;  /* 0x0001000008927824 */ /* 0x000fe200078e00ff */
[C---:B------:R-:W-:Y:S01]  /*11e20*/  LOP3.LUT R9, R10.reuse, 0xffff0000, RZ, 0xc0, !PT ;  /* 0xffff00000a097812 */ /* 0x040fe200078ec0ff */
[----:B------:R-:W-:Y:S01]  /*11e30*/  IMAD.U32 R28, R10, 0x10000, RZ ;  /* 0x000100000a1c7824 */ /* 0x000fe200078e00ff */
[C---:B------:R-:W-:Y:S01]  /*11e40*/  LOP3.LUT R10, R11.reuse, 0xffff0000, RZ, 0xc0, !PT ;  /* 0xffff00000b0a7812 */ /* 0x040fe200078ec0ff */
[----:B------:R-:W-:Y:S01]  /*11e50*/  IMAD.U32 R31, R11, 0x10000, RZ ;  /* 0x000100000b1f7824 */ /* 0x000fe200078e00ff */
[----:B------:R-:W-:Y:S01]  /*11e60*/  LOP3.LUT R8, R8, 0xffff0000, RZ, 0xc0, !PT ;  /* 0xffff000008087812 */ /* 0x000fe200078ec0ff */
[C---:B-1----:R-:W-:Y:S01]  /*11e70*/  IMAD.U32 R147, R12.reuse, 0x10000, RZ ;  /* 0x000100000c937824 */ /* 0x042fe200078e00ff */
[----:B------:R-:W-:Y:S01]  /*11e80*/  LOP3.LUT R30, R12, 0xffff0000, RZ, 0xc0, !PT ;  /* 0xffff00000c1e7812 */ /* 0x000fe200078ec0ff */
[----:B------:R-:W-:Y:S01]  /*11e90*/  IMAD.U32 R150, R13, 0x10000, RZ ;  /* 0x000100000d967824 */ /* 0x000fe200078e00ff */
[C---:B------:R-:W-:Y:S01]  /*11ea0*/  LOP3.LUT R11, R14.reuse, 0xffff0000, RZ, 0xc0, !PT ;  /* 0xffff00000e0b7812 */ /* 0x040fe200078ec0ff */
[C---:B------:R-:W-:Y:S01]  /*11eb0*/  FMUL.FTZ R155, R147.reuse, R153 ;  /* 0x00000099939b7220 */ /* 0x040fe20000410000 */
[----:B------:R-:W-:Y:S01]  /*11ec0*/  FMUL.FTZ R157, R147, R152 ;  /* 0x00000098939d7220 */ /* 0x000fe20000410000 */
[----:B------:R-:W-:Y:S01]  /*11ed0*/  IMAD.U32 R12, R14, 0x10000, RZ ;  /* 0x000100000e0c7824 */ /* 0x000fe200078e00ff */
[----:B------:R-:W-:Y:S01]  /*11ee0*/  LOP3.LUT R14, R15, 0xffff0000, RZ, 0xc0, !PT ;  /* 0xffff00000f0e7812 */ /* 0x000fe200078ec0ff */
[----:B------:R-:W-:-:S02]  /*11ef0*/  IMAD.U32 R147, R4, 0x10000, RZ ;  /* 0x0001000004937824 */ /* 0x000fc400078e00ff */
[----:B------:R-:W-:Y:S01]  /*11f00*/  FMUL.FTZ R158, R150, R154 ;  /* 0x0000009a969e7220 */ /* 0x000fe20000410000 */
[----:B------:R-:W-:Y:S02]  /*11f10*/  IMAD.U32 R151, R15, 0x10000, RZ ;  /* 0x000100000f977824 */ /* 0x000fe400078e00ff */
[----:B------:R-:W-:Y:S01]  /*11f20*/  FFMA.FTZ R15, R146, R152, -R155 ;  /* 0x00000098920f7223 */ /* 0x000fe2000001089b */
[----:B------:R-:W-:Y:S02]  /*11f30*/  IMAD.U32 R152, R7, 0x10000, RZ ;  /* 0x0001000007987824 */ /* 0x000fe400078e00ff */
[-C--:B------:R-:W-:Y:S01]  /*11f40*/  FMUL.FTZ R150, R150, R147.reuse ;  /* 0x0000009396967220 */ /* 0x080fe20000410000 */
[----:B------:R-:W-:Y:S01]  /*11f50*/  FFMA.FTZ R147, R149, R147, -R158 ;  /* 0x0000009395937223 */ /* 0x000fe2000001089e */
[----:B------:R-:W-:Y:S01]  /*11f60*/  FFMA.FTZ R146, R146, R153, R157 ;  /* 0x0000009992927223 */ /* 0x000fe2000001009d */
[----:B------:R-:W-:Y:S01]  /*11f70*/  FMUL.FTZ R158, R151, R156 ;  /* 0x0000009c979e7220 */ /* 0x000fe20000410000 */
[----:B------:R-:W-:Y:S01]  /*11f80*/  LOP3.LUT R153, R145, 0xffff0000, RZ, 0xc0, !PT ;  /* 0xffff000091997812 */ /* 0x000fe200078ec0ff */
[-C--:B------:R-:W-:Y:S01]  /*11f90*/  FMUL.FTZ R151, R151, R152.reuse ;  /* 0x0000009897977220 */ /* 0x080fe20000410000 */
[----:B------:R-:W-:Y:S01]  /*11fa0*/  LOP3.LUT R13, R13, 0xffff0000, RZ, 0xc0, !PT ;  /* 0xffff00000d0d7812 */ /* 0x000fe200078ec0ff */
[----:B------:R-:W-:Y:S01]  /*11fb0*/  FFMA.FTZ R145, R31, R152, -R158 ;  /* 0x000000981f917223 */ /* 0x000fe2000001089e */
[----:B------:R-:W-:Y:S01]  /*11fc0*/  FFMA.FTZ R149, R149, R154, R150 ;  /* 0x0000009a95957223 */ /* 0x000fe20000010096 */
[----:B------:R-:W-:Y:S01]  /*11fd0*/  FFMA.FTZ R31, R31, R156, R151 ;  /* 0x0000009c1f1f7223 */ /* 0x000fe20000010097 */
[----:B------:R-:W-:Y:S01]  /*11fe0*/  FMUL.FTZ R151, R30, R153 ;  /* 0x000000991e977220 */ /* 0x000fe20000410000 */
[----:B------:R-:W-:Y:S01]  /*11ff0*/  LOP3.LUT R150, R4, 0xffff0000, RZ, 0xc0, !PT ;  /* 0xffff000004967812 */ /* 0x000fe200078ec0ff */
[-C--:B------:R-:W-:Y:S01]  /*12000*/  FMUL.FTZ R155, R30, R5.reuse ;  /* 0x000000051e9b7220 */ /* 0x080fe20000410000 */
[----:B------:R-:W-:Y:S01]  /*12010*/  FMUL.FTZ R30, R13, R144 ;  /* 0x000000900d1e7220 */ /* 0x000fe20000410000 */
[----:B------:R-:W-:Y:S01]  /*12020*/  FFMA.FTZ R4, R8, R5, -R151 ;  /* 0x0000000508047223 */ /* 0x000fe20000010897 */
[----:B------:R-:W-:-:S02]  /*12030*/  IMAD.U32 R151, R143, 0x10000, RZ ;  /* 0x000100008f977824 */ /* 0x000fc400078e00ff */
[----:B------:R-:W-:Y:S01]  /*12040*/  FMUL.FTZ R13, R13, R150 ;  /* 0x000000960d0d7220 */ /* 0x000fe20000410000 */
[----:B------:R-:W-:Y:S01]  /*12050*/  FFMA.FTZ R155, R8, R153, R155 ;  /* 0x00000099089b7223 */ /* 0x000fe2000001009b */
[----:B------:R-:W-:Y:S02]  /*12060*/  IMAD.U32 R5, R6, 0x10000, RZ ;  /* 0x0001000006057824 */ /* 0x000fe400078e00ff */
[C---:B------:R-:W-:Y:S01]  /*12070*/  FMUL.FTZ R153, R12.reuse, R151 ;  /* 0x000000970c997220 */ /* 0x040fe20000410000 */
[----:B------:R-:W-:Y:S01]  /*12080*/  FFMA.FTZ R144, R29, R144, R13 ;  /* 0x000000901d907223 */ /* 0x000fe2000001000d */
[----:B------:R-:W-:Y:S01]  /*12090*/  LOP3.LUT R8, R143, 0xffff0000, RZ, 0xc0, !PT ;  /* 0xffff00008f087812 */ /* 0x000fe200078ec0ff */
[-C--:B------:R-:W-:Y:S01]  /*120a0*/  FMUL.FTZ R13, R12, R5.reuse ;  /* 0x000000050c0d7220 */ /* 0x080fe20000410000 */
[----:B------:R-:W-:Y:S01]  /*120b0*/  FFMA.FTZ R153, R28, R5, -R153 ;  /* 0x000000051c997223 */ /* 0x000fe20000010899 */
[----:B------:R-:W-:Y:S01]  /*120c0*/  LOP3.LUT R5, R142, 0xffff0000, RZ, 0xc0, !PT ;  /* 0xffff00008e057812 */ /* 0x000fe200078ec0ff */
[----:B------:R-:W-:Y:S01]  /*120d0*/  FFMA.FTZ R30, R29, R150, -R30 ;  /* 0x000000961d1e7223 */ /* 0x000fe2000001081e */
[----:B------:R-:W-:Y:S01]  /*120e0*/  LOP3.LUT R6, R6, 0xffff0000, RZ, 0xc0, !PT ;  /* 0xffff000006067812 */ /* 0x000fe200078ec0ff */
[----:B------:R-:W-:Y:S01]  /*120f0*/  FFMA.FTZ R13, R28, R151, R13 ;  /* 0x000000971c0d7223 */ /* 0x000fe2000001000d */
[----:B------:R-:W-:Y:S01]  /*12100*/  LOP3.LUT R7, R7, 0xffff0000, RZ, 0xc0, !PT ;  /* 0xffff000007077812 */ /* 0x000fe200078ec0ff */
[C---:B------:R-:W-:Y:S01]  /*12110*/  FMUL.FTZ R12, R11.reuse, R8 ;  /* 0x000000080b0c7220 */ /* 0x040fe20000410000 */
[----:B------:R-:W-:Y:S01]  /*12120*/  FMUL.FTZ R29, R14, R5 ;  /* 0x000000050e1d7220 */ /* 0x000fe20000410000 */
[-C--:B------:R-:W-:Y:S01]  /*12130*/  FMUL.FTZ R11, R11, R6.reuse ;  /* 0x000000060b0b7220 */ /* 0x080fe20000410000 */
[----:B------:R-:W-:Y:S01]  /*12140*/  F2FP.BF16.F32.PACK_AB R4, R4, R15 ;  /* 0x0000000f0404723e */ /* 0x000fe200000010ff */
        /* <DEDUP_REMOVED lines=10> */
[----:B------:R1:W-:Y:S01]  /*121f0*/  STS.128 [R21], R4 ;  /* 0x0000000415007388 */ /* 0x0003e20000000c00 */
[----:B------:R-:W-:Y:S02]  /*12200*/  F2FP.BF16.F32.PACK_AB R10, R12, R13 ;  /* 0x0000000d0c0a723e */ /* 0x000fe400000010ff */
[----:B------:R-:W-:-:S05]  /*12210*/  F2FP.BF16.F32.PACK_AB R11, R28, R31 ;  /* 0x0000001f1c0b723e */ /* 0x000fca00000010ff */
[----:B------:R1:W-:Y:S02]  /*12220*/  STS.128 [R140+0x14400], R8 ;  /* 0x014400088c007388 */ /* 0x0003e40000000c00 */
.L_x_2509:
[----:B------:R-:W-:Y:S05]  /*12230*/  BSYNC B2 ;  /* 0x0000000000027941 */ /* 0x000fea0003800000 */
.L_x_2508:
        /* <DEDUP_REMOVED lines=9> */
[--C-:B------:R-:W-:Y:S01]  /*122d0*/  SHF.R.U64 R21, R46, 0x10, R47.reuse ;  /* 0x000000102e157819 */ /* 0x100fe2000000122f */
[----:B------:R-:W-:Y:S01]  /*122e0*/  IMAD.SHL.U32 R6, R6, 0x400, RZ ;  /* 0x0000040006067824 */ /* 0x000fe200078e00ff */
[----:B------:R-:W-:Y:S02]  /*122f0*/  LOP3.LUT R4, R5, 0x1c0, R234, 0xf8, !PT ;  /* 0x000001c005047812 */ /* 0x000fe400078ef8ea */
[----:B------:R-:W-:Y:S02]  /*12300*/  SHF.R.U32.HI R46, RZ, 0x10, R47 ;  /* 0x00000010ff2e7819 */ /* 0x000fe4000001162f */
[----:B------:R-:W-:Y:S02]  /*12310*/  LOP3.LUT R4, R4, R235, RZ, 0x3c, !PT ;  /* 0x000000eb04047212 */ /* 0x000fe400078e3cff */
[----:B------:R-:W-:Y:S02]  /*12320*/  LOP3.LUT R5, R6, 0x7fffe000, RZ, 0xc0, !PT ;  /* 0x7fffe00006057812 */ /* 0x000fe400078ec0ff */
[----:B------:R-:W-:-:S02]  /*12330*/  PRMT R136, R136, 0x5410, R15 ;  /* 0x0000541088887816 */ /* 0x000fc4000000000f */
[----:B0-----:R-:W-:Y:S02]  /*12340*/  IADD3 R9, R4, R5, R236 ;  /* 0x0000000504097210 */ /* 0x001fe40007ffe0ec */
[--C-:B------:R-:W-:Y:S02]  /*12350*/  SHF.R.U64 R13, R26, 0x10, R27.reuse ;  /* 0x000000101a0d7819 */ /* 0x100fe4000000121b */
[----:B------:R-:W-:Y:S01]  /*12360*/  SHF.R.U32.HI R26, RZ, 0x10, R27 ;  /* 0x00000010ff1a7819 */ /* 0x000fe2000001161b */
[----:B------:R-:W-:Y:S01]  /*12370*/  IMAD R12, R9, 0x2, R16 ;  /* 0x00000002090c7824 */ /* 0x000fe200078e0210 */
[----:B------:R-:W-:Y:S02]  /*12380*/  PRMT R132, R132, 0x5410, R29 ;  /* 0x0000541084847816 */ /* 0x000fe4000000001d */
[----:B------:R-:W-:Y:S02]  /*12390*/  SHF.R.U32.HI R44, RZ, 0x10, R45 ;  /* 0x00000010ff2c7819 */ /* 0x000fe4000001162d */
[----:B------:R-:W0:Y:S01]  /*123a0*/  LDS.128 R8, [R12+0x14400] ;  /* 0x014400000c087984 */ /* 0x000e220000000c00 */
[----:B------:R-:W-:-:S02]  /*123b0*/  SHF.R.U32.HI R24, RZ, 0x10, R25 ;  /* 0x00000010ff187819 */ /* 0x000fc40000011619 */
[----:B------:R-:W-:Y:S01]  /*123c0*/  PRMT R139, R139, 0x5410, R46 ;  /* 0x000054108b8b7816 */ /* 0x000fe2000000002e */
[----:B------:R-:W-:Y:S01]  /*123d0*/  IMAD.U32 R46, R136, 0x10000, RZ ;  /* 0x00010000882e7824 */ /* 0x000fe200078e00ff */
[----:B------:R-:W-:Y:S02]  /*123e0*/  PRMT R135, R135, 0x5410, R26 ;  /* 0x0000541087877816 */ /* 0x000fe4000000001a */
[----:B------:R-:W-:Y:S02]  /*123f0*/  PRMT R133, R133, 0x5410, R44 ;  /* 0x0000541085857816 */ /* 0x000fe4000000002c */
[----:B------:R-:W-:Y:S01]  /*12400*/  PRMT R134, R134, 0x5410, R13 ;  /* 0x0000541086867816 */ /* 0x000fe2000000000d */
[----:B------:R-:W-:Y:S01]  /*12410*/  IMAD.U32 R31, R135, 0x10000, RZ ;  /* 0x00010000871f7824 */ /* 0x000fe200078e00ff */
[----:B------:R-:W-:Y:S02]  /*12420*/  PRMT R137, R137, 0x5410, R24 ;  /* 0x0000541089897816 */ /* 0x000fe40000000018 */
[----:B------:R-:W-:-:S02]  /*12430*/  PRMT R138, R138, 0x5410, R21 ;  /* 0x000054108a8a7816 */ /* 0x000fc40000000015 */
[----:B------:R-:W-:Y:S01]  /*12440*/  LOP3.LUT R135, R135, 0xffff0000, RZ, 0xc0, !PT ;  /* 0xffff000087877812 */ /* 0x000fe200078ec0ff */
[C---:B------:R-:W-:Y:S01]  /*12450*/  IMAD.U32 R140, R137.reuse, 0x10000, RZ ;  /* 0x00010000898c7824 */ /* 0x040fe200078e00ff */
[----:B------:R-:W-:Y:S01]  /*12460*/  LOP3.LUT R137, R137, 0xffff0000, RZ, 0xc0, !PT ;  /* 0xffff000089897812 */ /* 0x000fe200078ec0ff */
[C---:B0-----:R-:W-:Y:S01]  /*12470*/  IMAD.U32 R25, R8.reuse, 0x10000, RZ ;  /* 0x0001000008197824 */ /* 0x041fe200078e00ff */
[----:B------:R-:W-:Y:S01]  /*12480*/  LOP3.LUT R26, R8, 0xffff0000, RZ, 0xc0, !PT ;  /* 0xffff0000081a7812 */ /* 0x000fe200078ec0ff */
[----:B------:R-:W-:Y:S01]  /*12490*/  IMAD.U32 R8, R132, 0x10000, RZ ;  /* 0x0001000084087824 */ /* 0x000fe200078e00ff */
[----:B------:R-:W-:Y:S01]  /*124a0*/  LOP3.LUT R28, R9, 0xffff0000, RZ, 0xc0, !PT ;  /* 0xffff0000091c7812 */ /* 0x000fe200078ec0ff */
[----:B------:R-:W-:Y:S01]  /*124b0*/  FMUL.FTZ R44, R25, R46 ;  /* 0x0000002e192c7220 */ /* 0x000fe20000410000 */
[----:B------:R-:W-:Y:S02]  /*124c0*/  IMAD.U32 R27, R9, 0x10000, RZ ;  /* 0x00010000091b7824 */ /* 0x000fe400078e00ff */
[----:B------:R-:W-:Y:S01]  /*124d0*/  FMUL.FTZ R142, R25, R8 ;  /* 0x00000008198e7220 */ /* 0x000fe20000410000 */
[----:B------:R-:W-:Y:S01]  /*124e0*/  IMAD.U32 R30, R11, 0x10000, RZ ;  /* 0x000100000b1e7824 */ /* 0x000fe200078e00ff */
[----:B------:R-:W-:Y:S01]  /*124f0*/  LOP3.LUT R25, R136, 0xffff0000, RZ, 0xc0, !PT ;  /* 0xffff000088197812 */ /* 0x000fe200078ec0ff */
[----:B------:R-:W-:Y:S01]  /*12500*/  FMUL.FTZ R144, R27, R140 ;  /* 0x0000008c1b907220 */ /* 0x000fe20000410000 */
[----:B------:R-:W-:Y:S01]  /*12510*/  IMAD.U32 R29, R10, 0x10000, RZ ;  /* 0x000100000a1d7824 */ /* 0x000fe200078e00ff */
[----:B--2---:R-:W0:Y:S02]  /*12520*/  LDS.128 R4, [R143] ;  /* 0x000000008f047984 */ /* 0x004e240000000c00 */
[C---:B0-----:R-:W-:Y:S01]  /*12530*/  IMAD.U32 R13, R4.reuse, 0x10000, RZ ;  /* 0x00010000040d7824 */ /* 0x041fe200078e00ff */
[----:B------:R-:W-:Y:S01]  /*12540*/  LOP3.LUT R14, R4, 0xffff0000, RZ, 0xc0, !PT ;  /* 0xffff0000040e7812 */ /* 0x000fe200078ec0ff */
[----:B------:R-:W-:Y:S01]  /*12550*/  IMAD.U32 R24, R7, 0x10000, RZ ;  /* 0x0001000007187824 */ /* 0x000fe200078e00ff */
[----:B------:R-:W-:Y:S01]  /*12560*/  LOP3.LUT R21, R5, 0xffff0000, RZ, 0xc0, !PT ;  /* 0xffff000005157812 */ /* 0x000fe200078ec0ff */
[----:B------:R-:W-:Y:S01]  /*12570*/  FFMA.FTZ R8, R13, R8, -R44 ;  /* 0x000000080d087223 */ /* 0x000fe2000001082c */
[----:B------:R-:W-:-:S02]  /*12580*/  IMAD.U32 R44, R133, 0x10000, RZ ;  /* 0x00010000852c7824 */ /* 0x000fc400078e00ff */
[----:B------:R-:W-:Y:S01]  /*12590*/  FFMA.FTZ R9, R13, R46, R142 ;  /* 0x0000002e0d097223 */ /* 0x000fe2000001008e */
[----:B------:R-:W-:Y:S01]  /*125a0*/  IMAD.U32 R13, R139, 0x10000, RZ ;  /* 0x000100008b0d7824 */ /* 0x000fe200078e00ff */
[----:B------:R-:W-:Y:S01]  /*125b0*/  LOP3.LUT R4, R6, 0xffff0000, RZ, 0xc0, !PT ;  /* 0xffff000006047812 */ /* 0x000fe200078ec0ff */
[----:B------:R-:W-:Y:S01]  /*125c0*/  FMUL.FTZ R46, R27, R44 ;  /* 0x0000002c1b2e7220 */ /* 0x000fe20000410000 */
[C---:B------:R-:W-:Y:S01]  /*125d0*/  FMUL.FTZ R27, R30.reuse, R31 ;  /* 0x0000001f1e1b7220 */ /* 0x040fe20000410000 */
[----:B------:R-:W-:Y:S02]  /*125e0*/  IMAD.U32 R15, R5, 0x10000, RZ ;  /* 0x00010000050f7824 */ /* 0x000fe400078e00ff */
[-C--:B------:R-:W-:Y:S01]  /*125f0*/  FMUL.FTZ R30, R30, R13.reuse ;  /* 0x0000000d1e1e7220 */ /* 0x080fe20000410000 */
[----:B------:R-:W-:Y:S02]  /*12600*/  IMAD.U32 R5, R6, 0x10000, RZ ;  /* 0x0001000006057824 */ /* 0x000fe400078e00ff */
[----:B------:R-:W-:Y:S01]  /*12610*/  FFMA.FTZ R45, R24, R13, -R27 ;  /* 0x0000000d182d7223 */ /* 0x000fe2000001081b */
[----:B------:R-:W-:Y:S01]  /*12620*/  LOP3.LUT R13, R132, 0xffff0000, RZ, 0xc0, !PT ;  /* 0xffff0000840d7812 */ /* 0x000fe200078ec0ff */
[----:B------:R-:W-:Y:S01]  /*12630*/  FFMA.FTZ R31, R24, R31, R30 ;  /* 0x0000001f181f7223 */ /* 0x000fe2000001001e */
[----:B------:R-:W-:Y:S01]  /*12640*/  LOP3.LUT R133, R133, 0xffff0000, RZ, 0xc0, !PT ;  /* 0xffff000085857812 */ /* 0x000fe200078ec0ff */
[----:B------:R-:W-:Y:S01]  /*12650*/  FFMA.FTZ R46, R15, R140, R46 ;  /* 0x0000008c0f2e7223 */ /* 0x000fe2000001002e */
[----:B------:R-:W-:Y:S01]  /*12660*/  LOP3.LUT R6, R7, 0xffff0000, RZ, 0xc0, !PT ;  /* 0xffff000007067812 */ /* 0x000fe200078ec0ff */
[----:B------:R-:W-:Y:S01]  /*12670*/  FMUL.FTZ R30, R28, R137 ;  /* 0x000000891c1e7220 */ /* 0x000fe20000410000 */
[----:B------:R-:W-:Y:S01]  /*12680*/  LOP3.LUT R7, R10, 0xffff0000, RZ, 0xc0, !PT ;  /* 0xffff00000a077812 */ /* 0x000fe200078ec0ff */
[C---:B------:R-:W-:Y:S01]  /*12690*/  FMUL.FTZ R27, R26.reuse, R13 ;  /* 0x0000000d1a1b7220 */ /* 0x040fe20000410000 */
[----:B------:R-:W-:Y:S01]  /*126a0*/  LOP3.LUT R10, R11, 0xffff0000, RZ, 0xc0, !PT ;  /* 0xffff00000b0a7812 */ /* 0x000fe200078ec0ff */
[----:B------:R-:W-:Y:S01]  /*126b0*/  FFMA.FTZ R11, R15, R44, -R144 ;  /* 0x0000002c0f0b7223 */ /* 0x000fe20000010890 */
[----:B------:R-:W-:Y:S01]  /*126c0*/  FMUL.FTZ R15, R26, R25 ;  /* 0x000000191a0f7220 */ /* 0x000fe20000410000 */
[----:B------:R-:W-:Y:S01]  /*126d0*/  FMUL.FTZ R28, R28, R133 ;  /* 0x000000851c1c7220 */ /* 0x000fe20000410000 */
[----:B------:R-:W-:-:S02]  /*126e0*/  IMAD.U32 R26, R134, 0x10000, RZ ;  /* 0x00010000861a7824 */ /* 0x000fc400078e00ff */
[C---:B------:R-:W-:Y:S01]  /*126f0*/  FFMA.FTZ R30, R21.reuse, R133, -R30 ;  /* 0x00000085151e7223 */ /* 0x040fe2000001081e */
[----:B------:R-:W-:Y:S02]  /*12700*/  IMAD.U32 R24, R138, 0x10000, RZ ;  /* 0x000100008a187824 */ /* 0x000fe400078e00ff */
[----:B------:R-:W-:Y:S01]  /*12710*/  FFMA.FTZ R21, R21, R137, R28 ;  /* 0x0000008915157223 */ /* 0x000fe2000001001c */
[C---:B------:R-:W-:Y:S01]  /*12720*/  FMUL.FTZ R44, R29.reuse, R26 ;  /* 0x0000001a1d2c7220 */ /* 0x040fe20000410000 */
[----:B------:R-:W-:Y:S01]  /*12730*/  LOP3.LUT R134, R134, 0xffff0000, RZ, 0xc0, !PT ;  /* 0xffff000086867812 */ /* 0x000fe200078ec0ff */
[-C--:B------:R-:W-:Y:S01]  /*12740*/  FMUL.FTZ R28, R29, R24.reuse ;  /* 0x000000181d1c7220 */ /* 0x080fe20000410000 */
[----:B------:R-:W-:Y:S01]  /*12750*/  LOP3.LUT R138, R138, 0xffff0000, RZ, 0xc0, !PT ;  /* 0xffff00008a8a7812 */ /* 0x000fe200078ec0ff */
[C---:B------:R-:W-:Y:S01]  /*12760*/  FFMA.FTZ R15, R14.reuse, R13, -R15 ;  /* 0x0000000d0e0f7223 */ /* 0x040fe2000001080f */
[----:B------:R-:W-:Y:S01]  /*12770*/  LOP3.LUT R139, R139, 0xffff0000, RZ, 0xc0, !PT ;  /* 0xffff00008b8b7812 */ /* 0x000fe200078ec0ff */
[C---:B------:R-:W-:Y:S01]  /*12780*/  FFMA.FTZ R44, R5.reuse, R24, -R44 ;  /* 0x00000018052c7223 */ /* 0x040fe2000001082c */
[----:B------:R-:W-:Y:S01]  /*12790*/  FFMA.FTZ R28, R5, R26, R28 ;  /* 0x0000001a051c7223 */ /* 0x000fe2000001001c */
[----:B------:R-:W-:Y:S01]  /*127a0*/  FFMA.FTZ R14, R14, R25, R27 ;  /* 0x000000190e0e7223 */ /* 0x000fe2000001001b */
[C---:B------:R-:W-:Y:S01]  /*127b0*/  FMUL.FTZ R5, R7.reuse, R134 ;  /* 0x0000008607057220 */ /* 0x040fe20000410000 */
[C---:B------:R-:W-:Y:S01]  /*127c0*/  FMUL.FTZ R25, R10.reuse, R135 ;  /* 0x000000870a197220 */ /* 0x040fe20000410000 */
        /* <DEDUP_REMOVED lines=16> */
.L_x_2507:
[----:B------:R-:W-:Y:S05]  /*128d0*/  BSYNC B1 ;  /* 0x0000000000017941 */ /* 0x000fea0003800000 */
.L_x_2506:
[----:B------:R-:W-:Y:S04]  /*128e0*/  BSSY B1, `(.L_x_2510) ;  /* 0x00000e2000017945 */ /* 0x000fe80003800000 */
[----:B------:R-:W-:Y:S05]  /*128f0*/  @P1 BRA `(.L_x_2511) ;  /* 0x0000000c00801947 */ /* 0x000fea0003800000 */
[----:B------:R3:W5:Y:S01]  /*12900*/  LDL R45, [R1+0x80] ;  /* 0x00008000012d7983 */ /* 0x0007620000100800 */
[----:B------:R-:W4:Y:S01]  /*12910*/  LDC R13, c[0x0][0x3d4] ;  /* 0x0000f500ff0d7b82 */ /* 0x000f220000000800 */
[----:B------:R-:W-:Y:S01]  /*12920*/  BSSY B2, `(.L_x_2512) ;  /* 0x000006e000027945 */ /* 0x000fe20003800000 */
[-C--:B----4-:R-:W-:Y:S02]  /*12930*/  ISETP.GE.AND P0, PT, R213, R13.reuse, PT ;  /* 0x0000000dd500720c */ /* 0x090fe40003f06270 */
[----:B------:R-:W-:-:S11]  /*12940*/  ISETP.GE.AND P1, PT, R212, R13, PT ;  /* 0x0000000dd400720c */ /* 0x000fd60003f26270 */
[----:B---3--:R-:W-:Y:S05]  /*12950*/  @P0 BRA `(.L_x_2513) ;  /* 0x0000000400a80947 */ /* 0x008fea0003800000 */
[----:B-12---:R-:W-:Y:S02]  /*12960*/  LEA.HI R4, R13, R222, RZ, 0x1d ;  /* 0x000000de0d047211 */ /* 0x006fe400078fe8ff */
[----:B-----5:R-:W-:Y:S02]  /*12970*/  R2UR UR4, R45 ;  /* 0x000000002d0472ca */ /* 0x020fe400000e0000 */
[----:B------:R-:W-:Y:S01]  /*12980*/  SHF.R.S32.HI R5, RZ, 0x1f, R4 ;  /* 0x0000001fff057819 */ /* 0x000fe20000011404 */
[----:B------:R-:W-:Y:S01]  /*12990*/  IMAD.SHL.U32 R6, R4, 0x8, RZ ;  /* 0x0000000804067824 */ /* 0x000fe200078e00ff */
[----:B------:R-:W-:Y:S02]  /*129a0*/  LOP3.LUT R7, R229, 0x38, R213, 0xf8, !PT ;  /* 0x00000038e5077812 */ /* 0x000fe400078ef8d5 */
[----:B------:R-:W-:Y:S02]  /*129b0*/  LEA.HI R5, R5, R4, RZ, 0x3 ;  /* 0x0000000405057211 */ /* 0x000fe400078f18ff */
[----:B------:R-:W-:-:S02]  /*129c0*/  LOP3.LUT R4, R229, 0x38, R6, 0xf8, !PT ;  /* 0x00000038e5047812 */ /* 0x000fc400078ef806 */
[----:B------:R-:W-:Y:S01]  /*129d0*/  LOP3.LUT R7, R230, R7, R233, 0xf6, !PT ;  /* 0x00000007e6077212 */ /* 0x000fe200078ef6e9 */
[----:B------:R-:W-:Y:S01]  /*129e0*/  IMAD.SHL.U32 R6, R5, 0x400, RZ ;  /* 0x0000040005067824 */ /* 0x000fe200078e00ff */
[----:B------:R-:W-:Y:S02]  /*129f0*/  LOP3.LUT R5, R4, R233, RZ, 0x3c, !PT ;  /* 0x000000e904057212 */ /* 0x000fe400078e3cff */
[----:B------:R-:W-:Y:S02]  /*12a00*/  LEA R12, R7, UR4, 0x1 ;  /* 0x00000004070c7c11 */ /* 0x000fe4000f8e08ff */
[----:B------:R-:W-:Y:S02]  /*12a10*/  LOP3.LUT R6, R6, 0x7fffe000, RZ, 0xc0, !PT ;  /* 0x7fffe00006067812 */ /* 0x000fe400078ec0ff */
[----:B------:R-:W-:Y:S02]  /*12a20*/  SHF.R.U64 R21, R36, 0x10, R37 ;  /* 0x0000001024157819 */ /* 0x000fe40000001225 */
[----:B0-----:R-:W-:-:S02]  /*12a30*/  IADD3 R9, R5, R6, R230 ;  /* 0x0000000605097210 */ /* 0x001fc40007ffe0e6 */
[----:B------:R-:W0:Y:S01]  /*12a40*/  LDS.128 R4, [R12] ;  /* 0x000000000c047984 */ /* 0x000e220000000c00 */
[----:B------:R-:W-:Y:S02]  /*12a50*/  SHF.R.U64 R27, R40, 0x10, R41 ;  /* 0x00000010281b7819 */ /* 0x000fe40000001229 */
[----:B------:R-:W-:Y:S01]  /*12a60*/  IMAD R14, R9, 0x2, R16 ;  /* 0x00000002090e7824 */ /* 0x000fe200078e0210 */
[----:B------:R-:W-:Y:S02]  /*12a70*/  SHF.R.U32.HI R36, RZ, 0x10, R37 ;  /* 0x00000010ff247819 */ /* 0x000fe40000011625 */
[----:B------:R-:W-:Y:S02]  /*12a80*/  PRMT R126, R126, 0x5410, R21 ;  /* 0x000054107e7e7816 */ /* 0x000fe40000000015 */
[----:B------:R-:W1:Y:S01]  /*12a90*/  LDS.128 R8, [R14+0x14400] ;  /* 0x014400000e087984 */ /* 0x000e620000000c00 */
[----:B------:R-:W-:Y:S02]  /*12aa0*/  SHF.R.U64 R15, R38, 0x10, R39 ;  /* 0x00000010260f7819 */ /* 0x000fe40000001227 */
[----:B------:R-:W-:Y:S01]  /*12ab0*/  PRMT R128, R128, 0x5410, R27 ;  /* 0x0000541080807816 */ /* 0x000fe2000000001b */
[----:B------:R-:W-:Y:S01]  /*12ac0*/  IMAD.U32 R31, R126, 0x10000, RZ ;  /* 0x000100007e1f7824 */ /* 0x000fe200078e00ff */
[----:B------:R-:W-:-:S02]  /*12ad0*/  SHF.R.U32.HI R40, RZ, 0x10, R41 ;  /* 0x00000010ff287819 */ /* 0x000fc40000011629 */
[----:B------:R-:W-:Y:S01]  /*12ae0*/  SHF.R.U32.HI R38, RZ, 0x10, R39 ;  /* 0x00000010ff267819 */ /* 0x000fe20000011627 */
[----:B------:R-:W-:Y:S01]  /*12af0*/  IMAD.U32 R30, R128, 0x10000, RZ ;  /* 0x00010000801e7824 */ /* 0x000fe200078e00ff */
[----:B------:R-:W-:Y:S02]  /*12b00*/  PRMT R127, R127, 0x5410, R36 ;  /* 0x000054107f7f7816 */ /* 0x000fe40000000024 */
[--C-:B------:R-:W-:Y:S02]  /*12b10*/  SHF.R.U64 R25, R42, 0x10, R43.reuse ;  /* 0x000000102a197819 */ /* 0x100fe4000000122b */
[----:B------:R-:W-:Y:S01]  /*12b20*/  SHF.R.U32.HI R42, RZ, 0x10, R43 ;  /* 0x00000010ff2a7819 */ /* 0x000fe2000001162b */
[----:B------:R-:W-:Y:S01]  /*12b30*/  IMAD.U32 R36, R127, 0x10000, RZ ;  /* 0x000100007f247824 */ /* 0x000fe200078e00ff */
[----:B------:R-:W-:Y:S02]  /*12b40*/  PRMT R129, R129, 0x5410, R40 ;  /* 0x0000541081817816 */ /* 0x000fe40000000028 */
[----:B------:R-:W-:-:S02]  /*12b50*/  PRMT R124, R124, 0x5410, R15 ;  /* 0x000054107c7c7816 */ /* 0x000fc4000000000f */
[----:B------:R-:W-:Y:S02]  /*12b60*/  PRMT R125, R125, 0x5410, R38 ;  /* 0x000054107d7d7816 */ /* 0x000fe40000000026 */
[----:B------:R-:W-:Y:S02]  /*12b70*/  PRMT R131, R131, 0x5410, R42 ;  /* 0x0000541083837816 */ /* 0x000fe4000000002a */
[----:B------:R-:W-:Y:S01]  /*12b80*/  PRMT R130, R130, 0x5410, R25 ;  /* 0x0000541082827816 */ /* 0x000fe20000000019 */
        /* <DEDUP_REMOVED lines=16> */
[----:B------:R-:W-:Y:S01]  /*12c90*/  FFMA.FTZ R37, R15, R30, -R38 ;  /* 0x0000001e0f257223 */ /* 0x000fe20000010826 */
[----:B------:R-:W-:Y:S02]  /*12ca0*/  IMAD.U32 R29, R11, 0x10000, RZ ;  /* 0x000100000b1d7824 */ /* 0x000fe400078e00ff */
[-C--:B------:R-:W-:Y:S01]  /*12cb0*/  FMUL.FTZ R44, R27, R26.reuse ;  /* 0x0000001a1b2c7220 */ /* 0x080fe20000410000 */
[----:B------:R-:W-:Y:S02]  /*12cc0*/  IMAD.U32 R38, R125, 0x10000, RZ ;  /* 0x000100007d267824 */ /* 0x000fe400078e00ff */
[----:B------:R-:W-:Y:S01]  /*12cd0*/  FFMA.FTZ R42, R21, R26, -R42 ;  /* 0x0000001a152a7223 */ /* 0x000fe2000001082a */
[----:B------:R-:W-:Y:S01]  /*12ce0*/  IMAD.U32 R30, R131, 0x10000, RZ ;  /* 0x00010000831e7824 */ /* 0x000fe200078e00ff */
[----:B------:R-:W-:Y:S01]  /*12cf0*/  LOP3.LUT R27, R126, 0xffff0000, RZ, 0xc0, !PT ;  /* 0xffff00007e1b7812 */ /* 0x000fe200078ec0ff */
[----:B------:R-:W-:Y:S01]  /*12d00*/  FMUL.FTZ R26, R29, R38 ;  /* 0x000000261d1a7220 */ /* 0x000fe20000410000 */
[----:B------:R-:W-:Y:S01]  /*12d10*/  FFMA.FTZ R40, R15, R31, R40 ;  /* 0x0000001f0f287223 */ /* 0x000fe20000010028 */
[-C--:B------:R-:W-:Y:S01]  /*12d20*/  FMUL.FTZ R29, R29, R30.reuse ;  /* 0x0000001e1d1d7220 */ /* 0x080fe20000410000 */
[----:B------:R-:W-:Y:S01]  /*12d30*/  LOP3.LUT R15, R128, 0xffff0000, RZ, 0xc0, !PT ;  /* 0xffff0000800f7812 */ /* 0x000fe200078ec0ff */
[----:B------:R-:W-:Y:S01]  /*12d40*/  FFMA.FTZ R41, R25, R30, -R26 ;  /* 0x0000001e19297223 */ /* 0x000fe2000001081a */
[----:B------:R-:W-:Y:S01]  /*12d50*/  LOP3.LUT R30, R127, 0xffff0000, RZ, 0xc0, !PT ;  /* 0xffff00007f1e7812 */ /* 0x000fe200078ec0ff */
[----:B------:R-:W-:Y:S01]  /*12d60*/  FFMA.FTZ R44, R21, R36, R44 ;  /* 0x00000024152c7223 */ /* 0x000fe2000001002c */
[----:B------:R-:W-:Y:S01]  /*12d70*/  LOP3.LUT R26, R129, 0xffff0000, RZ, 0xc0, !PT ;  /* 0xffff0000811a7812 */ /* 0x000fe200078ec0ff */
[C---:B------:R-:W-:Y:S01]  /*12d80*/  FMUL.FTZ R21, R8.reuse, R27 ;  /* 0x0000001b08157220 */ /* 0x040fe20000410000 */
[----:B------:R-:W-:Y:S01]  /*12d90*/  FFMA.FTZ R38, R25, R38, R29 ;  /* 0x0000002619267223 */ /* 0x000fe2000001001d */
[-C--:B------:R-:W-:Y:S01]  /*12da0*/  FMUL.FTZ R25, R8, R15.reuse ;  /* 0x0000000f08197220 */ /* 0x080fe20000410000 */
[C---:B------:R-:W-:Y:S01]  /*12db0*/  FMUL.FTZ R8, R9.reuse, R30 ;  /* 0x0000001e09087220 */ /* 0x040fe20000410000 */
[----:B------:R-:W-:Y:S01]  /*12dc0*/  FFMA.FTZ R36, R4, R15, -R21 ;  /* 0x0000000f04247223 */ /* 0x000fe20000010815 */
[----:B------:R-:W-:Y:S01]  /*12dd0*/  FMUL.FTZ R9, R9, R26 ;  /* 0x0000001a09097220 */ /* 0x000fe20000410000 */
[----:B------:R-:W-:-:S02]  /*12de0*/  IMAD.U32 R28, R10, 0x10000, RZ ;  /* 0x000100000a1c7824 */ /* 0x000fc400078e00ff */
[----:B------:R-:W-:Y:S01]  /*12df0*/  FFMA.FTZ R25, R4, R27, R25 ;  /* 0x0000001b04197223 */ /* 0x000fe20000010019 */
[----:B------:R-:W-:Y:S02]  /*12e00*/  IMAD.U32 R21, R124, 0x10000, RZ ;  /* 0x000100007c157824 */ /* 0x000fe400078e00ff */
[C---:B------:R-:W-:Y:S01]  /*12e10*/  FFMA.FTZ R27, R5.reuse, R26, -R8 ;  /* 0x0000001a051b7223 */ /* 0x040fe20000010808 */
        /* <DEDUP_REMOVED lines=30> */
.L_x_2513:
[----:B------:R-:W-:Y:S05]  /*13000*/  BSYNC B2 ;  /* 0x0000000000027941 */ /* 0x000fea0003800000 */
.L_x_2512:
[----:B------:R-:W-:Y:S05]  /*13010*/  @P1 BRA `(.L_x_2511) ;  /* 0x0000000400b81947 */ /* 0x000fea0003800000 */
[----:B------:R-:W-:Y:S02]  /*13020*/  LEA.HI R13, R13, R20, RZ, 0x1d ;  /* 0x000000140d0d7211 */ /* 0x000fe400078fe8ff */
[----:B-123--:R-:W-:Y:S02]  /*13030*/  LEA.HI R5, R0, R212, RZ, 0x6 ;  /* 0x000000d400057211 */ /* 0x00efe400078f30ff */
[----:B------:R-:W-:Y:S02]  /*13040*/  SHF.R.S32.HI R4, RZ, 0x1f, R13 ;  /* 0x0000001fff047819 */ /* 0x000fe4000001140d */
[----:B-----5:R-:W-:Y:S01]  /*13050*/  R2UR UR4, R45 ;  /* 0x000000002d0472ca */ /* 0x020fe200000e0000 */
[----:B------:R-:W-:Y:S01]  /*13060*/  IMAD.SHL.U32 R6, R5, 0x80, RZ ;  /* 0x0000008005067824 */ /* 0x000fe200078e00ff */
[----:B------:R-:W-:Y:S01]  /*13070*/  LEA.HI R5, R4, R13, RZ, 0x3 ;  /* 0x0000000d04057211 */ /* 0x000fe200078f18ff */
[----:B------:R-:W-:Y:S01]  /*13080*/  IMAD.SHL.U32 R4, R13, 0x8, RZ ;  /* 0x000000080d047824 */ /* 0x000fe200078e00ff */
[----:B------:R-:W-:-:S02]  /*13090*/  LOP3.LUT R8, R229, 0x38, R3, 0xf8, !PT ;  /* 0x00000038e5087812 */ /* 0x000fc400078ef803 */
[----:B------:R-:W-:Y:S01]  /*130a0*/  LOP3.LUT R7, R6, 0xffffe000, RZ, 0xc0, !PT ;  /* 0xffffe00006077812 */ /* 0x000fe200078ec0ff */
[----:B------:R-:W-:Y:S01]  /*130b0*/  IMAD.SHL.U32 R6, R5, 0x400, RZ ;  /* 0x0000040005067824 */ /* 0x000fe200078e00ff */
[----:B------:R-:W-:Y:S02]  /*130c0*/  LOP3.LUT R4, R229, 0x38, R4, 0xf8, !PT ;  /* 0x00000038e5047812 */ /* 0x000fe400078ef804 */
[-C--:B------:R-:W-:Y:S02]  /*130d0*/  LOP3.LUT R8, R8, R233.reuse, RZ, 0x3c, !PT ;  /* 0x000000e908087212 */ /* 0x080fe400078e3cff */
[----:B------:R-:W-:Y:S02]  /*130e0*/  LOP3.LUT R5, R4, R233, RZ, 0x3c, !PT ;  /* 0x000000e904057212 */ /* 0x000fe400078e3cff */
[----:B------:R-:W-:Y:S02]  /*130f0*/  LOP3.LUT R6, R6, 0x7fffe000, RZ, 0xc0, !PT ;  /* 0x7fffe00006067812 */ /* 0x000fe400078ec0ff */
[----:B------:R-:W-:-:S02]  /*13100*/  IADD3 R7, R8, R7, R230 ;  /* 0x0000000708077210 */ /* 0x000fc40007ffe0e6 */
[----:B------:R-:W-:Y:S02]  /*13110*/  IADD3 R13, R5, R6, R230 ;  /* 0x00000006050d7210 */ /* 0x000fe40007ffe0e6 */
[----:B------:R-:W-:Y:S02]  /*13120*/  LEA R12, R7, UR4, 0x1 ;  /* 0x00000004070c7c11 */ /* 0x000fe4000f8e08ff */
[----:B------:R-:W-:Y:S01]  /*13130*/  SHF.R.U64 R21, R32, 0x10, R33 ;  /* 0x0000001020157819 */ /* 0x000fe20000001221 */
[----:B------:R-:W-:Y:S01]  /*13140*/  IMAD R13, R13, 0x2, R16 ;  /* 0x000000020d0d7824 */ /* 0x000fe200078e0210 */
[----:B------:R-:W-:Y:S01]  /*13150*/  SHF.R.U64 R27, R48, 0x10, R49 ;  /* 0x00000010301b7819 */ /* 0x000fe20000001231 */
[----:B------:R-:W1:Y:S01]  /*13160*/  LDS.128 R4, [R12] ;  /* 0x000000000c047984 */ /* 0x000e620000000c00 */
[----:B------:R-:W-:Y:S02]  /*13170*/  SHF.R.U64 R25, R50, 0x10, R51 ;  /* 0x0000001032197819 */ /* 0x000fe40000001233 */
[----:B------:R-:W-:Y:S01]  /*13180*/  PRMT R118, R118, 0x5410, R21 ;  /* 0x0000541076767816 */ /* 0x000fe20000000015 */
[----:B0-----:R-:W0:Y:S01]  /*13190*/  LDS.128 R8, [R13+0x14400] ;  /* 0x014400000d087984 */ /* 0x001e220000000c00 */
[----:B------:R-:W-:-:S02]  /*131a0*/  SHF.R.U32.HI R32, RZ, 0x10, R33 ;  /* 0x00000010ff207819 */ /* 0x000fc40000011621 */
[----:B------:R-:W-:Y:S01]  /*131b0*/  PRMT R120, R120, 0x5410, R27 ;  /* 0x0000541078787816 */ /* 0x000fe2000000001b */
[----:B------:R-:W-:Y:S01]  /*131c0*/  IMAD.U32 R30, R118, 0x10000, RZ ;  /* 0x00010000761e7824 */ /* 0x000fe200078e00ff */
[----:B------:R-:W-:Y:S02]  /*131d0*/  SHF.R.U32.HI R48, RZ, 0x10, R49 ;  /* 0x00000010ff307819 */ /* 0x000fe40000011631 */
[----:B------:R-:W-:Y:S01]  /*131e0*/  SHF.R.U64 R15, R34, 0x10, R35 ;  /* 0x00000010220f7819 */ /* 0x000fe20000001223 */
[----:B------:R-:W-:Y:S01]  /*131f0*/  IMAD.U32 R29, R120, 0x10000, RZ ;  /* 0x00010000781d7824 */ /* 0x000fe200078e00ff */
[----:B------:R-:W-:Y:S02]  /*13200*/  PRMT R122, R122, 0x5410, R25 ;  /* 0x000054107a7a7816 */ /* 0x000fe40000000019 */
[----:B------:R-:W-:Y:S02]  /*13210*/  SHF.R.U32.HI R34, RZ, 0x10, R35 ;  /* 0x00000010ff227819 */ /* 0x000fe40000011623 */
[----:B------:R-:W-:-:S02]  /*13220*/  SHF.R.U32.HI R50, RZ, 0x10, R51 ;  /* 0x00000010ff327819 */ /* 0x000fc40000011633 */
[----:B------:R-:W-:Y:S02]  /*13230*/  PRMT R119, R119, 0x5410, R32 ;  /* 0x0000541077777816 */ /* 0x000fe40000000020 */
[----:B------:R-:W-:Y:S02]  /*13240*/  PRMT R121, R121, 0x5410, R48 ;  /* 0x0000541079797816 */ /* 0x000fe40000000030 */
[----:B------:R-:W-:Y:S01]  /*13250*/  PRMT R117, R117, 0x5410, R34 ;  /* 0x0000541075757816 */ /* 0x000fe20000000022 */
[----:B------:R-:W-:Y:S01]  /*13260*/  IMAD.U32 R31, R119, 0x10000, RZ ;  /* 0x00010000771f7824 */ /* 0x000fe200078e00ff */
[----:B------:R-:W-:Y:S02]  /*13270*/  PRMT R123, R123, 0x5410, R50 ;  /* 0x000054107b7b7816 */ /* 0x000fe40000000032 */
[----:B------:R-:W-:Y:S01]  /*13280*/  PRMT R116, R116, 0x5410, R15 ;  /* 0x0000541074747816 */ /* 0x000fe2000000000f */
[C---:B-1----:R-:W-:Y:S01]  /*13290*/  IMAD.U32 R14, R4.reuse, 0x10000, RZ ;  /* 0x00010000040e7824 */ /* 0x042fe200078e00ff */
[----:B------:R-:W-:Y:S01]  /*132a0*/  LOP3.LUT R4, R4, 0xffff0000, RZ, 0xc0, !PT ;  /* 0xffff000004047812 */ /* 0x000fe200078ec0ff */
[C---:B------:R-:W-:Y:S01]  /*132b0*/  IMAD.U32 R15, R5.reuse, 0x10000, RZ ;  /* 0x00010000050f7824 */ /* 0x040fe200078e00ff */
        /* <DEDUP_REMOVED lines=13> */
[----:B------:R-:W-:Y:S01]  /*13390*/  FFMA.FTZ R35, R14, R30, R35 ;  /* 0x0000001e0e237223 */ /* 0x000fe20000010023 */
[----:B------:R-:W-:Y:S02]  /*133a0*/  IMAD.U32 R29, R123, 0x10000, RZ ;  /* 0x000100007b1d7824 */ /* 0x000fe400078e00ff */
[----:B------:R-:W-:Y:S01]  /*133b0*/  FFMA.FTZ R34, R15, R25, -R34 ;  /* 0x000000190f227223 */ /* 0x000fe20000010822 */
[----:B------:R-:W-:Y:S01]  /*133c0*/  FMUL.FTZ R37, R28, R33 ;  /* 0x000000211c257220 */ /* 0x000fe20000410000 */
[----:B------:R-:W-:-:S02]  /*133d0*/  IMAD.U32 R24, R7, 0x10000, RZ ;  /* 0x0001000007187824 */ /* 0x000fc400078e00ff */
[----:B------:R-:W-:Y:S01]  /*133e0*/  FMUL.FTZ R28, R28, R29 ;  /* 0x0000001d1c1c7220 */ /* 0x000fe20000410000 */
[----:B------:R-:W-:Y:S01]  /*133f0*/  FFMA.FTZ R30, R15, R31, R26 ;  /* 0x0000001f0f1e7223 */ /* 0x000fe2000001001a */
[----:B------:R-:W-:Y:S01]  /*13400*/  LOP3.LUT R25, R118, 0xffff0000, RZ, 0xc0, !PT ;  /* 0xffff000076197812 */ /* 0x000fe200078ec0ff */
[----:B------:R-:W-:Y:S01]  /*13410*/  FFMA.FTZ R37, R24, R29, -R37 ;  /* 0x0000001d18257223 */ /* 0x000fe20000010825 */
        /* <DEDUP_REMOVED lines=8> */
[----:B------:R-:W-:Y:S02]  /*134a0*/  IMAD.U32 R26, R116, 0x10000, RZ ;  /* 0x00010000741a7824 */ /* 0x000fe400078e00ff */
[C---:B------:R-:W-:Y:S01]  /*134b0*/  FFMA.FTZ R29, R4.reuse, R15, -R29 ;  /* 0x0000000f041d7223 */ /* 0x040fe2000001081d */
[----:B------:R-:W-:Y:S01]  /*134c0*/  FMUL.FTZ R9, R9, R14 ;  /* 0x0000000e09097220 */ /* 0x000fe20000410000 */
[----:B------:R-:W-:Y:S01]  /*134d0*/  FFMA.FTZ R28, R4, R25, R31 ;  /* 0x00000019041c7223 */ /* 0x000fe2000001001f */
[----:B------:R-:W-:Y:S02]  /*134e0*/  IMAD.U32 R21, R6, 0x10000, RZ ;  /* 0x0001000006157824 */ /* 0x000fe400078e00ff */
[----:B------:R-:W-:Y:S01]  /*134f0*/  FMUL.FTZ R4, R27, R26 ;  /* 0x0000001a1b047220 */ /* 0x000fe20000410000 */
[----:B------:R-:W-:Y:S02]  /*13500*/  IMAD.U32 R8, R122, 0x10000, RZ ;  /* 0x000100007a087824 */ /* 0x000fe400078e00ff */
[C---:B------:R-:W-:Y:S01]  /*13510*/  FFMA.FTZ R15, R5.reuse, R14, -R36 ;  /* 0x0000000e050f7223 */ /* 0x040fe20000010824 */
[----:B------:R-:W-:Y:S01]  /*13520*/  FFMA.FTZ R25, R5, R24, R9 ;  /* 0x0000001805197223 */ /* 0x000fe20000010009 */
[----:B------:R-:W-:Y:S01]  /*13530*/  LOP3.LUT R10, R10, 0xffff0000, RZ, 0xc0, !PT ;  /* 0xffff00000a0a7812 */ /* 0x000fe200078ec0ff */
[-C--:B------:R-:W-:Y:S01]  /*13540*/  FMUL.FTZ R24, R27, R8.reuse ;  /* 0x000000081b187220 */ /* 0x080fe20000410000 */
[----:B------:R-:W-:Y:S01]  /*13550*/  FFMA.FTZ R14, R21, R8, -R4 ;  /* 0x00000008150e7223 */ /* 0x000fe20000010804 */
[----:B------:R-:W-:-:S02]  /*13560*/  LOP3.LUT R9, R116, 0xffff0000, RZ, 0xc0, !PT ;  /* 0xffff000074097812 */ /* 0x000fc400078ec0ff */
[----:B------:R-:W-:Y:S01]  /*13570*/  LOP3.LUT R11, R11, 0xffff0000, RZ, 0xc0, !PT ;  /* 0xffff00000b0b7812 */ /* 0x000fe200078ec0ff */
[----:B------:R-:W-:Y:S01]  /*13580*/  FFMA.FTZ R24, R21, R26, R24 ;  /* 0x0000001a15187223 */ /* 0x000fe20000010018 */
[----:B------:R-:W-:Y:S01]  /*13590*/  LOP3.LUT R5, R122, 0xffff0000, RZ, 0xc0, !PT ;  /* 0xffff00007a057812 */ /* 0x000fe200078ec0ff */
[C---:B------:R-:W-:Y:S01]  /*135a0*/  FMUL.FTZ R21, R10.reuse, R9 ;  /* 0x000000090a157220 */ /* 0x040fe20000410000 */
[----:B------:R-:W-:Y:S02]  /*135b0*/  LOP3.LUT R8, R117, 0xffff0000, RZ, 0xc0, !PT ;  /* 0xffff000075087812 */ /* 0x000fe400078ec0ff */
[----:B------:R-:W-:Y:S01]  /*135c0*/  LOP3.LUT R4, R123, 0xffff0000, RZ, 0xc0, !PT ;  /* 0xffff00007b047812 */ /* 0x000fe200078ec0ff */
[----:B------:R-:W-:Y:S01]  /*135d0*/  FMUL.FTZ R10, R10, R5 ;  /* 0x000000050a0a7220 */ /* 0x000fe20000410000 */
[----:B------:R-:W-:Y:S01]  /*135e0*/  LOP3.LUT R6, R6, 0xffff0000, RZ, 0xc0, !PT ;  /* 0xffff000006067812 */ /* 0x000fe200078ec0ff */
[----:B------:R-:W-:Y:S01]  /*135f0*/  FMUL.FTZ R26, R11, R8 ;  /* 0x000000080b1a7220 */ /* 0x000fe20000410000 */
[----:B------:R-:W-:Y:S01]  /*13600*/  LOP3.LUT R7, R7, 0xffff0000, RZ, 0xc0, !PT ;  /* 0xffff000007077812 */ /* 0x000fe200078ec0ff */
[----:B------:R-:W-:-:S02]  /*13610*/  FMUL.FTZ R27, R11, R4 ;  /* 0x000000040b1b7220 */ /* 0x000fc40000410000 */
[C---:B------:R-:W-:Y:S01]  /*13620*/  FFMA.FTZ R21, R6.reuse, R5, -R21 ;  /* 0x0000000506157223 */ /* 0x040fe20000010815 */
[----:B------:R-:W-:Y:S01]  /*13630*/  FFMA.FTZ R11, R6, R9, R10 ;  /* 0x00000009060b7223 */ /* 0x000fe2000001000a */
[C---:B------:R-:W-:Y:S01]  /*13640*/  FFMA.FTZ R26, R7.reuse, R4, -R26 ;  /* 0x00000004071a7223 */ /* 0x040fe2000001081a */
[----:B------:R-:W-:Y:S01]  /*13650*/  FFMA.FTZ R36, R7, R8, R27 ;  /* 0x0000000807247223 */ /* 0x000fe2000001001b */
[----:B------:R-:W-:Y:S02]  /*13660*/  F2FP.BF16.F32.PACK_AB R4, R29, R32 ;  /* 0x000000201d04723e */ /* 0x000fe400000010ff */
[----:B------:R-:W-:Y:S02]  /*13670*/  F2FP.BF16.F32.PACK_AB R5, R15, R34 ;  /* 0x000000220f05723e */ /* 0x000fe400000010ff */
[----:B------:R-:W-:Y:S02]  /*13680*/  F2FP.BF16.F32.PACK_AB R6, R21, R14 ;  /* 0x0000000e1506723e */ /* 0x000fe400000010ff */
[----:B------:R-:W-:-:S02]  /*13690*/  F2FP.BF16.F32.PACK_AB R10, R11, R24 ;  /* 0x000000180b0a723e */ /* 0x000fc400000010ff */
[----:B------:R-:W-:Y:S02]  /*136a0*/  F2FP.BF16.F32.PACK_AB R7, R26, R37 ;  /* 0x000000251a07723e */ /* 0x000fe400000010ff */
[----:B------:R-:W-:Y:S02]  /*136b0*/  F2FP.BF16.F32.PACK_AB R8, R28, R35 ;  /* 0x000000231c08723e */ /* 0x000fe400000010ff */
[----:B------:R-:W-:Y:S01]  /*136c0*/  F2FP.BF16.F32.PACK_AB R9, R25, R30 ;  /* 0x0000001e1909723e */ /* 0x000fe200000010ff */
[----:B------:R4:W-:Y:S01]  /*136d0*/  STS.128 [R12], R4 ;  /* 0x000000040c007388 */ /* 0x0009e20000000c00 */
[----:B------:R-:W-:-:S05]  /*136e0*/  F2FP.BF16.F32.PACK_AB R11, R36, R33 ;  /* 0x00000021240b723e */ /* 0x000fca00000010ff */
[----:B------:R4:W-:Y:S02]  /*136f0*/  STS.128 [R13+0x14400], R8 ;  /* 0x014400080d007388 */ /* 0x0009e40000000c00 */
.L_x_2511:
[----:B------:R-:W-:Y:S05]  /*13700*/  BSYNC B1 ;  /* 0x0000000000017941 */ /* 0x000fea0003800000 */
.L_x_2510:
[----:B------:R-:W-:Y:S04]  /*13710*/  BSSY B1, `(.L_x_2514) ;  /* 0x00000e2000017945 */ /* 0x000fe80003800000 */
[----:B------:R-:W-:Y:S05]  /*13720*/  @P2 BRA `(.L_x_2515) ;  /* 0x0000000c00802947 */ /* 0x000fea0003800000 */
[----:B------:R0:W5:Y:S01]  /*13730*/  LDL R35, [R1+0x80] ;  /* 0x0000800001237983 */ /* 0x0001620000100800 */
[----:B----4-:R-:W4:Y:S01]  /*13740*/  LDC R13, c[0x0][0x3d4] ;  /* 0x0000f500ff0d7b82 */ /* 0x010f220000000800 */
[----:B------:R-:W-:Y:S01]  /*13750*/  BSSY B2, `(.L_x_2516) ;  /* 0x000006e000027945 */ /* 0x000fe20003800000 */
[-C--:B----4-:R-:W-:Y:S02]  /*13760*/  ISETP.GE.AND P0, PT, R213, R13.reuse, PT ;  /* 0x0000000dd500720c */ /* 0x090fe40003f06270 */
[----:B------:R-:W-:-:S11]  /*13770*/  ISETP.GE.AND P1, PT, R212, R13, PT ;  /* 0x0000000dd400720c */ /* 0x000fd60003f26270 */
[----:B0-----:R-:W-:Y:S05]  /*13780*/  @P0 BRA `(.L_x_2517) ;  /* 0x0000000400a80947 */ /* 0x001fea0003800000 */
[----:B-123--:R-:W-:Y:S02]  /*13790*/  LEA.HI R4, R13, R222, RZ, 0x1d ;  /* 0x000000de0d047211 */ /* 0x00efe400078fe8ff */
[----:B-----5:R-:W-:Y:S02]  /*137a0*/  R2UR UR4, R35 ;  /* 0x00000000230472ca */ /* 0x020fe400000e0000 */
[----:B------:R-:W-:Y:S01]  /*137b0*/  SHF.R.S32.HI R7, RZ, 0x1f, R4 ;  /* 0x0000001fff077819 */ /* 0x000fe20000011404 */
[----:B------:R-:W-:Y:S01]  /*137c0*/  IMAD.SHL.U32 R5, R4, 0x8, RZ ;  /* 0x0000000804057824 */ /* 0x000fe200078e00ff */
[C---:B------:R-:W-:Y:S02]  /*137d0*/  LOP3.LUT R6, R228.reuse, 0x38, R213, 0xf8, !PT ;  /* 0x00000038e4067812 */ /* 0x040fe400078ef8d5 */
        /* <DEDUP_REMOVED lines=8> */
[----:B------:R-:W-:-:S02]  /*13860*/  IADD3 R9, R4, R7, R231 ;  /* 0x0000000704097210 */ /* 0x000fc40007ffe0e7 */
[----:B------:R-:W0:Y:S01]  /*13870*/  LDS.128 R4, [R12] ;  /* 0x000000000c047984 */ /* 0x000e220000000c00 */
[----:B------:R-:W-:Y:S02]  /*13880*/  SHF.R.U64 R30, R60, 0x10, R61 ;  /* 0x000000103c1e7819 */ /* 0x000fe4000000123d */
[----:B------:R-:W-:Y:S01]  /*13890*/  IMAD R14, R9, 0x2, R16 ;  /* 0x00000002090e7824 */ /* 0x000fe200078e0210 */
[----:B------:R-:W-:Y:S02]  /*138a0*/  SHF.R.U32.HI R57, RZ, 0x10, R57 ;  /* 0x00000010ff397819 */ /* 0x000fe40000011639 */
[----:B------:R-:W-:Y:S02]  /*138b0*/  PRMT R109, R109, 0x5410, R26 ;  /* 0x000054106d6d7816 */ /* 0x000fe4000000001a */
[----:B------:R-:W1:Y:S01]  /*138c0*/  LDS.128 R8, [R14+0x14400] ;  /* 0x014400000e087984 */ /* 0x000e620000000c00 */
[----:B------:R-:W-:Y:S02]  /*138d0*/  PRMT R111, R111, 0x5410, R30 ;  /* 0x000054106f6f7816 */ /* 0x000fe4000000001e */
[----:B------:R-:W-:Y:S01]  /*138e0*/  SHF.R.U32.HI R61, RZ, 0x10, R61 ;  /* 0x00000010ff3d7819 */ /* 0x000fe2000001163d */
[----:B------:R-:W-:Y:S01]  /*138f0*/  IMAD.U32 R31, R109, 0x10000, RZ ;  /* 0x000100006d1f7824 */ /* 0x000fe200078e00ff */
[----:B------:R-:W-:Y:S01]  /*13900*/  SHF.R.U64 R24, R58, 0x10, R59 ;  /* 0x000000103a187819 */ /* 0x000fe2000000123b */
[----:B------:R-:W-:Y:S01]  /*13910*/  IMAD.U32 R30, R111, 0x10000, RZ ;  /* 0x000100006f1e7824 */ /* 0x000fe200078e00ff */
[----:B------:R-:W-:-:S02]  /*13920*/  PRMT R110, R110, 0x5410, R57 ;  /* 0x000054106e6e7816 */ /* 0x000fc40000000039 */
[----:B------:R-:W-:Y:S02]  /*13930*/  SHF.R.U64 R28, R62, 0x10, R63 ;  /* 0x000000103e1c7819 */ /* 0x000fe4000000123f */
[----:B------:R-:W-:Y:S01]  /*13940*/  SHF.R.U32.HI R59, RZ, 0x10, R59 ;  /* 0x00000010ff3b7819 */ /* 0x000fe2000001163b */
[----:B------:R-:W-:Y:S01]  /*13950*/  IMAD.U32 R32, R110, 0x10000, RZ ;  /* 0x000100006e207824 */ /* 0x000fe200078e00ff */
[----:B------:R-:W-:Y:S02]  /*13960*/  SHF.R.U32.HI R63, RZ, 0x10, R63 ;  /* 0x00000010ff3f7819 */ /* 0x000fe4000001163f */
[----:B------:R-:W-:Y:S02]  /*13970*/  PRMT R112, R112, 0x5410, R61 ;  /* 0x0000541070707816 */ /* 0x000fe4000000003d */
[----:B------:R-:W-:Y:S02]  /*13980*/  PRMT R108, R108, 0x5410, R59 ;  /* 0x000054106c6c7816 */ /* 0x000fe4000000003b */
[----:B------:R-:W-:-:S02]  /*13990*/  PRMT R114, R114, 0x5410, R63 ;  /* 0x0000541072727816 */ /* 0x000fc4000000003f */
[----:B------:R-:W-:Y:S02]  /*139a0*/  LOP3.LUT R109, R109, 0xffff0000, RZ, 0xc0, !PT ;  /* 0xffff00006d6d7812 */ /* 0x000fe400078ec0ff */
[----:B------:R-:W-:Y:S02]  /*139b0*/  LOP3.LUT R111, R111, 0xffff0000, RZ, 0xc0, !PT ;  /* 0xffff00006f6f7812 */ /* 0x000fe400078ec0ff */
[----:B------:R-:W-:Y:S02]  /*139c0*/  LOP3.LUT R110, R110, 0xffff0000, RZ, 0xc0, !PT ;  /* 0xffff00006e6e7812 */ /* 0x000fe400078ec0ff */
        /* <DEDUP_REMOVED lines=23> */
[----:B------:R-:W-:Y:S02]  /*13b40*/  IMAD.U32 R30, R114, 0x10000, RZ ;  /* 0x00010000721e7824 */ /* 0x000fe400078e00ff */
[----:B------:R-:W-:Y:S01]  /*13b50*/  FFMA.FTZ R36, R15, R31, R36 ;  /* 0x0000001f0f247223 */ /* 0x000fe20000010024 */
[C---:B------:R-:W-:Y:S01]  /*13b60*/  FMUL.FTZ R26, R29.reuse, R34 ;  /* 0x000000221d1a7220 */ /* 0x040fe20000410000 */
[----:B------:R-:W-:Y:S01]  /*13b70*/  LOP3.LUT R112, R112, 0xffff0000, RZ, 0xc0, !PT ;  /* 0xffff000070707812 */ /* 0x000fe200078ec0ff */
[-C--:B------:R-:W-:Y:S01]  /*13b80*/  FMUL.FTZ R29, R29, R30.reuse ;  /* 0x0000001e1d1d7220 */ /* 0x080fe20000410000 */
[C---:B------:R-:W-:Y:S01]  /*13b90*/  FMUL.FTZ R15, R8.reuse, R109 ;  /* 0x0000006d080f7220 */ /* 0x040fe20000410000 */
[----:B------:R-:W-:Y:S01]  /*13ba0*/  FFMA.FTZ R30, R25, R30, -R26 ;  /* 0x0000001e191e7223 */ /* 0x000fe2000001081a */
[----:B------:R-:W-:Y:S01]  /*13bb0*/  FMUL.FTZ R26, R9, R110 ;  /* 0x0000006e091a7220 */ /* 0x000fe20000410000 */
[----:B------:R-:W-:Y:S01]  /*13bc0*/  FFMA.FTZ R34, R25, R34, R29 ;  /* 0x0000002219227223 */ /* 0x000fe2000001001d */
[-C--:B------:R-:W-:Y:S01]  /*13bd0*/  FMUL.FTZ R25, R8, R111.reuse ;  /* 0x0000006f08197220 */ /* 0x080fe20000410000 */
[----:B------:R-:W-:Y:S01]  /*13be0*/  FFMA.FTZ R8, R4, R111, -R15 ;  /* 0x0000006f04087223 */ /* 0x000fe2000001080f */
        /* <DEDUP_REMOVED lines=12> */
[----:B------:R-:W-:Y:S01]  /*13cb0*/  FFMA.FTZ R21, R24, R21, R5 ;  /* 0x0000001518157223 */ /* 0x000fe20000010005 */
[----:B------:R-:W-:Y:S01]  /*13cc0*/  LOP3.LUT R108, R108, 0xffff0000, RZ, 0xc0, !PT ;  /* 0xffff00006c6c7812 */ /* 0x000fe200078ec0ff */
[----:B------:R-:W-:Y:S01]  /*13cd0*/  FFMA.FTZ R25, R4, R109, R25 ;  /* 0x0000006d04197223 */ /* 0x000fe20000010019 */
[----:B------:R-:W-:Y:S01]  /*13ce0*/  LOP3.LUT R113, R113, 0xffff0000, RZ, 0xc0, !PT ;  /* 0xffff000071717812 */ /* 0x000fe200078ec0ff */
[----:B------:R-:W-:Y:S01]  /*13cf0*/  FFMA.FTZ R29, R24, R15, -R29 ;  /* 0x0000000f181d7223 */ /* 0x000fe2000001081d */
[----:B------:R-:W-:Y:S01]  /*13d00*/  LOP3.LUT R114, R114, 0xffff0000, RZ, 0xc0, !PT ;  /* 0xffff000072727812 */ /* 0x000fe200078ec0ff */
[C---:B------:R-:W-:Y:S01]  /*13d10*/  FMUL.FTZ R5, R10.reuse, R107 ;  /* 0x0000006b0a057220 */ /* 0x040fe20000410000 */
[----:B------:R-:W-:Y:S01]  /*13d20*/  FMUL.FTZ R26, R11, R108 ;  /* 0x0000006c0b1a7220 */ /* 0x000fe20000410000 */
[----:B------:R-:W-:-:S02]  /*13d30*/  FMUL.FTZ R4, R10, R113 ;  /* 0x000000710a047220 */ /* 0x000fc40000410000 */
[-C--:B------:R-:W-:Y:S01]  /*13d40*/  FMUL.FTZ R15, R11, R114.reuse ;  /* 0x000000720b0f7220 */ /* 0x080fe20000410000 */
[C---:B------:R-:W-:Y:S01]  /*13d50*/  FFMA.FTZ R10, R6.reuse, R113, -R5 ;  /* 0x00000071060a7223 */ /* 0x040fe20000010805 */
[C---:B------:R-:W-:Y:S01]  /*13d60*/  FFMA.FTZ R11, R7.reuse, R114, -R26 ;  /* 0x00000072070b7223 */ /* 0x040fe2000001081a */
[----:B------:R-:W-:Y:S01]  /*13d70*/  FFMA.FTZ R24, R6, R107, R4 ;  /* 0x0000006b06187223 */ /* 0x000fe20000010004 */
[----:B------:R-:W-:Y:S01]  /*13d80*/  FFMA.FTZ R15, R7, R108, R15 ;  /* 0x0000006c070f7223 */ /* 0x000fe2000001000f */
[----:B------:R-:W-:Y:S02]  /*13d90*/  F2FP.BF16.F32.PACK_AB R4, R8, R33 ;  /* 0x000000210804723e */ /* 0x000fe400000010ff */
        /* <DEDUP_REMOVED lines=9> */
.L_x_2517:
[----:B------:R-:W-:Y:S05]  /*13e30*/  BSYNC B2 ;  /* 0x0000000000027941 */ /* 0x000fea0003800000 */
.L_x_2516:
[----:B------:R-:W-:Y:S05]  /*13e40*/  @P1 BRA `(.L_x_2515) ;  /* 0x0000000400b81947 */ /* 0x000fea0003800000 */
[----:B------:R-:W-:Y:S02]  /*13e50*/  LEA.HI R13, R13, R20, RZ, 0x1d ;  /* 0x000000140d0d7211 */ /* 0x000fe400078fe8ff */
[----:B0123--:R-:W-:Y:S02]  /*13e60*/  LEA.HI R5, R0, R212, RZ, 0x6 ;  /* 0x000000d400057211 */ /* 0x00ffe400078f30ff */
        /* <DEDUP_REMOVED lines=18> */
[----:B------:R-:W0:Y:S01]  /*13f90*/  LDS.128 R4, [R35] ;  /* 0x0000000023047984 */ /* 0x000e220000000c00 */
[----:B------:R-:W-:Y:S02]  /*13fa0*/  SHF.R.U32.HI R53, RZ, 0x10, R53 ;  /* 0x00000010ff357819 */ /* 0x000fe40000011635 */
[----:B------:R-:W-:Y:S01]  /*13fb0*/  PRMT R93, R93, 0x5410, R24 ;  /* 0x000054105d5d7816 */ /* 0x000fe20000000018 */
[----:B------:R-:W1:Y:S01]  /*13fc0*/  LDS.128 R8, [R12+0x14400] ;  /* 0x014400000c087984 */ /* 0x000e620000000c00 */
[----:B------:R-:W-:-:S02]  /*13fd0*/  PRMT R104, R104, 0x5410, R15 ;  /* 0x0000541068687816 */ /* 0x000fc4000000000f */
[----:B------:R-:W-:Y:S01]  /*13fe0*/  SHF.R.U32.HI R80, RZ, 0x10, R81 ;  /* 0x00000010ff507819 */ /* 0x000fe20000011651 */
[----:B------:R-:W-:Y:S01]  /*13ff0*/  IMAD.U32 R29, R93, 0x10000, RZ ;  /* 0x000100005d1d7824 */ /* 0x000fe200078e00ff */
[----:B------:R-:W-:Y:S01]  /*14000*/  SHF.R.U64 R13, R82, 0x10, R83 ;  /* 0x00000010520d7819 */ /* 0x000fe20000001253 */
[----:B------:R-:W-:Y:S01]  /*14010*/  IMAD.U32 R28, R104, 0x10000, RZ ;  /* 0x00010000681c7824 */ /* 0x000fe200078e00ff */
[----:B------:R-:W-:Y:S02]  /*14020*/  SHF.R.U64 R14, R54, 0x10, R55 ;  /* 0x00000010360e7819 */ /* 0x000fe40000001237 */
[----:B------:R-:W-:Y:S02]  /*14030*/  PRMT R92, R92, 0x5410, R53 ;  /* 0x000054105c5c7816 */ /* 0x000fe40000000035 */
[----:B------:R-:W-:Y:S02]  /*14040*/  SHF.R.U32.HI R82, RZ, 0x10, R83 ;  /* 0x00000010ff527819 */ /* 0x000fe40000011653 */
[----:B------:R-:W-:Y:S01]  /*14050*/  SHF.R.U32.HI R55, RZ, 0x10, R55 ;  /* 0x00000010ff377819 */ /* 0x000fe20000011637 */
[----:B------:R-:W-:Y:S01]  /*14060*/  IMAD.U32 R30, R92, 0x10000, RZ ;  /* 0x000100005c1e7824 */ /* 0x000fe200078e00ff */
[----:B------:R-:W-:-:S02]  /*14070*/  PRMT R105, R105, 0x5410, R80 ;  /* 0x0000541069697816 */ /* 0x000fc40000000050 */
[----:B------:R-:W-:Y:S02]  /*14080*/  PRMT R106, R106, 0x5410, R13 ;  /* 0x000054106a6a7816 */ /* 0x000fe4000000000d */
[----:B------:R-:W-:Y:S02]  /*14090*/  PRMT R115, R115, 0x5410, R82 ;  /* 0x0000541073737816 */ /* 0x000fe40000000052 */
[----:B------:R-:W-:Y:S02]  /*140a0*/  PRMT R94, R94, 0x5410, R55 ;  /* 0x000054105e5e7816 */ /* 0x000fe40000000037 */
[----:B------:R-:W-:Y:S02]  /*140b0*/  PRMT R95, R95, 0x5410, R14 ;  /* 0x000054105f5f7816 */ /* 0x000fe4000000000e */
[----:B------:R-:W-:Y:S02]  /*140c0*/  LOP3.LUT R93, R93, 0xffff0000, RZ, 0xc0, !PT ;  /* 0xffff00005d5d7812 */ /* 0x000fe400078ec0ff */
[----:B------:R-:W-:Y:S01]  /*140d0*/  LOP3.LUT R92, R92, 0xffff0000, RZ, 0xc0, !PT ;  /* 0xffff00005c5c7812 */ /* 0x000fe200078ec0ff */
[C---:B0-----:R-:W-:Y:S01]  /*140e0*/  IMAD.U32 R13, R4.reuse, 0x10000, RZ ;  /* 0x00010000040d7824 */ /* 0x041fe200078e00ff */
        /* <DEDUP_REMOVED lines=13> */
[----:B------:R-:W-:Y:S01]  /*141c0*/  FFMA.FTZ R34, R13, R29, R34 ;  /* 0x0000001d0d227223 */ /* 0x000fe20000010022 */
[----:B------:R-:W-:Y:S02]  /*141d0*/  IMAD.U32 R32, R94, 0x10000, RZ ;  /* 0x000100005e207824 */ /* 0x000fe400078e00ff */
[-C--:B------:R-:W-:Y:S01]  /*141e0*/  FMUL.FTZ R25, R25, R24.reuse ;  /* 0x0000001819197220 */ /* 0x080fe20000410000 */
[----:B------:R-:W-:Y:S02]  /*141f0*/  IMAD.U32 R28, R115, 0x10000, RZ ;  /* 0x00010000731c7824 */ /* 0x000fe400078e00ff */
[----:B------:R-:W-:Y:S01]  /*14200*/  FFMA.FTZ R33, R14, R24, -R33 ;  /* 0x000000180e217223 */ /* 0x000fe20000010821 */
[----:B------:R-:W-:-:S02]  /*14210*/  IMAD.U32 R21, R7, 0x10000, RZ ;  /* 0x0001000007157824 */ /* 0x000fc400078e00ff */
[C---:B------:R-:W-:Y:S01]  /*14220*/  FMUL.FTZ R24, R27.reuse, R32 ;  /* 0x000000201b187220 */ /* 0x040fe20000410000 */
[----:B------:R-:W-:Y:S01]  /*14230*/  FMUL.FTZ R29, R27, R28 ;  /* 0x0000001c1b1d7220 */ /* 0x000fe20000410000 */
[----:B------:R-:W-:Y:S01]  /*14240*/  LOP3.LUT R13, R104, 0xffff0000, RZ, 0xc0, !PT ;  /* 0xffff0000680d7812 */ /* 0x000fe200078ec0ff */
[----:B------:R-:W-:Y:S01]  /*14250*/  FFMA.FTZ R30, R14, R30, R25 ;  /* 0x0000001e0e1e7223 */ /* 0x000fe20000010019 */
[C---:B------:R-:W-:Y:S01]  /*14260*/  FFMA.FTZ R27, R21.reuse, R28, -R24 ;  /* 0x0000001c151b7223 */ /* 0x040fe20000010818 */
[----:B------:R-:W-:Y:S01]  /*14270*/  FFMA.FTZ R29, R21, R32, R29 ;  /* 0x00000020151d7223 */ /* 0x000fe2000001001d */
[C---:B------:R-:W-:Y:S01]  /*14280*/  FMUL.FTZ R21, R8.reuse, R93 ;  /* 0x0000005d08157220 */ /* 0x040fe20000410000 */
[----:B------:R-:W-:Y:S01]  /*14290*/  LOP3.LUT R14, R105, 0xffff0000, RZ, 0xc0, !PT ;  /* 0xffff0000690e7812 */ /* 0x000fe200078ec0ff */
[-C--:B------:R-:W-:Y:S01]  /*142a0*/  FMUL.FTZ R25, R8, R13.reuse ;  /* 0x0000000d08197220 */ /* 0x080fe20000410000 */
[----:B------:R-:W-:Y:S02]  /*142b0*/  IMAD.U32 R26, R10, 0x10000, RZ ;  /* 0x000100000a1a7824 */ /* 0x000fe400078e00ff */
[----:B------:R-:W-:Y:S01]  /*142c0*/  FFMA.FTZ R24, R4, R13, -R21 ;  /* 0x0000000d04187223 */ /* 0x000fe20000010815 */
[----:B------:R-:W-:-:S02]  /*142d0*/  IMAD.U32 R13, R95, 0x10000, RZ ;  /* 0x000100005f0d7824 */ /* 0x000fc400078e00ff */
[C---:B------:R-:W-:Y:S01]  /*142e0*/  FMUL.FTZ R28, R9.reuse, R92 ;  /* 0x0000005c091c7220 */ /* 0x040fe20000410000 */
[----:B------:R-:W-:Y:S01]  /*142f0*/  FFMA.FTZ R25, R4, R93, R25 ;  /* 0x0000005d04197223 */ /* 0x000fe20000010019 */
[----:B------:R-:W-:Y:S02]  /*14300*/  IMAD.U32 R15, R6, 0x10000, RZ ;  /* 0x00010000060f7824 */ /* 0x000fe400078e00ff */
[-C--:B------:R-:W-:Y:S01]  /*14310*/  FMUL.FTZ R9, R9, R14.reuse ;  /* 0x0000000e09097220 */ /* 0x080fe20000410000 */
[----:B------:R-:W-:Y:S02]  /*14320*/  IMAD.U32 R8, R106, 0x10000, RZ ;  /* 0x000100006a087824 */ /* 0x000fe400078e00ff */
[----:B------:R-:W-:Y:S01]  /*14330*/  FMUL.FTZ R4, R26, R13 ;  /* 0x0000000d1a047220 */ /* 0x000fe20000410000 */
[C---:B------:R-:W-:Y:S01]  /*14340*/  FFMA.FTZ R28, R5.reuse, R14, -R28 ;  /* 0x0000000e051c7223 */ /* 0x040fe2000001081c */
[----:B------:R-:W-:Y:S01]  /*14350*/  LOP3.LUT R10, R10, 0xffff0000, RZ, 0xc0, !PT ;  /* 0xffff00000a0a7812 */ /* 0x000fe200078ec0ff */
        /* <DEDUP_REMOVED lines=8> */
[----:B------:R-:W-:Y:S01]  /*143e0*/  FMUL.FTZ R13, R10, R95 ;  /* 0x0000005f0a0d7220 */ /* 0x000fe20000410000 */
[----:B------:R-:W-:Y:S01]  /*143f0*/  LOP3.LUT R4, R115, 0xffff0000, RZ, 0xc0, !PT ;  /* 0xffff000073047812 */ /* 0x000fe200078ec0ff */
[----:B------:R-:W-:Y:S01]  /*14400*/  FMUL.FTZ R8, R11, R94 ;  /* 0x0000005e0b087220 */ /* 0x000fe20000410000 */
[----:B------:R-:W-:Y:S01]  /*14410*/  LOP3.LUT R6, R6, 0xffff0000, RZ, 0xc0, !PT ;  /* 0xffff000006067812 */ /* 0x000fe200078ec0ff */
[-C--:B------:R-:W-:Y:S01]  /*14420*/  FMUL.FTZ R10, R10, R5.reuse ;  /* 0x000000050a0a7220 */ /* 0x080fe20000410000 */
[----:B------:R-:W-:Y:S01]  /*14430*/  LOP3.LUT R7, R7, 0xffff0000, RZ, 0xc0, !PT ;  /* 0xffff000007077812 */ /* 0x000fe200078ec0ff */
[----:B------:R-:W-:Y:S01]  /*14440*/  FMUL.FTZ R11, R11, R4 ;  /* 0x000000040b0b7220 */ /* 0x000fe20000410000 */
[----:B------:R-:W-:Y:S01]  /*14450*/  F2FP.BF16.F32.PACK_AB R9, R9, R30 ;  /* 0x0000001e0909723e */ /* 0x000fe200000010ff */
        /* <DEDUP_REMOVED lines=13> */
.L_x_2515:
[----:B------:R-:W-:Y:S05]  /*14530*/  BSYNC B1 ;  /* 0x0000000000017941 */ /* 0x000fea0003800000 */
.L_x_2514:
[----:B------:R-:W-:Y:S05]  /*14540*/  @P3 BRA `(.L_x_2473) ;  /* 0x0000000c00983947 */ /* 0x000fea0003800000 */
[----:B01234-:R-:W2:Y:S01]  /*14550*/  LDL R4, [R1+0x8c] ;  /* 0x00008c0001047983 */ /* 0x01fea20000100800 */
[----:B------:R-:W0:Y:S03]  /*14560*/  LDC R37, c[0x0][0x3d4] ;  /* 0x0000f500ff257b82 */ /* 0x000e260000000800 */
[----:B------:R-:W3:Y:S04]  /*14570*/  LDL R5, [R1+0x80] ;  /* 0x0000800001057983 */ /* 0x000ee80000100800 */
[----:B------:R1:W5:Y:S01]  /*14580*/  LDL R41, [R1+0x90] ;  /* 0x0000900001297983 */ /* 0x0003620000100800 */
[----:B------:R-:W-:Y:S01]  /*14590*/  BSSY B1, `(.L_x_2518) ;  /* 0x0000072000017945 */ /* 0x000fe20003800000 */
[----:B0-----:R-:W-:-:S02]  /*145a0*/  ISETP.GE.AND P0, PT, R213, R37, PT ;  /* 0x00000025d500720c */ /* 0x001fc40003f06270 */
[----:B------:R-:W-:Y:S01]  /*145b0*/  ISETP.GE.AND P1, PT, R212, R37, PT ;  /* 0x00000025d400720c */ /* 0x000fe20003f26270 */
[----:B--2---:R-:W-:-:S05]  /*145c0*/  IMAD.SHL.U32 R4, R4, 0x40, RZ ;  /* 0x0000004004047824 */ /* 0x004fca00078e00ff */
[----:B------:R-:W-:Y:S01]  /*145d0*/  LOP3.LUT R38, R4, 0x1c0, RZ, 0xc0, !PT ;  /* 0x000001c004267812 */ /* 0x000fe200078ec0ff */
[----:B---3--:R-:W-:-:S03]  /*145e0*/  IMAD.MOV.U32 R42, RZ, RZ, R5 ;  /* 0x000000ffff2a7224 */ /* 0x008fc600078e0005 */
[----:B------:R-:W-:Y:S01]  /*145f0*/  SHF.R.U32.HI R39, RZ, 0x3, R38 ;  /* 0x00000003ff277819 */ /* 0x000fe20000011626 */
[----:B-1----:R-:W-:Y:S06]  /*14600*/  @P0 BRA `(.L_x_2519) ;  /* 0x0000000400a80947 */ /* 0x002fec0003800000 */
[----:B------:R-:W-:Y:S02]  /*14610*/  LEA.HI R4, R37, R222, RZ, 0x1d ;  /* 0x000000de25047211 */ /* 0x000fe400078fe8ff */
[----:B------:R-:W-:Y:S02]  /*14620*/  R2UR UR4, R42 ;  /* 0x000000002a0472ca */ /* 0x000fe400000e0000 */
[----:B------:R-:W-:Y:S01]  /*14630*/  SHF.R.S32.HI R7, RZ, 0x1f, R4 ;  /* 0x0000001fff077819 */ /* 0x000fe20000011404 */
[----:B------:R-:W-:Y:S01]  /*14640*/  IMAD.SHL.U32 R5, R4, 0x8, RZ ;  /* 0x0000000804057824 */ /* 0x000fe200078e00ff */
[C---:B------:R-:W-:Y:S02]  /*14650*/  LOP3.LUT R6, R38.reuse, 0x38, R213, 0xf8, !PT ;  /* 0x0000003826067812 */ /* 0x040fe400078ef8d5 */
[----:B------:R-:W-:Y:S02]  /*14660*/  LEA.HI R7, R7, R4, RZ, 0x3 ;  /* 0x0000000407077211 */ /* 0x000fe400078f18ff */
[----:B------:R-:W-:-:S02]  /*14670*/  LOP3.LUT R4, R38, 0x38, R5, 0xf8, !PT ;  /* 0x0000003826047812 */ /* 0x000fc400078ef805 */
[----:B-----5:R-:W-:Y:S01]  /*14680*/  LOP3.LUT R6, R41, R6, R39, 0xf6, !PT ;  /* 0x0000000629067212 */ /* 0x020fe200078ef627 */
        /* <DEDUP_REMOVED lines=57> */
[----:B------:R-:W-:Y:S01]  /*14a20*/  FMUL.FTZ R21, R8, R25 ;  /* 0x0000001908157220 */ /* 0x000fe20000410000 */
[----:B------:R-:W-:Y:S01]  /*14a30*/  LOP3.LUT R24, R99, 0xffff0000, RZ, 0xc0, !PT ;  /* 0xffff000063187812 */ /* 0x000fe200078ec0ff */
[----:B------:R-:W-:Y:S01]  /*14a40*/  IMAD.U32 R26, R10, 0x10000, RZ ;  /* 0x000100000a1a7824 */ /* 0x000fe200078e00ff */
[----:B------:R-:W-:Y:S01]  /*14a50*/  LOP3.LUT R14, R101, 0xffff0000, RZ, 0xc0, !PT ;  /* 0xffff0000650e7812 */ /* 0x000fe200078ec0ff */
[-C--:B------:R-:W-:Y:S01]  /*14a60*/  FMUL.FTZ R27, R8, R13.reuse ;  /* 0x0000000d081b7220 */ /* 0x080fe20000410000 */
[----:B------:R-:W-:Y:S01]  /*14a70*/  FFMA.FTZ R28, R4, R13, -R21 ;  /* 0x0000000d041c7223 */ /* 0x000fe20000010815 */
[----:B------:R-:W-:-:S02]  /*14a80*/  IMAD.U32 R13, R96, 0x10000, RZ ;  /* 0x00010000600d7824 */ /* 0x000fc400078e00ff */
[C---:B------:R-:W-:Y:S01]  /*14a90*/  FMUL.FTZ R32, R9.reuse, R24 ;  /* 0x0000001809207220 */ /* 0x040fe20000410000 */
[-C--:B------:R-:W-:Y:S01]  /*14aa0*/  FMUL.FTZ R9, R9, R14.reuse ;  /* 0x0000000e09097220 */ /* 0x080fe20000410000 */
[----:B------:R-:W-:Y:S01]  /*14ab0*/  FFMA.FTZ R27, R4, R25, R27 ;  /* 0x00000019041b7223 */ /* 0x000fe2000001001b */
[----:B------:R-:W-:Y:S02]  /*14ac0*/  IMAD.U32 R8, R102, 0x10000, RZ ;  /* 0x0001000066087824 */ /* 0x000fe400078e00ff */
[----:B------:R-:W-:Y:S01]  /*14ad0*/  FMUL.FTZ R4, R26, R13 ;  /* 0x0000000d1a047220 */ /* 0x000fe20000410000 */
        /* <DEDUP_REMOVED lines=12> */
[-C--:B------:R-:W-:Y:S01]  /*14ba0*/  FMUL.FTZ R10, R10, R5.reuse ;  /* 0x000000050a0a7220 */ /* 0x080fe20000410000 */
[----:B------:R-:W-:Y:S01]  /*14bb0*/  FFMA.FTZ R13, R6, R5, -R13 ;  /* 0x00000005060d7223 */ /* 0x000fe2000001080d */
[C---:B------:R-:W-:Y:S01]  /*14bc0*/  FMUL.FTZ R24, R11.reuse, R8 ;  /* 0x000000080b187220 */ /* 0x040fe20000410000 */
[----:B------:R-:W-:Y:S01]  /*14bd0*/  F2FP.BF16.F32.PACK_AB R5, R32, R33 ;  /* 0x000000212005723e */ /* 0x000fe200000010ff */
[-C--:B------:R-:W-:Y:S01]  /*14be0*/  FMUL.FTZ R15, R11, R4.reuse ;  /* 0x000000040b0f7220 */ /* 0x080fe20000410000 */
[----:B------:R-:W-:Y:S01]  /*14bf0*/  FFMA.FTZ R11, R6, R9, R10 ;  /* 0x00000009060b7223 */ /* 0x000fe2000001000a */
[C---:B------:R-:W-:Y:S01]  /*14c00*/  FFMA.FTZ R24, R7.reuse, R4, -R24 ;  /* 0x0000000407187223 */ /* 0x040fe20000010818 */
[----:B------:R-:W-:Y:S01]  /*14c10*/  F2FP.BF16.F32.PACK_AB R4, R28, R31 ;  /* 0x0000001f1c04723e */ /* 0x000fe200000010ff */
[----:B------:R-:W-:Y:S01]  /*14c20*/  FFMA.FTZ R36, R7, R8, R15 ;  /* 0x0000000807247223 */ /* 0x000fe2000001000f */
[----:B------:R-:W-:-:S02]  /*14c30*/  F2FP.BF16.F32.PACK_AB R6, R13, R14 ;  /* 0x0000000e0d06723e */ /* 0x000fc400000010ff */
[----:B------:R-:W-:Y:S02]  /*14c40*/  F2FP.BF16.F32.PACK_AB R10, R11, R26 ;  /* 0x0000001a0b0a723e */ /* 0x000fe400000010ff */
[----:B------:R-:W-:Y:S02]  /*14c50*/  F2FP.BF16.F32.PACK_AB R7, R24, R29 ;  /* 0x0000001d1807723e */ /* 0x000fe400000010ff */
[----:B------:R-:W-:Y:S02]  /*14c60*/  F2FP.BF16.F32.PACK_AB R8, R27, R34 ;  /* 0x000000221b08723e */ /* 0x000fe400000010ff */
[----:B------:R-:W-:Y:S01]  /*14c70*/  F2FP.BF16.F32.PACK_AB R9, R21, R30 ;  /* 0x0000001e1509723e */ /* 0x000fe200000010ff */
[----:B------:R0:W-:Y:S01]  /*14c80*/  STS.128 [R40], R4 ;  /* 0x0000000428007388 */ /* 0x0001e20000000c00 */
[----:B------:R-:W-:-:S05]  /*14c90*/  F2FP.BF16.F32.PACK_AB R11, R36, R35 ;  /* 0x00000023240b723e */ /* 0x000fca00000010ff */
[----:B------:R0:W-:Y:S02]  /*14ca0*/  STS.128 [R12+0x14400], R8 ;  /* 0x014400080c007388 */ /* 0x0001e40000000c00 */
.L_x_2519:
[----:B------:R-:W-:Y:S05]  /*14cb0*/  BSYNC B1 ;  /* 0x0000000000017941 */ /* 0x000fea0003800000 */
.L_x_2518:
[----:B------:R-:W-:Y:S05]  /*14cc0*/  @P1 BRA `(.L_x_2473) ;  /* 0x0000000400b81947 */ /* 0x000fea0003800000 */
[----:B------:R-:W-:Y:S02]  /*14cd0*/  LEA.HI R20, R37, R20, RZ, 0x1d ;  /* 0x0000001425147211 */ /* 0x000fe400078fe8ff */
[----:B------:R-:W-:Y:S02]  /*14ce0*/  LEA.HI R0, R0, R212, RZ, 0x6 ;  /* 0x000000d400007211 */ /* 0x000fe400078f30ff */
[----:B0-----:R-:W-:Y:S02]  /*14cf0*/  LOP3.LUT R6, R38, 0x38, R3, 0xf8, !PT ;  /* 0x0000003826067812 */ /* 0x001fe400078ef803 */
[----:B------:R-:W-:Y:S01]  /*14d00*/  SHF.R.S32.HI R3, RZ, 0x1f, R20 ;  /* 0x0000001fff037819 */ /* 0x000fe20000011414 */
[----:B------:R-:W-:Y:S01]  /*14d10*/  IMAD.SHL.U32 R4, R0, 0x80, RZ ;  /* 0x0000008000047824 */ /* 0x000fe200078e00ff */
[----:B------:R-:W-:Y:S01]  /*14d20*/  R2UR UR4, R42 ;  /* 0x000000002a0472ca */ /* 0x000fe200000e0000 */
[----:B------:R-:W-:Y:S01]  /*14d30*/  IMAD.SHL.U32 R0, R20, 0x8, RZ ;  /* 0x0000000814007824 */ /* 0x000fe200078e00ff */
[----:B------:R-:W-:-:S02]  /*14d40*/  LEA.HI R3, R3, R20, RZ, 0x3 ;  /* 0x0000001403037211 */ /* 0x000fc400078f18ff */
[-C--:B------:R-:W-:Y:S02]  /*14d50*/  LOP3.LUT R5, R6, R39.reuse, RZ, 0x3c, !PT ;  /* 0x0000002706057212 */ /* 0x080fe400078e3cff */
[----:B------:R-:W-:Y:S01]  /*14d60*/  LOP3.LUT R0, R38, 0x38, R0, 0xf8, !PT ;  /* 0x0000003826007812 */ /* 0x000fe200078ef800 */
[----:B------:R-:W-:Y:S01]  /*14d70*/  IMAD.SHL.U32 R3, R3, 0x400, RZ ;  /* 0x0000040003037824 */ /* 0x000fe200078e00ff */
[----:B------:R-:W-:Y:S02]  /*14d80*/  LOP3.LUT R4, R4, 0xffffe000, RZ, 0xc0, !PT ;  /* 0xffffe00004047812 */ /* 0x000fe400078ec0ff */
[----:B------:R-:W-:Y:S02]  /*14d90*/  LOP3.LUT R0, R0, R39, RZ, 0x3c, !PT ;  /* 0x0000002700007212 */ /* 0x000fe400078e3cff */
[----:B------:R-:W-:Y:S02]  /*14da0*/  LOP3.LUT R3, R3, 0x7fffe000, RZ, 0xc0, !PT ;  /* 0x7fffe00003037812 */ /* 0x000fe400078ec0ff */
[----:B-----5:R-:W-:-:S02]  /*14db0*/  IADD3 R4, R5, R4, R41 ;  /* 0x0000000405047210 */ /* 0x020fc40007ffe029 */
        /* <DEDUP_REMOVED lines=14> */
[----:B------:R-:W-:Y:S02]  /*14ea0*/  PRMT R84, R84, 0x5410, R65 ;  /* 0x0000541054547816 */ /* 0x000fe40000000041 */
[----:B------:R-:W-:Y:S02]  /*14eb0*/  SHF.R.U32.HI R67, RZ, 0x10, R67 ;  /* 0x00000010ff437819 */ /* 0x000fe40000011643 */
[----:B------:R-:W-:Y:S01]  /*14ec0*/  SHF.R.U64 R13, R78, 0x10, R79 ;  /* 0x000000104e0d7819 */ /* 0x000fe2000000124f */
[----:B------:R-:W-:Y:S01]  /*14ed0*/  IMAD.U32 R27, R84, 0x10000, RZ ;  /* 0x00010000541b7824 */ /* 0x000fe200078e00ff */
[----:B------:R-:W-:-:S02]  /*14ee0*/  PRMT R89, R89, 0x5410, R76 ;  /* 0x0000541059597816 */ /* 0x000fc4000000004c */
[----:B------:R-:W-:Y:S02]  /*14ef0*/  PRMT R87, R87, 0x5410, R0 ;  /* 0x0000541057577816 */ /* 0x000fe40000000000 */
[----:B------:R-:W-:Y:S02]  /*14f00*/  SHF.R.U32.HI R78, RZ, 0x10, R79 ;  /* 0x00000010ff4e7819 */ /* 0x000fe4000001164f */
[----:B------:R-:W-:Y:S02]  /*14f10*/  PRMT R86, R86, 0x5410, R67 ;  /* 0x0000541056567816 */ /* 0x000fe40000000043 */
[----:B------:R-:W-:Y:S02]  /*14f20*/  PRMT R91, R91, 0x5410, R78 ;  /* 0x000054105b5b7816 */ /* 0x000fe4000000004e */
[----:B------:R-:W-:Y:S02]  /*14f30*/  LOP3.LUT R85, R85, 0xffff0000, RZ, 0xc0, !PT ;  /* 0xffff000055557812 */ /* 0x000fe400078ec0ff */
[----:B------:R-:W-:-:S02]  /*14f40*/  LOP3.LUT R84, R84, 0xffff0000, RZ, 0xc0, !PT ;  /* 0xffff000054547812 */ /* 0x000fc400078ec0ff */
[----:B------:R-:W-:Y:S01]  /*14f50*/  PRMT R90, R90, 0x5410, R13 ;  /* 0x000054105a5a7816 */ /* 0x000fe2000000000d */
        /* <DEDUP_REMOVED lines=19> */
[----:B------:R-:W-:-:S02]  /*15090*/  IMAD.U32 R25, R91, 0x10000, RZ ;  /* 0x000100005b197824 */ /* 0x000fc400078e00ff */
[----:B------:R-:W-:Y:S01]  /*150a0*/  FMUL.FTZ R15, R24, R29 ;  /* 0x0000001d180f7220 */ /* 0x000fe20000410000 */
[----:B------:R-:W-:Y:S01]  /*150b0*/  LOP3.LUT R0, R89, 0xffff0000, RZ, 0xc0, !PT ;  /* 0xffff000059007812 */ /* 0x000fe200078ec0ff */
[----:B------:R-:W-:Y:S01]  /*150c0*/  FFMA.FTZ R35, R12, R27, R35 ;  /* 0x0000001b0c237223 */ /* 0x000fe20000010023 */
[-C--:B------:R-:W-:Y:S01]  /*150d0*/  FMUL.FTZ R24, R24, R25.reuse ;  /* 0x0000001918187220 */ /* 0x080fe20000410000 */
[----:B------:R-:W-:Y:S01]  /*150e0*/  FFMA.FTZ R26, R14, R25, -R15 ;  /* 0x000000190e1a7223 */ /* 0x000fe2000001080f */
[----:B------:R-:W-:Y:S01]  /*150f0*/  LOP3.LUT R15, R88, 0xffff0000, RZ, 0xc0, !PT ;  /* 0xffff0000580f7812 */ /* 0x000fe200078ec0ff */
[----:B------:R-:W-:Y:S01]  /*15100*/  FMUL.FTZ R25, R8, R85 ;  /* 0x0000005508197220 */ /* 0x000fe20000410000 */
[C---:B------:R-:W-:Y:S01]  /*15110*/  FMUL.FTZ R20, R9.reuse, R84 ;  /* 0x0000005409147220 */ /* 0x040fe20000410000 */
[----:B------:R-:W-:Y:S02]  /*15120*/  IMAD.U32 R21, R10, 0x10000, RZ ;  /* 0x000100000a157824 */ /* 0x000fe400078e00ff */
[----:B------:R-:W-:Y:S01]  /*15130*/  FMUL.FTZ R9, R9, R0 ;  /* 0x0000000009097220 */ /* 0x000fe20000410000 */
[----:B------:R-:W-:Y:S01]  /*15140*/  FMUL.FTZ R27, R8, R15 ;  /* 0x0000000f081b7220 */ /* 0x000fe20000410000 */
[----:B------:R-:W-:-:S02]  /*15150*/  IMAD.U32 R12, R87, 0x10000, RZ ;  /* 0x00010000570c7824 */ /* 0x000fc400078e00ff */
[----:B------:R-:W-:Y:S01]  /*15160*/  FFMA.FTZ R29, R14, R29, R24 ;  /* 0x0000001d0e1d7223 */ /* 0x000fe20000010018 */
[----:B------:R-:W-:Y:S02]  /*15170*/  IMAD.U32 R8, R90, 0x10000, RZ ;  /* 0x000100005a087824 */ /* 0x000fe400078e00ff */
[C---:B------:R-:W-:Y:S01]  /*15180*/  FFMA.FTZ R25, R4.reuse, R15, -R25 ;  /* 0x0000000f04197223 */ /* 0x040fe20000010819 */
[----:B------:R-:W-:Y:S01]  /*15190*/  FFMA.FTZ R14, R4, R85, R27 ;  /* 0x00000055040e7223 */ /* 0x000fe2000001001b */
[----:B------:R-:W-:Y:S01]  /*151a0*/  IMAD.U32 R13, R6, 0x10000, RZ ;  /* 0x00010000060d7824 */ /* 0x000fe200078e00ff */
[----:B------:R-:W-:Y:S01]  /*151b0*/  LOP3.LUT R10, R10, 0xffff0000, RZ, 0xc0, !PT ;  /* 0xffff00000a0a7812 */ /* 0x000fe200078ec0ff */
[----:B------:R-:W-:Y:S01]  /*151c0*/  FMUL.FTZ R4, R21, R12 ;  /* 0x0000000c15047220 */ /* 0x000fe20000410000 */
[----:B------:R-:W-:Y:S01]  /*151d0*/  LOP3.LUT R11, R11, 0xffff0000, RZ, 0xc0, !PT ;  /* 0xffff00000b0b7812 */ /* 0x000fe200078ec0ff */
[C---:B------:R-:W-:Y:S01]  /*151e0*/  FFMA.FTZ R20, R5.reuse, R0, -R20 ;  /* 0x0000000005147223 */ /* 0x040fe20000010814 */
[----:B------:R-:W-:Y:S01]  /*151f0*/  FFMA.FTZ R84, R5, R84, R9 ;  /* 0x0000005405547223 */ /* 0x000fe20000010009 */
        /* <DEDUP_REMOVED lines=12> */
[-C--:B------:R-:W-:Y:S01]  /*152c0*/  FMUL.FTZ R13, R11, R0.reuse ;  /* 0x000000000b0d7220 */ /* 0x080fe20000410000 */
[----:B------:R-:W-:Y:S01]  /*152d0*/  FFMA.FTZ R10, R6, R5, -R9 ;  /* 0x00000005060a7223 */ /* 0x000fe20000010809 */
[----:B------:R-:W-:Y:S01]  /*152e0*/  F2FP.BF16.F32.PACK_AB R5, R20, R33 ;  /* 0x000000211405723e */ /* 0x000fe200000010ff */
        /* <DEDUP_REMOVED lines=12> */
.L_x_2473:
[----:B------:R-:W-:Y:S05]  /*153b0*/  BSYNC B0 ;  /* 0x0000000000007941 */ /* 0x000fea0003800000 */
.L_x_2421:
        /* <DEDUP_REMOVED lines=8> */
.L_x_2419:
[----:B------:R-:W2:Y:S02]  /*15440*/  LDL R0, [R1+0x60] ;  /* 0x0000600001007983 */ /* 0x000ea40000100800 */
[----:B--2---:R-:W-:-:S13]  /*15450*/  R2UR UR4, R0 ;  /* 0x00000000000472ca */ /* 0x004fda00000e0000 */
[----:B------:R-:W-:-:S05]  /*15460*/  IMAD.U32 R0, RZ, RZ, UR4 ;  /* 0x00000004ff007e24 */ /* 0x000fca000f8e00ff */
[----:B------:R-:W-:-:S13]  /*15470*/  ISETP.NE.AND P0, PT, R0, 0x3, PT ;  /* 0x000000030000780c */ /* 0x000fda0003f05270 */
[----:B------:R-:W-:Y:S05]  /*15480*/  @!P0 BRA `(.L_x_2520) ;  /* 0x0000000000048947 */ /* 0x000fea0003800000 */
[----:B------:R-:W-:Y:S01]  /*15490*/  BPT.TRAP 0x1 ;  /* 0x000000040000795c */ /* 0x000fe20000300000 */
.L_x_2520:
[----:B------:R-:W-:Y:S01]  /*154a0*/  IMAD R0, R214, 0x8, R16 ;  /* 0x00000008d6007824 */ /* 0x000fe200078e0210 */
[----:B01----:R-:W-:-:S04]  /*154b0*/  SHF.L.U32 R3, R219, 0x1f, RZ ;  /* 0x0000001fdb037819 */ /* 0x003fc800000006ff */
[----:B------:R0:W1:Y:S01]  /*154c0*/  SYNCS.PHASECHK.TRANS64.TRYWAIT P2, [R0+URZ+0x38830], R3 ;  /* 0x03883003000075a7 */ /* 0x000062000804017f */
[----:B------:R-:W-:Y:S05]  /*154d0*/  @!P0 BRA `(.L_x_2521) ;  /* 0x0000000000048947 */ /* 0x000fea0003800000 */
[----:B------:R-:W-:Y:S01]  /*154e0*/  BPT.TRAP 0x1 ;  /* 0x000000040000795c */ /* 0x000fe20000300000 */
.L_x_2521:
[----:B---34-:R-:W2:Y:S01]  /*154f0*/  S2R R4, SR_TID.X ;  /* 0x0000000000047919 */ /* 0x018ea20000002100 */
[----:B------:R-:W-:Y:S01]  /*15500*/  IMAD.MOV.U32 R151, RZ, RZ, RZ ;  /* 0x000000ffff977224 */ /* 0x000fe200078e00ff */
[----:B--2---:R-:W-:-:S04]  /*15510*/  LOP3.LUT R4, R4, 0x7f, RZ, 0xc0, !PT ;  /* 0x0000007f04047812 */ /* 0x004fc800078ec0ff */
[----:B------:R-:W-:Y:S01]  /*15520*/  ISETP.NE.AND P1, PT, R4, RZ, PT ;  /* 0x000000ff0400720c */ /* 0x000fe20003f25270 */
[----:B-1----:R-:W-:-:S12]  /*15530*/  @P2 BRA `(.L_x_2522) ;  /* 0x0000000000082947 */ /* 0x002fd80003800000 */
[----:B------:R-:W1:Y:S02]  /*15540*/  SYNCS.PHASECHK.TRANS64.TRYWAIT P2, [R0+URZ+0x38830], R3 ;  /* 0x03883003000075a7 */ /* 0x000e64000804017f */
[----:B-1----:R-:W-:Y:S05]  /*15550*/  @!P2 BRA `(.L_x_2523) ;  /* 0x000001a000e4a947 */ /* 0x002fea0003800000 */
.L_x_2522:
[----:B------:R-:W-:Y:S05]  /*15560*/  WARPSYNC.ALL ;  /* 0x0000000000007948 */ /* 0x000fea0003800000 */
[----:B01----:R-:W-:Y:S01]  /*15570*/  VIADD R3, R16, 0x24400 ;  /* 0x0002440010037836 */ /* 0x003fe20000000000 */
[----:B------:R-:W-:Y:S01]  /*15580*/  R2UR UR12, R2 ;  /* 0x00000000020c72ca */ /* 0x000fe200000e0000 */
[----:B------:R-:W-:Y:S01]  /*15590*/  WARPGROUP.ARRIVE ;  /* 0x00000000000079c5 */ /* 0x000fe20000000000 */
[----:B------:R-:W-:Y:S01]  /*155a0*/  UMOV UR9, 0x40000040 ;  /* 0x4000004000097882 */ /* 0x000fe20000000000 */
[----:B------:R-:W-:Y:S01]  /*155b0*/  IMAD.MOV.U32 R5, RZ, RZ, 0x40000040 ;  /* 0x40000040ff057424 */ /* 0x000fe200078e00ff */
[----:B------:R-:W-:Y:S01]  /*155c0*/  SHF.R.U32.HI R3, RZ, 0x4, R3 ;  /* 0x00000004ff037819 */ /* 0x000fe20000011603 */
[----:B------:R-:W-:Y:S01]  /*155d0*/  UMOV UR5, UR9 ;  /* 0x0000000900057c82 */ /* 0x000fe20008000000 */
[----:B------:R-:W-:Y:S01]  /*155e0*/  IMAD.MOV.U32 R7, RZ, RZ, 0x40000040 ;  /* 0x40000040ff077424 */ /* 0x000fe200078e00ff */
[----:B------:R-:W-:Y:S01]  /*155f0*/  UMOV UR17, 0x40000040 ;  /* 0x4000004000117882 */ /* 0x000fe20000000000 */
[----:B------:R-:W-:Y:S01]  /*15600*/  LOP3.LUT R3, R3, 0x3fff, RZ, 0xc0, !PT ;  /* 0x00003fff03037812 */ /* 0x000fe200078ec0ff */
[----:B------:R-:W-:Y:S01]  /*15610*/  IMAD.U32 R9, RZ, RZ, UR9 ;  /* 0x00000009ff097e24 */ /* 0x000fe2000f8e00ff */
[----:B------:R-:W-:Y:S01]  /*15620*/  R2UR UR7, R5 ;  /* 0x00000000050772ca */ /* 0x000fe200000e0000 */
[----:B------:R-:W-:Y:S01]  /*15630*/  IMAD.MOV.U32 R5, RZ, RZ, 0x40000040 ;  /* 0x40000040ff057424 */ /* 0x000fe200078e00ff */
[----:B------:R-:W-:Y:S01]  /*15640*/  LOP3.LUT R223, R3, 0x10000, RZ, 0xfc, !PT ;  /* 0x0001000003df7812 */ /* 0x000fe200078efcff */
[----:B------:R-:W-:Y:S01]  /*15650*/  IMAD.MOV.U32 R3, RZ, RZ, 0x40000040 ;  /* 0x40000040ff037424 */ /* 0x000fe200078e00ff */
[----:B------:R-:W-:-:S03]  /*15660*/  ULOP3.LUT UR12, UR12, 0x10000, URZ, 0xfc, !UPT ;  /* 0x000100000c0c7892 */ /* 0x000fc6000f8efc3f */
[----:B------:R-:W-:Y:S01]  /*15670*/  IMAD R2, R214, 0xa00, R223 ;  /* 0x00000a00d6027824 */ /* 0x000fe200078e02df */
[----:B------:R-:W-:-:S03]  /*15680*/  R2UR UR11, R3 ;  /* 0x00000000030b72ca */ /* 0x000fc600000e0000 */
[----:B------:R-:W-:Y:S01]  /*15690*/  UMOV UR8, UR12 ;  /* 0x0000000c00087c82 */ /* 0x000fe20008000000 */
[C---:B------:R-:W-:Y:S01]  /*156a0*/  R2UR UR10, R2.reuse ;  /* 0x00000000020a72ca */ /* 0x040fe200000e0000 */
[C---:B------:R-:W-:Y:S01]  /*156b0*/  VIADD R4, R2.reuse, 0x80 ;  /* 0x0000008002047836 */ /* 0x040fe20000000000 */
[----:B------:R-:W-:Y:S01]  /*156c0*/  UMOV UR4, UR8 ;  /* 0x0000000800047c82 */ /* 0x000fe20008000000 */
[----:B------:R-:W-:Y:S02]  /*156d0*/  VIADD R6, R2, 0x200 ;  /* 0x0000020002067836 */ /* 0x000fe40000000000 */
[----:B------:R-:W-:Y:S01]  /*156e0*/  IMAD.U32 R8, RZ, RZ, UR8 ;  /* 0x00000008ff087e24 */ /* 0x000fe2000f8e00ff */
[----:B------:R-:W-:Y:S01]  /*156f0*/  R2UR UR6, R4 ;  /* 0x00000000040672ca */ /* 0x000fe200000e0000 */
[----:B------:R-:W-:-:S03]  /*15700*/  VIADD R4, R2, 0x100 ;  /* 0x0000010002047836 */ /* 0x000fc60000000000 */
[----:B------:R0:W-:Y:S03]  /*15710*/  STL.64 [R1+0x48], R8 ;  /* 0x0000480801007387 */ /* 0x0001e60000100a00 */
[----:B------:R-:W-:Y:S01]  /*15720*/  HGMMA.64x16x16.F32.BF16 R56, gdesc[UR8], RZ, !UPT, gsb0 ;  /* 0x00200000083879f0 */ /* 0x000fe2000c0018ff */
[----:B------:R-:W-:Y:S01]  /*15730*/  R2UR UR10, R6 ;  /* 0x00000000060a72ca */ /* 0x000fe200000e0000 */
[----:B------:R-:W-:Y:S01]  /*15740*/  VIADD R6, R2, 0x202 ;  /* 0x0000020202067836 */ /* 0x000fe20000000000 */
[----:B------:R-:W-:Y:S01]  /*15750*/  R2UR UR11, R7 ;  /* 0x00000000070b72ca */ /* 0x000fe200000e0000 */
[----:B------:R-:W-:Y:S02]  /*15760*/  IMAD.MOV.U32 R7, RZ, RZ, 0x40000040 ;  /* 0x40000040ff077424 */ /* 0x000fe400078e00ff */
[----:B0-----:R-:W-:Y:S01]  /*15770*/  IMAD.U32 R9, RZ, RZ, UR17 ;  /* 0x00000011ff097e24 */ /* 0x001fe2000f8e00ff */
[----:B------:R-:W-:-:S02]  /*15780*/  WARPGROUP.DEPBAR.LE gsb0, 0x0 ;  /* 0x00008000000079c5 */ /* 0x000fc40000010000 */
[----:B------:R-:W-:-:S06]  /*15790*/  WARPGROUP.ARRIVE ;  /* 0x00000000000079c5 */ /* 0x000fcc0000000000 */
[----:B------:R-:W-:Y:S01]  /*157a0*/  HGMMA.64x16x16.F32.BF16 R48, gdesc[UR4], RZ, !UPT, gsb0 ;  /* 0x00200000043079f0 */ /* 0x000fe2000c0018ff */
[----:B------:R-:W-:Y:S01]  /*157b0*/  R2UR UR6, R4 ;  /* 0x00000000040672ca */ /* 0x000fe200000e0000 */
[----:B------:R-:W-:Y:S01]  /*157c0*/  UMOV UR4, UR8 ;  /* 0x0000000800047c82 */ /* 0x000fe20008000000 */
[----:B------:R-:W-:Y:S01]  /*157d0*/  R2UR UR7, R5 ;  /* 0x00000000050772ca */ /* 0x000fe200000e0000 */
[----:B------:R-:W-:Y:S01]  /*157e0*/  UMOV UR5, UR9 ;  /* 0x0000000900057c82 */ /* 0x000fe20008000000 */
[----:B------:R-:W-:Y:S02]  /*157f0*/  VIADD R4, R2, 0x180 ;  /* 0x0000018002047836 */ /* 0x000fe40000000000 */
[----:B------:R-:W-:Y:S01]  /*15800*/  IMAD.MOV.U32 R5, RZ, RZ, 0x40000040 ;  /* 0x40000040ff057424 */ /* 0x000fe200078e00ff */
[----:B------:R-:W-:Y:S02]  /*15810*/  WARPGROUP.DEPBAR.LE gsb0, 0x0 ;  /* 0x00008000000079c5 */ /* 0x000fe40000010000 */
[----:B-----5:R-:W-:-:S06]  /*15820*/  WARPGROUP.ARRIVE ;  /* 0x00000000000079c5 */ /* 0x020fcc0000000000 */
[----:B------:R-:W-:Y:S01]  /*15830*/  HGMMA.64x16x16.F32.BF16 R40, gdesc[UR4], RZ, !UPT, gsb0 ;  /* 0x00200000042879f0 */ /* 0x000fe2000c0018ff */
        /* <DEDUP_REMOVED lines=364> */
[----:B------:R-:W-:Y:S01]  /*16f00*/  IMAD.U32 R8, RZ, RZ, UR16 ;  /* 0x00000010ff087e24 */ /* 0x000fe2000f8e00ff */
[----:B------:R-:W-:Y:S01]  /*16f10*/  UIADD3 UR56, UR12, 0x804, URZ ;  /* 0x000008040c387890 */ /* 0x000fe2000fffe03f */
[----:B------:R-:W-:Y:S01]  /*16f20*/  UMOV UR57, 0x40000040 ;  /* 0x4000004000397882 */ /* 0x000fe20000000000 */
[----:B------:R-:W-:Y:S02]  /*16f30*/  UIADD3 UR52, UR12, 0x806, URZ ;  /* 0x000008060c347890 */ /* 0x000fe4000fffe03f */
[----:B------:R0:W-:Y:S01]  /*16f40*/  STL.64 [R1+0x8], R8 ;  /* 0x0000080801007387 */ /* 0x0001e20000100a00 */
[----:B------:R-:W-:Y:S01]  /*16f50*/  UMOV UR53, 0x40000040 ;  /* 0x4000004000357882 */ /* 0x000fe20000000000 */
[----:B------:R-:W-:Y:S01]  /*16f60*/  UIADD3 UR48, UR12, 0xc00, URZ ;  /* 0x00000c000c307890 */ /* 0x000fe2000fffe03f */
[----:B------:R-:W-:Y:S01]  /*16f70*/  UMOV UR49, 0x40000040 ;  /* 0x4000004000317882 */ /* 0x000fe20000000000 */
[----:B------:R-:W-:Y:S01]  /*16f80*/  UIADD3 UR44, UR12, 0xc02, URZ ;  /* 0x00000c020c2c7890 */ /* 0x000fe2000fffe03f */
[----:B------:R-:W-:Y:S01]  /*16f90*/  UMOV UR45, 0x40000040 ;  /* 0x40000040002d7882 */ /* 0x000fe20000000000 */
[----:B------:R-:W-:Y:S01]  /*16fa0*/  UIADD3 UR40, UR12, 0xc04, URZ ;  /* 0x00000c040c287890 */ /* 0x000fe2000fffe03f */
[----:B------:R-:W-:Y:S01]  /*16fb0*/  UMOV UR41, 0x40000040 ;  /* 0x4000004000297882 */ /* 0x000fe20000000000 */
[----:B0-----:R-:W2:Y:S04]  /*16fc0*/  LDL R9, [R1+0x6c] ;  /* 0x00006c0001097983 */ /* 0x001ea80000100800 */
[----:B------:R-:W3:Y:S01]  /*16fd0*/  LDL R8, [R1+0x68] ;  /* 0x0000680001087983 */ /* 0x000ee20000100800 */
[----:B------:R-:W-:-:S02]  /*16fe0*/  WARPGROUP.DEPBAR.LE gsb0, 0x0 ;  /* 0x00008000000079c5 */ /* 0x000fc40000010000 */
        /* <DEDUP_REMOVED lines=8> */
[----:B------:R-:W-:Y:S02]  /*17070*/  WARPGROUP.DEPBAR.LE gsb0, 0x0 ;  /* 0x00008000000079c5 */ /* 0x000fe40000010000 */
[----:B------:R-:W-:-:S06]  /*17080*/  WARPGROUP.ARRIVE ;  /* 0x00000000000079c5 */ /* 0x000fcc0000000000 */
[----:B------:R-:W-:Y:S01]  /*17090*/  HGMMA.64x16x16.F32.BF16 R56, gdesc[UR16], R56, gsb0 ;  /* 0x00200000103879f0 */ /* 0x000fe20008001838 */
[----:B------:R-:W-:Y:S02]  /*170a0*/  UMOV UR17, 0x40000040 ;  /* 0x4000004000117882 */ /* 0x000fe40000000000 */
[----:B------:R-:W-:Y:S02]  /*170b0*/  WARPGROUP.DEPBAR.LE gsb0, 0x0 ;  /* 0x00008000000079c5 */ /* 0x000fe40000010000 */
[----:B------:R-:W-:Y:S01]  /*170c0*/  WARPGROUP.ARRIVE ;  /* 0x00000000000079c5 */ /* 0x000fe20000000000 */
[----:B------:R-:W-:Y:S01]  /*170d0*/  UMOV UR15, UR17 ;  /* 0x00000011000f7c82 */ /* 0x000fe20008000000 */
[----:B------:R-:W-:Y:S02]  /*170e0*/  VIADD R6, R2, 0x702 ;  /* 0x0000070202067836 */ /* 0x000fe40000000000 */
[----:B------:R-:W-:Y:S02]  /*170f0*/  IMAD.MOV.U32 R7, RZ, RZ, 0x40000040 ;  /* 0x40000040ff077424 */ /* 0x000fe400078e00ff */
[----:B------:R-:W-:Y:S01]  /*17100*/  HGMMA.64x16x16.F32.BF16 R48, gdesc[UR4], R48, gsb0 ;  /* 0x00200000043079f0 */ /* 0x000fe20008001830 */
[----:B------:R-:W-:Y:S01]  /*17110*/  R2UR UR6, R4 ;  /* 0x00000000040672ca */ /* 0x000fe200000e0000 */
[----:B------:R-:W-:Y:S01]  /*17120*/  UMOV UR4, UR8 ;  /* 0x0000000800047c82 */ /* 0x000fe20008000000 */
[----:B------:R-:W-:Y:S01]  /*17130*/  R2UR UR7, R5 ;  /* 0x00000000050772ca */ /* 0x000fe200000e0000 */
[----:B------:R-:W-:Y:S01]  /*17140*/  UMOV UR5, UR9 ;  /* 0x0000000900057c82 */ /* 0x000fe20008000000 */
[----:B------:R-:W-:-:S02]  /*17150*/  VIADD R4, R2, 0x680 ;  /* 0x0000068002047836 */ /* 0x000fc40000000000 */
[----:B------:R-:W-:Y:S01]  /*17160*/  IMAD.MOV.U32 R5, RZ, RZ, 0x40000040 ;  /* 0x40000040ff057424 */ /* 0x000fe200078e00ff */
[----:B------:R-:W-:Y:S01]  /*17170*/  UIADD3 UR36, UR12, 0xc06, URZ ;  /* 0x00000c060c247890 */ /* 0x000fe2000fffe03f */
[----:B------:R-:W-:Y:S01]  /*17180*/  IMAD.U32 R11, RZ, RZ, UR17 ;  /* 0x00000011ff0b7e24 */ /* 0x000fe2000f8e00ff */
        /* <DEDUP_REMOVED lines=18> */
[----:B------:R-:W-:-:S04]  /*172b0*/  R2UR UR7, R5 ;  /* 0x00000000050772ca */ /* 0x000fc800000e0000 */
[----:B------:R-:W-:Y:S01]  /*172c0*/  UMOV UR16, UR4 ;  /* 0x0000000400107c82 */ /* 0x000fe20008000000 */
[----:B------:R-:W-:Y:S02]  /*172d0*/  WARPGROUP.DEPBAR.LE gsb0, 0x0 ;  /* 0x00008000000079c5 */ /* 0x000fe40000010000 */
[----:B------:R-:W-:Y:S01]  /*172e0*/  WARPGROUP.ARRIVE ;  /* 0x00000000000079c5 */ /* 0x000fe20000000000 */
[----:B------:R-:W-:Y:S01]  /*172f0*/  UMOV UR14, UR16 ;  /* 0x00000010000e7c82 */ /* 0x000fe20008000000 */
[----:B------:R-:W-:Y:S01]  /*17300*/  UMOV UR5, UR15 ;  /* 0x0000000f00057c82 */ /* 0x000fe20008000000 */
[----:B------:R-:W-:Y:S02]  /*17310*/  VIADD R4, R2, 0x602 ;  /* 0x0000060202047836 */ /* 0x000fe40000000000 */
[----:B------:R-:W-:Y:S01]  /*17320*/  IMAD.MOV.U32 R5, RZ, RZ, 0x40000040 ;  /* 0x40000040ff057424 */ /* 0x000fe200078e00ff */
[----:B------:R-:W-:Y:S01]  /*17330*/  HGMMA.64x16x16.F32.BF16 R24, gdesc[UR8], R24, gsb0 ;  /* 0x00200000081879f0 */ /* 0x000fe20008001818 */
[----:B------:R-:W-:Y:S01]  /*17340*/  UMOV UR37, 0x40000040 ;  /* 0x4000004000257882 */ /* 0x000fe20000000000 */
[----:B------:R-:W-:Y:S01]  /*17350*/  IMAD.U32 R10, RZ, RZ, UR16 ;  /* 0x00000010ff0a7e24 */ /* 0x000fe2000f8e00ff */
[----:B------:R-:W-:-:S02]  /*17360*/  WARPGROUP.DEPBAR.LE gsb0, 0x0 ;  /* 0x00008000000079c5 */ /* 0x000fc40000010000 */
[----:B------:R-:W-:-:S06]  /*17370*/  WARPGROUP.ARRIVE ;  /* 0x00000000000079c5 */ /* 0x000fcc0000000000 */
[----:B------:R-:W-:Y:S01]  /*17380*/  HGMMA.64x16x16.F32.BF16 R56, gdesc[UR16], R56, gsb0 ;  /* 0x00200000103879f0 */ /* 0x000fe20008001838 */
[----:B------:R-:W-:Y:S02]  /*17390*/  UMOV UR4, UR14 ;  /* 0x0000000e00047c82 */ /* 0x000fe40008000000 */
[----:B------:R-:W-:Y:S02]  /*173a0*/  WARPGROUP.DEPBAR.LE gsb0, 0x0 ;  /* 0x00008000000079c5 */ /* 0x000fe40000010000 */
[----:B------:R-:W-:-:S06]  /*173b0*/  WARPGROUP.ARRIVE ;  /* 0x00000000000079c5 */ /* 0x000fcc0000000000 */
[----:B------:R-:W-:Y:S01]  /*173c0*/  HGMMA.64x16x16.F32.BF16 R48, gdesc[UR4], R48, gsb0 ;  /* 0x00200000043079f0 */ /* 0x000fe20008001830 */
        /* <DEDUP_REMOVED lines=245> */
[C---:B------:R-:W-:Y:S01]  /*18320*/  VIADD R4, R2.reuse, 0x806 ;  /* 0x0000080602047836 */ /* 0x040fe20000000000 */
[----:B------:R-:W-:Y:S01]  /*18330*/  UMOV UR4, UR36 ;  /* 0x0000002400047c82 */ /* 0x000fe20008000000 */
[----:B------:R-:W-:Y:S01]  /*18340*/  IMAD.MOV.U32 R5, RZ, RZ, 0x40000040 ;  /* 0x40000040ff057424 */ /* 0x000fe200078e00ff */
[----:B------:R-:W-:Y:S01]  /*18350*/  UMOV UR5, UR37 ;  /* 0x0000002500057c82 */ /* 0x000fe20008000000 */
[----:B------:R-:W-:Y:S01]  /*18360*/  VIADD R6, R2, 0x906 ;  /* 0x0000090602067836 */ /* 0x000fe20000000000 */
[----:B------:R-:W-:Y:S01]  /*18370*/  R2UR UR6, R4 ;  /* 0x00000000040672ca */ /* 0x000fe200000e0000 */
[----:B------:R-:W-:Y:S01]  /*18380*/  IMAD.MOV.U32 R7, RZ, RZ, 0x40000040 ;  /* 0x40000040ff077424 */ /* 0x000fe200078e00ff */
[----:B------:R-:W-:Y:S01]  /*18390*/  R2UR UR7, R5 ;  /* 0x00000000050772ca */ /* 0x000fe200000e0000 */
[----:B------:R-:W-:Y:S01]  /*183a0*/  STL.64 [R1], R10 ;  /* 0x0000000a01007387 */ /* 0x000fe20000100a00 */
[----:B------:R-:W-:Y:S01]  /*183b0*/  @!P1 VIADD R0, R0, 0x38840 ;  /* 0x0003884000009836 */ /* 0x000fe20000000000 */
[----:B------:R-:W-:Y:S01]  /*183c0*/  ULDC UR38, c[0x0][0x988] ;  /* 0x0002620000267ab9 */ /* 0x000fe20000000800 */
[----:B------:R-:W-:Y:S01]  /*183d0*/  ULDC UR39, c[0x0][0x988] ;  /* 0x0002620000277ab9 */ /* 0x000fe20000000800 */
[----:B------:R-:W-:-:S02]  /*183e0*/  WARPGROUP.DEPBAR.LE gsb0, 0x0 ;  /* 0x00008000000079c5 */ /* 0x000fc40000010000 */
        /* <DEDUP_REMOVED lines=15> */
[----:B------:R-:W-:-:S05]  /*184e0*/  IMAD R4, R148, -0x50, R237 ;  /* 0xffffffb094047824 */ /* 0x000fca00078e02ed */
[----:B------:R-:W-:Y:S01]  /*184f0*/  IADD3 R3, -R227, 0x51, R4 ;  /* 0x00000051e3037810 */ /* 0x000fe20007ffe104 */
[----:B------:R-:W-:Y:S02]  /*18500*/  VIADD R4, R4, 0x50 ;  /* 0x0000005004047836 */ /* 0x000fe40000000000 */
[----:B--2---:R-:W-:Y:S01]  /*18510*/  IMAD R6, R225, 0x80, R9 ;  /* 0x00000080e1067824 */ /* 0x004fe200078e0209 */
[----:B------:R-:W-:Y:S02]  /*18520*/  WARPGROUP.DEPBAR.LE gsb0, 0x0 ;  /* 0x00008000000079c5 */ /* 0x000fe40000010000 */
[----:B------:R-:W-:-:S06]  /*18530*/  WARPGROUP.ARRIVE ;  /* 0x00000000000079c5 */ /* 0x000fcc0000000000 */
[----:B------:R-:W-:Y:S01]  /*18540*/  HGMMA.64x16x16.F32.BF16 R32, gdesc[UR4], R32, gsb0 ;  /* 0x00200000042079f0 */ /* 0x000fe20008001820 */
[C---:B---3--:R-:W-:Y:S02]  /*18550*/  IMAD R5, R8.reuse, -0x2, R3 ;  /* 0xfffffffe08057824 */ /* 0x048fe400078e0203 */
[----:B------:R-:W-:-:S03]  /*18560*/  IMAD R4, R8, -0x2, R4 ;  /* 0xfffffffe08047824 */ /* 0x000fc600078e0204 */
[----:B------:R-:W-:Y:S01]  /*18570*/  IADD3 R3, R5, 0x8, R6 ;  /* 0x0000000805037810 */ /* 0x000fe20007ffe006 */
[----:B------:R-:W-:-:S03]  /*18580*/  VIADD R2, R2, 0x986 ;  /* 0x0000098602027836 */ /* 0x000fc60000000000 */
[----:B------:R-:W-:Y:S01]  /*18590*/  VIMNMX R7, R4, R3, PT ;  /* 0x0000000304077248 */ /* 0x000fe20003fe0100 */
[----:B------:R-:W-:Y:S01]  /*185a0*/  IMAD.MOV.U32 R3, RZ, RZ, 0x40000040 ;  /* 0x40000040ff037424 */ /* 0x000fe200078e00ff */
[----:B------:R-:W-:Y:S02]  /*185b0*/  R2UR UR6, R2 ;  /* 0x00000000020672ca */ /* 0x000fe400000e0000 */
[----:B------:R-:W-:Y:S02]  /*185c0*/  ISETP.GT.AND P2, PT, R7, RZ, PT ;  /* 0x000000ff0700720c */ /* 0x000fe40003f44270 */
[----:B------:R-:W-:Y:S02]  /*185d0*/  R2UR UR7, R3 ;  /* 0x00000000030772ca */ /* 0x000fe400000e0000 */
[C---:B------:R-:W-:Y:S02]  /*185e0*/  ISETP.GT.AND P3, PT, R7.reuse, 0x1, PT ;  /* 0x000000010700780c */ /* 0x040fe40003f64270 */
[----:B------:R-:W-:-:S02]  /*185f0*/  ISETP.GT.AND P4, PT, R7, 0x8, PT ;  /* 0x000000080700780c */ /* 0x000fc40003f84270 */
[----:B------:R-:W-:Y:S02]  /*18600*/  FSEL R58, R58, -INF , P2 ;  /* 0xff8000003a3a7808 */ /* 0x000fe40001000000 */
[----:B------:R-:W-:Y:S02]  /*18610*/  FSEL R59, R59, -INF , P3 ;  /* 0xff8000003b3b7808 */ /* 0x000fe40001800000 */
[C---:B------:R-:W-:Y:S02]  /*18620*/  ISETP.GT.AND P2, PT, R7.reuse, 0x9, PT ;  /* 0x000000090700780c */ /* 0x040fe40003f44270 */
[----:B------:R-:W-:Y:S02]  /*18630*/  FSEL R62, R62, -INF , P4 ;  /* 0xff8000003e3e7808 */ /* 0x000fe40002000000 */
[----:B------:R-:W-:Y:S01]  /*18640*/  FMNMX.FTZ R3, R58, R59, !PT ;  /* 0x0000003b3a037209 */ /* 0x000fe20007810000 */
[----:B------:R-:W-:Y:S01]  /*18650*/  UMOV UR4, UR36 ;  /* 0x0000002400047c82 */ /* 0x000fe20008000000 */
[----:B------:R-:W-:Y:S01]  /*18660*/  UMOV UR5, UR37 ;  /* 0x0000002500057c82 */ /* 0x000fe20008000000 */
[----:B------:R-:W-:-:S02]  /*18670*/  ISETP.GT.AND P3, PT, R7, 0x10, PT ;  /* 0x000000100700780c */ /* 0x000fc40003f64270 */
[----:B------:R-:W-:Y:S02]  /*18680*/  FSEL R64, R63, -INF , P2 ;  /* 0xff8000003f407808 */ /* 0x000fe40001000000 */
[----:B------:R-:W-:Y:S02]  /*18690*/  FMNMX.FTZ R3, R62, R3, !PT ;  /* 0x000000033e037209 */ /* 0x000fe40007810000 */
[----:B------:R-:W-:Y:S02]  /*186a0*/  ISETP.GT.AND P2, PT, R7, 0x11, PT ;  /* 0x000000110700780c */ /* 0x000fe40003f44270 */
[----:B------:R-:W-:Y:S01]  /*186b0*/  FSEL R50, R50, -INF , P3 ;  /* 0xff80000032327808 */ /* 0x000fe20001800000 */
[----:B------:R-:W-:Y:S02]  /*186c0*/  WARPGROUP.DEPBAR.LE gsb0, 0x0 ;  /* 0x00008000000079c5 */ /* 0x000fe40000010000 */
[----:B------:R-:W-:Y:S01]  /*186d0*/  WARPGROUP.ARRIVE ;  /* 0x00000000000079c5 */ /* 0x000fe20000000000 */
[----:B------:R-:W-:-:S05]  /*186e0*/  FMNMX.FTZ R3, R64, R3, !PT ;  /* 0x0000000340037209 */ /* 0x000fca0007810000 */
[----:B------:R-:W-:Y:S01]  /*186f0*/  HGMMA.64x16x16.F32.BF16 R24, gdesc[UR4], R24, gsb0 ;  /* 0x00200000041879f0 */ /* 0x000fe20008001818 */
[----:B------:R-:W-:Y:S01]  /*18700*/  ISETP.GT.AND P3, PT, R7, 0x18, PT ;  /* 0x000000180700780c */ /* 0x000fe20003f64270 */
[----:B------:R-:W-:Y:S01]  /*18710*/  ULDC UR4, c[0x0][0x988] ;  /* 0x0002620000047ab9 */ /* 0x000fe20000000800 */
        /* <DEDUP_REMOVED lines=31> */
[----:B------:R-:W-:Y:S01]  /*18910*/  FMNMX.FTZ R3, R78, R3, !PT ;  /* 0x000000034e037209 */ /* 0x000fe20007810000 */
[----:B------:R-:W-:Y:S02]  /*18920*/  WARPGROUP.DEPBAR.LE gsb0, 0x0 ;  /* 0x00008000000079c5 */ /* 0x000fe40000010000 */
        /* <DEDUP_REMOVED lines=9> */
[----:B------:R-:W-:Y:S02]  /*189c0*/  FSEL R88, R31, -INF , P2 ;  /* 0xff8000001f587808 */ /* 0x000fe40001000000 */
[----:B------:R-:W-:-:S04]  /*189d0*/  FMNMX.FTZ R3, R86, R3, !PT ;  /* 0x0000000356037209 */ /* 0x000fc80007810000 */
[----:B------:R-:W-:-:S05]  /*189e0*/  FMNMX.FTZ R3, R88, R3, !PT ;  /* 0x0000000358037209 */ /* 0x000fca0007810000 */
[----:B------:R-:W0:Y:S01]  /*189f0*/  SHFL.BFLY PT, R2, R3, 0x2, 0x1f ;  /* 0x0c401f0003027f89 */ /* 0x000e2200000e0000 */
[----:B------:R-:W-:-:S04]  /*18a00*/  VIADDMNMX R5, R6, R5, R4, PT ;  /* 0x0000000506057246 */ /* 0x000fc80003800104 */
[----:B------:R-:W-:Y:S02]  /*18a10*/  ISETP.GT.AND P2, PT, R5, RZ, PT ;  /* 0x000000ff0500720c */ /* 0x000fe40003f44270 */
[----:B0-----:R-:W-:-:S05]  /*18a20*/  FMNMX.FTZ R2, R3, R2, !PT ;  /* 0x0000000203027209 */ /* 0x001fca0007810000 */
[----:B------:R-:W0:Y:S01]  /*18a30*/  SHFL.BFLY PT, R7, R2, 0x1, 0x1f ;  /* 0x0c201f0002077f89 */ /* 0x000e2200000e0000 */
[C---:B------:R-:W-:Y:S02]  /*18a40*/  ISETP.GT.AND P3, PT, R5.reuse, 0x1, PT ;  /* 0x000000010500780c */ /* 0x040fe40003f64270 */
[----:B------:R-:W-:Y:S02]  /*18a50*/  ISETP.GT.AND P4, PT, R5, 0x8, PT ;  /* 0x000000080500780c */ /* 0x000fe40003f84270 */
[----:B------:R-:W-:Y:S02]  /*18a60*/  FSEL R56, R56, -INF , P2 ;  /* 0xff80000038387808 */ /* 0x000fe40001000000 */
[----:B------:R-:W-:Y:S02]  /*18a70*/  FSEL R57, R57, -INF , P3 ;  /* 0xff80000039397808 */ /* 0x000fe40001800000 */
[----:B------:R-:W-:Y:S02]  /*18a80*/  ISETP.GT.AND P5, PT, R5, 0x9, PT ;  /* 0x000000090500780c */ /* 0x000fe40003fa4270 */
[----:B------:R-:W-:-:S02]  /*18a90*/  FSEL R60, R60, -INF , P4 ;  /* 0xff8000003c3c7808 */ /* 0x000fc40002000000 */
[----:B------:R-:W-:Y:S02]  /*18aa0*/  FMNMX.FTZ R3, R56, R57, !PT ;  /* 0x0000003938037209 */ /* 0x000fe40007810000 */
[----:B------:R-:W-:Y:S02]  /*18ab0*/  FSEL R8, R61, -INF , P5 ;  /* 0xff8000003d087808 */ /* 0x000fe40002800000 */
[C---:B------:R-:W-:Y:S02]  /*18ac0*/  ISETP.GT.AND P2, PT, R5.reuse, 0x10, PT ;  /* 0x000000100500780c */ /* 0x040fe40003f44270 */
[----:B------:R-:W-:Y:S02]  /*18ad0*/  ISETP.GT.AND P3, PT, R5, 0x11, PT ;  /* 0x000000110500780c */ /* 0x000fe40003f64270 */
[----:B0-----:R-:W-:Y:S02]  /*18ae0*/  FMNMX.FTZ R4, R2, R7, !PT ;  /* 0x0000000702047209 */ /* 0x001fe40007810000 */
[----:B------:R-:W-:-:S02]  /*18af0*/  FMNMX.FTZ R7, R60, R3, !PT ;  /* 0x000000033c077209 */ /* 0x000fc40007810000 */
[----:B------:R-:W-:Y:S02]  /*18b00*/  FSEL R48, R48, -INF , P2 ;  /* 0xff80000030307808 */ /* 0x000fe40001000000 */
[----:B------:R-:W-:Y:S02]  /*18b10*/  FMNMX.FTZ R7, R8, R7, !PT ;  /* 0x0000000708077209 */ /* 0x000fe40007810000 */
[----:B------:R-:W-:Y:S02]  /*18b20*/  ISETP.GT.AND P2, PT, R5, 0x18, PT ;  /* 0x000000180500780c */ /* 0x000fe40003f44270 */
[----:B------:R-:W-:Y:S02]  /*18b30*/  FSEL R10, R49, -INF , P3 ;  /* 0xff800000310a7808 */ /* 0x000fe40001800000 */
[----:B------:R-:W-:Y:S01]  /*18b40*/  FMNMX.FTZ R7, R48, R7, !PT ;  /* 0x0000000730077209 */ /* 0x000fe20007810000 */
[----:B------:R-:W-:Y:S01]  /*18b50*/  IMAD.U32 R3, RZ, RZ, UR4 ;  /* 0x00000004ff037e24 */ /* 0x000fe2000f8e00ff */
[----:B------:R-:W-:-:S02]  /*18b60*/  ISETP.GT.AND P4, PT, R5, 0x19, PT ;  /* 0x000000190500780c */ /* 0x000fc40003f84270 */
[----:B------:R-:W-:Y:S02]  /*18b70*/  FSEL R52, R52, -INF , P2 ;  /* 0xff80000034347808 */ /* 0x000fe40001000000 */
[----:B------:R-:W-:Y:S01]  /*18b80*/  FMNMX.FTZ R7, R10, R7, !PT ;  /* 0x000000070a077209 */ /* 0x000fe20007810000 */
[C---:B------:R-:W-:Y:S01]  /*18b90*/  FMUL.FTZ R2, R4.reuse, R3 ;  /* 0x0000000304027220 */ /* 0x040fe20000410000 */
[----:B------:R-:W-:Y:S02]  /*18ba0*/  FSETP.NEU.FTZ.AND P3, PT, R4, -INF , PT ;  /* 0xff8000000400780b */ /* 0x000fe40003f7d000 */
[----:B------:R-:W-:Y:S02]  /*18bb0*/  ISETP.GT.AND P2, PT, R5, 0x20, PT ;  /* 0x000000200500780c */ /* 0x000fe40003f44270 */
[----:B------:R-:W-:Y:S02]  /*18bc0*/  FSEL R12, R53, -INF , P4 ;  /* 0xff800000350c7808 */ /* 0x000fe40002000000 */
[----:B------:R-:W-:-:S02]  /*18bd0*/  FMNMX.FTZ R7, R52, R7, !PT ;  /* 0x0000000734077209 */ /* 0x000fc40007810000 */
[----:B------:R-:W-:Y:S02]  /*18be0*/  FSEL R9, R2, RZ, P3 ;  /* 0x000000ff02097208 */ /* 0x000fe40001800000 */
[C---:B------:R-:W-:Y:S02]  /*18bf0*/  ISETP.GT.AND P3, PT, R5.reuse, 0x21, PT ;  /* 0x000000210500780c */ /* 0x040fe40003f64270 */
[----:B------:R-:W-:Y:S02]  /*18c00*/  FSEL R40, R40, -INF , P2 ;  /* 0xff80000028287808 */ /* 0x000fe40001000000 */
[----:B------:R-:W-:Y:S02]  /*18c10*/  FMNMX.FTZ R7, R12, R7, !PT ;  /* 0x000000070c077209 */ /* 0x000fe40007810000 */
[----:B------:R-:W-:Y:S02]  /*18c20*/  ISETP.GT.AND P2, PT, R5, 0x28, PT ;  /* 0x000000280500780c */ /* 0x000fe40003f44270 */
[----:B------:R-:W-:-:S02]  /*18c30*/  FSEL R14, R41, -INF , P3 ;  /* 0xff800000290e7808 */ /* 0x000fc40001800000 */
[----:B------:R-:W-:Y:S02]  /*18c40*/  FMNMX.FTZ R7, R40, R7, !PT ;  /* 0x0000000728077209 */ /* 0x000fe40007810000 */
[----:B------:R-:W-:Y:S02]  /*18c50*/  ISETP.GT.AND P3, PT, R5, 0x29, PT ;  /* 0x000000290500780c */ /* 0x000fe40003f64270 */
[----:B------:R-:W-:Y:S02]  /*18c60*/  FSEL R44, R44, -INF , P2 ;  /* 0xff8000002c2c7808 */ /* 0x000fe40001000000 */
[----:B------:R-:W-:Y:S02]  /*18c70*/  FMNMX.FTZ R7, R14, R7, !PT ;  /* 0x000000070e077209 */ /* 0x000fe40007810000 */
[----:B------:R-:W-:Y:S02]  /*18c80*/  FSEL R20, R45, -INF , P3 ;  /* 0xff8000002d147808 */ /* 0x000fe40001800000 */
[----:B------:R-:W-:-:S02]  /*18c90*/  ISETP.GT.AND P2, PT, R5, 0x30, PT ;  /* 0x000000300500780c */ /* 0x000fc40003f44270 */
[----:B------:R-:W-:Y:S02]  /*18ca0*/  FMNMX.FTZ R7, R44, R7, !PT ;  /* 0x000000072c077209 */ /* 0x000fe40007810000 */
        /* <DEDUP_REMOVED lines=22> */
[----:B------:R-:W-:Y:S01]  /*18e10*/  FMNMX.FTZ R7, R28, R7, !PT ;  /* 0x000000071c077209 */ /* 0x000fe20007810000 */
[----:B------:R-:W-:-:S03]  /*18e20*/  FFMA.FTZ R50, R50, R3, -R9 ;  /* 0x0000000332327223 */ /* 0x000fc60000010809 */
[----:B------:R-:W-:Y:S01]  /*18e30*/  FMNMX.FTZ R7, R38, R7, !PT ;  /* 0x0000000726077209 */ /* 0x000fe20007810000 */
[----:B------:R0:W-:Y:S04]  /*18e40*/  MUFU.EX2 R205, R50 ;  /* 0x0000003200cd7308 */ /* 0x0001e80000000800 */
[----:B0-----:R-:W0:Y:S02]  /*18e50*/  SHFL.BFLY PT, R50, R7, 0x2, 0x1f ;  /* 0x0c401f0007327f89 */ /* 0x001e2400000e0000 */
[----:B0-----:R-:W-:-:S05]  /*18e60*/  FMNMX.FTZ R50, R7, R50, !PT ;  /* 0x0000003207327209 */ /* 0x001fca0007810000 */
[----:B------:R-:W0:Y:S01]  /*18e70*/  SHFL.BFLY PT, R5, R50, 0x1, 0x1f ;  /* 0x0c201f0032057f89 */ /* 0x000e2200000e0000 */
[-CC-:B------:R-:W-:Y:S01]  /*18e80*/  FFMA.FTZ R209, R58, R3.reuse, -R9.reuse ;  /* 0x000000033ad17223 */ /* 0x180fe20000010809 */
[-CC-:B------:R-:W-:Y:S01]  /*18e90*/  FFMA.FTZ R2, R59, R3.reuse, -R9.reuse ;  /* 0x000000033b027223 */ /* 0x180fe20000010809 */
[-CC-:B------:R-:W-:Y:S01]  /*18ea0*/  FFMA.FTZ R211, R62, R3.reuse, -R9.reuse ;  /* 0x000000033ed37223 */ /* 0x180fe20000010809 */
[----:B------:R-:W-:-:S03]  /*18eb0*/  FFMA.FTZ R6, R64, R3, -R9 ;  /* 0x0000000340067223 */ /* 0x000fc60000010809 */
[----:B------:R-:W-:Y:S08]  /*18ec0*/  MUFU.EX2 R209, R209 ;  /* 0x000000d100d17308 */ /* 0x000ff00000000800 */
[----:B------:R-:W1:Y:S01]  /*18ed0*/  MUFU.EX2 R2, R2 ;  /* 0x0000000200027308 */ /* 0x000e620000000800 */
[----:B0-----:R-:W-:-:S04]  /*18ee0*/  FMNMX.FTZ R5, R50, R5, !PT ;  /* 0x0000000532057209 */ /* 0x001fc80007810000 */
[C---:B------:R-:W-:Y:S01]  /*18ef0*/  FSETP.NEU.FTZ.AND P2, PT, R5.reuse, -INF , PT ;  /* 0xff8000000500780b */ /* 0x040fe20003f5d000 */
[-C--:B------:R-:W-:Y:S02]  /*18f00*/  FMUL.FTZ R7, R5, R3.reuse ;  /* 0x0000000305077220 */ /* 0x080fe40000410000 */
[----:B------:R-:W0:Y:S03]  /*18f10*/  MUFU.EX2 R211, R211 ;  /* 0x000000d300d37308 */ /* 0x000e260000000800 */
[----:B------:R-:W-:Y:S01]  /*18f20*/  FSEL R7, R7, RZ, P2 ;  /* 0x000000ff07077208 */ /* 0x000fe20001000000 */
[----:B------:R-:W-:-:S04]  /*18f30*/  FFMA.FTZ R66, R66, R3, -R9 ;  /* 0x0000000342427223 */ /* 0x000fc80000010809 */
[----:B------:R-:W2:Y:S01]  /*18f40*/  MUFU.EX2 R6, R6 ;  /* 0x0000000600067308 */ /* 0x000ea20000000800 */
[-CC-:B------:R-:W-:Y:S01]  /*18f50*/  FFMA.FTZ R56, R56, R3.reuse, -R7.reuse ;  /* 0x0000000338387223 */ /* 0x180fe20000010807 */
[-CC-:B------:R-:W-:Y:S01]  /*18f60*/  FFMA.FTZ R57, R57, R3.reuse, -R7.reuse ;  /* 0x0000000339397223 */ /* 0x180fe20000010807 */
[-CC-:B------:R-:W-:Y:S01]  /*18f70*/  FFMA.FTZ R60, R60, R3.reuse, -R7.reuse ;  /* 0x000000033c3c7223 */ /* 0x180fe20000010807 */
[-C--:B------:R-:W-:Y:S01]  /*18f80*/  FFMA.FTZ R8, R8, R3.reuse, -R7 ;  /* 0x0000000308087223 */ /* 0x080fe20000010807 */
[-CC-:B------:R-:W-:Y:S01]  /*18f90*/  FFMA.FTZ R54, R54, R3.reuse, -R9.reuse ;  /* 0x0000000336367223 */ /* 0x180fe20000010809 */
[-CC-:B------:R-:W-:Y:S02]  /*18fa0*/  FFMA.FTZ R68, R68, R3.reuse, -R9.reuse ;  /* 0x0000000344447223 */ /* 0x180fe40000010809 */
[----:B------:R-:W-:Y:S01]  /*18fb0*/  MUFU.EX2 R56, R56 ;  /* 0x0000003800387308 */ /* 0x000fe20000000800 */
[-CC-:B------:R-:W-:Y:S01]  /*18fc0*/  FFMA.FTZ R42, R42, R3.reuse, -R9.reuse ;  /* 0x000000032a2a7223 */ /* 0x180fe20000010809 */
[-CC-:B------:R-:W-:Y:S01]  /*18fd0*/  FFMA.FTZ R70, R70, R3.reuse, -R9.reuse ;  /* 0x0000000346467223 */ /* 0x180fe20000010809 */
[-CC-:B------:R-:W-:Y:S01]  /*18fe0*/  FFMA.FTZ R46, R46, R3.reuse, -R9.reuse ;  /* 0x000000032e2e7223 */ /* 0x180fe20000010809 */
[-CC-:B------:R-:W-:Y:S01]  /*18ff0*/  FFMA.FTZ R72, R72, R3.reuse, -R9.reuse ;  /* 0x0000000348487223 */ /* 0x180fe20000010809 */
[-CC-:B------:R-:W-:Y:S01]  /*19000*/  FFMA.FTZ R74, R74, R3.reuse, -R9.reuse ;  /* 0x000000034a4a7223 */ /* 0x180fe20000010809 */
[----:B------:R-:W-:-:S02]  /*19010*/  FFMA.FTZ R76, R76, R3, -R9 ;  /* 0x000000034c4c7223 */ /* 0x000fc40000010809 */
[----:B------:R-:W3:Y:S01]  /*19020*/  MUFU.EX2 R57, R57 ;  /* 0x0000003900397308 */ /* 0x000ee20000000800 */
[-CC-:B------:R-:W-:Y:S01]  /*19030*/  FFMA.FTZ R78, R78, R3.reuse, -R9.reuse ;  /* 0x000000034e4e7223 */ /* 0x180fe20000010809 */
[-CC-:B------:R-:W-:Y:S01]  /*19040*/  FFMA.FTZ R80, R80, R3.reuse, -R9.reuse ;  /* 0x0000000350507223 */ /* 0x180fe20000010809 */
[-CC-:B------:R-:W-:Y:S01]  /*19050*/  FFMA.FTZ R82, R82, R3.reuse, -R9.reuse ;  /* 0x0000000352527223 */ /* 0x180fe20000010809 */
[-CC-:B------:R-:W-:Y:S01]  /*19060*/  FFMA.FTZ R84, R84, R3.reuse, -R9.reuse ;  /* 0x0000000354547223 */ /* 0x180fe20000010809 */
[-CC-:B------:R-:W-:Y:S01]  /*19070*/  FFMA.FTZ R86, R86, R3.reuse, -R9.reuse ;  /* 0x0000000356567223 */ /* 0x180fe20000010809 */
[-C--:B------:R-:W-:Y:S02]  /*19080*/  FFMA.FTZ R88, R88, R3.reuse, -R9 ;  /* 0x0000000358587223 */ /* 0x080fe40000010809 */
[----:B------:R-:W4:Y:S01]  /*19090*/  MUFU.EX2 R66, R66 ;  /* 0x0000004200427308 */ /* 0x000f220000000800 */
[-CC-:B------:R-:W-:Y:S01]  /*190a0*/  FFMA.FTZ R10, R10, R3.reuse, -R7.reuse ;  /* 0x000000030a0a7223 */ /* 0x180fe20000010807 */
[----:B------:R-:W-:-:S06]  /*190b0*/  FFMA.FTZ R48, R48, R3, -R7 ;  /* 0x0000000330307223 */ /* 0x000fcc0000010807 */
[----:B------:R1:W-:Y:S08]  /*190c0*/  MUFU.EX2 R9, R8 ;  /* 0x0000000800097308 */ /* 0x0003f00000000800 */
[----:B------:R-:W4:Y:S01]  /*190d0*/  MUFU.EX2 R60, R60 ;  /* 0x0000003c003c7308 */ /* 0x000f220000000800 */
[----:B-1----:R-:W-:-:S04]  /*190e0*/  FADD.FTZ R8, R209, R2 ;  /* 0x00000002d1087221 */ /* 0x002fc80000010000 */
[----:B0-----:R-:W-:-:S03]  /*190f0*/  FADD.FTZ R25, R211, R8 ;  /* 0x00000008d3197221 */ /* 0x001fc60000010000 */
[----:B------:R-:W0:Y:S01]  /*19100*/  MUFU.EX2 R54, R54 ;  /* 0x0000003600367308 */ /* 0x000e220000000800 */
[----:B--2---:R-:W-:Y:S01]  /*19110*/  FADD.FTZ R8, R6, R25 ;  /* 0x0000001906087221 */ /* 0x004fe20000010000 */
[----:B------:R-:W-:-:S06]  /*19120*/  FFMA.FTZ R52, R52, R3, -R7 ;  /* 0x0000000334347223 */ /* 0x000fcc0000010807 */
[----:B------:R1:W-:Y:S01]  /*19130*/  MUFU.EX2 R11, R10 ;  /* 0x0000000a000b7308 */ /* 0x0003e20000000800 */
[----:B------:R-:W-:Y:S01]  /*19140*/  FADD.FTZ R27, R205, R8 ;  /* 0x00000008cd1b7221 */ /* 0x000fe20000010000 */
[----:B---3--:R-:W-:-:S06]  /*19150*/  FADD.FTZ R25, R56, R57 ;  /* 0x0000003938197221 */ /* 0x008fcc0000010000 */
[----:B------:R-:W2:Y:S01]  /*19160*/  MUFU.EX2 R207, R68 ;  /* 0x0000004400cf7308 */ /* 0x000ea20000000800 */
[----:B-1----:R-:W-:-:S04]  /*19170*/  IMAD.IADD R10, R237, 0x1, -R227 ;  /* 0x00000001ed0a7824 */ /* 0x002fc800078e0ae3 */
[----:B------:R-:W-:-:S03]  /*19180*/  IMAD R10, R225, 0x80, R10 ;  /* 0x00000080e10a7824 */ /* 0x000fc600078e020a */
[----:B------:R-:W1:Y:S01]  /*19190*/  MUFU.EX2 R48, R48 ;  /* 0x0000003000307308 */ /* 0x000e620000000800 */
[----:B------:R-:W-:-:S04]  /*191a0*/  IMAD.HI R224, R10, 0x66666667, RZ ;  /* 0x666666670ae07827 */ /* 0x000fc800078e02ff */
[-C--:B------:R-:W-:Y:S01]  /*191b0*/  FFMA.FTZ R12, R12, R3.reuse, -R7 ;  /* 0x000000030c0c7223 */ /* 0x080fe20000010807 */
[----:B----4-:R-:W-:Y:S02]  /*191c0*/  FADD.FTZ R27, R66, R27 ;  /* 0x0000001b421b7221 */ /* 0x010fe40000010000 */
[----:B------:R-:W3:Y:S01]  /*191d0*/  MUFU.EX2 R42, R42 ;  /* 0x0000002a002a7308 */ /* 0x000ee20000000800 */
[----:B------:R-:W-:Y:S01]  /*191e0*/  FADD.FTZ R8, R60, R25 ;  /* 0x000000193c087221 */ /* 0x000fe20000010000 */
[----:B------:R-:W-:Y:S01]  /*191f0*/  FFMA.FTZ R40, R40, R3, -R7 ;  /* 0x0000000328287223 */ /* 0x000fe20000010807 */
[----:B------:R-:W-:-:S05]  /*19200*/  SHF.R.U32.HI R29, RZ, 0x1f, R224 ;  /* 0x0000001fff1d7819 */ /* 0x000fca00000116e0 */
[----:B------:R-:W4:Y:S01]  /*19210*/  MUFU.EX2 R201, R70 ;  /* 0x0000004600c97308 */ /* 0x000f220000000800 */
[----:B0-----:R-:W-:Y:S01]  /*19220*/  FADD.FTZ R10, R54, R27 ;  /* 0x0000001b360a7221 */ /* 0x001fe20000010000 */
[----:B------:R-:W-:-:S06]  /*19230*/  FADD.FTZ R27, R9, R8 ;  /* 0x00000008091b7221 */ /* 0x000fcc0000010000 */
[----:B------:R-:W0:Y:S01]  /*19240*/  MUFU.EX2 R52, R52 ;  /* 0x0000003400347308 */ /* 0x000e220000000800 */
[----:B------:R-:W-:Y:S01]  /*19250*/  LEA.HI.SX32 R224, R224, R29, 0x1b ;  /* 0x0000001de0e07211 */ /* 0x000fe200078fdaff */
[----:B------:R-:W-:Y:S01]  /*19260*/  FFMA.FTZ R14, R14, R3, -R7 ;  /* 0x000000030e0e7223 */ /* 0x000fe20000010807 */
[----:B--2---:R-:W-:-:S05]  /*19270*/  FADD.FTZ R29, R207, R10 ;  /* 0x0000000acf1d7221 */ /* 0x004fca0000010000 */
[----:B------:R-:W2:Y:S01]  /*19280*/  MUFU.EX2 R46, R46 ;  /* 0x0000002e002e7308 */ /* 0x000ea20000000800 */
[----:B-1----:R-:W-:Y:S01]  /*19290*/  FADD.FTZ R8, R48, R27 ;  /* 0x0000001b30087221 */ /* 0x002fe20000010000 */
[----:B------:R-:W-:-:S06]  /*192a0*/  FFMA.FTZ R44, R44, R3, -R7 ;  /* 0x000000032c2c7223 */ /* 0x000fcc0000010807 */
[----:B------:R-:W1:Y:S01]  /*192b0*/  MUFU.EX2 R13, R12 ;  /* 0x0000000c000d7308 */ /* 0x000e620000000800 */
[----:B---3--:R-:W-:Y:S01]  /*192c0*/  FADD.FTZ R10, R42, R29 ;  /* 0x0000001d2a0a7221 */ /* 0x008fe20000010000 */
[----:B------:R-:W-:-:S06]  /*192d0*/  FADD.FTZ R27, R11, R8 ;  /* 0x000000080b1b7221 */ /* 0x000fcc0000010000 */
[----:B------:R-:W3:Y:S01]  /*192e0*/  MUFU.EX2 R203, R72 ;  /* 0x0000004800cb7308 */ /* 0x000ee20000000800 */
[----:B------:R-:W-:-:S07]  /*192f0*/  @!P1 PRMT R0, RZ, 0x654, R0 ;  /* 0x00000654ff009816 */ /* 0x000fce0000000000 */
[----:B------:R-:W3:Y:S01]  /*19300*/  MUFU.EX2 R40, R40 ;  /* 0x0000002800287308 */ /* 0x000ee20000000800 */
[----:B------:R-:W-:Y:S01]  /*19310*/  FFMA.FTZ R20, R20, R3, -R7 ;  /* 0x0000000314147223 */ /* 0x000fe20000010807 */
[----:B----4-:R-:W-:-:S06]  /*19320*/  FADD.FTZ R29, R201, R10 ;  /* 0x0000000ac91d7221 */ /* 0x010fcc0000010000 */
[----:B------:R-:W4:Y:S01]  /*19330*/  MUFU.EX2 R74, R74 ;  /* 0x0000004a004a7308 */ /* 0x000f220000000800 */
[----:B0-----:R-:W-:Y:S01]  /*19340*/  FADD.FTZ R8, R52, R27 ;  /* 0x0000001b34087221 */ /* 0x001fe20000010000 */
[----:B------:R-:W-:Y:S01]  /*19350*/  FFMA.FTZ R32, R32, R3, -R7 ;  /* 0x0000000320207223 */ /* 0x000fe20000010807 */
[----:B------:R2:W-:Y:S05]  /*19360*/  @!P1 SYNCS.ARRIVE.TRANS64.RED.A1T0 RZ, [R0+URZ], RZ ;  /* 0x000000ff00ff99a7 */ /* 0x0005ea000810043f */
[----:B------:R-:W0:Y:S01]  /*19370*/  MUFU.EX2 R15, R14 ;  /* 0x0000000e000f7308 */ /* 0x000e220000000800 */
[----:B--2---:R-:W-:-:S07]  /*19380*/  FADD.FTZ R0, R46, R29 ;  /* 0x0000001d2e007221 */ /* 0x004fce0000010000 */
[----:B------:R-:W2:Y:S01]  /*19390*/  MUFU.EX2 R197, R76 ;  /* 0x0000004c00c57308 */ /* 0x000ea20000000800 */
[----:B-1----:R-:W-:-:S07]  /*193a0*/  FADD.FTZ R29, R13, R8 ;  /* 0x000000080d1d7221 */ /* 0x002fce0000010000 */
[----:B------:R-:W1:Y:S01]  /*193b0*/  MUFU.EX2 R44, R44 ;  /* 0x0000002c002c7308 */ /* 0x000e620000000800 */
[----:B------:R-:W-:Y:S01]  /*193c0*/  FFMA.FTZ R26, R26, R3, -R7 ;  /* 0x000000031a1a7223 */ /* 0x000fe20000010807 */
[----:B---3--:R-:W-:-:S06]  /*193d0*/  FADD.FTZ R31, R203, R0 ;  /* 0x00000000cb1f7221 */ /* 0x008fcc0000010000 */
[----:B------:R-:W3:Y:S01]  /*193e0*/  MUFU.EX2 R78, R78 ;  /* 0x0000004e004e7308 */ /* 0x000ee20000000800 */
[----:B------:R-:W-:Y:S01]  /*193f0*/  FADD.FTZ R0, R40, R29 ;  /* 0x0000001d28007221 */ /* 0x000fe20000010000 */
[----:B------:R-:W-:-:S06]  /*19400*/  FFMA.FTZ R36, R36, R3, -R7 ;  /* 0x0000000324247223 */ /* 0x000fcc0000010807 */
[----:B------:R-:W3:Y:S01]  /*19410*/  MUFU.EX2 R21, R20 ;  /* 0x0000001400157308 */ /* 0x000ee20000000800 */
[----:B----4-:R-:W-:Y:S01]  /*19420*/  FADD.FTZ R8, R74, R31 ;  /* 0x0000001f4a087221 */ /* 0x010fe20000010000 */
[----:B0-----:R-:W-:-:S06]  /*19430*/  FADD.FTZ R29, R15, R0 ;  /* 0x000000000f1d7221 */ /* 0x001fcc0000010000 */
[----:B------:R-:W0:Y:S01]  /*19440*/  MUFU.EX2 R199, R80 ;  /* 0x0000005000c77308 */ /* 0x000e220000000800 */
[----:B------:R-:W-:-:S07]  /*19450*/  FFMA.FTZ R30, R30, R3, -R7 ;  /* 0x000000031e1e7223 */ /* 0x000fce0000010807 */
[----:B------:R-:W4:Y:S01]  /*19460*/  MUFU.EX2 R32, R32 ;  /* 0x0000002000207308 */ /* 0x000f220000000800 */
[-CC-:B------:R-:W-:Y:S01]  /*19470*/  FFMA.FTZ R24, R24, R3.reuse, -R7.reuse ;  /* 0x0000000318187223 */ /* 0x180fe20000010807 */
[-CC-:B------:R-:W-:Y:S01]  /*19480*/  FFMA.FTZ R34, R34, R3.reuse, -R7.reuse ;  /* 0x0000000322227223 */ /* 0x180fe20000010807 */
[-CC-:B------:R-:W-:Y:S01]  /*19490*/  FFMA.FTZ R28, R28, R3.reuse, -R7.reuse ;  /* 0x000000031c1c7223 */ /* 0x180fe20000010807 */
[----:B------:R-:W-:-:S04]  /*194a0*/  FFMA.FTZ R38, R38, R3, -R7 ;  /* 0x0000000326267223 */ /* 0x000fc80000010807 */
[----:B------:R-:W4:Y:S01]  /*194b0*/  MUFU.EX2 R82, R82 ;  /* 0x0000005200527308 */ /* 0x000f220000000800 */
[----:B--2---:R-:W-:Y:S01]  /*194c0*/  FADD.FTZ R7, R197, R8 ;  /* 0x00000008c5077221 */ /* 0x004fe20000010000 */
[----:B-1----:R-:W-:-:S06]  /*194d0*/  FADD.FTZ R0, R44, R29 ;  /* 0x0000001d2c007221 */ /* 0x002fcc0000010000 */
[----:B------:R-:W1:Y:S01]  /*194e0*/  MUFU.EX2 R25, R26 ;  /* 0x0000001a00197308 */ /* 0x000e620000000800 */
[----:B------:R-:W-:Y:S01]  /*194f0*/  F2FP.BF16.F32.PACK_AB R209, R2, R209 ;  /* 0x000000d102d1723e */ /* 0x000fe200000010ff */
[----:B---3--:R-:W-:-:S06]  /*19500*/  FADD.FTZ R2, R78, R7 ;  /* 0x000000074e027221 */ /* 0x008fcc0000010000 */
[----:B------:R-:W2:Y:S01]  /*19510*/  MUFU.EX2 R193, R84 ;  /* 0x0000005400c17308 */ /* 0x000ea20000000800 */
[----:B------:R-:W-:-:S07]  /*19520*/  FADD.FTZ R29, R21, R0 ;  /* 0x00000000151d7221 */ /* 0x000fce0000010000 */
[----:B------:R-:W3:Y:S01]  /*19530*/  MUFU.EX2 R36, R36 ;  /* 0x0000002400247308 */ /* 0x000ee20000000800 */
[----:B0-----:R-:W-:Y:S01]  /*19540*/  FADD.FTZ R31, R199, R2 ;  /* 0x00000002c71f7221 */ /* 0x001fe20000010000 */
[----:B----4-:R-:W-:-:S06]  /*19550*/  FADD.FTZ R0, R32, R29 ;  /* 0x0000001d20007221 */ /* 0x010fcc0000010000 */
[----:B------:R-:W0:Y:S08]  /*19560*/  MUFU.EX2 R86, R86 ;  /* 0x0000005600567308 */ /* 0x000e300000000800 */
[----:B------:R-:W4:Y:S01]  /*19570*/  MUFU.EX2 R27, R30 ;  /* 0x0000001e001b7308 */ /* 0x000f220000000800 */
[----:B------:R-:W-:Y:S01]  /*19580*/  FADD.FTZ R2, R82, R31 ;  /* 0x0000001f52027221 */ /* 0x000fe20000010000 */
[----:B-1----:R-:W-:-:S06]  /*19590*/  FADD.FTZ R29, R25, R0 ;  /* 0x00000000191d7221 */ /* 0x002fcc0000010000 */
[----:B------:R-:W1:Y:S01]  /*195a0*/  MUFU.EX2 R24, R24 ;  /* 0x0000001800187308 */ /* 0x000e620000000800 */
[----:B--2---:R-:W-:Y:S01]  /*195b0*/  FADD.FTZ R31, R193, R2 ;  /* 0x00000002c11f7221 */ /* 0x004fe20000010000 */
[----:B---3--:R-:W-:-:S06]  /*195c0*/  FADD.FTZ R0, R36, R29 ;  /* 0x0000001d24007221 */ /* 0x008fcc0000010000 */
[----:B------:R-:W2:Y:S01]  /*195d0*/  MUFU.EX2 R7, R34 ;  /* 0x0000002200077308 */ /* 0x000ea20000000800 */
[----:B------:R-:W-:Y:S01]  /*195e0*/  VIADD R8, R148, 0xfffffffe ;  /* 0xfffffffe94087836 */ /* 0x000fe20000000000 */
[----:B------:R-:W-:Y:S01]  /*195f0*/  VIMNMX R224, RZ, R224, !PT ;  /* 0x000000e0ffe07248 */ /* 0x000fe20007fe0100 */
[----:B0-----:R-:W-:-:S05]  /*19600*/  FADD.FTZ R12, R86, R31 ;  /* 0x0000001f560c7221 */ /* 0x001fca0000010000 */
[----:B------:R-:W0:Y:S01]  /*19610*/  MUFU.EX2 R28, R28 ;  /* 0x0000001c001c7308 */ /* 0x000e220000000800 */
[----:B----4-:R-:W-:Y:S01]  /*19620*/  FADD.FTZ R31, R27, R0 ;  /* 0x000000001b1f7221 */ /* 0x010fe20000010000 */
[----:B------:R-:W-:-:S06]  /*19630*/  ISETP.GE.AND P2, PT, R8, R224, PT ;  /* 0x000000e00800720c */ /* 0x000fcc0003f46270 */
[----:B------:R-:W3:Y:S01]  /*19640*/  MUFU.EX2 R195, R88 ;  /* 0x0000005800c37308 */ /* 0x000ee20000000800 */
[----:B-1----:R-:W-:-:S07]  /*19650*/  FADD.FTZ R0, R24, R31 ;  /* 0x0000001f18007221 */ /* 0x002fce0000010000 */
[----:B------:R-:W1:Y:S01]  /*19660*/  MUFU.EX2 R29, R38 ;  /* 0x00000026001d7308 */ /* 0x000e620000000800 */
[----:B------:R-:W-:Y:S01]  /*19670*/  F2FP.BF16.F32.PACK_AB R210, R9, R60 ;  /* 0x0000003c09d2723e */ /* 0x000fe200000010ff */
[----:B--2---:R-:W-:Y:S01]  /*19680*/  FADD.FTZ R9, R7, R0 ;  /* 0x0000000007097221 */ /* 0x004fe20000010000 */
[----:B------:R-:W-:Y:S03]  /*19690*/  BSSY B0, `(.L_x_2524) ;  /* 0x00005bf000007945 */ /* 0x000fe60003800000 */
[----:B0-----:R-:W-:Y:S01]  /*196a0*/  FADD.FTZ R0, R28, R9 ;  /* 0x000000091c007221 */ /* 0x001fe20000010000 */
[----:B------:R-:W-:Y:S01]  /*196b0*/  F2FP.BF16.F32.PACK_AB R206, R13, R52 ;  /* 0x000000340dce723e */ /* 0x000fe200000010ff */
[----:B---3--:R-:W-:Y:S01]  /*196c0*/  FADD.FTZ R12, R195, R12 ;  /* 0x0000000cc30c7221 */ /* 0x008fe20000010000 */
[----:B------:R-:W-:Y:S01]  /*196d0*/  F2FP.BF16.F32.PACK_AB R205, R66, R205 ;  /* 0x000000cd42cd723e */ /* 0x000fe200000010ff */
[----:B------:R-:W-:Y:S01]  /*196e0*/  IMAD.MOV.U32 R2, RZ, RZ, 0x3f800000 ;  /* 0x3f800000ff027424 */ /* 0x000fe200078e00ff */
[----:B------:R-:W-:Y:S01]  /*196f0*/  F2FP.BF16.F32.PACK_AB R207, R207, R54 ;  /* 0x00000036cfcf723e */ /* 0x000fe200000010ff */
[--C-:B------:R-:W-:Y:S01]  /*19700*/  IMAD.MOV.U32 R150, RZ, RZ, R151.reuse ;  /* 0x000000ffff967224 */ /* 0x100fe200078e0097 */
[----:B------:R-:W-:Y:S01]  /*19710*/  F2FP.BF16.F32.PACK_AB R201, R201, R42 ;  /* 0x0000002ac9c9723e */ /* 0x000fe200000010ff */
[--C-:B------:R-:W-:Y:S01]  /*19720*/  IMAD.MOV.U32 R149, RZ, RZ, R151.reuse ;  /* 0x000000ffff957224 */ /* 0x100fe200078e0097 */
[----:B------:R-:W-:Y:S01]  /*19730*/  F2FP.BF16.F32.PACK_AB R203, R203, R46 ;  /* 0x0000002ecbcb723e */ /* 0x000fe200000010ff */
[----:B-1----:R-:W-:Y:S01]  /*19740*/  FADD.FTZ R13, R29, R0 ;  /* 0x000000001d0d7221 */ /* 0x002fe20000010000 */
[----:B------:R-:W-:Y:S01]  /*19750*/  F2FP.BF16.F32.PACK_AB R197, R197, R74 ;  /* 0x0000004ac5c5723e */ /* 0x000fe200000010ff */
[----:B------:R-:W-:Y:S01]  /*19760*/  IMAD.MOV.U32 R0, RZ, RZ, 0x3f800000 ;  /* 0x3f800000ff007424 */ /* 0x000fe200078e00ff */
[----:B------:R-:W-:Y:S01]  /*19770*/  F2FP.BF16.F32.PACK_AB R199, R199, R78 ;  /* 0x0000004ec7c7723e */ /* 0x000fe200000010ff */
[--C-:B------:R-:W-:Y:S01]  /*19780*/  IMAD.MOV.U32 R148, RZ, RZ, R151.reuse ;  /* 0x000000ffff947224 */ /* 0x100fe200078e0097 */
        /* <DEDUP_REMOVED lines=135> */
[----:B------:R-:W-:Y:S06]  /*1a000*/  @!P2 BRA `(.L_x_2525) ;  /* 0x00000050009ca947 */ /* 0x000fec0003800000 */
[----:B------:R-:W-:Y:S01]  /*1a010*/  BSSY B1, `(.L_x_2525) ;  /* 0x0000526000017945 */ /* 0x000fe20003800000 */
[----:B------:R-:W-:Y:S01]  /*1a020*/  IMAD.MOV.U32 R6, RZ, RZ, R4 ;  /* 0x000000ffff067224 */ /* 0x000fe200078e0004 */
[----:B------:R-:W-:Y:S01]  /*1a030*/  CS2R R150, SRZ ;  /* 0x0000000000967805 */ /* 0x000fe2000001ff00 */
[----:B------:R-:W-:Y:S01]  /*1a040*/  IMAD.MOV.U32 R7, RZ, RZ, R5 ;  /* 0x000000ffff077224 */ /* 0x000fe200078e0005 */
[----:B------:R-:W-:Y:S01]  /*1a050*/  CS2R R146, SRZ ;  /* 0x0000000000927805 */ /* 0x000fe2000001ff00 */
[----:B------:R-:W-:Y:S01]  /*1a060*/  IMAD.MOV.U32 R9, RZ, RZ, R219 ;  /* 0x000000ffff097224 */ /* 0x000fe200078e00db */
[----:B------:R-:W-:Y:S01]  /*1a070*/  CS2R R142, SRZ ;  /* 0x00000000008e7805 */ /* 0x000fe2000001ff00 */
[----:B------:R-:W-:Y:S01]  /*1a080*/  IMAD.MOV.U32 R10, RZ, RZ, R214 ;  /* 0x000000ffff0a7224 */ /* 0x000fe200078e00d6 */
[----:B------:R-:W-:Y:S01]  /*1a090*/  CS2R R138, SRZ ;  /* 0x00000000008a7805 */ /* 0x000fe2000001ff00 */
[----:B------:R-:W-:Y:S01]  /*1a0a0*/  IMAD.MOV.U32 R2, RZ, RZ, 0x3f800000 ;  /* 0x3f800000ff027424 */ /* 0x000fe200078e00ff */
        /* <DEDUP_REMOVED lines=60> */
.L_x_2536:
[----:B------:R-:W-:-:S05]  /*1a470*/  VIADD R3, R10, 0x1 ;  /* 0x000000010a037836 */ /* 0x000fca0000000000 */
[----:B------:R-:W-:-:S04]  /*1a480*/  ISETP.NE.AND P2, PT, R3, 0x2, PT ;  /* 0x000000020300780c */ /* 0x000fc80003f45270 */
[----:B------:R-:W-:Y:S02]  /*1a490*/  SEL R4, RZ, 0x1, P2 ;  /* 0x00000001ff047807 */ /* 0x000fe40001000000 */
[----:B------:R-:W-:Y:S02]  /*1a4a0*/  SEL R214, R3, RZ, P2 ;  /* 0x000000ff03d67207 */ /* 0x000fe40001000000 */
[----:B------:R-:W-:Y:S01]  /*1a4b0*/  LOP3.LUT R219, R9, R4, RZ, 0x3c, !PT ;  /* 0x0000000409db7212 */ /* 0x000fe200078e3cff */
[----:B------:R-:W-:Y:S06]  /*1a4c0*/  @!P0 BRA `(.L_x_2526) ;  /* 0x0000000000048947 */ /* 0x000fec0003800000 */
[----:B------:R-:W-:Y:S01]  /*1a4d0*/  BPT.TRAP 0x1 ;  /* 0x000000040000795c */ /* 0x000fe20000300000 */
.L_x_2526:
[----:B------:R-:W-:Y:S01]  /*1a4e0*/  IMAD R11, R214, 0x8, R16 ;  /* 0x00000008d60b7824 */ /* 0x000fe200078e0210 */
[----:B------:R-:W-:-:S04]  /*1a4f0*/  SHF.L.U32 R4, R219, 0x1f, RZ ;  /* 0x0000001fdb047819 */ /* 0x000fc800000006ff */
[----:B------:R0:W1:Y:S01]  /*1a500*/  SYNCS.PHASECHK.TRANS64.TRYWAIT P2, [R11+URZ+0x38830], R4 ;  /* 0x038830040b0075a7 */ /* 0x000062000804017f */
[----:B------:R-:W-:Y:S05]  /*1a510*/  @!P0 BRA `(.L_x_2527) ;  /* 0x0000000000048947 */ /* 0x000fea0003800000 */
[----:B------:R-:W-:Y:S01]  /*1a520*/  BPT.TRAP 0x1 ;  /* 0x000000040000795c */ /* 0x000fe20000300000 */
.L_x_2527:
[----:B------:R-:W-:Y:S01]  /*1a530*/  IMAD R3, R214, 0xa00, R223 ;  /* 0x00000a00d6037824 */ /* 0x000fe200078e02df */
[----:B------:R-:W-:Y:S03]  /*1a540*/  BSSY B2, `(.L_x_2528) ;  /* 0x0000006000027945 */ /* 0x000fe60003800000 */
[C---:B------:R-:W-:Y:S02]  /*1a550*/  VIADD R14, R3.reuse, 0x80 ;  /* 0x00000080030e7836 */ /* 0x040fe40000000000 */
[----:B------:R-:W-:Y:S01]  /*1a560*/  VIADD R20, R3, 0x100 ;  /* 0x0000010003147836 */ /* 0x000fe20000000000 */
[----:B-1----:R-:W-:Y:S06]  /*1a570*/  @P2 BRA `(.L_x_2529) ;  /* 0x0000000000082947 */ /* 0x002fec0003800000 */
[----:B------:R-:W1:Y:S02]  /*1a580*/  SYNCS.PHASECHK.TRANS64.TRYWAIT P2, [R11+URZ+0x38830], R4 ;  /* 0x038830040b0075a7 */ /* 0x000e64000804017f */
[----:B-1----:R-:W-:Y:S05]  /*1a590*/  @!P2 BRA `(.L_x_2530) ;  /* 0x0000015000e8a947 */ /* 0x002fea0003800000 */
.L_x_2529:
[----:B------:R-:W-:Y:S05]  /*1a5a0*/  BSYNC B2 ;  /* 0x0000000000027941 */ /* 0x000fea0003800000 */
.L_x_2528:
        /* <DEDUP_REMOVED lines=68> */
[----:B------:R-:W-:Y:S01]  /*1a9f0*/  VIADD R4, R3, 0x182 ;  /* 0x0000018203047836 */ /* 0x000fe20000000000 */
[----:B------:R-:W-:Y:S01]  /*1aa00*/  UMOV UR24, UR28 ;  /* 0x0000001c00187c82 */ /* 0x000fe20008000000 */
[----:B------:R-:W-:Y:S01]  /*1aa10*/  IMAD.MOV.U32 R5, RZ, RZ, 0x40000040 ;  /* 0x40000040ff057424 */ /* 0x000fe200078e00ff */
[----:B------:R-:W-:Y:S01]  /*1aa20*/  UMOV UR25, UR29 ;  /* 0x0000001d00197c82 */ /* 0x000fe20008000000 */
[----:B------:R-:W-:Y:S01]  /*1aa30*/  UMOV UR20, UR28 ;  /* 0x0000001c00147c82 */ /* 0x000fe20008000000 */
[----:B------:R-:W-:Y:S01]  /*1aa40*/  HGMMA.64x16x16.F32.BF16 R176, gdesc[UR12], R176, gsb0 ;  /* 0x002000000cb079f0 */ /* 0x000fe200080018b0 */
[----:B------:R-:W-:Y:S01]  /*1aa50*/  R2UR UR18, R20 ;  /* 0x00000000141272ca */ /* 0x000fe200000e0000 */
[----:B------:R-:W-:Y:S01]  /*1aa60*/  UMOV UR21, UR29 ;  /* 0x0000001d00157c82 */ /* 0x000fe20008000000 */
[----:B------:R-:W-:Y:S01]  /*1aa70*/  R2UR UR19, R21 ;  /* 0x00000000151372ca */ /* 0x000fe200000e0000 */
[----:B------:R-:W2:Y:S01]  /*1aa80*/  LDL.64 R14, [R1+0x30] ;  /* 0x00003000010e7983 */ /* 0x000ea20000100a00 */
[----:B------:R-:W-:Y:S01]  /*1aa90*/  R2UR UR26, R4 ;  /* 0x00000000041a72ca */ /* 0x000fe200000e0000 */
[----:B------:R-:W-:-:S02]  /*1aaa0*/  WARPGROUP.DEPBAR.LE gsb0, 0x0 ;  /* 0x00008000000079c5 */ /* 0x000fc40000010000 */
[----:B------:R-:W-:Y:S01]  /*1aab0*/  WARPGROUP.ARRIVE ;  /* 0x00000000000079c5 */ /* 0x000fe20000000000 */
[----:B------:R-:W-:Y:S01]  /*1aac0*/  R2UR UR27, R5 ;  /* 0x00000000051b72ca */ /* 0x000fe200000e0000 */
[----:B------:R-:W-:Y:S01]  /*1aad0*/  UMOV UR8, UR30 ;  /* 0x0000001e00087c82 */ /* 0x000fe20008000000 */
[----:B------:R-:W-:Y:S01]  /*1aae0*/  UMOV UR9, UR31 ;  /* 0x0000001f00097c82 */ /* 0x000fe20008000000 */
[----:B------:R-:W-:Y:S01]  /*1aaf0*/  UMOV UR4, UR30 ;  /* 0x0000001e00047c82 */ /* 0x000fe20008000000 */
[----:B------:R-:W-:-:S03]  /*1ab00*/  UMOV UR5, UR31 ;  /* 0x0000001f00057c82 */ /* 0x000fc60008000000 */
[----:B------:R-:W-:Y:S01]  /*1ab10*/  HGMMA.64x16x16.F32.BF16 R168, gdesc[UR16], R168, gsb0 ;  /* 0x0020000010a879f0 */ /* 0x000fe200080018a8 */
[----:B------:R-:W-:Y:S01]  /*1ab20*/  VIADD R4, R3, 0x202 ;  /* 0x0000020203047836 */ /* 0x000fe20000000000 */
[----:B------:R-:W-:Y:S01]  /*1ab30*/  UMOV UR12, UR30 ;  /* 0x0000001e000c7c82 */ /* 0x000fe20008000000 */
[----:B------:R-:W-:Y:S01]  /*1ab40*/  IMAD.MOV.U32 R5, RZ, RZ, 0x40000040 ;  /* 0x40000040ff057424 */ /* 0x000fe200078e00ff */
[----:B------:R-:W-:Y:S01]  /*1ab50*/  UMOV UR13, UR31 ;  /* 0x0000001f000d7c82 */ /* 0x000fe20008000000 */
[----:B------:R-:W3:Y:S01]  /*1ab60*/  LDL.64 R20, [R1+0x28] ;  /* 0x0000280001147983 */ /* 0x000ee20000100a00 */
        /* <DEDUP_REMOVED lines=782> */
.L_x_2531:
[----:B------:R-:W-:Y:S01]  /*1dc50*/  SHF.L.U32 R0, R9, 0x1f, RZ ;  /* 0x0000001f09007819 */ /* 0x000fe200000006ff */
[----:B------:R-:W-:-:S04]  /*1dc60*/  IMAD R9, R10, 0x8, R16 ;  /* 0x000000080a097824 */ /* 0x000fc800078e0210 */
[----:B------:R0:W1:Y:S01]  /*1dc70*/  SYNCS.PHASECHK.TRANS64.TRYWAIT P2, [R9+URZ+0x38850], R0 ;  /* 0x03885000090075a7 */ /* 0x000062000804017f */
[----:B------:R-:W-:Y:S05]  /*1dc80*/  @!P0 BRA `(.L_x_2532) ;  /* 0x0000000000048947 */ /* 0x000fea0003800000 */
[----:B------:R-:W-:Y:S01]  /*1dc90*/  BPT.TRAP 0x1 ;  /* 0x000000040000795c */ /* 0x000fe20000300000 */
.L_x_2532:
[----:B------:R-:W-:Y:S04]  /*1dca0*/  BSSY B2, `(.L_x_2533) ;  /* 0x0000004000027945 */ /* 0x000fe80003800000 */
[----:B-1----:R-:W-:Y:S05]  /*1dcb0*/  @P2 BRA `(.L_x_2534) ;  /* 0x0000000000082947 */ /* 0x002fea0003800000 */
[----:B------:R-:W1:Y:S02]  /*1dcc0*/  SYNCS.PHASECHK.TRANS64.TRYWAIT P2, [R9+URZ+0x38850], R0 ;  /* 0x03885000090075a7 */ /* 0x000e64000804017f */
[----:B-1----:R-:W-:Y:S05]  /*1dcd0*/  @!P2 BRA `(.L_x_2535) ;  /* 0x0000011c002ca947 */ /* 0x002fea0003800000 */
.L_x_2534:
[----:B------:R-:W-:Y:S05]  /*1dce0*/  BSYNC B2 ;  /* 0x0000000000027941 */ /* 0x000fea0003800000 */
.L_x_2533:
[----:B01----:R-:W-:Y:S01]  /*1dcf0*/  VIADD R0, R16, 0x400 ;  /* 0x0000040010007836 */ /* 0x003fe20000000000 */
[----:B------:R-:W2:Y:S04]  /*1dd00*/  LDL R15, [R1+0x68] ;  /* 0x00006800010f7983 */ /* 0x000ea80000100800 */
[----:B------:R-:W-:Y:S01]  /*1dd10*/  SHF.R.U32.HI R0, RZ, 0x4, R0 ;  /* 0x00000004ff007819 */ /* 0x000fe20000011600 */
[----:B------:R-:W3:Y:S01]  /*1dd20*/  LDL R14, [R1+0x6c] ;  /* 0x00006c00010e7983 */ /* 0x000ee20000100800 */
[----:B------:R-:W-:Y:S01]  /*1dd30*/  IMAD.MOV.U32 R3, RZ, RZ, 0x40000040 ;  /* 0x40000040ff037424 */ /* 0x000fe200078e00ff */
[----:B------:R-:W-:Y:S01]  /*1dd40*/  WARPGROUP.ARRIVE ;  /* 0x00000000000079c5 */ /* 0x000fe20000000000 */
[----:B------:R-:W-:Y:S01]  /*1dd50*/  LOP3.LUT R0, R0, 0x3fff, RZ, 0xc0, !PT ;  /* 0x00003fff00007812 */ /* 0x000fe200078ec0ff */
[----:B------:R-:W-:-:S02]  /*1dd60*/  IMAD.MOV.U32 R5, RZ, RZ, 0x40000040 ;  /* 0x40000040ff057424 */ /* 0x000fc400078e00ff */
[----:B------:R-:W-:Y:S01]  /*1dd70*/  R2UR UR7, R3 ;  /* 0x00000000030772ca */ /* 0x000fe200000e0000 */
[----:B------:R-:W-:Y:S01]  /*1dd80*/  @!P1 VIADD R11, R11, 0x38840 ;  /* 0x000388400b0b9836 */ /* 0x000fe20000000000 */
[----:B------:R-:W-:Y:S01]  /*1dd90*/  LOP3.LUT R0, R0, 0x2800000, RZ, 0xfc, !PT ;  /* 0x0280000000007812 */ /* 0x000fe200078efcff */
[----:B------:R-:W-:-:S03]  /*1dda0*/  @!P1 VIADD R9, R9, 0x38860 ;  /* 0x0003886009099836 */ /* 0x000fc60000000000 */
[----:B------:R-:W-:Y:S01]  /*1ddb0*/  @!P1 PRMT R11, RZ, 0x654, R11 ;  /* 0x00000654ff0b9816 */ /* 0x000fe2000000000b */
[----:B------:R-:W-:Y:S01]  /*1ddc0*/  IMAD R2, R10, 0xa00, R0 ;  /* 0x00000a000a027824 */ /* 0x000fe200078e0200 */
[----:B------:R-:W-:Y:S01]  /*1ddd0*/  @!P1 PRMT R9, RZ, 0x654, R9 ;  /* 0x00000654ff099816 */ /* 0x000fe20000000009 */
[----:B------:R-:W-:Y:S02]  /*1dde0*/  IMAD.SHL.U32 R0, R225, 0x80, RZ ;  /* 0x00000080e1007824 */ /* 0x000fe400078e00ff */
[C---:B------:R-:W-:Y:S01]  /*1ddf0*/  VIADD R4, R2.reuse, 0x80 ;  /* 0x0000008002047836 */ /* 0x040fe20000000000 */
[----:B------:R-:W-:Y:S01]  /*1de00*/  R2UR UR6, R2 ;  /* 0x00000000020672ca */ /* 0x000fe200000e0000 */
[----:B------:R-:W-:-:S05]  /*1de10*/  IMAD R0, R8, -0x50, R0 ;  /* 0xffffffb008007824 */ /* 0x000fca00078e0200 */
[----:B------:R-:W-:-:S05]  /*1de20*/  IADD3 R0, R0, 0x1, R237 ;  /* 0x0000000100007810 */ /* 0x000fca0007ffe0ed */
[----:B------:R-:W-:Y:S02]  /*1de30*/  IMAD.IADD R0, R0, 0x1, -R227 ;  /* 0x0000000100007824 */ /* 0x000fe400078e0ae3 */
[----:B------:R-:W-:Y:S01]  /*1de40*/  HGMMA.64x256x16.F32.BF16 R24, R208, gdesc[UR4].tnspB, R24, gsb0 ;  /* 0x43e00004d0187df0 */ /* 0x000fe20008001818 */
[----:B------:R-:W-:Y:S01]  /*1de50*/  R2UR UR6, R4 ;  /* 0x00000000040672ca */ /* 0x000fe200000e0000 */
[----:B------:R-:W-:Y:S01]  /*1de60*/  VIADD R4, R2, 0x100 ;  /* 0x0000010002047836 */ /* 0x000fe20000000000 */
[----:B------:R-:W-:Y:S01]  /*1de70*/  R2UR UR7, R5 ;  /* 0x00000000050772ca */ /* 0x000fe200000e0000 */
[----:B------:R-:W-:Y:S02]  /*1de80*/  IMAD.MOV.U32 R5, RZ, RZ, 0x40000040 ;  /* 0x40000040ff057424 */ /* 0x000fe400078e00ff */
[----:B--2---:R-:W-:-:S04]  /*1de90*/  IMAD R0, R15, -0x2, R0 ;  /* 0xfffffffe0f007824 */ /* 0x004fc800078e0200 */
[----:B---3--:R-:W-:Y:S01]  /*1dea0*/  IMAD.IADD R0, R14, 0x1, R0 ;  /* 0x000000010e007824 */ /* 0x008fe200078e0200 */
[----:B------:R-:W-:Y:S02]  /*1deb0*/  WARPGROUP.DEPBAR.LE gsb0, 0x0 ;  /* 0x00008000000079c5 */ /* 0x000fe40000010000 */
[----:B------:R-:W-:Y:S02]  /*1dec0*/  WARPGROUP.ARRIVE ;  /* 0x00000000000079c5 */ /* 0x000fe40000000000 */
[C---:B------:R-:W-:Y:S02]  /*1ded0*/  ISETP.GT.AND P2, PT, R0.reuse, RZ, PT ;  /* 0x000000ff0000720c */ /* 0x040fe40003f44270 */
[----:B------:R-:W-:-:S11]  /*1dee0*/  ISETP.GT.AND P3, PT, R0, 0x1, PT ;  /* 0x000000010000780c */ /* 0x000fd60003f64270 */
[----:B------:R-:W-:Y:S01]  /*1def0*/  HGMMA.64x256x16.F32.BF16 R24, R204, gdesc[UR4].tnspB, R24, gsb0 ;  /* 0x43e00004cc187df0 */ /* 0x000fe20008001818 */
[----:B------:R-:W-:Y:S01]  /*1df00*/  R2UR UR6, R4 ;  /* 0x00000000040672ca */ /* 0x000fe200000e0000 */
[----:B------:R-:W-:Y:S01]  /*1df10*/  VIADD R4, R2, 0x180 ;  /* 0x0000018002047836 */ /* 0x000fe20000000000 */
[----:B------:R-:W-:Y:S01]  /*1df20*/  R2UR UR7, R5 ;  /* 0x00000000050772ca */ /* 0x000fe200000e0000 */
[----:B------:R-:W-:Y:S01]  /*1df30*/  IMAD.MOV.U32 R5, RZ, RZ, 0x40000040 ;  /* 0x40000040ff057424 */ /* 0x000fe200078e00ff */
[----:B------:R-:W-:Y:S01]  /*1df40*/  FSEL R184, R184, -INF , P2 ;  /* 0xff800000b8b87808 */ /* 0x000fe20001000000 */
[----:B------:R-:W-:Y:S01]  /*1df50*/  VIADD R2, R2, 0x200 ;  /* 0x0000020002027836 */ /* 0x000fe20000000000 */
        /* <DEDUP_REMOVED lines=58> */
[----:B------:R-:W-:Y:S02]  /*1e300*/  ISETP.GT.AND P3, PT, R0, 0x1, PT ;  /* 0x000000010000780c */ /* 0x000fe40003f64270 */
[----:B------:R-:W-:Y:S02]  /*1e310*/  FSEL R186, R186, -INF , P2 ;  /* 0xff800000baba7808 */ /* 0x000fe40001000000 */
[C---:B------:R-:W-:Y:S02]  /*1e320*/  ISETP.GT.AND P4, PT, R0.reuse, 0x8, PT ;  /* 0x000000080000780c */ /* 0x040fe40003f84270 */
[----:B------:R-:W-:Y:S02]  /*1e330*/  FSEL R187, R187, -INF , P3 ;  /* 0xff800000bbbb7808 */ /* 0x000fe40001800000 */
[----:B------:R-:W-:Y:S02]  /*1e340*/  ISETP.GT.AND P5, PT, R0, 0x9, PT ;  /* 0x000000090000780c */ /* 0x000fe40003fa4270 */
[----:B------:R-:W-:-:S02]  /*1e350*/  FSEL R190, R190, -INF , P4 ;  /* 0xff800000bebe7808 */ /* 0x000fc40002000000 */
[----:B------:R-:W-:Y:S02]  /*1e360*/  FSEL R191, R191, -INF , P5 ;  /* 0xff800000bfbf7808 */ /* 0x000fe40002800000 */
[C---:B------:R-:W-:Y:S02]  /*1e370*/  ISETP.GT.AND P3, PT, R0.reuse, 0x10, PT ;  /* 0x000000100000780c */ /* 0x040fe40003f64270 */
[----:B------:R-:W-:Y:S02]  /*1e380*/  ISETP.GT.AND P4, PT, R0, 0x11, PT ;  /* 0x000000110000780c */ /* 0x000fe40003f84270 */
[----:B------:R-:W-:Y:S02]  /*1e390*/  FSEL R178, R178, -INF , P3 ;  /* 0xff800000b2b27808 */ /* 0x000fe40001800000 */
[----:B------:R-:W-:Y:S02]  /*1e3a0*/  ISETP.GT.AND P5, PT, R0, 0x18, PT ;  /* 0x000000180000780c */ /* 0x000fe40003fa4270 */
[----:B------:R-:W-:-:S02]  /*1e3b0*/  FSEL R179, R179, -INF , P4 ;  /* 0xff800000b3b37808 */ /* 0x000fc40002000000 */
[----:B------:R-:W-:Y:S02]  /*1e3c0*/  ISETP.GT.AND P6, PT, R0, 0x19, PT ;  /* 0x000000190000780c */ /* 0x000fe40003fc4270 */
[----:B------:R-:W-:Y:S02]  /*1e3d0*/  FSEL R182, R182, -INF , P5 ;  /* 0xff800000b6b67808 */ /* 0x000fe40002800000 */
[----:B------:R-:W-:Y:S02]  /*1e3e0*/  FSEL R183, R183, -INF , P6 ;  /* 0xff800000b7b77808 */ /* 0x000fe40003000000 */
[C---:B------:R-:W-:Y:S02]  /*1e3f0*/  ISETP.GT.AND P3, PT, R0.reuse, 0x20, PT ;  /* 0x000000200000780c */ /* 0x040fe40003f64270 */
[----:B------:R-:W-:Y:S02]  /*1e400*/  ISETP.GT.AND P4, PT, R0, 0x21, PT ;  /* 0x000000210000780c */ /* 0x000fe40003f84270 */
[----:B------:R-:W-:-:S02]  /*1e410*/  FSEL R170, R170, -INF , P3 ;  /* 0xff800000aaaa7808 */ /* 0x000fc40001800000 */
[C---:B------:R-:W-:Y:S02]  /*1e420*/  ISETP.GT.AND P5, PT, R0.reuse, 0x28, PT ;  /* 0x000000280000780c */ /* 0x040fe40003fa4270 */
[----:B------:R-:W-:Y:S02]  /*1e430*/  FSEL R171, R171, -INF , P4 ;  /* 0xff800000abab7808 */ /* 0x000fe40002000000 */
[----:B------:R-:W-:Y:S02]  /*1e440*/  ISETP.GT.AND P6, PT, R0, 0x29, PT ;  /* 0x000000290000780c */ /* 0x000fe40003fc4270 */
[----:B------:R-:W-:Y:S02]  /*1e450*/  FSEL R174, R174, -INF , P5 ;  /* 0xff800000aeae7808 */ /* 0x000fe40002800000 */
[----:B------:R-:W-:Y:S02]  /*1e460*/  FSEL R175, R175, -INF , P6 ;  /* 0xff800000afaf7808 */ /* 0x000fe40003000000 */
[----:B------:R-:W-:-:S02]  /*1e470*/  ISETP.GT.AND P3, PT, R0, 0x30, PT ;  /* 0x000000300000780c */ /* 0x000fc40003f64270 */
        /* <DEDUP_REMOVED lines=13> */
[----:B------:R-:W-:Y:S01]  /*1e550*/  FSEL R158, R158, -INF , P5 ;  /* 0xff8000009e9e7808 */ /* 0x000fe20002800000 */
[----:B------:R-:W-:Y:S02]  /*1e560*/  WARPGROUP.DEPBAR.LE gsb0, 0x0 ;  /* 0x00008000000079c5 */ /* 0x000fe40000010000 */
[----:B------:R-:W-:-:S06]  /*1e570*/  WARPGROUP.ARRIVE ;  /* 0x00000000000079c5 */ /* 0x000fcc0000000000 */
[----:B------:R-:W-:Y:S01]  /*1e580*/  HGMMA.64x256x16.F32.BF16 R24, R200, gdesc[UR4].tnspB, R24, gsb0 ;  /* 0x43e00004c8187df0 */ /* 0x000fe20008001818 */
[----:B------:R-:W-:Y:S02]  /*1e590*/  R2UR UR6, R4 ;  /* 0x00000000040672ca */ /* 0x000fe400000e0000 */
[----:B------:R-:W-:Y:S02]  /*1e5a0*/  R2UR UR7, R5 ;  /* 0x00000000050772ca */ /* 0x000fe400000e0000 */
[----:B------:R-:W-:Y:S02]  /*1e5b0*/  FMNMX.FTZ R5, R157, R3, !PT ;  /* 0x000000039d057209 */ /* 0x000fe40007810000 */
        /* <DEDUP_REMOVED lines=8> */
[----:B0-----:R-:W-:Y:S01]  /*1e640*/  FMNMX.FTZ R5, R5, R3, !PT ;  /* 0x0000000305057209 */ /* 0x001fe20007810000 */
[----:B------:R-:W-:Y:S01]  /*1e650*/  IMAD.MOV.U32 R3, RZ, RZ, 0x40000040 ;  /* 0x40000040ff037424 */ /* 0x000fe200078e00ff */
        /* <DEDUP_REMOVED lines=17> */
[----:B------:R-:W0:Y:S01]  /*1e770*/  SHFL.BFLY PT, R2, R5, 0x1, 0x1f ;  /* 0x0c201f0005027f89 */ /* 0x000e2200000e0000 */
[----:B------:R-:W-:Y:S01]  /*1e780*/  IMAD.U32 R3, RZ, RZ, UR39 ;  /* 0x00000027ff037e24 */ /* 0x000fe2000f8e00ff */
[----:B0-----:R-:W-:-:S04]  /*1e790*/  FMNMX.FTZ R5, R5, R2, !PT ;  /* 0x0000000205057209 */ /* 0x001fc80007810000 */
[C---:B------:R-:W-:Y:S01]  /*1e7a0*/  FSETP.NEU.FTZ.AND P2, PT, R5.reuse, -INF , PT ;  /* 0xff8000000500780b */ /* 0x040fe20003f5d000 */
[----:B------:R-:W-:-:S05]  /*1e7b0*/  FMUL.FTZ R2, R5, R3 ;  /* 0x0000000305027220 */ /* 0x000fca0000410000 */
[----:B------:R-:W-:-:S05]  /*1e7c0*/  FSEL R2, R2, RZ, P2 ;  /* 0x000000ff02027208 */ /* 0x000fca0001000000 */
[-CC-:B------:R-:W-:Y:S01]  /*1e7d0*/  FFMA.FTZ R204, R176, R3.reuse, -R2.reuse ;  /* 0x00000003b0cc7223 */ /* 0x180fe20000010802 */
[----:B------:R-:W-:Y:S01]  /*1e7e0*/  FSEL R176, R159, -INF , P6 ;  /* 0xff8000009fb07808 */ /* 0x000fe20003000000 */
[-CC-:B------:R-:W-:Y:S01]  /*1e7f0*/  FFMA.FTZ R208, R184, R3.reuse, -R2.reuse ;  /* 0x00000003b8d07223 */ /* 0x180fe20000010802 */
[-CC-:B------:R-:W-:Y:S01]  /*1e800*/  FFMA.FTZ R10, R185, R3.reuse, -R2.reuse ;  /* 0x00000003b90a7223 */ /* 0x180fe20000010802 */
[-CC-:B------:R-:W-:Y:S01]  /*1e810*/  FFMA.FTZ R210, R188, R3.reuse, -R2.reuse ;  /* 0x00000003bcd27223 */ /* 0x180fe20000010802 */
[----:B------:R-:W-:Y:S01]  /*1e820*/  FMNMX.FTZ R0, R176, R0, !PT ;  /* 0x00000000b0007209 */ /* 0x000fe20007810000 */
[-CC-:B------:R-:W-:Y:S01]  /*1e830*/  FFMA.FTZ R14, R189, R3.reuse, -R2.reuse ;  /* 0x00000003bd0e7223 */ /* 0x180fe20000010802 */
[-CC-:B------:R-:W-:Y:S01]  /*1e840*/  FFMA.FTZ R15, R177, R3.reuse, -R2.reuse ;  /* 0x00000003b10f7223 */ /* 0x180fe20000010802 */
[-CC-:B------:R-:W-:Y:S01]  /*1e850*/  FFMA.FTZ R206, R180, R3.reuse, -R2.reuse ;  /* 0x00000003b4ce7223 */ /* 0x180fe20000010802 */
[-CC-:B------:R-:W-:Y:S01]  /*1e860*/  FFMA.FTZ R20, R181, R3.reuse, -R2.reuse ;  /* 0x00000003b5147223 */ /* 0x180fe20000010802 */
[----:B------:R-:W0:Y:S01]  /*1e870*/  SHFL.BFLY PT, R4, R0, 0x2, 0x1f ;  /* 0x0c401f0000047f89 */ /* 0x000e2200000e0000 */
[-CC-:B------:R-:W-:Y:S01]  /*1e880*/  FFMA.FTZ R200, R168, R3.reuse, -R2.reuse ;  /* 0x00000003a8c87223 */ /* 0x180fe20000010802 */
[-CC-:B------:R-:W-:Y:S01]  /*1e890*/  FFMA.FTZ R21, R169, R3.reuse, -R2.reuse ;  /* 0x00000003a9157223 */ /* 0x180fe20000010802 */
[-CC-:B------:R-:W-:Y:S01]  /*1e8a0*/  FFMA.FTZ R202, R172, R3.reuse, -R2.reuse ;  /* 0x00000003acca7223 */ /* 0x180fe20000010802 */
[----:B------:R-:W-:Y:S01]  /*1e8b0*/  FFMA.FTZ R159, R173, R3, -R2 ;  /* 0x00000003ad9f7223 */ /* 0x000fe20000010802 */
        /* <DEDUP_REMOVED lines=10> */
[----:B------:R-:W-:Y:S02]  /*1e960*/  FSEL R0, R5, RZ, P2 ;  /* 0x000000ff05007208 */ /* 0x000fe40001000000 */
[C---:B------:R-:W-:Y:S01]  /*1e970*/  FSETP.NEU.FTZ.AND P2, PT, R4.reuse, -INF , PT ;  /* 0xff8000000400780b */ /* 0x040fe20003f5d000 */
[-C--:B------:R-:W-:Y:S02]  /*1e980*/  FMUL.FTZ R168, R4, R3.reuse ;  /* 0x0000000304a87220 */ /* 0x080fe40000410000 */
[----:B------:R-:W-:Y:S02]  /*1e990*/  FADD.FTZ R0, -R0, R7 ;  /* 0x0000000700007221 */ /* 0x000fe40000010100 */
[----:B------:R-:W-:Y:S01]  /*1e9a0*/  MUFU.EX2 R20, R20 ;  /* 0x0000001400147308 */ /* 0x000fe20000000800 */
[----:B------:R-:W-:Y:S01]  /*1e9b0*/  FSEL R168, R168, RZ, P2 ;  /* 0x000000ffa8a87208 */ /* 0x000fe20001000000 */
[----:B------:R-:W-:-:S04]  /*1e9c0*/  FMUL.FTZ R0, R0, R3 ;  /* 0x0000000300007220 */ /* 0x000fc80000410000 */
        /* <DEDUP_REMOVED lines=9> */
[----:B------:R-:W-:Y:S01]  /*1ea60*/  FFMA.FTZ R155, R155, R3, -R168 ;  /* 0x000000039b9b7223 */ /* 0x000fe200000108a8 */
[----:B------:R-:W-:Y:S08]  /*1ea70*/  MUFU.EX2 R209, R209 ;  /* 0x000000d100d17308 */ /* 0x000ff00000000800 */
[----:B------:R-:W-:Y:S01]  /*1ea80*/  MUFU.EX2 R211, R211 ;  /* 0x000000d300d37308 */ /* 0x000fe20000000800 */
[----:B0-----:R-:W-:Y:S01]  /*1ea90*/  FFMA.FTZ R13, R0, R13, R208 ;  /* 0x0000000d000d7223 */ /* 0x001fe200000100d0 */
[----:B------:R-:W-:-:S03]  /*1eaa0*/  F2FP.BF16.F32.PACK_AB R208, R10, R208 ;  /* 0x000000d00ad0723e */ /* 0x000fc600000010ff */
[----:B------:R-:W-:-:S03]  /*1eab0*/  FADD.FTZ R13, R10, R13 ;  /* 0x0000000d0a0d7221 */ /* 0x000fc60000010000 */
[----:B------:R-:W-:Y:S01]  /*1eac0*/  MUFU.EX2 R205, R205 ;  /* 0x000000cd00cd7308 */ /* 0x000fe20000000800 */
[----:B------:R-:W-:Y:S01]  /*1ead0*/  FADD.FTZ R13, R210, R13 ;  /* 0x0000000dd20d7221 */ /* 0x000fe20000010000 */
[----:B------:R-:W-:-:S03]  /*1eae0*/  F2FP.BF16.F32.PACK_AB R210, R14, R210 ;  /* 0x000000d20ed2723e */ /* 0x000fc600000010ff */
[----:B------:R-:W-:-:S03]  /*1eaf0*/  FADD.FTZ R13, R14, R13 ;  /* 0x0000000d0e0d7221 */ /* 0x000fc60000010000 */
[----:B------:R-:W-:Y:S01]  /*1eb00*/  MUFU.EX2 R207, R207 ;  /* 0x000000cf00cf7308 */ /* 0x000fe20000000800 */
[----:B------:R-:W-:Y:S01]  /*1eb10*/  FADD.FTZ R13, R204, R13 ;  /* 0x0000000dcc0d7221 */ /* 0x000fe20000010000 */
[----:B------:R-:W-:-:S03]  /*1eb20*/  F2FP.BF16.F32.PACK_AB R204, R15, R204 ;  /* 0x000000cc0fcc723e */ /* 0x000fc600000010ff */
[----:B------:R-:W-:-:S03]  /*1eb30*/  FADD.FTZ R13, R15, R13 ;  /* 0x0000000d0f0d7221 */ /* 0x000fc60000010000 */
[----:B------:R-:W0:Y:S01]  /*1eb40*/  MUFU.EX2 R200, R200 ;  /* 0x000000c800c87308 */ /* 0x000e220000000800 */
[----:B------:R-:W-:Y:S01]  /*1eb50*/  FADD.FTZ R13, R206, R13 ;  /* 0x0000000dce0d7221 */ /* 0x000fe20000010000 */
[----:B------:R-:W-:-:S03]  /*1eb60*/  F2FP.BF16.F32.PACK_AB R206, R20, R206 ;  /* 0x000000ce14ce723e */ /* 0x000fc600000010ff */
[----:B------:R-:W-:-:S03]  /*1eb70*/  FADD.FTZ R13, R20, R13 ;  /* 0x0000000d140d7221 */ /* 0x000fc60000010000 */
[----:B------:R-:W1:Y:S08]  /*1eb80*/  MUFU.EX2 R21, R21 ;  /* 0x0000001500157308 */ /* 0x000e700000000800 */
[----:B------:R-:W-:Y:S01]  /*1eb90*/  MUFU.EX2 R201, R201 ;  /* 0x000000c900c97308 */ /* 0x000fe20000000800 */
[----:B0-----:R-:W-:-:S07]  /*1eba0*/  FADD.FTZ R13, R200, R13 ;  /* 0x0000000dc80d7221 */ /* 0x001fce0000010000 */
[----:B------:R-:W0:Y:S01]  /*1ebb0*/  MUFU.EX2 R202, R202 ;  /* 0x000000ca00ca7308 */ /* 0x000e220000000800 */
[C---:B-1----:R-:W-:Y:S01]  /*1ebc0*/  FADD.FTZ R13, R21.reuse, R13 ;  /* 0x0000000d150d7221 */ /* 0x042fe20000010000 */
[----:B------:R-:W-:-:S06]  /*1ebd0*/  F2FP.BF16.F32.PACK_AB R200, R21, R200 ;  /* 0x000000c815c8723e */ /* 0x000fcc00000010ff */
[----:B------:R-:W1:Y:S08]  /*1ebe0*/  MUFU.EX2 R159, R159 ;  /* 0x0000009f009f7308 */ /* 0x000e700000000800 */
[----:B------:R-:W-:Y:S01]  /*1ebf0*/  MUFU.EX2 R203, R203 ;  /* 0x000000cb00cb7308 */ /* 0x000fe20000000800 */
[----:B0-----:R-:W-:-:S07]  /*1ec00*/  FADD.FTZ R13, R202, R13 ;  /* 0x0000000dca0d7221 */ /* 0x001fce0000010000 */
[----:B------:R-:W-:Y:S01]  /*1ec10*/  MUFU.EX2 R10, R155 ;  /* 0x0000009b000a7308 */ /* 0x000fe20000000800 */
[C---:B-1----:R-:W-:Y:S01]  /*1ec20*/  FADD.FTZ R13, R159.reuse, R13 ;  /* 0x0000000d9f0d7221 */ /* 0x042fe20000010000 */
[----:B------:R-:W-:Y:S01]  /*1ec30*/  F2FP.BF16.F32.PACK_AB R202, R159, R202 ;  /* 0x000000ca9fca723e */ /* 0x000fe200000010ff */
[----:B------:R-:W-:Y:S02]  /*1ec40*/  WARPGROUP.DEPBAR.LE gsb0, 0x0 ;  /* 0x00008000000079c5 */ /* 0x000fe40000010000 */
[----:B------:R-:W-:Y:S01]  /*1ec50*/  WARPGROUP.ARRIVE ;  /* 0x00000000000079c5 */ /* 0x000fe20000000000 */
[-CC-:B------:R-:W-:Y:S01]  /*1ec60*/  FFMA.FTZ R196, R160, R3.reuse, -R2.reuse ;  /* 0x00000003a0c47223 */ /* 0x180fe20000010802 */
[-CC-:B------:R-:W-:Y:S01]  /*1ec70*/  FFMA.FTZ R160, R161, R3.reuse, -R2.reuse ;  /* 0x00000003a1a07223 */ /* 0x180fe20000010802 */
[-CC-:B------:R-:W-:Y:S01]  /*1ec80*/  FFMA.FTZ R198, R164, R3.reuse, -R2.reuse ;  /* 0x00000003a4c67223 */ /* 0x180fe20000010802 */
[-C--:B------:R-:W-:Y:S01]  /*1ec90*/  FFMA.FTZ R161, R165, R3.reuse, -R2 ;  /* 0x00000003a5a17223 */ /* 0x080fe20000010802 */
[-CC-:B------:R-:W-:Y:S01]  /*1eca0*/  FFMA.FTZ R164, R183, R3.reuse, -R168.reuse ;  /* 0x00000003b7a47223 */ /* 0x180fe200000108a8 */
[----:B------:R-:W-:Y:S01]  /*1ecb0*/  HGMMA.64x256x16.F32.BF16 R24, R192, gdesc[UR4].tnspB, R24, gsb0 ;  /* 0x43e00004c0187df0 */ /* 0x000fe20008001818 */
[-CC-:B------:R-:W-:Y:S01]  /*1ecc0*/  FFMA.FTZ R165, R175, R3.reuse, -R168.reuse ;  /* 0x00000003afa57223 */ /* 0x180fe200000108a8 */
[-CC-:B------:R-:W-:Y:S01]  /*1ecd0*/  FFMA.FTZ R197, R162, R3.reuse, -R168.reuse ;  /* 0x00000003a2c57223 */ /* 0x180fe200000108a8 */
[----:B------:R-:W0:Y:S01]  /*1ece0*/  MUFU.EX2 R196, R196 ;  /* 0x000000c400c47308 */ /* 0x000e220000000800 */
[----:B------:R-:W-:-:S07]  /*1ecf0*/  FFMA.FTZ R199, R166, R3, -R168 ;  /* 0x00000003a6c77223 */ /* 0x000fce00000108a8 */
[----:B------:R-:W-:Y:S08]  /*1ed00*/  MUFU.EX2 R164, R164 ;  /* 0x000000a400a47308 */ /* 0x000ff00000000800 */
[----:B------:R-:W-:Y:S01]  /*1ed10*/  MUFU.EX2 R165, R165 ;  /* 0x000000a500a57308 */ /* 0x000fe20000000800 */
[----:B0-----:R-:W-:-:S07]  /*1ed20*/  FADD.FTZ R13, R196, R13 ;  /* 0x0000000dc40d7221 */ /* 0x001fce0000010000 */
[----:B------:R-:W0:Y:S08]  /*1ed30*/  MUFU.EX2 R160, R160 ;  /* 0x000000a000a07308 */ /* 0x000e300000000800 */
[----:B------:R-:W-:Y:S08]  /*1ed40*/  MUFU.EX2 R197, R197 ;  /* 0x000000c500c57308 */ /* 0x000ff00000000800 */
[----:B------:R-:W1:Y:S01]  /*1ed50*/  MUFU.EX2 R198, R198 ;  /* 0x000000c600c67308 */ /* 0x000e620000000800 */
[C---:B0-----:R-:W-:Y:S01]  /*1ed60*/  FADD.FTZ R13, R160.reuse, R13 ;  /* 0x0000000da00d7221 */ /* 0x041fe20000010000 */
[----:B------:R-:W-:-:S06]  /*1ed70*/  F2FP.BF16.F32.PACK_AB R196, R160, R196 ;  /* 0x000000c4a0c4723e */ /* 0x000fcc00000010ff */
[----:B------:R-:W0:Y:S08]  /*1ed80*/  MUFU.EX2 R161, R161 ;  /* 0x000000a100a17308 */ /* 0x000e300000000800 */
[----:B------:R-:W-:Y:S01]  /*1ed90*/  MUFU.EX2 R199, R199 ;  /* 0x000000c700c77308 */ /* 0x000fe20000000800 */
[----:B-1----:R-:W-:-:S04]  /*1eda0*/  FADD.FTZ R13, R198, R13 ;  /* 0x0000000dc60d7221 */ /* 0x002fc80000010000 */
[C---:B0-----:R-:W-:Y:S01]  /*1edb0*/  FADD.FTZ R13, R161.reuse, R13 ;  /* 0x0000000da10d7221 */ /* 0x041fe20000010000 */
[----:B------:R-:W-:Y:S01]  /*1edc0*/  F2FP.BF16.F32.PACK_AB R198, R161, R198 ;  /* 0x000000c6a1c6723e */ /* 0x000fe200000010ff */
[----:B------:R-:W-:Y:S02]  /*1edd0*/  WARPGROUP.DEPBAR.LE gsb0, 0x0 ;  /* 0x00008000000079c5 */ /* 0x000fe40000010000 */
[-CC-:B------:R-:W-:Y:S01]  /*1ede0*/  FFMA.FTZ R192, R152, R3.reuse, -R2.reuse ;  /* 0x0000000398c07223 */ /* 0x180fe20000010802 */
[-CC-:B------:R-:W-:Y:S01]  /*1edf0*/  FFMA.FTZ R152, R153, R3.reuse, -R2.reuse ;  /* 0x0000000399987223 */ /* 0x180fe20000010802 */
[-CC-:B------:R-:W-:Y:S01]  /*1ee00*/  FFMA.FTZ R194, R156, R3.reuse, -R2.reuse ;  /* 0x000000039cc27223 */ /* 0x180fe20000010802 */
[-C--:B------:R-:W-:Y:S01]  /*1ee10*/  FFMA.FTZ R2, R157, R3.reuse, -R2 ;  /* 0x000000039d027223 */ /* 0x080fe20000010802 */
[-CC-:B------:R-:W-:Y:S01]  /*1ee20*/  FFMA.FTZ R153, R187, R3.reuse, -R168.reuse ;  /* 0x00000003bb997223 */ /* 0x180fe200000108a8 */
[-CC-:B------:R-:W-:Y:S01]  /*1ee30*/  FFMA.FTZ R156, R191, R3.reuse, -R168.reuse ;  /* 0x00000003bf9c7223 */ /* 0x180fe200000108a8 */
[-CC-:B------:R-:W-:Y:S01]  /*1ee40*/  FFMA.FTZ R157, R179, R3.reuse, -R168.reuse ;  /* 0x00000003b39d7223 */ /* 0x180fe200000108a8 */
[----:B------:R0:W-:Y:S01]  /*1ee50*/  MUFU.EX2 R7, R2 ;  /* 0x0000000200077308 */ /* 0x0001e20000000800 */
[----:B------:R-:W-:Y:S01]  /*1ee60*/  @!P1 SYNCS.ARRIVE.TRANS64.RED.A1T0 RZ, [R11+URZ], RZ ;  /* 0x000000ff0bff99a7 */ /* 0x000fe2000810043f */
[-CC-:B------:R-:W-:Y:S01]  /*1ee70*/  FFMA.FTZ R193, R154, R3.reuse, -R168.reuse ;  /* 0x000000039ac17223 */ /* 0x180fe200000108a8 */
[----:B------:R-:W-:-:S05]  /*1ee80*/  FFMA.FTZ R195, R158, R3, -R168 ;  /* 0x000000039ec37223 */ /* 0x000fca00000108a8 */
[----:B------:R-:W-:Y:S01]  /*1ee90*/  MUFU.EX2 R153, R153 ;  /* 0x0000009900997308 */ /* 0x000fe20000000800 */
[----:B0-----:R-:W-:Y:S01]  /*1eea0*/  FSEL R2, R4, RZ, P2 ;  /* 0x000000ff04027208 */ /* 0x001fe20001000000 */
[----:B------:R0:W-:Y:S01]  /*1eeb0*/  @!P1 SYNCS.ARRIVE.TRANS64.RED.A1T0 RZ, [R9+URZ], RZ ;  /* 0x000000ff09ff99a7 */ /* 0x0001e2000810043f */
[C---:B------:R-:W-:Y:S01]  /*1eec0*/  ISETP.GT.AND P2, PT, R8.reuse, R224, PT ;  /* 0x000000e00800720c */ /* 0x040fe20003f44270 */
[----:B------:R-:W-:Y:S02]  /*1eed0*/  VIADD R8, R8, 0xffffffff ;  /* 0xffffffff08087836 */ /* 0x000fe40000000000 */
[----:B------:R-:W-:Y:S02]  /*1eee0*/  FADD.FTZ R2, -R2, R6 ;  /* 0x0000000602027221 */ /* 0x000fe40000010100 */
[----:B------:R-:W-:Y:S02]  /*1eef0*/  MUFU.EX2 R156, R156 ;  /* 0x0000009c009c7308 */ /* 0x000fe40000000800 */
[-C--:B------:R-:W-:Y:S01]  /*1ef00*/  FMUL.FTZ R2, R2, R3.reuse ;  /* 0x0000000302027220 */ /* 0x080fe20000410000 */
[-CC-:B0-----:R-:W-:Y:S01]  /*1ef10*/  FFMA.FTZ R9, R167, R3.reuse, -R168.reuse ;  /* 0x00000003a7097223 */ /* 0x181fe200000108a8 */
[----:B------:R-:W-:-:S04]  /*1ef20*/  FFMA.FTZ R168, R176, R3, -R168 ;  /* 0x00000003b0a87223 */ /* 0x000fc800000108a8 */
[----:B------:R-:W0:Y:S08]  /*1ef30*/  MUFU.EX2 R2, R2 ;  /* 0x0000000200027308 */ /* 0x000e300000000800 */
[----:B------:R-:W1:Y:S08]  /*1ef40*/  MUFU.EX2 R157, R157 ;  /* 0x0000009d009d7308 */ /* 0x000e700000000800 */
        /* <DEDUP_REMOVED lines=10> */
[----:B-1----:R-:W-:-:S03]  /*1eff0*/  F2FP.BF16.F32.PACK_AB R205, R157, R205 ;  /* 0x000000cd9dcd723e */ /* 0x002fc600000010ff */
[----:B------:R-:W-:-:S03]  /*1f000*/  FADD.FTZ R12, R157, R12 ;  /* 0x0000000c9d0c7221 */ /* 0x000fc60000010000 */
[----:B------:R-:W-:Y:S01]  /*1f010*/  MUFU.EX2 R9, R9 ;  /* 0x0000000900097308 */ /* 0x000fe20000000800 */
[----:B------:R-:W-:Y:S01]  /*1f020*/  FADD.FTZ R12, R207, R12 ;  /* 0x0000000ccf0c7221 */ /* 0x000fe20000010000 */
[----:B------:R-:W-:-:S03]  /*1f030*/  F2FP.BF16.F32.PACK_AB R207, R164, R207 ;  /* 0x000000cfa4cf723e */ /* 0x000fc600000010ff */
[----:B------:R-:W-:-:S03]  /*1f040*/  FADD.FTZ R12, R164, R12 ;  /* 0x0000000ca40c7221 */ /* 0x000fc60000010000 */
[----:B------:R-:W1:Y:S01]  /*1f050*/  MUFU.EX2 R152, R152 ;  /* 0x0000009800987308 */ /* 0x000e620000000800 */
[----:B------:R-:W-:Y:S01]  /*1f060*/  FADD.FTZ R12, R201, R12 ;  /* 0x0000000cc90c7221 */ /* 0x000fe20000010000 */
[----:B0-----:R-:W-:Y:S01]  /*1f070*/  FADD.FTZ R13, R192, R13 ;  /* 0x0000000dc00d7221 */ /* 0x001fe20000010000 */
[C---:B------:R-:W-:Y:S02]  /*1f080*/  F2FP.BF16.F32.PACK_AB R201, R6.reuse, R201 ;  /* 0x000000c906c9723e */ /* 0x040fe400000010ff */
[----:B------:R-:W-:Y:S01]  /*1f090*/  FADD.FTZ R12, R6, R12 ;  /* 0x0000000c060c7221 */ /* 0x000fe20000010000 */
[----:B------:R-:W-:Y:S02]  /*1f0a0*/  IMAD.MOV.U32 R6, RZ, RZ, R4 ;  /* 0x000000ffff067224 */ /* 0x000fe400078e0004 */
[----:B------:R-:W0:Y:S01]  /*1f0b0*/  MUFU.EX2 R193, R193 ;  /* 0x000000c100c17308 */ /* 0x000e220000000800 */
[----:B------:R-:W-:Y:S01]  /*1f0c0*/  FADD.FTZ R12, R203, R12 ;  /* 0x0000000ccb0c7221 */ /* 0x000fe20000010000 */
[----:B------:R-:W-:-:S03]  /*1f0d0*/  F2FP.BF16.F32.PACK_AB R203, R165, R203 ;  /* 0x000000cba5cb723e */ /* 0x000fc600000010ff */
[----:B------:R-:W-:-:S03]  /*1f0e0*/  FADD.FTZ R12, R165, R12 ;  /* 0x0000000ca50c7221 */ /* 0x000fc60000010000 */
[----:B------:R-:W2:Y:S01]  /*1f0f0*/  MUFU.EX2 R194, R194 ;  /* 0x000000c200c27308 */ /* 0x000ea20000000800 */
[----:B------:R-:W-:Y:S01]  /*1f100*/  FADD.FTZ R12, R197, R12 ;  /* 0x0000000cc50c7221 */ /* 0x000fe20000010000 */
[C---:B-1----:R-:W-:Y:S01]  /*1f110*/  FADD.FTZ R13, R152.reuse, R13 ;  /* 0x0000000d980d7221 */ /* 0x042fe20000010000 */
[----:B------:R-:W-:Y:S02]  /*1f120*/  F2FP.BF16.F32.PACK_AB R192, R152, R192 ;  /* 0x000000c098c0723e */ /* 0x000fe400000010ff */
[C---:B------:R-:W-:Y:S01]  /*1f130*/  FADD.FTZ R12, R11.reuse, R12 ;  /* 0x0000000c0b0c7221 */ /* 0x040fe20000010000 */
[----:B------:R-:W-:Y:S02]  /*1f140*/  F2FP.BF16.F32.PACK_AB R197, R11, R197 ;  /* 0x000000c50bc5723e */ /* 0x000fe400000010ff */
[----:B------:R-:W1:Y:S01]  /*1f150*/  MUFU.EX2 R195, R195 ;  /* 0x000000c300c37308 */ /* 0x000e620000000800 */
[----:B------:R-:W-:Y:S01]  /*1f160*/  FADD.FTZ R12, R199, R12 ;  /* 0x0000000cc70c7221 */ /* 0x000fe20000010000 */
[----:B------:R-:W-:-:S03]  /*1f170*/  F2FP.BF16.F32.PACK_AB R199, R9, R199 ;  /* 0x000000c709c7723e */ /* 0x000fc600000010ff */
[----:B------:R-:W-:Y:S01]  /*1f180*/  FADD.FTZ R12, R9, R12 ;  /* 0x0000000c090c7221 */ /* 0x000fe20000010000 */
[----:B------:R-:W-:Y:S02]  /*1f190*/  IMAD.MOV.U32 R9, RZ, RZ, R219 ;  /* 0x000000ffff097224 */ /* 0x000fe400078e00db */
[----:B------:R-:W3:Y:S01]  /*1f1a0*/  MUFU.EX2 R168, R168 ;  /* 0x000000a800a87308 */ /* 0x000ee20000000800 */
[----:B0-----:R-:W-:Y:S01]  /*1f1b0*/  FADD.FTZ R12, R193, R12 ;  /* 0x0000000cc10c7221 */ /* 0x001fe20000010000 */
[----:B--2---:R-:W-:Y:S01]  /*1f1c0*/  FADD.FTZ R13, R194, R13 ;  /* 0x0000000dc20d7221 */ /* 0x004fe20000010000 */
[C---:B------:R-:W-:Y:S02]  /*1f1d0*/  F2FP.BF16.F32.PACK_AB R194, R7.reuse, R194 ;  /* 0x000000c207c2723e */ /* 0x040fe400000010ff */
[C---:B------:R-:W-:Y:S01]  /*1f1e0*/  FADD.FTZ R12, R10.reuse, R12 ;  /* 0x0000000c0a0c7221 */ /* 0x040fe20000010000 */
[----:B------:R-:W-:Y:S01]  /*1f1f0*/  FADD.FTZ R13, R7, R13 ;  /* 0x0000000d070d7221 */ /* 0x000fe20000010000 */
[----:B------:R-:W-:Y:S01]  /*1f200*/  F2FP.BF16.F32.PACK_AB R193, R10, R193 ;  /* 0x000000c10ac1723e */ /* 0x000fe200000010ff */
[----:B------:R-:W-:-:S02]  /*1f210*/  IMAD.MOV.U32 R10, RZ, RZ, R214 ;  /* 0x000000ffff0a7224 */ /* 0x000fc400078e00d6 */
[----:B-1----:R-:W-:-:S04]  /*1f220*/  FADD.FTZ R7, R195, R12 ;  /* 0x0000000cc3077221 */ /* 0x002fc80000010000 */
[C---:B---3--:R-:W-:Y:S01]  /*1f230*/  FADD.FTZ R12, R168.reuse, R7 ;  /* 0x00000007a80c7221 */ /* 0x048fe20000010000 */
[----:B------:R-:W-:Y:S01]  /*1f240*/  F2FP.BF16.F32.PACK_AB R195, R168, R195 ;  /* 0x000000c3a8c3723e */ /* 0x000fe200000010ff */
[----:B------:R-:W-:Y:S01]  /*1f250*/  IMAD.MOV.U32 R7, RZ, RZ, R5 ;  /* 0x000000ffff077224 */ /* 0x000fe200078e0005 */
[----:B------:R-:W-:Y:S06]  /*1f260*/  @P2 BRA `(.L_x_2536) ;  /* 0xffffffb000802947 */ /* 0x000fec000383ffff */
[----:B------:R-:W-:Y:S05]  /*1f270*/  BSYNC B1 ;  /* 0x0000000000017941 */ /* 0x000fea0003800000 */
.L_x_2525:
[----:B------:R-:W-:Y:S05]  /*1f280*/  BSYNC B0 ;  /* 0x0000000000007941 */ /* 0x000fea0003800000 */
.L_x_2524:
[----:B------:R-:W-:Y:S01]  /*1f290*/  ISETP.GE.AND P2, PT, R8, RZ, PT ;  /* 0x000000ff0800720c */ /* 0x000fe20003f46270 */
[----:B------:R-:W-:-:S12]  /*1f2a0*/  BSSY B0, `(.L_x_2537) ;  /* 0x000048a000007945 */ /* 0x000fd80003800000 */
[----:B------:R-:W-:Y:S05]  /*1f2b0*/  @!P2 BRA `(.L_x_2538) ;  /* 0x000000480020a947 */ /* 0x000fea0003800000 */
[----:B------:R-:W-:Y:S02]  /*1f2c0*/  IMAD.MOV.U32 R6, RZ, RZ, R4 ;  /* 0x000000ffff067224 */ /* 0x000fe400078e0004 */
[----:B------:R-:W-:Y:S02]  /*1f2d0*/  IMAD.MOV.U32 R7, RZ, RZ, R5 ;  /* 0x000000ffff077224 */ /* 0x000fe400078e0005 */
[----:B------:R-:W-:Y:S02]  /*1f2e0*/  IMAD.MOV.U32 R9, RZ, RZ, R219 ;  /* 0x000000ffff097224 */ /* 0x000fe400078e00db */
[----:B------:R-:W-:-:S07]  /*1f2f0*/  IMAD.MOV.U32 R10, RZ, RZ, R214 ;  /* 0x000000ffff0a7224 */ /* 0x000fce00078e00d6 */
.L_x_2549:
        /* <DEDUP_REMOVED lines=8> */
.L_x_2539:
[----:B------:R-:W-:Y:S01]  /*1f380*/  IMAD R4, R214, 0x8, R16 ;  /* 0x00000008d6047824 */ /* 0x000fe200078e0210 */
[----:B------:R-:W-:-:S04]  /*1f390*/  SHF.L.U32 R5, R219, 0x1f, RZ ;  /* 0x0000001fdb057819 */ /* 0x000fc800000006ff */
[----:B------:R0:W1:Y:S01]  /*1f3a0*/  SYNCS.PHASECHK.TRANS64.TRYWAIT P2, [R4+URZ+0x38830], R5 ;  /* 0x03883005040075a7 */ /* 0x000062000804017f */
[----:B------:R-:W-:Y:S05]  /*1f3b0*/  @!P0 BRA `(.L_x_2540) ;  /* 0x0000000000048947 */ /* 0x000fea0003800000 */
[----:B------:R-:W-:Y:S01]  /*1f3c0*/  BPT.TRAP 0x1 ;  /* 0x000000040000795c */ /* 0x000fe20000300000 */
.L_x_2540:
[----:B------:R-:W-:Y:S01]  /*1f3d0*/  IMAD R3, R214, 0xa00, R223 ;  /* 0x00000a00d6037824 */ /* 0x000fe200078e02df */
[----:B------:R-:W-:Y:S03]  /*1f3e0*/  BSSY B1, `(.L_x_2541) ;  /* 0x0000006000017945 */ /* 0x000fe60003800000 */
[C---:B------:R-:W-:Y:S02]  /*1f3f0*/  VIADD R14, R3.reuse, 0x80 ;  /* 0x00000080030e7836 */ /* 0x040fe40000000000 */
[----:B------:R-:W-:Y:S01]  /*1f400*/  VIADD R20, R3, 0x100 ;  /* 0x0000010003147836 */ /* 0x000fe20000000000 */
[----:B-1----:R-:W-:Y:S06]  /*1f410*/  @P2 BRA `(.L_x_2542) ;  /* 0x0000000000082947 */ /* 0x002fec0003800000 */
[----:B------:R-:W1:Y:S02]  /*1f420*/  SYNCS.PHASECHK.TRANS64.TRYWAIT P2, [R4+URZ+0x38830], R5 ;  /* 0x03883005040075a7 */ /* 0x000e64000804017f */
[----:B-1----:R-:W-:Y:S05]  /*1f430*/  @!P2 BRA `(.L_x_2543) ;  /* 0x000001040068a947 */ /* 0x002fea0003800000 */
.L_x_2542:
[----:B------:R-:W-:Y:S05]  /*1f440*/  BSYNC B1 ;  /* 0x0000000000017941 */ /* 0x000fea0003800000 */
.L_x_2541:
[----:B------:R-:W2:Y:S04]  /*1f450*/  LDL.64 R152, [R1+0x40] ;  /* 0x0000400001987983 */ /* 0x000ea80000100a00 */
[----:B------:R-:W3:Y:S01]  /*1f460*/  LDL.64 R154, [R1+0x48] ;  /* 0x00004800019a7983 */ /* 0x000ee20000100a00 */
[----:B01----:R-:W-:Y:S02]  /*1f470*/  IMAD.MOV.U32 R4, RZ, RZ, R3 ;  /* 0x000000ffff047224 */ /* 0x003fe400078e0003 */
[----:B------:R-:W-:Y:S01]  /*1f480*/  IMAD.MOV.U32 R5, RZ, RZ, 0x40000040 ;  /* 0x40000040ff057424 */ /* 0x000fe200078e00ff */
[----:B------:R-:W4:Y:S02]  /*1f490*/  LDL.64 R224, [R1+0x30] ;  /* 0x0000300001e07983 */ /* 0x000f240000100a00 */
[----:B------:R-:W-:-:S02]  /*1f4a0*/  R2UR UR6, R4 ;  /* 0x00000000040672ca */ /* 0x000fc400000e0000 */
        /* <DEDUP_REMOVED lines=81> */
[----:B------:R-:W-:Y:S01]  /*1f9c0*/  UMOV UR12, UR30 ;  /* 0x0000001e000c7c82 */ /* 0x000fe20008000000 */
[----:B------:R-:W-:Y:S01]  /*1f9d0*/  UMOV UR13, UR31 ;  /* 0x0000001f000d7c82 */ /* 0x000fe20008000000 */
[----:B------:R-:W3:Y:S02]  /*1f9e0*/  LDL.64 R20, [R1+0x28] ;  /* 0x0000280001147983 */ /* 0x000ee40000100a00 */
[----:B------:R-:W-:Y:S01]  /*1f9f0*/  HGMMA.64x16x16.F32.BF16 R168, gdesc[UR16], R168, gsb0 ;  /* 0x0020000010a879f0 */ /* 0x000fe200080018a8 */
[----:B------:R-:W-:Y:S02]  /*1fa00*/  VIADD R4, R3, 0x202 ;  /* 0x0000020203047836 */ /* 0x000fe40000000000 */
[----:B------:R-:W-:Y:S01]  /*1fa10*/  IMAD.MOV.U32 R5, RZ, RZ, 0x40000040 ;  /* 0x40000040ff057424 */ /* 0x000fe200078e00ff */
[----:B------:R-:W-:-:S02]  /*1fa20*/  WARPGROUP.DEPBAR.LE gsb0, 0x0 ;  /* 0x00008000000079c5 */ /* 0x000fc40000010000 */
        /* <DEDUP_REMOVED lines=48> */
[----:B----4-:R-:W-:Y:S02]  /*1fd30*/  R2UR UR28, R224 ;  /* 0x00000000e01c72ca */ /* 0x010fe400000e0000 */
        /* <DEDUP_REMOVED lines=731> */
.L_x_2544:
[----:B------:R-:W-:Y:S01]  /*22af0*/  SHF.L.U32 R0, R9, 0x1f, RZ ;  /* 0x0000001f09007819 */ /* 0x000fe200000006ff */
[----:B------:R-:W-:-:S04]  /*22b00*/  IMAD R9, R10, 0x8, R16 ;  /* 0x000000080a097824 */ /* 0x000fc800078e0210 */
[----:B------:R0:W1:Y:S01]  /*22b10*/  SYNCS.PHASECHK.TRANS64.TRYWAIT P2, [R9+URZ+0x38850], R0 ;  /* 0x03885000090075a7 */ /* 0x000062000804017f */
[----:B------:R-:W-:Y:S05]  /*22b20*/  @!P0 BRA `(.L_x_2545) ;  /* 0x0000000000048947 */ /* 0x000fea0003800000 */
[----:B------:R-:W-:Y:S01]  /*22b30*/  BPT.TRAP 0x1 ;  /* 0x000000040000795c */ /* 0x000fe20000300000 */
.L_x_2545:
[----:B------:R-:W-:Y:S04]  /*22b40*/  BSSY B1, `(.L_x_2546) ;  /* 0x0000004000017945 */ /* 0x000fe80003800000 */
[----:B-1----:R-:W-:Y:S05]  /*22b50*/  @P2 BRA `(.L_x_2547) ;  /* 0x0000000000082947 */ /* 0x002fea0003800000 */
[----:B------:R-:W1:Y:S02]  /*22b60*/  SYNCS.PHASECHK.TRANS64.TRYWAIT P2, [R9+URZ+0x38850], R0 ;  /* 0x03885000090075a7 */ /* 0x000e64000804017f */
[----:B-1----:R-:W-:Y:S05]  /*22b70*/  @!P2 BRA `(.L_x_2548) ;  /* 0x000000cc00aca947 */ /* 0x002fea0003800000 */
.L_x_2547:
[----:B------:R-:W-:Y:S05]  /*22b80*/  BSYNC B1 ;  /* 0x0000000000017941 */ /* 0x000fea0003800000 */
.L_x_2546:
[----:B01----:R-:W-:Y:S01]  /*22b90*/  VIADD R0, R16, 0x400 ;  /* 0x0000040010007836 */ /* 0x003fe20000000000 */
[----:B------:R-:W-:Y:S01]  /*22ba0*/  WARPGROUP.ARRIVE ;  /* 0x00000000000079c5 */ /* 0x000fe20000000000 */
[----:B------:R-:W-:Y:S01]  /*22bb0*/  IMAD.MOV.U32 R3, RZ, RZ, 0x40000040 ;  /* 0x40000040ff037424 */ /* 0x000fe200078e00ff */
[----:B------:R-:W-:Y:S01]  /*22bc0*/  ISETP.GT.AND P2, PT, R8, RZ, PT ;  /* 0x000000ff0800720c */ /* 0x000fe20003f44270 */
[----:B------:R-:W-:Y:S01]  /*22bd0*/  IMAD.MOV.U32 R5, RZ, RZ, 0x40000040 ;  /* 0x40000040ff057424 */ /* 0x000fe200078e00ff */
[----:B------:R-:W-:Y:S01]  /*22be0*/  SHF.R.U32.HI R0, RZ, 0x4, R0 ;  /* 0x00000004ff007819 */ /* 0x000fe20000011600 */
[----:B------:R-:W-:Y:S01]  /*22bf0*/  @!P1 IMAD R11, R11, 0x8, R16 ;  /* 0x000000080b0b9824 */ /* 0x000fe200078e0210 */
[----:B------:R-:W-:Y:S01]  /*22c00*/  R2UR UR7, R3 ;  /* 0x00000000030772ca */ /* 0x000fe200000e0000 */
[----:B------:R-:W-:Y:S01]  /*22c10*/  IMAD.MOV.U32 R3, RZ, RZ, 0x40000040 ;  /* 0x40000040ff037424 */ /* 0x000fe200078e00ff */
[----:B------:R-:W-:Y:S01]  /*22c20*/  LOP3.LUT R0, R0, 0x3fff, RZ, 0xc0, !PT ;  /* 0x00003fff00007812 */ /* 0x000fe200078ec0ff */
[----:B------:R-:W-:-:S02]  /*22c30*/  @!P1 VIADD R11, R11, 0x38840 ;  /* 0x000388400b0b9836 */ /* 0x000fc40000000000 */
[----:B------:R-:W-:Y:S01]  /*22c40*/  @!P1 VIADD R9, R9, 0x38860 ;  /* 0x0003886009099836 */ /* 0x000fe20000000000 */
[----:B------:R-:W-:Y:S01]  /*22c50*/  LOP3.LUT R0, R0, 0x2800000, RZ, 0xfc, !PT ;  /* 0x0280000000007812 */ /* 0x000fe200078efcff */
[----:B------:R-:W-:-:S03]  /*22c60*/  VIADD R8, R8, 0xffffffff ;  /* 0xffffffff08087836 */ /* 0x000fc60000000000 */
[----:B------:R-:W-:Y:S01]  /*22c70*/  @!P1 PRMT R9, RZ, 0x654, R9 ;  /* 0x00000654ff099816 */ /* 0x000fe20000000009 */
        /* <DEDUP_REMOVED lines=67> */
[----:B0-----:R-:W-:Y:S01]  /*230b0*/  FMNMX.FTZ R4, R4, R21, !PT ;  /* 0x0000001504047209 */ /* 0x001fe20007810000 */
[----:B------:R-:W-:Y:S02]  /*230c0*/  WARPGROUP.DEPBAR.LE gsb0, 0x0 ;  /* 0x00008000000079c5 */ /* 0x000fe40000010000 */
[----:B------:R-:W-:-:S06]  /*230d0*/  WARPGROUP.ARRIVE ;  /* 0x00000000000079c5 */ /* 0x000fcc0000000000 */
[----:B------:R-:W-:Y:S01]  /*230e0*/  HGMMA.64x256x16.F32.BF16 R24, R196, gdesc[UR4].tnspB, R24, gsb0 ;  /* 0x43e00004c4187df0 */ /* 0x000fe20008001818 */
[----:B------:R-:W-:Y:S01]  /*230f0*/  R2UR UR6, R2 ;  /* 0x00000000020672ca */ /* 0x000fe200000e0000 */
[----:B------:R-:W-:Y:S01]  /*23100*/  FADD.FTZ R2, -R5, R7 ;  /* 0x0000000705027221 */ /* 0x000fe20000010100 */
[----:B------:R-:W-:Y:S01]  /*23110*/  R2UR UR7, R3 ;  /* 0x00000000030772ca */ /* 0x000fe200000e0000 */
[----:B------:R-:W-:-:S04]  /*23120*/  IMAD.U32 R3, RZ, RZ, UR38 ;  /* 0x00000026ff037e24 */ /* 0x000fc8000f8e00ff */
[-C--:B------:R-:W-:Y:S01]  /*23130*/  FMUL.FTZ R0, R2, R3.reuse ;  /* 0x0000000302007220 */ /* 0x080fe20000410000 */
[----:B------:R-:W-:-:S04]  /*23140*/  FMUL.FTZ R2, R5, R3 ;  /* 0x0000000305027220 */ /* 0x000fc80000410000 */
[-CC-:B------:R-:W-:Y:S01]  /*23150*/  FFMA.FTZ R21, R161, R3.reuse, -R2.reuse ;  /* 0x00000003a1157223 */ /* 0x180fe20000010802 */
[-CC-:B------:R-:W-:Y:S01]  /*23160*/  FFMA.FTZ R208, R184, R3.reuse, -R2.reuse ;  /* 0x00000003b8d07223 */ /* 0x180fe20000010802 */
[----:B------:R-:W0:Y:S01]  /*23170*/  SHFL.BFLY PT, R161, R4, 0x1, 0x1f ;  /* 0x0c201f0004a17f89 */ /* 0x000e2200000e0000 */
        /* <DEDUP_REMOVED lines=13> */
[----:B------:R-:W1:Y:S01]  /*23250*/  MUFU.EX2 R208, R208 ;  /* 0x000000d000d07308 */ /* 0x000e620000000800 */
[----:B0-----:R-:W-:-:S07]  /*23260*/  FMNMX.FTZ R4, R4, R161, !PT ;  /* 0x000000a104047209 */ /* 0x001fce0007810000 */
[----:B------:R-:W0:Y:S08]  /*23270*/  MUFU.EX2 R7, R7 ;  /* 0x0000000700077308 */ /* 0x000e300000000800 */
[----:B------:R-:W2:Y:S01]  /*23280*/  MUFU.EX2 R210, R210 ;  /* 0x000000d200d27308 */ /* 0x000ea20000000800 */
[----:B-1----:R-:W-:-:S07]  /*23290*/  FFMA.FTZ R13, R0, R13, R208 ;  /* 0x0000000d000d7223 */ /* 0x002fce00000100d0 */
        /* <DEDUP_REMOVED lines=12> */
[----:B------:R-:W-:Y:S01]  /*23360*/  F2FP.BF16.F32.PACK_AB R204, R10, R204 ;  /* 0x000000cc0acc723e */ /* 0x000fe200000010ff */
[----:B------:R-:W-:-:S05]  /*23370*/  IMAD.MOV.U32 R10, RZ, RZ, R214 ;  /* 0x000000ffff0a7224 */ /* 0x000fca00078e00d6 */
        /* <DEDUP_REMOVED lines=10> */
[----:B------:R-:W-:Y:S01]  /*23420*/  MUFU.EX2 R21, R21 ;  /* 0x0000001500157308 */ /* 0x000fe20000000800 */
[----:B0-----:R-:W-:-:S04]  /*23430*/  FADD.FTZ R13, R202, R13 ;  /* 0x0000000dca0d7221 */ /* 0x001fc80000010000 */
[C---:B--2---:R-:W-:Y:S01]  /*23440*/  FADD.FTZ R13, R20.reuse, R13 ;  /* 0x0000000d140d7221 */ /* 0x044fe20000010000 */
[----:B------:R-:W-:Y:S01]  /*23450*/  F2FP.BF16.F32.PACK_AB R202, R20, R202 ;  /* 0x000000ca14ca723e */ /* 0x000fe200000010ff */
[----:B------:R-:W-:Y:S02]  /*23460*/  WARPGROUP.DEPBAR.LE gsb0, 0x0 ;  /* 0x00008000000079c5 */ /* 0x000fe40000010000 */
[----:B------:R-:W-:Y:S01]  /*23470*/  WARPGROUP.ARRIVE ;  /* 0x00000000000079c5 */ /* 0x000fe20000000000 */
[-CC-:B------:R-:W-:Y:S01]  /*23480*/  FFMA.FTZ R196, R160, R3.reuse, -R2.reuse ;  /* 0x00000003a0c47223 */ /* 0x180fe20000010802 */
[-CC-:B------:R-:W-:Y:S01]  /*23490*/  FFMA.FTZ R198, R164, R3.reuse, -R2.reuse ;  /* 0x00000003a4c67223 */ /* 0x180fe20000010802 */
[----:B------:R-:W-:-:S03]  /*234a0*/  FFMA.FTZ R160, R165, R3, -R2 ;  /* 0x00000003a5a07223 */ /* 0x000fc60000010802 */
[----:B------:R-:W-:Y:S01]  /*234b0*/  HGMMA.64x256x16.F32.BF16 R24, R192, gdesc[UR4].tnspB, R24, gsb0 ;  /* 0x43e00004c0187df0 */ /* 0x000fe20008001818 */
[----:B------:R-:W0:Y:S08]  /*234c0*/  MUFU.EX2 R196, R196 ;  /* 0x000000c400c47308 */ /* 0x000e300000000800 */
[----:B------:R-:W1:Y:S08]  /*234d0*/  MUFU.EX2 R198, R198 ;  /* 0x000000c600c67308 */ /* 0x000e700000000800 */
[----:B------:R-:W2:Y:S01]  /*234e0*/  MUFU.EX2 R160, R160 ;  /* 0x000000a000a07308 */ /* 0x000ea20000000800 */
[----:B0-----:R-:W-:Y:S01]  /*234f0*/  FADD.FTZ R13, R196, R13 ;  /* 0x0000000dc40d7221 */ /* 0x001fe20000010000 */
[----:B------:R-:W-:-:S03]  /*23500*/  F2FP.BF16.F32.PACK_AB R196, R21, R196 ;  /* 0x000000c415c4723e */ /* 0x000fc600000010ff */
[----:B------:R-:W-:-:S04]  /*23510*/  FADD.FTZ R13, R21, R13 ;  /* 0x0000000d150d7221 */ /* 0x000fc80000010000 */
[----:B-1----:R-:W-:-:S04]  /*23520*/  FADD.FTZ R13, R198, R13 ;  /* 0x0000000dc60d7221 */ /* 0x002fc80000010000 */
[C---:B--2---:R-:W-:Y:S01]  /*23530*/  FADD.FTZ R13, R160.reuse, R13 ;  /* 0x0000000da00d7221 */ /* 0x044fe20000010000 */
[----:B------:R-:W-:Y:S01]  /*23540*/  F2FP.BF16.F32.PACK_AB R198, R160, R198 ;  /* 0x000000c6a0c6723e */ /* 0x000fe200000010ff */
[----:B------:R-:W-:Y:S02]  /*23550*/  WARPGROUP.DEPBAR.LE gsb0, 0x0 ;  /* 0x00008000000079c5 */ /* 0x000fe40000010000 */
[-CC-:B------:R-:W-:Y:S01]  /*23560*/  FFMA.FTZ R192, R152, R3.reuse, -R2.reuse ;  /* 0x0000000398c07223 */ /* 0x180fe20000010802 */
[-CC-:B------:R-:W-:Y:S01]  /*23570*/  FFMA.FTZ R152, R153, R3.reuse, -R2.reuse ;  /* 0x0000000399987223 */ /* 0x180fe20000010802 */
[-C--:B------:R-:W-:Y:S01]  /*23580*/  FFMA.FTZ R194, R156, R3.reuse, -R2 ;  /* 0x000000039cc27223 */ /* 0x080fe20000010802 */
[C---:B------:R-:W-:Y:S01]  /*23590*/  FADD.FTZ R153, -R4.reuse, R6 ;  /* 0x0000000604997221 */ /* 0x040fe20000010100 */
[-C--:B------:R-:W-:Y:S01]  /*235a0*/  FMUL.FTZ R156, R4, R3.reuse ;  /* 0x00000003049c7220 */ /* 0x080fe20000410000 */
[-C--:B------:R-:W-:Y:S01]  /*235b0*/  FFMA.FTZ R2, R157, R3.reuse, -R2 ;  /* 0x000000039d027223 */ /* 0x080fe20000010802 */
[----:B------:R-:W-:Y:S01]  /*235c0*/  @!P1 SYNCS.ARRIVE.TRANS64.RED.A1T0 RZ, [R168+URZ], RZ ;  /* 0x000000ffa8ff99a7 */ /* 0x000fe2000810043f */
[-C--:B------:R-:W-:Y:S01]  /*235d0*/  FMUL.FTZ R153, R153, R3.reuse ;  /* 0x0000000399997220 */ /* 0x080fe20000410000 */
        /* <DEDUP_REMOVED lines=16> */
[----:B------:R1:W-:Y:S01]  /*236e0*/  @!P1 SYNCS.ARRIVE.TRANS64.RED.A1T0 RZ, [R9+URZ], RZ ;  /* 0x000000ff09ff99a7 */ /* 0x0003e2000810043f */
[----:B------:R-:W2:Y:S01]  /*236f0*/  MUFU.EX2 R209, R209 ;  /* 0x000000d100d17308 */ /* 0x000ea20000000800 */
[-CC-:B0-----:R-:W-:Y:S01]  /*23700*/  FFMA.FTZ R153, R187, R3.reuse, -R156.reuse ;  /* 0x00000003bb997223 */ /* 0x181fe2000001089c */
[-CC-:B------:R-:W-:Y:S01]  /*23710*/  FFMA.FTZ R193, R154, R3.reuse, -R156.reuse ;  /* 0x000000039ac17223 */ /* 0x180fe2000001089c */
[-CC-:B------:R-:W-:Y:S01]  /*23720*/  FFMA.FTZ R155, R155, R3.reuse, -R156.reuse ;  /* 0x000000039b9b7223 */ /* 0x180fe2000001089c */
[----:B------:R-:W-:-:S04]  /*23730*/  FFMA.FTZ R158, R158, R3, -R156 ;  /* 0x000000039e9e7223 */ /* 0x000fc8000001089c */
[----:B------:R-:W0:Y:S08]  /*23740*/  MUFU.EX2 R153, R153 ;  /* 0x0000009900997308 */ /* 0x000e300000000800 */
[----:B------:R-:W3:Y:S01]  /*23750*/  MUFU.EX2 R211, R211 ;  /* 0x000000d300d37308 */ /* 0x000ee20000000800 */
[----:B--2---:R-:W-:-:S07]  /*23760*/  FFMA.FTZ R12, R2, R12, R209 ;  /* 0x0000000c020c7223 */ /* 0x004fce00000100d1 */
[----:B------:R-:W2:Y:S01]  /*23770*/  MUFU.EX2 R165, R165 ;  /* 0x000000a500a57308 */ /* 0x000ea20000000800 */
[C---:B0-----:R-:W-:Y:S01]  /*23780*/  FADD.FTZ R12, R153.reuse, R12 ;  /* 0x0000000c990c7221 */ /* 0x041fe20000010000 */
[----:B------:R-:W-:-:S06]  /*23790*/  F2FP.BF16.F32.PACK_AB R209, R153, R209 ;  /* 0x000000d199d1723e */ /* 0x000fcc00000010ff */
[----:B------:R-:W0:Y:S01]  /*237a0*/  MUFU.EX2 R205, R205 ;  /* 0x000000cd00cd7308 */ /* 0x000e220000000800 */
[----:B---3--:R-:W-:-:S07]  /*237b0*/  FADD.FTZ R12, R211, R12 ;  /* 0x0000000cd30c7221 */ /* 0x008fce0000010000 */
[----:B------:R-:W3:Y:S01]  /*237c0*/  MUFU.EX2 R157, R157 ;  /* 0x0000009d009d7308 */ /* 0x000ee20000000800 */
[----:B--2---:R-:W-:Y:S01]  /*237d0*/  FADD.FTZ R162, R165, R12 ;  /* 0x0000000ca5a27221 */ /* 0x004fe20000010000 */
[-CC-:B------:R-:W-:Y:S01]  /*237e0*/  FFMA.FTZ R12, R167, R3.reuse, -R156.reuse ;  /* 0x00000003a70c7223 */ /* 0x180fe2000001089c */
[----:B------:R-:W-:Y:S01]  /*237f0*/  FFMA.FTZ R156, R159, R3, -R156 ;  /* 0x000000039f9c7223 */ /* 0x000fe2000001089c */
[----:B------:R-:W-:-:S04]  /*23800*/  F2FP.BF16.F32.PACK_AB R211, R165, R211 ;  /* 0x000000d3a5d3723e */ /* 0x000fc800000010ff */
[----:B------:R-:W2:Y:S01]  /*23810*/  MUFU.EX2 R207, R207 ;  /* 0x000000cf00cf7308 */ /* 0x000ea20000000800 */
[----:B0-----:R-:W-:-:S07]  /*23820*/  FADD.FTZ R162, R205, R162 ;  /* 0x000000a2cda27221 */ /* 0x001fce0000010000 */
[----:B------:R-:W0:Y:S01]  /*23830*/  MUFU.EX2 R164, R164 ;  /* 0x000000a400a47308 */ /* 0x000e220000000800 */
[C---:B---3--:R-:W-:Y:S01]  /*23840*/  FADD.FTZ R162, R157.reuse, R162 ;  /* 0x000000a29da27221 */ /* 0x048fe20000010000 */
[----:B------:R-:W-:-:S06]  /*23850*/  F2FP.BF16.F32.PACK_AB R205, R157, R205 ;  /* 0x000000cd9dcd723e */ /* 0x000fcc00000010ff */
[----:B------:R-:W3:Y:S01]  /*23860*/  MUFU.EX2 R201, R201 ;  /* 0x000000c900c97308 */ /* 0x000ee20000000800 */
[----:B--2---:R-:W-:-:S07]  /*23870*/  FADD.FTZ R162, R207, R162 ;  /* 0x000000a2cfa27221 */ /* 0x004fce0000010000 */
[----:B------:R-:W2:Y:S01]  /*23880*/  MUFU.EX2 R161, R161 ;  /* 0x000000a100a17308 */ /* 0x000ea20000000800 */
[C---:B0-----:R-:W-:Y:S01]  /*23890*/  FADD.FTZ R162, R164.reuse, R162 ;  /* 0x000000a2a4a27221 */ /* 0x041fe20000010000 */
[----:B------:R-:W-:-:S06]  /*238a0*/  F2FP.BF16.F32.PACK_AB R207, R164, R207 ;  /* 0x000000cfa4cf723e */ /* 0x000fcc00000010ff */
[----:B------:R-:W0:Y:S01]  /*238b0*/  MUFU.EX2 R203, R203 ;  /* 0x000000cb00cb7308 */ /* 0x000e220000000800 */
[----:B---3--:R-:W-:-:S07]  /*238c0*/  FADD.FTZ R162, R201, R162 ;  /* 0x000000a2c9a27221 */ /* 0x008fce0000010000 */
[----:B------:R-:W3:Y:S01]  /*238d0*/  MUFU.EX2 R11, R175 ;  /* 0x000000af000b7308 */ /* 0x000ee20000000800 */
[C---:B--2---:R-:W-:Y:S01]  /*238e0*/  FADD.FTZ R162, R161.reuse, R162 ;  /* 0x000000a2a1a27221 */ /* 0x044fe20000010000 */
[----:B------:R-:W-:-:S06]  /*238f0*/  F2FP.BF16.F32.PACK_AB R201, R161, R201 ;  /* 0x000000c9a1c9723e */ /* 0x000fcc00000010ff */
[----:B------:R-:W2:Y:S01]  /*23900*/  MUFU.EX2 R197, R197 ;  /* 0x000000c500c57308 */ /* 0x000ea20000000800 */
[----:B0-----:R-:W-:-:S07]  /*23910*/  FADD.FTZ R162, R203, R162 ;  /* 0x000000a2cba27221 */ /* 0x001fce0000010000 */
[----:B-1----:R-:W0:Y:S01]  /*23920*/  MUFU.EX2 R9, R163 ;  /* 0x000000a300097308 */ /* 0x002e220000000800 */
[C---:B---3--:R-:W-:Y:S01]  /*23930*/  FADD.FTZ R162, R11.reuse, R162 ;  /* 0x000000a20ba27221 */ /* 0x048fe20000010000 */
[----:B------:R-:W-:-:S06]  /*23940*/  F2FP.BF16.F32.PACK_AB R203, R11, R203 ;  /* 0x000000cb0bcb723e */ /* 0x000fcc00000010ff */
[----:B------:R-:W1:Y:S01]  /*23950*/  MUFU.EX2 R199, R199 ;  /* 0x000000c700c77308 */ /* 0x000e620000000800 */
[----:B--2---:R-:W-:-:S07]  /*23960*/  FADD.FTZ R162, R197, R162 ;  /* 0x000000a2c5a27221 */ /* 0x004fce0000010000 */
[----:B------:R-:W2:Y:S01]  /*23970*/  MUFU.EX2 R12, R12 ;  /* 0x0000000c000c7308 */ /* 0x000ea20000000800 */
[C---:B0-----:R-:W-:Y:S01]  /*23980*/  FADD.FTZ R162, R9.reuse, R162 ;  /* 0x000000a209a27221 */ /* 0x041fe20000010000 */
[----:B------:R-:W-:Y:S01]  /*23990*/  F2FP.BF16.F32.PACK_AB R197, R9, R197 ;  /* 0x000000c509c5723e */ /* 0x000fe200000010ff */
[----:B------:R-:W-:-:S05]  /*239a0*/  IMAD.MOV.U32 R9, RZ, RZ, R219 ;  /* 0x000000ffff097224 */ /* 0x000fca00078e00db */
        /* <DEDUP_REMOVED lines=8> */
[----:B-1----:R-:W-:-:S07]  /*23a30*/  FADD.FTZ R162, R193, R162 ;  /* 0x000000a2c1a27221 */ /* 0x002fce0000010000 */
[----:B------:R-:W1:Y:S01]  /*23a40*/  MUFU.EX2 R194, R194 ;  /* 0x000000c200c27308 */ /* 0x000e620000000800 */
[C---:B--2---:R-:W-:Y:S01]  /*23a50*/  FADD.FTZ R13, R152.reuse, R13 ;  /* 0x0000000d980d7221 */ /* 0x044fe20000010000 */
[----:B------:R-:W-:-:S06]  /*23a60*/  F2FP.BF16.F32.PACK_AB R192, R152, R192 ;  /* 0x000000c098c0723e */ /* 0x000fcc00000010ff */
[----:B------:R-:W2:Y:S01]  /*23a70*/  MUFU.EX2 R158, R158 ;  /* 0x0000009e009e7308 */ /* 0x000ea20000000800 */
[C---:B0-----:R-:W-:Y:S01]  /*23a80*/  FADD.FTZ R7, R155.reuse, R162 ;  /* 0x000000a29b077221 */ /* 0x041fe20000010000 */
[----:B------:R-:W-:-:S06]  /*23a90*/  F2FP.BF16.F32.PACK_AB R193, R155, R193 ;  /* 0x000000c19bc1723e */ /* 0x000fcc00000010ff */
[----:B------:R-:W0:Y:S01]  /*23aa0*/  MUFU.EX2 R156, R156 ;  /* 0x0000009c009c7308 */ /* 0x000e220000000800 */
[----:B-1----:R-:W-:Y:S01]  /*23ab0*/  FADD.FTZ R13, R194, R13 ;  /* 0x0000000dc20d7221 */ /* 0x002fe20000010000 */
[----:B------:R-:W-:-:S03]  /*23ac0*/  F2FP.BF16.F32.PACK_AB R194, R6, R194 ;  /* 0x000000c206c2723e */ /* 0x000fc600000010ff */
[----:B------:R-:W-:Y:S01]  /*23ad0*/  FADD.FTZ R13, R6, R13 ;  /* 0x0000000d060d7221 */ /* 0x000fe20000010000 */
[----:B------:R-:W-:Y:S02]  /*23ae0*/  IMAD.MOV.U32 R6, RZ, RZ, R4 ;  /* 0x000000ffff067224 */ /* 0x000fe400078e0004 */
[----:B--2---:R-:W-:-:S04]  /*23af0*/  FADD.FTZ R7, R158, R7 ;  /* 0x000000079e077221 */ /* 0x004fc80000010000 */
[C---:B0-----:R-:W-:Y:S01]  /*23b00*/  FADD.FTZ R12, R156.reuse, R7 ;  /* 0x000000079c0c7221 */ /* 0x041fe20000010000 */
[----:B------:R-:W-:Y:S01]  /*23b10*/  F2FP.BF16.F32.PACK_AB R195, R156, R158 ;  /* 0x0000009e9cc3723e */ /* 0x000fe200000010ff */
[----:B------:R-:W-:Y:S01]  /*23b20*/  IMAD.MOV.U32 R7, RZ, RZ, R5 ;  /* 0x000000ffff077224 */ /* 0x000fe200078e0005 */
[----:B------:R-:W-:Y:S06]  /*23b30*/  @P2 BRA `(.L_x_2549) ;  /* 0xffffffb400f02947 */ /* 0x000fec000383ffff */
.L_x_2538:
[----:B------:R-:W-:Y:S05]  /*23b40*/  BSYNC B0 ;  /* 0x0000000000007941 */ /* 0x000fea0003800000 */
.L_x_2537:
        /* <DEDUP_REMOVED lines=131> */
.L_x_2550:
[----:B------:R-:W-:Y:S01]  /*24380*/  IMAD R0, R214, 0x8, R16 ;  /* 0x00000008d6007824 */ /* 0x000fe200078e0210 */
[----:B------:R-:W-:-:S04]  /*24390*/  SHF.L.U32 R7, R219, 0x1f, RZ ;  /* 0x0000001fdb077819 */ /* 0x000fc800000006ff */
[----:B------:R0:W1:Y:S01]  /*243a0*/  SYNCS.PHASECHK.TRANS64.TRYWAIT P2, [R0+URZ+0x38850], R7 ;  /* 0x03885007000075a7 */ /* 0x000062000804017f */
[----:B------:R-:W-:Y:S05]  /*243b0*/  @!P0 BRA `(.L_x_2551) ;  /* 0x0000000000048947 */ /* 0x000fea0003800000 */
[----:B------:R-:W-:Y:S01]  /*243c0*/  BPT.TRAP 0x1 ;  /* 0x000000040000795c */ /* 0x000fe20000300000 */
.L_x_2551:
        /* <DEDUP_REMOVED lines=9> */
.L_x_2553:
[----:B------:R-:W-:Y:S05]  /*24460*/  BSYNC B0 ;  /* 0x0000000000007941 */ /* 0x000fea0003800000 */
.L_x_2552:
[----:B------:R-:W-:Y:S01]  /*24470*/  IMAD.MOV.U32 R6, RZ, RZ, R2 ;  /* 0x000000ffff067224 */ /* 0x000fe200078e0002 */
[----:B------:R-:W2:Y:S01]  /*24480*/  LDL.LU R16, [R1+0x84] ;  /* 0x0000840001107983 */ /* 0x000ea20000300800 */
[----:B01----:R-:W-:Y:S01]  /*24490*/  IMAD.MOV.U32 R7, RZ, RZ, 0x40000040 ;  /* 0x40000040ff077424 */ /* 0x003fe200078e00ff */
[----:B------:R-:W-:Y:S01]  /*244a0*/  WARPGROUP.ARRIVE ;  /* 0x00000000000079c5 */ /* 0x000fe20000000000 */
[----:B------:R-:W-:Y:S01]  /*244b0*/  VIADD R214, R214, 0x1 ;  /* 0x00000001d6d67836 */ /* 0x000fe20000000000 */
[----:B------:R-:W-:Y:S01]  /*244c0*/  R2UR UR6, R6 ;  /* 0x00000000060672ca */ /* 0x000fe200000e0000 */
[----:B------:R-:W-:Y:S01]  /*244d0*/  VIADD R6, R2, 0x80 ;  /* 0x0000008002067836 */ /* 0x000fe20000000000 */
[----:B------:R-:W-:Y:S01]  /*244e0*/  R2UR UR7, R7 ;  /* 0x00000000070772ca */ /* 0x000fe200000e0000 */
[----:B------:R-:W-:Y:S01]  /*244f0*/  IMAD.MOV.U32 R7, RZ, RZ, 0x40000040 ;  /* 0x40000040ff077424 */ /* 0x000fe200078e00ff */
[----:B------:R-:W-:Y:S01]  /*24500*/  ISETP.NE.AND P2, PT, R214, 0x2, PT ;  /* 0x00000002d600780c */ /* 0x000fe20003f45270 */
[----:B------:R-:W-:-:S02]  /*24510*/  @!P1 VIADD R11, R0, 0x38860 ;  /* 0x00038860000b9836 */ /* 0x000fc40000000000 */
[----:B------:R-:W-:Y:S01]  /*24520*/  IMAD.MOV.U32 R0, RZ, RZ, -0x800000 ;  /* 0xff800000ff007424 */ /* 0x000fe200078e00ff */
[----:B------:R-:W-:Y:S02]  /*24530*/  SEL R214, R214, RZ, P2 ;  /* 0x000000ffd6d67207 */ /* 0x000fe40001000000 */
[----:B------:R-:W-:-:S05]  /*24540*/  @!P1 PRMT R11, RZ, 0x654, R11 ;  /* 0x00000654ff0b9816 */ /* 0x000fca000000000b */
[----:B------:R-:W-:Y:S01]  /*24550*/  HGMMA.64x256x16.F32.BF16 R24, R208, gdesc[UR4].tnspB, R24, gsb0 ;  /* 0x43e00004d0187df0 */ /* 0x000fe20008001818 */
[----:B------:R-:W-:Y:S01]  /*24560*/  R2UR UR6, R6 ;  /* 0x00000000060672ca */ /* 0x000fe200000e0000 */
[----:B------:R-:W-:Y:S01]  /*24570*/  VIADD R6, R2, 0x100 ;  /* 0x0000010002067836 */ /* 0x000fe20000000000 */
[----:B------:R-:W-:Y:S01]  /*24580*/  R2UR UR7, R7 ;  /* 0x00000000070772ca */ /* 0x000fe200000e0000 */
[----:B------:R-:W-:Y:S01]  /*24590*/  IMAD.MOV.U32 R7, RZ, RZ, 0x40000040 ;  /* 0x40000040ff077424 */ /* 0x000fe200078e00ff */
[----:B------:R-:W-:Y:S02]  /*245a0*/  WARPGROUP.DEPBAR.LE gsb0, 0x0 ;  /* 0x00008000000079c5 */ /* 0x000fe40000010000 */
[----:B------:R-:W-:-:S15]  /*245b0*/  WARPGROUP.ARRIVE ;  /* 0x00000000000079c5 */ /* 0x000fde0000000000 */
[----:B------:R-:W-:-:S06]  /*245c0*/  NOP ;  /* 0x0000000000007918 */ /* 0x000fcc0000000000 */
        /* <DEDUP_REMOVED lines=14> */
[----:B------:R-:W0:Y:S02]  /*246b0*/  SHFL.BFLY PT, R2, R13, 0x2, 0x1f ;  /* 0x0c401f000d027f89 */ /* 0x000e2400000e0000 */
[----:B0-----:R-:W-:Y:S01]  /*246c0*/  FADD.FTZ R2, R2, R13 ;  /* 0x0000000d02027221 */ /* 0x001fe20000010000 */
[----:B------:R-:W-:Y:S02]  /*246d0*/  WARPGROUP.DEPBAR.LE gsb0, 0x0 ;  /* 0x00008000000079c5 */ /* 0x000fe40000010000 */
[----:B------:R-:W-:-:S15]  /*246e0*/  WARPGROUP.ARRIVE ;  /* 0x00000000000079c5 */ /* 0x000fde0000000000 */
[----:B------:R-:W-:-:S03]  /*246f0*/  NOP ;  /* 0x0000000000007918 */ /* 0x000fc60000000000 */
[----:B------:R-:W-:Y:S01]  /*24700*/  HGMMA.64x256x16.F32.BF16 R24, R196, gdesc[UR4].tnspB, R24, gsb0 ;  /* 0x43e00004c4187df0 */ /* 0x000fe20008001818 */
[----:B------:R-:W-:Y:S02]  /*24710*/  R2UR UR6, R6 ;  /* 0x00000000060672ca */ /* 0x000fe400000e0000 */
[----:B------:R-:W-:Y:S02]  /*24720*/  R2UR UR7, R7 ;  /* 0x00000000070772ca */ /* 0x000fe400000e0000 */
[----:B------:R-:W0:Y:S02]  /*24730*/  SHFL.BFLY PT, R7, R12, 0x2, 0x1f ;  /* 0x0c401f000c077f89 */ /* 0x000e2400000e0000 */
[----:B0-----:R-:W-:Y:S02]  /*24740*/  FADD.FTZ R6, R7, R12 ;  /* 0x0000000c07067221 */ /* 0x001fe40000010000 */
[----:B------:R-:W0:Y:S04]  /*24750*/  SHFL.BFLY PT, R7, R2, 0x1, 0x1f ;  /* 0x0c201f0002077f89 */ /* 0x000e2800000e0000 */
[----:B------:R-:W1:Y:S01]  /*24760*/  SHFL.BFLY PT, R9, R6, 0x1, 0x1f ;  /* 0x0c201f0006097f89 */ /* 0x000e6200000e0000 */
[----:B0-----:R-:W-:Y:S01]  /*24770*/  FADD.FTZ R14, R2, R7 ;  /* 0x00000007020e7221 */ /* 0x001fe20000010000 */
[----:B------:R-:W-:Y:S01]  /*24780*/  SEL R2, RZ, 0x1, P2 ;  /* 0x00000001ff027807 */ /* 0x000fe20001000000 */
[----:B-1----:R-:W-:-:S03]  /*24790*/  FADD.FTZ R15, R6, R9 ;  /* 0x00000009060f7221 */ /* 0x002fc60000010000 */
[----:B------:R-:W-:Y:S02]  /*247a0*/  FSETP.NE.FTZ.AND P0, PT, R14, RZ, PT ;  /* 0x000000ff0e00720b */ /* 0x000fe40003f15000 */
[----:B------:R-:W-:Y:S02]  /*247b0*/  CS2R R6, SRZ ;  /* 0x0000000000067805 */ /* 0x000fe4000001ff00 */
[----:B------:R-:W-:Y:S01]  /*247c0*/  LOP3.LUT R219, R219, R2, RZ, 0x3c, !PT ;  /* 0x00000002dbdb7212 */ /* 0x000fe200078e3cff */
[----:B------:R-:W-:Y:S01]  /*247d0*/  IMAD.MOV.U32 R2, RZ, RZ, -0x800000 ;  /* 0xff800000ff027424 */ /* 0x000fe200078e00ff */
[----:B------:R-:W-:-:S07]  /*247e0*/  FSETP.NE.FTZ.AND P3, PT, R15, RZ, PT ;  /* 0x000000ff0f00720b */ /* 0x000fce0003f75000 */
[----:B------:R-:W0:Y:S01]  /*247f0*/  @P0 MUFU.LG2 R9, R14 ;  /* 0x0000000e00090308 */ /* 0x000e220000000c00 */
[----:B------:R-:W-:-:S05]  /*24800*/  @P0 FMUL.FTZ R8, R3, 0.69314718246459960938 ;  /* 0x3f31721803080820 */ /* 0x000fca0000410000 */
[----:B------:R-:W-:Y:S02]  /*24810*/  @P3 FMUL.FTZ R12, R3, 0.69314718246459960938 ;  /* 0x3f317218030c3820 */ /* 0x000fe40000410000 */
[----:B------:R-:W1:Y:S08]  /*24820*/  @P3 MUFU.LG2 R10, R15 ;  /* 0x0000000f000a3308 */ /* 0x000e700000000c00 */
[----:B------:R-:W2:Y:S01]  /*24830*/  @P0 MUFU.RCP R7, R14 ;  /* 0x0000000e00070308 */ /* 0x000ea20000001000 */
[----:B0-----:R-:W-:-:S04]  /*24840*/  @P0 FMUL.FTZ R9, R9, 0.69314718246459960938 ;  /* 0x3f31721809090820 */ /* 0x001fc80000410000 */
[----:B------:R-:W-:Y:S01]  /*24850*/  @P0 FFMA.FTZ R0, R8, R5, R9 ;  /* 0x0000000508000223 */ /* 0x000fe20000010009 */
[----:B------:R-:W-:Y:S02]  /*24860*/  PLOP3.LUT P0, PT, PT, PT, PT, 0x8, 0x0 ;  /* 0x000000000000781c */ /* 0x000fe40003f0e170 */
[----:B------:R-:W0:Y:S01]  /*24870*/  @P3 MUFU.RCP R6, R15 ;  /* 0x0000000f00063308 */ /* 0x000e220000001000 */
[----:B-1----:R-:W-:-:S04]  /*24880*/  @P3 FMUL.FTZ R3, R10, 0.69314718246459960938 ;  /* 0x3f3172180a033820 */ /* 0x002fc80000410000 */
[----:B------:R-:W-:Y:S01]  /*24890*/  @P3 FFMA.FTZ R2, R12, R4, R3 ;  /* 0x000000040c023223 */ /* 0x000fe20000010003 */
[----:B------:R-:W-:Y:S02]  /*248a0*/  WARPGROUP.DEPBAR.LE gsb0, 0x0 ;  /* 0x00008000000079c5 */ /* 0x000fe40000010000 */
[----:B------:R-:W-:-:S06]  /*248b0*/  WARPGROUP.ARRIVE ;  /* 0x00000000000079c5 */ /* 0x000fcc0000000000 */
[----:B------:R-:W-:Y:S03]  /*248c0*/  HGMMA.64x256x16.F32.BF16 R24, R192, gdesc[UR4].tnspB, R24, gsb0 ;  /* 0x43e00004c0187df0 */ /* 0x000fe60008001818 */
[----:B------:R-:W-:Y:S02]  /*248d0*/  WARPGROUP.DEPBAR.LE gsb0, 0x0 ;  /* 0x00008000000079c5 */ /* 0x000fe40000010000 */
[-C--:B--2---:R-:W-:Y:S01]  /*248e0*/  FMUL.FTZ R4, R24, R7.reuse ;  /* 0x0000000718047220 */ /* 0x084fe20000410000 */
[-C--:B------:R-:W-:Y:S01]  /*248f0*/  FMUL.FTZ R14, R44, R7.reuse ;  /* 0x000000072c0e7220 */ /* 0x080fe20000410000 */
        /* <DEDUP_REMOVED lines=127> */
.L_x_2413:
        /* <DEDUP_REMOVED lines=10> */
[----:B------:R-:W3:Y:S01]  /*25190*/  LDL R148, [R1+0x78] ;  /* 0x0000780001947983 */ /* 0x000ee20000100800 */
[----:B------:R-:W4:Y:S01]  /*251a0*/  S2R R55, SR_SWINHI ;  /* 0x0000000000377919 */ /* 0x000f220000002f00 */
[----:B------:R-:W-:Y:S01]  /*251b0*/  F2FP.BF16.F32.PACK_AB R4, R25, R4 ;  /* 0x000000041904723e */ /* 0x000fe200000010ff */
[----:B------:R-:W-:Y:S01]  /*251c0*/  ULDC.64 UR4, c[0x0][0xbd8] ;  /* 0x0002f60000047ab9 */ /* 0x000fe20000000a00 */
[----:B------:R-:W3:Y:S01]  /*251d0*/  LDL R144, [R1+0x7c] ;  /* 0x00007c0001907983 */ /* 0x000ee20000100800 */
[----:B------:R-:W-:Y:S02]  /*251e0*/  MOV R20, R16 ;  /* 0x0000001000147202 */ /* 0x000fe40000000f00 */
[----:B----4-:R-:W-:-:S02]  /*251f0*/  MOV R21, R55 ;  /* 0x0000003700157202 */ /* 0x010fc40000000f00 */
        /* <DEDUP_REMOVED lines=13> */
[----:B------:R-:W-:Y:S01]  /*252d0*/  BAR.SYNC.DEFER_BLOCKING 0x1, 0x100 ;  /* 0x0044000000007b1d */ /* 0x000fe20000010000 */
[----:B--2---:R-:W-:-:S03]  /*252e0*/  IMAD.WIDE R122, R6, 0x2, R20 ;  /* 0x00000002067a7825 */ /* 0x004fc600078e0214 */
[----:B------:R-:W-:-:S04]  /*252f0*/  IADD3 R6, P1, R122, 0x20, RZ ;  /* 0x000000207a067810 */ /* 0x000fc80007f3e0ff */
[----:B------:R-:W-:Y:S01]  /*25300*/  LOP3.LUT R92, R6, 0x380, RZ, 0xc0, !PT ;  /* 0x00000380065c7812 */ /* 0x000fe200078ec0ff */
[----:B------:R-:W-:Y:S01]  /*25310*/  IMAD.X R93, RZ, RZ, R123, P1 ;  /* 0x000000ffff5d7224 */ /* 0x000fe200008e067b */
[----:B------:R-:W-:Y:S02]  /*25320*/  IADD3 R55, P0, R122, 0x40, RZ ;  /* 0x000000407a377810 */ /* 0x000fe40007f1e0ff */
[----:B------:R-:W-:Y:S02]  /*25330*/  SHF.R.U64 R92, R92, 0x3, RZ ;  /* 0x000000035c5c7819 */ /* 0x000fe400000012ff */
[C---:B------:R-:W-:Y:S02]  /*25340*/  IADD3 R110, P1, R122.reuse, 0x8000, RZ ;  /* 0x000080007a6e7810 */ /* 0x040fe40007f3e0ff */
[----:B------:R-:W-:Y:S02]  /*25350*/  IADD3 R84, P4, R122, 0x60, RZ ;  /* 0x000000607a547810 */ /* 0x000fe40007f9e0ff */
[----:B------:R-:W-:-:S02]  /*25360*/  LOP3.LUT R96, R55, 0x380, RZ, 0xc0, !PT ;  /* 0x0000038037607812 */ /* 0x000fc400078ec0ff */
[----:B------:R-:W-:Y:S02]  /*25370*/  IADD3 R88, P3, R122, 0x4000, RZ ;  /* 0x000040007a587810 */ /* 0x000fe40007f7e0ff */
[----:B------:R-:W-:Y:S02]  /*25380*/  LOP3.LUT R92, R92, R6, RZ, 0x3c, !PT ;  /* 0x000000065c5c7212 */ /* 0x000fe400078e3cff */
[----:B------:R-:W-:Y:S02]  /*25390*/  LOP3.LUT R6, R110, 0x380, RZ, 0xc0, !PT ;  /* 0x000003806e067812 */ /* 0x000fe400078ec0ff */
[----:B------:R-:W-:Y:S02]  /*253a0*/  LOP3.LUT R100, R84, 0x380, RZ, 0xc0, !PT ;  /* 0x0000038054647812 */ /* 0x000fe400078ec0ff */
[----:B------:R-:W-:Y:S01]  /*253b0*/  SHF.R.U64 R96, R96, 0x3, RZ ;  /* 0x0000000360607819 */ /* 0x000fe200000012ff */
[----:B------:R-:W-:Y:S01]  /*253c0*/  IMAD.X R103, RZ, RZ, R123, P3 ;  /* 0x000000ffff677224 */ /* 0x000fe200018e067b */
[----:B------:R-:W-:-:S02]  /*253d0*/  IADD3 R108, P2, R122, 0x4060, RZ ;  /* 0x000040607a6c7810 */ /* 0x000fc40007f5e0ff */
[----:B------:R-:W-:Y:S02]  /*253e0*/  SHF.R.U64 R6, R6, 0x3, RZ ;  /* 0x0000000306067819 */ /* 0x000fe400000012ff */
[----:B------:R-:W-:Y:S02]  /*253f0*/  IADD3 R116, P3, R122, 0x8060, RZ ;  /* 0x000080607a747810 */ /* 0x000fe40007f7e0ff */
[----:B------:R-:W-:Y:S02]  /*25400*/  SHF.R.U64 R100, R100, 0x3, RZ ;  /* 0x0000000364647819 */ /* 0x000fe400000012ff */
[C---:B------:R-:W-:Y:S02]  /*25410*/  LOP3.LUT R85, R122.reuse, 0x380, RZ, 0xc0, !PT ;  /* 0x000003807a557812 */ /* 0x040fe400078ec0ff */
[C---:B------:R-:W-:Y:S02]  /*25420*/  IADD3 R104, P6, R122.reuse, 0x4020, RZ ;  /* 0x000040207a687810 */ /* 0x040fe40007fde0ff */
[----:B------:R-:W-:-:S02]  /*25430*/  IADD3 R106, P5, R122, 0x4040, RZ ;  /* 0x000040407a6a7810 */ /* 0x000fc40007fbe0ff */
[----:B------:R-:W-:Y:S02]  /*25440*/  LOP3.LUT R102, R88, 0x380, RZ, 0xc0, !PT ;  /* 0x0000038058667812 */ /* 0x000fe400078ec0ff */
[----:B------:R-:W-:Y:S02]  /*25450*/  LOP3.LUT R96, R96, R55, RZ, 0x3c, !PT ;  /* 0x0000003760607212 */ /* 0x000fe400078e3cff */
[----:B------:R-:W-:Y:S02]  /*25460*/  LOP3.LUT R55, R108, 0x380, RZ, 0xc0, !PT ;  /* 0x000003806c377812 */ /* 0x000fe400078ec0ff */
[----:B------:R-:W-:Y:S02]  /*25470*/  LOP3.LUT R110, R6, R110, RZ, 0x3c, !PT ;  /* 0x0000006e066e7212 */ /* 0x000fe400078e3cff */
[----:B------:R-:W-:Y:S02]  /*25480*/  LOP3.LUT R100, R100, R84, RZ, 0x3c, !PT ;  /* 0x0000005464647212 */ /* 0x000fe400078e3cff */
[----:B------:R-:W-:Y:S01]  /*25490*/  LOP3.LUT R6, R116, 0x380, RZ, 0xc0, !PT ;  /* 0x0000038074067812 */ /* 0x000fe200078ec0ff */
[----:B------:R-:W-:Y:S01]  /*254a0*/  IMAD.X R105, RZ, RZ, R123, P6 ;  /* 0x000000ffff697224 */ /* 0x000fe200030e067b */
[----:B------:R-:W-:-:S02]  /*254b0*/  SHF.R.U64 R85, R85, 0x3, RZ ;  /* 0x0000000355557819 */ /* 0x000fc400000012ff */
[----:B------:R-:W-:Y:S02]  /*254c0*/  SHF.R.U64 R102, R102, 0x3, RZ ;  /* 0x0000000366667819 */ /* 0x000fe400000012ff */
[----:B------:R-:W-:Y:S01]  /*254d0*/  LOP3.LUT R84, R106, 0x380, RZ, 0xc0, !PT ;  /* 0x000003806a547812 */ /* 0x000fe200078ec0ff */
[--C-:B------:R-:W-:Y:S01]  /*254e0*/  IMAD.X R97, RZ, RZ, R123.reuse, P0 ;  /* 0x000000ffff617224 */ /* 0x100fe200000e067b */
[----:B------:R-:W-:Y:S01]  /*254f0*/  SHF.R.U64 R55, R55, 0x3, RZ ;  /* 0x0000000337377819 */ /* 0x000fe200000012ff */
[--C-:B------:R-:W-:Y:S01]  /*25500*/  IMAD.X R101, RZ, RZ, R123.reuse, P4 ;  /* 0x000000ffff657224 */ /* 0x100fe200020e067b */
[C---:B------:R-:W-:Y:S01]  /*25510*/  IADD3 R118, P6, R122.reuse, 0xc000, RZ ;  /* 0x0000c0007a767810 */ /* 0x040fe20007fde0ff */
[--C-:B------:R-:W-:Y:S01]  /*25520*/  IMAD.X R107, RZ, RZ, R123.reuse, P5 ;  /* 0x000000ffff6b7224 */ /* 0x100fe200028e067b */
[C---:B------:R-:W-:Y:S01]  /*25530*/  IADD3 R112, P0, R122.reuse, 0x8020, RZ ;  /* 0x000080207a707810 */ /* 0x040fe20007f1e0ff */
[--C-:B------:R-:W-:Y:S01]  /*25540*/  IMAD.X R109, RZ, RZ, R123.reuse, P2 ;  /* 0x000000ffff6d7224 */ /* 0x100fe200010e067b */
[C---:B------:R-:W-:Y:S01]  /*25550*/  IADD3 R114, P4, R122.reuse, 0x8040, RZ ;  /* 0x000080407a727810 */ /* 0x040fe20007f9e0ff */
[----:B------:R-:W-:Y:S01]  /*25560*/  IMAD.X R111, RZ, RZ, R123, P1 ;  /* 0x000000ffff6f7224 */ /* 0x000fe200008e067b */
[----:B------:R-:W-:-:S02]  /*25570*/  IADD3 R26, P5, R122, 0xc020, RZ ;  /* 0x0000c0207a1a7810 */ /* 0x000fc40007fbe0ff */
[C---:B------:R-:W-:Y:S02]  /*25580*/  IADD3 R30, P2, R122.reuse, 0xc040, RZ ;  /* 0x0000c0407a1e7810 */ /* 0x040fe40007f5e0ff */
[----:B------:R-:W-:Y:S02]  /*25590*/  IADD3 R46, P1, R122, 0xc060, RZ ;  /* 0x0000c0607a2e7810 */ /* 0x000fe40007f3e0ff */
[----:B------:R-:W-:Y:S02]  /*255a0*/  SHF.R.U64 R6, R6, 0x3, RZ ;  /* 0x0000000306067819 */ /* 0x000fe400000012ff */
[----:B------:R-:W-:Y:S02]  /*255b0*/  LOP3.LUT R122, R85, R122, RZ, 0x3c, !PT ;  /* 0x0000007a557a7212 */ /* 0x000fe400078e3cff */
[----:B------:R-:W-:Y:S02]  /*255c0*/  LOP3.LUT R102, R102, R88, RZ, 0x3c, !PT ;  /* 0x0000005866667212 */ /* 0x000fe400078e3cff */
[----:B------:R-:W-:-:S02]  /*255d0*/  SHF.R.U64 R84, R84, 0x3, RZ ;  /* 0x0000000354547819 */ /* 0x000fc400000012ff */
[----:B------:R-:W-:Y:S02]  /*255e0*/  LOP3.LUT R88, R104, 0x380, RZ, 0xc0, !PT ;  /* 0x0000038068587812 */ /* 0x000fe400078ec0ff */
[----:B------:R-:W-:Y:S02]  /*255f0*/  LOP3.LUT R108, R55, R108, RZ, 0x3c, !PT ;  /* 0x0000006c376c7212 */ /* 0x000fe400078e3cff */
[----:B------:R-:W-:Y:S02]  /*25600*/  LOP3.LUT R55, R118, 0x380, RZ, 0xc0, !PT ;  /* 0x0000038076377812 */ /* 0x000fe400078ec0ff */
[----:B------:R-:W-:Y:S02]  /*25610*/  LOP3.LUT R116, R6, R116, RZ, 0x3c, !PT ;  /* 0x0000007406747212 */ /* 0x000fe400078e3cff */
[----:B------:R-:W-:Y:S02]  /*25620*/  LOP3.LUT R106, R84, R106, RZ, 0x3c, !PT ;  /* 0x0000006a546a7212 */ /* 0x000fe400078e3cff */
[----:B------:R-:W-:-:S02]  /*25630*/  MOV R122, R122 ;  /* 0x0000007a007a7202 */ /* 0x000fc40000000f00 */
[----:B------:R-:W-:Y:S02]  /*25640*/  F2FP.BF16.F32.PACK_AB R6, R29, R28 ;  /* 0x0000001c1d06723e */ /* 0x000fe400000010ff */
[----:B------:R-:W-:Y:S02]  /*25650*/  SHF.R.U64 R88, R88, 0x3, RZ ;  /* 0x0000000358587819 */ /* 0x000fe400000012ff */
[----:B------:R-:W-:Y:S02]  /*25660*/  LOP3.LUT R84, R112, 0x380, RZ, 0xc0, !PT ;  /* 0x0000038070547812 */ /* 0x000fe400078ec0ff */
[----:B------:R-:W-:Y:S02]  /*25670*/  SHF.R.U64 R55, R55, 0x3, RZ ;  /* 0x0000000337377819 */ /* 0x000fe400000012ff */
[----:B------:R-:W-:Y:S02]  /*25680*/  LOP3.LUT R25, R26, 0x380, RZ, 0xc0, !PT ;  /* 0x000003801a197812 */ /* 0x000fe400078ec0ff */
[----:B------:R-:W-:Y:S01]  /*25690*/  LOP3.LUT R27, R30, 0x380, RZ, 0xc0, !PT ;  /* 0x000003801e1b7812 */ /* 0x000fe200078ec0ff */
[----:B------:R2:W-:Y:S01]  /*256a0*/  STSM.16.M88.4 [R122], R4 ;  /* 0x000000047a007844 */ /* 0x0005e20000000200 */
[----:B------:R-:W-:-:S02]  /*256b0*/  LOP3.LUT R104, R88, R104, RZ, 0x3c, !PT ;  /* 0x0000006858687212 */ /* 0x000fc400078e3cff */
[----:B------:R-:W-:Y:S02]  /*256c0*/  SHF.R.U64 R84, R84, 0x3, RZ ;  /* 0x0000000354547819 */ /* 0x000fe400000012ff */
[----:B------:R-:W-:Y:S02]  /*256d0*/  LOP3.LUT R88, R114, 0x380, RZ, 0xc0, !PT ;  /* 0x0000038072587812 */ /* 0x000fe400078ec0ff */
[----:B------:R-:W-:Y:S02]  /*256e0*/  LOP3.LUT R118, R55, R118, RZ, 0x3c, !PT ;  /* 0x0000007637767212 */ /* 0x000fe400078e3cff */
[----:B------:R-:W-:Y:S02]  /*256f0*/  SHF.R.U64 R25, R25, 0x3, RZ ;  /* 0x0000000319197819 */ /* 0x000fe400000012ff */
[----:B------:R-:W-:Y:S02]  /*25700*/  SHF.R.U64 R27, R27, 0x3, RZ ;  /* 0x000000031b1b7819 */ /* 0x000fe400000012ff */
[----:B------:R-:W-:-:S02]  /*25710*/  MOV R92, R92 ;  /* 0x0000005c005c7202 */ /* 0x000fc40000000f00 */
[----:B------:R-:W-:Y:S02]  /*25720*/  LOP3.LUT R55, R46, 0x380, RZ, 0xc0, !PT ;  /* 0x000003802e377812 */ /* 0x000fe400078ec0ff */
[----:B--2---:R-:W-:Y:S02]  /*25730*/  F2FP.BF16.F32.PACK_AB R4, R33, R8 ;  /* 0x000000082104723e */ /* 0x004fe400000010ff */
[----:B------:R-:W-:Y:S02]  /*25740*/  F2FP.BF16.F32.PACK_AB R5, R35, R34 ;  /* 0x000000222305723e */ /* 0x000fe400000010ff */
[----:B------:R-:W-:Y:S02]  /*25750*/  F2FP.BF16.F32.PACK_AB R6, R37, R10 ;  /* 0x0000000a2506723e */ /* 0x000fe400000010ff */
[----:B------:R-:W-:Y:S02]  /*25760*/  F2FP.BF16.F32.PACK_AB R7, R39, R38 ;  /* 0x000000262707723e */ /* 0x000fe400000010ff */
[----:B------:R-:W-:-:S02]  /*25770*/  MOV R96, R96 ;  /* 0x0000006000607202 */ /* 0x000fc40000000f00 */
[----:B------:R-:W-:Y:S02]  /*25780*/  F2FP.BF16.F32.PACK_AB R8, R41, R12 ;  /* 0x0000000c2908723e */ /* 0x000fe400000010ff */
[----:B------:R-:W-:Y:S02]  /*25790*/  F2FP.BF16.F32.PACK_AB R10, R45, R14 ;  /* 0x0000000e2d0a723e */ /* 0x000fe400000010ff */
[----:B------:R-:W-:Y:S01]  /*257a0*/  LOP3.LUT R112, R84, R112, RZ, 0x3c, !PT ;  /* 0x0000007054707212 */ /* 0x000fe200078e3cff */
[----:B------:R2:W-:Y:S01]  /*257b0*/  STSM.16.M88.4 [R92], R4 ;  /* 0x000000045c007844 */ /* 0x0005e20000000200 */
[----:B------:R-:W-:Y:S02]  /*257c0*/  SHF.R.U64 R88, R88, 0x3, RZ ;  /* 0x0000000358587819 */ /* 0x000fe400000012ff */
[----:B------:R-:W-:Y:S02]  /*257d0*/  LOP3.LUT R120, R25, R26, RZ, 0x3c, !PT ;  /* 0x0000001a19787212 */ /* 0x000fe400078e3cff */
[----:B------:R-:W-:-:S02]  /*257e0*/  LOP3.LUT R84, R27, R30, RZ, 0x3c, !PT ;  /* 0x0000001e1b547212 */ /* 0x000fc400078e3cff */
[----:B------:R-:W-:Y:S02]  /*257f0*/  MOV R100, R100 ;  /* 0x0000006400647202 */ /* 0x000fe40000000f00 */
[----:B------:R-:W-:Y:S02]  /*25800*/  F2FP.BF16.F32.PACK_AB R12, R49, R24 ;  /* 0x00000018310c723e */ /* 0x000fe400000010ff */
[----:B------:R-:W-:Y:S01]  /*25810*/  F2FP.BF16.F32.PACK_AB R14, R53, R158 ;  /* 0x0000009e350e723e */ /* 0x000fe200000010ff */
[----:B------:R-:W-:Y:S01]  /*25820*/  IMAD.X R113, RZ, RZ, R123, P0 ;  /* 0x000000ffff717224 */ /* 0x000fe200000e067b */
[----:B------:R-:W-:Y:S02]  /*25830*/  SHF.R.U64 R55, R55, 0x3, RZ ;  /* 0x0000000337377819 */ /* 0x000fe400000012ff */
[----:B------:R-:W-:Y:S02]  /*25840*/  MOV R102, R102 ;  /* 0x0000006600667202 */ /* 0x000fe40000000f00 */
[----:B------:R-:W-:-:S02]  /*25850*/  F2FP.BF16.F32.PACK_AB R24, R57, R159 ;  /* 0x0000009f3918723e */ /* 0x000fc400000010ff */
[----:B------:R-:W-:Y:S02]  /*25860*/  F2FP.BF16.F32.PACK_AB R25, R59, R58 ;  /* 0x0000003a3b19723e */ /* 0x000fe400000010ff */
[----:B------:R-:W-:Y:S02]  /*25870*/  F2FP.BF16.F32.PACK_AB R26, R61, R160 ;  /* 0x000000a03d1a723e */ /* 0x000fe400000010ff */
[----:B------:R-:W-:Y:S01]  /*25880*/  F2FP.BF16.F32.PACK_AB R27, R63, R62 ;  /* 0x0000003e3f1b723e */ /* 0x000fe200000010ff */
[----:B------:R-:W-:Y:S01]  /*25890*/  IMAD.X R115, RZ, RZ, R123, P4 ;  /* 0x000000ffff737224 */ /* 0x000fe200020e067b */
[----:B------:R-:W-:Y:S01]  /*258a0*/  MOV R104, R104 ;  /* 0x0000006800687202 */ /* 0x000fe20000000f00 */
[----:B------:R4:W-:Y:S01]  /*258b0*/  STSM.16.M88.4 [R96], R8 ;  /* 0x0000000860007844 */ /* 0x0009e20000000200 */
[----:B--2---:R-:W-:Y:S02]  /*258c0*/  F2FP.BF16.F32.PACK_AB R4, R65, R161 ;  /* 0x000000a14104723e */ /* 0x004fe400000010ff */
[----:B------:R-:W-:-:S02]  /*258d0*/  F2FP.BF16.F32.PACK_AB R5, R67, R66 ;  /* 0x000000424305723e */ /* 0x000fc400000010ff */
[----:B------:R-:W-:Y:S02]  /*258e0*/  F2FP.BF16.F32.PACK_AB R6, R69, R162 ;  /* 0x000000a24506723e */ /* 0x000fe400000010ff */
[----:B------:R-:W-:Y:S01]  /*258f0*/  F2FP.BF16.F32.PACK_AB R7, R71, R70 ;  /* 0x000000464707723e */ /* 0x000fe200000010ff */
[----:B------:R-:W-:Y:S01]  /*25900*/  STSM.16.M88.4 [R100], R12 ;  /* 0x0000000c64007844 */ /* 0x000fe20000000200 */
[----:B------:R-:W-:Y:S02]  /*25910*/  LOP3.LUT R114, R88, R114, RZ, 0x3c, !PT ;  /* 0x0000007258727212 */ /* 0x000fe400078e3cff */
[----:B------:R-:W-:Y:S01]  /*25920*/  MOV R106, R106 ;  /* 0x0000006a006a7202 */ /* 0x000fe20000000f00 */
[----:B------:R-:W-:Y:S01]  /*25930*/  STSM.16.M88.4 [R102], R24 ;  /* 0x0000001866007844 */ /* 0x000fe20000000200 */
[----:B------:R-:W-:Y:S02]  /*25940*/  LOP3.LUT R88, R55, R46, RZ, 0x3c, !PT ;  /* 0x0000002e37587212 */ /* 0x000fe400078e3cff */
[----:B------:R-:W-:-:S02]  /*25950*/  MOV R108, R108 ;  /* 0x0000006c006c7202 */ /* 0x000fc40000000f00 */
[----:B----4-:R-:W-:Y:S02]  /*25960*/  F2FP.BF16.F32.PACK_AB R8, R73, R163 ;  /* 0x000000a34908723e */ /* 0x010fe400000010ff */
[----:B------:R-:W-:Y:S02]  /*25970*/  F2FP.BF16.F32.PACK_AB R9, R75, R74 ;  /* 0x0000004a4b09723e */ /* 0x000fe400000010ff */
[----:B------:R-:W-:Y:S02]  /*25980*/  F2FP.BF16.F32.PACK_AB R10, R77, R164 ;  /* 0x000000a44d0a723e */ /* 0x000fe400000010ff */
        /* <DEDUP_REMOVED lines=9> */
[----:B------:R-:W-:-:S02]  /*25a20*/  MOV R112, R112 ;  /* 0x0000007000707202 */ /* 0x000fc40000000f00 */
        /* <DEDUP_REMOVED lines=10> */
[--C-:B------:R-:W-:Y:S01]  /*25ad0*/  IMAD.X R119, RZ, RZ, R123.reuse, P6 ;  /* 0x000000ffff777224 */ /* 0x100fe200030e067b */
[----:B------:R-:W-:Y:S01]  /*25ae0*/  STSM.16.M88.4 [R108], R28 ;  /* 0x0000001c6c007844 */ /* 0x000fe20000000200 */
[--C-:B------:R-:W-:Y:S02]  /*25af0*/  IMAD.X R121, RZ, RZ, R123.reuse, P5 ;  /* 0x000000ffff797224 */ /* 0x100fe400028e067b */
[--C-:B------:R-:W-:Y:S01]  /*25b00*/  IMAD.X R85, RZ, RZ, R123.reuse, P2 ;  /* 0x000000ffff557224 */ /* 0x100fe200010e067b */
[----:B------:R-:W-:Y:S01]  /*25b10*/  STSM.16.M88.4 [R110], R44 ;  /* 0x0000002c6e007844 */ /* 0x000fe20000000200 */
[----:B------:R-:W-:Y:S01]  /*25b20*/  IMAD.X R89, RZ, RZ, R123, P1 ;  /* 0x000000ffff597224 */ /* 0x000fe200008e067b */
[----:B------:R-:W-:-:S02]  /*25b30*/  MOV R116, R116 ;  /* 0x0000007400747202 */ /* 0x000fc40000000f00 */
[----:B------:R-:W-:Y:S01]  /*25b40*/  STSM.16.M88.4 [R112], R52 ;  /* 0x0000003470007844 */ /* 0x000fe20000000200 */
[----:B----4-:R-:W-:Y:S02]  /*25b50*/  F2FP.BF16.F32.PACK_AB R8, R155, R173 ;  /* 0x000000ad9b08723e */ /* 0x010fe400000010ff */
[----:B------:R-:W-:Y:S01]  /*25b60*/  F2FP.BF16.F32.PACK_AB R9, R56, R51 ;  /* 0x000000333809723e */ /* 0x000fe200000010ff */
[----:B------:R2:W-:Y:S01]  /*25b70*/  STSM.16.M88.4 [R114], R4 ;  /* 0x0000000472007844 */ /* 0x0005e20000000200 */
[----:B------:R-:W-:Y:S02]  /*25b80*/  F2FP.BF16.F32.PACK_AB R10, R156, R174 ;  /* 0x000000ae9c0a723e */ /* 0x000fe400000010ff */
[----:B------:R-:W-:Y:S02]  /*25b90*/  F2FP.BF16.F32.PACK_AB R11, R64, R60 ;  /* 0x0000003c400b723e */ /* 0x000fe400000010ff */
[----:B------:R-:W-:Y:S02]  /*25ba0*/  MOV R118, R118 ;  /* 0x0000007600767202 */ /* 0x000fe40000000f00 */
[----:B------:R-:W-:-:S02]  /*25bb0*/  F2FP.BF16.F32.PACK_AB R12, R157, R175 ;  /* 0x000000af9d0c723e */ /* 0x000fc400000010ff */
[----:B------:R-:W-:Y:S02]  /*25bc0*/  F2FP.BF16.F32.PACK_AB R13, R72, R68 ;  /* 0x00000044480d723e */ /* 0x000fe400000010ff */
[----:B------:R-:W-:Y:S02]  /*25bd0*/  F2FP.BF16.F32.PACK_AB R14, R125, R124 ;  /* 0x0000007c7d0e723e */ /* 0x000fe400000010ff */
[----:B------:R-:W-:Y:S02]  /*25be0*/  F2FP.BF16.F32.PACK_AB R15, R127, R126 ;  /* 0x0000007e7f0f723e */ /* 0x000fe400000010ff */
[----:B---3--:R-:W-:Y:S01]  /*25bf0*/  SHF.R.S32.HI R80, RZ, 0x1f, R148 ;  /* 0x0000001fff507819 */ /* 0x008fe20000011494 */
[----:B--2---:R-:W-:Y:S01]  /*25c00*/  IMAD.SHL.U32 R4, R148, 0x4, RZ ;  /* 0x0000000494047824 */ /* 0x004fe200078e00ff */
        /* <DEDUP_REMOVED lines=9> */
[----:B------:R-:W-:Y:S01]  /*25ca0*/  F2FP.BF16.F32.PACK_AB R31, R143, R142 ;  /* 0x0000008e8f1f723e */ /* 0x000fe200000010ff */
[----:B------:R2:W-:Y:S01]  /*25cb0*/  STSM.16.M88.4 [R116], R8 ;  /* 0x0000000874007844 */ /* 0x0005e20000000200 */
[----:B------:R-:W-:Y:S02]  /*25cc0*/  MOV R88, R88 ;  /* 0x0000005800587202 */ /* 0x000fe40000000f00 */
[----:B------:R-:W-:Y:S01]  /*25cd0*/  ISETP.NE.U32.AND P0, PT, RZ, UR4, PT ;  /* 0x00000004ff007c0c */ /* 0x000fe2000bf05070 */
[----:B------:R2:W-:Y:S01]  /*25ce0*/  STSM.16.M88.4 [R118], R12 ;  /* 0x0000000c76007844 */ /* 0x0005e20000000200 */
[----:B------:R-:W-:Y:S02]  /*25cf0*/  SHF.L.U64.HI R3, R148, 0x2, R80 ;  /* 0x0000000294037819 */ /* 0x000fe40000010250 */
[----:B------:R-:W-:Y:S01]  /*25d00*/  IADD3 R6, P1, R4, UR4, RZ ;  /* 0x0000000404067c10 */ /* 0x000fe2000ff3e0ff */
[----:B------:R2:W-:Y:S01]  /*25d10*/  STSM.16.M88.4 [R120], R24 ;  /* 0x0000001878007844 */ /* 0x0005e20000000200 */
[----:B------:R-:W-:-:S02]  /*25d20*/  ISETP.NE.AND.EX P0, PT, RZ, UR5, PT, P0 ;  /* 0x00000005ff007c0c */ /* 0x000fc4000bf05300 */
[----:B------:R-:W-:Y:S01]  /*25d30*/  IADD3.X R7, R3, UR5, RZ, P1, !PT ;  /* 0x0000000503077c10 */ /* 0x000fe20008ffe4ff */
[----:B------:R2:W-:Y:S01]  /*25d40*/  STSM.16.M88.4 [R84], R28 ;  /* 0x0000001c54007844 */ /* 0x0005e20000000200 */
[----:B------:R-:W-:-:S03]  /*25d50*/  ULDC.64 UR4, c[0x0][0xbe0] ;  /* 0x0002f80000047ab9 */ /* 0x000fc60000000a00 */
[----:B------:R2:W-:Y:S01]  /*25d60*/  STSM.16.M88.4 [R88], R176 ;  /* 0x000000b058007844 */ /* 0x0005e20000000200 */
[----:B------:R-:W-:Y:S01]  /*25d70*/  BAR.SYNC.DEFER_BLOCKING 0x1, 0x100 ;  /* 0x0044000000007b1d */ /* 0x000fe20000010000 */
[----:B------:R-:W-:-:S04]  /*25d80*/  ISETP.NE.U32.AND P1, PT, RZ, UR4, PT ;  /* 0x00000004ff007c0c */ /* 0x000fc8000bf25070 */
[----:B------:R-:W-:Y:S01]  /*25d90*/  ISETP.NE.AND.EX P1, PT, RZ, UR5, PT, P1 ;  /* 0x00000005ff007c0c */ /* 0x000fe2000bf25310 */
[----:B------:R-:W-:-:S12]  /*25da0*/  IMAD.MOV.U32 R76, RZ, RZ, RZ ;  /* 0x000000ffff4c7224 */ /* 0x000fd800078e00ff */
[----:B------:R-:W-:Y:S01]  /*25db0*/  @P1 IADD3 R4, P2, R4, UR4, RZ ;  /* 0x0000000404041c10 */ /* 0x000fe2000ff5e0ff */
[----:B------:R-:W-:Y:S02]  /*25dc0*/  ULDC UR4, c[0x0][0xa88] ;  /* 0x0002a20000047ab9 */ /* 0x000fe40000000800 */
[----:B------:R-:W-:Y:S01]  /*25dd0*/  IMAD.U32 R77, RZ, RZ, UR4 ;  /* 0x00000004ff4d7e24 */ /* 0x000fe2000f8e00ff */
[----:B------:R-:W-:Y:S01]  /*25de0*/  @P1 IADD3.X R5, R3, UR5, RZ, P2, !PT ;  /* 0x0000000503051c10 */ /* 0x000fe200097fe4ff */
[----:B------:R-:W3:Y:S04]  /*25df0*/  @P0 LDG.E R76, desc[UR60][R6.64] ;  /* 0x0000003c064c0981 */ /* 0x000ee8000c1e1900 */
[----:B------:R2:W5:Y:S01]  /*25e00*/  @P1 LDG.E R77, desc[UR60][R4.64] ;  /* 0x0000003c044d1981 */ /* 0x000562000c1e1900 */
[----:B------:R-:W-:-:S02]  /*25e10*/  SHF.R.S32.HI R3, RZ, 0x1f, R144 ;  /* 0x0000001fff037819 */ /* 0x000fc40000011490 */
[----:B---3--:R-:W-:Y:S01]  /*25e20*/  SHF.R.S32.HI R79, RZ, 0x1f, R76 ;  /* 0x0000001fff4f7819 */ /* 0x008fe2000001144c */
[----:B--2---:R-:W-:Y:S06]  /*25e30*/  @P1 BRA `(.L_x_2557) ;  /* 0x0000000000101947 */ /* 0x004fec0003800000 */
[----:B------:R-:W-:Y:S05]  /*25e40*/  @!P0 BRA `(.L_x_2557) ;  /* 0x00000000000c8947 */ /* 0x000fea0003800000 */
[----:B------:R-:W2:Y:S04]  /*25e50*/  LDG.E R4, desc[UR60][R6.64] ;  /* 0x0000003c06047981 */ /* 0x000ea8000c1e1900 */
[----:B-----5:R-:W2:Y:S02]  /*25e60*/  LDG.E R77, desc[UR60][R6.64+0x4] ;  /* 0x0000043c064d7981 */ /* 0x020ea4000c1e1900 */
[----:B--2---:R-:W-:-:S07]  /*25e70*/  IMAD.IADD R77, R77, 0x1, -R4 ;  /* 0x000000014d4d7824 */ /* 0x004fce00078e0a04 */
.L_x_2557:
[----:B------:R-:W2:Y:S01]  /*25e80*/  LDL R8, [R1+0x6c] ;  /* 0x00006c0001087983 */ /* 0x000ea20000100800 */
[----:B------:R-:W-:-:S03]  /*25e90*/  ULDC.64 UR4, c[0x0][0xb70] ;  /* 0x0002dc0000047ab9 */ /* 0x000fc60000000a00 */
[----:B------:R-:W2:Y:S01]  /*25ea0*/  LDL.LU R81, [R1+0x88] ;  /* 0x0000880001517983 */ /* 0x000ea20000300800 */
[----:B------:R-:W-:Y:S01]  /*25eb0*/  IMAD R6, R3, UR4, RZ ;  /* 0x0000000403067c24 */ /* 0x000fe2000f8e02ff */
[----:B------:R-:W-:Y:S01]  /*25ec0*/  SEL R80, R80, RZ, !P0 ;  /* 0x000000ff50507207 */ /* 0x000fe20004000000 */
[----:B------:R-:W-:Y:S01]  /*25ed0*/  IMAD.MOV.U32 R78, RZ, RZ, R76 ;  /* 0x000000ffff4e7224 */ /* 0x000fe200078e004c */
[----:B------:R-:W3:Y:S01]  /*25ee0*/  LDL R82, [R1+0x8c] ;  /* 0x00008c0001527983 */ /* 0x000ee20000100800 */
[C---:B------:R-:W-:Y:S02]  /*25ef0*/  IMAD R9, R144.reuse, UR5, R6 ;  /* 0x0000000590097c24 */ /* 0x040fe4000f8e0206 */
[----:B------:R-:W-:Y:S01]  /*25f00*/  IMAD.WIDE.U32 R4, R144, UR4, R78 ;  /* 0x0000000490047c25 */ /* 0x000fe2000f8e004e */
[----:B------:R-:W4:Y:S01]  /*25f10*/  S2R R10, SR_TID.X ;  /* 0x00000000000a7919 */ /* 0x000f220000002100 */
[----:B------:R-:W-:Y:S01]  /*25f20*/  SEL R78, R148, RZ, !P0 ;  /* 0x000000ff944e7207 */ /* 0x000fe20004000000 */
[----:B------:R-:W-:Y:S01]  /*25f30*/  ULDC.64 UR4, c[0x0][0xb78] ;  /* 0x0002de0000047ab9 */ /* 0x000fe20000000a00 */
[----:B------:R-:W-:-:S02]  /*25f40*/  IMAD R7, R222, 0x8, R234 ;  /* 0x00000008de077824 */ /* 0x000fc400078e02ea */
[----:B------:R-:W-:Y:S02]  /*25f50*/  IMAD.IADD R5, R5, 0x1, R9 ;  /* 0x0000000105057824 */ /* 0x000fe400078e0209 */
[----:B------:R-:W-:-:S04]  /*25f60*/  IMAD.WIDE R20, R7, 0x2, R20 ;  /* 0x0000000207147825 */ /* 0x000fc800078e0214 */
[----:B------:R-:W-:Y:S02]  /*25f70*/  IMAD R7, R80, UR4, RZ ;  /* 0x0000000450077c24 */ /* 0x000fe4000f8e02ff */
[----:B------:R-:W-:-:S04]  /*25f80*/  IMAD.WIDE.U32 R4, R78, UR4, R4 ;  /* 0x000000044e047c25 */ /* 0x000fc8000f8e0004 */
[----:B----4-:R-:W-:-:S05]  /*25f90*/  VIADD R11, R10, 0xffffff80 ;  /* 0xffffff800a0b7836 */ /* 0x010fca0000000000 */
[----:B------:R-:W-:Y:S02]  /*25fa0*/  SHF.R.S32.HI R6, RZ, 0x1f, R11 ;  /* 0x0000001fff067819 */ /* 0x000fe4000001140b */
[C---:B------:R-:W-:Y:S02]  /*25fb0*/  IADD3 R9, P4, R20.reuse, 0x1000, RZ ;  /* 0x0000100014097810 */ /* 0x040fe40007f9e0ff */
[C---:B------:R-:W-:Y:S02]  /*25fc0*/  IADD3 R13, P3, R20.reuse, 0x2000, RZ ;  /* 0x00002000140d7810 */ /* 0x040fe40007f7e0ff */
[----:B------:R-:W-:-:S04]  /*25fd0*/  IADD3 R29, P2, R20, 0x4000, RZ ;  /* 0x00004000141d7810 */ /* 0x000fc80007f5e0ff */
[----:B------:R-:W-:-:S04]  /*25fe0*/  LOP3.LUT R28, R29, 0x380, RZ, 0xc0, !PT ;  /* 0x000003801d1c7812 */ /* 0x000fc800078ec0ff */
[----:B------:R-:W-:Y:S02]  /*25ff0*/  SHF.R.U64 R28, R28, 0x3, RZ ;  /* 0x000000031c1c7819 */ /* 0x000fe400000012ff */
[----:B------:R-:W-:Y:S02]  /*26000*/  IADD3 R33, P6, R20, 0x5000, RZ ;  /* 0x0000500014217810 */ /* 0x000fe40007fde0ff */
[----:B------:R-:W-:Y:S01]  /*26010*/  LOP3.LUT R28, R28, R29, RZ, 0x3c, !PT ;  /* 0x0000001d1c1c7212 */ /* 0x000fe200078e3cff */
[----:B------:R-:W-:Y:S01]  /*26020*/  IMAD.X R29, RZ, RZ, R21, P2 ;  /* 0x000000ffff1d7224 */ /* 0x000fe200010e0615 */
[C---:B------:R-:W-:Y:S02]  /*26030*/  IADD3 R37, P5, R20.reuse, 0x6000, RZ ;  /* 0x0000600014257810 */ /* 0x040fe40007fbe0ff */
[----:B------:R-:W-:Y:S02]  /*26040*/  IADD3 R53, P2, R20, 0xa000, RZ ;  /* 0x0000a00014357810 */ /* 0x000fe40007f5e0ff */
[----:B------:R-:W-:-:S02]  /*26050*/  LOP3.LUT R32, R33, 0x380, RZ, 0xc0, !PT ;  /* 0x0000038021207812 */ /* 0x000fc400078ec0ff */
[----:B------:R-:W-:Y:S02]  /*26060*/  LOP3.LUT R36, R37, 0x380, RZ, 0xc0, !PT ;  /* 0x0000038025247812 */ /* 0x000fe400078ec0ff */
[----:B------:R-:W-:Y:S02]  /*26070*/  LOP3.LUT R52, R53, 0x380, RZ, 0xc0, !PT ;  /* 0x0000038035347812 */ /* 0x000fe400078ec0ff */
[----:B------:R-:W-:Y:S02]  /*26080*/  SHF.R.U64 R32, R32, 0x3, RZ ;  /* 0x0000000320207819 */ /* 0x000fe400000012ff */
[----:B------:R-:W-:Y:S02]  /*26090*/  SHF.R.U64 R36, R36, 0x3, RZ ;  /* 0x0000000324247819 */ /* 0x000fe400000012ff */
[----:B------:R-:W-:Y:S02]  /*260a0*/  SHF.R.U64 R52, R52, 0x3, RZ ;  /* 0x0000000334347819 */ /* 0x000fe400000012ff */
[----:B------:R-:W-:Y:S01]  /*260b0*/  LOP3.LUT R32, R32, R33, RZ, 0x3c, !PT ;  /* 0x0000002120207212 */ /* 0x000fe200078e3cff */
[--C-:B------:R-:W-:Y:S01]  /*260c0*/  IMAD.X R33, RZ, RZ, R21.reuse, P6 ;  /* 0x000000ffff217224 */ /* 0x100fe200030e0615 */
[----:B------:R-:W-:Y:S01]  /*260d0*/  LOP3.LUT R36, R36, R37, RZ, 0x3c, !PT ;  /* 0x0000002524247212 */ /* 0x000fe200078e3cff */
[--C-:B------:R-:W-:Y:S01]  /*260e0*/  IMAD.X R37, RZ, RZ, R21.reuse, P5 ;  /* 0x000000ffff257224 */ /* 0x100fe200028e0615 */
[----:B------:R-:W-:Y:S01]  /*260f0*/  LOP3.LUT R52, R52, R53, RZ, 0x3c, !PT ;  /* 0x0000003534347212 */ /* 0x000fe200078e3cff */
[----:B------:R-:W-:Y:S01]  /*26100*/  IMAD.X R53, RZ, RZ, R21, P2 ;  /* 0x000000ffff357224 */ /* 0x000fe200010e0615 */
[----:B------:R-:W-:-:S02]  /*26110*/  IADD3 R57, P6, R20, 0xb000, RZ ;  /* 0x0000b00014397810 */ /* 0x000fc40007fde0ff */
[----:B------:R-:W-:Y:S02]  /*26120*/  IADD3 R61, P5, R20, 0xc000, RZ ;  /* 0x0000c000143d7810 */ /* 0x000fe40007fbe0ff */
[----:B------:R-:W-:Y:S02]  /*26130*/  LOP3.LUT R56, R57, 0x380, RZ, 0xc0, !PT ;  /* 0x0000038039387812 */ /* 0x000fe400078ec0ff */
[----:B------:R-:W-:Y:S02]  /*26140*/  LOP3.LUT R60, R61, 0x380, RZ, 0xc0, !PT ;  /* 0x000003803d3c7812 */ /* 0x000fe400078ec0ff */
[----:B------:R-:W-:Y:S02]  /*26150*/  SHF.R.U64 R56, R56, 0x3, RZ ;  /* 0x0000000338387819 */ /* 0x000fe400000012ff */
[----:B------:R-:W-:Y:S02]  /*26160*/  SHF.R.U64 R60, R60, 0x3, RZ ;  /* 0x000000033c3c7819 */ /* 0x000fe400000012ff */
[----:B------:R-:W-:Y:S01]  /*26170*/  LOP3.LUT R56, R56, R57, RZ, 0x3c, !PT ;  /* 0x0000003938387212 */ /* 0x000fe200078e3cff */
[--C-:B------:R-:W-:Y:S01]  /*26180*/  IMAD.X R57, RZ, RZ, R21.reuse, P6 ;  /* 0x000000ffff397224 */ /* 0x100fe200030e0615 */
[----:B------:R-:W-:Y:S01]  /*26190*/  LOP3.LUT R60, R60, R61, RZ, 0x3c, !PT ;  /* 0x0000003d3c3c7212 */ /* 0x000fe200078e3cff */
[----:B------:R-:W-:Y:S01]  /*261a0*/  IMAD.X R61, RZ, RZ, R21, P5 ;  /* 0x000000ffff3d7224 */ /* 0x000fe200028e0615 */
[----:B------:R-:W-:Y:S01]  /*261b0*/  BSSY B1, `(.L_x_2558) ;  /* 0x0000086000017945 */ /* 0x000fe20003800000 */
[----:B------:R-:W-:-:S02]  /*261c0*/  VIADD R83, R213, 0x80 ;  /* 0x00000080d5537836 */ /* 0x000fc40000000000 */
[----:B--2---:R-:W-:Y:S01]  /*261d0*/  IMAD R10, R81, 0x80, R8 ;  /* 0x00000080510a7824 */ /* 0x004fe200078e0208 */
[----:B------:R-:W-:Y:S01]  /*261e0*/  LEA.HI R8, R6, R11, RZ, 0x7 ;  /* 0x0000000b06087211 */ /* 0x000fe200078f38ff */
[----:B------:R-:W-:Y:S01]  /*261f0*/  IMAD R6, R78, UR5, R7 ;  /* 0x000000054e067c24 */ /* 0x000fe2000f8e0207 */
[----:B------:R-:W-:Y:S02]  /*26200*/  ULDC.64 UR4, c[0x0][0xb40] ;  /* 0x0002d00000047ab9 */ /* 0x000fe40000000a00 */
[----:B------:R-:W-:Y:S02]  /*26210*/  SHF.R.S32.HI R7, RZ, 0x1f, R10 ;  /* 0x0000001fff077819 */ /* 0x000fe4000001140a */
[----:B------:R-:W-:Y:S02]  /*26220*/  IADD3 R4, P0, R10, R4, RZ ;  /* 0x000000040a047210 */ /* 0x000fe40007f1e0ff */
[----:B------:R-:W-:Y:S02]  /*26230*/  LOP3.LUT R12, R8, 0xffffff80, RZ, 0xc0, !PT ;  /* 0xffffff80080c7812 */ /* 0x000fe400078ec0ff */
[----:B------:R-:W-:-:S02]  /*26240*/  IADD3.X R7, R7, R5, R6, P0, !PT ;  /* 0x0000000507077210 */ /* 0x000fc400007fe406 */
[----:B------:R-:W-:Y:S01]  /*26250*/  LEA R54, P1, R4, UR4, 0x2 ;  /* 0x0000000404367c11 */ /* 0x000fe2000f8210ff */
[----:B------:R-:W-:-:S03]  /*26260*/  IMAD.IADD R11, R11, 0x1, -R12 ;  /* 0x000000010b0b7824 */ /* 0x000fc600078e0a0c */
[----:B------:R-:W-:Y:S02]  /*26270*/  LEA.HI.X R55, R4, UR5, R7, 0x2, P1 ;  /* 0x0000000504377c11 */ /* 0x000fe400088f1407 */
[----:B------:R-:W-:Y:S02]  /*26280*/  LOP3.LUT R8, R9, 0x380, RZ, 0xc0, !PT ;  /* 0x0000038009087812 */ /* 0x000fe400078ec0ff */
[----:B------:R-:W-:Y:S01]  /*26290*/  LOP3.LUT R12, R13, 0x380, RZ, 0xc0, !PT ;  /* 0x000003800d0c7812 */ /* 0x000fe200078ec0ff */
[----:B------:R-:W-:Y:S01]  /*262a0*/  VIADD R4, R10, 0x8 ;  /* 0x000000080a047836 */ /* 0x000fe20000000000 */
[----:B------:R-:W-:Y:S01]  /*262b0*/  IADD3 R25, P1, R20, 0x3000, RZ ;  /* 0x0000300014197810 */ /* 0x000fe20007f3e0ff */
[----:B------:R-:W-:-:S03]  /*262c0*/  ULDC.64 UR4, c[0x0][0xaa0] ;  /* 0x0002a80000047ab9 */ /* 0x000fc60000000a00 */
        /* <DEDUP_REMOVED lines=12> */
[----:B------:R-:W-:Y:S02]  /*26390*/  IADD3 R49, P1, R20, 0x9000, RZ ;  /* 0x0000900014317810 */ /* 0x000fe40007f3e0ff */
[----:B------:R-:W-:Y:S02]  /*263a0*/  LOP3.LUT R40, R41, 0x380, RZ, 0xc0, !PT ;  /* 0x0000038029287812 */ /* 0x000fe400078ec0ff */
[----:B------:R-:W-:Y:S02]  /*263b0*/  LOP3.LUT R44, R45, 0x380, RZ, 0xc0, !PT ;  /* 0x000003802d2c7812 */ /* 0x000fe400078ec0ff */
[----:B------:R-:W-:Y:S02]  /*263c0*/  LOP3.LUT R48, R49, 0x380, RZ, 0xc0, !PT ;  /* 0x0000038031307812 */ /* 0x000fe400078ec0ff */
[----:B------:R-:W-:-:S02]  /*263d0*/  SHF.R.U64 R40, R40, 0x3, RZ ;  /* 0x0000000328287819 */ /* 0x000fc400000012ff */
        /* <DEDUP_REMOVED lines=11> */
[-C--:B-----5:R-:W-:Y:S02]  /*26490*/  ISETP.GE.OR P1, PT, R10, R77.reuse, P0 ;  /* 0x0000004d0a00720c */ /* 0x0a0fe40000726670 */
[----:B------:R-:W-:Y:S02]  /*264a0*/  IADD3 R5, P2, R20, 0xf000, RZ ;  /* 0x0000f00014057810 */ /* 0x000fe40007f5e0ff */
[----:B------:R-:W-:Y:S02]  /*264b0*/  ISETP.GE.OR P0, PT, R4, R77, P0 ;  /* 0x0000004d0400720c */ /* 0x000fe40000706670 */
        /* <DEDUP_REMOVED lines=13> */
[----:B------:R-:W-:Y:S01]  /*26590*/  IMAD.X R69, RZ, RZ, R21, P3 ;  /* 0x000000ffff457224 */ /* 0x000fe200018e0615 */
[----:B------:R-:W-:Y:S01]  /*265a0*/  LOP3.LUT R72, R4, R5, RZ, 0x3c, !PT ;  /* 0x0000000504487212 */ /* 0x000fe200078e3cff */
[----:B------:R-:W-:Y:S01]  /*265b0*/  @!P1 STG.E desc[UR60][R54.64], R0 ;  /* 0x0000000036009986 */ /* 0x000fe2000c10193c */
[----:B------:R-:W-:-:S03]  /*265c0*/  IMAD R79, R79, UR4, RZ ;  /* 0x000000044f4f7c24 */ /* 0x000fc6000f8e02ff */
[----:B------:R2:W-:Y:S04]  /*265d0*/  @!P0 STG.E desc[UR60][R54.64+0x20], R2 ;  /* 0x0000200236008986 */ /* 0x0005e8000c10193c */
[----:B------:R4:W5:Y:S01]  /*265e0*/  LD.E.128 R4, desc[UR60][R20.64] ;  /* 0x0000003c14047980 */ /* 0x000962000c101d00 */
[----:B------:R-:W-:-:S03]  /*265f0*/  IMAD R79, R76, UR5, R79 ;  /* 0x000000054c4f7c24 */ /* 0x000fc6000f8e024f */
[----:B------:R-:W5:Y:S04]  /*26600*/  LD.E.128 R8, desc[UR60][R8.64] ;  /* 0x0000003c08087980 */ /* 0x000f68000c101d00 */
[----:B------:R-:W5:Y:S01]  /*26610*/  LD.E.128 R12, desc[UR60][R12.64] ;  /* 0x0000003c0c0c7980 */ /* 0x000f62000c101d00 */
[--C-:B----4-:R-:W-:Y:S01]  /*26620*/  SHF.R.S32.HI R21, RZ, 0x1f, R213.reuse ;  /* 0x0000001fff157819 */ /* 0x110fe200000114d5 */
[----:B------:R-:W-:Y:S02]  /*26630*/  IMAD.MOV.U32 R20, RZ, RZ, R213 ;  /* 0x000000ffff147224 */ /* 0x000fe400078e00d5 */
[----:B------:R-:W5:Y:S04]  /*26640*/  LD.E.128 R24, desc[UR60][R24.64] ;  /* 0x0000003c18187980 */ /* 0x000f68000c101d00 */
[----:B------:R-:W5:Y:S01]  /*26650*/  LD.E.128 R28, desc[UR60][R28.64] ;  /* 0x0000003c1c1c7980 */ /* 0x000f62000c101d00 */
[----:B------:R-:W-:Y:S01]  /*26660*/  IMAD.WIDE.U32 R20, R76, UR4, R20 ;  /* 0x000000044c147c25 */ /* 0x000fe2000f8e0014 */
[----:B------:R-:W-:-:S02]  /*26670*/  ULDC.64 UR4, c[0x0][0xae0] ;  /* 0x0002b80000047ab9 */ /* 0x000fc40000000a00 */
        /* <DEDUP_REMOVED lines=16> */
[----:B--2---:R-:W2:Y:S01]  /*26780*/  FENCE.VIEW.ASYNC.S ;  /* 0x00000000000073c6 */ /* 0x004ea20000000000 */
[----:B------:R-:W-:-:S02]  /*26790*/  IMAD.IADD R21, R21, 0x1, R79 ;  /* 0x0000000115157824 */ /* 0x000fc400078e024f */
[----:B------:R-:W-:Y:S02]  /*267a0*/  IMAD R79, R81, -0x80, R77 ;  /* 0xffffff80514f7824 */ /* 0x000fe400078e024d */
[----:B------:R-:W-:-:S03]  /*267b0*/  IMAD R3, R3, UR4, RZ ;  /* 0x0000000403037c24 */ /* 0x000fc6000f8e02ff */
[----:B------:R-:W-:Y:S01]  /*267c0*/  ISETP.GE.AND P3, PT, R18, R79, PT ;  /* 0x0000004f1200720c */ /* 0x000fe20003f66270 */
[C---:B------:R-:W-:Y:S02]  /*267d0*/  IMAD R77, R144.reuse, UR5, R3 ;  /* 0x00000005904d7c24 */ /* 0x040fe4000f8e0203 */
[----:B------:R-:W-:Y:S01]  /*267e0*/  IMAD.WIDE.U32 R2, R144, UR4, R20 ;  /* 0x0000000490027c25 */ /* 0x000fe2000f8e0014 */
[----:B------:R-:W-:-:S03]  /*267f0*/  ULDC.64 UR4, c[0x0][0xae8] ;  /* 0x0002ba0000047ab9 */ /* 0x000fc60000000a00 */
[----:B------:R-:W-:Y:S02]  /*26800*/  VIADD R0, R16, 0x38820 ;  /* 0x0003882010007836 */ /* 0x000fe40000000000 */
[----:B------:R-:W-:Y:S02]  /*26810*/  IMAD R21, R80, UR4, RZ ;  /* 0x0000000450157c24 */ /* 0x000fe4000f8e02ff */
[----:B------:R-:W-:Y:S01]  /*26820*/  IMAD.IADD R3, R3, 0x1, R77 ;  /* 0x0000000103037824 */ /* 0x000fe200078e024d */
[----:B------:R-:W-:Y:S01]  /*26830*/  PRMT R0, RZ, 0x654, R0 ;  /* 0x00000654ff007816 */ /* 0x000fe20000000000 */
[----:B------:R-:W-:Y:S01]  /*26840*/  IMAD R77, R78, UR5, R21 ;  /* 0x000000054e4d7c24 */ /* 0x000fe2000f8e0215 */
[-C--:B------:R-:W-:Y:S02]  /*26850*/  ISETP.GE.AND P0, PT, R218, R79.reuse, PT ;  /* 0x0000004fda00720c */ /* 0x080fe40003f06270 */
[-C--:B------:R-:W-:Y:S01]  /*26860*/  ISETP.GE.AND P1, PT, R220, R79.reuse, PT ;  /* 0x0000004fdc00720c */ /* 0x080fe20003f26270 */
[----:B--2---:R2:W-:Y:S01]  /*26870*/  SYNCS.ARRIVE.TRANS64.RED.A1T0 RZ, [R0+URZ], RZ ;  /* 0x000000ff00ff79a7 */ /* 0x0045e2000810043f */
[----:B---3--:R-:W-:Y:S01]  /*26880*/  ISETP.GE.AND P2, PT, R82, R79, PT ;  /* 0x0000004f5200720c */ /* 0x008fe20003f46270 */
[----:B------:R-:W-:-:S04]  /*26890*/  IMAD.WIDE.U32 R78, R78, UR4, R2 ;  /* 0x000000044e4e7c25 */ /* 0x000fc8000f8e0002 */
[----:B------:R-:W-:-:S04]  /*268a0*/  IMAD.WIDE R20, R81, 0x80, R18 ;  /* 0x0000008051147825 */ /* 0x000fc800078e0212 */
[----:B------:R-:W-:Y:S02]  /*268b0*/  VIADD R82, R213, 0xc0 ;  /* 0x000000c0d5527836 */ /* 0x000fe40000000000 */
[----:B------:R-:W-:Y:S01]  /*268c0*/  IMAD.IADD R81, R79, 0x1, R77 ;  /* 0x000000014f517824 */ /* 0x000fe200078e024d */
[----:B--2---:R-:W-:Y:S06]  /*268d0*/  @P3 BRA `(.L_x_2559) ;  /* 0x00000000004c3947 */ /* 0x004fec0003800000 */
[----:B------:R-:W-:Y:S01]  /*268e0*/  ULDC.64 UR4, c[0x0][0xad8] ;  /* 0x0002b60000047ab9 */ /* 0x000fe20000000a00 */
[----:B------:R-:W-:Y:S01]  /*268f0*/  IMAD.MOV.U32 R2, RZ, RZ, R78 ;  /* 0x000000ffff027224 */ /* 0x000fe200078e004e */
[----:B------:R-:W-:Y:S01]  /*26900*/  ULDC.64 UR6, c[0x0][0xa80] ;  /* 0x0002a00000067ab9 */ /* 0x000fe20000000a00 */
[----:B------:R-:W-:Y:S02]  /*26910*/  IMAD R77, R21, UR4, RZ ;  /* 0x00000004154d7c24 */ /* 0x000fe4000f8e02ff */
        /* <DEDUP_REMOVED lines=15> */
.L_x_2559:
[----:B------:R-:W-:Y:S05]  /*26a10*/  BSYNC B1 ;  /* 0x0000000000017941 */ /* 0x000fea0003800000 */
.L_x_2558:
[----:B------:R-:W-:Y:S04]  /*26a20*/  BSSY B1, `(.L_x_2560) ;  /* 0x0000017000017945 */ /* 0x000fe80003800000 */
[----:B------:R-:W-:Y:S05]  /*26a30*/  @P0 BRA `(.L_x_2561) ;  /* 0x0000000000540947 */ /* 0x000fea0003800000 */
[----:B--2--5:R-:W-:Y:S01]  /*26a40*/  IADD3 R5, P0, R20, 0x20, RZ ;  /* 0x0000002014057810 */ /* 0x024fe20007f1e0ff */
        /* <DEDUP_REMOVED lines=8> */
[----:B------:R-:W-:Y:S02]  /*26ad0*/  ISETP.GE.AND P5, PT, R83, UR4, PT ;  /* 0x0000000453007c0c */ /* 0x000fe4000bfa6270 */
        /* <DEDUP_REMOVED lines=11> */
.L_x_2561:
[----:B------:R-:W-:Y:S05]  /*26b90*/  BSYNC B1 ;  /* 0x0000000000017941 */ /* 0x000fea0003800000 */
.L_x_2560:
[----:B------:R-:W-:Y:S04]  /*26ba0*/  BSSY B1, `(.L_x_2562) ;  /* 0x0000017000017945 */ /* 0x000fe80003800000 */
[----:B------:R-:W-:Y:S05]  /*26bb0*/  @P1 BRA `(.L_x_2563) ;  /* 0x0000000000541947 */ /* 0x000fea0003800000 */
[----:B--23-5:R-:W-:Y:S01]  /*26bc0*/  IADD3 R5, P0, R20, 0x40, RZ ;  /* 0x0000004014057810 */ /* 0x02cfe20007f1e0ff */
        /* <DEDUP_REMOVED lines=20> */
.L_x_2563:
[----:B------:R-:W-:Y:S05]  /*26d10*/  BSYNC B1 ;  /* 0x0000000000017941 */ /* 0x000fea0003800000 */
.L_x_2562:
[----:B------:R-:W-:Y:S05]  /*26d20*/  @P2 BRA `(.L_x_2564) ;  /* 0x0000000c00242947 */ /* 0x000fea0003800000 */
[----:B--2345:R-:W-:Y:S01]  /*26d30*/  IADD3 R5, P0, R20, 0x60, RZ ;  /* 0x0000006014057810 */ /* 0x03cfe20007f1e0ff */
        /* <DEDUP_REMOVED lines=8> */
[----:B------:R-:W-:-:S03]  /*26dc0*/  ISETP.GE.AND P3, PT, R83, UR4, PT ;  /* 0x0000000453007c0c */ /* 0x000fc6000bf66270 */
        /* <DEDUP_REMOVED lines=13> */
.L_x_2556:
[----:B------:R-:W2:Y:S01]  /*26ea0*/  LDL R13, [R1+0x78] ;  /* 0x00007800010d7983 */ /* 0x000ea20000100800 */
[----:B------:R-:W-:Y:S01]  /*26eb0*/  ULDC.64 UR4, c[0x0][0xbd8] ;  /* 0x0002f60000047ab9 */ /* 0x000fe20000000a00 */
[----:B------:R-:W-:Y:S01]  /*26ec0*/  IMAD.MOV.U32 R7, RZ, RZ, RZ ;  /* 0x000000ffff077224 */ /* 0x000fe200078e00ff */
[----:B------:R-:W-:-:S04]  /*26ed0*/  ISETP.NE.U32.AND P0, PT, RZ, UR4, PT ;  /* 0x00000004ff007c0c */ /* 0x000fc8000bf05070 */
[----:B------:R-:W-:Y:S01]  /*26ee0*/  ISETP.NE.AND.EX P0, PT, RZ, UR5, PT, P0 ;  /* 0x00000005ff007c0c */ /* 0x000fe2000bf05300 */
        /* <DEDUP_REMOVED lines=12> */
[----:B------:R-:W-:-:S06]  /*26fb0*/  IMAD.U32 R0, RZ, RZ, UR4 ;  /* 0x00000004ff007e24 */ /* 0x000fcc000f8e00ff */
[----:B------:R2:W5:Y:S01]  /*26fc0*/  @P1 LDG.E R0, desc[UR60][R4.64] ;  /* 0x0000003c04001981 */ /* 0x000562000c1e1900 */
[----:B------:R-:W3:Y:S02]  /*26fd0*/  S2R R8, SR_TID.X ;  /* 0x0000000000087919 */ /* 0x000ee40000002100 */
[----:B---3--:R-:W-:-:S05]  /*26fe0*/  VIADD R6, R8, 0xffffff80 ;  /* 0xffffff8008067836 */ /* 0x008fca0000000000 */
[----:B------:R-:W-:Y:S01]  /*26ff0*/  ISETP.GT.AND P2, PT, R6, 0x7f, PT ;  /* 0x0000007f0600780c */ /* 0x000fe20003f44270 */
[----:B--2---:R-:W-:-:S12]  /*27000*/  @P1 BRA `(.L_x_2565) ;  /* 0x0000000000101947 */ /* 0x004fd80003800000 */
[----:B------:R-:W-:Y:S05]  /*27010*/  @!P0 BRA `(.L_x_2565) ;  /* 0x00000000000c8947 */ /* 0x000fea0003800000 */
[----:B------:R-:W2:Y:S04]  /*27020*/  LDG.E R5, desc[UR60][R2.64] ;  /* 0x0000003c02057981 */ /* 0x000ea8000c1e1900 */
[----:B-----5:R-:W2:Y:S02]  /*27030*/  LDG.E R0, desc[UR60][R2.64+0x4] ;  /* 0x0000043c02007981 */ /* 0x020ea4000c1e1900 */
[----:B--2---:R-:W-:-:S07]  /*27040*/  IMAD.IADD R0, R0, 0x1, -R5 ;  /* 0x0000000100007824 */ /* 0x004fce00078e0a05 */
.L_x_2565:
[----:B------:R-:W2:Y:S04]  /*27050*/  LDL R11, [R1+0x7c] ;  /* 0x00007c00010b7983 */ /* 0x000ea80000100800 */
[----:B------:R3:W5:Y:S01]  /*27060*/  LDL R14, [R1+0x88] ;  /* 0x00008800010e7983 */ /* 0x0007620000100800 */
[----:B------:R-:W-:Y:S01]  /*27070*/  BSSY B1, `(.L_x_2566) ;  /* 0x000001c000017945 */ /* 0x000fe20003800000 */
[----:B------:R-:W-:Y:S02]  /*27080*/  SHF.R.S32.HI R12, RZ, 0x1f, R213 ;  /* 0x0000001fff0c7819 */ /* 0x000fe400000114d5 */
[----:B------:R-:W-:Y:S02]  /*27090*/  SEL R13, R13, RZ, !P0 ;  /* 0x000000ff0d0d7207 */ /* 0x000fe40004000000 */
[----:B------:R-:W-:-:S02]  /*270a0*/  SEL R10, R10, RZ, !P0 ;  /* 0x000000ff0a0a7207 */ /* 0x000fc40004000000 */
[----:B-----5:R-:W-:Y:S02]  /*270b0*/  SHF.R.S32.HI R6, RZ, 0x1f, R7 ;  /* 0x0000001fff067819 */ /* 0x020fe40000011407 */
[----:B--2---:R-:W-:Y:S01]  /*270c0*/  SHF.R.S32.HI R9, RZ, 0x1f, R11 ;  /* 0x0000001fff097819 */ /* 0x004fe2000001140b */
[----:B---3--:R-:W-:Y:S06]  /*270d0*/  @P2 BRA `(.L_x_2567) ;  /* 0x0000000000542947 */ /* 0x008fec0003800000 */
[----:B------:R-:W-:-:S04]  /*270e0*/  IMAD R2, R14, 0x80, R8 ;  /* 0x000000800e027824 */ /* 0x000fc800078e0208 */
[----:B------:R-:W-:-:S05]  /*270f0*/  VIADD R3, R2, 0xffffff80 ;  /* 0xffffff8002037836 */ /* 0x000fca0000000000 */
[----:B------:R-:W-:-:S13]  /*27100*/  ISETP.GE.AND P0, PT, R3, R0, PT ;  /* 0x000000000300720c */ /* 0x000fda0003f06270 */
[----:B------:R-:W-:Y:S05]  /*27110*/  @P0 BRA `(.L_x_2567) ;  /* 0x0000000000440947 */ /* 0x000fea0003800000 */
[----:B------:R-:W-:Y:S01]  /*27120*/  IADD3 R2, P0, R3, R7, RZ ;  /* 0x0000000703027210 */ /* 0x000fe20007f1e0ff */
[----:B------:R-:W-:Y:S02]  /*27130*/  ULDC.64 UR4, c[0x0][0xb70] ;  /* 0x0002dc0000047ab9 */ /* 0x000fe40000000a00 */
        /* <DEDUP_REMOVED lines=15> */
.L_x_2567:
[----:B------:R-:W-:Y:S05]  /*27230*/  BSYNC B1 ;  /* 0x0000000000017941 */ /* 0x000fea0003800000 */
.L_x_2566:
[----:B------:R-:W-:Y:S01]  /*27240*/  ULDC.64 UR4, c[0x0][0xaa0] ;  /* 0x0002a80000047ab9 */ /* 0x000fe20000000a00 */
[----:B------:R-:W-:Y:S01]  /*27250*/  IMAD.MOV.U32 R2, RZ, RZ, R213 ;  /* 0x000000ffff027224 */ /* 0x000fe200078e00d5 */
[----:B------:R-:W-:Y:S01]  /*27260*/  BSSY B1, `(.L_x_2568) ;  /* 0x000002d000017945 */ /* 0x000fe20003800000 */
[----:B--2---:R-:W-:Y:S02]  /*27270*/  IMAD.MOV.U32 R3, RZ, RZ, R12 ;  /* 0x000000ffff037224 */ /* 0x004fe400078e000c */
[----:B------:R-:W-:Y:S02]  /*27280*/  IMAD R4, R6, UR4, RZ ;  /* 0x0000000406047c24 */ /* 0x000fe4000f8e02ff */
[----:B------:R-:W-:-:S04]  /*27290*/  IMAD.WIDE.U32 R2, R7, UR4, R2 ;  /* 0x0000000407027c25 */ /* 0x000fc8000f8e0002 */
[----:B------:R-:W-:Y:S01]  /*272a0*/  IMAD R7, R7, UR5, R4 ;  /* 0x0000000507077c24 */ /* 0x000fe2000f8e0204 */
[----:B------:R-:W-:Y:S01]  /*272b0*/  ULDC.64 UR4, c[0x0][0xae0] ;  /* 0x0002b80000047ab9 */ /* 0x000fe20000000a00 */
[----:B------:R-:W-:Y:S02]  /*272c0*/  VIADD R15, R213, 0x80 ;  /* 0x00000080d50f7836 */ /* 0x000fe40000000000 */
[----:B------:R-:W-:Y:S02]  /*272d0*/  IMAD R4, R9, UR4, RZ ;  /* 0x0000000409047c24 */ /* 0x000fe4000f8e02ff */
[----:B------:R-:W-:Y:S02]  /*272e0*/  IMAD.IADD R3, R3, 0x1, R7 ;  /* 0x0000000103037824 */ /* 0x000fe400078e0207 */
[C---:B------:R-:W-:Y:S02]  /*272f0*/  IMAD R5, R11.reuse, UR5, R4 ;  /* 0x000000050b057c24 */ /* 0x040fe4000f8e0204 */
[----:B------:R-:W-:Y:S01]  /*27300*/  IMAD.WIDE.U32 R2, R11, UR4, R2 ;  /* 0x000000040b027c25 */ /* 0x000fe2000f8e0002 */
[----:B------:R-:W-:-:S03]  /*27310*/  ULDC.64 UR4, c[0x0][0xae8] ;  /* 0x0002ba0000047ab9 */ /* 0x000fc60000000a00 */
[----:B------:R-:W-:Y:S02]  /*27320*/  IMAD R11, R14, -0x80, R0 ;  /* 0xffffff800e0b7824 */ /* 0x000fe400078e0200 */
[----:B------:R-:W-:Y:S02]  /*27330*/  IMAD.IADD R3, R3, 0x1, R5 ;  /* 0x0000000103037824 */ /* 0x000fe400078e0205 */
[----:B------:R-:W-:Y:S01]  /*27340*/  IMAD R0, R10, UR4, RZ ;  /* 0x000000040a007c24 */ /* 0x000fe2000f8e02ff */
[-C--:B------:R-:W-:Y:S01]  /*27350*/  ISETP.GE.AND P2, PT, R18, R11.reuse, PT ;  /* 0x0000000b1200720c */ /* 0x080fe20003f46270 */
[----:B------:R-:W-:Y:S01]  /*27360*/  IMAD.WIDE.U32 R4, R13, UR4, R2 ;  /* 0x000000040d047c25 */ /* 0x000fe2000f8e0002 */
[-C--:B------:R-:W-:Y:S02]  /*27370*/  ISETP.GE.AND P1, PT, R218, R11.reuse, PT ;  /* 0x0000000bda00720c */ /* 0x080fe40003f26270 */
[----:B------:R-:W-:Y:S01]  /*27380*/  ISETP.GE.AND P0, PT, R220, R11, PT ;  /* 0x0000000bdc00720c */ /* 0x000fe20003f06270 */
[----:B------:R-:W-:-:S02]  /*27390*/  IMAD.MOV.U32 R2, RZ, RZ, R18 ;  /* 0x000000ffff027224 */ /* 0x000fc400078e0012 */
[----:B------:R-:W-:Y:S02]  /*273a0*/  IMAD.MOV.U32 R3, RZ, RZ, R19 ;  /* 0x000000ffff037224 */ /* 0x000fe400078e0013 */
[----:B------:R-:W-:Y:S02]  /*273b0*/  IMAD R9, R13, UR5, R0 ;  /* 0x000000050d097c24 */ /* 0x000fe4000f8e0200 */
[----:B------:R-:W-:-:S04]  /*273c0*/  IMAD.WIDE R6, R14, 0x80, R2 ;  /* 0x000000800e067825 */ /* 0x000fc800078e0202 */
[----:B------:R-:W-:Y:S02]  /*273d0*/  VIADD R14, R213, 0xc0 ;  /* 0x000000c0d50e7836 */ /* 0x000fe40000000000 */
[----:B------:R-:W-:Y:S01]  /*273e0*/  IMAD.IADD R13, R5, 0x1, R9 ;  /* 0x00000001050d7824 */ /* 0x000fe200078e0209 */
        /* <DEDUP_REMOVED lines=9> */
[----:B------:R-:W-:Y:S01]  /*27480*/  ISETP.GE.AND P5, PT, R15, UR4, PT ;  /* 0x000000040f007c0c */ /* 0x000fe2000bfa6270 */
[----:B------:R-:W-:Y:S01]  /*27490*/  IMAD.WIDE.U32 R2, R6, UR6, R2 ;  /* 0x0000000606027c25 */ /* 0x000fe2000f8e0002 */
[----:B------:R-:W-:Y:S01]  /*274a0*/  ISETP.GE.AND P6, PT, R14, UR4, PT ;  /* 0x000000040e007c0c */ /* 0x000fe2000bfc6270 */
        /* <DEDUP_REMOVED lines=8> */
.L_x_2569:
[----:B------:R-:W-:Y:S05]  /*27530*/  BSYNC B1 ;  /* 0x0000000000017941 */ /* 0x000fea0003800000 */
.L_x_2568:
        /* <DEDUP_REMOVED lines=25> */
.L_x_2571:
[----:B------:R-:W-:Y:S05]  /*276d0*/  BSYNC B1 ;  /* 0x0000000000017941 */ /* 0x000fea0003800000 */
.L_x_2570:
        /* <DEDUP_REMOVED lines=23> */
.L_x_2573:
[----:B------:R-:W-:Y:S05]  /*27850*/  BSYNC B1 ;  /* 0x0000000000017941 */ /* 0x000fea0003800000 */
.L_x_2572:
        /* <DEDUP_REMOVED lines=22> */
.L_x_2564:
[----:B------:R-:W-:Y:S05]  /*279c0*/  BSYNC B0 ;  /* 0x0000000000007941 */ /* 0x000fea0003800000 */
.L_x_2555:
[----:B------:R-:W-:Y:S02]  /*279d0*/  ULDC UR4, c[0x0][0xc14] ;  /* 0x0003050000047ab9 */ /* 0x000fe40000000800 */
[----:B-1----:R-:W-:-:S13]  /*279e0*/  ISETP.GE.AND P0, PT, R227, UR4, PT ;  /* 0x00000004e3007c0c */ /* 0x002fda000bf06270 */
[----:B------:R-:W-:Y:S05]  /*279f0*/  @!P0 BRA `(.L_x_2574) ;  /* 0xfffffd9800088947 */ /* 0x000fea000383ffff */
[----:B------:R-:W-:Y:S05]  /*27a00*/  BRA `(.L_x_2294) ;  /* 0x0000006800387947 */ /* 0x000fea0003800000 */
.L_x_2292:
        /* <DEDUP_REMOVED lines=10> */
[----:B------:R-:W1:Y:S01]  /*27ab0*/  S2UR UR6, SR_CTAID.X ;  /* 0x00000000000679c3 */ /* 0x000e620000002500 */
        /* <DEDUP_REMOVED lines=16> */
[----:B------:R-:W-:Y:S01]  /*27bc0*/  IMAD.MOV.U32 R19, RZ, RZ, RZ ;  /* 0x000000ffff137224 */ /* 0x000fe200078e00ff */
[----:B--2---:R-:W0:Y:S02]  /*27bd0*/  SHFL.UP PT, R0, R17, 0x1, RZ ;  /* 0x0420000011007989 */ /* 0x004e2400000e00ff */
[----:B0-----:R-:W-:-:S05]  /*27be0*/  SEL R0, R0, RZ, P1 ;  /* 0x000000ff00007207 */ /* 0x001fca0000800000 */
[----:B------:R-:W-:-:S05]  /*27bf0*/  IMAD.IADD R0, R17, 0x1, R0 ;  /* 0x0000000111007824 */ /* 0x000fca00078e0200 */
[----:B------:R-:W0:Y:S02]  /*27c00*/  SHFL.UP PT, R4, R0, 0x2, RZ ;  /* 0x0440000000047989 */ /* 0x000e2400000e00ff */
[----:B0-----:R-:W-:-:S05]  /*27c10*/  SEL R5, R4, RZ, P0 ;  /* 0x000000ff04057207 */ /* 0x001fca0000000000 */
[----:B------:R-:W-:-:S05]  /*27c20*/  IMAD.IADD R5, R0, 0x1, R5 ;  /* 0x0000000100057824 */ /* 0x000fca00078e0205 */
[----:B------:R-:W0:Y:S01]  /*27c30*/  SHFL.UP PT, R4, R5, 0x4, RZ ;  /* 0x0480000005047989 */ /* 0x000e2200000e00ff */
[----:B------:R-:W-:-:S04]  /*27c40*/  ISETP.GE.U32.AND P0, PT, R7, 0x4, PT ;  /* 0x000000040700780c */ /* 0x000fc80003f06070 */
[----:B0-----:R-:W-:-:S05]  /*27c50*/  SEL R4, R4, RZ, P0 ;  /* 0x000000ff04047207 */ /* 0x001fca0000000000 */
[----:B------:R-:W-:-:S05]  /*27c60*/  IMAD.IADD R4, R5, 0x1, R4 ;  /* 0x0000000105047824 */ /* 0x000fca00078e0204 */
[----:B------:R-:W0:Y:S01]  /*27c70*/  SHFL.UP PT, R2, R4, 0x8, RZ ;  /* 0x0500000004027989 */ /* 0x000e2200000e00ff */
[----:B------:R-:W-:Y:S02]  /*27c80*/  @P0 LOP3.LUT R6, R6, 0x10, RZ, 0xfc, !PT ;  /* 0x0000001006060812 */ /* 0x000fe400078efcff */
[----:B------:R-:W-:-:S04]  /*27c90*/  ISETP.GE.U32.AND P0, PT, R7, 0x8, PT ;  /* 0x000000080700780c */ /* 0x000fc80003f06070 */
[----:B0-----:R-:W-:-:S05]  /*27ca0*/  SEL R3, R2, RZ, P0 ;  /* 0x000000ff02037207 */ /* 0x001fca0000000000 */
[----:B------:R-:W-:-:S05]  /*27cb0*/  IMAD.IADD R3, R4, 0x1, R3 ;  /* 0x0000000104037824 */ /* 0x000fca00078e0203 */
[----:B------:R-:W0:Y:S01]  /*27cc0*/  SHFL.UP PT, R0, R3, 0x10, RZ ;  /* 0x0600000003007989 */ /* 0x000e2200000e00ff */
[----:B------:R-:W-:-:S04]  /*27cd0*/  LOP3.LUT R6, R6, 0xfffffff7, RZ, 0xc0, !PT ;  /* 0xfffffff706067812 */ /* 0x000fc800078ec0ff */
[----:B------:R-:W-:Y:S02]  /*27ce0*/  @P0 LOP3.LUT R6, R6, 0x8, RZ, 0xfc, !PT ;  /* 0x0000000806060812 */ /* 0x000fe400078efcff */
[----:B------:R-:W-:-:S04]  /*27cf0*/  ISETP.GE.U32.AND P0, PT, R7, 0x10, PT ;  /* 0x000000100700780c */ /* 0x000fc80003f06070 */
[----:B0-----:R-:W-:-:S05]  /*27d00*/  SEL R0, R0, RZ, P0 ;  /* 0x000000ff00007207 */ /* 0x001fca0000000000 */
[----:B------:R-:W-:-:S05]  /*27d10*/  IMAD.IADD R0, R3, 0x1, R0 ;  /* 0x0000000103007824 */ /* 0x000fca00078e0200 */
[----:B------:R-:W0:Y:S01]  /*27d20*/  SHFL.IDX PT, R2, R0, 0x1f, 0x1f ;  /* 0x03e01f0000027f89 */ /* 0x000e2200000e0000 */
[----:B------:R-:W-:-:S04]  /*27d30*/  LOP3.LUT R6, R6, 0xfffffffb, RZ, 0xc0, !PT ;  /* 0xfffffffb06067812 */ /* 0x000fc800078ec0ff */
[----:B------:R-:W-:-:S05]  /*27d40*/  @P0 LOP3.LUT R6, R6, 0x4, RZ, 0xfc, !PT ;  /* 0x0000000406060812 */ /* 0x000fca00078efcff */
[----:B------:R2:W-:Y:S01]  /*27d50*/  STL [R1+0x14], R6 ;  /* 0x0000140601007387 */ /* 0x0005e20000100800 */
[----:B0-----:R-:W-:-:S05]  /*27d60*/  IMAD R4, R2, UR4, RZ ;  /* 0x0000000402047c24 */ /* 0x001fca000f8e02ff */
[----:B-1----:R-:W-:Y:S01]  /*27d70*/  ISETP.GT.AND P0, PT, R4, UR6, PT ;  /* 0x0000000604007c0c */ /* 0x002fe2000bf04270 */
[----:B------:R-:W-:-:S12]  /*27d80*/  IMAD.MOV.U32 R5, RZ, RZ, R4 ;  /* 0x000000ffff057224 */ /* 0x000fd800078e0004 */
[----:B--2---:R-:W-:Y:S05]  /*27d90*/  @P0 BRA `(.L_x_2575) ;  /* 0x0000000000bc0947 */ /* 0x004fea0003800000 */
[----:B------:R-:W-:Y:S01]  /*27da0*/  IMAD.MOV.U32 R4, RZ, RZ, R5 ;  /* 0x000000ffff047224 */ /* 0x000fe200078e0005 */
[----:B------:R-:W-:Y:S01]  /*27db0*/  ULDC UR5, c[0x0][0xc14] ;  /* 0x0003050000057ab9 */ /* 0x000fe20000000800 */
[----:B------:R-:W-:Y:S01]  /*27dc0*/  IMAD.MOV.U32 R19, RZ, RZ, RZ ;  /* 0x000000ffff137224 */ /* 0x000fe200078e00ff */
[----:B------:R-:W-:Y:S01]  /*27dd0*/  ULDC UR7, c[0x0][0xc14] ;  /* 0x0003050000077ab9 */ /* 0x000fe20000000800 */
[----:B------:R-:W-:-:S05]  /*27de0*/  ULDC UR4, c[0x0][0xc10] ;  /* 0x0003040000047ab9 */ /* 0x000fca0000000800 */
.L_x_2579:
        /* <DEDUP_REMOVED lines=16> */
.L_x_2578:
[----:B------:R-:W-:Y:S05]  /*27ef0*/  BSYNC B0 ;  /* 0x0000000000007941 */ /* 0x000fea0003800000 */
.L_x_2577:
        /* <DEDUP_REMOVED lines=25> */
.L_x_2575:
        /* <DEDUP_REMOVED lines=20> */
.L_x_2580:
        /* <DEDUP_REMOVED lines=56> */
.L_x_2576:
[----:B------:R-:W-:Y:S02]  /*28550*/  IMAD.MOV.U32 R17, RZ, RZ, RZ ;  /* 0x000000ffff117224 */ /* 0x000fe400078e00ff */
[----:B------:R-:W-:Y:S02]  /*28560*/  IMAD.U32 R16, RZ, RZ, UR6 ;  /* 0x00000006ff107e24 */ /* 0x000fe4000f8e00ff */
[----:B------:R-:W-:-:S07]  /*28570*/  IMAD.MOV.U32 R18, RZ, RZ, RZ ;  /* 0x000000ffff127224 */ /* 0x000fce00078e00ff */
.L_x_2581:
        /* <DEDUP_REMOVED lines=38> */
.L_x_2673:
[----:B--2---:R-:W1:Y:S02]  /*287e0*/  LDC.64 R2, c[0x0][0xc60] ;  /* 0x00031800ff027b82 */ /* 0x004e640000000a00 */
[----:B-1----:R-:W-:-:S05]  /*287f0*/  IMAD.WIDE R2, R19, 0x4, R2 ;  /* 0x0000000413027825 */ /* 0x002fca00078e0202 */
[----:B0-----:R-:W2:Y:S01]  /*28800*/  LDG.E R11, desc[UR60][R2.64] ;  /* 0x0000003c020b7981 */ /* 0x001ea2000c1e1900 */
        /* <DEDUP_REMOVED lines=8> */
[----:B------:R-:W-:-:S10]  /*28890*/  IMAD.SHL.U32 R15, R11, 0x4, RZ ;  /* 0x000000040b0f7824 */ /* 0x000fd400078e00ff */
[C---:B------:R-:W-:Y:S01]  /*288a0*/  @P0 LEA R2, P1, R11.reuse, UR4, 0x2 ;  /* 0x000000040b020c11 */ /* 0x040fe2000f8210ff */
[----:B------:R-:W-:Y:S03]  /*288b0*/  STL [R1+0x20], R11 ;  /* 0x0000200b01007387 */ /* 0x000fe60000100800 */
[----:B------:R-:W-:Y:S01]  /*288c0*/  @P0 LEA.HI.X R3, R11, UR5, R0, 0x2, P1 ;  /* 0x000000050b030c11 */ /* 0x000fe200088f1400 */
[----:B------:R-:W-:-:S04]  /*288d0*/  ULDC.64 UR4, c[0x0][0xa18] ;  /* 0x0002860000047ab9 */ /* 0x000fc80000000a00 */
[----:B------:R0:W5:Y:S01]  /*288e0*/  @P0 LDG.E R8, desc[UR60][R2.64] ;  /* 0x0000003c02080981 */ /* 0x000162000c1e1900 */
[----:B------:R-:W-:Y:S02]  /*288f0*/  ISETP.NE.U32.AND P0, PT, RZ, UR4, PT ;  /* 0x00000004ff007c0c */ /* 0x000fe4000bf05070 */
[----:B------:R-:W-:Y:S01]  /*28900*/  SHF.L.U64.HI R14, R11, 0x2, R0 ;  /* 0x000000020b0e7819 */ /* 0x000fe20000010200 */
[----:B------:R-:W-:Y:S01]  /*28910*/  STL [R1+0x28], R15 ;  /* 0x0000280f01007387 */ /* 0x000fe20000100800 */
[----:B------:R-:W-:Y:S01]  /*28920*/  ISETP.NE.AND.EX P0, PT, RZ, UR5, PT, P0 ;  /* 0x00000005ff007c0c */ /* 0x000fe2000bf05300 */
[----:B------:R-:W-:Y:S02]  /*28930*/  ULDC UR6, c[0x0][0x338] ;  /* 0x0000ce0000067ab9 */ /* 0x000fe40000000800 */
[----:B------:R-:W-:Y:S10]  /*28940*/  STL [R1+0x2c], R14 ;  /* 0x00002c0e01007387 */ /* 0x000ff40000100800 */
[----:B------:R-:W-:-:S04]  /*28950*/  @P0 IADD3 R12, P1, R15, UR4, RZ ;  /* 0x000000040f0c0c10 */ /* 0x000fc8000ff3e0ff */
[C---:B------:R-:W-:Y:S01]  /*28960*/  @P0 IADD3.X R13, R14.reuse, UR5, RZ, P1, !PT ;  /* 0x000000050e0d0c10 */ /* 0x040fe20008ffe4ff */
[----:B------:R-:W-:Y:S02]  /*28970*/  ULDC.64 UR4, c[0x0][0xa00] ;  /* 0x0002800000047ab9 */ /* 0x000fe40000000a00 */
[----:B------:R-:W-:Y:S02]  /*28980*/  ISETP.NE.U32.AND P2, PT, RZ, UR4, PT ;  /* 0x00000004ff007c0c */ /* 0x000fe4000bf45070 */
[C---:B0-----:R-:W-:Y:S02]  /*28990*/  IADD3 R2, P1, R15.reuse, UR4, RZ ;  /* 0x000000040f027c10 */ /* 0x041fe4000ff3e0ff */
[----:B------:R-:W-:Y:S02]  /*289a0*/  ISETP.NE.AND.EX P2, PT, RZ, UR5, PT, P2 ;  /* 0x00000005ff007c0c */ /* 0x000fe4000bf45320 */
[----:B------:R-:W-:Y:S01]  /*289b0*/  IADD3.X R3, R14, UR5, RZ, P1, !PT ;  /* 0x000000050e037c10 */ /* 0x000fe20008ffe4ff */
[----:B------:R-:W-:Y:S01]  /*289c0*/  ULDC UR4, c[0x0][0x288] ;  /* 0x0000a20000047ab9 */ /* 0x000fe20000000800 */
[----:B------:R-:W-:Y:S01]  /*289d0*/  IADD3 R6, P1, R15, UR8, RZ ;  /* 0x000000080f067c10 */ /* 0x000fe2000ff3e0ff */
[----:B------:R-:W-:Y:S01]  /*289e0*/  IMAD.U32 R10, RZ, RZ, UR4 ;  /* 0x00000004ff0a7e24 */ /* 0x000fe2000f8e00ff */
[----:B------:R-:W-:-:S02]  /*289f0*/  ULDC.64 UR4, c[0x0][0x3f8] ;  /* 0x0000fe0000047ab9 */ /* 0x000fc40000000a00 */
[----:B------:R-:W-:-:S03]  /*28a00*/  IADD3.X R7, R14, UR9, RZ, P1, !PT ;  /* 0x000000090e077c10 */ /* 0x000fc60008ffe4ff */
[----:B------:R0:W5:Y:S04]  /*28a10*/  @P0 LDG.E R10, desc[UR60][R12.64] ;  /* 0x0000003c0c0a0981 */ /* 0x000168000c1e1900 */
[----:B------:R-:W2:Y:S01]  /*28a20*/  @P2 LDG.E R9, desc[UR60][R2.64] ;  /* 0x0000003c02092981 */ /* 0x000ea2000c1e1900 */
[----:B------:R-:W-:Y:S01]  /*28a30*/  UISETP.NE.U32.AND UP0, UPT, UR4, URZ, UPT ;  /* 0x0000003f0400728c */ /* 0x000fe2000bf05070 */
[----:B------:R-:W-:Y:S02]  /*28a40*/  IADD3 R4, P1, R15, UR10, RZ ;  /* 0x0000000a0f047c10 */ /* 0x000fe4000ff3e0ff */
[----:B------:R-:W-:Y:S01]  /*28a50*/  ULDC UR4, c[0x0][0x404] ;  /* 0x0001010000047ab9 */ /* 0x000fe20000000800 */
[----:B------:R-:W-:Y:S01]  /*28a60*/  UISETP.NE.AND.EX UP0, UPT, UR5, URZ, UPT, UP0 ;  /* 0x0000003f0500728c */ /* 0x000fe2000bf05300 */
[----:B------:R-:W-:-:S02]  /*28a70*/  IADD3.X R5, R14, UR11, RZ, P1, !PT ;  /* 0x0000000b0e057c10 */ /* 0x000fc40008ffe4ff */
[----:B------:R-:W-:Y:S01]  /*28a80*/  ISETP.NE.U32.AND P1, PT, RZ, UR8, PT ;  /* 0x00000008ff007c0c */ /* 0x000fe2000bf25070 */
[----:B------:R-:W-:Y:S01]  /*28a90*/  USEL UR4, UR4, 0x1, UP0 ;  /* 0x0000000104047887 */ /* 0x000fe20008000000 */
[----:B------:R-:W-:Y:S02]  /*28aa0*/  ULDC UR5, c[0x0][0x2e0] ;  /* 0x0000b80000057ab9 */ /* 0x000fe40000000800 */
[----:B------:R-:W-:Y:S01]  /*28ab0*/  ISETP.NE.AND.EX P3, PT, RZ, UR9, PT, P1 ;  /* 0x00000009ff007c0c */ /* 0x000fe2000bf65310 */
[----:B------:R-:W-:Y:S01]  /*28ac0*/  UIMAD UR4, UR4, UR5, URZ ;  /* 0x00000005040472a4 */ /* 0x000fe2000f8e023f */
[----:B------:R-:W-:Y:S01]  /*28ad0*/  ISETP.NE.U32.AND P1, PT, RZ, UR10, PT ;  /* 0x0000000aff007c0c */ /* 0x000fe2000bf25070 */
[----:B------:R-:W-:-:S03]  /*28ae0*/  IMAD.U32 R0, RZ, RZ, UR6 ;  /* 0x00000006ff007e24 */ /* 0x000fc6000f8e00ff */
[----:B------:R-:W-:Y:S01]  /*28af0*/  ISETP.NE.AND.EX P1, PT, RZ, UR11, PT, P1 ;  /* 0x0000000bff007c0c */ /* 0x000fe2000bf25310 */
[----:B--2---:R1:W-:Y:S02]  /*28b00*/  STL [R1+0x34], R9 ;  /* 0x0000340901007387 */ /* 0x0043e40000100800 */
[----:B-1----:R-:W-:Y:S01]  /*28b10*/  IMAD.U32 R9, RZ, RZ, UR4 ;  /* 0x00000004ff097e24 */ /* 0x002fe2000f8e00ff */
[----:B0-----:R-:W-:Y:S09]  /*28b20*/  @P0 BRA `(.L_x_2583) ;  /* 0x0000000000100947 */ /* 0x001ff20003800000 */
[----:B------:R-:W-:Y:S05]  /*28b30*/  @!P2 BRA `(.L_x_2583) ;  /* 0x00000000000ca947 */ /* 0x000fea0003800000 */
[----:B-----5:R-:W2:Y:S04]  /*28b40*/  LDG.E R10, desc[UR60][R2.64] ;  /* 0x0000003c020a7981 */ /* 0x020ea8000c1e1900 */
[----:B------:R-:W2:Y:S02]  /*28b50*/  LDG.E R2, desc[UR60][R2.64+0x4] ;  /* 0x0000043c02027981 */ /* 0x000ea4000c1e1900 */
[----:B--2---:R-:W-:-:S07]  /*28b60*/  IMAD.IADD R10, R2, 0x1, -R10 ;  /* 0x00000001020a7824 */ /* 0x004fce00078e0a0a */
.L_x_2583:
[----:B------:R-:W-:Y:S01]  /*28b70*/  IMAD.MOV.U32 R2, RZ, RZ, RZ ;  /* 0x000000ffff027224 */ /* 0x000fe200078e00ff */
[----:B------:R-:W-:-:S05]  /*28b80*/  ULDC.64 UR4, c[0x0][0xa20] ;  /* 0x0002880000047ab9 */ /* 0x000fca0000000a00 */
[----:B------:R-:W2:Y:S01]  /*28b90*/  @P3 LDG.E R2, desc[UR60][R6.64] ;  /* 0x0000003c06023981 */ /* 0x000ea2000c1e1900 */
[----:B------:R-:W-:-:S06]  /*28ba0*/  IMAD.MOV.U32 R20, RZ, RZ, RZ ;  /* 0x000000ffff147224 */ /* 0x000fcc00078e00ff */
[----:B------:R0:W5:Y:S01]  /*28bb0*/  @P1 LDG.E R20, desc[UR60][R4.64] ;  /* 0x0000003c04141981 */ /* 0x000162000c1e1900 */
[----:B------:R-:W-:-:S04]  /*28bc0*/  ISETP.NE.U32.AND P0, PT, RZ, UR4, PT ;  /* 0x00000004ff007c0c */ /* 0x000fc8000bf05070 */
[----:B------:R-:W-:Y:S01]  /*28bd0*/  ISETP.NE.AND.EX P0, PT, RZ, UR5, PT, P0 ;  /* 0x00000005ff007c0c */ /* 0x000fe2000bf05300 */
[----:B--2--5:R-:W-:-:S05]  /*28be0*/  IMAD.IADD R2, R2, 0x1, R8 ;  /* 0x0000000102027824 */ /* 0x024fca00078e0208 */
[----:B------:R0:W-:Y:S07]  /*28bf0*/  STL [R1+0x4], R2 ;  /* 0x0000040201007387 */ /* 0x0001ee0000100800 */
[----:B------:R-:W-:Y:S05]  /*28c00*/  @!P0 BRA `(.L_x_2584) ;  /* 0x0000000000108947 */ /* 0x000fea0003800000 */
[----:B0-----:R-:W-:-:S04]  /*28c10*/  IADD3 R2, P0, R15, UR4, RZ ;  /* 0x000000040f027c10 */ /* 0x001fc8000ff1e0ff */
[----:B------:R-:W-:-:S05]  /*28c20*/  IADD3.X R3, R14, UR5, RZ, P0, !PT ;  /* 0x000000050e037c10 */ /* 0x000fca00087fe4ff */
[----:B------:R0:W5:Y:S01]  /*28c30*/  LDG.E R9, desc[UR60][R2.64] ;  /* 0x0000003c02097981 */ /* 0x000162000c1e1900 */
[----:B------:R-:W-:Y:S05]  /*28c40*/  BRA `(.L_x_2585) ;  /* 0x0000000000107947 */ /* 0x000fea0003800000 */
.L_x_2584:
[----:B------:R-:W-:Y:S05]  /*28c50*/  @!P3 BRA `(.L_x_2585) ;  /* 0x00000000000cb947 */ /* 0x000fea0003800000 */
[----:B------:R-:W2:Y:S04]  /*28c60*/  LDG.E R9, desc[UR60][R6.64] ;  /* 0x0000003c06097981 */ /* 0x000ea8000c1e1900 */
[----:B------:R-:W2:Y:S02]  /*28c70*/  LDG.E R6, desc[UR60][R6.64+0x4] ;  /* 0x0000043c06067981 */ /* 0x000ea4000c1e1900 */
[----:B--2---:R-:W-:-:S07]  /*28c80*/  IMAD.IADD R9, R6, 0x1, -R9 ;  /* 0x0000000106097824 */ /* 0x004fce00078e0a09 */
.L_x_2585:
[----:B0-----:R-:W2:Y:S01]  /*28c90*/  @P1 LDG.E R2, desc[UR60][R4.64] ;  /* 0x0000003c04021981 */ /* 0x001ea2000c1e1900 */
[----:B-----5:R-:W-:-:S03]  /*28ca0*/  IMAD.IADD R9, R9, 0x1, -R8 ;  /* 0x0000000109097824 */ /* 0x020fc600078e0a08 */
[----:B------:R-:W2:Y:S01]  /*28cb0*/  @P1 LDG.E R4, desc[UR60][R4.64+0x4] ;  /* 0x0000043c04041981 */ /* 0x000ea2000c1e1900 */
[----:B------:R-:W-:Y:S01]  /*28cc0*/  LEA R3, R17, 0xcf, 0x7 ;  /* 0x000000cf11037811 */ /* 0x000fe200078e38ff */
[----:B------:R-:W-:Y:S01]  /*28cd0*/  BSSY B0, `(.L_x_2586) ;  /* 0x0000108000007945 */ /* 0x000fe20003800000 */
[----:B------:R-:W-:Y:S01]  /*28ce0*/  PLOP3.LUT P2, PT, PT, PT, PT, 0x80, 0x0 ;  /* 0x000000000000781c */ /* 0x000fe20003f4f070 */
[----:B--2---:R-:W-:-:S04]  /*28cf0*/  @P1 IMAD.IADD R0, R4, 0x1, -R2 ;  /* 0x0000000104001824 */ /* 0x004fc800078e0a02 */
[----:B------:R-:W-:-:S05]  /*28d00*/  IMAD.IADD R2, R9, 0x1, R0 ;  /* 0x0000000109027824 */ /* 0x000fca00078e0200 */
[C---:B------:R-:W-:Y:S01]  /*28d10*/  IADD3 R3, R2.reuse, R3, -R10 ;  /* 0x0000000302037210 */ /* 0x040fe20007ffe80a */
[----:B------:R-:W-:-:S04]  /*28d20*/  VIADD R2, R2, 0x4f ;  /* 0x0000004f02027836 */ /* 0x000fc80000000000 */
[----:B------:R-:W-:-:S04]  /*28d30*/  IMAD.HI R2, R2, 0x66666667, RZ ;  /* 0x6666666702027827 */ /* 0x000fc800078e02ff */
[----:B------:R-:W-:Y:S01]  /*28d40*/  IMAD.HI R3, R3, 0x66666667, RZ ;  /* 0x6666666703037827 */ /* 0x000fe200078e02ff */
[----:B------:R-:W-:-:S04]  /*28d50*/  SHF.R.U32.HI R4, RZ, 0x1f, R2 ;  /* 0x0000001fff047819 */ /* 0x000fc80000011602 */
[----:B------:R-:W-:Y:S02]  /*28d60*/  LEA.HI.SX32 R4, R2, R4, 0x1b ;  /* 0x0000000402047211 */ /* 0x000fe400078fdaff */
[----:B------:R-:W-:-:S04]  /*28d70*/  SHF.R.U32.HI R2, RZ, 0x1f, R3 ;  /* 0x0000001fff027819 */ /* 0x000fc80000011603 */
[----:B------:R-:W-:-:S04]  /*28d80*/  LEA.HI.SX32 R2, R3, R2, 0x1b ;  /* 0x0000000203027211 */ /* 0x000fc800078fdaff */
[----:B------:R-:W-:-:S05]  /*28d90*/  VIMNMX R6, R4, R2, PT ;  /* 0x0000000204067248 */ /* 0x000fca0003fe0100 */
[--C-:B------:R-:W-:Y:S02]  /*28da0*/  IMAD R2, R6, 0x50, -R9.reuse ;  /* 0x0000005006027824 */ /* 0x100fe400078e0a09 */
[----:B------:R-:W-:-:S03]  /*28db0*/  IMAD.MOV R9, RZ, RZ, -R9 ;  /* 0x000000ffff097224 */ /* 0x000fc600078e0a09 */
[----:B------:R-:W-:Y:S02]  /*28dc0*/  VIMNMX R2, R2, R0, PT ;  /* 0x0000000002027248 */ /* 0x000fe40003fe0100 */
[----:B------:R-:W-:-:S04]  /*28dd0*/  VIMNMX R9, RZ, R9, !PT ;  /* 0x00000009ff097248 */ /* 0x000fc80007fe0100 */
[----:B------:R-:W-:Y:S01]  /*28de0*/  ISETP.GT.AND P0, PT, R2, R9, PT ;  /* 0x000000090200720c */ /* 0x000fe20003f04270 */
[----:B------:R-:W-:-:S05]  /*28df0*/  IMAD.WIDE.U32 R4, R9, -0x33333333, RZ ;  /* 0xcccccccd09047825 */ /* 0x000fca00078e00ff */
[----:B------:R-:W-:-:S07]  /*28e00*/  SHF.R.U32.HI R0, RZ, 0x6, R5 ;  /* 0x00000006ff007819 */ /* 0x000fce0000011605 */
[----:B------:R-:W-:-:S04]  /*28e10*/  @P0 VIADD R2, R2, 0x4f ;  /* 0x0000004f02020836 */ /* 0x000fc80000000000 */
[----:B------:R-:W-:Y:S01]  /*28e20*/  @P0 IMAD.HI R2, R2, 0x66666667, RZ ;  /* 0x6666666702020827 */ /* 0x000fe200078e02ff */
[----:B------:R0:W-:Y:S04]  /*28e30*/  STL [R1+0x24], R6 ;  /* 0x0000240601007387 */ /* 0x0001e80000100800 */
[----:B------:R-:W-:Y:S01]  /*28e40*/  @P0 SHF.R.U32.HI R3, RZ, 0x1f, R2 ;  /* 0x0000001fff030819 */ /* 0x000fe20000011602 */
[----:B------:R-:W-:-:S03]  /*28e50*/  IMAD.MOV.U32 R4, RZ, RZ, R0 ;  /* 0x000000ffff047224 */ /* 0x000fc600078e0000 */
[----:B------:R-:W-:-:S04]  /*28e60*/  @P0 LEA.HI.SX32 R4, R2, R3, 0x1b ;  /* 0x0000000302040211 */ /* 0x000fc800078fdaff */
        /* <DEDUP_REMOVED lines=12> */
.L_x_2788:
[----:B------:R-:W-:-:S03]  /*28f30*/  UMOV UR4, 0xffffffff ;  /* 0xffffffff00047882 */ /* 0x000fc60000000000 */
[----:B------:R-:W-:Y:S05]  /*28f40*/  BRA.DIV UR4, `(.L_x_2589) ;  /* 0x0000006e04147947 */ /* 0x000fea000b800000 */
[----:B------:R-:W-:-:S13]  /*28f50*/  ELECT P6, URZ, PT ;  /* 0x00000000003f782f */ /* 0x000fda00038c0000 */
.L_x_2791:
        /* <DEDUP_REMOVED lines=12> */
.L_x_2792:
[----:B------:R-:W-:Y:S05]  /*29020*/  BSYNC B1 ;  /* 0x0000000000017941 */ /* 0x000fea0003800000 */
.L_x_2590:
        /* <DEDUP_REMOVED lines=8> */
.L_x_2793:
        /* <DEDUP_REMOVED lines=11> */
.L_x_2595:
[----:B-1----:R-:W2:Y:S01]  /*29160*/  LDL R6, [R1+0xc] ;  /* 0x00000c0001067983 */ /* 0x002ea20000100800 */
[----:B------:R-:W-:Y:S01]  /*29170*/  R2UR UR9, R5 ;  /* 0x00000000050972ca */ /* 0x000fe200000e0000 */
[----:B------:R-:W-:Y:S01]  /*29180*/  IMAD R7, R4, 0x50, R20 ;  /* 0x0000005004077824 */ /* 0x000fe200078e0214 */
        /* <DEDUP_REMOVED lines=31> */
.L_x_2794:
        /* <DEDUP_REMOVED lines=8> */
.L_x_2597:
        /* <DEDUP_REMOVED lines=29> */
.L_x_2593:
[----:B------:R-:W-:Y:S05]  /*295d0*/  BSYNC B1 ;  /* 0x0000000000017941 */ /* 0x000fea0003800000 */
.L_x_2592:
[----:B01----:R-:W2:Y:S04]  /*295e0*/  LDL.LU R5, [R1+0xc] ;  /* 0x00000c0001057983 */ /* 0x003ea80000300800 */
[----:B------:R-:W3:Y:S01]  /*295f0*/  LDL.LU R7, [R1+0x10] ;  /* 0x0000100001077983 */ /* 0x000ee20000300800 */
[----:B------:R-:W-:Y:S01]  /*29600*/  PLOP3.LUT P2, PT, PT, PT, PT, 0x8, 0x0 ;  /* 0x000000000000781c */ /* 0x000fe20003f4e170 */
[----:B--2---:R-:W-:-:S05]  /*29610*/  VIADD R5, R5, 0x1 ;  /* 0x0000000105057836 */ /* 0x004fca0000000000 */
[----:B------:R-:W-:-:S04]  /*29620*/  ISETP.NE.AND P0, PT, R5, 0x2, PT ;  /* 0x000000020500780c */ /* 0x000fc80003f05270 */
[----:B------:R-:W-:Y:S02]  /*29630*/  SEL R6, RZ, 0x1, P0 ;  /* 0x00000001ff067807 */ /* 0x000fe40000000000 */
[----:B------:R-:W-:Y:S01]  /*29640*/  SEL R8, R5, RZ, P0 ;  /* 0x000000ff05087207 */ /* 0x000fe20000000000 */
[----:B------:R-:W-:Y:S01]  /*29650*/  VIADD R5, R4, 0xfffffffe ;  /* 0xfffffffe04057836 */ /* 0x000fe20000000000 */
[----:B---3--:R-:W-:-:S03]  /*29660*/  LOP3.LUT R7, R7, R6, RZ, 0x3c, !PT ;  /* 0x0000000607077212 */ /* 0x008fc600078e3cff */
[----:B------:R0:W-:Y:S01]  /*29670*/  STL [R1+0xc], R8 ;  /* 0x00000c0801007387 */ /* 0x0001e20000100800 */
[----:B------:R-:W-:-:S03]  /*29680*/  ISETP.GE.AND P0, PT, R5, R0, PT ;  /* 0x000000000500720c */ /* 0x000fc60003f06270 */
[----:B------:R0:W-:Y:S10]  /*29690*/  STL [R1+0x10], R7 ;  /* 0x0000100701007387 */ /* 0x0001f40000100800 */
[----:B0-----:R-:W-:Y:S05]  /*296a0*/  @!P0 BRA `(.L_x_2587) ;  /* 0x0000000400a88947 */ /* 0x001fea0003800000 */
[C---:B------:R-:W-:Y:S02]  /*296b0*/  IMAD R5, R4.reuse, 0x50, R20 ;  /* 0x0000005004057824 */ /* 0x040fe400078e0214 */
[----:B------:R-:W-:Y:S02]  /*296c0*/  VIADD R4, R4, 0xffffffff ;  /* 0xffffffff04047836 */ /* 0x000fe40000000000 */
[----:B------:R-:W-:-:S07]  /*296d0*/  VIADD R5, R5, 0xffffff60 ;  /* 0xffffff6005057836 */ /* 0x000fce0000000000 */
.L_x_2604:
        /* <DEDUP_REMOVED lines=9> */
.L_x_2795:
        /* <DEDUP_REMOVED lines=11> */
.L_x_2601:
        /* <DEDUP_REMOVED lines=32> */
.L_x_2796:
        /* <DEDUP_REMOVED lines=8> */
.L_x_2603:
        /* <DEDUP_REMOVED lines=29> */
.L_x_2599:
[----:B------:R-:W-:Y:S05]  /*29c70*/  BSYNC B1 ;  /* 0x0000000000017941 */ /* 0x000fea0003800000 */
.L_x_2598:
        /* <DEDUP_REMOVED lines=13> */
.L_x_2587:
[----:B------:R-:W-:Y:S05]  /*29d50*/  BSYNC B0 ;  /* 0x0000000000007941 */ /* 0x000fea0003800000 */
.L_x_2586:
        /* <DEDUP_REMOVED lines=13> */
[----:B------:R-:W0:Y:S08]  /*29e30*/  FLO.U32 R0, UR4 ;  /* 0x0000000400007d00 */ /* 0x000e3000080e0000 */
        /* <DEDUP_REMOVED lines=9> */
.L_x_2606:
        /* <DEDUP_REMOVED lines=18> */
[----:B------:R-:W-:Y:S02]  /*29ff0*/  IMAD.MOV.U32 R8, RZ, RZ, 0x70 ;  /* 0x00000070ff087424 */ /* 0x000fe400078e00ff */
[----:B------:R-:W-:Y:S02]  /*2a000*/  IMAD.MOV.U32 R12, RZ, RZ, 0x1 ;  /* 0x00000001ff0c7424 */ /* 0x000fe400078e00ff */
[----:B------:R-:W-:-:S07]  /*2a010*/  IMAD.MOV.U32 R13, RZ, RZ, RZ ;  /* 0x000000ffff0d7224 */ /* 0x000fce00078e00ff */
[----:B------:R-:W-:-:S07]  /*2a020*/  LEPC R20, `(.L_x_2608) ;  /* 0x000000001014794e */ /* 0x000fce0000000000 */
[----:B-1----:R-:W-:Y:S05]  /*2a030*/  CALL.ABS.NOINC R2 ;  /* 0x0000000002007343 */ /* 0x002fea0003c00000 */
.L_x_2608:
        /* <DEDUP_REMOVED lines=9> */
[----:B------:R-:W-:Y:S02]  /*2a0d0*/  IMAD.U32 R4, RZ, RZ, UR6 ;  /* 0x00000006ff047e24 */ /* 0x000fe4000f8e00ff */
[----:B------:R-:W-:Y:S02]  /*2a0e0*/  IMAD.U32 R5, RZ, RZ, UR7 ;  /* 0x00000007ff057e24 */ /* 0x000fe4000f8e00ff */
[----:B------:R-:W-:Y:S02]  /*2a0f0*/  IMAD.U32 R6, RZ, RZ, UR8 ;  /* 0x00000008ff067e24 */ /* 0x000fe4000f8e00ff */
[----:B0-----:R-:W-:-:S02]  /*2a100*/  IMAD.U32 R7, RZ, RZ, UR9 ;  /* 0x00000009ff077e24 */ /* 0x001fc4000f8e00ff */
[----:B------:R-:W-:Y:S02]  /*2a110*/  IMAD.U32 R10, RZ, RZ, UR4 ;  /* 0x00000004ff0a7e24 */ /* 0x000fe4000f8e00ff */
[----:B------:R-:W-:Y:S02]  /*2a120*/  IMAD.U32 R11, RZ, RZ, UR5 ;  /* 0x00000005ff0b7e24 */ /* 0x000fe4000f8e00ff */
[----:B------:R-:W-:Y:S02]  /*2a130*/  IMAD.MOV.U32 R8, RZ, RZ, 0x70 ;  /* 0x00000070ff087424 */ /* 0x000fe400078e00ff */
[----:B------:R-:W-:Y:S02]  /*2a140*/  IMAD.MOV.U32 R12, RZ, RZ, 0x1 ;  /* 0x00000001ff0c7424 */ /* 0x000fe400078e00ff */
[----:B-1----:R-:W-:-:S07]  /*2a150*/  IMAD.MOV.U32 R13, RZ, RZ, RZ ;  /* 0x000000ffff0d7224 */ /* 0x002fce00078e00ff */
[----:B------:R-:W-:-:S07]  /*2a160*/  LEPC R20, `(.L_x_2610) ;  /* 0x000000001014794e */ /* 0x000fce0000000000 */
[----:B--2---:R-:W-:Y:S05]  /*2a170*/  CALL.ABS.NOINC R2 ;  /* 0x0000000002007343 */ /* 0x004fea0003c00000 */
.L_x_2610:
        /* <DEDUP_REMOVED lines=16> */
.L_x_2609:
[----:B------:R-:W2:Y:S01]  /*2a280*/  LDL.LU R2, [R1+0x28] ;  /* 0x0000280001027983 */ /* 0x000ea20000300800 */
[----:B------:R-:W-:-:S03]  /*2a290*/  ULDC.64 UR4, c[0x0][0x9f8] ;  /* 0x00027e0000047ab9 */ /* 0x000fc60000000a00 */
[----:B------:R-:W3:Y:S04]  /*2a2a0*/  LDL.LU R0, [R1+0x2c] ;  /* 0x00002c0001007983 */ /* 0x000ee80000300800 */
[----:B------:R-:W4:Y:S04]  /*2a2b0*/  LDL.LU R4, [R1+0x34] ;  /* 0x0000340001047983 */ /* 0x000f280000300800 */
[----:B------:R-:W4:Y:S01]  /*2a2c0*/  LDL.LU R6, [R1+0x20] ;  /* 0x0000200001067983 */ /* 0x000f220000300800 */
[----:B------:R-:W-:-:S04]  /*2a2d0*/  ISETP.NE.U32.AND P0, PT, RZ, UR4, PT ;  /* 0x00000004ff007c0c */ /* 0x000fc8000bf05070 */
[----:B------:R-:W-:Y:S01]  /*2a2e0*/  ISETP.NE.AND.EX P0, PT, RZ, UR5, PT, P0 ;  /* 0x00000005ff007c0c */ /* 0x000fe2000bf05300 */
[----:B0-----:R-:W0:Y:S02]  /*2a2f0*/  S2R R7, SR_TID.X ;  /* 0x0000000000077919 */ /* 0x001e240000002100 */
        /* <DEDUP_REMOVED lines=9> */
[----:B----4-:R-:W-:-:S06]  /*2a390*/  IMAD.MOV.U32 R0, RZ, RZ, R6 ;  /* 0x000000ffff007224 */ /* 0x010fcc00078e0006 */
[----:B------:R0:W5:Y:S01]  /*2a3a0*/  @P0 LDG.E R0, desc[UR60][R2.64] ;  /* 0x0000003c02000981 */ /* 0x000162000c1e1900 */
[----:B------:R-:W-:Y:S01]  /*2a3b0*/  PLOP3.LUT P1, PT, P6, PT, PT, 0x8, 0x0 ;  /* 0x000000000000781c */ /* 0x000fe2000372e170 */
[----:B0-----:R-:W-:Y:S02]  /*2a3c0*/  IMAD R3, R17, 0x80, R4 ;  /* 0x0000008011037824 */ /* 0x001fe400078e0204 */
[----:B------:R-:W0:Y:S02]  /*2a3d0*/  LDC R4, c[0x0][0x428] ;  /* 0x00010a00ff047b82 */ /* 0x000e240000000800 */
[----:B0-----:R-:W-:-:S13]  /*2a3e0*/  ISETP.NE.AND P0, PT, R4, 0x1, PT ;  /* 0x000000010400780c */ /* 0x001fda0003f05270 */
[----:B------:R-:W0:Y:S08]  /*2a3f0*/  @P0 LDC R5, c[0x0][0x42c] ;  /* 0x00010b00ff050b82 */ /* 0x000e300000000800 */
[----:B------:R-:W1:Y:S01]  /*2a400*/  @P0 LDC R2, c[0x0][0x430] ;  /* 0x00010c00ff020b82 */ /* 0x000e620000000800 */
[----:B0-----:R-:W-:-:S04]  /*2a410*/  @P0 IMAD.HI.U32 R4, R18, R5, RZ ;  /* 0x0000000512040227 */ /* 0x001fc800078e00ff */
[----:B------:R-:W-:Y:S01]  /*2a420*/  IMAD.MOV.U32 R5, RZ, RZ, R18 ;  /* 0x000000ffff057224 */ /* 0x000fe200078e0012 */
[----:B-1----:R-:W-:Y:S02]  /*2a430*/  @P0 SHF.R.U32.HI R5, RZ, R2, R4 ;  /* 0x00000002ff050219 */ /* 0x002fe40000011604 */
[----:B------:R-:W-:-:S04]  /*2a440*/  ISETP.NE.U32.AND P0, PT, RZ, UR4, PT ;  /* 0x00000004ff007c0c */ /* 0x000fc8000bf05070 */
[----:B------:R-:W-:-:S04]  /*2a450*/  ISETP.NE.AND.EX P0, PT, RZ, UR5, PT, P0 ;  /* 0x00000005ff007c0c */ /* 0x000fc8000bf05300 */
[----:B------:R-:W-:-:S09]  /*2a460*/  SEL R2, R6, RZ, !P0 ;  /* 0x000000ff06027207 */ /* 0x000fd20004000000 */
.L_x_2611:
        /* <DEDUP_REMOVED lines=16> */
.L_x_2612:
        /* <DEDUP_REMOVED lines=15> */
.L_x_2613:
        /* <DEDUP_REMOVED lines=15> */
.L_x_2614:
        /* <DEDUP_REMOVED lines=18> */
.L_x_2799:
[----:B------:R-:W-:Y:S01]  /*2a870*/  UMOV UR4, 0xffffffff ;  /* 0xffffffff00047882 */ /* 0x000fe20000000000 */
[----:B------:R-:W-:Y:S02]  /*2a880*/  SHF.R.S32.HI R17, RZ, 0x1f, R0 ;  /* 0x0000001fff117819 */ /* 0x000fe40000011400 */
[----:B------:R-:W-:Y:S05]  /*2a890*/  BRA.DIV UR4, `(.L_x_2616) ;  /* 0x0000005604787947 */ /* 0x000fea000b800000 */
[----:B------:R-:W-:-:S13]  /*2a8a0*/  ELECT P6, URZ, PT ;  /* 0x00000000003f782f */ /* 0x000fda00038c0000 */
.L_x_2802:
[----:B------:R-:W-:Y:S05]  /*2a8b0*/  @!P6 BRA `(.L_x_2617) ;  /* 0x000000040034e947 */ /* 0x000fea0003800000 */
[----:B------:R-:W-:-:S04]  /*2a8c0*/  ISETP.NE.U32.AND P0, PT, R8, RZ, PT ;  /* 0x000000ff0800720c */ /* 0x000fc80003f05070 */
        /* <DEDUP_REMOVED lines=19> */
.L_x_2618:
        /* <DEDUP_REMOVED lines=9> */
.L_x_2803:
        /* <DEDUP_REMOVED lines=11> */
.L_x_2620:
        /* <DEDUP_REMOVED lines=37> */
.L_x_2617:
        /* <DEDUP_REMOVED lines=55> */
.L_x_2804:
[----:B------:R-:W-:Y:S05]  /*2b100*/  BSYNC B0 ;  /* 0x0000000000007941 */ /* 0x000fea0003800000 */
.L_x_2621:
[----:B0-----:R-:W2:Y:S01]  /*2b110*/  LDL R3, [R1+0x24] ;  /* 0x0000240001037983 */ /* 0x001ea20000100800 */
[----:B------:R-:W-:Y:S01]  /*2b120*/  BSSY B0, `(.L_x_2623) ;  /* 0x00001c4000007945 */ /* 0x000fe20003800000 */
[----:B--2---:R-:W-:-:S13]  /*2b130*/  ISETP.GE.AND P0, PT, R3, 0x2, PT ;  /* 0x000000020300780c */ /* 0x004fda0003f06270 */
[----:B------:R-:W-:Y:S05]  /*2b140*/  @!P0 BRA `(.L_x_2624) ;  /* 0x0000001c00048947 */ /* 0x000fea0003800000 */
[C---:B------:R-:W-:Y:S01]  /*2b150*/  LOP3.LUT R2, R3.reuse, 0x1, RZ, 0xc0, !PT ;  /* 0x0000000103027812 */ /* 0x040fe200078ec0ff */
[----:B------:R-:W-:Y:S03]  /*2b160*/  BSSY B1, `(.L_x_2625) ;  /* 0x000009a000017945 */ /* 0x000fe60003800000 */
[----:B------:R-:W-:Y:S01]  /*2b170*/  ISETP.NE.U32.AND P0, PT, R2, 0x1, PT ;  /* 0x000000010200780c */ /* 0x000fe20003f05070 */
[----:B------:R-:W-:-:S04]  /*2b180*/  VIADD R2, R3, 0xfffffffe ;  /* 0xfffffffe03027836 */ /* 0x000fc80000000000 */
[----:B------:R-:W-:-:S08]  /*2b190*/  IMAD.MOV.U32 R7, RZ, RZ, R2 ;  /* 0x000000ffff077224 */ /* 0x000fd000078e0002 */
        /* <DEDUP_REMOVED lines=11> */
[----:B------:R-:W-:Y:S02]  /*2b250*/  IMAD.MOV.U32 R3, RZ, RZ, R2 ;  /* 0x000000ffff037224 */ /* 0x000fe400078e0002 */
[----:B------:R-:W-:Y:S01]  /*2b260*/  IMAD.MOV.U32 R7, RZ, RZ, R6 ;  /* 0x000000ffff077224 */ /* 0x000fe200078e0006 */
[----:B------:R-:W-:-:S13]  /*2b270*/  ISETP.NE.AND.EX P0, PT, R9, RZ, PT, P0 ;  /* 0x000000ff0900720c */ /* 0x000fda0003f05300 */
[----:B------:R-:W-:Y:S05]  /*2b280*/  @!P0 BRA `(.L_x_2629) ;  /* 0x0000000000488947 */ /* 0x000fea0003800000 */
[----:B------:R-:W0:Y:S01]  /*2b290*/  LDC R14, c[0x0][0x41c] ;  /* 0x00010700ff0e7b82 */ /* 0x000e220000000800 */
[----:B------:R-:W-:Y:S01]  /*2b2a0*/  IMAD.MOV.U32 R3, RZ, RZ, R2 ;  /* 0x000000ffff037224 */ /* 0x000fe200078e0002 */
[----:B------:R-:W-:Y:S02]  /*2b2b0*/  ULDC.64 UR4, c[0x0][0x408] ;  /* 0x0001020000047ab9 */ /* 0x000fe40000000a00 */
[----:B------:R-:W-:-:S04]  /*2b2c0*/  IMAD R7, R17, UR4, RZ ;  /* 0x0000000411077c24 */ /* 0x000fc8000f8e02ff */
[----:B------:R-:W-:Y:S01]  /*2b2d0*/  IMAD R7, R0, UR5, R7 ;  /* 0x0000000500077c24 */ /* 0x000fe2000f8e0207 */
[----:B0-----:R-:W-:-:S13]  /*2b2e0*/  ISETP.NE.AND P0, PT, R14, 0x1, PT ;  /* 0x000000010e00780c */ /* 0x001fda0003f05270 */
[----:B------:R-:W0:Y:S02]  /*2b2f0*/  @P0 LDC.64 R10, c[0x0][0x420] ;  /* 0x00010800ff0a0b82 */ /* 0x000e240000000a00 */
[----:B0-----:R-:W-:-:S05]  /*2b300*/  @P0 IMAD.HI.U32 R10, R2, R10, RZ ;  /* 0x0000000a020a0227 */ /* 0x001fca00078e00ff */
[----:B------:R-:W-:-:S04]  /*2b310*/  @P0 SHF.R.U32.HI R3, RZ, R11, R10 ;  /* 0x0000000bff030219 */ /* 0x000fc8000001160a */
[--C-:B------:R-:W-:Y:S01]  /*2b320*/  SHF.R.S32.HI R11, RZ, 0x1f, R3.reuse ;  /* 0x0000001fff0b7819 */ /* 0x100fe20000011403 */
        /* <DEDUP_REMOVED lines=8> */
.L_x_2629:
[----:B0-----:R-:W0:Y:S01]  /*2b3b0*/  S2R R9, SR_CgaCtaId ;  /* 0x0000000000097919 */ /* 0x001e220000008800 */
[----:B------:R-:W-:-:S04]  /*2b3c0*/  MOV R8, 0x400 ;  /* 0x0000040000087802 */ /* 0x000fc80000000f00 */
[----:B0-----:R-:W-:Y:S02]  /*2b3d0*/  LEA R8, R9, R8, 0x18 ;  /* 0x0000000809087211 */ /* 0x001fe400078ec0ff */
[----:B------:R-:W-:-:S03]  /*2b3e0*/  SHF.L.U32 R9, R13, 0x1f, RZ ;  /* 0x0000001f0d097819 */ /* 0x000fc600000006ff */
[----:B------:R-:W-:-:S04]  /*2b3f0*/  IMAD R8, R12, 0x8, R8 ;  /* 0x000000080c087824 */ /* 0x000fc800078e0208 */
[----:B------:R-:W0:Y:S02]  /*2b400*/  SYNCS.PHASECHK.TRANS64.TRYWAIT P0, [R8+URZ+0x38840], R9 ;  /* 0x03884009080075a7 */ /* 0x000e24000800017f */
[----:B0-----:R-:W-:Y:S05]  /*2b410*/  @!P0 BRA `(.L_x_2630) ;  /* 0x0000004800ec8947 */ /* 0x001fea0003800000 */
.L_x_2805:
        /* <DEDUP_REMOVED lines=11> */
.L_x_2631:
        /* <DEDUP_REMOVED lines=41> */
.L_x_2806:
        /* <DEDUP_REMOVED lines=10> */
.L_x_2633:
[----:B------:R-:W2:Y:S02]  /*2b800*/  LDL R9, [R1+0x14] ;  /* 0x0000140001097983 */ /* 0x000ea40000100800 */
[----:B--2---:R-:W-:-:S13]  /*2b810*/  LOP3.LUT P0, RZ, R9, 0x40, RZ, 0xc0, !PT ;  /* 0x0000004009ff7812 */ /* 0x004fda000780c0ff */
[----:B------:R-:W-:Y:S05]  /*2b820*/  @P0 BRA `(.L_x_2634) ;  /* 0x0000000000040947 */ /* 0x000fea0003800000 */
[----:B------:R-:W-:Y:S01]  /*2b830*/  BPT.TRAP 0x1 ;  /* 0x000000040000795c */ /* 0x000fe20000300000 */
.L_x_2634:
        /* <DEDUP_REMOVED lines=39> */
.L_x_2628:
[----:B------:R-:W-:Y:S05]  /*2bab0*/  BSYNC B2 ;  /* 0x0000000000027941 */ /* 0x000fea0003800000 */
.L_x_2627:
[----:B------:R-:W2:Y:S04]  /*2bac0*/  LDL.LU R3, [R1+0x24] ;  /* 0x0000240001037983 */ /* 0x000ea80000300800 */
[----:B------:R0:W-:Y:S04]  /*2bad0*/  STL [R1], R12 ;  /* 0x0000000c01007387 */ /* 0x0001e80000100800 */
[----:B------:R0:W-:Y:S02]  /*2bae0*/  STL [R1+0x8], R13 ;  /* 0x0000080d01007387 */ /* 0x0001e40000100800 */
[----:B0-2---:R-:W-:-:S07]  /*2baf0*/  VIADD R7, R3, 0xfffffffd ;  /* 0xfffffffd03077836 */ /* 0x005fce0000000000 */
.L_x_2626:
[----:B------:R-:W-:Y:S05]  /*2bb00*/  BSYNC B1 ;  /* 0x0000000000017941 */ /* 0x000fea0003800000 */
.L_x_2625:
[----:B------:R-:W-:-:S13]  /*2bb10*/  ISETP.NE.AND P0, PT, R2, RZ, PT ;  /* 0x000000ff0200720c */ /* 0x000fda0003f05270 */
[----:B------:R-:W-:Y:S05]  /*2bb20*/  @!P0 BRA `(.L_x_2624) ;  /* 0x00000010008c8947 */ /* 0x000fea0003800000 */
[----:B------:R-:W-:-:S07]  /*2bb30*/  IMAD.MOV.U32 R11, RZ, RZ, R6 ;  /* 0x000000ffff0b7224 */ /* 0x000fce00078e0006 */
.L_x_2651:
        /* <DEDUP_REMOVED lines=30> */
[----:B------:R-:W-:-:S06]  /*2bd20*/  LEA.HI.X R11, R2, UR5, R3, 0x2, P0 ;  /* 0x00000005020b7c11 */ /* 0x000fcc00080f1403 */
[----:B------:R0:W5:Y:S03]  /*2bd30*/  LDG.E R11, desc[UR60][R10.64] ;  /* 0x0000003c0a0b7981 */ /* 0x000166000c1e1900 */
.L_x_2637:
[----:B------:R-:W1:Y:S01]  /*2bd40*/  S2R R3, SR_CgaCtaId ;  /* 0x0000000000037919 */ /* 0x000e620000008800 */
[----:B------:R-:W-:-:S04]  /*2bd50*/  MOV R2, 0x400 ;  /* 0x0000040000027802 */ /* 0x000fc80000000f00 */
[----:B-1----:R-:W-:Y:S02]  /*2bd60*/  LEA R2, R3, R2, 0x18 ;  /* 0x0000000203027211 */ /* 0x002fe400078ec0ff */
[----:B------:R-:W-:-:S03]  /*2bd70*/  SHF.L.U32 R3, R9, 0x1f, RZ ;  /* 0x0000001f09037819 */ /* 0x000fc600000006ff */
[----:B------:R-:W-:-:S04]  /*2bd80*/  IMAD R2, R8, 0x8, R2 ;  /* 0x0000000808027824 */ /* 0x000fc800078e0202 */
[----:B------:R-:W1:Y:S02]  /*2bd90*/  SYNCS.PHASECHK.TRANS64.TRYWAIT P0, [R2+URZ+0x38840], R3 ;  /* 0x03884003020075a7 */ /* 0x000e64000800017f */
[----:B-1----:R-:W-:Y:S05]  /*2bda0*/  @!P0 BRA `(.L_x_2638) ;  /* 0x0000004000b08947 */ /* 0x002fea0003800000 */
.L_x_2807:
        /* <DEDUP_REMOVED lines=11> */
.L_x_2639:
        /* <DEDUP_REMOVED lines=41> */
.L_x_2808:
        /* <DEDUP_REMOVED lines=10> */
.L_x_2641:
[----:B------:R-:W2:Y:S02]  /*2c190*/  LDL R3, [R1+0x14] ;  /* 0x0000140001037983 */ /* 0x000ea40000100800 */
[----:B--2---:R-:W-:-:S13]  /*2c1a0*/  LOP3.LUT P0, RZ, R3, 0x40, RZ, 0xc0, !PT ;  /* 0x0000004003ff7812 */ /* 0x004fda000780c0ff */
[----:B------:R-:W-:Y:S05]  /*2c1b0*/  @P0 BRA `(.L_x_2642) ;  /* 0x0000000000040947 */ /* 0x000fea0003800000 */
[----:B------:R-:W-:Y:S01]  /*2c1c0*/  BPT.TRAP 0x1 ;  /* 0x000000040000795c */ /* 0x000fe20000300000 */
.L_x_2642:
        /* <DEDUP_REMOVED lines=39> */
.L_x_2636:
[----:B------:R-:W-:Y:S05]  /*2c440*/  BSYNC B1 ;  /* 0x0000000000017941 */ /* 0x000fea0003800000 */
.L_x_2635:
        /* <DEDUP_REMOVED lines=31> */
.L_x_2645:
[----:B------:R-:W2:Y:S01]  /*2c640*/  S2R R3, SR_CgaCtaId ;  /* 0x0000000000037919 */ /* 0x000ea20000008800 */
[----:B------:R-:W-:-:S04]  /*2c650*/  MOV R2, 0x400 ;  /* 0x0000040000027802 */ /* 0x000fc80000000f00 */
[----:B--2---:R-:W-:Y:S02]  /*2c660*/  LEA R2, R3, R2, 0x18 ;  /* 0x0000000203027211 */ /* 0x004fe400078ec0ff */
[----:B------:R-:W-:-:S03]  /*2c670*/  SHF.L.U32 R3, R14, 0x1f, RZ ;  /* 0x0000001f0e037819 */ /* 0x000fc600000006ff */
[----:B------:R-:W-:-:S04]  /*2c680*/  IMAD R2, R15, 0x8, R2 ;  /* 0x000000080f027824 */ /* 0x000fc800078e0202 */
[----:B------:R-:W2:Y:S02]  /*2c690*/  SYNCS.PHASECHK.TRANS64.TRYWAIT P0, [R2+URZ+0x38840], R3 ;  /* 0x03884003020075a7 */ /* 0x000ea4000800017f */
[----:B--2---:R-:W-:Y:S05]  /*2c6a0*/  @!P0 BRA `(.L_x_2646) ;  /* 0x0000003800988947 */ /* 0x004fea0003800000 */
.L_x_2809:
        /* <DEDUP_REMOVED lines=11> */
.L_x_2647:
        /* <DEDUP_REMOVED lines=40> */
.L_x_2810:
        /* <DEDUP_REMOVED lines=10> */
.L_x_2649:
[----:B------:R-:W2:Y:S02]  /*2ca80*/  LDL R3, [R1+0x14] ;  /* 0x0000140001037983 */ /* 0x000ea40000100800 */
[----:B--2---:R-:W-:-:S13]  /*2ca90*/  LOP3.LUT P0, RZ, R3, 0x40, RZ, 0xc0, !PT ;  /* 0x0000004003ff7812 */ /* 0x004fda000780c0ff */
[----:B------:R-:W-:Y:S05]  /*2caa0*/  @P0 BRA `(.L_x_2650) ;  /* 0x0000000000040947 */ /* 0x000fea0003800000 */
[----:B------:R-:W-:Y:S01]  /*2cab0*/  BPT.TRAP 0x1 ;  /* 0x000000040000795c */ /* 0x000fe20000300000 */
.L_x_2650:
        /* <DEDUP_REMOVED lines=38> */
.L_x_2644:
[----:B------:R-:W-:Y:S05]  /*2cd20*/  BSYNC B1 ;  /* 0x0000000000017941 */ /* 0x000fea0003800000 */
.L_x_2643:
[C---:B------:R-:W-:Y:S01]  /*2cd30*/  ISETP.GT.AND P0, PT, R7.reuse, 0x1, PT ;  /* 0x000000010700780c */ /* 0x040fe20003f04270 */
[----:B------:R-:W-:-:S12]  /*2cd40*/  VIADD R7, R7, 0xfffffffe ;  /* 0xfffffffe07077836 */ /* 0x000fd80000000000 */
[----:B------:R-:W-:Y:S05]  /*2cd50*/  @P0 BRA `(.L_x_2651) ;  /* 0xffffffec00780947 */ /* 0x000fea000383ffff */
.L_x_2624:
[----:B------:R-:W-:Y:S05]  /*2cd60*/  BSYNC B0 ;  /* 0x0000000000007941 */ /* 0x000fea0003800000 */
.L_x_2623:
        /* <DEDUP_REMOVED lines=8> */
[----:B------:R-:W1:Y:S02]  /*2cdf0*/  FLO.U32 R0, UR4 ;  /* 0x0000000400007d00 */ /* 0x000e6400080e0000 */
        /* <DEDUP_REMOVED lines=8> */
.L_x_2653:
[----:B------:R-:W-:Y:S05]  /*2ce80*/  BSYNC B0 ;  /* 0x0000000000007941 */ /* 0x000fea0003800000 */
.L_x_2652:
        /* <DEDUP_REMOVED lines=11> */
.L_x_2811:
        /* <DEDUP_REMOVED lines=10> */
.L_x_2657:
[----:B------:R-:W2:Y:S02]  /*2cfe0*/  LDL R0, [R1+0x14] ;  /* 0x0000140001007983 */ /* 0x000ea40000100800 */
[----:B--2---:R-:W-:-:S13]  /*2cff0*/  LOP3.LUT P0, RZ, R0, 0x40, RZ, 0xc0, !PT ;  /* 0x0000004000ff7812 */ /* 0x004fda000780c0ff */
[----:B------:R-:W-:Y:S05]  /*2d000*/  @P0 BRA `(.L_x_2658) ;  /* 0x0000000000040947 */ /* 0x000fea0003800000 */
[----:B------:R-:W-:Y:S01]  /*2d010*/  BPT.TRAP 0x1 ;  /* 0x000000040000795c */ /* 0x000fe20000300000 */
.L_x_2658:
[----:B------:R-:W2:Y:S01]  /*2d020*/  LDL R0, [R1] ;  /* 0x0000000001007983 */ /* 0x000ea20000100800 */
        /* <DEDUP_REMOVED lines=36> */
.L_x_2655:
[----:B------:R-:W-:Y:S05]  /*2d270*/  BSYNC B0 ;  /* 0x0000000000007941 */ /* 0x000fea0003800000 */
.L_x_2654:
        /* <DEDUP_REMOVED lines=9> */
.L_x_2607:
[----:B------:R-:W-:Y:S05]  /*2d310*/  BSYNC B6 ;  /* 0x0000000000067941 */ /* 0x000fea0003800000 */
.L_x_2605:
[----:B------:R-:W-:-:S03]  /*2d320*/  UMOV UR4, 0xffffffff ;  /* 0xffffffff00047882 */ /* 0x000fc60000000000 */
[----:B------:R-:W-:Y:S05]  /*2d330*/  BRA.DIV UR4, `(.L_x_2659) ;  /* 0x0000002e04b07947 */ /* 0x000fea000b800000 */
[----:B------:R2:W3:Y:S04]  /*2d340*/  SHFL.IDX PT, R4, R16, RZ, 0x1f ;  /* 0x00001fff10047589 */ /* 0x0004e800000e0000 */
[----:B------:R-:W4:Y:S02]  /*2d350*/  SHFL.IDX PT, R16, R16, 0x1, 0x1f ;  /* 0x00201f0010107f89 */ /* 0x000f2400000e0000 */
.L_x_2815:
[----:B-1----:R-:W0:Y:S01]  /*2d360*/  S2R R0, SR_TID.X ;  /* 0x0000000000007919 */ /* 0x002e220000002100 */
        /* <DEDUP_REMOVED lines=9> */
[----:B------:R-:W0:Y:S02]  /*2d400*/  LDC.64 R2, c[0x0][0xc58] ;  /* 0x00031600ff027b82 */ /* 0x000e240000000a00 */
[----:B0-----:R-:W-:-:S05]  /*2d410*/  IMAD.WIDE R2, R5, 0x4, R2 ;  /* 0x0000000405027825 */ /* 0x001fca00078e0202 */
[----:B------:R0:W5:Y:S02]  /*2d420*/  LDG.E R17, desc[UR60][R2.64] ;  /* 0x0000003c02117981 */ /* 0x000164000c1e1900 */
.L_x_2661:
[----:B------:R-:W-:Y:S05]  /*2d430*/  BSYNC B0 ;  /* 0x0000000000007941 */ /* 0x000fea0003800000 */
.L_x_2660:
        /* <DEDUP_REMOVED lines=23> */
.L_x_2823:
[----:B------:R-:W-:Y:S02]  /*2d5b0*/  ULDC UR4, c[0x0][0xc10] ;  /* 0x0003040000047ab9 */ /* 0x000fe40000000800 */
[----:B------:R-:W-:-:S04]  /*2d5c0*/  IMAD.U32 R5, RZ, RZ, UR4 ;  /* 0x00000004ff057e24 */ /* 0x000fc8000f8e00ff */
[----:B-1----:R-:W-:-:S04]  /*2d5d0*/  IMAD R3, R14, R5, RZ ;  /* 0x000000050e037224 */ /* 0x002fc800078e02ff */
[----:B--2-4-:R-:W-:-:S05]  /*2d5e0*/  IMAD.IADD R16, R16, 0x1, R3 ;  /* 0x0000000110107824 */ /* 0x014fca00078e0203 */
[----:B---3--:R-:W-:-:S13]  /*2d5f0*/  ISETP.GT.AND P0, PT, R16, R4, PT ;  /* 0x000000041000720c */ /* 0x008fda0003f04270 */
[----:B------:R-:W-:Y:S05]  /*2d600*/  @P0 BRA `(.L_x_2663) ;  /* 0x0000000000b40947 */ /* 0x000fea0003800000 */
[----:B------:R-:W1:Y:S02]  /*2d610*/  LDC R0, c[0x0][0xc14] ;  /* 0x00030500ff007b82 */ /* 0x000e640000000800 */
.L_x_2668:
        /* <DEDUP_REMOVED lines=14> */
.L_x_2666:
[----:B------:R-:W-:Y:S05]  /*2d700*/  BSYNC B0 ;  /* 0x0000000000007941 */ /* 0x000fea0003800000 */
.L_x_2665:
        /* <DEDUP_REMOVED lines=23> */
.L_x_2831:
[----:B------:R-:W-:Y:S02]  /*2d880*/  ULDC UR4, c[0x0][0xc10] ;  /* 0x0003040000047ab9 */ /* 0x000fe40000000800 */
[----:B------:R-:W-:-:S04]  /*2d890*/  IMAD.U32 R5, RZ, RZ, UR4 ;  /* 0x00000004ff057e24 */ /* 0x000fc8000f8e00ff */
[----:B-1----:R-:W-:-:S04]  /*2d8a0*/  IMAD R3, R14, R5, RZ ;  /* 0x000000050e037224 */ /* 0x002fc800078e02ff */
[----:B------:R-:W-:-:S05]  /*2d8b0*/  IMAD.IADD R16, R3, 0x1, R16 ;  /* 0x0000000103107824 */ /* 0x000fca00078e0210 */
[----:B------:R-:W-:-:S13]  /*2d8c0*/  ISETP.GT.AND P0, PT, R16, R4, PT ;  /* 0x000000041000720c */ /* 0x000fda0003f04270 */
[----:B------:R-:W-:Y:S05]  /*2d8d0*/  @!P0 BRA `(.L_x_2668) ;  /* 0xfffffffc00508947 */ /* 0x000fea000383ffff */
.L_x_2663:
        /* <DEDUP_REMOVED lines=8> */
.L_x_2835:
[----:B------:R-:W-:Y:S01]  /*2d960*/  ISETP.NE.AND P0, PT, R3, RZ, PT ;  /* 0x000000ff0300720c */ /* 0x000fe20003f05270 */
[----:B------:R-:W-:-:S12]  /*2d970*/  IMAD.MOV.U32 R7, RZ, RZ, RZ ;  /* 0x000000ffff077224 */ /* 0x000fd800078e00ff */
[----:B------:R-:W-:Y:S05]  /*2d980*/  @!P0 BRA `(.L_x_2670) ;  /* 0x0000000000108947 */ /* 0x000fea0003800000 */
[----:B------:R-:W-:Y:S01]  /*2d990*/  UMOV UR4, 0xffffffff ;  /* 0xffffffff00047882 */ /* 0x000fe20000000000 */
[----:B------:R-:W-:Y:S02]  /*2d9a0*/  VIADD R12, R6, 0xffffffff ;  /* 0xffffffff060c7836 */ /* 0x000fe40000000000 */
[----:B------:R-:W-:Y:S05]  /*2d9b0*/  BRA.DIV UR4, `(.L_x_2671) ;  /* 0x0000003204447947 */ /* 0x000fea000b800000 */
[----:B------:R3:W4:Y:S02]  /*2d9c0*/  SHFL.IDX PT, R7, R2, R12, 0x1f ;  /* 0x00001f0c02077589 */ /* 0x00072400000e0000 */
.L_x_2670:
[----:B0--3--:R-:W0:Y:S01]  /*2d9d0*/  LDC.64 R2, c[0x0][0xc68] ;  /* 0x00031a00ff027b82 */ /* 0x009e220000000a00 */
[----:B------:R-:W-:-:S04]  /*2d9e0*/  IMAD.IADD R19, R6, 0x1, R19 ;  /* 0x0000000106137824 */ /* 0x000fc800078e0213 */
        /* <DEDUP_REMOVED lines=65> */
.L_x_2664:
[----:B------:R-:W-:Y:S01]  /*2de00*/  UMOV UR4, URZ ;  /* 0x0000003f00047c82 */ /* 0x000fe20008000000 */
[----:B------:R-:W-:Y:S01]  /*2de10*/  UMOV UR5, URZ ;  /* 0x0000003f00057c82 */ /* 0x000fe20008000000 */
[----:B------:R-:W-:Y:S01]  /*2de20*/  ULDC UR6, c[0x0][0xc14] ;  /* 0x0003050000067ab9 */ /* 0x000fe20000000800 */
[----:B------:R-:W-:Y:S02]  /*2de30*/  IMAD.MOV.U32 R16, RZ, RZ, R4 ;  /* 0x000000ffff107224 */ /* 0x000fe400078e0004 */
[----:B------:R-:W-:Y:S02]  /*2de40*/  IMAD.U32 R17, RZ, RZ, UR4 ;  /* 0x00000004ff117e24 */ /* 0x000fe4000f8e00ff */
[----:B------:R-:W-:Y:S02]  /*2de50*/  IMAD.U32 R18, RZ, RZ, UR5 ;  /* 0x00000005ff127e24 */ /* 0x000fe4000f8e00ff */
[----:B------:R-:W-:-:S07]  /*2de60*/  IMAD.U32 R19, RZ, RZ, UR6 ;  /* 0x00000006ff137e24 */ /* 0x000fce000f8e00ff */
.L_x_2672:
        /* <DEDUP_REMOVED lines=12> */
.L_x_2582:
        /* <DEDUP_REMOVED lines=12> */
.L_x_2838:
[----:B------:R-:W-:Y:S05]  /*2dff0*/  BSYNC B0 ;  /* 0x0000000000007941 */ /* 0x000fea0003800000 */
.L_x_2674:
[----:B------:R-:W-:-:S03]  /*2e000*/  UMOV UR4, 0xffffffff ;  /* 0xffffffff00047882 */ /* 0x000fc60000000000 */
[----:B------:R-:W-:Y:S05]  /*2e010*/  BRA.DIV UR4, `(.L_x_2676) ;  /* 0x0000002a04e87947 */ /* 0x000fea000b800000 */
[----:B------:R-:W2:Y:S02]  /*2e020*/  S2R R2, SR_TID.X ;  /* 0x0000000000027919 */ /* 0x000ea40000002100 */
[----:B--2---:R-:W-:-:S04]  /*2e030*/  SHF.R.U32.HI R2, RZ, 0x5, R2 ;  /* 0x00000005ff027819 */ /* 0x004fc80000011602 */
[----:B------:R-:W-:-:S05]  /*2e040*/  LOP3.LUT R2, R2, 0x3, RZ, 0xc0, !PT ;  /* 0x0000000302027812 */ /* 0x000fca00078ec0ff */
[----:B------:R2:W3:Y:S02]  /*2e050*/  SHFL.IDX PT, R14, R2, RZ, 0x1f ;  /* 0x00001fff020e7589 */ /* 0x0004e400000e0000 */
.L_x_2841:
[----:B---3--:R-:W-:-:S13]  /*2e060*/  ISETP.NE.AND P0, PT, R14, RZ, PT ;  /* 0x000000ff0e00720c */ /* 0x008fda0003f05270 */
[----:B------:R-:W-:Y:S05]  /*2e070*/  @P0 BRA `(.L_x_2294) ;  /* 0x00000000009c0947 */ /* 0x000fea0003800000 */
[----:B------:R-:W-:-:S03]  /*2e080*/  UMOV UR4, 0xffffffff ;  /* 0xffffffff00047882 */ /* 0x000fc60000000000 */
[----:B------:R-:W-:Y:S05]  /*2e090*/  BRA.DIV UR4, `(.L_x_2677) ;  /* 0x0000002a04fc7947 */ /* 0x000fea000b800000 */
[----:B------:R-:W-:-:S13]  /*2e0a0*/  ELECT P6, URZ, PT ;  /* 0x00000000003f782f */ /* 0x000fda00038c0000 */
.L_x_2844:
        /* <DEDUP_REMOVED lines=8> */
.L_x_2678:
        /* <DEDUP_REMOVED lines=14> */
.L_x_2845:
[----:B------:R-:W2:Y:S02]  /*2e210*/  SYNCS.PHASECHK.TRANS64.TRYWAIT P0, [R7+URZ], R2 ;  /* 0x00000002070075a7 */ /* 0x000ea4000800017f */
[----:B--2---:R-:W-:Y:S05]  /*2e220*/  @!P0 BRA `(.L_x_2680) ;  /* 0x0000002800cc8947 */ /* 0x004fea0003800000 */
.L_x_2846:
[----:B------:R-:W-:Y:S05]  /*2e230*/  @!P2 BRA `(.L_x_2681) ;  /* 0x000000000004a947 */ /* 0x000fea0003800000 */
[----:B------:R-:W-:Y:S01]  /*2e240*/  BPT.TRAP 0x1 ;  /* 0x000000040000795c */ /* 0x000fe20000300000 */
.L_x_2681:
[----:B------:R-:W3:Y:S01]  /*2e250*/  LDL.LU R4, [R1] ;  /* 0x0000000001047983 */ /* 0x000ee20000300800 */
[----:B------:R-:W-:-:S04]  /*2e260*/  VIADD R0, R0, 0x38860 ;  /* 0x0003886000007836 */ /* 0x000fc80000000000 */
[----:B---3--:R-:W-:-:S04]  /*2e270*/  IMAD R4, R4, 0x8, R0 ;  /* 0x0000000804047824 */ /* 0x008fc800078e0200 */
[----:B------:R-:W3:Y:S02]  /*2e280*/  SYNCS.PHASECHK.TRANS64.TRYWAIT P0, [R4+URZ], R5 ;  /* 0x00000005040075a7 */ /* 0x000ee4000800017f */
[----:B---3--:R-:W-:Y:S05]  /*2e290*/  @!P0 BRA `(.L_x_2682) ;  /* 0x0000002800c48947 */ /* 0x008fea0003800000 */
.L_x_2847:
[----:B------:R-:W-:-:S07]  /*2e2a0*/  IMAD R3, R3, 0x8, R0 ;  /* 0x0000000803037824 */ /* 0x000fce00078e0200 */
.L_x_2683:
[----:B----4-:R4:W0:Y:S02]  /*2e2b0*/  SYNCS.PHASECHK.TRANS64.TRYWAIT P0, [R3+URZ], R2 ;  /* 0x00000002030075a7 */ /* 0x010824000800017f */
[----:B0-----:R-:W-:Y:S05]  /*2e2c0*/  @!P0 NANOSLEEP.SYNCS 0x989680 ;  /* 0x009896800000895d */ /* 0x001fea0003900000 */
[----:B------:R-:W0:Y:S02]  /*2e2d0*/  @!P0 SYNCS.PHASECHK.TRANS64 P0, [R3+URZ], R2 ;  /* 0x00000002030085a7 */ /* 0x000e24000800007f */
[----:B0-----:R-:W-:Y:S05]  /*2e2e0*/  @!P0 BRA `(.L_x_2683) ;  /* 0xfffffffc00f08947 */ /* 0x001fea000383ffff */
.L_x_2294:
[----:B------:R-:W-:Y:S05]  /*2e2f0*/  BSYNC B7 ;  /* 0x0000000000077941 */ /* 0x000fea0003800000 */
.L_x_2291:
[----:B------:R-:W-:Y:S05]  /*2e300*/  EXIT ;  /* 0x000000000000794d */ /* 0x000fea0003800000 */
.L_x_2314:
[----:B0-----:R0:W1:Y:S02]  /*2e310*/  SYNCS.PHASECHK.TRANS64.TRYWAIT P6, [R0+URZ+0x38890], R115 ;  /* 0x03889073000075a7 */ /* 0x00106400080c017f */
[----:B-1----:R-:W-:Y:S05]  /*2e320*/  @!P6 NANOSLEEP.SYNCS 0x989680 ;  /* 0x009896800000e95d */ /* 0x002fea0003900000 */
[----:B------:R-:W1:Y:S02]  /*2e330*/  @!P6 SYNCS.PHASECHK.TRANS64 P6, [R0+URZ+0x38890], R115 ;  /* 0x038890730000e5a7 */ /* 0x000e6400080c007f */
[----:B-1----:R-:W-:Y:S05]  /*2e340*/  @!P6 BRA `(.L_x_2314) ;  /* 0xfffffffc00f0e947 */ /* 0x002fea000383ffff */
[----:B------:R-:W-:Y:S05]  /*2e350*/  BRA `(.L_x_2684) ;  /* 0xfffffd5400087947 */ /* 0x000fea000383ffff */
.L_x_2370:
[----:B-1----:R1:W3:Y:S02]  /*2e360*/  SYNCS.PHASECHK.TRANS64.TRYWAIT P6, [R0+URZ+0x38890], R115 ;  /* 0x03889073000075a7 */ /* 0x0022e400080c017f */
[----:B---3--:R-:W-:Y:S05]  /*2e370*/  @!P6 NANOSLEEP.SYNCS 0x989680 ;  /* 0x009896800000e95d */ /* 0x008fea0003900000 */
[----:B------:R-:W3:Y:S02]  /*2e380*/  @!P6 SYNCS.PHASECHK.TRANS64 P6, [R0+URZ+0x38890], R115 ;  /* 0x038890730000e5a7 */ /* 0x000ee400080c007f */
[----:B---3--:R-:W-:Y:S05]  /*2e390*/  @!P6 BRA `(.L_x_2370) ;  /* 0xfffffffc00f0e947 */ /* 0x008fea000383ffff */
[----:B------:R-:W-:Y:S05]  /*2e3a0*/  BRA `(.L_x_2685) ;  /* 0xfffffd8800947947 */ /* 0x000fea000383ffff */
.L_x_2395:
[----:B0-----:R0:W1:Y:S02]  /*2e3b0*/  SYNCS.PHASECHK.TRANS64.TRYWAIT P3, [R0+URZ+0x38890], R115 ;  /* 0x03889073000075a7 */ /* 0x001064000806017f */
[----:B-1----:R-:W-:Y:S05]  /*2e3c0*/  @!P3 NANOSLEEP.SYNCS 0x989680 ;  /* 0x009896800000b95d */ /* 0x002fea0003900000 */
[----:B------:R-:W1:Y:S02]  /*2e3d0*/  @!P3 SYNCS.PHASECHK.TRANS64 P3, [R0+URZ+0x38890], R115 ;  /* 0x038890730000b5a7 */ /* 0x000e64000806007f */
[----:B-1----:R-:W-:Y:S05]  /*2e3e0*/  @!P3 BRA `(.L_x_2395) ;  /* 0xfffffffc00f0b947 */ /* 0x002fea000383ffff */
[----:B------:R-:W-:Y:S05]  /*2e3f0*/  BRA `(.L_x_2686) ;  /* 0xfffffdbc00587947 */ /* 0x000fea000383ffff */
.L_x_2403:
[----:B-1----:R1:W2:Y:S02]  /*2e400*/  SYNCS.PHASECHK.TRANS64.TRYWAIT P2, [R0+URZ+0x388b0], R115 ;  /* 0x0388b073000075a7 */ /* 0x0022a4000804017f */
[----:B--2---:R-:W-:Y:S05]  /*2e410*/  @!P2 NANOSLEEP.SYNCS 0x989680 ;  /* 0x009896800000a95d */ /* 0x004fea0003900000 */
[----:B------:R-:W2:Y:S02]  /*2e420*/  @!P2 SYNCS.PHASECHK.TRANS64 P2, [R0+URZ+0x388b0], R115 ;  /* 0x0388b0730000a5a7 */ /* 0x000ea4000804007f */
[----:B--2---:R-:W-:Y:S05]  /*2e430*/  @!P2 BRA `(.L_x_2403) ;  /* 0xfffffffc00f0a947 */ /* 0x004fea000383ffff */
[----:B------:R-:W-:Y:S05]  /*2e440*/  BRA `(.L_x_2687) ;  /* 0xfffffdc000847947 */ /* 0x000fea000383ffff */
.L_x_2431:
        /* <DEDUP_REMOVED lines=8> */
.L_x_2689:
[----:B------:R-:W-:Y:S05]  /*2e4d0*/  BSYNC B1 ;  /* 0x0000000000017941 */ /* 0x000fea0003800000 */
.L_x_2688:
[----:B------:R-:W-:Y:S05]  /*2e4e0*/  BRA `(.L_x_2690) ;  /* 0xfffffde800487947 */ /* 0x000fea000383ffff */
.L_x_2432:
        /* <DEDUP_REMOVED lines=8> */
.L_x_2692:
[----:B------:R-:W-:Y:S05]  /*2e570*/  BSYNC B1 ;  /* 0x0000000000017941 */ /* 0x000fea0003800000 */
.L_x_2691:
[----:B------:R-:W-:Y:S05]  /*2e580*/  BRA `(.L_x_2693) ;  /* 0xfffffde800287947 */ /* 0x000fea000383ffff */
.L_x_2433:
        /* <DEDUP_REMOVED lines=8> */
.L_x_2695:
[----:B------:R-:W-:Y:S05]  /*2e610*/  BSYNC B1 ;  /* 0x0000000000017941 */ /* 0x000fea0003800000 */
.L_x_2694:
[----:B------:R-:W-:Y:S05]  /*2e620*/  BRA `(.L_x_2696) ;  /* 0xfffffde800087947 */ /* 0x000fea000383ffff */
.L_x_2434:
        /* <DEDUP_REMOVED lines=8> */
.L_x_2698:
[----:B------:R-:W-:Y:S05]  /*2e6b0*/  BSYNC B1 ;  /* 0x0000000000017941 */ /* 0x000fea0003800000 */
.L_x_2697:
[----:B------:R-:W-:Y:S05]  /*2e6c0*/  BRA `(.L_x_2699) ;  /* 0xfffffde400e87947 */ /* 0x000fea000383ffff */
.L_x_2435:
        /* <DEDUP_REMOVED lines=8> */
.L_x_2701:
[----:B------:R-:W-:Y:S05]  /*2e750*/  BSYNC B1 ;  /* 0x0000000000017941 */ /* 0x000fea0003800000 */
.L_x_2700:
[----:B------:R-:W-:Y:S05]  /*2e760*/  BRA `(.L_x_2702) ;  /* 0xfffffde400c87947 */ /* 0x000fea000383ffff */
.L_x_2436:
        /* <DEDUP_REMOVED lines=8> */
.L_x_2704:
[----:B------:R-:W-:Y:S05]  /*2e7f0*/  BSYNC B1 ;  /* 0x0000000000017941 */ /* 0x000fea0003800000 */
.L_x_2703:
[----:B------:R-:W-:Y:S05]  /*2e800*/  BRA `(.L_x_2705) ;  /* 0xfffffde400a87947 */ /* 0x000fea000383ffff */
.L_x_2437:
        /* <DEDUP_REMOVED lines=8> */
.L_x_2707:
[----:B------:R-:W-:Y:S05]  /*2e890*/  BSYNC B1 ;  /* 0x0000000000017941 */ /* 0x000fea0003800000 */
.L_x_2706:
[----:B------:R-:W-:Y:S05]  /*2e8a0*/  BRA `(.L_x_2708) ;  /* 0xfffffde400887947 */ /* 0x000fea000383ffff */
.L_x_2438:
        /* <DEDUP_REMOVED lines=8> */
.L_x_2710:
[----:B------:R-:W-:Y:S05]  /*2e930*/  BSYNC B1 ;  /* 0x0000000000017941 */ /* 0x000fea0003800000 */
.L_x_2709:
[----:B------:R-:W-:Y:S05]  /*2e940*/  BRA `(.L_x_2711) ;  /* 0xfffffde400687947 */ /* 0x000fea000383ffff */
.L_x_2439:
        /* <DEDUP_REMOVED lines=8> */
.L_x_2713:
[----:B------:R-:W-:Y:S05]  /*2e9d0*/  BSYNC B1 ;  /* 0x0000000000017941 */ /* 0x000fea0003800000 */
.L_x_2712:
[----:B------:R-:W-:Y:S05]  /*2e9e0*/  BRA `(.L_x_2714) ;  /* 0xfffffde400487947 */ /* 0x000fea000383ffff */
.L_x_2440:
        /* <DEDUP_REMOVED lines=8> */
.L_x_2716:
[----:B------:R-:W-:Y:S05]  /*2ea70*/  BSYNC B1 ;  /* 0x0000000000017941 */ /* 0x000fea0003800000 */
.L_x_2715:
[----:B------:R-:W-:Y:S05]  /*2ea80*/  BRA `(.L_x_2717) ;  /* 0xfffffde400287947 */ /* 0x000fea000383ffff */
.L_x_2441:
        /* <DEDUP_REMOVED lines=8> */
.L_x_2719:
[----:B------:R-:W-:Y:S05]  /*2eb10*/  BSYNC B1 ;  /* 0x0000000000017941 */ /* 0x000fea0003800000 */
.L_x_2718:
[----:B------:R-:W-:Y:S05]  /*2eb20*/  BRA `(.L_x_2720) ;  /* 0xfffffde400087947 */ /* 0x000fea000383ffff */
.L_x_2442:
        /* <DEDUP_REMOVED lines=8> */
.L_x_2722:
[----:B------:R-:W-:Y:S05]  /*2ebb0*/  BSYNC B1 ;  /* 0x0000000000017941 */ /* 0x000fea0003800000 */
.L_x_2721:
[----:B------:R-:W-:Y:S05]  /*2ebc0*/  BRA `(.L_x_2723) ;  /* 0xfffffde000e87947 */ /* 0x000fea000383ffff */
.L_x_2443:
        /* <DEDUP_REMOVED lines=8> */
.L_x_2725:
[----:B------:R-:W-:Y:S05]  /*2ec50*/  BSYNC B1 ;  /* 0x0000000000017941 */ /* 0x000fea0003800000 */
.L_x_2724:
[----:B------:R-:W-:Y:S05]  /*2ec60*/  BRA `(.L_x_2726) ;  /* 0xfffffde000c87947 */ /* 0x000fea000383ffff */
.L_x_2444:
        /* <DEDUP_REMOVED lines=8> */
.L_x_2728:
[----:B------:R-:W-:Y:S05]  /*2ecf0*/  BSYNC B1 ;  /* 0x0000000000017941 */ /* 0x000fea0003800000 */
.L_x_2727:
[----:B------:R-:W-:Y:S05]  /*2ed00*/  BRA `(.L_x_2729) ;  /* 0xfffffde000ac7947 */ /* 0x000fea000383ffff */
.L_x_2445:
        /* <DEDUP_REMOVED lines=8> */
.L_x_2731:
[----:B------:R-:W-:Y:S05]  /*2ed90*/  BSYNC B1 ;  /* 0x0000000000017941 */ /* 0x000fea0003800000 */
.L_x_2730:
[----:B------:R-:W-:Y:S05]  /*2eda0*/  BRA `(.L_x_2732) ;  /* 0xfffffde000907947 */ /* 0x000fea000383ffff */
.L_x_2446:
        /* <DEDUP_REMOVED lines=8> */
.L_x_2734:
[----:B------:R-:W-:Y:S05]  /*2ee30*/  BSYNC B1 ;  /* 0x0000000000017941 */ /* 0x000fea0003800000 */
.L_x_2733:
[----:B------:R-:W-:Y:S05]  /*2ee40*/  BRA `(.L_x_2735) ;  /* 0xfffffde000747947 */ /* 0x000fea000383ffff */
.L_x_2448:
[----:B0-----:R0:W1:Y:S02]  /*2ee50*/  SYNCS.PHASECHK.TRANS64.TRYWAIT P4, [R16+URZ+0x38800], R99 ;  /* 0x03880063100075a7 */ /* 0x001064000808017f */
[----:B-1----:R-:W-:Y:S05]  /*2ee60*/  @!P4 NANOSLEEP.SYNCS 0x989680 ;  /* 0x009896800000c95d */ /* 0x002fea0003900000 */
[----:B------:R-:W1:Y:S02]  /*2ee70*/  @!P4 SYNCS.PHASECHK.TRANS64 P4, [R16+URZ+0x38800], R99 ;  /* 0x038800631000c5a7 */ /* 0x000e64000808007f */
[----:B-1----:R-:W-:Y:S05]  /*2ee80*/  @!P4 BRA `(.L_x_2448) ;  /* 0xfffffffc00f0c947 */ /* 0x002fea000383ffff */
[----:B------:R-:W-:Y:S05]  /*2ee90*/  BRA `(.L_x_2736) ;  /* 0xfffffde000f47947 */ /* 0x000fea000383ffff */
.L_x_2488:
        /* <DEDUP_REMOVED lines=8> */
.L_x_2738:
[----:B------:R-:W-:Y:S05]  /*2ef20*/  BSYNC B1 ;  /* 0x0000000000017941 */ /* 0x000fea0003800000 */
.L_x_2737:
[----:B------:R-:W-:Y:S05]  /*2ef30*/  BRA `(.L_x_2739) ;  /* 0xfffffe2400dc7947 */ /* 0x000fea000383ffff */
.L_x_2489:
        /* <DEDUP_REMOVED lines=8> */
.L_x_2741:
[----:B------:R-:W-:Y:S05]  /*2efc0*/  BSYNC B1 ;  /* 0x0000000000017941 */ /* 0x000fea0003800000 */
.L_x_2740:
[----:B------:R-:W-:Y:S05]  /*2efd0*/  BRA `(.L_x_2742) ;  /* 0xfffffe2400bc7947 */ /* 0x000fea000383ffff */
.L_x_2490:
        /* <DEDUP_REMOVED lines=8> */
.L_x_2744:
[----:B------:R-:W-:Y:S05]  /*2f060*/  BSYNC B1 ;  /* 0x0000000000017941 */ /* 0x000fea0003800000 */
.L_x_2743:
[----:B------:R-:W-:Y:S05]  /*2f070*/  BRA `(.L_x_2745) ;  /* 0xfffffe24009c7947 */ /* 0x000fea000383ffff */
.L_x_2491:
        /* <DEDUP_REMOVED lines=8> */
.L_x_2747:
[----:B------:R-:W-:Y:S05]  /*2f100*/  BSYNC B1 ;  /* 0x0000000000017941 */ /* 0x000fea0003800000 */
.L_x_2746:
[----:B------:R-:W-:Y:S05]  /*2f110*/  BRA `(.L_x_2748) ;  /* 0xfffffe24007c7947 */ /* 0x000fea000383ffff */
.L_x_2492:
        /* <DEDUP_REMOVED lines=8> */
.L_x_2750:
[----:B------:R-:W-:Y:S05]  /*2f1a0*/  BSYNC B1 ;  /* 0x0000000000017941 */ /* 0x000fea0003800000 */
.L_x_2749:
[----:B------:R-:W-:Y:S05]  /*2f1b0*/  BRA `(.L_x_2751) ;  /* 0xfffffe24005c7947 */ /* 0x000fea000383ffff */
.L_x_2493:
        /* <DEDUP_REMOVED lines=8> */
.L_x_2753:
[----:B------:R-:W-:Y:S05]  /*2f240*/  BSYNC B1 ;  /* 0x0000000000017941 */ /* 0x000fea0003800000 */
.L_x_2752:
[----:B------:R-:W-:Y:S05]  /*2f250*/  BRA `(.L_x_2754) ;  /* 0xfffffe24003c7947 */ /* 0x000fea000383ffff */
.L_x_2494:
        /* <DEDUP_REMOVED lines=8> */
.L_x_2756:
[----:B------:R-:W-:Y:S05]  /*2f2e0*/  BSYNC B1 ;  /* 0x0000000000017941 */ /* 0x000fea0003800000 */
.L_x_2755:
[----:B------:R-:W-:Y:S05]  /*2f2f0*/  BRA `(.L_x_2757) ;  /* 0xfffffe24001c7947 */ /* 0x000fea000383ffff */
.L_x_2495:
        /* <DEDUP_REMOVED lines=8> */
.L_x_2759:
[----:B------:R-:W-:Y:S05]  /*2f380*/  BSYNC B1 ;  /* 0x0000000000017941 */ /* 0x000fea0003800000 */
.L_x_2758:
[----:B------:R-:W-:Y:S05]  /*2f390*/  BRA `(.L_x_2760) ;  /* 0xfffffe2000fc7947 */ /* 0x000fea000383ffff */
.L_x_2496:
        /* <DEDUP_REMOVED lines=8> */
.L_x_2762:
[----:B------:R-:W-:Y:S05]  /*2f420*/  BSYNC B1 ;  /* 0x0000000000017941 */ /* 0x000fea0003800000 */
.L_x_2761:
[----:B------:R-:W-:Y:S05]  /*2f430*/  BRA `(.L_x_2763) ;  /* 0xfffffe2000dc7947 */ /* 0x000fea000383ffff */
.L_x_2497:
        /* <DEDUP_REMOVED lines=8> */
.L_x_2765:
[----:B------:R-:W-:Y:S05]  /*2f4c0*/  BSYNC B1 ;  /* 0x0000000000017941 */ /* 0x000fea0003800000 */
.L_x_2764:
[----:B------:R-:W-:Y:S05]  /*2f4d0*/  BRA `(.L_x_2766) ;  /* 0xfffffe2000bc7947 */ /* 0x000fea000383ffff */
.L_x_2498:
        /* <DEDUP_REMOVED lines=8> */
.L_x_2768:
[----:B------:R-:W-:Y:S05]  /*2f560*/  BSYNC B1 ;  /* 0x0000000000017941 */ /* 0x000fea0003800000 */
.L_x_2767:
[----:B------:R-:W-:Y:S05]  /*2f570*/  BRA `(.L_x_2769) ;  /* 0xfffffe20009c7947 */ /* 0x000fea000383ffff */
.L_x_2499:
        /* <DEDUP_REMOVED lines=8> */
.L_x_2771:
[----:B------:R-:W-:Y:S05]  /*2f600*/  BSYNC B1 ;  /* 0x0000000000017941 */ /* 0x000fea0003800000 */
.L_x_2770:
[----:B------:R-:W-:Y:S05]  /*2f610*/  BRA `(.L_x_2772) ;  /* 0xfffffe20007c7947 */ /* 0x000fea000383ffff */
.L_x_2500:
        /* <DEDUP_REMOVED lines=8> */
.L_x_2774:
[----:B------:R-:W-:Y:S05]  /*2f6a0*/  BSYNC B1 ;  /* 0x0000000000017941 */ /* 0x000fea0003800000 */
.L_x_2773:
[----:B------:R-:W-:Y:S05]  /*2f6b0*/  BRA `(.L_x_2775) ;  /* 0xfffffe20005c7947 */ /* 0x000fea000383ffff */
.L_x_2501:
        /* <DEDUP_REMOVED lines=8> */
.L_x_2777:
[----:B------:R-:W-:Y:S05]  /*2f740*/  BSYNC B1 ;  /* 0x0000000000017941 */ /* 0x000fea0003800000 */
.L_x_2776:
[----:B------:R-:W-:Y:S05]  /*2f750*/  BRA `(.L_x_2778) ;  /* 0xfffffe2000407947 */ /* 0x000fea000383ffff */
.L_x_2502:
        /* <DEDUP_REMOVED lines=8> */
.L_x_2780:
[----:B------:R-:W-:Y:S05]  /*2f7e0*/  BSYNC B1 ;  /* 0x0000000000017941 */ /* 0x000fea0003800000 */
.L_x_2779:
[----:B------:R-:W-:Y:S05]  /*2f7f0*/  BRA `(.L_x_2781) ;  /* 0xfffffe2000247947 */ /* 0x000fea000383ffff */
.L_x_2503:
        /* <DEDUP_REMOVED lines=8> */
.L_x_2783:
[----:B------:R-:W-:Y:S05]  /*2f880*/  BSYNC B1 ;  /* 0x0000000000017941 */ /* 0x000fea0003800000 */
.L_x_2782:
[----:B------:R-:W-:Y:S05]  /*2f890*/  BRA `(.L_x_2784) ;  /* 0xfffffe20000c7947 */ /* 0x000fea000383ffff */
.L_x_2505:
[----:B0-----:R0:W1:Y:S02]  /*2f8a0*/  SYNCS.PHASECHK.TRANS64.TRYWAIT P4, [R16+URZ+0x38800], R9 ;  /* 0x03880009100075a7 */ /* 0x001064000808017f */
[----:B-1----:R-:W-:Y:S05]  /*2f8b0*/  @!P4 NANOSLEEP.SYNCS 0x989680 ;  /* 0x009896800000c95d */ /* 0x002fea0003900000 */
[----:B------:R-:W1:Y:S02]  /*2f8c0*/  @!P4 SYNCS.PHASECHK.TRANS64 P4, [R16+URZ+0x38800], R9 ;  /* 0x038800091000c5a7 */ /* 0x000e64000808007f */
[----:B-1----:R-:W-:Y:S05]  /*2f8d0*/  @!P4 BRA `(.L_x_2505) ;  /* 0xfffffffc00f0c947 */ /* 0x002fea000383ffff */
[----:B------:R-:W-:Y:S05]  /*2f8e0*/  BRA `(.L_x_2785) ;  /* 0xfffffe20008c7947 */ /* 0x000fea000383ffff */
.L_x_2523:
[----:B-1----:R1:W2:Y:S02]  /*2f8f0*/  SYNCS.PHASECHK.TRANS64.TRYWAIT P2, [R0+URZ+0x38830], R3 ;  /* 0x03883003000075a7 */ /* 0x0022a4000804017f */
[----:B--2---:R-:W-:Y:S05]  /*2f900*/  @!P2 NANOSLEEP.SYNCS 0x989680 ;  /* 0x009896800000a95d */ /* 0x004fea0003900000 */
[----:B------:R-:W2:Y:S02]  /*2f910*/  @!P2 SYNCS.PHASECHK.TRANS64 P2, [R0+URZ+0x38830], R3 ;  /* 0x038830030000a5a7 */ /* 0x000ea4000804007f */
[----:B--2---:R-:W-:Y:S05]  /*2f920*/  @!P2 BRA `(.L_x_2523) ;  /* 0xfffffffc00f0a947 */ /* 0x004fea000383ffff */
[----:B------:R-:W-:Y:S05]  /*2f930*/  BRA `(.L_x_2522) ;  /* 0xfffffe5c00087947 */ /* 0x000fea000383ffff */
.L_x_2530:
[----:B-1----:R1:W2:Y:S02]  /*2f940*/  SYNCS.PHASECHK.TRANS64.TRYWAIT P2, [R11+URZ+0x38830], R4 ;  /* 0x038830040b0075a7 */ /* 0x0022a4000804017f */
[----:B--2---:R-:W-:Y:S05]  /*2f950*/  @!P2 NANOSLEEP.SYNCS 0x989680 ;  /* 0x009896800000a95d */ /* 0x004fea0003900000 */
[----:B------:R-:W2:Y:S02]  /*2f960*/  @!P2 SYNCS.PHASECHK.TRANS64 P2, [R11+URZ+0x38830], R4 ;  /* 0x038830040b00a5a7 */ /* 0x000ea4000804007f */
[----:B--2---:R-:W-:Y:S05]  /*2f970*/  @!P2 BRA `(.L_x_2530) ;  /* 0xfffffffc00f0a947 */ /* 0x004fea000383ffff */
[----:B------:R-:W-:Y:S05]  /*2f980*/  BRA `(.L_x_2529) ;  /* 0xfffffeac00047947 */ /* 0x000fea000383ffff */
.L_x_2535:
[----:B-1----:R1:W2:Y:S02]  /*2f990*/  SYNCS.PHASECHK.TRANS64.TRYWAIT P2, [R9+URZ+0x38850], R0 ;  /* 0x03885000090075a7 */ /* 0x0022a4000804017f */
[----:B--2---:R-:W-:Y:S05]  /*2f9a0*/  @!P2 NANOSLEEP.SYNCS 0x989680 ;  /* 0x009896800000a95d */ /* 0x004fea0003900000 */
[----:B------:R-:W2:Y:S02]  /*2f9b0*/  @!P2 SYNCS.PHASECHK.TRANS64 P2, [R9+URZ+0x38850], R0 ;  /* 0x038850000900a5a7 */ /* 0x000ea4000804007f */
[----:B--2---:R-:W-:Y:S05]  /*2f9c0*/  @!P2 BRA `(.L_x_2535) ;  /* 0xfffffffc00f0a947 */ /* 0x004fea000383ffff */
[----:B------:R-:W-:Y:S05]  /*2f9d0*/  BRA `(.L_x_2534) ;  /* 0xfffffee000c07947 */ /* 0x000fea000383ffff */
.L_x_2543:
[----:B-1----:R1:W2:Y:S02]  /*2f9e0*/  SYNCS.PHASECHK.TRANS64.TRYWAIT P2, [R4+URZ+0x38830], R5 ;  /* 0x03883005040075a7 */ /* 0x0022a4000804017f */
[----:B--2---:R-:W-:Y:S05]  /*2f9f0*/  @!P2 NANOSLEEP.SYNCS 0x989680 ;  /* 0x009896800000a95d */ /* 0x004fea0003900000 */
[----:B------:R-:W2:Y:S02]  /*2fa00*/  @!P2 SYNCS.PHASECHK.TRANS64 P2, [R4+URZ+0x38830], R5 ;  /* 0x038830050400a5a7 */ /* 0x000ea4000804007f */
[----:B--2---:R-:W-:Y:S05]  /*2fa10*/  @!P2 BRA `(.L_x_2543) ;  /* 0xfffffffc00f0a947 */ /* 0x004fea000383ffff */
[----:B------:R-:W-:Y:S05]  /*2fa20*/  BRA `(.L_x_2542) ;  /* 0xfffffef800847947 */ /* 0x000fea000383ffff */
.L_x_2548:
[----:B-1----:R1:W2:Y:S02]  /*2fa30*/  SYNCS.PHASECHK.TRANS64.TRYWAIT P2, [R9+URZ+0x38850], R0 ;  /* 0x03885000090075a7 */ /* 0x0022a4000804017f */
[----:B--2---:R-:W-:Y:S05]  /*2fa40*/  @!P2 NANOSLEEP.SYNCS 0x989680 ;  /* 0x009896800000a95d */ /* 0x004fea0003900000 */
[----:B------:R-:W2:Y:S02]  /*2fa50*/  @!P2 SYNCS.PHASECHK.TRANS64 P2, [R9+URZ+0x38850], R0 ;  /* 0x038850000900a5a7 */ /* 0x000ea4000804007f */
[----:B--2---:R-:W-:Y:S05]  /*2fa60*/  @!P2 BRA `(.L_x_2548) ;  /* 0xfffffffc00f0a947 */ /* 0x004fea000383ffff */
[----:B------:R-:W-:Y:S05]  /*2fa70*/  BRA `(.L_x_2547) ;  /* 0xffffff3000407947 */ /* 0x000fea000383ffff */
.L_x_2554:
[----:B-1----:R1:W2:Y:S02]  /*2fa80*/  SYNCS.PHASECHK.TRANS64.TRYWAIT P0, [R0+URZ+0x38850], R7 ;  /* 0x03885007000075a7 */ /* 0x0022a4000800017f */
[----:B--2---:R-:W-:Y:S05]  /*2fa90*/  @!P0 NANOSLEEP.SYNCS 0x989680 ;  /* 0x009896800000895d */ /* 0x004fea0003900000 */
[----:B------:R-:W2:Y:S02]  /*2faa0*/  @!P0 SYNCS.PHASECHK.TRANS64 P0, [R0+URZ+0x38850], R7 ;  /* 0x03885007000085a7 */ /* 0x000ea4000800007f */
[----:B--2---:R-:W-:Y:S05]  /*2fab0*/  @!P0 BRA `(.L_x_2554) ;  /* 0xfffffffc00f08947 */ /* 0x004fea000383ffff */
[----:B------:R-:W-:Y:S05]  /*2fac0*/  BRA `(.L_x_2553) ;  /* 0xffffff4800647947 */ /* 0x000fea000383ffff */
.L_x_2588:
        /* <DEDUP_REMOVED lines=11> */
.L_x_2787:
[----:B------:R-:W-:Y:S05]  /*2fb80*/  BSYNC B1 ;  /* 0x0000000000017941 */ /* 0x000fea0003800000 */
.L_x_2786:
[----:B------:R-:W-:Y:S05]  /*2fb90*/  BRA `(.L_x_2788) ;  /* 0xffffff9000e47947 */ /* 0x000fea000383ffff */
.L_x_2589:
[----:B------:R-:W-:Y:S01]  /*2fba0*/  BSSY B1, `(.L_x_2789) ;  /* 0x0000006000017945 */ /* 0x000fe20003800000 */
[----:B------:R-:W-:-:S07]  /*2fbb0*/  IMAD.MOV.U32 R15, RZ, RZ, -0x1 ;  /* 0xffffffffff0f7424 */ /* 0x000fce00078e00ff */
[----:B------:R-:W-:Y:S05]  /*2fbc0*/  WARPSYNC.COLLECTIVE R15, `(.L_x_2790) ;  /* 0x000000000f0c7348 */ /* 0x000fea0003c00000 */
[----:B------:R-:W-:Y:S02]  /*2fbd0*/  ELECT P6, UR62, PT ;  /* 0x00000000003e782f */ /* 0x000fe400038c0000 */
[----:B------:R-:W-:Y:S01]  /*2fbe0*/  MOV R14, UR62 ;  /* 0x0000003e000e7c02 */ /* 0x000fe20008000f00 */
[----:B------:R-:W-:Y:S10]  /*2fbf0*/  ENDCOLLECTIVE ;  /* 0x000000000000791b */ /* 0x000ff40003800000 */
.L_x_2790:
[----:B------:R-:W-:Y:S05]  /*2fc00*/  BSYNC B1 ;  /* 0x0000000000017941 */ /* 0x000fea0003800000 */
.L_x_2789:
[----:B------:R-:W-:Y:S05]  /*2fc10*/  BRA `(.L_x_2791) ;  /* 0xffffff9000d07947 */ /* 0x000fea000383ffff */
.L_x_2591:
[----:B0-----:R0:W1:Y:S02]  /*2fc20*/  SYNCS.PHASECHK.TRANS64.TRYWAIT P0, [R9+URZ+0x38820], R5 ;  /* 0x03882005090075a7 */ /* 0x001064000800017f */
[----:B-1----:R-:W-:Y:S05]  /*2fc30*/  @!P0 NANOSLEEP.SYNCS 0x989680 ;  /* 0x009896800000895d */ /* 0x002fea0003900000 */
[----:B------:R-:W1:Y:S02]  /*2fc40*/  @!P0 SYNCS.PHASECHK.TRANS64 P0, [R9+URZ+0x38820], R5 ;  /* 0x03882005090085a7 */ /* 0x000e64000800007f */
[----:B-1----:R-:W-:Y:S05]  /*2fc50*/  @!P0 BRA `(.L_x_2591) ;  /* 0xfffffffc00f08947 */ /* 0x002fea000383ffff */
[----:B------:R-:W-:Y:S05]  /*2fc60*/  BRA `(.L_x_2792) ;  /* 0xffffff9000ec7947 */ /* 0x000fea000383ffff */
.L_x_2594:
[----:B0-----:R0:W1:Y:S02]  /*2fc70*/  SYNCS.PHASECHK.TRANS64.TRYWAIT P0, [R5+URZ+0x388a0], R8 ;  /* 0x0388a008050075a7 */ /* 0x001064000800017f */
[----:B-1----:R-:W-:Y:S05]  /*2fc80*/  @!P0 NANOSLEEP.SYNCS 0x989680 ;  /* 0x009896800000895d */ /* 0x002fea0003900000 */
[----:B------:R-:W1:Y:S02]  /*2fc90*/  @!P0 SYNCS.PHASECHK.TRANS64 P0, [R5+URZ+0x388a0], R8 ;  /* 0x0388a008050085a7 */ /* 0x000e64000800007f */
[----:B-1----:R-:W-:Y:S05]  /*2fca0*/  @!P0 BRA `(.L_x_2594) ;  /* 0xfffffffc00f08947 */ /* 0x002fea000383ffff */
[----:B------:R-:W-:Y:S05]  /*2fcb0*/  BRA `(.L_x_2793) ;  /* 0xffffff9000fc7947 */ /* 0x000fea000383ffff */
.L_x_2596:
[----:B-1----:R1:W2:Y:S02]  /*2fcc0*/  SYNCS.PHASECHK.TRANS64.TRYWAIT P0, [R5+URZ+0x388c0], R8 ;  /* 0x0388c008050075a7 */ /* 0x0022a4000800017f */
[----:B--2---:R-:W-:Y:S05]  /*2fcd0*/  @!P0 NANOSLEEP.SYNCS 0x989680 ;  /* 0x009896800000895d */ /* 0x004fea0003900000 */
[----:B------:R-:W2:Y:S02]  /*2fce0*/  @!P0 SYNCS.PHASECHK.TRANS64 P0, [R5+URZ+0x388c0], R8 ;  /* 0x0388c008050085a7 */ /* 0x000ea4000800007f */
[----:B--2---:R-:W-:Y:S05]  /*2fcf0*/  @!P0 BRA `(.L_x_2596) ;  /* 0xfffffffc00f08947 */ /* 0x004fea000383ffff */
[----:B------:R-:W-:Y:S05]  /*2fd00*/  BRA `(.L_x_2794) ;  /* 0xffffff94009c7947 */ /* 0x000fea000383ffff */
.L_x_2600:
[----:B0-----:R0:W1:Y:S02]  /*2fd10*/  SYNCS.PHASECHK.TRANS64.TRYWAIT P0, [R6+URZ+0x388a0], R7 ;  /* 0x0388a007060075a7 */ /* 0x001064000800017f */
[----:B-1----:R-:W-:Y:S05]  /*2fd20*/  @!P0 NANOSLEEP.SYNCS 0x989680 ;  /* 0x009896800000895d */ /* 0x002fea0003900000 */
[----:B------:R-:W1:Y:S02]  /*2fd30*/  @!P0 SYNCS.PHASECHK.TRANS64 P0, [R6+URZ+0x388a0], R7 ;  /* 0x0388a007060085a7 */ /* 0x000e64000800007f */
[----:B-1----:R-:W-:Y:S05]  /*2fd40*/  @!P0 BRA `(.L_x_2600) ;  /* 0xfffffffc00f08947 */ /* 0x002fea000383ffff */
[----:B------:R-:W-:Y:S05]  /*2fd50*/  BRA `(.L_x_2795) ;  /* 0xffffff9800847947 */ /* 0x000fea000383ffff */
.L_x_2602:
[----:B-1----:R1:W2:Y:S02]  /*2fd60*/  SYNCS.PHASECHK.TRANS64.TRYWAIT P1, [R6+URZ+0x388c0], R7 ;  /* 0x0388c007060075a7 */ /* 0x0022a4000802017f */
[----:B--2---:R-:W-:Y:S05]  /*2fd70*/  @!P1 NANOSLEEP.SYNCS 0x989680 ;  /* 0x009896800000995d */ /* 0x004fea0003900000 */
[----:B------:R-:W2:Y:S02]  /*2fd80*/  @!P1 SYNCS.PHASECHK.TRANS64 P1, [R6+URZ+0x388c0], R7 ;  /* 0x0388c007060095a7 */ /* 0x000ea4000802007f */
[----:B--2---:R-:W-:Y:S05]  /*2fd90*/  @!P1 BRA `(.L_x_2602) ;  /* 0xfffffffc00f09947 */ /* 0x004fea000383ffff */
[----:B------:R-:W-:Y:S05]  /*2fda0*/  BRA `(.L_x_2796) ;  /* 0xffffff9c001c7947 */ /* 0x000fea000383ffff */
.L_x_2615:
        /* <DEDUP_REMOVED lines=11> */
.L_x_2798:
[----:B------:R-:W-:Y:S05]  /*2fe60*/  BSYNC B0 ;  /* 0x0000000000007941 */ /* 0x000fea0003800000 */
.L_x_2797:
[----:B------:R-:W-:Y:S05]  /*2fe70*/  BRA `(.L_x_2799) ;  /* 0xffffffa8007c7947 */ /* 0x000fea000383ffff */
.L_x_2616:
[----:B------:R-:W-:Y:S01]  /*2fe80*/  BSSY B0, `(.L_x_2800) ;  /* 0x0000006000007945 */ /* 0x000fe20003800000 */
[----:B------:R-:W-:-:S07]  /*2fe90*/  IMAD.MOV.U32 R15, RZ, RZ, -0x1 ;  /* 0xffffffffff0f7424 */ /* 0x000fce00078e00ff */
[----:B------:R-:W-:Y:S05]  /*2fea0*/  WARPSYNC.COLLECTIVE R15, `(.L_x_2801) ;  /* 0x000000000f0c7348 */ /* 0x000fea0003c00000 */
[----:B------:R-:W-:Y:S02]  /*2feb0*/  ELECT P6, UR62, PT ;  /* 0x00000000003e782f */ /* 0x000fe400038c0000 */
[----:B------:R-:W-:Y:S01]  /*2fec0*/  MOV R14, UR62 ;  /* 0x0000003e000e7c02 */ /* 0x000fe20008000f00 */
[----:B------:R-:W-:Y:S10]  /*2fed0*/  ENDCOLLECTIVE ;  /* 0x000000000000791b */ /* 0x000ff40003800000 */
.L_x_2801:
[----:B------:R-:W-:Y:S05]  /*2fee0*/  BSYNC B0 ;  /* 0x0000000000007941 */ /* 0x000fea0003800000 */
.L_x_2800:
[----:B------:R-:W-:Y:S05]  /*2fef0*/  BRA `(.L_x_2802) ;  /* 0xffffffa8006c7947 */ /* 0x000fea000383ffff */
.L_x_2619:
[----:B0-----:R0:W1:Y:S02]  /*2ff00*/  SYNCS.PHASECHK.TRANS64.TRYWAIT P0, [R7+URZ+0x38840], R10 ;  /* 0x0388400a070075a7 */ /* 0x001064000800017f */
[----:B-1----:R-:W-:Y:S05]  /*2ff10*/  @!P0 NANOSLEEP.SYNCS 0x989680 ;  /* 0x009896800000895d */ /* 0x002fea0003900000 */
[----:B------:R-:W1:Y:S02]  /*2ff20*/  @!P0 SYNCS.PHASECHK.TRANS64 P0, [R7+URZ+0x38840], R10 ;  /* 0x0388400a070085a7 */ /* 0x000e64000800007f */
[----:B-1----:R-:W-:Y:S05]  /*2ff30*/  @!P0 BRA `(.L_x_2619) ;  /* 0xfffffffc00f08947 */ /* 0x002fea000383ffff */
[----:B------:R-:W-:Y:S05]  /*2ff40*/  BRA `(.L_x_2803) ;  /* 0xffffffa800d07947 */ /* 0x000fea000383ffff */
.L_x_2622:
        /* <DEDUP_REMOVED lines=8> */
.L_x_2630:
[----:B0-----:R0:W1:Y:S02]  /*2ffd0*/  SYNCS.PHASECHK.TRANS64.TRYWAIT P0, [R8+URZ+0x38840], R9 ;  /* 0x03884009080075a7 */ /* 0x001064000800017f */
[----:B-1----:R-:W-:Y:S05]  /*2ffe0*/  @!P0 NANOSLEEP.SYNCS 0x989680 ;  /* 0x009896800000895d */ /* 0x002fea0003900000 */
[----:B------:R-:W1:Y:S02]  /*2fff0*/  @!P0 SYNCS.PHASECHK.TRANS64 P0, [R8+URZ+0x38840], R9 ;  /* 0x03884009080085a7 */ /* 0x000e64000800007f */
[----:B-1----:R-:W-:Y:S05]  /*30000*/  @!P0 BRA `(.L_x_2630) ;  /* 0xfffffffc00f08947 */ /* 0x002fea000383ffff */
[----:B------:R-:W-:Y:S05]  /*30010*/  BRA `(.L_x_2805) ;  /* 0xffffffb400007947 */ /* 0x000fea000383ffff */
.L_x_2632:
[----:B0-----:R0:W1:Y:S02]  /*30020*/  SYNCS.PHASECHK.TRANS64.TRYWAIT P0, [R8+URZ+0x38860], R9 ;  /* 0x03886009080075a7 */ /* 0x001064000800017f */
[----:B-1----:R-:W-:Y:S05]  /*30030*/  @!P0 NANOSLEEP.SYNCS 0x989680 ;  /* 0x009896800000895d */ /* 0x002fea0003900000 */
[----:B------:R-:W1:Y:S02]  /*30040*/  @!P0 SYNCS.PHASECHK.TRANS64 P0, [R8+URZ+0x38860], R9 ;  /* 0x03886009080085a7 */ /* 0x000e64000800007f */
[----:B-1----:R-:W-:Y:S05]  /*30050*/  @!P0 BRA `(.L_x_2632) ;  /* 0xfffffffc00f08947 */ /* 0x002fea000383ffff */
[----:B------:R-:W-:Y:S05]  /*30060*/  BRA `(.L_x_2806) ;  /* 0xffffffb400bc7947 */ /* 0x000fea000383ffff */
.L_x_2638:
[----:B-1----:R1:W2:Y:S02]  /*30070*/  SYNCS.PHASECHK.TRANS64.TRYWAIT P0, [R2+URZ+0x38840], R3 ;  /* 0x03884003020075a7 */ /* 0x0022a4000800017f */
[----:B--2---:R-:W-:Y:S05]  /*30080*/  @!P0 NANOSLEEP.SYNCS 0x989680 ;  /* 0x009896800000895d */ /* 0x004fea0003900000 */
[----:B------:R-:W2:Y:S02]  /*30090*/  @!P0 SYNCS.PHASECHK.TRANS64 P0, [R2+URZ+0x38840], R3 ;  /* 0x03884003020085a7 */ /* 0x000ea4000800007f */
[----:B--2---:R-:W-:Y:S05]  /*300a0*/  @!P0 BRA `(.L_x_2638) ;  /* 0xfffffffc00f08947 */ /* 0x004fea000383ffff */
[----:B------:R-:W-:Y:S05]  /*300b0*/  BRA `(.L_x_2807) ;  /* 0xffffffbc003c7947 */ /* 0x000fea000383ffff */
.L_x_2640:
[----:B0-----:R0:W1:Y:S02]  /*300c0*/  SYNCS.PHASECHK.TRANS64.TRYWAIT P0, [R2+URZ+0x38860], R3 ;  /* 0x03886003020075a7 */ /* 0x001064000800017f */
[----:B-1----:R-:W-:Y:S05]  /*300d0*/  @!P0 NANOSLEEP.SYNCS 0x989680 ;  /* 0x009896800000895d */ /* 0x002fea0003900000 */
[----:B------:R-:W1:Y:S02]  /*300e0*/  @!P0 SYNCS.PHASECHK.TRANS64 P0, [R2+URZ+0x38860], R3 ;  /* 0x03886003020085a7 */ /* 0x000e64000800007f */
[----:B-1----:R-:W-:Y:S05]  /*300f0*/  @!P0 BRA `(.L_x_2640) ;  /* 0xfffffffc00f08947 */ /* 0x002fea000383ffff */
[----:B------:R-:W-:Y:S05]  /*30100*/  BRA `(.L_x_2808) ;  /* 0xffffffbc00f87947 */ /* 0x000fea000383ffff */
.L_x_2646:
[----:B--2---:R2:W3:Y:S02]  /*30110*/  SYNCS.PHASECHK.TRANS64.TRYWAIT P0, [R2+URZ+0x38840], R3 ;  /* 0x03884003020075a7 */ /* 0x0044e4000800017f */
[----:B---3--:R-:W-:Y:S05]  /*30120*/  @!P0 NANOSLEEP.SYNCS 0x989680 ;  /* 0x009896800000895d */ /* 0x008fea0003900000 */
[----:B------:R-:W3:Y:S02]  /*30130*/  @!P0 SYNCS.PHASECHK.TRANS64 P0, [R2+URZ+0x38840], R3 ;  /* 0x03884003020085a7 */ /* 0x000ee4000800007f */
[----:B---3--:R-:W-:Y:S05]  /*30140*/  @!P0 BRA `(.L_x_2646) ;  /* 0xfffffffc00f08947 */ /* 0x008fea000383ffff */
[----:B------:R-:W-:Y:S05]  /*30150*/  BRA `(.L_x_2809) ;  /* 0xffffffc400547947 */ /* 0x000fea000383ffff */
.L_x_2648:
[----:B0-----:R0:W1:Y:S02]  /*30160*/  SYNCS.PHASECHK.TRANS64.TRYWAIT P0, [R2+URZ+0x38860], R9 ;  /* 0x03886009020075a7 */ /* 0x001064000800017f */
[----:B-1----:R-:W-:Y:S05]  /*30170*/  @!P0 NANOSLEEP.SYNCS 0x989680 ;  /* 0x009896800000895d */ /* 0x002fea0003900000 */
[----:B------:R-:W1:Y:S02]  /*30180*/  @!P0 SYNCS.PHASECHK.TRANS64 P0, [R2+URZ+0x38860], R9 ;  /* 0x03886009020085a7 */ /* 0x000e64000800007f */
[----:B-1----:R-:W-:Y:S05]  /*30190*/  @!P0 BRA `(.L_x_2648) ;  /* 0xfffffffc00f08947 */ /* 0x002fea000383ffff */
[----:B------:R-:W-:Y:S05]  /*301a0*/  BRA `(.L_x_2810) ;  /* 0xffffffc8000c7947 */ /* 0x000fea000383ffff */
.L_x_2656:
[----:B-1----:R1:W2:Y:S02]  /*301b0*/  SYNCS.PHASECHK.TRANS64.TRYWAIT P0, [R3+URZ+0x38860], R0 ;  /* 0x03886000030075a7 */ /* 0x0022a4000800017f */
[----:B--2---:R-:W-:Y:S05]  /*301c0*/  @!P0 NANOSLEEP.SYNCS 0x989680 ;  /* 0x009896800000895d */ /* 0x004fea0003900000 */
[----:B------:R-:W2:Y:S02]  /*301d0*/  @!P0 SYNCS.PHASECHK.TRANS64 P0, [R3+URZ+0x38860], R0 ;  /* 0x03886000030085a7 */ /* 0x000ea4000800007f */
[----:B--2---:R-:W-:Y:S05]  /*301e0*/  @!P0 BRA `(.L_x_2656) ;  /* 0xfffffffc00f08947 */ /* 0x004fea000383ffff */
[----:B------:R-:W-:Y:S05]  /*301f0*/  BRA `(.L_x_2811) ;  /* 0xffffffcc00507947 */ /* 0x000fea000383ffff */
.L_x_2659:
[----:B------:R-:W-:Y:S01]  /*30200*/  BSSY B0, `(.L_x_2812) ;  /* 0x0000008000007945 */ /* 0x000fe20003800000 */
[----:B------:R-:W-:Y:S02]  /*30210*/  IMAD.MOV.U32 R13, RZ, RZ, R16 ;  /* 0x000000ffff0d7224 */ /* 0x000fe400078e0010 */
[----:B------:R-:W-:Y:S02]  /*30220*/  IMAD.MOV.U32 R12, RZ, RZ, RZ ;  /* 0x000000ffff0c7224 */ /* 0x000fe400078e00ff */
[----:B------:R-:W-:Y:S02]  /*30230*/  IMAD.MOV.U32 R11, RZ, RZ, 0x1f ;  /* 0x0000001fff0b7424 */ /* 0x000fe400078e00ff */
[----:B0-----:R-:W-:-:S07]  /*30240*/  IMAD.MOV.U32 R15, RZ, RZ, -0x1 ;  /* 0xffffffffff0f7424 */ /* 0x001fce00078e00ff */
[----:B-1----:R-:W-:Y:S05]  /*30250*/  WARPSYNC.COLLECTIVE R15, `(.L_x_2813) ;  /* 0x000000000f087348 */ /* 0x002fea0003c00000 */
[----:B------:R0:W2:Y:S02]  /*30260*/  SHFL.IDX P6, R14, R13, R12, R11 ;  /* 0x0000000c0d0e7389 */ /* 0x0000a400000c000b */
[----:B012---:R-:W-:Y:S01]  /*30270*/  ENDCOLLECTIVE ;  /* 0x000000000000791b */ /* 0x007fe20003800000 */
.L_x_2813:
[----:B------:R-:W-:Y:S05]  /*30280*/  BSYNC B0 ;  /* 0x0000000000007941 */ /* 0x000fea0003800000 */
.L_x_2812:
        /* <DEDUP_REMOVED lines=8> */
.L_x_2814:
[----:B------:R-:W-:Y:S01]  /*30310*/  IMAD.MOV.U32 R16, RZ, RZ, R14 ;  /* 0x000000ffff107224 */ /* 0x000fe200078e000e */
[----:B------:R-:W-:Y:S06]  /*30320*/  BRA `(.L_x_2815) ;  /* 0xffffffd0000c7947 */ /* 0x000fec000383ffff */
.L_x_2662:
        /* <DEDUP_REMOVED lines=8> */
.L_x_2817:
[----:B------:R-:W-:Y:S05]  /*303b0*/  BSYNC B0 ;  /* 0x0000000000007941 */ /* 0x000fea0003800000 */
.L_x_2816:
        /* <DEDUP_REMOVED lines=10> */
.L_x_2818:
        /* <DEDUP_REMOVED lines=8> */
.L_x_2819:
        /* <DEDUP_REMOVED lines=8> */
.L_x_2820:
        /* <DEDUP_REMOVED lines=8> */
.L_x_2821:
        /* <DEDUP_REMOVED lines=8> */
.L_x_2822:
[----:B------:R-:W-:Y:S05]  /*30660*/  BRA `(.L_x_2823) ;  /* 0xffffffcc00d07947 */ /* 0x000fea000383ffff */
.L_x_2667:
        /* <DEDUP_REMOVED lines=8> */
.L_x_2825:
[----:B------:R-:W-:Y:S05]  /*306f0*/  BSYNC B0 ;  /* 0x0000000000007941 */ /* 0x000fea0003800000 */
.L_x_2824:
        /* <DEDUP_REMOVED lines=10> */
.L_x_2826:
        /* <DEDUP_REMOVED lines=8> */
.L_x_2827:
        /* <DEDUP_REMOVED lines=8> */
.L_x_2828:
        /* <DEDUP_REMOVED lines=8> */
.L_x_2829:
        /* <DEDUP_REMOVED lines=8> */
.L_x_2830:
[----:B------:R-:W-:Y:S05]  /*309a0*/  BRA `(.L_x_2831) ;  /* 0xffffffcc00b47947 */ /* 0x000fea000383ffff */
.L_x_2669:
[----:B------:R-:W-:Y:S01]  /*309b0*/  BSSY B0, `(.L_x_2832) ;  /* 0x0000006000007945 */ /* 0x000fe20003800000 */
[----:B------:R-:W-:Y:S01]  /*309c0*/  PLOP3.LUT P6, PT, P6, PT, PT, 0x8, 0x0 ;  /* 0x000000000000781c */ /* 0x000fe200037ce170 */
[----:B------:R-:W-:-:S12]  /*309d0*/  IMAD.MOV.U32 R15, RZ, RZ, -0x1 ;  /* 0xffffffffff0f7424 */ /* 0x000fd800078e00ff */
[----:B0-----:R-:W-:Y:S05]  /*309e0*/  WARPSYNC.COLLECTIVE R15, `(.L_x_2833) ;  /* 0x000000000f087348 */ /* 0x001fea0003c00000 */
[----:B------:R-:W-:Y:S01]  /*309f0*/  VOTE.ANY R14, PT, P6 ;  /* 0x00000000000e7806 */ /* 0x000fe200030e0100 */
[----:B0-----:R-:W-:Y:S06]  /*30a00*/  ENDCOLLECTIVE ;  /* 0x000000000000791b */ /* 0x001fec0003800000 */
.L_x_2833:
[----:B------:R-:W-:Y:S05]  /*30a10*/  BSYNC B0 ;  /* 0x0000000000007941 */ /* 0x000fea0003800000 */
.L_x_2832:
        /* <DEDUP_REMOVED lines=9> */
.L_x_2834:
[----:B------:R-:W-:Y:S01]  /*30ab0*/  IMAD.MOV.U32 R17, RZ, RZ, R14 ;  /* 0x000000ffff117224 */ /* 0x000fe200078e000e */
[----:B------:R-:W-:Y:S06]  /*30ac0*/  BRA `(.L_x_2835) ;  /* 0xffffffcc00a47947 */ /* 0x000fec000383ffff */
.L_x_2671:
[----:B------:R-:W-:Y:S01]  /*30ad0*/  BSSY B0, `(.L_x_2836) ;  /* 0x0000007000007945 */ /* 0x000fe20003800000 */
[----:B------:R-:W-:Y:S02]  /*30ae0*/  IMAD.MOV.U32 R13, RZ, RZ, R2 ;  /* 0x000000ffff0d7224 */ /* 0x000fe400078e0002 */
[----:B------:R-:W-:Y:S02]  /*30af0*/  IMAD.MOV.U32 R11, RZ, RZ, 0x1f ;  /* 0x0000001fff0b7424 */ /* 0x000fe400078e00ff */
[----:B------:R-:W-:-:S07]  /*30b00*/  IMAD.MOV.U32 R15, RZ, RZ, -0x1 ;  /* 0xffffffffff0f7424 */ /* 0x000fce00078e00ff */
[----:B012---:R-:W-:Y:S05]  /*30b10*/  WARPSYNC.COLLECTIVE R15, `(.L_x_2837) ;  /* 0x000000000f087348 */ /* 0x007fea0003c00000 */
[----:B------:R3:W4:Y:S02]  /*30b20*/  SHFL.IDX P6, R14, R13, R12, R11 ;  /* 0x0000000c0d0e7389 */ /* 0x00072400000c000b */
[----:B01234-:R-:W-:Y:S01]  /*30b30*/  ENDCOLLECTIVE ;  /* 0x000000000000791b */ /* 0x01ffe20003800000 */
.L_x_2837:
[----:B------:R-:W-:Y:S05]  /*30b40*/  BSYNC B0 ;  /* 0x0000000000007941 */ /* 0x000fea0003800000 */
.L_x_2836:
[----:B------:R-:W-:Y:S01]  /*30b50*/  IMAD.MOV.U32 R7, RZ, RZ, R14 ;  /* 0x000000ffff077224 */ /* 0x000fe200078e000e */
[----:B------:R-:W-:Y:S06]  /*30b60*/  BRA `(.L_x_2670) ;  /* 0xffffffcc00987947 */ /* 0x000fec000383ffff */
.L_x_2675:
[----:B-1----:R1:W2:Y:S02]  /*30b70*/  SYNCS.PHASECHK.TRANS64.TRYWAIT P0, [R0+URZ+0x38820], R3 ;  /* 0x03882003000075a7 */ /* 0x0022a4000800017f */
[----:B--2---:R-:W-:Y:S05]  /*30b80*/  @!P0 NANOSLEEP.SYNCS 0x989680 ;  /* 0x009896800000895d */ /* 0x004fea0003900000 */
[----:B------:R-:W2:Y:S02]  /*30b90*/  @!P0 SYNCS.PHASECHK.TRANS64 P0, [R0+URZ+0x38820], R3 ;  /* 0x03882003000085a7 */ /* 0x000ea4000800007f */
[----:B--2---:R-:W-:Y:S05]  /*30ba0*/  @!P0 BRA `(.L_x_2675) ;  /* 0xfffffffc00f08947 */ /* 0x004fea000383ffff */
[----:B------:R-:W-:Y:S05]  /*30bb0*/  BRA `(.L_x_2838) ;  /* 0xffffffd4000c7947 */ /* 0x000fea000383ffff */
.L_x_2676:
        /* <DEDUP_REMOVED lines=11> */
.L_x_2840:
[----:B------:R-:W-:Y:S05]  /*30c70*/  BSYNC B0 ;  /* 0x0000000000007941 */ /* 0x000fea0003800000 */
.L_x_2839:
[----:B------:R-:W-:Y:S05]  /*30c80*/  BRA `(.L_x_2841) ;  /* 0xffffffd000f47947 */ /* 0x000fea000383ffff */
.L_x_2677:
[----:B------:R-:W-:Y:S01]  /*30c90*/  BSSY B0, `(.L_x_2842) ;  /* 0x0000006000007945 */ /* 0x000fe20003800000 */
[----:B------:R-:W-:-:S07]  /*30ca0*/  IMAD.MOV.U32 R15, RZ, RZ, -0x1 ;  /* 0xffffffffff0f7424 */ /* 0x000fce00078e00ff */
[----:B012---:R-:W-:Y:S05]  /*30cb0*/  WARPSYNC.COLLECTIVE R15, `(.L_x_2843) ;  /* 0x000000000f0c7348 */ /* 0x007fea0003c00000 */
[----:B------:R-:W-:Y:S02]  /*30cc0*/  ELECT P6, UR62, PT ;  /* 0x00000000003e782f */ /* 0x000fe400038c0000 */
[----:B------:R-:W-:Y:S01]  /*30cd0*/  MOV R14, UR62 ;  /* 0x0000003e000e7c02 */ /* 0x000fe20008000f00 */
[----:B012---:R-:W-:Y:S10]  /*30ce0*/  ENDCOLLECTIVE ;  /* 0x000000000000791b */ /* 0x007ff40003800000 */
.L_x_2843:
[----:B------:R-:W-:Y:S05]  /*30cf0*/  BSYNC B0 ;  /* 0x0000000000007941 */ /* 0x000fea0003800000 */
.L_x_2842:
[----:B------:R-:W-:Y:S05]  /*30d00*/  BRA `(.L_x_2844) ;  /* 0xffffffd000e87947 */ /* 0x000fea000383ffff */
.L_x_2679:
[----:B-1----:R1:W2:Y:S02]  /*30d10*/  SYNCS.PHASECHK.TRANS64.TRYWAIT P0, [R6+URZ], R5 ;  /* 0x00000005060075a7 */ /* 0x0022a4000800017f */
[----:B--2---:R-:W-:Y:S05]  /*30d20*/  @!P0 NANOSLEEP.SYNCS 0x989680 ;  /* 0x009896800000895d */ /* 0x004fea0003900000 */
[----:B------:R-:W2:Y:S02]  /*30d30*/  @!P0 SYNCS.PHASECHK.TRANS64 P0, [R6+URZ], R5 ;  /* 0x00000005060085a7 */ /* 0x000ea4000800007f */
[----:B--2---:R-:W-:Y:S05]  /*30d40*/  @!P0 BRA `(.L_x_2679) ;  /* 0xfffffffc00f08947 */ /* 0x004fea000383ffff */
[----:B------:R-:W-:Y:S05]  /*30d50*/  BRA `(.L_x_2845) ;  /* 0xffffffd4002c7947 */ /* 0x000fea000383ffff */
.L_x_2680:
[----:B--2---:R2:W3:Y:S02]  /*30d60*/  SYNCS.PHASECHK.TRANS64.TRYWAIT P0, [R7+URZ], R2 ;  /* 0x00000002070075a7 */ /* 0x0044e4000800017f */
[----:B---3--:R-:W-:Y:S05]  /*30d70*/  @!P0 NANOSLEEP.SYNCS 0x989680 ;  /* 0x009896800000895d */ /* 0x008fea0003900000 */
[----:B------:R-:W3:Y:S02]  /*30d80*/  @!P0 SYNCS.PHASECHK.TRANS64 P0, [R7+URZ], R2 ;  /* 0x00000002070085a7 */ /* 0x000ee4000800007f */
[----:B---3--:R-:W-:Y:S05]  /*30d90*/  @!P0 BRA `(.L_x_2680) ;  /* 0xfffffffc00f08947 */ /* 0x008fea000383ffff */
[----:B------:R-:W-:Y:S05]  /*30da0*/  BRA `(.L_x_2846) ;  /* 0xffffffd400207947 */ /* 0x000fea000383ffff */
.L_x_2682:
[----:B---3--:R3:W4:Y:S02]  /*30db0*/  SYNCS.PHASECHK.TRANS64.TRYWAIT P0, [R4+URZ], R5 ;  /* 0x00000005040075a7 */ /* 0x008724000800017f */
[----:B----4-:R-:W-:Y:S05]  /*30dc0*/  @!P0 NANOSLEEP.SYNCS 0x989680 ;  /* 0x009896800000895d */ /* 0x010fea0003900000 */
[----:B------:R-:W4:Y:S02]  /*30dd0*/  @!P0 SYNCS.PHASECHK.TRANS64 P0, [R4+URZ], R5 ;  /* 0x00000005040085a7 */ /* 0x000f24000800007f */
[----:B----4-:R-:W-:Y:S05]  /*30de0*/  @!P0 BRA `(.L_x_2682) ;  /* 0xfffffffc00f08947 */ /* 0x010fea000383ffff */
[----:B------:R-:W-:Y:S05]  /*30df0*/  BRA `(.L_x_2847) ;  /* 0xffffffd400287947 */ /* 0x000fea000383ffff */
.L_x_2848:
        /* <DEDUP_REMOVED lines=16> */
.L_x_12758:


//--------------------- .text._ZN7cutlass13device_kernelIN5flash11enable_sm90INS1_16FlashAttnFwdSm90INS1_25CollectiveMainloopFwdSm90ILi2EN4cute5tupleIJNS5_1CILi1EEES8_S8_EEENS6_IJNS7_ILi128EEENS7_ILi112EEENS7_ILi192EEEEEELi192ENS_10bfloat16_tEfNS_4arch4Sm90ELb0ELb0ELb0ELb0ELb0ELb0ELb0ELb1ELb1ELb0ELb0ELb0EEENS1_21CollectiveEpilogueFwdINS6_IJSA_SC_SB_EEES9_SE_SG_Li256ELb0ELb0ELb0ELb0EEENS1_29StaticPersistentTileSchedulerILb0EEEEEEEEEvNT_6ParamsE --------------------------
	.section	.text._ZN7cutlass13device_kernelIN5flash11enable_sm90INS1_16FlashAttnFwdSm90INS1_25CollectiveMainloopFwdSm90ILi2EN4cute5tupleIJNS5_1CILi1EEES8_S8_EEENS6_IJNS7_ILi128EEENS7_ILi112EEENS7_ILi192EEEEEELi192ENS_10bfloat16_tEfNS_4arch4Sm90ELb0ELb0ELb0ELb0ELb0ELb0ELb0ELb1ELb1ELb0ELb0ELb0EEENS1_21CollectiveEpilogueFwdINS6_IJSA_SC_SB_EEES9_SE_SG_Li256ELb0ELb0ELb0ELb0EEENS1_29StaticPersistentTileSchedulerILb0EEEEEEEEEvNT_6ParamsE,"ax",@progbits
	.align	128
.text._ZN7cutlass13device_kernelIN5flash11enable_sm90INS1_16FlashAttnFwdSm90INS1_25CollectiveMainloopFwdSm90ILi2EN4cute5tupleIJNS5_1CILi1EEES8_S8_EEENS6_IJNS7_ILi128EEENS7_ILi112EEENS7_ILi192EEEEEELi192ENS_10bfloat16_tEfNS_4arch4Sm90ELb0ELb0ELb0ELb0ELb0ELb0ELb0ELb1ELb1ELb0ELb0ELb0EEENS1_21CollectiveEpilogueFwdINS6_IJSA_SC_SB_EEES9_SE_SG_Li256ELb0ELb0ELb0ELb0EEENS1_29StaticPersistentTileSchedulerILb0EEEEEEEEEvNT_6ParamsE:
        .type           _ZN7cutlass13device_kernelIN5flash11enable_sm90INS1_16FlashAttnFwdSm90INS1_25CollectiveMainloopFwdSm90ILi2EN4cute5tupleIJNS5_1CILi1EEES8_S8_EEENS6_IJNS7_ILi128EEENS7_ILi112EEENS7_ILi192EEEEEELi192ENS_10bfloat16_tEfNS_4arch4Sm90ELb0ELb0ELb0ELb0ELb0ELb0ELb0ELb1ELb1ELb0ELb0ELb0EEENS1_21CollectiveEpilogueFwdINS6_IJSA_SC_SB_EEES9_SE_SG_Li256ELb0ELb0ELb0ELb0EEENS1_29StaticPersistentTileSchedulerILb0EEEEEEEEEvNT_6ParamsE,@function
        .size           _ZN7cutlass13device_kernelIN5flash11enable_sm90INS1_16FlashAttnFwdSm90INS1_25CollectiveMainloopFwdSm90ILi2EN4cute5tupleIJNS5_1CILi1EEES8_S8_EEENS6_IJNS7_ILi128EEENS7_ILi112EEENS7_ILi192EEEEEELi192ENS_10bfloat16_tEfNS_4arch4Sm90ELb0ELb0ELb0ELb0ELb0ELb0ELb0ELb1ELb1ELb0ELb0ELb0EEENS1_21CollectiveEpilogueFwdINS6_IJSA_SC_SB_EEES9_SE_SG_Li256ELb0ELb0ELb0ELb0EEENS1_29StaticPersistentTileSchedulerILb0EEEEEEEEEvNT_6ParamsE,(.L_x_12759 - _ZN7cutlass13device_kernelIN5flash11enable_sm90INS1_16FlashAttnFwdSm90INS1_25CollectiveMainloopFwdSm90ILi2EN4cute5tupleIJNS5_1CILi1EEES8_S8_EEENS6_IJNS7_ILi128EEENS7_ILi112EEENS7_ILi192EEEEEELi192ENS_10bfloat16_tEfNS_4arch4Sm90ELb0ELb0ELb0ELb0ELb0ELb0ELb0ELb1ELb1ELb0ELb0ELb0EEENS1_21CollectiveEpilogueFwdINS6_IJSA_SC_SB_EEES9_SE_SG_Li256ELb0ELb0ELb0ELb0EEENS1_29StaticPersistentTileSchedulerILb0EEEEEEEEEvNT_6ParamsE)
        .other          _ZN7cutlass13device_kernelIN5flash11enable_sm90INS1_16FlashAttnFwdSm90INS1_25CollectiveMainloopFwdSm90ILi2EN4cute5tupleIJNS5_1CILi1EEES8_S8_EEENS6_IJNS7_ILi128EEENS7_ILi112EEENS7_ILi192EEEEEELi192ENS_10bfloat16_tEfNS_4arch4Sm90ELb0ELb0ELb0ELb0ELb0ELb0ELb0ELb1ELb1ELb0ELb0ELb0EEENS1_21CollectiveEpilogueFwdINS6_IJSA_SC_SB_EEES9_SE_SG_Li256ELb0ELb0ELb0ELb0EEENS1_29StaticPersistentTileSchedulerILb0EEEEEEEEEvNT_6ParamsE,@"STO_CUDA_ENTRY STV_DEFAULT"
_ZN7cutlass13device_kernelIN5flash11enable_sm90INS1_16FlashAttnFwdSm90INS1_25CollectiveMainloopFwdSm90ILi2EN4cute5tupleIJNS5_1CILi1EEES8_S8_EEENS6_IJNS7_ILi128EEENS7_ILi112EEENS7_ILi192EEEEEELi192ENS_10bfloat16_tEfNS_4arch4Sm90ELb0ELb0ELb0ELb0ELb0ELb0ELb0ELb1ELb1ELb0ELb0ELb0EEENS1_21CollectiveEpilogueFwdINS6_IJSA_SC_SB_EEES9_SE_SG_Li256ELb0ELb0ELb0ELb0EEENS1_29StaticPersistentTileSchedulerILb0EEEEEEEEEvNT_6ParamsE:
        /* <DEDUP_REMOVED lines=24> */
.L_x_2850:
[----:B------:R-:W-:Y:S05]  /*0180*/  BSYNC B0 ;  /* 0x0000000000007941 */ /* 0x000fea0003800000 */
.L_x_2849:
        /* <DEDUP_REMOVED lines=37> */
.L_x_2851:
        /* <DEDUP_REMOVED lines=22> */
.L_x_2852:
        /* <DEDUP_REMOVED lines=18> */
.L_x_2853:
        /* <DEDUP_REMOVED lines=22> */
.L_x_2854:
        /* <DEDUP_REMOVED lines=22> */
.L_x_2855:
[----:B-1----:R-:W-:Y:S01]  /*0920*/  UMOV UR4, 0x1 ;  /* 0x0000000100047882 */ /* 0x002fe20000000000 */
[----:B------:R-:W-:Y:S01]  /*0930*/  PLOP3.LUT P0, PT, PT, PT, UP0, 0x80, 0x0 ;  /* 0x000000000000781c */ /* 0x000fe20003f0f008 */
[----:B------:R-:W-:Y:S01]  /*0940*/  USEL UR4, UR4, 0x2, !UP0 ;  /* 0x0000000204047887 */ /* 0x000fe2000c000000 */
[----:B------:R-:W-:-:S05]  /*0950*/  NOP ;  /* 0x0000000000007918 */ /* 0x000fca0000000000 */
[----:B------:R-:W-:-:S05]  /*0960*/  IMAD.U32 R2, RZ, RZ, UR4 ;  /* 0x00000004ff027e24 */ /* 0x000fca000f8e00ff */
[----:B------:R1:W-:Y:S01]  /*0970*/  STL [R1+0x1c], R2 ;  /* 0x00001c0201007387 */ /* 0x0003e20000100800 */
[----:B--23--:R-:W-:Y:S06]  /*0980*/  BAR.SYNC.DEFER_BLOCKING 0x0 ;  /* 0x0000000000007b1d */ /* 0x00cfec0000010000 */
[----:B------:R-:W-:Y:S05]  /*0990*/  @!P0 BRA `(.L_x_2856) ;  /* 0x000000a8009c8947 */ /* 0x000fea0003800000 */
.L_x_2857:
        /* <DEDUP_REMOVED lines=9> */
[----:B-1----:R-:W2:Y:S01]  /*0a30*/  LDL R2, [R1+0x1c] ;  /* 0x00001c0001027983 */ /* 0x002ea20000100800 */
[----:B------:R-:W-:Y:S01]  /*0a40*/  VIADD R0, R4, 0xffffff80 ;  /* 0xffffff8004007836 */ /* 0x000fe20000000000 */
[----:B------:R-:W1:Y:S01]  /*0a50*/  S2UR UR5, SR_CgaCtaId ;  /* 0x00000000000579c3 */ /* 0x000e620000008800 */
[----:B------:R-:W-:Y:S01]  /*0a60*/  UMOV UR4, 0x400 ;  /* 0x0000040000047882 */ /* 0x000fe20000000000 */
[----:B------:R-:W-:Y:S01]  /*0a70*/  IMAD.MOV.U32 R210, RZ, RZ, -0x2 ;  /* 0xfffffffeffd27424 */ /* 0x000fe200078e00ff */
[----:B------:R-:W-:Y:S01]  /*0a80*/  UMOV UR38, URZ ;  /* 0x0000003f00267c82 */ /* 0x000fe20008000000 */
[----:B------:R-:W-:Y:S01]  /*0a90*/  SHF.R.S32.HI R3, RZ, 0x1f, R0 ;  /* 0x0000001fff037819 */ /* 0x000fe20000011400 */
[----:B------:R-:W-:-:S03]  /*0aa0*/  IMAD.U32 R22, RZ, RZ, UR7 ;  /* 0x00000007ff167e24 */ /* 0x000fc6000f8e00ff */
[----:B------:R-:W3:Y:S01]  /*0ab0*/  S2UR UR6, SR_SWINHI ;  /* 0x00000000000679c3 */ /* 0x000ee20000002f00 */
[CC--:B------:R-:W-:Y:S02]  /*0ac0*/  LEA.HI R6, R3.reuse, R0.reuse, RZ, 0x4 ;  /* 0x0000000003067211 */ /* 0x0c0fe400078f20ff */
[----:B------:R-:W-:Y:S02]  /*0ad0*/  LEA.HI R208, R3, R0, RZ, 0x5 ;  /* 0x0000000003d07211 */ /* 0x000fe400078f28ff */
[----:B------:R-:W-:Y:S02]  /*0ae0*/  SHF.R.S32.HI R7, RZ, 0x4, R6 ;  /* 0x00000004ff077819 */ /* 0x000fe40000011406 */
[----:B------:R-:W-:Y:S02]  /*0af0*/  SHF.R.S32.HI R208, RZ, 0x5, R208 ;  /* 0x00000005ffd07819 */ /* 0x000fe400000114d0 */
[----:B------:R-:W-:-:S04]  /*0b00*/  LEA.HI R8, R6, R7, RZ, 0x1 ;  /* 0x0000000706087211 */ /* 0x000fc800078f08ff */
[----:B------:R-:W-:Y:S01]  /*0b10*/  LOP3.LUT R8, R8, 0x1ffffffe, RZ, 0xc0, !PT ;  /* 0x1ffffffe08087812 */ /* 0x000fe200078ec0ff */
[----:B-1----:R-:W-:-:S03]  /*0b20*/  ULEA UR9, UR5, UR4, 0x18 ;  /* 0x0000000405097291 */ /* 0x002fc6000f8ec03f */
[----:B------:R-:W-:-:S03]  /*0b30*/  IADD3 R8, R7, -R8, RZ ;  /* 0x8000000807087210 */ /* 0x000fc60007ffe0ff */
[----:B------:R-:W-:Y:S01]  /*0b40*/  IMAD.U32 R16, RZ, RZ, UR9 ;  /* 0x00000009ff107e24 */ /* 0x000fe2000f8e00ff */
[----:B------:R-:W-:Y:S01]  /*0b50*/  UMOV UR4, UR9 ;  /* 0x0000000900047c82 */ /* 0x000fe20008000000 */
[----:B---3--:R-:W-:Y:S01]  /*0b60*/  UMOV UR5, UR6 ;  /* 0x0000000600057c82 */ /* 0x008fe20008000000 */
[----:B------:R-:W-:Y:S02]  /*0b70*/  IMAD.U32 R18, RZ, RZ, UR4 ;  /* 0x00000004ff127e24 */ /* 0x000fe4000f8e00ff */
[----:B------:R-:W-:Y:S01]  /*0b80*/  IMAD.U32 R19, RZ, RZ, UR5 ;  /* 0x00000005ff137e24 */ /* 0x000fe2000f8e00ff */
[----:B------:R-:W-:Y:S02]  /*0b90*/  UMOV UR5, URZ ;  /* 0x0000003f00057c82 */ /* 0x000fe40008000000 */
[----:B------:R-:W-:Y:S01]  /*0ba0*/  IMAD.U32 R23, RZ, RZ, UR5 ;  /* 0x00000005ff177e24 */ /* 0x000fe2000f8e00ff */
[----:B--2---:R-:W-:Y:S02]  /*0bb0*/  R2UR UR8, R2 ;  /* 0x00000000020872ca */ /* 0x004fe400000e0000 */
[----:B------:R-:W-:-:S02]  /*0bc0*/  LEA.HI R2, R3, R0, RZ, 0x7 ;  /* 0x0000000003027211 */ /* 0x000fc400078f38ff */
[----:B------:R-:W-:Y:S02]  /*0bd0*/  LOP3.LUT R3, R6, 0x3fffff0, RZ, 0xc0, !PT ;  /* 0x03fffff006037812 */ /* 0x000fe400078ec0ff */
[----:B------:R-:W-:Y:S02]  /*0be0*/  LOP3.LUT R5, R2, 0xffffff80, RZ, 0xc0, !PT ;  /* 0xffffff8002057812 */ /* 0x000fe400078ec0ff */
[----:B------:R-:W-:Y:S01]  /*0bf0*/  SHF.R.S32.HI R207, RZ, 0x7, R2 ;  /* 0x00000007ffcf7819 */ /* 0x000fe20000011402 */
[C---:B------:R-:W-:Y:S02]  /*0c00*/  IMAD.IADD R3, R0.reuse, 0x1, -R3 ;  /* 0x0000000100037824 */ /* 0x040fe400078e0a03 */
[----:B------:R-:W-:Y:S01]  /*0c10*/  IMAD.IADD R204, R0, 0x1, -R5 ;  /* 0x0000000100cc7824 */ /* 0x000fe200078e0a05 */
[----:B------:R-:W-:Y:S01]  /*0c20*/  LEA.HI R2, R2, R207, RZ, 0x1 ;  /* 0x000000cf02027211 */ /* 0x000fe200078f08ff */
[----:B------:R-:W-:Y:S01]  /*0c30*/  IMAD R3, R208, 0x10, R3 ;  /* 0x00000010d0037824 */ /* 0x000fe200078e0203 */
[----:B------:R-:W-:-:S02]  /*0c40*/  ULOP3.LUT UR4, UR8, 0x1, URZ, 0xfc, !UPT ;  /* 0x0000000108047892 */ /* 0x000fc4000f8efc3f */
[----:B------:R-:W-:Y:S01]  /*0c50*/  SHF.R.S32.HI R5, RZ, 0x1f, R204 ;  /* 0x0000001fff057819 */ /* 0x000fe200000114cc */
[----:B------:R-:W-:Y:S01]  /*0c60*/  IMAD R8, R3, 0x8, R8 ;  /* 0x0000000803087824 */ /* 0x000fe200078e0208 */
[----:B------:R-:W-:Y:S02]  /*0c70*/  LOP3.LUT R2, R2, 0x3fffffe, RZ, 0xc0, !PT ;  /* 0x03fffffe02027812 */ /* 0x000fe400078ec0ff */
[CC--:B------:R-:W-:Y:S01]  /*0c80*/  LEA.HI R4, R5.reuse, R204.reuse, RZ, 0x2 ;  /* 0x000000cc05047211 */ /* 0x0c0fe200078f10ff */
[----:B------:R-:W-:Y:S01]  /*0c90*/  IMAD.U32 R211, RZ, RZ, UR4 ;  /* 0x00000004ffd37e24 */ /* 0x000fe2000f8e00ff */
[----:B------:R-:W-:Y:S01]  /*0ca0*/  LEA.HI R5, R5, R204, RZ, 0x5 ;  /* 0x000000cc05057211 */ /* 0x000fe200078f28ff */
[----:B------:R-:W-:Y:S01]  /*0cb0*/  IMAD.IADD R2, R207, 0x1, -R2 ;  /* 0x00000001cf027824 */ /* 0x000fe200078e0a02 */
[--C-:B------:R-:W-:Y:S01]  /*0cc0*/  SHF.R.S32.HI R6, RZ, 0x2, R4.reuse ;  /* 0x00000002ff067819 */ /* 0x100fe20000011404 */
[----:B------:R-:W-:Y:S01]  /*0cd0*/  UMOV UR4, URZ ;  /* 0x0000003f00047c82 */ /* 0x000fe20008000000 */
[----:B------:R-:W-:Y:S01]  /*0ce0*/  SHF.R.S32.HI R9, RZ, 0x1f, R4 ;  /* 0x0000001fff097819 */ /* 0x000fe20000011404 */
[----:B------:R-:W-:Y:S01]  /*0cf0*/  IMAD.U32 R17, RZ, RZ, UR4 ;  /* 0x00000004ff117e24 */ /* 0x000fe2000f8e00ff */
[----:B------:R-:W-:Y:S01]  /*0d00*/  SHF.R.S32.HI R0, RZ, 0x5, R5 ;  /* 0x00000005ff007819 */ /* 0x000fe20000011405 */
[----:B------:R-:W-:Y:S01]  /*0d10*/  IMAD.SHL.U32 R5, R8, 0x8, RZ ;  /* 0x0000000808057824 */ /* 0x000fe200078e00ff */
[----:B------:R-:W-:-:S02]  /*0d20*/  LEA.HI R9, R9, R6, RZ, 0x3 ;  /* 0x0000000609097211 */ /* 0x000fc400078f18ff */
[----:B------:R-:W-:Y:S01]  /*0d30*/  LOP3.LUT R3, R4, 0x7ffffffc, RZ, 0xc0, !PT ;  /* 0x7ffffffc04037812 */ /* 0x000fe200078ec0ff */
[----:B------:R-:W-:Y:S01]  /*0d40*/  IMAD.WIDE R18, R5, 0x2, R18 ;  /* 0x0000000205127825 */ /* 0x000fe200078e0212 */
[----:B------:R-:W-:Y:S02]  /*0d50*/  LOP3.LUT R9, R9, 0xfffffff8, RZ, 0xc0, !PT ;  /* 0xfffffff809097812 */ /* 0x000fe400078ec0ff */
[----:B------:R-:W-:-:S03]  /*0d60*/  IADD3 R3, R204, -R3, RZ ;  /* 0x80000003cc037210 */ /* 0x000fc60007ffe0ff */
[----:B------:R-:W-:Y:S02]  /*0d70*/  IMAD.IADD R9, R6, 0x1, -R9 ;  /* 0x0000000106097824 */ /* 0x000fe400078e0a09 */
[----:B------:R-:W-:Y:S02]  /*0d80*/  IMAD R210, R3, R210, 0x70 ;  /* 0x0000007003d27424 */ /* 0x000fe400078e02d2 */
[----:B------:R-:W-:-:S05]  /*0d90*/  IMAD R9, R0, 0x10, R9 ;  /* 0x0000001000097824 */ /* 0x000fca00078e0209 */
[----:B------:R-:W-:-:S07]  /*0da0*/  LEA R209, R2, R9, 0x6 ;  /* 0x0000000902d17211 */ /* 0x000fce00078e30ff */
.L_x_2880:
[----:B------:R-:W1:Y:S01]  /*0db0*/  SHFL.IDX PT, R0, R207, RZ, 0x1f ;  /* 0x00001fffcf007589 */ /* 0x000e6200000e0000 */
[----:B------:R-:W-:Y:S01]  /*0dc0*/  R2UR UR9, R16 ;  /* 0x00000000100972ca */ /* 0x000fe200000e0000 */
[----:B------:R-:W-:Y:S01]  /*0dd0*/  ULDC UR5, c[0x0][0xda8] ;  /* 0x00036a0000057ab9 */ /* 0x000fe20000000800 */
[----:B------:R-:W-:Y:S01]  /*0de0*/  ULDC.64 UR6, c[0x0][0x3f8] ;  /* 0x0000fe0000067ab9 */ /* 0x000fe20000000a00 */
[----:B------:R-:W-:Y:S01]  /*0df0*/  R2UR UR12, R22 ;  /* 0x00000000160c72ca */ /* 0x000fe200000e0000 */
[----:B------:R-:W-:Y:S02]  /*0e00*/  UISETP.NE.AND UP1, UPT, UR5, 0x1, UPT ;  /* 0x000000010500788c */ /* 0x000fe4000bf25270 */
[----:B------:R-:W-:Y:S01]  /*0e10*/  UISETP.NE.U32.AND UP0, UPT, UR6, URZ, UPT ;  /* 0x0000003f0600728c */ /* 0x000fe2000bf05070 */
[----:B------:R-:W-:Y:S01]  /*0e20*/  ULDC UR5, c[0x0][0xdb4] ;  /* 0x00036d0000057ab9 */ /* 0x000fe20000000800 */
[----:B------:R-:W-:Y:S01]  /*0e30*/  ULDC UR60, c[0x0][0x404] ;  /* 0x00010100003c7ab9 */ /* 0x000fe20000000800 */
[----:B------:R-:W-:-:S02]  /*0e40*/  UISETP.NE.AND UP2, UPT, UR5, 0x1, UPT ;  /* 0x000000010500788c */ /* 0x000fc4000bf45270 */
[----:B------:R-:W-:Y:S02]  /*0e50*/  UISETP.NE.AND.EX UP0, UPT, UR7, URZ, UPT, UP0 ;  /* 0x0000003f0700728c */ /* 0x000fe4000bf05300 */
[----:B------:R-:W-:Y:S02]  /*0e60*/  UIADD3 UR9, UR9, 0x15400, URZ ;  /* 0x0001540009097890 */ /* 0x000fe4000fffe03f */
[----:B------:R-:W-:Y:S01]  /*0e70*/  USEL UR60, UR60, 0x1, UP0 ;  /* 0x000000013c3c7887 */ /* 0x000fe20008000000 */
[----:B------:R-:W-:Y:S01]  /*0e80*/  ULDC UR8, c[0x0][0x2e0] ;  /* 0x0000b80000087ab9 */ /* 0x000fe20000000800 */
[----:B------:R-:W-:Y:S01]  /*0e90*/  @UP1 ULDC UR6, c[0x0][0xdac] ;  /* 0x00036b0000061ab9 */ /* 0x000fe20000000800 */
[----:B------:R-:W-:Y:S02]  /*0ea0*/  ULOP3.LUT UP0, URZ, UR9, 0x9f, URZ, 0xc0, !UPT ;  /* 0x0000009f093f7892 */ /* 0x000fe4000f80c03f */
[----:B------:R-:W-:Y:S01]  /*0eb0*/  UIMAD.WIDE.U32 UR6, UR12, UR6, URZ ;  /* 0x000000060c0672a5 */ /* 0x000fe2000f8e003f */
[----:B-1----:R-:W-:Y:S01]  /*0ec0*/  R2UR UR4, R0 ;  /* 0x00000000000472ca */ /* 0x002fe200000e0000 */
[----:B------:R-:W-:Y:S01]  /*0ed0*/  UIMAD UR60, UR60, UR8, URZ ;  /* 0x000000083c3c72a4 */ /* 0x000fe2000f8e023f */
[----:B------:R-:W-:-:S02]  /*0ee0*/  UMOV UR13, UR12 ;  /* 0x0000000c000d7c82 */ /* 0x000fc40008000000 */
[----:B------:R-:W-:Y:S01]  /*0ef0*/  @UP1 ULDC UR8, c[0x0][0xdb0] ;  /* 0x00036c0000081ab9 */ /* 0x000fe20000000800 */
[----:B------:R-:W-:Y:S01]  /*0f00*/  PLOP3.LUT P0, PT, PT, PT, UP0, 0x80, 0x0 ;  /* 0x000000000000781c */ /* 0x000fe20003f0f008 */
[----:B------:R-:W-:Y:S01]  /*0f10*/  @UP1 USHF.R.U32.HI UR13, URZ, UR8, UR7 ;  /* 0x000000083f0d1299 */ /* 0x000fe20008011607 */
[----:B------:R-:W-:-:S03]  /*0f20*/  @UP2 ULDC.64 UR10, c[0x0][0xdb8] ;  /* 0x00036e00000a2ab9 */ /* 0x000fc60000000a00 */
[----:B------:R-:W-:Y:S02]  /*0f30*/  UIMAD.WIDE.U32 UR6, UR13, UR10, URZ ;  /* 0x0000000a0d0672a5 */ /* 0x000fe4000f8e003f */
[----:B------:R-:W-:Y:S01]  /*0f40*/  IMAD.U32 R206, RZ, RZ, UR13 ;  /* 0x0000000dffce7e24 */ /* 0x000fe2000f8e00ff */
[----:B------:R-:W-:Y:S01]  /*0f50*/  ULEA.HI UR5, UR4, UR4, URZ, 0x1 ;  /* 0x0000000404057291 */ /* 0x000fe2000f8f083f */
[----:B------:R-:W-:Y:S01]  /*0f60*/  UMOV UR36, UR13 ;  /* 0x0000000d00247c82 */ /* 0x000fe20008000000 */
[----:B------:R-:W-:Y:S02]  /*0f70*/  @UP2 USHF.R.U32.HI UR36, URZ, UR11, UR7 ;  /* 0x0000000b3f242299 */ /* 0x000fe40008011607 */
[----:B------:R-:W-:-:S04]  /*0f80*/  ULOP3.LUT UR5, UR5, 0x1e, URZ, 0xc0, !UPT ;  /* 0x0000001e05057892 */ /* 0x000fc8000f8ec03f */
[----:B------:R-:W-:Y:S02]  /*0f90*/  UIADD3 UR4, UR4, -UR5, URZ ;  /* 0x8000000504047290 */ /* 0x000fe4000fffe03f */
[----:B------:R-:W-:Y:S02]  /*0fa0*/  UIADD3 UR5, UR60, 0x6f, URZ ;  /* 0x0000006f3c057890 */ /* 0x000fe4000fffe03f */
[----:B------:R-:W-:-:S03]  /*0fb0*/  ULEA UR8, UR4, UR9, 0xd ;  /* 0x0000000904087291 */ /* 0x000fc6000f8e683f */
[----:B------:R-:W-:Y:S01]  /*0fc0*/  UMOV UR4, URZ ;  /* 0x0000003f00047c82 */ /* 0x000fe20008000000 */
[----:B------:R-:W-:Y:S02]  /*0fd0*/  USHF.R.U32.HI UR8, URZ, 0x4, UR8 ;  /* 0x000000043f087899 */ /* 0x000fe40008011608 */
[----:B------:R-:W-:Y:S02]  /*0fe0*/  UIMAD.WIDE UR4, UR5, -0x6db6db6d, UR4 ;  /* 0x92492493050478a5 */ /* 0x000fe4000f8e0204 */
[----:B------:R-:W-:Y:S02]  /*0ff0*/  ULOP3.LUT UR39, UR8, 0x3fff, URZ, 0xc0, !UPT ;  /* 0x00003fff08277892 */ /* 0x000fe4000f8ec03f */
[----:B------:R-:W-:-:S03]  /*1000*/  USHF.R.U32.HI UR61, URZ, 0x1f, UR5 ;  /* 0x0000001f3f3d7899 */ /* 0x000fc60008011605 */
[----:B------:R-:W-:Y:S01]  /*1010*/  UMOV UR4, UR12 ;  /* 0x0000000c00047c82 */ /* 0x000fe20008000000 */
[----:B------:R-:W-:Y:S01]  /*1020*/  ULEA.HI.SX32 UR61, UR5, UR61, 0x1a ;  /* 0x0000003d053d7291 */ /* 0x000fe2000f8fd23f */
[----:B------:R-:W-:Y:S01]  /*1030*/  MOV R205, UR4 ;  /* 0x0000000400cd7c02 */ /* 0x000fe20008000f00 */
[----:B------:R-:W-:Y:S10]  /*1040*/  @!P0 BRA `(.L_x_2858) ;  /* 0x0000000000408947 */ /* 0x000ff40003800000 */
        /* <DEDUP_REMOVED lines=8> */
[----:B------:R-:W-:Y:S01]  /*10d0*/  MOV R11, UR7 ;  /* 0x00000007000b7c02 */ /* 0x000fe20008000f00 */
[----:B------:R-:W-:Y:S02]  /*10e0*/  IMAD.U32 R6, RZ, RZ, UR4 ;  /* 0x00000004ff067e24 */ /* 0x000fe4000f8e00ff */
[----:B------:R-:W-:-:S02]  /*10f0*/  IMAD.U32 R7, RZ, RZ, UR5 ;  /* 0x00000005ff077e24 */ /* 0x000fc4000f8e00ff */
[----:B------:R-:W-:Y:S02]  /*1100*/  IMAD.MOV.U32 R8, RZ, RZ, 0x70 ;  /* 0x00000070ff087424 */ /* 0x000fe400078e00ff */
[----:B------:R-:W-:Y:S02]  /*1110*/  IMAD.MOV.U32 R12, RZ, RZ, 0x1 ;  /* 0x00000001ff0c7424 */ /* 0x000fe400078e00ff */
[----:B-1----:R-:W-:-:S07]  /*1120*/  IMAD.MOV.U32 R13, RZ, RZ, RZ ;  /* 0x000000ffff0d7224 */ /* 0x002fce00078e00ff */
[----:B------:R-:W-:-:S07]  /*1130*/  LEPC R20, `(.L_x_2858) ;  /* 0x000000001014794e */ /* 0x000fce0000000000 */
[----:B--2---:R-:W-:Y:S05]  /*1140*/  CALL.ABS.NOINC R2 ;  /* 0x0000000002007343 */ /* 0x004fea0003c00000 */
.L_x_2858:
[----:B------:R-:W-:Y:S02]  /*1150*/  R2UR UR4, R23 ;  /* 0x00000000170472ca */ /* 0x000fe400000e0000 */
[----:B------:R-:W-:Y:S02]  /*1160*/  R2UR UR6, R16 ;  /* 0x00000000100672ca */ /* 0x000fe400000e0000 */
[----:B------:R-:W-:-:S09]  /*1170*/  R2UR UR5, R211 ;  /* 0x00000000d30572ca */ /* 0x000fd200000e0000 */
[----:B------:R-:W-:-:S04]  /*1180*/  ULOP3.LUT UR4, UR4, 0x1, URZ, 0xc0, !UPT ;  /* 0x0000000104047892 */ /* 0x000fc8000f8ec03f */
[----:B------:R-:W-:Y:S02]  /*1190*/  IMAD.U32 R2, RZ, RZ, UR5 ;  /* 0x00000005ff027e24 */ /* 0x000fe4000f8e00ff */
[----:B------:R-:W-:-:S03]  /*11a0*/  IMAD.U32 R0, RZ, RZ, UR4 ;  /* 0x00000004ff007e24 */ /* 0x000fc6000f8e00ff */
[----:B------:R-:W-:Y:S02]  /*11b0*/  ISETP.NE.AND P0, PT, R2, 0x3, PT ;  /* 0x000000030200780c */ /* 0x000fe40003f05270 */
[----:B------:R-:W-:-:S04]  /*11c0*/  SHF.L.U32 R0, R0, 0x1f, RZ ;  /* 0x0000001f00007819 */ /* 0x000fc800000006ff */
[----:B------:R-:W1:Y:S02]  /*11d0*/  SYNCS.PHASECHK.TRANS64.TRYWAIT P1, [UR6+0x36800], R0 ;  /* 0x03680000ff0075a7 */ /* 0x000e640008020146 */
[----:B-1----:R-:W-:Y:S05]  /*11e0*/  @!P1 BRA `(.L_x_2859) ;  /* 0x000000d4004c9947 */ /* 0x002fea0003800000 */
.L_x_2938:
[----:B------:R-:W-:Y:S05]  /*11f0*/  @!P0 BRA `(.L_x_2860) ;  /* 0x0000000000048947 */ /* 0x000fea0003800000 */
[----:B------:R-:W-:Y:S01]  /*1200*/  BPT.TRAP 0x1 ;  /* 0x000000040000795c */ /* 0x000fe20000300000 */
.L_x_2860:
[----:B------:R-:W-:Y:S02]  /*1210*/  R2UR UR5, R17 ;  /* 0x00000000110572ca */ /* 0x000fe400000e0000 */
[----:B------:R-:W-:Y:S02]  /*1220*/  R2UR UR4, R16 ;  /* 0x00000000100472ca */ /* 0x000fe400000e0000 */
[----:B------:R-:W-:-:S09]  /*1230*/  MOV R2, UR38 ;  /* 0x0000002600027c02 */ /* 0x000fd20008000f00 */
[----:B-1----:R-:W-:Y:S02]  /*1240*/  IMAD.U32 R3, RZ, RZ, UR5 ;  /* 0x00000005ff037e24 */ /* 0x002fe4000f8e00ff */
[----:B------:R-:W-:-:S03]  /*1250*/  LEA R2, R2, UR4, 0x3 ;  /* 0x0000000402027c11 */ /* 0x000fc6000f8e18ff */
[----:B------:R-:W-:-:S04]  /*1260*/  SHF.L.U32 R3, R3, 0x1f, RZ ;  /* 0x0000001f03037819 */ /* 0x000fc800000006ff */
[----:B------:R1:W2:Y:S01]  /*1270*/  SYNCS.PHASECHK.TRANS64.TRYWAIT P2, [R2+URZ+0x36830], R3 ;  /* 0x03683003020075a7 */ /* 0x0002a2000804017f */
[----:B------:R-:W-:Y:S05]  /*1280*/  @!P0 BRA `(.L_x_2861) ;  /* 0x0000000000048947 */ /* 0x000fea0003800000 */
[----:B------:R-:W-:Y:S01]  /*1290*/  BPT.TRAP 0x1 ;  /* 0x000000040000795c */ /* 0x000fe20000300000 */
.L_x_2861:
[----:B------:R-:W3:Y:S01]  /*12a0*/  S2R R0, SR_TID.X ;  /* 0x0000000000007919 */ /* 0x000ee20000002100 */
[----:B------:R-:W-:Y:S01]  /*12b0*/  IMAD.MOV.U32 R119, RZ, RZ, RZ ;  /* 0x000000ffff777224 */ /* 0x000fe200078e00ff */
[----:B---3--:R-:W-:-:S04]  /*12c0*/  LOP3.LUT R0, R0, 0x7f, RZ, 0xc0, !PT ;  /* 0x0000007f00007812 */ /* 0x008fc800078ec0ff */
[----:B------:R-:W-:Y:S01]  /*12d0*/  ISETP.NE.AND P1, PT, R0, RZ, PT ;  /* 0x000000ff0000720c */ /* 0x000fe20003f25270 */
[----:B--2---:R-:W-:-:S12]  /*12e0*/  @P2 BRA `(.L_x_2862) ;  /* 0x0000000000082947 */ /* 0x004fd80003800000 */
[----:B------:R-:W2:Y:S02]  /*12f0*/  SYNCS.PHASECHK.TRANS64.TRYWAIT P2, [R2+URZ+0x36830], R3 ;  /* 0x03683003020075a7 */ /* 0x000ea4000804017f */
[----:B--2---:R-:W-:Y:S05]  /*1300*/  @!P2 BRA `(.L_x_2863) ;  /* 0x000000d40020a947 */ /* 0x004fea0003800000 */
.L_x_2862:
[----:B------:R-:W-:Y:S05]  /*1310*/  WARPSYNC.ALL ;  /* 0x0000000000007948 */ /* 0x000fea0003800000 */
[----:B------:R-:W-:Y:S01]  /*1320*/  R2UR UR4, R16 ;  /* 0x00000000100472ca */ /* 0x000fe200000e0000 */
[----:B------:R-:W-:Y:S01]  /*1330*/  ULOP3.LUT UR39, UR39, 0x10000, URZ, 0xfc, !UPT ;  /* 0x0001000027277892 */ /* 0x000fe2000f8efc3f */
[----:B------:R-:W-:Y:S01]  /*1340*/  WARPGROUP.ARRIVE ;  /* 0x00000000000079c5 */ /* 0x000fe20000000000 */
[----:B------:R-:W-:Y:S01]  /*1350*/  UMOV UR57, 0x40000040 ;  /* 0x4000004000397882 */ /* 0x000fe20000000000 */
[----:B------:R-:W-:Y:S01]  /*1360*/  UMOV UR59, 0x40000040 ;  /* 0x40000040003b7882 */ /* 0x000fe20000000000 */
[----:B------:R-:W-:Y:S01]  /*1370*/  UMOV UR7, 0x40000040 ;  /* 0x4000004000077882 */ /* 0x000fe20000000000 */
[----:B------:R-:W-:Y:S01]  /*1380*/  UMOV UR9, UR57 ;  /* 0x0000003900097c82 */ /* 0x000fe20008000000 */
[----:B------:R-:W-:Y:S01]  /*1390*/  UMOV UR11, 0x40000040 ;  /* 0x40000040000b7882 */ /* 0x000fe20000000000 */
[----:B------:R-:W-:Y:S01]  /*13a0*/  UMOV UR56, UR39 ;  /* 0x0000002700387c82 */ /* 0x000fe20008000000 */
[----:B------:R-:W-:Y:S01]  /*13b0*/  UMOV UR13, UR57 ;  /* 0x00000039000d7c82 */ /* 0x000fe20008000000 */
[----:B------:R-:W-:Y:S01]  /*13c0*/  UMOV UR8, UR56 ;  /* 0x0000003800087c82 */ /* 0x000fe20008000000 */
[----:B------:R-:W-:Y:S01]  /*13d0*/  UMOV UR12, UR56 ;  /* 0x00000038000c7c82 */ /* 0x000fe20008000000 */
[----:B------:R-:W-:Y:S01]  /*13e0*/  UMOV UR15, 0x40000040 ;  /* 0x40000040000f7882 */ /* 0x000fe20000000000 */
[----:B------:R-:W-:Y:S01]  /*13f0*/  UIADD3 UR4, UR4, 0x21400, URZ ;  /* 0x0002140004047890 */ /* 0x000fe2000fffe03f */
[----:B------:R-:W-:Y:S01]  /*1400*/  MOV R0, UR57 ;  /* 0x0000003900007c02 */ /* 0x000fe20008000f00 */
[----:B------:R-:W-:Y:S01]  /*1410*/  UMOV UR16, UR56 ;  /* 0x0000003800107c82 */ /* 0x000fe20008000000 */
[----:B------:R-:W-:Y:S01]  /*1420*/  UMOV UR17, UR57 ;  /* 0x0000003900117c82 */ /* 0x000fe20008000000 */
[----:B------:R-:W-:Y:S01]  /*1430*/  USHF.R.U32.HI UR4, URZ, 0x4, UR4 ;  /* 0x000000043f047899 */ /* 0x000fe20008011604 */
[----:B-12---:R-:W-:Y:S01]  /*1440*/  MOV R3, UR56 ;  /* 0x0000003800037c02 */ /* 0x006fe20008000f00 */
[----:B------:R-:W-:Y:S01]  /*1450*/  UMOV UR19, 0x40000040 ;  /* 0x4000004000137882 */ /* 0x000fe20000000000 */
[----:B------:R-:W-:Y:S01]  /*1460*/  UIADD3 UR20, UR39, 0x2, URZ ;  /* 0x0000000227147890 */ /* 0x000fe2000fffe03f */
[----:B------:R-:W-:Y:S01]  /*1470*/  P2R R80, PR, RZ, 0x2 ;  /* 0x00000002ff507803 */ /* 0x000fe20000000000 */
[----:B------:R-:W-:Y:S01]  /*1480*/  ULOP3.LUT UR4, UR4, 0x3fff, URZ, 0xc0, !UPT ;  /* 0x00003fff04047892 */ /* 0x000fe2000f8ec03f */
[----:B------:R-:W-:Y:S01]  /*1490*/  P2R R82, PR, RZ, 0x1 ;  /* 0x00000001ff527803 */ /* 0x000fe20000000000 */
[----:B------:R-:W-:Y:S01]  /*14a0*/  UMOV UR23, 0x40000040 ;  /* 0x4000004000177882 */ /* 0x000fe20000000000 */
[----:B------:R-:W-:Y:S01]  /*14b0*/  UMOV UR27, 0x40000040 ;  /* 0x40000040001b7882 */ /* 0x000fe20000000000 */
[----:B------:R-:W-:Y:S01]  /*14c0*/  ULOP3.LUT UR5, UR4, 0x10000, URZ, 0xfc, !UPT ;  /* 0x0001000004057892 */ /* 0x000fe2000f8efc3f */
[-C--:B------:R-:W-:Y:S01]  /*14d0*/  MOV R118, R119.reuse ;  /* 0x0000007700767202 */ /* 0x080fe20000000f00 */
[----:B------:R-:W-:Y:S01]  /*14e0*/  UMOV UR31, 0x40000040 ;  /* 0x40000040001f7882 */ /* 0x000fe20000000000 */
[----:B------:R-:W-:Y:S01]  /*14f0*/  UMOV UR4, UR56 ;  /* 0x0000003800047c82 */ /* 0x000fe20008000000 */
[----:B------:R-:W-:Y:S01]  /*1500*/  UIMAD UR37, UR38, 0xa80, UR5 ;  /* 0x00000a80262578a4 */ /* 0x000fe2000f8e0205 */
[--C-:B------:R-:W-:Y:S01]  /*1510*/  IMAD.MOV.U32 R116, RZ, RZ, R119.reuse ;  /* 0x000000ffff747224 */ /* 0x100fe200078e0077 */
[----:B------:R-:W-:Y:S01]  /*1520*/  UMOV UR35, 0x40000040 ;  /* 0x4000004000237882 */ /* 0x000fe20000000000 */
[----:B------:R-:W-:Y:S01]  /*1530*/  IMAD.U32 R8, RZ, RZ, UR5 ;  /* 0x00000005ff087e24 */ /* 0x000fe2000f8e00ff */
[----:B------:R-:W-:Y:S01]  /*1540*/  UIADD3 UR6, UR37, 0x80, URZ ;  /* 0x0000008025067890 */ /* 0x000fe2000fffe03f */
[--C-:B------:R-:W-:Y:S01]  /*1550*/  IMAD.MOV.U32 R114, RZ, RZ, R119.reuse ;  /* 0x000000ffff727224 */ /* 0x100fe200078e0077 */
[----:B------:R-:W-:Y:S01]  /*1560*/  UMOV UR5, UR57 ;  /* 0x0000003900057c82 */ /* 0x000fe20008000000 */
[----:B------:R-:W-:Y:S01]  /*1570*/  UMOV UR58, UR37 ;  /* 0x00000025003a7c82 */ /* 0x000fe20008000000 */
[----:B------:R-:W-:Y:S01]  /*1580*/  UIADD3 UR10, UR37, 0x180, URZ ;  /* 0x00000180250a7890 */ /* 0x000fe2000fffe03f */
[----:B------:R-:W-:Y:S01]  /*1590*/  HGMMA.64x16x16.F32.BF16 R72, gdesc[UR56], RZ, !UPT, gsb0 ;  /* 0x00200000384879f0 */ /* 0x000fe2000c0018ff */
[----:B------:R-:W-:Y:S01]  /*15a0*/  UIADD3 UR14, UR37, 0x200, URZ ;  /* 0x00000200250e7890 */ /* 0x000fe2000fffe03f */
[--C-:B------:R-:W-:Y:S01]  /*15b0*/  IMAD.MOV.U32 R112, RZ, RZ, R119.reuse ;  /* 0x000000ffff707224 */ /* 0x100fe200078e0077 */
[----:B------:R-:W-:Y:S01]  /*15c0*/  UIADD3 UR18, UR37, 0x280, URZ ;  /* 0x0000028025127890 */ /* 0x000fe2000fffe03f */
[--C-:B------:R-:W-:Y:S01]  /*15d0*/  IMAD.MOV.U32 R110, RZ, RZ, R119.reuse ;  /* 0x000000ffff6e7224 */ /* 0x100fe200078e0077 */
[----:B------:R-:W-:Y:S01]  /*15e0*/  UIADD3 UR22, UR37, 0x284, URZ ;  /* 0x0000028425167890 */ /* 0x000fe2000fffe03f */
[-C--:B------:R-:W-:Y:S01]  /*15f0*/  MOV R108, R119.reuse ;  /* 0x00000077006c7202 */ /* 0x080fe20000000f00 */
[----:B------:R-:W-:Y:S01]  /*1600*/  UIADD3 UR26, UR37, 0x286, URZ ;  /* 0x00000286251a7890 */ /* 0x000fe2000fffe03f */
[--C-:B------:R-:W-:Y:S01]  /*1610*/  IMAD.MOV.U32 R106, RZ, RZ, R119.reuse ;  /* 0x000000ffff6a7224 */ /* 0x100fe200078e0077 */
[----:B------:R-:W-:Y:S01]  /*1620*/  UIADD3 UR30, UR37, 0x600, URZ ;  /* 0x00000600251e7890 */ /* 0x000fe2000fffe03f */
[--C-:B------:R-:W-:Y:S01]  /*1630*/  IMAD.MOV.U32 R104, RZ, RZ, R119.reuse ;  /* 0x000000ffff687224 */ /* 0x100fe200078e0077 */
[----:B------:R-:W-:Y:S01]  /*1640*/  UIADD3 UR34, UR37, 0x602, URZ ;  /* 0x0000060225227890 */ /* 0x000fe2000fffe03f */
[--C-:B------:R-:W-:Y:S01]  /*1650*/  IMAD.MOV.U32 R102, RZ, RZ, R119.reuse ;  /* 0x000000ffff667224 */ /* 0x100fe200078e0077 */
[----:B------:R-:W-:Y:S01]  /*1660*/  UIADD3 UR42, UR37, 0x604, URZ ;  /* 0x00000604252a7890 */ /* 0x000fe2000fffe03f */
[--C-:B------:R-:W-:Y:S01]  /*1670*/  IMAD.MOV.U32 R100, RZ, RZ, R119.reuse ;  /* 0x000000ffff647224 */ /* 0x100fe200078e0077 */
[----:B------:R-:W-:Y:S01]  /*1680*/  UMOV UR43, 0x40000040 ;  /* 0x40000040002b7882 */ /* 0x000fe20000000000 */
[----:B------:R-:W-:Y:S01]  /*1690*/  UIADD3 UR46, UR37, 0x606, URZ ;  /* 0x00000606252e7890 */ /* 0x000fe2000fffe03f */
[-C--:B------:R-:W-:Y:S01]  /*16a0*/  MOV R98, R119.reuse ;  /* 0x0000007700627202 */ /* 0x080fe20000000f00 */
[----:B------:R-:W-:Y:S01]  /*16b0*/  UMOV UR47, 0x40000040 ;  /* 0x40000040002f7882 */ /* 0x000fe20000000000 */
[----:B------:R-:W-:Y:S01]  /*16c0*/  UIADD3 UR50, UR37, 0x800, URZ ;  /* 0x0000080025327890 */ /* 0x000fe2000fffe03f */
[--C-:B------:R-:W-:Y:S01]  /*16d0*/  IMAD.MOV.U32 R96, RZ, RZ, R119.reuse ;  /* 0x000000ffff607224 */ /* 0x100fe200078e0077 */
[----:B------:R-:W-:Y:S01]  /*16e0*/  UMOV UR51, 0x40000040 ;  /* 0x4000004000337882 */ /* 0x000fe20000000000 */
[----:B------:R-:W-:Y:S01]  /*16f0*/  UIADD3 UR54, UR37, 0x802, URZ ;  /* 0x0000080225367890 */ /* 0x000fe2000fffe03f */
[--C-:B------:R-:W-:Y:S01]  /*1700*/  IMAD.MOV.U32 R94, RZ, RZ, R119.reuse ;  /* 0x000000ffff5e7224 */ /* 0x100fe200078e0077 */
[----:B------:R-:W-:Y:S01]  /*1710*/  UMOV UR55, 0x40000040 ;  /* 0x4000004000377882 */ /* 0x000fe20000000000 */
[----:B------:R-:W-:Y:S01]  /*1720*/  UMOV UR59, 0x40000040 ;  /* 0x40000040003b7882 */ /* 0x000fe20000000000 */
[----:B------:R-:W-:Y:S01]  /*1730*/  UISETP.GE.AND UP0, UPT, UR60, 0x71, UPT ;  /* 0x000000713c00788c */ /* 0x000fe2000bf06270 */
[--C-:B------:R-:W-:Y:S01]  /*1740*/  IMAD.MOV.U32 R92, RZ, RZ, R119.reuse ;  /* 0x000000ffff5c7224 */ /* 0x100fe200078e0077 */
[----:B------:R-:W-:Y:S01]  /*1750*/  MOV R88, R119 ;  /* 0x0000007700587202 */ /* 0x000fe20000000f00 */
[----:B------:R-:W-:-:S02]  /*1760*/  IMAD.MOV.U32 R90, RZ, RZ, R119 ;  /* 0x000000ffff5a7224 */ /* 0x000fc400078e0077 */
        /* <DEDUP_REMOVED lines=21> */
[----:B------:R-:W-:Y:S01]  /*18c0*/  UMOV UR9, 0x40000040 ;  /* 0x4000004000097882 */ /* 0x000fe20000000000 */
[----:B------:R-:W-:Y:S01]  /*18d0*/  UMOV UR11, 0x40000040 ;  /* 0x40000040000b7882 */ /* 0x000fe20000000000 */
        /* <DEDUP_REMOVED lines=49> */
[----:B------:R-:W-:Y:S01]  /*1bf0*/  UIADD3 UR14, UR37, 0x4, URZ ;  /* 0x00000004250e7890 */ /* 0x000fe2000fffe03f */
[----:B------:R-:W-:Y:S01]  /*1c00*/  UMOV UR12, UR20 ;  /* 0x00000014000c7c82 */ /* 0x000fe20008000000 */
[----:B------:R-:W-:Y:S01]  /*1c10*/  UMOV UR13, 0x40000040 ;  /* 0x40000040000d7882 */ /* 0x000fe20000000000 */
[----:B------:R-:W-:Y:S01]  /*1c20*/  UMOV UR15, 0x40000040 ;  /* 0x40000040000f7882 */ /* 0x000fe20000000000 */
[----:B------:R-:W-:Y:S01]  /*1c30*/  UMOV UR20, UR12 ;  /* 0x0000000c00147c82 */ /* 0x000fe20008000000 */
        /* <DEDUP_REMOVED lines=323> */
[----:B------:R-:W-:Y:S01]  /*3070*/  UMOV UR46, UR11 ;  /* 0x0000000b002e7c82 */ /* 0x000fe20008000000 */
[----:B------:R-:W-:Y:S01]  /*3080*/  UMOV UR47, 0x40000040 ;  /* 0x40000040002f7882 */ /* 0x000fe20000000000 */
[----:B------:R-:W-:Y:S01]  /*3090*/  UMOV UR52, UR44 ;  /* 0x0000002c00347c82 */ /* 0x000fe20008000000 */
[----:B------:R-:W-:Y:S01]  /*30a0*/  UMOV UR53, UR45 ;  /* 0x0000002d00357c82 */ /* 0x000fe20008000000 */
[----:B------:R-:W-:Y:S01]  /*30b0*/  UMOV UR48, UR44 ;  /* 0x0000002c00307c82 */ /* 0x000fe20008000000 */
[----:B------:R-:W-:Y:S01]  /*30c0*/  UMOV UR49, UR45 ;  /* 0x0000002d00317c82 */ /* 0x000fe20008000000 */
[----:B------:R-:W-:Y:S02]  /*30d0*/  UIADD3 UR11, UR37, 0xa02, URZ ;  /* 0x00000a02250b7890 */ /* 0x000fe4000fffe03f */
[----:B------:R-:W-:Y:S01]  /*30e0*/  UIADD3 UR10, UR39, 0x804, URZ ;  /* 0x00000804270a7890 */ /* 0x000fe2000fffe03f */
[----:B------:R-:W-:-:S02]  /*30f0*/  WARPGROUP.DEPBAR.LE gsb0, 0x0 ;  /* 0x00008000000079c5 */ /* 0x000fc40000010000 */
        /* <DEDUP_REMOVED lines=32> */
[----:B------:R-:W-:Y:S01]  /*3300*/  UMOV UR52, UR48 ;  /* 0x0000003000347c82 */ /* 0x000fe20008000000 */
[----:B------:R-:W-:Y:S01]  /*3310*/  UMOV UR53, UR49 ;  /* 0x0000003100357c82 */ /* 0x000fe20008000000 */
[----:B------:R-:W-:Y:S01]  /*3320*/  UIADD3 UR10, UR39, 0x806, URZ ;  /* 0x00000806270a7890 */ /* 0x000fe2000fffe03f */
[----:B------:R-:W-:-:S02]  /*3330*/  WARPGROUP.DEPBAR.LE gsb0, 0x0 ;  /* 0x00008000000079c5 */ /* 0x000fc40000010000 */
        /* <DEDUP_REMOVED lines=28> */
[----:B------:R-:W-:-:S04]  /*3500*/  UMOV UR7, 0x40000040 ;  /* 0x4000004000077882 */ /* 0x000fc80000000000 */
[----:B------:R-:W-:Y:S01]  /*3510*/  UMOV UR58, UR6 ;  /* 0x00000006003a7c82 */ /* 0x000fe20008000000 */
[----:B------:R-:W-:Y:S01]  /*3520*/  UIADD3 UR6, UR37, 0x984, URZ ;  /* 0x0000098425067890 */ /* 0x000fe2000fffe03f */
[----:B------:R-:W-:Y:S02]  /*3530*/  WARPGROUP.DEPBAR.LE gsb0, 0x0 ;  /* 0x00008000000079c5 */ /* 0x000fe40000010000 */
[----:B------:R-:W-:-:S06]  /*3540*/  WARPGROUP.ARRIVE ;  /* 0x00000000000079c5 */ /* 0x000fcc0000000000 */
[----:B------:R-:W-:Y:S01]  /*3550*/  HGMMA.64x16x16.F32.BF16 R56, gdesc[UR56], R56, gsb0 ;  /* 0x00200000383879f0 */ /* 0x000fe20008001838 */
[----:B------:R-:W-:Y:S02]  /*3560*/  R2UR UR56, R3 ;  /* 0x00000000033872ca */ /* 0x000fe400000e0000 */
[----:B------:R-:W-:Y:S01]  /*3570*/  R2UR UR57, R0 ;  /* 0x00000000003972ca */ /* 0x000fe200000e0000 */
[----:B------:R-:W-:Y:S01]  /*3580*/  VIADD R0, R210, UR60 ;  /* 0x0000003cd2007c36 */ /* 0x000fe20008000000 */
[----:B------:R-:W-:-:S05]  /*3590*/  MOV R3, UR61 ;  /* 0x0000003d00037c02 */ /* 0x000fca0008000f00 */
[----:B------:R-:W-:-:S05]  /*35a0*/  IMAD R3, R3, -0x70, R0 ;  /* 0xffffff9003037824 */ /* 0x000fca00078e0200 */
[C---:B------:R-:W-:Y:S02]  /*35b0*/  ISETP.GT.AND P2, PT, R3.reuse, RZ, PT ;  /* 0x000000ff0300720c */ /* 0x040fe40003f44270 */
[C---:B------:R-:W-:Y:S02]  /*35c0*/  ISETP.GT.AND P3, PT, R3.reuse, 0x1, PT ;  /* 0x000000010300780c */ /* 0x040fe40003f64270 */
[C---:B------:R-:W-:Y:S02]  /*35d0*/  ISETP.GT.AND P4, PT, R3.reuse, 0x8, PT ;  /* 0x000000080300780c */ /* 0x040fe40003f84270 */
[C---:B------:R-:W-:Y:S02]  /*35e0*/  ISETP.GT.AND P5, PT, R3.reuse, 0x9, PT ;  /* 0x000000090300780c */ /* 0x040fe40003fa4270 */
[C---:B------:R-:W-:Y:S02]  /*35f0*/  ISETP.GT.AND P6, PT, R3.reuse, 0x21, PT ;  /* 0x000000210300780c */ /* 0x040fe40003fc4270 */
[----:B------:R-:W-:-:S02]  /*3600*/  ISETP.GT.AND P1, PT, R3, 0x49, PT ;  /* 0x000000490300780c */ /* 0x000fc40003f24270 */
[----:B------:R-:W-:Y:S01]  /*3610*/  ISETP.GT.AND P0, PT, R3, 0x50, PT ;  /* 0x000000500300780c */ /* 0x000fe20003f04270 */
[----:B------:R-:W-:Y:S02]  /*3620*/  WARPGROUP.DEPBAR.LE gsb0, 0x0 ;  /* 0x00008000000079c5 */ /* 0x000fe40000010000 */
[----:B------:R-:W-:-:S06]  /*3630*/  WARPGROUP.ARRIVE ;  /* 0x00000000000079c5 */ /* 0x000fcc0000000000 */
[----:B------:R-:W-:Y:S01]  /*3640*/  HGMMA.64x16x16.F32.BF16 R48, gdesc[UR52], R48, gsb0 ;  /* 0x00200000343079f0 */ /* 0x000fe20008001830 */
[----:B------:R-:W-:Y:S01]  /*3650*/  UIADD3 UR54, UR37, 0x706, URZ ;  /* 0x0000070625367890 */ /* 0x000fe2000fffe03f */
[----:B------:R-:W-:Y:S01]  /*3660*/  UMOV UR52, UR10 ;  /* 0x0000000a00347c82 */ /* 0x000fe20008000000 */
[----:B------:R-:W-:Y:S01]  /*3670*/  UMOV UR53, 0x40000040 ;  /* 0x4000004000357882 */ /* 0x000fe20000000000 */
        /* <DEDUP_REMOVED lines=23> */
[----:B------:R-:W-:Y:S01]  /*37f0*/  WARPGROUP.ARRIVE ;  /* 0x00000000000079c5 */ /* 0x000fe20000000000 */
[----:B------:R-:W-:Y:S01]  /*3800*/  FSEL R81, R72, -INF , P2 ;  /* 0xff80000048517808 */ /* 0x000fe20001000000 */
[--C-:B------:R-:W-:Y:S01]  /*3810*/  IMAD.MOV.U32 R72, RZ, RZ, R119.reuse ;  /* 0x000000ffff487224 */ /* 0x100fe200078e0077 */
[----:B------:R-:W-:Y:S02]  /*3820*/  FSEL R73, R73, -INF , P3 ;  /* 0xff80000049497808 */ /* 0x000fe40001800000 */
        /* <DEDUP_REMOVED lines=9> */
[----:B------:R-:W-:Y:S01]  /*38c0*/  FSEL R77, R77, -INF , P5 ;  /* 0xff8000004d4d7808 */ /* 0x000fe20002800000 */
[----:B------:R-:W-:Y:S01]  /*38d0*/  IMAD.MOV.U32 R74, RZ, RZ, R119 ;  /* 0x000000ffff4a7224 */ /* 0x000fe200078e0077 */
[----:B------:R-:W-:-:S02]  /*38e0*/  ISETP.GT.AND P2, PT, R3, 0x10, PT ;  /* 0x000000100300780c */ /* 0x000fc40003f44270 */
[----:B------:R-:W-:Y:S02]  /*38f0*/  FMNMX.FTZ R0, R83, R0, !PT ;  /* 0x0000000053007209 */ /* 0x000fe40007810000 */
[----:B------:R-:W-:Y:S02]  /*3900*/  FSEL R75, R75, -INF , P3 ;  /* 0xff8000004b4b7808 */ /* 0x000fe40001800000 */
[----:B------:R-:W-:Y:S02]  /*3910*/  ISETP.GT.AND P3, PT, R3, 0x11, PT ;  /* 0x000000110300780c */ /* 0x000fe40003f64270 */
[----:B------:R-:W-:Y:S02]  /*3920*/  FMNMX.FTZ R0, R77, R0, !PT ;  /* 0x000000004d007209 */ /* 0x000fe40007810000 */
[----:B------:R-:W-:Y:S02]  /*3930*/  FSEL R7, R78, -INF , P4 ;  /* 0xff8000004e077808 */ /* 0x000fe40002000000 */
[----:B------:R-:W-:-:S02]  /*3940*/  ISETP.GT.AND P4, PT, R3, 0x18, PT ;  /* 0x000000180300780c */ /* 0x000fc40003f84270 */
[----:B------:R-:W-:Y:S02]  /*3950*/  FSEL R79, R79, -INF , P5 ;  /* 0xff8000004f4f7808 */ /* 0x000fe40002800000 */
[----:B------:R-:W-:Y:S02]  /*3960*/  ISETP.GT.AND P5, PT, R3, 0x19, PT ;  /* 0x000000190300780c */ /* 0x000fe40003fa4270 */
[----:B------:R-:W-:Y:S01]  /*3970*/  MOV R78, R119 ;  /* 0x00000077004e7202 */ /* 0x000fe20000000f00 */
[----:B------:R-:W-:Y:S02]  /*3980*/  WARPGROUP.DEPBAR.LE gsb0, 0x0 ;  /* 0x00008000000079c5 */ /* 0x000fe40000010000 */
[----:B------:R-:W-:Y:S01]  /*3990*/  WARPGROUP.ARRIVE ;  /* 0x00000000000079c5 */ /* 0x000fe20000000000 */
[----:B------:R-:W-:Y:S01]  /*39a0*/  FSEL R85, R64, -INF , P2 ;  /* 0xff80000040557808 */ /* 0x000fe20001000000 */
[----:B------:R-:W-:Y:S01]  /*39b0*/  IMAD.MOV.U32 R64, RZ, RZ, R119 ;  /* 0x000000ffff407224 */ /* 0x000fe200078e0077 */
[----:B------:R-:W-:-:S02]  /*39c0*/  FSEL R65, R65, -INF , P3 ;  /* 0xff80000041417808 */ /* 0x000fc40001800000 */
[----:B------:R-:W-:Y:S01]  /*39d0*/  FMNMX.FTZ R0, R85, R0, !PT ;  /* 0x0000000055007209 */ /* 0x000fe20007810000 */
[----:B------:R-:W-:Y:S01]  /*39e0*/  HGMMA.64x16x16.F32.BF16 R56, gdesc[UR4], R56, gsb0 ;  /* 0x00200000043879f0 */ /* 0x000fe20008001838 */
[----:B------:R-:W-:Y:S01]  /*39f0*/  UIADD3 UR6, UR37, 0x886, URZ ;  /* 0x0000088625067890 */ /* 0x000fe2000fffe03f */
[----:B------:R-:W-:Y:S01]  /*3a00*/  FSEL R87, R68, -INF , P4 ;  /* 0xff80000044577808 */ /* 0x000fe20002000000 */
[----:B------:R-:W-:Y:S01]  /*3a10*/  UMOV UR4, UR52 ;  /* 0x0000003400047c82 */ /* 0x000fe20008000000 */
[----:B------:R-:W-:Y:S01]  /*3a20*/  UMOV UR5, UR53 ;  /* 0x0000003500057c82 */ /* 0x000fe20008000000 */
[----:B------:R-:W-:Y:S01]  /*3a30*/  UMOV UR7, 0x40000040 ;  /* 0x4000004000077882 */ /* 0x000fe20000000000 */
[----:B------:R-:W-:Y:S02]  /*3a40*/  FMNMX.FTZ R0, R65, R0, !PT ;  /* 0x0000000041007209 */ /* 0x000fe40007810000 */
[----:B------:R-:W-:Y:S01]  /*3a50*/  FSEL R9, R66, -INF , P2 ;  /* 0xff80000042097808 */ /* 0x000fe20001000000 */
[----:B------:R-:W-:Y:S01]  /*3a60*/  IMAD.MOV.U32 R66, RZ, RZ, R119 ;  /* 0x000000ffff427224 */ /* 0x000fe200078e0077 */
[----:B------:R-:W-:-:S02]  /*3a70*/  FSEL R69, R69, -INF , P5 ;  /* 0xff80000045457808 */ /* 0x000fc40002800000 */
[----:B------:R-:W-:Y:S02]  /*3a80*/  ISETP.GT.AND P2, PT, R3, 0x20, PT ;  /* 0x000000200300780c */ /* 0x000fe40003f44270 */
[----:B------:R-:W-:Y:S02]  /*3a90*/  FMNMX.FTZ R0, R87, R0, !PT ;  /* 0x0000000057007209 */ /* 0x000fe40007810000 */
[----:B------:R-:W-:Y:S02]  /*3aa0*/  FSEL R71, R71, -INF , P5 ;  /* 0xff80000047477808 */ /* 0x000fe40002800000 */
[----:B------:R-:W-:Y:S02]  /*3ab0*/  FMNMX.FTZ R0, R69, R0, !PT ;  /* 0x0000000045007209 */ /* 0x000fe40007810000 */
[C---:B------:R-:W-:Y:S02]  /*3ac0*/  ISETP.GT.AND P5, PT, R3.reuse, 0x28, PT ;  /* 0x000000280300780c */ /* 0x040fe40003fa4270 */
[----:B------:R-:W-:Y:S01]  /*3ad0*/  FSEL R11, R70, -INF , P4 ;  /* 0xff800000460b7808 */ /* 0x000fe20002000000 */
[----:B------:R-:W-:Y:S01]  /*3ae0*/  IMAD.MOV.U32 R70, RZ, RZ, R119 ;  /* 0x000000ffff467224 */ /* 0x000fe200078e0077 */
        /* <DEDUP_REMOVED lines=16> */
[----:B------:R-:W-:Y:S01]  /*3bf0*/  FMNMX.FTZ R0, R57, R0, !PT ;  /* 0x0000000039007209 */ /* 0x000fe20007810000 */
[----:B------:R-:W-:Y:S01]  /*3c00*/  IMAD.MOV.U32 R60, RZ, RZ, R119 ;  /* 0x000000ffff3c7224 */ /* 0x000fe200078e0077 */
[----:B------:R-:W-:Y:S02]  /*3c10*/  FSEL R61, R61, -INF , P4 ;  /* 0xff8000003d3d7808 */ /* 0x000fe40002000000 */
[----:B------:R-:W-:-:S02]  /*3c20*/  FMNMX.FTZ R0, R91, R0, !PT ;  /* 0x000000005b007209 */ /* 0x000fc40007810000 */
[----:B------:R-:W-:Y:S02]  /*3c30*/  FSEL R13, R58, -INF , P2 ;  /* 0xff8000003a0d7808 */ /* 0x000fe40001000000 */
[----:B------:R-:W-:Y:S02]  /*3c40*/  ISETP.GT.AND P2, PT, R3, 0x31, PT ;  /* 0x000000310300780c */ /* 0x000fe40003f44270 */
[----:B------:R-:W-:Y:S02]  /*3c50*/  FMNMX.FTZ R0, R61, R0, !PT ;  /* 0x000000003d007209 */ /* 0x000fe40007810000 */
[----:B------:R-:W-:Y:S02]  /*3c60*/  FSEL R59, R59, -INF , P6 ;  /* 0xff8000003b3b7808 */ /* 0x000fe40003000000 */
        /* <DEDUP_REMOVED lines=13> */
[----:B------:R-:W-:Y:S01]  /*3d40*/  UMOV UR4, UR52 ;  /* 0x0000003400047c82 */ /* 0x000fe20008000000 */
[----:B------:R-:W-:Y:S01]  /*3d50*/  UMOV UR5, UR53 ;  /* 0x0000003500057c82 */ /* 0x000fe20008000000 */
[----:B------:R-:W-:Y:S01]  /*3d60*/  UMOV UR6, UR10 ;  /* 0x0000000a00067c82 */ /* 0x000fe20008000000 */
[----:B------:R-:W-:Y:S01]  /*3d70*/  UMOV UR7, 0x40000040 ;  /* 0x4000004000077882 */ /* 0x000fe20000000000 */
[----:B------:R-:W-:Y:S01]  /*3d80*/  FSEL R97, R52, -INF , P6 ;  /* 0xff80000034617808 */ /* 0x000fe20003000000 */
[----:B------:R-:W-:Y:S01]  /*3d90*/  IMAD.MOV.U32 R52, RZ, RZ, R119 ;  /* 0x000000ffff347224 */ /* 0x000fe200078e0077 */
[----:B------:R-:W-:Y:S02]  /*3da0*/  FMNMX.FTZ R0, R95, R0, !PT ;  /* 0x000000005f007209 */ /* 0x000fe40007810000 */
[----:B------:R-:W-:-:S02]  /*3db0*/  FSEL R99, R53, -INF , P5 ;  /* 0xff80000035637808 */ /* 0x000fc40002800000 */
[----:B------:R-:W-:Y:S02]  /*3dc0*/  FMNMX.FTZ R0, R97, R0, !PT ;  /* 0x0000000061007209 */ /* 0x000fe40007810000 */
[----:B------:R-:W-:Y:S01]  /*3dd0*/  FSEL R49, R50, -INF , P3 ;  /* 0xff80000032317808 */ /* 0x000fe20001800000 */
[----:B------:R-:W-:Y:S01]  /*3de0*/  IMAD.MOV.U32 R50, RZ, RZ, R119 ;  /* 0x000000ffff327224 */ /* 0x000fe200078e0077 */
[----:B------:R-:W-:Y:S02]  /*3df0*/  ISETP.GT.AND P3, PT, R3, 0x41, PT ;  /* 0x000000410300780c */ /* 0x000fe40003f64270 */
[----:B------:R-:W-:Y:S02]  /*3e00*/  FMNMX.FTZ R0, R99, R0, !PT ;  /* 0x0000000063007209 */ /* 0x000fe40007810000 */
[----:B------:R-:W-:Y:S02]  /*3e10*/  FSEL R51, R51, -INF , P2 ;  /* 0xff80000033337808 */ /* 0x000fe40001000000 */
[----:B------:R-:W-:-:S02]  /*3e20*/  ISETP.GT.AND P2, PT, R3, 0x48, PT ;  /* 0x000000480300780c */ /* 0x000fc40003f44270 */
[----:B------:R-:W-:Y:S02]  /*3e30*/  FSEL R55, R55, -INF , P5 ;  /* 0xff80000037377808 */ /* 0x000fe40002800000 */
[C---:B------:R-:W-:Y:S02]  /*3e40*/  ISETP.GT.AND P5, PT, R3.reuse, 0x68, PT ;  /* 0x000000680300780c */ /* 0x040fe40003fa4270 */
[----:B------:R-:W-:Y:S01]  /*3e50*/  FSEL R53, R54, -INF , P6 ;  /* 0xff80000036357808 */ /* 0x000fe20003000000 */
[----:B------:R-:W-:Y:S01]  /*3e60*/  IMAD.MOV.U32 R54, RZ, RZ, R119 ;  /* 0x000000ffff367224 */ /* 0x000fe200078e0077 */
[----:B------:R-:W-:Y:S02]  /*3e70*/  ISETP.GT.AND P6, PT, R3, 0x69, PT ;  /* 0x000000690300780c */ /* 0x000fe40003fc4270 */
[----:B------:R-:W-:Y:S01]  /*3e80*/  MOV R48, R119 ;  /* 0x0000007700307202 */ /* 0x000fe20000000f00 */
[----:B------:R-:W-:Y:S02]  /*3e90*/  WARPGROUP.DEPBAR.LE gsb0, 0x0 ;  /* 0x00008000000079c5 */ /* 0x000fe40000010000 */
[----:B------:R-:W-:Y:S01]  /*3ea0*/  WARPGROUP.ARRIVE ;  /* 0x00000000000079c5 */ /* 0x000fe20000000000 */
[----:B------:R-:W-:-:S02]  /*3eb0*/  FSEL R101, R40, -INF , P4 ;  /* 0xff80000028657808 */ /* 0x000fc40002000000 */
        /* <DEDUP_REMOVED lines=10> */
[----:B------:R-:W-:-:S02]  /*3f60*/  FSEL R107, R45, -INF , P1 ;  /* 0xff8000002d6b7808 */ /* 0x000fc40000800000 */
[----:B------:R-:W-:Y:S02]  /*3f70*/  FMNMX.FTZ R0, R105, R0, !PT ;  /* 0x0000000069007209 */ /* 0x000fe40007810000 */
[----:B------:R-:W-:Y:S02]  /*3f80*/  ISETP.GT.AND P1, PT, R3, 0x51, PT ;  /* 0x000000510300780c */ /* 0x000fe40003f24270 */
[----:B------:R-:W-:Y:S02]  /*3f90*/  FMNMX.FTZ R0, R107, R0, !PT ;  /* 0x000000006b007209 */ /* 0x000fe40007810000 */
[----:B------:R-:W-:Y:S01]  /*3fa0*/  FSEL R21, R46, -INF , P2 ;  /* 0xff8000002e157808 */ /* 0x000fe20001000000 */
[----:B------:R-:W-:Y:S01]  /*3fb0*/  IMAD.MOV.U32 R46, RZ, RZ, R119 ;  /* 0x000000ffff2e7224 */ /* 0x000fe200078e0077 */
[----:B------:R-:W-:Y:S02]  /*3fc0*/  ISETP.GT.AND P2, PT, R3, 0x59, PT ;  /* 0x000000590300780c */ /* 0x000fe40003f44270 */
[----:B------:R-:W-:-:S02]  /*3fd0*/  FSEL R43, R43, -INF , P3 ;  /* 0xff8000002b2b7808 */ /* 0x000fc40001800000 */
[C---:B------:R-:W-:Y:S02]  /*3fe0*/  ISETP.GT.AND P3, PT, R3.reuse, 0x60, PT ;  /* 0x000000600300780c */ /* 0x040fe40003f64270 */
[----:B------:R-:W-:Y:S02]  /*3ff0*/  FSEL R41, R42, -INF , P4 ;  /* 0xff8000002a297808 */ /* 0x000fe40002000000 */
[----:B------:R-:W-:Y:S02]  /*4000*/  ISETP.GT.AND P4, PT, R3, 0x61, PT ;  /* 0x000000610300780c */ /* 0x000fe40003f84270 */
[----:B------:R-:W-:Y:S01]  /*4010*/  P2R R14, PR, RZ, 0x4 ;  /* 0x00000004ff0e7803 */ /* 0x000fe20000000000 */
[----:B------:R-:W-:Y:S02]  /*4020*/  WARPGROUP.DEPBAR.LE gsb0, 0x0 ;  /* 0x00008000000079c5 */ /* 0x000fe40000010000 */
[----:B------:R-:W-:Y:S01]  /*4030*/  WARPGROUP.ARRIVE ;  /* 0x00000000000079c5 */ /* 0x000fe20000000000 */
[----:B------:R-:W-:-:S02]  /*4040*/  FSEL R109, R32, -INF , P0 ;  /* 0xff800000206d7808 */ /* 0x000fc40000000000 */
[----:B------:R-:W-:Y:S02]  /*4050*/  ISETP.GT.AND P0, PT, R3, 0x58, PT ;  /* 0x000000580300780c */ /* 0x000fe40003f04270 */
[----:B------:R-:W-:Y:S01]  /*4060*/  FSEL R111, R33, -INF , P1 ;  /* 0xff800000216f7808 */ /* 0x000fe20000800000 */
[----:B------:R-:W-:Y:S01]  /*4070*/  HGMMA.64x16x16.F32.BF16 R24, gdesc[UR4], R24, gsb0 ;  /* 0x00200000041879f0 */ /* 0x000fe20008001818 */
[----:B------:R-:W-:Y:S01]  /*4080*/  FMNMX.FTZ R0, R109, R0, !PT ;  /* 0x000000006d007209 */ /* 0x000fe20007810000 */
[----:B------:R-:W-:Y:S01]  /*4090*/  ULDC UR4, c[0x0][0x988] ;  /* 0x0002620000047ab9 */ /* 0x000fe20000000800 */
[----:B------:R-:W-:Y:S02]  /*40a0*/  FSEL R113, R36, -INF , P0 ;  /* 0xff80000024717808 */ /* 0x000fe40000000000 */
[----:B------:R-:W-:Y:S02]  /*40b0*/  FMNMX.FTZ R0, R111, R0, !PT ;  /* 0x000000006f007209 */ /* 0x000fe40007810000 */
[----:B------:R-:W-:-:S02]  /*40c0*/  FSEL R115, R37, -INF , P2 ;  /* 0xff80000025737808 */ /* 0x000fc40001000000 */
[----:B------:R-:W-:Y:S02]  /*40d0*/  FMNMX.FTZ R0, R113, R0, !PT ;  /* 0x0000000071007209 */ /* 0x000fe40007810000 */
[----:B------:R-:W-:Y:S02]  /*40e0*/  P2R R20, PR, RZ, 0x1 ;  /* 0x00000001ff147803 */ /* 0x000fe40000000000 */
[----:B------:R-:W-:Y:S02]  /*40f0*/  FMNMX.FTZ R0, R115, R0, !PT ;  /* 0x0000000073007209 */ /* 0x000fe40007810000 */
[C---:B------:R-:W-:Y:S02]  /*4100*/  ISETP.GT.AND P0, PT, R3.reuse, 0x49, PT ;  /* 0x000000490300780c */ /* 0x040fe40003f04270 */
[----:B------:R-:W-:Y:S02]  /*4110*/  P2R R32, PR, RZ, 0x2 ;  /* 0x00000002ff207803 */ /* 0x000fe40000000000 */
[----:B------:R-:W-:-:S02]  /*4120*/  ISETP.GT.AND P1, PT, R3, 0x50, PT ;  /* 0x000000500300780c */ /* 0x000fc40003f24270 */
[----:B------:R-:W-:Y:S02]  /*4130*/  FSEL R47, R47, -INF , P0 ;  /* 0xff8000002f2f7808 */ /* 0x000fe40000000000 */
[----:B------:R-:W-:Y:S02]  /*4140*/  FSEL R45, R34, -INF , P1 ;  /* 0xff800000222d7808 */ /* 0x000fe40000800000 */
[----:B------:R-:W-:Y:S02]  /*4150*/  ISETP.NE.AND P1, PT, R32, RZ, PT ;  /* 0x000000ff2000720c */ /* 0x000fe40003f25270 */
[----:B------:R-:W-:Y:S02]  /*4160*/  ISETP.NE.AND P0, PT, R20, RZ, PT ;  /* 0x000000ff1400720c */ /* 0x000fe40003f05270 */
[----:B------:R-:W-:Y:S02]  /*4170*/  FSEL R35, R35, -INF , P1 ;  /* 0xff80000023237808 */ /* 0x000fe40000800000 */
[----:B------:R-:W-:Y:S01]  /*4180*/  ISETP.NE.AND P1, PT, R80, RZ, PT ;  /* 0x000000ff5000720c */ /* 0x000fe20003f25270 */
[----:B------:R-:W-:-:S12]  /*4190*/  IMAD.MOV.U32 R80, RZ, RZ, R119 ;  /* 0x000000ffff507224 */ /* 0x000fd800078e0077 */
[----:B------:R-:W-:-:S05]  /*41a0*/  @!P1 VIADD R2, R2, 0x36840 ;  /* 0x0003684002029836 */ /* 0x000fca0000000000 */
[----:B------:R-:W-:Y:S01]  /*41b0*/  @!P1 PRMT R2, RZ, 0x654, R2 ;  /* 0x00000654ff029816 */ /* 0x000fe20000000002 */
        /* <DEDUP_REMOVED lines=10> */
[----:B------:R-:W-:Y:S01]  /*4260*/  FMNMX.FTZ R6, R125, R0, !PT ;  /* 0x000000007d067209 */ /* 0x000fe20007810000 */
[----:B------:R-:W-:Y:S01]  /*4270*/  IMAD.U32 R0, RZ, RZ, UR4 ;  /* 0x00000004ff007e24 */ /* 0x000fe2000f8e00ff */
[----:B------:R-:W-:Y:S02]  /*4280*/  FSEL R27, R27, -INF , P4 ;  /* 0xff8000001b1b7808 */ /* 0x000fe40002000000 */
[----:B------:R-:W-:Y:S01]  /*4290*/  FSEL R31, R31, -INF , P6 ;  /* 0xff8000001f1f7808 */ /* 0x000fe20003000000 */
[----:B------:R-:W2:Y:S01]  /*42a0*/  SHFL.BFLY PT, R25, R6, 0x2, 0x1f ;  /* 0x0c401f0006197f89 */ /* 0x000ea200000e0000 */
[----:B------:R-:W-:Y:S01]  /*42b0*/  ISETP.NE.AND P0, PT, R82, RZ, PT ;  /* 0x000000ff5200720c */ /* 0x000fe20003f05270 */
[----:B------:R-:W-:Y:S01]  /*42c0*/  IMAD.MOV.U32 R82, RZ, RZ, R119 ;  /* 0x000000ffff527224 */ /* 0x000fe200078e0077 */
[----:B--2---:R-:W-:-:S02]  /*42d0*/  FMNMX.FTZ R25, R6, R25, !PT ;  /* 0x0000001906197209 */ /* 0x004fc40007810000 */
[----:B------:R-:W-:-:S03]  /*42e0*/  FMNMX.FTZ R6, R5, R75, !PT ;  /* 0x0000004b05067209 */ /* 0x000fc60007810000 */
[----:B------:R-:W2:Y:S01]  /*42f0*/  SHFL.BFLY PT, R4, R25, 0x1, 0x1f ;  /* 0x0c201f0019047f89 */ /* 0x000ea200000e0000 */
[----:B------:R-:W-:-:S04]  /*4300*/  FMNMX.FTZ R6, R7, R6, !PT ;  /* 0x0000000607067209 */ /* 0x000fc80007810000 */
[----:B------:R-:W-:-:S04]  /*4310*/  FMNMX.FTZ R6, R79, R6, !PT ;  /* 0x000000064f067209 */ /* 0x000fc80007810000 */
[----:B------:R-:W-:-:S04]  /*4320*/  FMNMX.FTZ R6, R9, R6, !PT ;  /* 0x0000000609067209 */ /* 0x000fc80007810000 */
[----:B------:R-:W-:-:S04]  /*4330*/  FMNMX.FTZ R6, R67, R6, !PT ;  /* 0x0000000643067209 */ /* 0x000fc80007810000 */
[----:B------:R-:W-:-:S04]  /*4340*/  FMNMX.FTZ R6, R11, R6, !PT ;  /* 0x000000060b067209 */ /* 0x000fc80007810000 */
[----:B------:R-:W-:Y:S02]  /*4350*/  FMNMX.FTZ R6, R71, R6, !PT ;  /* 0x0000000647067209 */ /* 0x000fe40007810000 */
[----:B--2---:R-:W-:Y:S02]  /*4360*/  FMNMX.FTZ R4, R25, R4, !PT ;  /* 0x0000000419047209 */ /* 0x004fe40007810000 */
[----:B------:R-:W-:Y:S02]  /*4370*/  FMNMX.FTZ R6, R13, R6, !PT ;  /* 0x000000060d067209 */ /* 0x000fe40007810000 */
[C---:B------:R-:W-:Y:S01]  /*4380*/  FSETP.NEU.FTZ.AND P2, PT, R4.reuse, -INF , PT ;  /* 0xff8000000400780b */ /* 0x040fe20003f5d000 */
[----:B------:R-:W-:Y:S01]  /*4390*/  FMUL.FTZ R10, R4, R0 ;  /* 0x00000000040a7220 */ /* 0x000fe20000410000 */
[----:B------:R-:W-:-:S04]  /*43a0*/  FMNMX.FTZ R6, R59, R6, !PT ;  /* 0x000000063b067209 */ /* 0x000fc80007810000 */
[----:B------:R-:W-:Y:S02]  /*43b0*/  FMNMX.FTZ R6, R15, R6, !PT ;  /* 0x000000060f067209 */ /* 0x000fe40007810000 */
[----:B------:R-:W-:Y:S02]  /*43c0*/  FSEL R12, R10, RZ, P2 ;  /* 0x000000ff0a0c7208 */ /* 0x000fe40001000000 */
[----:B------:R-:W-:Y:S02]  /*43d0*/  FMNMX.FTZ R6, R63, R6, !PT ;  /* 0x000000063f067209 */ /* 0x000fe40007810000 */
[----:B------:R-:W-:Y:S01]  /*43e0*/  ISETP.NE.AND P2, PT, R14, RZ, PT ;  /* 0x000000ff0e00720c */ /* 0x000fe20003f45270 */
[--C-:B------:R-:W-:Y:S01]  /*43f0*/  FFMA.FTZ R57, R57, R0, -R12.reuse ;  /* 0x0000000039397223 */ /* 0x100fe2000001080c */
[----:B------:R-:W-:Y:S01]  /*4400*/  FMNMX.FTZ R6, R49, R6, !PT ;  /* 0x0000000631067209 */ /* 0x000fe20007810000 */
[--C-:B------:R-:W-:Y:S01]  /*4410*/  FFMA.FTZ R3, R61, R0, -R12.reuse ;  /* 0x000000003d037223 */ /* 0x100fe2000001080c */
[----:B------:R-:W-:Y:S01]  /*4420*/  FSEL R39, R39, -INF , P2 ;  /* 0xff80000027277808 */ /* 0x000fe20001000000 */
[----:B------:R2:W-:Y:S01]  /*4430*/  MUFU.EX2 R192, R57 ;  /* 0x0000003900c07308 */ /* 0x0005e20000000800 */
[----:B------:R-:W-:Y:S01]  /*4440*/  FMNMX.FTZ R6, R51, R6, !PT ;  /* 0x0000000633067209 */ /* 0x000fe20007810000 */
[-CC-:B------:R-:W-:Y:S01]  /*4450*/  FFMA.FTZ R200, R81, R0.reuse, -R12.reuse ;  /* 0x0000000051c87223 */ /* 0x180fe2000001080c */
[----:B------:R-:W-:Y:S01]  /*4460*/  FSEL R61, R30, -INF , P5 ;  /* 0xff8000001e3d7808 */ /* 0x000fe20002800000 */
[--C-:B------:R-:W-:Y:S01]  /*4470*/  FFMA.FTZ R25, R73, R0, -R12.reuse ;  /* 0x0000000049197223 */ /* 0x100fe2000001080c */
[----:B------:R-:W-:Y:S01]  /*4480*/  FMNMX.FTZ R6, R53, R6, !PT ;  /* 0x0000000635067209 */ /* 0x000fe20007810000 */
[-CC-:B------:R-:W-:Y:S01]  /*4490*/  FFMA.FTZ R202, R83, R0.reuse, -R12.reuse ;  /* 0x0000000053ca7223 */ /* 0x180fe2000001080c */
[--C-:B------:R-:W-:Y:S01]  /*44a0*/  FFMA.FTZ R33, R77, R0, -R12.reuse ;  /* 0x000000004d217223 */ /* 0x100fe2000001080c */
[----:B------:R3:W-:Y:S01]  /*44b0*/  MUFU.EX2 R194, R3 ;  /* 0x0000000300c27308 */ /* 0x0007e20000000800 */
[----:B------:R-:W-:Y:S01]  /*44c0*/  FMNMX.FTZ R6, R55, R6, !PT ;  /* 0x0000000637067209 */ /* 0x000fe20007810000 */
[-CC-:B------:R-:W-:Y:S01]  /*44d0*/  FFMA.FTZ R196, R85, R0.reuse, -R12.reuse ;  /* 0x0000000055c47223 */ /* 0x180fe2000001080c */
[----:B--2---:R-:W-:Y:S01]  /*44e0*/  FSEL R57, R26, -INF , P3 ;  /* 0xff8000001a397808 */ /* 0x004fe20001800000 */
        /* <DEDUP_REMOVED lines=20> */
[----:B------:R-:W4:Y:S01]  /*4630*/  MUFU.EX2 R202, R202 ;  /* 0x000000ca00ca7308 */ /* 0x000f220000000800 */
[----:B------:R-:W-:Y:S01]  /*4640*/  FMNMX.FTZ R6, R35, R6, !PT ;  /* 0x0000000623067209 */ /* 0x000fe20007810000 */
[-CC-:B------:R-:W-:Y:S01]  /*4650*/  FFMA.FTZ R109, R109, R0.reuse, -R12.reuse ;  /* 0x000000006d6d7223 */ /* 0x180fe2000001080c */
[-CC-:B------:R-:W-:Y:S01]  /*4660*/  FFMA.FTZ R111, R111, R0.reuse, -R12.reuse ;  /* 0x000000006f6f7223 */ /* 0x180fe2000001080c */
[--C-:B------:R-:W-:Y:S01]  /*4670*/  FFMA.FTZ R113, R113, R0, -R12.reuse ;  /* 0x0000000071717223 */ /* 0x100fe2000001080c */
[----:B------:R-:W-:Y:S01]  /*4680*/  FMNMX.FTZ R6, R29, R6, !PT ;  /* 0x000000061d067209 */ /* 0x000fe20007810000 */
[-CC-:B------:R-:W-:Y:S01]  /*4690*/  FFMA.FTZ R115, R115, R0.reuse, -R12.reuse ;  /* 0x0000000073737223 */ /* 0x180fe2000001080c */
[--C-:B------:R-:W-:Y:S01]  /*46a0*/  FFMA.FTZ R117, R117, R0, -R12.reuse ;  /* 0x0000000075757223 */ /* 0x100fe2000001080c */
[----:B------:R-:W5:Y:S01]  /*46b0*/  MUFU.EX2 R33, R33 ;  /* 0x0000002100217308 */ /* 0x000f620000000800 */
[----:B------:R-:W-:Y:S01]  /*46c0*/  FMNMX.FTZ R6, R39, R6, !PT ;  /* 0x0000000627067209 */ /* 0x000fe20007810000 */
[-CC-:B------:R-:W-:Y:S01]  /*46d0*/  FFMA.FTZ R121, R121, R0.reuse, -R12.reuse ;  /* 0x0000000079797223 */ /* 0x180fe2000001080c */
[-CC-:B------:R-:W-:Y:S01]  /*46e0*/  FFMA.FTZ R123, R123, R0.reuse, -R12.reuse ;  /* 0x000000007b7b7223 */ /* 0x180fe2000001080c */
[----:B------:R-:W-:Y:S01]  /*46f0*/  FFMA.FTZ R12, R125, R0, -R12 ;  /* 0x000000007d0c7223 */ /* 0x000fe2000001080c */
[----:B------:R-:W-:Y:S01]  /*4700*/  FMNMX.FTZ R6, R57, R6, !PT ;  /* 0x0000000639067209 */ /* 0x000fe20007810000 */
[--C-:B------:R-:W-:Y:S01]  /*4710*/  IMAD.MOV.U32 R87, RZ, RZ, R119.reuse ;  /* 0x000000ffff577224 */ /* 0x100fe200078e0077 */
[-C--:B------:R-:W-:Y:S01]  /*4720*/  MOV R83, R119.reuse ;  /* 0x0000007700537202 */ /* 0x080fe20000000f00 */
[----:B------:R-:W1:Y:S01]  /*4730*/  MUFU.EX2 R196, R196 ;  /* 0x000000c400c47308 */ /* 0x000e620000000800 */
[----:B------:R-:W-:Y:S01]  /*4740*/  FMNMX.FTZ R6, R27, R6, !PT ;  /* 0x000000061b067209 */ /* 0x000fe20007810000 */
[--C-:B------:R-:W-:Y:S01]  /*4750*/  IMAD.MOV.U32 R85, RZ, RZ, R119.reuse ;  /* 0x000000ffff557224 */ /* 0x100fe200078e0077 */
[----:B------:R-:W-:Y:S01]  /*4760*/  MOV R73, R119 ;  /* 0x0000007700497202 */ /* 0x000fe20000000f00 */
[--C-:B------:R-:W-:Y:S01]  /*4770*/  IMAD.MOV.U32 R81, RZ, RZ, R119.reuse ;  /* 0x000000ffff517224 */ /* 0x100fe200078e0077 */
[----:B------:R-:W-:Y:S01]  /*4780*/  FMNMX.FTZ R6, R61, R6, !PT ;  /* 0x000000063d067209 */ /* 0x000fe20007810000 */
[----:B------:R-:W-:-:S02]  /*4790*/  IMAD.MOV.U32 R77, RZ, RZ, R119 ;  /* 0x000000ffff4d7224 */ /* 0x000fc400078e0077 */
[----:B------:R-:W1:Y:S01]  /*47a0*/  MUFU.EX2 R37, R37 ;  /* 0x0000002500257308 */ /* 0x000e620000000800 */
[----:B------:R-:W-:Y:S01]  /*47b0*/  FMNMX.FTZ R6, R31, R6, !PT ;  /* 0x000000061f067209 */ /* 0x000fe20007810000 */
[----:B------:R-:W-:-:S04]  /*47c0*/  IMAD.MOV.U32 R65, RZ, RZ, R119 ;  /* 0x000000ffff417224 */ /* 0x000fc800078e0077 */
[----:B---3--:R-:W3:Y:S02]  /*47d0*/  SHFL.BFLY PT, R3, R6, 0x2, 0x1f ;  /* 0x0c401f0006037f89 */ /* 0x008ee400000e0000 */
[----:B------:R-:W1:Y:S08]  /*47e0*/  MUFU.EX2 R198, R198 ;  /* 0x000000c600c67308 */ /* 0x000e700000000800 */
[----:B------:R-:W-:Y:S08]  /*47f0*/  MUFU.EX2 R69, R69 ;  /* 0x0000004500457308 */ /* 0x000ff00000000800 */
[----:B------:R-:W-:Y:S01]  /*4800*/  MUFU.EX2 R89, R89 ;  /* 0x0000005900597308 */ /* 0x000fe20000000800 */
[----:B---3--:R-:W-:-:S07]  /*4810*/  FMNMX.FTZ R10, R6, R3, !PT ;  /* 0x00000003060a7209 */ /* 0x008fce0007810000 */
[----:B------:R-:W-:Y:S01]  /*4820*/  MUFU.EX2 R91, R91 ;  /* 0x0000005b005b7308 */ /* 0x000fe20000000800 */
[----:B------:R-:W3:Y:S07]  /*4830*/  SHFL.BFLY PT, R3, R10, 0x1, 0x1f ;  /* 0x0c201f000a037f89 */ /* 0x000eee00000e0000 */
[----:B------:R-:W-:Y:S08]  /*4840*/  MUFU.EX2 R93, R93 ;  /* 0x0000005d005d7308 */ /* 0x000ff00000000800 */
[----:B------:R2:W-:Y:S08]  /*4850*/  MUFU.EX2 R188, R95 ;  /* 0x0000005f00bc7308 */ /* 0x0005f00000000800 */
[----:B------:R-:W-:Y:S01]  /*4860*/  MUFU.EX2 R97, R97 ;  /* 0x0000006100617308 */ /* 0x000fe20000000800 */
[----:B--2---:R-:W-:Y:S01]  /*4870*/  IMAD.MOV.U32 R95, RZ, RZ, R119 ;  /* 0x000000ffff5f7224 */ /* 0x004fe200078e0077 */
[----:B---3--:R-:W-:-:S04]  /*4880*/  FMNMX.FTZ R3, R10, R3, !PT ;  /* 0x000000030a037209 */ /* 0x008fc80007810000 */
[C---:B------:R-:W-:Y:S01]  /*4890*/  FSETP.NEU.FTZ.AND P2, PT, R3.reuse, -INF , PT ;  /* 0xff8000000300780b */ /* 0x040fe20003f5d000 */
[-C--:B------:R-:W-:Y:S01]  /*48a0*/  FMUL.FTZ R6, R3, R0.reuse ;  /* 0x0000000003067220 */ /* 0x080fe20000410000 */
[----:B------:R-:W-:Y:S04]  /*48b0*/  MUFU.EX2 R190, R99 ;  /* 0x0000006300be7308 */ /* 0x000fe80000000800 */
[----:B------:R-:W-:Y:S02]  /*48c0*/  FSEL R6, R6, RZ, P2 ;  /* 0x000000ff06067208 */ /* 0x000fe40001000000 */
[----:B------:R-:W-:Y:S02]  /*48d0*/  PLOP3.LUT P2, PT, PT, PT, UP0, 0x80, 0x0 ;  /* 0x000000000000781c */ /* 0x000fe40003f4f008 */
        /* <DEDUP_REMOVED lines=17> */
[----:B--2---:R-:W-:Y:S01]  /*49f0*/  FADD.FTZ R7, R200, R25 ;  /* 0x00000019c8077221 */ /* 0x004fe20000010000 */
[-CC-:B------:R-:W-:Y:S01]  /*4a00*/  FFMA.FTZ R43, R43, R0.reuse, -R6.reuse ;  /* 0x000000002b2b7223 */ /* 0x180fe20000010806 */
[-CC-:B------:R-:W-:Y:S01]  /*4a10*/  FFMA.FTZ R53, R53, R0.reuse, -R6.reuse ;  /* 0x0000000035357223 */ /* 0x180fe20000010806 */
[-CC-:B------:R-:W-:Y:S01]  /*4a20*/  FFMA.FTZ R55, R55, R0.reuse, -R6.reuse ;  /* 0x0000000037377223 */ /* 0x180fe20000010806 */
[----:B----4-:R-:W-:Y:S01]  /*4a30*/  FADD.FTZ R32, R202, R7 ;  /* 0x00000007ca207221 */ /* 0x010fe20000010000 */
[-CC-:B------:R-:W-:Y:S01]  /*4a40*/  FFMA.FTZ R41, R41, R0.reuse, -R6.reuse ;  /* 0x0000000029297223 */ /* 0x180fe20000010806 */
[-C--:B------:R-:W-:Y:S01]  /*4a50*/  FFMA.FTZ R21, R21, R0.reuse, -R6 ;  /* 0x0000000015157223 */ /* 0x080fe20000010806 */
[----:B------:R-:W2:Y:S01]  /*4a60*/  MUFU.EX2 R10, R75 ;  /* 0x0000004b000a7308 */ /* 0x000ea20000000800 */
[----:B-----5:R-:W-:Y:S01]  /*4a70*/  FADD.FTZ R7, R33, R32 ;  /* 0x0000002021077221 */ /* 0x020fe20000010000 */
[-CC-:B------:R-:W-:Y:S01]  /*4a80*/  FFMA.FTZ R47, R47, R0.reuse, -R6.reuse ;  /* 0x000000002f2f7223 */ /* 0x180fe20000010806 */
[--C-:B------:R-:W-:Y:S01]  /*4a90*/  FFMA.FTZ R45, R45, R0, -R6.reuse ;  /* 0x000000002d2d7223 */ /* 0x100fe20000010806 */
[----:B------:R-:W-:Y:S01]  /*4aa0*/  F2FP.BF16.F32.PACK_AB R200, R25, R200 ;  /* 0x000000c819c8723e */ /* 0x000fe200000010ff */
[----:B-1----:R-:W-:Y:S01]  /*4ab0*/  FADD.FTZ R34, R196, R7 ;  /* 0x00000007c4227221 */ /* 0x002fe20000010000 */
[-CC-:B------:R-:W-:Y:S01]  /*4ac0*/  FFMA.FTZ R35, R35, R0.reuse, -R6.reuse ;  /* 0x0000000023237223 */ /* 0x180fe20000010806 */
[-C--:B------:R-:W-:Y:S01]  /*4ad0*/  FFMA.FTZ R29, R29, R0.reuse, -R6 ;  /* 0x000000001d1d7223 */ /* 0x080fe20000010806 */
[----:B------:R1:W3:Y:S01]  /*4ae0*/  MUFU.EX2 R14, R79 ;  /* 0x0000004f000e7308 */ /* 0x0002e20000000800 */
[----:B------:R-:W-:Y:S01]  /*4af0*/  FADD.FTZ R7, R37, R34 ;  /* 0x0000002225077221 */ /* 0x000fe20000010000 */
[-CC-:B------:R-:W-:Y:S01]  /*4b00*/  FFMA.FTZ R39, R39, R0.reuse, -R6.reuse ;  /* 0x0000000027277223 */ /* 0x180fe20000010806 */
[-CC-:B------:R-:W-:Y:S01]  /*4b10*/  FFMA.FTZ R57, R57, R0.reuse, -R6.reuse ;  /* 0x0000000039397223 */ /* 0x180fe20000010806 */
[-CC-:B------:R-:W-:Y:S01]  /*4b20*/  FFMA.FTZ R27, R27, R0.reuse, -R6.reuse ;  /* 0x000000001b1b7223 */ /* 0x180fe20000010806 */
[----:B------:R-:W-:Y:S01]  /*4b30*/  FADD.FTZ R36, R198, R7 ;  /* 0x00000007c6247221 */ /* 0x000fe20000010000 */
[-CC-:B------:R-:W-:Y:S01]  /*4b40*/  FFMA.FTZ R61, R61, R0.reuse, -R6.reuse ;  /* 0x000000003d3d7223 */ /* 0x180fe20000010806 */
[----:B------:R-:W-:Y:S01]  /*4b50*/  FFMA.FTZ R31, R31, R0, -R6 ;  /* 0x000000001f1f7223 */ /* 0x000fe20000010806 */
[----:B------:R-:W4:Y:S01]  /*4b60*/  MUFU.EX2 R9, R9 ;  /* 0x0000000900097308 */ /* 0x000f220000000800 */
[----:B--2---:R-:W-:Y:S01]  /*4b70*/  FADD.FTZ R34, R5, R10 ;  /* 0x0000000a05227221 */ /* 0x004fe20000010000 */
[----:B------:R-:W-:Y:S01]  /*4b80*/  FADD.FTZ R38, R69, R36 ;  /* 0x0000002445267221 */ /* 0x000fe20000010000 */
[----:B------:R-:W-:Y:S01]  /*4b90*/  F2FP.BF16.F32.PACK_AB R201, R10, R5 ;  /* 0x000000050ac9723e */ /* 0x000fe200000010ff */
[----:B------:R-:W-:-:S02]  /*4ba0*/  IMAD.MOV.U32 R99, RZ, RZ, R119 ;  /* 0x000000ffff637224 */ /* 0x000fc400078e0077 */
[----:B------:R-:W-:Y:S01]  /*4bb0*/  FADD.FTZ R7, R203, R34 ;  /* 0x00000022cb077221 */ /* 0x000fe20000010000 */
[----:B------:R-:W-:Y:S01]  /*4bc0*/  F2FP.BF16.F32.PACK_AB R202, R33, R202 ;  /* 0x000000ca21ca723e */ /* 0x000fe200000010ff */
[----:B-1----:R-:W-:Y:S01]  /*4bd0*/  IMAD.MOV.U32 R79, RZ, RZ, R119 ;  /* 0x000000ffff4f7224 */ /* 0x002fe200078e0077 */
[----:B------:R1:W2:Y:S01]  /*4be0*/  MUFU.EX2 R20, R67 ;  /* 0x0000004300147308 */ /* 0x0002a20000000800 */
[C---:B---3--:R-:W-:Y:S01]  /*4bf0*/  FADD.FTZ R36, R14.reuse, R7 ;  /* 0x000000070e247221 */ /* 0x048fe20000010000 */
[----:B------:R-:W-:Y:S01]  /*4c00*/  F2FP.BF16.F32.PACK_AB R196, R37, R196 ;  /* 0x000000c425c4723e */ /* 0x000fe200000010ff */
[--C-:B------:R-:W-:Y:S01]  /*4c10*/  IMAD.MOV.U32 R75, RZ, RZ, R119.reuse ;  /* 0x000000ffff4b7224 */ /* 0x100fe200078e0077 */
[----:B------:R-:W-:Y:S01]  /*4c20*/  F2FP.BF16.F32.PACK_AB R198, R69, R198 ;  /* 0x000000c645c6723e */ /* 0x000fe200000010ff */
[--C-:B------:R-:W-:Y:S01]  /*4c30*/  IMAD.MOV.U32 R69, RZ, RZ, R119.reuse ;  /* 0x000000ffff457224 */ /* 0x100fe200078e0077 */
[----:B------:R-:W-:Y:S01]  /*4c40*/  F2FP.BF16.F32.PACK_AB R203, R14, R203 ;  /* 0x000000cb0ecb723e */ /* 0x000fe200000010ff */
[--C-:B------:R-:W-:Y:S01]  /*4c50*/  IMAD.MOV.U32 R37, RZ, RZ, R119.reuse ;  /* 0x000000ffff257224 */ /* 0x100fe200078e0077 */
[----:B------:R-:W3:Y:S01]  /*4c60*/  MUFU.EX2 R11, R11 ;  /* 0x0000000b000b7308 */ /* 0x000ee20000000800 */
[----:B----4-:R-:W-:Y:S01]  /*4c70*/  FADD.FTZ R7, R9, R36 ;  /* 0x0000002409077221 */ /* 0x010fe20000010000 */
[----:B-1----:R-:W-:Y:S01]  /*4c80*/  IMAD.MOV.U32 R67, RZ, RZ, R119 ;  /* 0x000000ffff437224 */ /* 0x002fe200078e0077 */
[----:B------:R-:W-:-:S05]  /*4c90*/  MOV R33, R119 ;  /* 0x0000007700217202 */ /* 0x000fca0000000f00 */
[----:B------:R1:W4:Y:S01]  /*4ca0*/  MUFU.EX2 R24, R71 ;  /* 0x0000004700187308 */ /* 0x0003220000000800 */
[C---:B--2---:R-:W-:Y:S01]  /*4cb0*/  FADD.FTZ R36, R20.reuse, R7 ;  /* 0x0000000714247221 */ /* 0x044fe20000010000 */
[----:B------:R-:W-:-:S06]  /*4cc0*/  F2FP.BF16.F32.PACK_AB R197, R20, R9 ;  /* 0x0000000914c5723e */ /* 0x000fcc00000010ff */
[----:B------:R2:W-:Y:S01]  /*4cd0*/  MUFU.EX2 R30, R51 ;  /* 0x00000033001e7308 */ /* 0x0005e20000000800 */
[----:B---3--:R-:W-:Y:S01]  /*4ce0*/  FADD.FTZ R7, R11, R36 ;  /* 0x000000240b077221 */ /* 0x008fe20000010000 */
[----:B-1----:R-:W-:-:S06]  /*4cf0*/  IMAD.MOV.U32 R71, RZ, RZ, R119 ;  /* 0x000000ffff477224 */ /* 0x002fcc00078e0077 */
[----:B------:R-:W1:Y:S01]  /*4d00*/  MUFU.EX2 R13, R13 ;  /* 0x0000000d000d7308 */ /* 0x000e620000000800 */
[----:B--2---:R-:W-:Y:S01]  /*4d10*/  FADD.FTZ R51, R89, R38 ;  /* 0x0000002659337221 */ /* 0x004fe20000010000 */
[----:B----4-:R-:W-:-:S03]  /*4d20*/  F2FP.BF16.F32.PACK_AB R199, R24, R11 ;  /* 0x0000000b18c7723e */ /* 0x010fc600000010ff */
[C---:B------:R-:W-:Y:S01]  /*4d30*/  FADD.FTZ R38, R192.reuse, R51 ;  /* 0x00000033c0267221 */ /* 0x040fe20000010000 */
[----:B------:R-:W-:Y:S01]  /*4d40*/  F2FP.BF16.F32.PACK_AB R192, R192, R89 ;  /* 0x00000059c0c0723e */ /* 0x000fe200000010ff */
[----:B------:R-:W-:Y:S01]  /*4d50*/  IMAD.MOV.U32 R89, RZ, RZ, R119 ;  /* 0x000000ffff597224 */ /* 0x000fe200078e0077 */
[----:B------:R2:W3:Y:S01]  /*4d60*/  MUFU.EX2 R26, R59 ;  /* 0x0000003b001a7308 */ /* 0x0004e20000000800 */
[----:B------:R-:W-:Y:S01]  /*4d70*/  FADD.FTZ R51, R91, R38 ;  /* 0x000000265b337221 */ /* 0x000fe20000010000 */
[----:B------:R-:W-:Y:S01]  /*4d80*/  FADD.FTZ R38, R24, R7 ;  /* 0x0000000718267221 */ /* 0x000fe20000010000 */
[----:B------:R-:W-:Y:S02]  /*4d90*/  IMAD.MOV.U32 R24, RZ, RZ, R119 ;  /* 0x000000ffff187224 */ /* 0x000fe400078e0077 */
[C---:B------:R-:W-:Y:S01]  /*4da0*/  FADD.FTZ R40, R194.reuse, R51 ;  /* 0x00000033c2287221 */ /* 0x040fe20000010000 */
[----:B------:R-:W-:Y:S01]  /*4db0*/  F2FP.BF16.F32.PACK_AB R194, R194, R91 ;  /* 0x0000005bc2c2723e */ /* 0x000fe200000010ff */
[--C-:B------:R-:W-:Y:S01]  /*4dc0*/  IMAD.MOV.U32 R91, RZ, RZ, R119.reuse ;  /* 0x000000ffff5b7224 */ /* 0x100fe200078e0077 */
[----:B------:R-:W4:Y:S01]  /*4dd0*/  MUFU.EX2 R15, R15 ;  /* 0x0000000f000f7308 */ /* 0x000f220000000800 */
[----:B-1----:R-:W-:Y:S01]  /*4de0*/  FADD.FTZ R7, R13, R38 ;  /* 0x000000260d077221 */ /* 0x002fe20000010000 */
[----:B--2---:R-:W-:-:S02]  /*4df0*/  IMAD.MOV.U32 R59, RZ, RZ, R119 ;  /* 0x000000ffff3b7224 */ /* 0x004fc400078e0077 */
[----:B------:R-:W-:-:S04]  /*4e00*/  IMAD.MOV.U32 R51, RZ, RZ, R119 ;  /* 0x000000ffff337224 */ /* 0x000fc800078e0077 */
[----:B------:R1:W2:Y:S01]  /*4e10*/  MUFU.EX2 R28, R63 ;  /* 0x0000003f001c7308 */ /* 0x0002a20000000800 */
[C---:B---3--:R-:W-:Y:S01]  /*4e20*/  FADD.FTZ R2, R26.reuse, R7 ;  /* 0x000000071a027221 */ /* 0x048fe20000010000 */
[----:B------:R-:W-:Y:S01]  /*4e30*/  F2FP.BF16.F32.PACK_AB R193, R26, R13 ;  /* 0x0000000d1ac1723e */ /* 0x000fe200000010ff */
[----:B------:R-:W-:-:S05]  /*4e40*/  IMAD.MOV.U32 R26, RZ, RZ, R119 ;  /* 0x000000ffff1a7224 */ /* 0x000fca00078e0077 */
[----:B------:R3:W-:Y:S01]  /*4e50*/  MUFU.EX2 R34, R43 ;  /* 0x0000002b00227308 */ /* 0x0007e20000000800 */
[----:B----4-:R-:W-:Y:S01]  /*4e60*/  FADD.FTZ R7, R15, R2 ;  /* 0x000000020f077221 */ /* 0x010fe20000010000 */
[----:B-1----:R-:W-:-:S06]  /*4e70*/  MOV R63, R119 ;  /* 0x00000077003f7202 */ /* 0x002fcc0000000f00 */
[----:B------:R-:W1:Y:S01]  /*4e80*/  MUFU.EX2 R49, R49 ;  /* 0x0000003100317308 */ /* 0x000e620000000800 */
[----:B---3--:R-:W-:Y:S01]  /*4e90*/  FADD.FTZ R43, R93, R40 ;  /* 0x000000285d2b7221 */ /* 0x008fe20000010000 */
[----:B--2---:R-:W-:-:S03]  /*4ea0*/  F2FP.BF16.F32.PACK_AB R195, R28, R15 ;  /* 0x0000000f1cc3723e */ /* 0x004fc600000010ff */
[C---:B------:R-:W-:Y:S01]  /*4eb0*/  FADD.FTZ R38, R188.reuse, R43 ;  /* 0x0000002bbc267221 */ /* 0x040fe20000010000 */
[----:B------:R-:W-:Y:S02]  /*4ec0*/  F2FP.BF16.F32.PACK_AB R188, R188, R93 ;  /* 0x0000005dbcbc723e */ /* 0x000fe400000010ff */
[----:B------:R2:W3:Y:S01]  /*4ed0*/  MUFU.EX2 R184, R103 ;  /* 0x0000006700b87308 */ /* 0x0004e20000000800 */
[----:B------:R-:W-:Y:S01]  /*4ee0*/  FADD.FTZ R43, R97, R38 ;  /* 0x00000026612b7221 */ /* 0x000fe20000010000 */
[----:B------:R-:W-:Y:S01]  /*4ef0*/  FADD.FTZ R38, R28, R7 ;  /* 0x000000071c267221 */ /* 0x000fe20000010000 */
[----:B------:R-:W-:Y:S02]  /*4f00*/  MOV R93, R119 ;  /* 0x00000077005d7202 */ /* 0x000fe40000000f00 */
[C---:B------:R-:W-:Y:S01]  /*4f10*/  FADD.FTZ R40, R190.reuse, R43 ;  /* 0x0000002bbe287221 */ /* 0x040fe20000010000 */
[----:B------:R-:W-:Y:S01]  /*4f20*/  F2FP.BF16.F32.PACK_AB R190, R190, R97 ;  /* 0x00000061bebe723e */ /* 0x000fe200000010ff */
[--C-:B------:R-:W-:Y:S01]  /*4f30*/  IMAD.MOV.U32 R97, RZ, RZ, R119.reuse ;  /* 0x000000ffff617224 */ /* 0x100fe200078e0077 */
[----:B------:R-:W4:Y:S01]  /*4f40*/  MUFU.EX2 R105, R105 ;  /* 0x0000006900697308 */ /* 0x000f220000000800 */
[----:B------:R-:W-:Y:S01]  /*4f50*/  FADD.FTZ R43, R101, R40 ;  /* 0x00000028652b7221 */ /* 0x000fe20000010000 */
[----:B-1----:R-:W-:Y:S01]  /*4f60*/  FADD.FTZ R7, R49, R38 ;  /* 0x0000002631077221 */ /* 0x002fe20000010000 */
[C---:B------:R-:W-:Y:S01]  /*4f70*/  F2FP.BF16.F32.PACK_AB R189, R30.reuse, R49 ;  /* 0x000000311ebd723e */ /* 0x040fe200000010ff */
[----:B------:R-:W-:Y:S01]  /*4f80*/  IMAD.MOV.U32 R49, RZ, RZ, R119 ;  /* 0x000000ffff317224 */ /* 0x000fe200078e0077 */
[----:B--2---:R-:W-:Y:S01]  /*4f90*/  MOV R103, R119 ;  /* 0x0000007700677202 */ /* 0x004fe20000000f00 */
[----:B------:R-:W-:Y:S01]  /*4fa0*/  FADD.FTZ R38, R30, R7 ;  /* 0x000000071e267221 */ /* 0x000fe20000010000 */
[----:B------:R-:W-:Y:S01]  /*4fb0*/  IMAD.MOV.U32 R30, RZ, RZ, R119 ;  /* 0x000000ffff1e7224 */ /* 0x000fe200078e0077 */
[----:B------:R-:W1:Y:S01]  /*4fc0*/  MUFU.EX2 R53, R53 ;  /* 0x0000003500357308 */ /* 0x000e620000000800 */
[C---:B---3--:R-:W-:Y:S01]  /*4fd0*/  FADD.FTZ R40, R184.reuse, R43 ;  /* 0x0000002bb8287221 */ /* 0x048fe20000010000 */
[----:B------:R-:W-:Y:S01]  /*4fe0*/  F2FP.BF16.F32.PACK_AB R184, R184, R101 ;  /* 0x00000065b8b8723e */ /* 0x000fe200000010ff */
[----:B------:R-:W-:Y:S01]  /*4ff0*/  IMAD.MOV.U32 R101, RZ, RZ, R119 ;  /* 0x000000ffff657224 */ /* 0x000fe200078e0077 */
[----:B------:R-:W-:-:S04]  /*5000*/  MOV R28, R119 ;  /* 0x00000077001c7202 */ /* 0x000fc80000000f00 */
[----:B------:R2:W3:Y:S01]  /*5010*/  MUFU.EX2 R186, R107 ;  /* 0x0000006b00ba7308 */ /* 0x0004e20000000800 */
[----:B----4-:R-:W-:-:S07]  /*5020*/  FADD.FTZ R43, R105, R40 ;  /* 0x00000028692b7221 */ /* 0x010fce0000010000 */
[----:B------:R4:W5:Y:S01]  /*5030*/  MUFU.EX2 R32, R55 ;  /* 0x0000003700207308 */ /* 0x0009620000000800 */
[----:B-1----:R-:W-:Y:S01]  /*5040*/  FADD.FTZ R7, R53, R38 ;  /* 0x0000002635077221 */ /* 0x002fe20000010000 */
[----:B--2---:R-:W-:-:S06]  /*5050*/  IMAD.MOV.U32 R107, RZ, RZ, R119 ;  /* 0x000000ffff6b7224 */ /* 0x004fcc00078e0077 */
[----:B------:R-:W1:Y:S01]  /*5060*/  MUFU.EX2 R109, R109 ;  /* 0x0000006d006d7308 */ /* 0x000e620000000800 */
[C---:B---3--:R-:W-:Y:S01]  /*5070*/  FADD.FTZ R40, R186.reuse, R43 ;  /* 0x0000002bba287221 */ /* 0x048fe20000010000 */
[----:B------:R-:W-:Y:S01]  /*5080*/  F2FP.BF16.F32.PACK_AB R186, R186, R105 ;  /* 0x00000069baba723e */ /* 0x000fe200000010ff */
[--C-:B------:R-:W-:Y:S01]  /*5090*/  IMAD.MOV.U32 R105, RZ, RZ, R119.reuse ;  /* 0x000000ffff697224 */ /* 0x100fe200078e0077 */
[----:B------:R-:W-:Y:S01]  /*50a0*/  MOV R43, R119 ;  /* 0x00000077002b7202 */ /* 0x000fe20000000f00 */
[----:B----4-:R-:W-:-:S03]  /*50b0*/  IMAD.MOV.U32 R55, RZ, RZ, R119 ;  /* 0x000000ffff377224 */ /* 0x010fc600078e0077 */
[----:B------:R-:W2:Y:S01]  /*50c0*/  MUFU.EX2 R41, R41 ;  /* 0x0000002900297308 */ /* 0x000ea20000000800 */
[C---:B-----5:R-:W-:Y:S01]  /*50d0*/  FADD.FTZ R38, R32.reuse, R7 ;  /* 0x0000000720267221 */ /* 0x060fe20000010000 */
[----:B------:R-:W-:Y:S01]  /*50e0*/  F2FP.BF16.F32.PACK_AB R191, R32, R53 ;  /* 0x0000003520bf723e */ /* 0x000fe200000010ff */
[----:B------:R-:W-:Y:S01]  /*50f0*/  IMAD.MOV.U32 R32, RZ, RZ, R119 ;  /* 0x000000ffff207224 */ /* 0x000fe200078e0077 */
[----:B------:R-:W-:-:S04]  /*5100*/  MOV R53, R119 ;  /* 0x0000007700357202 */ /* 0x000fc80000000f00 */
[----:B------:R3:W4:Y:S01]  /*5110*/  MUFU.EX2 R180, R111 ;  /* 0x0000006f00b47308 */ /* 0x0007220000000800 */
[----:B-1----:R-:W-:-:S07]  /*5120*/  FADD.FTZ R25, R109, R40 ;  /* 0x000000286d197221 */ /* 0x002fce0000010000 */
[----:B------:R-:W1:Y:S01]  /*5130*/  MUFU.EX2 R113, R113 ;  /* 0x0000007100717308 */ /* 0x000e620000000800 */
[----:B--2---:R-:W-:Y:S01]  /*5140*/  FADD.FTZ R7, R41, R38 ;  /* 0x0000002629077221 */ /* 0x004fe20000010000 */
[C---:B------:R-:W-:Y:S01]  /*5150*/  F2FP.BF16.F32.PACK_AB R185, R34.reuse, R41 ;  /* 0x0000002922b9723e */ /* 0x040fe200000010ff */
[----:B---3--:R-:W-:Y:S02]  /*5160*/  IMAD.MOV.U32 R111, RZ, RZ, R119 ;  /* 0x000000ffff6f7224 */ /* 0x008fe400078e0077 */
[----:B------:R-:W-:Y:S01]  /*5170*/  FADD.FTZ R38, R34, R7 ;  /* 0x0000000722267221 */ /* 0x000fe20000010000 */
[----:B------:R-:W-:Y:S02]  /*5180*/  IMAD.MOV.U32 R41, RZ, RZ, R119 ;  /* 0x000000ffff297224 */ /* 0x000fe400078e0077 */
[----:B------:R-:W2:Y:S01]  /*5190*/  MUFU.EX2 R21, R21 ;  /* 0x0000001500157308 */ /* 0x000ea20000000800 */
[C---:B----4-:R-:W-:Y:S01]  /*51a0*/  FADD.FTZ R40, R180.reuse, R25 ;  /* 0x00000019b4287221 */ /* 0x050fe20000010000 */
[----:B------:R-:W-:Y:S01]  /*51b0*/  F2FP.BF16.F32.PACK_AB R180, R180, R109 ;  /* 0x0000006db4b4723e */ /* 0x000fe200000010ff */
[----:B------:R-:W-:-:S02]  /*51c0*/  IMAD.MOV.U32 R109, RZ, RZ, R119 ;  /* 0x000000ffff6d7224 */ /* 0x000fc400078e0077 */
[----:B------:R-:W-:-:S03]  /*51d0*/  IMAD.MOV.U32 R34, RZ, RZ, R119 ;  /* 0x000000ffff227224 */ /* 0x000fc600078e0077 */
[----:B------:R3:W4:Y:S01]  /*51e0*/  MUFU.EX2 R182, R115 ;  /* 0x0000007300b67308 */ /* 0x0007220000000800 */
[----:B-1----:R-:W-:-:S07]  /*51f0*/  FADD.FTZ R25, R113, R40 ;  /* 0x0000002871197221 */ /* 0x002fce0000010000 */
[----:B------:R1:W5:Y:S01]  /*5200*/  MUFU.EX2 R36, R47 ;  /* 0x0000002f00247308 */ /* 0x0003620000000800 */
[----:B--2---:R-:W-:Y:S01]  /*5210*/  FADD.FTZ R7, R21, R38 ;  /* 0x0000002615077221 */ /* 0x004fe20000010000 */
[----:B---3--:R-:W-:-:S06]  /*5220*/  IMAD.MOV.U32 R115, RZ, RZ, R119 ;  /* 0x000000ffff737224 */ /* 0x008fcc00078e0077 */
[----:B------:R-:W2:Y:S01]  /*5230*/  MUFU.EX2 R117, R117 ;  /* 0x0000007500757308 */ /* 0x000ea20000000800 */
[C---:B----4-:R-:W-:Y:S01]  /*5240*/  FADD.FTZ R42, R182.reuse, R25 ;  /* 0x00000019b62a7221 */ /* 0x050fe20000010000 */
[----:B------:R-:W-:Y:S01]  /*5250*/  F2FP.BF16.F32.PACK_AB R182, R182, R113 ;  /* 0x00000071b6b6723e */ /* 0x000fe200000010ff */
[----:B-1----:R-:W-:Y:S01]  /*5260*/  IMAD.MOV.U32 R47, RZ, RZ, R119 ;  /* 0x000000ffff2f7224 */ /* 0x002fe200078e0077 */
[----:B------:R-:W-:-:S04]  /*5270*/  MOV R113, R119 ;  /* 0x0000007700717202 */ /* 0x000fc80000000f00 */
[----:B------:R-:W1:Y:S01]  /*5280*/  MUFU.EX2 R45, R45 ;  /* 0x0000002d002d7308 */ /* 0x000e620000000800 */
[C---:B-----5:R-:W-:Y:S01]  /*5290*/  FADD.FTZ R40, R36.reuse, R7 ;  /* 0x0000000724287221 */ /* 0x060fe20000010000 */
[----:B------:R-:W-:Y:S01]  /*52a0*/  F2FP.BF16.F32.PACK_AB R187, R36, R21 ;  /* 0x0000001524bb723e */ /* 0x000fe200000010ff */
[----:B------:R-:W-:-:S05]  /*52b0*/  IMAD.MOV.U32 R36, RZ, RZ, R119 ;  /* 0x000000ffff247224 */ /* 0x000fca00078e0077 */
[----:B------:R-:W3:Y:S01]  /*52c0*/  MUFU.EX2 R176, R121 ;  /* 0x0000007900b07308 */ /* 0x000ee20000000800 */
[----:B--2---:R-:W-:-:S07]  /*52d0*/  FADD.FTZ R25, R117, R42 ;  /* 0x0000002a75197221 */ /* 0x004fce0000010000 */
[----:B------:R2:W4:Y:S01]  /*52e0*/  MUFU.EX2 R2, R35 ;  /* 0x0000002300027308 */ /* 0x0005220000000800 */
[----:B-1----:R-:W-:-:S07]  /*52f0*/  FADD.FTZ R7, R45, R40 ;  /* 0x000000282d077221 */ /* 0x002fce0000010000 */
[----:B------:R-:W1:Y:S01]  /*5300*/  MUFU.EX2 R123, R123 ;  /* 0x0000007b007b7308 */ /* 0x000e620000000800 */
[C---:B---3--:R-:W-:Y:S01]  /*5310*/  FADD.FTZ R42, R176.reuse, R25 ;  /* 0x00000019b02a7221 */ /* 0x048fe20000010000 */
[----:B------:R-:W-:Y:S01]  /*5320*/  F2FP.BF16.F32.PACK_AB R176, R176, R117 ;  /* 0x00000075b0b0723e */ /* 0x000fe200000010ff */
[--C-:B------:R-:W-:Y:S02]  /*5330*/  IMAD.MOV.U32 R117, RZ, RZ, R119.reuse ;  /* 0x000000ffff757224 */ /* 0x100fe400078e0077 */
[----:B--2---:R-:W-:-:S03]  /*5340*/  IMAD.MOV.U32 R35, RZ, RZ, R119 ;  /* 0x000000ffff237224 */ /* 0x004fc600078e0077 */
[----:B------:R-:W2:Y:S01]  /*5350*/  MUFU.EX2 R29, R29 ;  /* 0x0000001d001d7308 */ /* 0x000ea20000000800 */
[C---:B----4-:R-:W-:Y:S01]  /*5360*/  FADD.FTZ R40, R2.reuse, R7 ;  /* 0x0000000702287221 */ /* 0x050fe20000010000 */
[----:B------:R-:W-:Y:S01]  /*5370*/  F2FP.BF16.F32.PACK_AB R181, R2, R45 ;  /* 0x0000002d02b5723e */ /* 0x000fe200000010ff */
[----:B------:R-:W-:Y:S02]  /*5380*/  IMAD.MOV.U32 R2, RZ, RZ, 0x3f800000 ;  /* 0x3f800000ff027424 */ /* 0x000fe400078e00ff */
[----:B------:R-:W-:-:S03]  /*5390*/  IMAD.MOV.U32 R45, RZ, RZ, R119 ;  /* 0x000000ffff2d7224 */ /* 0x000fc600078e0077 */
[----:B------:R-:W3:Y:S01]  /*53a0*/  MUFU.EX2 R12, R12 ;  /* 0x0000000c000c7308 */ /* 0x000ee20000000800 */
[----:B-1----:R-:W-:Y:S01]  /*53b0*/  FADD.FTZ R7, R123, R42 ;  /* 0x0000002a7b077221 */ /* 0x002fe20000010000 */
[----:B------:R-:W-:-:S06]  /*53c0*/  IMAD.MOV.U32 R42, RZ, RZ, R119 ;  /* 0x000000ffff2a7224 */ /* 0x000fcc00078e0077 */
[----:B------:R1:W4:Y:S01]  /*53d0*/  MUFU.EX2 R6, R39 ;  /* 0x0000002700067308 */ /* 0x0003220000000800 */
[----:B--2---:R-:W-:Y:S01]  /*53e0*/  FADD.FTZ R25, R29, R40 ;  /* 0x000000281d197221 */ /* 0x004fe20000010000 */
[----:B------:R-:W-:-:S06]  /*53f0*/  IMAD.MOV.U32 R40, RZ, RZ, R119 ;  /* 0x000000ffff287224 */ /* 0x000fcc00078e0077 */
[----:B------:R-:W2:Y:S01]  /*5400*/  MUFU.EX2 R57, R57 ;  /* 0x0000003900397308 */ /* 0x000ea20000000800 */
[C---:B---3--:R-:W-:Y:S01]  /*5410*/  FADD.FTZ R7, R12.reuse, R7 ;  /* 0x000000070c077221 */ /* 0x048fe20000010000 */
[----:B------:R-:W-:Y:S01]  /*5420*/  F2FP.BF16.F32.PACK_AB R178, R12, R123 ;  /* 0x0000007b0cb2723e */ /* 0x000fe200000010ff */
[----:B-1----:R-:W-:-:S05]  /*5430*/  IMAD.MOV.U32 R39, RZ, RZ, R119 ;  /* 0x000000ffff277224 */ /* 0x002fca00078e0077 */
[----:B------:R1:W3:Y:S01]  /*5440*/  MUFU.EX2 R38, R27 ;  /* 0x0000001b00267308 */ /* 0x0002e20000000800 */
[C---:B----4-:R-:W-:Y:S01]  /*5450*/  FADD.FTZ R12, R6.reuse, R25 ;  /* 0x00000019060c7221 */ /* 0x050fe20000010000 */
[----:B------:R-:W-:Y:S01]  /*5460*/  F2FP.BF16.F32.PACK_AB R183, R6, R29 ;  /* 0x0000001d06b7723e */ /* 0x000fe200000010ff */
[----:B------:R-:W-:Y:S02]  /*5470*/  IMAD.MOV.U32 R6, RZ, RZ, 0x3f800000 ;  /* 0x3f800000ff067424 */ /* 0x000fe400078e00ff */
[--C-:B------:R-:W-:Y:S02]  /*5480*/  IMAD.MOV.U32 R29, RZ, RZ, R119.reuse ;  /* 0x000000ffff1d7224 */ /* 0x100fe400078e0077 */
[--C-:B------:R-:W-:Y:S01]  /*5490*/  IMAD.MOV.U32 R25, RZ, RZ, R119.reuse ;  /* 0x000000ffff197224 */ /* 0x100fe200078e0077 */
[----:B------:R-:W4:Y:S01]  /*54a0*/  MUFU.EX2 R61, R61 ;  /* 0x0000003d003d7308 */ /* 0x000f220000000800 */
[----:B--2---:R-:W-:Y:S01]  /*54b0*/  FADD.FTZ R5, R57, R12 ;  /* 0x0000000c39057221 */ /* 0x004fe20000010000 */
[----:B-1----:R-:W-:-:S06]  /*54c0*/  IMAD.MOV.U32 R27, RZ, RZ, R119 ;  /* 0x000000ffff1b7224 */ /* 0x002fcc00078e0077 */
[----:B------:R1:W2:Y:S01]  /*54d0*/  MUFU.EX2 R10, R31 ;  /* 0x0000001f000a7308 */ /* 0x0002a20000000800 */
[C---:B---3--:R-:W-:Y:S01]  /*54e0*/  FADD.FTZ R12, R38.reuse, R5 ;  /* 0x00000005260c7221 */ /* 0x048fe20000010000 */
[----:B------:R-:W-:Y:S01]  /*54f0*/  F2FP.BF16.F32.PACK_AB R177, R38, R57 ;  /* 0x0000003926b1723e */ /* 0x000fe200000010ff */
[--C-:B------:R-:W-:Y:S01]  /*5500*/  IMAD.MOV.U32 R57, RZ, RZ, R119.reuse ;  /* 0x000000ffff397224 */ /* 0x100fe200078e0077 */
[----:B------:R-:W-:Y:S01]  /*5510*/  MOV R38, R119 ;  /* 0x0000007700267202 */ /* 0x000fe20000000f00 */
[----:B----4-:R-:W-:Y:S01]  /*5520*/  FADD.FTZ R5, R61, R12 ;  /* 0x0000000c3d057221 */ /* 0x010fe20000010000 */
[----:B-1----:R-:W-:Y:S01]  /*5530*/  IMAD.MOV.U32 R31, RZ, RZ, R119 ;  /* 0x000000ffff1f7224 */ /* 0x002fe200078e0077 */
[C---:B--2---:R-:W-:Y:S02]  /*5540*/  F2FP.BF16.F32.PACK_AB R179, R10.reuse, R61 ;  /* 0x0000003d0ab3723e */ /* 0x044fe400000010ff */
[----:B------:R-:W-:Y:S01]  /*5550*/  FADD.FTZ R5, R10, R5 ;  /* 0x000000050a057221 */ /* 0x000fe20000010000 */
[----:B------:R-:W-:Y:S01]  /*5560*/  IMAD.MOV.U32 R61, RZ, RZ, R119 ;  /* 0x000000ffff3d7224 */ /* 0x000fe200078e0077 */
[----:B------:R-:W-:Y:S06]  /*5570*/  @!P2 BRA `(.L_x_2864) ;  /* 0x0000003c00b4a947 */ /* 0x000fec0003800000 */
[----:B------:R-:W-:Y:S01]  /*5580*/  R2UR UR60, R17 ;  /* 0x00000000113c72ca */ /* 0x000fe200000e0000 */
[----:B------:R-:W-:Y:S01]  /*5590*/  IMAD.MOV.U32 R9, RZ, RZ, R4 ;  /* 0x000000ffff097224 */ /* 0x000fe200078e0004 */
[----:B------:R-:W-:Y:S01]  /*55a0*/  MOV R10, R3 ;  /* 0x00000003000a7202 */ /* 0x000fe20000000f00 */
[----:B------:R-:W-:Y:S01]  /*55b0*/  IMAD.MOV.U32 R2, RZ, RZ, 0x3f800000 ;  /* 0x3f800000ff027424 */ /* 0x000fe200078e00ff */
        /* <DEDUP_REMOVED lines=48> */
[----:B------:R-:W-:Y:S01]  /*58c0*/  UIADD3 UR61, UR61, -0x2, URZ ;  /* 0xfffffffe3d3d7890 */ /* 0x000fe2000fffe03f */
[----:B------:R-:W-:-:S11]  /*58d0*/  UMOV UR37, UR38 ;  /* 0x0000002600257c82 */ /* 0x000fd60008000000 */
.L_x_2873:
        /* <DEDUP_REMOVED lines=8> */
.L_x_2865:
        /* <DEDUP_REMOVED lines=8> */
.L_x_2866:
[----:B--2---:R-:W-:Y:S05]  /*59e0*/  @P2 BRA `(.L_x_2867) ;  /* 0x0000000000082947 */ /* 0x004fea0003800000 */
[----:B------:R-:W2:Y:S02]  /*59f0*/  SYNCS.PHASECHK.TRANS64.TRYWAIT P2, [UR39+0x36830], R0 ;  /* 0x03683000ff0075a7 */ /* 0x000ea40008040167 */
[----:B--2---:R-:W-:Y:S05]  /*5a00*/  @!P2 BRA `(.L_x_2868) ;  /* 0x0000008c0074a947 */ /* 0x004fea0003800000 */
.L_x_2867:
[----:B------:R-:W-:Y:S01]  /*5a10*/  R2UR UR4, R8 ;  /* 0x00000000080472ca */ /* 0x000fe200000e0000 */
[----:B------:R-:W-:Y:S01]  /*5a20*/  WARPGROUP.ARRIVE ;  /* 0x00000000000079c5 */ /* 0x000fe20000000000 */
[----:B------:R-:W-:Y:S01]  /*5a30*/  UMOV UR59, 0x40000040 ;  /* 0x40000040003b7882 */ /* 0x000fe20000000000 */
        /* <DEDUP_REMOVED lines=10> */
[----:B------:R-:W-:Y:S01]  /*5ae0*/  UIMAD UR4, UR38, 0xa80, UR4 ;  /* 0x00000a80260478a4 */ /* 0x000fe2000f8e0204 */
[-C--:B------:R-:W-:Y:S01]  /*5af0*/  FMUL.FTZ R24, R24, R6.reuse ;  /* 0x0000000618187220 */ /* 0x080fe20000410000 */
[----:B------:R-:W-:Y:S01]  /*5b00*/  UMOV UR55, 0x40000040 ;  /* 0x4000004000377882 */ /* 0x000fe20000000000 */
[----:B------:R-:W-:Y:S01]  /*5b10*/  UMOV UR7, 0x40000040 ;  /* 0x4000004000077882 */ /* 0x000fe20000000000 */
[----:B------:R-:W-:Y:S01]  /*5b20*/  UIADD3 UR5, UR4, 0x80, URZ ;  /* 0x0000008004057890 */ /* 0x000fe2000fffe03f */
[-C--:B------:R-:W-:Y:S01]  /*5b30*/  FMUL.FTZ R25, R25, R6.reuse ;  /* 0x0000000619197220 */ /* 0x080fe20000410000 */
[----:B------:R-:W-:Y:S01]  /*5b40*/  UIADD3 UR6, UR4, 0x100, URZ ;  /* 0x0000010004067890 */ /* 0x000fe2000fffe03f */
[-C--:B------:R-:W-:Y:S01]  /*5b50*/  FMUL.FTZ R28, R28, R6.reuse ;  /* 0x000000061c1c7220 */ /* 0x080fe20000410000 */
[----:B------:R-:W-:Y:S01]  /*5b60*/  UMOV UR58, UR4 ;  /* 0x00000004003a7c82 */ /* 0x000fe20008000000 */
[----:B------:R-:W-:Y:S01]  /*5b70*/  UIADD3 UR10, UR4, 0x2, URZ ;  /* 0x00000002040a7890 */ /* 0x000fe2000fffe03f */
[----:B------:R-:W-:Y:S01]  /*5b80*/  HGMMA.64x16x16.F32.BF16 R168, gdesc[UR56], RZ, !UPT, gsb0 ;  /* 0x0020000038a879f0 */ /* 0x000fe2000c0018ff */
        /* <DEDUP_REMOVED lines=60> */
[----:B------:R-:W-:Y:S01]  /*5f50*/  UMOV UR59, 0x40000040 ;  /* 0x40000040003b7882 */ /* 0x000fe20000000000 */
[----:B------:R-:W-:Y:S01]  /*5f60*/  UIADD3 UR6, UR4, 0x200, URZ ;  /* 0x0000020004067890 */ /* 0x000fe2000fffe03f */
        /* <DEDUP_REMOVED lines=51> */
[----:B------:R-:W-:-:S04]  /*62a0*/  FMUL.FTZ R119, R119, R2 ;  /* 0x0000000277777220 */ /* 0x000fc80000410000 */
[----:B------:R-:W-:Y:S01]  /*62b0*/  HGMMA.64x16x16.F32.BF16 R152, gdesc[UR56], RZ, !UPT, gsb0 ;  /* 0x00200000389879f0 */ /* 0x000fe2000c0018ff */
[----:B------:R-:W-:Y:S01]  /*62c0*/  UMOV UR58, UR5 ;  /* 0x00000005003a7c82 */ /* 0x000fe20008000000 */
[----:B------:R-:W-:Y:S01]  /*62d0*/  UMOV UR59, 0x40000040 ;  /* 0x40000040003b7882 */ /* 0x000fe20000000000 */
[----:B------:R-:W-:Y:S01]  /*62e0*/  UIADD3 UR5, UR4, 0x280, URZ ;  /* 0x0000028004057890 */ /* 0x000fe2000fffe03f */
[----:B------:R-:W-:Y:S02]  /*62f0*/  WARPGROUP.DEPBAR.LE gsb0, 0x0 ;  /* 0x00008000000079c5 */ /* 0x000fe40000010000 */
[----:B------:R-:W-:-:S06]  /*6300*/  WARPGROUP.ARRIVE ;  /* 0x00000000000079c5 */ /* 0x000fcc0000000000 */
        /* <DEDUP_REMOVED lines=18> */
[----:B------:R-:W-:Y:S03]  /*6430*/  HGMMA.64x16x16.F32.BF16 R120, gdesc[UR56], RZ, !UPT, gsb0 ;  /* 0x00200000387879f0 */ /* 0x000fe6000c0018ff */
        /* <DEDUP_REMOVED lines=433> */
.L_x_2869:
[----:B------:R-:W-:Y:S02]  /*7f50*/  R2UR UR4, R16 ;  /* 0x00000000100472ca */ /* 0x000fe400000e0000 */
[----:B-12---:R-:W-:-:S04]  /*7f60*/  MOV R0, UR60 ;  /* 0x0000003c00007c02 */ /* 0x006fc80008000f00 */
[----:B------:R-:W-:-:S07]  /*7f70*/  SHF.L.U32 R0, R0, 0x1f, RZ ;  /* 0x0000001f00007819 */ /* 0x000fce00000006ff */
[----:B------:R-:W-:-:S09]  /*7f80*/  ULEA UR4, UR37, UR4, 0x3 ;  /* 0x0000000425047291 */ /* 0x000fd2000f8e183f */
[----:B------:R1:W2:Y:S01]  /*7f90*/  SYNCS.PHASECHK.TRANS64.TRYWAIT P2, [UR4+0x36850], R0 ;  /* 0x03685000ff0075a7 */ /* 0x0002a20008040144 */
[----:B------:R-:W-:Y:S05]  /*7fa0*/  @!P0 BRA `(.L_x_2870) ;  /* 0x0000000000048947 */ /* 0x000fea0003800000 */
[----:B------:R-:W-:Y:S01]  /*7fb0*/  BPT.TRAP 0x1 ;  /* 0x000000040000795c */ /* 0x000fe20000300000 */
.L_x_2870:
[----:B--2---:R-:W-:Y:S05]  /*7fc0*/  @P2 BRA `(.L_x_2871) ;  /* 0x0000000000082947 */ /* 0x004fea0003800000 */
[----:B------:R-:W2:Y:S02]  /*7fd0*/  SYNCS.PHASECHK.TRANS64.TRYWAIT P2, [UR4+0x36850], R0 ;  /* 0x03685000ff0075a7 */ /* 0x000ea40008040144 */
[----:B--2---:R-:W-:Y:S05]  /*7fe0*/  @!P2 BRA `(.L_x_2872) ;  /* 0x000000680014a947 */ /* 0x004fea0003800000 */
.L_x_2871:
[----:B------:R-:W-:Y:S01]  /*7ff0*/  R2UR UR5, R16 ;  /* 0x00000000100572ca */ /* 0x000fe200000e0000 */
[----:B------:R-:W-:Y:S01]  /*8000*/  WARPGROUP.ARRIVE ;  /* 0x00000000000079c5 */ /* 0x000fe20000000000 */
[----:B------:R-:W-:Y:S01]  /*8010*/  UMOV UR7, 0x40000040 ;  /* 0x4000004000077882 */ /* 0x000fe20000000000 */
[----:B-12---:R-:W-:Y:S02]  /*8020*/  FMNMX.FTZ R0, R168, R9, !PT ;  /* 0x00000009a8007209 */ /* 0x006fe40007810000 */
[----:B------:R-:W-:Y:S02]  /*8030*/  ISETP.LT.AND P2, PT, RZ, UR61, PT ;  /* 0x0000003dff007c0c */ /* 0x000fe4000bf41270 */
[----:B------:R-:W-:Y:S02]  /*8040*/  FMNMX.FTZ R3, R169, R0, !PT ;  /* 0x00000000a9037209 */ /* 0x000fe40007810000 */
[----:B------:R-:W-:Y:S02]  /*8050*/  R2UR UR60, R17 ;  /* 0x00000000113c72ca */ /* 0x000fe400000e0000 */
[----:B------:R-:W-:-:S02]  /*8060*/  FMNMX.FTZ R0, R172, R3, !PT ;  /* 0x00000003ac007209 */ /* 0x000fc40007810000 */
[----:B------:R-:W-:Y:S02]  /*8070*/  UIADD3 UR5, UR5, 0x400, URZ ;  /* 0x0000040005057890 */ /* 0x000fe4000fffe03f */
[----:B------:R-:W-:Y:S02]  /*8080*/  FMNMX.FTZ R3, R173, R0, !PT ;  /* 0x00000000ad037209 */ /* 0x000fe40007810000 */
[----:B------:R-:W-:Y:S02]  /*8090*/  USHF.R.U32.HI UR5, URZ, 0x4, UR5 ;  /* 0x000000043f057899 */ /* 0x000fe40008011605 */
[----:B------:R-:W-:Y:S02]  /*80a0*/  FMNMX.FTZ R0, R160, R3, !PT ;  /* 0x00000003a0007209 */ /* 0x000fe40007810000 */
[----:B------:R-:W-:Y:S02]  /*80b0*/  ULOP3.LUT UR5, UR5, 0x3fff, URZ, 0xc0, !UPT ;  /* 0x00003fff05057892 */ /* 0x000fe4000f8ec03f */
[----:B------:R-:W-:-:S02]  /*80c0*/  FMNMX.FTZ R3, R161, R0, !PT ;  /* 0x00000000a1037209 */ /* 0x000fc40007810000 */
[----:B------:R-:W-:Y:S02]  /*80d0*/  ULOP3.LUT UR5, UR5, 0x3800000, URZ, 0xfc, !UPT ;  /* 0x0380000005057892 */ /* 0x000fe4000f8efc3f */
[----:B------:R-:W-:Y:S02]  /*80e0*/  FMNMX.FTZ R0, R164, R3, !PT ;  /* 0x00000003a4007209 */ /* 0x000fe40007810000 */
[----:B------:R-:W-:Y:S02]  /*80f0*/  UIMAD UR5, UR37, 0xa80, UR5 ;  /* 0x00000a80250578a4 */ /* 0x000fe4000f8e0205 */
[----:B------:R-:W-:Y:S01]  /*8100*/  FMNMX.FTZ R3, R165, R0, !PT ;  /* 0x00000000a5037209 */ /* 0x000fe20007810000 */
[----:B------:R-:W-:-:S03]  /*8110*/  UMOV UR37, UR38 ;  /* 0x0000002600257c82 */ /* 0x000fc60008000000 */
[----:B------:R-:W-:Y:S01]  /*8120*/  FMNMX.FTZ R0, R152, R3, !PT ;  /* 0x0000000398007209 */ /* 0x000fe20007810000 */
[----:B------:R-:W-:Y:S02]  /*8130*/  UMOV UR6, UR5 ;  /* 0x0000000500067c82 */ /* 0x000fe40008000000 */
[----:B------:R-:W-:Y:S01]  /*8140*/  HGMMA.64x192x16.F32.BF16 R24, R200, gdesc[UR4].tnspB, R24, gsb0 ;  /* 0x42e00004c8187df0 */ /* 0x000fe20008001818 */
        /* <DEDUP_REMOVED lines=21> */
[----:B------:R-:W1:Y:S03]  /*82a0*/  LDC R0, c[0x0][0x988] ;  /* 0x00026200ff007b82 */ /* 0x000e660000000800 */
[----:B------:R-:W2:Y:S02]  /*82b0*/  SHFL.BFLY PT, R3, R2, 0x2, 0x1f ;  /* 0x0c401f0002037f89 */ /* 0x000ea400000e0000 */
[----:B--2---:R-:W-:Y:S02]  /*82c0*/  FMNMX.FTZ R3, R2, R3, !PT ;  /* 0x0000000302037209 */ /* 0x004fe40007810000 */
[----:B------:R-:W-:-:S03]  /*82d0*/  FMNMX.FTZ R2, R170, R10, !PT ;  /* 0x0000000aaa027209 */ /* 0x000fc60007810000 */
[----:B------:R-:W2:Y:S02]  /*82e0*/  SHFL.BFLY PT, R4, R3, 0x1, 0x1f ;  /* 0x0c201f0003047f89 */ /* 0x000ea400000e0000 */
[----:B--2---:R-:W-:Y:S02]  /*82f0*/  FMNMX.FTZ R4, R3, R4, !PT ;  /* 0x0000000403047209 */ /* 0x004fe40007810000 */
[----:B------:R-:W-:-:S03]  /*8300*/  FMNMX.FTZ R3, R171, R2, !PT ;  /* 0x00000002ab037209 */ /* 0x000fc60007810000 */
[----:B------:R-:W-:Y:S01]  /*8310*/  FADD.FTZ R9, -R4, R9 ;  /* 0x0000000904097221 */ /* 0x000fe20000010100 */
[----:B------:R-:W-:-:S03]  /*8320*/  FMNMX.FTZ R2, R174, R3, !PT ;  /* 0x00000003ae027209 */ /* 0x000fc60007810000 */
[----:B-1----:R-:W-:Y:S01]  /*8330*/  FMUL.FTZ R6, R9, R0 ;  /* 0x0000000009067220 */ /* 0x002fe20000410000 */
[----:B------:R-:W-:-:S04]  /*8340*/  FMNMX.FTZ R3, R175, R2, !PT ;  /* 0x00000002af037209 */ /* 0x000fc80007810000 */
[----:B------:R-:W-:Y:S01]  /*8350*/  FMNMX.FTZ R2, R162, R3, !PT ;  /* 0x00000003a2027209 */ /* 0x000fe20007810000 */
[----:B------:R-:W-:Y:S03]  /*8360*/  MUFU.EX2 R6, R6 ;  /* 0x0000000600067308 */ /* 0x000fe60000000800 */
        /* <DEDUP_REMOVED lines=15> */
[----:B------:R-:W-:Y:S01]  /*8460*/  WARPGROUP.ARRIVE ;  /* 0x00000000000079c5 */ /* 0x000fe20000000000 */
[----:B------:R-:W-:-:S04]  /*8470*/  FMNMX.FTZ R3, R143, R2, !PT ;  /* 0x000000028f037209 */ /* 0x000fc80007810000 */
[----:B------:R-:W-:Y:S01]  /*8480*/  FMNMX.FTZ R2, R130, R3, !PT ;  /* 0x0000000382027209 */ /* 0x000fe20007810000 */
[----:B------:R-:W-:Y:S01]  /*8490*/  HGMMA.64x192x16.F32.BF16 R24, R196, gdesc[UR4].tnspB, R24, gsb0 ;  /* 0x42e00004c4187df0 */ /* 0x000fe20008001818 */
        /* <DEDUP_REMOVED lines=12> */
[----:B-1----:R-:W-:Y:S01]  /*8560*/  FMNMX.FTZ R3, R14, R3, !PT ;  /* 0x000000030e037209 */ /* 0x002fe20007810000 */
[----:B------:R-:W-:Y:S02]  /*8570*/  WARPGROUP.DEPBAR.LE gsb0, 0x0 ;  /* 0x00008000000079c5 */ /* 0x000fe40000010000 */
[----:B------:R-:W-:-:S06]  /*8580*/  WARPGROUP.ARRIVE ;  /* 0x00000000000079c5 */ /* 0x000fcc0000000000 */
[----:B------:R-:W-:Y:S01]  /*8590*/  HGMMA.64x192x16.F32.BF16 R24, R192, gdesc[UR4].tnspB, R24, gsb0 ;  /* 0x42e00004c0187df0 */ /* 0x000fe20008001818 */
[----:B------:R-:W-:Y:S01]  /*85a0*/  UIADD3 UR6, UR5, 0x180, URZ ;  /* 0x0000018005067890 */ /* 0x000fe2000fffe03f */
[----:B------:R-:W-:Y:S01]  /*85b0*/  UMOV UR7, 0x40000040 ;  /* 0x4000004000077882 */ /* 0x000fe20000000000 */
[----:B------:R-:W-:Y:S02]  /*85c0*/  WARPGROUP.DEPBAR.LE gsb0, 0x0 ;  /* 0x00008000000079c5 */ /* 0x000fe40000010000 */
[----:B------:R-:W-:-:S15]  /*85d0*/  WARPGROUP.ARRIVE ;  /* 0x00000000000079c5 */ /* 0x000fde0000000000 */
[----:B------:R-:W-:Y:S01]  /*85e0*/  HGMMA.64x192x16.F32.BF16 R24, R188, gdesc[UR4].tnspB, R24, gsb0 ;  /* 0x42e00004bc187df0 */ /* 0x000fe20008001818 */
[----:B------:R-:W-:Y:S01]  /*85f0*/  UIADD3 UR6, UR5, 0x200, URZ ;  /* 0x0000020005067890 */ /* 0x000fe2000fffe03f */
[----:B------:R-:W-:Y:S01]  /*8600*/  UMOV UR7, 0x40000040 ;  /* 0x4000004000077882 */ /* 0x000fe20000000000 */
[----:B------:R-:W-:Y:S02]  /*8610*/  WARPGROUP.DEPBAR.LE gsb0, 0x0 ;  /* 0x00008000000079c5 */ /* 0x000fe40000010000 */
[----:B------:R-:W-:Y:S01]  /*8620*/  WARPGROUP.ARRIVE ;  /* 0x00000000000079c5 */ /* 0x000fe20000000000 */
[----:B------:R-:W-:-:S04]  /*8630*/  FMUL.FTZ R189, R4, R0 ;  /* 0x0000000004bd7220 */ /* 0x000fc80000410000 */
[----:B------:R-:W-:-:S10]  /*8640*/  FFMA.FTZ R21, R153, R0, -R189 ;  /* 0x0000000099157223 */ /* 0x000fd400000108bd */
[----:B------:R-:W-:Y:S01]  /*8650*/  HGMMA.64x192x16.F32.BF16 R24, R184, gdesc[UR4].tnspB, R24, gsb0 ;  /* 0x42e00004b8187df0 */ /* 0x000fe20008001818 */
[----:B------:R-:W-:Y:S01]  /*8660*/  UIADD3 UR6, UR5, 0x280, URZ ;  /* 0x0000028005067890 */ /* 0x000fe2000fffe03f */
[-CC-:B------:R-:W-:Y:S01]  /*8670*/  FFMA.FTZ R153, R157, R0.reuse, -R189.reuse ;  /* 0x000000009d997223 */ /* 0x180fe200000108bd */
[----:B------:R-:W-:Y:S01]  /*8680*/  UMOV UR7, 0x40000040 ;  /* 0x4000004000077882 */ /* 0x000fe20000000000 */
[----:B------:R-:W-:Y:S01]  /*8690*/  FADD.FTZ R157, -R3, R10 ;  /* 0x0000000a039d7221 */ /* 0x000fe20000010100 */
[-CC-:B------:R-:W-:Y:S01]  /*86a0*/  FFMA.FTZ R9, R168, R0.reuse, -R189.reuse ;  /* 0x00000000a8097223 */ /* 0x180fe200000108bd */
[-CC-:B------:R-:W-:Y:S01]  /*86b0*/  FFMA.FTZ R200, R169, R0.reuse, -R189.reuse ;  /* 0x00000000a9c87223 */ /* 0x180fe200000108bd */
[-CC-:B------:R-:W-:Y:S01]  /*86c0*/  FFMA.FTZ R202, R172, R0.reuse, -R189.reuse ;  /* 0x00000000acca7223 */ /* 0x180fe200000108bd */
[-C--:B------:R-:W-:Y:S01]  /*86d0*/  FMUL.FTZ R2, R157, R0.reuse ;  /* 0x000000009d027220 */ /* 0x080fe20000410000 */
[-C--:B------:R-:W-:Y:S01]  /*86e0*/  FMUL.FTZ R157, R3, R0.reuse ;  /* 0x00000000039d7220 */ /* 0x080fe20000410000 */
[-CC-:B------:R-:W-:Y:S01]  /*86f0*/  FFMA.FTZ R11, R173, R0.reuse, -R189.reuse ;  /* 0x00000000ad0b7223 */ /* 0x180fe200000108bd */
[----:B------:R-:W1:Y:S01]  /*8700*/  MUFU.EX2 R9, R9 ;  /* 0x0000000900097308 */ /* 0x000e620000000800 */
[-C--:B------:R-:W-:Y:S01]  /*8710*/  FFMA.FTZ R196, R160, R0.reuse, -R189 ;  /* 0x00000000a0c47223 */ /* 0x080fe200000108bd */
[-CC-:B------:R-:W-:Y:S01]  /*8720*/  FFMA.FTZ R201, R170, R0.reuse, -R157.reuse ;  /* 0x00000000aac97223 */ /* 0x180fe2000001089d */
[-CC-:B------:R-:W-:Y:S01]  /*8730*/  FFMA.FTZ R10, R171, R0.reuse, -R157.reuse ;  /* 0x00000000ab0a7223 */ /* 0x180fe2000001089d */
[-CC-:B------:R-:W-:Y:S01]  /*8740*/  FFMA.FTZ R203, R174, R0.reuse, -R157.reuse ;  /* 0x00000000aecb7223 */ /* 0x180fe2000001089d */
[-C--:B------:R-:W-:Y:S01]  /*8750*/  FFMA.FTZ R20, R175, R0.reuse, -R157 ;  /* 0x00000000af147223 */ /* 0x080fe2000001089d */
        /* <DEDUP_REMOVED lines=19> */
[-C--:B------:R-:W-:Y:S01]  /*8890*/  FFMA.FTZ R125, R125, R0.reuse, -R189 ;  /* 0x000000007d7d7223 */ /* 0x080fe200000108bd */
[-CC-:B------:R-:W-:Y:S01]  /*88a0*/  FFMA.FTZ R197, R162, R0.reuse, -R157.reuse ;  /* 0x00000000a2c57223 */ /* 0x180fe2000001089d */
[-C--:B------:R-:W-:Y:S01]  /*88b0*/  FFMA.FTZ R120, R163, R0.reuse, -R157 ;  /* 0x00000000a3787223 */ /* 0x080fe2000001089d */
[----:B-1----:R-:W-:Y:S01]  /*88c0*/  FFMA.FTZ R7, R6, R7, R9 ;  /* 0x0000000706077223 */ /* 0x002fe20000010009 */
[-CC-:B------:R-:W-:Y:S01]  /*88d0*/  FFMA.FTZ R199, R166, R0.reuse, -R157.reuse ;  /* 0x00000000a6c77223 */ /* 0x180fe2000001089d */
[-CC-:B------:R-:W-:Y:S01]  /*88e0*/  FFMA.FTZ R193, R154, R0.reuse, -R157.reuse ;  /* 0x000000009ac17223 */ /* 0x180fe2000001089d */
[-C--:B------:R-:W-:Y:S01]  /*88f0*/  FFMA.FTZ R195, R158, R0.reuse, -R157 ;  /* 0x000000009ec37223 */ /* 0x080fe2000001089d */
[----:B------:R-:W1:Y:S01]  /*8900*/  MUFU.EX2 R10, R10 ;  /* 0x0000000a000a7308 */ /* 0x000e620000000800 */
[----:B--2---:R-:W-:Y:S01]  /*8910*/  FFMA.FTZ R5, R2, R5, R201 ;  /* 0x0000000502057223 */ /* 0x004fe200000100c9 */
[-CC-:B------:R-:W-:Y:S01]  /*8920*/  FFMA.FTZ R191, R150, R0.reuse, -R157.reuse ;  /* 0x0000000096bf7223 */ /* 0x180fe2000001089d */
[-CC-:B------:R-:W-:Y:S01]  /*8930*/  FFMA.FTZ R151, R151, R0.reuse, -R157.reuse ;  /* 0x0000000097977223 */ /* 0x180fe2000001089d */
[-CC-:B------:R-:W-:Y:S01]  /*8940*/  FFMA.FTZ R143, R143, R0.reuse, -R157.reuse ;  /* 0x000000008f8f7223 */ /* 0x180fe2000001089d */
[-CC-:B------:R-:W-:Y:S01]  /*8950*/  FFMA.FTZ R130, R130, R0.reuse, -R157.reuse ;  /* 0x0000000082827223 */ /* 0x180fe2000001089d */
[-CC-:B------:R-:W-:Y:S01]  /*8960*/  FFMA.FTZ R131, R131, R0.reuse, -R157.reuse ;  /* 0x0000000083837223 */ /* 0x180fe2000001089d */
[-C--:B------:R-:W-:Y:S01]  /*8970*/  FFMA.FTZ R134, R134, R0.reuse, -R157 ;  /* 0x0000000086867223 */ /* 0x080fe2000001089d */
[----:B------:R-:W-:Y:S01]  /*8980*/  MUFU.EX2 R202, R202 ;  /* 0x000000ca00ca7308 */ /* 0x000fe20000000800 */
[----:B---3--:R-:W-:Y:S01]  /*8990*/  FADD.FTZ R7, R200, R7 ;  /* 0x00000007c8077221 */ /* 0x008fe20000010000 */
[-CC-:B------:R-:W-:Y:S01]  /*89a0*/  FFMA.FTZ R135, R135, R0.reuse, -R157.reuse ;  /* 0x0000000087877223 */ /* 0x180fe2000001089d */
[-CC-:B------:R-:W-:Y:S01]  /*89b0*/  FFMA.FTZ R122, R122, R0.reuse, -R157.reuse ;  /* 0x000000007a7a7223 */ /* 0x180fe2000001089d */
[-CC-:B------:R-:W-:Y:S01]  /*89c0*/  FFMA.FTZ R123, R123, R0.reuse, -R157.reuse ;  /* 0x000000007b7b7223 */ /* 0x180fe2000001089d */
[-CC-:B------:R-:W-:Y:S01]  /*89d0*/  FFMA.FTZ R126, R126, R0.reuse, -R157.reuse ;  /* 0x000000007e7e7223 */ /* 0x180fe2000001089d */
[----:B------:R-:W-:Y:S01]  /*89e0*/  FFMA.FTZ R127, R127, R0, -R157 ;  /* 0x000000007f7f7223 */ /* 0x000fe2000001089d */
[----:B------:R-:W-:Y:S01]  /*89f0*/  F2FP.BF16.F32.PACK_AB R200, R200, R9 ;  /* 0x00000009c8c8723e */ /* 0x000fe200000010ff */
[----:B------:R-:W-:Y:S01]  /*8a00*/  MUFU.EX2 R203, R203 ;  /* 0x000000cb00cb7308 */ /* 0x000fe20000000800 */
[----:B-1----:R-:W-:Y:S01]  /*8a10*/  F2FP.BF16.F32.PACK_AB R201, R10, R201 ;  /* 0x000000c90ac9723e */ /* 0x002fe200000010ff */
[----:B------:R-:W-:-:S06]  /*8a20*/  IMAD.MOV.U32 R9, RZ, RZ, R4 ;  /* 0x000000ffff097224 */ /* 0x000fcc00078e0004 */
[----:B------:R-:W-:Y:S08]  /*8a30*/  MUFU.EX2 R11, R11 ;  /* 0x0000000b000b7308 */ /* 0x000ff00000000800 */
[----:B------:R-:W-:Y:S08]  /*8a40*/  MUFU.EX2 R20, R20 ;  /* 0x0000001400147308 */ /* 0x000ff00000000800 */
[----:B------:R-:W-:Y:S08]  /*8a50*/  MUFU.EX2 R196, R196 ;  /* 0x000000c400c47308 */ /* 0x000ff00000000800 */
[----:B------:R-:W-:Y:S08]  /*8a60*/  MUFU.EX2 R197, R197 ;  /* 0x000000c500c57308 */ /* 0x000ff00000000800 */
[----:B------:R-:W-:Y:S08]  /*8a70*/  MUFU.EX2 R13, R13 ;  /* 0x0000000d000d7308 */ /* 0x000ff00000000800 */
[----:B------:R-:W-:Y:S08]  /*8a80*/  MUFU.EX2 R120, R120 ;  /* 0x0000007800787308 */ /* 0x000ff00000000800 */
[----:B------:R1:W-:Y:S08]  /*8a90*/  MUFU.EX2 R14, R124 ;  /* 0x0000007c000e7308 */ /* 0x0003f00000000800 */
[----:B------:R-:W-:Y:S01]  /*8aa0*/  MUFU.EX2 R198, R198 ;  /* 0x000000c600c67308 */ /* 0x000fe20000000800 */
[----:B-1----:R-:W-:-:S07]  /*8ab0*/  FFMA.FTZ R124, R167, R0, -R157 ;  /* 0x00000000a77c7223 */ /* 0x002fce000001089d */
        /* <DEDUP_REMOVED lines=12> */
[-CC-:B------:R-:W-:Y:S01]  /*8b80*/  FFMA.FTZ R186, R140, R0.reuse, -R189.reuse ;  /* 0x000000008cba7223 */ /* 0x180fe200000108bd */
[----:B------:R-:W-:Y:S02]  /*8b90*/  IMAD.U32 R140, RZ, RZ, UR39 ;  /* 0x00000027ff8c7e24 */ /* 0x000fe4000f8e00ff */
[-C--:B------:R-:W-:Y:S01]  /*8ba0*/  FFMA.FTZ R184, R136, R0.reuse, -R189 ;  /* 0x0000000088b87223 */ /* 0x080fe200000108bd */
[-CC-:B------:R-:W-:Y:S01]  /*8bb0*/  FFMA.FTZ R185, R138, R0.reuse, -R157.reuse ;  /* 0x000000008ab97223 */ /* 0x180fe2000001089d */
[-CC-:B------:R-:W-:Y:S01]  /*8bc0*/  FFMA.FTZ R187, R142, R0.reuse, -R157.reuse ;  /* 0x000000008ebb7223 */ /* 0x180fe2000001089d */
[----:B------:R-:W-:Y:S01]  /*8bd0*/  HGMMA.64x192x16.F32.BF16 R24, R180, gdesc[UR4].tnspB, R24, gsb0 ;  /* 0x42e00004b4187df0 */ /* 0x000fe20008001818 */
[----:B------:R-:W-:Y:S01]  /*8be0*/  UIADD3 UR6, UR5, 0x300, URZ ;  /* 0x0000030005067890 */ /* 0x000fe2000fffe03f */
[----:B------:R-:W-:Y:S01]  /*8bf0*/  @!P1 VIADD R140, R140, 0x36840 ;  /* 0x000368408c8c9836 */ /* 0x000fe20000000000 */
[----:B------:R-:W-:Y:S01]  /*8c00*/  UMOV UR7, 0x40000040 ;  /* 0x4000004000077882 */ /* 0x000fe20000000000 */
[----:B------:R-:W-:Y:S01]  /*8c10*/  FFMA.FTZ R136, R147, R0, -R157 ;  /* 0x0000000093887223 */ /* 0x000fe2000001089d */
        /* <DEDUP_REMOVED lines=20> */
[----:B------:R-:W1:Y:S08]  /*8d60*/  MUFU.EX2 R121, R121 ;  /* 0x0000007900797308 */ /* 0x000e700000000800 */
[----:B------:R-:W-:Y:S08]  /*8d70*/  MUFU.EX2 R127, R127 ;  /* 0x0000007f007f7308 */ /* 0x000ff00000000800 */
[----:B------:R-:W2:Y:S01]  /*8d80*/  MUFU.EX2 R125, R125 ;  /* 0x0000007d007d7308 */ /* 0x000ea20000000800 */
[----:B------:R-:W-:-:S02]  /*8d90*/  WARPGROUP.DEPBAR.LE gsb0, 0x0 ;  /* 0x00008000000079c5 */ /* 0x000fc40000010000 */
[----:B------:R-:W-:Y:S01]  /*8da0*/  WARPGROUP.ARRIVE ;  /* 0x00000000000079c5 */ /* 0x000fe20000000000 */
[-CC-:B------:R-:W-:Y:S01]  /*8db0*/  FFMA.FTZ R180, R128, R0.reuse, -R189.reuse ;  /* 0x0000000080b47223 */ /* 0x180fe200000108bd */
[-C--:B------:R-:W-:Y:S01]  /*8dc0*/  FFMA.FTZ R182, R132, R0.reuse, -R189 ;  /* 0x0000000084b67223 */ /* 0x080fe200000108bd */
[-CC-:B------:R-:W-:Y:S01]  /*8dd0*/  FFMA.FTZ R189, R146, R0.reuse, -R157.reuse ;  /* 0x0000000092bd7223 */ /* 0x180fe2000001089d */
[----:B------:R-:W-:Y:S02]  /*8de0*/  IMAD.U32 R146, RZ, RZ, UR4 ;  /* 0x00000004ff927e24 */ /* 0x000fe4000f8e00ff */
[-CC-:B------:R-:W-:Y:S01]  /*8df0*/  FFMA.FTZ R128, R155, R0.reuse, -R157.reuse ;  /* 0x000000009b807223 */ /* 0x180fe2000001089d */
[----:B------:R-:W-:Y:S01]  /*8e00*/  HGMMA.64x192x16.F32.BF16 R24, R176, gdesc[UR4].tnspB, R24, gsb0 ;  /* 0x42e00004b0187df0 */ /* 0x000fe20008001818 */
[----:B------:R-:W-:Y:S01]  /*8e10*/  FFMA.FTZ R132, R159, R0, -R157 ;  /* 0x000000009f847223 */ /* 0x000fe2000001089d */
[----:B------:R-:W-:Y:S01]  /*8e20*/  MUFU.EX2 R181, R130 ;  /* 0x0000008200b57308 */ /* 0x000fe20000000800 */
[----:B------:R-:W-:-:S07]  /*8e30*/  UIADD3 UR4, UR61, -0x1, URZ ;  /* 0xffffffff3d047890 */ /* 0x000fce000fffe03f */
[----:B------:R-:W3:Y:S01]  /*8e40*/  MUFU.EX2 R128, R128 ;  /* 0x0000008000807308 */ /* 0x000ee20000000800 */
[----:B------:R-:W-:-:S07]  /*8e50*/  UMOV UR61, UR4 ;  /* 0x00000004003d7c82 */ /* 0x000fce0008000000 */
[----:B------:R-:W4:Y:S08]  /*8e60*/  MUFU.EX2 R132, R132 ;  /* 0x0000008400847308 */ /* 0x000f300000000800 */
[----:B------:R-:W5:Y:S08]  /*8e70*/  MUFU.EX2 R189, R189 ;  /* 0x000000bd00bd7308 */ /* 0x000f700000000800 */
[----:B------:R-:W-:Y:S08]  /*8e80*/  MUFU.EX2 R180, R180 ;  /* 0x000000b400b47308 */ /* 0x000ff00000000800 */
[----:B------:R-:W-:Y:S08]  /*8e90*/  MUFU.EX2 R183, R134 ;  /* 0x0000008600b77308 */ /* 0x000ff00000000800 */
[----:B------:R-:W-:Y:S01]  /*8ea0*/  MUFU.EX2 R182, R182 ;  /* 0x000000b600b67308 */ /* 0x000fe20000000800 */
[----:B------:R-:W-:-:S02]  /*8eb0*/  WARPGROUP.DEPBAR.LE gsb0, 0x0 ;  /* 0x00008000000079c5 */ /* 0x000fc40000010000 */
[----:B------:R3:W-:Y:S05]  /*8ec0*/  @!P1 SYNCS.ARRIVE.TRANS64.RED.A1T0 RZ, [R144+URZ], RZ ;  /* 0x000000ff90ff99a7 */ /* 0x0007ea000810043f */
[----:B------:R-:W-:Y:S01]  /*8ed0*/  MUFU.EX2 R177, R122 ;  /* 0x0000007a00b17308 */ /* 0x000fe20000000800 */
[----:B-1----:R-:W-:Y:S02]  /*8ee0*/  F2FP.BF16.F32.PACK_AB R176, R121, R12 ;  /* 0x0000000c79b0723e */ /* 0x002fe400000010ff */
[----:B--2---:R-:W-:Y:S01]  /*8ef0*/  F2FP.BF16.F32.PACK_AB R178, R125, R14 ;  /* 0x0000000e7db2723e */ /* 0x004fe200000010ff */
[----:B---3--:R-:W-:Y:S02]  /*8f00*/  @!P1 VIADD R144, R146, 0x36860 ;  /* 0x0003686092909836 */ /* 0x008fe40000000000 */
[----:B------:R-:W-:-:S02]  /*8f10*/  FADD.FTZ R146, R202, R7 ;  /* 0x00000007ca927221 */ /* 0x000fc40000010000 */
[----:B------:R-:W-:Y:S01]  /*8f20*/  MUFU.EX2 R179, R126 ;  /* 0x0000007e00b37308 */ /* 0x000fe20000000800 */
[C---:B------:R-:W-:Y:S02]  /*8f30*/  F2FP.BF16.F32.PACK_AB R202, R11.reuse, R202 ;  /* 0x000000ca0bca723e */ /* 0x040fe400000010ff */
[----:B------:R-:W-:Y:S01]  /*8f40*/  @!P1 PRMT R138, RZ, 0x654, R144 ;  /* 0x00000654ff8a9816 */ /* 0x000fe20000000090 */
[----:B------:R-:W-:Y:S01]  /*8f50*/  FADD.FTZ R144, R10, R5 ;  /* 0x000000050a907221 */ /* 0x000fe20000010000 */
[----:B------:R-:W-:Y:S02]  /*8f60*/  FADD.FTZ R7, R11, R146 ;  /* 0x000000920b077221 */ /* 0x000fe40000010000 */
[----:B------:R1:W-:Y:S01]  /*8f70*/  @!P1 SYNCS.ARRIVE.TRANS64.RED.A1T0 RZ, [R138+URZ], RZ ;  /* 0x000000ff8aff99a7 */ /* 0x0003e2000810043f */
[----:B------:R-:W-:Y:S01]  /*8f80*/  FADD.FTZ R5, R203, R144 ;  /* 0x00000090cb057221 */ /* 0x000fe20000010000 */
[----:B------:R-:W-:Y:S01]  /*8f90*/  FADD.FTZ R144, R196, R7 ;  /* 0x00000007c4907221 */ /* 0x000fe20000010000 */
[----:B------:R-:W-:-:S02]  /*8fa0*/  F2FP.BF16.F32.PACK_AB R203, R20, R203 ;  /* 0x000000cb14cb723e */ /* 0x000fc400000010ff */
[----:B------:R-:W-:Y:S01]  /*8fb0*/  FADD.FTZ R142, R20, R5 ;  /* 0x00000005148e7221 */ /* 0x000fe20000010000 */
[C---:B------:R-:W-:Y:S01]  /*8fc0*/  FADD.FTZ R7, R13.reuse, R144 ;  /* 0x000000900d077221 */ /* 0x040fe20000010000 */
[----:B------:R-:W-:Y:S01]  /*8fd0*/  F2FP.BF16.F32.PACK_AB R196, R13, R196 ;  /* 0x000000c40dc4723e */ /* 0x000fe200000010ff */
[----:B-1----:R-:W-:Y:S01]  /*8fe0*/  FFMA.FTZ R138, R139, R0, -R157 ;  /* 0x000000008b8a7223 */ /* 0x002fe2000001089d */
[----:B------:R-:W-:Y:S01]  /*8ff0*/  FADD.FTZ R5, R197, R142 ;  /* 0x0000008ec5057221 */ /* 0x000fe20000010000 */
[----:B------:R-:W-:Y:S01]  /*9000*/  FADD.FTZ R144, R198, R7 ;  /* 0x00000007c6907221 */ /* 0x000fe20000010000 */
[C---:B------:R-:W-:Y:S02]  /*9010*/  F2FP.BF16.F32.PACK_AB R197, R120.reuse, R197 ;  /* 0x000000c578c5723e */ /* 0x040fe400000010ff */
[----:B------:R-:W-:Y:S01]  /*9020*/  FADD.FTZ R142, R120, R5 ;  /* 0x00000005788e7221 */ /* 0x000fe20000010000 */
[C---:B------:R-:W-:Y:S01]  /*9030*/  FADD.FTZ R7, R15.reuse, R144 ;  /* 0x000000900f077221 */ /* 0x040fe20000010000 */
[----:B------:R-:W1:Y:S01]  /*9040*/  MUFU.EX2 R138, R138 ;  /* 0x0000008a008a7308 */ /* 0x000e620000000800 */
[----:B------:R-:W-:Y:S01]  /*9050*/  F2FP.BF16.F32.PACK_AB R198, R15, R198 ;  /* 0x000000c60fc6723e */ /* 0x000fe200000010ff */
[----:B------:R-:W-:Y:S01]  /*9060*/  FADD.FTZ R5, R199, R142 ;  /* 0x0000008ec7057221 */ /* 0x000fe20000010000 */
[----:B------:R-:W-:Y:S01]  /*9070*/  FADD.FTZ R144, R192, R7 ;  /* 0x00000007c0907221 */ /* 0x000fe20000010000 */
[----:B------:R-:W-:-:S02]  /*9080*/  F2FP.BF16.F32.PACK_AB R199, R124, R199 ;  /* 0x000000c77cc7723e */ /* 0x000fc400000010ff */
[----:B------:R-:W-:Y:S01]  /*9090*/  FADD.FTZ R142, R124, R5 ;  /* 0x000000057c8e7221 */ /* 0x000fe20000010000 */
[C---:B------:R-:W-:Y:S01]  /*90a0*/  FADD.FTZ R7, R21.reuse, R144 ;  /* 0x0000009015077221 */ /* 0x040fe20000010000 */
[----:B------:R-:W-:Y:S02]  /*90b0*/  F2FP.BF16.F32.PACK_AB R192, R21, R192 ;  /* 0x000000c015c0723e */ /* 0x000fe400000010ff */
[----:B------:R-:W-:Y:S01]  /*90c0*/  FADD.FTZ R5, R193, R142 ;  /* 0x0000008ec1057221 */ /* 0x000fe20000010000 */
[----:B------:R-:W-:Y:S01]  /*90d0*/  FADD.FTZ R144, R194, R7 ;  /* 0x00000007c2907221 */ /* 0x000fe20000010000 */
[C---:B------:R-:W-:Y:S02]  /*90e0*/  F2FP.BF16.F32.PACK_AB R193, R128.reuse, R193 ;  /* 0x000000c180c1723e */ /* 0x040fe400000010ff */
[----:B------:R-:W-:Y:S01]  /*90f0*/  FADD.FTZ R142, R128, R5 ;  /* 0x00000005808e7221 */ /* 0x000fe20000010000 */
[C---:B------:R-:W-:Y:S01]  /*9100*/  FADD.FTZ R7, R153.reuse, R144 ;  /* 0x0000009099077221 */ /* 0x040fe20000010000 */
[----:B------:R-:W-:-:S02]  /*9110*/  F2FP.BF16.F32.PACK_AB R194, R153, R194 ;  /* 0x000000c299c2723e */ /* 0x000fc400000010ff */
[----:B------:R-:W-:Y:S01]  /*9120*/  FADD.FTZ R5, R195, R142 ;  /* 0x0000008ec3057221 */ /* 0x000fe20000010000 */
[----:B------:R-:W-:Y:S01]  /*9130*/  FADD.FTZ R10, R188, R7 ;  /* 0x00000007bc0a7221 */ /* 0x000fe20000010000 */
[C---:B----4-:R-:W-:Y:S02]  /*9140*/  F2FP.BF16.F32.PACK_AB R195, R132.reuse, R195 ;  /* 0x000000c384c3723e */ /* 0x050fe400000010ff */
[----:B------:R-:W-:Y:S01]  /*9150*/  FADD.FTZ R142, R132, R5 ;  /* 0x00000005848e7221 */ /* 0x000fe20000010000 */
[C---:B------:R-:W-:Y:S01]  /*9160*/  FADD.FTZ R7, R145.reuse, R10 ;  /* 0x0000000a91077221 */ /* 0x040fe20000010000 */
[----:B------:R-:W-:Y:S02]  /*9170*/  F2FP.BF16.F32.PACK_AB R188, R145, R188 ;  /* 0x000000bc91bc723e */ /* 0x000fe400000010ff */
[----:B-----5:R-:W-:Y:S01]  /*9180*/  FADD.FTZ R5, R189, R142 ;  /* 0x0000008ebd057221 */ /* 0x020fe20000010000 */
        /* <DEDUP_REMOVED lines=13> */
[C---:B-1----:R-:W-:Y:S02]  /*9260*/  F2FP.BF16.F32.PACK_AB R185, R138.reuse, R185 ;  /* 0x000000b98ab9723e */ /* 0x042fe400000010ff */
[----:B------:R-:W-:Y:S01]  /*9270*/  FADD.FTZ R10, R138, R5 ;  /* 0x000000058a0a7221 */ /* 0x000fe20000010000 */
[C---:B------:R-:W-:Y:S01]  /*9280*/  FADD.FTZ R5, R141.reuse, R20 ;  /* 0x000000148d057221 */ /* 0x040fe20000010000 */
[----:B------:R-:W-:Y:S02]  /*9290*/  F2FP.BF16.F32.PACK_AB R186, R141, R186 ;  /* 0x000000ba8dba723e */ /* 0x000fe400000010ff */
        /* <DEDUP_REMOVED lines=14> */
[C---:B------:R-:W-:Y:S02]  /*9380*/  F2FP.BF16.F32.PACK_AB R183, R135.reuse, R183 ;  /* 0x000000b787b7723e */ /* 0x040fe400000010ff */
[----:B------:R-:W-:Y:S01]  /*9390*/  FADD.FTZ R10, R135, R10 ;  /* 0x0000000a870a7221 */ /* 0x000fe20000010000 */
[----:B------:R-:W-:-:S03]  /*93a0*/  FADD.FTZ R5, R121, R20 ;  /* 0x0000001479057221 */ /* 0x000fc60000010000 */
[----:B------:R-:W-:Y:S01]  /*93b0*/  FADD.FTZ R10, R177, R10 ;  /* 0x0000000ab10a7221 */ /* 0x000fe20000010000 */
[----:B------:R-:W-:Y:S01]  /*93c0*/  FADD.FTZ R12, R14, R5 ;  /* 0x000000050e0c7221 */ /* 0x000fe20000010000 */
[C---:B------:R-:W-:Y:S02]  /*93d0*/  F2FP.BF16.F32.PACK_AB R177, R123.reuse, R177 ;  /* 0x000000b17bb1723e */ /* 0x040fe400000010ff */
[----:B------:R-:W-:Y:S01]  /*93e0*/  FADD.FTZ R10, R123, R10 ;  /* 0x0000000a7b0a7221 */ /* 0x000fe20000010000 */
[----:B------:R-:W-:-:S03]  /*93f0*/  FADD.FTZ R7, R125, R12 ;  /* 0x0000000c7d077221 */ /* 0x000fc60000010000 */
[----:B------:R-:W-:Y:S01]  /*9400*/  FADD.FTZ R10, R179, R10 ;  /* 0x0000000ab30a7221 */ /* 0x000fe20000010000 */
[----:B------:R-:W-:-:S03]  /*9410*/  F2FP.BF16.F32.PACK_AB R179, R127, R179 ;  /* 0x000000b37fb3723e */ /* 0x000fc600000010ff */
[----:B------:R-:W-:Y:S01]  /*9420*/  FADD.FTZ R5, R127, R10 ;  /* 0x0000000a7f057221 */ /* 0x000fe20000010000 */
[----:B------:R-:W-:Y:S01]  /*9430*/  MOV R10, R3 ;  /* 0x00000003000a7202 */ /* 0x000fe20000000f00 */
[----:B------:R-:W-:Y:S06]  /*9440*/  @P2 BRA `(.L_x_2873) ;  /* 0xffffffc400242947 */ /* 0x000fec000383ffff */
.L_x_2864:
        /* <DEDUP_REMOVED lines=99> */
.L_x_2874:
        /* <DEDUP_REMOVED lines=8> */
.L_x_2875:
[----:B--2---:R-:W-:Y:S05]  /*9b00*/  @P2 BRA `(.L_x_2876) ;  /* 0x0000000000082947 */ /* 0x004fea0003800000 */
[----:B------:R-:W2:Y:S02]  /*9b10*/  SYNCS.PHASECHK.TRANS64.TRYWAIT P0, [UR7+0x36850], R2 ;  /* 0x03685002ff0075a7 */ /* 0x000ea40008000147 */
[----:B--2---:R-:W-:Y:S05]  /*9b20*/  @!P0 BRA `(.L_x_2877) ;  /* 0x0000004c005c8947 */ /* 0x004fea0003800000 */
.L_x_2876:
[----:B------:R-:W-:Y:S01]  /*9b30*/  R2UR UR4, R16 ;  /* 0x00000000100472ca */ /* 0x000fe200000e0000 */
[----:B------:R-:W-:Y:S01]  /*9b40*/  WARPGROUP.ARRIVE ;  /* 0x00000000000079c5 */ /* 0x000fe20000000000 */
[----:B------:R-:W-:Y:S01]  /*9b50*/  UMOV UR11, 0x40000040 ;  /* 0x40000040000b7882 */ /* 0x000fe20000000000 */
[C---:B------:R-:W-:Y:S01]  /*9b60*/  IADD3 R15, P4, R18.reuse, 0x40, RZ ;  /* 0x00000040120f7810 */ /* 0x040fe20007f9e0ff */
[----:B-12---:R-:W1:Y:S01]  /*9b70*/  SHFL.BFLY PT, R2, R7, 0x2, 0x1f ;  /* 0x0c401f0007027f89 */ /* 0x006e6200000e0000 */
[----:B------:R-:W-:Y:S01]  /*9b80*/  IADD3 R123, P0, R18, 0x4020, RZ ;  /* 0x00004020127b7810 */ /* 0x000fe20007f1e0ff */
[----:B------:R-:W-:Y:S01]  /*9b90*/  UIADD3 UR35, -UR36, URZ, URZ ;  /* 0x0000003f24237290 */ /* 0x000fe2000fffe13f */
[----:B------:R-:W-:Y:S01]  /*9ba0*/  LOP3.LUT R14, R15, 0x380, RZ, 0xc0, !PT ;  /* 0x000003800f0e7812 */ /* 0x000fe200078ec0ff */
[----:B------:R-:W2:Y:S01]  /*9bb0*/  SHFL.BFLY PT, R6, R5, 0x2, 0x1f ;  /* 0x0c401f0005067f89 */ /* 0x000ea200000e0000 */
[----:B------:R-:W-:Y:S01]  /*9bc0*/  LOP3.LUT R122, R123, 0x380, RZ, 0xc0, !PT ;  /* 0x000003807b7a7812 */ /* 0x000fe200078ec0ff */
[----:B------:R-:W-:Y:S01]  /*9bd0*/  ULDC.64 UR8, c[0x0][0xb70] ;  /* 0x0002dc0000087ab9 */ /* 0x000fe20000000a00 */
[----:B------:R-:W-:-:S02]  /*9be0*/  SHF.R.U64 R14, R14, 0x3, RZ ;  /* 0x000000030e0e7819 */ /* 0x000fc400000012ff */
[----:B------:R-:W-:Y:S01]  /*9bf0*/  UIADD3 UR4, UR4, 0x400, URZ ;  /* 0x0000040004047890 */ /* 0x000fe2000fffe03f */
[----:B------:R-:W-:Y:S02]  /*9c00*/  SHF.R.U64 R122, R122, 0x3, RZ ;  /* 0x000000037a7a7819 */ /* 0x000fe400000012ff */
[----:B------:R-:W-:Y:S01]  /*9c10*/  LOP3.LUT R14, R14, R15, RZ, 0x3c, !PT ;  /* 0x0000000f0e0e7212 */ /* 0x000fe200078e3cff */
[----:B------:R-:W-:Y:S01]  /*9c20*/  USHF.R.U32.HI UR4, URZ, 0x4, UR4 ;  /* 0x000000043f047899 */ /* 0x000fe20008011604 */
[--C-:B------:R-:W-:Y:S01]  /*9c30*/  IMAD.X R15, RZ, RZ, R19.reuse, P4 ;  /* 0x000000ffff0f7224 */ /* 0x100fe200020e0613 */
[----:B------:R-:W-:Y:S02]  /*9c40*/  IADD3 R13, P4, R18, 0x8000, RZ ;  /* 0x00008000120d7810 */ /* 0x000fe40007f9e0ff */
[----:B------:R-:W-:Y:S01]  /*9c50*/  ULOP3.LUT UR4, UR4, 0x3fff, URZ, 0xc0, !UPT ;  /* 0x00003fff04047892 */ /* 0x000fe2000f8ec03f */
[----:B------:R-:W-:Y:S01]  /*9c60*/  LOP3.LUT R122, R122, R123, RZ, 0x3c, !PT ;  /* 0x0000007b7a7a7212 */ /* 0x000fe200078e3cff */
[----:B------:R-:W-:Y:S01]  /*9c70*/  IMAD.X R123, RZ, RZ, R19, P0 ;  /* 0x000000ffff7b7224 */ /* 0x000fe200000e0613 */
[----:B------:R-:W-:Y:S01]  /*9c80*/  LOP3.LUT R12, R13, 0x380, RZ, 0xc0, !PT ;  /* 0x000003800d0c7812 */ /* 0x000fe200078ec0ff */
[----:B------:R-:W-:Y:S01]  /*9c90*/  ULOP3.LUT UR4, UR4, 0x3800000, URZ, 0xfc, !UPT ;  /* 0x0380000004047892 */ /* 0x000fe2000f8efc3f */
[----:B------:R-:W-:-:S02]  /*9ca0*/  IADD3 R132, P0, R18, 0x8060, RZ ;  /* 0x0000806012847810 */ /* 0x000fc40007f1e0ff */
[----:B------:R-:W-:Y:S01]  /*9cb0*/  SHF.R.U64 R12, R12, 0x3, RZ ;  /* 0x000000030c0c7819 */ /* 0x000fe200000012ff */
[----:B------:R-:W-:Y:S01]  /*9cc0*/  UIMAD UR4, UR38, 0xa80, UR4 ;  /* 0x00000a80260478a4 */ /* 0x000fe2000f8e0204 */
[----:B-1----:R-:W-:Y:S01]  /*9cd0*/  FADD.FTZ R2, R2, R7 ;  /* 0x0000000702027221 */ /* 0x002fe20000010000 */
[----:B------:R-:W-:Y:S01]  /*9ce0*/  IADD3 R21, P5, R18, 0x60, RZ ;  /* 0x0000006012157810 */ /* 0x000fe20007fbe0ff */
[----:B--2---:R-:W-:Y:S01]  /*9cf0*/  FADD.FTZ R5, R6, R5 ;  /* 0x0000000506057221 */ /* 0x004fe20000010000 */
[----:B------:R-:W-:Y:S01]  /*9d00*/  UIADD3 UR6, UR4, 0x80, URZ ;  /* 0x0000008004067890 */ /* 0x000fe2000fffe03f */
[----:B------:R-:W-:Y:S01]  /*9d10*/  LOP3.LUT R12, R12, R13, RZ, 0x3c, !PT ;  /* 0x0000000d0c0c7212 */ /* 0x000fe200078e3cff */
[----:B------:R-:W-:Y:S01]  /*9d20*/  SHFL.BFLY PT, R7, R2, 0x1, 0x1f ;  /* 0x0c201f0002077f89 */ /* 0x000fe200000e0000 */
[----:B------:R-:W-:Y:S01]  /*9d30*/  UMOV UR10, UR4 ;  /* 0x00000004000a7c82 */ /* 0x000fe20008000000 */
[----:B------:R-:W-:Y:S01]  /*9d40*/  LOP3.LUT R13, R132, 0x380, RZ, 0xc0, !PT ;  /* 0x00000380840d7812 */ /* 0x000fe200078ec0ff */
[----:B------:R-:W-:Y:S01]  /*9d50*/  HGMMA.64x192x16.F32.BF16 R24, R200, gdesc[UR8].tnspB, R24, gsb0 ;  /* 0x42e00008c8187df0 */ /* 0x000fe20008001818 */
[----:B------:R-:W-:Y:S01]  /*9d60*/  UMOV UR11, 0x40000040 ;  /* 0x40000040000b7882 */ /* 0x000fe20000000000 */
[----:B------:R-:W-:Y:S01]  /*9d70*/  UMOV UR10, UR6 ;  /* 0x00000006000a7c82 */ /* 0x000fe20008000000 */
[----:B------:R-:W-:Y:S01]  /*9d80*/  UIADD3 UR6, UR4, 0x100, URZ ;  /* 0x0000010004067890 */ /* 0x000fe2000fffe03f */
[----:B------:R-:W-:-:S02]  /*9d90*/  SHF.R.U64 R13, R13, 0x3, RZ ;  /* 0x000000030d0d7819 */ /* 0x000fc400000012ff */
[C---:B------:R-:W-:Y:S02]  /*9da0*/  LOP3.LUT R127, R18.reuse, 0x380, RZ, 0xc0, !PT ;  /* 0x00000380127f7812 */ /* 0x040fe400078ec0ff */
[----:B------:R-:W-:Y:S01]  /*9db0*/  LOP3.LUT R6, R13, R132, RZ, 0x3c, !PT ;  /* 0x000000840d067212 */ /* 0x000fe200078e3cff */
[----:B------:R-:W-:Y:S01]  /*9dc0*/  IMAD.X R13, RZ, RZ, R19, P4 ;  /* 0x000000ffff0d7224 */ /* 0x000fe200020e0613 */
[----:B------:R-:W1:Y:S01]  /*9dd0*/  SHFL.BFLY PT, R132, R5, 0x1, 0x1f ;  /* 0x0c201f0005847f89 */ /* 0x000e6200000e0000 */
[C---:B------:R-:W-:Y:S02]  /*9de0*/  IADD3 R129, P3, R18.reuse, 0x20, RZ ;  /* 0x0000002012817810 */ /* 0x040fe40007f7e0ff */
[----:B------:R-:W-:Y:S02]  /*9df0*/  IADD3 R121, P6, R18, 0x4000, RZ ;  /* 0x0000400012797810 */ /* 0x000fe40007fde0ff */
[----:B------:R-:W-:Y:S02]  /*9e00*/  LOP3.LUT R20, R21, 0x380, RZ, 0xc0, !PT ;  /* 0x0000038015147812 */ /* 0x000fe400078ec0ff */
[----:B------:R-:W-:-:S02]  /*9e10*/  SHF.R.U64 R127, R127, 0x3, RZ ;  /* 0x000000037f7f7819 */ /* 0x000fc400000012ff */
[----:B------:R-:W-:Y:S02]  /*9e20*/  IADD3 R131, P2, R18, 0x4040, RZ ;  /* 0x0000404012837810 */ /* 0x000fe40007f5e0ff */
[----:B------:R-:W-:Y:S02]  /*9e30*/  LOP3.LUT R128, R129, 0x380, RZ, 0xc0, !PT ;  /* 0x0000038081807812 */ /* 0x000fe400078ec0ff */
[----:B------:R-:W-:Y:S02]  /*9e40*/  LOP3.LUT R120, R121, 0x380, RZ, 0xc0, !PT ;  /* 0x0000038079787812 */ /* 0x000fe400078ec0ff */
[----:B------:R-:W-:Y:S02]  /*9e50*/  SHF.R.U64 R20, R20, 0x3, RZ ;  /* 0x0000000314147819 */ /* 0x000fe400000012ff */
[----:B------:R-:W-:Y:S01]  /*9e60*/  LOP3.LUT R126, R127, R18, RZ, 0x3c, !PT ;  /* 0x000000127f7e7212 */ /* 0x000fe200078e3cff */
[----:B------:R-:W-:Y:S01]  /*9e70*/  IMAD.MOV.U32 R127, RZ, RZ, R19 ;  /* 0x000000ffff7f7224 */ /* 0x000fe200078e0013 */
[----:B------:R-:W-:-:S02]  /*9e80*/  LOP3.LUT R130, R131, 0x380, RZ, 0xc0, !PT ;  /* 0x0000038083827812 */ /* 0x000fc400078ec0ff */
[----:B------:R-:W-:Y:S02]  /*9e90*/  SHF.R.U64 R128, R128, 0x3, RZ ;  /* 0x0000000380807819 */ /* 0x000fe400000012ff */
[----:B------:R-:W-:Y:S01]  /*9ea0*/  SHF.R.U64 R120, R120, 0x3, RZ ;  /* 0x0000000378787819 */ /* 0x000fe200000012ff */
[----:B-1----:R-:W-:Y:S01]  /*9eb0*/  FADD.FTZ R132, R5, R132 ;  /* 0x0000008405847221 */ /* 0x002fe20000010000 */
[----:B------:R-:W-:Y:S02]  /*9ec0*/  LOP3.LUT R20, R20, R21, RZ, 0x3c, !PT ;  /* 0x0000001514147212 */ /* 0x000fe400078e3cff */
[----:B------:R-:W-:Y:S02]  /*9ed0*/  IADD3.X R21, RZ, R19, RZ, P5, !PT ;  /* 0x00000013ff157210 */ /* 0x000fe40002ffe4ff */
[----:B------:R-:W-:Y:S02]  /*9ee0*/  SHF.R.U64 R130, R130, 0x3, RZ ;  /* 0x0000000382827819 */ /* 0x000fe400000012ff */
[----:B------:R-:W-:-:S02]  /*9ef0*/  IADD3 R11, P5, R18, 0x8020, RZ ;  /* 0x00008020120b7810 */ /* 0x000fc40007fbe0ff */
[----:B------:R-:W-:Y:S01]  /*9f00*/  MOV R126, R126 ;  /* 0x0000007e007e7202 */ /* 0x000fe20000000f00 */
[----:B------:R-:W-:Y:S01]  /*9f10*/  FADD.FTZ R127, R2, R7 ;  /* 0x00000007027f7221 */ /* 0x000fe20000010000 */
[----:B------:R-:W-:Y:S01]  /*9f20*/  LOP3.LUT R128, R128, R129, RZ, 0x3c, !PT ;  /* 0x0000008180807212 */ /* 0x000fe200078e3cff */
[--C-:B------:R-:W-:Y:S01]  /*9f30*/  IMAD.X R129, RZ, RZ, R19.reuse, P3 ;  /* 0x000000ffff817224 */ /* 0x100fe200018e0613 */
[----:B------:R-:W-:Y:S01]  /*9f40*/  LOP3.LUT R120, R120, R121, RZ, 0x3c, !PT ;  /* 0x0000007978787212 */ /* 0x000fe200078e3cff */
[--C-:B------:R-:W-:Y:S01]  /*9f50*/  IMAD.X R121, RZ, RZ, R19.reuse, P6 ;  /* 0x000000ffff797224 */ /* 0x100fe200030e0613 */
[----:B------:R-:W-:Y:S02]  /*9f60*/  IADD3 R125, P3, R18, 0x4060, RZ ;  /* 0x00004060127d7810 */ /* 0x000fe40007f7e0ff */
[----:B------:R-:W-:Y:S01]  /*9f70*/  LOP3.LUT R130, R130, R131, RZ, 0x3c, !PT ;  /* 0x0000008382827212 */ /* 0x000fe200078e3cff */
[----:B------:R-:W-:Y:S01]  /*9f80*/  IMAD.X R131, RZ, RZ, R19, P2 ;  /* 0x000000ffff837224 */ /* 0x000fe200010e0613 */
[----:B------:R-:W-:-:S02]  /*9f90*/  IADD3 R9, P6, R18, 0x8040, RZ ;  /* 0x0000804012097810 */ /* 0x000fc40007fde0ff */
[----:B------:R-:W-:Y:S02]  /*9fa0*/  LOP3.LUT R10, R11, 0x380, RZ, 0xc0, !PT ;  /* 0x000003800b0a7812 */ /* 0x000fe400078ec0ff */
[----:B------:R-:W-:Y:S02]  /*9fb0*/  FSETP.NE.FTZ.AND P2, PT, R127, RZ, PT ;  /* 0x000000ff7f00720b */ /* 0x000fe40003f55000 */
[----:B------:R-:W-:Y:S02]  /*9fc0*/  LOP3.LUT R124, R125, 0x380, RZ, 0xc0, !PT ;  /* 0x000003807d7c7812 */ /* 0x000fe400078ec0ff */
[----:B------:R-:W-:Y:S02]  /*9fd0*/  LOP3.LUT R8, R9, 0x380, RZ, 0xc0, !PT ;  /* 0x0000038009087812 */ /* 0x000fe400078ec0ff */
[----:B------:R-:W-:Y:S02]  /*9fe0*/  SHF.R.U64 R10, R10, 0x3, RZ ;  /* 0x000000030a0a7819 */ /* 0x000fe400000012ff */
[----:B------:R-:W-:-:S02]  /*9ff0*/  FSETP.NE.FTZ.AND P4, PT, R132, RZ, PT ;  /* 0x000000ff8400720b */ /* 0x000fc40003f95000 */
[----:B------:R-:W-:Y:S02]  /*a000*/  R2UR UR5, R206 ;  /* 0x00000000ce0572ca */ /* 0x000fe400000e0000 */
[----:B------:R-:W-:Y:S01]  /*a010*/  SHF.R.U64 R124, R124, 0x3, RZ ;  /* 0x000000037c7c7819 */ /* 0x000fe200000012ff */
[----:B------:R-:W-:Y:S01]  /*a020*/  @P2 FMUL.FTZ R5, R0, 0.69314718246459960938 ;  /* 0x3f31721800052820 */ /* 0x000fe20000410000 */
[----:B------:R-:W-:Y:S02]  /*a030*/  SHF.R.U64 R8, R8, 0x3, RZ ;  /* 0x0000000308087819 */ /* 0x000fe400000012ff */
[----:B------:R-:W-:Y:S01]  /*a040*/  LOP3.LUT R10, R10, R11, RZ, 0x3c, !PT ;  /* 0x0000000b0a0a7212 */ /* 0x000fe200078e3cff */
[----:B------:R-:W-:Y:S01]  /*a050*/  IMAD.X R11, RZ, RZ, R19, P5 ;  /* 0x000000ffff0b7224 */ /* 0x000fe200028e0613 */
[----:B------:R-:W-:Y:S02]  /*a060*/  R2UR UR12, R205 ;  /* 0x00000000cd0c72ca */ /* 0x000fe400000e0000 */
[----:B------:R-:W-:-:S02]  /*a070*/  LOP3.LUT R124, R124, R125, RZ, 0x3c, !PT ;  /* 0x0000007d7c7c7212 */ /* 0x000fc400078e3cff */
[----:B------:R-:W-:Y:S01]  /*a080*/  LOP3.LUT R8, R8, R9, RZ, 0x3c, !PT ;  /* 0x0000000908087212 */ /* 0x000fe200078e3cff */
[----:B------:R-:W-:Y:S01]  /*a090*/  IMAD.X R9, RZ, RZ, R19, P6 ;  /* 0x000000ffff097224 */ /* 0x000fe200030e0613 */
[----:B------:R-:W-:Y:S01]  /*a0a0*/  MOV R121, R120 ;  /* 0x0000007800797202 */ /* 0x000fe20000000f00 */
[----:B------:R-:W-:Y:S01]  /*a0b0*/  UIADD3 UR34, -UR5, URZ, URZ ;  /* 0x0000003f05227290 */ /* 0x000fe2000fffe13f */
[----:B------:R-:W-:Y:S02]  /*a0c0*/  IADD3.X R125, RZ, R19, RZ, P3, !PT ;  /* 0x00000013ff7d7210 */ /* 0x000fe40001ffe4ff */
[----:B------:R-:W-:Y:S01]  /*a0d0*/  MOV R2, R130 ;  /* 0x0000008200027202 */ /* 0x000fe20000000f00 */
[----:B------:R-:W-:Y:S01]  /*a0e0*/  IMAD.MOV.U32 R130, RZ, RZ, RZ ;  /* 0x000000ffff827224 */ /* 0x000fe200078e00ff */
[----:B------:R-:W-:Y:S02]  /*a0f0*/  MOV R120, R10 ;  /* 0x0000000a00787202 */ /* 0x000fe40000000f00 */
[----:B------:R-:W-:Y:S01]  /*a100*/  IADD3.X R7, RZ, R19, RZ, P0, !PT ;  /* 0x00000013ff077210 */ /* 0x000fe200007fe4ff */
[----:B------:R-:W1:Y:S01]  /*a110*/  @P2 MUFU.LG2 R10, R127 ;  /* 0x0000007f000a2308 */ /* 0x000e620000000c00 */
[----:B------:R-:W-:-:S02]  /*a120*/  MOV R14, R14 ;  /* 0x0000000e000e7202 */ /* 0x000fc40000000f00 */
[----:B------:R-:W-:Y:S02]  /*a130*/  MOV R123, R122 ;  /* 0x0000007a007b7202 */ /* 0x000fe40000000f00 */
[----:B------:R-:W-:Y:S01]  /*a140*/  MOV R15, R124 ;  /* 0x0000007c000f7202 */ /* 0x000fe20000000f00 */
[----:B------:R-:W-:Y:S01]  /*a150*/  IMAD.MOV.U32 R124, RZ, RZ, -0x800000 ;  /* 0xff800000ff7c7424 */ /* 0x000fe200078e00ff */
[----:B------:R-:W-:Y:S01]  /*a160*/  MOV R122, R8 ;  /* 0x00000008007a7202 */ /* 0x000fe20000000f00 */
[----:B------:R-:W-:Y:S01]  /*a170*/  @P2 MUFU.RCP R130, R127 ;  /* 0x0000007f00822308 */ /* 0x000fe20000001000 */
[----:B------:R-:W-:Y:S01]  /*a180*/  MOV R125, R6 ;  /* 0x00000006007d7202 */ /* 0x000fe20000000f00 */
[----:B------:R-:W-:Y:S01]  /*a190*/  IMAD.U32 R6, RZ, RZ, UR7 ;  /* 0x00000007ff067e24 */ /* 0x000fe2000f8e00ff */
[----:B------:R-:W-:Y:S01]  /*a1a0*/  MOV R128, R128 ;  /* 0x0000008000807202 */ /* 0x000fe20000000f00 */
[----:B------:R-:W-:Y:S02]  /*a1b0*/  IMAD.MOV.U32 R129, RZ, RZ, RZ ;  /* 0x000000ffff817224 */ /* 0x000fe400078e00ff */
[----:B------:R-:W-:Y:S01]  /*a1c0*/  @P4 FMUL.FTZ R7, R0, 0.69314718246459960938 ;  /* 0x3f31721800074820 */ /* 0x000fe20000410000 */
[----:B------:R-:W-:Y:S01]  /*a1d0*/  LOP3.LUT P0, RZ, R204, 0x3, RZ, 0xc0, !PT ;  /* 0x00000003ccff7812 */ /* 0x000fe2000780c0ff */
[----:B------:R-:W-:Y:S01]  /*a1e0*/  ULDC UR7, c[0x0][0xa88] ;  /* 0x0002a20000077ab9 */ /* 0x000fe20000000800 */
[----:B------:R-:W2:Y:S01]  /*a1f0*/  @P4 MUFU.LG2 R8, R132 ;  /* 0x0000008400084308 */ /* 0x000ea20000000c00 */
[----:B------:R-:W-:Y:S01]  /*a200*/  @!P1 IADD3 R6, R6, 0x36860, RZ ;  /* 0x0003686006069810 */ /* 0x000fe20007ffe0ff */
[----:B-1----:R-:W-:Y:S01]  /*a210*/  @P2 FMUL.FTZ R10, R10, 0.69314718246459960938 ;  /* 0x3f3172180a0a2820 */ /* 0x002fe20000410000 */
[----:B------:R-:W-:-:S02]  /*a220*/  MOV R20, R20 ;  /* 0x0000001400147202 */ /* 0x000fc40000000f00 */
[----:B------:R-:W-:Y:S01]  /*a230*/  @!P1 PRMT R6, RZ, 0x654, R6 ;  /* 0x00000654ff069816 */ /* 0x000fe20000000006 */
[----:B------:R-:W-:Y:S01]  /*a240*/  @P2 FFMA.FTZ R124, R5, R4, R10 ;  /* 0x00000004057c2223 */ /* 0x000fe2000001000a */
[----:B------:R-:W-:Y:S01]  /*a250*/  MOV R21, R12 ;  /* 0x0000000c00157202 */ /* 0x000fe20000000f00 */
[----:B------:R-:W1:Y:S01]  /*a260*/  @P4 MUFU.RCP R129, R132 ;  /* 0x0000008400814308 */ /* 0x000e620000001000 */
[----:B--2---:R-:W-:Y:S01]  /*a270*/  @P4 FMUL.FTZ R8, R8, 0.69314718246459960938 ;  /* 0x3f31721808084820 */ /* 0x004fe20000410000 */
[----:B------:R-:W-:Y:S02]  /*a280*/  WARPGROUP.DEPBAR.LE gsb0, 0x0 ;  /* 0x00008000000079c5 */ /* 0x000fe40000010000 */
[----:B------:R-:W-:-:S06]  /*a290*/  WARPGROUP.ARRIVE ;  /* 0x00000000000079c5 */ /* 0x000fcc0000000000 */
[----:B------:R-:W-:Y:S01]  /*a2a0*/  HGMMA.64x192x16.F32.BF16 R24, R196, gdesc[UR8].tnspB, R24, gsb0 ;  /* 0x42e00008c4187df0 */ /* 0x000fe20008001818 */
[----:B------:R-:W-:Y:S01]  /*a2b0*/  UMOV UR10, UR6 ;  /* 0x00000006000a7c82 */ /* 0x000fe20008000000 */
[----:B------:R-:W-:Y:S01]  /*a2c0*/  UMOV UR11, 0x40000040 ;  /* 0x40000040000b7882 */ /* 0x000fe20000000000 */
[----:B------:R-:W-:Y:S01]  /*a2d0*/  UIADD3 UR6, UR4, 0x180, URZ ;  /* 0x0000018004067890 */ /* 0x000fe2000fffe03f */
[----:B------:R-:W-:Y:S02]  /*a2e0*/  WARPGROUP.DEPBAR.LE gsb0, 0x0 ;  /* 0x00008000000079c5 */ /* 0x000fe40000010000 */
[----:B------:R-:W-:-:S14]  /*a2f0*/  WARPGROUP.ARRIVE ;  /* 0x00000000000079c5 */ /* 0x000fdc0000000000 */
        /* <DEDUP_REMOVED lines=9> */
[----:B------:R-:W-:Y:S02]  /*a390*/  UIADD3 UR6, UR4, 0x280, URZ ;  /* 0x0000028004067890 */ /* 0x000fe4000fffe03f */
[----:B------:R-:W-:Y:S01]  /*a3a0*/  UIADD3 UR4, UR4, 0x300, URZ ;  /* 0x0000030004047890 */ /* 0x000fe2000fffe03f */
[----:B------:R-:W-:Y:S02]  /*a3b0*/  WARPGROUP.DEPBAR.LE gsb0, 0x0 ;  /* 0x00008000000079c5 */ /* 0x000fe40000010000 */
[----:B------:R-:W-:-:S12]  /*a3c0*/  WARPGROUP.ARRIVE ;  /* 0x00000000000079c5 */ /* 0x000fd80000000000 */
[----:B------:R-:W-:Y:S01]  /*a3d0*/  HGMMA.64x192x16.F32.BF16 R24, R184, gdesc[UR8].tnspB, R24, gsb0 ;  /* 0x42e00008b8187df0 */ /* 0x000fe20008001818 */
[----:B------:R-:W-:Y:S01]  /*a3e0*/  UMOV UR10, UR6 ;  /* 0x00000006000a7c82 */ /* 0x000fe20008000000 */
[----:B------:R-:W-:Y:S01]  /*a3f0*/  UMOV UR11, 0x40000040 ;  /* 0x40000040000b7882 */ /* 0x000fe20000000000 */
[----:B------:R-:W-:Y:S02]  /*a400*/  WARPGROUP.DEPBAR.LE gsb0, 0x0 ;  /* 0x00008000000079c5 */ /* 0x000fe40000010000 */
[----:B------:R-:W-:-:S15]  /*a410*/  WARPGROUP.ARRIVE ;  /* 0x00000000000079c5 */ /* 0x000fde0000000000 */
[----:B------:R-:W-:Y:S01]  /*a420*/  HGMMA.64x192x16.F32.BF16 R24, R180, gdesc[UR8].tnspB, R24, gsb0 ;  /* 0x42e00008b4187df0 */ /* 0x000fe20008001818 */
        /* <DEDUP_REMOVED lines=13> */
[----:B------:R-:W-:Y:S01]  /*a500*/  IMAD.U32 R12, RZ, RZ, UR4 ;  /* 0x00000004ff0c7e24 */ /* 0x000fe2000f8e00ff */
[----:B------:R-:W-:Y:S01]  /*a510*/  UIADD3 UR4, UR5, UR6, URZ ;  /* 0x0000000605047290 */ /* 0x000fe2000fffe03f */
[----:B------:R-:W-:Y:S02]  /*a520*/  VIADD R9, R127, 0x8 ;  /* 0x000000087f097836 */ /* 0x000fe40000000000 */
[----:B------:R-:W-:-:S03]  /*a530*/  IMAD.U32 R13, RZ, RZ, UR5 ;  /* 0x00000005ff0d7e24 */ /* 0x000fc6000f8e00ff */
[----:B------:R-:W-:Y:S02]  /*a540*/  ISETP.GE.OR P3, PT, R9, UR7, P0 ;  /* 0x0000000709007c0c */ /* 0x000fe40008766670 */
[----:B------:R-:W-:Y:S01]  /*a550*/  MOV R13, UR4 ;  /* 0x00000004000d7c02 */ /* 0x000fe20008000f00 */
[----:B------:R-:W-:Y:S01]  /*a560*/  USHF.R.S32.HI UR4, URZ, 0x1f, UR36 ;  /* 0x0000001f3f047899 */ /* 0x000fe20008011424 */
[----:B------:R-:W-:Y:S01]  /*a570*/  ISETP.GE.OR P0, PT, R127, UR7, P0 ;  /* 0x000000077f007c0c */ /* 0x000fe20008706670 */
[----:B------:R-:W-:Y:S02]  /*a580*/  WARPGROUP.DEPBAR.LE gsb0, 0x0 ;  /* 0x00008000000079c5 */ /* 0x000fe40000010000 */
[----:B------:R-:W-:-:S06]  /*a590*/  WARPGROUP.ARRIVE ;  /* 0x00000000000079c5 */ /* 0x000fcc0000000000 */
[----:B------:R-:W-:Y:S01]  /*a5a0*/  HGMMA.64x192x16.F32.BF16 R24, R176, gdesc[UR8].tnspB, R24, gsb0 ;  /* 0x42e00008b0187df0 */ /* 0x000fe20008001818 */
[----:B------:R-:W-:Y:S01]  /*a5b0*/  R2UR UR10, R22 ;  /* 0x00000000160a72ca */ /* 0x000fe200000e0000 */
[----:B------:R-:W-:Y:S02]  /*a5c0*/  IMAD.MOV.U32 R22, RZ, RZ, -0x800000 ;  /* 0xff800000ff167424 */ /* 0x000fe400078e00ff */
[----:B------:R-:W-:Y:S01]  /*a5d0*/  @P4 FFMA.FTZ R22, R7, R3, R8 ;  /* 0x0000000307164223 */ /* 0x000fe20000010008 */
[----:B------:R-:W-:Y:S02]  /*a5e0*/  WARPGROUP.DEPBAR.LE gsb0, 0x0 ;  /* 0x00008000000079c5 */ /* 0x000fe40000010000 */
[----:B------:R2:W-:Y:S01]  /*a5f0*/  @!P1 SYNCS.ARRIVE.TRANS64.RED.A1T0 RZ, [R6+URZ], RZ ;  /* 0x000000ff06ff99a7 */ /* 0x0005e2000810043f */
[-C--:B------:R-:W-:Y:S01]  /*a600*/  FMUL.FTZ R10, R37, R130.reuse ;  /* 0x00000082250a7220 */ /* 0x080fe20000410000 */
[-C--:B------:R-:W-:Y:S01]  /*a610*/  FMUL.FTZ R11, R36, R130.reuse ;  /* 0x00000082240b7220 */ /* 0x080fe20000410000 */
[-C--:B------:R-:W-:Y:S01]  /*a620*/  FMUL.FTZ R7, R28, R130.reuse ;  /* 0x000000821c077220 */ /* 0x080fe20000410000 */
[-C--:B------:R-:W-:Y:S01]  /*a630*/  FMUL.FTZ R8, R33, R130.reuse ;  /* 0x0000008221087220 */ /* 0x080fe20000410000 */
[-C--:B------:R-:W-:Y:S01]  /*a640*/  FMUL.FTZ R9, R32, R130.reuse ;  /* 0x0000008220097220 */ /* 0x080fe20000410000 */
[-C--:B-1----:R-:W-:Y:S01]  /*a650*/  FMUL.FTZ R35, R35, R129.reuse ;  /* 0x0000008123237220 */ /* 0x082fe20000410000 */
[-C--:B------:R-:W-:Y:S01]  /*a660*/  FMUL.FTZ R34, R34, R129.reuse ;  /* 0x0000008122227220 */ /* 0x080fe20000410000 */
[----:B------:R-:W1:Y:S01]  /*a670*/  LDC.64 R36, c[0x0][0xb78] ;  /* 0x0002de00ff247b82 */ /* 0x000e620000000a00 */
[-C--:B--2---:R-:W-:Y:S01]  /*a680*/  FMUL.FTZ R6, R29, R130.reuse ;  /* 0x000000821d067220 */ /* 0x084fe20000410000 */
        /* <DEDUP_REMOVED lines=19> */
[----:B------:R-:W-:Y:S01]  /*a7c0*/  F2FP.BF16.F32.PACK_AB R8, R8, R9 ;  /* 0x000000090808723e */ /* 0x000fe200000010ff */
        /* <DEDUP_REMOVED lines=10> */
[----:B------:R-:W-:Y:S01]  /*a870*/  FMUL.FTZ R60, R60, R130 ;  /* 0x000000823c3c7220 */ /* 0x000fe20000410000 */
[----:B------:R-:W-:Y:S01]  /*a880*/  F2FP.BF16.F32.PACK_AB R4, R4, R3 ;  /* 0x000000030404723e */ /* 0x000fe200000010ff */
[-C--:B------:R-:W-:Y:S01]  /*a890*/  FMUL.FTZ R59, R59, R129.reuse ;  /* 0x000000813b3b7220 */ /* 0x080fe20000410000 */
[----:B------:R-:W-:Y:S01]  /*a8a0*/  F2FP.BF16.F32.PACK_AB R5, R5, R26 ;  /* 0x0000001a0505723e */ /* 0x000fe200000010ff */
[----:B------:R-:W-:Y:S01]  /*a8b0*/  FMUL.FTZ R58, R58, R129 ;  /* 0x000000813a3a7220 */ /* 0x000fe20000410000 */
[----:B------:R-:W-:Y:S01]  /*a8c0*/  F2FP.BF16.F32.PACK_AB R7, R7, R30 ;  /* 0x0000001e0707723e */ /* 0x000fe200000010ff */
[----:B------:R-:W-:Y:S01]  /*a8d0*/  BAR.SYNC.DEFER_BLOCKING 0x1, 0x100 ;  /* 0x0044000000007b1d */ /* 0x000fe20000010000 */
[----:B------:R-:W-:Y:S01]  /*a8e0*/  F2FP.BF16.F32.PACK_AB R10, R10, R11 ;  /* 0x0000000b0a0a723e */ /* 0x000fe200000010ff */
        /* <DEDUP_REMOVED lines=22> */
[----:B------:R-:W-:Y:S01]  /*aa50*/  F2FP.BF16.F32.PACK_AB R25, R43, R42 ;  /* 0x0000002a2b19723e */ /* 0x000fe200000010ff */
[----:B------:R-:W-:Y:S01]  /*aa60*/  FMUL.FTZ R81, R81, R130 ;  /* 0x0000008251517220 */ /* 0x000fe20000410000 */
[----:B------:R-:W-:Y:S01]  /*aa70*/  F2FP.BF16.F32.PACK_AB R26, R45, R44 ;  /* 0x0000002c2d1a723e */ /* 0x000fe200000010ff */
        /* <DEDUP_REMOVED lines=20> */
[----:B------:R-:W-:Y:S01]  /*abc0*/  FMUL.FTZ R98, R98, R129 ;  /* 0x0000008162627220 */ /* 0x000fe20000410000 */
[----:B------:R-:W-:Y:S01]  /*abd0*/  F2FP.BF16.F32.PACK_AB R29, R51, R50 ;  /* 0x00000032331d723e */ /* 0x000fe200000010ff */
[----:B------:R-:W-:Y:S01]  /*abe0*/  FMUL.FTZ R101, R101, R130 ;  /* 0x0000008265657220 */ /* 0x000fe20000410000 */
[----:B------:R-:W-:Y:S01]  /*abf0*/  F2FP.BF16.F32.PACK_AB R30, R53, R52 ;  /* 0x00000034351e723e */ /* 0x000fe200000010ff */
[----:B------:R-:W-:Y:S01]  /*ac00*/  FMUL.FTZ R100, R100, R130 ;  /* 0x0000008264647220 */ /* 0x000fe20000410000 */
[----:B------:R-:W-:Y:S01]  /*ac10*/  F2FP.BF16.F32.PACK_AB R31, R31, R54 ;  /* 0x000000361f1f723e */ /* 0x000fe200000010ff */
[-C--:B------:R-:W-:Y:S01]  /*ac20*/  FMUL.FTZ R113, R113, R130.reuse ;  /* 0x0000008271717220 */ /* 0x080fe20000410000 */
[----:B------:R-:W-:Y:S01]  /*ac30*/  F2FP.BF16.F32.PACK_AB R32, R32, R33 ;  /* 0x000000212020723e */ /* 0x000fe200000010ff */
[----:B------:R-:W-:Y:S01]  /*ac40*/  FMUL.FTZ R112, R112, R130 ;  /* 0x0000008270707220 */ /* 0x000fe20000410000 */
[-C--:B------:R-:W-:Y:S01]  /*ac50*/  FMUL.FTZ R103, R103, R129.reuse ;  /* 0x0000008167677220 */ /* 0x080fe20000410000 */
[-C--:B------:R-:W-:Y:S01]  /*ac60*/  FMUL.FTZ R102, R102, R129.reuse ;  /* 0x0000008166667220 */ /* 0x080fe20000410000 */
[-C--:B------:R-:W-:Y:S01]  /*ac70*/  FMUL.FTZ R107, R107, R129.reuse ;  /* 0x000000816b6b7220 */ /* 0x080fe20000410000 */
[-C--:B------:R-:W-:Y:S01]  /*ac80*/  FMUL.FTZ R106, R106, R129.reuse ;  /* 0x000000816a6a7220 */ /* 0x080fe20000410000 */
[----:B------:R2:W-:Y:S01]  /*ac90*/  STSM.16.M88.4 [R126], R4 ;  /* 0x000000047e007844 */ /* 0x0005e20000000200 */
        /* <DEDUP_REMOVED lines=9> */
[----:B------:R3:W-:Y:S01]  /*ad30*/  STSM.16.M88.4 [R128], R8 ;  /* 0x0000000880007844 */ /* 0x0007e20000000200 */
[-C--:B------:R-:W-:Y:S01]  /*ad40*/  FMUL.FTZ R117, R117, R130.reuse ;  /* 0x0000008275757220 */ /* 0x080fe20000410000 */
[----:B------:R-:W-:Y:S01]  /*ad50*/  FMUL.FTZ R116, R116, R130 ;  /* 0x0000008274747220 */ /* 0x000fe20000410000 */
[-C--:B------:R-:W-:Y:S01]  /*ad60*/  FMUL.FTZ R119, R119, R129.reuse ;  /* 0x0000008177777220 */ /* 0x080fe20000410000 */
[----:B------:R-:W-:Y:S01]  /*ad70*/  FMUL.FTZ R118, R118, R129 ;  /* 0x0000008176767220 */ /* 0x000fe20000410000 */
[----:B------:R4:W-:Y:S01]  /*ad80*/  STSM.16.M88.4 [R14], R24 ;  /* 0x000000180e007844 */ /* 0x0009e20000000200 */
[----:B--2---:R-:W-:Y:S01]  /*ad90*/  F2FP.BF16.F32.PACK_AB R4, R65, R64 ;  /* 0x000000404104723e */ /* 0x004fe200000010ff */
[C---:B-1----:R-:W-:Y:S01]  /*ada0*/  IMAD R0, R36.reuse, UR4, RZ ;  /* 0x0000000424007c24 */ /* 0x042fe2000f8e02ff */
[----:B------:R-:W-:Y:S01]  /*adb0*/  F2FP.BF16.F32.PACK_AB R5, R67, R66 ;  /* 0x000000424305723e */ /* 0x000fe200000010ff */
[----:B------:R-:W-:Y:S01]  /*adc0*/  STSM.16.M88.4 [R20], R28 ;  /* 0x0000001c14007844 */ /* 0x000fe20000000200 */
[----:B------:R-:W-:Y:S01]  /*add0*/  F2FP.BF16.F32.PACK_AB R6, R69, R68 ;  /* 0x000000444506723e */ /* 0x000fe200000010ff */
[----:B------:R-:W-:Y:S01]  /*ade0*/  IMAD.WIDE.U32 R12, R36, UR36, R12 ;  /* 0x00000024240c7c25 */ /* 0x000fe2000f8e000c */
[----:B------:R-:W-:Y:S01]  /*adf0*/  F2FP.BF16.F32.PACK_AB R7, R71, R70 ;  /* 0x000000464707723e */ /* 0x000fe200000010ff */
[----:B------:R-:W-:Y:S01]  /*ae00*/  STSM.16.M88.4 [R121], R32 ;  /* 0x0000002079007844 */ /* 0x000fe20000000200 */
[----:B------:R-:W-:Y:S01]  /*ae10*/  F2FP.BF16.F32.PACK_AB R88, R89, R88 ;  /* 0x000000585958723e */ /* 0x000fe200000010ff */
[----:B------:R-:W-:Y:S01]  /*ae20*/  IMAD R0, R37, UR36, R0 ;  /* 0x0000002425007c24 */ /* 0x000fe2000f8e0200 */
[----:B---3--:R-:W-:Y:S01]  /*ae30*/  F2FP.BF16.F32.PACK_AB R8, R73, R72 ;  /* 0x000000484908723e */ /* 0x008fe200000010ff */
[----:B------:R-:W-:Y:S01]  /*ae40*/  STSM.16.M88.4 [R123], R4 ;  /* 0x000000047b007844 */ /* 0x000fe20000000200 */
[----:B------:R-:W-:Y:S01]  /*ae50*/  F2FP.BF16.F32.PACK_AB R9, R75, R74 ;  /* 0x0000004a4b09723e */ /* 0x000fe200000010ff */
[----:B------:R-:W-:Y:S01]  /*ae60*/  ULDC.64 UR4, c[0x0][0xb40] ;  /* 0x0002d00000047ab9 */ /* 0x000fe20000000a00 */
[----:B------:R-:W-:-:S02]  /*ae70*/  F2FP.BF16.F32.PACK_AB R10, R77, R76 ;  /* 0x0000004c4d0a723e */ /* 0x000fc400000010ff */
[----:B------:R-:W-:Y:S02]  /*ae80*/  F2FP.BF16.F32.PACK_AB R11, R79, R78 ;  /* 0x0000004e4f0b723e */ /* 0x000fe400000010ff */
[----:B----4-:R-:W-:Y:S02]  /*ae90*/  F2FP.BF16.F32.PACK_AB R24, R81, R80 ;  /* 0x000000505118723e */ /* 0x010fe400000010ff */
        /* <DEDUP_REMOVED lines=23> */
[----:B------:R-:W-:Y:S02]  /*b010*/  SHF.R.S32.HI R3, RZ, 0x1f, R127 ;  /* 0x0000001fff037819 */ /* 0x000fe4000001147f */
[----:B------:R-:W-:Y:S01]  /*b020*/  IADD3 R127, P1, R127, R12, RZ ;  /* 0x0000000c7f7f7210 */ /* 0x000fe20007f3e0ff */
[----:B------:R-:W-:Y:S03]  /*b030*/  STSM.16.M88.4 [R125], R112 ;  /* 0x000000707d007844 */ /* 0x000fe60000000200 */
[----:B------:R-:W-:Y:S01]  /*b040*/  IADD3.X R12, R3, R13, R0, P1, !PT ;  /* 0x0000000d030c7210 */ /* 0x000fe20000ffe400 */
[----:B------:R-:W-:Y:S01]  /*b050*/  @!PT LDS RZ, [RZ] ;  /* 0x00000000fffff984 */ /* 0x000fe20000000800 */
[----:B------:R-:W-:Y:S01]  /*b060*/  @!PT LDS RZ, [RZ] ;  /* 0x00000000fffff984 */ /* 0x000fe20000000800 */
[----:B------:R-:W-:Y:S01]  /*b070*/  @!PT LDS RZ, [RZ] ;  /* 0x00000000fffff984 */ /* 0x000fe20000000800 */
[----:B------:R-:W-:Y:S01]  /*b080*/  @!PT LDS RZ, [RZ] ;  /* 0x00000000fffff984 */ /* 0x000fe20000000800 */
[----:B------:R2:W-:Y:S06]  /*b090*/  MEMBAR.ALL.CTA ;  /* 0x0000000000007992 */ /* 0x0005ec0000008000 */
[----:B--2---:R-:W2:Y:S02]  /*b0a0*/  FENCE.VIEW.ASYNC.S ;  /* 0x00000000000073c6 */ /* 0x004ea40000000000 */
[----:B--2---:R-:W-:Y:S06]  /*b0b0*/  BAR.ARV 0x1, 0x120 ;  /* 0x0044800000007b1d */ /* 0x004fec0000002000 */
[C---:B-1----:R-:W-:Y:S01]  /*b0c0*/  LEA R2, P1, R127.reuse, UR4, 0x2 ;  /* 0x000000047f027c11 */ /* 0x042fe2000f8210ff */
[----:B------:R-:W-:Y:S01]  /*b0d0*/  ULDC UR4, c[0x0][0xc] ;  /* 0x0000030000047ab9 */ /* 0x000fe20000000800 */
[----:B------:R-:W1:Y:S01]  /*b0e0*/  SHFL.IDX PT, R0, R208, RZ, 0x1f ;  /* 0x00001fffd0007589 */ /* 0x000e6200000e0000 */
[----:B------:R-:W-:Y:S01]  /*b0f0*/  UIADD3 UR10, UR4, UR10, URZ ;  /* 0x0000000a040a7290 */ /* 0x000fe2000fffe03f */
[----:B------:R-:W-:-:S05]  /*b100*/  LEA.HI.X R3, R127, UR5, R12, 0x2, P1 ;  /* 0x000000057f037c11 */ /* 0x000fca00088f140c */
[----:B------:R-:W-:Y:S04]  /*b110*/  @!P0 STG.E desc[UR12][R2.64], R124 ;  /* 0x0000007c02008986 */ /* 0x000fe8000c10190c */
[----:B------:R2:W-:Y:S02]  /*b120*/  @!P3 STG.E desc[UR12][R2.64+0x20], R22 ;  /* 0x000020160200b986 */ /* 0x0005e4000c10190c */
[----:B--2---:R-:W-:Y:S01]  /*b130*/  IMAD.U32 R22, RZ, RZ, UR10 ;  /* 0x0000000aff167e24 */ /* 0x004fe2000f8e00ff */
[----:B-1----:R-:W-:-:S13]  /*b140*/  ISETP.NE.AND P0, PT, R0, 0x7, PT ;  /* 0x000000070000780c */ /* 0x002fda0003f05270 */
        /* <DEDUP_REMOVED lines=14> */
[----:B------:R-:W-:Y:S02]  /*b230*/  UMOV UR32, UR9 ;  /* 0x0000000900207c82 */ /* 0x000fe40008000000 */
        /* <DEDUP_REMOVED lines=13> */
.L_x_2879:
[----:B------:R-:W-:Y:S05]  /*b310*/  BSYNC B0 ;  /* 0x0000000000007941 */ /* 0x000fea0003800000 */
.L_x_2878:
[----:B------:R-:W1:Y:S01]  /*b320*/  LDC R0, c[0x0][0xda4] ;  /* 0x00036900ff007b82 */ /* 0x000e620000000800 */
[----:B------:R-:W-:Y:S01]  /*b330*/  R2UR UR4, R23 ;  /* 0x00000000170472ca */ /* 0x000fe200000e0000 */
[----:B------:R-:W-:Y:S01]  /*b340*/  UIADD3 UR38, UR38, 0x1, URZ ;  /* 0x0000000126267890 */ /* 0x000fe2000fffe03f */
[----:B------:R-:W-:Y:S02]  /*b350*/  R2UR UR6, R22 ;  /* 0x00000000160672ca */ /* 0x000fe400000e0000 */
[----:B------:R-:W-:Y:S01]  /*b360*/  R2UR UR5, R17 ;  /* 0x00000000110572ca */ /* 0x000fe200000e0000 */
[----:B------:R-:W-:-:S04]  /*b370*/  UISETP.NE.AND UP0, UPT, UR38, 0x2, UPT ;  /* 0x000000022600788c */ /* 0x000fc8000bf05270 */
[----:B------:R-:W-:-:S04]  /*b380*/  USEL UR38, UR38, URZ, UP0 ;  /* 0x0000003f26267287 */ /* 0x000fc80008000000 */
[----:B------:R-:W-:-:S06]  /*b390*/  UIADD3 UR4, UR4, 0x1, URZ ;  /* 0x0000000104047890 */ /* 0x000fcc000fffe03f */
[----:B------:R-:W-:Y:S01]  /*b3a0*/  IMAD.U32 R23, RZ, RZ, UR4 ;  /* 0x00000004ff177e24 */ /* 0x000fe2000f8e00ff */
[----:B------:R-:W-:Y:S01]  /*b3b0*/  USEL UR4, URZ, 0x1, UP0 ;  /* 0x000000013f047887 */ /* 0x000fe20008000000 */
[----:B-1----:R-:W-:-:S03]  /*b3c0*/  ISETP.LE.AND P0, PT, R0, UR6, PT ;  /* 0x0000000600007c0c */ /* 0x002fc6000bf03270 */
[----:B------:R-:W-:-:S06]  /*b3d0*/  ULOP3.LUT UR5, UR5, UR4, URZ, 0x3c, !UPT ;  /* 0x0000000405057292 */ /* 0x000fcc000f8e3c3f */
[----:B------:R-:W-:-:S04]  /*b3e0*/  IMAD.U32 R17, RZ, RZ, UR5 ;  /* 0x00000005ff117e24 */ /* 0x000fc8000f8e00ff */
[----:B------:R-:W-:Y:S05]  /*b3f0*/  @!P0 BRA `(.L_x_2880) ;  /* 0xffffff58006c8947 */ /* 0x000fea000383ffff */
[----:B------:R-:W-:Y:S05]  /*b400*/  EXIT ;  /* 0x000000000000794d */ /* 0x000fea0003800000 */
.L_x_2856:
[----:B------:R-:W-:-:S08]  /*b410*/  NOP ;  /* 0x0000000000007918 */ /* 0x000fd00000000000 */
[----:B-1----:R-:W1:-:S00]  /*b420*/  USETMAXREG.DEALLOC.CTAPOOL 0x18 ;  /* 0x00000018000079c8 */ /* 0x002e4000080e0500 */
[----:B-1----:R-:W-:-:S06]  /*b430*/  LOP3.LUT R0, R0, 0x3, RZ, 0xc0, !PT ;  /* 0x0000000300007812 */ /* 0x002fcc00078ec0ff */
[----:B------:R-:W1:Y:S02]  /*b440*/  SHFL.IDX PT, R0, R0, RZ, 0x1f ;  /* 0x00001fff00007589 */ /* 0x000e6400000e0000 */
[----:B-1----:R-:W-:-:S13]  /*b450*/  ISETP.NE.AND P0, PT, R0, RZ, PT ;  /* 0x000000ff0000720c */ /* 0x002fda0003f05270 */
[----:B------:R-:W-:Y:S05]  /*b460*/  @P0 EXIT ;  /* 0x000000000000094d */ /* 0x000fea0003800000 */
        /* <DEDUP_REMOVED lines=8> */
[----:B------:R-:W-:Y:S01]  /*b4f0*/  ULDC.64 UR36, c[0x0][0x198] ;  /* 0x0000660000247ab9 */ /* 0x000fe20000000a00 */
[----:B------:R-:W-:Y:S01]  /*b500*/  IMAD.MOV.U32 R16, RZ, RZ, RZ ;  /* 0x000000ffff107224 */ /* 0x000fe200078e00ff */
[----:B------:R-:W-:Y:S01]  /*b510*/  ULDC UR38, c[0x0][0xc] ;  /* 0x0000030000267ab9 */ /* 0x000fe20000000800 */
[----:B------:R-:W-:Y:S01]  /*b520*/  IMAD.MOV.U32 R17, RZ, RZ, 0x1 ;  /* 0x00000001ff117424 */ /* 0x000fe200078e00ff */
[----:B------:R1:W-:Y:S04]  /*b530*/  STL [R1+0x10], R0 ;  /* 0x0000100001007387 */ /* 0x0003e80000100800 */
[----:B------:R1:W-:Y:S02]  /*b540*/  STL [R1+0x18], RZ ;  /* 0x000018ff01007387 */ /* 0x0003e40000100800 */
.L_x_2925:
[----:B------:R-:W2:Y:S01]  /*b550*/  LDL R4, [R1+0x10] ;  /* 0x0000100001047983 */ /* 0x000ea20000100800 */
[----:B-1----:R-:W1:Y:S01]  /*b560*/  LDC R0, c[0x0][0xda8] ;  /* 0x00036a00ff007b82 */ /* 0x002e620000000800 */
[----:B------:R-:W-:Y:S05]  /*b570*/  YIELD ;  /* 0x0000000000007946 */ /* 0x000fea0003800000 */
[----:B------:R-:W3:Y:S01]  /*b580*/  S2R R5, SR_CgaCtaId ;  /* 0x0000000000057919 */ /* 0x000ee20000008800 */
[----:B------:R-:W-:Y:S02]  /*b590*/  ULDC.64 UR4, c[0x0][0x3f8] ;  /* 0x0000fe0000047ab9 */ /* 0x000fe40000000a00 */
[----:B------:R-:W-:-:S03]  /*b5a0*/  UISETP.NE.U32.AND UP0, UPT, UR4, URZ, UPT ;  /* 0x0000003f0400728c */ /* 0x000fc6000bf05070 */
[----:B------:R-:W-:Y:S01]  /*b5b0*/  ULDC UR4, c[0x0][0x404] ;  /* 0x0001010000047ab9 */ /* 0x000fe20000000800 */
[----:B------:R-:W-:-:S04]  /*b5c0*/  UISETP.NE.AND.EX UP0, UPT, UR5, URZ, UPT, UP0 ;  /* 0x0000003f0500728c */ /* 0x000fc8000bf05300 */
[----:B------:R-:W-:Y:S01]  /*b5d0*/  USEL UR4, UR4, 0x1, UP0 ;  /* 0x0000000104047887 */ /* 0x000fe20008000000 */
[----:B-1----:R-:W-:Y:S02]  /*b5e0*/  ISETP.NE.AND P0, PT, R0, 0x1, PT ;  /* 0x000000010000780c */ /* 0x002fe40003f05270 */
[----:B------:R-:W1:Y:S11]  /*b5f0*/  LDC R0, c[0x0][0xdb4] ;  /* 0x00036d00ff007b82 */ /* 0x000e760000000800 */
[----:B------:R-:W2:Y:S08]  /*b600*/  @P0 LDC R2, c[0x0][0xdac] ;  /* 0x00036b00ff020b82 */ /* 0x000eb00000000800 */
[----:B------:R-:W4:Y:S01]  /*b610*/  @P0 LDC R3, c[0x0][0xdb0] ;  /* 0x00036c00ff030b82 */ /* 0x000f220000000800 */
[----:B-1----:R-:W-:Y:S01]  /*b620*/  ISETP.NE.AND P1, PT, R0, 0x1, PT ;  /* 0x000000010000780c */ /* 0x002fe20003f25270 */
[----:B--2---:R-:W-:Y:S01]  /*b630*/  @P0 IMAD.HI.U32 R2, R4, R2, RZ ;  /* 0x0000000204020227 */ /* 0x004fe200078e00ff */
[----:B------:R-:W-:-:S05]  /*b640*/  MOV R6, R4 ;  /* 0x0000000400067202 */ /* 0x000fca0000000f00 */
[----:B------:R-:W1:Y:S01]  /*b650*/  LDC R4, c[0x0][0x2e0] ;  /* 0x0000b800ff047b82 */ /* 0x000e620000000800 */
[----:B----4-:R-:W-:-:S05]  /*b660*/  @P0 SHF.R.U32.HI R6, RZ, R3, R2 ;  /* 0x00000003ff060219 */ /* 0x010fca0000011602 */
[----:B------:R-:W-:Y:S02]  /*b670*/  IMAD.MOV.U32 R19, RZ, RZ, R6 ;  /* 0x000000ffff137224 */ /* 0x000fe400078e0006 */
[----:B------:R-:W2:Y:S01]  /*b680*/  @P1 LDC.64 R2, c[0x0][0xdb8] ;  /* 0x00036e00ff021b82 */ /* 0x000ea20000000a00 */
[----:B------:R4:W-:Y:S01]  /*b690*/  STL [R1+0x8], R6 ;  /* 0x0000080601007387 */ /* 0x0009e20000100800 */
[----:B-1----:R-:W-:-:S05]  /*b6a0*/  IMAD R8, R4, UR4, RZ ;  /* 0x0000000404087c24 */ /* 0x002fca000f8e02ff */
[----:B------:R4:W-:Y:S01]  /*b6b0*/  STL [R1+0x14], R8 ;  /* 0x0000140801007387 */ /* 0x0009e20000100800 */
[----:B--2---:R-:W-:-:S05]  /*b6c0*/  @P1 IMAD.HI.U32 R2, R6, R2, RZ ;  /* 0x0000000206021227 */ /* 0x004fca00078e00ff */
[----:B------:R-:W-:Y:S01]  /*b6d0*/  @P1 SHF.R.U32.HI R19, RZ, R3, R2 ;  /* 0x00000003ff131219 */ /* 0x000fe20000011602 */
[----:B------:R-:W-:Y:S01]  /*b6e0*/  VIADD R3, R8, 0x6f ;  /* 0x0000006f08037836 */ /* 0x000fe20000000000 */
[----:B------:R-:W-:-:S04]  /*b6f0*/  MOV R2, 0x400 ;  /* 0x0000040000027802 */ /* 0x000fc80000000f00 */
[----:B---3--:R-:W-:Y:S01]  /*b700*/  LEA R7, R5, R2, 0x18 ;  /* 0x0000000205077211 */ /* 0x008fe200078ec0ff */
[----:B------:R-:W-:-:S04]  /*b710*/  IMAD.MOV.U32 R2, RZ, RZ, RZ ;  /* 0x000000ffff027224 */ /* 0x000fc800078e00ff */
[----:B------:R-:W-:Y:S01]  /*b720*/  IMAD.HI R2, R3, -0x6db6db6d, R2 ;  /* 0x9249249303027827 */ /* 0x000fe200078e0202 */
[----:B------:R-:W-:Y:S01]  /*b730*/  IADD3 R3, -R19, RZ, RZ ;  /* 0x000000ff13037210 */ /* 0x000fe20007ffe1ff */
[----:B------:R4:W-:Y:S02]  /*b740*/  STL [R1+0x4], R7 ;  /* 0x0000040701007387 */ /* 0x0009e40000100800 */
[----:B------:R-:W-:-:S05]  /*b750*/  VIADD R4, R7, 0x21400 ;  /* 0x0002140007047836 */ /* 0x000fca0000000000 */
[----:B------:R-:W-:Y:S01]  /*b760*/  LOP3.LUT P0, RZ, R4, 0x3ff, RZ, 0xc0, !PT ;  /* 0x000003ff04ff7812 */ /* 0x000fe2000780c0ff */
[----:B------:R-:W-:Y:S01]  /*b770*/  IMAD R4, R0, R3, R6 ;  /* 0x0000000300047224 */ /* 0x000fe200078e0206 */
[----:B------:R-:W-:-:S04]  /*b780*/  SHF.R.U32.HI R3, RZ, 0x1f, R2 ;  /* 0x0000001fff037819 */ /* 0x000fc80000011602 */
[----:B------:R-:W-:Y:S01]  /*b790*/  LEA.HI.SX32 R0, R2, R3, 0x1a ;  /* 0x0000000302007211 */ /* 0x000fe200078fd2ff */
[----:B------:R4:W-:Y:S04]  /*b7a0*/  STL [R1], R4 ;  /* 0x0000000401007387 */ /* 0x0009e80000100800 */
[----:B------:R4:W-:Y:S02]  /*b7b0*/  STL [R1+0xc], R0 ;  /* 0x00000c0001007387 */ /* 0x0009e40000100800 */
[----:B------:R-:W-:Y:S05]  /*b7c0*/  @!P0 BRA `(.L_x_2882) ;  /* 0x0000000000408947 */ /* 0x000fea0003800000 */
[----:B------:R-:W-:Y:S01]  /*b7d0*/  MOV R2, 0x0 ;  /* 0x0000000000027802 */ /* 0x000fe20000000f00 */
[----:B------:R-:W-:Y:S01]  /*b7e0*/  ULDC.64 UR6, c[0x4][0x1b8] ;  /* 0x01006e0000067ab9 */ /* 0x000fe20000000a00 */
[----:B------:R-:W-:Y:S01]  /*b7f0*/  ULDC.64 UR8, c[0x4][0x1c0] ;  /* 0x0100700000087ab9 */ /* 0x000fe20000000a00 */
[----:B------:R-:W-:Y:S01]  /*b800*/  ULDC.64 UR4, c[0x4][0xd0] ;  /* 0x0100340000047ab9 */ /* 0x000fe20000000a00 */
[----:B----4-:R-:W-:Y:S01]  /*b810*/  IMAD.U32 R4, RZ, RZ, UR6 ;  /* 0x00000006ff047e24 */ /* 0x010fe2000f8e00ff */
        /* <DEDUP_REMOVED lines=11> */
.L_x_2882:
[----:B------:R-:W4:Y:S02]  /*b8d0*/  LDL R2, [R1+0x4] ;  /* 0x0000040001027983 */ /* 0x000f240000100800 */
[----:B----4-:R-:W-:-:S04]  /*b8e0*/  IADD3 R0, R2, 0x400, RZ ;  /* 0x0000040002007810 */ /* 0x010fc80007ffe0ff */
        /* <DEDUP_REMOVED lines=18> */
.L_x_2884:
[----:B------:R-:W-:Y:S01]  /*ba10*/  MOV R2, 0x0 ;  /* 0x0000000000027802 */ /* 0x000fe20000000f00 */
[----:B------:R-:W-:Y:S01]  /*ba20*/  ULDC.64 UR6, c[0x4][0x1b8] ;  /* 0x01006e0000067ab9 */ /* 0x000fe20000000a00 */
[----:B------:R-:W-:Y:S01]  /*ba30*/  ULDC.64 UR8, c[0x4][0x1c0] ;  /* 0x0100700000087ab9 */ /* 0x000fe20000000a00 */
[----:B------:R-:W-:Y:S01]  /*ba40*/  ULDC.64 UR4, c[0x4][0xe0] ;  /* 0x0100380000047ab9 */ /* 0x000fe20000000a00 */
[----:B------:R-:W-:Y:S01]  /*ba50*/  MOV R4, UR6 ;  /* 0x0000000600047c02 */ /* 0x000fe20008000f00 */
[----:B------:R-:W-:Y:S01]  /*ba60*/  IMAD.U32 R5, RZ, RZ, UR7 ;  /* 0x00000007ff057e24 */ /* 0x000fe2000f8e00ff */
[----:B------:R-:W1:Y:S01]  /*ba70*/  LDC.64 R2, c[0x4][R2] ;  /* 0x0100000002027b82 */ /* 0x000e620000000a00 */
[----:B------:R-:W-:Y:S01]  /*ba80*/  IMAD.U32 R6, RZ, RZ, UR8 ;  /* 0x00000008ff067e24 */ /* 0x000fe2000f8e00ff */
[----:B------:R-:W-:Y:S01]  /*ba90*/  MOV R11, UR5 ;  /* 0x00000005000b7c02 */ /* 0x000fe20008000f00 */
[----:B------:R-:W-:Y:S02]  /*baa0*/  IMAD.U32 R7, RZ, RZ, UR9 ;  /* 0x00000009ff077e24 */ /* 0x000fe4000f8e00ff */
[----:B------:R-:W-:-:S02]  /*bab0*/  IMAD.U32 R10, RZ, RZ, UR4 ;  /* 0x00000004ff0a7e24 */ /* 0x000fc4000f8e00ff */
[----:B------:R-:W-:Y:S02]  /*bac0*/  IMAD.MOV.U32 R8, RZ, RZ, 0x70 ;  /* 0x00000070ff087424 */ /* 0x000fe400078e00ff */
[----:B------:R-:W-:Y:S02]  /*bad0*/  IMAD.MOV.U32 R12, RZ, RZ, 0x1 ;  /* 0x00000001ff0c7424 */ /* 0x000fe400078e00ff */
[----:B------:R-:W-:-:S07]  /*bae0*/  IMAD.MOV.U32 R13, RZ, RZ, RZ ;  /* 0x000000ffff0d7224 */ /* 0x000fce00078e00ff */
[----:B------:R-:W-:-:S07]  /*baf0*/  LEPC R20, `(.L_x_2883) ;  /* 0x000000001014794e */ /* 0x000fce0000000000 */
[----:B-1----:R-:W-:Y:S05]  /*bb00*/  CALL.ABS.NOINC R2 ;  /* 0x0000000002007343 */ /* 0x002fea0003c00000 */
.L_x_2883:
[----:B------:R-:W2:Y:S01]  /*bb10*/  LDL R2, [R1] ;  /* 0x0000000001027983 */ /* 0x000ea20000100800 */
[----:B------:R-:W1:Y:S01]  /*bb20*/  LDC R0, c[0x0][0x428] ;  /* 0x00010a00ff007b82 */ /* 0x000e620000000800 */
[----:B------:R-:W-:Y:S02]  /*bb30*/  ULDC.64 UR4, c[0x0][0x9f8] ;  /* 0x00027e0000047ab9 */ /* 0x000fe40000000a00 */
[----:B------:R-:W3:Y:S01]  /*bb40*/  LDL.LU R6, [R1+0x8] ;  /* 0x0000080001067983 */ /* 0x000ee20000300800 */
[----:B-1----:R-:W-:-:S03]  /*bb50*/  ISETP.NE.AND P1, PT, R0, 0x1, PT ;  /* 0x000000010000780c */ /* 0x002fc60003f25270 */
[----:B------:R-:W4:Y:S01]  /*bb60*/  LDL R5, [R1+0x10] ;  /* 0x0000100001057983 */ /* 0x000f220000100800 */
[----:B------:R-:W-:Y:S01]  /*bb70*/  ISETP.NE.U32.AND P0, PT, RZ, UR4, PT ;  /* 0x00000004ff007c0c */ /* 0x000fe2000bf05070 */
[----:B------:R-:W-:Y:S01]  /*bb80*/  ULDC.64 UR6, c[0x0][0x208] ;  /* 0x0000820000067ab9 */ /* 0x000fe20000000a00 */
[----:B------:R-:W-:Y:S01]  /*bb90*/  ULDC UR4, c[0x0][0xda8] ;  /* 0x00036a0000047ab9 */ /* 0x000fe20000000800 */
[----:B------:R-:W1:Y:S01]  /*bba0*/  S2R R7, SR_TID.X ;  /* 0x0000000000077919 */ /* 0x000e620000002100 */
[----:B------:R-:W-:-:S05]  /*bbb0*/  ISETP.NE.AND.EX P0, PT, RZ, UR5, PT, P0 ;  /* 0x00000005ff007c0c */ /* 0x000fca000bf05300 */
[----:B------:R-:W2:Y:S08]  /*bbc0*/  @P1 LDC R0, c[0x0][0x42c] ;  /* 0x00010b00ff001b82 */ /* 0x000eb00000000800 */
[----:B------:R-:W2:Y:S01]  /*bbd0*/  @P1 LDC R3, c[0x0][0x430] ;  /* 0x00010c00ff031b82 */ /* 0x000ea20000000800 */
[----:B-1----:R-:W-:Y:S01]  /*bbe0*/  LOP3.LUT R7, R7, 0x1f, RZ, 0xc0, !PT ;  /* 0x0000001f07077812 */ /* 0x002fe200078ec0ff */
[----:B--2---:R-:W-:-:S04]  /*bbf0*/  @P1 IMAD.HI.U32 R0, R2, R0, RZ ;  /* 0x0000000002001227 */ /* 0x004fc800078e00ff */
[----:B------:R-:W-:Y:S01]  /*bc00*/  IMAD.MOV.U32 R4, RZ, RZ, R2 ;  /* 0x000000ffff047224 */ /* 0x000fe200078e0002 */
[----:B------:R-:W-:Y:S02]  /*bc10*/  @P1 SHF.R.U32.HI R4, RZ, R3, R0 ;  /* 0x00000003ff041219 */ /* 0x000fe40000011600 */
[----:B------:R-:W1:Y:S01]  /*bc20*/  @P0 LDC.64 R2, c[0x0][0x9f8] ;  /* 0x00027e00ff020b82 */ /* 0x000e620000000a00 */
[----:B------:R-:W-:Y:S01]  /*bc30*/  MOV R0, R19 ;  /* 0x0000001300007202 */ /* 0x000fe20000000f00 */
[----:B-1----:R-:W-:-:S05]  /*bc40*/  @P0 IMAD.WIDE R2, R19, 0x4, R2 ;  /* 0x0000000413020825 */ /* 0x002fca00078e0202 */
[----:B------:R1:W5:Y:S01]  /*bc50*/  @P0 LDG.E R0, desc[UR6][R2.64] ;  /* 0x0000000602000981 */ /* 0x000362000c1e1900 */
[----:B------:R-:W-:Y:S01]  /*bc60*/  ISETP.NE.AND P1, PT, R7, RZ, PT ;  /* 0x000000ff0700720c */ /* 0x000fe20003f25270 */
[----:B---3--:R-:W-:-:S03]  /*bc70*/  IMAD.MOV R8, RZ, RZ, -R6 ;  /* 0x000000ffff087224 */ /* 0x008fc600078e0a06 */
[----:B------:R-:W-:Y:S01]  /*bc80*/  PLOP3.LUT P2, PT, P1, PT, PT, 0x8, 0x0 ;  /* 0x000000000000781c */ /* 0x000fe20000f4e170 */
[----:B----4-:R-:W-:-:S04]  /*bc90*/  IMAD R8, R8, UR4, R5 ;  /* 0x0000000408087c24 */ /* 0x010fc8000f8e0205 */
[----:B------:R-:W-:-:S04]  /*bca0*/  IMAD.SHL.U32 R8, R8, 0x80, RZ ;  /* 0x0000008008087824 */ /* 0x000fc800078e00ff */
[----:B------:R-:W-:-:S05]  /*bcb0*/  VOTEU.ALL UP1, P1 ;  /* 0x00000000003f7886 */ /* 0x000fca0000820000 */
[----:B------:R-:W-:-:S04]  /*bcc0*/  @!UP1 UIADD3 UR8, UP0, UR36, 0x270, URZ ;  /* 0x0000027024089890 */ /* 0x000fc8000ff1e03f */
[----:B------:R-:W-:-:S03]  /*bcd0*/  @!UP1 UIADD3.X UR9, URZ, UR37, URZ, UP0, !UPT ;  /* 0x000000253f099290 */ /* 0x000fc600087fe43f */
[----:B-1----:R-:W-:-:S09]  /*bce0*/  VOTEU.ALL UP0, P1 ;  /* 0x00000000003f7886 */ /* 0x002fd20000800000 */
.L_x_2885:
[----:B------:R-:W2:Y:S01]  /*bcf0*/  LDL R2, [R1] ;  /* 0x0000000001027983 */ /* 0x000ea20000100800 */
[----:B------:R-:W-:Y:S02]  /*bd00*/  PLOP3.LUT P0, PT, P0, P2, PT, 0xa2, 0x0 ;  /* 0x000000000000781c */ /* 0x000fe40000705472 */
[----:B------:R-:W-:Y:S01]  /*bd10*/  @P2 R2UR P0, UR7, R19 ;  /* 0x00000000130722ca */ /* 0x000fe20000000000 */
[----:B------:R-:W-:-:S07]  /*bd20*/  UMOV UR4, URZ ;  /* 0x0000003f00047c82 */ /* 0x000fce0008000000 */
[----:B------:R-:W-:Y:S02]  /*bd30*/  PLOP3.LUT P0, PT, P0, P2, PT, 0xa2, 0x0 ;  /* 0x000000000000781c */ /* 0x000fe40000705472 */
[----:B--2---:R-:W-:-:S08]  /*bd40*/  @P2 R2UR.OR P0, UR6, R2 ;  /* 0x00000000020622ca */ /* 0x004fd00000100000 */
        /* <DEDUP_REMOVED lines=8> */
.L_x_2886:
[----:B------:R-:W2:Y:S01]  /*bdd0*/  LDL R2, [R1] ;  /* 0x0000000001027983 */ /* 0x000ea20000100800 */
[----:B------:R-:W-:Y:S02]  /*bde0*/  PLOP3.LUT P0, PT, P0, P2, PT, 0xa2, 0x0 ;  /* 0x000000000000781c */ /* 0x000fe40000705472 */
[----:B------:R-:W-:-:S08]  /*bdf0*/  @P2 R2UR P0, UR7, R19 ;  /* 0x00000000130722ca */ /* 0x000fd00000000000 */
        /* <DEDUP_REMOVED lines=10> */
.L_x_2887:
        /* <DEDUP_REMOVED lines=16> */
.L_x_2941:
[----:B------:R-:W2:Y:S01]  /*bfa0*/  LDL R6, [R1+0xc] ;  /* 0x00000c0001067983 */ /* 0x000ea20000100800 */
[----:B------:R-:W-:Y:S01]  /*bfb0*/  UMOV UR4, 0xffffffff ;  /* 0xffffffff00047882 */ /* 0x000fe20000000000 */
[----:B------:R-:W-:Y:S01]  /*bfc0*/  SHF.R.S32.HI R11, RZ, 0x1f, R0 ;  /* 0x0000001fff0b7819 */ /* 0x000fe20000011400 */
[----:B--2---:R-:W-:Y:S01]  /*bfd0*/  VIADD R10, R6, 0xffffffff ;  /* 0xffffffff060a7836 */ /* 0x004fe20000000000 */
[----:B------:R-:W-:Y:S06]  /*bfe0*/  BRA.DIV UR4, `(.L_x_2889) ;  /* 0x0000002a04787947 */ /* 0x000fec000b800000 */
[----:B------:R-:W-:-:S13]  /*bff0*/  ELECT P6, URZ, PT ;  /* 0x00000000003f782f */ /* 0x000fda00038c0000 */
.L_x_2944:
[----:B------:R-:W-:Y:S05]  /*c000*/  @!P6 BRA `(.L_x_2890) ;  /* 0x000000040018e947 */ /* 0x000fea0003800000 */
[----:B------:R-:W-:Y:S01]  /*c010*/  IMAD.MOV.U32 R18, RZ, RZ, R10 ;  /* 0x000000ffff127224 */ /* 0x000fe200078e000a */
[----:B------:R-:W-:Y:S01]  /*c020*/  MOV R5, R0 ;  /* 0x0000000000057202 */ /* 0x000fe20000000f00 */
        /* <DEDUP_REMOVED lines=8> */
[----:B------:R-:W-:Y:S01]  /*c0b0*/  @P1 SHF.R.U32.HI R5, RZ, R7, R6 ;  /* 0x00000007ff051219 */ /* 0x000fe20000011606 */
[----:B------:R-:W-:-:S03]  /*c0c0*/  IMAD R6, R11, UR4, RZ ;  /* 0x000000040b067c24 */ /* 0x000fc6000f8e02ff */
[--C-:B------:R-:W-:Y:S01]  /*c0d0*/  SHF.R.S32.HI R7, RZ, 0x1f, R5.reuse ;  /* 0x0000001fff077819 */ /* 0x100fe20000011405 */
[----:B------:R-:W-:-:S04]  /*c0e0*/  IMAD.MOV R18, RZ, RZ, -R5 ;  /* 0x000000ffff127224 */ /* 0x000fc800078e0a05 */
[----:B------:R-:W-:Y:S02]  /*c0f0*/  IMAD R18, R9, R18, R10 ;  /* 0x0000001209127224 */ /* 0x000fe400078e020a */
[----:B------:R-:W-:Y:S02]  /*c100*/  IMAD R9, R0, UR5, R6 ;  /* 0x0000000500097c24 */ /* 0x000fe4000f8e0206 */
[----:B------:R-:W-:-:S04]  /*c110*/  IMAD.MOV.U32 R6, RZ, RZ, R5 ;  /* 0x000000ffff067224 */ /* 0x000fc800078e0005 */
[----:B------:R-:W-:-:S04]  /*c120*/  IMAD.WIDE.U32 R6, R0, UR4, R6 ;  /* 0x0000000400067c25 */ /* 0x000fc8000f8e0006 */
[----:B------:R-:W-:Y:S01]  /*c130*/  IMAD.IADD R5, R7, 0x1, R9 ;  /* 0x0000000107057824 */ /* 0x000fe200078e0209 */
[----:B------:R-:W-:-:S04]  /*c140*/  LEA R12, P1, R6, R2, 0x2 ;  /* 0x00000002060c7211 */ /* 0x000fc800078210ff */
[----:B------:R-:W-:-:S05]  /*c150*/  LEA.HI.X R13, R6, R3, R5, 0x2, P1 ;  /* 0x00000003060d7211 */ /* 0x000fca00008f1405 */
[----:B------:R1:W5:Y:S04]  /*c160*/  LDG.E R5, desc[UR6][R12.64] ;  /* 0x000000060c057981 */ /* 0x000368000c1e1900 */
.L_x_2891:
[----:B------:R-:W2:Y:S01]  /*c170*/  S2R R7, SR_CgaCtaId ;  /* 0x0000000000077919 */ /* 0x000ea20000008800 */
[----:B------:R-:W-:-:S04]  /*c180*/  MOV R6, 0x400 ;  /* 0x0000040000067802 */ /* 0x000fc80000000f00 */
[----:B--2---:R-:W-:Y:S02]  /*c190*/  LEA R6, R7, R6, 0x18 ;  /* 0x0000000607067211 */ /* 0x004fe400078ec0ff */
[----:B------:R-:W-:Y:S02]  /*c1a0*/  SHF.L.U32 R7, R17, 0x1f, RZ ;  /* 0x0000001f11077819 */ /* 0x000fe400000006ff */
[----:B------:R-:W-:-:S04]  /*c1b0*/  LEA R6, R16, R6, 0x3 ;  /* 0x0000000610067211 */ /* 0x000fc800078e18ff */
[----:B------:R-:W2:Y:S02]  /*c1c0*/  SYNCS.PHASECHK.TRANS64.TRYWAIT P1, [R6+URZ+0x36840], R7 ;  /* 0x03684007060075a7 */ /* 0x000ea4000802017f */
[----:B--2---:R-:W-:Y:S05]  /*c1d0*/  @!P1 BRA `(.L_x_2892) ;  /* 0x00000028001c9947 */ /* 0x004fea0003800000 */
.L_x_2945:
[----:B------:R-:W3:Y:S02]  /*c1e0*/  S2R R9, SR_TID.X ;  /* 0x0000000000097919 */ /* 0x000ee40000002100 */
[----:B---3--:R-:W-:-:S04]  /*c1f0*/  LOP3.LUT R9, R9, 0x7f, RZ, 0xc0, !PT ;  /* 0x0000007f09097812 */ /* 0x008fc800078ec0ff */
[----:B------:R-:W-:-:S13]  /*c200*/  ISETP.NE.AND P1, PT, R9, RZ, PT ;  /* 0x000000ff0900720c */ /* 0x000fda0003f25270 */
        /* <DEDUP_REMOVED lines=8> */
.L_x_2893:
[----:B------:R-:W3:Y:S01]  /*c290*/  S2R R9, SR_CgaCtaId ;  /* 0x0000000000097919 */ /* 0x000ee20000008800 */
        /* <DEDUP_REMOVED lines=10> */
[----:B------:R-:W-:-:S05]  /*c340*/  UMOV UR16, 0x40 ;  /* 0x0000004000107882 */ /* 0x000fca0000000000 */
[----:B------:R-:W-:Y:S02]  /*c350*/  UIADD3 UR9, UR9, 0x36830, URZ ;  /* 0x0003683009097890 */ /* 0x000fe4000fffe03f */
[----:B------:R-:W-:Y:S01]  /*c360*/  UIMAD UR11, UR11, 0x70, URZ ;  /* 0x000000700b0b78a4 */ /* 0x000fe2000f8e023f */
[----:B---3--:R-:W-:-:S05]  /*c370*/  LEA R7, R9, R7, 0x18 ;  /* 0x0000000709077211 */ /* 0x008fca00078ec0ff */
[----:B------:R-:W-:-:S05]  /*c380*/  IMAD R6, R16, 0xa800, R7 ;  /* 0x0000a80010067824 */ /* 0x000fca00078e0207 */
[----:B------:R-:W-:-:S13]  /*c390*/  R2UR UR8, R6 ;  /* 0x00000000060872ca */ /* 0x000fda00000e0000 */
[----:B------:R-:W-:Y:S02]  /*c3a0*/  UIADD3 UR14, UR8, 0x21400, URZ ;  /* 0x00021400080e7890 */ /* 0x000fe4000fffe03f */
[----:B------:R-:W-:Y:S02]  /*c3b0*/  UIADD3 UR15, UR8, 0x24c00, URZ ;  /* 0x00024c00080f7890 */ /* 0x000fe4000fffe03f */
[----:B------:R-:W-:-:S03]  /*c3c0*/  UIADD3 UR17, UR8, 0x28400, URZ ;  /* 0x0002840008117890 */ /* 0x000fc6000fffe03f */
[----:B------:R-:W-:Y:S01]  /*c3d0*/  UMOV UR8, UR14 ;  /* 0x0000000e00087c82 */ /* 0x000fe20008000000 */
[----:B------:R-:W-:Y:S01]  /*c3e0*/  UMOV UR14, 0x80 ;  /* 0x00000080000e7882 */ /* 0x000fe20000000000 */
[----:B------:R2:W-:Y:S02]  /*c3f0*/  UTMALDG.4D [UR8], [UR4], desc[UR6] ;  /* 0x00000608040075b4 */ /* 0x0005e40008019000 */
[----:B--2---:R-:W-:Y:S01]  /*c400*/  UMOV UR8, UR15 ;  /* 0x0000000f00087c82 */ /* 0x004fe20008000000 */
[----:B------:R-:W-:Y:S02]  /*c410*/  UMOV UR10, UR16 ;  /* 0x00000010000a7c82 */ /* 0x000fe40008000000 */
[----:B------:R2:W-:Y:S02]  /*c420*/  UTMALDG.4D [UR8], [UR4], desc[UR6] ;  /* 0x00000608040075b4 */ /* 0x0005e40008019000 */
[----:B--2---:R-:W-:Y:S01]  /*c430*/  UMOV UR8, UR17 ;  /* 0x0000001100087c82 */ /* 0x004fe20008000000 */
[----:B------:R-:W-:-:S02]  /*c440*/  UMOV UR10, UR14 ;  /* 0x0000000e000a7c82 */ /* 0x000fc40008000000 */
[----:B------:R2:W-:Y:S02]  /*c450*/  UTMALDG.4D [UR8], [UR4], desc[UR6] ;  /* 0x00000608040075b4 */ /* 0x0005e40008019000 */
[----:B--2---:R-:W-:Y:S01]  /*c460*/  NOP ;  /* 0x0000000000007918 */ /* 0x004fe20000000000 */
.L_x_2890:
[----:B------:R-:W2:Y:S04]  /*c470*/  LDL.LU R14, [R1] ;  /* 0x00000000010e7983 */ /* 0x000ea80000300800 */
[----:B-1----:R-:W3:Y:S01]  /*c480*/  LDL R13, [R1+0x18] ;  /* 0x00001800010d7983 */ /* 0x002ee20000100800 */
[----:B------:R-:W-:-:S03]  /*c490*/  MOV R9, 0x400 ;  /* 0x0000040000097802 */ /* 0x000fc60000000f00 */
[----:B------:R-:W4:Y:S01]  /*c4a0*/  LDL.LU R7, [R1+0x14] ;  /* 0x0000140001077983 */ /* 0x000f220000300800 */
[----:B------:R-:W1:Y:S01]  /*c4b0*/  S2R R12, SR_CgaCtaId ;  /* 0x00000000000c7919 */ /* 0x000e620000008800 */
[----:B------:R-:W-:Y:S05]  /*c4c0*/  WARPSYNC.ALL ;  /* 0x0000000000007948 */ /* 0x000fea0003800000 */
[----:B------:R-:W-:-:S13]  /*c4d0*/  ELECT P1, URZ, PT ;  /* 0x00000000003f782f */ /* 0x000fda0003820000 */
[----:B------:R-:W-:Y:S01]  /*c4e0*/  @P1 R2UR UR13, R19 ;  /* 0x00000000130d12ca */ /* 0x000fe200000e0000 */
[----:B------:R-:W-:Y:S01]  /*c4f0*/  UIADD3 UR4, UP0, UR36, 0x270, URZ ;  /* 0x0000027024047890 */ /* 0x000fe2000ff1e03f */
[----:B------:R-:W-:-:S03]  /*c500*/  @P1 R2UR UR11, R8 ;  /* 0x00000000080b12ca */ /* 0x000fc600000e0000 */
[----:B------:R-:W-:Y:S01]  /*c510*/  UIADD3.X UR5, URZ, UR37, URZ, UP0, !UPT ;  /* 0x000000253f057290 */ /* 0x000fe200087fe43f */
[----:B-1----:R-:W-:-:S04]  /*c520*/  LEA R9, R12, R9, 0x18 ;  /* 0x000000090c097211 */ /* 0x002fc800078ec0ff */
[----:B------:R-:W-:Y:S01]  /*c530*/  R2UR UR24, R9 ;  /* 0x00000000091872ca */ /* 0x000fe200000e0000 */
[----:B------:R-:W-:Y:S01]  /*c540*/  @P1 IMAD.MOV.U32 R6, RZ, RZ, 0xc000 ;  /* 0x0000c000ff061424 */ /* 0x000fe200078e00ff */
[----:B------:R-:W-:Y:S01]  /*c550*/  BAR.SYNC.DEFER_BLOCKING 0x8, 0x120 ;  /* 0x0204800000007b1d */ /* 0x000fe20000010000 */
[----:B------:R-:W-:-:S10]  /*c560*/  @P1 R2UR UR21, R19 ;  /* 0x00000000131512ca */ /* 0x000fd400000e0000 */
[----:B------:R-:W-:Y:S02]  /*c570*/  UIADD3 UR8, UR24, 0x15400, URZ ;  /* 0x0001540018087890 */ /* 0x000fe4000fffe03f */
[----:B------:R-:W-:Y:S01]  /*c580*/  UIADD3 UR9, UR24, 0x36800, URZ ;  /* 0x0003680018097890 */ /* 0x000fe2000fffe03f */
[----:B------:R-:W-:Y:S01]  /*c590*/  UMOV UR6, 0x0 ;  /* 0x0000000000067882 */ /* 0x000fe20000000000 */
[----:B------:R-:W-:Y:S01]  /*c5a0*/  UMOV UR7, 0x12f00000 ;  /* 0x12f0000000077882 */ /* 0x000fe20000000000 */
[----:B------:R-:W-:Y:S01]  /*c5b0*/  UMOV UR10, URZ ;  /* 0x0000003f000a7c82 */ /* 0x000fe20008000000 */
[----:B------:R-:W-:Y:S01]  /*c5c0*/  @P1 R2UR UR19, R8 ;  /* 0x00000000081312ca */ /* 0x000fe200000e0000 */
[----:B------:R-:W-:Y:S01]  /*c5d0*/  UIADD3 UR16, UR24, 0x19400, URZ ;  /* 0x0001940018107890 */ /* 0x000fe2000fffe03f */
[----:B------:R3:W-:Y:S01]  /*c5e0*/  @P1 SYNCS.ARRIVE.TRANS64 RZ, [R9+URZ+0x36800], R6 ;  /* 0x0368000609ff19a7 */ /* 0x0007e2000800003f */
[----:B------:R-:W-:Y:S01]  /*c5f0*/  UMOV UR14, 0x0 ;  /* 0x00000000000e7882 */ /* 0x000fe20000000000 */
[----:B------:R-:W-:Y:S01]  /*c600*/  UMOV UR15, 0x12f00000 ;  /* 0x12f00000000f7882 */ /* 0x000fe20000000000 */
[----:B------:R-:W-:Y:S01]  /*c610*/  UMOV UR18, 0x40 ;  /* 0x0000004000127882 */ /* 0x000fe20000000000 */
[----:B------:R-:W-:Y:S01]  /*c620*/  UMOV UR17, UR9 ;  /* 0x0000000900117c82 */ /* 0x000fe20008000000 */
[----:B------:R-:W-:Y:S01]  /*c630*/  UMOV UR22, 0x0 ;  /* 0x0000000000167882 */ /* 0x000fe20000000000 */
[----:B------:R-:W-:Y:S01]  /*c640*/  UMOV UR23, 0x12f00000 ;  /* 0x12f0000000177882 */ /* 0x000fe20000000000 */
[----:B------:R-:W-:Y:S01]  /*c650*/  BSSY B0, `(.L_x_2894) ;  /* 0x0000010000007945 */ /* 0x000fe20003800000 */
[----:B--2---:R-:W-:-:S02]  /*c660*/  @P1 R2UR UR12, R14 ;  /* 0x000000000e0c12ca */ /* 0x004fc400000e0000 */
[----:B------:R-:W-:Y:S02]  /*c670*/  @P1 R2UR UR20, R14 ;  /* 0x000000000e1412ca */ /* 0x000fe400000e0000 */
[----:B---3--:R-:W-:-:S09]  /*c680*/  LOP3.LUT R6, R13, 0x1, RZ, 0xc, !PT ;  /* 0x000000010d067812 */ /* 0x008fd200078e0cff */
[----:B------:R1:W-:Y:S01]  /*c690*/  UTMALDG.4D [UR8], [UR4], desc[UR6] ;  /* 0x00000608040075b4 */ /* 0x0003e20008019000 */
[----:B------:R-:W-:Y:S01]  /*c6a0*/  SHF.L.U32 R6, R6, 0x1f, RZ ;  /* 0x0000001f06067819 */ /* 0x000fe200000006ff */
[----:B------:R2:W-:Y:S01]  /*c6b0*/  UTMALDG.4D [UR16], [UR4], desc[UR14] ;  /* 0x00000e10040075b4 */ /* 0x0005e20008019000 */
[----:B-1----:R-:W-:Y:S02]  /*c6c0*/  @P1 R2UR UR13, R19 ;  /* 0x00000000130d12ca */ /* 0x002fe400000e0000 */
[----:B------:R-:W-:Y:S02]  /*c6d0*/  @P1 R2UR UR12, R14 ;  /* 0x000000000e0c12ca */ /* 0x000fe400000e0000 */
[----:B------:R-:W-:Y:S01]  /*c6e0*/  @P1 R2UR UR11, R8 ;  /* 0x00000000080b12ca */ /* 0x000fe200000e0000 */
[----:B------:R-:W-:Y:S01]  /*c6f0*/  UIADD3 UR8, UR24, 0x1d400, URZ ;  /* 0x0001d40018087890 */ /* 0x000fe2000fffe03f */
[----:B------:R-:W-:-:S11]  /*c700*/  UMOV UR10, 0x80 ;  /* 0x00000080000a7882 */ /* 0x000fd60000000000 */
[----:B------:R2:W-:Y:S01]  /*c710*/  UTMALDG.4D [UR8], [UR4], desc[UR22] ;  /* 0x00001608040075b4 */ /* 0x0005e20008019000 */
[----:B------:R-:W1:Y:S01]  /*c720*/  SYNCS.PHASECHK.TRANS64.TRYWAIT P1, [R9+URZ+0x36820], R6 ;  /* 0x03682006090075a7 */ /* 0x000e62000802017f */
[----:B----4-:R-:W-:Y:S01]  /*c730*/  ISETP.GE.AND P2, PT, R7, 0x71, PT ;  /* 0x000000710700780c */ /* 0x010fe20003f46270 */
[----:B-12---:R-:W-:-:S12]  /*c740*/  @!P1 BRA `(.L_x_2895) ;  /* 0x0000002000d49947 */ /* 0x006fd80003800000 */
.L_x_2946:
[----:B------:R-:W-:Y:S05]  /*c750*/  BSYNC B0 ;  /* 0x0000000000007941 */ /* 0x000fea0003800000 */
.L_x_2894:
[----:B------:R-:W-:Y:S05]  /*c760*/  @!P2 BRA `(.L_x_2896) ;  /* 0x000000180008a947 */ /* 0x000fea0003800000 */
[----:B------:R-:W2:Y:S01]  /*c770*/  LDL R8, [R1+0xc] ;  /* 0x00000c0001087983 */ /* 0x000ea20000100800 */
[----:B-1----:R-:W-:Y:S02]  /*c780*/  IMAD.MOV.U32 R7, RZ, RZ, 0x1 ;  /* 0x00000001ff077424 */ /* 0x002fe400078e00ff */
[----:B--2---:R-:W-:-:S05]  /*c790*/  IMAD.MOV R12, RZ, RZ, -R8 ;  /* 0x000000ffff0c7224 */ /* 0x004fca00078e0a08 */
[----:B------:R-:W-:-:S04]  /*c7a0*/  VIADDMNMX R12, R12, R7, 0xffffffff, !PT ;  /* 0xffffffff0c0c7446 */ /* 0x000fc80007800107 */
[----:B------:R-:W-:-:S04]  /*c7b0*/  IADD3 R6, R8, R12, RZ ;  /* 0x0000000c08067210 */ /* 0x000fc80007ffe0ff */
        /* <DEDUP_REMOVED lines=31> */
.L_x_2900:
[----:B-1----:R-:W1:Y:S01]  /*c9b0*/  S2R R3, SR_CgaCtaId ;  /* 0x0000000000037919 */ /* 0x002e620000008800 */
[----:B------:R-:W-:-:S04]  /*c9c0*/  MOV R2, 0x400 ;  /* 0x0000040000027802 */ /* 0x000fc80000000f00 */
[----:B-1----:R-:W-:Y:S02]  /*c9d0*/  LEA R2, R3, R2, 0x18 ;  /* 0x0000000203027211 */ /* 0x002fe400078ec0ff */
[----:B------:R-:W-:-:S03]  /*c9e0*/  SHF.L.U32 R3, R13, 0x1f, RZ ;  /* 0x0000001f0d037819 */ /* 0x000fc600000006ff */
[----:B------:R-:W-:-:S04]  /*c9f0*/  IMAD R2, R7, 0x8, R2 ;  /* 0x0000000807027824 */ /* 0x000fc800078e0202 */
[----:B------:R-:W1:Y:S02]  /*ca00*/  SYNCS.PHASECHK.TRANS64.TRYWAIT P1, [R2+URZ+0x36840], R3 ;  /* 0x03684003020075a7 */ /* 0x000e64000802017f */
[----:B-1----:R-:W-:Y:S05]  /*ca10*/  @!P1 BRA `(.L_x_2901) ;  /* 0x0000002000409947 */ /* 0x002fea0003800000 */
.L_x_2947:
        /* <DEDUP_REMOVED lines=11> */
.L_x_2902:
        /* <DEDUP_REMOVED lines=13> */
[----:B-1----:R-:W-:-:S03]  /*cba0*/  SHF.L.U32 R3, R17, 0x1f, RZ ;  /* 0x0000001f11037819 */ /* 0x002fc600000006ff */
[----:B------:R-:W-:Y:S02]  /*cbb0*/  UIADD3 UR9, UR9, 0x36830, URZ ;  /* 0x0003683009097890 */ /* 0x000fe4000fffe03f */
[----:B------:R-:W-:Y:S01]  /*cbc0*/  UIMAD UR11, UR11, 0x70, URZ ;  /* 0x000000700b0b78a4 */ /* 0x000fe2000f8e023f */
[----:B--2---:R-:W-:-:S05]  /*cbd0*/  LEA R9, R14, R9, 0x18 ;  /* 0x000000090e097211 */ /* 0x004fca00078ec0ff */
[----:B------:R-:W-:-:S05]  /*cbe0*/  IMAD R2, R7, 0xa800, R9 ;  /* 0x0000a80007027824 */ /* 0x000fca00078e0209 */
[----:B------:R-:W-:Y:S01]  /*cbf0*/  R2UR UR14, R2 ;  /* 0x00000000020e72ca */ /* 0x000fe200000e0000 */
[----:B------:R-:W-:-:S05]  /*cc00*/  VIADD R2, R9, 0x36800 ;  /* 0x0003680009027836 */ /* 0x000fca0000000000 */
[----:B------:R-:W-:-:S07]  /*cc10*/  LEA R2, R16, R2, 0x3 ;  /* 0x0000000210027211 */ /* 0x000fce00078e18ff */
[----:B------:R-:W-:Y:S02]  /*cc20*/  UIADD3 UR8, UR14, 0x21400, URZ ;  /* 0x000214000e087890 */ /* 0x000fe4000fffe03f */
[----:B------:R-:W-:Y:S02]  /*cc30*/  UIADD3 UR15, UR14, 0x24c00, URZ ;  /* 0x00024c000e0f7890 */ /* 0x000fe4000fffe03f */
[----:B------:R-:W-:-:S05]  /*cc40*/  UIADD3 UR14, UR14, 0x28400, URZ ;  /* 0x000284000e0e7890 */ /* 0x000fca000fffe03f */
[----:B------:R1:W-:Y:S02]  /*cc50*/  UTMALDG.4D [UR8], [UR4], desc[UR6] ;  /* 0x00000608040075b4 */ /* 0x0003e40008019000 */
[----:B-1----:R-:W-:Y:S01]  /*cc60*/  UMOV UR8, UR15 ;  /* 0x0000000f00087c82 */ /* 0x002fe20008000000 */
[----:B------:R-:W-:Y:S02]  /*cc70*/  UMOV UR10, UR16 ;  /* 0x00000010000a7c82 */ /* 0x000fe40008000000 */
[----:B------:R1:W-:Y:S02]  /*cc80*/  UTMALDG.4D [UR8], [UR4], desc[UR6] ;  /* 0x00000608040075b4 */ /* 0x0003e40008019000 */
[----:B-1----:R-:W-:Y:S01]  /*cc90*/  UMOV UR8, UR14 ;  /* 0x0000000e00087c82 */ /* 0x002fe20008000000 */
[----:B------:R-:W-:Y:S02]  /*cca0*/  UMOV UR10, UR17 ;  /* 0x00000011000a7c82 */ /* 0x000fe40008000000 */
[----:B------:R1:W-:Y:S01]  /*ccb0*/  UTMALDG.4D [UR8], [UR4], desc[UR6] ;  /* 0x00000608040075b4 */ /* 0x0003e20008019000 */
[----:B------:R-:W2:Y:S02]  /*ccc0*/  SYNCS.PHASECHK.TRANS64.TRYWAIT P1, [R2+URZ+0x60], R3 ;  /* 0x00006003020075a7 */ /* 0x000ea4000802017f */
[----:B-12---:R-:W-:Y:S05]  /*ccd0*/  @!P1 BRA `(.L_x_2903) ;  /* 0x0000001c00a49947 */ /* 0x006fea0003800000 */
.L_x_2948:
[----:B------:R-:W-:Y:S05]  /*cce0*/  @P2 BRA `(.L_x_2904) ;  /* 0x00000000002c2947 */ /* 0x000fea0003800000 */
[----:B------:R-:W2:Y:S01]  /*ccf0*/  S2R R9, SR_TID.X ;  /* 0x0000000000097919 */ /* 0x000ea20000002100 */
[----:B------:R-:W-:Y:S01]  /*cd00*/  MOV R14, 0x400 ;  /* 0x00000400000e7802 */ /* 0x000fe20000000f00 */
[----:B-1----:R-:W-:Y:S01]  /*cd10*/  IMAD.MOV.U32 R3, RZ, RZ, 0xa800 ;  /* 0x0000a800ff037424 */ /* 0x002fe200078e00ff */
[----:B------:R-:W1:Y:S01]  /*cd20*/  S2R R15, SR_CgaCtaId ;  /* 0x00000000000f7919 */ /* 0x000e620000008800 */
[----:B--2---:R-:W-:-:S04]  /*cd30*/  LOP3.LUT R9, R9, 0x1f, RZ, 0xc0, !PT ;  /* 0x0000001f09097812 */ /* 0x004fc800078ec0ff */
[----:B------:R-:W-:Y:S02]  /*cd40*/  ISETP.NE.AND P1, PT, R9, RZ, PT ;  /* 0x000000ff0900720c */ /* 0x000fe40003f25270 */
[----:B-1----:R-:W-:-:S05]  /*cd50*/  LEA R14, R15, R14, 0x18 ;  /* 0x0000000e0f0e7211 */ /* 0x002fca00078ec0ff */
[----:B------:R-:W-:-:S04]  /*cd60*/  IMAD R2, R16, 0x8, R14 ;  /* 0x0000000810027824 */ /* 0x000fc800078e020e */
[----:B------:R2:W-:Y:S02]  /*cd70*/  SYNCS.ARRIVE.TRANS64 RZ, [R2+URZ+0x36850], R3 ;  /* 0x0368500302ff79a7 */ /* 0x0005e4000800003f */
[----:B------:R-:W-:Y:S05]  /*cd80*/  @!P1 BRA `(.L_x_2904) ;  /* 0x0000000000049947 */ /* 0x000fea0003800000 */
[----:B------:R-:W-:Y:S01]  /*cd90*/  BPT.TRAP 0x1 ;  /* 0x000000040000795c */ /* 0x000fe20000300000 */
.L_x_2904:
[----:B------:R-:W3:Y:S01]  /*cda0*/  S2R R9, SR_CgaCtaId ;  /* 0x0000000000097919 */ /* 0x000ee20000008800 */
[----:B-12---:R-:W-:Y:S01]  /*cdb0*/  MOV R3, 0x400 ;  /* 0x0000040000037802 */ /* 0x006fe20000000f00 */
        /* <DEDUP_REMOVED lines=9> */
[----:B------:R-:W-:Y:S01]  /*ce50*/  IMAD.MOV.U32 R5, RZ, RZ, R8 ;  /* 0x000000ffff057224 */ /* 0x000fe200078e0008 */
[----:B------:R-:W-:-:S04]  /*ce60*/  MOV R18, R6 ;  /* 0x0000000600127202 */ /* 0x000fc80000000f00 */
[----:B------:R-:W-:Y:S01]  /*ce70*/  UIMAD UR11, UR11, 0x70, URZ ;  /* 0x000000700b0b78a4 */ /* 0x000fe2000f8e023f */
[----:B---3--:R-:W-:-:S05]  /*ce80*/  LEA R3, R9, R3, 0x18 ;  /* 0x0000000309037211 */ /* 0x008fca00078ec0ff */
[----:B------:R-:W-:-:S05]  /*ce90*/  IMAD R2, R16, 0x8, R3 ;  /* 0x0000000810027824 */ /* 0x000fca00078e0203 */
[----:B------:R-:W-:Y:S01]  /*cea0*/  R2UR UR9, R2 ;  /* 0x00000000020972ca */ /* 0x000fe200000e0000 */
[----:B------:R-:W-:-:S05]  /*ceb0*/  IMAD R2, R16, 0xa800, R3 ;  /* 0x0000a80010027824 */ /* 0x000fca00078e0203 */
[----:B------:R-:W-:-:S07]  /*cec0*/  R2UR UR15, R2 ;  /* 0x00000000020f72ca */ /* 0x000fce00000e0000 */
[----:B------:R-:W-:-:S06]  /*ced0*/  UIADD3 UR9, UR9, 0x36850, URZ ;  /* 0x0003685009097890 */ /* 0x000fcc000fffe03f */
[----:B------:R-:W-:Y:S02]  /*cee0*/  UIADD3 UR8, UR15, 0x400, URZ ;  /* 0x000004000f087890 */ /* 0x000fe4000fffe03f */
[----:B------:R-:W-:Y:S02]  /*cef0*/  UIADD3 UR14, UR15, 0x3c00, URZ ;  /* 0x00003c000f0e7890 */ /* 0x000fe4000fffe03f */
[----:B------:R-:W-:-:S05]  /*cf00*/  UIADD3 UR15, UR15, 0x7400, URZ ;  /* 0x000074000f0f7890 */ /* 0x000fca000fffe03f */
        /* <DEDUP_REMOVED lines=8> */
[----:B-1----:R-:W-:Y:S01]  /*cf90*/  NOP ;  /* 0x0000000000007918 */ /* 0x002fe20000000000 */
.L_x_2899:
[----:B------:R-:W-:Y:S05]  /*cfa0*/  BSYNC B0 ;  /* 0x0000000000007941 */ /* 0x000fea0003800000 */
.L_x_2898:
[----:B------:R-:W2:Y:S01]  /*cfb0*/  LDL.LU R2, [R1+0xc] ;  /* 0x00000c0001027983 */ /* 0x000ea20000300800 */
[----:B------:R-:W-:Y:S02]  /*cfc0*/  IMAD.MOV.U32 R16, RZ, RZ, R7 ;  /* 0x000000ffff107224 */ /* 0x000fe400078e0007 */
[----:B------:R-:W-:Y:S02]  /*cfd0*/  IMAD.MOV.U32 R17, RZ, RZ, R13 ;  /* 0x000000ffff117224 */ /* 0x000fe400078e000d */
[----:B--2---:R-:W-:-:S07]  /*cfe0*/  VIADD R6, R2, 0xfffffffd ;  /* 0xfffffffd02067836 */ /* 0x004fce0000000000 */
.L_x_2897:
[----:B------:R-:W-:Y:S01]  /*cff0*/  IMAD.MOV R3, RZ, RZ, -R12 ;  /* 0x000000ffff037224 */ /* 0x000fe200078e0a0c */
[----:B------:R-:W-:Y:S04]  /*d000*/  BSSY B0, `(.L_x_2896) ;  /* 0x00000f8000007945 */ /* 0x000fe80003800000 */
[----:B------:R-:W-:-:S13]  /*d010*/  ISETP.NE.AND P1, PT, R10, R3, PT ;  /* 0x000000030a00720c */ /* 0x000fda0003f25270 */
[----:B------:R-:W-:Y:S05]  /*d020*/  @!P1 BRA `(.L_x_2905) ;  /* 0x0000000c00d49947 */ /* 0x000fea0003800000 */
[----:B------:R-:W-:-:S07]  /*d030*/  MOV R8, R5 ;  /* 0x0000000500087202 */ /* 0x000fce0000000f00 */
.L_x_2920:
        /* <DEDUP_REMOVED lines=22> */
[----:B------:R-:W1:Y:S01]  /*d1a0*/  LDC.64 R8, c[0x0][0x3f8] ;  /* 0x0000fe00ff087b82 */ /* 0x000e620000000a00 */
[----:B------:R-:W-:-:S05]  /*d1b0*/  IMAD.WIDE.U32 R2, R0, UR4, R2 ;  /* 0x0000000400027c25 */ /* 0x000fca000f8e0002 */
[----:B------:R-:W-:Y:S02]  /*d1c0*/  IADD3 R13, R13, R3, RZ ;  /* 0x000000030d0d7210 */ /* 0x000fe40007ffe0ff */
[----:B-1----:R-:W-:-:S04]  /*d1d0*/  LEA R8, P1, R2, R8, 0x2 ;  /* 0x0000000802087211 */ /* 0x002fc800078210ff */
[----:B------:R-:W-:-:S05]  /*d1e0*/  LEA.HI.X R9, R2, R9, R13, 0x2, P1 ;  /* 0x0000000902097211 */ /* 0x000fca00008f140d */
[----:B------:R1:W5:Y:S04]  /*d1f0*/  LDG.E R8, desc[UR6][R8.64] ;  /* 0x0000000608087981 */ /* 0x000368000c1e1900 */
.L_x_2908:
[----:B------:R-:W2:Y:S01]  /*d200*/  S2R R3, SR_CgaCtaId ;  /* 0x0000000000037919 */ /* 0x000ea20000008800 */
[----:B------:R-:W-:-:S04]  /*d210*/  MOV R2, 0x400 ;  /* 0x0000040000027802 */ /* 0x000fc80000000f00 */
[----:B--2---:R-:W-:Y:S02]  /*d220*/  LEA R2, R3, R2, 0x18 ;  /* 0x0000000203027211 */ /* 0x004fe400078ec0ff */
[----:B------:R-:W-:-:S03]  /*d230*/  SHF.L.U32 R3, R10, 0x1f, RZ ;  /* 0x0000001f0a037819 */ /* 0x000fc600000006ff */
[----:B------:R-:W-:-:S04]  /*d240*/  IMAD R2, R7, 0x8, R2 ;  /* 0x0000000807027824 */ /* 0x000fc800078e0202 */
[----:B------:R-:W2:Y:S02]  /*d250*/  SYNCS.PHASECHK.TRANS64.TRYWAIT P1, [R2+URZ+0x36840], R3 ;  /* 0x03684003020075a7 */ /* 0x000ea4000802017f */
[----:B--2---:R-:W-:Y:S05]  /*d260*/  @!P1 BRA `(.L_x_2909) ;  /* 0x0000001800549947 */ /* 0x004fea0003800000 */
.L_x_2949:
        /* <DEDUP_REMOVED lines=11> */
.L_x_2910:
        /* <DEDUP_REMOVED lines=13> */
[----:B------:R-:W-:-:S03]  /*d3f0*/  SHF.L.U32 R17, R17, 0x1f, RZ ;  /* 0x0000001f11117819 */ /* 0x000fc600000006ff */
        /* <DEDUP_REMOVED lines=19> */
.L_x_2950:
        /* <DEDUP_REMOVED lines=8> */
.L_x_2912:
        /* <DEDUP_REMOVED lines=13> */
[----:B------:R-:W-:Y:S02]  /*d680*/  IMAD.MOV.U32 R5, RZ, RZ, R8 ;  /* 0x000000ffff057224 */ /* 0x000fe400078e0008 */
[----:B------:R-:W-:Y:S02]  /*d690*/  UIMAD UR11, UR11, 0x70, URZ ;  /* 0x000000700b0b78a4 */ /* 0x000fe4000f8e023f */
[----:B------:R-:W-:Y:S01]  /*d6a0*/  UIADD3 UR9, UR9, 0x50, URZ ;  /* 0x0000005009097890 */ /* 0x000fe2000fffe03f */
[----:B--2---:R-:W-:-:S05]  /*d6b0*/  LEA R3, R9, R3, 0x18 ;  /* 0x0000000309037211 */ /* 0x004fca00078ec0ff */
        /* <DEDUP_REMOVED lines=15> */
.L_x_2907:
[----:B------:R-:W-:Y:S05]  /*d7b0*/  BSYNC B1 ;  /* 0x0000000000017941 */ /* 0x000fea0003800000 */
.L_x_2906:
        /* <DEDUP_REMOVED lines=28> */
.L_x_2915:
[----:B------:R-:W2:Y:S01]  /*d980*/  S2R R3, SR_CgaCtaId ;  /* 0x0000000000037919 */ /* 0x000ea20000008800 */
[----:B------:R-:W-:-:S04]  /*d990*/  MOV R2, 0x400 ;  /* 0x0000040000027802 */ /* 0x000fc80000000f00 */
[----:B--2---:R-:W-:Y:S02]  /*d9a0*/  LEA R2, R3, R2, 0x18 ;  /* 0x0000000203027211 */ /* 0x004fe400078ec0ff */
[----:B------:R-:W-:-:S03]  /*d9b0*/  SHF.L.U32 R3, R17, 0x1f, RZ ;  /* 0x0000001f11037819 */ /* 0x000fc600000006ff */
[----:B------:R-:W-:-:S04]  /*d9c0*/  IMAD R2, R16, 0x8, R2 ;  /* 0x0000000810027824 */ /* 0x000fc800078e0202 */
[----:B------:R-:W2:Y:S02]  /*d9d0*/  SYNCS.PHASECHK.TRANS64.TRYWAIT P1, [R2+URZ+0x36840], R3 ;  /* 0x03684003020075a7 */ /* 0x000ea4000802017f */
[----:B--2---:R-:W-:Y:S05]  /*d9e0*/  @!P1 BRA `(.L_x_2916) ;  /* 0x00000010009c9947 */ /* 0x004fea0003800000 */
.L_x_2951:
        /* <DEDUP_REMOVED lines=11> */
.L_x_2917:
        /* <DEDUP_REMOVED lines=11> */
[----:B------:R-:W-:-:S05]  /*db50*/  UMOV UR18, 0x80 ;  /* 0x0000008000127882 */ /* 0x000fca0000000000 */
        /* <DEDUP_REMOVED lines=12> */
[----:B------:R-:W-:-:S03]  /*dc20*/  UIADD3 UR16, UR8, 0x28400, URZ ;  /* 0x0002840008107890 */ /* 0x000fc6000fffe03f */
        /* <DEDUP_REMOVED lines=10> */
.L_x_2952:
        /* <DEDUP_REMOVED lines=8> */
.L_x_2919:
[----:B------:R-:W2:Y:S01]  /*dd50*/  S2R R9, SR_CgaCtaId ;  /* 0x0000000000097919 */ /* 0x000ea20000008800 */
[----:B-1----:R-:W-:Y:S01]  /*dd60*/  MOV R3, 0x400 ;  /* 0x0000040000037802 */ /* 0x002fe20000000f00 */
        /* <DEDUP_REMOVED lines=10> */
[----:B------:R-:W-:Y:S01]  /*de10*/  IMAD.MOV.U32 R18, RZ, RZ, R12 ;  /* 0x000000ffff127224 */ /* 0x000fe200078e000c */
[----:B------:R-:W-:-:S03]  /*de20*/  MOV R5, R8 ;  /* 0x0000000800057202 */ /* 0x000fc60000000f00 */
[----:B------:R-:W-:Y:S02]  /*de30*/  UIMAD UR11, UR11, 0x70, URZ ;  /* 0x000000700b0b78a4 */ /* 0x000fe4000f8e023f */
[----:B------:R-:W-:Y:S01]  /*de40*/  UIADD3 UR9, UR9, 0x50, URZ ;  /* 0x0000005009097890 */ /* 0x000fe2000fffe03f */
[----:B--2---:R-:W-:-:S05]  /*de50*/  LEA R3, R9, R3, 0x18 ;  /* 0x0000000309037211 */ /* 0x004fca00078ec0ff */
[----:B------:R-:W-:-:S05]  /*de60*/  IMAD R7, R7, 0xa800, R3 ;  /* 0x0000a80007077824 */ /* 0x000fca00078e0203 */
[----:B------:R-:W-:-:S13]  /*de70*/  R2UR UR15, R7 ;  /* 0x00000000070f72ca */ /* 0x000fda00000e0000 */
        /* <DEDUP_REMOVED lines=12> */
.L_x_2914:
[----:B------:R-:W-:Y:S05]  /*df40*/  BSYNC B1 ;  /* 0x0000000000017941 */ /* 0x000fea0003800000 */
.L_x_2913:
[C---:B------:R-:W-:Y:S01]  /*df50*/  ISETP.GT.AND P1, PT, R6.reuse, 0x1, PT ;  /* 0x000000010600780c */ /* 0x040fe20003f24270 */
[----:B------:R-:W-:-:S12]  /*df60*/  VIADD R6, R6, 0xfffffffe ;  /* 0xfffffffe06067836 */ /* 0x000fd80000000000 */
[----:B------:R-:W-:Y:S05]  /*df70*/  @P1 BRA `(.L_x_2920) ;  /* 0xfffffff000301947 */ /* 0x000fea000383ffff */
.L_x_2905:
[----:B------:R-:W-:Y:S05]  /*df80*/  BSYNC B0 ;  /* 0x0000000000007941 */ /* 0x000fea0003800000 */
.L_x_2896:
[----:B------:R-:W-:Y:S04]  /*df90*/  BSSY B0, `(.L_x_2921) ;  /* 0x0000032000007945 */ /* 0x000fe80003800000 */
[----:B------:R-:W-:Y:S05]  /*dfa0*/  @!P6 BRA `(.L_x_2922) ;  /* 0x0000000000c0e947 */ /* 0x000fea0003800000 */
[----:B------:R-:W2:Y:S01]  /*dfb0*/  S2R R3, SR_CgaCtaId ;  /* 0x0000000000037919 */ /* 0x000ea20000008800 */
[----:B------:R-:W-:Y:S01]  /*dfc0*/  MOV R0, 0x400 ;  /* 0x0000040000007802 */ /* 0x000fe20000000f00 */
[----:B------:R-:W3:Y:S03]  /*dfd0*/  S2R R2, SR_TID.X ;  /* 0x0000000000027919 */ /* 0x000ee60000002100 */
[----:B--2---:R-:W-:Y:S02]  /*dfe0*/  LEA R0, R3, R0, 0x18 ;  /* 0x0000000003007211 */ /* 0x004fe400078ec0ff */
[----:B---3--:R-:W-:-:S03]  /*dff0*/  LOP3.LUT R2, R2, 0x7f, RZ, 0xc0, !PT ;  /* 0x0000007f02027812 */ /* 0x008fc600078ec0ff */
[----:B------:R-:W-:Y:S01]  /*e000*/  IMAD R3, R16, 0x8, R0 ;  /* 0x0000000810037824 */ /* 0x000fe200078e0200 */
[----:B------:R-:W-:Y:S02]  /*e010*/  SHF.L.U32 R0, R17, 0x1f, RZ ;  /* 0x0000001f11007819 */ /* 0x000fe400000006ff */
[----:B------:R-:W-:Y:S02]  /*e020*/  ISETP.NE.AND P1, PT, R2, RZ, PT ;  /* 0x000000ff0200720c */ /* 0x000fe40003f25270 */
[----:B------:R-:W2:Y:S02]  /*e030*/  SYNCS.PHASECHK.TRANS64.TRYWAIT P0, [R3+URZ+0x36860], R0 ;  /* 0x03686000030075a7 */ /* 0x000ea4000800017f */
[----:B--2---:R-:W-:Y:S09]  /*e040*/  @!P0 BRA `(.L_x_2923) ;  /* 0x0000000c002c8947 */ /* 0x004ff20003800000 */
.L_x_2953:
        /* <DEDUP_REMOVED lines=8> */
.L_x_2924:
        /* <DEDUP_REMOVED lines=30> */
.L_x_2922:
[----:B------:R-:W-:Y:S05]  /*e2b0*/  BSYNC B0 ;  /* 0x0000000000007941 */ /* 0x000fea0003800000 */
.L_x_2921:
        /* <DEDUP_REMOVED lines=15> */
.L_x_2881:
[----:B------:R-:W2:Y:S01]  /*e3b0*/  S2R R3, SR_CgaCtaId ;  /* 0x0000000000037919 */ /* 0x000ea20000008800 */
[----:B------:R-:W-:Y:S01]  /*e3c0*/  MOV R0, 0x400 ;  /* 0x0000040000007802 */ /* 0x000fe20000000f00 */
[----:B------:R-:W-:Y:S03]  /*e3d0*/  BSSY B0, `(.L_x_2926) ;  /* 0x0000005000007945 */ /* 0x000fe60003800000 */
[----:B--2---:R-:W-:Y:S02]  /*e3e0*/  LEA R0, R3, R0, 0x18 ;  /* 0x0000000003007211 */ /* 0x004fe400078ec0ff */
[----:B------:R-:W-:-:S04]  /*e3f0*/  SHF.L.U32 R3, R2, 0x1f, RZ ;  /* 0x0000001f02037819 */ /* 0x000fc800000006ff */
[----:B------:R-:W2:Y:S02]  /*e400*/  SYNCS.PHASECHK.TRANS64.TRYWAIT P0, [R0+URZ+0x36820], R3 ;  /* 0x03682003000075a7 */ /* 0x000ea4000800017f */
[----:B--2---:R-:W-:Y:S05]  /*e410*/  @!P0 BRA `(.L_x_2927) ;  /* 0x00000008004c8947 */ /* 0x004fea0003800000 */
.L_x_2954:
[----:B------:R-:W-:Y:S05]  /*e420*/  BSYNC B0 ;  /* 0x0000000000007941 */ /* 0x000fea0003800000 */
.L_x_2926:
[----:B------:R-:W-:-:S03]  /*e430*/  UMOV UR4, 0xffffffff ;  /* 0xffffffff00047882 */ /* 0x000fc60000000000 */
[----:B------:R-:W-:Y:S05]  /*e440*/  BRA.DIV UR4, `(.L_x_2928) ;  /* 0x0000000a04547947 */ /* 0x000fea000b800000 */
[----:B------:R-:W3:Y:S02]  /*e450*/  S2R R2, SR_TID.X ;  /* 0x0000000000027919 */ /* 0x000ee40000002100 */
[----:B---3--:R-:W-:-:S04]  /*e460*/  SHF.R.U32.HI R2, RZ, 0x5, R2 ;  /* 0x00000005ff027819 */ /* 0x008fc80000011602 */
[----:B------:R-:W-:-:S05]  /*e470*/  LOP3.LUT R2, R2, 0x3, RZ, 0xc0, !PT ;  /* 0x0000000302027812 */ /* 0x000fca00078ec0ff */
[----:B------:R3:W4:Y:S02]  /*e480*/  SHFL.IDX PT, R14, R2, RZ, 0x1f ;  /* 0x00001fff020e7589 */ /* 0x00072400000e0000 */
.L_x_2957:
[----:B----4-:R-:W-:Y:S01]  /*e490*/  ISETP.NE.AND P0, PT, R14, RZ, PT ;  /* 0x000000ff0e00720c */ /* 0x010fe20003f05270 */
[----:B------:R-:W-:-:S12]  /*e4a0*/  BSSY B0, `(.L_x_2929) ;  /* 0x0000026000007945 */ /* 0x000fd80003800000 */
[----:B------:R-:W-:Y:S05]  /*e4b0*/  @P0 BRA `(.L_x_2930) ;  /* 0x0000000000900947 */ /* 0x000fea0003800000 */
[----:B------:R-:W-:-:S03]  /*e4c0*/  UMOV UR4, 0xffffffff ;  /* 0xffffffff00047882 */ /* 0x000fc60000000000 */
[----:B------:R-:W-:Y:S05]  /*e4d0*/  BRA.DIV UR4, `(.L_x_2931) ;  /* 0x0000000a04647947 */ /* 0x000fea000b800000 */
[----:B------:R-:W-:-:S13]  /*e4e0*/  ELECT P6, URZ, PT ;  /* 0x00000000003f782f */ /* 0x000fda00038c0000 */
.L_x_2960:
[----:B------:R-:W-:Y:S05]  /*e4f0*/  @!P6 BRA `(.L_x_2930) ;  /* 0x000000000080e947 */ /* 0x000fea0003800000 */
[----:B---3--:R-:W3:Y:S02]  /*e500*/  LDL R2, [R1+0x1c] ;  /* 0x00001c0001027983 */ /* 0x008ee40000100800 */
[----:B---3--:R-:W-:-:S13]  /*e510*/  R2UR UR4, R2 ;  /* 0x00000000020472ca */ /* 0x008fda00000e0000 */
[----:B------:R-:W-:-:S06]  /*e520*/  ULOP3.LUT UR4, UR4, 0x2, URZ, 0xfc, !UPT ;  /* 0x0000000204047892 */ /* 0x000fcc000f8efc3f */
[----:B------:R-:W-:-:S05]  /*e530*/  IMAD.U32 R2, RZ, RZ, UR4 ;  /* 0x00000004ff027e24 */ /* 0x000fca000f8e00ff */
[----:B------:R-:W-:-:S13]  /*e540*/  ISETP.NE.AND P2, PT, R2, 0x3, PT ;  /* 0x000000030200780c */ /* 0x000fda0003f45270 */
[----:B------:R-:W-:Y:S05]  /*e550*/  @!P2 BRA `(.L_x_2932) ;  /* 0x000000000004a947 */ /* 0x000fea0003800000 */
[----:B------:R-:W-:Y:S01]  /*e560*/  BPT.TRAP 0x1 ;  /* 0x000000040000795c */ /* 0x000fe20000300000 */
.L_x_2932:
[----:B--2---:R-:W-:Y:S01]  /*e570*/  VIADD R3, R0, 0x36840 ;  /* 0x0003684000037836 */ /* 0x004fe20000000000 */
[----:B------:R-:W-:Y:S02]  /*e580*/  SHF.L.U32 R5, R17, 0x1f, RZ ;  /* 0x0000001f11057819 */ /* 0x000fe400000006ff */
[C---:B------:R-:W-:Y:S01]  /*e590*/  IADD3 R2, R16.reuse, 0x1, RZ ;  /* 0x0000000110027810 */ /* 0x040fe20007ffe0ff */
        /* <DEDUP_REMOVED lines=9> */
.L_x_2961:
[----:B------:R-:W2:Y:S02]  /*e630*/  SYNCS.PHASECHK.TRANS64.TRYWAIT P0, [R3+URZ], R2 ;  /* 0x00000002030075a7 */ /* 0x000ea4000800017f */
[----:B--2---:R-:W-:Y:S05]  /*e640*/  @!P0 BRA `(.L_x_2934) ;  /* 0x00000008003c8947 */ /* 0x004fea0003800000 */
.L_x_2962:
[----:B------:R-:W-:Y:S05]  /*e650*/  @!P2 BRA `(.L_x_2935) ;  /* 0x000000000004a947 */ /* 0x000fea0003800000 */
[----:B------:R-:W-:Y:S01]  /*e660*/  BPT.TRAP 0x1 ;  /* 0x000000040000795c */ /* 0x000fe20000300000 */
.L_x_2935:
[----:B--2---:R-:W-:-:S04]  /*e670*/  VIADD R3, R0, 0x36860 ;  /* 0x0003686000037836 */ /* 0x004fc80000000000 */
[----:B------:R-:W-:-:S04]  /*e680*/  IMAD R16, R16, 0x8, R3 ;  /* 0x0000000810107824 */ /* 0x000fc800078e0203 */
[----:B------:R-:W2:Y:S02]  /*e690*/  SYNCS.PHASECHK.TRANS64.TRYWAIT P0, [R16+URZ], R5 ;  /* 0x00000005100075a7 */ /* 0x000ea4000800017f */
[----:B--2---:R-:W-:Y:S05]  /*e6a0*/  @!P0 BRA `(.L_x_2936) ;  /* 0x0000000800388947 */ /* 0x004fea0003800000 */
.L_x_2963:
[----:B------:R-:W-:-:S07]  /*e6b0*/  IMAD R3, R4, 0x8, R3 ;  /* 0x0000000804037824 */ /* 0x000fce00078e0203 */
.L_x_2937:
[----:B---3--:R3:W4:Y:S02]  /*e6c0*/  SYNCS.PHASECHK.TRANS64.TRYWAIT P0, [R3+URZ], R2 ;  /* 0x00000002030075a7 */ /* 0x008724000800017f */
[----:B----4-:R-:W-:Y:S05]  /*e6d0*/  @!P0 NANOSLEEP.SYNCS 0x989680 ;  /* 0x009896800000895d */ /* 0x010fea0003900000 */
[----:B------:R-:W4:Y:S02]  /*e6e0*/  @!P0 SYNCS.PHASECHK.TRANS64 P0, [R3+URZ], R2 ;  /* 0x00000002030085a7 */ /* 0x000f24000800007f */
[----:B----4-:R-:W-:Y:S05]  /*e6f0*/  @!P0 BRA `(.L_x_2937) ;  /* 0xfffffffc00f08947 */ /* 0x010fea000383ffff */
.L_x_2930:
[----:B------:R-:W-:Y:S05]  /*e700*/  BSYNC B0 ;  /* 0x0000000000007941 */ /* 0x000fea0003800000 */
.L_x_2929:
[----:B------:R-:W-:Y:S05]  /*e710*/  EXIT ;  /* 0x000000000000794d */ /* 0x000fea0003800000 */
.L_x_2859:
[----:B------:R-:W-:-:S13]  /*e720*/  R2UR UR4, R16 ;  /* 0x00000000100472ca */ /* 0x000fda00000e0000 */
[----:B-1----:R-:W-:-:S04]  /*e730*/  MOV R3, UR4 ;  /* 0x0000000400037c02 */ /* 0x002fc80008000f00 */
[----:B------:R1:W2:Y:S03]  /*e740*/  SYNCS.PHASECHK.TRANS64.TRYWAIT P1, [R3+URZ+0x36800], R0 ;  /* 0x03680000030075a7 */ /* 0x0002a6000802017f */
[----:B--2---:R-:W-:Y:S05]  /*e750*/  @!P1 NANOSLEEP.SYNCS 0x989680 ;  /* 0x009896800000995d */ /* 0x004fea0003900000 */
[----:B------:R-:W2:Y:S02]  /*e760*/  @!P1 SYNCS.PHASECHK.TRANS64 P1, [R3+URZ+0x36800], R0 ;  /* 0x03680000030095a7 */ /* 0x000ea4000802007f */
[----:B--2---:R-:W-:Y:S05]  /*e770*/  @!P1 BRA `(.L_x_2859) ;  /* 0xfffffffc00e89947 */ /* 0x004fea000383ffff */
[----:B------:R-:W-:Y:S05]  /*e780*/  BRA `(.L_x_2938) ;  /* 0xffffff2800987947 */ /* 0x000fea000383ffff */
.L_x_2863:
[----:B--2---:R2:W3:Y:S02]  /*e790*/  SYNCS.PHASECHK.TRANS64.TRYWAIT P2, [R2+URZ+0x36830], R3 ;  /* 0x03683003020075a7 */ /* 0x0044e4000804017f */
[----:B---3--:R-:W-:Y:S05]  /*e7a0*/  @!P2 NANOSLEEP.SYNCS 0x989680 ;  /* 0x009896800000a95d */ /* 0x008fea0003900000 */
[----:B------:R-:W3:Y:S02]  /*e7b0*/  @!P2 SYNCS.PHASECHK.TRANS64 P2, [R2+URZ+0x36830], R3 ;  /* 0x036830030200a5a7 */ /* 0x000ee4000804007f */
[----:B---3--:R-:W-:Y:S05]  /*e7c0*/  @!P2 BRA `(.L_x_2863) ;  /* 0xfffffffc00f0a947 */ /* 0x008fea000383ffff */
[----:B------:R-:W-:Y:S05]  /*e7d0*/  BRA `(.L_x_2862) ;  /* 0xffffff2800cc7947 */ /* 0x000fea000383ffff */
.L_x_2868:
[----:B--2---:R-:W-:-:S04]  /*e7e0*/  IMAD.U32 R3, RZ, RZ, UR39 ;  /* 0x00000027ff037e24 */ /* 0x004fc8000f8e00ff */
[----:B------:R2:W3:Y:S03]  /*e7f0*/  SYNCS.PHASECHK.TRANS64.TRYWAIT P2, [R3+URZ+0x36830], R0 ;  /* 0x03683000030075a7 */ /* 0x0004e6000804017f */
[----:B---3--:R-:W-:Y:S05]  /*e800*/  @!P2 NANOSLEEP.SYNCS 0x989680 ;  /* 0x009896800000a95d */ /* 0x008fea0003900000 */
[----:B------:R-:W3:Y:S02]  /*e810*/  @!P2 SYNCS.PHASECHK.TRANS64 P2, [R3+URZ+0x36830], R0 ;  /* 0x036830000300a5a7 */ /* 0x000ee4000804007f */
[----:B---3--:R-:W-:Y:S05]  /*e820*/  @!P2 BRA `(.L_x_2868) ;  /* 0xfffffffc00eca947 */ /* 0x008fea000383ffff */
[----:B------:R-:W-:Y:S05]  /*e830*/  BRA `(.L_x_2867) ;  /* 0xffffff7000747947 */ /* 0x000fea000383ffff */
.L_x_2872:
[----:B--2---:R-:W-:-:S04]  /*e840*/  IMAD.U32 R3, RZ, RZ, UR4 ;  /* 0x00000004ff037e24 */ /* 0x004fc8000f8e00ff */
[----:B------:R2:W3:Y:S03]  /*e850*/  SYNCS.PHASECHK.TRANS64.TRYWAIT P2, [R3+URZ+0x36850], R0 ;  /* 0x03685000030075a7 */ /* 0x0004e6000804017f */
[----:B---3--:R-:W-:Y:S05]  /*e860*/  @!P2 NANOSLEEP.SYNCS 0x989680 ;  /* 0x009896800000a95d */ /* 0x008fea0003900000 */
[----:B------:R-:W3:Y:S02]  /*e870*/  @!P2 SYNCS.PHASECHK.TRANS64 P2, [R3+URZ+0x36850], R0 ;  /* 0x036850000300a5a7 */ /* 0x000ee4000804007f */
[----:B---3--:R-:W-:Y:S05]  /*e880*/  @!P2 BRA `(.L_x_2872) ;  /* 0xfffffffc00eca947 */ /* 0x008fea000383ffff */
[----:B------:R-:W-:Y:S05]  /*e890*/  BRA `(.L_x_2871) ;  /* 0xffffff9400d47947 */ /* 0x000fea000383ffff */
.L_x_2877:
[----:B--2---:R-:W-:-:S04]  /*e8a0*/  IMAD.U32 R9, RZ, RZ, UR7 ;  /* 0x00000007ff097e24 */ /* 0x004fc8000f8e00ff */
[----:B------:R2:W3:Y:S03]  /*e8b0*/  SYNCS.PHASECHK.TRANS64.TRYWAIT P0, [R9+URZ+0x36850], R2 ;  /* 0x03685002090075a7 */ /* 0x0004e6000800017f */
[----:B---3--:R-:W-:Y:S05]  /*e8c0*/  @!P0 NANOSLEEP.SYNCS 0x989680 ;  /* 0x009896800000895d */ /* 0x008fea0003900000 */
[----:B------:R-:W3:Y:S02]  /*e8d0*/  @!P0 SYNCS.PHASECHK.TRANS64 P0, [R9+URZ+0x36850], R2 ;  /* 0x03685002090085a7 */ /* 0x000ee4000800007f */
[----:B---3--:R-:W-:Y:S05]  /*e8e0*/  @!P0 BRA `(.L_x_2877) ;  /* 0xfffffffc00ec8947 */ /* 0x008fea000383ffff */
[----:B------:R-:W-:Y:S05]  /*e8f0*/  BRA `(.L_x_2876) ;  /* 0xffffffb0008c7947 */ /* 0x000fea000383ffff */
.L_x_2888:
[----:B------:R-:W1:Y:S01]  /*e900*/  S2R R6, SR_TID.X ;  /* 0x0000000000067919 */ /* 0x000e620000002100 */
[----:B------:R-:W-:Y:S01]  /*e910*/  BSSY B0, `(.L_x_2939) ;  /* 0x000000a000007945 */ /* 0x000fe20003800000 */
        /* <DEDUP_REMOVED lines=9> */
.L_x_2940:
[----:B------:R-:W-:Y:S05]  /*e9b0*/  BSYNC B0 ;  /* 0x0000000000007941 */ /* 0x000fea0003800000 */
.L_x_2939:
[----:B------:R-:W-:Y:S05]  /*e9c0*/  BRA `(.L_x_2941) ;  /* 0xffffffd400747947 */ /* 0x000fea000383ffff */
.L_x_2889:
[----:B------:R-:W-:Y:S01]  /*e9d0*/  BSSY B0, `(.L_x_2942) ;  /* 0x0000006000007945 */ /* 0x000fe20003800000 */
[----:B------:R-:W-:-:S07]  /*e9e0*/  IMAD.MOV.U32 R15, RZ, RZ, -0x1 ;  /* 0xffffffffff0f7424 */ /* 0x000fce00078e00ff */
[----:B------:R-:W-:Y:S05]  /*e9f0*/  WARPSYNC.COLLECTIVE R15, `(.L_x_2943) ;  /* 0x000000000f0c7348 */ /* 0x000fea0003c00000 */
[----:B------:R-:W-:Y:S02]  /*ea00*/  ELECT P6, UR62, PT ;  /* 0x00000000003e782f */ /* 0x000fe400038c0000 */
[----:B------:R-:W-:Y:S01]  /*ea10*/  MOV R14, UR62 ;  /* 0x0000003e000e7c02 */ /* 0x000fe20008000f00 */
[----:B------:R-:W-:Y:S10]  /*ea20*/  ENDCOLLECTIVE ;  /* 0x000000000000791b */ /* 0x000ff40003800000 */
.L_x_2943:
[----:B------:R-:W-:Y:S05]  /*ea30*/  BSYNC B0 ;  /* 0x0000000000007941 */ /* 0x000fea0003800000 */
.L_x_2942:
[----:B------:R-:W-:Y:S05]  /*ea40*/  BRA `(.L_x_2944) ;  /* 0xffffffd4006c7947 */ /* 0x000fea000383ffff */
.L_x_2892:
[----:B--2---:R2:W3:Y:S02]  /*ea50*/  SYNCS.PHASECHK.TRANS64.TRYWAIT P1, [R6+URZ+0x36840], R7 ;  /* 0x03684007060075a7 */ /* 0x0044e4000802017f */
[----:B---3--:R-:W-:Y:S05]  /*ea60*/  @!P1 NANOSLEEP.SYNCS 0x989680 ;  /* 0x009896800000995d */ /* 0x008fea0003900000 */
[----:B------:R-:W3:Y:S02]  /*ea70*/  @!P1 SYNCS.PHASECHK.TRANS64 P1, [R6+URZ+0x36840], R7 ;  /* 0x03684007060095a7 */ /* 0x000ee4000802007f */
[----:B---3--:R-:W-:Y:S05]  /*ea80*/  @!P1 BRA `(.L_x_2892) ;  /* 0xfffffffc00f09947 */ /* 0x008fea000383ffff */
[----:B------:R-:W-:Y:S05]  /*ea90*/  BRA `(.L_x_2945) ;  /* 0xffffffd400d07947 */ /* 0x000fea000383ffff */
.L_x_2895:
        /* <DEDUP_REMOVED lines=8> */
.L_x_2901:
[----:B-1----:R1:W2:Y:S02]  /*eb20*/  SYNCS.PHASECHK.TRANS64.TRYWAIT P1, [R2+URZ+0x36840], R3 ;  /* 0x03684003020075a7 */ /* 0x0022a4000802017f */
[----:B--2---:R-:W-:Y:S05]  /*eb30*/  @!P1 NANOSLEEP.SYNCS 0x989680 ;  /* 0x009896800000995d */ /* 0x004fea0003900000 */
[----:B------:R-:W2:Y:S02]  /*eb40*/  @!P1 SYNCS.PHASECHK.TRANS64 P1, [R2+URZ+0x36840], R3 ;  /* 0x03684003020095a7 */ /* 0x000ea4000802007f */
[----:B--2---:R-:W-:Y:S05]  /*eb50*/  @!P1 BRA `(.L_x_2901) ;  /* 0xfffffffc00f09947 */ /* 0x004fea000383ffff */
[----:B------:R-:W-:Y:S05]  /*eb60*/  BRA `(.L_x_2947) ;  /* 0xffffffdc00ac7947 */ /* 0x000fea000383ffff */
.L_x_2903:
[----:B-1----:R1:W2:Y:S02]  /*eb70*/  SYNCS.PHASECHK.TRANS64.TRYWAIT P1, [R2+URZ+0x60], R3 ;  /* 0x00006003020075a7 */ /* 0x0022a4000802017f */
[----:B--2---:R-:W-:Y:S05]  /*eb80*/  @!P1 NANOSLEEP.SYNCS 0x989680 ;  /* 0x009896800000995d */ /* 0x004fea0003900000 */
[----:B------:R-:W2:Y:S02]  /*eb90*/  @!P1 SYNCS.PHASECHK.TRANS64 P1, [R2+URZ+0x60], R3 ;  /* 0x00006003020095a7 */ /* 0x000ea4000802007f */
[----:B--2---:R-:W-:Y:S05]  /*eba0*/  @!P1 BRA `(.L_x_2903) ;  /* 0xfffffffc00f09947 */ /* 0x004fea000383ffff */
[----:B------:R-:W-:Y:S05]  /*ebb0*/  BRA `(.L_x_2948) ;  /* 0xffffffe000487947 */ /* 0x000fea000383ffff */
.L_x_2909:
[----:B--2---:R2:W3:Y:S02]  /*ebc0*/  SYNCS.PHASECHK.TRANS64.TRYWAIT P1, [R2+URZ+0x36840], R3 ;  /* 0x03684003020075a7 */ /* 0x0044e4000802017f */
[----:B---3--:R-:W-:Y:S05]  /*ebd0*/  @!P1 NANOSLEEP.SYNCS 0x989680 ;  /* 0x009896800000995d */ /* 0x008fea0003900000 */
[----:B------:R-:W3:Y:S02]  /*ebe0*/  @!P1 SYNCS.PHASECHK.TRANS64 P1, [R2+URZ+0x36840], R3 ;  /* 0x03684003020095a7 */ /* 0x000ee4000802007f */
[----:B---3--:R-:W-:Y:S05]  /*ebf0*/  @!P1 BRA `(.L_x_2909) ;  /* 0xfffffffc00f09947 */ /* 0x008fea000383ffff */
[----:B------:R-:W-:Y:S05]  /*ec00*/  BRA `(.L_x_2949) ;  /* 0xffffffe400987947 */ /* 0x000fea000383ffff */
.L_x_2911:
[----:B-1----:R1:W2:Y:S02]  /*ec10*/  SYNCS.PHASECHK.TRANS64.TRYWAIT P1, [R2+URZ+0x60], R17 ;  /* 0x00006011020075a7 */ /* 0x0022a4000802017f */
[----:B--2---:R-:W-:Y:S05]  /*ec20*/  @!P1 NANOSLEEP.SYNCS 0x989680 ;  /* 0x009896800000995d */ /* 0x004fea0003900000 */
[----:B------:R-:W2:Y:S02]  /*ec30*/  @!P1 SYNCS.PHASECHK.TRANS64 P1, [R2+URZ+0x60], R17 ;  /* 0x00006011020095a7 */ /* 0x000ea4000802007f */
[----:B--2---:R-:W-:Y:S05]  /*ec40*/  @!P1 BRA `(.L_x_2911) ;  /* 0xfffffffc00f09947 */ /* 0x004fea000383ffff */
[----:B------:R-:W-:Y:S05]  /*ec50*/  BRA `(.L_x_2950) ;  /* 0xffffffe800347947 */ /* 0x000fea000383ffff */
.L_x_2916:
[----:B--2---:R2:W3:Y:S02]  /*ec60*/  SYNCS.PHASECHK.TRANS64.TRYWAIT P1, [R2+URZ+0x36840], R3 ;  /* 0x03684003020075a7 */ /* 0x0044e4000802017f */
[----:B---3--:R-:W-:Y:S05]  /*ec70*/  @!P1 NANOSLEEP.SYNCS 0x989680 ;  /* 0x009896800000995d */ /* 0x008fea0003900000 */
[----:B------:R-:W3:Y:S02]  /*ec80*/  @!P1 SYNCS.PHASECHK.TRANS64 P1, [R2+URZ+0x36840], R3 ;  /* 0x03684003020095a7 */ /* 0x000ee4000802007f */
[----:B---3--:R-:W-:Y:S05]  /*ec90*/  @!P1 BRA `(.L_x_2916) ;  /* 0xfffffffc00f09947 */ /* 0x008fea000383ffff */
[----:B------:R-:W-:Y:S05]  /*eca0*/  BRA `(.L_x_2951) ;  /* 0xffffffec00507947 */ /* 0x000fea000383ffff */
.L_x_2918:
[----:B-1----:R1:W2:Y:S02]  /*ecb0*/  SYNCS.PHASECHK.TRANS64.TRYWAIT P1, [R2+URZ+0x60], R3 ;  /* 0x00006003020075a7 */ /* 0x0022a4000802017f */
[----:B--2---:R-:W-:Y:S05]  /*ecc0*/  @!P1 NANOSLEEP.SYNCS 0x989680 ;  /* 0x009896800000995d */ /* 0x004fea0003900000 */
[----:B------:R-:W2:Y:S02]  /*ecd0*/  @!P1 SYNCS.PHASECHK.TRANS64 P1, [R2+URZ+0x60], R3 ;  /* 0x00006003020095a7 */ /* 0x000ea4000802007f */
[----:B--2---:R-:W-:Y:S05]  /*ece0*/  @!P1 BRA `(.L_x_2918) ;  /* 0xfffffffc00f09947 */ /* 0x004fea000383ffff */
[----:B------:R-:W-:Y:S05]  /*ecf0*/  BRA `(.L_x_2952) ;  /* 0xffffffec00f47947 */ /* 0x000fea000383ffff */
.L_x_2923:
[----:B--2---:R2:W3:Y:S02]  /*ed00*/  SYNCS.PHASECHK.TRANS64.TRYWAIT P0, [R3+URZ+0x36860], R0 ;  /* 0x03686000030075a7 */ /* 0x0044e4000800017f */
[----:B---3--:R-:W-:Y:S05]  /*ed10*/  @!P0 NANOSLEEP.SYNCS 0x989680 ;  /* 0x009896800000895d */ /* 0x008fea0003900000 */
[----:B------:R-:W3:Y:S02]  /*ed20*/  @!P0 SYNCS.PHASECHK.TRANS64 P0, [R3+URZ+0x36860], R0 ;  /* 0x03686000030085a7 */ /* 0x000ee4000800007f */
[----:B---3--:R-:W-:Y:S05]  /*ed30*/  @!P0 BRA `(.L_x_2923) ;  /* 0xfffffffc00f08947 */ /* 0x008fea000383ffff */
[----:B------:R-:W-:Y:S05]  /*ed40*/  BRA `(.L_x_2953) ;  /* 0xfffffff000c07947 */ /* 0x000fea000383ffff */
.L_x_2927:
[----:B--2---:R2:W3:Y:S02]  /*ed50*/  SYNCS.PHASECHK.TRANS64.TRYWAIT P0, [R0+URZ+0x36820], R3 ;  /* 0x03682003000075a7 */ /* 0x0044e4000800017f */
[----:B---3--:R-:W-:Y:S05]  /*ed60*/  @!P0 NANOSLEEP.SYNCS 0x989680 ;  /* 0x009896800000895d */ /* 0x008fea0003900000 */
[----:B------:R-:W3:Y:S02]  /*ed70*/  @!P0 SYNCS.PHASECHK.TRANS64 P0, [R0+URZ+0x36820], R3 ;  /* 0x03682003000085a7 */ /* 0x000ee4000800007f */
[----:B---3--:R-:W-:Y:S05]  /*ed80*/  @!P0 BRA `(.L_x_2927) ;  /* 0xfffffffc00f08947 */ /* 0x008fea000383ffff */
[----:B------:R-:W-:Y:S05]  /*ed90*/  BRA `(.L_x_2954) ;  /* 0xfffffff400a07947 */ /* 0x000fea000383ffff */
.L_x_2928:
[----:B------:R-:W3:Y:S01]  /*eda0*/  S2R R2, SR_TID.X ;  /* 0x0000000000027919 */ /* 0x000ee20000002100 */
[----:B------:R-:W-:Y:S01]  /*edb0*/  BSSY B0, `(.L_x_2955) ;  /* 0x000000a000007945 */ /* 0x000fe20003800000 */
[----:B------:R-:W-:Y:S01]  /*edc0*/  MOV R12, RZ ;  /* 0x000000ff000c7202 */ /* 0x000fe20000000f00 */
[----:B------:R-:W-:Y:S02]  /*edd0*/  IMAD.MOV.U32 R11, RZ, RZ, 0x1f ;  /* 0x0000001fff0b7424 */ /* 0x000fe400078e00ff */
[----:B------:R-:W-:Y:S01]  /*ede0*/  IMAD.MOV.U32 R15, RZ, RZ, -0x1 ;  /* 0xffffffffff0f7424 */ /* 0x000fe200078e00ff */
[----:B---3--:R-:W-:-:S04]  /*edf0*/  SHF.R.U32.HI R2, RZ, 0x5, R2 ;  /* 0x00000005ff027819 */ /* 0x008fc80000011602 */
[----:B------:R-:W-:-:S05]  /*ee00*/  LOP3.LUT R2, R2, 0x3, RZ, 0xc0, !PT ;  /* 0x0000000302027812 */ /* 0x000fca00078ec0ff */
[----:B------:R-:W-:-:S07]  /*ee10*/  IMAD.MOV.U32 R13, RZ, RZ, R2 ;  /* 0x000000ffff0d7224 */ /* 0x000fce00078e0002 */
[----:B-12---:R-:W-:Y:S05]  /*ee20*/  WARPSYNC.COLLECTIVE R15, `(.L_x_2956) ;  /* 0x000000000f087348 */ /* 0x006fea0003c00000 */
[----:B------:R3:W4:Y:S02]  /*ee30*/  SHFL.IDX P6, R14, R13, R12, R11 ;  /* 0x0000000c0d0e7389 */ /* 0x00072400000c000b */
[----:B-1234-:R-:W-:Y:S01]  /*ee40*/  ENDCOLLECTIVE ;  /* 0x000000000000791b */ /* 0x01efe20003800000 */
.L_x_2956:
[----:B------:R-:W-:Y:S05]  /*ee50*/  BSYNC B0 ;  /* 0x0000000000007941 */ /* 0x000fea0003800000 */
.L_x_2955:
[----:B------:R-:W-:Y:S05]  /*ee60*/  BRA `(.L_x_2957) ;  /* 0xfffffff400887947 */ /* 0x000fea000383ffff */
.L_x_2931:
[----:B------:R-:W-:Y:S01]  /*ee70*/  BSSY B1, `(.L_x_2958) ;  /* 0x0000006000017945 */ /* 0x000fe20003800000 */
[----:B------:R-:W-:-:S07]  /*ee80*/  IMAD.MOV.U32 R15, RZ, RZ, -0x1 ;  /* 0xffffffffff0f7424 */ /* 0x000fce00078e00ff */
[----:B-123--:R-:W-:Y:S05]  /*ee90*/  WARPSYNC.COLLECTIVE R15, `(.L_x_2959) ;  /* 0x000000000f0c7348 */ /* 0x00efea0003c00000 */
[----:B------:R-:W-:Y:S02]  /*eea0*/  ELECT P6, UR62, PT ;  /* 0x00000000003e782f */ /* 0x000fe400038c0000 */
[----:B------:R-:W-:Y:S01]  /*eeb0*/  MOV R14, UR62 ;  /* 0x0000003e000e7c02 */ /* 0x000fe20008000f00 */
[----:B-123--:R-:W-:Y:S10]  /*eec0*/  ENDCOLLECTIVE ;  /* 0x000000000000791b */ /* 0x00eff40003800000 */
.L_x_2959:
[----:B------:R-:W-:Y:S05]  /*eed0*/  BSYNC B1 ;  /* 0x0000000000017941 */ /* 0x000fea0003800000 */
.L_x_2958:
[----:B------:R-:W-:Y:S05]  /*eee0*/  BRA `(.L_x_2960) ;  /* 0xfffffff400807947 */ /* 0x000fea000383ffff */
.L_x_2933:
[----:B-1----:R1:W2:Y:S02]  /*eef0*/  SYNCS.PHASECHK.TRANS64.TRYWAIT P0, [R6+URZ], R5 ;  /* 0x00000005060075a7 */ /* 0x0022a4000800017f */
[----:B--2---:R-:W-:Y:S05]  /*ef00*/  @!P0 NANOSLEEP.SYNCS 0x989680 ;  /* 0x009896800000895d */ /* 0x004fea0003900000 */
[----:B------:R-:W2:Y:S02]  /*ef10*/  @!P0 SYNCS.PHASECHK.TRANS64 P0, [R6+URZ], R5 ;  /* 0x00000005060085a7 */ /* 0x000ea4000800007f */
[----:B--2---:R-:W-:Y:S05]  /*ef20*/  @!P0 BRA `(.L_x_2933) ;  /* 0xfffffffc00f08947 */ /* 0x004fea000383ffff */
[----:B------:R-:W-:Y:S05]  /*ef30*/  BRA `(.L_x_2961) ;  /* 0xfffffff400bc7947 */ /* 0x000fea000383ffff */
.L_x_2934:
[----:B--2---:R2:W3:Y:S02]  /*ef40*/  SYNCS.PHASECHK.TRANS64.TRYWAIT P0, [R3+URZ], R2 ;  /* 0x00000002030075a7 */ /* 0x0044e4000800017f */
[----:B---3--:R-:W-:Y:S05]  /*ef50*/  @!P0 NANOSLEEP.SYNCS 0x989680 ;  /* 0x009896800000895d */ /* 0x008fea0003900000 */
[----:B------:R-:W3:Y:S02]  /*ef60*/  @!P0 SYNCS.PHASECHK.TRANS64 P0, [R3+URZ], R2 ;  /* 0x00000002030085a7 */ /* 0x000ee4000800007f */
[----:B---3--:R-:W-:Y:S05]  /*ef70*/  @!P0 BRA `(.L_x_2934) ;  /* 0xfffffffc00f08947 */ /* 0x008fea000383ffff */
[----:B------:R-:W-:Y:S05]  /*ef80*/  BRA `(.L_x_2962) ;  /* 0xfffffff400b07947 */ /* 0x000fea000383ffff */
.L_x_2936:
[----:B--2---:R2:W3:Y:S02]  /*ef90*/  SYNCS.PHASECHK.TRANS64.TRYWAIT P0, [R16+URZ], R5 ;  /* 0x00000005100075a7 */ /* 0x0044e4000800017f */
[----:B---3--:R-:W-:Y:S05]  /*efa0*/  @!P0 NANOSLEEP.SYNCS 0x989680 ;  /* 0x009896800000895d */ /* 0x008fea0003900000 */
[----:B------:R-:W3:Y:S02]  /*efb0*/  @!P0 SYNCS.PHASECHK.TRANS64 P0, [R16+URZ], R5 ;  /* 0x00000005100085a7 */ /* 0x000ee4000800007f */
[----:B---3--:R-:W-:Y:S05]  /*efc0*/  @!P0 BRA `(.L_x_2936) ;  /* 0xfffffffc00f08947 */ /* 0x008fea000383ffff */
[----:B------:R-:W-:Y:S05]  /*efd0*/  BRA `(.L_x_2963) ;  /* 0xfffffff400b47947 */ /* 0x000fea000383ffff */
.L_x_2964:
        /* <DEDUP_REMOVED lines=10> */
.L_x_12759:


//--------------------- .text._ZN7cutlass13device_kernelIN5flash11enable_sm90INS1_16FlashAttnFwdSm90INS1_25CollectiveMainloopFwdSm90ILi2EN4cute5tupleIJNS5_1CILi2EEENS7_ILi1EEES9_EEENS6_IJNS7_ILi128EEENS7_ILi112EEENS7_ILi192EEEEEELi192ENS_10bfloat16_tEfNS_4arch4Sm90ELb0ELb0ELb0ELb0ELb0ELb0ELb0ELb1ELb1ELb0ELb0ELb0EEENS1_21CollectiveEpilogueFwdINS6_IJSB_SD_SC_EEESA_SF_SH_Li256ELb0ELb0ELb0ELb0EEENS1_29StaticPersistentTileSchedulerILb0EEEEEEEEEvNT_6ParamsE --------------------------
	.section	.text._ZN7cutlass13device_kernelIN5flash11enable_sm90INS1_16FlashAttnFwdSm90INS1_25CollectiveMainloopFwdSm90ILi2EN4cute5tupleIJNS5_1CILi2EEENS7_ILi1EEES9_EEENS6_IJNS7_ILi128EEENS7_ILi112EEENS7_ILi192EEEEEELi192ENS_10bfloat16_tEfNS_4arch4Sm90ELb0ELb0ELb0ELb0ELb0ELb0ELb0ELb1ELb1ELb0ELb0ELb0EEENS1_21CollectiveEpilogueFwdINS6_IJSB_SD_SC_EEESA_SF_SH_Li256ELb0ELb0ELb0ELb0EEENS1_29StaticPersistentTileSchedulerILb0EEEEEEEEEvNT_6ParamsE,"ax",@progbits
	.align	128
.text._ZN7cutlass13device_kernelIN5flash11enable_sm90INS1_16FlashAttnFwdSm90INS1_25CollectiveMainloopFwdSm90ILi2EN4cute5tupleIJNS5_1CILi2EEENS7_ILi1EEES9_EEENS6_IJNS7_ILi128EEENS7_ILi112EEENS7_ILi192EEEEEELi192ENS_10bfloat16_tEfNS_4arch4Sm90ELb0ELb0ELb0ELb0ELb0ELb0ELb0ELb1ELb1ELb0ELb0ELb0EEENS1_21CollectiveEpilogueFwdINS6_IJSB_SD_SC_EEESA_SF_SH_Li256ELb0ELb0ELb0ELb0EEENS1_29StaticPersistentTileSchedulerILb0EEEEEEEEEvNT_6ParamsE:
        .type           _ZN7cutlass13device_kernelIN5flash11enable_sm90INS1_16FlashAttnFwdSm90INS1_25CollectiveMainloopFwdSm90ILi2EN4cute5tupleIJNS5_1CILi2EEENS7_ILi1EEES9_EEENS6_IJNS7_ILi128EEENS7_ILi112EEENS7_ILi192EEEEEELi192ENS_10bfloat16_tEfNS_4arch4Sm90ELb0ELb0ELb0ELb0ELb0ELb0ELb0ELb1ELb1ELb0ELb0ELb0EEENS1_21CollectiveEpilogueFwdINS6_IJSB_SD_SC_EEESA_SF_SH_Li256ELb0ELb0ELb0ELb0EEENS1_29StaticPersistentTileSchedulerILb0EEEEEEEEEvNT_6ParamsE,@function
        .size           _ZN7cutlass13device_kernelIN5flash11enable_sm90INS1_16FlashAttnFwdSm90INS1_25CollectiveMainloopFwdSm90ILi2EN4cute5tupleIJNS5_1CILi2EEENS7_ILi1EEES9_EEENS6_IJNS7_ILi128EEENS7_ILi112EEENS7_ILi192EEEEEELi192ENS_10bfloat16_tEfNS_4arch4Sm90ELb0ELb0ELb0ELb0ELb0ELb0ELb0ELb1ELb1ELb0ELb0ELb0EEENS1_21CollectiveEpilogueFwdINS6_IJSB_SD_SC_EEESA_SF_SH_Li256ELb0ELb0ELb0ELb0EEENS1_29StaticPersistentTileSchedulerILb0EEEEEEEEEvNT_6ParamsE,(.L_x_12760 - _ZN7cutlass13device_kernelIN5flash11enable_sm90INS1_16FlashAttnFwdSm90INS1_25CollectiveMainloopFwdSm90ILi2EN4cute5tupleIJNS5_1CILi2EEENS7_ILi1EEES9_EEENS6_IJNS7_ILi128EEENS7_ILi112EEENS7_ILi192EEEEEELi192ENS_10bfloat16_tEfNS_4arch4Sm90ELb0ELb0ELb0ELb0ELb0ELb0ELb0ELb1ELb1ELb0ELb0ELb0EEENS1_21CollectiveEpilogueFwdINS6_IJSB_SD_SC_EEESA_SF_SH_Li256ELb0ELb0ELb0ELb0EEENS1_29StaticPersistentTileSchedulerILb0EEEEEEEEEvNT_6ParamsE)
        .other          _ZN7cutlass13device_kernelIN5flash11enable_sm90INS1_16FlashAttnFwdSm90INS1_25CollectiveMainloopFwdSm90ILi2EN4cute5tupleIJNS5_1CILi2EEENS7_ILi1EEES9_EEENS6_IJNS7_ILi128EEENS7_ILi112EEENS7_ILi192EEEEEELi192ENS_10bfloat16_tEfNS_4arch4Sm90ELb0ELb0ELb0ELb0ELb0ELb0ELb0ELb1ELb1ELb0ELb0ELb0EEENS1_21CollectiveEpilogueFwdINS6_IJSB_SD_SC_EEESA_SF_SH_Li256ELb0ELb0ELb0ELb0EEENS1_29StaticPersistentTileSchedulerILb0EEEEEEEEEvNT_6ParamsE,@"STO_CUDA_ENTRY STV_DEFAULT"
_ZN7cutlass13device_kernelIN5flash11enable_sm90INS1_16FlashAttnFwdSm90INS1_25CollectiveMainloopFwdSm90ILi2EN4cute5tupleIJNS5_1CILi2EEENS7_ILi1EEES9_EEENS6_IJNS7_ILi128EEENS7_ILi112EEENS7_ILi192EEEEEELi192ENS_10bfloat16_tEfNS_4arch4Sm90ELb0ELb0ELb0ELb0ELb0ELb0ELb0ELb1ELb1ELb0ELb0ELb0EEENS1_21CollectiveEpilogueFwdINS6_IJSB_SD_SC_EEESA_SF_SH_Li256ELb0ELb0ELb0ELb0EEENS1_29StaticPersistentTileSchedulerILb0EEEEEEEEEvNT_6ParamsE:
        /* <DEDUP_REMOVED lines=23> */
.L_x_2966:
[----:B------:R-:W-:Y:S05]  /*0170*/  BSYNC B0 ;  /* 0x0000000000007941 */ /* 0x000fea0003800000 */
.L_x_2965:
[----:B------:R-:W-:Y:S01]  /*0180*/  VOTEU.ANY UP0, P0 ;  /* 0x00000000003f7886 */ /* 0x000fe20000000100 */
[----:B------:R-:W1:Y:S01]  /*0190*/  SHFL.IDX PT, R3, R0, RZ, 0x1f ;  /* 0x00001fff00037589 */ /* 0x000e6200000e0000 */
[----:B------:R-:W-:Y:S01]  /*01a0*/  UMOV UR4, 0x1 ;  /* 0x0000000100047882 */ /* 0x000fe20000000000 */
[----:B------:R-:W-:Y:S01]  /*01b0*/  UMOV UR7, 0x2 ;  /* 0x0000000200077882 */ /* 0x000fe20000000000 */
[----:B------:R-:W-:Y:S01]  /*01c0*/  SHF.R.U32.HI R2, RZ, 0x7, R11 ;  /* 0x00000007ff027819 */ /* 0x000fe2000001160b */
[----:B------:R-:W2:Y:S01]  /*01d0*/  @UP0 S2UR UR8, SR_CgaCtaId ;  /* 0x00000000000809c3 */ /* 0x000ea20000008800 */
[----:B------:R-:W-:Y:S01]  /*01e0*/  @UP0 UMOV UR6, 0x400 ;  /* 0x0000040000060882 */ /* 0x000fe20000000000 */
[----:B------:R-:W-:-:S04]  /*01f0*/  @UP0 UIADD3 UR4, -UR4, 0x100000, URZ ;  /* 0x0010000004040890 */ /* 0x000fc8000fffe13f */
[----:B------:R-:W-:Y:S02]  /*0200*/  @UP0 USHF.L.U32 UR5, UR4, 0xb, URZ ;  /* 0x0000000b04050899 */ /* 0x000fe4000800063f */
[----:B------:R-:W-:Y:S01]  /*0210*/  @UP0 USHF.L.U32 UR4, UR4, 0x1, URZ ;  /* 0x0000000104040899 */ /* 0x000fe2000800063f */
[----:B------:R-:W-:Y:S01]  /*0220*/  VOTEU.ANY UP1, P0 ;  /* 0x00000000003f7886 */ /* 0x000fe20000020100 */
[----:B------:R-:W3:Y:S01]  /*0230*/  SHFL.IDX PT, R2, R2, RZ, 0x1f ;  /* 0x00001fff02027589 */ /* 0x000ee200000e0000 */
[----:B-1----:R-:W-:Y:S01]  /*0240*/  ISETP.NE.AND P1, PT, R3, RZ, PT ;  /* 0x000000ff0300720c */ /* 0x002fe20003f25270 */
[----:B--2---:R-:W-:Y:S02]  /*0250*/  @UP0 ULEA UR8, UR8, UR6, 0x18 ;  /* 0x0000000608080291 */ /* 0x004fe4000f8ec03f */
[----:B------:R-:W-:-:S04]  /*0260*/  @UP0 UIADD3 UR6, -UR7, 0x100000, URZ ;  /* 0x0010000007060890 */ /* 0x000fc8000fffe13f */
[----:B------:R-:W-:Y:S02]  /*0270*/  @UP0 USHF.L.U32 UR7, UR6, 0xb, URZ ;  /* 0x0000000b06070899 */ /* 0x000fe4000800063f */
[----:B------:R-:W-:Y:S01]  /*0280*/  @UP0 USHF.L.U32 UR6, UR6, 0x1, URZ ;  /* 0x0000000106060899 */ /* 0x000fe2000800063f */
[----:B------:R-:W-:Y:S01]  /*0290*/  VOTEU.ANY UP0, P0 ;  /* 0x00000000003f7886 */ /* 0x000fe20000000100 */
[----:B------:R-:W1:Y:S04]  /*02a0*/  FENCE.VIEW.ASYNC.S ;  /* 0x00000000000073c6 */ /* 0x000e680000000000 */
[----:B-1----:R1:W2:Y:S06]  /*02b0*/  @UP0 SYNCS.EXCH.64 URZ, [UR8+0x36800], UR4 ;  /* 0x03680004083f05b2 */ /* 0x0022ac0008000100 */
[----:B------:R1:W4:Y:S01]  /*02c0*/  @UP1 SYNCS.EXCH.64 URZ, [UR8+0x36820], UR6 ;  /* 0x03682006083f15b2 */ /* 0x0003220008000100 */
[----:B---3--:R-:W-:Y:S05]  /*02d0*/  @P1 BRA `(.L_x_2967) ;  /* 0x0000000000481947 */ /* 0x008fea0003800000 */
        /* <DEDUP_REMOVED lines=17> */
[----:B---3--:R-:W-:Y:S01]  /*03f0*/  NOP ;  /* 0x0000000000007918 */ /* 0x008fe20000000000 */
.L_x_2967:
[----:B-1----:R-:W1:Y:S01]  /*0400*/  S2UR UR4, SR_CTAID.Y ;  /* 0x00000000000479c3 */ /* 0x002e620000002600 */
[----:B------:R-:W3:Y:S01]  /*0410*/  SHFL.IDX PT, R7, R0, RZ, 0x1f ;  /* 0x00001fff00077589 */ /* 0x000ee200000e0000 */
[----:B------:R-:W-:Y:S01]  /*0420*/  ULDC UR5, c[0x0][0x154] ;  /* 0x0000550000057ab9 */ /* 0x000fe20000000800 */
[----:B------:R-:W-:-:S05]  /*0430*/  NOP ;  /* 0x0000000000007918 */ /* 0x000fca0000000000 */
[----:B------:R-:W5:Y:S08]  /*0440*/  S2UR UR6, SR_CTAID.X ;  /* 0x00000000000679c3 */ /* 0x000f700000002500 */
[----:B------:R-:W2:Y:S01]  /*0450*/  LDC R8, c[0x0][0x148] ;  /* 0x00005200ff087b82 */ /* 0x000ea20000000800 */
[----:B-1----:R-:W-:Y:S02]  /*0460*/  I2FP.F32.U32 R4, UR4 ;  /* 0x0000000400047c45 */ /* 0x002fe40008201000 */
[----:B---3--:R-:W-:-:S03]  /*0470*/  ISETP.NE.AND P0, PT, R7, RZ, PT ;  /* 0x000000ff0700720c */ /* 0x008fc60003f05270 */
        /* <DEDUP_REMOVED lines=24> */
[----:B------:R1:W3:Y:S01]  /*0600*/  SYNCS.EXCH.64 URZ, [UR8+0x36860], UR6 ;  /* 0x03686006083f75b2 */ /* 0x0002e20008000100 */
[----:B------:R1:W1:Y:S01]  /*0610*/  SYNCS.EXCH.64 URZ, [UR8+0x36858], UR4 ;  /* 0x03685804083f75b2 */ /* 0x0002620008000100 */
[----:B------:R1:W1:Y:S01]  /*0620*/  SYNCS.EXCH.64 URZ, [UR8+0x36868], UR6 ;  /* 0x03686806083f75b2 */ /* 0x0002620008000100 */
[----:B------:R-:W-:Y:S01]  /*0630*/  NOP ;  /* 0x0000000000007918 */ /* 0x000fe20000000000 */
.L_x_2968:
[----:B------:R-:W5:Y:S01]  /*0640*/  SHFL.IDX PT, R10, R0, RZ, 0x1f ;  /* 0x00001fff000a7589 */ /* 0x000f6200000e0000 */
[----:B------:R-:W-:Y:S01]  /*0650*/  LOP3.LUT R4, R4, 0xffffff80, RZ, 0xc0, !PT ;  /* 0xffffff8004047812 */ /* 0x000fe200078ec0ff */
[----:B------:R-:W1:Y:S01]  /*0660*/  F2I.U32.TRUNC.NTZ R9, R9 ;  /* 0x0000000900097305 */ /* 0x000e62000020f000 */
[----:B------:R-:W-:Y:S01]  /*0670*/  SHF.R.S32.HI R8, RZ, 0x1f, R3 ;  /* 0x0000001fff087819 */ /* 0x000fe20000011403 */
[----:B------:R-:W-:Y:S02]  /*0680*/  NOP ;  /* 0x0000000000007918 */ /* 0x000fe40000000000 */
[----:B------:R-:W-:Y:S01]  /*0690*/  IMAD.IADD R4, R11, 0x1, -R4 ;  /* 0x000000010b047824 */ /* 0x000fe200078e0a04 */
[----:B------:R-:W-:Y:S01]  /*06a0*/  LEA.HI R8, R8, R3, RZ, 0x2 ;  /* 0x0000000308087211 */ /* 0x000fe200078f10ff */
[----:B------:R-:W1:Y:S03]  /*06b0*/  LDC R11, c[0x0][0x144] ;  /* 0x00005100ff0b7b82 */ /* 0x000e660000000800 */
[----:B------:R-:W-:-:S02]  /*06c0*/  SHF.R.S32.HI R5, RZ, 0x1f, R4 ;  /* 0x0000001fff057819 */ /* 0x000fc40000011404 */
[----:B------:R-:W-:Y:S02]  /*06d0*/  LOP3.LUT R8, R8, 0x3ffffffc, RZ, 0xc0, !PT ;  /* 0x3ffffffc08087812 */ /* 0x000fe400078ec0ff */
        /* <DEDUP_REMOVED lines=27> */
.L_x_2969:
[----:B------:R-:W5:Y:S01]  /*0890*/  SHFL.IDX PT, R13, R0, RZ, 0x1f ;  /* 0x00001fff000d7589 */ /* 0x000f6200000e0000 */
[----:B-1----:R-:W1:Y:S01]  /*08a0*/  S2UR UR4, SR_CTAID.X ;  /* 0x00000000000479c3 */ /* 0x002e620000002500 */
[----:B------:R-:W-:Y:S01]  /*08b0*/  LOP3.LUT R10, R10, 0x3ffffffc, RZ, 0xc0, !PT ;  /* 0x3ffffffc0a0a7812 */ /* 0x000fe200078ec0ff */
[----:B------:R-:W-:Y:S01]  /*08c0*/  IMAD.IADD R5, R6, 0x1, -R5 ;  /* 0x0000000106057824 */ /* 0x000fe200078e0a05 */
[----:B------:R-:W-:Y:S01]  /*08d0*/  NOP ;  /* 0x0000000000007918 */ /* 0x000fe20000000000 */
[----:B------:R-:W-:Y:S02]  /*08e0*/  IMAD.IADD R8, R3, 0x1, -R8 ;  /* 0x0000000103087824 */ /* 0x000fe400078e0a08 */
[----:B------:R-:W-:Y:S02]  /*08f0*/  IMAD.IADD R10, R7, 0x1, -R10 ;  /* 0x00000001070a7824 */ /* 0x000fe400078e0a0a */
[----:B------:R-:W2:Y:S01]  /*0900*/  LDC R7, c[0x0][0x140] ;  /* 0x00005000ff077b82 */ /* 0x000ea20000000800 */
[----:B------:R-:W-:-:S02]  /*0910*/  IMAD R8, R8, 0x4, R5 ;  /* 0x0000000408087824 */ /* 0x000fc400078e0205 */
[----:B------:R-:W-:Y:S02]  /*0920*/  IMAD R10, R10, 0x4, R5 ;  /* 0x000000040a0a7824 */ /* 0x000fe400078e0205 */
[----:B------:R-:W-:Y:S01]  /*0930*/  IMAD.MOV R6, RZ, RZ, -R9 ;  /* 0x000000ffff067224 */ /* 0x000fe200078e0a09 */
[----:B------:R-:W-:Y:S02]  /*0940*/  LEA.HI R3, R8, R8, RZ, 0x1 ;  /* 0x0000000808037211 */ /* 0x000fe400078f08ff */
[----:B------:R-:W-:Y:S02]  /*0950*/  LEA.HI R5, R10, R10, RZ, 0x1 ;  /* 0x0000000a0a057211 */ /* 0x000fe400078f08ff */
[----:B------:R-:W-:Y:S02]  /*0960*/  LOP3.LUT R3, R3, 0xfffffffe, RZ, 0xc0, !PT ;  /* 0xfffffffe03037812 */ /* 0x000fe400078ec0ff */
[----:B------:R-:W-:Y:S02]  /*0970*/  LOP3.LUT R5, R5, 0xfffffffe, RZ, 0xc0, !PT ;  /* 0xfffffffe05057812 */ /* 0x000fe400078ec0ff */
[----:B-----5:R-:W-:Y:S01]  /*0980*/  ISETP.NE.AND P0, PT, R13, RZ, PT ;  /* 0x000000ff0d00720c */ /* 0x020fe20003f05270 */
[----:B-1----:R-:W-:-:S02]  /*0990*/  IMAD R6, R11, R6, UR4 ;  /* 0x000000040b067e24 */ /* 0x002fc4000f8e0206 */
[----:B------:R-:W-:Y:S02]  /*09a0*/  IMAD.IADD R3, R8, 0x1, -R3 ;  /* 0x0000000108037824 */ /* 0x000fe400078e0a03 */
[----:B------:R-:W-:-:S03]  /*09b0*/  IMAD.IADD R5, R10, 0x1, -R5 ;  /* 0x000000010a057824 */ /* 0x000fc600078e0a05 */
[-C--:B------:R-:W-:Y:S02]  /*09c0*/  ISETP.NE.AND P3, PT, R3, R6.reuse, PT ;  /* 0x000000060300720c */ /* 0x080fe40003f65270 */
[----:B------:R-:W-:-:S03]  /*09d0*/  ISETP.NE.AND P5, PT, R5, R6, PT ;  /* 0x000000060500720c */ /* 0x000fc60003fa5270 */
[----:B------:R-:W-:Y:S10]  /*09e0*/  @P0 BRA `(.L_x_2970) ;  /* 0x0000000000480947 */ /* 0x000ff40003800000 */
        /* <DEDUP_REMOVED lines=18> */
.L_x_2970:
[----:B------:R-:W5:Y:S01]  /*0b10*/  SHFL.IDX PT, R6, R0, RZ, 0x1f ;  /* 0x00001fff00067589 */ /* 0x000f6200000e0000 */
[----:B------:R-:W-:Y:S01]  /*0b20*/  IMAD.SHL.U32 R3, R8, 0x4, RZ ;  /* 0x0000000408037824 */ /* 0x000fe200078e00ff */
[----:B------:R-:W-:Y:S01]  /*0b30*/  LOP3.LUT P0, RZ, R4, 0x7, RZ, 0xc0, !PT ;  /* 0x0000000704ff7812 */ /* 0x000fe2000780c0ff */
[----:B------:R-:W-:Y:S01]  /*0b40*/  IMAD.SHL.U32 R5, R10, 0x4, RZ ;  /* 0x000000040a057824 */ /* 0x000fe200078e00ff */
[----:B------:R-:W-:Y:S01]  /*0b50*/  ISETP.NE.AND P2, PT, R2, RZ, PT ;  /* 0x000000ff0200720c */ /* 0x000fe20003f45270 */
[----:B------:R-:W-:Y:S01]  /*0b60*/  IMAD.MOV.U32 R23, RZ, RZ, 0x1 ;  /* 0x00000001ff177424 */ /* 0x000fe200078e00ff */
[----:B------:R-:W-:Y:S01]  /*0b70*/  LOP3.LUT R11, R8, 0xc, R3, 0x78, !PT ;  /* 0x0000000c080b7812 */ /* 0x000fe200078e7803 */
[----:B------:R-:W-:Y:S01]  /*0b80*/  IMAD.MOV.U32 R22, RZ, RZ, 0x1 ;  /* 0x00000001ff167424 */ /* 0x000fe200078e00ff */
[----:B------:R-:W-:Y:S01]  /*0b90*/  LOP3.LUT R9, R10, 0xc, R5, 0x78, !PT ;  /* 0x0000000c0a097812 */ /* 0x000fe200078e7805 */
[----:B------:R-:W-:Y:S01]  /*0ba0*/  NOP ;  /* 0x0000000000007918 */ /* 0x000fe20000000000 */
[----:B------:R-:W-:Y:S01]  /*0bb0*/  @P3 LEA.HI R3, R11, R11, RZ, 0x1 ;  /* 0x0000000b0b033211 */ /* 0x000fe200078f08ff */
[----:B------:R1:W-:Y:S01]  /*0bc0*/  STL [R1+0x4], R11 ;  /* 0x0000040b01007387 */ /* 0x0003e20000100800 */
[----:B------:R-:W-:-:S02]  /*0bd0*/  @P5 LEA.HI R5, R9, R9, RZ, 0x1 ;  /* 0x0000000909055211 */ /* 0x000fc400078f08ff */
[----:B------:R-:W-:Y:S01]  /*0be0*/  @P3 SHF.R.S32.HI R3, RZ, 0x1, R3 ;  /* 0x00000001ff033819 */ /* 0x000fe20000011403 */
[----:B------:R1:W-:Y:S01]  /*0bf0*/  STL [R1], R9 ;  /* 0x0000000901007387 */ /* 0x0003e20000100800 */
[----:B------:R-:W-:Y:S02]  /*0c00*/  @P5 SHF.R.S32.HI R5, RZ, 0x1, R5 ;  /* 0x00000001ff055819 */ /* 0x000fe40000011405 */
[-C--:B------:R-:W-:Y:S02]  /*0c10*/  @P3 ISETP.NE.AND P6, PT, R3, R12.reuse, PT ;  /* 0x0000000c0300320c */ /* 0x080fe40003fc5270 */
[----:B------:R-:W-:Y:S02]  /*0c20*/  @P5 ISETP.NE.AND P4, PT, R5, R12, PT ;  /* 0x0000000c0500520c */ /* 0x000fe40003f85270 */
[----:B------:R-:W-:Y:S02]  /*0c30*/  @P3 SEL R23, RZ, 0x1, P6 ;  /* 0x00000001ff173807 */ /* 0x000fe40003000000 */
[----:B-----5:R-:W-:-:S02]  /*0c40*/  ISETP.NE.AND P3, PT, R6, RZ, PT ;  /* 0x000000ff0600720c */ /* 0x020fc40003f65270 */
[----:B------:R-:W-:Y:S02]  /*0c50*/  ISETP.LT.U32.AND P6, PT, R11, 0x2, !P0 ;  /* 0x000000020b00780c */ /* 0x000fe400047c1070 */
[----:B------:R-:W-:Y:S02]  /*0c60*/  ISETP.LT.U32.AND P0, PT, R9, 0x2, !P0 ;  /* 0x000000020900780c */ /* 0x000fe40004701070 */
[----:B--2---:R-:W-:Y:S02]  /*0c70*/  ISETP.EQ.U32.AND P1, PT, R7, 0x1, PT ;  /* 0x000000010700780c */ /* 0x004fe40003f22070 */
[----:B------:R-:W-:Y:S02]  /*0c80*/  SEL R2, RZ, 0x1, !P6 ;  /* 0x00000001ff027807 */ /* 0x000fe40007000000 */
[----:B------:R-:W-:Y:S02]  /*0c90*/  SEL R3, RZ, 0x1, !P0 ;  /* 0x00000001ff037807 */ /* 0x000fe40004000000 */
[----:B------:R-:W-:Y:S01]  /*0ca0*/  @P5 SEL R22, RZ, 0x1, P4 ;  /* 0x00000001ff165807 */ /* 0x000fe20002000000 */
[----:B-1----:R-:W-:Y:S06]  /*0cb0*/  @P3 BRA `(.L_x_2971) ;  /* 0x0000000000483947 */ /* 0x002fec0003800000 */
        /* <DEDUP_REMOVED lines=14> */
[----:B------:R1:W1:Y:S01]  /*0da0*/  SYNCS.EXCH.64 URZ, [UR8+0x368c0], UR6 ;  /* 0x0368c006083f75b2 */ /* 0x0002620008000100 */
[----:B------:R1:W1:Y:S01]  /*0db0*/  SYNCS.EXCH.64 URZ, [UR8+0x368b8], UR4 ;  /* 0x0368b804083f75b2 */ /* 0x0002620008000100 */
[----:B------:R1:W1:Y:S01]  /*0dc0*/  SYNCS.EXCH.64 URZ, [UR8+0x368c8], UR6 ;  /* 0x0368c806083f75b2 */ /* 0x0002620008000100 */
[----:B------:R-:W-:Y:S01]  /*0dd0*/  NOP ;  /* 0x0000000000007918 */ /* 0x000fe20000000000 */
.L_x_2971:
[----:B------:R-:W-:Y:S01]  /*0de0*/  LOP3.LUT R23, R23, R2, RZ, 0xc0, !PT ;  /* 0x0000000217177212 */ /* 0x000fe200078ec0ff */
[----:B------:R-:W-:Y:S01]  /*0df0*/  NOP ;  /* 0x0000000000007918 */ /* 0x000fe20000000000 */
[----:B------:R-:W-:Y:S01]  /*0e00*/  LOP3.LUT R22, R22, R3, RZ, 0xc0, !PT ;  /* 0x0000000316167212 */ /* 0x000fe200078ec0ff */
[----:B------:R-:W-:Y:S06]  /*0e10*/  @!P1 BRA `(.L_x_2972) ;  /* 0x0000000000089947 */ /* 0x000fec0003800000 */
[----:B-1234-:R-:W-:Y:S01]  /*0e20*/  UCGABAR_ARV ;  /* 0x00000000000079c7 */ /* 0x01efe20008000000 */
[----:B------:R-:W-:Y:S05]  /*0e30*/  BRA `(.L_x_2973) ;  /* 0x0000000000047947 */ /* 0x000fea0003800000 */
.L_x_2972:
[----:B-1234-:R-:W-:Y:S01]  /*0e40*/  NOP ;  /* 0x0000000000007918 */ /* 0x01efe20000000000 */
.L_x_2973:
[----:B------:R-:W-:Y:S05]  /*0e50*/  @!P1 BRA `(.L_x_2974) ;  /* 0x00000000000c9947 */ /* 0x000fea0003800000 */
[----:B------:R-:W-:Y:S01]  /*0e60*/  UCGABAR_WAIT ;  /* 0x0000000000007dc7 */ /* 0x000fe20008000000 */
[----:B------:R-:W-:Y:S01]  /*0e70*/  CCTL.IVALL ;  /* 0x00000000ff00798f */ /* 0x000fe20002000000 */
[----:B------:R-:W-:Y:S05]  /*0e80*/  BRA `(.L_x_2975) ;  /* 0x0000000000047947 */ /* 0x000fea0003800000 */
.L_x_2974:
[----:B------:R-:W-:Y:S06]  /*0e90*/  BAR.SYNC.DEFER_BLOCKING 0x0 ;  /* 0x0000000000007b1d */ /* 0x000fec0000010000 */
.L_x_2975:
[----:B------:R-:W-:-:S05]  /*0ea0*/  IMAD.MOV.U32 R2, RZ, RZ, 0x1 ;  /* 0x00000001ff027424 */ /* 0x000fca00078e00ff */
[----:B------:R-:W-:-:S05]  /*0eb0*/  SEL R2, R2, 0x2, !P2 ;  /* 0x0000000202027807 */ /* 0x000fca0005000000 */
[----:B------:R1:W-:Y:S01]  /*0ec0*/  STL [R1+0x1c], R2 ;  /* 0x00001c0201007387 */ /* 0x0003e20000100800 */
[----:B------:R-:W-:Y:S05]  /*0ed0*/  @!P2 BRA `(.L_x_2976) ;  /* 0x000000a00098a947 */ /* 0x000fea0003800000 */
.L_x_2977:
        /* <DEDUP_REMOVED lines=9> */
[----:B------:R-:W2:Y:S01]  /*0f70*/  LDL.LU R8, [R1+0x1c] ;  /* 0x00001c0001087983 */ /* 0x000ea20000300800 */
[----:B-1----:R-:W1:Y:S01]  /*0f80*/  S2R R2, SR_TID.X ;  /* 0x0000000000027919 */ /* 0x002e620000002100 */
[----:B------:R-:W3:Y:S01]  /*0f90*/  S2UR UR5, SR_CgaCtaId ;  /* 0x00000000000579c3 */ /* 0x000ee20000008800 */
[----:B-1----:R-:W-:-:S05]  /*0fa0*/  VIADD R0, R2, 0xffffff80 ;  /* 0xffffff8002007836 */ /* 0x002fca0000000000 */
[----:B------:R-:W-:-:S04]  /*0fb0*/  SHF.R.S32.HI R3, RZ, 0x1f, R0 ;  /* 0x0000001fff037819 */ /* 0x000fc80000011400 */
[----:B------:R-:W-:-:S04]  /*0fc0*/  LEA.HI R2, R3, R0, RZ, 0x7 ;  /* 0x0000000003027211 */ /* 0x000fc800078f38ff */
[----:B------:R-:W-:Y:S02]  /*0fd0*/  LOP3.LUT R5, R2, 0xffffff80, RZ, 0xc0, !PT ;  /* 0xffffff8002057812 */ /* 0x000fe400078ec0ff */
[----:B------:R-:W-:-:S03]  /*0fe0*/  LEA.HI R6, R3, R0, RZ, 0x4 ;  /* 0x0000000003067211 */ /* 0x000fc600078f20ff */
[----:B------:R-:W-:Y:S01]  /*0ff0*/  IMAD.IADD R206, R0, 0x1, -R5 ;  /* 0x0000000100ce7824 */ /* 0x000fe200078e0a05 */
[----:B------:R-:W1:Y:S01]  /*1000*/  S2UR UR6, SR_SWINHI ;  /* 0x00000000000679c3 */ /* 0x000e620000002f00 */
[----:B------:R-:W-:-:S03]  /*1010*/  LOP3.LUT R7, R6, 0x3fffff0, RZ, 0xc0, !PT ;  /* 0x03fffff006077812 */ /* 0x000fc600078ec0ff */
[----:B------:R-:W-:Y:S02]  /*1020*/  SHF.R.S32.HI R5, RZ, 0x1f, R206 ;  /* 0x0000001fff057819 */ /* 0x000fe400000114ce */
[----:B------:R-:W-:Y:S02]  /*1030*/  SHF.R.S32.HI R9, RZ, 0x4, R6 ;  /* 0x00000004ff097819 */ /* 0x000fe40000011406 */
[----:B------:R-:W-:Y:S01]  /*1040*/  LEA.HI R4, R5, R206, RZ, 0x2 ;  /* 0x000000ce05047211 */ /* 0x000fe200078f10ff */
[----:B------:R-:W-:Y:S01]  /*1050*/  IMAD.IADD R7, R0, 0x1, -R7 ;  /* 0x0000000100077824 */ /* 0x000fe200078e0a07 */
[----:B------:R-:W-:Y:S02]  /*1060*/  LEA.HI R210, R3, R0, RZ, 0x5 ;  /* 0x0000000003d27211 */ /* 0x000fe400078f28ff */
[----:B------:R-:W-:Y:S02]  /*1070*/  LEA.HI R6, R6, R9, RZ, 0x1 ;  /* 0x0000000906067211 */ /* 0x000fe400078f08ff */
[----:B------:R-:W-:-:S02]  /*1080*/  SHF.R.S32.HI R0, RZ, 0x2, R4 ;  /* 0x00000002ff007819 */ /* 0x000fc40000011404 */
[----:B------:R-:W-:Y:S02]  /*1090*/  SHF.R.S32.HI R3, RZ, 0x1f, R4 ;  /* 0x0000001fff037819 */ /* 0x000fe40000011404 */
[----:B------:R-:W-:Y:S02]  /*10a0*/  LOP3.LUT R6, R6, 0x1ffffffe, RZ, 0xc0, !PT ;  /* 0x1ffffffe06067812 */ /* 0x000fe400078ec0ff */
[----:B------:R-:W-:Y:S02]  /*10b0*/  SHF.R.S32.HI R210, RZ, 0x5, R210 ;  /* 0x00000005ffd27819 */ /* 0x000fe400000114d2 */
[----:B------:R-:W-:Y:S02]  /*10c0*/  LEA.HI R3, R3, R0, RZ, 0x3 ;  /* 0x0000000003037211 */ /* 0x000fe400078f18ff */
[----:B------:R-:W-:Y:S01]  /*10d0*/  SHF.R.S32.HI R209, RZ, 0x7, R2 ;  /* 0x00000007ffd17819 */ /* 0x000fe20000011402 */
[----:B------:R-:W-:Y:S01]  /*10e0*/  UMOV UR4, 0x400 ;  /* 0x0000040000047882 */ /* 0x000fe20000000000 */
[----:B------:R-:W-:Y:S01]  /*10f0*/  IMAD.IADD R6, R9, 0x1, -R6 ;  /* 0x0000000109067824 */ /* 0x000fe200078e0a06 */
[----:B------:R-:W-:Y:S01]  /*1100*/  LOP3.LUT R3, R3, 0xfffffff8, RZ, 0xc0, !PT ;  /* 0xfffffff803037812 */ /* 0x000fe200078ec0ff */
[----:B------:R-:W-:Y:S01]  /*1110*/  IMAD R7, R210, 0x10, R7 ;  /* 0x00000010d2077824 */ /* 0x000fe200078e0207 */
[----:B---3--:R-:W-:Y:S01]  /*1120*/  ULEA UR8, UR5, UR4, 0x18 ;  /* 0x0000000405087291 */ /* 0x008fe2000f8ec03f */
[----:B------:R-:W-:-:S02]  /*1130*/  LEA.HI R5, R5, R206, RZ, 0x5 ;  /* 0x000000ce05057211 */ /* 0x000fc400078f28ff */
[----:B------:R-:W-:Y:S01]  /*1140*/  LEA.HI R2, R2, R209, RZ, 0x1 ;  /* 0x000000d102027211 */ /* 0x000fe200078f08ff */
[----:B------:R-:W-:Y:S02]  /*1150*/  IMAD R6, R7, 0x8, R6 ;  /* 0x0000000807067824 */ /* 0x000fe400078e0206 */
[----:B------:R-:W-:Y:S01]  /*1160*/  IMAD.IADD R7, R0, 0x1, -R3 ;  /* 0x0000000100077824 */ /* 0x000fe200078e0a03 */
[----:B------:R-:W-:Y:S02]  /*1170*/  LOP3.LUT R3, R4, 0x7ffffffc, RZ, 0xc0, !PT ;  /* 0x7ffffffc04037812 */ /* 0x000fe400078ec0ff */
[----:B------:R-:W-:Y:S02]  /*1180*/  SHF.R.S32.HI R0, RZ, 0x5, R5 ;  /* 0x00000005ff007819 */ /* 0x000fe40000011405 */
[----:B------:R-:W-:Y:S01]  /*1190*/  LOP3.LUT R2, R2, 0x3fffffe, RZ, 0xc0, !PT ;  /* 0x03fffffe02027812 */ /* 0x000fe200078ec0ff */
[----:B------:R-:W-:Y:S01]  /*11a0*/  UMOV UR4, UR8 ;  /* 0x0000000800047c82 */ /* 0x000fe20008000000 */
[----:B-1----:R-:W-:Y:S01]  /*11b0*/  UMOV UR5, UR6 ;  /* 0x0000000600057c82 */ /* 0x002fe20008000000 */
[----:B------:R-:W-:-:S02]  /*11c0*/  IMAD.MOV.U32 R212, RZ, RZ, -0x2 ;  /* 0xfffffffeffd47424 */ /* 0x000fc400078e00ff */
[----:B------:R-:W-:Y:S02]  /*11d0*/  IMAD.U32 R18, RZ, RZ, UR4 ;  /* 0x00000004ff127e24 */ /* 0x000fe4000f8e00ff */
[----:B------:R-:W-:Y:S02]  /*11e0*/  IMAD.U32 R19, RZ, RZ, UR5 ;  /* 0x00000005ff137e24 */ /* 0x000fe4000f8e00ff */
[----:B------:R-:W-:Y:S02]  /*11f0*/  IMAD.IADD R3, R206, 0x1, -R3 ;  /* 0x00000001ce037824 */ /* 0x000fe400078e0a03 */
[----:B------:R-:W-:Y:S02]  /*1200*/  IMAD.SHL.U32 R5, R6, 0x8, RZ ;  /* 0x0000000806057824 */ /* 0x000fe400078e00ff */
[----:B------:R-:W-:Y:S02]  /*1210*/  IMAD R7, R0, 0x10, R7 ;  /* 0x0000001000077824 */ /* 0x000fe400078e0207 */
[----:B------:R-:W-:-:S02]  /*1220*/  IMAD.IADD R2, R209, 0x1, -R2 ;  /* 0x00000001d1027824 */ /* 0x000fc400078e0a02 */
[----:B------:R-:W-:Y:S02]  /*1230*/  IMAD.U32 R16, RZ, RZ, UR8 ;  /* 0x00000008ff107e24 */ /* 0x000fe4000f8e00ff */
[----:B------:R-:W-:Y:S02]  /*1240*/  IMAD R212, R3, R212, 0x70 ;  /* 0x0000007003d47424 */ /* 0x000fe400078e02d4 */
[----:B------:R-:W-:Y:S01]  /*1250*/  IMAD.WIDE R18, R5, 0x2, R18 ;  /* 0x0000000205127825 */ /* 0x000fe200078e0212 */
[----:B------:R-:W-:-:S03]  /*1260*/  UMOV UR61, URZ ;  /* 0x0000003f003d7c82 */ /* 0x000fc60008000000 */
[----:B------:R-:W-:Y:S02]  /*1270*/  IMAD R211, R2, 0x40, R7 ;  /* 0x0000004002d37824 */ /* 0x000fe400078e0207 */
[----:B------:R-:W-:Y:S02]  /*1280*/  IMAD.U32 R204, RZ, RZ, UR7 ;  /* 0x00000007ffcc7e24 */ /* 0x000fe4000f8e00ff */
[----:B------:R-:W-:Y:S01]  /*1290*/  IMAD.MOV.U32 R205, RZ, RZ, RZ ;  /* 0x000000ffffcd7224 */ /* 0x000fe200078e00ff */
[----:B------:R-:W-:Y:S01]  /*12a0*/  UMOV UR38, URZ ;  /* 0x0000003f00267c82 */ /* 0x000fe20008000000 */
[----:B--2---:R-:W-:-:S07]  /*12b0*/  LOP3.LUT R17, R8, 0x1, RZ, 0xfc, !PT ;  /* 0x0000000108117812 */ /* 0x004fce00078efcff */
.L_x_3004:
[----:B------:R-:W1:Y:S01]  /*12c0*/  SHFL.IDX PT, R0, R209, RZ, 0x1f ;  /* 0x00001fffd1007589 */ /* 0x000e6200000e0000 */
[----:B--2---:R-:W2:Y:S01]  /*12d0*/  LDC R81, c[0x0][0x2e0] ;  /* 0x0000b800ff517b82 */ /* 0x004ea20000000800 */
[----:B------:R-:W-:Y:S01]  /*12e0*/  R2UR UR12, R16 ;  /* 0x00000000100c72ca */ /* 0x000fe200000e0000 */
[----:B------:R-:W-:Y:S01]  /*12f0*/  ULDC UR4, c[0x0][0xda8] ;  /* 0x00036a0000047ab9 */ /* 0x000fe20000000800 */
[----:B------:R-:W-:Y:S01]  /*1300*/  ULDC.64 UR8, c[0x0][0x3f8] ;  /* 0x0000fe0000087ab9 */ /* 0x000fe20000000a00 */
[----:B------:R-:W-:Y:S01]  /*1310*/  R2UR UR10, R204 ;  /* 0x00000000cc0a72ca */ /* 0x000fe200000e0000 */
[----:B------:R-:W-:Y:S01]  /*1320*/  UISETP.NE.AND UP1, UPT, UR4, 0x1, UPT ;  /* 0x000000010400788c */ /* 0x000fe2000bf25270 */
[----:B------:R-:W-:Y:S01]  /*1330*/  IMAD.MOV.U32 R2, RZ, RZ, RZ ;  /* 0x000000ffff027224 */ /* 0x000fe200078e00ff */
[----:B------:R-:W-:Y:S01]  /*1340*/  UISETP.NE.U32.AND UP0, UPT, UR8, URZ, UPT ;  /* 0x0000003f0800728c */ /* 0x000fe2000bf05070 */
[----:B------:R-:W-:Y:S01]  /*1350*/  ULDC UR5, c[0x0][0xdb4] ;  /* 0x00036d0000057ab9 */ /* 0x000fe20000000800 */
[----:B------:R-:W-:-:S02]  /*1360*/  ULDC UR6, c[0x0][0x404] ;  /* 0x0001010000067ab9 */ /* 0x000fc40000000800 */
[----:B------:R-:W-:Y:S02]  /*1370*/  UISETP.NE.AND.EX UP0, UPT, UR9, URZ, UPT, UP0 ;  /* 0x0000003f0900728c */ /* 0x000fe4000bf05300 */
[----:B------:R-:W-:Y:S02]  /*1380*/  UISETP.NE.AND UP2, UPT, UR5, 0x1, UPT ;  /* 0x000000010500788c */ /* 0x000fe4000bf45270 */
[----:B------:R-:W-:Y:S02]  /*1390*/  UIADD3 UR9, UR12, 0x15400, URZ ;  /* 0x000154000c097890 */ /* 0x000fe4000fffe03f */
[----:B------:R-:W-:Y:S01]  /*13a0*/  USEL UR6, UR6, 0x1, UP0 ;  /* 0x0000000106067887 */ /* 0x000fe20008000000 */
[----:B------:R-:W-:Y:S01]  /*13b0*/  @UP1 ULDC UR5, c[0x0][0xdac] ;  /* 0x00036b0000051ab9 */ /* 0x000fe20000000800 */
[----:B------:R-:W-:Y:S01]  /*13c0*/  ULOP3.LUT UP0, URZ, UR9, 0x9f, URZ, 0xc0, !UPT ;  /* 0x0000009f093f7892 */ /* 0x000fe2000f80c03f */
[----:B------:R-:W-:Y:S01]  /*13d0*/  UMOV UR11, UR10 ;  /* 0x0000000a000b7c82 */ /* 0x000fe20008000000 */
[----:B-1----:R-:W-:-:S02]  /*13e0*/  R2UR UR7, R0 ;  /* 0x00000000000772ca */ /* 0x002fc400000e0000 */
[----:B--2---:R-:W-:Y:S01]  /*13f0*/  IMAD R81, R81, UR6, RZ ;  /* 0x0000000651517c24 */ /* 0x004fe2000f8e02ff */
[----:B------:R-:W-:Y:S01]  /*1400*/  @UP1 ULDC UR6, c[0x0][0xdb0] ;  /* 0x00036c0000061ab9 */ /* 0x000fe20000000800 */
[----:B------:R-:W-:Y:S02]  /*1410*/  PLOP3.LUT P0, PT, PT, PT, UP0, 0x80, 0x0 ;  /* 0x000000000000781c */ /* 0x000fe40003f0f008 */
[----:B------:R-:W-:-:S04]  /*1420*/  VIADD R3, R81, 0x6f ;  /* 0x0000006f51037836 */ /* 0x000fc80000000000 */
[----:B------:R-:W-:-:S03]  /*1430*/  IMAD.HI R2, R3, -0x6db6db6d, R2 ;  /* 0x9249249303027827 */ /* 0x000fc600078e0202 */
        /* <DEDUP_REMOVED lines=34> */
.L_x_2978:
[----:B------:R-:W-:Y:S02]  /*1660*/  R2UR UR4, R16 ;  /* 0x00000000100472ca */ /* 0x000fe400000e0000 */
[----:B------:R-:W-:Y:S02]  /*1670*/  LOP3.LUT R0, R205, 0x1, RZ, 0xc0, !PT ;  /* 0x00000001cd007812 */ /* 0x000fe400078ec0ff */
[----:B------:R-:W-:Y:S02]  /*1680*/  ISETP.NE.AND P0, PT, R17, 0x3, PT ;  /* 0x000000031100780c */ /* 0x000fe40003f05270 */
[----:B------:R-:W-:-:S07]  /*1690*/  SHF.L.U32 R0, R0, 0x1f, RZ ;  /* 0x0000001f00007819 */ /* 0x000fce00000006ff */
[----:B------:R-:W1:Y:S02]  /*16a0*/  SYNCS.PHASECHK.TRANS64.TRYWAIT P1, [UR4+0x36800], R0 ;  /* 0x03680000ff0075a7 */ /* 0x000e640008020144 */
[----:B-1----:R-:W-:Y:S05]  /*16b0*/  @!P1 BRA `(.L_x_2979) ;  /* 0x000000d0001c9947 */ /* 0x002fea0003800000 */
.L_x_3070:
[----:B------:R-:W-:Y:S05]  /*16c0*/  @!P0 BRA `(.L_x_2980) ;  /* 0x0000000000048947 */ /* 0x000fea0003800000 */
[----:B------:R-:W-:Y:S01]  /*16d0*/  BPT.TRAP 0x1 ;  /* 0x000000040000795c */ /* 0x000fe20000300000 */
.L_x_2980:
[----:B------:R-:W-:Y:S01]  /*16e0*/  R2UR UR4, R16 ;  /* 0x00000000100472ca */ /* 0x000fe200000e0000 */
[----:B------:R-:W-:Y:S02]  /*16f0*/  IMAD.U32 R2, RZ, RZ, UR38 ;  /* 0x00000026ff027e24 */ /* 0x000fe4000f8e00ff */
[----:B-1----:R-:W-:-:S05]  /*1700*/  IMAD.U32 R3, RZ, RZ, UR61 ;  /* 0x0000003dff037e24 */ /* 0x002fca000f8e00ff */
[----:B------:R-:W-:-:S05]  /*1710*/  SHF.L.U32 R3, R3, 0x1f, RZ ;  /* 0x0000001f03037819 */ /* 0x000fca00000006ff */
[----:B------:R-:W-:-:S04]  /*1720*/  LEA R2, R2, UR4, 0x3 ;  /* 0x0000000402027c11 */ /* 0x000fc8000f8e18ff */
[----:B------:R1:W2:Y:S01]  /*1730*/  SYNCS.PHASECHK.TRANS64.TRYWAIT P1, [R2+URZ+0x36830], R3 ;  /* 0x03683003020075a7 */ /* 0x0002a2000802017f */
[----:B------:R-:W-:Y:S05]  /*1740*/  @!P0 BRA `(.L_x_2981) ;  /* 0x0000000000048947 */ /* 0x000fea0003800000 */
[----:B------:R-:W-:Y:S01]  /*1750*/  BPT.TRAP 0x1 ;  /* 0x000000040000795c */ /* 0x000fe20000300000 */
.L_x_2981:
[----:B--2---:R-:W-:Y:S05]  /*1760*/  @P1 BRA `(.L_x_2982) ;  /* 0x0000000000081947 */ /* 0x004fea0003800000 */
[----:B------:R-:W2:Y:S02]  /*1770*/  SYNCS.PHASECHK.TRANS64.TRYWAIT P1, [R2+URZ+0x36830], R3 ;  /* 0x03683003020075a7 */ /* 0x000ea4000802017f */
[----:B--2---:R-:W-:Y:S05]  /*1780*/  @!P1 BRA `(.L_x_2983) ;  /* 0x000000d000049947 */ /* 0x004fea0003800000 */
.L_x_2982:
[----:B------:R-:W-:Y:S05]  /*1790*/  WARPSYNC.ALL ;  /* 0x0000000000007948 */ /* 0x000fea0003800000 */
[----:B------:R-:W-:Y:S01]  /*17a0*/  R2UR UR4, R16 ;  /* 0x00000000100472ca */ /* 0x000fe200000e0000 */
[----:B------:R-:W-:Y:S01]  /*17b0*/  WARPGROUP.ARRIVE ;  /* 0x00000000000079c5 */ /* 0x000fe20000000000 */
[----:B------:R-:W-:Y:S01]  /*17c0*/  UMOV UR57, 0x40000040 ;  /* 0x4000004000397882 */ /* 0x000fe20000000000 */
[----:B------:R-:W-:Y:S01]  /*17d0*/  UMOV UR59, 0x40000040 ;  /* 0x40000040003b7882 */ /* 0x000fe20000000000 */
[----:B------:R-:W-:Y:S01]  /*17e0*/  UMOV UR9, UR57 ;  /* 0x0000003900097c82 */ /* 0x000fe20008000000 */
[----:B------:R-:W-:Y:S01]  /*17f0*/  UMOV UR11, 0x40000040 ;  /* 0x40000040000b7882 */ /* 0x000fe20000000000 */
[----:B------:R-:W-:Y:S01]  /*1800*/  UMOV UR13, UR57 ;  /* 0x00000039000d7c82 */ /* 0x000fe20008000000 */
[----:B------:R-:W-:Y:S01]  /*1810*/  UMOV UR15, 0x40000040 ;  /* 0x40000040000f7882 */ /* 0x000fe20000000000 */
[----:B------:R-:W-:Y:S01]  /*1820*/  UMOV UR17, UR57 ;  /* 0x0000003900117c82 */ /* 0x000fe20008000000 */
[----:B------:R-:W-:Y:S01]  /*1830*/  UMOV UR19, 0x40000040 ;  /* 0x4000004000137882 */ /* 0x000fe20000000000 */
[----:B------:R-:W-:Y:S01]  /*1840*/  UMOV UR21, UR57 ;  /* 0x0000003900157c82 */ /* 0x000fe20008000000 */
[----:B------:R-:W-:Y:S01]  /*1850*/  UMOV UR23, 0x40000040 ;  /* 0x4000004000177882 */ /* 0x000fe20000000000 */
[----:B------:R-:W-:Y:S01]  /*1860*/  UMOV UR27, 0x40000040 ;  /* 0x40000040001b7882 */ /* 0x000fe20000000000 */
[----:B------:R-:W-:Y:S01]  /*1870*/  UIADD3 UR4, UR4, 0x21400, URZ ;  /* 0x0002140004047890 */ /* 0x000fe2000fffe03f */
[----:B------:R-:W-:Y:S01]  /*1880*/  MOV R4, UR38 ;  /* 0x0000002600047c02 */ /* 0x000fe20008000f00 */
[----:B------:R-:W-:Y:S01]  /*1890*/  UMOV UR31, 0x40000040 ;  /* 0x40000040001f7882 */ /* 0x000fe20000000000 */
[----:B------:R-:W-:Y:S01]  /*18a0*/  UMOV UR35, 0x40000040 ;  /* 0x4000004000237882 */ /* 0x000fe20000000000 */
[----:B------:R-:W-:Y:S01]  /*18b0*/  USHF.R.U32.HI UR5, URZ, 0x4, UR4 ;  /* 0x000000043f057899 */ /* 0x000fe20008011604 */
[----:B------:R-:W-:Y:S01]  /*18c0*/  MOV R5, UR36 ;  /* 0x0000002400057c02 */ /* 0x000fe20008000f00 */
[----:B------:R-:W-:Y:S01]  /*18d0*/  ULOP3.LUT UR4, UR37, 0x10000, URZ, 0xfc, !UPT ;  /* 0x0001000025047892 */ /* 0x000fe2000f8efc3f */
[----:B------:R-:W-:Y:S01]  /*18e0*/  MOV R0, UR57 ;  /* 0x0000003900007c02 */ /* 0x000fe20008000f00 */
[----:B------:R-:W-:Y:S01]  /*18f0*/  ULOP3.LUT UR5, UR5, 0x3fff, URZ, 0xc0, !UPT ;  /* 0x00003fff05057892 */ /* 0x000fe2000f8ec03f */
[----:B------:R-:W-:Y:S01]  /*1900*/  UMOV UR43, 0x40000040 ;  /* 0x40000040002b7882 */ /* 0x000fe20000000000 */
[----:B------:R-:W-:-:S02]  /*1910*/  UMOV UR47, 0x40000040 ;  /* 0x40000040002f7882 */ /* 0x000fc40000000000 */
[----:B------:R-:W-:Y:S01]  /*1920*/  ULOP3.LUT UR6, UR5, 0x10000, URZ, 0xfc, !UPT ;  /* 0x0001000005067892 */ /* 0x000fe2000f8efc3f */
[----:B------:R-:W-:Y:S01]  /*1930*/  UMOV UR56, UR4 ;  /* 0x0000000400387c82 */ /* 0x000fe20008000000 */
[----:B------:R-:W-:Y:S01]  /*1940*/  UMOV UR51, 0x40000040 ;  /* 0x4000004000337882 */ /* 0x000fe20000000000 */
[----:B------:R-:W-:Y:S01]  /*1950*/  UMOV UR8, UR56 ;  /* 0x0000003800087c82 */ /* 0x000fe20008000000 */
[----:B------:R-:W-:Y:S02]  /*1960*/  UMOV UR12, UR56 ;  /* 0x00000038000c7c82 */ /* 0x000fe40008000000 */
[----:B------:R-:W-:Y:S01]  /*1970*/  IMAD.U32 R8, RZ, RZ, UR6 ;  /* 0x00000006ff087e24 */ /* 0x000fe2000f8e00ff */
[----:B------:R-:W-:Y:S01]  /*1980*/  UIMAD UR6, UR38, 0xa80, UR6 ;  /* 0x00000a80260678a4 */ /* 0x000fe2000f8e0206 */
[----:B-12---:R-:W-:Y:S01]  /*1990*/  MOV R3, UR56 ;  /* 0x0000003800037c02 */ /* 0x006fe20008000f00 */
[----:B------:R-:W-:Y:S01]  /*19a0*/  UMOV UR16, UR56 ;  /* 0x0000003800107c82 */ /* 0x000fe20008000000 */
[----:B------:R-:W-:Y:S01]  /*19b0*/  UMOV UR20, UR56 ;  /* 0x0000003800147c82 */ /* 0x000fe20008000000 */
[----:B------:R-:W-:-:S02]  /*19c0*/  UIADD3 UR10, UR6, 0x80, URZ ;  /* 0x00000080060a7890 */ /* 0x000fc4000fffe03f */
[----:B------:R-:W-:Y:S02]  /*19d0*/  UIADD3 UR14, UR6, 0x100, URZ ;  /* 0x00000100060e7890 */ /* 0x000fe4000fffe03f */
[----:B------:R-:W-:Y:S01]  /*19e0*/  UMOV UR58, UR6 ;  /* 0x00000006003a7c82 */ /* 0x000fe20008000000 */
[----:B------:R-:W-:Y:S01]  /*19f0*/  UIADD3 UR18, UR6, 0x180, URZ ;  /* 0x0000018006127890 */ /* 0x000fe2000fffe03f */
[----:B------:R-:W-:Y:S01]  /*1a00*/  HGMMA.64x16x16.F32.BF16 R72, gdesc[UR56], RZ, !UPT, gsb0 ;  /* 0x00200000384879f0 */ /* 0x000fe2000c0018ff */
[----:B------:R-:W-:Y:S02]  /*1a10*/  UIADD3 UR22, UR6, 0x200, URZ ;  /* 0x0000020006167890 */ /* 0x000fe4000fffe03f */
[----:B------:R-:W-:Y:S01]  /*1a20*/  UIADD3 UR58, UR6, 0x280, URZ ;  /* 0x00000280063a7890 */ /* 0x000fe2000fffe03f */
[----:B------:R-:W-:Y:S01]  /*1a30*/  UMOV UR59, 0x40000040 ;  /* 0x40000040003b7882 */ /* 0x000fe20000000000 */
[----:B------:R-:W-:Y:S02]  /*1a40*/  UIADD3 UR5, UR6, 0x300, URZ ;  /* 0x0000030006057890 */ /* 0x000fe4000fffe03f */
[----:B------:R-:W-:-:S02]  /*1a50*/  UIADD3 UR26, UR6, 0x204, URZ ;  /* 0x00000204061a7890 */ /* 0x000fc4000fffe03f */
[----:B------:R-:W-:Y:S02]  /*1a60*/  UIADD3 UR30, UR6, 0x206, URZ ;  /* 0x00000206061e7890 */ /* 0x000fe4000fffe03f */
[----:B------:R-:W-:Y:S02]  /*1a70*/  UIADD3 UR34, UR6, 0x580, URZ ;  /* 0x0000058006227890 */ /* 0x000fe4000fffe03f */
[----:B------:R-:W-:Y:S02]  /*1a80*/  UIADD3 UR42, UR6, 0x582, URZ ;  /* 0x00000582062a7890 */ /* 0x000fe4000fffe03f */
[----:B------:R-:W-:Y:S02]  /*1a90*/  UIADD3 UR46, UR6, 0x584, URZ ;  /* 0x00000584062e7890 */ /* 0x000fe4000fffe03f */
[----:B------:R-:W-:Y:S02]  /*1aa0*/  UIADD3 UR50, UR6, 0x586, URZ ;  /* 0x0000058606327890 */ /* 0x000fe4000fffe03f */
[----:B------:R-:W-:Y:S01]  /*1ab0*/  UIADD3 UR54, UR6, 0x780, URZ ;  /* 0x0000078006367890 */ /* 0x000fe2000fffe03f */
[----:B------:R-:W-:Y:S01]  /*1ac0*/  UMOV UR55, 0x40000040 ;  /* 0x4000004000377882 */ /* 0x000fe20000000000 */
[----:B------:R-:W-:Y:S01]  /*1ad0*/  UMOV UR39, 0x40000040 ;  /* 0x4000004000277882 */ /* 0x000fe20000000000 */
[----:B------:R-:W-:Y:S01]  /*1ae0*/  UIADD3 UR7, UR6, 0xa02, URZ ;  /* 0x00000a0206077890 */ /* 0x000fe2000fffe03f */
[----:B------:R-:W-:-:S02]  /*1af0*/  WARPGROUP.DEPBAR.LE gsb0, 0x0 ;  /* 0x00008000000079c5 */ /* 0x000fc40000010000 */
[----:B------:R-:W-:-:S06]  /*1b00*/  WARPGROUP.ARRIVE ;  /* 0x00000000000079c5 */ /* 0x000fcc0000000000 */
[----:B------:R-:W-:Y:S01]  /*1b10*/  HGMMA.64x16x16.F32.BF16 R64, gdesc[UR8], RZ, !UPT, gsb0 ;  /* 0x00200000084079f0 */ /* 0x000fe2000c0018ff */
[----:B------:R-:W-:Y:S02]  /*1b20*/  UIADD3 UR8, UR4, 0x2, URZ ;  /* 0x0000000204087890 */ /* 0x000fe4000fffe03f */
[----:B------:R-:W-:Y:S01]  /*1b30*/  UIADD3 UR10, UR6, 0x2, URZ ;  /* 0x00000002060a7890 */ /* 0x000fe2000fffe03f */
[----:B------:R-:W-:Y:S01]  /*1b40*/  UMOV UR9, 0x40000040 ;  /* 0x4000004000097882 */ /* 0x000fe20000000000 */
        /* <DEDUP_REMOVED lines=31> */
[----:B------:R-:W-:Y:S02]  /*1d40*/  UMOV UR59, 0x40000040 ;  /* 0x40000040003b7882 */ /* 0x000fe40000000000 */
        /* <DEDUP_REMOVED lines=329> */
[----:B------:R-:W-:Y:S01]  /*31e0*/  UMOV UR52, UR44 ;  /* 0x0000002c00347c82 */ /* 0x000fe20008000000 */
[----:B------:R-:W-:Y:S01]  /*31f0*/  UMOV UR53, UR45 ;  /* 0x0000002d00357c82 */ /* 0x000fe20008000000 */
        /* <DEDUP_REMOVED lines=26> */
[----:B------:R-:W-:Y:S02]  /*33a0*/  UMOV UR39, 0x40000040 ;  /* 0x4000004000277882 */ /* 0x000fe40000000000 */
        /* <DEDUP_REMOVED lines=24> */
[----:B------:R-:W-:Y:S01]  /*3530*/  UMOV UR52, UR48 ;  /* 0x0000003000347c82 */ /* 0x000fe20008000000 */
[----:B------:R-:W-:Y:S01]  /*3540*/  UMOV UR53, UR49 ;  /* 0x0000003100357c82 */ /* 0x000fe20008000000 */
[----:B------:R-:W-:-:S02]  /*3550*/  WARPGROUP.DEPBAR.LE gsb0, 0x0 ;  /* 0x00008000000079c5 */ /* 0x000fc40000010000 */
        /* <DEDUP_REMOVED lines=48> */
[----:B------:R-:W-:-:S07]  /*3860*/  UIADD3 UR7, UR6, 0x786, URZ ;  /* 0x0000078606077890 */ /* 0x000fce000fffe03f */
        /* <DEDUP_REMOVED lines=9> */
[----:B------:R-:W-:Y:S02]  /*3900*/  UMOV UR55, 0x40000040 ;  /* 0x4000004000377882 */ /* 0x000fe40000000000 */
[----:B------:R-:W-:Y:S01]  /*3910*/  UMOV UR6, UR11 ;  /* 0x0000000b00067c82 */ /* 0x000fe20008000000 */
[----:B------:R-:W-:Y:S02]  /*3920*/  WARPGROUP.DEPBAR.LE gsb0, 0x0 ;  /* 0x00008000000079c5 */ /* 0x000fe40000010000 */
[----:B------:R-:W-:-:S06]  /*3930*/  WARPGROUP.ARRIVE ;  /* 0x00000000000079c5 */ /* 0x000fcc0000000000 */
[----:B------:R-:W-:Y:S01]  /*3940*/  HGMMA.64x16x16.F32.BF16 R64, gdesc[UR56], R64, gsb0 ;  /* 0x00200000384079f0 */ /* 0x000fe20008001840 */
[----:B------:R-:W-:Y:S02]  /*3950*/  R2UR UR57, R0 ;  /* 0x00000000003972ca */ /* 0x000fe400000e0000 */
[----:B------:R-:W-:Y:S01]  /*3960*/  R2UR UR56, R3 ;  /* 0x00000000033872ca */ /* 0x000fe200000e0000 */
[----:B------:R-:W-:Y:S02]  /*3970*/  WARPGROUP.DEPBAR.LE gsb0, 0x0 ;  /* 0x00008000000079c5 */ /* 0x000fe40000010000 */
[----:B------:R-:W-:-:S06]  /*3980*/  WARPGROUP.ARRIVE ;  /* 0x00000000000079c5 */ /* 0x000fcc0000000000 */
[----:B------:R-:W-:Y:S01]  /*3990*/  HGMMA.64x16x16.F32.BF16 R56, gdesc[UR36], R56, gsb0 ;  /* 0x00200000243879f0 */ /* 0x000fe20008001838 */
        /* <DEDUP_REMOVED lines=25> */
.L_x_2984:
[----:B------:R-:W-:Y:S01]  /*3b30*/  IMAD.IADD R3, R212, 0x1, R81 ;  /* 0x00000001d4037824 */ /* 0x000fe200078e0251 */
[----:B------:R-:W2:Y:S01]  /*3b40*/  LDL R82, [R1+0x4] ;  /* 0x0000040001527983 */ /* 0x000ea20000100800 */
[----:B------:R-:W-:Y:S01]  /*3b50*/  P2R R80, PR, RZ, 0x1 ;  /* 0x00000001ff507803 */ /* 0x000fe20000000000 */
[----:B------:R-:W-:Y:S01]  /*3b60*/  ULDC UR4, c[0x0][0x988] ;  /* 0x0002620000047ab9 */ /* 0x000fe20000000800 */
[----:B------:R-:W-:-:S05]  /*3b70*/  IMAD R3, R120, -0x70, R3 ;  /* 0xffffff9078037824 */ /* 0x000fca00078e0203 */
[C---:B------:R-:W-:Y:S02]  /*3b80*/  ISETP.GT.AND P6, PT, R3.reuse, RZ, PT ;  /* 0x000000ff0300720c */ /* 0x040fe40003fc4270 */
[C---:B------:R-:W-:Y:S02]  /*3b90*/  ISETP.GT.AND P5, PT, R3.reuse, 0x1, PT ;  /* 0x000000010300780c */ /* 0x040fe40003fa4270 */
[----:B------:R-:W-:Y:S02]  /*3ba0*/  ISETP.GT.AND P4, PT, R3, 0x8, PT ;  /* 0x000000080300780c */ /* 0x000fe40003f84270 */
[----:B------:R-:W-:Y:S02]  /*3bb0*/  FSEL R21, R72, -INF , P6 ;  /* 0xff80000048157808 */ /* 0x000fe40003000000 */
[----:B------:R-:W-:Y:S02]  /*3bc0*/  FSEL R73, R73, -INF , P5 ;  /* 0xff80000049497808 */ /* 0x000fe40002800000 */
[----:B------:R-:W-:-:S02]  /*3bd0*/  ISETP.GT.AND P3, PT, R3, 0x9, PT ;  /* 0x000000090300780c */ /* 0x000fc40003f64270 */
[----:B------:R-:W-:Y:S02]  /*3be0*/  FSEL R83, R76, -INF , P4 ;  /* 0xff8000004c537808 */ /* 0x000fe40002000000 */
[----:B------:R-:W-:Y:S02]  /*3bf0*/  FMNMX.FTZ R0, R21, R73, !PT ;  /* 0x0000004915007209 */ /* 0x000fe40007810000 */
[----:B------:R-:W-:Y:S02]  /*3c00*/  ISETP.GT.AND P1, PT, R3, 0x10, PT ;  /* 0x000000100300780c */ /* 0x000fe40003f24270 */
[----:B------:R-:W-:Y:S02]  /*3c10*/  FSEL R77, R77, -INF , P3 ;  /* 0xff8000004d4d7808 */ /* 0x000fe40001800000 */
[----:B------:R-:W-:Y:S02]  /*3c20*/  FMNMX.FTZ R0, R83, R0, !PT ;  /* 0x0000000053007209 */ /* 0x000fe40007810000 */
[----:B------:R-:W-:-:S02]  /*3c30*/  ISETP.GT.AND P2, PT, R3, 0x11, PT ;  /* 0x000000110300780c */ /* 0x000fc40003f44270 */
[----:B------:R-:W-:Y:S02]  /*3c40*/  FSEL R85, R64, -INF , P1 ;  /* 0xff80000040557808 */ /* 0x000fe40000800000 */
[----:B------:R-:W-:Y:S02]  /*3c50*/  FMNMX.FTZ R0, R77, R0, !PT ;  /* 0x000000004d007209 */ /* 0x000fe40007810000 */
[----:B------:R-:W-:Y:S02]  /*3c60*/  FSEL R5, R74, -INF , P6 ;  /* 0xff8000004a057808 */ /* 0x000fe40003000000 */
[----:B------:R-:W-:Y:S02]  /*3c70*/  ISETP.GT.AND P6, PT, R3, 0x18, PT ;  /* 0x000000180300780c */ /* 0x000fe40003fc4270 */
[----:B------:R-:W-:Y:S02]  /*3c80*/  FSEL R65, R65, -INF , P2 ;  /* 0xff80000041417808 */ /* 0x000fe40001000000 */
[----:B------:R-:W-:-:S02]  /*3c90*/  FMNMX.FTZ R0, R85, R0, !PT ;  /* 0x0000000055007209 */ /* 0x000fc40007810000 */
[----:B------:R-:W-:Y:S02]  /*3ca0*/  FSEL R75, R75, -INF , P5 ;  /* 0xff8000004b4b7808 */ /* 0x000fe40002800000 */
[----:B------:R-:W-:Y:S02]  /*3cb0*/  ISETP.GT.AND P5, PT, R3, 0x19, PT ;  /* 0x000000190300780c */ /* 0x000fe40003fa4270 */
[----:B------:R-:W-:Y:S02]  /*3cc0*/  FSEL R87, R68, -INF , P6 ;  /* 0xff80000044577808 */ /* 0x000fe40003000000 */
[----:B------:R-:W-:Y:S02]  /*3cd0*/  FMNMX.FTZ R0, R65, R0, !PT ;  /* 0x0000000041007209 */ /* 0x000fe40007810000 */
[----:B------:R-:W-:Y:S02]  /*3ce0*/  FSEL R7, R78, -INF , P4 ;  /* 0xff8000004e077808 */ /* 0x000fe40002000000 */
        /* <DEDUP_REMOVED lines=43> */
[----:B------:R-:W-:Y:S02]  /*3fa0*/  ISETP.GT.AND P0, PT, R3, 0x49, PT ;  /* 0x000000490300780c */ /* 0x000fe40003f04270 */
[----:B------:R-:W-:Y:S02]  /*3fb0*/  FSEL R105, R44, -INF , P6 ;  /* 0xff8000002c697808 */ /* 0x000fe40003000000 */
[----:B------:R-:W-:Y:S02]  /*3fc0*/  FMNMX.FTZ R0, R103, R0, !PT ;  /* 0x0000000067007209 */ /* 0x000fe40007810000 */
[----:B------:R-:W-:Y:S02]  /*3fd0*/  FSEL R51, R51, -INF , P5 ;  /* 0xff80000033337808 */ /* 0x000fe40002800000 */
        /* <DEDUP_REMOVED lines=15> */
[----:B------:R-:W-:Y:S02]  /*40d0*/  FSEL R115, R37, -INF , P2 ;  /* 0xff80000025737808 */ /* 0x000fe40001000000 */
[----:B------:R-:W-:Y:S02]  /*40e0*/  FMNMX.FTZ R0, R113, R0, !PT ;  /* 0x0000000071007209 */ /* 0x000fe40007810000 */
[----:B------:R-:W-:Y:S02]  /*40f0*/  ISETP.GT.AND P3, PT, R3, 0x60, PT ;  /* 0x000000600300780c */ /* 0x000fe40003f64270 */
[----:B------:R-:W-:Y:S02]  /*4100*/  FSEL R53, R54, -INF , P4 ;  /* 0xff80000036357808 */ /* 0x000fe40002000000 */
[----:B------:R-:W-:-:S02]  /*4110*/  FSEL R117, R24, -INF , P3 ;  /* 0xff80000018757808 */ /* 0x000fc40001800000 */
[----:B------:R-:W-:Y:S02]  /*4120*/  FMNMX.FTZ R0, R115, R0, !PT ;  /* 0x0000000073007209 */ /* 0x000fe40007810000 */
[----:B------:R-:W-:Y:S02]  /*4130*/  ISETP.GT.AND P4, PT, R3, 0x61, PT ;  /* 0x000000610300780c */ /* 0x000fe40003f84270 */
[----:B------:R-:W-:Y:S02]  /*4140*/  FMNMX.FTZ R0, R117, R0, !PT ;  /* 0x0000000075007209 */ /* 0x000fe40007810000 */
[----:B------:R-:W-:Y:S02]  /*4150*/  FSEL R119, R25, -INF , P4 ;  /* 0xff80000019777808 */ /* 0x000fe40002000000 */
[----:B------:R-:W-:Y:S02]  /*4160*/  ISETP.GT.AND P5, PT, R3, 0x68, PT ;  /* 0x000000680300780c */ /* 0x000fe40003fa4270 */
[----:B------:R-:W-:-:S02]  /*4170*/  FMNMX.FTZ R0, R119, R0, !PT ;  /* 0x0000000077007209 */ /* 0x000fc40007810000 */
[----:B------:R-:W-:Y:S02]  /*4180*/  FSEL R121, R28, -INF , P5 ;  /* 0xff8000001c797808 */ /* 0x000fe40002800000 */
[----:B------:R-:W-:Y:S02]  /*4190*/  ISETP.GT.AND P6, PT, R3, 0x69, PT ;  /* 0x000000690300780c */ /* 0x000fe40003fc4270 */
[----:B------:R-:W-:Y:S02]  /*41a0*/  FMNMX.FTZ R0, R121, R0, !PT ;  /* 0x0000000079007209 */ /* 0x000fe40007810000 */
[----:B------:R-:W-:Y:S02]  /*41b0*/  FSEL R123, R29, -INF , P6 ;  /* 0xff8000001d7b7808 */ /* 0x000fe40003000000 */
[----:B------:R-:W-:Y:S02]  /*41c0*/  P2R R20, PR, RZ, 0x4 ;  /* 0x00000004ff147803 */ /* 0x000fe40000000000 */
[----:B------:R-:W-:Y:S01]  /*41d0*/  FMNMX.FTZ R6, R123, R0, !PT ;  /* 0x000000007b067209 */ /* 0x000fe20007810000 */
[----:B------:R-:W-:Y:S01]  /*41e0*/  IMAD.U32 R0, RZ, RZ, UR4 ;  /* 0x00000004ff007e24 */ /* 0x000fe2000f8e00ff */
[----:B------:R-:W-:-:S02]  /*41f0*/  ISETP.GT.AND P2, PT, R3, 0x48, PT ;  /* 0x000000480300780c */ /* 0x000fc40003f44270 */
[----:B------:R-:W-:Y:S01]  /*4200*/  P2R R32, PR, RZ, 0x2 ;  /* 0x00000002ff207803 */ /* 0x000fe20000000000 */
[----:B------:R-:W1:Y:S01]  /*4210*/  SHFL.BFLY PT, R25, R6, 0x2, 0x1f ;  /* 0x0c401f0006197f89 */ /* 0x000e6200000e0000 */
[C---:B------:R-:W-:Y:S02]  /*4220*/  ISETP.GT.AND P1, PT, R3.reuse, 0x49, PT ;  /* 0x000000490300780c */ /* 0x040fe40003f24270 */
[----:B------:R-:W-:Y:S02]  /*4230*/  FSEL R45, R46, -INF , P2 ;  /* 0xff8000002e2d7808 */ /* 0x000fe40001000000 */
[----:B------:R-:W-:Y:S02]  /*4240*/  P2R R33, PR, RZ, 0x1 ;  /* 0x00000001ff217803 */ /* 0x000fe40000000000 */
[----:B------:R-:W-:Y:S02]  /*4250*/  ISETP.GT.AND P0, PT, R3, 0x50, PT ;  /* 0x000000500300780c */ /* 0x000fe40003f04270 */
[----:B------:R-:W-:-:S02]  /*4260*/  FSEL R47, R47, -INF , P1 ;  /* 0xff8000002f2f7808 */ /* 0x000fc40000800000 */
[----:B------:R-:W-:Y:S02]  /*4270*/  P2R R14, PR, RZ, 0x8 ;  /* 0x00000008ff0e7803 */ /* 0x000fe40000000000 */
[----:B------:R-:W-:Y:S02]  /*4280*/  FSEL R37, R34, -INF , P0 ;  /* 0xff80000022257808 */ /* 0x000fe40000000000 */
[----:B------:R-:W-:Y:S02]  /*4290*/  ISETP.NE.AND P0, PT, R33, RZ, PT ;  /* 0x000000ff2100720c */ /* 0x000fe40003f05270 */
[----:B------:R-:W-:Y:S02]  /*42a0*/  ISETP.NE.AND P1, PT, R32, RZ, PT ;  /* 0x000000ff2000720c */ /* 0x000fe40003f25270 */
[----:B------:R-:W-:Y:S02]  /*42b0*/  FSEL R35, R35, -INF , P0 ;  /* 0xff80000023237808 */ /* 0x000fe40000000000 */
[----:B------:R-:W-:-:S02]  /*42c0*/  ISETP.NE.AND P2, PT, R20, RZ, PT ;  /* 0x000000ff1400720c */ /* 0x000fc40003f45270 */
[----:B------:R-:W-:Y:S02]  /*42d0*/  FSEL R27, R27, -INF , P4 ;  /* 0xff8000001b1b7808 */ /* 0x000fe40002000000 */
[----:B-1----:R-:W-:Y:S02]  /*42e0*/  FMNMX.FTZ R25, R6, R25, !PT ;  /* 0x0000001906197209 */ /* 0x002fe40007810000 */
[----:B------:R-:W-:Y:S02]  /*42f0*/  FMNMX.FTZ R6, R5, R75, !PT ;  /* 0x0000004b05067209 */ /* 0x000fe40007810000 */
[----:B------:R-:W-:Y:S01]  /*4300*/  FSEL R39, R39, -INF , P2 ;  /* 0xff80000027277808 */ /* 0x000fe20001000000 */
[----:B------:R-:W1:Y:S01]  /*4310*/  SHFL.BFLY PT, R4, R25, 0x1, 0x1f ;  /* 0x0c201f0019047f89 */ /* 0x000e6200000e0000 */
[----:B------:R-:W-:Y:S02]  /*4320*/  FMNMX.FTZ R6, R7, R6, !PT ;  /* 0x0000000607067209 */ /* 0x000fe40007810000 */
[----:B------:R-:W-:-:S02]  /*4330*/  FSEL R31, R31, -INF , P6 ;  /* 0xff8000001f1f7808 */ /* 0x000fc40003000000 */
[----:B------:R-:W-:Y:S02]  /*4340*/  FMNMX.FTZ R6, R79, R6, !PT ;  /* 0x000000064f067209 */ /* 0x000fe40007810000 */
[----:B------:R-:W-:Y:S02]  /*4350*/  ISETP.GE.AND P2, PT, R81, 0x71, PT ;  /* 0x000000715100780c */ /* 0x000fe40003f46270 */
[----:B------:R-:W-:Y:S02]  /*4360*/  FMNMX.FTZ R6, R9, R6, !PT ;  /* 0x0000000609067209 */ /* 0x000fe40007810000 */
[----:B------:R-:W-:Y:S02]  /*4370*/  ISETP.NE.AND P0, PT, R80, RZ, PT ;  /* 0x000000ff5000720c */ /* 0x000fe40003f05270 */
[----:B------:R-:W-:Y:S02]  /*4380*/  CS2R R80, SRZ ;  /* 0x0000000000507805 */ /* 0x000fe4000001ff00 */
[----:B------:R-:W-:-:S04]  /*4390*/  FMNMX.FTZ R6, R67, R6, !PT ;  /* 0x0000000643067209 */ /* 0x000fc80007810000 */
[----:B------:R-:W-:-:S04]  /*43a0*/  FMNMX.FTZ R6, R11, R6, !PT ;  /* 0x000000060b067209 */ /* 0x000fc80007810000 */
[----:B------:R-:W-:Y:S02]  /*43b0*/  FMNMX.FTZ R6, R71, R6, !PT ;  /* 0x0000000647067209 */ /* 0x000fe40007810000 */
[----:B-1----:R-:W-:Y:S02]  /*43c0*/  FMNMX.FTZ R4, R25, R4, !PT ;  /* 0x0000000419047209 */ /* 0x002fe40007810000 */
        /* <DEDUP_REMOVED lines=52> */
[--C-:B------:R-:W-:Y:S01]  /*4710*/  FFMA.FTZ R119, R119, R0, -R12.reuse ;  /* 0x0000000077777223 */ /* 0x100fe2000001080c */
[----:B------:R-:W-:Y:S01]  /*4720*/  FMNMX.FTZ R6, R39, R6, !PT ;  /* 0x0000000627067209 */ /* 0x000fe20007810000 */
[-CC-:B------:R-:W-:Y:S01]  /*4730*/  FFMA.FTZ R121, R121, R0.reuse, -R12.reuse ;  /* 0x0000000079797223 */ /* 0x180fe2000001080c */
[----:B------:R-:W-:Y:S01]  /*4740*/  FFMA.FTZ R12, R123, R0, -R12 ;  /* 0x000000007b0c7223 */ /* 0x000fe2000001080c */
[----:B------:R-:W2:Y:S01]  /*4750*/  MUFU.EX2 R25, R25 ;  /* 0x0000001900197308 */ /* 0x000ea20000000800 */
[----:B------:R-:W-:-:S02]  /*4760*/  FMNMX.FTZ R6, R61, R6, !PT ;  /* 0x000000063d067209 */ /* 0x000fc40007810000 */
[----:B------:R-:W-:Y:S02]  /*4770*/  CS2R R88, SRZ ;  /* 0x0000000000587805 */ /* 0x000fe4000001ff00 */
[----:B------:R-:W-:Y:S02]  /*4780*/  CS2R R86, SRZ ;  /* 0x0000000000567805 */ /* 0x000fe4000001ff00 */
[----:B------:R-:W-:Y:S02]  /*4790*/  CS2R R84, SRZ ;  /* 0x0000000000547805 */ /* 0x000fe4000001ff00 */
[----:B------:R-:W-:Y:S02]  /*47a0*/  FMNMX.FTZ R6, R27, R6, !PT ;  /* 0x000000061b067209 */ /* 0x000fe40007810000 */
[----:B------:R-:W-:Y:S02]  /*47b0*/  CS2R R76, SRZ ;  /* 0x00000000004c7805 */ /* 0x000fe4000001ff00 */
[----:B------:R-:W-:Y:S01]  /*47c0*/  CS2R R72, SRZ ;  /* 0x0000000000487805 */ /* 0x000fe2000001ff00 */
[----:B------:R-:W-:Y:S01]  /*47d0*/  MUFU.EX2 R196, R196 ;  /* 0x000000c400c47308 */ /* 0x000fe20000000800 */
[----:B------:R-:W-:-:S04]  /*47e0*/  FMNMX.FTZ R6, R65, R6, !PT ;  /* 0x0000000641067209 */ /* 0x000fc80007810000 */
[----:B------:R-:W-:-:S03]  /*47f0*/  FMNMX.FTZ R6, R31, R6, !PT ;  /* 0x000000061f067209 */ /* 0x000fc60007810000 */
[----:B------:R-:W-:Y:S02]  /*4800*/  MUFU.EX2 R29, R29 ;  /* 0x0000001d001d7308 */ /* 0x000fe40000000800 */
[----:B-1----:R-:W3:Y:S06]  /*4810*/  SHFL.BFLY PT, R3, R6, 0x2, 0x1f ;  /* 0x0c401f0006037f89 */ /* 0x002eec00000e0000 */
[----:B------:R-:W-:Y:S08]  /*4820*/  MUFU.EX2 R198, R198 ;  /* 0x000000c600c67308 */ /* 0x000ff00000000800 */
[----:B------:R-:W-:Y:S08]  /*4830*/  MUFU.EX2 R33, R33 ;  /* 0x0000002100217308 */ /* 0x000ff00000000800 */
[----:B------:R-:W-:Y:S01]  /*4840*/  MUFU.EX2 R192, R192 ;  /* 0x000000c000c07308 */ /* 0x000fe20000000800 */
[----:B---3--:R-:W-:-:S05]  /*4850*/  FMNMX.FTZ R10, R6, R3, !PT ;  /* 0x00000003060a7209 */ /* 0x008fca0007810000 */
[----:B------:R-:W1:Y:S02]  /*4860*/  SHFL.BFLY PT, R3, R10, 0x1, 0x1f ;  /* 0x0c201f000a037f89 */ /* 0x000e6400000e0000 */
[----:B------:R-:W-:Y:S08]  /*4870*/  MUFU.EX2 R91, R91 ;  /* 0x0000005b005b7308 */ /* 0x000ff00000000800 */
[----:B------:R-:W-:Y:S08]  /*4880*/  MUFU.EX2 R93, R93 ;  /* 0x0000005d005d7308 */ /* 0x000ff00000000800 */
[----:B------:R3:W-:Y:S01]  /*4890*/  MUFU.EX2 R188, R95 ;  /* 0x0000005f00bc7308 */ /* 0x0007e20000000800 */
[----:B-1----:R-:W-:-:S07]  /*48a0*/  FMNMX.FTZ R3, R10, R3, !PT ;  /* 0x000000030a037209 */ /* 0x002fce0007810000 */
[----:B------:R-:W-:Y:S01]  /*48b0*/  MUFU.EX2 R97, R97 ;  /* 0x0000006100617308 */ /* 0x000fe20000000800 */
[----:B---3--:R-:W-:Y:S02]  /*48c0*/  CS2R R94, SRZ ;  /* 0x00000000005e7805 */ /* 0x008fe4000001ff00 */
[C---:B------:R-:W-:Y:S01]  /*48d0*/  FSETP.NEU.FTZ.AND P1, PT, R3.reuse, -INF , PT ;  /* 0xff8000000300780b */ /* 0x040fe20003f3d000 */
[----:B------:R-:W-:-:S04]  /*48e0*/  FMUL.FTZ R6, R3, R0 ;  /* 0x0000000003067220 */ /* 0x000fc80000410000 */
[----:B------:R-:W-:Y:S01]  /*48f0*/  MUFU.EX2 R190, R99 ;  /* 0x0000006300be7308 */ /* 0x000fe20000000800 */
[----:B------:R-:W-:Y:S02]  /*4900*/  FSEL R6, R6, RZ, P1 ;  /* 0x000000ff06067208 */ /* 0x000fe40000800000 */
[----:B------:R-:W-:-:S03]  /*4910*/  ISETP.NE.AND P1, PT, R23, RZ, PT ;  /* 0x000000ff1700720c */ /* 0x000fc60003f25270 */
        /* <DEDUP_REMOVED lines=14> */
[----:B----4-:R-:W-:Y:S01]  /*4a00*/  FADD.FTZ R67, R200, R21 ;  /* 0x00000015c8437221 */ /* 0x010fe20000010000 */
[-CC-:B------:R-:W-:Y:S01]  /*4a10*/  FFMA.FTZ R43, R43, R0.reuse, -R6.reuse ;  /* 0x000000002b2b7223 */ /* 0x180fe20000010806 */
[-CC-:B------:R-:W-:Y:S01]  /*4a20*/  FFMA.FTZ R63, R63, R0.reuse, -R6.reuse ;  /* 0x000000003f3f7223 */ /* 0x180fe20000010806 */
[----:B------:R-:W-:Y:S01]  /*4a30*/  FFMA.FTZ R49, R49, R0, -R6 ;  /* 0x0000000031317223 */ /* 0x000fe20000010806 */
[----:B-----5:R-:W-:Y:S01]  /*4a40*/  FADD.FTZ R32, R202, R67 ;  /* 0x00000043ca207221 */ /* 0x020fe20000010000 */
[----:B------:R-:W-:-:S02]  /*4a50*/  @P1 VIADD R2, R2, 0x36840 ;  /* 0x0003684002021836 */ /* 0x000fc40000000000 */
[-CC-:B------:R-:W-:Y:S01]  /*4a60*/  FFMA.FTZ R53, R53, R0.reuse, -R6.reuse ;  /* 0x0000000035357223 */ /* 0x180fe20000010806 */
[----:B------:R-:W1:Y:S01]  /*4a70*/  MUFU.EX2 R10, R75 ;  /* 0x0000004b000a7308 */ /* 0x000e620000000800 */
[-CC-:B------:R-:W-:Y:S01]  /*4a80*/  FFMA.FTZ R55, R55, R0.reuse, -R6.reuse ;  /* 0x0000000037377223 */ /* 0x180fe20000010806 */
[-C--:B------:R-:W-:Y:S01]  /*4a90*/  FFMA.FTZ R41, R41, R0.reuse, -R6 ;  /* 0x0000000029297223 */ /* 0x080fe20000010806 */
[----:B--2---:R-:W-:Y:S01]  /*4aa0*/  @P1 PRMT R2, R82, 0x654, R2 ;  /* 0x0000065452021816 */ /* 0x004fe20000000002 */
[-CC-:B------:R-:W-:Y:S01]  /*4ab0*/  FFMA.FTZ R47, R47, R0.reuse, -R6.reuse ;  /* 0x000000002f2f7223 */ /* 0x180fe20000010806 */
[--C-:B------:R-:W-:Y:S01]  /*4ac0*/  FFMA.FTZ R45, R45, R0, -R6.reuse ;  /* 0x000000002d2d7223 */ /* 0x100fe20000010806 */
[----:B------:R-:W-:Y:S01]  /*4ad0*/  F2FP.BF16.F32.PACK_AB R200, R21, R200 ;  /* 0x000000c815c8723e */ /* 0x000fe200000010ff */
[----:B------:R2:W-:Y:S01]  /*4ae0*/  @P1 SYNCS.ARRIVE.TRANS64.RED.A1T0 RZ, [R2+URZ], RZ ;  /* 0x000000ff02ff19a7 */ /* 0x0005e2000810043f */
        /* <DEDUP_REMOVED lines=9> */
[----:B------:R-:W-:Y:S01]  /*4b80*/  FFMA.FTZ R31, R31, R0, -R6 ;  /* 0x000000001f1f7223 */ /* 0x000fe20000010806 */
[----:B------:R-:W-:-:S02]  /*4b90*/  F2FP.BF16.F32.PACK_AB R202, R25, R202 ;  /* 0x000000ca19ca723e */ /* 0x000fc400000010ff */
[----:B------:R-:W-:Y:S02]  /*4ba0*/  CS2R R98, SRZ ;  /* 0x0000000000627805 */ /* 0x000fe4000001ff00 */
[----:B-1----:R-:W-:Y:S02]  /*4bb0*/  F2FP.BF16.F32.PACK_AB R201, R10, R5 ;  /* 0x000000050ac9723e */ /* 0x002fe400000010ff */
[----:B------:R-:W-:Y:S02]  /*4bc0*/  CS2R R82, SRZ ;  /* 0x0000000000527805 */ /* 0x000fe4000001ff00 */
[----:B------:R-:W-:Y:S02]  /*4bd0*/  CS2R R74, SRZ ;  /* 0x00000000004a7805 */ /* 0x000fe4000001ff00 */
[----:B------:R-:W-:Y:S01]  /*4be0*/  CS2R R66, SRZ ;  /* 0x0000000000427805 */ /* 0x000fe2000001ff00 */
[----:B------:R1:W4:Y:S01]  /*4bf0*/  MUFU.EX2 R14, R79 ;  /* 0x0000004f000e7308 */ /* 0x0003220000000800 */
[----:B---3--:R-:W-:-:S04]  /*4c00*/  FADD.FTZ R59, R25, R32 ;  /* 0x00000020193b7221 */ /* 0x008fc80000010000 */
[----:B------:R-:W-:Y:S01]  /*4c10*/  FADD.FTZ R34, R196, R59 ;  /* 0x0000003bc4227221 */ /* 0x000fe20000010000 */
[C---:B------:R-:W-:Y:S02]  /*4c20*/  F2FP.BF16.F32.PACK_AB R196, R29.reuse, R196 ;  /* 0x000000c41dc4723e */ /* 0x040fe400000010ff */
[----:B------:R-:W3:Y:S01]  /*4c30*/  MUFU.EX2 R9, R9 ;  /* 0x0000000900097308 */ /* 0x000ee20000000800 */
[----:B------:R-:W-:Y:S01]  /*4c40*/  FADD.FTZ R59, R29, R34 ;  /* 0x000000221d3b7221 */ /* 0x000fe20000010000 */
[----:B------:R-:W-:Y:S01]  /*4c50*/  FADD.FTZ R34, R5, R10 ;  /* 0x0000000a05227221 */ /* 0x000fe20000010000 */
[----:B-1----:R-:W-:Y:S02]  /*4c60*/  CS2R R78, SRZ ;  /* 0x00000000004e7805 */ /* 0x002fe4000001ff00 */
[----:B------:R-:W-:Y:S01]  /*4c70*/  FADD.FTZ R36, R198, R59 ;  /* 0x0000003bc6247221 */ /* 0x000fe20000010000 */
[C---:B------:R-:W-:Y:S02]  /*4c80*/  F2FP.BF16.F32.PACK_AB R198, R33.reuse, R198 ;  /* 0x000000c621c6723e */ /* 0x040fe400000010ff */
[----:B------:R-:W-:Y:S01]  /*4c90*/  MUFU.EX2 R11, R11 ;  /* 0x0000000b000b7308 */ /* 0x000fe20000000800 */
[----:B------:R-:W-:Y:S01]  /*4ca0*/  FADD.FTZ R59, R33, R36 ;  /* 0x00000024213b7221 */ /* 0x000fe20000010000 */
[----:B----4-:R-:W-:-:S03]  /*4cb0*/  F2FP.BF16.F32.PACK_AB R203, R14, R7 ;  /* 0x000000070ecb723e */ /* 0x010fc600000010ff */
[----:B------:R-:W-:Y:S01]  /*4cc0*/  FADD.FTZ R38, R192, R59 ;  /* 0x0000003bc0267221 */ /* 0x000fe20000010000 */
[C---:B------:R-:W-:Y:S02]  /*4cd0*/  F2FP.BF16.F32.PACK_AB R192, R69.reuse, R192 ;  /* 0x000000c045c0723e */ /* 0x040fe400000010ff */
[----:B------:R-:W-:Y:S01]  /*4ce0*/  CS2R R58, SRZ ;  /* 0x00000000003a7805 */ /* 0x000fe2000001ff00 */
[----:B------:R1:W-:Y:S01]  /*4cf0*/  MUFU.EX2 R30, R51 ;  /* 0x00000033001e7308 */ /* 0x0003e20000000800 */
[----:B------:R-:W-:Y:S01]  /*4d00*/  FADD.FTZ R38, R69, R38 ;  /* 0x0000002645267221 */ /* 0x000fe20000010000 */
[----:B---3--:R-:W-:Y:S02]  /*4d10*/  F2FP.BF16.F32.PACK_AB R197, R20, R9 ;  /* 0x0000000914c5723e */ /* 0x008fe400000010ff */
[----:B------:R-:W-:-:S04]  /*4d20*/  CS2R R68, SRZ ;  /* 0x0000000000447805 */ /* 0x000fc8000001ff00 */
[----:B------:R3:W4:Y:S01]  /*4d30*/  MUFU.EX2 R24, R71 ;  /* 0x0000004700187308 */ /* 0x0007220000000800 */
[----:B-1----:R-:W-:Y:S01]  /*4d40*/  FADD.FTZ R51, R7, R34 ;  /* 0x0000002207337221 */ /* 0x002fe20000010000 */
[----:B------:R-:W-:-:S03]  /*4d50*/  IMAD.MOV.U32 R7, RZ, RZ, 0x3f800000 ;  /* 0x3f800000ff077424 */ /* 0x000fc600078e00ff */
[----:B------:R-:W-:-:S03]  /*4d60*/  FADD.FTZ R36, R14, R51 ;  /* 0x000000330e247221 */ /* 0x000fc60000010000 */
[----:B------:R-:W1:Y:S01]  /*4d70*/  MUFU.EX2 R13, R13 ;  /* 0x0000000d000d7308 */ /* 0x000e620000000800 */
[----:B------:R-:W-:Y:S01]  /*4d80*/  FADD.FTZ R51, R9, R36 ;  /* 0x0000002409337221 */ /* 0x000fe20000010000 */
[----:B---3--:R-:W-:-:S03]  /*4d90*/  CS2R R70, SRZ ;  /* 0x0000000000467805 */ /* 0x008fc6000001ff00 */
[----:B------:R-:W-:Y:S01]  /*4da0*/  FADD.FTZ R36, R20, R51 ;  /* 0x0000003314247221 */ /* 0x000fe20000010000 */
[----:B------:R-:W-:Y:S02]  /*4db0*/  FADD.FTZ R51, R91, R38 ;  /* 0x000000265b337221 */ /* 0x000fe40000010000 */
[----:B------:R-:W3:Y:S01]  /*4dc0*/  MUFU.EX2 R15, R15 ;  /* 0x0000000f000f7308 */ /* 0x000ee20000000800 */
[----:B----4-:R-:W-:Y:S01]  /*4dd0*/  F2FP.BF16.F32.PACK_AB R199, R24, R11 ;  /* 0x0000000b18c7723e */ /* 0x010fe200000010ff */
[C---:B------:R-:W-:Y:S01]  /*4de0*/  FADD.FTZ R40, R194.reuse, R51 ;  /* 0x00000033c2287221 */ /* 0x040fe20000010000 */
[----:B------:R-:W-:Y:S02]  /*4df0*/  F2FP.BF16.F32.PACK_AB R194, R194, R91 ;  /* 0x0000005bc2c2723e */ /* 0x000fe400000010ff */
[----:B------:R-:W-:Y:S01]  /*4e00*/  CS2R R90, SRZ ;  /* 0x00000000005a7805 */ /* 0x000fe2000001ff00 */
[----:B------:R-:W-:Y:S02]  /*4e10*/  FADD.FTZ R51, R93, R40 ;  /* 0x000000285d337221 */ /* 0x000fe40000010000 */
[----:B------:R4:W-:Y:S01]  /*4e20*/  MUFU.EX2 R34, R43 ;  /* 0x0000002b00227308 */ /* 0x0009e20000000800 */
[----:B-1----:R-:W-:-:S07]  /*4e30*/  F2FP.BF16.F32.PACK_AB R193, R26, R13 ;  /* 0x0000000d1ac1723e */ /* 0x002fce00000010ff */
[----:B------:R1:W5:Y:S01]  /*4e40*/  MUFU.EX2 R28, R63 ;  /* 0x0000003f001c7308 */ /* 0x0003620000000800 */
[----:B----4-:R-:W-:-:S04]  /*4e50*/  FADD.FTZ R43, R11, R36 ;  /* 0x000000240b2b7221 */ /* 0x010fc80000010000 */
[----:B------:R-:W-:-:S03]  /*4e60*/  FADD.FTZ R38, R24, R43 ;  /* 0x0000002b18267221 */ /* 0x000fc60000010000 */
[----:B------:R-:W-:Y:S01]  /*4e70*/  MUFU.EX2 R101, R101 ;  /* 0x0000006500657308 */ /* 0x000fe20000000800 */
[----:B------:R-:W-:Y:S01]  /*4e80*/  FADD.FTZ R43, R13, R38 ;  /* 0x000000260d2b7221 */ /* 0x000fe20000010000 */
[C---:B------:R-:W-:Y:S01]  /*4e90*/  FADD.FTZ R38, R188.reuse, R51 ;  /* 0x00000033bc267221 */ /* 0x040fe20000010000 */
[----:B------:R-:W-:Y:S02]  /*4ea0*/  F2FP.BF16.F32.PACK_AB R188, R188, R93 ;  /* 0x0000005dbcbc723e */ /* 0x000fe400000010ff */
[----:B------:R-:W-:Y:S01]  /*4eb0*/  CS2R R92, SRZ ;  /* 0x00000000005c7805 */ /* 0x000fe2000001ff00 */
[----:B--2---:R-:W-:Y:S01]  /*4ec0*/  FADD.FTZ R2, R26, R43 ;  /* 0x0000002b1a027221 */ /* 0x004fe20000010000 */
[----:B------:R-:W-:Y:S01]  /*4ed0*/  FADD.FTZ R51, R97, R38 ;  /* 0x0000002661337221 */ /* 0x000fe20000010000 */
[----:B-1----:R-:W-:Y:S01]  /*4ee0*/  CS2R R62, SRZ ;  /* 0x00000000003e7805 */ /* 0x002fe2000001ff00 */
[----:B------:R-:W1:Y:S01]  /*4ef0*/  MUFU.EX2 R49, R49 ;  /* 0x0000003100317308 */ /* 0x000e620000000800 */
[----:B---3--:R-:W-:Y:S01]  /*4f00*/  FADD.FTZ R43, R15, R2 ;  /* 0x000000020f2b7221 */ /* 0x008fe20000010000 */
[C---:B------:R-:W-:Y:S01]  /*4f10*/  FADD.FTZ R40, R190.reuse, R51 ;  /* 0x00000033be287221 */ /* 0x040fe20000010000 */
[----:B------:R-:W-:-:S02]  /*4f20*/  F2FP.BF16.F32.PACK_AB R190, R190, R97 ;  /* 0x00000061bebe723e */ /* 0x000fc400000010ff */
[----:B------:R-:W-:Y:S01]  /*4f30*/  CS2R R96, SRZ ;  /* 0x0000000000607805 */ /* 0x000fe2000001ff00 */
[C---:B-----5:R-:W-:Y:S01]  /*4f40*/  FADD.FTZ R38, R28.reuse, R43 ;  /* 0x0000002b1c267221 */ /* 0x060fe20000010000 */
[----:B------:R-:W-:Y:S02]  /*4f50*/  F2FP.BF16.F32.PACK_AB R195, R28, R15 ;  /* 0x0000000f1cc3723e */ /* 0x000fe400000010ff */
[----:B------:R-:W-:Y:S01]  /*4f60*/  CS2R R50, SRZ ;  /* 0x0000000000327805 */ /* 0x000fe2000001ff00 */
[----:B------:R2:W-:Y:S01]  /*4f70*/  MUFU.EX2 R184, R103 ;  /* 0x0000006700b87308 */ /* 0x0005e20000000800 */
[----:B------:R-:W-:-:S07]  /*4f80*/  CS2R R28, SRZ ;  /* 0x00000000001c7805 */ /* 0x000fce000001ff00 */
[----:B------:R-:W-:Y:S01]  /*4f90*/  MUFU.EX2 R105, R105 ;  /* 0x0000006900697308 */ /* 0x000fe20000000800 */
[----:B-1----:R-:W-:Y:S01]  /*4fa0*/  FADD.FTZ R43, R49, R38 ;  /* 0x00000026312b7221 */ /* 0x002fe20000010000 */
[C---:B------:R-:W-:Y:S02]  /*4fb0*/  F2FP.BF16.F32.PACK_AB R189, R30.reuse, R49 ;  /* 0x000000311ebd723e */ /* 0x040fe400000010ff */
[----:B--2---:R-:W-:Y:S02]  /*4fc0*/  CS2R R102, SRZ ;  /* 0x0000000000667805 */ /* 0x004fe4000001ff00 */
[----:B------:R-:W-:Y:S01]  /*4fd0*/  CS2R R48, SRZ ;  /* 0x0000000000307805 */ /* 0x000fe2000001ff00 */
[----:B------:R-:W-:Y:S01]  /*4fe0*/  FADD.FTZ R38, R30, R43 ;  /* 0x0000002b1e267221 */ /* 0x000fe20000010000 */
[----:B------:R-:W1:Y:S08]  /*4ff0*/  MUFU.EX2 R53, R53 ;  /* 0x0000003500357308 */ /* 0x000e700000000800 */
[----:B------:R2:W-:Y:S08]  /*5000*/  MUFU.EX2 R186, R107 ;  /* 0x0000006b00ba7308 */ /* 0x0005f00000000800 */
[----:B------:R3:W4:Y:S01]  /*5010*/  MUFU.EX2 R32, R55 ;  /* 0x0000003700207308 */ /* 0x0007220000000800 */
[----:B-1----:R-:W-:Y:S01]  /*5020*/  FADD.FTZ R21, R53, R38 ;  /* 0x0000002635157221 */ /* 0x002fe20000010000 */
[----:B--2---:R-:W-:-:S06]  /*5030*/  CS2R R106, SRZ ;  /* 0x00000000006a7805 */ /* 0x004fcc000001ff00 */
[----:B------:R-:W1:Y:S01]  /*5040*/  MUFU.EX2 R109, R109 ;  /* 0x0000006d006d7308 */ /* 0x000e620000000800 */
[----:B---3--:R-:W-:-:S07]  /*5050*/  CS2R R54, SRZ ;  /* 0x0000000000367805 */ /* 0x008fce000001ff00 */
[----:B------:R2:W-:Y:S01]  /*5060*/  MUFU.EX2 R36, R47 ;  /* 0x0000002f00247308 */ /* 0x0005e20000000800 */
[C---:B----4-:R-:W-:Y:S01]  /*5070*/  FADD.FTZ R6, R32.reuse, R21 ;  /* 0x0000001520067221 */ /* 0x050fe20000010000 */
[----:B------:R-:W-:Y:S02]  /*5080*/  F2FP.BF16.F32.PACK_AB R191, R32, R53 ;  /* 0x0000003520bf723e */ /* 0x000fe400000010ff */
[----:B------:R-:W-:Y:S02]  /*5090*/  CS2R R52, SRZ ;  /* 0x0000000000347805 */ /* 0x000fe4000001ff00 */
[----:B------:R-:W-:Y:S02]  /*50a0*/  CS2R R32, SRZ ;  /* 0x0000000000207805 */ /* 0x000fe4000001ff00 */
[----:B------:R-:W3:Y:S01]  /*50b0*/  MUFU.EX2 R41, R41 ;  /* 0x0000002900297308 */ /* 0x000ee20000000800 */
[----:B--2---:R-:W-:-:S04]  /*50c0*/  FADD.FTZ R47, R101, R40 ;  /* 0x00000028652f7221 */ /* 0x004fc80000010000 */
[C---:B------:R-:W-:Y:S01]  /*50d0*/  FADD.FTZ R40, R184.reuse, R47 ;  /* 0x0000002fb8287221 */ /* 0x040fe20000010000 */
[----:B------:R-:W-:Y:S02]  /*50e0*/  F2FP.BF16.F32.PACK_AB R184, R184, R101 ;  /* 0x00000065b8b8723e */ /* 0x000fe400000010ff */
[----:B------:R-:W-:Y:S01]  /*50f0*/  CS2R R100, SRZ ;  /* 0x0000000000647805 */ /* 0x000fe2000001ff00 */
[----:B------:R2:W4:Y:S01]  /*5100*/  MUFU.EX2 R180, R111 ;  /* 0x0000006f00b47308 */ /* 0x0005220000000800 */
[----:B------:R-:W-:Y:S01]  /*5110*/  FADD.FTZ R43, R105, R40 ;  /* 0x00000028692b7221 */ /* 0x000fe20000010000 */
[----:B------:R-:W-:-:S03]  /*5120*/  CS2R R46, SRZ ;  /* 0x00000000002e7805 */ /* 0x000fc6000001ff00 */
[C---:B------:R-:W-:Y:S01]  /*5130*/  FADD.FTZ R40, R186.reuse, R43 ;  /* 0x0000002bba287221 */ /* 0x040fe20000010000 */
[----:B------:R-:W-:Y:S02]  /*5140*/  F2FP.BF16.F32.PACK_AB R186, R186, R105 ;  /* 0x00000069baba723e */ /* 0x000fe400000010ff */
[----:B------:R-:W-:Y:S01]  /*5150*/  CS2R R104, SRZ ;  /* 0x0000000000687805 */ /* 0x000fe2000001ff00 */
[----:B------:R-:W5:Y:S01]  /*5160*/  MUFU.EX2 R113, R113 ;  /* 0x0000007100717308 */ /* 0x000f620000000800 */
[----:B-1----:R-:W-:Y:S01]  /*5170*/  FADD.FTZ R25, R109, R40 ;  /* 0x000000286d197221 */ /* 0x002fe20000010000 */
[----:B---3--:R-:W-:Y:S01]  /*5180*/  FADD.FTZ R21, R41, R6 ;  /* 0x0000000629157221 */ /* 0x008fe20000010000 */
[C---:B------:R-:W-:Y:S02]  /*5190*/  F2FP.BF16.F32.PACK_AB R185, R34.reuse, R41 ;  /* 0x0000002922b9723e */ /* 0x040fe400000010ff */
[----:B--2---:R-:W-:Y:S01]  /*51a0*/  CS2R R110, SRZ ;  /* 0x00000000006e7805 */ /* 0x004fe2000001ff00 */
[----:B------:R-:W-:-:S02]  /*51b0*/  FADD.FTZ R6, R34, R21 ;  /* 0x0000001522067221 */ /* 0x000fc40000010000 */
[----:B------:R-:W1:Y:S01]  /*51c0*/  MUFU.EX2 R45, R45 ;  /* 0x0000002d002d7308 */ /* 0x000e620000000800 */
[C---:B----4-:R-:W-:Y:S01]  /*51d0*/  FADD.FTZ R40, R180.reuse, R25 ;  /* 0x00000019b4287221 */ /* 0x050fe20000010000 */
[----:B------:R-:W-:Y:S02]  /*51e0*/  F2FP.BF16.F32.PACK_AB R180, R180, R109 ;  /* 0x0000006db4b4723e */ /* 0x000fe400000010ff */
[----:B------:R-:W-:-:S04]  /*51f0*/  CS2R R108, SRZ ;  /* 0x00000000006c7805 */ /* 0x000fc8000001ff00 */
[----:B------:R2:W3:Y:S01]  /*5200*/  MUFU.EX2 R182, R115 ;  /* 0x0000007300b67308 */ /* 0x0004e20000000800 */
[----:B-----5:R-:W-:-:S07]  /*5210*/  FADD.FTZ R25, R113, R40 ;  /* 0x0000002871197221 */ /* 0x020fce0000010000 */
[----:B------:R-:W4:Y:S01]  /*5220*/  MUFU.EX2 R117, R117 ;  /* 0x0000007500757308 */ /* 0x000f220000000800 */
[----:B-1----:R-:W-:Y:S01]  /*5230*/  FADD.FTZ R21, R45, R6 ;  /* 0x000000062d157221 */ /* 0x002fe20000010000 */
[C---:B------:R-:W-:Y:S02]  /*5240*/  F2FP.BF16.F32.PACK_AB R187, R36.reuse, R45 ;  /* 0x0000002d24bb723e */ /* 0x040fe400000010ff */
[----:B--2---:R-:W-:Y:S02]  /*5250*/  CS2R R114, SRZ ;  /* 0x0000000000727805 */ /* 0x004fe4000001ff00 */
[----:B------:R-:W-:Y:S01]  /*5260*/  CS2R R44, SRZ ;  /* 0x00000000002c7805 */ /* 0x000fe2000001ff00 */
[----:B------:R-:W-:Y:S01]  /*5270*/  FADD.FTZ R6, R36, R21 ;  /* 0x0000001524067221 */ /* 0x000fe20000010000 */
[----:B------:R-:W1:Y:S01]  /*5280*/  MUFU.EX2 R37, R37 ;  /* 0x0000002500257308 */ /* 0x000e620000000800 */
[C---:B---3--:R-:W-:Y:S01]  /*5290*/  FADD.FTZ R42, R182.reuse, R25 ;  /* 0x00000019b62a7221 */ /* 0x048fe20000010000 */
[----:B------:R-:W-:-:S02]  /*52a0*/  F2FP.BF16.F32.PACK_AB R182, R182, R113 ;  /* 0x00000071b6b6723e */ /* 0x000fc400000010ff */
[----:B------:R-:W-:-:S04]  /*52b0*/  CS2R R112, SRZ ;  /* 0x0000000000707805 */ /* 0x000fc8000001ff00 */
[----:B------:R2:W3:Y:S01]  /*52c0*/  MUFU.EX2 R176, R119 ;  /* 0x0000007700b07308 */ /* 0x0004e20000000800 */
[----:B----4-:R-:W-:-:S07]  /*52d0*/  FADD.FTZ R25, R117, R42 ;  /* 0x0000002a75197221 */ /* 0x010fce0000010000 */
[----:B------:R4:W5:Y:S01]  /*52e0*/  MUFU.EX2 R2, R35 ;  /* 0x0000002300027308 */ /* 0x0009620000000800 */
[----:B-1----:R-:W-:Y:S01]  /*52f0*/  FADD.FTZ R21, R37, R6 ;  /* 0x0000000625157221 */ /* 0x002fe20000010000 */
[----:B--2---:R-:W-:-:S06]  /*5300*/  CS2R R118, SRZ ;  /* 0x0000000000767805 */ /* 0x004fcc000001ff00 */
[----:B------:R-:W1:Y:S01]  /*5310*/  MUFU.EX2 R121, R121 ;  /* 0x0000007900797308 */ /* 0x000e620000000800 */
[C---:B---3--:R-:W-:Y:S01]  /*5320*/  FADD.FTZ R42, R176.reuse, R25 ;  /* 0x00000019b02a7221 */ /* 0x048fe20000010000 */
[----:B------:R-:W-:Y:S02]  /*5330*/  F2FP.BF16.F32.PACK_AB R176, R176, R117 ;  /* 0x00000075b0b0723e */ /* 0x000fe400000010ff */
[----:B------:R-:W-:Y:S02]  /*5340*/  CS2R R116, SRZ ;  /* 0x0000000000747805 */ /* 0x000fe4000001ff00 */
[----:B----4-:R-:W-:Y:S02]  /*5350*/  CS2R R34, SRZ ;  /* 0x0000000000227805 */ /* 0x010fe4000001ff00 */
[----:B------:R-:W2:Y:S01]  /*5360*/  MUFU.EX2 R57, R57 ;  /* 0x0000003900397308 */ /* 0x000ea20000000800 */
[C---:B-----5:R-:W-:Y:S01]  /*5370*/  FADD.FTZ R6, R2.reuse, R21 ;  /* 0x0000001502067221 */ /* 0x060fe20000010000 */
[----:B------:R-:W-:Y:S01]  /*5380*/  F2FP.BF16.F32.PACK_AB R181, R2, R37 ;  /* 0x0000002502b5723e */ /* 0x000fe200000010ff */
[----:B------:R-:W-:Y:S01]  /*5390*/  IMAD.MOV.U32 R2, RZ, RZ, 0x3f800000 ;  /* 0x3f800000ff027424 */ /* 0x000fe200078e00ff */
[----:B------:R-:W-:-:S04]  /*53a0*/  CS2R R36, SRZ ;  /* 0x0000000000247805 */ /* 0x000fc8000001ff00 */
[----:B------:R-:W3:Y:S01]  /*53b0*/  MUFU.EX2 R12, R12 ;  /* 0x0000000c000c7308 */ /* 0x000ee20000000800 */
[----:B-1----:R-:W-:Y:S01]  /*53c0*/  FADD.FTZ R25, R121, R42 ;  /* 0x0000002a79197221 */ /* 0x002fe20000010000 */
[----:B------:R-:W-:-:S06]  /*53d0*/  CS2R R42, SRZ ;  /* 0x00000000002a7805 */ /* 0x000fcc000001ff00 */
[----:B------:R-:W1:Y:S01]  /*53e0*/  MUFU.EX2 R38, R39 ;  /* 0x0000002700267308 */ /* 0x000e620000000800 */
[----:B--2---:R-:W-:-:S07]  /*53f0*/  FADD.FTZ R21, R57, R6 ;  /* 0x0000000639157221 */ /* 0x004fce0000010000 */
[----:B------:R-:W2:Y:S01]  /*5400*/  MUFU.EX2 R61, R61 ;  /* 0x0000003d003d7308 */ /* 0x000ea20000000800 */
[C---:B---3--:R-:W-:Y:S01]  /*5410*/  FADD.FTZ R6, R12.reuse, R25 ;  /* 0x000000190c067221 */ /* 0x048fe20000010000 */
[----:B------:R-:W-:Y:S02]  /*5420*/  F2FP.BF16.F32.PACK_AB R178, R12, R121 ;  /* 0x000000790cb2723e */ /* 0x000fe400000010ff */
[----:B------:R-:W-:-:S04]  /*5430*/  CS2R R24, SRZ ;  /* 0x0000000000187805 */ /* 0x000fc8000001ff00 */
[----:B------:R3:W4:Y:S01]  /*5440*/  MUFU.EX2 R40, R27 ;  /* 0x0000001b00287308 */ /* 0x0007220000000800 */
[C---:B-1----:R-:W-:Y:S01]  /*5450*/  FADD.FTZ R12, R38.reuse, R21 ;  /* 0x00000015260c7221 */ /* 0x042fe20000010000 */
[----:B------:R-:W-:Y:S02]  /*5460*/  F2FP.BF16.F32.PACK_AB R183, R38, R57 ;  /* 0x0000003926b7723e */ /* 0x000fe400000010ff */
[----:B------:R-:W-:Y:S02]  /*5470*/  CS2R R56, SRZ ;  /* 0x0000000000387805 */ /* 0x000fe4000001ff00 */
[----:B------:R-:W-:Y:S02]  /*5480*/  CS2R R38, SRZ ;  /* 0x0000000000267805 */ /* 0x000fe4000001ff00 */
[----:B------:R-:W1:Y:S01]  /*5490*/  MUFU.EX2 R65, R65 ;  /* 0x0000004100417308 */ /* 0x000e620000000800 */
[----:B--2---:R-:W-:Y:S01]  /*54a0*/  FADD.FTZ R5, R61, R12 ;  /* 0x0000000c3d057221 */ /* 0x004fe20000010000 */
[----:B---3--:R-:W-:-:S06]  /*54b0*/  CS2R R26, SRZ ;  /* 0x00000000001a7805 */ /* 0x008fcc000001ff00 */
[----:B------:R2:W3:Y:S01]  /*54c0*/  MUFU.EX2 R10, R31 ;  /* 0x0000001f000a7308 */ /* 0x0004e20000000800 */
[C---:B----4-:R-:W-:Y:S01]  /*54d0*/  FADD.FTZ R12, R40.reuse, R5 ;  /* 0x00000005280c7221 */ /* 0x050fe20000010000 */
[----:B------:R-:W-:Y:S02]  /*54e0*/  F2FP.BF16.F32.PACK_AB R177, R40, R61 ;  /* 0x0000003d28b1723e */ /* 0x000fe400000010ff */
[----:B------:R-:W-:Y:S02]  /*54f0*/  CS2R R60, SRZ ;  /* 0x00000000003c7805 */ /* 0x000fe4000001ff00 */
[----:B------:R-:W-:Y:S01]  /*5500*/  CS2R R40, SRZ ;  /* 0x0000000000287805 */ /* 0x000fe2000001ff00 */
[----:B-1----:R-:W-:Y:S01]  /*5510*/  FADD.FTZ R5, R65, R12 ;  /* 0x0000000c41057221 */ /* 0x002fe20000010000 */
[----:B--2---:R-:W-:Y:S02]  /*5520*/  CS2R R30, SRZ ;  /* 0x00000000001e7805 */ /* 0x004fe4000001ff00 */
[C---:B---3--:R-:W-:Y:S01]  /*5530*/  F2FP.BF16.F32.PACK_AB R179, R10.reuse, R65 ;  /* 0x000000410ab3723e */ /* 0x048fe200000010ff */
[----:B------:R-:W-:Y:S01]  /*5540*/  FADD.FTZ R5, R10, R5 ;  /* 0x000000050a057221 */ /* 0x000fe20000010000 */
[----:B------:R-:W-:Y:S01]  /*5550*/  CS2R R64, SRZ ;  /* 0x0000000000407805 */ /* 0x000fe2000001ff00 */
[----:B------:R-:W-:Y:S06]  /*5560*/  @!P2 BRA `(.L_x_2985) ;  /* 0x0000003c0010a947 */ /* 0x000fec0003800000 */
[----:B------:R-:W-:Y:S01]  /*5570*/  VIADD R9, R120, 0xfffffffe ;  /* 0xfffffffe78097836 */ /* 0x000fe20000000000 */
[----:B------:R-:W-:Y:S01]  /*5580*/  UMOV UR60, UR61 ;  /* 0x0000003d003c7c82 */ /* 0x000fe20008000000 */
[----:B------:R-:W-:Y:S01]  /*5590*/  IMAD.MOV.U32 R10, RZ, RZ, R3 ;  /* 0x000000ffff0a7224 */ /* 0x000fe200078e0003 */
[----:B------:R-:W-:Y:S01]  /*55a0*/  UMOV UR37, UR38 ;  /* 0x0000002600257c82 */ /* 0x000fe20008000000 */
[----:B------:R-:W-:Y:S02]  /*55b0*/  IMAD.MOV.U32 R11, RZ, RZ, R4 ;  /* 0x000000ffff0b7224 */ /* 0x000fe400078e0004 */
[----:B------:R-:W-:Y:S02]  /*55c0*/  IMAD.MOV.U32 R2, RZ, RZ, 0x3f800000 ;  /* 0x3f800000ff027424 */ /* 0x000fe400078e00ff */
[----:B------:R-:W-:-:S07]  /*55d0*/  IMAD.MOV.U32 R119, RZ, RZ, RZ ;  /* 0x000000ffff777224 */ /* 0x000fce00078e00ff */
.L_x_2996:
[----:B------:R-:W-:-:S04]  /*55e0*/  UIADD3 UR4, UR37, 0x1, URZ ;  /* 0x0000000125047890 */ /* 0x000fc8000fffe03f */
[----:B------:R-:W-:-:S04]  /*55f0*/  UISETP.NE.AND UP0, UPT, UR4, 0x2, UPT ;  /* 0x000000020400788c */ /* 0x000fc8000bf05270 */
[----:B------:R-:W-:Y:S02]  /*5600*/  USEL UR61, URZ, 0x1, UP0 ;  /* 0x000000013f3d7887 */ /* 0x000fe40008000000 */
[----:B------:R-:W-:Y:S02]  /*5610*/  USEL UR38, UR4, URZ, UP0 ;  /* 0x0000003f04267287 */ /* 0x000fe40008000000 */
[----:B------:R-:W-:Y:S01]  /*5620*/  ULOP3.LUT UR61, UR60, UR61, URZ, 0x3c, !UPT ;  /* 0x0000003d3c3d7292 */ /* 0x000fe2000f8e3c3f */
[----:B------:R-:W-:Y:S11]  /*5630*/  @!P0 BRA `(.L_x_2986) ;  /* 0x0000000000048947 */ /* 0x000ff60003800000 */
[----:B------:R-:W-:Y:S01]  /*5640*/  BPT.TRAP 0x1 ;  /* 0x000000040000795c */ /* 0x000fe20000300000 */
.L_x_2986:
[----:B------:R-:W-:Y:S01]  /*5650*/  R2UR UR4, R16 ;  /* 0x00000000100472ca */ /* 0x000fe200000e0000 */
[----:B------:R-:W-:-:S05]  /*5660*/  IMAD.U32 R0, RZ, RZ, UR61 ;  /* 0x0000003dff007e24 */ /* 0x000fca000f8e00ff */
[----:B------:R-:W-:-:S07]  /*5670*/  SHF.L.U32 R0, R0, 0x1f, RZ ;  /* 0x0000001f00007819 */ /* 0x000fce00000006ff */
[----:B------:R-:W-:-:S09]  /*5680*/  ULEA UR39, UR38, UR4, 0x3 ;  /* 0x0000000426277291 */ /* 0x000fd2000f8e183f */
[----:B------:R1:W2:Y:S01]  /*5690*/  SYNCS.PHASECHK.TRANS64.TRYWAIT P1, [UR39+0x36830], R0 ;  /* 0x03683000ff0075a7 */ /* 0x0002a20008020167 */
[----:B------:R-:W-:Y:S05]  /*56a0*/  @!P0 BRA `(.L_x_2987) ;  /* 0x0000000000048947 */ /* 0x000fea0003800000 */
[----:B------:R-:W-:Y:S01]  /*56b0*/  BPT.TRAP 0x1 ;  /* 0x000000040000795c */ /* 0x000fe20000300000 */
.L_x_2987:
[----:B--2---:R-:W-:Y:S05]  /*56c0*/  @P1 BRA `(.L_x_2988) ;  /* 0x0000000000081947 */ /* 0x004fea0003800000 */
[----:B------:R-:W2:Y:S02]  /*56d0*/  SYNCS.PHASECHK.TRANS64.TRYWAIT P1, [UR39+0x36830], R0 ;  /* 0x03683000ff0075a7 */ /* 0x000ea40008020167 */
[----:B--2---:R-:W-:Y:S05]  /*56e0*/  @!P1 BRA `(.L_x_2989) ;  /* 0x0000009000409947 */ /* 0x004fea0003800000 */
.L_x_2988:
        /* <DEDUP_REMOVED lines=596> */
.L_x_2990:
[----:B------:R-:W-:Y:S01]  /*7c30*/  R2UR UR4, R16 ;  /* 0x00000000100472ca */ /* 0x000fe200000e0000 */
[----:B-12---:R-:W-:-:S05]  /*7c40*/  IMAD.U32 R0, RZ, RZ, UR60 ;  /* 0x0000003cff007e24 */ /* 0x006fca000f8e00ff */
[----:B------:R-:W-:-:S07]  /*7c50*/  SHF.L.U32 R0, R0, 0x1f, RZ ;  /* 0x0000001f00007819 */ /* 0x000fce00000006ff */
[----:B------:R-:W-:-:S09]  /*7c60*/  ULEA UR5, UR37, UR4, 0x3 ;  /* 0x0000000425057291 */ /* 0x000fd2000f8e183f */
[----:B------:R1:W2:Y:S01]  /*7c70*/  SYNCS.PHASECHK.TRANS64.TRYWAIT P1, [UR5+0x36850], R0 ;  /* 0x03685000ff0075a7 */ /* 0x0002a20008020145 */
[----:B------:R-:W-:Y:S05]  /*7c80*/  @!P0 BRA `(.L_x_2991) ;  /* 0x0000000000048947 */ /* 0x000fea0003800000 */
[----:B------:R-:W-:Y:S01]  /*7c90*/  BPT.TRAP 0x1 ;  /* 0x000000040000795c */ /* 0x000fe20000300000 */
.L_x_2991:
[----:B--2---:R-:W-:Y:S05]  /*7ca0*/  @P1 BRA `(.L_x_2992) ;  /* 0x0000000000081947 */ /* 0x004fea0003800000 */
[----:B------:R-:W2:Y:S02]  /*7cb0*/  SYNCS.PHASECHK.TRANS64.TRYWAIT P1, [UR5+0x36850], R0 ;  /* 0x03685000ff0075a7 */ /* 0x000ea40008020145 */
[----:B--2---:R-:W-:Y:S05]  /*7cc0*/  @!P1 BRA `(.L_x_2993) ;  /* 0x0000006800e09947 */ /* 0x004fea0003800000 */
.L_x_2992:
        /* <DEDUP_REMOVED lines=32> */
[----:B------:R-:W-:Y:S01]  /*7ed0*/  UIADD3 UR4, UR4, 0x300, URZ ;  /* 0x0000030004047890 */ /* 0x000fe2000fffe03f */
[----:B------:R-:W-:Y:S02]  /*7ee0*/  WARPGROUP.DEPBAR.LE gsb0, 0x0 ;  /* 0x00008000000079c5 */ /* 0x000fe40000010000 */
[----:B------:R-:W-:-:S14]  /*7ef0*/  WARPGROUP.ARRIVE ;  /* 0x00000000000079c5 */ /* 0x000fdc0000000000 */
[----:B------:R-:W-:Y:S01]  /*7f00*/  HGMMA.64x192x16.F32.BF16 R24, R180, gdesc[UR4].tnspB, R24, gsb0 ;  /* 0x42e00004b4187df0 */ /* 0x000fe20008001818 */
[----:B------:R-:W-:Y:S01]  /*7f10*/  UMOV UR6, UR4 ;  /* 0x0000000400067c82 */ /* 0x000fe20008000000 */
[----:B------:R-:W-:Y:S01]  /*7f20*/  UMOV UR7, 0x40000040 ;  /* 0x4000004000077882 */ /* 0x000fe20000000000 */
[----:B------:R-:W-:Y:S02]  /*7f30*/  WARPGROUP.DEPBAR.LE gsb0, 0x0 ;  /* 0x00008000000079c5 */ /* 0x000fe40000010000 */
[----:B------:R-:W-:-:S15]  /*7f40*/  WARPGROUP.ARRIVE ;  /* 0x00000000000079c5 */ /* 0x000fde0000000000 */
[----:B------:R-:W-:Y:S03]  /*7f50*/  HGMMA.64x192x16.F32.BF16 R24, R176, gdesc[UR4].tnspB, R24, gsb0 ;  /* 0x42e00004b0187df0 */ /* 0x000fe60008001818 */
[----:B------:R-:W-:Y:S02]  /*7f60*/  WARPGROUP.DEPBAR.LE gsb0, 0x0 ;  /* 0x00008000000079c5 */ /* 0x000fe40000010000 */
[----:B------:R-:W-:Y:S05]  /*7f70*/  @!P0 BRA `(.L_x_2994) ;  /* 0x0000000000048947 */ /* 0x000fea0003800000 */
[----:B------:R-:W-:Y:S01]  /*7f80*/  BPT.TRAP 0x1 ;  /* 0x000000040000795c */ /* 0x000fe20000300000 */
.L_x_2994:
[----:B------:R-:W3:Y:S01]  /*7f90*/  LDL R213, [R1+0x4] ;  /* 0x0000040001d57983 */ /* 0x000ee20000100800 */
[----:B-12---:R-:W-:Y:S02]  /*7fa0*/  FMNMX.FTZ R0, R168, R11, !PT ;  /* 0x0000000ba8007209 */ /* 0x006fe40007810000 */
        /* <DEDUP_REMOVED lines=55> */
[----:B------:R-:W-:Y:S01]  /*8320*/  ISETP.NE.AND P1, PT, R23, RZ, PT ;  /* 0x000000ff1700720c */ /* 0x000fe20003f25270 */
[----:B------:R-:W1:Y:S04]  /*8330*/  SHFL.BFLY PT, R0, R7, 0x2, 0x1f ;  /* 0x0c401f0007007f89 */ /* 0x000e6800000e0000 */
[----:B------:R-:W2:Y:S01]  /*8340*/  SHFL.BFLY PT, R3, R2, 0x2, 0x1f ;  /* 0x0c401f0002037f89 */ /* 0x000ea200000e0000 */
[----:B-1----:R-:W-:-:S02]  /*8350*/  FMNMX.FTZ R12, R7, R0, !PT ;  /* 0x00000000070c7209 */ /* 0x002fc40007810000 */
[----:B------:R-:W1:Y:S01]  /*8360*/  LDC R0, c[0x0][0x988] ;  /* 0x00026200ff007b82 */ /* 0x000e620000000800 */
[----:B--2---:R-:W-:Y:S02]  /*8370*/  FMNMX.FTZ R13, R2, R3, !PT ;  /* 0x00000003020d7209 */ /* 0x004fe40007810000 */
[----:B------:R-:W2:Y:S04]  /*8380*/  SHFL.BFLY PT, R3, R12, 0x1, 0x1f ;  /* 0x0c201f000c037f89 */ /* 0x000ea800000e0000 */
[----:B------:R-:W4:Y:S01]  /*8390*/  SHFL.BFLY PT, R14, R13, 0x1, 0x1f ;  /* 0x0c201f000d0e7f89 */ /* 0x000f2200000e0000 */
[----:B--2---:R-:W-:Y:S02]  /*83a0*/  FMNMX.FTZ R4, R12, R3, !PT ;  /* 0x000000030c047209 */ /* 0x004fe40007810000 */
[----:B----4-:R-:W-:-:S03]  /*83b0*/  FMNMX.FTZ R3, R13, R14, !PT ;  /* 0x0000000e0d037209 */ /* 0x010fc60007810000 */
[C---:B------:R-:W-:Y:S01]  /*83c0*/  FADD.FTZ R11, -R4.reuse, R11 ;  /* 0x0000000b040b7221 */ /* 0x040fe20000010100 */
[----:B-1----:R-:W-:-:S03]  /*83d0*/  FMUL.FTZ R177, R4, R0 ;  /* 0x0000000004b17220 */ /* 0x002fc60000410000 */
[-C--:B------:R-:W-:Y:S01]  /*83e0*/  FMUL.FTZ R14, R11, R0.reuse ;  /* 0x000000000b0e7220 */ /* 0x080fe20000410000 */
[-CC-:B------:R-:W-:Y:S01]  /*83f0*/  FFMA.FTZ R15, R161, R0.reuse, -R177.reuse ;  /* 0x00000000a10f7223 */ /* 0x180fe200000108b1 */
[C---:B------:R-:W-:Y:S01]  /*8400*/  FADD.FTZ R11, -R3.reuse, R10 ;  /* 0x0000000a030b7221 */ /* 0x040fe20000010100 */
[-C--:B------:R-:W-:Y:S01]  /*8410*/  FMUL.FTZ R161, R3, R0.reuse ;  /* 0x0000000003a17220 */ /* 0x080fe20000410000 */
[-C--:B------:R-:W-:Y:S01]  /*8420*/  FFMA.FTZ R200, R168, R0.reuse, -R177 ;  /* 0x00000000a8c87223 */ /* 0x080fe200000108b1 */
[----:B------:R1:W-:Y:S01]  /*8430*/  MUFU.EX2 R7, R14 ;  /* 0x0000000e00077308 */ /* 0x0003e20000000800 */
[-C--:B------:R-:W-:Y:S01]  /*8440*/  FMUL.FTZ R2, R11, R0.reuse ;  /* 0x000000000b027220 */ /* 0x080fe20000410000 */
[-C--:B------:R-:W-:Y:S01]  /*8450*/  FFMA.FTZ R201, R170, R0.reuse, -R161 ;  /* 0x00000000aac97223 */ /* 0x080fe200000108a1 */
[-C--:B------:R-:W-:Y:S01]  /*8460*/  FFMA.FTZ R11, R169, R0.reuse, -R177 ;  /* 0x00000000a90b7223 */ /* 0x080fe200000108b1 */
[-C--:B------:R-:W-:Y:S01]  /*8470*/  FFMA.FTZ R10, R171, R0.reuse, -R161 ;  /* 0x00000000ab0a7223 */ /* 0x080fe200000108a1 */
[-C--:B------:R-:W-:Y:S01]  /*8480*/  FFMA.FTZ R202, R172, R0.reuse, -R177 ;  /* 0x00000000acca7223 */ /* 0x080fe200000108b1 */
[-C--:B------:R-:W-:Y:S01]  /*8490*/  FFMA.FTZ R203, R174, R0.reuse, -R161 ;  /* 0x00000000aecb7223 */ /* 0x080fe200000108a1 */
[-C--:B------:R-:W-:Y:S01]  /*84a0*/  FFMA.FTZ R13, R173, R0.reuse, -R177 ;  /* 0x00000000ad0d7223 */ /* 0x080fe200000108b1 */
[----:B------:R-:W2:Y:S01]  /*84b0*/  MUFU.EX2 R200, R200 ;  /* 0x000000c800c87308 */ /* 0x000ea20000000800 */
[-C--:B------:R-:W-:Y:S01]  /*84c0*/  FFMA.FTZ R12, R175, R0.reuse, -R161 ;  /* 0x00000000af0c7223 */ /* 0x080fe200000108a1 */
[-C--:B------:R-:W-:Y:S01]  /*84d0*/  FFMA.FTZ R196, R160, R0.reuse, -R177 ;  /* 0x00000000a0c47223 */ /* 0x080fe200000108b1 */
[-CC-:B------:R-:W-:Y:S01]  /*84e0*/  FFMA.FTZ R197, R162, R0.reuse, -R161.reuse ;  /* 0x00000000a2c57223 */ /* 0x180fe200000108a1 */
[-C--:B-1----:R-:W-:Y:S01]  /*84f0*/  FFMA.FTZ R14, R163, R0.reuse, -R161 ;  /* 0x00000000a30e7223 */ /* 0x082fe200000108a1 */
[-CC-:B------:R-:W-:Y:S01]  /*8500*/  FFMA.FTZ R198, R164, R0.reuse, -R177.reuse ;  /* 0x00000000a4c67223 */ /* 0x180fe200000108b1 */
[-C--:B------:R-:W-:Y:S01]  /*8510*/  FFMA.FTZ R180, R128, R0.reuse, -R177 ;  /* 0x0000000080b47223 */ /* 0x080fe200000108b1 */
[-CC-:B------:R-:W-:Y:S01]  /*8520*/  FFMA.FTZ R199, R166, R0.reuse, -R161.reuse ;  /* 0x00000000a6c77223 */ /* 0x180fe200000108a1 */
[----:B------:R-:W-:Y:S01]  /*8530*/  MUFU.EX2 R2, R2 ;  /* 0x0000000200027308 */ /* 0x000fe20000000800 */
[-C--:B------:R-:W-:Y:S01]  /*8540*/  FFMA.FTZ R128, R147, R0.reuse, -R161 ;  /* 0x0000000093807223 */ /* 0x080fe200000108a1 */
[-C--:B------:R-:W-:Y:S01]  /*8550*/  FFMA.FTZ R21, R165, R0.reuse, -R177 ;  /* 0x00000000a5157223 */ /* 0x080fe200000108b1 */
[-CC-:B------:R-:W-:Y:S01]  /*8560*/  FFMA.FTZ R20, R167, R0.reuse, -R161.reuse ;  /* 0x00000000a7147223 */ /* 0x180fe200000108a1 */
[-C--:B------:R-:W-:Y:S01]  /*8570*/  FFMA.FTZ R185, R138, R0.reuse, -R161 ;  /* 0x000000008ab97223 */ /* 0x080fe200000108a1 */
[-CC-:B------:R-:W-:Y:S01]  /*8580*/  FFMA.FTZ R192, R152, R0.reuse, -R177.reuse ;  /* 0x0000000098c07223 */ /* 0x180fe200000108b1 */
[-C--:B------:R-:W-:Y:S01]  /*8590*/  FFMA.FTZ R184, R136, R0.reuse, -R177 ;  /* 0x0000000088b87223 */ /* 0x080fe200000108b1 */
[--C-:B------:R-:W-:Y:S01]  /*85a0*/  FFMA.FTZ R193, R154, R0, -R161.reuse ;  /* 0x000000009ac17223 */ /* 0x100fe200000108a1 */
[----:B------:R-:W1:Y:S01]  /*85b0*/  MUFU.EX2 R201, R201 ;  /* 0x000000c900c97308 */ /* 0x000e620000000800 */
[----:B--2---:R-:W-:Y:S01]  /*85c0*/  FFMA.FTZ R6, R7, R6, R200 ;  /* 0x0000000607067223 */ /* 0x004fe200000100c8 */
[-C--:B------:R-:W-:Y:S01]  /*85d0*/  FFMA.FTZ R136, R139, R0.reuse, -R161 ;  /* 0x000000008b887223 */ /* 0x080fe200000108a1 */
[-CC-:B------:R-:W-:Y:S01]  /*85e0*/  FFMA.FTZ R153, R153, R0.reuse, -R177.reuse ;  /* 0x0000000099997223 */ /* 0x180fe200000108b1 */
[-C--:B------:R-:W-:Y:S01]  /*85f0*/  FFMA.FTZ R176, R120, R0.reuse, -R177 ;  /* 0x0000000078b07223 */ /* 0x080fe200000108b1 */
[-C--:B------:R-:W-:Y:S01]  /*8600*/  FFMA.FTZ R120, R155, R0.reuse, -R161 ;  /* 0x000000009b787223 */ /* 0x080fe200000108a1 */
[-C--:B------:R-:W-:Y:S01]  /*8610*/  FFMA.FTZ R194, R156, R0.reuse, -R177 ;  /* 0x000000009cc27223 */ /* 0x080fe200000108b1 */
[-C--:B------:R-:W-:Y:S01]  /*8620*/  FFMA.FTZ R195, R158, R0.reuse, -R161 ;  /* 0x000000009ec37223 */ /* 0x080fe200000108a1 */
[----:B------:R-:W2:Y:S01]  /*8630*/  MUFU.EX2 R11, R11 ;  /* 0x0000000b000b7308 */ /* 0x000ea20000000800 */
[-CC-:B------:R-:W-:Y:S01]  /*8640*/  FFMA.FTZ R157, R157, R0.reuse, -R177.reuse ;  /* 0x000000009d9d7223 */ /* 0x180fe200000108b1 */
[-C--:B------:R-:W-:Y:S01]  /*8650*/  FFMA.FTZ R178, R124, R0.reuse, -R177 ;  /* 0x000000007cb27223 */ /* 0x080fe200000108b1 */
[-C--:B------:R-:W-:Y:S01]  /*8660*/  FFMA.FTZ R124, R159, R0.reuse, -R161 ;  /* 0x000000009f7c7223 */ /* 0x080fe200000108a1 */
[-CC-:B------:R-:W-:Y:S01]  /*8670*/  FFMA.FTZ R186, R140, R0.reuse, -R177.reuse ;  /* 0x000000008cba7223 */ /* 0x180fe200000108b1 */
[-C--:B------:R-:W-:Y:S01]  /*8680*/  FFMA.FTZ R188, R144, R0.reuse, -R177 ;  /* 0x0000000090bc7223 */ /* 0x080fe200000108b1 */
[-C--:B------:R-:W-:Y:S01]  /*8690*/  FFMA.FTZ R189, R146, R0.reuse, -R161 ;  /* 0x0000000092bd7223 */ /* 0x080fe200000108a1 */
[-C--:B------:R-:W-:Y:S01]  /*86a0*/  FFMA.FTZ R145, R145, R0.reuse, -R177 ;  /* 0x0000000091917223 */ /* 0x080fe200000108b1 */
[----:B------:R-:W4:Y:S01]  /*86b0*/  MUFU.EX2 R10, R10 ;  /* 0x0000000a000a7308 */ /* 0x000f220000000800 */
[----:B-1----:R-:W-:Y:S01]  /*86c0*/  FFMA.FTZ R5, R2, R5, R201 ;  /* 0x0000000502057223 */ /* 0x002fe200000100c9 */
[-C--:B------:R-:W-:Y:S01]  /*86d0*/  FFMA.FTZ R181, R130, R0.reuse, -R161 ;  /* 0x0000000082b57223 */ /* 0x080fe200000108a1 */
[-C--:B------:R-:W-:Y:S01]  /*86e0*/  FFMA.FTZ R190, R148, R0.reuse, -R177 ;  /* 0x0000000094be7223 */ /* 0x080fe200000108b1 */
[-C--:B------:R-:W-:Y:S01]  /*86f0*/  FFMA.FTZ R191, R150, R0.reuse, -R161 ;  /* 0x0000000096bf7223 */ /* 0x080fe200000108a1 */
[-CC-:B------:R-:W-:Y:S01]  /*8700*/  FFMA.FTZ R149, R149, R0.reuse, -R177.reuse ;  /* 0x0000000095957223 */ /* 0x180fe200000108b1 */
[-C--:B------:R-:W-:Y:S01]  /*8710*/  FFMA.FTZ R182, R132, R0.reuse, -R177 ;  /* 0x0000000084b67223 */ /* 0x080fe200000108b1 */
[-C--:B------:R-:W-:Y:S01]  /*8720*/  FFMA.FTZ R132, R151, R0.reuse, -R161 ;  /* 0x0000000097847223 */ /* 0x080fe200000108a1 */
[----:B------:R-:W1:Y:S01]  /*8730*/  MUFU.EX2 R202, R202 ;  /* 0x000000ca00ca7308 */ /* 0x000e620000000800 */
[----:B--2---:R-:W-:Y:S01]  /*8740*/  FADD.FTZ R147, R11, R6 ;  /* 0x000000060b937221 */ /* 0x004fe20000010000 */
[-C--:B------:R-:W-:Y:S01]  /*8750*/  FFMA.FTZ R137, R137, R0.reuse, -R177 ;  /* 0x0000000089897223 */ /* 0x080fe200000108b1 */
[-CC-:B------:R-:W-:Y:S01]  /*8760*/  FFMA.FTZ R183, R134, R0.reuse, -R161.reuse ;  /* 0x0000000086b77223 */ /* 0x180fe200000108a1 */
[-C--:B------:R-:W-:Y:S01]  /*8770*/  FFMA.FTZ R187, R142, R0.reuse, -R161 ;  /* 0x000000008ebb7223 */ /* 0x080fe200000108a1 */
[-CC-:B------:R-:W-:Y:S01]  /*8780*/  FFMA.FTZ R141, R141, R0.reuse, -R177.reuse ;  /* 0x000000008d8d7223 */ /* 0x180fe200000108b1 */
[-CC-:B------:R-:W-:Y:S01]  /*8790*/  FFMA.FTZ R129, R129, R0.reuse, -R177.reuse ;  /* 0x0000000081817223 */ /* 0x180fe200000108b1 */
[-C--:B------:R-:W-:Y:S01]  /*87a0*/  FFMA.FTZ R133, R133, R0.reuse, -R177 ;  /* 0x0000000085857223 */ /* 0x080fe200000108b1 */
[----:B------:R-:W2:Y:S01]  /*87b0*/  MUFU.EX2 R203, R203 ;  /* 0x000000cb00cb7308 */ /* 0x000ea20000000800 */
[----:B----4-:R-:W-:Y:S01]  /*87c0*/  FADD.FTZ R6, R10, R5 ;  /* 0x000000050a067221 */ /* 0x010fe20000010000 */
[-CC-:B------:R-:W-:Y:S01]  /*87d0*/  FFMA.FTZ R121, R121, R0.reuse, -R177.reuse ;  /* 0x0000000079797223 */ /* 0x180fe200000108b1 */
[-C--:B------:R-:W-:Y:S01]  /*87e0*/  FFMA.FTZ R125, R125, R0.reuse, -R177 ;  /* 0x000000007d7d7223 */ /* 0x080fe200000108b1 */
[-CC-:B------:R-:W-:Y:S01]  /*87f0*/  FFMA.FTZ R177, R122, R0.reuse, -R161.reuse ;  /* 0x000000007ab17223 */ /* 0x180fe200000108a1 */
[-CC-:B------:R-:W-:Y:S01]  /*8800*/  FFMA.FTZ R123, R123, R0.reuse, -R161.reuse ;  /* 0x000000007b7b7223 */ /* 0x180fe200000108a1 */
[-CC-:B------:R-:W-:Y:S01]  /*8810*/  FFMA.FTZ R126, R126, R0.reuse, -R161.reuse ;  /* 0x000000007e7e7223 */ /* 0x180fe200000108a1 */
[----:B------:R-:W-:Y:S01]  /*8820*/  FFMA.FTZ R127, R127, R0, -R161 ;  /* 0x000000007f7f7223 */ /* 0x000fe200000108a1 */
[----:B------:R-:W4:Y:S01]  /*8830*/  MUFU.EX2 R13, R13 ;  /* 0x0000000d000d7308 */ /* 0x000f220000000800 */
[----:B-1----:R-:W-:-:S07]  /*8840*/  FADD.FTZ R138, R202, R147 ;  /* 0x00000093ca8a7221 */ /* 0x002fce0000010000 */
[----:B------:R-:W1:Y:S01]  /*8850*/  MUFU.EX2 R12, R12 ;  /* 0x0000000c000c7308 */ /* 0x000e620000000800 */
[----:B--2---:R-:W-:-:S07]  /*8860*/  FADD.FTZ R5, R203, R6 ;  /* 0x00000006cb057221 */ /* 0x004fce0000010000 */
[----:B------:R-:W2:Y:S01]  /*8870*/  MUFU.EX2 R196, R196 ;  /* 0x000000c400c47308 */ /* 0x000ea20000000800 */
[----:B----4-:R-:W-:-:S07]  /*8880*/  FADD.FTZ R139, R13, R138 ;  /* 0x0000008a0d8b7221 */ /* 0x010fce0000010000 */
[----:B------:R-:W4:Y:S01]  /*8890*/  MUFU.EX2 R197, R197 ;  /* 0x000000c500c57308 */ /* 0x000f220000000800 */
[----:B-1----:R-:W-:-:S07]  /*88a0*/  FADD.FTZ R6, R12, R5 ;  /* 0x000000050c067221 */ /* 0x002fce0000010000 */
[----:B------:R-:W1:Y:S01]  /*88b0*/  MUFU.EX2 R15, R15 ;  /* 0x0000000f000f7308 */ /* 0x000e620000000800 */
[----:B--2---:R-:W-:-:S07]  /*88c0*/  FADD.FTZ R138, R196, R139 ;  /* 0x0000008bc48a7221 */ /* 0x004fce0000010000 */
[----:B------:R-:W2:Y:S01]  /*88d0*/  MUFU.EX2 R14, R14 ;  /* 0x0000000e000e7308 */ /* 0x000ea20000000800 */
[----:B----4-:R-:W-:-:S07]  /*88e0*/  FADD.FTZ R5, R197, R6 ;  /* 0x00000006c5057221 */ /* 0x010fce0000010000 */
[----:B------:R-:W4:Y:S01]  /*88f0*/  MUFU.EX2 R198, R198 ;  /* 0x000000c600c67308 */ /* 0x000f220000000800 */
[----:B-1----:R-:W-:Y:S01]  /*8900*/  FADD.FTZ R139, R15, R138 ;  /* 0x0000008a0f8b7221 */ /* 0x002fe20000010000 */
[----:B------:R-:W-:-:S06]  /*8910*/  FFMA.FTZ R138, R143, R0, -R161 ;  /* 0x000000008f8a7223 */ /* 0x000fcc00000108a1 */
        /* <DEDUP_REMOVED lines=15> */
[----:B----4-:R-:W-:Y:S01]  /*8a10*/  FADD.FTZ R139, R153, R130 ;  /* 0x00000082998b7221 */ /* 0x010fe20000010000 */
[----:B------:R-:W-:-:S06]  /*8a20*/  FFMA.FTZ R130, R131, R0, -R161 ;  /* 0x0000000083827223 */ /* 0x000fcc00000108a1 */
        /* <DEDUP_REMOVED lines=15> */
[----:B--2---:R-:W-:Y:S01]  /*8b20*/  FADD.FTZ R131, R145, R134 ;  /* 0x0000008691837221 */ /* 0x004fe20000010000 */
[----:B------:R-:W-:-:S06]  /*8b30*/  FFMA.FTZ R134, R135, R0, -R161 ;  /* 0x0000000087867223 */ /* 0x000fcc00000108a1 */
        /* <DEDUP_REMOVED lines=26> */
[----:B------:R-:W-:-:S04]  /*8ce0*/  IMAD.U32 R5, RZ, RZ, UR39 ;  /* 0x00000027ff057e24 */ /* 0x000fc8000f8e00ff */
[----:B------:R-:W-:Y:S02]  /*8cf0*/  @P1 VIADD R5, R5, 0x36840 ;  /* 0x0003684005051836 */ /* 0x000fe40000000000 */
[----:B------:R-:W4:Y:S01]  /*8d00*/  MUFU.EX2 R129, R129 ;  /* 0x0000008100817308 */ /* 0x000f220000000800 */
[----:B-1----:R-:W-:Y:S02]  /*8d10*/  FADD.FTZ R122, R180, R131 ;  /* 0x00000083b47a7221 */ /* 0x002fe40000010000 */
[----:B---3--:R-:W-:-:S04]  /*8d20*/  @P1 PRMT R5, R213, 0x654, R5 ;  /* 0x00000654d5051816 */ /* 0x008fc80000000005 */
[----:B------:R1:W-:Y:S01]  /*8d30*/  @P1 SYNCS.ARRIVE.TRANS64.RED.A1T0 RZ, [R5+URZ], RZ ;  /* 0x000000ff05ff19a7 */ /* 0x0003e2000810043f */
[----:B------:R-:W3:Y:S01]  /*8d40*/  MUFU.EX2 R130, R130 ;  /* 0x0000008200827308 */ /* 0x000ee20000000800 */
[----:B--2---:R-:W-:-:S07]  /*8d50*/  FADD.FTZ R131, R181, R6 ;  /* 0x00000006b5837221 */ /* 0x004fce0000010000 */
[----:B------:R-:W2:Y:S01]  /*8d60*/  MUFU.EX2 R182, R182 ;  /* 0x000000b600b67308 */ /* 0x000ea20000000800 */
[----:B----4-:R-:W-:-:S07]  /*8d70*/  FADD.FTZ R135, R129, R122 ;  /* 0x0000007a81877221 */ /* 0x010fce0000010000 */
[----:B------:R-:W-:Y:S01]  /*8d80*/  MUFU.EX2 R183, R183 ;  /* 0x000000b700b77308 */ /* 0x000fe20000000800 */
[----:B---3--:R-:W-:-:S07]  /*8d90*/  FADD.FTZ R6, R130, R131 ;  /* 0x0000008382067221 */ /* 0x008fce0000010000 */
[----:B------:R-:W1:Y:S01]  /*8da0*/  MUFU.EX2 R133, R133 ;  /* 0x0000008500857308 */ /* 0x000e620000000800 */
[----:B--2---:R-:W-:-:S07]  /*8db0*/  FADD.FTZ R122, R182, R135 ;  /* 0x00000087b67a7221 */ /* 0x004fce0000010000 */
[----:B------:R-:W-:Y:S08]  /*8dc0*/  MUFU.EX2 R134, R134 ;  /* 0x0000008600867308 */ /* 0x000ff00000000800 */
[----:B------:R-:W2:Y:S01]  /*8dd0*/  MUFU.EX2 R176, R176 ;  /* 0x000000b000b07308 */ /* 0x000ea20000000800 */
[----:B-1----:R-:W-:-:S07]  /*8de0*/  FADD.FTZ R5, R133, R122 ;  /* 0x0000007a85057221 */ /* 0x002fce0000010000 */
[----:B------:R-:W-:Y:S08]  /*8df0*/  MUFU.EX2 R177, R177 ;  /* 0x000000b100b17308 */ /* 0x000ff00000000800 */
[----:B------:R-:W1:Y:S01]  /*8e00*/  MUFU.EX2 R121, R121 ;  /* 0x0000007900797308 */ /* 0x000e620000000800 */
[----:B--2---:R-:W-:-:S07]  /*8e10*/  FADD.FTZ R122, R176, R5 ;  /* 0x00000005b07a7221 */ /* 0x004fce0000010000 */
[----:B------:R2:W3:Y:S08]  /*8e20*/  MUFU.EX2 R139, R123 ;  /* 0x0000007b008b7308 */ /* 0x0004f00000000800 */
[----:B------:R-:W4:Y:S01]  /*8e30*/  MUFU.EX2 R178, R178 ;  /* 0x000000b200b27308 */ /* 0x000f220000000800 */
[----:B--2---:R-:W-:Y:S01]  /*8e40*/  FADD.FTZ R123, R183, R6 ;  /* 0x00000006b77b7221 */ /* 0x004fe20000010000 */
[----:B-1----:R-:W-:-:S03]  /*8e50*/  FADD.FTZ R5, R121, R122 ;  /* 0x0000007a79057221 */ /* 0x002fc60000010000 */
[----:B------:R-:W-:-:S03]  /*8e60*/  FADD.FTZ R6, R134, R123 ;  /* 0x0000007b86067221 */ /* 0x000fc60000010000 */
[----:B------:R-:W1:Y:S01]  /*8e70*/  MUFU.EX2 R179, R126 ;  /* 0x0000007e00b37308 */ /* 0x000e620000000800 */
[----:B------:R-:W-:-:S04]  /*8e80*/  FADD.FTZ R6, R177, R6 ;  /* 0x00000006b1067221 */ /* 0x000fc80000010000 */
[----:B---3--:R-:W-:-:S03]  /*8e90*/  FADD.FTZ R6, R139, R6 ;  /* 0x000000068b067221 */ /* 0x008fc60000010000 */
[----:B------:R-:W2:Y:S01]  /*8ea0*/  MUFU.EX2 R125, R125 ;  /* 0x0000007d007d7308 */ /* 0x000ea20000000800 */
[----:B----4-:R-:W-:-:S07]  /*8eb0*/  FADD.FTZ R122, R178, R5 ;  /* 0x00000005b27a7221 */ /* 0x010fce0000010000 */
[----:B------:R-:W3:Y:S01]  /*8ec0*/  MUFU.EX2 R140, R127 ;  /* 0x0000007f008c7308 */ /* 0x000ee20000000800 */
[----:B-1----:R-:W-:Y:S01]  /*8ed0*/  FADD.FTZ R5, R179, R6 ;  /* 0x00000006b3057221 */ /* 0x002fe20000010000 */
[----:B--2---:R-:W-:-:S03]  /*8ee0*/  FADD.FTZ R6, R125, R122 ;  /* 0x0000007a7d067221 */ /* 0x004fc60000010000 */
[----:B---3--:R-:W-:Y:S01]  /*8ef0*/  FADD.FTZ R5, R140, R5 ;  /* 0x000000058c057221 */ /* 0x008fe20000010000 */
[----:B------:R-:W-:Y:S06]  /*8f00*/  @!P0 BRA `(.L_x_2995) ;  /* 0x0000000000048947 */ /* 0x000fec0003800000 */
[----:B------:R-:W-:Y:S01]  /*8f10*/  BPT.TRAP 0x1 ;  /* 0x000000040000795c */ /* 0x000fe20000300000 */
.L_x_2995:
[----:B------:R-:W2:Y:S01]  /*8f20*/  LDL R123, [R1] ;  /* 0x00000000017b7983 */ /* 0x000ea20000100800 */
[----:B------:R-:W-:Y:S01]  /*8f30*/  ISETP.NE.AND P1, PT, R22, RZ, PT ;  /* 0x000000ff1600720c */ /* 0x000fe20003f25270 */
[----:B------:R-:W-:Y:S01]  /*8f40*/  IMAD.U32 R122, RZ, RZ, UR5 ;  /* 0x00000005ff7a7e24 */ /* 0x000fe2000f8e00ff */
[----:B------:R-:W-:Y:S01]  /*8f50*/  UMOV UR60, UR61 ;  /* 0x0000003d003c7c82 */ /* 0x000fe20008000000 */
        /* <DEDUP_REMOVED lines=32> */
[----:B--2---:R-:W-:-:S04]  /*9160*/  @P1 PRMT R122, R123, 0x654, R122 ;  /* 0x000006547b7a1816 */ /* 0x004fc8000000007a */
[----:B------:R1:W-:Y:S01]  /*9170*/  @P1 SYNCS.ARRIVE.TRANS64.RED.A1T0 RZ, [R122+URZ], RZ ;  /* 0x000000ff7aff19a7 */ /* 0x0003e2000810043f */
[C---:B------:R-:W-:Y:S01]  /*9180*/  ISETP.GT.AND P1, PT, R9.reuse, RZ, PT ;  /* 0x000000ff0900720c */ /* 0x040fe20003f24270 */
[----:B------:R-:W-:-:S12]  /*9190*/  VIADD R9, R9, 0xffffffff ;  /* 0xffffffff09097836 */ /* 0x000fd80000000000 */
[----:B-1----:R-:W-:Y:S05]  /*91a0*/  @P1 BRA `(.L_x_2996) ;  /* 0xffffffc4000c1947 */ /* 0x002fea000383ffff */
.L_x_2985:
        /* <DEDUP_REMOVED lines=99> */
.L_x_2997:
[----:B------:R-:W-:Y:S01]  /*97e0*/  R2UR UR4, R16 ;  /* 0x00000000100472ca */ /* 0x000fe200000e0000 */
[----:B------:R-:W-:-:S05]  /*97f0*/  IMAD.U32 R2, RZ, RZ, UR61 ;  /* 0x0000003dff027e24 */ /* 0x000fca000f8e00ff */
[----:B------:R-:W-:-:S07]  /*9800*/  SHF.L.U32 R2, R2, 0x1f, RZ ;  /* 0x0000001f02027819 */ /* 0x000fce00000006ff */
[----:B------:R-:W-:-:S09]  /*9810*/  ULEA UR5, UR38, UR4, 0x3 ;  /* 0x0000000426057291 */ /* 0x000fd2000f8e183f */
[----:B------:R1:W2:Y:S01]  /*9820*/  SYNCS.PHASECHK.TRANS64.TRYWAIT P1, [UR5+0x36850], R2 ;  /* 0x03685002ff0075a7 */ /* 0x0002a20008020145 */
[----:B------:R-:W-:Y:S05]  /*9830*/  @!P0 BRA `(.L_x_2998) ;  /* 0x0000000000048947 */ /* 0x000fea0003800000 */
[----:B------:R-:W-:Y:S01]  /*9840*/  BPT.TRAP 0x1 ;  /* 0x000000040000795c */ /* 0x000fe20000300000 */
.L_x_2998:
[----:B--2---:R-:W-:Y:S05]  /*9850*/  @P1 BRA `(.L_x_2999) ;  /* 0x0000000000081947 */ /* 0x004fea0003800000 */
[----:B------:R-:W2:Y:S02]  /*9860*/  SYNCS.PHASECHK.TRANS64.TRYWAIT P1, [UR5+0x36850], R2 ;  /* 0x03685002ff0075a7 */ /* 0x000ea40008020145 */
[----:B--2---:R-:W-:Y:S05]  /*9870*/  @!P1 BRA `(.L_x_3000) ;  /* 0x00000050000c9947 */ /* 0x004fea0003800000 */
.L_x_2999:
[----:B------:R-:W-:Y:S01]  /*9880*/  R2UR UR4, R16 ;  /* 0x00000000100472ca */ /* 0x000fe200000e0000 */
[----:B------:R-:W-:Y:S01]  /*9890*/  WARPGROUP.ARRIVE ;  /* 0x00000000000079c5 */ /* 0x000fe20000000000 */
[----:B------:R-:W-:Y:S01]  /*98a0*/  UMOV UR7, 0x40000040 ;  /* 0x4000004000077882 */ /* 0x000fe20000000000 */
[----:B--2---:R-:W2:Y:S01]  /*98b0*/  SHFL.BFLY PT, R7, R6, 0x2, 0x1f ;  /* 0x0c401f0006077f89 */ /* 0x004ea200000e0000 */
[----:B------:R-:W-:Y:S02]  /*98c0*/  IMAD.MOV.U32 R10, RZ, RZ, RZ ;  /* 0x000000ffff0a7224 */ /* 0x000fe400078e00ff */
[----:B------:R-:W-:Y:S01]  /*98d0*/  IMAD.MOV.U32 R20, RZ, RZ, -0x800000 ;  /* 0xff800000ff147424 */ /* 0x000fe200078e00ff */
[----:B-1----:R-:W1:Y:S06]  /*98e0*/  SHFL.BFLY PT, R2, R5, 0x2, 0x1f ;  /* 0x0c401f0005027f89 */ /* 0x002e6c00000e0000 */
[----:B------:R-:W-:-:S04]  /*98f0*/  UIADD3 UR4, UR4, 0x400, URZ ;  /* 0x0000040004047890 */ /* 0x000fc8000fffe03f */
[----:B------:R-:W-:-:S04]  /*9900*/  USHF.R.U32.HI UR4, URZ, 0x4, UR4 ;  /* 0x000000043f047899 */ /* 0x000fc80008011604 */
[----:B------:R-:W-:-:S04]  /*9910*/  ULOP3.LUT UR4, UR4, 0x3fff, URZ, 0xc0, !UPT ;  /* 0x00003fff04047892 */ /* 0x000fc8000f8ec03f */
[----:B------:R-:W-:Y:S01]  /*9920*/  ULOP3.LUT UR4, UR4, 0x3800000, URZ, 0xfc, !UPT ;  /* 0x0380000004047892 */ /* 0x000fe2000f8efc3f */
[----:B--2---:R-:W-:-:S03]  /*9930*/  FADD.FTZ R7, R7, R6 ;  /* 0x0000000607077221 */ /* 0x004fc60000010000 */
[----:B------:R-:W-:Y:S01]  /*9940*/  UIMAD UR4, UR38, 0xa80, UR4 ;  /* 0x00000a80260478a4 */ /* 0x000fe2000f8e0204 */
[----:B-1----:R-:W-:Y:S01]  /*9950*/  FADD.FTZ R8, R2, R5 ;  /* 0x0000000502087221 */ /* 0x002fe20000010000 */
[----:B------:R-:W-:Y:S01]  /*9960*/  IMAD.MOV.U32 R5, RZ, RZ, RZ ;  /* 0x000000ffff057224 */ /* 0x000fe200078e00ff */
[----:B------:R-:W1:Y:S04]  /*9970*/  SHFL.BFLY PT, R2, R7, 0x1, 0x1f ;  /* 0x0c201f0007027f89 */ /* 0x000e6800000e0000 */
[----:B------:R-:W-:Y:S01]  /*9980*/  UMOV UR6, UR4 ;  /* 0x0000000400067c82 */ /* 0x000fe20008000000 */
[----:B------:R-:W2:Y:S01]  /*9990*/  SHFL.BFLY PT, R9, R8, 0x1, 0x1f ;  /* 0x0c201f0008097f89 */ /* 0x000ea200000e0000 */
[----:B------:R-:W-:Y:S01]  /*99a0*/  HGMMA.64x192x16.F32.BF16 R24, R200, gdesc[UR4].tnspB, R24, gsb0 ;  /* 0x42e00004c8187df0 */ /* 0x000fe20008001818 */
[----:B------:R-:W-:Y:S01]  /*99b0*/  UIADD3 UR6, UR4, 0x80, URZ ;  /* 0x0000008004067890 */ /* 0x000fe2000fffe03f */
[----:B------:R-:W-:Y:S01]  /*99c0*/  UMOV UR7, 0x40000040 ;  /* 0x4000004000077882 */ /* 0x000fe20000000000 */
[----:B-1----:R-:W-:Y:S01]  /*99d0*/  FADD.FTZ R11, R7, R2 ;  /* 0x00000002070b7221 */ /* 0x002fe20000010000 */
[----:B------:R-:W-:-:S02]  /*99e0*/  IMAD.MOV.U32 R2, RZ, RZ, -0x800000 ;  /* 0xff800000ff027424 */ /* 0x000fc400078e00ff */
[----:B--2---:R-:W-:Y:S02]  /*99f0*/  FADD.FTZ R12, R8, R9 ;  /* 0x00000009080c7221 */ /* 0x004fe40000010000 */
[----:B------:R-:W-:-:S03]  /*9a00*/  FSETP.NE.FTZ.AND P1, PT, R11, RZ, PT ;  /* 0x000000ff0b00720b */ /* 0x000fc60003f35000 */
[----:B------:R-:W-:-:S10]  /*9a10*/  FSETP.NE.FTZ.AND P2, PT, R12, RZ, PT ;  /* 0x000000ff0c00720b */ /* 0x000fd40003f55000 */
[----:B------:R-:W1:Y:S01]  /*9a20*/  @P1 MUFU.LG2 R9, R11 ;  /* 0x0000000b00091308 */ /* 0x000e620000000c00 */
[C---:B------:R-:W-:Y:S02]  /*9a30*/  @P1 FMUL.FTZ R7, R0.reuse, 0.69314718246459960938 ;  /* 0x3f31721800071820 */ /* 0x040fe40000410000 */
[----:B------:R-:W-:-:S05]  /*9a40*/  @P2 FMUL.FTZ R13, R0, 0.69314718246459960938 ;  /* 0x3f317218000d2820 */ /* 0x000fca0000410000 */
        /* <DEDUP_REMOVED lines=37> */
[----:B-1-34-:R-:W-:Y:S05]  /*9ca0*/  @!P0 BRA `(.L_x_3001) ;  /* 0x0000000000048947 */ /* 0x01afea0003800000 */
[----:B------:R-:W-:Y:S01]  /*9cb0*/  BPT.TRAP 0x1 ;  /* 0x000000040000795c */ /* 0x000fe20000300000 */
.L_x_3001:
[----:B------:R-:W2:Y:S01]  /*9cc0*/  LDL R8, [R1] ;  /* 0x0000000001087983 */ /* 0x000ea20000100800 */
[----:B------:R-:W-:Y:S01]  /*9cd0*/  ISETP.NE.AND P0, PT, R22, RZ, PT ;  /* 0x000000ff1600720c */ /* 0x000fe20003f05270 */
[----:B------:R-:W-:Y:S02]  /*9ce0*/  IMAD.U32 R4, RZ, RZ, UR5 ;  /* 0x00000005ff047e24 */ /* 0x000fe4000f8e00ff */
        /* <DEDUP_REMOVED lines=11> */
[----:B------:R-:W-:-:S02]  /*9da0*/  @P0 VIADD R4, R4, 0x36860 ;  /* 0x0003686004040836 */ /* 0x000fc40000000000 */
        /* <DEDUP_REMOVED lines=37> */
[C---:B------:R-:W-:Y:S01]  /*a000*/  LOP3.LUT R5, R18.reuse, 0x380, RZ, 0xc0, !PT ;  /* 0x0000038012057812 */ /* 0x040fe200078ec0ff */
[-C--:B------:R-:W-:Y:S01]  /*a010*/  FMUL.FTZ R27, R27, R10.reuse ;  /* 0x0000000a1b1b7220 */ /* 0x080fe20000410000 */
[----:B------:R-:W-:Y:S01]  /*a020*/  IADD3 R9, P2, R18, 0x20, RZ ;  /* 0x0000002012097810 */ /* 0x000fe20007f5e0ff */
[-C--:B------:R-:W-:Y:S01]  /*a030*/  FMUL.FTZ R120, R26, R10.reuse ;  /* 0x0000000a1a787220 */ /* 0x080fe20000410000 */
[----:B------:R-:W-:Y:S01]  /*a040*/  SHF.R.U64 R5, R5, 0x3, RZ ;  /* 0x0000000305057819 */ /* 0x000fe200000012ff */
[-C--:B------:R-:W-:Y:S01]  /*a050*/  FMUL.FTZ R7, R31, R10.reuse ;  /* 0x0000000a1f077220 */ /* 0x080fe20000410000 */
[----:B------:R-:W-:Y:S01]  /*a060*/  IADD3 R11, P1, R18, 0x40, RZ ;  /* 0x00000040120b7810 */ /* 0x000fe20007f3e0ff */
        /* <DEDUP_REMOVED lines=45> */
[----:B------:R-:W-:Y:S01]  /*a340*/  IADD3 R13, P6, R18, 0x60, RZ ;  /* 0x00000060120d7810 */ /* 0x000fe20007fde0ff */
[----:B------:R-:W-:Y:S01]  /*a350*/  ULDC UR4, c[0x0][0xda8] ;  /* 0x00036a0000047ab9 */ /* 0x000fe20000000800 */
[----:B------:R-:W-:Y:S01]  /*a360*/  LOP3.LUT R10, R11, 0x380, RZ, 0xc0, !PT ;  /* 0x000003800b0a7812 */ /* 0x000fe200078ec0ff */
[----:B------:R-:W-:Y:S01]  /*a370*/  UIADD3 UR35, -UR36, URZ, URZ ;  /* 0x0000003f24237290 */ /* 0x000fe2000fffe13f */
[----:B------:R-:W-:Y:S01]  /*a380*/  R2UR UR6, R208 ;  /* 0x00000000d00672ca */ /* 0x000fe200000e0000 */
[----:B------:R-:W-:Y:S01]  /*a390*/  ULDC UR10, c[0x0][0xa88] ;  /* 0x0002a200000a7ab9 */ /* 0x000fe20000000800 */
[----:B------:R-:W-:Y:S01]  /*a3a0*/  LOP3.LUT R12, R13, 0x380, RZ, 0xc0, !PT ;  /* 0x000003800d0c7812 */ /* 0x000fe200078ec0ff */
[----:B------:R-:W-:Y:S01]  /*a3b0*/  ULDC.64 UR8, c[0x0][0xb70] ;  /* 0x0002dc0000087ab9 */ /* 0x000fe20000000a00 */
[----:B------:R-:W-:Y:S01]  /*a3c0*/  SHF.R.U64 R10, R10, 0x3, RZ ;  /* 0x000000030a0a7819 */ /* 0x000fe200000012ff */
[----:B------:R-:W-:Y:S01]  /*a3d0*/  ULDC.64 UR12, c[0x0][0x208] ;  /* 0x00008200000c7ab9 */ /* 0x000fe20000000a00 */
[----:B------:R-:W-:-:S02]  /*a3e0*/  R2UR UR7, R207 ;  /* 0x00000000cf0772ca */ /* 0x000fc400000e0000 */
[----:B------:R-:W-:Y:S02]  /*a3f0*/  IADD3 R15, P5, R18, 0x4000, RZ ;  /* 0x00004000120f7810 */ /* 0x000fe40007fbe0ff */
[----:B------:R-:W-:Y:S02]  /*a400*/  F2FP.BF16.F32.PACK_AB R6, R6, R3 ;  /* 0x000000030606723e */ /* 0x000fe400000010ff */
[----:B------:R-:W-:Y:S01]  /*a410*/  F2FP.BF16.F32.PACK_AB R7, R7, R122 ;  /* 0x0000007a0707723e */ /* 0x000fe200000010ff */
[----:B------:R-:W-:Y:S01]  /*a420*/  UIADD3 UR34, -UR6, URZ, URZ ;  /* 0x0000003f06227290 */ /* 0x000fe2000fffe13f */
[----:B------:R-:W-:Y:S02]  /*a430*/  SHF.R.U64 R12, R12, 0x3, RZ ;  /* 0x000000030c0c7819 */ /* 0x000fe400000012ff */
[----:B------:R-:W-:Y:S02]  /*a440*/  LOP3.LUT R10, R10, R11, RZ, 0x3c, !PT ;  /* 0x0000000b0a0a7212 */ /* 0x000fe400078e3cff */
[----:B------:R-:W-:Y:S01]  /*a450*/  LOP3.LUT R14, R15, 0x380, RZ, 0xc0, !PT ;  /* 0x000003800f0e7812 */ /* 0x000fe200078ec0ff */
[----:B------:R-:W-:Y:S01]  /*a460*/  UIMAD UR34, UR4, UR34, UR7 ;  /* 0x00000022042272a4 */ /* 0x000fe2000f8e0207 */
[----:B------:R-:W-:Y:S01]  /*a470*/  LOP3.LUT R12, R12, R13, RZ, 0x3c, !PT ;  /* 0x0000000d0c0c7212 */ /* 0x000fe200078e3cff */
[----:B------:R-:W-:Y:S01]  /*a480*/  USHF.R.S32.HI UR7, URZ, 0x1f, UR36 ;  /* 0x0000001f3f077899 */ /* 0x000fe20008011424 */
[----:B------:R-:W-:Y:S01]  /*a490*/  SHF.R.U64 R14, R14, 0x3, RZ ;  /* 0x000000030e0e7819 */ /* 0x000fe200000012ff */
[----:B------:R-:W-:Y:S01]  /*a4a0*/  USHF.L.U32 UR34, UR34, 0x7, URZ ;  /* 0x0000000722227899 */ /* 0x000fe2000800063f */
[----:B------:R-:W-:Y:S01]  /*a4b0*/  IADD3 R13, P4, R18, 0x4040, RZ ;  /* 0x00004040120d7810 */ /* 0x000fe20007f9e0ff */
[----:B------:R-:W-:Y:S01]  /*a4c0*/  ULDC UR4, c[0x0][0xdb4] ;  /* 0x00036d0000047ab9 */ /* 0x000fe20000000800 */
[----:B------:R-:W-:Y:S01]  /*a4d0*/  LOP3.LUT R14, R14, R15, RZ, 0x3c, !PT ;  /* 0x0000000f0e0e7212 */ /* 0x000fe200078e3cff */
[----:B------:R-:W-:Y:S01]  /*a4e0*/  IMAD.X R15, RZ, RZ, R19, P5 ;  /* 0x000000ffff0f7224 */ /* 0x000fe200028e0613 */
[----:B------:R-:W-:Y:S01]  /*a4f0*/  LOP3.LUT R26, R13, 0x380, RZ, 0xc0, !PT ;  /* 0x000003800d1a7812 */ /* 0x000fe200078ec0ff */
[----:B------:R-:W-:Y:S01]  /*a500*/  UIMAD UR35, UR4, UR35, UR6 ;  /* 0x00000023042372a4 */ /* 0x000fe2000f8e0206 */
[----:B------:R-:W-:-:S02]  /*a510*/  IADD3 R29, P3, R18, 0x4060, RZ ;  /* 0x00004060121d7810 */ /* 0x000fc40007f7e0ff */
[----:B------:R-:W-:Y:S01]  /*a520*/  SHF.R.U64 R26, R26, 0x3, RZ ;  /* 0x000000031a1a7819 */ /* 0x000fe200000012ff */
[----:B------:R-:W-:Y:S01]  /*a530*/  USHF.R.S32.HI UR4, URZ, 0x1f, UR35 ;  /* 0x0000001f3f047899 */ /* 0x000fe20008011423 */
[----:B------:R-:W-:Y:S02]  /*a540*/  LOP3.LUT R28, R29, 0x380, RZ, 0xc0, !PT ;  /* 0x000003801d1c7812 */ /* 0x000fe400078ec0ff */
[----:B------:R-:W-:Y:S01]  /*a550*/  LOP3.LUT R26, R26, R13, RZ, 0x3c, !PT ;  /* 0x0000000d1a1a7212 */ /* 0x000fe200078e3cff */
[----:B------:R-:W-:Y:S01]  /*a560*/  IMAD.X R13, RZ, RZ, R19, P6 ;  /* 0x000000ffff0d7224 */ /* 0x000fe200030e0613 */
[----:B------:R-:W-:Y:S01]  /*a570*/  IADD3 R39, P6, R18, 0x8040, RZ ;  /* 0x0000804012277810 */ /* 0x000fe20007fde0ff */
[----:B------:R-:W-:Y:S01]  /*a580*/  UIMAD UR6, UR4, UR8, URZ ;  /* 0x00000008040672a4 */ /* 0x000fe2000f8e023f */
[----:B------:R-:W-:Y:S01]  /*a590*/  SHF.R.U64 R28, R28, 0x3, RZ ;  /* 0x000000031c1c7819 */ /* 0x000fe200000012ff */
[----:B------:R-:W-:Y:S01]  /*a5a0*/  UIMAD.WIDE.U32 UR4, UR35, UR8, URZ ;  /* 0x00000008230472a5 */ /* 0x000fe2000f8e003f */
[----:B------:R-:W-:Y:S01]  /*a5b0*/  LOP3.LUT R38, R39, 0x380, RZ, 0xc0, !PT ;  /* 0x0000038027267812 */ /* 0x000fe200078ec0ff */
[----:B------:R-:W-:Y:S01]  /*a5c0*/  UIMAD UR6, UR35, UR9, UR6 ;  /* 0x00000009230672a4 */ /* 0x000fe2000f8e0206 */
[----:B------:R-:W-:-:S02]  /*a5d0*/  MOV R125, R12 ;  /* 0x0000000c007d7202 */ /* 0x000fc40000000f00 */
[----:B------:R-:W-:Y:S01]  /*a5e0*/  SHF.R.U64 R38, R38, 0x3, RZ ;  /* 0x0000000326267819 */ /* 0x000fe200000012ff */
[----:B------:R-:W-:Y:S01]  /*a5f0*/  UIADD3 UR6, UR5, UR6, URZ ;  /* 0x0000000605067290 */ /* 0x000fe2000fffe03f */
[----:B------:R-:W-:Y:S01]  /*a600*/  LOP3.LUT R28, R28, R29, RZ, 0x3c, !PT ;  /* 0x0000001d1c1c7212 */ /* 0x000fe200078e3cff */
[----:B------:R-:W-:Y:S01]  /*a610*/  IMAD.X R29, RZ, RZ, R19, P3 ;  /* 0x000000ffff1d7224 */ /* 0x000fe200018e0613 */
[----:B------:R-:W-:Y:S02]  /*a620*/  MOV R122, R14 ;  /* 0x0000000e007a7202 */ /* 0x000fe40000000f00 */
[----:B------:R-:W-:Y:S02]  /*a630*/  F2FP.BF16.F32.PACK_AB R13, R51, R50 ;  /* 0x00000032330d723e */ /* 0x000fe400000010ff */
[----:B------:R-:W-:Y:S02]  /*a640*/  F2FP.BF16.F32.PACK_AB R14, R53, R52 ;  /* 0x00000034350e723e */ /* 0x000fe400000010ff */
[----:B------:R-:W-:-:S02]  /*a650*/  F2FP.BF16.F32.PACK_AB R15, R55, R54 ;  /* 0x00000036370f723e */ /* 0x000fc400000010ff */
[----:B------:R-:W-:Y:S01]  /*a660*/  LOP3.LUT R38, R38, R39, RZ, 0x3c, !PT ;  /* 0x0000002726267212 */ /* 0x000fe200078e3cff */
[----:B------:R-:W-:Y:S01]  /*a670*/  IMAD.X R39, RZ, RZ, R19, P6 ;  /* 0x000000ffff277224 */ /* 0x000fe200030e0613 */
        /* <DEDUP_REMOVED lines=16> */
[----:B------:R-:W-:-:S02]  /*a780*/  F2FP.BF16.F32.PACK_AB R106, R109, R108 ;  /* 0x0000006c6d6a723e */ /* 0x000fc400000010ff */
[----:B------:R-:W-:Y:S02]  /*a790*/  F2FP.BF16.F32.PACK_AB R107, R111, R110 ;  /* 0x0000006e6f6b723e */ /* 0x000fe400000010ff */
[----:B------:R-:W-:Y:S02]  /*a7a0*/  F2FP.BF16.F32.PACK_AB R113, R115, R114 ;  /* 0x000000727371723e */ /* 0x000fe400000010ff */
[----:B------:R-:W-:Y:S02]  /*a7b0*/  F2FP.BF16.F32.PACK_AB R114, R117, R116 ;  /* 0x000000747572723e */ /* 0x000fe400000010ff */
[----:B------:R-:W-:Y:S02]  /*a7c0*/  F2FP.BF16.F32.PACK_AB R115, R119, R118 ;  /* 0x000000767773723e */ /* 0x000fe400000010ff */
[----:B------:R-:W-:Y:S02]  /*a7d0*/  R2UR UR11, R204 ;  /* 0x00000000cc0b72ca */ /* 0x000fe400000e0000 */
[----:B--2---:R-:W-:-:S02]  /*a7e0*/  @P0 PRMT R4, R8, 0x654, R4 ;  /* 0x0000065408040816 */ /* 0x004fc40000000004 */
[----:B------:R-:W-:Y:S02]  /*a7f0*/  LOP3.LUT R8, R9, 0x380, RZ, 0xc0, !PT ;  /* 0x0000038009087812 */ /* 0x000fe400078ec0ff */
[----:B------:R1:W-:Y:S01]  /*a800*/  @P0 SYNCS.ARRIVE.TRANS64.RED.A1T0 RZ, [R4+URZ], RZ ;  /* 0x000000ff04ff09a7 */ /* 0x0003e2000810043f */
[----:B------:R-:W-:Y:S01]  /*a810*/  BAR.SYNC.DEFER_BLOCKING 0x1, 0x100 ;  /* 0x0044000000007b1d */ /* 0x000fe20000010000 */
[----:B------:R-:W-:Y:S02]  /*a820*/  SHF.R.U64 R8, R8, 0x3, RZ ;  /* 0x0000000308087819 */ /* 0x000fe400000012ff */
[----:B------:R-:W-:Y:S02]  /*a830*/  IADD3 R11, P0, R18, 0x4020, RZ ;  /* 0x00004020120b7810 */ /* 0x000fe40007f1e0ff */
[----:B------:R-:W-:Y:S01]  /*a840*/  LOP3.LUT R8, R8, R9, RZ, 0x3c, !PT ;  /* 0x0000000908087212 */ /* 0x000fe200078e3cff */
[--C-:B------:R-:W-:Y:S01]  /*a850*/  IMAD.X R9, RZ, RZ, R19.reuse, P2 ;  /* 0x000000ffff097224 */ /* 0x100fe200010e0613 */
[----:B-1----:R-:W-:Y:S01]  /*a860*/  LOP3.LUT R4, R5, R18, RZ, 0x3c, !PT ;  /* 0x0000001205047212 */ /* 0x002fe200078e3cff */
[----:B------:R-:W-:Y:S01]  /*a870*/  IMAD.MOV.U32 R5, RZ, RZ, R19 ;  /* 0x000000ffff057224 */ /* 0x000fe200078e0013 */
[----:B------:R-:W-:-:S02]  /*a880*/  IADD3 R31, P2, R18, 0x8000, RZ ;  /* 0x00008000121f7810 */ /* 0x000fc40007f5e0ff */
[----:B------:R-:W-:Y:S02]  /*a890*/  LOP3.LUT R24, R11, 0x380, RZ, 0xc0, !PT ;  /* 0x000003800b187812 */ /* 0x000fe400078ec0ff */
[----:B------:R-:W-:Y:S02]  /*a8a0*/  MOV R35, R4 ;  /* 0x0000000400237202 */ /* 0x000fe40000000f00 */
[----:B------:R-:W-:Y:S02]  /*a8b0*/  F2FP.BF16.F32.PACK_AB R4, R25, R0 ;  /* 0x000000001904723e */ /* 0x000fe400000010ff */
[----:B------:R-:W-:Y:S01]  /*a8c0*/  F2FP.BF16.F32.PACK_AB R5, R27, R120 ;  /* 0x000000781b05723e */ /* 0x000fe200000010ff */
[----:B------:R-:W-:Y:S01]  /*a8d0*/  IMAD.X R27, RZ, RZ, R19, P4 ;  /* 0x000000ffff1b7224 */ /* 0x000fe200020e0613 */
[----:B------:R-:W-:Y:S02]  /*a8e0*/  LOP3.LUT R30, R31, 0x380, RZ, 0xc0, !PT ;  /* 0x000003801f1e7812 */ /* 0x000fe400078ec0ff */
[----:B------:R-:W-:-:S02]  /*a8f0*/  SHF.R.U64 R24, R24, 0x3, RZ ;  /* 0x0000000318187819 */ /* 0x000fc400000012ff */
[----:B------:R-:W-:Y:S01]  /*a900*/  SHF.R.U64 R30, R30, 0x3, RZ ;  /* 0x000000031e1e7819 */ /* 0x000fe200000012ff */
[----:B------:R1:W-:Y:S01]  /*a910*/  STSM.16.M88.4 [R35], R4 ;  /* 0x0000000423007844 */ /* 0x0003e20000000200 */
[----:B------:R-:W-:Y:S02]  /*a920*/  IADD3 R25, P5, R18, 0x8060, RZ ;  /* 0x0000806012197810 */ /* 0x000fe40007fbe0ff */
[----:B------:R-:W-:Y:S01]  /*a930*/  LOP3.LUT R24, R24, R11, RZ, 0x3c, !PT ;  /* 0x0000000b18187212 */ /* 0x000fe200078e3cff */
[--C-:B------:R-:W-:Y:S01]  /*a940*/  IMAD.X R11, RZ, RZ, R19.reuse, P1 ;  /* 0x000000ffff0b7224 */ /* 0x100fe200008e0613 */
[----:B------:R-:W-:Y:S01]  /*a950*/  LOP3.LUT R30, R30, R31, RZ, 0x3c, !PT ;  /* 0x0000001f1e1e7212 */ /* 0x000fe200078e3cff */
[----:B------:R-:W-:Y:S01]  /*a960*/  IMAD.X R31, RZ, RZ, R19, P2 ;  /* 0x000000ffff1f7224 */ /* 0x000fe200010e0613 */
[----:B------:R-:W-:Y:S02]  /*a970*/  IADD3 R43, P1, R18, 0x8020, RZ ;  /* 0x00008020122b7810 */ /* 0x000fe40007f3e0ff */
[----:B------:R-:W-:-:S02]  /*a980*/  LOP3.LUT R34, R25, 0x380, RZ, 0xc0, !PT ;  /* 0x0000038019227812 */ /* 0x000fc400078ec0ff */
[----:B------:R-:W-:Y:S02]  /*a990*/  LOP3.LUT R42, R43, 0x380, RZ, 0xc0, !PT ;  /* 0x000003802b2a7812 */ /* 0x000fe400078ec0ff */
[----:B------:R-:W-:Y:S02]  /*a9a0*/  SHF.R.U64 R34, R34, 0x3, RZ ;  /* 0x0000000322227819 */ /* 0x000fe400000012ff */
[----:B------:R-:W-:Y:S01]  /*a9b0*/  MOV R30, R30 ;  /* 0x0000001e001e7202 */ /* 0x000fe20000000f00 */
[----:B------:R-:W-:Y:S01]  /*a9c0*/  VIADD R31, R211, UR34 ;  /* 0x00000022d31f7c36 */ /* 0x000fe20008000000 */
[----:B-1----:R-:W-:Y:S01]  /*a9d0*/  F2FP.BF16.F32.PACK_AB R4, R33, R32 ;  /* 0x000000202104723e */ /* 0x002fe200000010ff */
[----:B------:R-:W-:Y:S01]  /*a9e0*/  IMAD.X R35, RZ, RZ, R19, P5 ;  /* 0x000000ffff237224 */ /* 0x000fe200028e0613 */
[----:B------:R-:W1:Y:S01]  /*a9f0*/  LDC.64 R32, c[0x0][0xb78] ;  /* 0x0002de00ff207b82 */ /* 0x000e620000000a00 */
[----:B------:R-:W-:Y:S01]  /*aa00*/  MOV R129, R8 ;  /* 0x0000000800817202 */ /* 0x000fe20000000f00 */
[----:B------:R-:W-:Y:S01]  /*aa10*/  VIADD R12, R31, 0x8 ;  /* 0x000000081f0c7836 */ /* 0x000fe20000000000 */
[----:B------:R-:W-:-:S02]  /*aa20*/  MOV R127, R10 ;  /* 0x0000000a007f7202 */ /* 0x000fc40000000f00 */
[----:B------:R-:W-:Y:S02]  /*aa30*/  F2FP.BF16.F32.PACK_AB R5, R21, R124 ;  /* 0x0000007c1505723e */ /* 0x000fe400000010ff */
[----:B------:R-:W-:Y:S02]  /*aa40*/  F2FP.BF16.F32.PACK_AB R6, R37, R36 ;  /* 0x000000242506723e */ /* 0x000fe400000010ff */
[----:B------:R-:W-:Y:S02]  /*aa50*/  F2FP.BF16.F32.PACK_AB R7, R121, R126 ;  /* 0x0000007e7907723e */ /* 0x000fe400000010ff */
[----:B------:R-:W-:Y:S02]  /*aa60*/  F2FP.BF16.F32.PACK_AB R8, R41, R40 ;  /* 0x000000282908723e */ /* 0x000fe400000010ff */
[----:B------:R-:W-:Y:S01]  /*aa70*/  F2FP.BF16.F32.PACK_AB R9, R123, R128 ;  /* 0x000000807b09723e */ /* 0x000fe200000010ff */
[----:B------:R-:W-:Y:S01]  /*aa80*/  STSM.16.M88.4 [R129], R4 ;  /* 0x0000000481007844 */ /* 0x000fe20000000200 */
[----:B------:R-:W-:-:S02]  /*aa90*/  F2FP.BF16.F32.PACK_AB R10, R45, R44 ;  /* 0x0000002c2d0a723e */ /* 0x000fc400000010ff */
[----:B------:R-:W-:Y:S02]  /*aaa0*/  F2FP.BF16.F32.PACK_AB R11, R47, R46 ;  /* 0x0000002e2f0b723e */ /* 0x000fe400000010ff */
[----:B------:R-:W-:Y:S02]  /*aab0*/  SHF.R.U64 R42, R42, 0x3, RZ ;  /* 0x000000032a2a7819 */ /* 0x000fe400000012ff */
[----:B------:R-:W-:Y:S01]  /*aac0*/  LOP3.LUT R34, R34, R25, RZ, 0x3c, !PT ;  /* 0x0000001922227212 */ /* 0x000fe200078e3cff */
[--C-:B------:R-:W-:Y:S01]  /*aad0*/  IMAD.X R25, RZ, RZ, R19.reuse, P0 ;  /* 0x000000ffff197224 */ /* 0x100fe200000e0613 */
[----:B------:R-:W-:Y:S01]  /*aae0*/  LOP3.LUT P0, RZ, R206, 0x3, RZ, 0xc0, !PT ;  /* 0x00000003ceff7812 */ /* 0x000fe2000780c0ff */
[----:B------:R1:W-:Y:S01]  /*aaf0*/  STSM.16.M88.4 [R127], R8 ;  /* 0x000000087f007844 */ /* 0x0003e20000000200 */
[----:B------:R-:W-:Y:S01]  /*ab00*/  LOP3.LUT R42, R42, R43, RZ, 0x3c, !PT ;  /* 0x0000002b2a2a7212 */ /* 0x000fe200078e3cff */
[----:B------:R-:W-:Y:S01]  /*ab10*/  IMAD.X R43, RZ, RZ, R19, P1 ;  /* 0x000000ffff2b7224 */ /* 0x000fe200008e0613 */
[----:B------:R-:W-:-:S02]  /*ab20*/  ISETP.GE.OR P1, PT, R12, UR10, P0 ;  /* 0x0000000a0c007c0c */ /* 0x000fc40008726670 */
[----:B------:R-:W-:Y:S02]  /*ab30*/  MOV R120, R24 ;  /* 0x0000001800787202 */ /* 0x000fe40000000f00 */
[----:B------:R-:W-:Y:S02]  /*ab40*/  MOV R3, R26 ;  /* 0x0000001a00037202 */ /* 0x000fe40000000f00 */
[----:B------:R-:W-:Y:S02]  /*ab50*/  F2FP.BF16.F32.PACK_AB R12, R49, R48 ;  /* 0x00000030310c723e */ /* 0x000fe400000010ff */
[----:B------:R-:W-:Y:S02]  /*ab60*/  F2FP.BF16.F32.PACK_AB R24, R57, R56 ;  /* 0x000000383918723e */ /* 0x000fe400000010ff */
[----:B------:R-:W-:Y:S01]  /*ab70*/  F2FP.BF16.F32.PACK_AB R25, R59, R58 ;  /* 0x0000003a3b19723e */ /* 0x000fe200000010ff */
[----:B------:R-:W-:Y:S01]  /*ab80*/  STSM.16.M88.4 [R125], R12 ;  /* 0x0000000c7d007844 */ /* 0x000fe20000000200 */
[----:B------:R-:W-:Y:S01]  /*ab90*/  F2FP.BF16.F32.PACK_AB R26, R61, R60 ;  /* 0x0000003c3d1a723e */ /* 0x000fe200000010ff */
[----:B-1----:R-:W-:Y:S01]  /*aba0*/  IMAD R8, R32, UR7, RZ ;  /* 0x0000000720087c24 */ /* 0x002fe2000f8e02ff */
[----:B------:R-:W-:-:S02]  /*abb0*/  F2FP.BF16.F32.PACK_AB R27, R63, R62 ;  /* 0x0000003e3f1b723e */ /* 0x000fc400000010ff */
[----:B------:R-:W-:Y:S01]  /*abc0*/  F2FP.BF16.F32.PACK_AB R4, R65, R64 ;  /* 0x000000404104723e */ /* 0x000fe200000010ff */
[----:B------:R-:W-:Y:S01]  /*abd0*/  IMAD R21, R33, UR36, R8 ;  /* 0x0000002421157c24 */ /* 0x000fe2000f8e0208 */
[----:B------:R-:W-:Y:S01]  /*abe0*/  F2FP.BF16.F32.PACK_AB R5, R67, R66 ;  /* 0x000000424305723e */ /* 0x000fe200000010ff */
[----:B------:R-:W-:Y:S01]  /*abf0*/  STSM.16.M88.4 [R122], R24 ;  /* 0x000000187a007844 */ /* 0x000fe20000000200 */
[----:B------:R-:W-:Y:S02]  /*ac00*/  F2FP.BF16.F32.PACK_AB R6, R69, R68 ;  /* 0x000000444506723e */ /* 0x000fe400000010ff */
[----:B------:R-:W-:Y:S02]  /*ac10*/  F2FP.BF16.F32.PACK_AB R7, R71, R70 ;  /* 0x000000464707723e */ /* 0x000fe400000010ff */
[----:B------:R-:W-:Y:S02]  /*ac20*/  F2FP.BF16.F32.PACK_AB R8, R73, R72 ;  /* 0x000000484908723e */ /* 0x000fe400000010ff */
[----:B------:R-:W-:Y:S01]  /*ac30*/  F2FP.BF16.F32.PACK_AB R9, R75, R74 ;  /* 0x0000004a4b09723e */ /* 0x000fe200000010ff */
[----:B------:R1:W-:Y:S01]  /*ac40*/  STSM.16.M88.4 [R120], R4 ;  /* 0x0000000478007844 */ /* 0x0003e20000000200 */
[----:B------:R-:W-:-:S02]  /*ac50*/  F2FP.BF16.F32.PACK_AB R10, R77, R76 ;  /* 0x0000004c4d0a723e */ /* 0x000fc400000010ff */
[----:B------:R-:W-:Y:S02]  /*ac60*/  F2FP.BF16.F32.PACK_AB R11, R79, R78 ;  /* 0x0000004e4f0b723e */ /* 0x000fe400000010ff */
[----:B------:R-:W-:Y:S01]  /*ac70*/  MOV R0, R28 ;  /* 0x0000001c00007202 */ /* 0x000fe20000000f00 */
[----:B------:R-:W-:Y:S01]  /*ac80*/  IMAD.U32 R29, RZ, RZ, UR5 ;  /* 0x00000005ff1d7e24 */ /* 0x000fe2000f8e00ff */
[----:B------:R-:W-:Y:S01]  /*ac90*/  MOV R42, R42 ;  /* 0x0000002a002a7202 */ /* 0x000fe20000000f00 */
[----:B------:R-:W-:Y:S01]  /*aca0*/  STSM.16.M88.4 [R3], R8 ;  /* 0x0000000803007844 */ /* 0x000fe20000000200 */
[----:B------:R-:W-:Y:S01]  /*acb0*/  MOV R34, R34 ;  /* 0x0000002200227202 */ /* 0x000fe20000000f00 */
[----:B------:R-:W-:Y:S01]  /*acc0*/  IMAD.U32 R28, RZ, RZ, UR4 ;  /* 0x00000004ff1c7e24 */ /* 0x000fe2000f8e00ff */
[----:B------:R-:W-:Y:S01]  /*acd0*/  ISETP.GE.OR P0, PT, R31, UR10, P0 ;  /* 0x0000000a1f007c0c */ /* 0x000fe20008706670 */
[----:B------:R-:W-:Y:S01]  /*ace0*/  STSM.16.M88.4 [R0], R80 ;  /* 0x0000005000007844 */ /* 0x000fe20000000200 */
[----:B------:R-:W-:Y:S01]  /*acf0*/  IMAD.U32 R29, RZ, RZ, UR6 ;  /* 0x00000006ff1d7e24 */ /* 0x000fe2000f8e00ff */
[----:B------:R-:W-:-:S02]  /*ad00*/  ULDC.64 UR4, c[0x0][0xb40] ;  /* 0x0002d00000047ab9 */ /* 0x000fc40000000a00 */
[----:B------:R-:W-:Y:S01]  /*ad10*/  STSM.16.M88.4 [R30], R88 ;  /* 0x000000581e007844 */ /* 0x000fe20000000200 */
[----:B------:R-:W-:Y:S01]  /*ad20*/  IMAD.WIDE.U32 R28, R32, UR36, R28 ;  /* 0x00000024201c7c25 */ /* 0x000fe2000f8e001c */
[----:B-1----:R-:W-:Y:S02]  /*ad30*/  SHF.R.S32.HI R5, RZ, 0x1f, R31 ;  /* 0x0000001fff057819 */ /* 0x002fe4000001141f */
[----:B------:R-:W-:Y:S01]  /*ad40*/  STSM.16.M88.4 [R42], R96 ;  /* 0x000000602a007844 */ /* 0x000fe20000000200 */
[----:B------:R-:W-:-:S03]  /*ad50*/  IADD3 R6, P2, R31, R28, RZ ;  /* 0x0000001c1f067210 */ /* 0x000fc60007f5e0ff */
[----:B------:R-:W-:Y:S01]  /*ad60*/  STSM.16.M88.4 [R38], R104 ;  /* 0x0000006826007844 */ /* 0x000fe20000000200 */
[----:B------:R-:W-:-:S03]  /*ad70*/  IADD3.X R5, R5, R29, R21, P2, !PT ;  /* 0x0000001d05057210 */ /* 0x000fc600017fe415 */
[----:B------:R-:W-:Y:S01]  /*ad80*/  STSM.16.M88.4 [R34], R112 ;  /* 0x0000007022007844 */ /* 0x000fe20000000200 */
[C---:B------:R-:W-:Y:S01]  /*ad90*/  LEA R4, P2, R6.reuse, UR4, 0x2 ;  /* 0x0000000406047c11 */ /* 0x040fe2000f8410ff */
[----:B------:R-:W-:Y:S01]  /*ada0*/  ULDC UR4, c[0x0][0xc] ;  /* 0x0000030000047ab9 */ /* 0x000fe20000000800 */
[----:B------:R-:W-:Y:S01]  /*adb0*/  @!PT LDS RZ, [RZ] ;  /* 0x00000000fffff984 */ /* 0x000fe20000000800 */
[----:B------:R-:W-:Y:S01]  /*adc0*/  @!PT LDS RZ, [RZ] ;  /* 0x00000000fffff984 */ /* 0x000fe20000000800 */
[----:B------:R-:W-:Y:S01]  /*add0*/  @!PT LDS RZ, [RZ] ;  /* 0x00000000fffff984 */ /* 0x000fe20000000800 */
[----:B------:R-:W-:Y:S01]  /*ade0*/  @!PT LDS RZ, [RZ] ;  /* 0x00000000fffff984 */ /* 0x000fe20000000800 */
[----:B------:R1:W-:Y:S06]  /*adf0*/  MEMBAR.ALL.CTA ;  /* 0x0000000000007992 */ /* 0x0003ec0000008000 */
[----:B-1----:R-:W1:Y:S01]  /*ae00*/  FENCE.VIEW.ASYNC.S ;  /* 0x00000000000073c6 */ /* 0x002e620000000000 */
[----:B------:R-:W-:Y:S01]  /*ae10*/  LEA.HI.X R5, R6, UR5, R5, 0x2, P2 ;  /* 0x0000000506057c11 */ /* 0x000fe200090f1405 */
[----:B------:R-:W-:-:S02]  /*ae20*/  UIADD3 UR11, UR4, UR11, URZ ;  /* 0x0000000b040b7290 */ /* 0x000fc4000fffe03f */
[----:B-1----:R-:W1:Y:S04]  /*ae30*/  SHFL.IDX PT, R0, R210, RZ, 0x1f ;  /* 0x00001fffd2007589 */ /* 0x002e6800000e0000 */
        /* <DEDUP_REMOVED lines=28> */
[----:B------:R1:W-:Y:S01]  /*b000*/  UTMASTG.5D [UR32], [UR4] ;  /* 0x00000020040073b5 */ /* 0x0003e20008020000 */
[----:B------:R-:W-:-:S02]  /*b010*/  UMOV UR8, 0x1 ;  /* 0x0000000100087882 */ /* 0x000fc40000000000 */
[----:B------:R-:W-:Y:S02]  /*b020*/  UPRMT UR7, URZ, 0x654, UR6 ;  /* 0x000006543f077896 */ /* 0x000fe40008000006 */
[----:B------:R-:W-:Y:S01]  /*b030*/  UPRMT UR6, UR8, 0x654, UR6 ;  /* 0x0000065408067896 */ /* 0x000fe20008000006 */
[----:B------:R0:W-:Y:S01]  /*b040*/  UTMACMDFLUSH ;  /* 0x00000000000079b7 */ /* 0x0001e20000000000 */
[----:B------:R-:W-:-:S05]  /*b050*/  DEPBAR.LE SB0, 0x0 ;  /* 0x000080000000791a */ /* 0x000fca0000000000 */
[----:B------:R-:W-:Y:S02]  /*b060*/  SYNCS.ARRIVE.TRANS64.RED.A1T0 RZ, [UR7], RZ ;  /* 0x000000ffffff79a7 */ /* 0x000fe40008100407 */
[----:B-1----:R-:W-:Y:S03]  /*b070*/  SYNCS.ARRIVE.TRANS64.RED.A1T0 RZ, [UR6], RZ ;  /* 0x000000ffffff79a7 */ /* 0x002fe60008100406 */
.L_x_3003:
[----:B------:R-:W-:Y:S05]  /*b080*/  BSYNC B0 ;  /* 0x0000000000007941 */ /* 0x000fea0003800000 */
.L_x_3002:
[----:B------:R-:W1:Y:S01]  /*b090*/  LDC R0, c[0x0][0xda4] ;  /* 0x00036900ff007b82 */ /* 0x000e620000000800 */
[----:B------:R-:W-:Y:S01]  /*b0a0*/  R2UR UR5, R204 ;  /* 0x00000000cc0572ca */ /* 0x000fe200000e0000 */
[----:B------:R-:W-:Y:S01]  /*b0b0*/  UIADD3 UR38, UR38, 0x1, URZ ;  /* 0x0000000126267890 */ /* 0x000fe2000fffe03f */
[----:B------:R-:W-:-:S03]  /*b0c0*/  VIADD R205, R205, 0x1 ;  /* 0x00000001cdcd7836 */ /* 0x000fc60000000000 */
[----:B------:R-:W-:-:S04]  /*b0d0*/  UISETP.NE.AND UP0, UPT, UR38, 0x2, UPT ;  /* 0x000000022600788c */ /* 0x000fc8000bf05270 */
[----:B------:R-:W-:Y:S02]  /*b0e0*/  USEL UR4, URZ, 0x1, UP0 ;  /* 0x000000013f047887 */ /* 0x000fe40008000000 */
[----:B------:R-:W-:Y:S02]  /*b0f0*/  USEL UR38, UR38, URZ, UP0 ;  /* 0x0000003f26267287 */ /* 0x000fe40008000000 */
[----:B------:R-:W-:Y:S01]  /*b100*/  ULOP3.LUT UR61, UR61, UR4, URZ, 0x3c, !UPT ;  /* 0x000000043d3d7292 */ /* 0x000fe2000f8e3c3f */
[----:B-1----:R-:W-:-:S13]  /*b110*/  ISETP.LE.AND P0, PT, R0, UR5, PT ;  /* 0x0000000500007c0c */ /* 0x002fda000bf03270 */
[----:B------:R-:W-:Y:S05]  /*b120*/  @!P0 BRA `(.L_x_3004) ;  /* 0xffffff6000648947 */ /* 0x000fea000383ffff */
[----:B------:R-:W-:Y:S05]  /*b130*/  EXIT ;  /* 0x000000000000794d */ /* 0x000fea0003800000 */
.L_x_2976:
        /* <DEDUP_REMOVED lines=14> */
[----:B------:R-:W1:Y:S01]  /*b220*/  S2R R4, SR_TID.X ;  /* 0x0000000000047919 */ /* 0x000e620000002100 */
[----:B------:R-:W3:Y:S01]  /*b230*/  S2UR UR4, SR_CTAID.X ;  /* 0x00000000000479c3 */ /* 0x000ee20000002500 */
[----:B------:R-:W-:Y:S02]  /*b240*/  LOP3.LUT R19, R19, 0xfffffffd, RZ, 0xc0, !PT ;  /* 0xfffffffd13137812 */ /* 0x000fe400078ec0ff */
[----:B-1----:R-:W-:-:S05]  /*b250*/  LOP3.LUT P0, R0, R4, 0x1f, RZ, 0xc0, !PT ;  /* 0x0000001f04007812 */ /* 0x002fca000780c0ff */
[----:B------:R3:W-:Y:S02]  /*b260*/  STL [R1+0x28], R0 ;  /* 0x0000280001007387 */ /* 0x0007e40000100800 */
[----:B---3--:R-:W-:-:S05]  /*b270*/  IMAD.U32 R0, RZ, RZ, UR4 ;  /* 0x00000004ff007e24 */ /* 0x008fca000f8e00ff */
[----:B------:R2:W-:Y:S01]  /*b280*/  STL [R1+0x18], R0 ;  /* 0x0000180001007387 */ /* 0x0005e20000100800 */
[----:B------:R-:W-:-:S04]  /*b290*/  LOP3.LUT P1, RZ, R4, 0x7f, RZ, 0xc0, !PT ;  /* 0x0000007f04ff7812 */ /* 0x000fc8000782c0ff */
[----:B------:R-:W-:Y:S01]  /*b2a0*/  PLOP3.LUT P0, PT, P0, P1, PT, 0x8a, 0x0 ;  /* 0x000000000000781c */ /* 0x000fe20000703172 */
[----:B------:R-:W-:-:S08]  /*b2b0*/  IMAD.MOV.U32 R16, RZ, RZ, RZ ;  /* 0x000000ffff107224 */ /* 0x000fd000078e00ff */
[----:B------:R-:W-:-:S04]  /*b2c0*/  @P1 LOP3.LUT R19, R19, 0x2, RZ, 0xfc, !PT ;  /* 0x0000000213131812 */ /* 0x000fc800078efcff */
[----:B------:R-:W-:Y:S01]  /*b2d0*/  LOP3.LUT R19, R19, 0xfffffffe, RZ, 0xc0, !PT ;  /* 0xfffffffe13137812 */ /* 0x000fe200078ec0ff */
[----:B------:R-:W-:-:S03]  /*b2e0*/  IMAD.MOV.U32 R17, RZ, RZ, 0x1 ;  /* 0x00000001ff117424 */ /* 0x000fc600078e00ff */
[----:B------:R-:W-:Y:S01]  /*b2f0*/  @P0 LOP3.LUT R19, R19, 0x1, RZ, 0xfc, !PT ;  /* 0x0000000113130812 */ /* 0x000fe200078efcff */
[----:B------:R-:W-:Y:S01]  /*b300*/  ULDC.64 UR36, c[0x0][0x198] ;  /* 0x0000660000247ab9 */ /* 0x000fe20000000a00 */
[----:B------:R-:W-:Y:S01]  /*b310*/  ULDC UR38, c[0x0][0xc] ;  /* 0x0000030000267ab9 */ /* 0x000fe20000000800 */
[----:B--2---:R-:W-:-:S05]  /*b320*/  LOP3.LUT R0, R3, 0x2, RZ, 0xfc, !PT ;  /* 0x0000000203007812 */ /* 0x004fca00078efcff */
[----:B------:R1:W-:Y:S04]  /*b330*/  STL [R1+0xc], R0 ;  /* 0x00000c0001007387 */ /* 0x0003e80000100800 */
[----:B------:R1:W-:Y:S02]  /*b340*/  STL [R1+0x24], RZ ;  /* 0x000024ff01007387 */ /* 0x0003e40000100800 */
.L_x_3057:
        /* <DEDUP_REMOVED lines=14> */
[----:B--2---:R-:W-:-:S04]  /*b430*/  @P0 IMAD.HI.U32 R2, R4, R2, RZ ;  /* 0x0000000204020227 */ /* 0x004fc800078e00ff */
[----:B------:R-:W-:Y:S01]  /*b440*/  IMAD.MOV.U32 R6, RZ, RZ, R4 ;  /* 0x000000ffff067224 */ /* 0x000fe200078e0004 */
[----:B----4-:R-:W-:Y:S01]  /*b450*/  @P0 SHF.R.U32.HI R6, RZ, R3, R2 ;  /* 0x00000003ff060219 */ /* 0x010fe20000011602 */
[----:B------:R-:W1:Y:S04]  /*b460*/  LDC R4, c[0x0][0x2e0] ;  /* 0x0000b800ff047b82 */ /* 0x000e680000000800 */
[----:B------:R-:W-:Y:S01]  /*b470*/  IMAD.MOV.U32 R7, RZ, RZ, R6 ;  /* 0x000000ffff077224 */ /* 0x000fe200078e0006 */
[----:B------:R2:W-:Y:S03]  /*b480*/  STL [R1+0x10], R6 ;  /* 0x0000100601007387 */ /* 0x0005e60000100800 */
[----:B------:R-:W4:Y:S01]  /*b490*/  @P1 LDC.64 R2, c[0x0][0xdb8] ;  /* 0x00036e00ff021b82 */ /* 0x000f220000000a00 */
[----:B-1----:R-:W-:-:S02]  /*b4a0*/  IMAD R9, R4, UR4, RZ ;  /* 0x0000000404097c24 */ /* 0x002fc4000f8e02ff */
[----:B----4-:R-:W-:-:S05]  /*b4b0*/  @P1 IMAD.HI.U32 R2, R6, R2, RZ ;  /* 0x0000000206021227 */ /* 0x010fca00078e00ff */
[----:B------:R-:W-:Y:S01]  /*b4c0*/  @P1 SHF.R.U32.HI R7, RZ, R3, R2 ;  /* 0x00000003ff071219 */ /* 0x000fe20000011602 */
[----:B------:R-:W-:Y:S01]  /*b4d0*/  VIADD R3, R9, 0x6f ;  /* 0x0000006f09037836 */ /* 0x000fe20000000000 */
[----:B------:R-:W-:-:S03]  /*b4e0*/  MOV R2, 0x400 ;  /* 0x0000040000027802 */ /* 0x000fc60000000f00 */
[----:B------:R2:W-:Y:S01]  /*b4f0*/  STL [R1], R7 ;  /* 0x0000000701007387 */ /* 0x0005e20000100800 */
[----:B---3--:R-:W-:Y:S01]  /*b500*/  LEA R8, R5, R2, 0x18 ;  /* 0x0000000205087211 */ /* 0x008fe200078ec0ff */
[----:B------:R-:W-:Y:S02]  /*b510*/  IMAD.MOV.U32 R2, RZ, RZ, RZ ;  /* 0x000000ffff027224 */ /* 0x000fe400078e00ff */
[----:B------:R2:W-:Y:S02]  /*b520*/  STL [R1+0x20], R9 ;  /* 0x0000200901007387 */ /* 0x0005e40000100800 */
[----:B------:R-:W-:Y:S02]  /*b530*/  VIADD R4, R8, 0x21400 ;  /* 0x0002140008047836 */ /* 0x000fe40000000000 */
[----:B------:R-:W-:Y:S01]  /*b540*/  IMAD.HI R2, R3, -0x6db6db6d, R2 ;  /* 0x9249249303027827 */ /* 0x000fe200078e0202 */
[----:B------:R2:W-:Y:S02]  /*b550*/  STL [R1+0x8], R8 ;  /* 0x0000080801007387 */ /* 0x0005e40000100800 */
[----:B------:R-:W-:Y:S01]  /*b560*/  LOP3.LUT P0, RZ, R4, 0x3ff, RZ, 0xc0, !PT ;  /* 0x000003ff04ff7812 */ /* 0x000fe2000780c0ff */
[----:B------:R-:W-:-:S04]  /*b570*/  IMAD.MOV R3, RZ, RZ, -R7 ;  /* 0x000000ffff037224 */ /* 0x000fc800078e0a07 */
[----:B------:R-:W-:Y:S01]  /*b580*/  IMAD R4, R0, R3, R6 ;  /* 0x0000000300047224 */ /* 0x000fe200078e0206 */
[----:B------:R-:W-:-:S04]  /*b590*/  SHF.R.U32.HI R3, RZ, 0x1f, R2 ;  /* 0x0000001fff037819 */ /* 0x000fc80000011602 */
[----:B------:R-:W-:Y:S01]  /*b5a0*/  LEA.HI.SX32 R0, R2, R3, 0x1a ;  /* 0x0000000302007211 */ /* 0x000fe200078fd2ff */
[----:B------:R2:W-:Y:S04]  /*b5b0*/  STL [R1+0x4], R4 ;  /* 0x0000040401007387 */ /* 0x0005e80000100800 */
[----:B------:R2:W-:Y:S01]  /*b5c0*/  STL [R1+0x14], R0 ;  /* 0x0000140001007387 */ /* 0x0005e20000100800 */
[----:B------:R-:W-:Y:S05]  /*b5d0*/  @!P0 BRA `(.L_x_3006) ;  /* 0x0000000000408947 */ /* 0x000fea0003800000 */
[----:B------:R-:W-:Y:S01]  /*b5e0*/  MOV R2, 0x0 ;  /* 0x0000000000027802 */ /* 0x000fe20000000f00 */
[----:B------:R-:W-:Y:S01]  /*b5f0*/  ULDC.64 UR6, c[0x4][0x1b8] ;  /* 0x01006e0000067ab9 */ /* 0x000fe20000000a00 */
[----:B------:R-:W-:Y:S01]  /*b600*/  ULDC.64 UR8, c[0x4][0x1c0] ;  /* 0x0100700000087ab9 */ /* 0x000fe20000000a00 */
[----:B------:R-:W-:Y:S01]  /*b610*/  ULDC.64 UR4, c[0x4][0xd0] ;  /* 0x0100340000047ab9 */ /* 0x000fe20000000a00 */
[----:B--2---:R-:W-:Y:S02]  /*b620*/  IMAD.U32 R4, RZ, RZ, UR6 ;  /* 0x00000006ff047e24 */ /* 0x004fe4000f8e00ff */
[----:B------:R-:W1:Y:S01]  /*b630*/  LDC.64 R2, c[0x4][R2] ;  /* 0x0100000002027b82 */ /* 0x000e620000000a00 */
        /* <DEDUP_REMOVED lines=9> */
[----:B-1----:R-:W-:Y:S05]  /*b6d0*/  CALL.ABS.NOINC R2 ;  /* 0x0000000002007343 */ /* 0x002fea0003c00000 */
.L_x_3006:
        /* <DEDUP_REMOVED lines=12> */
[----:B------:R-:W-:-:S02]  /*b7a0*/  IMAD.U32 R7, RZ, RZ, UR9 ;  /* 0x00000009ff077e24 */ /* 0x000fc4000f8e00ff */
[----:B------:R-:W-:Y:S02]  /*b7b0*/  IMAD.U32 R10, RZ, RZ, UR4 ;  /* 0x00000004ff0a7e24 */ /* 0x000fe4000f8e00ff */
[----:B------:R-:W-:Y:S02]  /*b7c0*/  IMAD.U32 R11, RZ, RZ, UR5 ;  /* 0x00000005ff0b7e24 */ /* 0x000fe4000f8e00ff */
[----:B------:R-:W-:Y:S02]  /*b7d0*/  IMAD.MOV.U32 R8, RZ, RZ, 0x70 ;  /* 0x00000070ff087424 */ /* 0x000fe400078e00ff */
[----:B------:R-:W-:Y:S02]  /*b7e0*/  IMAD.MOV.U32 R12, RZ, RZ, 0x1 ;  /* 0x00000001ff0c7424 */ /* 0x000fe400078e00ff */
[----:B-1----:R-:W-:-:S07]  /*b7f0*/  IMAD.MOV.U32 R13, RZ, RZ, RZ ;  /* 0x000000ffff0d7224 */ /* 0x002fce00078e00ff */
[----:B------:R-:W-:-:S07]  /*b800*/  LEPC R20, `(.L_x_3008) ;  /* 0x000000001014794e */ /* 0x000fce0000000000 */
[----:B--2---:R-:W-:Y:S05]  /*b810*/  CALL.ABS.NOINC R2 ;  /* 0x0000000002007343 */ /* 0x004fea0003c00000 */
.L_x_3008:
        /* <DEDUP_REMOVED lines=16> */
.L_x_3007:
[----:B------:R-:W2:Y:S01]  /*b920*/  LDL R8, [R1+0x4] ;  /* 0x0000040001087983 */ /* 0x000ea20000100800 */
[----:B------:R-:W1:Y:S01]  /*b930*/  LDC R0, c[0x0][0x428] ;  /* 0x00010a00ff007b82 */ /* 0x000e620000000800 */
[----:B------:R-:W-:Y:S02]  /*b940*/  ULDC.64 UR4, c[0x0][0x9f8] ;  /* 0x00027e0000047ab9 */ /* 0x000fe40000000a00 */
[----:B------:R-:W3:Y:S04]  /*b950*/  LDL R6, [R1] ;  /* 0x0000000001067983 */ /* 0x000ee80000100800 */
[----:B------:R-:W4:Y:S01]  /*b960*/  LDL R7, [R1+0x28] ;  /* 0x0000280001077983 */ /* 0x000f220000100800 */
[----:B-1----:R-:W-:-:S03]  /*b970*/  ISETP.NE.AND P1, PT, R0, 0x1, PT ;  /* 0x000000010000780c */ /* 0x002fc60003f25270 */
[----:B------:R-:W4:Y:S01]  /*b980*/  LDL.LU R5, [R1+0x10] ;  /* 0x0000100001057983 */ /* 0x000f220000300800 */
[----:B------:R-:W-:Y:S01]  /*b990*/  ISETP.NE.U32.AND P0, PT, RZ, UR4, PT ;  /* 0x00000004ff007c0c */ /* 0x000fe2000bf05070 */
[----:B------:R-:W-:Y:S01]  /*b9a0*/  ULDC.64 UR6, c[0x0][0x208] ;  /* 0x0000820000067ab9 */ /* 0x000fe20000000a00 */
[----:B------:R-:W-:Y:S01]  /*b9b0*/  ULDC UR4, c[0x0][0xda8] ;  /* 0x00036a0000047ab9 */ /* 0x000fe20000000800 */
[----:B------:R-:W4:Y:S01]  /*b9c0*/  LDL R4, [R1+0x18] ;  /* 0x0000180001047983 */ /* 0x000f220000100800 */
[----:B------:R-:W-:-:S05]  /*b9d0*/  ISETP.NE.AND.EX P0, PT, RZ, UR5, PT, P0 ;  /* 0x00000005ff007c0c */ /* 0x000fca000bf05300 */
[----:B------:R-:W2:Y:S08]  /*b9e0*/  @P1 LDC R2, c[0x0][0x42c] ;  /* 0x00010b00ff021b82 */ /* 0x000eb00000000800 */
[----:B------:R-:W1:Y:S01]  /*b9f0*/  @P1 LDC R3, c[0x0][0x430] ;  /* 0x00010c00ff031b82 */ /* 0x000e620000000800 */
[----:B--2---:R-:W-:-:S04]  /*ba00*/  @P1 IMAD.HI.U32 R2, R8, R2, RZ ;  /* 0x0000000208021227 */ /* 0x004fc800078e00ff */
[----:B------:R-:W-:Y:S01]  /*ba10*/  IMAD.MOV.U32 R0, RZ, RZ, R8 ;  /* 0x000000ffff007224 */ /* 0x000fe200078e0008 */
[----:B-1----:R-:W-:Y:S02]  /*ba20*/  @P1 SHF.R.U32.HI R0, RZ, R3, R2 ;  /* 0x00000003ff001219 */ /* 0x002fe40000011602 */
[----:B------:R-:W3:Y:S02]  /*ba30*/  @P0 LDC.64 R2, c[0x0][0x9f8] ;  /* 0x00027e00ff020b82 */ /* 0x000ee40000000a00 */
[----:B---3--:R-:W-:-:S05]  /*ba40*/  @P0 IMAD.WIDE R2, R6, 0x4, R2 ;  /* 0x0000000406020825 */ /* 0x008fca00078e0202 */
[----:B------:R1:W5:Y:S01]  /*ba50*/  @P0 LDG.E R6, desc[UR6][R2.64] ;  /* 0x0000000602060981 */ /* 0x000362000c1e1900 */
[----:B----4-:R-:W-:Y:S01]  /*ba60*/  ISETP.NE.AND P1, PT, R7, RZ, PT ;  /* 0x000000ff0700720c */ /* 0x010fe20003f25270 */
[----:B------:R-:W-:Y:S01]  /*ba70*/  IMAD.MOV R7, RZ, RZ, -R5 ;  /* 0x000000ffff077224 */ /* 0x000fe200078e0a05 */
[----:B------:R-:W2:Y:S02]  /*ba80*/  S2R R21, SR_CgaCtaId ;  /* 0x0000000000157919 */ /* 0x000ea40000008800 */
[----:B------:R-:W-:Y:S01]  /*ba90*/  PLOP3.LUT P2, PT, P1, PT, PT, 0x8, 0x0 ;  /* 0x000000000000781c */ /* 0x000fe20000f4e170 */
[----:B------:R-:W-:-:S04]  /*baa0*/  IMAD R7, R7, UR4, R4 ;  /* 0x0000000407077c24 */ /* 0x000fc8000f8e0204 */
[----:B------:R-:W-:-:S04]  /*bab0*/  IMAD.SHL.U32 R7, R7, 0x80, RZ ;  /* 0x0000008007077824 */ /* 0x000fc800078e00ff */
[----:B------:R-:W-:-:S05]  /*bac0*/  VOTEU.ALL UP1, P1 ;  /* 0x00000000003f7886 */ /* 0x000fca0000820000 */
[----:B------:R-:W-:-:S04]  /*bad0*/  @!UP1 UIADD3 UR8, UP0, UR36, 0x270, URZ ;  /* 0x0000027024089890 */ /* 0x000fc8000ff1e03f */
[----:B------:R-:W-:-:S03]  /*bae0*/  @!UP1 UIADD3.X UR9, URZ, UR37, URZ, UP0, !UPT ;  /* 0x000000253f099290 */ /* 0x000fc600087fe43f */
[----:B-1----:R-:W-:-:S09]  /*baf0*/  VOTEU.ALL UP0, P1 ;  /* 0x00000000003f7886 */ /* 0x002fd20000800000 */
.L_x_3009:
[----:B------:R-:W3:Y:S04]  /*bb00*/  LDL R3, [R1] ;  /* 0x0000000001037983 */ /* 0x000ee80000100800 */
[----:B------:R-:W4:Y:S01]  /*bb10*/  LDL R2, [R1+0x4] ;  /* 0x0000040001027983 */ /* 0x000f220000100800 */
[----:B------:R-:W-:Y:S01]  /*bb20*/  UMOV UR4, URZ ;  /* 0x0000003f00047c82 */ /* 0x000fe20008000000 */
[----:B------:R-:W-:Y:S02]  /*bb30*/  PLOP3.LUT P0, PT, P0, P2, PT, 0xa2, 0x0 ;  /* 0x000000000000781c */ /* 0x000fe40000705472 */
[----:B---3--:R-:W-:-:S08]  /*bb40*/  @P2 R2UR P0, UR7, R3 ;  /* 0x00000000030722ca */ /* 0x008fd00000000000 */
[----:B------:R-:W-:Y:S02]  /*bb50*/  PLOP3.LUT P0, PT, P0, P2, PT, 0xa2, 0x0 ;  /* 0x000000000000781c */ /* 0x000fe40000705472 */
[----:B----4-:R-:W-:-:S08]  /*bb60*/  @P2 R2UR.OR P0, UR6, R2 ;  /* 0x00000000020622ca */ /* 0x010fd00000100000 */
        /* <DEDUP_REMOVED lines=8> */
.L_x_3010:
[----:B------:R-:W3:Y:S04]  /*bbf0*/  LDL R3, [R1] ;  /* 0x0000000001037983 */ /* 0x000ee80000100800 */
[----:B------:R-:W4:Y:S01]  /*bc00*/  LDL R2, [R1+0x4] ;  /* 0x0000040001027983 */ /* 0x000f220000100800 */
        /* <DEDUP_REMOVED lines=12> */
.L_x_3011:
        /* <DEDUP_REMOVED lines=11> */
[----:B------:R-:W1:Y:S01]  /*bd80*/  LDC.64 R2, c[0x0][0x3f8] ;  /* 0x0000fe00ff027b82 */ /* 0x000e620000000a00 */
[----:B--2---:R-:W-:Y:S01]  /*bd90*/  LOP3.LUT R21, R21, 0x1, RZ, 0xc0, !PT ;  /* 0x0000000115157812 */ /* 0x004fe200078ec0ff */
[----:B------:R-:W-:-:S04]  /*bda0*/  UMOV UR4, 0xffffffff ;  /* 0xffffffff00047882 */ /* 0x000fc80000000000 */
[C---:B------:R-:W-:Y:S02]  /*bdb0*/  IMAD R20, R21.reuse, 0x38, RZ ;  /* 0x0000003815147824 */ /* 0x040fe400078e02ff */
[----:B------:R-:W-:Y:S01]  /*bdc0*/  IMAD R21, R21, 0xe00, RZ ;  /* 0x00000e0015157824 */ /* 0x000fe200078e02ff */
[----:B-1----:R-:W-:-:S04]  /*bdd0*/  ISETP.NE.U32.AND P0, PT, R2, RZ, PT ;  /* 0x000000ff0200720c */ /* 0x002fc80003f05070 */
[----:B------:R-:W-:-:S04]  /*bde0*/  ISETP.NE.AND.EX P0, PT, R3, RZ, PT, P0 ;  /* 0x000000ff0300720c */ /* 0x000fc80003f05300 */
[----:B-----5:R-:W-:Y:S01]  /*bdf0*/  SEL R5, R6, RZ, !P0 ;  /* 0x000000ff06057207 */ /* 0x020fe20004000000 */
[----:B------:R-:W-:Y:S08]  /*be00*/  BRA.DIV UR4, `(.L_x_3012) ;  /* 0x0000002a04c07947 */ /* 0x000ff0000b800000 */
.L_x_3073:
[----:B------:R-:W2:Y:S01]  /*be10*/  LDL R8, [R1+0x14] ;  /* 0x0000140001087983 */ /* 0x000ea20000100800 */
[----:B------:R-:W-:Y:S01]  /*be20*/  UMOV UR4, 0xffffffff ;  /* 0xffffffff00047882 */ /* 0x000fe20000000000 */
[--C-:B------:R-:W-:Y:S01]  /*be30*/  SHF.R.S32.HI R12, RZ, 0x1f, R6.reuse ;  /* 0x0000001fff0c7819 */ /* 0x100fe20000011406 */
[----:B------:R-:W-:Y:S02]  /*be40*/  IMAD.MOV.U32 R4, RZ, RZ, R6 ;  /* 0x000000ffff047224 */ /* 0x000fe400078e0006 */
[----:B--2---:R-:W-:Y:S01]  /*be50*/  VIADD R8, R8, 0xffffffff ;  /* 0xffffffff08087836 */ /* 0x004fe20000000000 */
[----:B------:R-:W-:Y:S06]  /*be60*/  BRA.DIV UR4, `(.L_x_3013) ;  /* 0x0000002a04dc7947 */ /* 0x000fec000b800000 */
[----:B------:R-:W-:-:S13]  /*be70*/  ELECT P6, URZ, PT ;  /* 0x00000000003f782f */ /* 0x000fda00038c0000 */
.L_x_3076:
[----:B------:R-:W-:Y:S05]  /*be80*/  @!P6 BRA `(.L_x_3014) ;  /* 0x000000040028e947 */ /* 0x000fea0003800000 */
        /* <DEDUP_REMOVED lines=21> */
.L_x_3015:
[----:B------:R-:W2:Y:S01]  /*bfe0*/  S2R R9, SR_CgaCtaId ;  /* 0x0000000000097919 */ /* 0x000ea20000008800 */
[----:B------:R-:W-:-:S04]  /*bff0*/  MOV R5, 0x400 ;  /* 0x0000040000057802 */ /* 0x000fc80000000f00 */
[----:B--2---:R-:W-:Y:S02]  /*c000*/  LEA R5, R9, R5, 0x18 ;  /* 0x0000000509057211 */ /* 0x004fe400078ec0ff */
[----:B------:R-:W-:-:S03]  /*c010*/  SHF.L.U32 R9, R17, 0x1f, RZ ;  /* 0x0000001f11097819 */ /* 0x000fc600000006ff */
[----:B------:R-:W-:-:S04]  /*c020*/  IMAD R5, R16, 0x8, R5 ;  /* 0x0000000810057824 */ /* 0x000fc800078e0205 */
[----:B------:R-:W2:Y:S02]  /*c030*/  SYNCS.PHASECHK.TRANS64.TRYWAIT P1, [R5+URZ+0x36840], R9 ;  /* 0x03684009050075a7 */ /* 0x000ea4000802017f */
[----:B--2---:R-:W-:Y:S05]  /*c040*/  @!P1 BRA `(.L_x_3016) ;  /* 0x0000002800849947 */ /* 0x004fea0003800000 */
.L_x_3077:
[----:B------:R-:W3:Y:S01]  /*c050*/  LDL R10, [R1+0xc] ;  /* 0x00000c00010a7983 */ /* 0x000ee20000100800 */
[----:B------:R-:W4:Y:S02]  /*c060*/  S2R R11, SR_TID.X ;  /* 0x00000000000b7919 */ /* 0x000f240000002100 */
[----:B----4-:R-:W-:-:S13]  /*c070*/  LOP3.LUT P1, RZ, R11, 0x7f, RZ, 0xc0, !PT ;  /* 0x0000007f0bff7812 */ /* 0x010fda000782c0ff */
[----:B--2---:R-:W-:-:S04]  /*c080*/  @!P1 IMAD.MOV.U32 R9, RZ, RZ, 0xa800 ;  /* 0x0000a800ff099424 */ /* 0x004fc800078e00ff */
[----:B------:R3:W-:Y:S02]  /*c090*/  @!P1 SYNCS.ARRIVE.TRANS64 RZ, [R5+URZ+0x36830], R9 ;  /* 0x0368300905ff99a7 */ /* 0x0007e4000800003f */
[----:B---3--:R-:W-:-:S04]  /*c0a0*/  PRMT R9, R10, 0x9910, RZ ;  /* 0x000099100a097816 */ /* 0x008fc800000000ff */
[----:B------:R-:W-:-:S13]  /*c0b0*/  ISETP.NE.AND P1, PT, R9, 0x2, PT ;  /* 0x000000020900780c */ /* 0x000fda0003f25270 */
[----:B------:R-:W-:Y:S05]  /*c0c0*/  @P1 BRA `(.L_x_3017) ;  /* 0x0000000000041947 */ /* 0x000fea0003800000 */
[----:B------:R-:W-:Y:S01]  /*c0d0*/  BPT.TRAP 0x1 ;  /* 0x000000040000795c */ /* 0x000fe20000300000 */
.L_x_3017:
[----:B------:R-:W-:-:S13]  /*c0e0*/  LOP3.LUT P1, RZ, R19, 0x1, RZ, 0xc0, !PT ;  /* 0x0000000113ff7812 */ /* 0x000fda000782c0ff */
[----:B------:R-:W-:Y:S05]  /*c0f0*/  @P1 BRA `(.L_x_3018) ;  /* 0x0000000000041947 */ /* 0x000fea0003800000 */
[----:B------:R-:W-:Y:S01]  /*c100*/  BPT.TRAP 0x1 ;  /* 0x000000040000795c */ /* 0x000fe20000300000 */
.L_x_3018:
[----:B------:R-:W2:Y:S01]  /*c110*/  S2R R10, SR_CgaCtaId ;  /* 0x00000000000a7919 */ /* 0x000ea20000008800 */
        /* <DEDUP_REMOVED lines=12> */
[----:B------:R-:W-:-:S03]  /*c1e0*/  UMOV UR16, 0x40 ;  /* 0x0000004000107882 */ /* 0x000fc60000000000 */
[----:B------:R-:W-:-:S04]  /*c1f0*/  UIADD3 UR9, UR9, 0x36830, URZ ;  /* 0x0003683009097890 */ /* 0x000fc8000fffe03f */
[----:B------:R-:W-:Y:S02]  /*c200*/  UIMAD UR11, UR11, 0x70, UR5 ;  /* 0x000000700b0b78a4 */ /* 0x000fe4000f8e0205 */
[----:B------:R-:W-:Y:S01]  /*c210*/  UIADD3.X UR5, URZ, UR37, URZ, UP0, !UPT ;  /* 0x000000253f057290 */ /* 0x000fe200087fe43f */
[----:B--2---:R-:W-:-:S05]  /*c220*/  LEA R9, R10, R9, 0x18 ;  /* 0x000000090a097211 */ /* 0x004fca00078ec0ff */
[----:B------:R-:W-:-:S05]  /*c230*/  IMAD R5, R5, 0x2, R9 ;  /* 0x0000000205057824 */ /* 0x000fca00078e0209 */
[----:B------:R-:W-:Y:S01]  /*c240*/  R2UR UR8, R5 ;  /* 0x00000000050872ca */ /* 0x000fe200000e0000 */
[----:B------:R-:W-:-:S12]  /*c250*/  IMAD.MOV.U32 R5, RZ, RZ, R6 ;  /* 0x000000ffff057224 */ /* 0x000fd800078e0006 */
[----:B------:R-:W-:Y:S02]  /*c260*/  UIADD3 UR14, UR8, 0x21400, URZ ;  /* 0x00021400080e7890 */ /* 0x000fe4000fffe03f */
[----:B------:R-:W-:Y:S02]  /*c270*/  UIADD3 UR15, UR8, 0x24c00, URZ ;  /* 0x00024c00080f7890 */ /* 0x000fe4000fffe03f */
[----:B------:R-:W-:-:S03]  /*c280*/  UIADD3 UR17, UR8, 0x28400, URZ ;  /* 0x0002840008117890 */ /* 0x000fc6000fffe03f */
[----:B------:R-:W-:Y:S01]  /*c290*/  UMOV UR8, UR14 ;  /* 0x0000000e00087c82 */ /* 0x000fe20008000000 */
[----:B------:R-:W-:Y:S01]  /*c2a0*/  UMOV UR14, 0x80 ;  /* 0x00000080000e7882 */ /* 0x000fe20000000000 */
[----:B------:R2:W-:Y:S02]  /*c2b0*/  UTMALDG.4D.MULTICAST [UR8], [UR4], UR18, desc[UR6] ;  /* 0x00000608040073b4 */ /* 0x0005e40008019812 */
[----:B--2---:R-:W-:Y:S01]  /*c2c0*/  UMOV UR8, UR15 ;  /* 0x0000000f00087c82 */ /* 0x004fe20008000000 */
[----:B------:R-:W-:Y:S02]  /*c2d0*/  UMOV UR10, UR16 ;  /* 0x00000010000a7c82 */ /* 0x000fe40008000000 */
[----:B------:R2:W-:Y:S02]  /*c2e0*/  UTMALDG.4D.MULTICAST [UR8], [UR4], UR18, desc[UR6] ;  /* 0x00000608040073b4 */ /* 0x0005e40008019812 */
[----:B--2---:R-:W-:Y:S01]  /*c2f0*/  UMOV UR8, UR17 ;  /* 0x0000001100087c82 */ /* 0x004fe20008000000 */
[----:B------:R-:W-:-:S02]  /*c300*/  UMOV UR10, UR14 ;  /* 0x0000000e000a7c82 */ /* 0x000fc40008000000 */
[----:B------:R2:W-:Y:S02]  /*c310*/  UTMALDG.4D.MULTICAST [UR8], [UR4], UR18, desc[UR6] ;  /* 0x00000608040073b4 */ /* 0x0005e40008019812 */
[----:B--2---:R-:W-:Y:S01]  /*c320*/  NOP ;  /* 0x0000000000007918 */ /* 0x004fe20000000000 */
.L_x_3014:
[----:B-1----:R-:W2:Y:S04]  /*c330*/  LDL.LU R15, [R1] ;  /* 0x00000000010f7983 */ /* 0x002ea80000300800 */
[----:B------:R-:W3:Y:S04]  /*c340*/  LDL.LU R14, [R1+0x4] ;  /* 0x00000400010e7983 */ /* 0x000ee80000300800 */
[----:B------:R-:W4:Y:S01]  /*c350*/  LDL R13, [R1+0x24] ;  /* 0x00002400010d7983 */ /* 0x000f220000100800 */
[----:B------:R-:W-:-:S03]  /*c360*/  MOV R10, 0x400 ;  /* 0x00000400000a7802 */ /* 0x000fc60000000f00 */
[----:B------:R-:W5:Y:S01]  /*c370*/  LDL.LU R9, [R1+0x20] ;  /* 0x0000200001097983 */ /* 0x000f620000300800 */
[----:B------:R-:W1:Y:S01]  /*c380*/  S2R R11, SR_CgaCtaId ;  /* 0x00000000000b7919 */ /* 0x000e620000008800 */
[----:B------:R-:W-:Y:S05]  /*c390*/  WARPSYNC.ALL ;  /* 0x0000000000007948 */ /* 0x000fea0003800000 */
[----:B------:R-:W-:-:S13]  /*c3a0*/  ELECT P1, URZ, PT ;  /* 0x00000000003f782f */ /* 0x000fda0003820000 */
[----:B------:R-:W-:Y:S01]  /*c3b0*/  @P1 R2UR UR11, R7 ;  /* 0x00000000070b12ca */ /* 0x000fe200000e0000 */
[----:B------:R-:W-:-:S04]  /*c3c0*/  UIADD3 UR4, UP0, UR36, 0x270, URZ ;  /* 0x0000027024047890 */ /* 0x000fc8000ff1e03f */
        /* <DEDUP_REMOVED lines=21> */
[C---:B---3--:R-:W-:Y:S02]  /*c520*/  @P1 R2UR UR12, R14.reuse ;  /* 0x000000000e0c12ca */ /* 0x048fe400000e0000 */
[----:B------:R-:W-:Y:S02]  /*c530*/  @P1 R2UR UR21, R15 ;  /* 0x000000000f1512ca */ /* 0x000fe400000e0000 */
[----:B------:R-:W-:Y:S02]  /*c540*/  @P1 R2UR UR20, R14 ;  /* 0x000000000e1412ca */ /* 0x000fe400000e0000 */
[----:B----4-:R-:W-:-:S07]  /*c550*/  LOP3.LUT R6, R13, 0x1, RZ, 0xc, !PT ;  /* 0x000000010d067812 */ /* 0x010fce00078e0cff */
[----:B------:R1:W-:Y:S01]  /*c560*/  UTMALDG.4D [UR8], [UR4], desc[UR6] ;  /* 0x00000608040075b4 */ /* 0x0003e20008019000 */
[----:B------:R-:W-:-:S03]  /*c570*/  SHF.L.U32 R6, R6, 0x1f, RZ ;  /* 0x0000001f06067819 */ /* 0x000fc600000006ff */
        /* <DEDUP_REMOVED lines=8> */
[----:B-----5:R-:W-:Y:S01]  /*c600*/  ISETP.GE.AND P2, PT, R9, 0x71, PT ;  /* 0x000000710900780c */ /* 0x020fe20003f46270 */
[----:B-12---:R-:W-:-:S12]  /*c610*/  @!P1 BRA `(.L_x_3020) ;  /* 0x0000002400249947 */ /* 0x006fd80003800000 */
.L_x_3078:
[----:B------:R-:W-:Y:S05]  /*c620*/  BSYNC B0 ;  /* 0x0000000000007941 */ /* 0x000fea0003800000 */
.L_x_3019:
        /* <DEDUP_REMOVED lines=28> */
[----:B------:R-:W-:-:S04]  /*c7f0*/  IMAD.MOV R10, RZ, RZ, -R7 ;  /* 0x000000ffff0a7224 */ /* 0x000fc800078e0a07 */
        /* <DEDUP_REMOVED lines=9> */
.L_x_3025:
[----:B-1----:R-:W1:Y:S01]  /*c890*/  S2R R3, SR_CgaCtaId ;  /* 0x0000000000037919 */ /* 0x002e620000008800 */
[----:B------:R-:W-:-:S04]  /*c8a0*/  MOV R2, 0x400 ;  /* 0x0000040000027802 */ /* 0x000fc80000000f00 */
[----:B-1----:R-:W-:Y:S02]  /*c8b0*/  LEA R2, R3, R2, 0x18 ;  /* 0x0000000203027211 */ /* 0x002fe400078ec0ff */
[----:B------:R-:W-:-:S03]  /*c8c0*/  SHF.L.U32 R3, R14, 0x1f, RZ ;  /* 0x0000001f0e037819 */ /* 0x000fc600000006ff */
[----:B------:R-:W-:-:S04]  /*c8d0*/  IMAD R2, R9, 0x8, R2 ;  /* 0x0000000809027824 */ /* 0x000fc800078e0202 */
[----:B------:R-:W1:Y:S02]  /*c8e0*/  SYNCS.PHASECHK.TRANS64.TRYWAIT P1, [R2+URZ+0x36840], R3 ;  /* 0x03684003020075a7 */ /* 0x000e64000802017f */
[----:B-1----:R-:W-:Y:S05]  /*c8f0*/  @!P1 BRA `(.L_x_3026) ;  /* 0x00000020008c9947 */ /* 0x002fea0003800000 */
.L_x_3079:
[----:B------:R-:W2:Y:S01]  /*c900*/  LDL R10, [R1+0xc] ;  /* 0x00000c00010a7983 */ /* 0x000ea20000100800 */
[----:B------:R-:W3:Y:S02]  /*c910*/  S2R R11, SR_TID.X ;  /* 0x00000000000b7919 */ /* 0x000ee40000002100 */
[----:B---3--:R-:W-:-:S13]  /*c920*/  LOP3.LUT P1, RZ, R11, 0x7f, RZ, 0xc0, !PT ;  /* 0x0000007f0bff7812 */ /* 0x008fda000782c0ff */
[----:B-1----:R-:W-:-:S04]  /*c930*/  @!P1 IMAD.MOV.U32 R3, RZ, RZ, 0xa800 ;  /* 0x0000a800ff039424 */ /* 0x002fc800078e00ff */
[----:B------:R2:W-:Y:S02]  /*c940*/  @!P1 SYNCS.ARRIVE.TRANS64 RZ, [R2+URZ+0x36830], R3 ;  /* 0x0368300302ff99a7 */ /* 0x0005e4000800003f */
[----:B--2---:R-:W-:-:S04]  /*c950*/  PRMT R3, R10, 0x9910, RZ ;  /* 0x000099100a037816 */ /* 0x004fc800000000ff */
[----:B------:R-:W-:-:S13]  /*c960*/  ISETP.NE.AND P2, PT, R3, 0x2, PT ;  /* 0x000000020300780c */ /* 0x000fda0003f45270 */
[----:B------:R-:W-:Y:S05]  /*c970*/  @P2 BRA `(.L_x_3027) ;  /* 0x0000000000042947 */ /* 0x000fea0003800000 */
[----:B------:R-:W-:Y:S01]  /*c980*/  BPT.TRAP 0x1 ;  /* 0x000000040000795c */ /* 0x000fe20000300000 */
.L_x_3027:
[----:B------:R-:W-:-:S13]  /*c990*/  LOP3.LUT P1, RZ, R19, 0x1, RZ, 0xc0, !PT ;  /* 0x0000000113ff7812 */ /* 0x000fda000782c0ff */
[----:B------:R-:W-:Y:S05]  /*c9a0*/  @P1 BRA `(.L_x_3028) ;  /* 0x0000000000041947 */ /* 0x000fea0003800000 */
[----:B------:R-:W-:Y:S01]  /*c9b0*/  BPT.TRAP 0x1 ;  /* 0x000000040000795c */ /* 0x000fe20000300000 */
.L_x_3028:
        /* <DEDUP_REMOVED lines=25> */
[----:B------:R-:W-:-:S03]  /*cb50*/  UIADD3 UR16, UR8, 0x28400, URZ ;  /* 0x0002840008107890 */ /* 0x000fc6000fffe03f */
[----:B------:R-:W-:Y:S02]  /*cb60*/  UMOV UR8, UR14 ;  /* 0x0000000e00087c82 */ /* 0x000fe40008000000 */
        /* <DEDUP_REMOVED lines=9> */
.L_x_3080:
[----:B------:R-:W2:Y:S02]  /*cc00*/  S2R R10, SR_TID.X ;  /* 0x00000000000a7919 */ /* 0x000ea40000002100 */
[----:B--2---:R-:W-:-:S13]  /*cc10*/  LOP3.LUT P1, RZ, R10, 0x7f, RZ, 0xc0, !PT ;  /* 0x0000007f0aff7812 */ /* 0x004fda000782c0ff */
[----:B-1----:R-:W-:-:S04]  /*cc20*/  @!P1 IMAD.MOV.U32 R3, RZ, RZ, 0xa800 ;  /* 0x0000a800ff039424 */ /* 0x002fc800078e00ff */
[----:B------:R1:W-:Y:S01]  /*cc30*/  @!P1 SYNCS.ARRIVE.TRANS64 RZ, [R2+URZ+0x36850], R3 ;  /* 0x0368500302ff99a7 */ /* 0x0003e2000800003f */
[----:B------:R-:W-:Y:S05]  /*cc40*/  @P2 BRA `(.L_x_3030) ;  /* 0x0000000000042947 */ /* 0x000fea0003800000 */
[----:B------:R-:W-:Y:S01]  /*cc50*/  BPT.TRAP 0x1 ;  /* 0x000000040000795c */ /* 0x000fe20000300000 */
.L_x_3030:
[----:B------:R-:W-:-:S13]  /*cc60*/  LOP3.LUT P1, RZ, R19, 0x1, RZ, 0xc0, !PT ;  /* 0x0000000113ff7812 */ /* 0x000fda000782c0ff */
[----:B------:R-:W-:Y:S05]  /*cc70*/  @P1 BRA `(.L_x_3031) ;  /* 0x0000000000041947 */ /* 0x000fea0003800000 */
[----:B------:R-:W-:Y:S01]  /*cc80*/  BPT.TRAP 0x1 ;  /* 0x000000040000795c */ /* 0x000fe20000300000 */
.L_x_3031:
[----:B------:R-:W2:Y:S01]  /*cc90*/  S2R R11, SR_CgaCtaId ;  /* 0x00000000000b7919 */ /* 0x000ea20000008800 */
[----:B------:R-:W-:Y:S01]  /*cca0*/  MOV R10, 0x400 ;  /* 0x00000400000a7802 */ /* 0x000fe20000000f00 */
[----:B-1----:R-:W-:Y:S01]  /*ccb0*/  IMAD R3, R16, 0x5400, R21 ;  /* 0x0000540010037824 */ /* 0x002fe200078e0215 */
[----:B------:R-:W-:Y:S01]  /*ccc0*/  R2UR UR11, R18 ;  /* 0x00000000120b72ca */ /* 0x000fe200000e0000 */
[----:B------:R-:W-:Y:S01]  /*ccd0*/  UIADD3 UR4, UP0, UR36, 0x470, URZ ;  /* 0x0000047024047890 */ /* 0x000fe2000ff1e03f */
[----:B------:R-:W-:Y:S01]  /*cce0*/  R2UR UR5, R20 ;  /* 0x00000000140572ca */ /* 0x000fe200000e0000 */
[----:B------:R-:W-:Y:S01]  /*ccf0*/  UMOV UR10, URZ ;  /* 0x0000003f000a7c82 */ /* 0x000fe20008000000 */
[----:B------:R-:W-:Y:S01]  /*cd00*/  R2UR UR9, R2 ;  /* 0x00000000020972ca */ /* 0x000fe200000e0000 */
[----:B------:R-:W-:Y:S01]  /*cd10*/  UMOV UR17, 0x30000 ;  /* 0x0003000000117882 */ /* 0x000fe20000000000 */
[----:B------:R-:W-:Y:S01]  /*cd20*/  R2UR UR13, R5 ;  /* 0x00000000050d72ca */ /* 0x000fe200000e0000 */
[----:B------:R-:W-:Y:S01]  /*cd30*/  UMOV UR6, 0x0 ;  /* 0x0000000000067882 */ /* 0x000fe20000000000 */
[----:B------:R-:W-:Y:S01]  /*cd40*/  R2UR UR12, R0 ;  /* 0x00000000000c72ca */ /* 0x000fe200000e0000 */
[----:B------:R-:W-:Y:S01]  /*cd50*/  UMOV UR7, 0x14f00000 ;  /* 0x14f0000000077882 */ /* 0x000fe20000000000 */
[----:B------:R-:W-:Y:S01]  /*cd60*/  UMOV UR16, 0x40 ;  /* 0x0000004000107882 */ /* 0x000fe20000000000 */
[----:B------:R-:W-:-:S02]  /*cd70*/  IMAD.MOV.U32 R5, RZ, RZ, R7 ;  /* 0x000000ffff057224 */ /* 0x000fc400078e0007 */
[----:B------:R-:W-:Y:S02]  /*cd80*/  IMAD.MOV.U32 R18, RZ, RZ, R6 ;  /* 0x000000ffff127224 */ /* 0x000fe400078e0006 */
[----:B------:R-:W-:Y:S02]  /*cd90*/  UIMAD UR11, UR11, 0x70, UR5 ;  /* 0x000000700b0b78a4 */ /* 0x000fe4000f8e0205 */
[----:B------:R-:W-:Y:S02]  /*cda0*/  UIADD3 UR9, UR9, 0x36850, URZ ;  /* 0x0003685009097890 */ /* 0x000fe4000fffe03f */
[----:B------:R-:W-:Y:S01]  /*cdb0*/  UIADD3.X UR5, URZ, UR37, URZ, UP0, !UPT ;  /* 0x000000253f057290 */ /* 0x000fe200087fe43f */
[----:B--2---:R-:W-:-:S05]  /*cdc0*/  LEA R10, R11, R10, 0x18 ;  /* 0x0000000a0b0a7211 */ /* 0x004fca00078ec0ff */
[----:B------:R-:W-:-:S05]  /*cdd0*/  IMAD R3, R3, 0x2, R10 ;  /* 0x0000000203037824 */ /* 0x000fca00078e020a */
[----:B------:R-:W-:-:S13]  /*cde0*/  R2UR UR15, R3 ;  /* 0x00000000030f72ca */ /* 0x000fda00000e0000 */
[----:B------:R-:W-:Y:S02]  /*cdf0*/  UIADD3 UR8, UR15, 0x400, URZ ;  /* 0x000004000f087890 */ /* 0x000fe4000fffe03f */
[----:B------:R-:W-:Y:S02]  /*ce00*/  UIADD3 UR14, UR15, 0x3c00, URZ ;  /* 0x00003c000f0e7890 */ /* 0x000fe4000fffe03f */
[----:B------:R-:W-:-:S05]  /*ce10*/  UIADD3 UR15, UR15, 0x7400, URZ ;  /* 0x000074000f0f7890 */ /* 0x000fca000fffe03f */
        /* <DEDUP_REMOVED lines=8> */
[----:B-1----:R-:W-:Y:S01]  /*cea0*/  NOP ;  /* 0x0000000000007918 */ /* 0x002fe20000000000 */
.L_x_3024:
[----:B------:R-:W-:Y:S05]  /*ceb0*/  BSYNC B0 ;  /* 0x0000000000007941 */ /* 0x000fea0003800000 */
.L_x_3023:
[----:B------:R-:W2:Y:S01]  /*cec0*/  LDL.LU R2, [R1+0x14] ;  /* 0x0000140001027983 */ /* 0x000ea20000300800 */
[----:B------:R-:W-:Y:S02]  /*ced0*/  IMAD.MOV.U32 R16, RZ, RZ, R9 ;  /* 0x000000ffff107224 */ /* 0x000fe400078e0009 */
[----:B------:R-:W-:Y:S02]  /*cee0*/  IMAD.MOV.U32 R17, RZ, RZ, R14 ;  /* 0x000000ffff117224 */ /* 0x000fe400078e000e */
[----:B--2---:R-:W-:-:S07]  /*cef0*/  VIADD R6, R2, 0xfffffffd ;  /* 0xfffffffd02067836 */ /* 0x004fce0000000000 */
.L_x_3022:
[----:B------:R-:W-:Y:S01]  /*cf00*/  IMAD.MOV R13, RZ, RZ, -R13 ;  /* 0x000000ffff0d7224 */ /* 0x000fe200078e0a0d */
[----:B------:R-:W-:Y:S04]  /*cf10*/  BSSY B0, `(.L_x_3021) ;  /* 0x0000106000007945 */ /* 0x000fe80003800000 */
[----:B------:R-:W-:-:S13]  /*cf20*/  ISETP.NE.AND P1, PT, R8, R13, PT ;  /* 0x0000000d0800720c */ /* 0x000fda0003f25270 */
[----:B------:R-:W-:Y:S05]  /*cf30*/  @!P1 BRA `(.L_x_3032) ;  /* 0x00000010000c9947 */ /* 0x000fea0003800000 */
[----:B------:R-:W-:-:S07]  /*cf40*/  IMAD.MOV.U32 R8, RZ, RZ, R5 ;  /* 0x000000ffff087224 */ /* 0x000fce00078e0005 */
.L_x_3051:
[----:B------:R-:W-:Y:S01]  /*cf50*/  VIADD R7, R16, 0x1 ;  /* 0x0000000110077836 */ /* 0x000fe20000000000 */
[----:B------:R-:W-:Y:S04]  /*cf60*/  BSSY B1, `(.L_x_3033) ;  /* 0x000007e000017945 */ /* 0x000fe80003800000 */
[----:B------:R-:W-:-:S04]  /*cf70*/  ISETP.NE.AND P1, PT, R7, 0x2, PT ;  /* 0x000000020700780c */ /* 0x000fc80003f25270 */
[----:B-1----:R-:W-:Y:S02]  /*cf80*/  SEL R10, RZ, 0x1, P1 ;  /* 0x00000001ff0a7807 */ /* 0x002fe40000800000 */
        /* <DEDUP_REMOVED lines=19> */
[----:B------:R-:W-:-:S04]  /*d0c0*/  IMAD.WIDE.U32 R2, R4, UR4, R2 ;  /* 0x0000000404027c25 */ /* 0x000fc8000f8e0002 */
[----:B------:R-:W-:Y:S01]  /*d0d0*/  IMAD.IADD R13, R13, 0x1, R3 ;  /* 0x000000010d0d7824 */ /* 0x000fe200078e0203 */
[----:B-1----:R-:W-:-:S04]  /*d0e0*/  LEA R8, P1, R2, R8, 0x2 ;  /* 0x0000000802087211 */ /* 0x002fc800078210ff */
[----:B------:R-:W-:-:S05]  /*d0f0*/  LEA.HI.X R9, R2, R9, R13, 0x2, P1 ;  /* 0x0000000902097211 */ /* 0x000fca00008f140d */
[----:B------:R1:W5:Y:S04]  /*d100*/  LDG.E R8, desc[UR6][R8.64] ;  /* 0x0000000608087981 */ /* 0x000368000c1e1900 */
.L_x_3035:
[----:B------:R-:W2:Y:S01]  /*d110*/  S2R R3, SR_CgaCtaId ;  /* 0x0000000000037919 */ /* 0x000ea20000008800 */
[----:B------:R-:W-:-:S04]  /*d120*/  MOV R2, 0x400 ;  /* 0x0000040000027802 */ /* 0x000fc80000000f00 */
[----:B--2---:R-:W-:Y:S02]  /*d130*/  LEA R2, R3, R2, 0x18 ;  /* 0x0000000203027211 */ /* 0x004fe400078ec0ff */
[----:B------:R-:W-:-:S03]  /*d140*/  SHF.L.U32 R3, R10, 0x1f, RZ ;  /* 0x0000001f0a037819 */ /* 0x000fc600000006ff */
[----:B------:R-:W-:-:S04]  /*d150*/  IMAD R2, R7, 0x8, R2 ;  /* 0x0000000807027824 */ /* 0x000fc800078e0202 */
[----:B------:R-:W2:Y:S02]  /*d160*/  SYNCS.PHASECHK.TRANS64.TRYWAIT P1, [R2+URZ+0x36840], R3 ;  /* 0x03684003020075a7 */ /* 0x000ea4000802017f */
[----:B--2---:R-:W-:Y:S05]  /*d170*/  @!P1 BRA `(.L_x_3036) ;  /* 0x0000001800949947 */ /* 0x004fea0003800000 */
.L_x_3081:
[----:B-1----:R-:W3:Y:S01]  /*d180*/  LDL R9, [R1+0xc] ;  /* 0x00000c0001097983 */ /* 0x002ee20000100800 */
[----:B------:R-:W1:Y:S02]  /*d190*/  S2R R13, SR_TID.X ;  /* 0x00000000000d7919 */ /* 0x000e640000002100 */
[----:B-1----:R-:W-:-:S13]  /*d1a0*/  LOP3.LUT P1, RZ, R13, 0x7f, RZ, 0xc0, !PT ;  /* 0x0000007f0dff7812 */ /* 0x002fda000782c0ff */
[----:B--2---:R-:W-:-:S04]  /*d1b0*/  @!P1 IMAD.MOV.U32 R3, RZ, RZ, 0xa800 ;  /* 0x0000a800ff039424 */ /* 0x004fc800078e00ff */
[----:B------:R3:W-:Y:S02]  /*d1c0*/  @!P1 SYNCS.ARRIVE.TRANS64 RZ, [R2+URZ+0x36830], R3 ;  /* 0x0368300302ff99a7 */ /* 0x0007e4000800003f */
[----:B---3--:R-:W-:-:S04]  /*d1d0*/  PRMT R3, R9, 0x9910, RZ ;  /* 0x0000991009037816 */ /* 0x008fc800000000ff */
[----:B------:R-:W-:-:S13]  /*d1e0*/  ISETP.NE.AND P2, PT, R3, 0x2, PT ;  /* 0x000000020300780c */ /* 0x000fda0003f45270 */
[----:B------:R-:W-:Y:S05]  /*d1f0*/  @P2 BRA `(.L_x_3037) ;  /* 0x0000000000042947 */ /* 0x000fea0003800000 */
[----:B------:R-:W-:Y:S01]  /*d200*/  BPT.TRAP 0x1 ;  /* 0x000000040000795c */ /* 0x000fe20000300000 */
.L_x_3037:
[----:B------:R-:W-:-:S13]  /*d210*/  LOP3.LUT P1, RZ, R19, 0x1, RZ, 0xc0, !PT ;  /* 0x0000000113ff7812 */ /* 0x000fda000782c0ff */
[----:B------:R-:W-:Y:S05]  /*d220*/  @P1 BRA `(.L_x_3038) ;  /* 0x0000000000041947 */ /* 0x000fea0003800000 */
[----:B------:R-:W-:Y:S01]  /*d230*/  BPT.TRAP 0x1 ;  /* 0x000000040000795c */ /* 0x000fe20000300000 */
.L_x_3038:
        /* <DEDUP_REMOVED lines=36> */
.L_x_3082:
[----:B------:R-:W2:Y:S02]  /*d480*/  S2R R3, SR_TID.X ;  /* 0x0000000000037919 */ /* 0x000ea40000002100 */
[----:B--2---:R-:W-:-:S13]  /*d490*/  LOP3.LUT P1, RZ, R3, 0x7f, RZ, 0xc0, !PT ;  /* 0x0000007f03ff7812 */ /* 0x004fda000782c0ff */
[----:B------:R-:W-:-:S04]  /*d4a0*/  @!P1 IMAD.MOV.U32 R3, RZ, RZ, 0xa800 ;  /* 0x0000a800ff039424 */ /* 0x000fc800078e00ff */
[----:B------:R2:W-:Y:S01]  /*d4b0*/  @!P1 SYNCS.ARRIVE.TRANS64 RZ, [R2+URZ+0x36850], R3 ;  /* 0x0368500302ff99a7 */ /* 0x0005e2000800003f */
[----:B------:R-:W-:Y:S05]  /*d4c0*/  @P2 BRA `(.L_x_3040) ;  /* 0x0000000000042947 */ /* 0x000fea0003800000 */
[----:B------:R-:W-:Y:S01]  /*d4d0*/  BPT.TRAP 0x1 ;  /* 0x000000040000795c */ /* 0x000fe20000300000 */
.L_x_3040:
[----:B------:R-:W-:-:S13]  /*d4e0*/  LOP3.LUT P1, RZ, R19, 0x1, RZ, 0xc0, !PT ;  /* 0x0000000113ff7812 */ /* 0x000fda000782c0ff */
[----:B------:R-:W-:Y:S05]  /*d4f0*/  @P1 BRA `(.L_x_3041) ;  /* 0x0000000000041947 */ /* 0x000fea0003800000 */
[----:B------:R-:W-:Y:S01]  /*d500*/  BPT.TRAP 0x1 ;  /* 0x000000040000795c */ /* 0x000fe20000300000 */
.L_x_3041:
[----:B------:R-:W3:Y:S01]  /*d510*/  S2R R9, SR_CgaCtaId ;  /* 0x0000000000097919 */ /* 0x000ee20000008800 */
[----:B--2---:R-:W-:Y:S01]  /*d520*/  MOV R3, 0x400 ;  /* 0x0000040000037802 */ /* 0x004fe20000000f00 */
[----:B------:R-:W-:Y:S01]  /*d530*/  IMAD R16, R16, 0x5400, R21 ;  /* 0x0000540010107824 */ /* 0x000fe200078e0215 */
        /* <DEDUP_REMOVED lines=32> */
.L_x_3034:
[----:B------:R-:W-:Y:S05]  /*d740*/  BSYNC B1 ;  /* 0x0000000000017941 */ /* 0x000fea0003800000 */
.L_x_3033:
        /* <DEDUP_REMOVED lines=28> */
.L_x_3044:
[----:B------:R-:W2:Y:S01]  /*d910*/  S2R R3, SR_CgaCtaId ;  /* 0x0000000000037919 */ /* 0x000ea20000008800 */
[----:B------:R-:W-:-:S04]  /*d920*/  MOV R2, 0x400 ;  /* 0x0000040000027802 */ /* 0x000fc80000000f00 */
[----:B--2---:R-:W-:Y:S02]  /*d930*/  LEA R2, R3, R2, 0x18 ;  /* 0x0000000203027211 */ /* 0x004fe400078ec0ff */
[----:B------:R-:W-:-:S03]  /*d940*/  SHF.L.U32 R3, R17, 0x1f, RZ ;  /* 0x0000001f11037819 */ /* 0x000fc600000006ff */
[----:B------:R-:W-:-:S04]  /*d950*/  IMAD R2, R16, 0x8, R2 ;  /* 0x0000000810027824 */ /* 0x000fc800078e0202 */
[----:B------:R-:W2:Y:S02]  /*d960*/  SYNCS.PHASECHK.TRANS64.TRYWAIT P1, [R2+URZ+0x36840], R3 ;  /* 0x03684003020075a7 */ /* 0x000ea4000802017f */
[----:B--2---:R-:W-:Y:S05]  /*d970*/  @!P1 BRA `(.L_x_3045) ;  /* 0x0000001000bc9947 */ /* 0x004fea0003800000 */
.L_x_3083:
        /* <DEDUP_REMOVED lines=9> */
.L_x_3046:
[----:B------:R-:W-:-:S13]  /*da10*/  LOP3.LUT P1, RZ, R19, 0x1, RZ, 0xc0, !PT ;  /* 0x0000000113ff7812 */ /* 0x000fda000782c0ff */
[----:B------:R-:W-:Y:S05]  /*da20*/  @P1 BRA `(.L_x_3047) ;  /* 0x0000000000041947 */ /* 0x000fea0003800000 */
[----:B------:R-:W-:Y:S01]  /*da30*/  BPT.TRAP 0x1 ;  /* 0x000000040000795c */ /* 0x000fe20000300000 */
.L_x_3047:
        /* <DEDUP_REMOVED lines=36> */
.L_x_3084:
[----:B------:R-:W2:Y:S02]  /*dc80*/  S2R R3, SR_TID.X ;  /* 0x0000000000037919 */ /* 0x000ea40000002100 */
[----:B--2---:R-:W-:-:S13]  /*dc90*/  LOP3.LUT P1, RZ, R3, 0x7f, RZ, 0xc0, !PT ;  /* 0x0000007f03ff7812 */ /* 0x004fda000782c0ff */
[----:B------:R-:W-:-:S04]  /*dca0*/  @!P1 IMAD.MOV.U32 R3, RZ, RZ, 0xa800 ;  /* 0x0000a800ff039424 */ /* 0x000fc800078e00ff */
[----:B------:R2:W-:Y:S01]  /*dcb0*/  @!P1 SYNCS.ARRIVE.TRANS64 RZ, [R2+URZ+0x36850], R3 ;  /* 0x0368500302ff99a7 */ /* 0x0005e2000800003f */
[----:B------:R-:W-:Y:S05]  /*dcc0*/  @P2 BRA `(.L_x_3049) ;  /* 0x0000000000042947 */ /* 0x000fea0003800000 */
[----:B------:R-:W-:Y:S01]  /*dcd0*/  BPT.TRAP 0x1 ;  /* 0x000000040000795c */ /* 0x000fe20000300000 */
.L_x_3049:
[----:B------:R-:W-:-:S13]  /*dce0*/  LOP3.LUT P1, RZ, R19, 0x1, RZ, 0xc0, !PT ;  /* 0x0000000113ff7812 */ /* 0x000fda000782c0ff */
[----:B------:R-:W-:Y:S05]  /*dcf0*/  @P1 BRA `(.L_x_3050) ;  /* 0x0000000000041947 */ /* 0x000fea0003800000 */
[----:B------:R-:W-:Y:S01]  /*dd00*/  BPT.TRAP 0x1 ;  /* 0x000000040000795c */ /* 0x000fe20000300000 */
.L_x_3050:
        /* <DEDUP_REMOVED lines=24> */
[----:B------:R-:W-:-:S05]  /*de90*/  UIADD3 UR15, UR15, 0x7400, URZ ;  /* 0x000074000f0f7890 */ /* 0x000fca000fffe03f */
[----:B------:R2:W-:Y:S02]  /*dea0*/  UTMALDG.4D.MULTICAST [UR8], [UR4], UR17, desc[UR6] ;  /* 0x00000608040073b4 */ /* 0x0005e40008019811 */
[----:B--2---:R-:W-:Y:S01]  /*deb0*/  UMOV UR8, UR14 ;  /* 0x0000000e00087c82 */ /* 0x004fe20008000000 */
[----:B------:R-:W-:Y:S01]  /*dec0*/  UMOV UR10, UR16 ;  /* 0x00000010000a7c82 */ /* 0x000fe20008000000 */
[----:B------:R-:W-:Y:S01]  /*ded0*/  UMOV UR14, 0x80 ;  /* 0x00000080000e7882 */ /* 0x000fe20000000000 */
[----:B------:R2:W-:Y:S02]  /*dee0*/  UTMALDG.4D.MULTICAST [UR8], [UR4], UR17, desc[UR6] ;  /* 0x00000608040073b4 */ /* 0x0005e40008019811 */
[----:B--2---:R-:W-:Y:S01]  /*def0*/  UMOV UR8, UR15 ;  /* 0x0000000f00087c82 */ /* 0x004fe20008000000 */
[----:B------:R-:W-:Y:S02]  /*df00*/  UMOV UR10, UR14 ;  /* 0x0000000e000a7c82 */ /* 0x000fe40008000000 */
[----:B------:R2:W-:Y:S02]  /*df10*/  UTMALDG.4D.MULTICAST [UR8], [UR4], UR17, desc[UR6] ;  /* 0x00000608040073b4 */ /* 0x0005e40008019811 */
[----:B--2---:R-:W-:Y:S01]  /*df20*/  NOP ;  /* 0x0000000000007918 */ /* 0x004fe20000000000 */
.L_x_3043:
[----:B------:R-:W-:Y:S05]  /*df30*/  BSYNC B1 ;  /* 0x0000000000017941 */ /* 0x000fea0003800000 */
.L_x_3042:
[C---:B------:R-:W-:Y:S01]  /*df40*/  ISETP.GT.AND P1, PT, R6.reuse, 0x1, PT ;  /* 0x000000010600780c */ /* 0x040fe20003f24270 */
[----:B------:R-:W-:-:S12]  /*df50*/  VIADD R6, R6, 0xfffffffe ;  /* 0xfffffffe06067836 */ /* 0x000fd80000000000 */
[----:B------:R-:W-:Y:S05]  /*df60*/  @P1 BRA `(.L_x_3051) ;  /* 0xffffffec00f81947 */ /* 0x000fea000383ffff */
.L_x_3032:
[----:B------:R-:W-:Y:S05]  /*df70*/  BSYNC B0 ;  /* 0x0000000000007941 */ /* 0x000fea0003800000 */
.L_x_3021:
[----:B------:R-:W-:Y:S04]  /*df80*/  BSSY B0, `(.L_x_3052) ;  /* 0x0000036000007945 */ /* 0x000fe80003800000 */
[----:B------:R-:W-:Y:S05]  /*df90*/  @!P6 BRA `(.L_x_3053) ;  /* 0x0000000000d0e947 */ /* 0x000fea0003800000 */
[----:B------:R-:W2:Y:S01]  /*dfa0*/  S2R R3, SR_CgaCtaId ;  /* 0x0000000000037919 */ /* 0x000ea20000008800 */
[----:B-1----:R-:W-:-:S04]  /*dfb0*/  MOV R2, 0x400 ;  /* 0x0000040000027802 */ /* 0x002fc80000000f00 */
[----:B--2---:R-:W-:Y:S02]  /*dfc0*/  LEA R2, R3, R2, 0x18 ;  /* 0x0000000203027211 */ /* 0x004fe400078ec0ff */
[----:B------:R-:W-:-:S03]  /*dfd0*/  SHF.L.U32 R3, R17, 0x1f, RZ ;  /* 0x0000001f11037819 */ /* 0x000fc600000006ff */
[----:B------:R-:W-:-:S04]  /*dfe0*/  IMAD R2, R16, 0x8, R2 ;  /* 0x0000000810027824 */ /* 0x000fc800078e0202 */
[----:B------:R-:W1:Y:S02]  /*dff0*/  SYNCS.PHASECHK.TRANS64.TRYWAIT P0, [R2+URZ+0x36860], R3 ;  /* 0x03686003020075a7 */ /* 0x000e64000800017f */
[----:B-1----:R-:W-:Y:S05]  /*e000*/  @!P0 BRA `(.L_x_3054) ;  /* 0x0000000c00408947 */ /* 0x002fea0003800000 */
.L_x_3085:
        /* <DEDUP_REMOVED lines=9> */
.L_x_3055:
[----:B------:R-:W-:-:S13]  /*e0a0*/  LOP3.LUT P0, RZ, R19, 0x1, RZ, 0xc0, !PT ;  /* 0x0000000113ff7812 */ /* 0x000fda000780c0ff */
[----:B------:R-:W-:Y:S05]  /*e0b0*/  @P0 BRA `(.L_x_3056) ;  /* 0x0000000000040947 */ /* 0x000fea0003800000 */
[----:B------:R-:W-:Y:S01]  /*e0c0*/  BPT.TRAP 0x1 ;  /* 0x000000040000795c */ /* 0x000fe20000300000 */
.L_x_3056:
[----:B------:R-:W1:Y:S01]  /*e0d0*/  S2R R4, SR_CgaCtaId ;  /* 0x0000000000047919 */ /* 0x000e620000008800 */
[----:B------:R-:W-:Y:S01]  /*e0e0*/  MOV R3, 0x400 ;  /* 0x0000040000037802 */ /* 0x000fe20000000f00 */
        /* <DEDUP_REMOVED lines=11> */
[----:B------:R-:W-:-:S05]  /*e1a0*/  UMOV UR17, 0x40 ;  /* 0x0000004000117882 */ /* 0x000fca0000000000 */
[----:B------:R-:W-:Y:S02]  /*e1b0*/  UIMAD UR11, UR11, 0x70, UR5 ;  /* 0x000000700b0b78a4 */ /* 0x000fe4000f8e0205 */
[----:B------:R-:W-:Y:S02]  /*e1c0*/  UIADD3 UR9, UR9, 0x36850, URZ ;  /* 0x0003685009097890 */ /* 0x000fe4000fffe03f */
[----:B------:R-:W-:Y:S01]  /*e1d0*/  UIADD3.X UR5, URZ, UR37, URZ, UP0, !UPT ;  /* 0x000000253f057290 */ /* 0x000fe200087fe43f */
[----:B-1----:R-:W-:-:S05]  /*e1e0*/  LEA R3, R4, R3, 0x18 ;  /* 0x0000000304037211 */ /* 0x002fca00078ec0ff */
        /* <DEDUP_REMOVED lines=13> */
[----:B------:R2:W-:Y:S02]  /*e2c0*/  UTMALDG.4D.MULTICAST [UR8], [UR4], UR18, desc[UR6] ;  /* 0x00000608040073b4 */ /* 0x0005e40008019812 */
[----:B--2---:R-:W-:Y:S01]  /*e2d0*/  NOP ;  /* 0x0000000000007918 */ /* 0x004fe20000000000 */
.L_x_3053:
[----:B------:R-:W-:Y:S05]  /*e2e0*/  BSYNC B0 ;  /* 0x0000000000007941 */ /* 0x000fea0003800000 */
.L_x_3052:
[----:B------:R-:W2:Y:S01]  /*e2f0*/  LDL.LU R0, [R1+0x18] ;  /* 0x0000180001007983 */ /* 0x000ea20000300800 */
[----:B------:R-:W-:-:S03]  /*e300*/  ULDC UR4, c[0x0][0xda4] ;  /* 0x0003690000047ab9 */ /* 0x000fc60000000800 */
[----:B-1----:R-:W3:Y:S01]  /*e310*/  LDL.LU R2, [R1+0x24] ;  /* 0x0000240001027983 */ /* 0x002ee20000300800 */
[----:B------:R-:W-:-:S05]  /*e320*/  VIADD R16, R16, 0x1 ;  /* 0x0000000110107836 */ /* 0x000fca0000000000 */
[----:B------:R-:W-:-:S04]  /*e330*/  ISETP.NE.AND P0, PT, R16, 0x2, PT ;  /* 0x000000021000780c */ /* 0x000fc80003f05270 */
[----:B------:R-:W-:Y:S01]  /*e340*/  SEL R16, R16, RZ, P0 ;  /* 0x000000ff10107207 */ /* 0x000fe20000000000 */
[----:B--2---:R-:W-:Y:S02]  /*e350*/  VIADD R0, R0, UR38 ;  /* 0x0000002600007c36 */ /* 0x004fe40008000000 */
[----:B---3--:R-:W-:-:S03]  /*e360*/  VIADD R2, R2, 0x1 ;  /* 0x0000000102027836 */ /* 0x008fc60000000000 */
[----:B------:R1:W-:Y:S01]  /*e370*/  STL [R1+0x18], R0 ;  /* 0x0000180001007387 */ /* 0x0003e20000100800 */
[----:B------:R-:W-:-:S03]  /*e380*/  ISETP.GE.AND P1, PT, R0, UR4, PT ;  /* 0x0000000400007c0c */ /* 0x000fc6000bf26270 */
[----:B------:R2:W-:Y:S01]  /*e390*/  STL [R1+0x24], R2 ;  /* 0x0000240201007387 */ /* 0x0005e20000100800 */
[----:B-1----:R-:W-:-:S04]  /*e3a0*/  SEL R0, RZ, 0x1, P0 ;  /* 0x00000001ff007807 */ /* 0x002fc80000000000 */
[----:B------:R-:W-:-:S05]  /*e3b0*/  LOP3.LUT R17, R17, R0, RZ, 0x3c, !PT ;  /* 0x0000000011117212 */ /* 0x000fca00078e3cff */
[----:B--2---:R-:W-:Y:S05]  /*e3c0*/  @!P1 BRA `(.L_x_3057) ;  /* 0xffffffcc00e09947 */ /* 0x004fea000383ffff */
[----:B------:R-:W-:-:S07]  /*e3d0*/  LOP3.LUT R2, R2, 0x1, RZ, 0xc, !PT ;  /* 0x0000000102027812 */ /* 0x000fce00078e0cff */
.L_x_3005:
[----:B------:R-:W1:Y:S01]  /*e3e0*/  S2R R3, SR_CgaCtaId ;  /* 0x0000000000037919 */ /* 0x000e620000008800 */
[----:B------:R-:W-:Y:S01]  /*e3f0*/  MOV R0, 0x400 ;  /* 0x0000040000007802 */ /* 0x000fe20000000f00 */
[----:B------:R-:W-:Y:S03]  /*e400*/  BSSY B0, `(.L_x_3058) ;  /* 0x0000005000007945 */ /* 0x000fe60003800000 */
[----:B-1----:R-:W-:Y:S02]  /*e410*/  LEA R0, R3, R0, 0x18 ;  /* 0x0000000003007211 */ /* 0x002fe400078ec0ff */
[----:B------:R-:W-:-:S04]  /*e420*/  SHF.L.U32 R3, R2, 0x1f, RZ ;  /* 0x0000001f02037819 */ /* 0x000fc800000006ff */
[----:B------:R-:W1:Y:S02]  /*e430*/  SYNCS.PHASECHK.TRANS64.TRYWAIT P0, [R0+URZ+0x36820], R3 ;  /* 0x03682003000075a7 */ /* 0x000e64000800017f */
[----:B-1----:R-:W-:Y:S05]  /*e440*/  @!P0 BRA `(.L_x_3059) ;  /* 0x0000000800448947 */ /* 0x002fea0003800000 */
.L_x_3086:
[----:B------:R-:W-:Y:S05]  /*e450*/  BSYNC B0 ;  /* 0x0000000000007941 */ /* 0x000fea0003800000 */
.L_x_3058:
[----:B------:R-:W-:-:S03]  /*e460*/  UMOV UR4, 0xffffffff ;  /* 0xffffffff00047882 */ /* 0x000fc60000000000 */
[----:B------:R-:W-:Y:S05]  /*e470*/  BRA.DIV UR4, `(.L_x_3060) ;  /* 0x0000000a044c7947 */ /* 0x000fea000b800000 */
[----:B------:R-:W2:Y:S02]  /*e480*/  S2R R2, SR_TID.X ;  /* 0x0000000000027919 */ /* 0x000ea40000002100 */
[----:B--2---:R-:W-:-:S04]  /*e490*/  SHF.R.U32.HI R2, RZ, 0x5, R2 ;  /* 0x00000005ff027819 */ /* 0x004fc80000011602 */
[----:B------:R-:W-:-:S05]  /*e4a0*/  LOP3.LUT R2, R2, 0x3, RZ, 0xc0, !PT ;  /* 0x0000000302027812 */ /* 0x000fca00078ec0ff */
[----:B------:R2:W3:Y:S02]  /*e4b0*/  SHFL.IDX PT, R14, R2, RZ, 0x1f ;  /* 0x00001fff020e7589 */ /* 0x0004e400000e0000 */
.L_x_3089:
[----:B---3--:R-:W-:Y:S01]  /*e4c0*/  ISETP.NE.AND P0, PT, R14, RZ, PT ;  /* 0x000000ff0e00720c */ /* 0x008fe20003f05270 */
[----:B------:R-:W-:-:S12]  /*e4d0*/  BSSY B0, `(.L_x_3061) ;  /* 0x0000024000007945 */ /* 0x000fd80003800000 */
[----:B------:R-:W-:Y:S05]  /*e4e0*/  @P0 BRA `(.L_x_3062) ;  /* 0x0000000000880947 */ /* 0x000fea0003800000 */
[----:B------:R-:W-:-:S03]  /*e4f0*/  UMOV UR4, 0xffffffff ;  /* 0xffffffff00047882 */ /* 0x000fc60000000000 */
[----:B------:R-:W-:Y:S05]  /*e500*/  BRA.DIV UR4, `(.L_x_3063) ;  /* 0x0000000a045c7947 */ /* 0x000fea000b800000 */
[----:B------:R-:W-:-:S13]  /*e510*/  ELECT P6, URZ, PT ;  /* 0x00000000003f782f */ /* 0x000fda00038c0000 */
.L_x_3092:
[----:B------:R-:W-:Y:S05]  /*e520*/  @!P6 BRA `(.L_x_3062) ;  /* 0x000000000078e947 */ /* 0x000fea0003800000 */
[----:B--2---:R-:W2:Y:S02]  /*e530*/  LDL.LU R2, [R1+0x1c] ;  /* 0x00001c0001027983 */ /* 0x004ea40000300800 */
[----:B--2---:R-:W-:-:S04]  /*e540*/  LOP3.LUT R2, R2, 0x2, RZ, 0xfc, !PT ;  /* 0x0000000202027812 */ /* 0x004fc800078efcff */
[----:B------:R-:W-:-:S13]  /*e550*/  ISETP.NE.AND P2, PT, R2, 0x3, PT ;  /* 0x000000030200780c */ /* 0x000fda0003f45270 */
[----:B------:R-:W-:Y:S05]  /*e560*/  @!P2 BRA `(.L_x_3064) ;  /* 0x000000000004a947 */ /* 0x000fea0003800000 */
[----:B------:R-:W-:Y:S01]  /*e570*/  BPT.TRAP 0x1 ;  /* 0x000000040000795c */ /* 0x000fe20000300000 */
.L_x_3064:
[----:B-1----:R-:W-:Y:S01]  /*e580*/  VIADD R3, R0, 0x36840 ;  /* 0x0003684000037836 */ /* 0x002fe20000000000 */
[----:B------:R-:W-:Y:S01]  /*e590*/  SHF.L.U32 R5, R17, 0x1f, RZ ;  /* 0x0000001f11057819 */ /* 0x000fe200000006ff */
[C---:B------:R-:W-:Y:S02]  /*e5a0*/  VIADD R2, R16.reuse, 0x1 ;  /* 0x0000000110027836 */ /* 0x040fe40000000000 */
[----:B------:R-:W-:-:S03]  /*e5b0*/  IMAD R6, R16, 0x8, R3 ;  /* 0x0000000810067824 */ /* 0x000fc600078e0203 */
        /* <DEDUP_REMOVED lines=8> */
.L_x_3093:
[----:B------:R-:W2:Y:S02]  /*e640*/  SYNCS.PHASECHK.TRANS64.TRYWAIT P0, [R3+URZ], R2 ;  /* 0x00000002030075a7 */ /* 0x000ea4000800017f */
[----:B--2---:R-:W-:Y:S05]  /*e650*/  @!P0 BRA `(.L_x_3066) ;  /* 0x00000008003c8947 */ /* 0x004fea0003800000 */
.L_x_3094:
[----:B------:R-:W-:Y:S05]  /*e660*/  @!P2 BRA `(.L_x_3067) ;  /* 0x000000000004a947 */ /* 0x000fea0003800000 */
[----:B------:R-:W-:Y:S01]  /*e670*/  BPT.TRAP 0x1 ;  /* 0x000000040000795c */ /* 0x000fe20000300000 */
.L_x_3067:
[----:B--2---:R-:W-:-:S04]  /*e680*/  VIADD R3, R0, 0x36860 ;  /* 0x0003686000037836 */ /* 0x004fc80000000000 */
[----:B------:R-:W-:-:S04]  /*e690*/  IMAD R16, R16, 0x8, R3 ;  /* 0x0000000810107824 */ /* 0x000fc800078e0203 */
[----:B------:R-:W2:Y:S02]  /*e6a0*/  SYNCS.PHASECHK.TRANS64.TRYWAIT P0, [R16+URZ], R5 ;  /* 0x00000005100075a7 */ /* 0x000ea4000800017f */
[----:B--2---:R-:W-:Y:S05]  /*e6b0*/  @!P0 BRA `(.L_x_3068) ;  /* 0x0000000800388947 */ /* 0x004fea0003800000 */
.L_x_3095:
[----:B------:R-:W-:-:S07]  /*e6c0*/  IMAD R3, R4, 0x8, R3 ;  /* 0x0000000804037824 */ /* 0x000fce00078e0203 */
.L_x_3069:
[----:B---3--:R3:W4:Y:S02]  /*e6d0*/  SYNCS.PHASECHK.TRANS64.TRYWAIT P0, [R3+URZ], R2 ;  /* 0x00000002030075a7 */ /* 0x008724000800017f */
[----:B----4-:R-:W-:Y:S05]  /*e6e0*/  @!P0 NANOSLEEP.SYNCS 0x989680 ;  /* 0x009896800000895d */ /* 0x010fea0003900000 */
[----:B------:R-:W4:Y:S02]  /*e6f0*/  @!P0 SYNCS.PHASECHK.TRANS64 P0, [R3+URZ], R2 ;  /* 0x00000002030085a7 */ /* 0x000f24000800007f */
[----:B----4-:R-:W-:Y:S05]  /*e700*/  @!P0 BRA `(.L_x_3069) ;  /* 0xfffffffc00f08947 */ /* 0x010fea000383ffff */
.L_x_3062:
[----:B------:R-:W-:Y:S05]  /*e710*/  BSYNC B0 ;  /* 0x0000000000007941 */ /* 0x000fea0003800000 */
.L_x_3061:
[----:B------:R-:W-:Y:S05]  /*e720*/  EXIT ;  /* 0x000000000000794d */ /* 0x000fea0003800000 */
.L_x_2979:
[----:B------:R-:W-:-:S13]  /*e730*/  R2UR UR4, R16 ;  /* 0x00000000100472ca */ /* 0x000fda00000e0000 */
[----:B-1----:R-:W-:-:S04]  /*e740*/  IMAD.U32 R3, RZ, RZ, UR4 ;  /* 0x00000004ff037e24 */ /* 0x002fc8000f8e00ff */
[----:B------:R1:W2:Y:S03]  /*e750*/  SYNCS.PHASECHK.TRANS64.TRYWAIT P1, [R3+URZ+0x36800], R0 ;  /* 0x03680000030075a7 */ /* 0x0002a6000802017f */
[----:B--2---:R-:W-:Y:S05]  /*e760*/  @!P1 NANOSLEEP.SYNCS 0x989680 ;  /* 0x009896800000995d */ /* 0x004fea0003900000 */
[----:B------:R-:W2:Y:S02]  /*e770*/  @!P1 SYNCS.PHASECHK.TRANS64 P1, [R3+URZ+0x36800], R0 ;  /* 0x03680000030095a7 */ /* 0x000ea4000802007f */
[----:B--2---:R-:W-:Y:S05]  /*e780*/  @!P1 BRA `(.L_x_2979) ;  /* 0xfffffffc00e89947 */ /* 0x004fea000383ffff */
[----:B------:R-:W-:Y:S05]  /*e790*/  BRA `(.L_x_3070) ;  /* 0xffffff2c00c87947 */ /* 0x000fea000383ffff */
.L_x_2983:
[----:B--2---:R2:W3:Y:S02]  /*e7a0*/  SYNCS.PHASECHK.TRANS64.TRYWAIT P1, [R2+URZ+0x36830], R3 ;  /* 0x03683003020075a7 */ /* 0x0044e4000802017f */
[----:B---3--:R-:W-:Y:S05]  /*e7b0*/  @!P1 NANOSLEEP.SYNCS 0x989680 ;  /* 0x009896800000995d */ /* 0x008fea0003900000 */
[----:B------:R-:W3:Y:S02]  /*e7c0*/  @!P1 SYNCS.PHASECHK.TRANS64 P1, [R2+URZ+0x36830], R3 ;  /* 0x03683003020095a7 */ /* 0x000ee4000802007f */
[----:B---3--:R-:W-:Y:S05]  /*e7d0*/  @!P1 BRA `(.L_x_2983) ;  /* 0xfffffffc00f09947 */ /* 0x008fea000383ffff */
[----:B------:R-:W-:Y:S05]  /*e7e0*/  BRA `(.L_x_2982) ;  /* 0xffffff2c00e87947 */ /* 0x000fea000383ffff */
.L_x_2989:
[----:B--2---:R-:W-:-:S04]  /*e7f0*/  IMAD.U32 R3, RZ, RZ, UR39 ;  /* 0x00000027ff037e24 */ /* 0x004fc8000f8e00ff */
[----:B------:R2:W3:Y:S03]  /*e800*/  SYNCS.PHASECHK.TRANS64.TRYWAIT P1, [R3+URZ+0x36830], R0 ;  /* 0x03683000030075a7 */ /* 0x0004e6000802017f */
[----:B---3--:R-:W-:Y:S05]  /*e810*/  @!P1 NANOSLEEP.SYNCS 0x989680 ;  /* 0x009896800000995d */ /* 0x008fea0003900000 */
[----:B------:R-:W3:Y:S02]  /*e820*/  @!P1 SYNCS.PHASECHK.TRANS64 P1, [R3+URZ+0x36830], R0 ;  /* 0x03683000030095a7 */ /* 0x000ee4000802007f */
[----:B---3--:R-:W-:Y:S05]  /*e830*/  @!P1 BRA `(.L_x_2989) ;  /* 0xfffffffc00ec9947 */ /* 0x008fea000383ffff */
[----:B------:R-:W-:Y:S05]  /*e840*/  BRA `(.L_x_2988) ;  /* 0xffffff6c00a87947 */ /* 0x000fea000383ffff */
.L_x_2993:
[----:B--2---:R-:W-:-:S04]  /*e850*/  IMAD.U32 R3, RZ, RZ, UR5 ;  /* 0x00000005ff037e24 */ /* 0x004fc8000f8e00ff */
[----:B------:R2:W3:Y:S03]  /*e860*/  SYNCS.PHASECHK.TRANS64.TRYWAIT P1, [R3+URZ+0x36850], R0 ;  /* 0x03685000030075a7 */ /* 0x0004e6000802017f */
[----:B---3--:R-:W-:Y:S05]  /*e870*/  @!P1 NANOSLEEP.SYNCS 0x989680 ;  /* 0x009896800000995d */ /* 0x008fea0003900000 */
[----:B------:R-:W3:Y:S02]  /*e880*/  @!P1 SYNCS.PHASECHK.TRANS64 P1, [R3+URZ+0x36850], R0 ;  /* 0x03685000030095a7 */ /* 0x000ee4000802007f */
[----:B---3--:R-:W-:Y:S05]  /*e890*/  @!P1 BRA `(.L_x_2993) ;  /* 0xfffffffc00ec9947 */ /* 0x008fea000383ffff */
[----:B------:R-:W-:Y:S05]  /*e8a0*/  BRA `(.L_x_2992) ;  /* 0xffffff9400087947 */ /* 0x000fea000383ffff */
.L_x_3000:
[----:B--2---:R-:W-:-:S04]  /*e8b0*/  IMAD.U32 R7, RZ, RZ, UR5 ;  /* 0x00000005ff077e24 */ /* 0x004fc8000f8e00ff */
[----:B------:R2:W3:Y:S03]  /*e8c0*/  SYNCS.PHASECHK.TRANS64.TRYWAIT P1, [R7+URZ+0x36850], R2 ;  /* 0x03685002070075a7 */ /* 0x0004e6000802017f */
[----:B---3--:R-:W-:Y:S05]  /*e8d0*/  @!P1 NANOSLEEP.SYNCS 0x989680 ;  /* 0x009896800000995d */ /* 0x008fea0003900000 */
[----:B------:R-:W3:Y:S02]  /*e8e0*/  @!P1 SYNCS.PHASECHK.TRANS64 P1, [R7+URZ+0x36850], R2 ;  /* 0x03685002070095a7 */ /* 0x000ee4000802007f */
[----:B---3--:R-:W-:Y:S05]  /*e8f0*/  @!P1 BRA `(.L_x_3000) ;  /* 0xfffffffc00ec9947 */ /* 0x008fea000383ffff */
[----:B------:R-:W-:Y:S05]  /*e900*/  BRA `(.L_x_2999) ;  /* 0xffffffac00dc7947 */ /* 0x000fea000383ffff */
.L_x_3012:
        /* <DEDUP_REMOVED lines=11> */
.L_x_3072:
[----:B------:R-:W-:Y:S05]  /*e9c0*/  BSYNC B0 ;  /* 0x0000000000007941 */ /* 0x000fea0003800000 */
.L_x_3071:
[----:B------:R-:W-:Y:S05]  /*e9d0*/  BRA `(.L_x_3073) ;  /* 0xffffffd4000c7947 */ /* 0x000fea000383ffff */
.L_x_3013:
[----:B------:R-:W-:Y:S01]  /*e9e0*/  BSSY B0, `(.L_x_3074) ;  /* 0x0000006000007945 */ /* 0x000fe20003800000 */
[----:B------:R-:W-:-:S07]  /*e9f0*/  IMAD.MOV.U32 R15, RZ, RZ, -0x1 ;  /* 0xffffffffff0f7424 */ /* 0x000fce00078e00ff */
[----:B------:R-:W-:Y:S05]  /*ea00*/  WARPSYNC.COLLECTIVE R15, `(.L_x_3075) ;  /* 0x000000000f0c7348 */ /* 0x000fea0003c00000 */
[----:B------:R-:W-:Y:S02]  /*ea10*/  ELECT P6, UR62, PT ;  /* 0x00000000003e782f */ /* 0x000fe400038c0000 */
[----:B------:R-:W-:Y:S01]  /*ea20*/  MOV R14, UR62 ;  /* 0x0000003e000e7c02 */ /* 0x000fe20008000f00 */
[----:B------:R-:W-:Y:S10]  /*ea30*/  ENDCOLLECTIVE ;  /* 0x000000000000791b */ /* 0x000ff40003800000 */
.L_x_3075:
[----:B------:R-:W-:Y:S05]  /*ea40*/  BSYNC B0 ;  /* 0x0000000000007941 */ /* 0x000fea0003800000 */
.L_x_3074:
[----:B------:R-:W-:Y:S05]  /*ea50*/  BRA `(.L_x_3076) ;  /* 0xffffffd400087947 */ /* 0x000fea000383ffff */
.L_x_3016:
[----:B--2---:R2:W3:Y:S02]  /*ea60*/  SYNCS.PHASECHK.TRANS64.TRYWAIT P1, [R5+URZ+0x36840], R9 ;  /* 0x03684009050075a7 */ /* 0x0044e4000802017f */
[----:B---3--:R-:W-:Y:S05]  /*ea70*/  @!P1 NANOSLEEP.SYNCS 0x989680 ;  /* 0x009896800000995d */ /* 0x008fea0003900000 */
[----:B------:R-:W3:Y:S02]  /*ea80*/  @!P1 SYNCS.PHASECHK.TRANS64 P1, [R5+URZ+0x36840], R9 ;  /* 0x03684009050095a7 */ /* 0x000ee4000802007f */
[----:B---3--:R-:W-:Y:S05]  /*ea90*/  @!P1 BRA `(.L_x_3016) ;  /* 0xfffffffc00f09947 */ /* 0x008fea000383ffff */
[----:B------:R-:W-:Y:S05]  /*eaa0*/  BRA `(.L_x_3077) ;  /* 0xffffffd400687947 */ /* 0x000fea000383ffff */
.L_x_3020:
        /* <DEDUP_REMOVED lines=8> */
.L_x_3026:
[----:B-1----:R1:W2:Y:S02]  /*eb30*/  SYNCS.PHASECHK.TRANS64.TRYWAIT P1, [R2+URZ+0x36840], R3 ;  /* 0x03684003020075a7 */ /* 0x0022a4000802017f */
[----:B--2---:R-:W-:Y:S05]  /*eb40*/  @!P1 NANOSLEEP.SYNCS 0x989680 ;  /* 0x009896800000995d */ /* 0x004fea0003900000 */
[----:B------:R-:W2:Y:S02]  /*eb50*/  @!P1 SYNCS.PHASECHK.TRANS64 P1, [R2+URZ+0x36840], R3 ;  /* 0x03684003020095a7 */ /* 0x000ea4000802007f */
[----:B--2---:R-:W-:Y:S05]  /*eb60*/  @!P1 BRA `(.L_x_3026) ;  /* 0xfffffffc00f09947 */ /* 0x004fea000383ffff */
[----:B------:R-:W-:Y:S05]  /*eb70*/  BRA `(.L_x_3079) ;  /* 0xffffffdc00607947 */ /* 0x000fea000383ffff */
.L_x_3029:
[----:B-1----:R1:W2:Y:S02]  /*eb80*/  SYNCS.PHASECHK.TRANS64.TRYWAIT P1, [R2+URZ+0x36860], R3 ;  /* 0x03686003020075a7 */ /* 0x0022a4000802017f */
[----:B--2---:R-:W-:Y:S05]  /*eb90*/  @!P1 NANOSLEEP.SYNCS 0x989680 ;  /* 0x009896800000995d */ /* 0x004fea0003900000 */
[----:B------:R-:W2:Y:S02]  /*eba0*/  @!P1 SYNCS.PHASECHK.TRANS64 P1, [R2+URZ+0x36860], R3 ;  /* 0x03686003020095a7 */ /* 0x000ea4000802007f */
[----:B--2---:R-:W-:Y:S05]  /*ebb0*/  @!P1 BRA `(.L_x_3029) ;  /* 0xfffffffc00f09947 */ /* 0x004fea000383ffff */
[----:B------:R-:W-:Y:S05]  /*ebc0*/  BRA `(.L_x_3080) ;  /* 0xffffffe0000c7947 */ /* 0x000fea000383ffff */
.L_x_3036:
[----:B--2---:R2:W3:Y:S02]  /*ebd0*/  SYNCS.PHASECHK.TRANS64.TRYWAIT P1, [R2+URZ+0x36840], R3 ;  /* 0x03684003020075a7 */ /* 0x0044e4000802017f */
[----:B---3--:R-:W-:Y:S05]  /*ebe0*/  @!P1 NANOSLEEP.SYNCS 0x989680 ;  /* 0x009896800000995d */ /* 0x008fea0003900000 */
[----:B------:R-:W3:Y:S02]  /*ebf0*/  @!P1 SYNCS.PHASECHK.TRANS64 P1, [R2+URZ+0x36840], R3 ;  /* 0x03684003020095a7 */ /* 0x000ee4000802007f */
[----:B---3--:R-:W-:Y:S05]  /*ec00*/  @!P1 BRA `(.L_x_3036) ;  /* 0xfffffffc00f09947 */ /* 0x008fea000383ffff */
[----:B------:R-:W-:Y:S05]  /*ec10*/  BRA `(.L_x_3081) ;  /* 0xffffffe400587947 */ /* 0x000fea000383ffff */
.L_x_3039:
[----:B-1----:R1:W2:Y:S02]  /*ec20*/  SYNCS.PHASECHK.TRANS64.TRYWAIT P1, [R2+URZ+0x36860], R17 ;  /* 0x03686011020075a7 */ /* 0x0022a4000802017f */
[----:B--2---:R-:W-:Y:S05]  /*ec30*/  @!P1 NANOSLEEP.SYNCS 0x989680 ;  /* 0x009896800000995d */ /* 0x004fea0003900000 */
[----:B------:R-:W2:Y:S02]  /*ec40*/  @!P1 SYNCS.PHASECHK.TRANS64 P1, [R2+URZ+0x36860], R17 ;  /* 0x03686011020095a7 */ /* 0x000ea4000802007f */
[----:B--2---:R-:W-:Y:S05]  /*ec50*/  @!P1 BRA `(.L_x_3039) ;  /* 0xfffffffc00f09947 */ /* 0x004fea000383ffff */
[----:B------:R-:W-:Y:S05]  /*ec60*/  BRA `(.L_x_3082) ;  /* 0xffffffe800047947 */ /* 0x000fea000383ffff */
.L_x_3045:
[----:B--2---:R2:W3:Y:S02]  /*ec70*/  SYNCS.PHASECHK.TRANS64.TRYWAIT P1, [R2+URZ+0x36840], R3 ;  /* 0x03684003020075a7 */ /* 0x0044e4000802017f */
[----:B---3--:R-:W-:Y:S05]  /*ec80*/  @!P1 NANOSLEEP.SYNCS 0x989680 ;  /* 0x009896800000995d */ /* 0x008fea0003900000 */
[----:B------:R-:W3:Y:S02]  /*ec90*/  @!P1 SYNCS.PHASECHK.TRANS64 P1, [R2+URZ+0x36840], R3 ;  /* 0x03684003020095a7 */ /* 0x000ee4000802007f */
[----:B---3--:R-:W-:Y:S05]  /*eca0*/  @!P1 BRA `(.L_x_3045) ;  /* 0xfffffffc00f09947 */ /* 0x008fea000383ffff */
[----:B------:R-:W-:Y:S05]  /*ecb0*/  BRA `(.L_x_3083) ;  /* 0xffffffec00307947 */ /* 0x000fea000383ffff */
.L_x_3048:
[----:B-1----:R1:W2:Y:S02]  /*ecc0*/  SYNCS.PHASECHK.TRANS64.TRYWAIT P1, [R2+URZ+0x36860], R10 ;  /* 0x0368600a020075a7 */ /* 0x0022a4000802017f */
[----:B--2---:R-:W-:Y:S05]  /*ecd0*/  @!P1 NANOSLEEP.SYNCS 0x989680 ;  /* 0x009896800000995d */ /* 0x004fea0003900000 */
[----:B------:R-:W2:Y:S02]  /*ece0*/  @!P1 SYNCS.PHASECHK.TRANS64 P1, [R2+URZ+0x36860], R10 ;  /* 0x0368600a020095a7 */ /* 0x000ea4000802007f */
[----:B--2---:R-:W-:Y:S05]  /*ecf0*/  @!P1 BRA `(.L_x_3048) ;  /* 0xfffffffc00f09947 */ /* 0x004fea000383ffff */
[----:B------:R-:W-:Y:S05]  /*ed00*/  BRA `(.L_x_3084) ;  /* 0xffffffec00dc7947 */ /* 0x000fea000383ffff */
.L_x_3054:
[----:B-1----:R1:W2:Y:S02]  /*ed10*/  SYNCS.PHASECHK.TRANS64.TRYWAIT P0, [R2+URZ+0x36860], R3 ;  /* 0x03686003020075a7 */ /* 0x0022a4000800017f */
[----:B--2---:R-:W-:Y:S05]  /*ed20*/  @!P0 NANOSLEEP.SYNCS 0x989680 ;  /* 0x009896800000895d */ /* 0x004fea0003900000 */
[----:B------:R-:W2:Y:S02]  /*ed30*/  @!P0 SYNCS.PHASECHK.TRANS64 P0, [R2+URZ+0x36860], R3 ;  /* 0x03686003020085a7 */ /* 0x000ea4000800007f */
[----:B--2---:R-:W-:Y:S05]  /*ed40*/  @!P0 BRA `(.L_x_3054) ;  /* 0xfffffffc00f08947 */ /* 0x004fea000383ffff */
[----:B------:R-:W-:Y:S05]  /*ed50*/  BRA `(.L_x_3085) ;  /* 0xfffffff000ac7947 */ /* 0x000fea000383ffff */
.L_x_3059:
[----:B-1----:R1:W2:Y:S02]  /*ed60*/  SYNCS.PHASECHK.TRANS64.TRYWAIT P0, [R0+URZ+0x36820], R3 ;  /* 0x03682003000075a7 */ /* 0x0022a4000800017f */
[----:B--2---:R-:W-:Y:S05]  /*ed70*/  @!P0 NANOSLEEP.SYNCS 0x989680 ;  /* 0x009896800000895d */ /* 0x004fea0003900000 */
[----:B------:R-:W2:Y:S02]  /*ed80*/  @!P0 SYNCS.PHASECHK.TRANS64 P0, [R0+URZ+0x36820], R3 ;  /* 0x03682003000085a7 */ /* 0x000ea4000800007f */
[----:B--2---:R-:W-:Y:S05]  /*ed90*/  @!P0 BRA `(.L_x_3059) ;  /* 0xfffffffc00f08947 */ /* 0x004fea000383ffff */
[----:B------:R-:W-:Y:S05]  /*eda0*/  BRA `(.L_x_3086) ;  /* 0xfffffff400a87947 */ /* 0x000fea000383ffff */
.L_x_3060:
[----:B------:R-:W2:Y:S01]  /*edb0*/  S2R R2, SR_TID.X ;  /* 0x0000000000027919 */ /* 0x000ea20000002100 */
[----:B------:R-:W-:Y:S01]  /*edc0*/  BSSY B0, `(.L_x_3087) ;  /* 0x000000a000007945 */ /* 0x000fe20003800000 */
[----:B------:R-:W-:Y:S02]  /*edd0*/  IMAD.MOV.U32 R12, RZ, RZ, RZ ;  /* 0x000000ffff0c7224 */ /* 0x000fe400078e00ff */
[----:B------:R-:W-:Y:S02]  /*ede0*/  IMAD.MOV.U32 R11, RZ, RZ, 0x1f ;  /* 0x0000001fff0b7424 */ /* 0x000fe400078e00ff */
[----:B------:R-:W-:Y:S01]  /*edf0*/  IMAD.MOV.U32 R15, RZ, RZ, -0x1 ;  /* 0xffffffffff0f7424 */ /* 0x000fe200078e00ff */
[----:B--2---:R-:W-:-:S04]  /*ee00*/  SHF.R.U32.HI R2, RZ, 0x5, R2 ;  /* 0x00000005ff027819 */ /* 0x004fc80000011602 */
[----:B------:R-:W-:-:S05]  /*ee10*/  LOP3.LUT R2, R2, 0x3, RZ, 0xc0, !PT ;  /* 0x0000000302027812 */ /* 0x000fca00078ec0ff */
[----:B------:R-:W-:-:S07]  /*ee20*/  IMAD.MOV.U32 R13, RZ, RZ, R2 ;  /* 0x000000ffff0d7224 */ /* 0x000fce00078e0002 */
[----:B-1----:R-:W-:Y:S05]  /*ee30*/  WARPSYNC.COLLECTIVE R15, `(.L_x_3088) ;  /* 0x000000000f087348 */ /* 0x002fea0003c00000 */
[----:B------:R2:W3:Y:S02]  /*ee40*/  SHFL.IDX P6, R14, R13, R12, R11 ;  /* 0x0000000c0d0e7389 */ /* 0x0004e400000c000b */
[----:B-123--:R-:W-:Y:S01]  /*ee50*/  ENDCOLLECTIVE ;  /* 0x000000000000791b */ /* 0x00efe20003800000 */
.L_x_3088:
[----:B------:R-:W-:Y:S05]  /*ee60*/  BSYNC B0 ;  /* 0x0000000000007941 */ /* 0x000fea0003800000 */
.L_x_3087:
[----:B------:R-:W-:Y:S05]  /*ee70*/  BRA `(.L_x_3089) ;  /* 0xfffffff400907947 */ /* 0x000fea000383ffff */
.L_x_3063:
[----:B------:R-:W-:Y:S01]  /*ee80*/  BSSY B1, `(.L_x_3090) ;  /* 0x0000006000017945 */ /* 0x000fe20003800000 */
[----:B------:R-:W-:-:S07]  /*ee90*/  IMAD.MOV.U32 R15, RZ, RZ, -0x1 ;  /* 0xffffffffff0f7424 */ /* 0x000fce00078e00ff */
[----:B-12---:R-:W-:Y:S05]  /*eea0*/  WARPSYNC.COLLECTIVE R15, `(.L_x_3091) ;  /* 0x000000000f0c7348 */ /* 0x006fea0003c00000 */
[----:B------:R-:W-:Y:S02]  /*eeb0*/  ELECT P6, UR62, PT ;  /* 0x00000000003e782f */ /* 0x000fe400038c0000 */
[----:B------:R-:W-:Y:S01]  /*eec0*/  MOV R14, UR62 ;  /* 0x0000003e000e7c02 */ /* 0x000fe20008000f00 */
[----:B-12---:R-:W-:Y:S10]  /*eed0*/  ENDCOLLECTIVE ;  /* 0x000000000000791b */ /* 0x006ff40003800000 */
.L_x_3091:
[----:B------:R-:W-:Y:S05]  /*eee0*/  BSYNC B1 ;  /* 0x0000000000017941 */ /* 0x000fea0003800000 */
.L_x_3090:
[----:B------:R-:W-:Y:S05]  /*eef0*/  BRA `(.L_x_3092) ;  /* 0xfffffff400887947 */ /* 0x000fea000383ffff */
.L_x_3065:
[----:B-1----:R1:W2:Y:S02]  /*ef00*/  SYNCS.PHASECHK.TRANS64.TRYWAIT P0, [R6+URZ], R5 ;  /* 0x00000005060075a7 */ /* 0x0022a4000800017f */
[----:B--2---:R-:W-:Y:S05]  /*ef10*/  @!P0 NANOSLEEP.SYNCS 0x989680 ;  /* 0x009896800000895d */ /* 0x004fea0003900000 */
[----:B------:R-:W2:Y:S02]  /*ef20*/  @!P0 SYNCS.PHASECHK.TRANS64 P0, [R6+URZ], R5 ;  /* 0x00000005060085a7 */ /* 0x000ea4000800007f */
[----:B--2---:R-:W-:Y:S05]  /*ef30*/  @!P0 BRA `(.L_x_3065) ;  /* 0xfffffffc00f08947 */ /* 0x004fea000383ffff */
[----:B------:R-:W-:Y:S05]  /*ef40*/  BRA `(.L_x_3093) ;  /* 0xfffffff400bc7947 */ /* 0x000fea000383ffff */
.L_x_3066:
[----:B--2---:R2:W3:Y:S02]  /*ef50*/  SYNCS.PHASECHK.TRANS64.TRYWAIT P0, [R3+URZ], R2 ;  /* 0x00000002030075a7 */ /* 0x0044e4000800017f */
[----:B---3--:R-:W-:Y:S05]  /*ef60*/  @!P0 NANOSLEEP.SYNCS 0x989680 ;  /* 0x009896800000895d */ /* 0x008fea0003900000 */
[----:B------:R-:W3:Y:S02]  /*ef70*/  @!P0 SYNCS.PHASECHK.TRANS64 P0, [R3+URZ], R2 ;  /* 0x00000002030085a7 */ /* 0x000ee4000800007f */
[----:B---3--:R-:W-:Y:S05]  /*ef80*/  @!P0 BRA `(.L_x_3066) ;  /* 0xfffffffc00f08947 */ /* 0x008fea000383ffff */
[----:B------:R-:W-:Y:S05]  /*ef90*/  BRA `(.L_x_3094) ;  /* 0xfffffff400b07947 */ /* 0x000fea000383ffff */
.L_x_3068:
[----:B--2---:R2:W3:Y:S02]  /*efa0*/  SYNCS.PHASECHK.TRANS64.TRYWAIT P0, [R16+URZ], R5 ;  /* 0x00000005100075a7 */ /* 0x0044e4000800017f */
[----:B---3--:R-:W-:Y:S05]  /*efb0*/  @!P0 NANOSLEEP.SYNCS 0x989680 ;  /* 0x009896800000895d */ /* 0x008fea0003900000 */
[----:B------:R-:W3:Y:S02]  /*efc0*/  @!P0 SYNCS.PHASECHK.TRANS64 P0, [R16+URZ], R5 ;  /* 0x00000005100085a7 */ /* 0x000ee4000800007f */
[----:B---3--:R-:W-:Y:S05]  /*efd0*/  @!P0 BRA `(.L_x_3068) ;  /* 0xfffffffc00f08947 */ /* 0x008fea000383ffff */
[----:B------:R-:W-:Y:S05]  /*efe0*/  BRA `(.L_x_3095) ;  /* 0xfffffff400b47947 */ /* 0x000fea000383ffff */
.L_x_3096:
        /* <DEDUP_REMOVED lines=9> */
.L_x_12760:


//--------------------- .text._ZN7cutlass13device_kernelIN5flash11enable_sm90INS1_16FlashAttnFwdSm90INS1_25CollectiveMainloopFwdSm90ILi2EN4cute5tupleIJNS5_1CILi1EEES8_S8_EEENS6_IJNS7_ILi128EEENS7_ILi112EEENS7_ILi192EEEEEELi192ENS_10bfloat16_tEfNS_4arch4Sm90ELb0ELb0ELb0ELb1ELb0ELb0ELb0ELb1ELb1ELb0ELb0ELb0EEENS1_21CollectiveEpilogueFwdINS6_IJSA_SC_SB_EEES9_SE_SG_Li256ELb1ELb0ELb0ELb0EEENS1_36VarlenDynamicPersistentTileSchedulerILi128ELi112ELi256ELi32ELb0ELb0ELb1ELb0ELb1ELb1EEEEEEEEEvNT_6ParamsE --------------------------
	.section	.text._ZN7cutlass13device_kernelIN5flash11enable_sm90INS1_16FlashAttnFwdSm90INS1_25CollectiveMainloopFwdSm90ILi2EN4cute5tupleIJNS5_1CILi1EEES8_S8_EEENS6_IJNS7_ILi128EEENS7_ILi112EEENS7_ILi192EEEEEELi192ENS_10bfloat16_tEfNS_4arch4Sm90ELb0ELb0ELb0ELb1ELb0ELb0ELb0ELb1ELb1ELb0ELb0ELb0EEENS1_21CollectiveEpilogueFwdINS6_IJSA_SC_SB_EEES9_SE_SG_Li256ELb1ELb0ELb0ELb0EEENS1_36VarlenDynamicPersistentTileSchedulerILi128ELi112ELi256ELi32ELb0ELb0ELb1ELb0ELb1ELb1EEEEEEEEEvNT_6ParamsE,"ax",@progbits
	.align	128
.text._ZN7cutlass13device_kernelIN5flash11enable_sm90INS1_16FlashAttnFwdSm90INS1_25CollectiveMainloopFwdSm90ILi2EN4cute5tupleIJNS5_1CILi1EEES8_S8_EEENS6_IJNS7_ILi128EEENS7_ILi112EEENS7_ILi192EEEEEELi192ENS_10bfloat16_tEfNS_4arch4Sm90ELb0ELb0ELb0ELb1ELb0ELb0ELb0ELb1ELb1ELb0ELb0ELb0EEENS1_21CollectiveEpilogueFwdINS6_IJSA_SC_SB_EEES9_SE_SG_Li256ELb1ELb0ELb0ELb0EEENS1_36VarlenDynamicPersistentTileSchedulerILi128ELi112ELi256ELi32ELb0ELb0ELb1ELb0ELb1ELb1EEEEEEEEEvNT_6ParamsE:
        .type           _ZN7cutlass13device_kernelIN5flash11enable_sm90INS1_16FlashAttnFwdSm90INS1_25CollectiveMainloopFwdSm90ILi2EN4cute5tupleIJNS5_1CILi1EEES8_S8_EEENS6_IJNS7_ILi128EEENS7_ILi112EEENS7_ILi192EEEEEELi192ENS_10bfloat16_tEfNS_4arch4Sm90ELb0ELb0ELb0ELb1ELb0ELb0ELb0ELb1ELb1ELb0ELb0ELb0EEENS1_21CollectiveEpilogueFwdINS6_IJSA_SC_SB_EEES9_SE_SG_Li256ELb1ELb0ELb0ELb0EEENS1_36VarlenDynamicPersistentTileSchedulerILi128ELi112ELi256ELi32ELb0ELb0ELb1ELb0ELb1ELb1EEEEEEEEEvNT_6ParamsE,@function
        .size           _ZN7cutlass13device_kernelIN5flash11enable_sm90INS1_16FlashAttnFwdSm90INS1_25CollectiveMainloopFwdSm90ILi2EN4cute5tupleIJNS5_1CILi1EEES8_S8_EEENS6_IJNS7_ILi128EEENS7_ILi112EEENS7_ILi192EEEEEELi192ENS_10bfloat16_tEfNS_4arch4Sm90ELb0ELb0ELb0ELb1ELb0ELb0ELb0ELb1ELb1ELb0ELb0ELb0EEENS1_21CollectiveEpilogueFwdINS6_IJSA_SC_SB_EEES9_SE_SG_Li256ELb1ELb0ELb0ELb0EEENS1_36VarlenDynamicPersistentTileSchedulerILi128ELi112ELi256ELi32ELb0ELb0ELb1ELb0ELb1ELb1EEEEEEEEEvNT_6ParamsE,(.L_x_12761 - _ZN7cutlass13device_kernelIN5flash11enable_sm90INS1_16FlashAttnFwdSm90INS1_25CollectiveMainloopFwdSm90ILi2EN4cute5tupleIJNS5_1CILi1EEES8_S8_EEENS6_IJNS7_ILi128EEENS7_ILi112EEENS7_ILi192EEEEEELi192ENS_10bfloat16_tEfNS_4arch4Sm90ELb0ELb0ELb0ELb1ELb0ELb0ELb0ELb1ELb1ELb0ELb0ELb0EEENS1_21CollectiveEpilogueFwdINS6_IJSA_SC_SB_EEES9_SE_SG_Li256ELb1ELb0ELb0ELb0EEENS1_36VarlenDynamicPersistentTileSchedulerILi128ELi112ELi256ELi32ELb0ELb0ELb1ELb0ELb1ELb1EEEEEEEEEvNT_6ParamsE)
        .other          _ZN7cutlass13device_kernelIN5flash11enable_sm90INS1_16FlashAttnFwdSm90INS1_25CollectiveMainloopFwdSm90ILi2EN4cute5tupleIJNS5_1CILi1EEES8_S8_EEENS6_IJNS7_ILi128EEENS7_ILi112EEENS7_ILi192EEEEEELi192ENS_10bfloat16_tEfNS_4arch4Sm90ELb0ELb0ELb0ELb1ELb0ELb0ELb0ELb1ELb1ELb0ELb0ELb0EEENS1_21CollectiveEpilogueFwdINS6_IJSA_SC_SB_EEES9_SE_SG_Li256ELb1ELb0ELb0ELb0EEENS1_36VarlenDynamicPersistentTileSchedulerILi128ELi112ELi256ELi32ELb0ELb0ELb1ELb0ELb1ELb1EEEEEEEEEvNT_6ParamsE,@"STO_CUDA_ENTRY STV_DEFAULT"
_ZN7cutlass13device_kernelIN5flash11enable_sm90INS1_16FlashAttnFwdSm90INS1_25CollectiveMainloopFwdSm90ILi2EN4cute5tupleIJNS5_1CILi1EEES8_S8_EEENS6_IJNS7_ILi128EEENS7_ILi112EEENS7_ILi192EEEEEELi192ENS_10bfloat16_tEfNS_4arch4Sm90ELb0ELb0ELb0ELb1ELb0ELb0ELb0ELb1ELb1ELb0ELb0ELb0EEENS1_21CollectiveEpilogueFwdINS6_IJSA_SC_SB_EEES9_SE_SG_Li256ELb1ELb0ELb0ELb0EEENS1_36VarlenDynamicPersistentTileSchedulerILi128ELi112ELi256ELi32ELb0ELb0ELb1ELb0ELb1ELb1EEEEEEEEEvNT_6ParamsE:
[----:B------:R-:W0:Y:S02]  /*0000*/  LDC R1, c[0x0][0x28] ;  /* 0x00000a00ff017b82 */ /* 0x000e240000000800 */
[----:B0-----:R-:W-:Y:S01]  /*0010*/  VIADD R1, R1, 0xffffffc8 ;  /* 0xffffffc801017836 */ /* 0x001fe20000000000 */
[----:B------:R-:W0:Y:S01]  /*0020*/  S2R R3, SR_TID.X ;  /* 0x0000000000037919 */ /* 0x000e220000002100 */
[----:B------:R-:W-:Y:S01]  /*0030*/  ELECT P0, URZ, PT ;  /* 0x00000000003f782f */ /* 0x000fe20003800000 */
[----:B------:R-:W-:Y:S01]  /*0040*/  BSSY B0, `(.L_x_3097) ;  /* 0x0000010000007945 */ /* 0x000fe20003800000 */
[----:B0-----:R-:W-:-:S05]  /*0050*/  SHF.R.U32.HI R0, RZ, 0x5, R3 ;  /* 0x00000005ff007819 */ /* 0x001fca0000011603 */
[----:B------:R-:W0:Y:S02]  /*0060*/  SHFL.IDX PT, R2, R0, RZ, 0x1f ;  /* 0x00001fff00027589 */ /* 0x000e2400000e0000 */
[----:B0-----:R-:W-:-:S13]  /*0070*/  ISETP.EQ.AND P0, PT, R2, RZ, P0 ;  /* 0x000000ff0200720c */ /* 0x001fda0000702270 */
        /* <DEDUP_REMOVED lines=12> */
.L_x_3098:
[----:B------:R-:W-:Y:S05]  /*0140*/  BSYNC B0 ;  /* 0x0000000000007941 */ /* 0x000fea0003800000 */
.L_x_3097:
[----:B------:R-:W-:Y:S01]  /*0150*/  VOTEU.ANY UP0, P0 ;  /* 0x00000000003f7886 */ /* 0x000fe20000000100 */
[----:B------:R-:W0:Y:S01]  /*0160*/  SHFL.IDX PT, R2, R0, RZ, 0x1f ;  /* 0x00001fff00027589 */ /* 0x000e2200000e0000 */
[----:B------:R-:W-:Y:S01]  /*0170*/  UMOV UR4, 0x1 ;  /* 0x0000000100047882 */ /* 0x000fe20000000000 */
[----:B------:R-:W-:Y:S01]  /*0180*/  UMOV UR7, 0x100 ;  /* 0x0000010000077882 */ /* 0x000fe20000000000 */
[----:B------:R-:W-:Y:S01]  /*0190*/  VOTEU.ANY UP1, P0 ;  /* 0x00000000003f7886 */ /* 0x000fe20000020100 */
[----:B------:R-:W1:Y:S01]  /*01a0*/  @UP0 S2UR UR8, SR_CgaCtaId ;  /* 0x00000000000809c3 */ /* 0x000e620000008800 */
[----:B------:R-:W-:Y:S01]  /*01b0*/  @UP0 UMOV UR6, 0x400 ;  /* 0x0000040000060882 */ /* 0x000fe20000000000 */
[----:B------:R-:W-:-:S04]  /*01c0*/  @UP0 UIADD3 UR4, -UR4, 0x100000, URZ ;  /* 0x0010000004040890 */ /* 0x000fc8000fffe13f */
[----:B------:R-:W-:Y:S02]  /*01d0*/  @UP0 USHF.L.U32 UR5, UR4, 0xb, URZ ;  /* 0x0000000b04050899 */ /* 0x000fe4000800063f */
[----:B------:R-:W-:Y:S01]  /*01e0*/  @UP0 USHF.L.U32 UR4, UR4, 0x1, URZ ;  /* 0x0000000104040899 */ /* 0x000fe2000800063f */
[----:B0-----:R-:W-:Y:S02]  /*01f0*/  ISETP.NE.AND P1, PT, R2, RZ, PT ;  /* 0x000000ff0200720c */ /* 0x001fe40003f25270 */
[----:B------:R-:W-:Y:S01]  /*0200*/  SHF.R.U32.HI R2, RZ, 0x7, R3 ;  /* 0x00000007ff027819 */ /* 0x000fe20000011603 */
[----:B-1----:R-:W-:Y:S02]  /*0210*/  @UP0 ULEA UR8, UR8, UR6, 0x18 ;  /* 0x0000000608080291 */ /* 0x002fe4000f8ec03f */
[----:B------:R-:W-:-:S04]  /*0220*/  @UP0 UIADD3 UR6, -UR7, 0x100000, URZ ;  /* 0x0010000007060890 */ /* 0x000fc8000fffe13f */
[----:B------:R-:W-:Y:S02]  /*0230*/  @UP0 USHF.L.U32 UR7, UR6, 0xb, URZ ;  /* 0x0000000b06070899 */ /* 0x000fe4000800063f */
[----:B------:R-:W-:Y:S01]  /*0240*/  @UP0 USHF.L.U32 UR6, UR6, 0x1, URZ ;  /* 0x0000000106060899 */ /* 0x000fe2000800063f */
[----:B------:R-:W-:Y:S01]  /*0250*/  VOTEU.ANY UP0, P0 ;  /* 0x00000000003f7886 */ /* 0x000fe20000000100 */
[----:B------:R-:W0:Y:S04]  /*0260*/  SHFL.IDX PT, R2, R2, RZ, 0x1f ;  /* 0x00001fff02027589 */ /* 0x000e2800000e0000 */
[----:B------:R-:W1:Y:S02]  /*0270*/  FENCE.VIEW.ASYNC.S ;  /* 0x00000000000073c6 */ /* 0x000e640000000000 */
[----:B-1----:R1:W2:Y:S04]  /*0280*/  @UP0 SYNCS.EXCH.64 URZ, [UR8+0x36800], UR4 ;  /* 0x03680004083f05b2 */ /* 0x0022a80008000100 */
        /* <DEDUP_REMOVED lines=16> */
[----:B------:R4:W0:Y:S01]  /*0390*/  SYNCS.EXCH.64 URZ, [UR8+0x36840], UR4 ;  /* 0x03684004083f75b2 */ /* 0x0008220008000100 */
[----:B------:R4:W0:Y:S01]  /*03a0*/  SYNCS.EXCH.64 URZ, [UR8+0x36838], UR6 ;  /* 0x03683806083f75b2 */ /* 0x0008220008000100 */
[----:B------:R4:W0:Y:S02]  /*03b0*/  SYNCS.EXCH.64 URZ, [UR8+0x36848], UR4 ;  /* 0x03684804083f75b2 */ /* 0x0008240008000100 */
[----:B----4-:R-:W-:Y:S01]  /*03c0*/  NOP ;  /* 0x0000000000007918 */ /* 0x010fe20000000000 */
.L_x_3099:
        /* <DEDUP_REMOVED lines=22> */
.L_x_3100:
        /* <DEDUP_REMOVED lines=14> */
[----:B------:R4:W0:Y:S01]  /*0610*/  SYNCS.EXCH.64 URZ, [UR6+0x36880], UR4 ;  /* 0x03688004063f75b2 */ /* 0x0008220008000100 */
[----:B------:R4:W0:Y:S01]  /*0620*/  SYNCS.EXCH.64 URZ, [UR6+0x36878], UR4 ;  /* 0x03687804063f75b2 */ /* 0x0008220008000100 */
[----:B------:R4:W0:Y:S02]  /*0630*/  SYNCS.EXCH.64 URZ, [UR6+0x36888], UR4 ;  /* 0x03688804063f75b2 */ /* 0x0008240008000100 */
[----:B----4-:R-:W-:Y:S01]  /*0640*/  NOP ;  /* 0x0000000000007918 */ /* 0x010fe20000000000 */
.L_x_3101:
        /* <DEDUP_REMOVED lines=22> */
.L_x_3102:
        /* <DEDUP_REMOVED lines=22> */
.L_x_3103:
[----:B0-----:R-:W-:Y:S01]  /*0910*/  ISETP.NE.AND P0, PT, R2, RZ, PT ;  /* 0x000000ff0200720c */ /* 0x001fe20003f05270 */
[----:B------:R-:W-:Y:S01]  /*0920*/  IMAD.MOV.U32 R2, RZ, RZ, 0x1 ;  /* 0x00000001ff027424 */ /* 0x000fe200078e00ff */
[----:B------:R-:W-:Y:S01]  /*0930*/  NOP ;  /* 0x0000000000007918 */ /* 0x000fe20000000000 */
[----:B------:R-:W-:-:S03]  /*0940*/  ULDC.64 UR60, c[0x0][0x208] ;  /* 0x00008200003c7ab9 */ /* 0x000fc60000000a00 */
[----:B------:R-:W-:-:S05]  /*0950*/  SEL R2, R2, 0x2, !P0 ;  /* 0x0000000202027807 */ /* 0x000fca0004000000 */
[----:B------:R0:W-:Y:S01]  /*0960*/  STL [R1+0x30], R2 ;  /* 0x0000300201007387 */ /* 0x0001e20000100800 */
[----:B-123--:R-:W-:Y:S06]  /*0970*/  BAR.SYNC.DEFER_BLOCKING 0x0 ;  /* 0x0000000000007b1d */ /* 0x00efec0000010000 */
[----:B------:R-:W-:Y:S05]  /*0980*/  @!P0 BRA `(.L_x_3104) ;  /* 0x000000c000288947 */ /* 0x000fea0003800000 */
.L_x_3105:
        /* <DEDUP_REMOVED lines=14> */
[----:B------:R-:W2:Y:S01]  /*0a70*/  LDL.LU R10, [R1+0x30] ;  /* 0x00003000010a7983 */ /* 0x000ea20000300800 */
[----:B------:R-:W1:Y:S02]  /*0a80*/  S2R R0, SR_TID.X ;  /* 0x0000000000007919 */ /* 0x000e640000002100 */
[----:B-1----:R-:W-:-:S05]  /*0a90*/  VIADD R214, R0, 0xffffff80 ;  /* 0xffffff8000d67836 */ /* 0x002fca0000000000 */
[----:B------:R-:W-:-:S04]  /*0aa0*/  SHF.R.S32.HI R3, RZ, 0x1f, R214 ;  /* 0x0000001fff037819 */ /* 0x000fc800000114d6 */
[----:B------:R-:W-:-:S04]  /*0ab0*/  LEA.HI R5, R3, R214, RZ, 0x7 ;  /* 0x000000d603057211 */ /* 0x000fc800078f38ff */
[----:B------:R-:W-:-:S05]  /*0ac0*/  LOP3.LUT R209, R5, 0xffffff80, RZ, 0xc0, !PT ;  /* 0xffffff8005d17812 */ /* 0x000fca00078ec0ff */
[----:B------:R-:W-:-:S05]  /*0ad0*/  IMAD.IADD R209, R214, 0x1, -R209 ;  /* 0x00000001d6d17824 */ /* 0x000fca00078e0ad1 */
[----:B------:R-:W-:-:S04]  /*0ae0*/  SHF.R.S32.HI R4, RZ, 0x1f, R209 ;  /* 0x0000001fff047819 */ /* 0x000fc800000114d1 */
[----:B------:R-:W-:-:S04]  /*0af0*/  LEA.HI R6, R4, R209, RZ, 0x2 ;  /* 0x000000d104067211 */ /* 0x000fc800078f10ff */
[--C-:B------:R-:W-:Y:S02]  /*0b00*/  SHF.R.S32.HI R8, RZ, 0x2, R6.reuse ;  /* 0x00000002ff087819 */ /* 0x100fe40000011406 */
[----:B------:R-:W-:Y:S02]  /*0b10*/  SHF.R.S32.HI R11, RZ, 0x1f, R6 ;  /* 0x0000001fff0b7819 */ /* 0x000fe40000011406 */
[----:B------:R-:W-:Y:S02]  /*0b20*/  SHF.R.S32.HI R210, RZ, 0x7, R5 ;  /* 0x00000007ffd27819 */ /* 0x000fe40000011405 */
[----:B------:R-:W-:Y:S02]  /*0b30*/  LEA.HI R11, R11, R8, RZ, 0x3 ;  /* 0x000000080b0b7211 */ /* 0x000fe400078f18ff */
[----:B------:R-:W-:Y:S02]  /*0b40*/  LEA.HI R4, R4, R209, RZ, 0x5 ;  /* 0x000000d104047211 */ /* 0x000fe400078f28ff */
[----:B------:R-:W-:-:S02]  /*0b50*/  LOP3.LUT R11, R11, 0xfffffff8, RZ, 0xc0, !PT ;  /* 0xfffffff80b0b7812 */ /* 0x000fc400078ec0ff */
[----:B------:R-:W-:Y:S02]  /*0b60*/  LEA.HI R5, R5, R210, RZ, 0x1 ;  /* 0x000000d205057211 */ /* 0x000fe400078f08ff */
[-C--:B------:R-:W-:Y:S01]  /*0b70*/  LEA.HI R0, R3, R214.reuse, RZ, 0x4 ;  /* 0x000000d603007211 */ /* 0x080fe200078f20ff */
[----:B------:R-:W-:Y:S01]  /*0b80*/  IMAD.IADD R11, R8, 0x1, -R11 ;  /* 0x00000001080b7824 */ /* 0x000fe200078e0a0b */
[----:B------:R-:W-:Y:S02]  /*0b90*/  SHF.R.S32.HI R4, RZ, 0x5, R4 ;  /* 0x00000005ff047819 */ /* 0x000fe40000011404 */
[----:B------:R-:W-:Y:S02]  /*0ba0*/  LOP3.LUT R5, R5, 0x3fffffe, RZ, 0xc0, !PT ;  /* 0x03fffffe05057812 */ /* 0x000fe400078ec0ff */
[CC--:B0-----:R-:W-:Y:S02]  /*0bb0*/  LEA.HI R2, R3.reuse, R214.reuse, RZ, 0x5 ;  /* 0x000000d603027211 */ /* 0x0c1fe400078f28ff */
[----:B------:R-:W-:Y:S01]  /*0bc0*/  SHF.R.S32.HI R9, RZ, 0x4, R0 ;  /* 0x00000004ff097819 */ /* 0x000fe20000011400 */
[----:B------:R-:W-:Y:S01]  /*0bd0*/  IMAD R4, R4, 0x10, R11 ;  /* 0x0000001004047824 */ /* 0x000fe200078e020b */
[----:B------:R-:W-:Y:S01]  /*0be0*/  LOP3.LUT R7, R0, 0x3fffff0, RZ, 0xc0, !PT ;  /* 0x03fffff000077812 */ /* 0x000fe200078ec0ff */
[----:B------:R-:W-:Y:S01]  /*0bf0*/  IMAD.IADD R5, R210, 0x1, -R5 ;  /* 0x00000001d2057824 */ /* 0x000fe200078e0a05 */
[----:B------:R-:W-:Y:S01]  /*0c00*/  LEA.HI R3, R3, R214, RZ, 0x3 ;  /* 0x000000d603037211 */ /* 0x000fe200078f18ff */
[----:B------:R-:W-:Y:S01]  /*0c10*/  IMAD.SHL.U32 R2, R2, 0x20, RZ ;  /* 0x0000002002027824 */ /* 0x000fe200078e00ff */
[----:B------:R-:W-:Y:S01]  /*0c20*/  LEA.HI R0, R0, R9, RZ, 0x1 ;  /* 0x0000000900007211 */ /* 0x000fe200078f08ff */
[----:B------:R-:W-:Y:S01]  /*0c30*/  IMAD R212, R5, 0x40, R4 ;  /* 0x0000004005d47824 */ /* 0x000fe200078e0204 */
[----:B------:R-:W-:Y:S01]  /*0c40*/  LOP3.LUT R5, R3, 0x1ffffff8, RZ, 0xc0, !PT ;  /* 0x1ffffff803057812 */ /* 0x000fe200078ec0ff */
[----:B------:R-:W-:Y:S01]  /*0c50*/  IMAD.IADD R7, R214, 0x1, -R7 ;  /* 0x00000001d6077824 */ /* 0x000fe200078e0a07 */
[----:B------:R-:W-:-:S02]  /*0c60*/  LOP3.LUT R2, R2, 0xfffffc00, RZ, 0xc0, !PT ;  /* 0xfffffc0002027812 */ /* 0x000fc400078ec0ff */
[----:B------:R-:W-:Y:S02]  /*0c70*/  LOP3.LUT R0, R0, 0x1ffffffe, RZ, 0xc0, !PT ;  /* 0x1ffffffe00007812 */ /* 0x000fe400078ec0ff */
[----:B------:R-:W-:Y:S01]  /*0c80*/  LOP3.LUT R6, R6, 0x7ffffffc, RZ, 0xc0, !PT ;  /* 0x7ffffffc06067812 */ /* 0x000fe200078ec0ff */
[----:B------:R-:W-:Y:S02]  /*0c90*/  IMAD.IADD R5, R214, 0x1, -R5 ;  /* 0x00000001d6057824 */ /* 0x000fe400078e0a05 */
[----:B------:R-:W-:Y:S02]  /*0ca0*/  IMAD R7, R7, 0x40, R2 ;  /* 0x0000004007077824 */ /* 0x000fe400078e0202 */
[----:B------:R-:W-:Y:S02]  /*0cb0*/  IMAD.IADD R0, R9, 0x1, -R0 ;  /* 0x0000000109007824 */ /* 0x000fe400078e0a00 */
[----:B------:R-:W-:Y:S02]  /*0cc0*/  IMAD.MOV.U32 R211, RZ, RZ, -0x2 ;  /* 0xfffffffeffd37424 */ /* 0x000fe400078e00ff */
[----:B------:R-:W-:Y:S01]  /*0cd0*/  IMAD.IADD R6, R209, 0x1, -R6 ;  /* 0x00000001d1067824 */ /* 0x000fe200078e0a06 */
[----:B------:R-:W-:Y:S01]  /*0ce0*/  CS2R R16, SRZ ;  /* 0x0000000000107805 */ /* 0x000fe2000001ff00 */
[----:B------:R-:W-:Y:S01]  /*0cf0*/  IMAD R213, R0, 0x8, R7 ;  /* 0x0000000800d57824 */ /* 0x000fe200078e0207 */
[----:B------:R-:W-:Y:S01]  /*0d00*/  SHF.R.S32.HI R22, RZ, 0x3, R3 ;  /* 0x00000003ff167819 */ /* 0x000fe20000011403 */
[----:B------:R-:W-:Y:S01]  /*0d10*/  IMAD R211, R6, R211, 0x70 ;  /* 0x0000007006d37424 */ /* 0x000fe200078e02d3 */
[----:B------:R-:W-:Y:S01]  /*0d20*/  SHF.L.U32 R18, R5, 0x3, RZ ;  /* 0x0000000305127819 */ /* 0x000fe200000006ff */
[----:B------:R-:W-:Y:S01]  /*0d30*/  IMAD.MOV.U32 R208, RZ, RZ, RZ ;  /* 0x000000ffffd07224 */ /* 0x000fe200078e00ff */
[----:B--2---:R-:W-:-:S07]  /*0d40*/  LOP3.LUT R19, R10, 0x1, RZ, 0xfc, !PT ;  /* 0x000000010a137812 */ /* 0x004fce00078efcff */
.L_x_3148:
[----:B0-----:R-:W0:Y:S01]  /*0d50*/  LDC.64 R204, c[0x0][0xc60] ;  /* 0x00031800ffcc7b82 */ /* 0x001e220000000a00 */
[----:B------:R-:W-:Y:S01]  /*0d60*/  ULDC.64 UR4, c[0x0][0xa28] ;  /* 0x00028a0000047ab9 */ /* 0x000fe20000000a00 */
[----:B---3-5:R-:W-:Y:S01]  /*0d70*/  IMAD.MOV.U32 R5, RZ, RZ, RZ ;  /* 0x000000ffff057224 */ /* 0x028fe200078e00ff */
[----:B------:R-:W-:Y:S01]  /*0d80*/  ULDC.64 UR6, c[0x0][0xa20] ;  /* 0x0002880000067ab9 */ /* 0x000fe20000000a00 */
[----:B0-----:R-:W-:-:S06]  /*0d90*/  IMAD.WIDE R204, R103, 0x4, R204 ;  /* 0x0000000467cc7825 */ /* 0x001fcc00078e02cc */
[----:B--2---:R-:W2:Y:S01]  /*0da0*/  LDG.E R204, desc[UR60][R204.64] ;  /* 0x0000003ccccc7981 */ /* 0x004ea2000c1e1900 */
[----:B------:R-:W-:-:S04]  /*0db0*/  ISETP.NE.U32.AND P0, PT, RZ, UR4, PT ;  /* 0x00000004ff007c0c */ /* 0x000fc8000bf05070 */
[----:B------:R-:W-:Y:S02]  /*0dc0*/  ISETP.NE.AND.EX P0, PT, RZ, UR5, PT, P0 ;  /* 0x00000005ff007c0c */ /* 0x000fe4000bf05300 */
[----:B--2---:R-:W-:-:S11]  /*0dd0*/  SHF.R.S32.HI R207, RZ, 0x1f, R204 ;  /* 0x0000001fffcf7819 */ /* 0x004fd600000114cc */
[----:B------:R-:W-:-:S04]  /*0de0*/  @P0 LEA R2, P1, R204, UR4, 0x2 ;  /* 0x00000004cc020c11 */ /* 0x000fc8000f8210ff */
[----:B------:R-:W-:Y:S01]  /*0df0*/  @P0 LEA.HI.X R3, R204, UR5, R207, 0x2, P1 ;  /* 0x00000005cc030c11 */ /* 0x000fe200088f14cf */
[----:B------:R-:W-:-:S04]  /*0e00*/  ULDC.64 UR4, c[0x0][0x3f8] ;  /* 0x0000fe0000047ab9 */ /* 0x000fc80000000a00 */
[----:B------:R0:W5:Y:S01]  /*0e10*/  @P0 LDG.E R5, desc[UR60][R2.64] ;  /* 0x0000003c02050981 */ /* 0x000162000c1e1900 */
[----:B------:R-:W-:Y:S01]  /*0e20*/  ISETP.NE.U32.AND P0, PT, RZ, UR6, PT ;  /* 0x00000006ff007c0c */ /* 0x000fe2000bf05070 */
[----:B------:R-:W-:-:S03]  /*0e30*/  UISETP.NE.U32.AND UP0, UPT, UR4, URZ, UPT ;  /* 0x0000003f0400728c */ /* 0x000fc6000bf05070 */
[----:B------:R-:W-:Y:S01]  /*0e40*/  ISETP.NE.AND.EX P0, PT, RZ, UR7, PT, P0 ;  /* 0x00000007ff007c0c */ /* 0x000fe2000bf05300 */
[----:B------:R-:W-:Y:S01]  /*0e50*/  UISETP.NE.AND.EX UP0, UPT, UR5, URZ, UPT, UP0 ;  /* 0x0000003f0500728c */ /* 0x000fe2000bf05300 */
[----:B------:R-:W-:Y:S02]  /*0e60*/  ULDC UR4, c[0x0][0x404] ;  /* 0x0001010000047ab9 */ /* 0x000fe40000000800 */
[----:B------:R-:W-:Y:S01]  /*0e70*/  ULDC UR5, c[0x0][0x2e0] ;  /* 0x0000b80000057ab9 */ /* 0x000fe20000000800 */
[----:B------:R-:W-:-:S04]  /*0e80*/  USEL UR4, UR4, 0x1, UP0 ;  /* 0x0000000104047887 */ /* 0x000fc80008000000 */
[----:B------:R-:W-:-:S04]  /*0e90*/  UIMAD UR4, UR4, UR5, URZ ;  /* 0x00000005040472a4 */ /* 0x000fc8000f8e023f */
[C---:B0-----:R-:W-:Y:S02]  /*0ea0*/  @P0 LEA R2, P1, R204.reuse, UR6, 0x2 ;  /* 0x00000006cc020c11 */ /* 0x041fe4000f8210ff */
[----:B------:R-:W-:Y:S02]  /*0eb0*/  IMAD.U32 R82, RZ, RZ, UR4 ;  /* 0x00000004ff527e24 */ /* 0x000fe4000f8e00ff */
[----:B------:R-:W-:-:S05]  /*0ec0*/  @P0 LEA.HI.X R3, R204, UR7, R207, 0x2, P1 ;  /* 0x00000007cc030c11 */ /* 0x000fca00088f14cf */
[----:B------:R0:W5:Y:S01]  /*0ed0*/  @P0 LDG.E R82, desc[UR60][R2.64] ;  /* 0x0000003c02520981 */ /* 0x000162000c1e1900 */
[----:B----4-:R-:W-:Y:S05]  /*0ee0*/  @P0 BRA `(.L_x_3106) ;  /* 0x0000000000240947 */ /* 0x010fea0003800000 */
[----:B------:R-:W-:Y:S02]  /*0ef0*/  ULDC.64 UR4, c[0x0][0xa08] ;  /* 0x0002820000047ab9 */ /* 0x000fe40000000a00 */
[----:B------:R-:W-:-:S04]  /*0f00*/  ISETP.NE.U32.AND P0, PT, RZ, UR4, PT ;  /* 0x00000004ff007c0c */ /* 0x000fc8000bf05070 */
[----:B------:R-:W-:-:S13]  /*0f10*/  ISETP.NE.AND.EX P0, PT, RZ, UR5, PT, P0 ;  /* 0x00000005ff007c0c */ /* 0x000fda000bf05300 */
[----:B------:R-:W-:Y:S05]  /*0f20*/  @!P0 BRA `(.L_x_3106) ;  /* 0x0000000000148947 */ /* 0x000fea0003800000 */
[----:B0-----:R-:W0:Y:S02]  /*0f30*/  LDC.64 R2, c[0x0][0xa08] ;  /* 0x00028200ff027b82 */ /* 0x001e240000000a00 */
[----:B0-----:R-:W-:-:S05]  /*0f40*/  IMAD.WIDE R2, R204, 0x4, R2 ;  /* 0x00000004cc027825 */ /* 0x001fca00078e0202 */
[----:B-----5:R-:W2:Y:S04]  /*0f50*/  LDG.E R82, desc[UR60][R2.64] ;  /* 0x0000003c02527981 */ /* 0x020ea8000c1e1900 */
[----:B------:R-:W2:Y:S02]  /*0f60*/  LDG.E R7, desc[UR60][R2.64+0x4] ;  /* 0x0000043c02077981 */ /* 0x000ea4000c1e1900 */
[----:B--2---:R-:W-:-:S07]  /*0f70*/  IMAD.IADD R82, R7, 0x1, -R82 ;  /* 0x0000000107527824 */ /* 0x004fce00078e0a52 */
.L_x_3106:
[----:B-----5:R-:W-:Y:S01]  /*0f80*/  IMAD.IADD R82, R82, 0x1, -R5 ;  /* 0x0000000152527824 */ /* 0x020fe200078e0a05 */
[----:B------:R-:W-:Y:S01]  /*0f90*/  PLOP3.LUT P0, PT, PT, PT, PT, 0x80, 0x0 ;  /* 0x000000000000781c */ /* 0x000fe20003f0f070 */
[----:B0-----:R-:W-:Y:S01]  /*0fa0*/  IMAD.MOV.U32 R2, RZ, RZ, RZ ;  /* 0x000000ffff027224 */ /* 0x001fe200078e00ff */
[----:B------:R-:W-:Y:S01]  /*0fb0*/  CS2R R20, SRZ ;  /* 0x0000000000147805 */ /* 0x000fe2000001ff00 */
[C---:B------:R-:W-:Y:S01]  /*0fc0*/  VIADD R3, R82.reuse, 0x6f ;  /* 0x0000006f52037836 */ /* 0x040fe20000000000 */
[----:B------:R-:W-:Y:S01]  /*0fd0*/  ISETP.GE.AND P1, PT, R82, 0x1, PT ;  /* 0x000000015200780c */ /* 0x000fe20003f26270 */
[----:B------:R-:W-:Y:S01]  /*0fe0*/  IMAD.MOV.U32 R206, RZ, RZ, R101 ;  /* 0x000000ffffce7224 */ /* 0x000fe200078e0065 */
[----:B------:R-:W-:Y:S01]  /*0ff0*/  CS2R R118, SRZ ;  /* 0x0000000000767805 */ /* 0x000fe2000001ff00 */
[----:B------:R-:W-:Y:S01]  /*1000*/  IMAD.HI R2, R3, -0x6db6db6d, R2 ;  /* 0x9249249303027827 */ /* 0x000fe200078e0202 */
[----:B------:R-:W-:Y:S02]  /*1010*/  CS2R R116, SRZ ;  /* 0x0000000000747805 */ /* 0x000fe4000001ff00 */
[----:B------:R-:W-:-:S02]  /*1020*/  CS2R R114, SRZ ;  /* 0x0000000000727805 */ /* 0x000fc4000001ff00 */
[----:B------:R-:W-:Y:S01]  /*1030*/  CS2R R112, SRZ ;  /* 0x0000000000707805 */ /* 0x000fe2000001ff00 */
[----:B------:R-:W-:Y:S01]  /*1040*/  IMAD.MOV.U32 R205, RZ, RZ, R102 ;  /* 0x000000ffffcd7224 */ /* 0x000fe200078e0066 */
[----:B------:R-:W-:Y:S02]  /*1050*/  SHF.R.U32.HI R3, RZ, 0x1f, R2 ;  /* 0x0000001fff037819 */ /* 0x000fe40000011602 */
[----:B------:R-:W-:Y:S02]  /*1060*/  CS2R R110, SRZ ;  /* 0x00000000006e7805 */ /* 0x000fe4000001ff00 */
[----:B------:R-:W-:Y:S02]  /*1070*/  CS2R R108, SRZ ;  /* 0x00000000006c7805 */ /* 0x000fe4000001ff00 */
[----:B------:R-:W-:Y:S02]  /*1080*/  CS2R R106, SRZ ;  /* 0x00000000006a7805 */ /* 0x000fe4000001ff00 */
[----:B------:R-:W-:-:S02]  /*1090*/  LEA.HI.SX32 R120, R2, R3, 0x1a ;  /* 0x0000000302787211 */ /* 0x000fc400078fd2ff */
[----:B------:R-:W-:Y:S02]  /*10a0*/  CS2R R2, SRZ ;  /* 0x0000000000027805 */ /* 0x000fe4000001ff00 */
[----:B------:R-:W-:Y:S02]  /*10b0*/  CS2R R104, SRZ ;  /* 0x0000000000687805 */ /* 0x000fe4000001ff00 */
[----:B------:R-:W-:Y:S01]  /*10c0*/  CS2R R50, SRZ ;  /* 0x0000000000327805 */ /* 0x000fe2000001ff00 */
[----:B------:R-:W-:Y:S01]  /*10d0*/  IMAD.MOV.U32 R43, RZ, RZ, RZ ;  /* 0x000000ffff2b7224 */ /* 0x000fe200078e00ff */
        /* <DEDUP_REMOVED lines=38> */
[----:B------:R-:W-:-:S02]  /*1340*/  IMAD.MOV.U32 R138, RZ, RZ, RZ ;  /* 0x000000ffff8a7224 */ /* 0x000fc400078e00ff */
[----:B------:R-:W-:Y:S02]  /*1350*/  IMAD.MOV.U32 R121, RZ, RZ, RZ ;  /* 0x000000ffff797224 */ /* 0x000fe400078e00ff */
[----:B------:R-:W-:Y:S01]  /*1360*/  IMAD.MOV.U32 R24, RZ, RZ, RZ ;  /* 0x000000ffff187224 */ /* 0x000fe200078e00ff */
        /* <DEDUP_REMOVED lines=32> */
.L_x_3108:
[----:B------:R-:W0:Y:S01]  /*1570*/  S2UR UR5, SR_CgaCtaId ;  /* 0x00000000000579c3 */ /* 0x000e220000008800 */
[----:B------:R-:W-:Y:S01]  /*1580*/  LEA.HI R0, R208, R208, RZ, 0x1 ;  /* 0x000000d0d0007211 */ /* 0x000fe200078f08ff */
[----:B------:R-:W-:Y:S01]  /*1590*/  UMOV UR4, 0x400 ;  /* 0x0000040000047882 */ /* 0x000fe20000000000 */
[----:B------:R-:W-:Y:S01]  /*15a0*/  BSSY B0, `(.L_x_3109) ;  /* 0x0000009000007945 */ /* 0x000fe20003800000 */
[----:B------:R-:W-:Y:S02]  /*15b0*/  ISETP.NE.AND P0, PT, R19, 0x3, PT ;  /* 0x000000031300780c */ /* 0x000fe40003f05270 */
[----:B------:R-:W-:-:S05]  /*15c0*/  LOP3.LUT R3, R0, 0xfffffffe, RZ, 0xc0, !PT ;  /* 0xfffffffe00037812 */ /* 0x000fca00078ec0ff */
[----:B------:R-:W-:-:S05]  /*15d0*/  IMAD.IADD R0, R208, 0x1, -R3 ;  /* 0x00000001d0007824 */ /* 0x000fca00078e0a03 */
[----:B------:R-:W-:Y:S01]  /*15e0*/  SHF.L.U32 R0, R0, 0x1f, RZ ;  /* 0x0000001f00007819 */ /* 0x000fe200000006ff */
[----:B0-----:R-:W-:-:S06]  /*15f0*/  ULEA UR4, UR5, UR4, 0x18 ;  /* 0x0000000405047291 */ /* 0x001fcc000f8ec03f */
[----:B------:R-:W-:-:S04]  /*1600*/  IMAD.U32 R5, RZ, RZ, UR4 ;  /* 0x00000004ff057e24 */ /* 0x000fc8000f8e00ff */
[----:B------:R-:W0:Y:S02]  /*1610*/  SYNCS.PHASECHK.TRANS64.TRYWAIT P1, [R5+URZ+0x36800], R0 ;  /* 0x03680000050075a7 */ /* 0x000e24000802017f */
[----:B0-----:R-:W-:Y:S05]  /*1620*/  @!P1 BRA `(.L_x_3110) ;  /* 0x0000010000749947 */ /* 0x001fea0003800000 */
.L_x_3234:
[----:B------:R-:W-:Y:S05]  /*1630*/  BSYNC B0 ;  /* 0x0000000000007941 */ /* 0x000fea0003800000 */
.L_x_3109:
[----:B------:R-:W-:Y:S05]  /*1640*/  @!P0 BRA `(.L_x_3111) ;  /* 0x0000000000048947 */ /* 0x000fea0003800000 */
[----:B------:R-:W-:Y:S01]  /*1650*/  BPT.TRAP 0x1 ;  /* 0x000000040000795c */ /* 0x000fe20000300000 */
.L_x_3111:
[----:B------:R-:W-:Y:S01]  /*1660*/  IMAD R2, R16, 0x8, R5 ;  /* 0x0000000810027824 */ /* 0x000fe200078e0205 */
[----:B------:R-:W-:-:S04]  /*1670*/  SHF.L.U32 R3, R17, 0x1f, RZ ;  /* 0x0000001f11037819 */ /* 0x000fc800000006ff */
[----:B------:R1:W2:Y:S01]  /*1680*/  SYNCS.PHASECHK.TRANS64.TRYWAIT P2, [R2+URZ+0x36830], R3 ;  /* 0x03683003020075a7 */ /* 0x0002a2000804017f */
[----:B------:R-:W-:Y:S05]  /*1690*/  @!P0 BRA `(.L_x_3112) ;  /* 0x0000000000048947 */ /* 0x000fea0003800000 */
[----:B------:R-:W-:Y:S01]  /*16a0*/  BPT.TRAP 0x1 ;  /* 0x000000040000795c */ /* 0x000fe20000300000 */
.L_x_3112:
[----:B0-----:R-:W0:Y:S01]  /*16b0*/  S2R R0, SR_TID.X ;  /* 0x0000000000007919 */ /* 0x001e220000002100 */
[----:B------:R-:W-:Y:S01]  /*16c0*/  IMAD.MOV.U32 R119, RZ, RZ, RZ ;  /* 0x000000ffff777224 */ /* 0x000fe200078e00ff */
[----:B0-----:R-:W-:Y:S01]  /*16d0*/  LOP3.LUT P1, RZ, R0, 0x7f, RZ, 0xc0, !PT ;  /* 0x0000007f00ff7812 */ /* 0x001fe2000782c0ff */
[----:B--2---:R-:W-:-:S12]  /*16e0*/  @P2 BRA `(.L_x_3113) ;  /* 0x0000000000082947 */ /* 0x004fd80003800000 */
[----:B------:R-:W0:Y:S02]  /*16f0*/  SYNCS.PHASECHK.TRANS64.TRYWAIT P2, [R2+URZ+0x36830], R3 ;  /* 0x03683003020075a7 */ /* 0x000e24000804017f */
[----:B0-----:R-:W-:Y:S05]  /*1700*/  @!P2 BRA `(.L_x_3114) ;  /* 0x000001000050a947 */ /* 0x001fea0003800000 */
.L_x_3113:
[----:B------:R-:W-:Y:S05]  /*1710*/  WARPSYNC.ALL ;  /* 0x0000000000007948 */ /* 0x000fea0003800000 */
[----:B------:R-:W-:Y:S01]  /*1720*/  VIADD R0, R5, 0x21400 ;  /* 0x0002140005007836 */ /* 0x000fe20000000000 */
[----:B------:R-:W-:Y:S01]  /*1730*/  ULOP3.LUT UR8, UR36, 0x10000, URZ, 0xfc, !UPT ;  /* 0x0001000024087892 */ /* 0x000fe2000f8efc3f */
[----:B------:R-:W-:Y:S01]  /*1740*/  WARPGROUP.ARRIVE ;  /* 0x00000000000079c5 */ /* 0x000fe20000000000 */
[----:B------:R-:W-:Y:S01]  /*1750*/  UMOV UR9, 0x40000040 ;  /* 0x4000004000097882 */ /* 0x000fe20000000000 */
[----:B------:R-:W-:Y:S01]  /*1760*/  UMOV UR11, 0x40000040 ;  /* 0x40000040000b7882 */ /* 0x000fe20000000000 */
[----:B------:R-:W-:Y:S01]  /*1770*/  SHF.R.U32.HI R0, RZ, 0x4, R0 ;  /* 0x00000004ff007819 */ /* 0x000fe20000011600 */
[----:B------:R-:W-:Y:S01]  /*1780*/  UMOV UR5, UR9 ;  /* 0x0000000900057c82 */ /* 0x000fe20008000000 */
[----:B------:R-:W-:Y:S01]  /*1790*/  UMOV UR7, 0x40000040 ;  /* 0x4000004000077882 */ /* 0x000fe20000000000 */
[----:B------:R-:W-:Y:S01]  /*17a0*/  UMOV UR4, UR8 ;  /* 0x0000000800047c82 */ /* 0x000fe20008000000 */
[----:B------:R-:W-:Y:S01]  /*17b0*/  LOP3.LUT R0, R0, 0x3fff, RZ, 0xc0, !PT ;  /* 0x00003fff00007812 */ /* 0x000fe200078ec0ff */
[----:B------:R-:W-:Y:S01]  /*17c0*/  UMOV UR12, UR8 ;  /* 0x00000008000c7c82 */ /* 0x000fe20008000000 */
[----:B------:R-:W-:Y:S01]  /*17d0*/  UMOV UR13, UR9 ;  /* 0x00000009000d7c82 */ /* 0x000fe20008000000 */
[----:B------:R-:W-:Y:S01]  /*17e0*/  UMOV UR15, 0x40000040 ;  /* 0x40000040000f7882 */ /* 0x000fe20000000000 */
[----:B------:R-:W-:Y:S01]  /*17f0*/  LOP3.LUT R9, R0, 0x10000, RZ, 0xfc, !PT ;  /* 0x0001000000097812 */ /* 0x000fe200078efcff */
[----:B------:R-:W-:Y:S01]  /*1800*/  UMOV UR16, UR8 ;  /* 0x0000000800107c82 */ /* 0x000fe20008000000 */
[----:B------:R-:W-:Y:S01]  /*1810*/  UMOV UR17, UR9 ;  /* 0x0000000900117c82 */ /* 0x000fe20008000000 */
[----:B------:R-:W-:Y:S01]  /*1820*/  UMOV UR19, 0x40000040 ;  /* 0x4000004000137882 */ /* 0x000fe20000000000 */
[----:B------:R-:W-:Y:S01]  /*1830*/  UMOV UR20, UR8 ;  /* 0x0000000800147c82 */ /* 0x000fe20008000000 */
[----:B------:R-:W-:Y:S01]  /*1840*/  IMAD R0, R16, 0xa80, R9 ;  /* 0x00000a8010007824 */ /* 0x000fe200078e0209 */
[----:B------:R-:W-:Y:S01]  /*1850*/  UMOV UR21, UR9 ;  /* 0x0000000900157c82 */ /* 0x000fe20008000000 */
[----:B------:R-:W-:Y:S01]  /*1860*/  UMOV UR23, 0x40000040 ;  /* 0x4000004000177882 */ /* 0x000fe20000000000 */
[----:B------:R-:W-:Y:S01]  /*1870*/  UMOV UR27, 0x40000040 ;  /* 0x40000040001b7882 */ /* 0x000fe20000000000 */
[----:B------:R-:W-:Y:S01]  /*1880*/  UMOV UR31, 0x40000040 ;  /* 0x40000040001f7882 */ /* 0x000fe20000000000 */
[----:B------:R-:W-:Y:S01]  /*1890*/  R2UR UR10, R0 ;  /* 0x00000000000a72ca */ /* 0x000fe200000e0000 */
[----:B------:R-:W-:Y:S01]  /*18a0*/  UMOV UR35, 0x40000040 ;  /* 0x4000004000237882 */ /* 0x000fe20000000000 */
[----:B------:R-:W-:Y:S01]  /*18b0*/  UMOV UR39, 0x40000040 ;  /* 0x4000004000277882 */ /* 0x000fe20000000000 */
[----:B------:R-:W-:Y:S01]  /*18c0*/  UMOV UR43, 0x40000040 ;  /* 0x40000040002b7882 */ /* 0x000fe20000000000 */
[----:B------:R-:W-:Y:S01]  /*18d0*/  UMOV UR47, 0x40000040 ;  /* 0x40000040002f7882 */ /* 0x000fe20000000000 */
[----:B------:R-:W-:Y:S01]  /*18e0*/  UMOV UR51, 0x40000040 ;  /* 0x4000004000337882 */ /* 0x000fe20000000000 */
[----:B------:R-:W-:Y:S01]  /*18f0*/  UMOV UR55, 0x40000040 ;  /* 0x4000004000377882 */ /* 0x000fe20000000000 */
[----:B------:R-:W-:Y:S01]  /*1900*/  UMOV UR59, 0x40000040 ;  /* 0x40000040003b7882 */ /* 0x000fe20000000000 */
[----:B01----:R-:W-:Y:S01]  /*1910*/  IMAD.IADD R3, R211, 0x1, R82 ;  /* 0x00000001d3037824 */ /* 0x003fe200078e0252 */
[----:B------:R-:W-:Y:S01]  /*1920*/  P2R R80, PR, RZ, 0x2 ;  /* 0x00000002ff507803 */ /* 0x000fe20000000000 */
[----:B------:R-:W-:Y:S01]  /*1930*/  IMAD.MOV.U32 R116, RZ, RZ, R119 ;  /* 0x000000ffff747224 */ /* 0x000fe200078e0077 */
[----:B------:R-:W-:Y:S01]  /*1940*/  P2R R84, PR, RZ, 0x1 ;  /* 0x00000001ff547803 */ /* 0x000fe20000000000 */
[----:B------:R-:W-:Y:S01]  /*1950*/  IMAD R3, R120, -0x70, R3 ;  /* 0xffffff9078037824 */ /* 0x000fe200078e0203 */
[----:B------:R-:W-:Y:S01]  /*1960*/  HGMMA.64x16x16.F32.BF16 R72, gdesc[UR8], RZ, !UPT, gsb0 ;  /* 0x00200000084879f0 */ /* 0x000fe2000c0018ff */
[----:B------:R-:W-:Y:S01]  /*1970*/  UIADD3 UR6, UR10, 0x80, URZ ;  /* 0x000000800a067890 */ /* 0x000fe2000fffe03f */
[-C--:B------:R-:W-:Y:S01]  /*1980*/  MOV R118, R119.reuse ;  /* 0x0000007700767202 */ /* 0x080fe20000000f00 */
[----:B------:R-:W-:Y:S01]  /*1990*/  UIADD3 UR14, UR10, 0x180, URZ ;  /* 0x000001800a0e7890 */ /* 0x000fe2000fffe03f */
[C---:B------:R-:W-:Y:S01]  /*19a0*/  ISETP.GT.AND P2, PT, R3.reuse, RZ, PT ;  /* 0x000000ff0300720c */ /* 0x040fe20003f44270 */
[----:B------:R-:W-:Y:S01]  /*19b0*/  UIADD3 UR18, UR10, 0x200, URZ ;  /* 0x000002000a127890 */ /* 0x000fe2000fffe03f */
[C---:B------:R-:W-:Y:S01]  /*19c0*/  ISETP.GT.AND P3, PT, R3.reuse, 0x1, PT ;  /* 0x000000010300780c */ /* 0x040fe20003f64270 */
        /* <DEDUP_REMOVED lines=9> */
[----:B------:R-:W-:Y:S01]  /*1a60*/  ISETP.GT.AND P0, PT, R3, 0x50, PT ;  /* 0x000000500300780c */ /* 0x000fe20003f04270 */
        /* <DEDUP_REMOVED lines=471> */
[----:B------:R-:W-:Y:S01]  /*37e0*/  UMOV UR52, UR11 ;  /* 0x0000000b00347c82 */ /* 0x000fe20008000000 */
[----:B------:R-:W-:Y:S01]  /*37f0*/  UMOV UR53, 0x40000040 ;  /* 0x4000004000357882 */ /* 0x000fe20000000000 */
[----:B------:R-:W-:Y:S01]  /*3800*/  UMOV UR55, 0x40000040 ;  /* 0x4000004000377882 */ /* 0x000fe20000000000 */
[----:B------:R-:W-:Y:S02]  /*3810*/  WARPGROUP.DEPBAR.LE gsb0, 0x0 ;  /* 0x00008000000079c5 */ /* 0x000fe40000010000 */
[----:B------:R-:W-:-:S06]  /*3820*/  WARPGROUP.ARRIVE ;  /* 0x00000000000079c5 */ /* 0x000fcc0000000000 */
[----:B------:R-:W-:Y:S03]  /*3830*/  HGMMA.64x16x16.F32.BF16 R32, gdesc[UR56], R32, gsb0 ;  /* 0x00200000382079f0 */ /* 0x000fe60008001820 */
        /* <DEDUP_REMOVED lines=27> */
[----:B------:R-:W-:Y:S01]  /*39f0*/  FSEL R11, R78, -INF , P4 ;  /* 0xff8000004e0b7808 */ /* 0x000fe20002000000 */
[----:B------:R-:W-:Y:S01]  /*3a00*/  IMAD.MOV.U32 R78, RZ, RZ, R119 ;  /* 0x000000ffff4e7224 */ /* 0x000fe200078e0077 */
        /* <DEDUP_REMOVED lines=11> */
[----:B------:R-:W-:Y:S01]  /*3ac0*/  UMOV UR55, 0x40000040 ;  /* 0x4000004000377882 */ /* 0x000fe20000000000 */
[----:B------:R-:W-:Y:S01]  /*3ad0*/  FMNMX.FTZ R0, R65, R0, !PT ;  /* 0x0000000041007209 */ /* 0x000fe20007810000 */
[--C-:B------:R-:W-:Y:S01]  /*3ae0*/  IMAD.MOV.U32 R68, RZ, RZ, R119.reuse ;  /* 0x000000ffff447224 */ /* 0x100fe200078e0077 */
        /* <DEDUP_REMOVED lines=23> */
[----:B------:R-:W-:Y:S01]  /*3c60*/  UMOV UR55, 0x40000040 ;  /* 0x4000004000377882 */ /* 0x000fe20000000000 */
[----:B------:R-:W-:Y:S01]  /*3c70*/  FMNMX.FTZ R0, R91, R0, !PT ;  /* 0x000000005b007209 */ /* 0x000fe20007810000 */
[--C-:B------:R-:W-:Y:S01]  /*3c80*/  IMAD.MOV.U32 R60, RZ, RZ, R119.reuse ;  /* 0x000000ffff3c7224 */ /* 0x100fe200078e0077 */
[----:B------:R-:W-:Y:S02]  /*3c90*/  FSEL R95, R61, -INF , P4 ;  /* 0xff8000003d5f7808 */ /* 0x000fe40002000000 */
        /* <DEDUP_REMOVED lines=11> */
[----:B------:R-:W-:Y:S01]  /*3d50*/  FSEL R97, R48, -INF , P3 ;  /* 0xff80000030617808 */ /* 0x000fe20001800000 */
[----:B------:R-:W-:Y:S01]  /*3d60*/  IMAD.MOV.U32 R48, RZ, RZ, R119 ;  /* 0x000000ffff307224 */ /* 0x000fe200078e0077 */
[----:B------:R-:W-:-:S02]  /*3d70*/  FSEL R99, R49, -INF , P2 ;  /* 0xff80000031637808 */ /* 0x000fc40001000000 */
[----:B------:R-:W-:Y:S01]  /*3d80*/  FMNMX.FTZ R0, R97, R0, !PT ;  /* 0x0000000061007209 */ /* 0x000fe20007810000 */
[----:B------:R-:W-:Y:S01]  /*3d90*/  HGMMA.64x16x16.F32.BF16 R40, gdesc[UR52], R40, gsb0 ;  /* 0x00200000342879f0 */ /* 0x000fe20008001828 */
[----:B------:R-:W-:Y:S01]  /*3da0*/  UMOV UR54, UR4 ;  /* 0x0000000400367c82 */ /* 0x000fe20008000000 */
[----:B------:R-:W-:Y:S01]  /*3db0*/  UMOV UR55, 0x40000040 ;  /* 0x4000004000377882 */ /* 0x000fe20000000000 */
[----:B------:R-:W-:Y:S01]  /*3dc0*/  FSEL R49, R62, -INF , P5 ;  /* 0xff8000003e317808 */ /* 0x000fe20002800000 */
[----:B------:R-:W-:Y:S01]  /*3dd0*/  ULDC UR4, c[0x0][0x988] ;  /* 0x0002620000047ab9 */ /* 0x000fe20000000800 */
[----:B------:R-:W-:Y:S01]  /*3de0*/  ISETP.GT.AND P5, PT, R3, 0x39, PT ;  /* 0x000000390300780c */ /* 0x000fe20003fa4270 */
[--C-:B------:R-:W-:Y:S01]  /*3df0*/  IMAD.MOV.U32 R62, RZ, RZ, R119.reuse ;  /* 0x000000ffff3e7224 */ /* 0x100fe200078e0077 */
[----:B------:R-:W-:Y:S01]  /*3e00*/  FSEL R101, R52, -INF , P6 ;  /* 0xff80000034657808 */ /* 0x000fe20003000000 */
[----:B------:R-:W-:Y:S01]  /*3e10*/  IMAD.MOV.U32 R52, RZ, RZ, R119 ;  /* 0x000000ffff347224 */ /* 0x000fe200078e0077 */
[----:B------:R-:W-:-:S02]  /*3e20*/  FMNMX.FTZ R0, R99, R0, !PT ;  /* 0x0000000063007209 */ /* 0x000fc40007810000 */
[----:B------:R-:W-:Y:S02]  /*3e30*/  FSEL R103, R53, -INF , P5 ;  /* 0xff80000035677808 */ /* 0x000fe40002800000 */
[----:B------:R-:W-:Y:S02]  /*3e40*/  FMNMX.FTZ R0, R101, R0, !PT ;  /* 0x0000000065007209 */ /* 0x000fe40007810000 */
[----:B------:R-:W-:Y:S01]  /*3e50*/  FSEL R53, R50, -INF , P3 ;  /* 0xff80000032357808 */ /* 0x000fe20001800000 */
[----:B------:R-:W-:Y:S01]  /*3e60*/  IMAD.MOV.U32 R50, RZ, RZ, R119 ;  /* 0x000000ffff327224 */ /* 0x000fe200078e0077 */
[----:B------:R-:W-:Y:S02]  /*3e70*/  ISETP.GT.AND P3, PT, R3, 0x41, PT ;  /* 0x000000410300780c */ /* 0x000fe40003f64270 */
[----:B------:R-:W-:Y:S02]  /*3e80*/  FMNMX.FTZ R0, R103, R0, !PT ;  /* 0x0000000067007209 */ /* 0x000fe40007810000 */
[----:B------:R-:W-:-:S02]  /*3e90*/  FSEL R51, R51, -INF , P2 ;  /* 0xff80000033337808 */ /* 0x000fc40001000000 */
[----:B------:R-:W-:Y:S02]  /*3ea0*/  ISETP.GT.AND P2, PT, R3, 0x48, PT ;  /* 0x000000480300780c */ /* 0x000fe40003f44270 */
        /* <DEDUP_REMOVED lines=8> */
[----:B------:R-:W-:Y:S01]  /*3f30*/  UIADD3 UR54, UR10, 0xa06, URZ ;  /* 0x00000a060a367890 */ /* 0x000fe2000fffe03f */
[----:B------:R-:W-:Y:S01]  /*3f40*/  FSEL R109, R44, -INF , P2 ;  /* 0xff8000002c6d7808 */ /* 0x000fe20001000000 */
[----:B------:R-:W-:Y:S01]  /*3f50*/  UMOV UR55, 0x40000040 ;  /* 0x4000004000377882 */ /* 0x000fe20000000000 */
[----:B------:R-:W-:Y:S01]  /*3f60*/  FMNMX.FTZ R0, R107, R0, !PT ;  /* 0x000000006b007209 */ /* 0x000fe20007810000 */
[----:B------:R-:W-:Y:S01]  /*3f70*/  IMAD.MOV.U32 R44, RZ, RZ, R119 ;  /* 0x000000ffff2c7224 */ /* 0x000fe200078e0077 */
[----:B------:R-:W-:Y:S02]  /*3f80*/  FSEL R113, R45, -INF , P1 ;  /* 0xff8000002d717808 */ /* 0x000fe40000800000 */
[----:B------:R-:W-:Y:S02]  /*3f90*/  FMNMX.FTZ R0, R109, R0, !PT ;  /* 0x000000006d007209 */ /* 0x000fe40007810000 */
[----:B------:R-:W-:-:S02]  /*3fa0*/  ISETP.GT.AND P1, PT, R3, 0x51, PT ;  /* 0x000000510300780c */ /* 0x000fc40003f24270 */
[----:B------:R-:W-:Y:S02]  /*3fb0*/  FMNMX.FTZ R0, R113, R0, !PT ;  /* 0x0000000071007209 */ /* 0x000fe40007810000 */
[----:B------:R-:W-:Y:S02]  /*3fc0*/  FSEL R43, R43, -INF , P3 ;  /* 0xff8000002b2b7808 */ /* 0x000fe40001800000 */
[C---:B------:R-:W-:Y:S02]  /*3fd0*/  ISETP.GT.AND P3, PT, R3.reuse, 0x60, PT ;  /* 0x000000600300780c */ /* 0x040fe40003f64270 */
[----:B------:R-:W-:Y:S01]  /*3fe0*/  FSEL R45, R42, -INF , P4 ;  /* 0xff8000002a2d7808 */ /* 0x000fe20002000000 */
[--C-:B------:R-:W-:Y:S01]  /*3ff0*/  IMAD.MOV.U32 R42, RZ, RZ, R119.reuse ;  /* 0x000000ffff2a7224 */ /* 0x100fe200078e0077 */
[C---:B------:R-:W-:Y:S02]  /*4000*/  ISETP.GT.AND P4, PT, R3.reuse, 0x61, PT ;  /* 0x000000610300780c */ /* 0x040fe40003f84270 */
[----:B------:R-:W-:Y:S01]  /*4010*/  FSEL R41, R54, -INF , P6 ;  /* 0xff80000036297808 */ /* 0x000fe20003000000 */
[----:B------:R-:W-:Y:S01]  /*4020*/  IMAD.MOV.U32 R54, RZ, RZ, R119 ;  /* 0x000000ffff367224 */ /* 0x000fe200078e0077 */
[----:B------:R-:W-:-:S02]  /*4030*/  ISETP.GT.AND P6, PT, R3, 0x69, PT ;  /* 0x000000690300780c */ /* 0x000fc40003fc4270 */
[----:B------:R-:W-:Y:S01]  /*4040*/  P2R R20, PR, RZ, 0x2 ;  /* 0x00000002ff147803 */ /* 0x000fe20000000000 */
[----:B------:R-:W-:Y:S02]  /*4050*/  WARPGROUP.DEPBAR.LE gsb0, 0x0 ;  /* 0x00008000000079c5 */ /* 0x000fe40000010000 */
[----:B------:R-:W-:Y:S01]  /*4060*/  WARPGROUP.ARRIVE ;  /* 0x00000000000079c5 */ /* 0x000fe20000000000 */
[----:B------:R-:W-:Y:S02]  /*4070*/  FSEL R115, R32, -INF , P0 ;  /* 0xff80000020737808 */ /* 0x000fe40000000000 */
[----:B------:R-:W-:Y:S02]  /*4080*/  ISETP.GT.AND P0, PT, R3, 0x58, PT ;  /* 0x000000580300780c */ /* 0x000fe40003f04270 */
[----:B------:R-:W-:Y:S01]  /*4090*/  FSEL R117, R33, -INF , P1 ;  /* 0xff80000021757808 */ /* 0x000fe20000800000 */
[----:B------:R-:W-:Y:S01]  /*40a0*/  HGMMA.64x16x16.F32.BF16 R24, gdesc[UR52], R24, gsb0 ;  /* 0x00200000341879f0 */ /* 0x000fe20008001818 */
[----:B------:R-:W-:-:S02]  /*40b0*/  FMNMX.FTZ R0, R115, R0, !PT ;  /* 0x0000000073007209 */ /* 0x000fc40007810000 */
[----:B------:R-:W-:Y:S02]  /*40c0*/  FSEL R33, R46, -INF , P2 ;  /* 0xff8000002e217808 */ /* 0x000fe40001000000 */
[----:B------:R-:W-:Y:S02]  /*40d0*/  ISETP.GT.AND P2, PT, R3, 0x59, PT ;  /* 0x000000590300780c */ /* 0x000fe40003f44270 */
[----:B------:R-:W-:Y:S02]  /*40e0*/  FSEL R121, R36, -INF , P0 ;  /* 0xff80000024797808 */ /* 0x000fe40000000000 */
[----:B------:R-:W-:Y:S02]  /*40f0*/  FMNMX.FTZ R0, R117, R0, !PT ;  /* 0x0000000075007209 */ /* 0x000fe40007810000 */
[----:B------:R-:W-:Y:S02]  /*4100*/  FSEL R123, R37, -INF , P2 ;  /* 0xff800000257b7808 */ /* 0x000fe40001000000 */
[----:B------:R-:W-:-:S02]  /*4110*/  FMNMX.FTZ R0, R121, R0, !PT ;  /* 0x0000000079007209 */ /* 0x000fc40007810000 */
[----:B------:R-:W-:Y:S02]  /*4120*/  P2R R14, PR, RZ, 0x1 ;  /* 0x00000001ff0e7803 */ /* 0x000fe40000000000 */
[----:B------:R-:W-:Y:S02]  /*4130*/  FMNMX.FTZ R0, R123, R0, !PT ;  /* 0x000000007b007209 */ /* 0x000fe40007810000 */
[C---:B------:R-:W-:Y:S02]  /*4140*/  ISETP.GT.AND P0, PT, R3.reuse, 0x49, PT ;  /* 0x000000490300780c */ /* 0x040fe40003f04270 */
[----:B------:R-:W-:Y:S02]  /*4150*/  ISETP.GT.AND P1, PT, R3, 0x50, PT ;  /* 0x000000500300780c */ /* 0x000fe40003f24270 */
[----:B------:R-:W-:Y:S02]  /*4160*/  FSEL R111, R47, -INF , P0 ;  /* 0xff8000002f6f7808 */ /* 0x000fe40000000000 */
[----:B------:R-:W-:-:S02]  /*4170*/  FSEL R47, R34, -INF , P1 ;  /* 0xff800000222f7808 */ /* 0x000fc40000800000 */
[----:B------:R-:W-:Y:S02]  /*4180*/  ISETP.NE.AND P1, PT, R20, RZ, PT ;  /* 0x000000ff1400720c */ /* 0x000fe40003f25270 */
[----:B------:R-:W-:Y:S02]  /*4190*/  P2R R12, PR, RZ, 0x4 ;  /* 0x00000004ff0c7803 */ /* 0x000fe40000000000 */
[----:B------:R-:W-:Y:S02]  /*41a0*/  ISETP.NE.AND P0, PT, R14, RZ, PT ;  /* 0x000000ff0e00720c */ /* 0x000fe40003f05270 */
[----:B------:R-:W-:Y:S02]  /*41b0*/  FSEL R35, R35, -INF , P1 ;  /* 0xff80000023237808 */ /* 0x000fe40000800000 */
[----:B------:R-:W-:Y:S01]  /*41c0*/  ISETP.NE.AND P1, PT, R80, RZ, PT ;  /* 0x000000ff5000720c */ /* 0x000fe20003f25270 */
[----:B------:R-:W-:Y:S01]  /*41d0*/  IMAD.MOV.U32 R80, RZ, RZ, R119 ;  /* 0x000000ffff507224 */ /* 0x000fe200078e0077 */
[----:B------:R-:W-:-:S11]  /*41e0*/  MOV R46, R119 ;  /* 0x00000077002e7202 */ /* 0x000fd60000000f00 */
[----:B------:R-:W-:Y:S01]  /*41f0*/  @!P1 VIADD R2, R2, 0x36840 ;  /* 0x0003684002029836 */ /* 0x000fe20000000000 */
[----:B------:R-:W-:Y:S02]  /*4200*/  WARPGROUP.DEPBAR.LE gsb0, 0x0 ;  /* 0x00008000000079c5 */ /* 0x000fe40000010000 */
[----:B------:R-:W-:Y:S02]  /*4210*/  FSEL R125, R24, -INF , P3 ;  /* 0xff800000187d7808 */ /* 0x000fe40001800000 */
        /* <DEDUP_REMOVED lines=11> */
[----:B------:R-:W0:Y:S01]  /*42d0*/  SHFL.BFLY PT, R25, R6, 0x2, 0x1f ;  /* 0x0c401f0006197f89 */ /* 0x000e2200000e0000 */
[----:B------:R-:W-:-:S02]  /*42e0*/  @!P1 PRMT R2, RZ, 0x654, R2 ;  /* 0x00000654ff029816 */ /* 0x000fc40000000002 */
[----:B------:R-:W-:Y:S01]  /*42f0*/  ISETP.NE.AND P0, PT, R84, RZ, PT ;  /* 0x000000ff5400720c */ /* 0x000fe20003f05270 */
[----:B------:R-:W-:Y:S01]  /*4300*/  IMAD.MOV.U32 R84, RZ, RZ, R119 ;  /* 0x000000ffff547224 */ /* 0x000fe200078e0077 */
[----:B------:R1:W-:Y:S01]  /*4310*/  @!P1 SYNCS.ARRIVE.TRANS64.RED.A1T0 RZ, [R2+URZ], RZ ;  /* 0x000000ff02ff99a7 */ /* 0x0003e2000810043f */
        /* <DEDUP_REMOVED lines=25> */
[----:B------:R-:W-:Y:S01]  /*44b0*/  FSEL R65, R26, -INF , P3 ;  /* 0xff8000001a417808 */ /* 0x000fe20001800000 */
[--C-:B------:R-:W-:Y:S01]  /*44c0*/  FFMA.FTZ R202, R83, R0, -R10.reuse ;  /* 0x0000000053ca7223 */ /* 0x100fe2000001080a */
[----:B------:R-:W-:Y:S01]  /*44d0*/  FMNMX.FTZ R6, R41, R6, !PT ;  /* 0x0000000629067209 */ /* 0x000fe20007810000 */
[----:B------:R-:W-:Y:S01]  /*44e0*/  MUFU.EX2 R200, R200 ;  /* 0x000000c800c87308 */ /* 0x000fe20000000800 */
[----:B------:R-:W-:Y:S01]  /*44f0*/  FSEL R69, R30, -INF , P5 ;  /* 0xff8000001e457808 */ /* 0x000fe20002800000 */
[--C-:B------:R-:W-:Y:S01]  /*4500*/  FFMA.FTZ R37, R77, R0, -R10.reuse ;  /* 0x000000004d257223 */ /* 0x100fe2000001080a */
[----:B------:R-:W-:Y:S01]  /*4510*/  FMNMX.FTZ R6, R55, R6, !PT ;  /* 0x0000000637067209 */ /* 0x000fe20007810000 */
[-CC-:B------:R-:W-:Y:S01]  /*4520*/  FFMA.FTZ R196, R85, R0.reuse, -R10.reuse ;  /* 0x0000000055c47223 */ /* 0x180fe2000001080a */
[-CC-:B------:R-:W-:Y:S01]  /*4530*/  FFMA.FTZ R198, R87, R0.reuse, -R10.reuse ;  /* 0x0000000057c67223 */ /* 0x180fe2000001080a */
[--C-:B------:R-:W-:Y:S01]  /*4540*/  FFMA.FTZ R192, R89, R0, -R10.reuse ;  /* 0x0000000059c07223 */ /* 0x100fe2000001080a */
[----:B------:R-:W-:Y:S01]  /*4550*/  FMNMX.FTZ R6, R45, R6, !PT ;  /* 0x000000062d067209 */ /* 0x000fe20007810000 */
[----:B------:R-:W0:Y:S01]  /*4560*/  MUFU.EX2 R25, R25 ;  /* 0x0000001900197308 */ /* 0x000e220000000800 */
[-CC-:B------:R-:W-:Y:S01]  /*4570*/  FFMA.FTZ R91, R91, R0.reuse, -R10.reuse ;  /* 0x000000005b5b7223 */ /* 0x180fe2000001080a */
[--C-:B------:R-:W-:Y:S01]  /*4580*/  FFMA.FTZ R93, R93, R0, -R10.reuse ;  /* 0x000000005d5d7223 */ /* 0x100fe2000001080a */
[----:B------:R-:W-:Y:S01]  /*4590*/  FMNMX.FTZ R6, R43, R6, !PT ;  /* 0x000000062b067209 */ /* 0x000fe20007810000 */
[-CC-:B------:R-:W-:Y:S01]  /*45a0*/  FFMA.FTZ R95, R95, R0.reuse, -R10.reuse ;  /* 0x000000005f5f7223 */ /* 0x180fe2000001080a */
[-CC-:B------:R-:W-:Y:S01]  /*45b0*/  FFMA.FTZ R97, R97, R0.reuse, -R10.reuse ;  /* 0x0000000061617223 */ /* 0x180fe2000001080a */
[--C-:B------:R-:W-:Y:S01]  /*45c0*/  FFMA.FTZ R99, R99, R0, -R10.reuse ;  /* 0x0000000063637223 */ /* 0x100fe2000001080a */
        /* <DEDUP_REMOVED lines=9> */
[----:B------:R-:W3:Y:S01]  /*4660*/  MUFU.EX2 R37, R37 ;  /* 0x0000002500257308 */ /* 0x000ee20000000800 */
[-CC-:B------:R-:W-:Y:S01]  /*4670*/  FFMA.FTZ R113, R113, R0.reuse, -R10.reuse ;  /* 0x0000000071717223 */ /* 0x180fe2000001080a */
[--C-:B------:R-:W-:Y:S01]  /*4680*/  FFMA.FTZ R115, R115, R0, -R10.reuse ;  /* 0x0000000073737223 */ /* 0x100fe2000001080a */
[----:B------:R-:W-:Y:S01]  /*4690*/  FMNMX.FTZ R6, R35, R6, !PT ;  /* 0x0000000623067209 */ /* 0x000fe20007810000 */
[-CC-:B------:R-:W-:Y:S01]  /*46a0*/  FFMA.FTZ R117, R117, R0.reuse, -R10.reuse ;  /* 0x0000000075757223 */ /* 0x180fe2000001080a */
[-CC-:B------:R-:W-:Y:S01]  /*46b0*/  FFMA.FTZ R121, R121, R0.reuse, -R10.reuse ;  /* 0x0000000079797223 */ /* 0x180fe2000001080a */
[--C-:B------:R-:W-:Y:S01]  /*46c0*/  FFMA.FTZ R123, R123, R0, -R10.reuse ;  /* 0x000000007b7b7223 */ /* 0x100fe2000001080a */
[----:B------:R-:W-:Y:S01]  /*46d0*/  FMNMX.FTZ R6, R29, R6, !PT ;  /* 0x000000061d067209 */ /* 0x000fe20007810000 */
[----:B------:R-:W4:Y:S01]  /*46e0*/  MUFU.EX2 R196, R196 ;  /* 0x000000c400c47308 */ /* 0x000f220000000800 */
[-CC-:B------:R-:W-:Y:S01]  /*46f0*/  FFMA.FTZ R125, R125, R0.reuse, -R10.reuse ;  /* 0x000000007d7d7223 */ /* 0x180fe2000001080a */
[--C-:B------:R-:W-:Y:S01]  /*4700*/  FFMA.FTZ R127, R127, R0, -R10.reuse ;  /* 0x000000007f7f7223 */ /* 0x100fe2000001080a */
[----:B------:R-:W-:Y:S01]  /*4710*/  FMNMX.FTZ R6, R39, R6, !PT ;  /* 0x0000000627067209 */ /* 0x000fe20007810000 */
[-CC-:B------:R-:W-:Y:S01]  /*4720*/  FFMA.FTZ R129, R129, R0.reuse, -R10.reuse ;  /* 0x0000000081817223 */ /* 0x180fe2000001080a */
[----:B------:R-:W-:Y:S01]  /*4730*/  FFMA.FTZ R10, R131, R0, -R10 ;  /* 0x00000000830a7223 */ /* 0x000fe2000001080a */
[--C-:B------:R-:W-:Y:S01]  /*4740*/  IMAD.MOV.U32 R89, RZ, RZ, R119.reuse ;  /* 0x000000ffff597224 */ /* 0x100fe200078e0077 */
[----:B------:R-:W-:Y:S01]  /*4750*/  FMNMX.FTZ R6, R65, R6, !PT ;  /* 0x0000000641067209 */ /* 0x000fe20007810000 */
[----:B------:R-:W5:Y:S01]  /*4760*/  MUFU.EX2 R57, R57 ;  /* 0x0000003900397308 */ /* 0x000f620000000800 */
[----:B------:R-:W-:-:S02]  /*4770*/  IMAD.MOV.U32 R87, RZ, RZ, R119 ;  /* 0x000000ffff577224 */ /* 0x000fc400078e0077 */
[----:B------:R-:W-:Y:S01]  /*4780*/  FMNMX.FTZ R6, R27, R6, !PT ;  /* 0x000000061b067209 */ /* 0x000fe20007810000 */
[--C-:B------:R-:W-:Y:S02]  /*4790*/  IMAD.MOV.U32 R85, RZ, RZ, R119.reuse ;  /* 0x000000ffff557224 */ /* 0x100fe400078e0077 */
[--C-:B------:R-:W-:Y:S01]  /*47a0*/  IMAD.MOV.U32 R83, RZ, RZ, R119.reuse ;  /* 0x000000ffff537224 */ /* 0x100fe200078e0077 */
[----:B------:R-:W-:Y:S01]  /*47b0*/  FMNMX.FTZ R6, R69, R6, !PT ;  /* 0x0000000645067209 */ /* 0x000fe20007810000 */
[----:B------:R-:W-:Y:S01]  /*47c0*/  MUFU.EX2 R198, R198 ;  /* 0x000000c600c67308 */ /* 0x000fe20000000800 */
[--C-:B------:R-:W-:Y:S02]  /*47d0*/  IMAD.MOV.U32 R81, RZ, RZ, R119.reuse ;  /* 0x000000ffff517224 */ /* 0x100fe400078e0077 */
[----:B------:R-:W-:Y:S01]  /*47e0*/  FMNMX.FTZ R6, R31, R6, !PT ;  /* 0x000000061f067209 */ /* 0x000fe20007810000 */
[--C-:B------:R-:W-:Y:S02]  /*47f0*/  IMAD.MOV.U32 R77, RZ, RZ, R119.reuse ;  /* 0x000000ffff4d7224 */ /* 0x100fe400078e0077 */
[----:B------:R-:W-:-:S02]  /*4800*/  IMAD.MOV.U32 R73, RZ, RZ, R119 ;  /* 0x000000ffff497224 */ /* 0x000fc400078e0077 */
        /* <DEDUP_REMOVED lines=8> */
[----:B------:R-:W-:Y:S01]  /*4890*/  MUFU.EX2 R97, R97 ;  /* 0x0000006100617308 */ /* 0x000fe20000000800 */
[----:B0-----:R-:W-:-:S07]  /*48a0*/  IMAD.MOV.U32 R95, RZ, RZ, R119 ;  /* 0x000000ffff5f7224 */ /* 0x001fce00078e0077 */
[----:B------:R0:W-:Y:S01]  /*48b0*/  MUFU.EX2 R188, R99 ;  /* 0x0000006300bc7308 */ /* 0x0001e20000000800 */
[----:B-1----:R-:W-:-:S04]  /*48c0*/  FMNMX.FTZ R3, R8, R3, !PT ;  /* 0x0000000308037209 */ /* 0x002fc80007810000 */
[C---:B------:R-:W-:Y:S01]  /*48d0*/  FSETP.NEU.FTZ.AND P2, PT, R3.reuse, -INF , PT ;  /* 0xff8000000300780b */ /* 0x040fe20003f5d000 */
[----:B------:R-:W-:Y:S02]  /*48e0*/  FMUL.FTZ R6, R3, R0 ;  /* 0x0000000003067220 */ /* 0x000fe40000410000 */
[----:B------:R-:W-:Y:S01]  /*48f0*/  MUFU.EX2 R101, R101 ;  /* 0x0000006500657308 */ /* 0x000fe20000000800 */
[----:B0-----:R-:W-:Y:S02]  /*4900*/  IMAD.MOV.U32 R99, RZ, RZ, R119 ;  /* 0x000000ffff637224 */ /* 0x001fe400078e0077 */
[----:B------:R-:W-:Y:S02]  /*4910*/  FSEL R6, R6, RZ, P2 ;  /* 0x000000ff06067208 */ /* 0x000fe40001000000 */
[----:B------:R-:W-:-:S03]  /*4920*/  ISETP.GE.AND P2, PT, R82, 0x71, PT ;  /* 0x000000715200780c */ /* 0x000fc60003f46270 */
        /* <DEDUP_REMOVED lines=17> */
[----:B0-----:R-:W-:Y:S01]  /*4a40*/  FADD.FTZ R7, R200, R25 ;  /* 0x00000019c8077221 */ /* 0x001fe20000010000 */
[-CC-:B------:R-:W-:Y:S01]  /*4a50*/  FFMA.FTZ R43, R43, R0.reuse, -R6.reuse ;  /* 0x000000002b2b7223 */ /* 0x180fe20000010806 */
[-CC-:B------:R-:W-:Y:S01]  /*4a60*/  FFMA.FTZ R41, R41, R0.reuse, -R6.reuse ;  /* 0x0000000029297223 */ /* 0x180fe20000010806 */
[-CC-:B------:R-:W-:Y:S01]  /*4a70*/  FFMA.FTZ R55, R55, R0.reuse, -R6.reuse ;  /* 0x0000000037377223 */ /* 0x180fe20000010806 */
[----:B--2---:R-:W-:Y:S01]  /*4a80*/  FADD.FTZ R30, R202, R7 ;  /* 0x00000007ca1e7221 */ /* 0x004fe20000010000 */
[-CC-:B------:R-:W-:Y:S01]  /*4a90*/  FFMA.FTZ R45, R45, R0.reuse, -R6.reuse ;  /* 0x000000002d2d7223 */ /* 0x180fe20000010806 */
[-C--:B------:R-:W-:Y:S01]  /*4aa0*/  FFMA.FTZ R33, R33, R0.reuse, -R6 ;  /* 0x0000000021217223 */ /* 0x080fe20000010806 */
[----:B------:R-:W0:Y:S01]  /*4ab0*/  MUFU.EX2 R11, R11 ;  /* 0x0000000b000b7308 */ /* 0x000e220000000800 */
[----:B---3--:R-:W-:Y:S01]  /*4ac0*/  FADD.FTZ R7, R37, R30 ;  /* 0x0000001e25077221 */ /* 0x008fe20000010000 */
[-CC-:B------:R-:W-:Y:S01]  /*4ad0*/  FFMA.FTZ R111, R111, R0.reuse, -R6.reuse ;  /* 0x000000006f6f7223 */ /* 0x180fe20000010806 */
[--C-:B------:R-:W-:Y:S01]  /*4ae0*/  FFMA.FTZ R47, R47, R0, -R6.reuse ;  /* 0x000000002f2f7223 */ /* 0x100fe20000010806 */
[----:B------:R-:W-:Y:S01]  /*4af0*/  F2FP.BF16.F32.PACK_AB R200, R25, R200 ;  /* 0x000000c819c8723e */ /* 0x000fe200000010ff */
[----:B----4-:R-:W-:Y:S01]  /*4b00*/  FADD.FTZ R32, R196, R7 ;  /* 0x00000007c4207221 */ /* 0x010fe20000010000 */
[-CC-:B------:R-:W-:Y:S01]  /*4b10*/  FFMA.FTZ R35, R35, R0.reuse, -R6.reuse ;  /* 0x0000000023237223 */ /* 0x180fe20000010806 */
[-C--:B------:R-:W-:Y:S01]  /*4b20*/  FFMA.FTZ R29, R29, R0.reuse, -R6 ;  /* 0x000000001d1d7223 */ /* 0x080fe20000010806 */
[----:B------:R2:W3:Y:S01]  /*4b30*/  MUFU.EX2 R12, R79 ;  /* 0x0000004f000c7308 */ /* 0x0004e20000000800 */
[----:B-----5:R-:W-:Y:S01]  /*4b40*/  FADD.FTZ R7, R57, R32 ;  /* 0x0000002039077221 */ /* 0x020fe20000010000 */
[----:B-1----:R-:W-:Y:S01]  /*4b50*/  FADD.FTZ R32, R201, R8 ;  /* 0x00000008c9207221 */ /* 0x002fe20000010000 */
[-CC-:B------:R-:W-:Y:S01]  /*4b60*/  FFMA.FTZ R39, R39, R0.reuse, -R6.reuse ;  /* 0x0000000027277223 */ /* 0x180fe20000010806 */
[-CC-:B------:R-:W-:Y:S01]  /*4b70*/  FFMA.FTZ R65, R65, R0.reuse, -R6.reuse ;  /* 0x0000000041417223 */ /* 0x180fe20000010806 */
[----:B------:R-:W-:Y:S01]  /*4b80*/  FADD.FTZ R34, R198, R7 ;  /* 0x00000007c6227221 */ /* 0x000fe20000010000 */
[-CC-:B------:R-:W-:Y:S01]  /*4b90*/  FFMA.FTZ R27, R27, R0.reuse, -R6.reuse ;  /* 0x000000001b1b7223 */ /* 0x180fe20000010806 */
[-C--:B------:R-:W-:Y:S01]  /*4ba0*/  FFMA.FTZ R69, R69, R0.reuse, -R6 ;  /* 0x0000000045457223 */ /* 0x080fe20000010806 */
[----:B------:R-:W-:Y:S01]  /*4bb0*/  MUFU.EX2 R13, R13 ;  /* 0x0000000d000d7308 */ /* 0x000fe20000000800 */
[----:B0-----:R-:W-:Y:S01]  /*4bc0*/  FADD.FTZ R7, R11, R32 ;  /* 0x000000200b077221 */ /* 0x001fe20000010000 */
[----:B------:R-:W-:Y:S01]  /*4bd0*/  FFMA.FTZ R31, R31, R0, -R6 ;  /* 0x000000001f1f7223 */ /* 0x000fe20000010806 */
[----:B------:R-:W-:Y:S01]  /*4be0*/  F2FP.BF16.F32.PACK_AB R201, R8, R201 ;  /* 0x000000c908c9723e */ /* 0x000fe200000010ff */
[--C-:B------:R-:W-:Y:S01]  /*4bf0*/  IMAD.MOV.U32 R103, RZ, RZ, R119.reuse ;  /* 0x000000ffff677224 */ /* 0x100fe200078e0077 */
[----:B------:R-:W-:Y:S01]  /*4c00*/  F2FP.BF16.F32.PACK_AB R202, R37, R202 ;  /* 0x000000ca25ca723e */ /* 0x000fe200000010ff */
[--C-:B--2---:R-:W-:Y:S01]  /*4c10*/  IMAD.MOV.U32 R79, RZ, RZ, R119.reuse ;  /* 0x000000ffff4f7224 */ /* 0x104fe200078e0077 */
[----:B------:R-:W-:Y:S01]  /*4c20*/  F2FP.BF16.F32.PACK_AB R196, R57, R196 ;  /* 0x000000c439c4723e */ /* 0x000fe200000010ff */
[----:B------:R0:W1:Y:S01]  /*4c30*/  MUFU.EX2 R14, R67 ;  /* 0x00000043000e7308 */ /* 0x0000620000000800 */
[----:B---3--:R-:W-:Y:S01]  /*4c40*/  F2FP.BF16.F32.PACK_AB R203, R12, R11 ;  /* 0x0000000b0ccb723e */ /* 0x008fe200000010ff */
[--C-:B------:R-:W-:Y:S01]  /*4c50*/  IMAD.MOV.U32 R75, RZ, RZ, R119.reuse ;  /* 0x000000ffff4b7224 */ /* 0x100fe200078e0077 */
[----:B------:R-:W-:Y:S01]  /*4c60*/  F2FP.BF16.F32.PACK_AB R198, R61, R198 ;  /* 0x000000c63dc6723e */ /* 0x000fe200000010ff */
[--C-:B------:R-:W-:Y:S01]  /*4c70*/  IMAD.MOV.U32 R57, RZ, RZ, R119.reuse ;  /* 0x000000ffff397224 */ /* 0x100fe200078e0077 */
[----:B------:R-:W-:Y:S01]  /*4c80*/  MOV R82, R119 ;  /* 0x0000007700527202 */ /* 0x000fe20000000f00 */
[----:B------:R-:W-:-:S02]  /*4c90*/  IMAD.MOV.U32 R37, RZ, RZ, R119 ;  /* 0x000000ffff257224 */ /* 0x000fc400078e0077 */
[----:B------:R-:W2:Y:S01]  /*4ca0*/  MUFU.EX2 R15, R15 ;  /* 0x0000000f000f7308 */ /* 0x000ea20000000800 */
[----:B0-----:R-:W-:-:S07]  /*4cb0*/  IMAD.MOV.U32 R67, RZ, RZ, R119 ;  /* 0x000000ffff437224 */ /* 0x001fce00078e0077 */
[----:B------:R0:W-:Y:S01]  /*4cc0*/  MUFU.EX2 R28, R51 ;  /* 0x00000033001c7308 */ /* 0x0001e20000000800 */
[----:B-1----:R-:W-:-:S07]  /*4cd0*/  F2FP.BF16.F32.PACK_AB R197, R14, R13 ;  /* 0x0000000d0ec5723e */ /* 0x002fce00000010ff */
[----:B------:R1:W3:Y:S01]  /*4ce0*/  MUFU.EX2 R20, R71 ;  /* 0x0000004700147308 */ /* 0x0002e20000000800 */
[----:B0-----:R-:W-:Y:S01]  /*4cf0*/  FADD.FTZ R51, R61, R34 ;  /* 0x000000223d337221 */ /* 0x001fe20000010000 */
[----:B------:R-:W-:Y:S01]  /*4d00*/  FADD.FTZ R34, R12, R7 ;  /* 0x000000070c227221 */ /* 0x000fe20000010000 */
[----:B------:R-:W-:Y:S02]  /*4d10*/  IMAD.MOV.U32 R61, RZ, RZ, R119 ;  /* 0x000000ffff3d7224 */ /* 0x000fe400078e0077 */
[----:B------:R-:W-:Y:S01]  /*4d20*/  FADD.FTZ R36, R192, R51 ;  /* 0x00000033c0247221 */ /* 0x000fe20000010000 */
[----:B------:R-:W-:Y:S01]  /*4d30*/  FADD.FTZ R7, R13, R34 ;  /* 0x000000220d077221 */ /* 0x000fe20000010000 */
[C---:B------:R-:W-:Y:S01]  /*4d40*/  F2FP.BF16.F32.PACK_AB R192, R91.reuse, R192 ;  /* 0x000000c05bc0723e */ /* 0x040fe200000010ff */
[----:B------:R-:W0:Y:S01]  /*4d50*/  MUFU.EX2 R21, R21 ;  /* 0x0000001500157308 */ /* 0x000e220000000800 */
[----:B------:R-:W-:Y:S01]  /*4d60*/  FADD.FTZ R36, R91, R36 ;  /* 0x000000245b247221 */ /* 0x000fe20000010000 */
[----:B------:R-:W-:Y:S01]  /*4d70*/  FADD.FTZ R34, R14, R7 ;  /* 0x000000070e227221 */ /* 0x000fe20000010000 */
[----:B------:R-:W-:-:S02]  /*4d80*/  IMAD.MOV.U32 R91, RZ, RZ, R119 ;  /* 0x000000ffff5b7224 */ /* 0x000fc400078e0077 */
[----:B------:R-:W-:Y:S01]  /*4d90*/  FADD.FTZ R51, R93, R36 ;  /* 0x000000245d337221 */ /* 0x000fe20000010000 */
[----:B--2---:R-:W-:Y:S01]  /*4da0*/  FADD.FTZ R7, R15, R34 ;  /* 0x000000220f077221 */ /* 0x004fe20000010000 */
[----:B-1----:R-:W-:Y:S01]  /*4db0*/  IMAD.MOV.U32 R71, RZ, RZ, R119 ;  /* 0x000000ffff477224 */ /* 0x002fe200078e0077 */
[----:B------:R1:W2:Y:S01]  /*4dc0*/  MUFU.EX2 R24, R59 ;  /* 0x0000003b00187308 */ /* 0x0002a20000000800 */
[----:B------:R-:W-:Y:S01]  /*4dd0*/  FADD.FTZ R38, R194, R51 ;  /* 0x00000033c2267221 */ /* 0x000fe20000010000 */
[----:B---3--:R-:W-:Y:S01]  /*4de0*/  FADD.FTZ R36, R20, R7 ;  /* 0x0000000714247221 */ /* 0x008fe20000010000 */
[----:B------:R-:W-:Y:S01]  /*4df0*/  F2FP.BF16.F32.PACK_AB R194, R194, R93 ;  /* 0x0000005dc2c2723e */ /* 0x000fe200000010ff */
[--C-:B------:R-:W-:Y:S01]  /*4e00*/  IMAD.MOV.U32 R93, RZ, RZ, R119.reuse ;  /* 0x000000ffff5d7224 */ /* 0x100fe200078e0077 */
[----:B------:R-:W-:Y:S01]  /*4e10*/  F2FP.BF16.F32.PACK_AB R199, R20, R15 ;  /* 0x0000000f14c7723e */ /* 0x000fe200000010ff */
[--C-:B------:R-:W-:Y:S02]  /*4e20*/  IMAD.MOV.U32 R51, RZ, RZ, R119.reuse ;  /* 0x000000ffff337224 */ /* 0x100fe400078e0077 */
[----:B------:R-:W3:Y:S01]  /*4e30*/  MUFU.EX2 R49, R49 ;  /* 0x0000003100317308 */ /* 0x000ee20000000800 */
[----:B0-----:R-:W-:Y:S01]  /*4e40*/  FADD.FTZ R7, R21, R36 ;  /* 0x0000002415077221 */ /* 0x001fe20000010000 */
[----:B-1----:R-:W-:-:S06]  /*4e50*/  IMAD.MOV.U32 R59, RZ, RZ, R119 ;  /* 0x000000ffff3b7224 */ /* 0x002fcc00078e0077 */
[----:B------:R0:W1:Y:S01]  /*4e60*/  MUFU.EX2 R26, R63 ;  /* 0x0000003f001a7308 */ /* 0x0000620000000800 */
[C---:B--2---:R-:W-:Y:S01]  /*4e70*/  FADD.FTZ R2, R24.reuse, R7 ;  /* 0x0000000718027221 */ /* 0x044fe20000010000 */
[----:B------:R-:W-:Y:S01]  /*4e80*/  F2FP.BF16.F32.PACK_AB R193, R24, R21 ;  /* 0x0000001518c1723e */ /* 0x000fe200000010ff */
[----:B------:R-:W-:-:S05]  /*4e90*/  IMAD.MOV.U32 R24, RZ, RZ, R119 ;  /* 0x000000ffff187224 */ /* 0x000fca00078e0077 */
[----:B------:R-:W2:Y:S01]  /*4ea0*/  MUFU.EX2 R105, R105 ;  /* 0x0000006900697308 */ /* 0x000ea20000000800 */
[----:B---3--:R-:W-:Y:S01]  /*4eb0*/  FADD.FTZ R7, R49, R2 ;  /* 0x0000000231077221 */ /* 0x008fe20000010000 */
[----:B0-----:R-:W-:-:S06]  /*4ec0*/  IMAD.MOV.U32 R63, RZ, RZ, R119 ;  /* 0x000000ffff3f7224 */ /* 0x001fcc00078e0077 */
[----:B------:R0:W-:Y:S01]  /*4ed0*/  MUFU.EX2 R32, R43 ;  /* 0x0000002b00207308 */ /* 0x0001e20000000800 */
[----:B-1----:R-:W-:Y:S01]  /*4ee0*/  F2FP.BF16.F32.PACK_AB R195, R26, R49 ;  /* 0x000000311ac3723e */ /* 0x002fe200000010ff */
[----:B------:R-:W-:-:S06]  /*4ef0*/  IMAD.MOV.U32 R49, RZ, RZ, R119 ;  /* 0x000000ffff317224 */ /* 0x000fcc00078e0077 */
[----:B------:R-:W1:Y:S01]  /*4f00*/  MUFU.EX2 R53, R53 ;  /* 0x0000003500357308 */ /* 0x000e620000000800 */
[----:B0-----:R-:W-:-:S04]  /*4f10*/  FADD.FTZ R43, R97, R38 ;  /* 0x00000026612b7221 */ /* 0x001fc80000010000 */
        /* <DEDUP_REMOVED lines=11> */
[----:B--2---:R-:W-:Y:S01]  /*4fd0*/  FADD.FTZ R43, R105, R38 ;  /* 0x00000026692b7221 */ /* 0x004fe20000010000 */
[----:B-1----:R-:W-:Y:S01]  /*4fe0*/  FADD.FTZ R7, R53, R36 ;  /* 0x0000002435077221 */ /* 0x002fe20000010000 */
[----:B------:R-:W-:Y:S01]  /*4ff0*/  F2FP.BF16.F32.PACK_AB R189, R28, R53 ;  /* 0x000000351cbd723e */ /* 0x000fe200000010ff */
[----:B0-----:R-:W-:-:S02]  /*5000*/  IMAD.MOV.U32 R107, RZ, RZ, R119 ;  /* 0x000000ffff6b7224 */ /* 0x001fc400078e0077 */
[----:B------:R-:W-:Y:S01]  /*5010*/  FADD.FTZ R36, R28, R7 ;  /* 0x000000071c247221 */ /* 0x000fe20000010000 */
[----:B------:R-:W-:Y:S01]  /*5020*/  IMAD.MOV.U32 R53, RZ, RZ, R119 ;  /* 0x000000ffff357224 */ /* 0x000fe200078e0077 */
[----:B------:R-:W0:Y:S01]  /*5030*/  MUFU.EX2 R41, R41 ;  /* 0x0000002900297308 */ /* 0x000e220000000800 */
[C---:B---3--:R-:W-:Y:S01]  /*5040*/  FADD.FTZ R38, R184.reuse, R43 ;  /* 0x0000002bb8267221 */ /* 0x048fe20000010000 */
[----:B------:R-:W-:Y:S01]  /*5050*/  F2FP.BF16.F32.PACK_AB R184, R184, R105 ;  /* 0x00000069b8b8723e */ /* 0x000fe200000010ff */
[----:B------:R-:W-:Y:S01]  /*5060*/  IMAD.MOV.U32 R105, RZ, RZ, R119 ;  /* 0x000000ffff697224 */ /* 0x000fe200078e0077 */
[----:B------:R-:W-:-:S04]  /*5070*/  MOV R28, R119 ;  /* 0x00000077001c7202 */ /* 0x000fc80000000f00 */
[----:B------:R1:W2:Y:S01]  /*5080*/  MUFU.EX2 R186, R113 ;  /* 0x0000007100ba7308 */ /* 0x0002a20000000800 */
[----:B----4-:R-:W-:-:S07]  /*5090*/  FADD.FTZ R43, R109, R38 ;  /* 0x000000266d2b7221 */ /* 0x010fce0000010000 */
[----:B------:R3:W4:Y:S01]  /*50a0*/  MUFU.EX2 R30, R55 ;  /* 0x00000037001e7308 */ /* 0x0007220000000800 */
[----:B0-----:R-:W-:Y:S01]  /*50b0*/  FADD.FTZ R7, R41, R36 ;  /* 0x0000002429077221 */ /* 0x001fe20000010000 */
[----:B-1----:R-:W-:-:S06]  /*50c0*/  IMAD.MOV.U32 R113, RZ, RZ, R119 ;  /* 0x000000ffff717224 */ /* 0x002fcc00078e0077 */
[----:B------:R-:W0:Y:S01]  /*50d0*/  MUFU.EX2 R115, R115 ;  /* 0x0000007300737308 */ /* 0x000e220000000800 */
[C---:B--2---:R-:W-:Y:S01]  /*50e0*/  FADD.FTZ R38, R186.reuse, R43 ;  /* 0x0000002bba267221 */ /* 0x044fe20000010000 */
[----:B------:R-:W-:Y:S01]  /*50f0*/  F2FP.BF16.F32.PACK_AB R186, R186, R109 ;  /* 0x0000006dbaba723e */ /* 0x000fe200000010ff */
[--C-:B------:R-:W-:Y:S02]  /*5100*/  IMAD.MOV.U32 R109, RZ, RZ, R119.reuse ;  /* 0x000000ffff6d7224 */ /* 0x100fe400078e0077 */
[--C-:B---3--:R-:W-:Y:S02]  /*5110*/  IMAD.MOV.U32 R55, RZ, RZ, R119.reuse ;  /* 0x000000ffff377224 */ /* 0x108fe400078e0077 */
[----:B------:R-:W-:Y:S01]  /*5120*/  IMAD.MOV.U32 R43, RZ, RZ, R119 ;  /* 0x000000ffff2b7224 */ /* 0x000fe200078e0077 */
[----:B------:R-:W1:Y:S01]  /*5130*/  MUFU.EX2 R45, R45 ;  /* 0x0000002d002d7308 */ /* 0x000e620000000800 */
[C---:B----4-:R-:W-:Y:S01]  /*5140*/  FADD.FTZ R36, R30.reuse, R7 ;  /* 0x000000071e247221 */ /* 0x050fe20000010000 */
[----:B------:R-:W-:Y:S01]  /*5150*/  F2FP.BF16.F32.PACK_AB R191, R30, R41 ;  /* 0x000000291ebf723e */ /* 0x000fe200000010ff */
[----:B------:R-:W-:-:S02]  /*5160*/  IMAD.MOV.U32 R41, RZ, RZ, R119 ;  /* 0x000000ffff297224 */ /* 0x000fc400078e0077 */
[----:B------:R-:W-:-:S03]  /*5170*/  IMAD.MOV.U32 R30, RZ, RZ, R119 ;  /* 0x000000ffff1e7224 */ /* 0x000fc600078e0077 */
[----:B------:R2:W3:Y:S01]  /*5180*/  MUFU.EX2 R180, R117 ;  /* 0x0000007500b47308 */ /* 0x0004e20000000800 */
[----:B0-----:R-:W-:-:S07]  /*5190*/  FADD.FTZ R25, R115, R38 ;  /* 0x0000002673197221 */ /* 0x001fce0000010000 */
[----:B------:R-:W0:Y:S01]  /*51a0*/  MUFU.EX2 R121, R121 ;  /* 0x0000007900797308 */ /* 0x000e220000000800 */
[----:B-1----:R-:W-:Y:S01]  /*51b0*/  FADD.FTZ R7, R45, R36 ;  /* 0x000000242d077221 */ /* 0x002fe20000010000 */
[C---:B------:R-:W-:Y:S01]  /*51c0*/  F2FP.BF16.F32.PACK_AB R185, R32.reuse, R45 ;  /* 0x0000002d20b9723e */ /* 0x040fe200000010ff */
[----:B--2---:R-:W-:Y:S02]  /*51d0*/  IMAD.MOV.U32 R117, RZ, RZ, R119 ;  /* 0x000000ffff757224 */ /* 0x004fe400078e0077 */
[----:B------:R-:W-:Y:S01]  /*51e0*/  FADD.FTZ R36, R32, R7 ;  /* 0x0000000720247221 */ /* 0x000fe20000010000 */
[----:B------:R-:W-:Y:S02]  /*51f0*/  IMAD.MOV.U32 R45, RZ, RZ, R119 ;  /* 0x000000ffff2d7224 */ /* 0x000fe400078e0077 */
[----:B------:R-:W1:Y:S01]  /*5200*/  MUFU.EX2 R33, R33 ;  /* 0x0000002100217308 */ /* 0x000e620000000800 */
[C---:B---3--:R-:W-:Y:S01]  /*5210*/  FADD.FTZ R38, R180.reuse, R25 ;  /* 0x00000019b4267221 */ /* 0x048fe20000010000 */
[----:B------:R-:W-:Y:S01]  /*5220*/  F2FP.BF16.F32.PACK_AB R180, R180, R115 ;  /* 0x00000073b4b4723e */ /* 0x000fe200000010ff */
[----:B------:R-:W-:-:S02]  /*5230*/  IMAD.MOV.U32 R115, RZ, RZ, R119 ;  /* 0x000000ffff737224 */ /* 0x000fc400078e0077 */
[----:B------:R-:W-:-:S03]  /*5240*/  IMAD.MOV.U32 R32, RZ, RZ, R119 ;  /* 0x000000ffff207224 */ /* 0x000fc600078e0077 */
[----:B------:R-:W2:Y:S01]  /*5250*/  MUFU.EX2 R182, R123 ;  /* 0x0000007b00b67308 */ /* 0x000ea20000000800 */
[----:B0-----:R-:W-:-:S07]  /*5260*/  FADD.FTZ R25, R121, R38 ;  /* 0x0000002679197221 */ /* 0x001fce0000010000 */
[----:B------:R0:W3:Y:S01]  /*5270*/  MUFU.EX2 R34, R111 ;  /* 0x0000006f00227308 */ /* 0x0000e20000000800 */
[----:B-1----:R-:W-:-:S07]  /*5280*/  FADD.FTZ R7, R33, R36 ;  /* 0x0000002421077221 */ /* 0x002fce0000010000 */
[----:B------:R-:W1:Y:S01]  /*5290*/  MUFU.EX2 R125, R125 ;  /* 0x0000007d007d7308 */ /* 0x000e620000000800 */
[C---:B--2---:R-:W-:Y:S01]  /*52a0*/  FADD.FTZ R40, R182.reuse, R25 ;  /* 0x00000019b6287221 */ /* 0x044fe20000010000 */
[----:B------:R-:W-:Y:S01]  /*52b0*/  F2FP.BF16.F32.PACK_AB R182, R182, R121 ;  /* 0x00000079b6b6723e */ /* 0x000fe200000010ff */
[----:B0-----:R-:W-:-:S05]  /*52c0*/  IMAD.MOV.U32 R111, RZ, RZ, R119 ;  /* 0x000000ffff6f7224 */ /* 0x001fca00078e0077 */
[----:B------:R-:W0:Y:S01]  /*52d0*/  MUFU.EX2 R47, R47 ;  /* 0x0000002f002f7308 */ /* 0x000e220000000800 */
[C---:B---3--:R-:W-:Y:S01]  /*52e0*/  FADD.FTZ R38, R34.reuse, R7 ;  /* 0x0000000722267221 */ /* 0x048fe20000010000 */
[----:B------:R-:W-:Y:S01]  /*52f0*/  F2FP.BF16.F32.PACK_AB R187, R34, R33 ;  /* 0x0000002122bb723e */ /* 0x000fe200000010ff */
[--C-:B------:R-:W-:Y:S02]  /*5300*/  IMAD.MOV.U32 R34, RZ, RZ, R119.reuse ;  /* 0x000000ffff227224 */ /* 0x100fe400078e0077 */
[----:B------:R-:W-:-:S03]  /*5310*/  IMAD.MOV.U32 R33, RZ, RZ, R119 ;  /* 0x000000ffff217224 */ /* 0x000fc600078e0077 */
[----:B------:R-:W2:Y:S01]  /*5320*/  MUFU.EX2 R176, R127 ;  /* 0x0000007f00b07308 */ /* 0x000ea20000000800 */
[----:B-1----:R-:W-:-:S07]  /*5330*/  FADD.FTZ R25, R125, R40 ;  /* 0x000000287d197221 */ /* 0x002fce0000010000 */
[----:B------:R1:W3:Y:S01]  /*5340*/  MUFU.EX2 R2, R35 ;  /* 0x0000002300027308 */ /* 0x0002e20000000800 */
[----:B0-----:R-:W-:-:S07]  /*5350*/  FADD.FTZ R7, R47, R38 ;  /* 0x000000262f077221 */ /* 0x001fce0000010000 */
[----:B------:R-:W0:Y:S01]  /*5360*/  MUFU.EX2 R129, R129 ;  /* 0x0000008100817308 */ /* 0x000e220000000800 */
[C---:B--2---:R-:W-:Y:S01]  /*5370*/  FADD.FTZ R40, R176.reuse, R25 ;  /* 0x00000019b0287221 */ /* 0x044fe20000010000 */
[----:B------:R-:W-:Y:S01]  /*5380*/  F2FP.BF16.F32.PACK_AB R176, R176, R125 ;  /* 0x0000007db0b0723e */ /* 0x000fe200000010ff */
[----:B-1----:R-:W-:-:S05]  /*5390*/  IMAD.MOV.U32 R35, RZ, RZ, R119 ;  /* 0x000000ffff237224 */ /* 0x002fca00078e0077 */
[----:B------:R-:W1:Y:S01]  /*53a0*/  MUFU.EX2 R29, R29 ;  /* 0x0000001d001d7308 */ /* 0x000e620000000800 */
[C---:B---3--:R-:W-:Y:S01]  /*53b0*/  FADD.FTZ R38, R2.reuse, R7 ;  /* 0x0000000702267221 */ /* 0x048fe20000010000 */
[----:B------:R-:W-:Y:S01]  /*53c0*/  F2FP.BF16.F32.PACK_AB R181, R2, R47 ;  /* 0x0000002f02b5723e */ /* 0x000fe200000010ff */
[----:B------:R-:W-:Y:S02]  /*53d0*/  IMAD.MOV.U32 R2, RZ, RZ, 0x3f800000 ;  /* 0x3f800000ff027424 */ /* 0x000fe400078e00ff */
[----:B------:R-:W-:-:S03]  /*53e0*/  IMAD.MOV.U32 R47, RZ, RZ, R119 ;  /* 0x000000ffff2f7224 */ /* 0x000fc600078e0077 */
[----:B------:R-:W2:Y:S01]  /*53f0*/  MUFU.EX2 R10, R10 ;  /* 0x0000000a000a7308 */ /* 0x000ea20000000800 */
[----:B0-----:R-:W-:Y:S01]  /*5400*/  FADD.FTZ R7, R129, R40 ;  /* 0x0000002881077221 */ /* 0x001fe20000010000 */
[----:B------:R-:W-:-:S06]  /*5410*/  IMAD.MOV.U32 R40, RZ, RZ, R119 ;  /* 0x000000ffff287224 */ /* 0x000fcc00078e0077 */
[----:B------:R0:W3:Y:S01]  /*5420*/  MUFU.EX2 R6, R39 ;  /* 0x0000002700067308 */ /* 0x0000e20000000800 */
[----:B-1----:R-:W-:Y:S01]  /*5430*/  FADD.FTZ R25, R29, R38 ;  /* 0x000000261d197221 */ /* 0x002fe20000010000 */
[----:B------:R-:W-:-:S06]  /*5440*/  IMAD.MOV.U32 R38, RZ, RZ, R119 ;  /* 0x000000ffff267224 */ /* 0x000fcc00078e0077 */
[----:B------:R-:W1:Y:S01]  /*5450*/  MUFU.EX2 R65, R65 ;  /* 0x0000004100417308 */ /* 0x000e620000000800 */
[C---:B--2---:R-:W-:Y:S01]  /*5460*/  FADD.FTZ R7, R10.reuse, R7 ;  /* 0x000000070a077221 */ /* 0x044fe20000010000 */
[----:B------:R-:W-:Y:S01]  /*5470*/  F2FP.BF16.F32.PACK_AB R178, R10, R129 ;  /* 0x000000810ab2723e */ /* 0x000fe200000010ff */
[----:B0-----:R-:W-:-:S05]  /*5480*/  IMAD.MOV.U32 R39, RZ, RZ, R119 ;  /* 0x000000ffff277224 */ /* 0x001fca00078e0077 */
[----:B------:R0:W2:Y:S01]  /*5490*/  MUFU.EX2 R36, R27 ;  /* 0x0000001b00247308 */ /* 0x0000a20000000800 */
[C---:B---3--:R-:W-:Y:S01]  /*54a0*/  FADD.FTZ R10, R6.reuse, R25 ;  /* 0x00000019060a7221 */ /* 0x048fe20000010000 */
[----:B------:R-:W-:Y:S01]  /*54b0*/  F2FP.BF16.F32.PACK_AB R183, R6, R29 ;  /* 0x0000001d06b7723e */ /* 0x000fe200000010ff */
[--C-:B------:R-:W-:Y:S02]  /*54c0*/  IMAD.MOV.U32 R29, RZ, RZ, R119.reuse ;  /* 0x000000ffff1d7224 */ /* 0x100fe400078e0077 */
[----:B------:R-:W-:-:S03]  /*54d0*/  IMAD.MOV.U32 R25, RZ, RZ, R119 ;  /* 0x000000ffff197224 */ /* 0x000fc600078e0077 */
[----:B------:R-:W3:Y:S01]  /*54e0*/  MUFU.EX2 R69, R69 ;  /* 0x0000004500457308 */ /* 0x000ee20000000800 */
[----:B-1----:R-:W-:Y:S01]  /*54f0*/  FADD.FTZ R11, R65, R10 ;  /* 0x0000000a410b7221 */ /* 0x002fe20000010000 */
[----:B0-----:R-:W-:-:S06]  /*5500*/  IMAD.MOV.U32 R27, RZ, RZ, R119 ;  /* 0x000000ffff1b7224 */ /* 0x001fcc00078e0077 */
[----:B------:R0:W1:Y:S01]  /*5510*/  MUFU.EX2 R8, R31 ;  /* 0x0000001f00087308 */ /* 0x0000620000000800 */
[C---:B--2---:R-:W-:Y:S01]  /*5520*/  FADD.FTZ R10, R36.reuse, R11 ;  /* 0x0000000b240a7221 */ /* 0x044fe20000010000 */
[----:B------:R-:W-:Y:S01]  /*5530*/  F2FP.BF16.F32.PACK_AB R177, R36, R65 ;  /* 0x0000004124b1723e */ /* 0x000fe200000010ff */
[--C-:B------:R-:W-:Y:S02]  /*5540*/  IMAD.MOV.U32 R65, RZ, RZ, R119.reuse ;  /* 0x000000ffff417224 */ /* 0x100fe400078e0077 */
[--C-:B------:R-:W-:Y:S02]  /*5550*/  IMAD.MOV.U32 R36, RZ, RZ, R119.reuse ;  /* 0x000000ffff247224 */ /* 0x100fe400078e0077 */
[----:B---3--:R-:W-:Y:S01]  /*5560*/  FADD.FTZ R11, R69, R10 ;  /* 0x0000000a450b7221 */ /* 0x008fe20000010000 */
[----:B0-----:R-:W-:-:S03]  /*5570*/  IMAD.MOV.U32 R31, RZ, RZ, R119 ;  /* 0x000000ffff1f7224 */ /* 0x001fc600078e0077 */
[C---:B-1----:R-:W-:Y:S01]  /*5580*/  FADD.FTZ R6, R8.reuse, R11 ;  /* 0x0000000b08067221 */ /* 0x042fe20000010000 */
[----:B------:R-:W-:Y:S01]  /*5590*/  F2FP.BF16.F32.PACK_AB R179, R8, R69 ;  /* 0x0000004508b3723e */ /* 0x000fe200000010ff */
[----:B------:R-:W-:Y:S02]  /*55a0*/  IMAD.MOV.U32 R8, RZ, RZ, 0x3f800000 ;  /* 0x3f800000ff087424 */ /* 0x000fe400078e00ff */
[----:B------:R-:W-:Y:S01]  /*55b0*/  IMAD.MOV.U32 R69, RZ, RZ, R119 ;  /* 0x000000ffff457224 */ /* 0x000fe200078e0077 */
[----:B------:R-:W-:Y:S06]  /*55c0*/  @!P2 BRA `(.L_x_3115) ;  /* 0x0000003c00a0a947 */ /* 0x000fec0003800000 */
[----:B------:R-:W-:Y:S01]  /*55d0*/  R2UR UR4, R16 ;  /* 0x00000000100472ca */ /* 0x000fe200000e0000 */
[----:B------:R-:W-:Y:S01]  /*55e0*/  VIADD R11, R120, 0xfffffffe ;  /* 0xfffffffe780b7836 */ /* 0x000fe20000000000 */
        /* <DEDUP_REMOVED lines=51> */
[----:B------:R-:W-:-:S07]  /*5920*/  CS2R R24, SRZ ;  /* 0x0000000000187805 */ /* 0x000fce000001ff00 */
.L_x_3124:
        /* <DEDUP_REMOVED lines=8> */
.L_x_3116:
[----:B------:R-:W0:Y:S01]  /*59b0*/  S2UR UR7, SR_CgaCtaId ;  /* 0x00000000000779c3 */ /* 0x000e220000008800 */
[----:B------:R-:W-:Y:S01]  /*59c0*/  UMOV UR6, 0x400 ;  /* 0x0000040000067882 */ /* 0x000fe20000000000 */
[----:B------:R-:W-:Y:S01]  /*59d0*/  IMAD.U32 R12, RZ, RZ, UR5 ;  /* 0x00000005ff0c7e24 */ /* 0x000fe2000f8e00ff */
[----:B------:R-:W-:Y:S01]  /*59e0*/  SHF.L.U32 R3, R17, 0x1f, RZ ;  /* 0x0000001f11037819 */ /* 0x000fe200000006ff */
[----:B0-----:R-:W-:-:S06]  /*59f0*/  ULEA UR6, UR7, UR6, 0x18 ;  /* 0x0000000607067291 */ /* 0x001fcc000f8ec03f */
[----:B------:R-:W-:-:S04]  /*5a00*/  IMAD.U32 R5, RZ, RZ, UR6 ;  /* 0x00000006ff057e24 */ /* 0x000fc8000f8e00ff */
[----:B------:R-:W-:-:S04]  /*5a10*/  IMAD R12, R12, 0x8, R5 ;  /* 0x000000080c0c7824 */ /* 0x000fc800078e0205 */
[----:B------:R0:W1:Y:S01]  /*5a20*/  SYNCS.PHASECHK.TRANS64.TRYWAIT P2, [R12+URZ+0x36830], R3 ;  /* 0x036830030c0075a7 */ /* 0x000062000804017f */
[----:B------:R-:W-:Y:S05]  /*5a30*/  @!P0 BRA `(.L_x_3117) ;  /* 0x0000000000048947 */ /* 0x000fea0003800000 */
[----:B------:R-:W-:Y:S01]  /*5a40*/  BPT.TRAP 0x1 ;  /* 0x000000040000795c */ /* 0x000fe20000300000 */
.L_x_3117:
[----:B------:R-:W-:Y:S01]  /*5a50*/  IMAD R0, R16, 0xa80, R9 ;  /* 0x00000a8010007824 */ /* 0x000fe200078e0209 */
[----:B-1----:R-:W-:Y:S06]  /*5a60*/  @P2 BRA `(.L_x_3118) ;  /* 0x0000000000082947 */ /* 0x002fec0003800000 */
[----:B------:R-:W1:Y:S02]  /*5a70*/  SYNCS.PHASECHK.TRANS64.TRYWAIT P2, [R12+URZ+0x36830], R3 ;  /* 0x036830030c0075a7 */ /* 0x000e64000804017f */
[----:B-1----:R-:W-:Y:S05]  /*5a80*/  @!P2 BRA `(.L_x_3119) ;  /* 0x000000bc0084a947 */ /* 0x002fea0003800000 */
.L_x_3118:
        /* <DEDUP_REMOVED lines=13> */
[----:B------:R-:W-:Y:S01]  /*5b60*/  UMOV UR10, UR6 ;  /* 0x00000006000a7c82 */ /* 0x000fe20008000000 */
[----:B------:R-:W-:Y:S01]  /*5b70*/  UIADD3 UR5, UR6, 0x80, URZ ;  /* 0x0000008006057890 */ /* 0x000fe2000fffe03f */
[----:B------:R-:W-:Y:S01]  /*5b80*/  HGMMA.64x16x16.F32.BF16 R168, gdesc[UR8], RZ, !UPT, gsb0 ;  /* 0x0020000008a879f0 */ /* 0x000fe2000c0018ff */
[----:B------:R-:W-:Y:S01]  /*5b90*/  UMOV UR11, 0x40000040 ;  /* 0x40000040000b7882 */ /* 0x000fe20000000000 */
[----:B------:R-:W-:Y:S01]  /*5ba0*/  UIADD3 UR7, UR6, 0x100, URZ ;  /* 0x0000010006077890 */ /* 0x000fe2000fffe03f */
[-C--:B------:R-:W-:Y:S01]  /*5bb0*/  FMUL.FTZ R24, R24, R8.reuse ;  /* 0x0000000818187220 */ /* 0x080fe20000410000 */
[----:B------:R-:W-:Y:S01]  /*5bc0*/  UIADD3 UR14, UR6, 0x2, URZ ;  /* 0x00000002060e7890 */ /* 0x000fe2000fffe03f */
[-C--:B------:R-:W-:Y:S01]  /*5bd0*/  FMUL.FTZ R25, R25, R8.reuse ;  /* 0x0000000819197220 */ /* 0x080fe20000410000 */
[----:B------:R-:W-:Y:S01]  /*5be0*/  UMOV UR10, UR5 ;  /* 0x00000005000a7c82 */ /* 0x000fe20008000000 */
        /* <DEDUP_REMOVED lines=117> */
[----:B------:R-:W-:Y:S01]  /*6340*/  FMUL.FTZ R119, R119, R2 ;  /* 0x0000000277777220 */ /* 0x000fe20000410000 */
[----:B------:R-:W-:-:S02]  /*6350*/  WARPGROUP.DEPBAR.LE gsb0, 0x0 ;  /* 0x00008000000079c5 */ /* 0x000fc40000010000 */
        /* <DEDUP_REMOVED lines=427> */
[----:B------:R-:W-:Y:S02]  /*7e10*/  UIADD3 UR5, UR6, 0x986, URZ ;  /* 0x0000098606057890 */ /* 0x000fe4000fffe03f */
[----:B------:R-:W-:Y:S01]  /*7e20*/  UIADD3 UR6, UR6, 0xa06, URZ ;  /* 0x00000a0606067890 */ /* 0x000fe2000fffe03f */
[----:B------:R-:W-:Y:S02]  /*7e30*/  WARPGROUP.DEPBAR.LE gsb0, 0x0 ;  /* 0x00008000000079c5 */ /* 0x000fe40000010000 */
[----:B------:R-:W-:-:S06]  /*7e40*/  WARPGROUP.ARRIVE ;  /* 0x00000000000079c5 */ /* 0x000fcc0000000000 */
[----:B------:R-:W-:Y:S01]  /*7e50*/  HGMMA.64x16x16.F32.BF16 R144, gdesc[UR52], R144, gsb0 ;  /* 0x00200000349079f0 */ /* 0x000fe20008001890 */
[----:B------:R-:W-:Y:S01]  /*7e60*/  UMOV UR54, UR7 ;  /* 0x0000000700367c82 */ /* 0x000fe20008000000 */
[----:B------:R-:W-:Y:S01]  /*7e70*/  UMOV UR55, 0x40000040 ;  /* 0x4000004000377882 */ /* 0x000fe20000000000 */
        /* <DEDUP_REMOVED lines=16> */
.L_x_3120:
[----:B------:R-:W-:Y:S01]  /*7f80*/  IMAD.U32 R2, RZ, RZ, UR4 ;  /* 0x00000004ff027e24 */ /* 0x000fe2000f8e00ff */
[----:B------:R-:W-:-:S03]  /*7f90*/  SHF.L.U32 R0, R13, 0x1f, RZ ;  /* 0x0000001f0d007819 */ /* 0x000fc600000006ff */
[----:B------:R-:W-:-:S04]  /*7fa0*/  IMAD R13, R2, 0x8, R5 ;  /* 0x00000008020d7824 */ /* 0x000fc800078e0205 */
[----:B------:R2:W3:Y:S01]  /*7fb0*/  SYNCS.PHASECHK.TRANS64.TRYWAIT P2, [R13+URZ+0x36850], R0 ;  /* 0x036850000d0075a7 */ /* 0x0004e2000804017f */
[----:B------:R-:W-:Y:S05]  /*7fc0*/  @!P0 BRA `(.L_x_3121) ;  /* 0x0000000000048947 */ /* 0x000fea0003800000 */
[----:B------:R-:W-:Y:S01]  /*7fd0*/  BPT.TRAP 0x1 ;  /* 0x000000040000795c */ /* 0x000fe20000300000 */
.L_x_3121:
[----:B---3--:R-:W-:Y:S05]  /*7fe0*/  @P2 BRA `(.L_x_3122) ;  /* 0x0000000000082947 */ /* 0x008fea0003800000 */
[----:B------:R-:W3:Y:S02]  /*7ff0*/  SYNCS.PHASECHK.TRANS64.TRYWAIT P2, [R13+URZ+0x36850], R0 ;  /* 0x036850000d0075a7 */ /* 0x000ee4000804017f */
[----:B---3--:R-:W-:Y:S05]  /*8000*/  @!P2 BRA `(.L_x_3123) ;  /* 0x000000980038a947 */ /* 0x008fea0003800000 */
.L_x_3122:
[----:B------:R-:W-:Y:S01]  /*8010*/  R2UR UR5, R5 ;  /* 0x00000000050572ca */ /* 0x000fe200000e0000 */
[----:B------:R-:W-:Y:S01]  /*8020*/  WARPGROUP.ARRIVE ;  /* 0x00000000000079c5 */ /* 0x000fe20000000000 */
[----:B------:R-:W-:Y:S01]  /*8030*/  UMOV UR7, 0x40000040 ;  /* 0x4000004000077882 */ /* 0x000fe20000000000 */
[----:B--23--:R-:W-:Y:S01]  /*8040*/  FMNMX.FTZ R0, R168, R15, !PT ;  /* 0x0000000fa8007209 */ /* 0x00cfe20007810000 */
[----:B01----:R-:W-:Y:S01]  /*8050*/  @!P1 VIADD R12, R12, 0x36840 ;  /* 0x000368400c0c9836 */ /* 0x003fe20000000000 */
[C---:B------:R-:W-:Y:S01]  /*8060*/  ISETP.GT.AND P2, PT, R11.reuse, RZ, PT ;  /* 0x000000ff0b00720c */ /* 0x040fe20003f44270 */
[----:B------:R-:W-:Y:S01]  /*8070*/  VIADD R11, R11, 0xffffffff ;  /* 0xffffffff0b0b7836 */ /* 0x000fe20000000000 */
[----:B------:R-:W-:-:S04]  /*8080*/  FMNMX.FTZ R3, R169, R0, !PT ;  /* 0x00000000a9037209 */ /* 0x000fc80007810000 */
        /* <DEDUP_REMOVED lines=10> */
[----:B------:R-:W-:-:S04]  /*8130*/  FMNMX.FTZ R3, R165, R0, !PT ;  /* 0x00000000a5037209 */ /* 0x000fc80007810000 */
        /* <DEDUP_REMOVED lines=24> */
[----:B------:R-:W0:Y:S03]  /*82c0*/  LDC R0, c[0x0][0x988] ;  /* 0x00026200ff007b82 */ /* 0x000e260000000800 */
[----:B------:R-:W1:Y:S02]  /*82d0*/  SHFL.BFLY PT, R3, R2, 0x2, 0x1f ;  /* 0x0c401f0002037f89 */ /* 0x000e6400000e0000 */
[----:B-1----:R-:W-:Y:S02]  /*82e0*/  FMNMX.FTZ R3, R2, R3, !PT ;  /* 0x0000000302037209 */ /* 0x002fe40007810000 */
[----:B------:R-:W-:-:S03]  /*82f0*/  FMNMX.FTZ R2, R170, R10, !PT ;  /* 0x0000000aaa027209 */ /* 0x000fc60007810000 */
[----:B------:R-:W1:Y:S02]  /*8300*/  SHFL.BFLY PT, R4, R3, 0x1, 0x1f ;  /* 0x0c201f0003047f89 */ /* 0x000e6400000e0000 */
[----:B-1----:R-:W-:Y:S02]  /*8310*/  FMNMX.FTZ R4, R3, R4, !PT ;  /* 0x0000000403047209 */ /* 0x002fe40007810000 */
[----:B------:R-:W-:-:S03]  /*8320*/  FMNMX.FTZ R3, R171, R2, !PT ;  /* 0x00000002ab037209 */ /* 0x000fc60007810000 */
[----:B------:R-:W-:Y:S01]  /*8330*/  FADD.FTZ R15, -R4, R15 ;  /* 0x0000000f040f7221 */ /* 0x000fe20000010100 */
[----:B------:R-:W-:-:S03]  /*8340*/  FMNMX.FTZ R2, R174, R3, !PT ;  /* 0x00000003ae027209 */ /* 0x000fc60007810000 */
[----:B0-----:R-:W-:Y:S01]  /*8350*/  FMUL.FTZ R8, R15, R0 ;  /* 0x000000000f087220 */ /* 0x001fe20000410000 */
        /* <DEDUP_REMOVED lines=34> */
[----:B0-----:R-:W-:Y:S01]  /*8580*/  FMNMX.FTZ R3, R20, R3, !PT ;  /* 0x0000000314037209 */ /* 0x001fe20007810000 */
        /* <DEDUP_REMOVED lines=18> */
[----:B------:R-:W-:Y:S01]  /*86b0*/  UIADD3 UR4, UR4, 0x300, URZ ;  /* 0x0000030004047890 */ /* 0x000fe2000fffe03f */
[-CC-:B------:R-:W-:Y:S01]  /*86c0*/  FFMA.FTZ R157, R145, R0.reuse, -R189.reuse ;  /* 0x00000000919d7223 */ /* 0x180fe200000108bd */
[-CC-:B------:R-:W-:Y:S01]  /*86d0*/  FFMA.FTZ R145, R149, R0.reuse, -R189.reuse ;  /* 0x0000000095917223 */ /* 0x180fe200000108bd */
[----:B------:R-:W-:Y:S01]  /*86e0*/  FADD.FTZ R149, -R3, R10 ;  /* 0x0000000a03957221 */ /* 0x000fe20000010100 */
[-CC-:B------:R-:W-:Y:S01]  /*86f0*/  FFMA.FTZ R15, R168, R0.reuse, -R189.reuse ;  /* 0x00000000a80f7223 */ /* 0x180fe200000108bd */
[-CC-:B------:R-:W-:Y:S01]  /*8700*/  FFMA.FTZ R200, R169, R0.reuse, -R189.reuse ;  /* 0x00000000a9c87223 */ /* 0x180fe200000108bd */
[-CC-:B------:R-:W-:Y:S01]  /*8710*/  FFMA.FTZ R202, R172, R0.reuse, -R189.reuse ;  /* 0x00000000acca7223 */ /* 0x180fe200000108bd */
[-C--:B------:R-:W-:Y:S01]  /*8720*/  FMUL.FTZ R2, R149, R0.reuse ;  /* 0x0000000095027220 */ /* 0x080fe20000410000 */
[-C--:B------:R-:W-:Y:S01]  /*8730*/  FMUL.FTZ R149, R3, R0.reuse ;  /* 0x0000000003957220 */ /* 0x080fe20000410000 */
[-CC-:B------:R-:W-:Y:S01]  /*8740*/  FFMA.FTZ R169, R173, R0.reuse, -R189.reuse ;  /* 0x00000000ada97223 */ /* 0x180fe200000108bd */
[----:B------:R-:W0:Y:S01]  /*8750*/  MUFU.EX2 R15, R15 ;  /* 0x0000000f000f7308 */ /* 0x000e220000000800 */
        /* <DEDUP_REMOVED lines=8> */
[-C--:B------:R-:W-:Y:S01]  /*87e0*/  FFMA.FTZ R124, R124, R0.reuse, -R189 ;  /* 0x000000007c7c7223 */ /* 0x080fe200000108bd */
[-C--:B------:R-:W-:Y:S01]  /*87f0*/  FFMA.FTZ R197, R162, R0.reuse, -R149 ;  /* 0x00000000a2c57223 */ /* 0x080fe20000010895 */
[----:B------:R-:W-:Y:S01]  /*8800*/  @!P1 PRMT R144, RZ, 0x654, R12 ;  /* 0x00000654ff909816 */ /* 0x000fe2000000000c */
[-CC-:B------:R-:W-:Y:S01]  /*8810*/  FFMA.FTZ R173, R161, R0.reuse, -R189.reuse ;  /* 0x00000000a1ad7223 */ /* 0x180fe200000108bd */
[-C--:B------:R-:W-:Y:S01]  /*8820*/  FFMA.FTZ R198, R164, R0.reuse, -R189 ;  /* 0x00000000a4c67223 */ /* 0x080fe200000108bd */
[-C--:B------:R-:W-:Y:S01]  /*8830*/  FFMA.FTZ R199, R166, R0.reuse, -R149 ;  /* 0x00000000a6c77223 */ /* 0x080fe20000010895 */
[-C--:B------:R-:W-:Y:S01]  /*8840*/  FFMA.FTZ R161, R165, R0.reuse, -R189 ;  /* 0x00000000a5a17223 */ /* 0x080fe200000108bd */
[----:B------:R-:W-:Y:S01]  /*8850*/  MUFU.EX2 R2, R2 ;  /* 0x0000000200027308 */ /* 0x000fe20000000800 */
[----:B0-----:R-:W-:Y:S01]  /*8860*/  FFMA.FTZ R7, R8, R7, R15 ;  /* 0x0000000708077223 */ /* 0x001fe2000001000f */
[-C--:B------:R-:W-:Y:S01]  /*8870*/  FFMA.FTZ R192, R152, R0.reuse, -R189 ;  /* 0x0000000098c07223 */ /* 0x080fe200000108bd */
[-C--:B------:R-:W-:Y:S01]  /*8880*/  FFMA.FTZ R193, R154, R0.reuse, -R149 ;  /* 0x000000009ac17223 */ /* 0x080fe20000010895 */
[-C--:B------:R-:W-:Y:S01]  /*8890*/  FFMA.FTZ R194, R156, R0.reuse, -R189 ;  /* 0x000000009cc27223 */ /* 0x080fe200000108bd */
        /* <DEDUP_REMOVED lines=20> */
[----:B------:R-:W-:-:S07]  /*89e0*/  FFMA.FTZ R127, R127, R0, -R149 ;  /* 0x000000007f7f7223 */ /* 0x000fce0000010895 */
[----:B------:R-:W-:Y:S08]  /*89f0*/  MUFU.EX2 R203, R203 ;  /* 0x000000cb00cb7308 */ /* 0x000ff00000000800 */
[----:B------:R-:W-:Y:S08]  /*8a00*/  MUFU.EX2 R169, R169 ;  /* 0x000000a900a97308 */ /* 0x000ff00000000800 */
[----:B------:R-:W-:Y:S08]  /*8a10*/  MUFU.EX2 R120, R120 ;  /* 0x0000007800787308 */ /* 0x000ff00000000800 */
[----:B------:R0:W-:Y:S08]  /*8a20*/  MUFU.EX2 R20, R124 ;  /* 0x0000007c00147308 */ /* 0x0001f00000000800 */
[----:B------:R-:W-:Y:S01]  /*8a30*/  MUFU.EX2 R196, R196 ;  /* 0x000000c400c47308 */ /* 0x000fe20000000800 */
[----:B0-----:R-:W-:-:S07]  /*8a40*/  FFMA.FTZ R124, R163, R0, -R149 ;  /* 0x00000000a37c7223 */ /* 0x001fce0000010895 */
        /* <DEDUP_REMOVED lines=16> */
[-C--:B------:R-:W-:Y:S01]  /*8b50*/  FFMA.FTZ R187, R142, R0.reuse, -R149 ;  /* 0x000000008ebb7223 */ /* 0x080fe20000010895 */
[-C--:B------:R-:W-:Y:S01]  /*8b60*/  FFMA.FTZ R184, R136, R0.reuse, -R189 ;  /* 0x0000000088b87223 */ /* 0x080fe200000108bd */
[-C--:B------:R-:W-:Y:S01]  /*8b70*/  FFMA.FTZ R136, R159, R0.reuse, -R149 ;  /* 0x000000009f887223 */ /* 0x080fe20000010895 */
[-C--:B------:R-:W-:Y:S01]  /*8b80*/  FFMA.FTZ R186, R140, R0.reuse, -R189 ;  /* 0x000000008cba7223 */ /* 0x080fe200000108bd */
[----:B------:R-:W-:Y:S01]  /*8b90*/  HGMMA.64x192x16.F32.BF16 R24, R180, gdesc[UR4].tnspB, R24, gsb0 ;  /* 0x42e00004b4187df0 */ /* 0x000fe20008001818 */
[----:B------:R-:W-:Y:S01]  /*8ba0*/  UMOV UR6, UR4 ;  /* 0x0000000400067c82 */ /* 0x000fe20008000000 */
[----:B------:R-:W-:Y:S01]  /*8bb0*/  UMOV UR7, 0x40000040 ;  /* 0x4000004000077882 */ /* 0x000fe20000000000 */
[----:B------:R-:W-:Y:S01]  /*8bc0*/  FFMA.FTZ R140, R147, R0, -R149 ;  /* 0x00000000938c7223 */ /* 0x000fe20000010895 */
[----:B------:R-:W-:Y:S01]  /*8bd0*/  MUFU.EX2 R136, R136 ;  /* 0x0000008800887308 */ /* 0x000fe20000000800 */
[----:B------:R-:W-:-:S07]  /*8be0*/  R2UR UR4, R16 ;  /* 0x00000000100472ca */ /* 0x000fce00000e0000 */
        /* <DEDUP_REMOVED lines=16> */
[----:B------:R-:W-:Y:S08]  /*8cf0*/  MUFU.EX2 R133, R133 ;  /* 0x0000008500857308 */ /* 0x000ff00000000800 */
[----:B------:R-:W1:Y:S08]  /*8d00*/  MUFU.EX2 R135, R135 ;  /* 0x0000008700877308 */ /* 0x000e700000000800 */
[----:B------:R-:W-:Y:S08]  /*8d10*/  MUFU.EX2 R14, R14 ;  /* 0x0000000e000e7308 */ /* 0x000ff00000000800 */
[----:B------:R-:W2:Y:S08]  /*8d20*/  MUFU.EX2 R121, R121 ;  /* 0x0000007900797308 */ /* 0x000eb00000000800 */
[----:B------:R-:W-:Y:S08]  /*8d30*/  MUFU.EX2 R123, R123 ;  /* 0x0000007b007b7308 */ /* 0x000ff00000000800 */
[----:B------:R-:W-:Y:S08]  /*8d40*/  MUFU.EX2 R126, R126 ;  /* 0x0000007e007e7308 */ /* 0x000ff00000000800 */
[----:B------:R-:W3:Y:S08]  /*8d50*/  MUFU.EX2 R125, R125 ;  /* 0x0000007d007d7308 */ /* 0x000ef00000000800 */
[----:B------:R-:W4:Y:S01]  /*8d60*/  MUFU.EX2 R127, R127 ;  /* 0x0000007f007f7308 */ /* 0x000f220000000800 */
[----:B------:R-:W-:-:S02]  /*8d70*/  WARPGROUP.DEPBAR.LE gsb0, 0x0 ;  /* 0x00008000000079c5 */ /* 0x000fc40000010000 */
[----:B------:R-:W-:Y:S01]  /*8d80*/  WARPGROUP.ARRIVE ;  /* 0x00000000000079c5 */ /* 0x000fe20000000000 */
[-C--:B------:R-:W-:Y:S01]  /*8d90*/  FFMA.FTZ R180, R128, R0.reuse, -R189 ;  /* 0x0000000080b47223 */ /* 0x080fe200000108bd */
[-C--:B------:R-:W-:Y:S01]  /*8da0*/  FFMA.FTZ R128, R167, R0.reuse, -R149 ;  /* 0x00000000a7807223 */ /* 0x080fe20000010895 */
[-C--:B------:R-:W-:Y:S01]  /*8db0*/  FFMA.FTZ R182, R132, R0.reuse, -R189 ;  /* 0x0000000084b67223 */ /* 0x080fe200000108bd */
[-CC-:B------:R-:W-:Y:S01]  /*8dc0*/  FFMA.FTZ R132, R155, R0.reuse, -R149.reuse ;  /* 0x000000009b847223 */ /* 0x180fe20000010895 */
[----:B------:R-:W-:Y:S01]  /*8dd0*/  FFMA.FTZ R189, R146, R0, -R149 ;  /* 0x0000000092bd7223 */ /* 0x000fe20000010895 */
[----:B------:R-:W-:Y:S01]  /*8de0*/  HGMMA.64x192x16.F32.BF16 R24, R176, gdesc[UR4].tnspB, R24, gsb0 ;  /* 0x42e00004b0187df0 */ /* 0x000fe20008001818 */
[----:B------:R-:W-:Y:S01]  /*8df0*/  MUFU.EX2 R180, R180 ;  /* 0x000000b400b47308 */ /* 0x000fe20000000800 */
[----:B0-----:R-:W-:Y:S02]  /*8e00*/  F2FP.BF16.F32.PACK_AB R181, R131, R130 ;  /* 0x0000008283b5723e */ /* 0x001fe400000010ff */
[----:B-1----:R-:W-:-:S05]  /*8e10*/  F2FP.BF16.F32.PACK_AB R183, R135, R134 ;  /* 0x0000008687b7723e */ /* 0x002fca00000010ff */
[----:B------:R-:W0:Y:S08]  /*8e20*/  MUFU.EX2 R128, R128 ;  /* 0x0000008000807308 */ /* 0x000e300000000800 */
[----:B------:R-:W1:Y:S08]  /*8e30*/  MUFU.EX2 R132, R132 ;  /* 0x0000008400847308 */ /* 0x000e700000000800 */
[----:B------:R-:W5:Y:S08]  /*8e40*/  MUFU.EX2 R189, R189 ;  /* 0x000000bd00bd7308 */ /* 0x000f700000000800 */
[----:B------:R-:W-:Y:S01]  /*8e50*/  MUFU.EX2 R182, R182 ;  /* 0x000000b600b67308 */ /* 0x000fe20000000800 */
[----:B------:R-:W-:-:S02]  /*8e60*/  WARPGROUP.DEPBAR.LE gsb0, 0x0 ;  /* 0x00008000000079c5 */ /* 0x000fc40000010000 */
[----:B------:R0:W-:Y:S01]  /*8e70*/  @!P1 SYNCS.ARRIVE.TRANS64.RED.A1T0 RZ, [R144+URZ], RZ ;  /* 0x000000ff90ff99a7 */ /* 0x0001e2000810043f */
[----:B--2---:R-:W-:Y:S02]  /*8e80*/  F2FP.BF16.F32.PACK_AB R176, R121, R14 ;  /* 0x0000000e79b0723e */ /* 0x004fe400000010ff */
[----:B---3--:R-:W-:Y:S02]  /*8e90*/  F2FP.BF16.F32.PACK_AB R178, R125, R20 ;  /* 0x000000147db2723e */ /* 0x008fe400000010ff */
[----:B----4-:R-:W-:Y:S02]  /*8ea0*/  F2FP.BF16.F32.PACK_AB R179, R127, R126 ;  /* 0x0000007e7fb3723e */ /* 0x010fe400000010ff */
[----:B0-----:R-:W-:Y:S01]  /*8eb0*/  @!P1 IADD3 R144, R13, 0x36860, RZ ;  /* 0x000368600d909810 */ /* 0x001fe20007ffe0ff */
[----:B------:R-:W-:Y:S01]  /*8ec0*/  FADD.FTZ R13, R200, R7 ;  /* 0x00000007c80d7221 */ /* 0x000fe20000010000 */
[----:B------:R-:W-:Y:S01]  /*8ed0*/  FFMA.FTZ R7, R2, R6, R201 ;  /* 0x0000000602077223 */ /* 0x000fe200000100c9 */
[----:B------:R-:W-:-:S02]  /*8ee0*/  F2FP.BF16.F32.PACK_AB R200, R200, R15 ;  /* 0x0000000fc8c8723e */ /* 0x000fc400000010ff */
[----:B------:R-:W-:Y:S01]  /*8ef0*/  FADD.FTZ R6, R202, R13 ;  /* 0x0000000dca067221 */ /* 0x000fe20000010000 */
[C---:B------:R-:W-:Y:S01]  /*8f00*/  FADD.FTZ R138, R10.reuse, R7 ;  /* 0x000000070a8a7221 */ /* 0x040fe20000010000 */
[----:B------:R-:W-:Y:S02]  /*8f10*/  F2FP.BF16.F32.PACK_AB R201, R10, R201 ;  /* 0x000000c90ac9723e */ /* 0x000fe400000010ff */
[----:B------:R-:W-:Y:S01]  /*8f20*/  FADD.FTZ R13, R169, R6 ;  /* 0x00000006a90d7221 */ /* 0x000fe20000010000 */
[----:B------:R-:W-:Y:S01]  /*8f30*/  FADD.FTZ R7, R203, R138 ;  /* 0x0000008acb077221 */ /* 0x000fe20000010000 */
[----:B------:R-:W-:Y:S01]  /*8f40*/  FFMA.FTZ R6, R139, R0, -R149 ;  /* 0x000000008b067223 */ /* 0x000fe20000010895 */
[----:B------:R-:W-:Y:S01]  /*8f50*/  F2FP.BF16.F32.PACK_AB R203, R120, R203 ;  /* 0x000000cb78cb723e */ /* 0x000fe200000010ff */
[----:B------:R-:W-:Y:S01]  /*8f60*/  FADD.FTZ R142, R196, R13 ;  /* 0x0000000dc48e7221 */ /* 0x000fe20000010000 */
[----:B------:R-:W-:Y:S01]  /*8f70*/  FADD.FTZ R138, R120, R7 ;  /* 0x00000007788a7221 */ /* 0x000fe20000010000 */
[----:B------:R-:W-:-:S02]  /*8f80*/  @!P1 PRMT R144, RZ, 0x654, R144 ;  /* 0x00000654ff909816 */ /* 0x000fc40000000090 */
[----:B------:R-:W-:Y:S01]  /*8f90*/  FADD.FTZ R13, R173, R142 ;  /* 0x0000008ead0d7221 */ /* 0x000fe20000010000 */
[----:B------:R-:W-:Y:S01]  /*8fa0*/  FADD.FTZ R7, R197, R138 ;  /* 0x0000008ac5077221 */ /* 0x000fe20000010000 */
[----:B------:R-:W0:Y:S01]  /*8fb0*/  MUFU.EX2 R6, R6 ;  /* 0x0000000600067308 */ /* 0x000e220000000800 */
[----:B------:R-:W-:Y:S01]  /*8fc0*/  F2FP.BF16.F32.PACK_AB R197, R124, R197 ;  /* 0x000000c57cc5723e */ /* 0x000fe200000010ff */
[----:B------:R-:W-:Y:S01]  /*8fd0*/  FADD.FTZ R142, R198, R13 ;  /* 0x0000000dc68e7221 */ /* 0x000fe20000010000 */
[----:B------:R-:W-:Y:S01]  /*8fe0*/  FADD.FTZ R138, R124, R7 ;  /* 0x000000077c8a7221 */ /* 0x000fe20000010000 */
[----:B------:R-:W-:Y:S01]  /*8ff0*/  FFMA.FTZ R7, R122, R0, -R149 ;  /* 0x000000007a077223 */ /* 0x000fe20000010895 */
[----:B------:R2:W-:Y:S01]  /*9000*/  @!P1 SYNCS.ARRIVE.TRANS64.RED.A1T0 RZ, [R144+URZ], RZ ;  /* 0x000000ff90ff99a7 */ /* 0x0005e2000810043f */
[----:B------:R-:W-:Y:S01]  /*9010*/  FADD.FTZ R139, R161, R142 ;  /* 0x0000008ea18b7221 */ /* 0x000fe20000010000 */
[----:B------:R-:W-:Y:S01]  /*9020*/  FADD.FTZ R13, R199, R138 ;  /* 0x0000008ac70d7221 */ /* 0x000fe20000010000 */
[----:B------:R-:W3:Y:S01]  /*9030*/  MUFU.EX2 R122, R143 ;  /* 0x0000008f007a7308 */ /* 0x000ee20000000800 */
[----:B------:R-:W-:Y:S01]  /*9040*/  F2FP.BF16.F32.PACK_AB R202, R169, R202 ;  /* 0x000000caa9ca723e */ /* 0x000fe200000010ff */
[----:B------:R-:W-:Y:S01]  /*9050*/  FADD.FTZ R142, R192, R139 ;  /* 0x0000008bc08e7221 */ /* 0x000fe20000010000 */
[----:B------:R-:W-:Y:S01]  /*9060*/  FADD.FTZ R138, R128, R13 ;  /* 0x0000000d808a7221 */ /* 0x000fe20000010000 */
[----:B------:R-:W-:-:S02]  /*9070*/  F2FP.BF16.F32.PACK_AB R196, R173, R196 ;  /* 0x000000c4adc4723e */ /* 0x000fc400000010ff */
[----:B------:R-:W-:Y:S01]  /*9080*/  FADD.FTZ R139, R21, R142 ;  /* 0x0000008e158b7221 */ /* 0x000fe20000010000 */
[----:B------:R-:W-:Y:S01]  /*9090*/  FADD.FTZ R13, R193, R138 ;  /* 0x0000008ac10d7221 */ /* 0x000fe20000010000 */
[----:B------:R4:W2:Y:S01]  /*90a0*/  MUFU.EX2 R124, R7 ;  /* 0x00000007007c7308 */ /* 0x0008a20000000800 */
[----:B------:R-:W-:Y:S01]  /*90b0*/  F2FP.BF16.F32.PACK_AB R198, R161, R198 ;  /* 0x000000c6a1c6723e */ /* 0x000fe200000010ff */
[----:B------:R-:W-:Y:S01]  /*90c0*/  FADD.FTZ R142, R194, R139 ;  /* 0x0000008bc28e7221 */ /* 0x000fe20000010000 */
[----:B-1----:R-:W-:Y:S01]  /*90d0*/  FADD.FTZ R138, R132, R13 ;  /* 0x0000000d848a7221 */ /* 0x002fe20000010000 */
[----:B------:R-:W-:Y:S02]  /*90e0*/  F2FP.BF16.F32.PACK_AB R199, R128, R199 ;  /* 0x000000c780c7723e */ /* 0x000fe400000010ff */
[----:B------:R-:W-:Y:S01]  /*90f0*/  FADD.FTZ R15, R153, R142 ;  /* 0x0000008e990f7221 */ /* 0x000fe20000010000 */
[----:B------:R-:W-:Y:S01]  /*9100*/  FADD.FTZ R13, R195, R138 ;  /* 0x0000008ac30d7221 */ /* 0x000fe20000010000 */
[----:B------:R-:W-:-:S02]  /*9110*/  F2FP.BF16.F32.PACK_AB R192, R21, R192 ;  /* 0x000000c015c0723e */ /* 0x000fc400000010ff */
[----:B------:R-:W-:Y:S01]  /*9120*/  FADD.FTZ R142, R188, R15 ;  /* 0x0000000fbc8e7221 */ /* 0x000fe20000010000 */
[----:B------:R-:W-:Y:S01]  /*9130*/  FADD.FTZ R138, R136, R13 ;  /* 0x0000000d888a7221 */ /* 0x000fe20000010000 */
[----:B------:R-:W-:Y:S02]  /*9140*/  F2FP.BF16.F32.PACK_AB R193, R132, R193 ;  /* 0x000000c184c1723e */ /* 0x000fe400000010ff */
[----:B------:R-:W-:Y:S01]  /*9150*/  FADD.FTZ R15, R157, R142 ;  /* 0x0000008e9d0f7221 */ /* 0x000fe20000010000 */
[----:B-----5:R-:W-:Y:S01]  /*9160*/  FADD.FTZ R13, R189, R138 ;  /* 0x0000008abd0d7221 */ /* 0x020fe20000010000 */
        /* <DEDUP_REMOVED lines=8> */
[----:B------:R-:W-:Y:S01]  /*91f0*/  FADD.FTZ R10, R12, R13 ;  /* 0x0000000d0c0a7221 */ /* 0x000fe20000010000 */
[----:B------:R-:W-:Y:S02]  /*9200*/  F2FP.BF16.F32.PACK_AB R189, R140, R189 ;  /* 0x000000bd8cbd723e */ /* 0x000fe400000010ff */
[----:B------:R-:W-:Y:S01]  /*9210*/  FADD.FTZ R15, R137, R120 ;  /* 0x00000078890f7221 */ /* 0x000fe20000010000 */
[----:B------:R-:W-:Y:S01]  /*9220*/  FADD.FTZ R13, R185, R10 ;  /* 0x0000000ab90d7221 */ /* 0x000fe20000010000 */
[----:B0-----:R-:W-:-:S02]  /*9230*/  F2FP.BF16.F32.PACK_AB R185, R6, R185 ;  /* 0x000000b906b9723e */ /* 0x001fc400000010ff */
[----:B------:R-:W-:Y:S01]  /*9240*/  FADD.FTZ R120, R186, R15 ;  /* 0x0000000fba787221 */ /* 0x000fe20000010000 */
[----:B------:R-:W-:Y:S01]  /*9250*/  FADD.FTZ R10, R6, R13 ;  /* 0x0000000d060a7221 */ /* 0x000fe20000010000 */
[----:B------:R-:W-:Y:S02]  /*9260*/  F2FP.BF16.F32.PACK_AB R190, R145, R190 ;  /* 0x000000be91be723e */ /* 0x000fe400000010ff */
[----:B------:R-:W-:Y:S01]  /*9270*/  FADD.FTZ R15, R141, R120 ;  /* 0x000000788d0f7221 */ /* 0x000fe20000010000 */
[----:B------:R-:W-:Y:S01]  /*9280*/  FADD.FTZ R13, R187, R10 ;  /* 0x0000000abb0d7221 */ /* 0x000fe20000010000 */
[----:B------:R-:W-:Y:S02]  /*9290*/  F2FP.BF16.F32.PACK_AB R191, R12, R191 ;  /* 0x000000bf0cbf723e */ /* 0x000fe400000010ff */
[----:B------:R-:W-:Y:S01]  /*92a0*/  FADD.FTZ R10, R180, R15 ;  /* 0x0000000fb40a7221 */ /* 0x000fe20000010000 */
[----:B---3--:R-:W-:Y:S01]  /*92b0*/  FADD.FTZ R13, R122, R13 ;  /* 0x0000000d7a0d7221 */ /* 0x008fe20000010000 */
[----:B------:R-:W-:Y:S01]  /*92c0*/  F2FP.BF16.F32.PACK_AB R184, R137, R184 ;  /* 0x000000b889b8723e */ /* 0x000fe200000010ff */
[----:B------:R-:W-:-:S02]  /*92d0*/  IMAD.MOV.U32 R15, RZ, RZ, R4 ;  /* 0x000000ffff0f7224 */ /* 0x000fc400078e0004 */
[----:B----4-:R-:W-:Y:S01]  /*92e0*/  FADD.FTZ R7, R129, R10 ;  /* 0x0000000a81077221 */ /* 0x010fe20000010000 */
[----:B------:R-:W-:Y:S01]  /*92f0*/  FADD.FTZ R13, R130, R13 ;  /* 0x0000000d820d7221 */ /* 0x000fe20000010000 */
[----:B------:R-:W-:Y:S01]  /*9300*/  F2FP.BF16.F32.PACK_AB R186, R141, R186 ;  /* 0x000000ba8dba723e */ /* 0x000fe200000010ff */
[----:B------:R-:W-:Y:S02]  /*9310*/  IMAD.MOV.U32 R10, RZ, RZ, R3 ;  /* 0x000000ffff0a7224 */ /* 0x000fe400078e0003 */
[----:B------:R-:W-:Y:S01]  /*9320*/  FADD.FTZ R6, R182, R7 ;  /* 0x00000007b6067221 */ /* 0x000fe20000010000 */
[----:B------:R-:W-:Y:S01]  /*9330*/  FADD.FTZ R13, R131, R13 ;  /* 0x0000000d830d7221 */ /* 0x000fe20000010000 */
        /* <DEDUP_REMOVED lines=8> */
[----:B--2---:R-:W-:Y:S01]  /*93c0*/  FADD.FTZ R13, R124, R13 ;  /* 0x0000000d7c0d7221 */ /* 0x004fe20000010000 */
[C---:B------:R-:W-:Y:S02]  /*93d0*/  F2FP.BF16.F32.PACK_AB R177, R123.reuse, R124 ;  /* 0x0000007c7bb1723e */ /* 0x040fe400000010ff */
[----:B------:R-:W-:Y:S01]  /*93e0*/  FADD.FTZ R6, R20, R7 ;  /* 0x0000000714067221 */ /* 0x000fe20000010000 */
[----:B------:R-:W-:-:S03]  /*93f0*/  FADD.FTZ R13, R123, R13 ;  /* 0x0000000d7b0d7221 */ /* 0x000fc60000010000 */
[----:B------:R-:W-:Y:S01]  /*9400*/  FADD.FTZ R7, R125, R6 ;  /* 0x000000067d077221 */ /* 0x000fe20000010000 */
[----:B------:R-:W-:-:S04]  /*9410*/  FADD.FTZ R13, R126, R13 ;  /* 0x0000000d7e0d7221 */ /* 0x000fc80000010000 */
[----:B------:R-:W-:Y:S01]  /*9420*/  FADD.FTZ R6, R127, R13 ;  /* 0x0000000d7f067221 */ /* 0x000fe20000010000 */
[----:B------:R-:W-:Y:S01]  /*9430*/  IMAD.MOV.U32 R13, RZ, RZ, R17 ;  /* 0x000000ffff0d7224 */ /* 0x000fe200078e0011 */
[----:B------:R-:W-:Y:S06]  /*9440*/  @P2 BRA `(.L_x_3124) ;  /* 0xffffffc400382947 */ /* 0x000fec000383ffff */
.L_x_3115:
        /* <DEDUP_REMOVED lines=99> */
.L_x_3125:
[----:B------:R-:W-:Y:S01]  /*9a80*/  IMAD R11, R16, 0x8, R5 ;  /* 0x00000008100b7824 */ /* 0x000fe200078e0205 */
[----:B------:R-:W-:-:S04]  /*9a90*/  SHF.L.U32 R2, R17, 0x1f, RZ ;  /* 0x0000001f11027819 */ /* 0x000fc800000006ff */
[----:B------:R0:W1:Y:S01]  /*9aa0*/  SYNCS.PHASECHK.TRANS64.TRYWAIT P2, [R11+URZ+0x36850], R2 ;  /* 0x036850020b0075a7 */ /* 0x000062000804017f */
[----:B------:R-:W-:Y:S05]  /*9ab0*/  @!P0 BRA `(.L_x_3126) ;  /* 0x0000000000048947 */ /* 0x000fea0003800000 */
[----:B------:R-:W-:Y:S01]  /*9ac0*/  BPT.TRAP 0x1 ;  /* 0x000000040000795c */ /* 0x000fe20000300000 */
.L_x_3126:
[----:B-1----:R-:W-:Y:S05]  /*9ad0*/  @P2 BRA `(.L_x_3127) ;  /* 0x0000000000082947 */ /* 0x002fea0003800000 */
[----:B------:R-:W1:Y:S02]  /*9ae0*/  SYNCS.PHASECHK.TRANS64.TRYWAIT P0, [R11+URZ+0x36850], R2 ;  /* 0x036850020b0075a7 */ /* 0x000e64000800017f */
[----:B-1----:R-:W-:Y:S05]  /*9af0*/  @!P0 BRA `(.L_x_3128) ;  /* 0x0000007c00908947 */ /* 0x002fea0003800000 */
.L_x_3127:
        /* <DEDUP_REMOVED lines=11> */
[----:B------:R-:W-:Y:S01]  /*9bb0*/  IMAD.MOV.U32 R20, RZ, RZ, -0x800000 ;  /* 0xff800000ff147424 */ /* 0x000fe200078e00ff */
[----:B------:R-:W-:Y:S01]  /*9bc0*/  @!P1 PRMT R10, RZ, 0x654, R10 ;  /* 0x00000654ff0a9816 */ /* 0x000fe2000000000a */
[----:B------:R-:W-:Y:S01]  /*9bd0*/  VIADD R208, R208, 0x1 ;  /* 0x00000001d0d07836 */ /* 0x000fe20000000000 */
[----:B------:R-:W-:-:S05]  /*9be0*/  LOP3.LUT R5, R5, 0x3800000, RZ, 0xfc, !PT ;  /* 0x0380000005057812 */ /* 0x000fca00078efcff */
[C---:B------:R-:W-:Y:S02]  /*9bf0*/  IMAD R8, R16.reuse, 0xa80, R5 ;  /* 0x00000a8010087824 */ /* 0x040fe400078e0205 */
[----:B------:R-:W1:Y:S01]  /*9c00*/  SHFL.BFLY PT, R5, R6, 0x2, 0x1f ;  /* 0x0c401f0006057f89 */ /* 0x000e6200000e0000 */
[----:B------:R-:W-:Y:S02]  /*9c10*/  VIADD R16, R16, 0x1 ;  /* 0x0000000110107836 */ /* 0x000fe40000000000 */
[C---:B------:R-:W-:Y:S01]  /*9c20*/  R2UR UR6, R8.reuse ;  /* 0x00000000080672ca */ /* 0x040fe200000e0000 */
[----:B------:R-:W-:Y:S02]  /*9c30*/  VIADD R12, R8, 0x80 ;  /* 0x00000080080c7836 */ /* 0x000fe40000000000 */
[----:B------:R-:W-:Y:S01]  /*9c40*/  ISETP.NE.AND P2, PT, R16, 0x2, PT ;  /* 0x000000021000780c */ /* 0x000fe20003f45270 */
[----:B0-----:R-:W-:-:S03]  /*9c50*/  FADD.FTZ R2, R2, R7 ;  /* 0x0000000702027221 */ /* 0x001fc60000010000 */
[----:B------:R-:W-:-:S06]  /*9c60*/  SEL R16, R16, RZ, P2 ;  /* 0x000000ff10107207 */ /* 0x000fcc0001000000 */
[----:B------:R-:W-:Y:S01]  /*9c70*/  HGMMA.64x192x16.F32.BF16 R24, R200, gdesc[UR4].tnspB, R24, gsb0 ;  /* 0x42e00004c8187df0 */ /* 0x000fe20008001818 */
[----:B------:R-:W-:Y:S01]  /*9c80*/  R2UR UR6, R12 ;  /* 0x000000000c0672ca */ /* 0x000fe200000e0000 */
[----:B------:R-:W-:Y:S01]  /*9c90*/  VIADD R12, R8, 0x100 ;  /* 0x00000100080c7836 */ /* 0x000fe20000000000 */
[----:B------:R-:W-:Y:S01]  /*9ca0*/  R2UR UR7, R13 ;  /* 0x000000000d0772ca */ /* 0x000fe200000e0000 */
[----:B------:R-:W-:Y:S01]  /*9cb0*/  IMAD.MOV.U32 R13, RZ, RZ, 0x40000040 ;  /* 0x40000040ff0d7424 */ /* 0x000fe200078e00ff */
[----:B------:R-:W-:Y:S02]  /*9cc0*/  WARPGROUP.DEPBAR.LE gsb0, 0x0 ;  /* 0x00008000000079c5 */ /* 0x000fe40000010000 */
[----:B------:R-:W-:-:S13]  /*9cd0*/  WARPGROUP.ARRIVE ;  /* 0x00000000000079c5 */ /* 0x000fda0000000000 */
        /* <DEDUP_REMOVED lines=16> */
[C---:B------:R-:W-:Y:S01]  /*9de0*/  VIADD R12, R8.reuse, 0x280 ;  /* 0x00000280080c7836 */ /* 0x040fe20000000000 */
[----:B------:R-:W-:Y:S01]  /*9df0*/  R2UR UR7, R13 ;  /* 0x000000000d0772ca */ /* 0x000fe200000e0000 */
[----:B------:R-:W-:Y:S01]  /*9e00*/  VIADD R8, R8, 0x300 ;  /* 0x0000030008087836 */ /* 0x000fe20000000000 */
[----:B------:R-:W-:Y:S01]  /*9e10*/  MOV R13, 0x40000040 ;  /* 0x40000040000d7802 */ /* 0x000fe20000000f00 */
[----:B------:R-:W-:Y:S02]  /*9e20*/  WARPGROUP.DEPBAR.LE gsb0, 0x0 ;  /* 0x00008000000079c5 */ /* 0x000fe40000010000 */
[----:B------:R-:W-:-:S12]  /*9e30*/  WARPGROUP.ARRIVE ;  /* 0x00000000000079c5 */ /* 0x000fd80000000000 */
[----:B------:R-:W-:Y:S01]  /*9e40*/  HGMMA.64x192x16.F32.BF16 R24, R184, gdesc[UR4].tnspB, R24, gsb0 ;  /* 0x42e00004b8187df0 */ /* 0x000fe20008001818 */
[----:B------:R-:W-:Y:S02]  /*9e50*/  R2UR UR6, R12 ;  /* 0x000000000c0672ca */ /* 0x000fe400000e0000 */
[----:B------:R-:W-:Y:S01]  /*9e60*/  R2UR UR7, R13 ;  /* 0x000000000d0772ca */ /* 0x000fe200000e0000 */
[----:B------:R-:W-:Y:S02]  /*9e70*/  WARPGROUP.DEPBAR.LE gsb0, 0x0 ;  /* 0x00008000000079c5 */ /* 0x000fe40000010000 */
[----:B------:R-:W-:-:S14]  /*9e80*/  WARPGROUP.ARRIVE ;  /* 0x00000000000079c5 */ /* 0x000fdc0000000000 */
[----:B------:R-:W-:Y:S01]  /*9e90*/  HGMMA.64x192x16.F32.BF16 R24, R180, gdesc[UR4].tnspB, R24, gsb0 ;  /* 0x42e00004b4187df0 */ /* 0x000fe20008001818 */
[----:B------:R-:W-:Y:S01]  /*9ea0*/  R2UR UR6, R8 ;  /* 0x00000000080672ca */ /* 0x000fe200000e0000 */
[----:B-1----:R-:W-:Y:S01]  /*9eb0*/  FADD.FTZ R8, R5, R6 ;  /* 0x0000000605087221 */ /* 0x002fe20000010000 */
[----:B------:R-:W-:Y:S01]  /*9ec0*/  R2UR UR7, R9 ;  /* 0x00000000090772ca */ /* 0x000fe200000e0000 */
[----:B------:R-:W0:Y:S04]  /*9ed0*/  SHFL.BFLY PT, R5, R2, 0x1, 0x1f ;  /* 0x0c201f0002057f89 */ /* 0x000e2800000e0000 */
[----:B------:R-:W1:Y:S01]  /*9ee0*/  SHFL.BFLY PT, R9, R8, 0x1, 0x1f ;  /* 0x0c201f0008097f89 */ /* 0x000e6200000e0000 */
[----:B0-----:R-:W-:Y:S01]  /*9ef0*/  FADD.FTZ R12, R2, R5 ;  /* 0x00000005020c7221 */ /* 0x001fe20000010000 */
[----:B------:R-:W-:Y:S01]  /*9f00*/  IMAD.MOV.U32 R5, RZ, RZ, RZ ;  /* 0x000000ffff057224 */ /* 0x000fe200078e00ff */
[----:B------:R-:W-:Y:S01]  /*9f10*/  SEL R2, RZ, 0x1, P2 ;  /* 0x00000001ff027807 */ /* 0x000fe20001000000 */
[----:B-1----:R-:W-:-:S02]  /*9f20*/  FADD.FTZ R13, R8, R9 ;  /* 0x00000009080d7221 */ /* 0x002fc40000010000 */
[----:B------:R-:W-:Y:S01]  /*9f30*/  FSETP.NE.FTZ.AND P0, PT, R12, RZ, PT ;  /* 0x000000ff0c00720b */ /* 0x000fe20003f15000 */
[----:B------:R-:W-:Y:S01]  /*9f40*/  IMAD.MOV.U32 R8, RZ, RZ, RZ ;  /* 0x000000ffff087224 */ /* 0x000fe200078e00ff */
[----:B------:R-:W-:Y:S01]  /*9f50*/  LOP3.LUT R17, R17, R2, RZ, 0x3c, !PT ;  /* 0x0000000211117212 */ /* 0x000fe200078e3cff */
[----:B------:R-:W-:Y:S01]  /*9f60*/  IMAD.MOV.U32 R2, RZ, RZ, -0x800000 ;  /* 0xff800000ff027424 */ /* 0x000fe200078e00ff */
[----:B------:R-:W-:-:S09]  /*9f70*/  FSETP.NE.FTZ.AND P3, PT, R13, RZ, PT ;  /* 0x000000ff0d00720b */ /* 0x000fd20003f75000 */
[----:B------:R-:W0:Y:S01]  /*9f80*/  @P0 MUFU.LG2 R9, R12 ;  /* 0x0000000c00090308 */ /* 0x000e220000000c00 */
[----:B------:R-:W-:-:S03]  /*9f90*/  @P0 FMUL.FTZ R7, R0, 0.69314718246459960938 ;  /* 0x3f31721800070820 */ /* 0x000fc60000410000 */
[----:B------:R-:W-:-:S04]  /*9fa0*/  @P3 FMUL.FTZ R11, R0, 0.69314718246459960938 ;  /* 0x3f317218000b3820 */ /* 0x000fc80000410000 */
[----:B------:R-:W1:Y:S08]  /*9fb0*/  @P3 MUFU.LG2 R6, R13 ;  /* 0x0000000d00063308 */ /* 0x000e700000000c00 */
[----:B------:R-:W2:Y:S01]  /*9fc0*/  @P3 MUFU.RCP R8, R13 ;  /* 0x0000000d00083308 */ /* 0x000ea20000001000 */
[----:B0-----:R-:W-:-:S04]  /*9fd0*/  @P0 FMUL.FTZ R0, R9, 0.69314718246459960938 ;  /* 0x3f31721809000820 */ /* 0x001fc80000410000 */
[----:B------:R-:W-:-:S03]  /*9fe0*/  @P0 FFMA.FTZ R20, R7, R4, R0 ;  /* 0x0000000407140223 */ /* 0x000fc60000010000 */
[----:B------:R-:W0:Y:S01]  /*9ff0*/  @P0 MUFU.RCP R5, R12 ;  /* 0x0000000c00050308 */ /* 0x000e220000001000 */
[----:B-1----:R-:W-:Y:S01]  /*a000*/  @P3 FMUL.FTZ R6, R6, 0.69314718246459960938 ;  /* 0x3f31721806063820 */ /* 0x002fe20000410000 */
[----:B------:R-:W-:-:S03]  /*a010*/  PLOP3.LUT P0, PT, PT, PT, PT, 0x8, 0x0 ;  /* 0x000000000000781c */ /* 0x000fc60003f0e170 */
[----:B------:R-:W-:Y:S01]  /*a020*/  @P3 FFMA.FTZ R2, R11, R3, R6 ;  /* 0x000000030b023223 */ /* 0x000fe20000010006 */
[----:B------:R-:W-:Y:S02]  /*a030*/  WARPGROUP.DEPBAR.LE gsb0, 0x0 ;  /* 0x00008000000079c5 */ /* 0x000fe40000010000 */
[----:B------:R-:W-:-:S06]  /*a040*/  WARPGROUP.ARRIVE ;  /* 0x00000000000079c5 */ /* 0x000fcc0000000000 */
[----:B------:R-:W-:Y:S03]  /*a050*/  HGMMA.64x192x16.F32.BF16 R24, R176, gdesc[UR4].tnspB, R24, gsb0 ;  /* 0x42e00004b0187df0 */ /* 0x000fe60008001818 */
[----:B------:R-:W-:Y:S02]  /*a060*/  WARPGROUP.DEPBAR.LE gsb0, 0x0 ;  /* 0x00008000000079c5 */ /* 0x000fe40000010000 */
[----:B------:R1:W-:Y:S01]  /*a070*/  @!P1 SYNCS.ARRIVE.TRANS64.RED.A1T0 RZ, [R10+URZ], RZ ;  /* 0x000000ff0aff99a7 */ /* 0x0003e2000810043f */
[-C--:B--2---:R-:W-:Y:S01]  /*a080*/  FMUL.FTZ R131, R47, R8.reuse ;  /* 0x000000082f837220 */ /* 0x084fe20000410000 */
        /* <DEDUP_REMOVED lines=94> */
[----:B-1----:R-:W-:-:S07]  /*a670*/  FMUL.FTZ R119, R119, R8 ;  /* 0x0000000877777220 */ /* 0x002fce0000410000 */
.L_x_3107:
[----:B------:R-:W0:Y:S01]  /*a680*/  S2R R5, SR_CgaCtaId ;  /* 0x0000000000057919 */ /* 0x000e220000008800 */
[----:B------:R-:W-:Y:S01]  /*a690*/  MOV R42, 0x400 ;  /* 0x00000400002a7802 */ /* 0x000fe20000000f00 */
[----:B------:R-:W-:Y:S01]  /*a6a0*/  BSSY B0, `(.L_x_3129) ;  /* 0x0000234000007945 */ /* 0x000fe20003800000 */
[----:B------:R-:W-:Y:S02]  /*a6b0*/  BAR.SYNC.DEFER_BLOCKING 0x5, 0x120 ;  /* 0x0144800000007b1d */ /* 0x000fe40000010000 */
[----:B0-----:R-:W-:-:S05]  /*a6c0*/  LEA R42, R5, R42, 0x18 ;  /* 0x0000002a052a7211 */ /* 0x001fca00078ec0ff */
[----:B------:R0:W1:Y:S01]  /*a6d0*/  LDS.128 R100, [R42+0x368d0] ;  /* 0x0368d0002a647984 */ /* 0x0000620000000c00 */
[----:B------:R-:W-:Y:S06]  /*a6e0*/  BAR.ARV 0x4, 0x120 ;  /* 0x0104800000007b1d */ /* 0x000fec0000002000 */
[----:B------:R-:W-:Y:S05]  /*a6f0*/  @P0 BRA `(.L_x_3130) ;  /* 0x0000001800080947 */ /* 0x000fea0003800000 */
[----:B------:R-:W2:Y:S01]  /*a700*/  S2R R5, SR_SWINHI ;  /* 0x0000000000057919 */ /* 0x000ea20000002f00 */
[----:B------:R-:W-:Y:S01]  /*a710*/  F2FP.BF16.F32.PACK_AB R6, R7, R6 ;  /* 0x000000060706723e */ /* 0x000fe200000010ff */
[----:B------:R-:W-:Y:S01]  /*a720*/  ULDC.64 UR4, c[0x0][0xbe0] ;  /* 0x0002f80000047ab9 */ /* 0x000fe20000000a00 */
        /* <DEDUP_REMOVED lines=16> */
[----:B--2---:R-:W-:-:S02]  /*a830*/  MOV R33, R5 ;  /* 0x0000000500217202 */ /* 0x004fc40000000f00 */
[----:B------:R-:W-:Y:S02]  /*a840*/  F2FP.BF16.F32.PACK_AB R114, R117, R116 ;  /* 0x000000747572723e */ /* 0x000fe400000010ff */
[----:B------:R-:W-:Y:S01]  /*a850*/  F2FP.BF16.F32.PACK_AB R115, R119, R118 ;  /* 0x000000767773723e */ /* 0x000fe200000010ff */
[----:B------:R-:W-:-:S03]  /*a860*/  IMAD.WIDE R4, R213, 0x2, R32 ;  /* 0x00000002d5047825 */ /* 0x000fc600078e0220 */
[C---:B------:R-:W-:Y:S02]  /*a870*/  IADD3 R55, P2, R4.reuse, 0x20, RZ ;  /* 0x0000002004377810 */ /* 0x040fe40007f5e0ff */
[C---:B------:R-:W-:Y:S02]  /*a880*/  IADD3 R139, P6, R4.reuse, 0x60, RZ ;  /* 0x00000060048b7810 */ /* 0x040fe40007fde0ff */
[C---:B------:R-:W-:Y:S01]  /*a890*/  LOP3.LUT R25, R4.reuse, 0x380, RZ, 0xc0, !PT ;  /* 0x0000038004197812 */ /* 0x040fe200078ec0ff */
[--C-:B------:R-:W-:Y:S01]  /*a8a0*/  IMAD.X R9, RZ, RZ, R5.reuse, P2 ;  /* 0x000000ffff097224 */ /* 0x100fe200010e0605 */
[C---:B------:R-:W-:Y:S01]  /*a8b0*/  IADD3 R95, P1, R4.reuse, 0x40, RZ ;  /* 0x00000040045f7810 */ /* 0x040fe20007f3e0ff */
[--C-:B------:R-:W-:Y:S01]  /*a8c0*/  IMAD.X R13, RZ, RZ, R5.reuse, P6 ;  /* 0x000000ffff0d7224 */ /* 0x100fe200030e0605 */
[----:B------:R-:W-:Y:S02]  /*a8d0*/  IADD3 R141, P5, R4, 0x4000, RZ ;  /* 0x00004000048d7810 */ /* 0x000fe40007fbe0ff */
[----:B------:R-:W-:Y:S01]  /*a8e0*/  LOP3.LUT R8, R55, 0x380, RZ, 0xc0, !PT ;  /* 0x0000038037087812 */ /* 0x000fe200078ec0ff */
[--C-:B------:R-:W-:Y:S01]  /*a8f0*/  IMAD.X R11, RZ, RZ, R5.reuse, P1 ;  /* 0x000000ffff0b7224 */ /* 0x100fe200008e0605 */
[----:B------:R-:W-:Y:S01]  /*a900*/  LOP3.LUT R12, R139, 0x380, RZ, 0xc0, !PT ;  /* 0x000003808b0c7812 */ /* 0x000fe200078ec0ff */
[----:B------:R-:W-:Y:S01]  /*a910*/  IMAD.X R15, RZ, RZ, R5, P5 ;  /* 0x000000ffff0f7224 */ /* 0x000fe200028e0605 */
[----:B------:R-:W-:-:S02]  /*a920*/  SHF.R.U64 R25, R25, 0x3, RZ ;  /* 0x0000000319197819 */ /* 0x000fc400000012ff */
[C---:B------:R-:W-:Y:S02]  /*a930*/  IADD3 R143, P0, R4.reuse, 0x4020, RZ ;  /* 0x00004020048f7810 */ /* 0x040fe40007f1e0ff */
[C---:B------:R-:W-:Y:S02]  /*a940*/  IADD3 R145, P4, R4.reuse, 0x4040, RZ ;  /* 0x0000404004917810 */ /* 0x040fe40007f9e0ff */
[C---:B------:R-:W-:Y:S01]  /*a950*/  IADD3 R147, P3, R4.reuse, 0x4060, RZ ;  /* 0x0000406004937810 */ /* 0x040fe20007f7e0ff */
[--C-:B------:R-:W-:Y:S01]  /*a960*/  IMAD.X R27, RZ, RZ, R5.reuse, P0 ;  /* 0x000000ffff1b7224 */ /* 0x100fe200000e0605 */
[C---:B------:R-:W-:Y:S01]  /*a970*/  IADD3 R149, P2, R4.reuse, 0x8000, RZ ;  /* 0x0000800004957810 */ /* 0x040fe20007f5e0ff */
[--C-:B------:R-:W-:Y:S01]  /*a980*/  IMAD.X R29, RZ, RZ, R5.reuse, P4 ;  /* 0x000000ffff1d7224 */ /* 0x100fe200020e0605 */
[C---:B------:R-:W-:Y:S01]  /*a990*/  IADD3 R151, P1, R4.reuse, 0x8020, RZ ;  /* 0x0000802004977810 */ /* 0x040fe20007f3e0ff */
[----:B------:R-:W-:Y:S01]  /*a9a0*/  IMAD.X R31, RZ, RZ, R5, P3 ;  /* 0x000000ffff1f7224 */ /* 0x000fe200018e0605 */
[----:B------:R-:W-:-:S02]  /*a9b0*/  IADD3 R153, P6, R4, 0x8040, RZ ;  /* 0x0000804004997810 */ /* 0x000fc40007fde0ff */
[----:B------:R-:W-:Y:S01]  /*a9c0*/  IADD3 R82, P5, R4, 0x8060, RZ ;  /* 0x0000806004527810 */ /* 0x000fe20007fbe0ff */
[--C-:B------:R-:W-:Y:S01]  /*a9d0*/  IMAD.X R37, RZ, RZ, R5.reuse, P1 ;  /* 0x000000ffff257224 */ /* 0x100fe200008e0605 */
[----:B------:R-:W-:Y:S01]  /*a9e0*/  SHF.R.U64 R8, R8, 0x3, RZ ;  /* 0x0000000308087819 */ /* 0x000fe200000012ff */
[--C-:B------:R-:W-:Y:S01]  /*a9f0*/  IMAD.X R39, RZ, RZ, R5.reuse, P6 ;  /* 0x000000ffff277224 */ /* 0x100fe200030e0605 */
[----:B------:R-:W-:Y:S02]  /*aa00*/  SHF.R.U64 R12, R12, 0x3, RZ ;  /* 0x000000030c0c7819 */ /* 0x000fe400000012ff */
[----:B------:R-:W-:Y:S01]  /*aa10*/  LOP3.LUT R4, R25, R4, RZ, 0x3c, !PT ;  /* 0x0000000419047212 */ /* 0x000fe200078e3cff */
[----:B------:R-:W-:Y:S01]  /*aa20*/  IMAD.X R25, RZ, RZ, R5, P5 ;  /* 0x000000ffff197224 */ /* 0x000fe200028e0605 */
[----:B------:R-:W-:Y:S02]  /*aa30*/  LOP3.LUT R8, R8, R55, RZ, 0x3c, !PT ;  /* 0x0000003708087212 */ /* 0x000fe400078e3cff */
[----:B------:R-:W-:-:S02]  /*aa40*/  LOP3.LUT R12, R12, R139, RZ, 0x3c, !PT ;  /* 0x0000008b0c0c7212 */ /* 0x000fc400078e3cff */
[----:B------:R-:W-:Y:S02]  /*aa50*/  MOV R139, R4 ;  /* 0x00000004008b7202 */ /* 0x000fe40000000f00 */
[----:B------:R-:W-:Y:S02]  /*aa60*/  LOP3.LUT R10, R95, 0x380, RZ, 0xc0, !PT ;  /* 0x000003805f0a7812 */ /* 0x000fe400078ec0ff */
[----:B------:R-:W-:Y:S02]  /*aa70*/  F2FP.BF16.F32.PACK_AB R4, R121, R24 ;  /* 0x000000187904723e */ /* 0x000fe400000010ff */
[----:B------:R-:W-:Y:S02]  /*aa80*/  LOP3.LUT R14, R141, 0x380, RZ, 0xc0, !PT ;  /* 0x000003808d0e7812 */ /* 0x000fe400078ec0ff */
[----:B------:R-:W-:Y:S02]  /*aa90*/  LOP3.LUT R24, R151, 0x380, RZ, 0xc0, !PT ;  /* 0x0000038097187812 */ /* 0x000fe400078ec0ff */
[----:B------:R-:W-:-:S02]  /*aaa0*/  LOP3.LUT R26, R143, 0x380, RZ, 0xc0, !PT ;  /* 0x000003808f1a7812 */ /* 0x000fc400078ec0ff */
[----:B------:R-:W-:Y:S02]  /*aab0*/  LOP3.LUT R55, R82, 0x380, RZ, 0xc0, !PT ;  /* 0x0000038052377812 */ /* 0x000fe400078ec0ff */
[----:B------:R-:W-:Y:S02]  /*aac0*/  MOV R121, R8 ;  /* 0x0000000800797202 */ /* 0x000fe40000000f00 */
[----:B------:R-:W-:Y:S02]  /*aad0*/  LOP3.LUT R28, R145, 0x380, RZ, 0xc0, !PT ;  /* 0x00000380911c7812 */ /* 0x000fe400078ec0ff */
[----:B------:R-:W-:Y:S02]  /*aae0*/  LOP3.LUT R30, R147, 0x380, RZ, 0xc0, !PT ;  /* 0x00000380931e7812 */ /* 0x000fe400078ec0ff */
[----:B------:R-:W-:Y:S02]  /*aaf0*/  F2FP.BF16.F32.PACK_AB R8, R41, R40 ;  /* 0x000000282908723e */ /* 0x000fe400000010ff */
[----:B------:R-:W-:Y:S01]  /*ab00*/  IADD3.X R35, RZ, R5, RZ, P2, !PT ;  /* 0x00000005ff237210 */ /* 0x000fe200017fe4ff */
[----:B------:R-:W2:Y:S01]  /*ab10*/  LDC.64 R40, c[0x0][0xbd8] ;  /* 0x0002f600ff287b82 */ /* 0x000ea20000000a00 */
[----:B------:R-:W-:-:S02]  /*ab20*/  SHF.R.U64 R10, R10, 0x3, RZ ;  /* 0x000000030a0a7819 */ /* 0x000fc400000012ff */
[----:B------:R-:W-:Y:S02]  /*ab30*/  SHF.R.U64 R14, R14, 0x3, RZ ;  /* 0x000000030e0e7819 */ /* 0x000fe400000012ff */
[----:B------:R-:W-:-:S03]  /*ab40*/  F2FP.BF16.F32.PACK_AB R5, R137, R138 ;  /* 0x0000008a8905723e */ /* 0x000fc600000010ff */
[----:B------:R-:W-:Y:S01]  /*ab50*/  BAR.SYNC.DEFER_BLOCKING 0x1, 0x100 ;  /* 0x0044000000007b1d */ /* 0x000fe20000010000 */
[----:B------:R-:W-:Y:S02]  /*ab60*/  SHF.R.U64 R24, R24, 0x3, RZ ;  /* 0x0000000318187819 */ /* 0x000fe400000012ff */
[----:B------:R-:W-:Y:S02]  /*ab70*/  SHF.R.U64 R26, R26, 0x3, RZ ;  /* 0x000000031a1a7819 */ /* 0x000fe400000012ff */
[----:B------:R-:W-:Y:S02]  /*ab80*/  SHF.R.U64 R55, R55, 0x3, RZ ;  /* 0x0000000337377819 */ /* 0x000fe400000012ff */
[----:B------:R-:W-:Y:S02]  /*ab90*/  SHF.R.U64 R28, R28, 0x3, RZ ;  /* 0x000000031c1c7819 */ /* 0x000fe400000012ff */
[----:B------:R-:W-:Y:S02]  /*aba0*/  SHF.R.U64 R30, R30, 0x3, RZ ;  /* 0x000000031e1e7819 */ /* 0x000fe400000012ff */
[----:B------:R-:W-:-:S02]  /*abb0*/  LOP3.LUT R10, R10, R95, RZ, 0x3c, !PT ;  /* 0x0000005f0a0a7212 */ /* 0x000fc400078e3cff */
[----:B------:R-:W-:Y:S02]  /*abc0*/  LOP3.LUT R14, R14, R141, RZ, 0x3c, !PT ;  /* 0x0000008d0e0e7212 */ /* 0x000fe400078e3cff */
[----:B------:R-:W-:Y:S02]  /*abd0*/  LOP3.LUT R36, R24, R151, RZ, 0x3c, !PT ;  /* 0x0000009718247212 */ /* 0x000fe400078e3cff */
[----:B------:R-:W-:Y:S02]  /*abe0*/  LOP3.LUT R26, R26, R143, RZ, 0x3c, !PT ;  /* 0x0000008f1a1a7212 */ /* 0x000fe400078e3cff */
[----:B------:R-:W-:Y:S02]  /*abf0*/  LOP3.LUT R24, R55, R82, RZ, 0x3c, !PT ;  /* 0x0000005237187212 */ /* 0x000fe400078e3cff */
[----:B------:R-:W-:Y:S02]  /*ac00*/  LOP3.LUT R28, R28, R145, RZ, 0x3c, !PT ;  /* 0x000000911c1c7212 */ /* 0x000fe400078e3cff */
[----:B------:R-:W-:Y:S01]  /*ac10*/  LOP3.LUT R30, R30, R147, RZ, 0x3c, !PT ;  /* 0x000000931e1e7212 */ /* 0x000fe200078e3cff */
[----:B------:R3:W-:Y:S01]  /*ac20*/  STSM.16.M88.4 [R139], R4 ;  /* 0x000000048b007844 */ /* 0x0007e20000000200 */
[----:B------:R-:W-:-:S02]  /*ac30*/  MOV R120, R10 ;  /* 0x0000000a00787202 */ /* 0x000fc40000000f00 */
[----:B-1----:R-:W-:Y:S02]  /*ac40*/  MOV R100, R12 ;  /* 0x0000000c00647202 */ /* 0x002fe40000000f00 */
[----:B------:R-:W-:Y:S02]  /*ac50*/  MOV R95, R14 ;  /* 0x0000000e005f7202 */ /* 0x000fe40000000f00 */
[----:B------:R-:W-:Y:S02]  /*ac60*/  F2FP.BF16.F32.PACK_AB R9, R134, R127 ;  /* 0x0000007f8609723e */ /* 0x000fe400000010ff */
[----:B------:R-:W-:Y:S02]  /*ac70*/  F2FP.BF16.F32.PACK_AB R10, R45, R44 ;  /* 0x0000002c2d0a723e */ /* 0x000fe400000010ff */
[----:B------:R-:W-:Y:S02]  /*ac80*/  F2FP.BF16.F32.PACK_AB R11, R131, R126 ;  /* 0x0000007e830b723e */ /* 0x000fe400000010ff */
[----:B------:R-:W-:-:S02]  /*ac90*/  MOV R94, R26 ;  /* 0x0000001a005e7202 */ /* 0x000fc40000000f00 */
[----:B------:R-:W-:Y:S02]  /*aca0*/  F2FP.BF16.F32.PACK_AB R12, R49, R48 ;  /* 0x00000030310c723e */ /* 0x000fe400000010ff */
[----:B---3--:R-:W-:Y:S02]  /*acb0*/  F2FP.BF16.F32.PACK_AB R4, R122, R3 ;  /* 0x000000037a04723e */ /* 0x008fe400000010ff */
[----:B------:R-:W-:Y:S02]  /*acc0*/  F2FP.BF16.F32.PACK_AB R5, R136, R129 ;  /* 0x000000818805723e */ /* 0x000fe400000010ff */
[----:B------:R-:W-:Y:S02]  /*acd0*/  F2FP.BF16.F32.PACK_AB R6, R21, R0 ;  /* 0x000000001506723e */ /* 0x000fe400000010ff */
[----:B------:R-:W-:Y:S02]  /*ace0*/  F2FP.BF16.F32.PACK_AB R7, R133, R128 ;  /* 0x000000808507723e */ /* 0x000fe400000010ff */
[----:B------:R-:W-:-:S02]  /*acf0*/  F2FP.BF16.F32.PACK_AB R13, R130, R125 ;  /* 0x0000007d820d723e */ /* 0x000fc400000010ff */
[----:B------:R-:W-:Y:S01]  /*ad00*/  F2FP.BF16.F32.PACK_AB R14, R53, R52 ;  /* 0x00000034350e723e */ /* 0x000fe200000010ff */
[----:B------:R1:W-:Y:S01]  /*ad10*/  STSM.16.M88.4 [R121], R4 ;  /* 0x0000000479007844 */ /* 0x0003e20000000200 */
[----:B------:R-:W-:Y:S02]  /*ad20*/  F2FP.BF16.F32.PACK_AB R15, R132, R51 ;  /* 0x00000033840f723e */ /* 0x000fe400000010ff */
[----:B------:R-:W-:Y:S01]  /*ad30*/  MOV R0, R24 ;  /* 0x0000001800007202 */ /* 0x000fe20000000f00 */
[----:B------:R3:W-:Y:S01]  /*ad40*/  STSM.16.M88.4 [R120], R8 ;  /* 0x0000000878007844 */ /* 0x0007e20000000200 */
[----:B------:R-:W-:Y:S02]  /*ad50*/  LOP3.LUT R34, R149, 0x380, RZ, 0xc0, !PT ;  /* 0x0000038095227812 */ /* 0x000fe400078ec0ff */
[----:B------:R-:W-:Y:S01]  /*ad60*/  MOV R82, R28 ;  /* 0x0000001c00527202 */ /* 0x000fe20000000f00 */
[----:B------:R-:W-:Y:S01]  /*ad70*/  STSM.16.M88.4 [R100], R12 ;  /* 0x0000000c64007844 */ /* 0x000fe20000000200 */
[----:B------:R-:W-:-:S02]  /*ad80*/  MOV R55, R30 ;  /* 0x0000001e00377202 */ /* 0x000fc40000000f00 */
[----:B------:R-:W-:Y:S02]  /*ad90*/  F2FP.BF16.F32.PACK_AB R24, R57, R56 ;  /* 0x000000383918723e */ /* 0x000fe400000010ff */
        /* <DEDUP_REMOVED lines=8> */
[----:B------:R-:W-:Y:S02]  /*ae20*/  LOP3.LUT R38, R153, 0x380, RZ, 0xc0, !PT ;  /* 0x0000038099267812 */ /* 0x000fe400078ec0ff */
[----:B-1----:R-:W-:Y:S01]  /*ae30*/  F2FP.BF16.F32.PACK_AB R4, R73, R72 ;  /* 0x000000484904723e */ /* 0x002fe200000010ff */
[----:B------:R-:W-:Y:S01]  /*ae40*/  STSM.16.M88.4 [R94], R28 ;  /* 0x0000001c5e007844 */ /* 0x000fe20000000200 */
[----:B------:R-:W-:Y:S02]  /*ae50*/  F2FP.BF16.F32.PACK_AB R5, R75, R74 ;  /* 0x0000004a4b05723e */ /* 0x000fe400000010ff */
[----:B------:R-:W-:Y:S02]  /*ae60*/  F2FP.BF16.F32.PACK_AB R6, R77, R76 ;  /* 0x0000004c4d06723e */ /* 0x000fe400000010ff */
[----:B------:R-:W-:-:S02]  /*ae70*/  F2FP.BF16.F32.PACK_AB R7, R79, R78 ;  /* 0x0000004e4f07723e */ /* 0x000fc400000010ff */
[----:B------:R-:W-:Y:S02]  /*ae80*/  SHF.R.U64 R34, R34, 0x3, RZ ;  /* 0x0000000322227819 */ /* 0x000fe400000012ff */
[----:B------:R-:W-:Y:S01]  /*ae90*/  SHF.R.U64 R38, R38, 0x3, RZ ;  /* 0x0000000326267819 */ /* 0x000fe200000012ff */
[----:B------:R1:W-:Y:S01]  /*aea0*/  STSM.16.M88.4 [R82], R4 ;  /* 0x0000000452007844 */ /* 0x0003e20000000200 */
[----:B---3--:R-:W-:Y:S02]  /*aeb0*/  F2FP.BF16.F32.PACK_AB R8, R81, R80 ;  /* 0x000000505108723e */ /* 0x008fe400000010ff */
[----:B------:R-:W-:Y:S02]  /*aec0*/  F2FP.BF16.F32.PACK_AB R9, R83, R46 ;  /* 0x0000002e5309723e */ /* 0x000fe400000010ff */
[----:B------:R-:W-:Y:S02]  /*aed0*/  F2FP.BF16.F32.PACK_AB R10, R85, R84 ;  /* 0x00000054550a723e */ /* 0x000fe400000010ff */
[----:B------:R-:W-:-:S02]  /*aee0*/  F2FP.BF16.F32.PACK_AB R11, R87, R86 ;  /* 0x00000056570b723e */ /* 0x000fc400000010ff */
[----:B------:R-:W-:Y:S02]  /*aef0*/  LOP3.LUT R34, R34, R149, RZ, 0x3c, !PT ;  /* 0x0000009522227212 */ /* 0x000fe400078e3cff */
[----:B------:R-:W-:Y:S01]  /*af00*/  LOP3.LUT R38, R38, R153, RZ, 0x3c, !PT ;  /* 0x0000009926267212 */ /* 0x000fe200078e3cff */
[----:B------:R3:W-:Y:S01]  /*af10*/  STSM.16.M88.4 [R55], R8 ;  /* 0x0000000837007844 */ /* 0x0007e20000000200 */
[----:B------:R-:W-:Y:S02]  /*af20*/  MOV R34, R34 ;  /* 0x0000002200227202 */ /* 0x000fe40000000f00 */
[----:B------:R-:W-:Y:S01]  /*af30*/  MOV R36, R36 ;  /* 0x0000002400247202 */ /* 0x000fe20000000f00 */
[----:B-1----:R-:W-:Y:S01]  /*af40*/  IMAD.SHL.U32 R5, R204, 0x4, RZ ;  /* 0x00000004cc057824 */ /* 0x002fe200078e00ff */
[----:B------:R-:W-:Y:S01]  /*af50*/  MOV R38, R38 ;  /* 0x0000002600267202 */ /* 0x000fe20000000f00 */
[----:B------:R1:W-:Y:S01]  /*af60*/  STSM.16.M88.4 [R34], R88 ;  /* 0x0000005822007844 */ /* 0x0003e20000000200 */
[----:B--2---:R-:W-:-:S02]  /*af70*/  ISETP.NE.U32.AND P0, PT, R40, RZ, PT ;  /* 0x000000ff2800720c */ /* 0x004fc40003f05070 */
[----:B------:R-:W-:Y:S01]  /*af80*/  IADD3 R6, P1, R5, R40, RZ ;  /* 0x0000002805067210 */ /* 0x000fe20007f3e0ff */
[----:B------:R1:W-:Y:S01]  /*af90*/  STSM.16.M88.4 [R36], R96 ;  /* 0x0000006024007844 */ /* 0x0003e20000000200 */
[----:B------:R-:W2:Y:S01]  /*afa0*/  LDC R21, c[0x0][0xa88] ;  /* 0x0002a200ff157b82 */ /* 0x000ea20000000800 */
[----:B------:R-:W-:Y:S01]  /*afb0*/  ISETP.NE.AND.EX P0, PT, R41, RZ, PT, P0 ;  /* 0x000000ff2900720c */ /* 0x000fe20003f05300 */
[----:B------:R-:W-:Y:S01]  /*afc0*/  IMAD.MOV.U32 R40, RZ, RZ, RZ ;  /* 0x000000ffff287224 */ /* 0x000fe200078e00ff */
[----:B------:R1:W-:Y:S01]  /*afd0*/  STSM.16.M88.4 [R38], R104 ;  /* 0x0000006826007844 */ /* 0x0003e20000000200 */
[----:B---3--:R-:W-:-:S03]  /*afe0*/  SHF.L.U64.HI R8, R204, 0x2, R207 ;  /* 0x00000002cc087819 */ /* 0x008fc600000102cf */
[----:B------:R1:W-:Y:S02]  /*aff0*/  STSM.16.M88.4 [R0], R112 ;  /* 0x0000007000007844 */ /* 0x0003e40000000200 */
[----:B------:R-:W-:Y:S01]  /*b000*/  IMAD.X R7, R8, 0x1, R41, P1 ;  /* 0x0000000108077824 */ /* 0x000fe200008e0629 */
[----:B------:R-:W-:Y:S01]  /*b010*/  BAR.SYNC.DEFER_BLOCKING 0x1, 0x100 ;  /* 0x0044000000007b1d */ /* 0x000fe20000010000 */
[----:B------:R-:W-:-:S04]  /*b020*/  ISETP.NE.U32.AND P1, PT, RZ, UR4, PT ;  /* 0x00000004ff007c0c */ /* 0x000fc8000bf25070 */
[----:B------:R-:W-:-:S13]  /*b030*/  ISETP.NE.AND.EX P1, PT, RZ, UR5, PT, P1 ;  /* 0x00000005ff007c0c */ /* 0x000fda000bf25310 */
[----:B------:R-:W-:-:S04]  /*b040*/  @P1 IADD3 R4, P2, R5, UR4, RZ ;  /* 0x0000000405041c10 */ /* 0x000fc8000ff5e0ff */
[----:B------:R-:W-:Y:S01]  /*b050*/  @P1 IADD3.X R5, R8, UR5, RZ, P2, !PT ;  /* 0x0000000508051c10 */ /* 0x000fe200097fe4ff */
[----:B------:R1:W5:Y:S01]  /*b060*/  @P0 LDG.E R40, desc[UR60][R6.64] ;  /* 0x0000003c06280981 */ /* 0x000362000c1e1900 */
[----:B------:R-:W-:-:S03]  /*b070*/  IMAD R3, R22, 0x40, R18 ;  /* 0x0000004016037824 */ /* 0x000fc600078e0212 */
[----:B--2---:R1:W5:Y:S01]  /*b080*/  @P1 LDG.E R21, desc[UR60][R4.64] ;  /* 0x0000003c04151981 */ /* 0x004362000c1e1900 */
[----:B------:R-:W-:-:S03]  /*b090*/  IMAD.WIDE R32, R3, 0x2, R32 ;  /* 0x0000000203207825 */ /* 0x000fc600078e0220 */
[----:B------:R-:W-:-:S04]  /*b0a0*/  IADD3 R13, P4, R32, 0x1000, RZ ;  /* 0x00001000200d7810 */ /* 0x000fc80007f9e0ff */
[----:B------:R-:W-:Y:S01]  /*b0b0*/  LOP3.LUT R12, R13, 0x380, RZ, 0xc0, !PT ;  /* 0x000003800d0c7812 */ /* 0x000fe200078ec0ff */
[----:B------:R-:W-:Y:S08]  /*b0c0*/  @P1 BRA `(.L_x_3131) ;  /* 0x0000000000101947 */ /* 0x000ff00003800000 */
[----:B------:R-:W-:Y:S05]  /*b0d0*/  @!P0 BRA `(.L_x_3131) ;  /* 0x00000000000c8947 */ /* 0x000fea0003800000 */
[----:B-1----:R-:W2:Y:S04]  /*b0e0*/  LDG.E R0, desc[UR60][R6.64] ;  /* 0x0000003c06007981 */ /* 0x002ea8000c1e1900 */
[----:B-----5:R-:W2:Y:S02]  /*b0f0*/  LDG.E R21, desc[UR60][R6.64+0x4] ;  /* 0x0000043c06157981 */ /* 0x020ea4000c1e1900 */
[----:B--2---:R-:W-:-:S07]  /*b100*/  IMAD.IADD R21, R21, 0x1, -R0 ;  /* 0x0000000115157824 */ /* 0x004fce00078e0a00 */
.L_x_3131:
[----:B------:R-:W-:Y:S01]  /*b110*/  SHF.R.S32.HI R43, RZ, 0x1f, R205 ;  /* 0x0000001fff2b7819 */ /* 0x000fe200000114cd */
[----:B------:R-:W-:Y:S01]  /*b120*/  ULDC.64 UR4, c[0x0][0xb70] ;  /* 0x0002dc0000047ab9 */ /* 0x000fe20000000a00 */
[----:B-----5:R-:W-:Y:S01]  /*b130*/  SHF.R.S32.HI R41, RZ, 0x1f, R40 ;  /* 0x0000001fff297819 */ /* 0x020fe20000011428 */
[----:B------:R-:W-:Y:S01]  /*b140*/  IMAD R10, R206, 0x80, R212 ;  /* 0x00000080ce0a7824 */ /* 0x000fe200078e02d4 */
[----:B-1----:R-:W-:Y:S01]  /*b150*/  IADD3 R7, P6, R32, 0x3000, RZ ;  /* 0x0000300020077810 */ /* 0x002fe20007fde0ff */
[----:B------:R-:W-:Y:S01]  /*b160*/  IMAD R0, R43, UR4, RZ ;  /* 0x000000042b007c24 */ /* 0x000fe2000f8e02ff */
[----:B------:R-:W-:Y:S01]  /*b170*/  SEL R207, R207, RZ, !P0 ;  /* 0x000000ffcfcf7207 */ /* 0x000fe20004000000 */
[----:B------:R-:W-:Y:S01]  /*b180*/  IMAD.WIDE.U32 R4, R205, UR4, R40 ;  /* 0x00000004cd047c25 */ /* 0x000fe2000f8e0028 */
[----:B------:R-:W-:Y:S02]  /*b190*/  LOP3.LUT R6, R7, 0x380, RZ, 0xc0, !PT ;  /* 0x0000038007067812 */ /* 0x000fe400078ec0ff */
[----:B------:R-:W-:Y:S01]  /*b1a0*/  SEL R65, R204, RZ, !P0 ;  /* 0x000000ffcc417207 */ /* 0x000fe20004000000 */
[----:B------:R-:W-:Y:S01]  /*b1b0*/  IMAD R3, R205, UR5, R0 ;  /* 0x00000005cd037c24 */ /* 0x000fe2000f8e0200 */
[----:B------:R-:W-:Y:S01]  /*b1c0*/  ULDC.64 UR4, c[0x0][0xb78] ;  /* 0x0002de0000047ab9 */ /* 0x000fe20000000a00 */
[----:B------:R-:W-:Y:S01]  /*b1d0*/  SHF.R.U64 R6, R6, 0x3, RZ ;  /* 0x0000000306067819 */ /* 0x000fe200000012ff */
[----:B------:R-:W-:Y:S01]  /*b1e0*/  IMAD R0, R207, UR4, RZ ;  /* 0x00000004cf007c24 */ /* 0x000fe2000f8e02ff */
[C---:B------:R-:W-:Y:S01]  /*b1f0*/  IADD3 R57, P0, R32.reuse, 0x4000, RZ ;  /* 0x0000400020397810 */ /* 0x040fe20007f1e0ff */
[----:B------:R-:W-:Y:S01]  /*b200*/  IMAD.IADD R5, R5, 0x1, R3 ;  /* 0x0000000105057824 */ /* 0x000fe200078e0203 */
[----:B------:R-:W-:-:S02]  /*b210*/  IADD3 R9, P5, R32, 0x2000, RZ ;  /* 0x0000200020097810 */ /* 0x000fc40007fbe0ff */
[----:B------:R-:W-:Y:S01]  /*b220*/  LOP3.LUT R6, R6, R7, RZ, 0x3c, !PT ;  /* 0x0000000706067212 */ /* 0x000fe200078e3cff */
[C---:B------:R-:W-:Y:S01]  /*b230*/  IMAD.WIDE.U32 R4, R65.reuse, UR4, R4 ;  /* 0x0000000441047c25 */ /* 0x040fe2000f8e0004 */
[C---:B------:R-:W-:Y:S02]  /*b240*/  IADD3 R35, P2, R32.reuse, 0x6000, RZ ;  /* 0x0000600020237810 */ /* 0x040fe40007f5e0ff */
[----:B------:R-:W-:Y:S01]  /*b250*/  SHF.R.S32.HI R3, RZ, 0x1f, R10 ;  /* 0x0000001fff037819 */ /* 0x000fe2000001140a */
[----:B------:R-:W-:Y:S01]  /*b260*/  IMAD R7, R65, UR5, R0 ;  /* 0x0000000541077c24 */ /* 0x000fe2000f8e0200 */
[----:B------:R-:W-:Y:S01]  /*b270*/  IADD3 R45, P1, R32, 0x5000, RZ ;  /* 0x00005000202d7810 */ /* 0x000fe20007f3e0ff */
[----:B------:R-:W-:Y:S01]  /*b280*/  ULDC.64 UR4, c[0x0][0xb40] ;  /* 0x0002d00000047ab9 */ /* 0x000fe20000000a00 */
[----:B------:R-:W-:Y:S02]  /*b290*/  IADD3 R0, P3, R10, R4, RZ ;  /* 0x000000040a007210 */ /* 0x000fe40007f7e0ff */
[----:B------:R-:W-:-:S02]  /*b2a0*/  LOP3.LUT R56, R57, 0x380, RZ, 0xc0, !PT ;  /* 0x0000038039387812 */ /* 0x000fc400078ec0ff */
[----:B------:R-:W-:Y:S02]  /*b2b0*/  LOP3.LUT R8, R9, 0x380, RZ, 0xc0, !PT ;  /* 0x0000038009087812 */ /* 0x000fe400078ec0ff */
[----:B------:R-:W-:Y:S02]  /*b2c0*/  LOP3.LUT R34, R35, 0x380, RZ, 0xc0, !PT ;  /* 0x0000038023227812 */ /* 0x000fe400078ec0ff */
[----:B------:R-:W-:Y:S02]  /*b2d0*/  LOP3.LUT R44, R45, 0x380, RZ, 0xc0, !PT ;  /* 0x000003802d2c7812 */ /* 0x000fe400078ec0ff */
[----:B------:R-:W-:Y:S01]  /*b2e0*/  IADD3.X R3, R3, R5, R7, P3, !PT ;  /* 0x0000000503037210 */ /* 0x000fe20001ffe407 */
[----:B------:R-:W-:Y:S01]  /*b2f0*/  IMAD.X R7, RZ, RZ, R33, P6 ;  /* 0x000000ffff077224 */ /* 0x000fe200030e0621 */
[----:B------:R-:W-:Y:S02]  /*b300*/  SHF.R.U64 R56, R56, 0x3, RZ ;  /* 0x0000000338387819 */ /* 0x000fe400000012ff */
[----:B------:R-:W-:-:S02]  /*b310*/  SHF.R.U64 R12, R12, 0x3, RZ ;  /* 0x000000030c0c7819 */ /* 0x000fc400000012ff */
[----:B------:R-:W-:Y:S02]  /*b320*/  SHF.R.U64 R8, R8, 0x3, RZ ;  /* 0x0000000308087819 */ /* 0x000fe400000012ff */
[----:B------:R-:W-:Y:S02]  /*b330*/  LEA R30, P3, R0, UR4, 0x2 ;  /* 0x00000004001e7c11 */ /* 0x000fe4000f8610ff */
        /* <DEDUP_REMOVED lines=8> */
[----:B------:R-:W-:Y:S01]  /*b3c0*/  LEA.HI.X R31, R0, UR5, R3, 0x2, P3 ;  /* 0x00000005001f7c11 */ /* 0x000fe200098f1403 */
[----:B------:R-:W-:Y:S01]  /*b3d0*/  VIADD R0, R10, 0x8 ;  /* 0x000000080a007836 */ /* 0x000fe20000000000 */
[----:B------:R-:W-:Y:S01]  /*b3e0*/  LOP3.LUT R34, R34, R35, RZ, 0x3c, !PT ;  /* 0x0000002322227212 */ /* 0x000fe200078e3cff */
[----:B------:R-:W-:Y:S01]  /*b3f0*/  ULDC.64 UR4, c[0x0][0xaa0] ;  /* 0x0002a80000047ab9 */ /* 0x000fe20000000a00 */
[----:B------:R-:W-:-:S02]  /*b400*/  LOP3.LUT P0, RZ, R209, 0x3, RZ, 0xc0, !PT ;  /* 0x00000003d1ff7812 */ /* 0x000fc4000780c0ff */
[C---:B------:R-:W-:Y:S02]  /*b410*/  IADD3 R25, P3, R32.reuse, 0x7000, RZ ;  /* 0x0000700020197810 */ /* 0x040fe40007f7e0ff */
[C---:B------:R-:W-:Y:S02]  /*b420*/  IADD3 R61, P4, R32.reuse, 0x8000, RZ ;  /* 0x00008000203d7810 */ /* 0x040fe40007f9e0ff */
[C---:B------:R-:W-:Y:S02]  /*b430*/  IADD3 R53, P5, R32.reuse, 0x9000, RZ ;  /* 0x0000900020357810 */ /* 0x040fe40007fbe0ff */
[----:B------:R-:W-:Y:S02]  /*b440*/  IADD3 R37, P6, R32, 0xa000, RZ ;  /* 0x0000a00020257810 */ /* 0x000fe40007fde0ff */
[----:B------:R-:W-:Y:S02]  /*b450*/  IADD3.X R35, RZ, R33, RZ, P2, !PT ;  /* 0x00000021ff237210 */ /* 0x000fe400017fe4ff */
[----:B------:R-:W-:Y:S01]  /*b460*/  LOP3.LUT R44, R44, R45, RZ, 0x3c, !PT ;  /* 0x0000002d2c2c7212 */ /* 0x000fe200078e3cff */
[----:B------:R-:W-:Y:S01]  /*b470*/  IMAD.X R45, RZ, RZ, R33, P1 ;  /* 0x000000ffff2d7224 */ /* 0x000fe200008e0621 */
[----:B------:R-:W-:-:S02]  /*b480*/  IADD3 R3, P2, R32, 0xb000, RZ ;  /* 0x0000b00020037810 */ /* 0x000fc40007f5e0ff */
[----:B------:R-:W-:Y:S02]  /*b490*/  ISETP.GE.OR P1, PT, R10, R21, P0 ;  /* 0x000000150a00720c */ /* 0x000fe40000726670 */
[----:B------:R-:W-:Y:S01]  /*b4a0*/  LOP3.LUT R24, R25, 0x380, RZ, 0xc0, !PT ;  /* 0x0000038019187812 */ /* 0x000fe200078ec0ff */
[----:B------:R-:W-:Y:S01]  /*b4b0*/  IMAD.X R29, RZ, RZ, R33, P2 ;  /* 0x000000ffff1d7224 */ /* 0x000fe200010e0621 */
[----:B------:R-:W-:Y:S02]  /*b4c0*/  LOP3.LUT R60, R61, 0x380, RZ, 0xc0, !PT ;  /* 0x000003803d3c7812 */ /* 0x000fe400078ec0ff */
[----:B------:R-:W-:Y:S02]  /*b4d0*/  LOP3.LUT R52, R53, 0x380, RZ, 0xc0, !PT ;  /* 0x0000038035347812 */ /* 0x000fe400078ec0ff */
[----:B------:R-:W-:Y:S02]  /*b4e0*/  LOP3.LUT R36, R37, 0x380, RZ, 0xc0, !PT ;  /* 0x0000038025247812 */ /* 0x000fe400078ec0ff */
[----:B------:R-:W-:-:S02]  /*b4f0*/  LOP3.LUT R49, R32, 0x380, RZ, 0xc0, !PT ;  /* 0x0000038020317812 */ /* 0x000fc400078ec0ff */
[----:B------:R-:W-:Y:S01]  /*b500*/  ISETP.GE.OR P0, PT, R0, R21, P0 ;  /* 0x000000150000720c */ /* 0x000fe20000706670 */
[----:B------:R-:W-:Y:S01]  /*b510*/  @!P1 STG.E desc[UR60][R30.64], R20 ;  /* 0x000000141e009986 */ /* 0x000fe2000c10193c */
[----:B------:R-:W-:Y:S02]  /*b520*/  LOP3.LUT R0, R3, 0x380, RZ, 0xc0, !PT ;  /* 0x0000038003007812 */ /* 0x000fe400078ec0ff */
[----:B------:R-:W-:Y:S02]  /*b530*/  SHF.R.U64 R24, R24, 0x3, RZ ;  /* 0x0000000318187819 */ /* 0x000fe400000012ff */
[----:B------:R-:W-:Y:S02]  /*b540*/  SHF.R.U64 R60, R60, 0x3, RZ ;  /* 0x000000033c3c7819 */ /* 0x000fe400000012ff */
[----:B------:R-:W-:Y:S02]  /*b550*/  SHF.R.U64 R52, R52, 0x3, RZ ;  /* 0x0000000334347819 */ /* 0x000fe400000012ff */
[----:B------:R-:W-:-:S02]  /*b560*/  SHF.R.U64 R36, R36, 0x3, RZ ;  /* 0x0000000324247819 */ /* 0x000fc400000012ff */
[----:B------:R-:W-:Y:S01]  /*b570*/  SHF.R.U64 R49, R49, 0x3, RZ ;  /* 0x0000000331317819 */ /* 0x000fe200000012ff */
[----:B------:R1:W-:Y:S01]  /*b580*/  @!P0 STG.E desc[UR60][R30.64+0x20], R2 ;  /* 0x000020021e008986 */ /* 0x0003e2000c10193c */
[----:B------:R-:W-:Y:S02]  /*b590*/  SHF.R.U64 R0, R0, 0x3, RZ ;  /* 0x0000000300007819 */ /* 0x000fe400000012ff */
        /* <DEDUP_REMOVED lines=11> */
[----:B------:R-:W5:Y:S01]  /*b650*/  LD.E.128 R12, desc[UR60][R12.64] ;  /* 0x0000003c0c0c7980 */ /* 0x000f62000c101d00 */
[----:B------:R-:W-:-:S03]  /*b660*/  SHF.R.S32.HI R3, RZ, 0x1f, R18 ;  /* 0x0000001fff037819 */ /* 0x000fc60000011412 */
        /* <DEDUP_REMOVED lines=10> */
[----:B-1----:R-:W5:Y:S01]  /*b710*/  LD.E.128 R28, desc[UR60][R28.64] ;  /* 0x0000003c1c1c7980 */ /* 0x002f62000c101d00 */
[----:B------:R-:W-:Y:S01]  /*b720*/  IMAD R23, R41, UR4, RZ ;  /* 0x0000000429177c24 */ /* 0x000fe2000f8e02ff */
[----:B------:R-:W-:Y:S01]  /*b730*/  @!PT LDS RZ, [RZ] ;  /* 0x00000000fffff984 */ /* 0x000fe20000000800 */
[----:B------:R-:W-:Y:S01]  /*b740*/  @!PT LDS RZ, [RZ] ;  /* 0x00000000fffff984 */ /* 0x000fe20000000800 */
[----:B------:R-:W-:Y:S01]  /*b750*/  @!PT LDS RZ, [RZ] ;  /* 0x00000000fffff984 */ /* 0x000fe20000000800 */
[----:B------:R-:W-:Y:S01]  /*b760*/  @!PT LDS RZ, [RZ] ;  /* 0x00000000fffff984 */ /* 0x000fe20000000800 */
[----:B------:R1:W-:Y:S06]  /*b770*/  MEMBAR.ALL.CTA ;  /* 0x0000000000007992 */ /* 0x0003ec0000008000 */
[----:B-1----:R-:W1:Y:S01]  /*b780*/  FENCE.VIEW.ASYNC.S ;  /* 0x00000000000073c6 */ /* 0x002e620000000000 */
[----:B------:R-:W-:-:S02]  /*b790*/  IMAD.MOV.U32 R2, RZ, RZ, R18 ;  /* 0x000000ffff027224 */ /* 0x000fc400078e0012 */
[C---:B------:R-:W-:Y:S02]  /*b7a0*/  IMAD R23, R40.reuse, UR5, R23 ;  /* 0x0000000528177c24 */ /* 0x040fe4000f8e0217 */
[----:B------:R-:W-:Y:S01]  /*b7b0*/  IMAD.WIDE.U32 R2, R40, UR4, R2 ;  /* 0x0000000428027c25 */ /* 0x000fe2000f8e0002 */
[----:B------:R-:W-:-:S03]  /*b7c0*/  ULDC.64 UR4, c[0x0][0xae0] ;  /* 0x0002b80000047ab9 */ /* 0x000fc60000000a00 */
[----:B------:R-:W-:Y:S02]  /*b7d0*/  IMAD R41, R206, -0x80, R21 ;  /* 0xffffff80ce297824 */ /* 0x000fe400078e0215 */
[----:B------:R-:W-:Y:S02]  /*b7e0*/  IMAD.IADD R3, R3, 0x1, R23 ;  /* 0x0000000103037824 */ /* 0x000fe400078e0217 */
[----:B------:R-:W-:Y:S01]  /*b7f0*/  IMAD R40, R43, UR4, RZ ;  /* 0x000000042b287c24 */ /* 0x000fe2000f8e02ff */
[C---:B------:R-:W-:Y:S01]  /*b800*/  ISETP.GE.AND P3, PT, R22.reuse, R41, PT ;  /* 0x000000291600720c */ /* 0x040fe20003f66270 */
[----:B------:R-:W-:Y:S02]  /*b810*/  VIADD R0, R22, 0x20 ;  /* 0x0000002016007836 */ /* 0x000fe40000000000 */
[C---:B------:R-:W-:Y:S02]  /*b820*/  IMAD R23, R205.reuse, UR5, R40 ;  /* 0x00000005cd177c24 */ /* 0x040fe4000f8e0228 */
[----:B------:R-:W-:Y:S01]  /*b830*/  IMAD.WIDE.U32 R2, R205, UR4, R2 ;  /* 0x00000004cd027c25 */ /* 0x000fe2000f8e0002 */
[----:B------:R-:W-:-:S03]  /*b840*/  ULDC.64 UR4, c[0x0][0xae8] ;  /* 0x0002ba0000047ab9 */ /* 0x000fc60000000a00 */
[----:B0-----:R-:W-:Y:S01]  /*b850*/  VIADD R42, R42, 0x36820 ;  /* 0x000368202a2a7836 */ /* 0x001fe20000000000 */
[-C--:B------:R-:W-:Y:S01]  /*b860*/  ISETP.GE.AND P0, PT, R0, R41.reuse, PT ;  /* 0x000000290000720c */ /* 0x080fe20003f06270 */
[C---:B------:R-:W-:Y:S02]  /*b870*/  VIADD R20, R22.reuse, 0x40 ;  /* 0x0000004016147836 */ /* 0x040fe40000000000 */
[----:B------:R-:W-:Y:S01]  /*b880*/  VIADD R21, R22, 0x60 ;  /* 0x0000006016157836 */ /* 0x000fe20000000000 */
[----:B------:R-:W-:Y:S01]  /*b890*/  PRMT R42, RZ, 0x654, R42 ;  /* 0x00000654ff2a7816 */ /* 0x000fe2000000002a */
[----:B------:R-:W-:Y:S02]  /*b8a0*/  IMAD.IADD R3, R3, 0x1, R23 ;  /* 0x0000000103037824 */ /* 0x000fe400078e0217 */
[----:B------:R-:W-:Y:S01]  /*b8b0*/  IMAD R0, R207, UR4, RZ ;  /* 0x00000004cf007c24 */ /* 0x000fe2000f8e02ff */
[-C--:B------:R-:W-:Y:S01]  /*b8c0*/  ISETP.GE.AND P1, PT, R20, R41.reuse, PT ;  /* 0x000000291400720c */ /* 0x080fe20003f26270 */
[----:B-1----:R0:W-:Y:S01]  /*b8d0*/  SYNCS.ARRIVE.TRANS64.RED.A1T0 RZ, [R42+URZ], RZ ;  /* 0x000000ff2aff79a7 */ /* 0x0021e2000810043f */
[----:B------:R-:W-:Y:S01]  /*b8e0*/  ISETP.GE.AND P2, PT, R21, R41, PT ;  /* 0x000000291500720c */ /* 0x000fe20003f46270 */
[C---:B------:R-:W-:Y:S01]  /*b8f0*/  IMAD R43, R65.reuse, UR5, R0 ;  /* 0x00000005412b7c24 */ /* 0x040fe2000f8e0200 */
[----:B------:R-:W-:Y:S01]  /*b900*/  SHF.R.S32.HI R23, RZ, 0x1f, R22 ;  /* 0x0000001fff177819 */ /* 0x000fe20000011416 */
[----:B------:R-:W-:Y:S01]  /*b910*/  IMAD.WIDE.U32 R40, R65, UR4, R2 ;  /* 0x0000000441287c25 */ /* 0x000fe2000f8e0002 */
[----:B------:R-:W-:Y:S03]  /*b920*/  BSSY B1, `(.L_x_3132) ;  /* 0x0000017000017945 */ /* 0x000fe60003800000 */
[----:B------:R-:W-:-:S04]  /*b930*/  IMAD.WIDE R20, R206, 0x80, R22 ;  /* 0x00000080ce147825 */ /* 0x000fc800078e0216 */
[----:B------:R-:W-:Y:S01]  /*b940*/  IMAD.IADD R65, R41, 0x1, R43 ;  /* 0x0000000129417824 */ /* 0x000fe200078e022b */
[----:B0-----:R-:W-:Y:S06]  /*b950*/  @P3 BRA `(.L_x_3133) ;  /* 0x00000000004c3947 */ /* 0x001fec0003800000 */
[----:B------:R-:W-:Y:S01]  /*b960*/  ULDC.64 UR6, c[0x0][0xad8] ;  /* 0x0002b60000067ab9 */ /* 0x000fe20000000a00 */
[----:B------:R-:W-:Y:S01]  /*b970*/  MOV R2, R40 ;  /* 0x0000002800027202 */ /* 0x000fe20000000f00 */
[C---:B------:R-:W-:Y:S01]  /*b980*/  VIADD R0, R18.reuse, 0x40 ;  /* 0x0000004012007836 */ /* 0x040fe20000000000 */
[----:B------:R-:W-:Y:S01]  /*b990*/  ULDC UR4, c[0x0][0xa8c] ;  /* 0x0002a30000047ab9 */ /* 0x000fe20000000800 */
[C---:B------:R-:W-:Y:S01]  /*b9a0*/  VIADD R42, R18.reuse, 0x80 ;  /* 0x00000080122a7836 */ /* 0x040fe20000000000 */
[----:B------:R-:W-:Y:S01]  /*b9b0*/  ISETP.GE.AND P3, PT, R18, UR4, PT ;  /* 0x0000000412007c0c */ /* 0x000fe2000bf66270 */
[----:B------:R-:W-:Y:S01]  /*b9c0*/  IMAD R43, R21, UR6, RZ ;  /* 0x00000006152b7c24 */ /* 0x000fe2000f8e02ff */
        /* <DEDUP_REMOVED lines=9> */
[----:B-----5:R0:W-:Y:S04]  /*ba60*/  @!P3 STG.E.128 desc[UR60][R42.64], R48 ;  /* 0x000000302a00b986 */ /* 0x0201e8000c101d3c */
[----:B------:R0:W-:Y:S04]  /*ba70*/  @!P4 STG.E.128 desc[UR60][R42.64+0x80], R56 ;  /* 0x000080382a00c986 */ /* 0x0001e8000c101d3c */
[----:B------:R0:W-:Y:S02]  /*ba80*/  @!P5 STG.E.128 desc[UR60][R42.64+0x100], R60 ;  /* 0x0001003c2a00d986 */ /* 0x0001e4000c101d3c */
.L_x_3133:
[----:B------:R-:W-:Y:S05]  /*ba90*/  BSYNC B1 ;  /* 0x0000000000017941 */ /* 0x000fea0003800000 */
.L_x_3132:
[----:B------:R-:W-:Y:S04]  /*baa0*/  BSSY B1, `(.L_x_3134) ;  /* 0x0000017000017945 */ /* 0x000fe80003800000 */
[----:B------:R-:W-:Y:S05]  /*bab0*/  @P0 BRA `(.L_x_3135) ;  /* 0x0000000000540947 */ /* 0x000fea0003800000 */
[----:B0-----:R-:W-:Y:S01]  /*bac0*/  IADD3 R43, P0, R20, 0x20, RZ ;  /* 0x00000020142b7810 */ /* 0x001fe20007f1e0ff */
        /* <DEDUP_REMOVED lines=8> */
[----:B------:R-:W-:-:S02]  /*bb50*/  VIADD R42, R18, 0x80 ;  /* 0x00000080122a7836 */ /* 0x000fc40000000000 */
[----:B------:R-:W-:Y:S02]  /*bb60*/  IMAD R0, R0, UR6, RZ ;  /* 0x0000000600007c24 */ /* 0x000fe4000f8e02ff */
[----:B------:R-:W-:Y:S01]  /*bb70*/  IMAD.WIDE.U32 R2, R43, UR6, R2 ;  /* 0x000000062b027c25 */ /* 0x000fe2000f8e0002 */
[----:B------:R-:W-:-:S03]  /*bb80*/  ISETP.GE.AND P5, PT, R42, UR4, PT ;  /* 0x000000042a007c0c */ /* 0x000fc6000bfa6270 */
[----:B------:R-:W-:Y:S01]  /*bb90*/  IMAD R43, R43, UR7, R0 ;  /* 0x000000072b2b7c24 */ /* 0x000fe2000f8e0200 */
[----:B------:R-:W-:Y:S02]  /*bba0*/  ULDC.64 UR6, c[0x0][0xa80] ;  /* 0x0002a00000067ab9 */ /* 0x000fe40000000a00 */
[----:B------:R-:W-:Y:S01]  /*bbb0*/  LEA R42, P0, R2, UR6, 0x1 ;  /* 0x00000006022a7c11 */ /* 0x000fe2000f8008ff */
[----:B------:R-:W-:-:S05]  /*bbc0*/  IMAD.IADD R3, R3, 0x1, R43 ;  /* 0x0000000103037824 */ /* 0x000fca00078e022b */
[----:B------:R-:W-:-:S05]  /*bbd0*/  LEA.HI.X R43, R2, UR7, R3, 0x1, P0 ;  /* 0x00000007022b7c11 */ /* 0x000fca00080f0c03 */
[----:B-----5:R1:W-:Y:S04]  /*bbe0*/  @!P3 STG.E.128 desc[UR60][R42.64], R12 ;  /* 0x0000000c2a00b986 */ /* 0x0203e8000c101d3c */
[----:B------:R1:W-:Y:S04]  /*bbf0*/  @!P4 STG.E.128 desc[UR60][R42.64+0x80], R44 ;  /* 0x0000802c2a00c986 */ /* 0x0003e8000c101d3c */
[----:B------:R1:W-:Y:S02]  /*bc00*/  @!P5 STG.E.128 desc[UR60][R42.64+0x100], R52 ;  /* 0x000100342a00d986 */ /* 0x0003e4000c101d3c */
.L_x_3135:
[----:B------:R-:W-:Y:S05]  /*bc10*/  BSYNC B1 ;  /* 0x0000000000017941 */ /* 0x000fea0003800000 */
.L_x_3134:
[----:B------:R-:W-:Y:S04]  /*bc20*/  BSSY B1, `(.L_x_3136) ;  /* 0x0000017000017945 */ /* 0x000fe80003800000 */
[----:B------:R-:W-:Y:S05]  /*bc30*/  @P1 BRA `(.L_x_3137) ;  /* 0x0000000000541947 */ /* 0x000fea0003800000 */
[----:B-1---5:R-:W-:Y:S01]  /*bc40*/  IADD3 R13, P0, R20, 0x40, RZ ;  /* 0x00000040140d7810 */ /* 0x022fe20007f1e0ff */
        /* <DEDUP_REMOVED lines=19> */
[----:B------:R2:W-:Y:S02]  /*bd80*/  @!P4 STG.E.128 desc[UR60][R12.64+0x100], R36 ;  /* 0x000100240c00c986 */ /* 0x0005e4000c101d3c */
.L_x_3137:
[----:B------:R-:W-:Y:S05]  /*bd90*/  BSYNC B1 ;  /* 0x0000000000017941 */ /* 0x000fea0003800000 */
.L_x_3136:
[----:B------:R-:W-:Y:S05]  /*bda0*/  @P2 BRA `(.L_x_3138) ;  /* 0x0000000c000c2947 */ /* 0x000fea0003800000 */
[----:B--2--5:R-:W-:Y:S01]  /*bdb0*/  IADD3 R9, P0, R20, 0x60, RZ ;  /* 0x0000006014097810 */ /* 0x024fe20007f1e0ff */
[----:B------:R-:W-:Y:S01]  /*bdc0*/  ULDC.64 UR4, c[0x0][0xad8] ;  /* 0x0002b60000047ab9 */ /* 0x000fe20000000a00 */
[----:B------:R-:W-:Y:S01]  /*bdd0*/  MOV R3, R65 ;  /* 0x0000004100037202 */ /* 0x000fe20000000f00 */
[----:B------:R-:W-:Y:S01]  /*bde0*/  IMAD.MOV.U32 R2, RZ, RZ, R40 ;  /* 0x000000ffff027224 */ /* 0x000fe200078e0028 */
[----:B------:R-:W-:Y:S01]  /*bdf0*/  ULDC.64 UR6, c[0x0][0xa80] ;  /* 0x0002a00000067ab9 */ /* 0x000fe20000000a00 */
[----:B------:R-:W-:Y:S02]  /*be00*/  IMAD.X R20, RZ, RZ, R21, P0 ;  /* 0x000000ffff147224 */ /* 0x000fe400000e0615 */
[----:B------:R-:W-:Y:S02]  /*be10*/  VIADD R0, R18, 0x40 ;  /* 0x0000004012007836 */ /* 0x000fe40000000000 */
[----:B------:R-:W-:Y:S02]  /*be20*/  IMAD R20, R20, UR4, RZ ;  /* 0x0000000414147c24 */ /* 0x000fe4000f8e02ff */
[----:B------:R-:W-:Y:S01]  /*be30*/  IMAD.WIDE.U32 R2, R9, UR4, R2 ;  /* 0x0000000409027c25 */ /* 0x000fe2000f8e0002 */
[----:B------:R-:W-:-:S02]  /*be40*/  ULDC UR4, c[0x0][0xa8c] ;  /* 0x0002a30000047ab9 */ /* 0x000fc40000000800 */
[----:B------:R-:W-:Y:S01]  /*be50*/  ISETP.GE.AND P1, PT, R18, UR4, PT ;  /* 0x0000000412007c0c */ /* 0x000fe2000bf26270 */
[----:B------:R-:W-:Y:S01]  /*be60*/  IMAD R9, R9, UR5, R20 ;  /* 0x0000000509097c24 */ /* 0x000fe2000f8e0214 */
[----:B------:R-:W-:Y:S01]  /*be70*/  ISETP.GE.AND P2, PT, R0, UR4, PT ;  /* 0x0000000400007c0c */ /* 0x000fe2000bf46270 */
[----:B------:R-:W-:Y:S01]  /*be80*/  VIADD R0, R18, 0x80 ;  /* 0x0000008012007836 */ /* 0x000fe20000000000 */
[----:B------:R-:W-:Y:S01]  /*be90*/  LEA R8, P0, R2, UR6, 0x1 ;  /* 0x0000000602087c11 */ /* 0x000fe2000f8008ff */
[----:B------:R-:W-:-:S05]  /*bea0*/  IMAD.IADD R3, R3, 0x1, R9 ;  /* 0x0000000103037824 */ /* 0x000fca00078e0209 */
[----:B------:R-:W-:Y:S02]  /*beb0*/  LEA.HI.X R9, R2, UR7, R3, 0x1, P0 ;  /* 0x0000000702097c11 */ /* 0x000fe400080f0c03 */
[----:B------:R-:W-:-:S03]  /*bec0*/  ISETP.GE.AND P0, PT, R0, UR4, PT ;  /* 0x0000000400007c0c */ /* 0x000fc6000bf06270 */
[----:B------:R3:W-:Y:S04]  /*bed0*/  @!P1 STG.E.128 desc[UR60][R8.64], R4 ;  /* 0x0000000408009986 */ /* 0x0007e8000c101d3c */
[----:B------:R3:W-:Y:S06]  /*bee0*/  @!P2 STG.E.128 desc[UR60][R8.64+0x80], R24 ;  /* 0x000080180800a986 */ /* 0x0007ec000c101d3c */
[----:B------:R-:W-:Y:S05]  /*bef0*/  @P0 BRA `(.L_x_3138) ;  /* 0x0000000800b80947 */ /* 0x000fea0003800000 */
[----:B------:R4:W-:Y:S01]  /*bf00*/  STG.E.128 desc[UR60][R8.64+0x100], R28 ;  /* 0x0001001c08007986 */ /* 0x0009e2000c101d3c */
[----:B------:R-:W-:Y:S05]  /*bf10*/  BRA `(.L_x_3138) ;  /* 0x0000000800b07947 */ /* 0x000fea0003800000 */
.L_x_3130:
[----:B------:R-:W2:Y:S01]  /*bf20*/  LDC.64 R4, c[0x0][0xbd8] ;  /* 0x0002f600ff047b82 */ /* 0x000ea20000000a00 */
[C---:B------:R-:W-:Y:S01]  /*bf30*/  IMAD.SHL.U32 R3, R204.reuse, 0x4, RZ ;  /* 0x00000004cc037824 */ /* 0x040fe200078e00ff */
[----:B------:R-:W-:Y:S01]  /*bf40*/  SHF.L.U64.HI R0, R204, 0x2, R207 ;  /* 0x00000002cc007819 */ /* 0x000fe200000102cf */
[----:B------:R-:W-:Y:S01]  /*bf50*/  ULDC.64 UR4, c[0x0][0xbe0] ;  /* 0x0002f80000047ab9 */ /* 0x000fe20000000a00 */
[----:B------:R-:W-:-:S04]  /*bf60*/  IMAD.MOV.U32 R9, RZ, RZ, RZ ;  /* 0x000000ffff097224 */ /* 0x000fc800078e00ff */
[----:B------:R-:W3:Y:S01]  /*bf70*/  LDC R7, c[0x0][0xa88] ;  /* 0x0002a200ff077b82 */ /* 0x000ee20000000800 */
[----:B--2---:R-:W-:Y:S02]  /*bf80*/  ISETP.NE.U32.AND P0, PT, R4, RZ, PT ;  /* 0x000000ff0400720c */ /* 0x004fe40003f05070 */
[----:B------:R-:W-:Y:S02]  /*bf90*/  IADD3 R4, P1, R3, R4, RZ ;  /* 0x0000000403047210 */ /* 0x000fe40007f3e0ff */
[----:B------:R-:W-:-:S03]  /*bfa0*/  ISETP.NE.AND.EX P0, PT, R5, RZ, PT, P0 ;  /* 0x000000ff0500720c */ /* 0x000fc60003f05300 */
[----:B------:R-:W-:Y:S01]  /*bfb0*/  IMAD.X R5, R0, 0x1, R5, P1 ;  /* 0x0000000100057824 */ /* 0x000fe200008e0605 */
[----:B------:R-:W-:-:S04]  /*bfc0*/  ISETP.NE.U32.AND P1, PT, RZ, UR4, PT ;  /* 0x00000004ff007c0c */ /* 0x000fc8000bf25070 */
[----:B------:R-:W-:-:S05]  /*bfd0*/  ISETP.NE.AND.EX P1, PT, RZ, UR5, PT, P1 ;  /* 0x00000005ff007c0c */ /* 0x000fca000bf25310 */
[----:B------:R2:W5:Y:S08]  /*bfe0*/  @P0 LDG.E R9, desc[UR60][R4.64] ;  /* 0x0000003c04090981 */ /* 0x000570000c1e1900 */
[----:B------:R-:W-:-:S04]  /*bff0*/  @P1 IADD3 R2, P2, R3, UR4, RZ ;  /* 0x0000000403021c10 */ /* 0x000fc8000ff5e0ff */
[----:B------:R-:W-:-:S05]  /*c000*/  @P1 IADD3.X R3, R0, UR5, RZ, P2, !PT ;  /* 0x0000000500031c10 */ /* 0x000fca00097fe4ff */
[----:B---3--:R2:W5:Y:S01]  /*c010*/  @P1 LDG.E R7, desc[UR60][R2.64] ;  /* 0x0000003c02071981 */ /* 0x008562000c1e1900 */
[----:B------:R-:W-:Y:S01]  /*c020*/  ISETP.GE.AND P2, PT, R214, 0x80, PT ;  /* 0x00000080d600780c */ /* 0x000fe20003f46270 */
[----:B------:R-:W-:-:S12]  /*c030*/  @P1 BRA `(.L_x_3139) ;  /* 0x0000000000101947 */ /* 0x000fd80003800000 */
[----:B------:R-:W-:Y:S05]  /*c040*/  @!P0 BRA `(.L_x_3139) ;  /* 0x00000000000c8947 */ /* 0x000fea0003800000 */
[----:B------:R-:W3:Y:S04]  /*c050*/  LDG.E R0, desc[UR60][R4.64] ;  /* 0x0000003c04007981 */ /* 0x000ee8000c1e1900 */
[----:B-----5:R-:W3:Y:S02]  /*c060*/  LDG.E R7, desc[UR60][R4.64+0x4] ;  /* 0x0000043c04077981 */ /* 0x020ee4000c1e1900 */
[----:B---3--:R-:W-:-:S07]  /*c070*/  IMAD.IADD R7, R7, 0x1, -R0 ;  /* 0x0000000107077824 */ /* 0x008fce00078e0a00 */
.L_x_3139:
[----:B------:R-:W-:Y:S01]  /*c080*/  BSSY B1, `(.L_x_3140) ;  /* 0x000001d000017945 */ /* 0x000fe20003800000 */
[----:B------:R-:W-:Y:S02]  /*c090*/  SHF.R.S32.HI R8, RZ, 0x1f, R205 ;  /* 0x0000001fff087819 */ /* 0x000fe400000114cd */
[----:B------:R-:W-:Y:S02]  /*c0a0*/  SHF.R.S32.HI R13, RZ, 0x1f, R18 ;  /* 0x0000001fff0d7819 */ /* 0x000fe40000011412 */
[----:B------:R-:W-:Y:S02]  /*c0b0*/  SEL R11, R204, RZ, !P0 ;  /* 0x000000ffcc0b7207 */ /* 0x000fe40004000000 */
[----:B------:R-:W-:Y:S02]  /*c0c0*/  SEL R207, R207, RZ, !P0 ;  /* 0x000000ffcfcf7207 */ /* 0x000fe40004000000 */
[----:B-----5:R-:W-:Y:S01]  /*c0d0*/  SHF.R.S32.HI R6, RZ, 0x1f, R9 ;  /* 0x0000001fff067819 */ /* 0x020fe20000011409 */
[----:B------:R-:W-:Y:S06]  /*c0e0*/  @P2 BRA `(.L_x_3141) ;  /* 0x0000000000582947 */ /* 0x000fec0003800000 */
[----:B------:R-:W3:Y:S02]  /*c0f0*/  S2R R0, SR_TID.X ;  /* 0x0000000000007919 */ /* 0x000ee40000002100 */
[----:B---3--:R-:W-:-:S04]  /*c100*/  IMAD R0, R206, 0x80, R0 ;  /* 0x00000080ce007824 */ /* 0x008fc800078e0200 */
[----:B------:R-:W-:-:S05]  /*c110*/  VIADD R0, R0, 0xffffff80 ;  /* 0xffffff8000007836 */ /* 0x000fca0000000000 */
[----:B------:R-:W-:-:S13]  /*c120*/  ISETP.GE.AND P0, PT, R0, R7, PT ;  /* 0x000000070000720c */ /* 0x000fda0003f06270 */
[----:B------:R-:W-:Y:S05]  /*c130*/  @P0 BRA `(.L_x_3141) ;  /* 0x0000000000440947 */ /* 0x000fea0003800000 */
[----:B--2---:R-:W-:Y:S01]  /*c140*/  IADD3 R2, P0, R0, R9, RZ ;  /* 0x0000000900027210 */ /* 0x004fe20007f1e0ff */
[----:B------:R-:W-:-:S03]  /*c150*/  ULDC.64 UR4, c[0x0][0xb70] ;  /* 0x0002dc0000047ab9 */ /* 0x000fc60000000a00 */
[----:B------:R-:W-:Y:S01]  /*c160*/  LEA.HI.X.SX32 R3, R0, R6, 0x1, P0 ;  /* 0x0000000600037211 */ /* 0x000fe200000f0eff */
[----:B------:R-:W-:-:S04]  /*c170*/  IMAD R0, R8, UR4, RZ ;  /* 0x0000000408007c24 */ /* 0x000fc8000f8e02ff */
        /* <DEDUP_REMOVED lines=13> */
.L_x_3141:
[----:B------:R-:W-:Y:S05]  /*c250*/  BSYNC B1 ;  /* 0x0000000000017941 */ /* 0x000fea0003800000 */
.L_x_3140:
[----:B------:R-:W-:Y:S01]  /*c260*/  ULDC.64 UR4, c[0x0][0xaa0] ;  /* 0x0002a80000047ab9 */ /* 0x000fe20000000a00 */
[----:B--2---:R-:W-:Y:S01]  /*c270*/  IMAD.MOV.U32 R2, RZ, RZ, R18 ;  /* 0x000000ffff027224 */ /* 0x004fe200078e0012 */
[----:B------:R-:W-:Y:S01]  /*c280*/  BSSY B1, `(.L_x_3142) ;  /* 0x000002f000017945 */ /* 0x000fe20003800000 */
[----:B---3--:R-:W-:Y:S02]  /*c290*/  IMAD.MOV.U32 R3, RZ, RZ, R13 ;  /* 0x000000ffff037224 */ /* 0x008fe400078e000d */
[----:B------:R-:W-:Y:S02]  /*c2a0*/  IMAD R0, R6, UR4, RZ ;  /* 0x0000000406007c24 */ /* 0x000fe4000f8e02ff */
[----:B------:R-:W-:-:S04]  /*c2b0*/  IMAD.WIDE.U32 R2, R9, UR4, R2 ;  /* 0x0000000409027c25 */ /* 0x000fc8000f8e0002 */
[----:B------:R-:W-:Y:S01]  /*c2c0*/  IMAD R9, R9, UR5, R0 ;  /* 0x0000000509097c24 */ /* 0x000fe2000f8e0200 */
[----:B------:R-:W-:Y:S01]  /*c2d0*/  ULDC.64 UR4, c[0x0][0xae0] ;  /* 0x0002b80000047ab9 */ /* 0x000fe20000000a00 */
[----:B------:R-:W-:Y:S02]  /*c2e0*/  IMAD R7, R206, -0x80, R7 ;  /* 0xffffff80ce077824 */ /* 0x000fe400078e0207 */
[----:B------:R-:W-:Y:S02]  /*c2f0*/  IMAD R0, R8, UR4, RZ ;  /* 0x0000000408007c24 */ /* 0x000fe4000f8e02ff */
[C---:B------:R-:W-:Y:S01]  /*c300*/  VIADD R4, R22.reuse, 0x20 ;  /* 0x0000002016047836 */ /* 0x040fe20000000000 */
[CC--:B------:R-:W-:Y:S01]  /*c310*/  ISETP.GE.AND P3, PT, R22.reuse, R7.reuse, PT ;  /* 0x000000071600720c */ /* 0x0c0fe20003f66270 */
[----:B------:R-:W-:Y:S02]  /*c320*/  IMAD.IADD R3, R3, 0x1, R9 ;  /* 0x0000000103037824 */ /* 0x000fe400078e0209 */
[C---:B------:R-:W-:Y:S01]  /*c330*/  IMAD R5, R205.reuse, UR5, R0 ;  /* 0x00000005cd057c24 */ /* 0x040fe2000f8e0200 */
[----:B------:R-:W-:Y:S01]  /*c340*/  IADD3 R0, R22, 0x40, RZ ;  /* 0x0000004016007810 */ /* 0x000fe20007ffe0ff */
[----:B------:R-:W-:Y:S01]  /*c350*/  IMAD.WIDE.U32 R2, R205, UR4, R2 ;  /* 0x00000004cd027c25 */ /* 0x000fe2000f8e0002 */
[-C--:B------:R-:W-:Y:S01]  /*c360*/  ISETP.GE.AND P2, PT, R4, R7.reuse, PT ;  /* 0x000000070400720c */ /* 0x080fe20003f46270 */
[----:B------:R-:W-:Y:S01]  /*c370*/  ULDC.64 UR4, c[0x0][0xae8] ;  /* 0x0002ba0000047ab9 */ /* 0x000fe20000000a00 */
[----:B------:R-:W-:Y:S01]  /*c380*/  ISETP.GE.AND P1, PT, R0, R7, PT ;  /* 0x000000070000720c */ /* 0x000fe20003f26270 */
[----:B------:R-:W-:-:S02]  /*c390*/  VIADD R4, R22, 0x60 ;  /* 0x0000006016047836 */ /* 0x000fc40000000000 */
[----:B------:R-:W-:Y:S02]  /*c3a0*/  IMAD.IADD R3, R3, 0x1, R5 ;  /* 0x0000000103037824 */ /* 0x000fe400078e0205 */
[----:B------:R-:W-:Y:S01]  /*c3b0*/  IMAD R0, R207, UR4, RZ ;  /* 0x00000004cf007c24 */ /* 0x000fe2000f8e02ff */
[----:B------:R-:W-:Y:S01]  /*c3c0*/  ISETP.GE.AND P0, PT, R4, R7, PT ;  /* 0x000000070400720c */ /* 0x000fe20003f06270 */
[----:B------:R-:W-:Y:S01]  /*c3d0*/  IMAD.WIDE.U32 R4, R11, UR4, R2 ;  /* 0x000000040b047c25 */ /* 0x000fe2000f8e0002 */
[----:B------:R-:W-:-:S03]  /*c3e0*/  SHF.R.S32.HI R7, RZ, 0x1f, R22 ;  /* 0x0000001fff077819 */ /* 0x000fc60000011416 */
[----:B------:R-:W-:Y:S02]  /*c3f0*/  IMAD R9, R11, UR5, R0 ;  /* 0x000000050b097c24 */ /* 0x000fe4000f8e0200 */
[----:B------:R-:W-:Y:S02]  /*c400*/  IMAD.MOV.U32 R6, RZ, RZ, R22 ;  /* 0x000000ffff067224 */ /* 0x000fe400078e0016 */
[----:B------:R-:W-:Y:S02]  /*c410*/  IMAD.IADD R11, R5, 0x1, R9 ;  /* 0x00000001050b7824 */ /* 0x000fe400078e0209 */
[----:B------:R-:W-:Y:S01]  /*c420*/  IMAD.WIDE R6, R206, 0x80, R6 ;  /* 0x00000080ce067825 */ /* 0x000fe200078e0206 */
[----:B------:R-:W-:Y:S06]  /*c430*/  @P3 BRA `(.L_x_3143) ;  /* 0x00000000004c3947 */ /* 0x000fec0003800000 */
[----:B------:R-:W-:Y:S01]  /*c440*/  ULDC.64 UR6, c[0x0][0xad8] ;  /* 0x0002b60000067ab9 */ /* 0x000fe20000000a00 */
        /* <DEDUP_REMOVED lines=8> */
[----:B------:R-:W-:Y:S02]  /*c4d0*/  IMAD.MOV.U32 R3, RZ, RZ, R11 ;  /* 0x000000ffff037224 */ /* 0x000fe400078e000b */
        /* <DEDUP_REMOVED lines=8> */
[----:B------:R2:W-:Y:S02]  /*c560*/  @!P6 STG.E.128 desc[UR60][R8.64+0x100], RZ ;  /* 0x000100ff0800e986 */ /* 0x0005e4000c101d3c */
.L_x_3143:
[----:B------:R-:W-:Y:S05]  /*c570*/  BSYNC B1 ;  /* 0x0000000000017941 */ /* 0x000fea0003800000 */
.L_x_3142:
[----:B------:R-:W-:Y:S04]  /*c580*/  BSSY B1, `(.L_x_3144) ;  /* 0x0000017000017945 */ /* 0x000fe80003800000 */
[----:B------:R-:W-:Y:S05]  /*c590*/  @P2 BRA `(.L_x_3145) ;  /* 0x0000000000542947 */ /* 0x000fea0003800000 */
[----:B--2---:R-:W-:Y:S01]  /*c5a0*/  IADD3 R9, P2, R6, 0x20, RZ ;  /* 0x0000002006097810 */ /* 0x004fe20007f5e0ff */
        /* <DEDUP_REMOVED lines=19> */
[----:B------:R3:W-:Y:S02]  /*c6e0*/  @!P5 STG.E.128 desc[UR60][R8.64+0x100], RZ ;  /* 0x000100ff0800d986 */ /* 0x0007e4000c101d3c */
.L_x_3145:
[----:B------:R-:W-:Y:S05]  /*c6f0*/  BSYNC B1 ;  /* 0x0000000000017941 */ /* 0x000fea0003800000 */
.L_x_3144:
[----:B------:R-:W-:Y:S04]  /*c700*/  BSSY B1, `(.L_x_3146) ;  /* 0x0000017000017945 */ /* 0x000fe80003800000 */
[----:B------:R-:W-:Y:S05]  /*c710*/  @P1 BRA `(.L_x_3147) ;  /* 0x0000000000541947 */ /* 0x000fea0003800000 */
[----:B--23--:R-:W-:Y:S01]  /*c720*/  IADD3 R9, P1, R6, 0x40, RZ ;  /* 0x0000004006097810 */ /* 0x00cfe20007f3e0ff */
[----:B------:R-:W-:Y:S01]  /*c730*/  ULDC UR4, c[0x0][0xa8c] ;  /* 0x0002a30000047ab9 */ /* 0x000fe20000000800 */
[C---:B------:R-:W-:Y:S01]  /*c740*/  IADD3 R2, R18.reuse, 0x40, RZ ;  /* 0x0000004012027810 */ /* 0x040fe20007ffe0ff */
        /* <DEDUP_REMOVED lines=18> */
.L_x_3147:
[----:B------:R-:W-:Y:S05]  /*c870*/  BSYNC B1 ;  /* 0x0000000000017941 */ /* 0x000fea0003800000 */
.L_x_3146:
        /* <DEDUP_REMOVED lines=22> */
.L_x_3138:
[----:B------:R-:W-:Y:S05]  /*c9e0*/  BSYNC B0 ;  /* 0x0000000000007941 */ /* 0x000fea0003800000 */
.L_x_3129:
[----:B------:R-:W-:Y:S02]  /*c9f0*/  ULDC UR4, c[0x0][0xc14] ;  /* 0x0003050000047ab9 */ /* 0x000fe40000000800 */
[----:B-1----:R-:W-:-:S13]  /*ca00*/  ISETP.GE.AND P0, PT, R103, UR4, PT ;  /* 0x0000000467007c0c */ /* 0x002fda000bf06270 */
[----:B------:R-:W-:Y:S05]  /*ca10*/  @!P0 BRA `(.L_x_3148) ;  /* 0xffffff4000cc8947 */ /* 0x000fea000383ffff */
[----:B------:R-:W-:Y:S05]  /*ca20*/  EXIT ;  /* 0x000000000000794d */ /* 0x000fea0003800000 */
.L_x_3104:
        /* <DEDUP_REMOVED lines=22> */
[----:B------:R-:W-:Y:S02]  /*cb90*/  LOP3.LUT R4, R4, 0xfffffffe, RZ, 0xc0, !PT ;  /* 0xfffffffe04047812 */ /* 0x000fe400078ec0ff */
[----:B------:R-:W-:-:S07]  /*cba0*/  MOV R16, RZ ;  /* 0x000000ff00107202 */ /* 0x000fce0000000f00 */
        /* <DEDUP_REMOVED lines=37> */
.L_x_3153:
        /* <DEDUP_REMOVED lines=16> */
.L_x_3152:
[----:B------:R-:W-:Y:S05]  /*cf00*/  BSYNC B0 ;  /* 0x0000000000007941 */ /* 0x000fea0003800000 */
.L_x_3151:
        /* <DEDUP_REMOVED lines=26> */
.L_x_3149:
[----:B------:R-:W-:-:S05]  /*d0b0*/  IADD3 R7, -R6, R5, RZ ;  /* 0x0000000506077210 */ /* 0x000fca0007ffe1ff */
        /* <DEDUP_REMOVED lines=15> */
.L_x_3154:
[----:B-1----:R-:W-:Y:S02]  /*d1b0*/  IMAD R16, R16, UR4, R7 ;  /* 0x0000000410107c24 */ /* 0x002fe4000f8e0207 */
[----:B------:R-:W-:Y:S02]  /*d1c0*/  IMAD R7, R11, R6, RZ ;  /* 0x000000060b077224 */ /* 0x000fe400078e02ff */
[----:B0-----:R-:W-:Y:S01]  /*d1d0*/  IMAD.MOV.U32 R2, RZ, RZ, RZ ;  /* 0x000000ffff027224 */ /* 0x001fe200078e00ff */
[----:B------:R-:W-:Y:S01]  /*d1e0*/  IADD3 R17, -R16, UR6, RZ ;  /* 0x0000000610117c10 */ /* 0x000fe2000fffe1ff */
[----:B------:R-:W-:Y:S02]  /*d1f0*/  IMAD.IADD R19, R5, 0x1, R19 ;  /* 0x0000000105137824 */ /* 0x000fe400078e0213 */
        /* <DEDUP_REMOVED lines=20> */
.L_x_3150:
[----:B------:R-:W-:Y:S02]  /*d340*/  IMAD.MOV.U32 R17, RZ, RZ, RZ ;  /* 0x000000ffff117224 */ /* 0x000fe400078e00ff */
[----:B------:R-:W-:Y:S02]  /*d350*/  IMAD.U32 R16, RZ, RZ, UR6 ;  /* 0x00000006ff107e24 */ /* 0x000fe4000f8e00ff */
[----:B------:R-:W-:-:S07]  /*d360*/  IMAD.MOV.U32 R18, RZ, RZ, RZ ;  /* 0x000000ffff127224 */ /* 0x000fce00078e00ff */
.L_x_3155:
        /* <DEDUP_REMOVED lines=14> */
[----:B0-----:R-:W-:Y:S01]  /*d450*/  MOV R0, 0x1 ;  /* 0x0000000100007802 */ /* 0x001fe20000000f00 */
[----:B------:R0:W-:Y:S01]  /*d460*/  STL [R1], RZ ;  /* 0x000000ff01007387 */ /* 0x0001e20000100800 */
[----:B------:R-:W-:Y:S01]  /*d470*/  ULDC UR36, c[0x0][0xc] ;  /* 0x0000030000247ab9 */ /* 0x000fe20000000800 */
[----:B------:R-:W-:Y:S02]  /*d480*/  ULDC.64 UR38, c[0x0][0x198] ;  /* 0x0000660000267ab9 */ /* 0x000fe40000000a00 */
[----:B------:R0:W-:Y:S04]  /*d490*/  STL [R1+0x8], R0 ;  /* 0x0000080001007387 */ /* 0x0001e80000100800 */
[----:B------:R0:W-:Y:S02]  /*d4a0*/  STL [R1+0x28], RZ ;  /* 0x000028ff01007387 */ /* 0x0001e40000100800 */
.L_x_3221:
[----:B-1----:R-:W1:Y:S02]  /*d4b0*/  LDC.64 R2, c[0x0][0xc60] ;  /* 0x00031800ff027b82 */ /* 0x002e640000000a00 */
[----:B-1----:R-:W-:-:S05]  /*d4c0*/  IMAD.WIDE R2, R19, 0x4, R2 ;  /* 0x0000000413027825 */ /* 0x002fca00078e0202 */
[----:B------:R-:W2:Y:S01]  /*d4d0*/  LDG.E R5, desc[UR60][R2.64] ;  /* 0x0000003c02057981 */ /* 0x000ea2000c1e1900 */
[----:B------:R-:W-:Y:S05]  /*d4e0*/  YIELD ;  /* 0x0000000000007946 */ /* 0x000fea0003800000 */
[----:B------:R-:W-:Y:S01]  /*d4f0*/  ULDC.64 UR4, c[0x0][0xa28] ;  /* 0x00028a0000047ab9 */ /* 0x000fe20000000a00 */
[----:B0-----:R-:W-:Y:S01]  /*d500*/  IMAD.MOV.U32 R0, RZ, RZ, RZ ;  /* 0x000000ffff007224 */ /* 0x001fe200078e00ff */
[----:B------:R-:W-:-:S04]  /*d510*/  ISETP.NE.U32.AND P0, PT, RZ, UR4, PT ;  /* 0x00000004ff007c0c */ /* 0x000fc8000bf05070 */
        /* <DEDUP_REMOVED lines=22> */
[----:B------:R-:W-:Y:S01]  /*d680*/  @P0 IADD3.X R5, R6, UR5, RZ, P1, !PT ;  /* 0x0000000506050c10 */ /* 0x000fe20008ffe4ff */
[----:B------:R-:W-:Y:S02]  /*d690*/  ULDC.64 UR4, c[0x0][0xa08] ;  /* 0x0002820000047ab9 */ /* 0x000fe40000000a00 */
[----:B------:R-:W-:Y:S01]  /*d6a0*/  IADD3 R2, P1, R7, UR4, RZ ;  /* 0x0000000407027c10 */ /* 0x000fe2000ff3e0ff */
[----:B-1----:R-:W-:-:S03]  /*d6b0*/  IMAD.MOV.U32 R7, RZ, RZ, RZ ;  /* 0x000000ffff077224 */ /* 0x002fc600078e00ff */
[----:B------:R-:W-:Y:S02]  /*d6c0*/  IADD3.X R3, R6, UR5, RZ, P1, !PT ;  /* 0x0000000506037c10 */ /* 0x000fe40008ffe4ff */
        /* <DEDUP_REMOVED lines=14> */
[----:B-----5:R-:W2:Y:S04]  /*d7b0*/  LDG.E R6, desc[UR60][R2.64] ;  /* 0x0000003c02067981 */ /* 0x020ea8000c1e1900 */
[----:B-1----:R-:W2:Y:S02]  /*d7c0*/  LDG.E R5, desc[UR60][R2.64+0x4] ;  /* 0x0000043c02057981 */ /* 0x002ea4000c1e1900 */
[----:B--2---:R-:W-:-:S07]  /*d7d0*/  IMAD.IADD R6, R5, 0x1, -R6 ;  /* 0x0000000105067824 */ /* 0x004fce00078e0a06 */
.L_x_3157:
[--C-:B-1---5:R-:W-:Y:S01]  /*d7e0*/  IMAD.IADD R4, R6, 0x1, -R0.reuse ;  /* 0x0000000106047824 */ /* 0x122fe200078e0a00 */
[----:B------:R-:W-:Y:S01]  /*d7f0*/  BSSY B6, `(.L_x_3158) ;  /* 0x0000326000067945 */ /* 0x000fe20003800000 */
[----:B------:R-:W-:Y:S02]  /*d800*/  IMAD.IADD R3, R7, 0x1, R0 ;  /* 0x0000000107037824 */ /* 0x000fe400078e0200 */
[----:B------:R-:W-:Y:S01]  /*d810*/  IMAD.MOV.U32 R2, RZ, RZ, RZ ;  /* 0x000000ffff027224 */ /* 0x000fe200078e00ff */
[----:B------:R-:W-:Y:S01]  /*d820*/  STL [R1+0x24], R4 ;  /* 0x0000240401007387 */ /* 0x000fe20000100800 */
[----:B------:R-:W-:-:S03]  /*d830*/  ISETP.GT.AND P0, PT, R4, RZ, PT ;  /* 0x000000ff0400720c */ /* 0x000fc60003f04270 */
[----:B------:R0:W-:Y:S02]  /*d840*/  STL [R1+0x4], R3 ;  /* 0x0000040301007387 */ /* 0x0001e40000100800 */
[----:B0-----:R-:W-:-:S04]  /*d850*/  VIADD R3, R4, 0x6f ;  /* 0x0000006f04037836 */ /* 0x001fc80000000000 */
[----:B------:R-:W-:-:S05]  /*d860*/  IMAD.HI R2, R3, -0x6db6db6d, R2 ;  /* 0x9249249303027827 */ /* 0x000fca00078e0202 */
[----:B------:R-:W-:-:S04]  /*d870*/  SHF.R.U32.HI R3, RZ, 0x1f, R2 ;  /* 0x0000001fff037819 */ /* 0x000fc80000011602 */
        /* <DEDUP_REMOVED lines=10> */
[----:B0-----:R-:W1:Y:S08]  /*d920*/  FLO.U32 R0, UR4 ;  /* 0x0000000400007d00 */ /* 0x001e7000080e0000 */
        /* <DEDUP_REMOVED lines=9> */
.L_x_3159:
        /* <DEDUP_REMOVED lines=23> */
.L_x_3161:
        /* <DEDUP_REMOVED lines=17> */
[----:B0-----:R-:W-:-:S07]  /*dc40*/  IMAD.MOV.U32 R13, RZ, RZ, RZ ;  /* 0x000000ffff0d7224 */ /* 0x001fce00078e00ff */
[----:B------:R-:W-:-:S07]  /*dc50*/  LEPC R20, `(.L_x_3163) ;  /* 0x000000001014794e */ /* 0x000fce0000000000 */
[----:B-1----:R-:W-:Y:S05]  /*dc60*/  CALL.ABS.NOINC R2 ;  /* 0x0000000002007343 */ /* 0x002fea0003c00000 */
.L_x_3163:
        /* <DEDUP_REMOVED lines=16> */
.L_x_3162:
[----:B------:R-:W2:Y:S01]  /*dd70*/  LDL.LU R2, [R1+0x1c] ;  /* 0x00001c0001027983 */ /* 0x000ea20000300800 */
[----:B------:R-:W-:-:S03]  /*dd80*/  ULDC.64 UR4, c[0x0][0x9f8] ;  /* 0x00027e0000047ab9 */ /* 0x000fc60000000a00 */
[----:B------:R-:W3:Y:S04]  /*dd90*/  LDL.LU R0, [R1+0x20] ;  /* 0x0000200001007983 */ /* 0x000ee80000300800 */
[----:B------:R-:W4:Y:S04]  /*dda0*/  LDL.LU R4, [R1+0x2c] ;  /* 0x00002c0001047983 */ /* 0x000f280000300800 */
[----:B------:R-:W4:Y:S01]  /*ddb0*/  LDL.LU R8, [R1+0x14] ;  /* 0x0000140001087983 */ /* 0x000f220000300800 */
[----:B------:R-:W-:-:S04]  /*ddc0*/  ISETP.NE.U32.AND P0, PT, RZ, UR4, PT ;  /* 0x00000004ff007c0c */ /* 0x000fc8000bf05070 */
        /* <DEDUP_REMOVED lines=25> */
.L_x_3164:
        /* <DEDUP_REMOVED lines=16> */
.L_x_3165:
        /* <DEDUP_REMOVED lines=15> */
.L_x_3166:
        /* <DEDUP_REMOVED lines=16> */
.L_x_3237:
[----:B------:R-:W2:Y:S01]  /*e250*/  LDL R7, [R1+0x18] ;  /* 0x0000180001077983 */ /* 0x000ea20000100800 */
[----:B------:R-:W-:Y:S01]  /*e260*/  UMOV UR4, 0xffffffff ;  /* 0xffffffff00047882 */ /* 0x000fe20000000000 */
[----:B------:R-:W-:Y:S01]  /*e270*/  SHF.R.S32.HI R12, RZ, 0x1f, R0 ;  /* 0x0000001fff0c7819 */ /* 0x000fe20000011400 */
[----:B--2---:R-:W-:Y:S01]  /*e280*/  VIADD R7, R7, 0xffffffff ;  /* 0xffffffff07077836 */ /* 0x004fe20000000000 */
[----:B------:R-:W-:Y:S06]  /*e290*/  BRA.DIV UR4, `(.L_x_3168) ;  /* 0x0000003604f07947 */ /* 0x000fec000b800000 */
[----:B------:R-:W-:-:S13]  /*e2a0*/  ELECT P6, URZ, PT ;  /* 0x00000000003f782f */ /* 0x000fda00038c0000 */
.L_x_3240:
        /* <DEDUP_REMOVED lines=24> */
.L_x_3170:
        /* <DEDUP_REMOVED lines=9> */
.L_x_3241:
        /* <DEDUP_REMOVED lines=11> */
.L_x_3172:
        /* <DEDUP_REMOVED lines=23> */
[----:B------:R-:W-:-:S03]  /*e6e0*/  UIADD3 UR17, UR8, 0x28400, URZ ;  /* 0x0002840008117890 */ /* 0x000fc6000fffe03f */
        /* <DEDUP_REMOVED lines=8> */
[----:B------:R0:W-:Y:S02]  /*e770*/  UTMALDG.4D [UR8], [UR4], desc[UR6] ;  /* 0x00000608040075b4 */ /* 0x0001e40008019000 */
[----:B0-----:R-:W-:Y:S01]  /*e780*/  NOP ;  /* 0x0000000000007918 */ /* 0x001fe20000000000 */
.L_x_3169:
        /* <DEDUP_REMOVED lines=32> */
[----:B------:R0:W-:Y:S01]  /*e990*/  UTMALDG.4D [UR16], [UR4], desc[UR14] ;  /* 0x00000e10040075b4 */ /* 0x0001e20008019000 */
[----:B-1----:R-:W-:Y:S01]  /*e9a0*/  @P0 R2UR UR13, R6 ;  /* 0x00000000060d02ca */ /* 0x002fe200000e0000 */
[----:B------:R-:W-:Y:S01]  /*e9b0*/  UIADD3 UR8, UR24, 0x1d400, URZ ;  /* 0x0001d40018087890 */ /* 0x000fe2000fffe03f */
[----:B------:R-:W-:Y:S01]  /*e9c0*/  @P0 R2UR UR12, R18 ;  /* 0x00000000120c02ca */ /* 0x000fe200000e0000 */
[----:B------:R-:W-:Y:S01]  /*e9d0*/  UMOV UR10, 0x80 ;  /* 0x00000080000a7882 */ /* 0x000fe20000000000 */
[----:B------:R-:W-:-:S13]  /*e9e0*/  @P0 R2UR UR11, R17 ;  /* 0x00000000110b02ca */ /* 0x000fda00000e0000 */
[----:B------:R0:W-:Y:S01]  /*e9f0*/  UTMALDG.4D [UR8], [UR4], desc[UR22] ;  /* 0x00001608040075b4 */ /* 0x0001e20008019000 */
[----:B--2---:R-:W-:-:S04]  /*ea00*/  IADD3 R11, R11, 0x1, RZ ;  /* 0x000000010b0b7810 */ /* 0x004fc80007ffe0ff */
[----:B------:R-:W-:Y:S01]  /*ea10*/  LEA.HI R6, R11, R11, RZ, 0x1 ;  /* 0x0000000b0b067211 */ /* 0x000fe200078f08ff */
[----:B------:R0:W-:Y:S03]  /*ea20*/  STL [R1+0x28], R11 ;  /* 0x0000280b01007387 */ /* 0x0001e60000100800 */
[----:B------:R-:W-:-:S05]  /*ea30*/  LOP3.LUT R6, R6, 0xfffffffe, RZ, 0xc0, !PT ;  /* 0xfffffffe06067812 */ /* 0x000fca00078ec0ff */
[----:B------:R-:W-:-:S05]  /*ea40*/  IMAD.IADD R6, R11, 0x1, -R6 ;  /* 0x000000010b067824 */ /* 0x000fca00078e0a06 */
[----:B------:R-:W-:-:S04]  /*ea50*/  SHF.L.U32 R6, R6, 0x1f, RZ ;  /* 0x0000001f06067819 */ /* 0x000fc800000006ff */
[----:B------:R-:W1:Y:S02]  /*ea60*/  SYNCS.PHASECHK.TRANS64.TRYWAIT P0, [R9+URZ+0x36820], R6 ;  /* 0x03682006090075a7 */ /* 0x000e64000800017f */
[----:B01----:R-:W-:Y:S05]  /*ea70*/  @!P0 BRA `(.L_x_3174) ;  /* 0x00000030002c8947 */ /* 0x003fea0003800000 */
.L_x_3242:
[----:B------:R-:W-:Y:S05]  /*ea80*/  BSYNC B0 ;  /* 0x0000000000007941 */ /* 0x000fea0003800000 */
.L_x_3173:
        /* <DEDUP_REMOVED lines=9> */
[----:B------:R-:W-:-:S05]  /*eb20*/  IMAD.IADD R6, R8, 0x1, R14 ;  /* 0x0000000108067824 */ /* 0x000fca00078e020e */
        /* <DEDUP_REMOVED lines=34> */
.L_x_3181:
[----:B0-----:R-:W0:Y:S01]  /*ed50*/  S2R R3, SR_CgaCtaId ;  /* 0x0000000000037919 */ /* 0x001e220000008800 */
[----:B------:R-:W-:-:S04]  /*ed60*/  MOV R2, 0x400 ;  /* 0x0000040000027802 */ /* 0x000fc80000000f00 */
[----:B0-----:R-:W-:Y:S02]  /*ed70*/  LEA R2, R3, R2, 0x18 ;  /* 0x0000000203027211 */ /* 0x001fe400078ec0ff */
[----:B------:R-:W-:-:S03]  /*ed80*/  SHF.L.U32 R3, R15, 0x1f, RZ ;  /* 0x0000001f0f037819 */ /* 0x000fc600000006ff */
[----:B------:R-:W-:-:S04]  /*ed90*/  IMAD R2, R13, 0x8, R2 ;  /* 0x000000080d027824 */ /* 0x000fc800078e0202 */
[----:B------:R-:W0:Y:S02]  /*eda0*/  SYNCS.PHASECHK.TRANS64.TRYWAIT P0, [R2+URZ+0x36840], R3 ;  /* 0x03684003020075a7 */ /* 0x000e24000800017f */
[----:B0-----:R-:W-:Y:S05]  /*edb0*/  @!P0 BRA `(.L_x_3182) ;  /* 0x0000002c007c8947 */ /* 0x001fea0003800000 */
.L_x_3243:
        /* <DEDUP_REMOVED lines=11> */
.L_x_3183:
        /* <DEDUP_REMOVED lines=14> */
[----:B------:R-:W-:Y:S01]  /*ef50*/  VIADD R3, R3, 0x36800 ;  /* 0x0003680003037836 */ /* 0x000fe20000000000 */
[----:B------:R-:W-:Y:S01]  /*ef60*/  UMOV UR10, URZ ;  /* 0x0000003f000a7c82 */ /* 0x000fe20008000000 */
[----:B------:R-:W-:Y:S01]  /*ef70*/  UMOV UR6, 0x0 ;  /* 0x0000000000067882 */ /* 0x000fe20000000000 */
[----:B------:R-:W-:-:S08]  /*ef80*/  UMOV UR7, 0x14f00000 ;  /* 0x14f0000000077882 */ /* 0x000fd00000000000 */
[----:B------:R-:W-:Y:S02]  /*ef90*/  UIADD3 UR8, UR14, 0x21400, URZ ;  /* 0x000214000e087890 */ /* 0x000fe4000fffe03f */
[----:B------:R-:W-:Y:S02]  /*efa0*/  UIADD3 UR15, UR14, 0x24c00, URZ ;  /* 0x00024c000e0f7890 */ /* 0x000fe4000fffe03f */
[----:B------:R-:W-:Y:S01]  /*efb0*/  UIADD3 UR14, UR14, 0x28400, URZ ;  /* 0x000284000e0e7890 */ /* 0x000fe2000fffe03f */
        /* <DEDUP_REMOVED lines=13> */
[----:B------:R0:W-:Y:S01]  /*f090*/  UTMALDG.4D [UR8], [UR4], desc[UR6] ;  /* 0x00000608040075b4 */ /* 0x0001e20008019000 */
[----:B------:R-:W1:Y:S02]  /*f0a0*/  SYNCS.PHASECHK.TRANS64.TRYWAIT P0, [R3+URZ+0x60], R2 ;  /* 0x00006002030075a7 */ /* 0x000e64000800017f */
[----:B01----:R-:W-:Y:S05]  /*f0b0*/  @!P0 BRA `(.L_x_3184) ;  /* 0x0000002800d08947 */ /* 0x003fea0003800000 */
.L_x_3244:
        /* <DEDUP_REMOVED lines=13> */
.L_x_3185:
        /* <DEDUP_REMOVED lines=15> */
[----:B--2---:R-:W-:-:S02]  /*f280*/  R2UR UR11, R2 ;  /* 0x00000000020b72ca */ /* 0x004fc400000e0000 */
[----:B---3--:R-:W-:-:S04]  /*f290*/  LEA R2, R9, R10, 0x3 ;  /* 0x0000000a09027211 */ /* 0x008fc800078e18ff */
        /* <DEDUP_REMOVED lines=18> */
[----:B0-----:R-:W-:Y:S01]  /*f3c0*/  NOP ;  /* 0x0000000000007918 */ /* 0x001fe20000000000 */
.L_x_3180:
[----:B------:R-:W-:Y:S05]  /*f3d0*/  BSYNC B2 ;  /* 0x0000000000027941 */ /* 0x000fea0003800000 */
.L_x_3179:
[----:B------:R-:W2:Y:S04]  /*f3e0*/  LDL.LU R2, [R1+0x18] ;  /* 0x0000180001027983 */ /* 0x000ea80000300800 */
[----:B------:R0:W-:Y:S04]  /*f3f0*/  STL [R1], R13 ;  /* 0x0000000d01007387 */ /* 0x0001e80000100800 */
[----:B------:R0:W-:Y:S02]  /*f400*/  STL [R1+0x8], R15 ;  /* 0x0000080f01007387 */ /* 0x0001e40000100800 */
[----:B0-2---:R-:W-:-:S07]  /*f410*/  VIADD R6, R2, 0xfffffffd ;  /* 0xfffffffd02067836 */ /* 0x005fce0000000000 */
.L_x_3178:
[----:B------:R-:W-:Y:S05]  /*f420*/  BSYNC B1 ;  /* 0x0000000000017941 */ /* 0x000fea0003800000 */
.L_x_3177:
[----:B------:R-:W-:-:S05]  /*f430*/  IMAD.MOV R14, RZ, RZ, -R14 ;  /* 0x000000ffff0e7224 */ /* 0x000fca00078e0a0e */
[----:B------:R-:W-:-:S13]  /*f440*/  ISETP.NE.AND P0, PT, R7, R14, PT ;  /* 0x0000000e0700720c */ /* 0x000fda0003f05270 */
[----:B------:R-:W-:Y:S05]  /*f450*/  @!P0 BRA `(.L_x_3176) ;  /* 0x0000001000288947 */ /* 0x000fea0003800000 */
[----:B------:R-:W-:-:S07]  /*f460*/  IMAD.MOV.U32 R10, RZ, RZ, R5 ;  /* 0x000000ffff0a7224 */ /* 0x000fce00078e0005 */
.L_x_3200:
        /* <DEDUP_REMOVED lines=32> */
.L_x_3188:
[----:B------:R-:W1:Y:S01]  /*f670*/  S2R R3, SR_CgaCtaId ;  /* 0x0000000000037919 */ /* 0x000e620000008800 */
[----:B------:R-:W-:-:S04]  /*f680*/  MOV R2, 0x400 ;  /* 0x0000040000027802 */ /* 0x000fc80000000f00 */
[----:B-1----:R-:W-:Y:S02]  /*f690*/  LEA R2, R3, R2, 0x18 ;  /* 0x0000000203027211 */ /* 0x002fe400078ec0ff */
[----:B------:R-:W-:-:S03]  /*f6a0*/  SHF.L.U32 R3, R8, 0x1f, RZ ;  /* 0x0000001f08037819 */ /* 0x000fc600000006ff */
[----:B------:R-:W-:-:S04]  /*f6b0*/  IMAD R2, R7, 0x8, R2 ;  /* 0x0000000807027824 */ /* 0x000fc800078e0202 */
[----:B------:R-:W1:Y:S02]  /*f6c0*/  SYNCS.PHASECHK.TRANS64.TRYWAIT P0, [R2+URZ+0x36840], R3 ;  /* 0x03684003020075a7 */ /* 0x000e64000800017f */
[----:B-1----:R-:W-:Y:S05]  /*f6d0*/  @!P0 BRA `(.L_x_3189) ;  /* 0x00000024005c8947 */ /* 0x002fea0003800000 */
.L_x_3245:
        /* <DEDUP_REMOVED lines=11> */
.L_x_3190:
        /* <DEDUP_REMOVED lines=37> */
.L_x_3246:
        /* <DEDUP_REMOVED lines=8> */
.L_x_3192:
        /* <DEDUP_REMOVED lines=25> */
[----:B------:R-:W-:-:S03]  /*fbf0*/  UIADD3 UR16, UR8, 0x7400, URZ ;  /* 0x0000740008107890 */ /* 0x000fc6000fffe03f */
[----:B------:R-:W-:Y:S02]  /*fc00*/  UMOV UR8, UR14 ;  /* 0x0000000e00087c82 */ /* 0x000fe40008000000 */
[----:B------:R1:W-:Y:S01]  /*fc10*/  UTMALDG.4D [UR8], [UR4], desc[UR6] ;  /* 0x00000608040075b4 */ /* 0x0003e20008019000 */
[----:B------:R-:W-:Y:S01]  /*fc20*/  UMOV UR14, 0x80 ;  /* 0x00000080000e7882 */ /* 0x000fe20000000000 */
[----:B-1----:R-:W-:Y:S01]  /*fc30*/  UMOV UR8, UR15 ;  /* 0x0000000f00087c82 */ /* 0x002fe20008000000 */
[----:B------:R-:W-:Y:S02]  /*fc40*/  UMOV UR10, UR17 ;  /* 0x00000011000a7c82 */ /* 0x000fe40008000000 */
[----:B------:R1:W-:Y:S02]  /*fc50*/  UTMALDG.4D [UR8], [UR4], desc[UR6] ;  /* 0x00000608040075b4 */ /* 0x0003e40008019000 */
[----:B-1----:R-:W-:Y:S01]  /*fc60*/  UMOV UR8, UR16 ;  /* 0x0000001000087c82 */ /* 0x002fe20008000000 */
[----:B------:R-:W-:-:S02]  /*fc70*/  UMOV UR10, UR14 ;  /* 0x0000000e000a7c82 */ /* 0x000fc40008000000 */
[----:B------:R0:W-:Y:S02]  /*fc80*/  UTMALDG.4D [UR8], [UR4], desc[UR6] ;  /* 0x00000608040075b4 */ /* 0x0001e40008019000 */
[----:B0-----:R-:W-:Y:S01]  /*fc90*/  NOP ;  /* 0x0000000000007918 */ /* 0x001fe20000000000 */
.L_x_3187:
[----:B------:R-:W-:Y:S05]  /*fca0*/  BSYNC B1 ;  /* 0x0000000000017941 */ /* 0x000fea0003800000 */
.L_x_3186:
        /* <DEDUP_REMOVED lines=31> */
.L_x_3195:
[----:B------:R-:W2:Y:S01]  /*fea0*/  S2R R3, SR_CgaCtaId ;  /* 0x0000000000037919 */ /* 0x000ea20000008800 */
[----:B------:R-:W-:-:S04]  /*feb0*/  MOV R2, 0x400 ;  /* 0x0000040000027802 */ /* 0x000fc80000000f00 */
[----:B--2---:R-:W-:Y:S02]  /*fec0*/  LEA R2, R3, R2, 0x18 ;  /* 0x0000000203027211 */ /* 0x004fe400078ec0ff */
[----:B------:R-:W-:-:S03]  /*fed0*/  SHF.L.U32 R3, R13, 0x1f, RZ ;  /* 0x0000001f0d037819 */ /* 0x000fc600000006ff */
[----:B------:R-:W-:-:S04]  /*fee0*/  IMAD R2, R14, 0x8, R2 ;  /* 0x000000080e027824 */ /* 0x000fc800078e0202 */
[----:B------:R-:W2:Y:S02]  /*fef0*/  SYNCS.PHASECHK.TRANS64.TRYWAIT P0, [R2+URZ+0x36840], R3 ;  /* 0x03684003020075a7 */ /* 0x000ea4000800017f */
[----:B--2---:R-:W-:Y:S05]  /*ff00*/  @!P0 BRA `(.L_x_3196) ;  /* 0x0000001c00788947 */ /* 0x004fea0003800000 */
.L_x_3247:
        /* <DEDUP_REMOVED lines=11> */
.L_x_3197:
        /* <DEDUP_REMOVED lines=26> */
[----:B------:R-:W-:-:S03]  /*10160*/  UIADD3 UR16, UR8, 0x28400, URZ ;  /* 0x0002840008107890 */ /* 0x000fc6000fffe03f */
[----:B------:R-:W-:Y:S02]  /*10170*/  UMOV UR8, UR14 ;  /* 0x0000000e00087c82 */ /* 0x000fe40008000000 */
[----:B------:R0:W-:Y:S01]  /*10180*/  UTMALDG.4D [UR8], [UR4], desc[UR6] ;  /* 0x00000608040075b4 */ /* 0x0001e20008019000 */
[----:B------:R-:W-:Y:S01]  /*10190*/  IMAD R2, R7, 0x8, R2 ;  /* 0x0000000807027824 */ /* 0x000fe200078e0202 */
        /* <DEDUP_REMOVED lines=8> */
.L_x_3248:
        /* <DEDUP_REMOVED lines=8> */
.L_x_3199:
        /* <DEDUP_REMOVED lines=33> */
[----:B-1----:R-:W-:Y:S01]  /*104b0*/  NOP ;  /* 0x0000000000007918 */ /* 0x002fe20000000000 */
.L_x_3194:
[----:B------:R-:W-:Y:S05]  /*104c0*/  BSYNC B1 ;  /* 0x0000000000017941 */ /* 0x000fea0003800000 */
.L_x_3193:
[C---:B------:R-:W-:Y:S01]  /*104d0*/  ISETP.GT.AND P0, PT, R6.reuse, 0x1, PT ;  /* 0x000000010600780c */ /* 0x040fe20003f04270 */
[----:B------:R-:W-:-:S12]  /*104e0*/  VIADD R6, R6, 0xfffffffe ;  /* 0xfffffffe06067836 */ /* 0x000fd80000000000 */
[----:B------:R-:W-:Y:S05]  /*104f0*/  @P0 BRA `(.L_x_3200) ;  /* 0xffffffec00dc0947 */ /* 0x000fea000383ffff */
.L_x_3176:
[----:B------:R-:W-:Y:S05]  /*10500*/  BSYNC B0 ;  /* 0x0000000000007941 */ /* 0x000fea0003800000 */
.L_x_3175:
        /* <DEDUP_REMOVED lines=17> */
.L_x_3202:
[----:B------:R-:W-:Y:S05]  /*10620*/  BSYNC B0 ;  /* 0x0000000000007941 */ /* 0x000fea0003800000 */
.L_x_3201:
        /* <DEDUP_REMOVED lines=11> */
.L_x_3249:
        /* <DEDUP_REMOVED lines=11> */
.L_x_3206:
        /* <DEDUP_REMOVED lines=33> */
[----:B-1----:R-:W-:Y:S01]  /*109a0*/  NOP ;  /* 0x0000000000007918 */ /* 0x002fe20000000000 */
.L_x_3204:
[----:B------:R-:W-:Y:S05]  /*109b0*/  BSYNC B0 ;  /* 0x0000000000007941 */ /* 0x000fea0003800000 */
.L_x_3203:
        /* <DEDUP_REMOVED lines=9> */
.L_x_3160:
[----:B------:R-:W-:Y:S05]  /*10a50*/  BSYNC B6 ;  /* 0x0000000000067941 */ /* 0x000fea0003800000 */
.L_x_3158:
[----:B------:R-:W-:-:S03]  /*10a60*/  UMOV UR4, 0xffffffff ;  /* 0xffffffff00047882 */ /* 0x000fc60000000000 */
[----:B------:R-:W-:Y:S05]  /*10a70*/  BRA.DIV UR4, `(.L_x_3207) ;  /* 0x0000001204d87947 */ /* 0x000fea000b800000 */
[----:B------:R2:W3:Y:S04]  /*10a80*/  SHFL.IDX PT, R4, R16, RZ, 0x1f ;  /* 0x00001fff10047589 */ /* 0x0004e800000e0000 */
[----:B------:R2:W4:Y:S02]  /*10a90*/  SHFL.IDX PT, R5, R16, 0x1, 0x1f ;  /* 0x00201f0010057f89 */ /* 0x00052400000e0000 */
.L_x_3253:
[----:B01----:R-:W0:Y:S01]  /*10aa0*/  S2R R0, SR_TID.X ;  /* 0x0000000000007919 */ /* 0x003e220000002100 */
[----:B------:R-:W-:Y:S01]  /*10ab0*/  ULDC UR4, c[0x0][0xc14] ;  /* 0x0003050000047ab9 */ /* 0x000fe20000000800 */
[----:B------:R-:W-:Y:S01]  /*10ac0*/  BSSY B0, `(.L_x_3208) ;  /* 0x000000b000007945 */ /* 0x000fe20003800000 */
[----:B------:R-:W-:Y:S02]  /*10ad0*/  MOV R3, RZ ;  /* 0x000000ff00037202 */ /* 0x000fe40000000f00 */
[----:B0-----:R-:W-:Y:S01]  /*10ae0*/  LOP3.LUT R9, R0, 0x1f, RZ, 0xc0, !PT ;  /* 0x0000001f00097812 */ /* 0x001fe200078ec0ff */
[----:B------:R-:W-:-:S03]  /*10af0*/  IMAD.U32 R0, RZ, RZ, UR4 ;  /* 0x00000004ff007e24 */ /* 0x000fc6000f8e00ff */
[C---:B------:R-:W-:Y:S01]  /*10b00*/  ISETP.NE.AND P0, PT, R9.reuse, 0x1f, PT ;  /* 0x0000001f0900780c */ /* 0x040fe20003f05270 */
[----:B------:R-:W-:-:S05]  /*10b10*/  IMAD.IADD R7, R9, 0x1, R19 ;  /* 0x0000000109077824 */ /* 0x000fca00078e0213 */
[----:B------:R-:W-:-:S13]  /*10b20*/  ISETP.GE.OR P0, PT, R7, R0, !P0 ;  /* 0x000000000700720c */ /* 0x000fda0004706670 */
[----:B------:R-:W-:Y:S05]  /*10b30*/  @P0 BRA `(.L_x_3209) ;  /* 0x00000000000c0947 */ /* 0x000fea0003800000 */
[----:B------:R-:W0:Y:S02]  /*10b40*/  LDC.64 R2, c[0x0][0xc58] ;  /* 0x00031600ff027b82 */ /* 0x000e240000000a00 */
[----:B0-----:R-:W-:-:S06]  /*10b50*/  IMAD.WIDE R2, R7, 0x4, R2 ;  /* 0x0000000407027825 */ /* 0x001fcc00078e0202 */
[----:B------:R0:W5:Y:S02]  /*10b60*/  LDG.E R3, desc[UR60][R2.64] ;  /* 0x0000003c02037981 */ /* 0x000164000c1e1900 */
.L_x_3209:
[----:B------:R-:W-:Y:S05]  /*10b70*/  BSYNC B0 ;  /* 0x0000000000007941 */ /* 0x000fea0003800000 */
.L_x_3208:
        /* <DEDUP_REMOVED lines=23> */
.L_x_3261:
[----:B------:R-:W-:Y:S02]  /*10cf0*/  ULDC UR4, c[0x0][0xc10] ;  /* 0x0003040000047ab9 */ /* 0x000fe40000000800 */
[----:B--2---:R-:W-:-:S04]  /*10d00*/  IMAD.U32 R16, RZ, RZ, UR4 ;  /* 0x00000004ff107e24 */ /* 0x004fc8000f8e00ff */
[----:B-1----:R-:W-:-:S04]  /*10d10*/  IMAD R6, R14, R16, RZ ;  /* 0x000000100e067224 */ /* 0x002fc800078e02ff */
[----:B----4-:R-:W-:-:S05]  /*10d20*/  IMAD.IADD R5, R5, 0x1, R6 ;  /* 0x0000000105057824 */ /* 0x010fca00078e0206 */
[----:B---3--:R-:W-:-:S13]  /*10d30*/  ISETP.GT.AND P0, PT, R5, R4, PT ;  /* 0x000000040500720c */ /* 0x008fda0003f04270 */
[----:B------:R-:W-:Y:S05]  /*10d40*/  @P0 BRA `(.L_x_3211) ;  /* 0x0000000000b40947 */ /* 0x000fea0003800000 */
[----:B------:R-:W1:Y:S02]  /*10d50*/  LDC R0, c[0x0][0xc14] ;  /* 0x00030500ff007b82 */ /* 0x000e640000000800 */
.L_x_3216:
        /* <DEDUP_REMOVED lines=12> */
[----:B0-----:R-:W-:-:S06]  /*10e20*/  IMAD.WIDE R2, R7, 0x4, R2 ;  /* 0x0000000407027825 */ /* 0x001fcc00078e0202 */
[----:B------:R0:W5:Y:S02]  /*10e30*/  LDG.E R3, desc[UR60][R2.64] ;  /* 0x0000003c02037981 */ /* 0x000164000c1e1900 */
.L_x_3214:
[----:B------:R-:W-:Y:S05]  /*10e40*/  BSYNC B0 ;  /* 0x0000000000007941 */ /* 0x000fea0003800000 */
.L_x_3213:
        /* <DEDUP_REMOVED lines=23> */
.L_x_3269:
[----:B------:R-:W-:Y:S02]  /*10fc0*/  ULDC UR4, c[0x0][0xc10] ;  /* 0x0003040000047ab9 */ /* 0x000fe40000000800 */
[----:B------:R-:W-:-:S04]  /*10fd0*/  IMAD.U32 R16, RZ, RZ, UR4 ;  /* 0x00000004ff107e24 */ /* 0x000fc8000f8e00ff */
[----:B-1----:R-:W-:-:S05]  /*10fe0*/  IMAD R6, R14, R16, RZ ;  /* 0x000000100e067224 */ /* 0x002fca00078e02ff */
[----:B------:R-:W-:-:S04]  /*10ff0*/  IADD3 R5, R6, R5, RZ ;  /* 0x0000000506057210 */ /* 0x000fc80007ffe0ff */
[----:B------:R-:W-:-:S13]  /*11000*/  ISETP.GT.AND P0, PT, R5, R4, PT ;  /* 0x000000040500720c */ /* 0x000fda0003f04270 */
[----:B------:R-:W-:Y:S05]  /*11010*/  @!P0 BRA `(.L_x_3216) ;  /* 0xfffffffc00508947 */ /* 0x000fea000383ffff */
.L_x_3211:
        /* <DEDUP_REMOVED lines=8> */
.L_x_3273:
[----:B------:R-:W-:Y:S01]  /*110a0*/  ISETP.NE.AND P0, PT, R7, RZ, PT ;  /* 0x000000ff0700720c */ /* 0x000fe20003f05270 */
[----:B------:R-:W-:-:S12]  /*110b0*/  IMAD.MOV.U32 R14, RZ, RZ, RZ ;  /* 0x000000ffff0e7224 */ /* 0x000fd800078e00ff */
[----:B------:R-:W-:Y:S05]  /*110c0*/  @!P0 BRA `(.L_x_3218) ;  /* 0x0000000000108947 */ /* 0x000fea0003800000 */
[----:B------:R-:W-:Y:S01]  /*110d0*/  UMOV UR4, 0xffffffff ;  /* 0xffffffff00047882 */ /* 0x000fe20000000000 */
[----:B------:R-:W-:Y:S02]  /*110e0*/  VIADD R12, R5, 0xffffffff ;  /* 0xffffffff050c7836 */ /* 0x000fe40000000000 */
[----:B------:R-:W-:Y:S05]  /*110f0*/  BRA.DIV UR4, `(.L_x_3219) ;  /* 0x00000016046c7947 */ /* 0x000fea000b800000 */
[----:B------:R3:W4:Y:S02]  /*11100*/  SHFL.IDX PT, R14, R2, R12, 0x1f ;  /* 0x00001f0c020e7589 */ /* 0x00072400000e0000 */
.L_x_3218:
        /* <DEDUP_REMOVED lines=9> */
[----:B0--3--:R-:W-:-:S04]  /*111a0*/  IMAD.MOV R2, RZ, RZ, -R3 ;  /* 0x000000ffff027224 */ /* 0x009fc800078e0a03 */
        /* <DEDUP_REMOVED lines=21> */
.L_x_3212:
[----:B------:R-:W-:Y:S01]  /*11300*/  UMOV UR4, URZ ;  /* 0x0000003f00047c82 */ /* 0x000fe20008000000 */
[----:B------:R-:W-:Y:S01]  /*11310*/  UMOV UR5, URZ ;  /* 0x0000003f00057c82 */ /* 0x000fe20008000000 */
[----:B------:R-:W-:Y:S01]  /*11320*/  ULDC UR6, c[0x0][0xc14] ;  /* 0x0003050000067ab9 */ /* 0x000fe20000000800 */
[----:B------:R-:W-:Y:S01]  /*11330*/  IMAD.MOV.U32 R16, RZ, RZ, R4 ;  /* 0x000000ffff107224 */ /* 0x000fe200078e0004 */
[----:B------:R-:W-:Y:S01]  /*11340*/  MOV R17, UR4 ;  /* 0x0000000400117c02 */ /* 0x000fe20008000f00 */
[----:B------:R-:W-:Y:S02]  /*11350*/  IMAD.U32 R18, RZ, RZ, UR5 ;  /* 0x00000005ff127e24 */ /* 0x000fe4000f8e00ff */
[----:B------:R-:W-:-:S07]  /*11360*/  IMAD.U32 R19, RZ, RZ, UR6 ;  /* 0x00000006ff137e24 */ /* 0x000fce000f8e00ff */
.L_x_3220:
        /* <DEDUP_REMOVED lines=12> */
.L_x_3156:
        /* <DEDUP_REMOVED lines=12> */
.L_x_3276:
[----:B------:R-:W-:Y:S05]  /*114f0*/  BSYNC B0 ;  /* 0x0000000000007941 */ /* 0x000fea0003800000 */
.L_x_3222:
[----:B------:R-:W-:-:S03]  /*11500*/  UMOV UR4, 0xffffffff ;  /* 0xffffffff00047882 */ /* 0x000fc60000000000 */
[----:B------:R-:W-:Y:S05]  /*11510*/  BRA.DIV UR4, `(.L_x_3224) ;  /* 0x00000012049c7947 */ /* 0x000fea000b800000 */
[----:B------:R-:W1:Y:S02]  /*11520*/  S2R R2, SR_TID.X ;  /* 0x0000000000027919 */ /* 0x000e640000002100 */
[----:B-1----:R-:W-:-:S04]  /*11530*/  SHF.R.U32.HI R2, RZ, 0x5, R2 ;  /* 0x00000005ff027819 */ /* 0x002fc80000011602 */
[----:B------:R-:W-:-:S05]  /*11540*/  LOP3.LUT R2, R2, 0x3, RZ, 0xc0, !PT ;  /* 0x0000000302027812 */ /* 0x000fca00078ec0ff */
[----:B------:R1:W2:Y:S02]  /*11550*/  SHFL.IDX PT, R14, R2, RZ, 0x1f ;  /* 0x00001fff020e7589 */ /* 0x0002a400000e0000 */
.L_x_3279:
[----:B--2---:R-:W-:Y:S01]  /*11560*/  ISETP.NE.AND P0, PT, R14, RZ, PT ;  /* 0x000000ff0e00720c */ /* 0x004fe20003f05270 */
[----:B------:R-:W-:-:S12]  /*11570*/  BSSY B0, `(.L_x_3225) ;  /* 0x0000027000007945 */ /* 0x000fd80003800000 */
[----:B------:R-:W-:Y:S05]  /*11580*/  @P0 BRA `(.L_x_3226) ;  /* 0x0000000000940947 */ /* 0x000fea0003800000 */
[----:B------:R-:W-:-:S03]  /*11590*/  UMOV UR4, 0xffffffff ;  /* 0xffffffff00047882 */ /* 0x000fc60000000000 */
[----:B------:R-:W-:Y:S05]  /*115a0*/  BRA.DIV UR4, `(.L_x_3227) ;  /* 0x0000001204ac7947 */ /* 0x000fea000b800000 */
[----:B------:R-:W-:-:S13]  /*115b0*/  ELECT P6, URZ, PT ;  /* 0x00000000003f782f */ /* 0x000fda00038c0000 */
.L_x_3282:
[----:B------:R-:W-:Y:S05]  /*115c0*/  @!P6 BRA `(.L_x_3226) ;  /* 0x000000000084e947 */ /* 0x000fea0003800000 */
[----:B-1----:R-:W2:Y:S02]  /*115d0*/  LDL.LU R2, [R1+0x30] ;  /* 0x0000300001027983 */ /* 0x002ea40000300800 */
[----:B--2---:R-:W-:-:S04]  /*115e0*/  LOP3.LUT R2, R2, 0x2, RZ, 0xfc, !PT ;  /* 0x0000000202027812 */ /* 0x004fc800078efcff */
[----:B------:R-:W-:-:S13]  /*115f0*/  ISETP.NE.AND P2, PT, R2, 0x3, PT ;  /* 0x000000030200780c */ /* 0x000fda0003f45270 */
[----:B------:R-:W-:Y:S05]  /*11600*/  @!P2 BRA `(.L_x_3228) ;  /* 0x000000000004a947 */ /* 0x000fea0003800000 */
[----:B------:R-:W-:Y:S01]  /*11610*/  BPT.TRAP 0x1 ;  /* 0x000000040000795c */ /* 0x000fe20000300000 */
.L_x_3228:
        /* <DEDUP_REMOVED lines=14> */
.L_x_3283:
[----:B------:R-:W1:Y:S02]  /*11700*/  SYNCS.PHASECHK.TRANS64.TRYWAIT P0, [R7+URZ], R2 ;  /* 0x00000002070075a7 */ /* 0x000e64000800017f */
[----:B-1----:R-:W-:Y:S05]  /*11710*/  @!P0 BRA `(.L_x_3230) ;  /* 0x0000001000848947 */ /* 0x002fea0003800000 */
.L_x_3284:
[----:B------:R-:W-:Y:S05]  /*11720*/  @!P2 BRA `(.L_x_3231) ;  /* 0x000000000004a947 */ /* 0x000fea0003800000 */
[----:B------:R-:W-:Y:S01]  /*11730*/  BPT.TRAP 0x1 ;  /* 0x000000040000795c */ /* 0x000fe20000300000 */
.L_x_3231:
[----:B------:R-:W2:Y:S01]  /*11740*/  LDL.LU R4, [R1] ;  /* 0x0000000001047983 */ /* 0x000ea20000300800 */
[----:B------:R-:W-:-:S04]  /*11750*/  VIADD R0, R0, 0x36860 ;  /* 0x0003686000007836 */ /* 0x000fc80000000000 */
[----:B--2---:R-:W-:-:S04]  /*11760*/  IMAD R4, R4, 0x8, R0 ;  /* 0x0000000804047824 */ /* 0x004fc800078e0200 */
[----:B------:R-:W2:Y:S02]  /*11770*/  SYNCS.PHASECHK.TRANS64.TRYWAIT P0, [R4+URZ], R5 ;  /* 0x00000005040075a7 */ /* 0x000ea4000800017f */
[----:B--2---:R-:W-:Y:S05]  /*11780*/  @!P0 BRA `(.L_x_3232) ;  /* 0x00000010007c8947 */ /* 0x004fea0003800000 */
.L_x_3285:
[----:B------:R-:W-:-:S07]  /*11790*/  IMAD R3, R3, 0x8, R0 ;  /* 0x0000000803037824 */ /* 0x000fce00078e0200 */
.L_x_3233:
[----:B---3--:R3:W4:Y:S02]  /*117a0*/  SYNCS.PHASECHK.TRANS64.TRYWAIT P0, [R3+URZ], R2 ;  /* 0x00000002030075a7 */ /* 0x008724000800017f */
[----:B----4-:R-:W-:Y:S05]  /*117b0*/  @!P0 NANOSLEEP.SYNCS 0x989680 ;  /* 0x009896800000895d */ /* 0x010fea0003900000 */
[----:B------:R-:W4:Y:S02]  /*117c0*/  @!P0 SYNCS.PHASECHK.TRANS64 P0, [R3+URZ], R2 ;  /* 0x00000002030085a7 */ /* 0x000f24000800007f */
[----:B----4-:R-:W-:Y:S05]  /*117d0*/  @!P0 BRA `(.L_x_3233) ;  /* 0xfffffffc00f08947 */ /* 0x010fea000383ffff */
.L_x_3226:
[----:B------:R-:W-:Y:S05]  /*117e0*/  BSYNC B0 ;  /* 0x0000000000007941 */ /* 0x000fea0003800000 */
.L_x_3225:
[----:B------:R-:W-:Y:S05]  /*117f0*/  EXIT ;  /* 0x000000000000794d */ /* 0x000fea0003800000 */
.L_x_3110:
[----:B0-----:R0:W1:Y:S02]  /*11800*/  SYNCS.PHASECHK.TRANS64.TRYWAIT P1, [R5+URZ+0x36800], R0 ;  /* 0x03680000050075a7 */ /* 0x001064000802017f */
[----:B-1----:R-:W-:Y:S05]  /*11810*/  @!P1 NANOSLEEP.SYNCS 0x989680 ;  /* 0x009896800000995d */ /* 0x002fea0003900000 */
[----:B------:R-:W1:Y:S02]  /*11820*/  @!P1 SYNCS.PHASECHK.TRANS64 P1, [R5+URZ+0x36800], R0 ;  /* 0x03680000050095a7 */ /* 0x000e64000802007f */
[----:B-1----:R-:W-:Y:S05]  /*11830*/  @!P1 BRA `(.L_x_3110) ;  /* 0xfffffffc00f09947 */ /* 0x002fea000383ffff */
[----:B------:R-:W-:Y:S05]  /*11840*/  BRA `(.L_x_3234) ;  /* 0xfffffefc00787947 */ /* 0x000fea000383ffff */
.L_x_3114:
[----:B0-----:R0:W2:Y:S02]  /*11850*/  SYNCS.PHASECHK.TRANS64.TRYWAIT P2, [R2+URZ+0x36830], R3 ;  /* 0x03683003020075a7 */ /* 0x0010a4000804017f */
[----:B--2---:R-:W-:Y:S05]  /*11860*/  @!P2 NANOSLEEP.SYNCS 0x989680 ;  /* 0x009896800000a95d */ /* 0x004fea0003900000 */
[----:B------:R-:W2:Y:S02]  /*11870*/  @!P2 SYNCS.PHASECHK.TRANS64 P2, [R2+URZ+0x36830], R3 ;  /* 0x036830030200a5a7 */ /* 0x000ea4000804007f */
[----:B--2---:R-:W-:Y:S05]  /*11880*/  @!P2 BRA `(.L_x_3114) ;  /* 0xfffffffc00f0a947 */ /* 0x004fea000383ffff */
[----:B------:R-:W-:Y:S05]  /*11890*/  BRA `(.L_x_3113) ;  /* 0xfffffefc009c7947 */ /* 0x000fea000383ffff */
.L_x_3119:
[----:B-1----:R1:W2:Y:S02]  /*118a0*/  SYNCS.PHASECHK.TRANS64.TRYWAIT P2, [R12+URZ+0x36830], R3 ;  /* 0x036830030c0075a7 */ /* 0x0022a4000804017f */
[----:B--2---:R-:W-:Y:S05]  /*118b0*/  @!P2 NANOSLEEP.SYNCS 0x989680 ;  /* 0x009896800000a95d */ /* 0x004fea0003900000 */
[----:B------:R-:W2:Y:S02]  /*118c0*/  @!P2 SYNCS.PHASECHK.TRANS64 P2, [R12+URZ+0x36830], R3 ;  /* 0x036830030c00a5a7 */ /* 0x000ea4000804007f */
[----:B--2---:R-:W-:Y:S05]  /*118d0*/  @!P2 BRA `(.L_x_3119) ;  /* 0xfffffffc00f0a947 */ /* 0x004fea000383ffff */
[----:B------:R-:W-:Y:S05]  /*118e0*/  BRA `(.L_x_3118) ;  /* 0xffffff4000687947 */ /* 0x000fea000383ffff */
.L_x_3123:
[----:B---3--:R3:W4:Y:S02]  /*118f0*/  SYNCS.PHASECHK.TRANS64.TRYWAIT P2, [R13+URZ+0x36850], R0 ;  /* 0x036850000d0075a7 */ /* 0x008724000804017f */
[----:B----4-:R-:W-:Y:S05]  /*11900*/  @!P2 NANOSLEEP.SYNCS 0x989680 ;  /* 0x009896800000a95d */ /* 0x010fea0003900000 */
[----:B------:R-:W4:Y:S02]  /*11910*/  @!P2 SYNCS.PHASECHK.TRANS64 P2, [R13+URZ+0x36850], R0 ;  /* 0x036850000d00a5a7 */ /* 0x000f24000804007f */
[----:B----4-:R-:W-:Y:S05]  /*11920*/  @!P2 BRA `(.L_x_3123) ;  /* 0xfffffffc00f0a947 */ /* 0x010fea000383ffff */
[----:B------:R-:W-:Y:S05]  /*11930*/  BRA `(.L_x_3122) ;  /* 0xffffff6400b47947 */ /* 0x000fea000383ffff */
.L_x_3128:
[----:B-1----:R1:W2:Y:S02]  /*11940*/  SYNCS.PHASECHK.TRANS64.TRYWAIT P0, [R11+URZ+0x36850], R2 ;  /* 0x036850020b0075a7 */ /* 0x0022a4000800017f */
[----:B--2---:R-:W-:Y:S05]  /*11950*/  @!P0 NANOSLEEP.SYNCS 0x989680 ;  /* 0x009896800000895d */ /* 0x004fea0003900000 */
[----:B------:R-:W2:Y:S02]  /*11960*/  @!P0 SYNCS.PHASECHK.TRANS64 P0, [R11+URZ+0x36850], R2 ;  /* 0x036850020b0085a7 */ /* 0x000ea4000800007f */
[----:B--2---:R-:W-:Y:S05]  /*11970*/  @!P0 BRA `(.L_x_3128) ;  /* 0xfffffffc00f08947 */ /* 0x004fea000383ffff */
[----:B------:R-:W-:Y:S05]  /*11980*/  BRA `(.L_x_3127) ;  /* 0xffffff80005c7947 */ /* 0x000fea000383ffff */
.L_x_3167:
        /* <DEDUP_REMOVED lines=11> */
.L_x_3236:
[----:B------:R-:W-:Y:S05]  /*11a40*/  BSYNC B0 ;  /* 0x0000000000007941 */ /* 0x000fea0003800000 */
.L_x_3235:
[----:B------:R-:W-:Y:S05]  /*11a50*/  BRA `(.L_x_3237) ;  /* 0xffffffc400fc7947 */ /* 0x000fea000383ffff */
.L_x_3168:
[----:B------:R-:W-:Y:S01]  /*11a60*/  BSSY B0, `(.L_x_3238) ;  /* 0x0000006000007945 */ /* 0x000fe20003800000 */
[----:B------:R-:W-:-:S07]  /*11a70*/  IMAD.MOV.U32 R15, RZ, RZ, -0x1 ;  /* 0xffffffffff0f7424 */ /* 0x000fce00078e00ff */
[----:B------:R-:W-:Y:S05]  /*11a80*/  WARPSYNC.COLLECTIVE R15, `(.L_x_3239) ;  /* 0x000000000f0c7348 */ /* 0x000fea0003c00000 */
[----:B------:R-:W-:Y:S02]  /*11a90*/  ELECT P6, UR62, PT ;  /* 0x00000000003e782f */ /* 0x000fe400038c0000 */
[----:B------:R-:W-:Y:S01]  /*11aa0*/  MOV R14, UR62 ;  /* 0x0000003e000e7c02 */ /* 0x000fe20008000f00 */
[----:B------:R-:W-:Y:S10]  /*11ab0*/  ENDCOLLECTIVE ;  /* 0x000000000000791b */ /* 0x000ff40003800000 */
.L_x_3239:
[----:B------:R-:W-:Y:S05]  /*11ac0*/  BSYNC B0 ;  /* 0x0000000000007941 */ /* 0x000fea0003800000 */
.L_x_3238:
[----:B------:R-:W-:Y:S05]  /*11ad0*/  BRA `(.L_x_3240) ;  /* 0xffffffc400f47947 */ /* 0x000fea000383ffff */
.L_x_3171:
[----:B0-----:R0:W1:Y:S02]  /*11ae0*/  SYNCS.PHASECHK.TRANS64.TRYWAIT P0, [R8+URZ+0x36840], R9 ;  /* 0x03684009080075a7 */ /* 0x001064000800017f */
[----:B-1----:R-:W-:Y:S05]  /*11af0*/  @!P0 NANOSLEEP.SYNCS 0x989680 ;  /* 0x009896800000895d */ /* 0x002fea0003900000 */
[----:B------:R-:W1:Y:S02]  /*11b00*/  @!P0 SYNCS.PHASECHK.TRANS64 P0, [R8+URZ+0x36840], R9 ;  /* 0x03684009080085a7 */ /* 0x000e64000800007f */
[----:B-1----:R-:W-:Y:S05]  /*11b10*/  @!P0 BRA `(.L_x_3171) ;  /* 0xfffffffc00f08947 */ /* 0x002fea000383ffff */
[----:B------:R-:W-:Y:S05]  /*11b20*/  BRA `(.L_x_3241) ;  /* 0xffffffc800647947 */ /* 0x000fea000383ffff */
.L_x_3174:
        /* <DEDUP_REMOVED lines=8> */
.L_x_3182:
[----:B0-----:R0:W1:Y:S02]  /*11bb0*/  SYNCS.PHASECHK.TRANS64.TRYWAIT P0, [R2+URZ+0x36840], R3 ;  /* 0x03684003020075a7 */ /* 0x001064000800017f */
[----:B-1----:R-:W-:Y:S05]  /*11bc0*/  @!P0 NANOSLEEP.SYNCS 0x989680 ;  /* 0x009896800000895d */ /* 0x002fea0003900000 */
[----:B------:R-:W1:Y:S02]  /*11bd0*/  @!P0 SYNCS.PHASECHK.TRANS64 P0, [R2+URZ+0x36840], R3 ;  /* 0x03684003020085a7 */ /* 0x000e64000800007f */
[----:B-1----:R-:W-:Y:S05]  /*11be0*/  @!P0 BRA `(.L_x_3182) ;  /* 0xfffffffc00f08947 */ /* 0x002fea000383ffff */
[----:B------:R-:W-:Y:S05]  /*11bf0*/  BRA `(.L_x_3243) ;  /* 0xffffffd000707947 */ /* 0x000fea000383ffff */
.L_x_3184:
[----:B0-----:R0:W1:Y:S02]  /*11c00*/  SYNCS.PHASECHK.TRANS64.TRYWAIT P0, [R3+URZ+0x60], R2 ;  /* 0x00006002030075a7 */ /* 0x001064000800017f */
[----:B-1----:R-:W-:Y:S05]  /*11c10*/  @!P0 NANOSLEEP.SYNCS 0x989680 ;  /* 0x009896800000895d */ /* 0x002fea0003900000 */
[----:B------:R-:W1:Y:S02]  /*11c20*/  @!P0 SYNCS.PHASECHK.TRANS64 P0, [R3+URZ+0x60], R2 ;  /* 0x00006002030085a7 */ /* 0x000e64000800007f */
[----:B-1----:R-:W-:Y:S05]  /*11c30*/  @!P0 BRA `(.L_x_3184) ;  /* 0xfffffffc00f08947 */ /* 0x002fea000383ffff */
[----:B------:R-:W-:Y:S05]  /*11c40*/  BRA `(.L_x_3244) ;  /* 0xffffffd4001c7947 */ /* 0x000fea000383ffff */
.L_x_3189:
[----:B-1----:R1:W2:Y:S02]  /*11c50*/  SYNCS.PHASECHK.TRANS64.TRYWAIT P0, [R2+URZ+0x36840], R3 ;  /* 0x03684003020075a7 */ /* 0x0022a4000800017f */
[----:B--2---:R-:W-:Y:S05]  /*11c60*/  @!P0 NANOSLEEP.SYNCS 0x989680 ;  /* 0x009896800000895d */ /* 0x004fea0003900000 */
[----:B------:R-:W2:Y:S02]  /*11c70*/  @!P0 SYNCS.PHASECHK.TRANS64 P0, [R2+URZ+0x36840], R3 ;  /* 0x03684003020085a7 */ /* 0x000ea4000800007f */
[----:B--2---:R-:W-:Y:S05]  /*11c80*/  @!P0 BRA `(.L_x_3189) ;  /* 0xfffffffc00f08947 */ /* 0x004fea000383ffff */
[----:B------:R-:W-:Y:S05]  /*11c90*/  BRA `(.L_x_3245) ;  /* 0xffffffd800907947 */ /* 0x000fea000383ffff */
.L_x_3191:
[----:B0-----:R0:W1:Y:S02]  /*11ca0*/  SYNCS.PHASECHK.TRANS64.TRYWAIT P1, [R2+URZ+0x60], R3 ;  /* 0x00006003020075a7 */ /* 0x001064000802017f */
[----:B-1----:R-:W-:Y:S05]  /*11cb0*/  @!P1 NANOSLEEP.SYNCS 0x989680 ;  /* 0x009896800000995d */ /* 0x002fea0003900000 */
[----:B------:R-:W1:Y:S02]  /*11cc0*/  @!P1 SYNCS.PHASECHK.TRANS64 P1, [R2+URZ+0x60], R3 ;  /* 0x00006003020095a7 */ /* 0x000e64000802007f */
[----:B-1----:R-:W-:Y:S05]  /*11cd0*/  @!P1 BRA `(.L_x_3191) ;  /* 0xfffffffc00f09947 */ /* 0x002fea000383ffff */
[----:B------:R-:W-:Y:S05]  /*11ce0*/  BRA `(.L_x_3246) ;  /* 0xffffffdc003c7947 */ /* 0x000fea000383ffff */
.L_x_3196:
[----:B--2---:R2:W3:Y:S02]  /*11cf0*/  SYNCS.PHASECHK.TRANS64.TRYWAIT P0, [R2+URZ+0x36840], R3 ;  /* 0x03684003020075a7 */ /* 0x0044e4000800017f */
[----:B---3--:R-:W-:Y:S05]  /*11d00*/  @!P0 NANOSLEEP.SYNCS 0x989680 ;  /* 0x009896800000895d */ /* 0x008fea0003900000 */
[----:B------:R-:W3:Y:S02]  /*11d10*/  @!P0 SYNCS.PHASECHK.TRANS64 P0, [R2+URZ+0x36840], R3 ;  /* 0x03684003020085a7 */ /* 0x000ee4000800007f */
[----:B---3--:R-:W-:Y:S05]  /*11d20*/  @!P0 BRA `(.L_x_3196) ;  /* 0xfffffffc00f08947 */ /* 0x008fea000383ffff */
[----:B------:R-:W-:Y:S05]  /*11d30*/  BRA `(.L_x_3247) ;  /* 0xffffffe000747947 */ /* 0x000fea000383ffff */
.L_x_3198:
[----:B0-----:R0:W1:Y:S02]  /*11d40*/  SYNCS.PHASECHK.TRANS64.TRYWAIT P1, [R2+URZ+0x60], R8 ;  /* 0x00006008020075a7 */ /* 0x001064000802017f */
[----:B-1----:R-:W-:Y:S05]  /*11d50*/  @!P1 NANOSLEEP.SYNCS 0x989680 ;  /* 0x009896800000995d */ /* 0x002fea0003900000 */
[----:B------:R-:W1:Y:S02]  /*11d60*/  @!P1 SYNCS.PHASECHK.TRANS64 P1, [R2+URZ+0x60], R8 ;  /* 0x00006008020095a7 */ /* 0x000e64000802007f */
[----:B-1----:R-:W-:Y:S05]  /*11d70*/  @!P1 BRA `(.L_x_3198) ;  /* 0xfffffffc00f09947 */ /* 0x002fea000383ffff */
[----:B------:R-:W-:Y:S05]  /*11d80*/  BRA `(.L_x_3248) ;  /* 0xffffffe400247947 */ /* 0x000fea000383ffff */
.L_x_3205:
[----:B-1----:R1:W2:Y:S02]  /*11d90*/  SYNCS.PHASECHK.TRANS64.TRYWAIT P0, [R3+URZ+0x36860], R0 ;  /* 0x03686000030075a7 */ /* 0x0022a4000800017f */
[----:B--2---:R-:W-:Y:S05]  /*11da0*/  @!P0 NANOSLEEP.SYNCS 0x989680 ;  /* 0x009896800000895d */ /* 0x004fea0003900000 */
[----:B------:R-:W2:Y:S02]  /*11db0*/  @!P0 SYNCS.PHASECHK.TRANS64 P0, [R3+URZ+0x36860], R0 ;  /* 0x03686000030085a7 */ /* 0x000ea4000800007f */
[----:B--2---:R-:W-:Y:S05]  /*11dc0*/  @!P0 BRA `(.L_x_3205) ;  /* 0xfffffffc00f08947 */ /* 0x004fea000383ffff */
[----:B------:R-:W-:Y:S05]  /*11dd0*/  BRA `(.L_x_3249) ;  /* 0xffffffe800407947 */ /* 0x000fea000383ffff */
.L_x_3207:
[----:B------:R-:W-:Y:S01]  /*11de0*/  BSSY B0, `(.L_x_3250) ;  /* 0x0000008000007945 */ /* 0x000fe20003800000 */
[----:B0-----:R-:W-:Y:S01]  /*11df0*/  MOV R13, R16 ;  /* 0x00000010000d7202 */ /* 0x001fe20000000f00 */
[----:B------:R-:W-:Y:S02]  /*11e00*/  IMAD.MOV.U32 R12, RZ, RZ, RZ ;  /* 0x000000ffff0c7224 */ /* 0x000fe400078e00ff */
[----:B------:R-:W-:Y:S02]  /*11e10*/  IMAD.MOV.U32 R11, RZ, RZ, 0x1f ;  /* 0x0000001fff0b7424 */ /* 0x000fe400078e00ff */
[----:B------:R-:W-:-:S07]  /*11e20*/  IMAD.MOV.U32 R15, RZ, RZ, -0x1 ;  /* 0xffffffffff0f7424 */ /* 0x000fce00078e00ff */
[----:B-1----:R-:W-:Y:S05]  /*11e30*/  WARPSYNC.COLLECTIVE R15, `(.L_x_3251) ;  /* 0x000000000f087348 */ /* 0x002fea0003c00000 */
[----:B------:R0:W2:Y:S02]  /*11e40*/  SHFL.IDX P6, R14, R13, R12, R11 ;  /* 0x0000000c0d0e7389 */ /* 0x0000a400000c000b */
[----:B012---:R-:W-:Y:S01]  /*11e50*/  ENDCOLLECTIVE ;  /* 0x000000000000791b */ /* 0x007fe20003800000 */
.L_x_3251:
[----:B------:R-:W-:Y:S05]  /*11e60*/  BSYNC B0 ;  /* 0x0000000000007941 */ /* 0x000fea0003800000 */
.L_x_3250:
        /* <DEDUP_REMOVED lines=8> */
.L_x_3252:
[----:B------:R-:W-:Y:S01]  /*11ef0*/  IMAD.MOV.U32 R5, RZ, RZ, R14 ;  /* 0x000000ffff057224 */ /* 0x000fe200078e000e */
[----:B------:R-:W-:Y:S06]  /*11f00*/  BRA `(.L_x_3253) ;  /* 0xffffffe800e47947 */ /* 0x000fec000383ffff */
.L_x_3210:
        /* <DEDUP_REMOVED lines=8> */
.L_x_3255:
[----:B------:R-:W-:Y:S05]  /*11f90*/  BSYNC B0 ;  /* 0x0000000000007941 */ /* 0x000fea0003800000 */
.L_x_3254:
[C---:B------:R-:W-:Y:S01]  /*11fa0*/  ISETP.NE.AND P0, PT, R9.reuse, RZ, PT ;  /* 0x000000ff0900720c */ /* 0x040fe20003f05270 */
        /* <DEDUP_REMOVED lines=9> */
.L_x_3256:
        /* <DEDUP_REMOVED lines=8> */
.L_x_3257:
        /* <DEDUP_REMOVED lines=8> */
.L_x_3258:
        /* <DEDUP_REMOVED lines=8> */
.L_x_3259:
        /* <DEDUP_REMOVED lines=8> */
.L_x_3260:
[----:B------:R-:W-:Y:S05]  /*12240*/  BRA `(.L_x_3261) ;  /* 0xffffffe800a87947 */ /* 0x000fea000383ffff */
.L_x_3215:
[----:B------:R-:W-:Y:S01]  /*12250*/  BSSY B0, `(.L_x_3262) ;  /* 0x0000008000007945 */ /* 0x000fe20003800000 */
[----:B-----5:R-:W-:Y:S01]  /*12260*/  IMAD.MOV.U32 R13, RZ, RZ, R3 ;  /* 0x000000ffff0d7224 */ /* 0x020fe200078e0003 */
[----:B------:R-:W-:Y:S01]  /*12270*/  MOV R15, 0xffffffff ;  /* 0xffffffff000f7802 */ /* 0x000fe20000000f00 */
[----:B------:R-:W-:Y:S02]  /*12280*/  IMAD.MOV.U32 R12, RZ, RZ, 0x1 ;  /* 0x00000001ff0c7424 */ /* 0x000fe400078e00ff */
[----:B------:R-:W-:-:S07]  /*12290*/  IMAD.MOV.U32 R11, RZ, RZ, RZ ;  /* 0x000000ffff0b7224 */ /* 0x000fce00078e00ff */
[----:B0-----:R-:W-:Y:S05]  /*122a0*/  WARPSYNC.COLLECTIVE R15, `(.L_x_3263) ;  /* 0x000000000f087348 */ /* 0x001fea0003c00000 */
[----:B------:R1:W2:Y:S02]  /*122b0*/  SHFL.UP P6, R14, R13, R12, R11 ;  /* 0x0400000c0d0e7389 */ /* 0x0002a400000c000b */
[----:B012---:R-:W-:Y:S01]  /*122c0*/  ENDCOLLECTIVE ;  /* 0x000000000000791b */ /* 0x007fe20003800000 */
.L_x_3263:
[----:B------:R-:W-:Y:S05]  /*122d0*/  BSYNC B0 ;  /* 0x0000000000007941 */ /* 0x000fea0003800000 */
.L_x_3262:
        /* <DEDUP_REMOVED lines=10> */
.L_x_3264:
        /* <DEDUP_REMOVED lines=8> */
.L_x_3265:
        /* <DEDUP_REMOVED lines=8> */
.L_x_3266:
        /* <DEDUP_REMOVED lines=8> */
.L_x_3267:
        /* <DEDUP_REMOVED lines=8> */
.L_x_3268:
[----:B------:R-:W-:Y:S05]  /*12580*/  BRA `(.L_x_3269) ;  /* 0xffffffe8008c7947 */ /* 0x000fea000383ffff */
.L_x_3217:
[----:B------:R-:W-:Y:S01]  /*12590*/  BSSY B0, `(.L_x_3270) ;  /* 0x0000006000007945 */ /* 0x000fe20003800000 */
[----:B------:R-:W-:Y:S01]  /*125a0*/  PLOP3.LUT P6, PT, P6, PT, PT, 0x8, 0x0 ;  /* 0x000000000000781c */ /* 0x000fe200037ce170 */
[----:B------:R-:W-:-:S12]  /*125b0*/  IMAD.MOV.U32 R15, RZ, RZ, -0x1 ;  /* 0xffffffffff0f7424 */ /* 0x000fd800078e00ff */
[----:B0-----:R-:W-:Y:S05]  /*125c0*/  WARPSYNC.COLLECTIVE R15, `(.L_x_3271) ;  /* 0x000000000f087348 */ /* 0x001fea0003c00000 */
[----:B------:R-:W-:Y:S01]  /*125d0*/  VOTE.ANY R14, PT, P6 ;  /* 0x00000000000e7806 */ /* 0x000fe200030e0100 */
[----:B0-----:R-:W-:Y:S06]  /*125e0*/  ENDCOLLECTIVE ;  /* 0x000000000000791b */ /* 0x001fec0003800000 */
.L_x_3271:
[----:B------:R-:W-:Y:S05]  /*125f0*/  BSYNC B0 ;  /* 0x0000000000007941 */ /* 0x000fea0003800000 */
.L_x_3270:
        /* <DEDUP_REMOVED lines=9> */
.L_x_3272:
[----:B------:R-:W-:Y:S01]  /*12690*/  IMAD.MOV.U32 R17, RZ, RZ, R14 ;  /* 0x000000ffff117224 */ /* 0x000fe200078e000e */
[----:B------:R-:W-:Y:S06]  /*126a0*/  BRA `(.L_x_3273) ;  /* 0xffffffe8007c7947 */ /* 0x000fec000383ffff */
.L_x_3219:
[----:B------:R-:W-:Y:S01]  /*126b0*/  BSSY B0, `(.L_x_3274) ;  /* 0x0000007000007945 */ /* 0x000fe20003800000 */
[----:B------:R-:W-:Y:S02]  /*126c0*/  IMAD.MOV.U32 R13, RZ, RZ, R2 ;  /* 0x000000ffff0d7224 */ /* 0x000fe400078e0002 */
[----:B------:R-:W-:Y:S02]  /*126d0*/  IMAD.MOV.U32 R11, RZ, RZ, 0x1f ;  /* 0x0000001fff0b7424 */ /* 0x000fe400078e00ff */
[----:B------:R-:W-:-:S07]  /*126e0*/  IMAD.MOV.U32 R15, RZ, RZ, -0x1 ;  /* 0xffffffffff0f7424 */ /* 0x000fce00078e00ff */
[----:B012---:R-:W-:Y:S05]  /*126f0*/  WARPSYNC.COLLECTIVE R15, `(.L_x_3275) ;  /* 0x000000000f087348 */ /* 0x007fea0003c00000 */
[----:B------:R3:W4:Y:S02]  /*12700*/  SHFL.IDX P6, R14, R13, R12, R11 ;  /* 0x0000000c0d0e7389 */ /* 0x00072400000c000b */
[----:B01234-:R-:W-:Y:S01]  /*12710*/  ENDCOLLECTIVE ;  /* 0x000000000000791b */ /* 0x01ffe20003800000 */
.L_x_3275:
[----:B------:R-:W-:Y:S05]  /*12720*/  BSYNC B0 ;  /* 0x0000000000007941 */ /* 0x000fea0003800000 */
.L_x_3274:
[----:B------:R-:W-:Y:S05]  /*12730*/  BRA `(.L_x_3218) ;  /* 0xffffffe800747947 */ /* 0x000fea000383ffff */
.L_x_3223:
[----:B0-----:R0:W1:Y:S02]  /*12740*/  SYNCS.PHASECHK.TRANS64.TRYWAIT P0, [R0+URZ+0x36820], R3 ;  /* 0x03682003000075a7 */ /* 0x001064000800017f */
[----:B-1----:R-:W-:Y:S05]  /*12750*/  @!P0 NANOSLEEP.SYNCS 0x989680 ;  /* 0x009896800000895d */ /* 0x002fea0003900000 */
[----:B------:R-:W1:Y:S02]  /*12760*/  @!P0 SYNCS.PHASECHK.TRANS64 P0, [R0+URZ+0x36820], R3 ;  /* 0x03682003000085a7 */ /* 0x000e64000800007f */
[----:B-1----:R-:W-:Y:S05]  /*12770*/  @!P0 BRA `(.L_x_3223) ;  /* 0xfffffffc00f08947 */ /* 0x002fea000383ffff */
[----:B------:R-:W-:Y:S05]  /*12780*/  BRA `(.L_x_3276) ;  /* 0xffffffec00587947 */ /* 0x000fea000383ffff */
.L_x_3224:
        /* <DEDUP_REMOVED lines=11> */
.L_x_3278:
[----:B------:R-:W-:Y:S05]  /*12840*/  BSYNC B0 ;  /* 0x0000000000007941 */ /* 0x000fea0003800000 */
.L_x_3277:
[----:B------:R-:W-:Y:S05]  /*12850*/  BRA `(.L_x_3279) ;  /* 0xffffffec00407947 */ /* 0x000fea000383ffff */
.L_x_3227:
[----:B------:R-:W-:Y:S01]  /*12860*/  BSSY B1, `(.L_x_3280) ;  /* 0x0000006000017945 */ /* 0x000fe20003800000 */
[----:B------:R-:W-:-:S07]  /*12870*/  IMAD.MOV.U32 R15, RZ, RZ, -0x1 ;  /* 0xffffffffff0f7424 */ /* 0x000fce00078e00ff */
[----:B01----:R-:W-:Y:S05]  /*12880*/  WARPSYNC.COLLECTIVE R15, `(.L_x_3281) ;  /* 0x000000000f0c7348 */ /* 0x003fea0003c00000 */
[----:B------:R-:W-:Y:S02]  /*12890*/  ELECT P6, UR62, PT ;  /* 0x00000000003e782f */ /* 0x000fe400038c0000 */
[----:B------:R-:W-:Y:S01]  /*128a0*/  MOV R14, UR62 ;  /* 0x0000003e000e7c02 */ /* 0x000fe20008000f00 */
[----:B01----:R-:W-:Y:S10]  /*128b0*/  ENDCOLLECTIVE ;  /* 0x000000000000791b */ /* 0x003ff40003800000 */
.L_x_3281:
[----:B------:R-:W-:Y:S05]  /*128c0*/  BSYNC B1 ;  /* 0x0000000000017941 */ /* 0x000fea0003800000 */
.L_x_3280:
[----:B------:R-:W-:Y:S05]  /*128d0*/  BRA `(.L_x_3282) ;  /* 0xffffffec00387947 */ /* 0x000fea000383ffff */
.L_x_3229:
[----:B0-----:R0:W1:Y:S02]  /*128e0*/  SYNCS.PHASECHK.TRANS64.TRYWAIT P0, [R6+URZ], R5 ;  /* 0x00000005060075a7 */ /* 0x001064000800017f */
[----:B-1----:R-:W-:Y:S05]  /*128f0*/  @!P0 NANOSLEEP.SYNCS 0x989680 ;  /* 0x009896800000895d */ /* 0x002fea0003900000 */
[----:B------:R-:W1:Y:S02]  /*12900*/  @!P0 SYNCS.PHASECHK.TRANS64 P0, [R6+URZ], R5 ;  /* 0x00000005060085a7 */ /* 0x000e64000800007f */
[----:B-1----:R-:W-:Y:S05]  /*12910*/  @!P0 BRA `(.L_x_3229) ;  /* 0xfffffffc00f08947 */ /* 0x002fea000383ffff */
[----:B------:R-:W-:Y:S05]  /*12920*/  BRA `(.L_x_3283) ;  /* 0xffffffec00747947 */ /* 0x000fea000383ffff */
.L_x_3230:
[----:B-1----:R1:W2:Y:S02]  /*12930*/  SYNCS.PHASECHK.TRANS64.TRYWAIT P0, [R7+URZ], R2 ;  /* 0x00000002070075a7 */ /* 0x0022a4000800017f */
[----:B--2---:R-:W-:Y:S05]  /*12940*/  @!P0 NANOSLEEP.SYNCS 0x989680 ;  /* 0x009896800000895d */ /* 0x004fea0003900000 */
[----:B------:R-:W2:Y:S02]  /*12950*/  @!P0 SYNCS.PHASECHK.TRANS64 P0, [R7+URZ], R2 ;  /* 0x00000002070085a7 */ /* 0x000ea4000800007f */
[----:B--2---:R-:W-:Y:S05]  /*12960*/  @!P0 BRA `(.L_x_3230) ;  /* 0xfffffffc00f08947 */ /* 0x004fea000383ffff */
[----:B------:R-:W-:Y:S05]  /*12970*/  BRA `(.L_x_3284) ;  /* 0xffffffec00687947 */ /* 0x000fea000383ffff */
.L_x_3232:
[----:B--2---:R2:W3:Y:S02]  /*12980*/  SYNCS.PHASECHK.TRANS64.TRYWAIT P0, [R4+URZ], R5 ;  /* 0x00000005040075a7 */ /* 0x0044e4000800017f */
[----:B---3--:R-:W-:Y:S05]  /*12990*/  @!P0 NANOSLEEP.SYNCS 0x989680 ;  /* 0x009896800000895d */ /* 0x008fea0003900000 */
[----:B------:R-:W3:Y:S02]  /*129a0*/  @!P0 SYNCS.PHASECHK.TRANS64 P0, [R4+URZ], R5 ;  /* 0x00000005040085a7 */ /* 0x000ee4000800007f */
[----:B---3--:R-:W-:Y:S05]  /*129b0*/  @!P0 BRA `(.L_x_3232) ;  /* 0xfffffffc00f08947 */ /* 0x008fea000383ffff */
[----:B------:R-:W-:Y:S05]  /*129c0*/  BRA `(.L_x_3285) ;  /* 0xffffffec00707947 */ /* 0x000fea000383ffff */
.L_x_3286:
        /* <DEDUP_REMOVED lines=11> */
.L_x_12761:


//--------------------- .text._ZN7cutlass13device_kernelIN5flash11enable_sm90INS1_16FlashAttnFwdSm90INS1_25CollectiveMainloopFwdSm90ILi2EN4cute5tupleIJNS5_1CILi1EEES8_S8_EEENS6_IJNS7_ILi128EEENS7_ILi112EEENS7_ILi192EEEEEELi192ENS_10bfloat16_tEfNS_4arch4Sm90ELb0ELb0ELb0ELb1ELb0ELb1ELb0ELb1ELb1ELb0ELb0ELb0EEENS1_21CollectiveEpilogueFwdINS6_IJSA_SC_SB_EEES9_SE_SG_Li256ELb1ELb0ELb0ELb0EEENS1_36VarlenDynamicPersistentTileSchedulerILi128ELi112ELi256ELi32ELb0ELb0ELb1ELb0ELb1ELb1EEEEEEEEEvNT_6ParamsE --------------------------
	.section	.text._ZN7cutlass13device_kernelIN5flash11enable_sm90INS1_16FlashAttnFwdSm90INS1_25CollectiveMainloopFwdSm90ILi2EN4cute5tupleIJNS5_1CILi1EEES8_S8_EEENS6_IJNS7_ILi128EEENS7_ILi112EEENS7_ILi192EEEEEELi192ENS_10bfloat16_tEfNS_4arch4Sm90ELb0ELb0ELb0ELb1ELb0ELb1ELb0ELb1ELb1ELb0ELb0ELb0EEENS1_21CollectiveEpilogueFwdINS6_IJSA_SC_SB_EEES9_SE_SG_Li256ELb1ELb0ELb0ELb0EEENS1_36VarlenDynamicPersistentTileSchedulerILi128ELi112ELi256ELi32ELb0ELb0ELb1ELb0ELb1ELb1EEEEEEEEEvNT_6ParamsE,"ax",@progbits
	.align	128
.text._ZN7cutlass13device_kernelIN5flash11enable_sm90INS1_16FlashAttnFwdSm90INS1_25CollectiveMainloopFwdSm90ILi2EN4cute5tupleIJNS5_1CILi1EEES8_S8_EEENS6_IJNS7_ILi128EEENS7_ILi112EEENS7_ILi192EEEEEELi192ENS_10bfloat16_tEfNS_4arch4Sm90ELb0ELb0ELb0ELb1ELb0ELb1ELb0ELb1ELb1ELb0ELb0ELb0EEENS1_21CollectiveEpilogueFwdINS6_IJSA_SC_SB_EEES9_SE_SG_Li256ELb1ELb0ELb0ELb0EEENS1_36VarlenDynamicPersistentTileSchedulerILi128ELi112ELi256ELi32ELb0ELb0ELb1ELb0ELb1ELb1EEEEEEEEEvNT_6ParamsE:
        .type           _ZN7cutlass13device_kernelIN5flash11enable_sm90INS1_16FlashAttnFwdSm90INS1_25CollectiveMainloopFwdSm90ILi2EN4cute5tupleIJNS5_1CILi1EEES8_S8_EEENS6_IJNS7_ILi128EEENS7_ILi112EEENS7_ILi192EEEEEELi192ENS_10bfloat16_tEfNS_4arch4Sm90ELb0ELb0ELb0ELb1ELb0ELb1ELb0ELb1ELb1ELb0ELb0ELb0EEENS1_21CollectiveEpilogueFwdINS6_IJSA_SC_SB_EEES9_SE_SG_Li256ELb1ELb0ELb0ELb0EEENS1_36VarlenDynamicPersistentTileSchedulerILi128ELi112ELi256ELi32ELb0ELb0ELb1ELb0ELb1ELb1EEEEEEEEEvNT_6ParamsE,@function
        .size           _ZN7cutlass13device_kernelIN5flash11enable_sm90INS1_16FlashAttnFwdSm90INS1_25CollectiveMainloopFwdSm90ILi2EN4cute5tupleIJNS5_1CILi1EEES8_S8_EEENS6_IJNS7_ILi128EEENS7_ILi112EEENS7_ILi192EEEEEELi192ENS_10bfloat16_tEfNS_4arch4Sm90ELb0ELb0ELb0ELb1ELb0ELb1ELb0ELb1ELb1ELb0ELb0ELb0EEENS1_21CollectiveEpilogueFwdINS6_IJSA_SC_SB_EEES9_SE_SG_Li256ELb1ELb0ELb0ELb0EEENS1_36VarlenDynamicPersistentTileSchedulerILi128ELi112ELi256ELi32ELb0ELb0ELb1ELb0ELb1ELb1EEEEEEEEEvNT_6ParamsE,(.L_x_12762 - _ZN7cutlass13device_kernelIN5flash11enable_sm90INS1_16FlashAttnFwdSm90INS1_25CollectiveMainloopFwdSm90ILi2EN4cute5tupleIJNS5_1CILi1EEES8_S8_EEENS6_IJNS7_ILi128EEENS7_ILi112EEENS7_ILi192EEEEEELi192ENS_10bfloat16_tEfNS_4arch4Sm90ELb0ELb0ELb0ELb1ELb0ELb1ELb0ELb1ELb1ELb0ELb0ELb0EEENS1_21CollectiveEpilogueFwdINS6_IJSA_SC_SB_EEES9_SE_SG_Li256ELb1ELb0ELb0ELb0EEENS1_36VarlenDynamicPersistentTileSchedulerILi128ELi112ELi256ELi32ELb0ELb0ELb1ELb0ELb1ELb1EEEEEEEEEvNT_6ParamsE)
        .other          _ZN7cutlass13device_kernelIN5flash11enable_sm90INS1_16FlashAttnFwdSm90INS1_25CollectiveMainloopFwdSm90ILi2EN4cute5tupleIJNS5_1CILi1EEES8_S8_EEENS6_IJNS7_ILi128EEENS7_ILi112EEENS7_ILi192EEEEEELi192ENS_10bfloat16_tEfNS_4arch4Sm90ELb0ELb0ELb0ELb1ELb0ELb1ELb0ELb1ELb1ELb0ELb0ELb0EEENS1_21CollectiveEpilogueFwdINS6_IJSA_SC_SB_EEES9_SE_SG_Li256ELb1ELb0ELb0ELb0EEENS1_36VarlenDynamicPersistentTileSchedulerILi128ELi112ELi256ELi32ELb0ELb0ELb1ELb0ELb1ELb1EEEEEEEEEvNT_6ParamsE,@"STO_CUDA_ENTRY STV_DEFAULT"
_ZN7cutlass13device_kernelIN5flash11enable_sm90INS1_16FlashAttnFwdSm90INS1_25CollectiveMainloopFwdSm90ILi2EN4cute5tupleIJNS5_1CILi1EEES8_S8_EEENS6_IJNS7_ILi128EEENS7_ILi112EEENS7_ILi192EEEEEELi192ENS_10bfloat16_tEfNS_4arch4Sm90ELb0ELb0ELb0ELb1ELb0ELb1ELb0ELb1ELb1ELb0ELb0ELb0EEENS1_21CollectiveEpilogueFwdINS6_IJSA_SC_SB_EEES9_SE_SG_Li256ELb1ELb0ELb0ELb0EEENS1_36VarlenDynamicPersistentTileSchedulerILi128ELi112ELi256ELi32ELb0ELb0ELb1ELb0ELb1ELb1EEEEEEEEEvNT_6ParamsE:
        /* <DEDUP_REMOVED lines=27> */
.L_x_3288:
[----:B------:R-:W-:Y:S05]  /*01b0*/  BSYNC B0 ;  /* 0x0000000000007941 */ /* 0x000fea0003800000 */
.L_x_3287:
        /* <DEDUP_REMOVED lines=41> */
.L_x_3289:
        /* <DEDUP_REMOVED lines=22> */
.L_x_3290:
        /* <DEDUP_REMOVED lines=18> */
.L_x_3291:
        /* <DEDUP_REMOVED lines=22> */
.L_x_3292:
        /* <DEDUP_REMOVED lines=22> */
.L_x_3293:
        /* <DEDUP_REMOVED lines=10> */
.L_x_3296:
        /* <DEDUP_REMOVED lines=15> */
[----:B------:R-:W2:Y:S01]  /*0b20*/  LDL R0, [R1+0x60] ;  /* 0x0000600001007983 */ /* 0x000ea20000100800 */
[----:B------:R-:W-:Y:S01]  /*0b30*/  VIADD R13, R4, 0xffffff80 ;  /* 0xffffff80040d7836 */ /* 0x000fe20000000000 */
[----:B------:R-:W-:Y:S01]  /*0b40*/  R2UR UR4, R18 ;  /* 0x00000000120472ca */ /* 0x000fe200000e0000 */
[----:B------:R-:W-:Y:S02]  /*0b50*/  IMAD.MOV.U32 R10, RZ, RZ, -0x2 ;  /* 0xfffffffeff0a7424 */ /* 0x000fe400078e00ff */
[----:B------:R-:W-:Y:S02]  /*0b60*/  IMAD.MOV.U32 R225, RZ, RZ, RZ ;  /* 0x000000ffffe17224 */ /* 0x000fe400078e00ff */
[----:B------:R-:W-:Y:S02]  /*0b70*/  IMAD.MOV.U32 R19, RZ, RZ, RZ ;  /* 0x000000ffff137224 */ /* 0x000fe400078e00ff */
[----:B------:R-:W-:Y:S02]  /*0b80*/  IMAD.MOV.U32 R207, RZ, RZ, RZ ;  /* 0x000000ffffcf7224 */ /* 0x000fe400078e00ff */
[----:B------:R-:W-:-:S02]  /*0b90*/  IMAD.MOV.U32 R214, RZ, RZ, RZ ;  /* 0x000000ffffd67224 */ /* 0x000fc400078e00ff */
[----:B------:R-:W-:Y:S02]  /*0ba0*/  IMAD.MOV.U32 R212, RZ, RZ, RZ ;  /* 0x000000ffffd47224 */ /* 0x000fe400078e00ff */
[----:B------:R-:W-:Y:S01]  /*0bb0*/  UIADD3 UR4, UR4, 0x15400, URZ ;  /* 0x0001540004047890 */ /* 0x000fe2000fffe03f */
[----:B--2---:R-:W-:Y:S02]  /*0bc0*/  R2UR UR5, R0 ;  /* 0x00000000000572ca */ /* 0x004fe400000e0000 */
[----:B------:R-:W-:-:S04]  /*0bd0*/  SHF.R.S32.HI R0, RZ, 0x1f, R13 ;  /* 0x0000001fff007819 */ /* 0x000fc8000001140d */
[CC--:B------:R-:W-:Y:S02]  /*0be0*/  LEA.HI R3, R0.reuse, R13.reuse, RZ, 0x4 ;  /* 0x0000000d00037211 */ /* 0x0c0fe400078f20ff */
[----:B0-----:R-:W-:Y:S02]  /*0bf0*/  LEA.HI R2, R0, R13, RZ, 0x7 ;  /* 0x0000000d00027211 */ /* 0x001fe400078f38ff */
[----:B------:R-:W-:Y:S02]  /*0c00*/  SHF.R.S32.HI R4, RZ, 0x4, R3 ;  /* 0x00000004ff047819 */ /* 0x000fe40000011403 */
[----:B------:R-:W-:Y:S01]  /*0c10*/  LOP3.LUT R230, R2, 0xffffff80, RZ, 0xc0, !PT ;  /* 0xffffff8002e67812 */ /* 0x000fe200078ec0ff */
[----:B------:R-:W-:Y:S01]  /*0c20*/  ULOP3.LUT UR5, UR5, 0x1, URZ, 0xfc, !UPT ;  /* 0x0000000105057892 */ /* 0x000fe2000f8efc3f */
[C---:B------:R-:W-:Y:S02]  /*0c30*/  LEA.HI R5, R3.reuse, R4, RZ, 0x1 ;  /* 0x0000000403057211 */ /* 0x040fe400078f08ff */
[----:B------:R-:W-:Y:S01]  /*0c40*/  LOP3.LUT R3, R3, 0x3fffff0, RZ, 0xc0, !PT ;  /* 0x03fffff003037812 */ /* 0x000fe200078ec0ff */
[----:B------:R-:W-:Y:S01]  /*0c50*/  IMAD.IADD R230, R13, 0x1, -R230 ;  /* 0x000000010de67824 */ /* 0x000fe200078e0ae6 */
[----:B------:R-:W-:-:S03]  /*0c60*/  LOP3.LUT R5, R5, 0x1ffffffe, RZ, 0xc0, !PT ;  /* 0x1ffffffe05057812 */ /* 0x000fc600078ec0ff */
[----:B------:R-:W-:Y:S01]  /*0c70*/  IMAD.IADD R3, R13, 0x1, -R3 ;  /* 0x000000010d037824 */ /* 0x000fe200078e0a03 */
[----:B------:R-:W-:Y:S01]  /*0c80*/  SHF.R.S32.HI R7, RZ, 0x1f, R230 ;  /* 0x0000001fff077819 */ /* 0x000fe200000114e6 */
[----:B------:R-:W-:Y:S01]  /*0c90*/  IMAD.IADD R5, R4, 0x1, -R5 ;  /* 0x0000000104057824 */ /* 0x000fe200078e0a05 */
[-C--:B------:R-:W-:Y:S02]  /*0ca0*/  LEA.HI R4, R0, R13.reuse, RZ, 0x5 ;  /* 0x0000000d00047211 */ /* 0x080fe400078f28ff */
[----:B------:R-:W-:Y:S02]  /*0cb0*/  LEA.HI R6, R7, R230, RZ, 0x2 ;  /* 0x000000e607067211 */ /* 0x000fe400078f10ff */
[----:B------:R-:W-:Y:S02]  /*0cc0*/  SHF.R.S32.HI R4, RZ, 0x5, R4 ;  /* 0x00000005ff047819 */ /* 0x000fe40000011404 */
[----:B------:R-:W-:Y:S02]  /*0cd0*/  LOP3.LUT R11, R6, 0x7ffffffc, RZ, 0xc0, !PT ;  /* 0x7ffffffc060b7812 */ /* 0x000fe400078ec0ff */
[--C-:B------:R-:W-:Y:S01]  /*0ce0*/  SHF.R.S32.HI R8, RZ, 0x2, R6.reuse ;  /* 0x00000002ff087819 */ /* 0x100fe20000011406 */
[C---:B------:R-:W-:Y:S01]  /*0cf0*/  IMAD.SHL.U32 R211, R4.reuse, 0x200, RZ ;  /* 0x0000020004d37824 */ /* 0x040fe200078e00ff */
[----:B------:R-:W-:Y:S01]  /*0d00*/  SHF.R.S32.HI R9, RZ, 0x1f, R6 ;  /* 0x0000001fff097819 */ /* 0x000fe20000011406 */
[----:B------:R-:W-:Y:S01]  /*0d10*/  IMAD R6, R4, 0x10, R3 ;  /* 0x0000001004067824 */ /* 0x000fe200078e0203 */
[----:B------:R-:W-:Y:S01]  /*0d20*/  LEA.HI R3, R0, R13, RZ, 0x2 ;  /* 0x0000000d00037211 */ /* 0x000fe200078f10ff */
[----:B------:R-:W-:Y:S01]  /*0d30*/  IMAD.IADD R11, R230, 0x1, -R11 ;  /* 0x00000001e60b7824 */ /* 0x000fe200078e0a0b */
[----:B------:R-:W-:Y:S01]  /*0d40*/  LEA.HI R9, R9, R8, RZ, 0x3 ;  /* 0x0000000809097211 */ /* 0x000fe200078f18ff */
[----:B------:R-:W-:Y:S01]  /*0d50*/  IMAD R12, R6, 0x8, R5 ;  /* 0x00000008060c7824 */ /* 0x000fe200078e0205 */
[----:B------:R-:W-:Y:S01]  /*0d60*/  SHF.R.S32.HI R204, RZ, 0x2, R3 ;  /* 0x00000002ffcc7819 */ /* 0x000fe20000011403 */
[----:B------:R-:W-:Y:S01]  /*0d70*/  IMAD R5, R11, R10, 0x70 ;  /* 0x000000700b057424 */ /* 0x000fe200078e020a */
[----:B------:R-:W-:-:S02]  /*0d80*/  LOP3.LUT R228, R3, 0xfffffffc, RZ, 0xc0, !PT ;  /* 0xfffffffc03e47812 */ /* 0x000fc400078ec0ff */
[----:B------:R-:W-:Y:S01]  /*0d90*/  SHF.R.S32.HI R6, RZ, 0x7, R2 ;  /* 0x00000007ff067819 */ /* 0x000fe20000011402 */
[----:B------:R-:W-:Y:S01]  /*0da0*/  VIADD R224, R204, 0x40 ;  /* 0x00000040cce07836 */ /* 0x000fe20000000000 */
[----:B------:R0:W-:Y:S01]  /*0db0*/  STL [R1+0x54], R5 ;  /* 0x0000540501007387 */ /* 0x0001e20000100800 */
[----:B------:R-:W-:Y:S01]  /*0dc0*/  IMAD.IADD R228, R13, 0x1, -R228 ;  /* 0x000000010de47824 */ /* 0x000fe200078e0ae4 */
[----:B------:R-:W-:Y:S01]  /*0dd0*/  LEA.HI R2, R2, R6, RZ, 0x1 ;  /* 0x0000000602027211 */ /* 0x000fe200078f08ff */
[----:B------:R-:W-:Y:S01]  /*0de0*/  IMAD.SHL.U32 R208, R224, 0x40, RZ ;  /* 0x00000040e0d07824 */ /* 0x000fe200078e00ff */
[----:B------:R-:W-:Y:S01]  /*0df0*/  LOP3.LUT R9, R9, 0xfffffff8, RZ, 0xc0, !PT ;  /* 0xfffffff809097812 */ /* 0x000fe200078ec0ff */
[C---:B------:R-:W-:Y:S01]  /*0e00*/  IMAD.SHL.U32 R22, R228.reuse, 0x8, RZ ;  /* 0x00000008e4167824 */ /* 0x040fe200078e00ff */
[----:B------:R-:W-:Y:S01]  /*0e10*/  LEA.HI R7, R7, R230, RZ, 0x5 ;  /* 0x000000e607077211 */ /* 0x000fe200078f28ff */
[----:B------:R-:W-:Y:S01]  /*0e20*/  IMAD.SHL.U32 R16, R228, 0x4, RZ ;  /* 0x00000004e4107824 */ /* 0x000fe200078e00ff */
[----:B------:R-:W-:Y:S01]  /*0e30*/  LOP3.LUT R2, R2, 0x3fffffe, RZ, 0xc0, !PT ;  /* 0x03fffffe02027812 */ /* 0x000fe200078ec0ff */
[C---:B------:R-:W-:Y:S01]  /*0e40*/  VIADD R205, R22.reuse, 0x20 ;  /* 0x0000002016cd7836 */ /* 0x040fe20000000000 */
[----:B0-----:R-:W-:Y:S01]  /*0e50*/  SHF.R.S32.HI R5, RZ, 0x1f, R3 ;  /* 0x0000001fff057819 */ /* 0x001fe20000011403 */
[----:B------:R-:W-:Y:S01]  /*0e60*/  VIADD R206, R22, 0x40 ;  /* 0x0000004016ce7836 */ /* 0x000fe20000000000 */
[----:B------:R-:W-:Y:S01]  /*0e70*/  SHF.R.S32.HI R3, RZ, 0x1f, R224 ;  /* 0x0000001fff037819 */ /* 0x000fe200000114e0 */
[----:B------:R-:W-:Y:S01]  /*0e80*/  IMAD.IADD R8, R8, 0x1, -R9 ;  /* 0x0000000108087824 */ /* 0x000fe200078e0a09 */
[----:B------:R-:W-:Y:S01]  /*0e90*/  LEA.HI R5, R5, R204, RZ, 0x3 ;  /* 0x000000cc05057211 */ /* 0x000fe200078f18ff */
[----:B------:R-:W-:Y:S01]  /*0ea0*/  IMAD.IADD R2, R6, 0x1, -R2 ;  /* 0x0000000106027824 */ /* 0x000fe200078e0a02 */
[----:B------:R-:W-:-:S02]  /*0eb0*/  LEA.HI R3, R3, R224, RZ, 0x3 ;  /* 0x000000e003037211 */ /* 0x000fc400078f18ff */
[----:B------:R-:W-:Y:S02]  /*0ec0*/  LOP3.LUT R5, R5, 0xfffffff8, RZ, 0xc0, !PT ;  /* 0xfffffff805057812 */ /* 0x000fe400078ec0ff */
[----:B------:R-:W-:Y:S01]  /*0ed0*/  SHF.R.S32.HI R4, RZ, 0x1f, R205 ;  /* 0x0000001fff047819 */ /* 0x000fe200000114cd */
[----:B------:R-:W-:Y:S01]  /*0ee0*/  IMAD.SHL.U32 R3, R3, 0x40, RZ ;  /* 0x0000004003037824 */ /* 0x000fe200078e00ff */
[----:B------:R-:W-:Y:S01]  /*0ef0*/  SHF.R.S32.HI R7, RZ, 0x5, R7 ;  /* 0x00000005ff077819 */ /* 0x000fe20000011407 */
[----:B------:R-:W-:Y:S01]  /*0f00*/  IMAD.IADD R217, R204, 0x1, -R5 ;  /* 0x00000001ccd97824 */ /* 0x000fe200078e0a05 */
[----:B------:R-:W-:Y:S02]  /*0f10*/  SHF.R.S32.HI R5, RZ, 0x1f, R206 ;  /* 0x0000001fff057819 */ /* 0x000fe400000114ce */
[----:B------:R-:W-:Y:S01]  /*0f20*/  LOP3.LUT R213, R3, 0xfffffe00, RZ, 0xc0, !PT ;  /* 0xfffffe0003d57812 */ /* 0x000fe200078ec0ff */
[----:B------:R-:W-:Y:S01]  /*0f30*/  IMAD.SHL.U32 R209, R217, 0x40, RZ ;  /* 0x00000040d9d17824 */ /* 0x000fe200078e00ff */
[CC--:B------:R-:W-:Y:S01]  /*0f40*/  LEA.HI R229, R4.reuse, R205.reuse, RZ, 0x3 ;  /* 0x000000cd04e57211 */ /* 0x0c0fe200078f18ff */
[----:B------:R-:W-:Y:S01]  /*0f50*/  IMAD R7, R7, 0x10, R8 ;  /* 0x0000001007077824 */ /* 0x000fe200078e0208 */
[----:B------:R-:W-:-:S02]  /*0f60*/  LEA.HI R4, R4, R205, RZ, 0x6 ;  /* 0x000000cd04047211 */ /* 0x000fc400078f30ff */
[----:B------:R-:W-:Y:S01]  /*0f70*/  LEA.HI R3, R5, R206, RZ, 0x6 ;  /* 0x000000ce05037211 */ /* 0x000fe200078f30ff */
[----:B------:R-:W-:Y:S01]  /*0f80*/  IMAD R2, R2, 0x40, R7 ;  /* 0x0000004002027824 */ /* 0x000fe200078e0207 */
[----:B------:R-:W-:Y:S01]  /*0f90*/  LOP3.LUT R208, R208, 0x1c0, RZ, 0xc0, !PT ;  /* 0x000001c0d0d07812 */ /* 0x000fe200078ec0ff */
[----:B------:R-:W-:Y:S01]  /*0fa0*/  IMAD.SHL.U32 R4, R4, 0x80, RZ ;  /* 0x0000008004047824 */ /* 0x000fe200078e00ff */
[----:B------:R-:W-:Y:S01]  /*0fb0*/  LOP3.LUT R209, R209, 0x1c0, RZ, 0xc0, !PT ;  /* 0x000001c0d1d17812 */ /* 0x000fe200078ec0ff */
[----:B------:R-:W-:Y:S01]  /*0fc0*/  IMAD.SHL.U32 R6, R3, 0x80, RZ ;  /* 0x0000008003067824 */ /* 0x000fe200078e00ff */
[----:B------:R-:W-:Y:S01]  /*0fd0*/  SHF.R.U32.HI R237, RZ, 0x3, R208 ;  /* 0x00000003ffed7819 */ /* 0x000fe200000116d0 */
[----:B------:R0:W-:Y:S01]  /*0fe0*/  STL [R1+0x58], R2 ;  /* 0x0000580201007387 */ /* 0x0001e20000100800 */
[----:B------:R-:W-:Y:S02]  /*0ff0*/  SHF.R.U32.HI R210, RZ, 0x3, R209 ;  /* 0x00000003ffd27819 */ /* 0x000fe400000116d1 */
[----:B------:R-:W-:-:S02]  /*1000*/  LOP3.LUT R3, R209, 0x38, R229, 0xf8, !PT ;  /* 0x00000038d1037812 */ /* 0x000fc400078ef8e5 */
[----:B------:R-:W-:Y:S02]  /*1010*/  LOP3.LUT R8, R208, 0x38, R229, 0xf8, !PT ;  /* 0x00000038d0087812 */ /* 0x000fe400078ef8e5 */
[----:B------:R-:W-:Y:S02]  /*1020*/  LOP3.LUT R4, R4, 0xffffe000, RZ, 0xc0, !PT ;  /* 0xffffe00004047812 */ /* 0x000fe400078ec0ff */
[----:B------:R-:W-:Y:S02]  /*1030*/  LOP3.LUT R3, R3, R210, RZ, 0x3c, !PT ;  /* 0x000000d203037212 */ /* 0x000fe400078e3cff */
[----:B------:R-:W-:Y:S02]  /*1040*/  LOP3.LUT R8, R8, R237, RZ, 0x3c, !PT ;  /* 0x000000ed08087212 */ /* 0x000fe400078e3cff */
[----:B------:R-:W-:Y:S02]  /*1050*/  LEA.HI R0, R0, R13, RZ, 0x3 ;  /* 0x0000000d00007211 */ /* 0x000fe400078f18ff */
[----:B------:R-:W-:-:S02]  /*1060*/  IADD3 R3, R3, R4, R211 ;  /* 0x0000000403037210 */ /* 0x000fc40007ffe0d3 */
[----:B------:R-:W-:Y:S01]  /*1070*/  IADD3 R8, R8, R4, R213 ;  /* 0x0000000408087210 */ /* 0x000fe20007ffe0d5 */
[----:B------:R-:W-:Y:S01]  /*1080*/  IMAD.U32 R4, RZ, RZ, UR5 ;  /* 0x00000005ff047e24 */ /* 0x000fe2000f8e00ff */
[----:B0-----:R-:W-:Y:S02]  /*1090*/  LOP3.LUT R2, R0, 0x1ffffff8, RZ, 0xc0, !PT ;  /* 0x1ffffff800027812 */ /* 0x001fe400078ec0ff */
[----:B------:R-:W-:Y:S01]  /*10a0*/  SHF.R.S32.HI R218, RZ, 0x3, R0 ;  /* 0x00000003ffda7819 */ /* 0x000fe20000011400 */
[----:B------:R-:W-:Y:S01]  /*10b0*/  IMAD.U32 R0, RZ, RZ, UR4 ;  /* 0x00000004ff007e24 */ /* 0x000fe2000f8e00ff */
[----:B------:R0:W-:Y:S01]  /*10c0*/  STL [R1+0x1c], R4 ;  /* 0x00001c0401007387 */ /* 0x0001e20000100800 */
[----:B------:R-:W-:Y:S01]  /*10d0*/  LEA.HI R5, R5, R206, RZ, 0x3 ;  /* 0x000000ce05057211 */ /* 0x000fe200078f18ff */
[----:B------:R-:W-:Y:S01]  /*10e0*/  IMAD.IADD R2, R13, 0x1, -R2 ;  /* 0x000000010d027824 */ /* 0x000fe200078e0a02 */
[----:B------:R-:W-:Y:S01]  /*10f0*/  LOP3.LUT R6, R6, 0xffffe000, RZ, 0xc0, !PT ;  /* 0xffffe00006067812 */ /* 0x000fe200078ec0ff */
[----:B------:R1:W-:Y:S01]  /*1100*/  STL [R1+0x50], R0 ;  /* 0x0000500001007387 */ /* 0x0003e20000100800 */
[--C-:B------:R-:W-:Y:S01]  /*1110*/  LOP3.LUT R9, R209, 0x38, R5.reuse, 0xf8, !PT ;  /* 0x00000038d1097812 */ /* 0x100fe200078ef805 */
[----:B------:R-:W-:Y:S01]  /*1120*/  IMAD.SHL.U32 R215, R2, 0x8, RZ ;  /* 0x0000000802d77824 */ /* 0x000fe200078e00ff */
[----:B------:R-:W-:-:S02]  /*1130*/  LOP3.LUT R10, R208, 0x38, R5, 0xf8, !PT ;  /* 0x00000038d00a7812 */ /* 0x000fc400078ef805 */
[----:B------:R-:W-:Y:S02]  /*1140*/  LOP3.LUT R9, R9, R210, RZ, 0x3c, !PT ;  /* 0x000000d209097212 */ /* 0x000fe400078e3cff */
[----:B------:R-:W-:Y:S02]  /*1150*/  LOP3.LUT R10, R10, R237, RZ, 0x3c, !PT ;  /* 0x000000ed0a0a7212 */ /* 0x000fe400078e3cff */
[----:B0-----:R-:W-:Y:S01]  /*1160*/  LOP3.LUT R4, R208, 0x38, R22, 0xf8, !PT ;  /* 0x00000038d0047812 */ /* 0x001fe200078ef816 */
[----:B-1----:R-:W-:Y:S01]  /*1170*/  IMAD.SHL.U32 R0, R12, 0x8, RZ ;  /* 0x000000080c007824 */ /* 0x002fe200078e00ff */
[-C--:B------:R-:W-:Y:S02]  /*1180*/  IADD3 R9, R9, R6.reuse, R211 ;  /* 0x0000000609097210 */ /* 0x080fe40007ffe0d3 */
[----:B------:R-:W-:Y:S02]  /*1190*/  IADD3 R10, R10, R6, R213 ;  /* 0x000000060a0a7210 */ /* 0x000fe40007ffe0d5 */
[----:B------:R0:W-:Y:S01]  /*11a0*/  STL [R1+0x5c], R0 ;  /* 0x00005c0001007387 */ /* 0x0001e20000100800 */
[----:B------:R-:W-:-:S02]  /*11b0*/  LOP3.LUT R4, R213, R4, R237, 0xf6, !PT ;  /* 0x00000004d5047212 */ /* 0x000fc400078ef6ed */
[----:B------:R-:W-:Y:S02]  /*11c0*/  SHF.R.S32.HI R229, RZ, 0x3, R229 ;  /* 0x00000003ffe57819 */ /* 0x000fe400000114e5 */
[----:B------:R-:W-:Y:S02]  /*11d0*/  SHF.R.S32.HI R234, RZ, 0x3, R5 ;  /* 0x00000003ffea7819 */ /* 0x000fe40000011405 */
[----:B------:R-:W-:Y:S02]  /*11e0*/  LEA R235, R4, UR4, 0x1 ;  /* 0x0000000404eb7c11 */ /* 0x000fe4000f8e08ff */
[----:B------:R-:W-:Y:S02]  /*11f0*/  LEA R236, R3, UR4, 0x1 ;  /* 0x0000000403ec7c11 */ /* 0x000fe4000f8e08ff */
[----:B------:R-:W-:Y:S02]  /*1200*/  LEA R232, R8, UR4, 0x1 ;  /* 0x0000000408e87c11 */ /* 0x000fe4000f8e08ff */
[----:B------:R-:W-:-:S02]  /*1210*/  LEA R233, R9, UR4, 0x1 ;  /* 0x0000000409e97c11 */ /* 0x000fc4000f8e08ff */
[----:B0-----:R-:W-:-:S07]  /*1220*/  LEA R231, R10, UR4, 0x1 ;  /* 0x000000040ae77c11 */ /* 0x001fce000f8e08ff */
.L_x_3508:
[----:B0-----:R-:W0:Y:S01]  /*1230*/  LDC.64 R2, c[0x0][0xc60] ;  /* 0x00031800ff027b82 */ /* 0x001e220000000a00 */
[----:B------:R-:W-:Y:S01]  /*1240*/  ULDC.64 UR4, c[0x0][0xa28] ;  /* 0x00028a0000047ab9 */ /* 0x000fe20000000a00 */
[----:B------:R-:W-:Y:S01]  /*1250*/  ULDC.64 UR8, c[0x0][0xa18] ;  /* 0x0002860000087ab9 */ /* 0x000fe20000000a00 */
[----:B------:R-:W-:Y:S01]  /*1260*/  ULDC.64 UR6, c[0x0][0xa08] ;  /* 0x0002820000067ab9 */ /* 0x000fe20000000a00 */
[----:B0-----:R-:W-:-:S05]  /*1270*/  IMAD.WIDE R2, R147, 0x4, R2 ;  /* 0x0000000493027825 */ /* 0x001fca00078e0202 */
[----:B--2---:R-:W2:Y:S01]  /*1280*/  LDG.E R223, desc[UR60][R2.64] ;  /* 0x0000003c02df7981 */ /* 0x004ea2000c1e1900 */
[----:B------:R-:W-:Y:S01]  /*1290*/  ISETP.NE.U32.AND P2, PT, RZ, UR4, PT ;  /* 0x00000004ff007c0c */ /* 0x000fe2000bf45070 */
[----:B---345:R-:W-:Y:S01]  /*12a0*/  IMAD.MOV.U32 R9, RZ, RZ, RZ ;  /* 0x000000ffff097224 */ /* 0x038fe200078e00ff */
[----:B------:R-:W-:Y:S01]  /*12b0*/  ISETP.NE.U32.AND P1, PT, RZ, UR8, PT ;  /* 0x00000008ff007c0c */ /* 0x000fe2000bf25070 */
[----:B------:R-:W-:Y:S01]  /*12c0*/  IMAD.MOV.U32 R29, RZ, RZ, RZ ;  /* 0x000000ffff1d7224 */ /* 0x000fe200078e00ff */
[----:B------:R-:W-:Y:S02]  /*12d0*/  ISETP.NE.AND.EX P2, PT, RZ, UR5, PT, P2 ;  /* 0x00000005ff007c0c */ /* 0x000fe4000bf45320 */
[----:B------:R-:W-:Y:S02]  /*12e0*/  ISETP.NE.AND.EX P1, PT, RZ, UR9, PT, P1 ;  /* 0x00000009ff007c0c */ /* 0x000fe4000bf25310 */
[----:B------:R-:W-:-:S04]  /*12f0*/  ISETP.NE.U32.AND P0, PT, RZ, UR6, PT ;  /* 0x00000006ff007c0c */ /* 0x000fc8000bf05070 */
[----:B------:R-:W-:Y:S02]  /*1300*/  ISETP.NE.AND.EX P0, PT, RZ, UR7, PT, P0 ;  /* 0x00000007ff007c0c */ /* 0x000fe4000bf05300 */
[----:B--2---:R-:W-:Y:S01]  /*1310*/  SHF.R.S32.HI R227, RZ, 0x1f, R223 ;  /* 0x0000001fffe37819 */ /* 0x004fe200000114df */
[C---:B------:R-:W-:Y:S02]  /*1320*/  IMAD.SHL.U32 R221, R223.reuse, 0x4, RZ ;  /* 0x00000004dfdd7824 */ /* 0x040fe400078e00ff */
[C---:B------:R-:W-:Y:S02]  /*1330*/  @P2 LEA R2, P3, R223.reuse, UR4, 0x2 ;  /* 0x00000004df022c11 */ /* 0x040fe4000f8610ff */
[C-C-:B------:R-:W-:Y:S02]  /*1340*/  SHF.L.U64.HI R222, R223.reuse, 0x2, R227.reuse ;  /* 0x00000002dfde7819 */ /* 0x140fe400000102e3 */
[----:B------:R-:W-:Y:S01]  /*1350*/  @P2 LEA.HI.X R3, R223, UR5, R227, 0x2, P3 ;  /* 0x00000005df032c11 */ /* 0x000fe200098f14e3 */
[----:B------:R-:W-:Y:S01]  /*1360*/  ULDC UR4, c[0x0][0x288] ;  /* 0x0000a20000047ab9 */ /* 0x000fe20000000800 */
[----:B------:R-:W-:-:S03]  /*1370*/  IADD3 R6, P4, R221, UR6, RZ ;  /* 0x00000006dd067c10 */ /* 0x000fc6000ff9e0ff */
[----:B------:R0:W5:Y:S01]  /*1380*/  @P2 LDG.E R9, desc[UR60][R2.64] ;  /* 0x0000003c02092981 */ /* 0x000162000c1e1900 */
[----:B------:R-:W-:Y:S01]  /*1390*/  @P1 IADD3 R4, P2, R221, UR8, RZ ;  /* 0x00000008dd041c10 */ /* 0x000fe2000ff5e0ff */
[----:B------:R-:W-:Y:S01]  /*13a0*/  IMAD.U32 R151, RZ, RZ, UR4 ;  /* 0x00000004ff977e24 */ /* 0x000fe2000f8e00ff */
[C---:B------:R-:W-:Y:S01]  /*13b0*/  IADD3.X R7, R222.reuse, UR7, RZ, P4, !PT ;  /* 0x00000007de077c10 */ /* 0x040fe2000a7fe4ff */
[----:B------:R-:W-:Y:S01]  /*13c0*/  ULDC.64 UR4, c[0x0][0x3f8] ;  /* 0x0000fe0000047ab9 */ /* 0x000fe20000000a00 */
[----:B------:R-:W-:-:S03]  /*13d0*/  @P1 IADD3.X R5, R222, UR9, RZ, P2, !PT ;  /* 0x00000009de051c10 */ /* 0x000fc600097fe4ff */
[----:B------:R0:W5:Y:S01]  /*13e0*/  @P0 LDG.E R29, desc[UR60][R6.64] ;  /* 0x0000003c061d0981 */ /* 0x000162000c1e1900 */
[----:B------:R-:W-:Y:S01]  /*13f0*/  UISETP.NE.U32.AND UP0, UPT, UR4, URZ, UPT ;  /* 0x0000003f0400728c */ /* 0x000fe2000bf05070 */
[----:B------:R-:W-:Y:S02]  /*1400*/  ULDC.64 UR8, c[0x0][0xa20] ;  /* 0x0002880000087ab9 */ /* 0x000fe40000000a00 */
[----:B------:R0:W5:Y:S01]  /*1410*/  @P1 LDG.E R151, desc[UR60][R4.64] ;  /* 0x0000003c04971981 */ /* 0x000162000c1e1900 */
[----:B------:R-:W-:Y:S01]  /*1420*/  UISETP.NE.AND.EX UP0, UPT, UR5, URZ, UPT, UP0 ;  /* 0x0000003f0500728c */ /* 0x000fe2000bf05300 */
[----:B------:R-:W-:Y:S01]  /*1430*/  ULDC UR4, c[0x0][0x404] ;  /* 0x0001010000047ab9 */ /* 0x000fe20000000800 */
[----:B------:R-:W-:Y:S02]  /*1440*/  ISETP.NE.U32.AND P2, PT, RZ, UR8, PT ;  /* 0x00000008ff007c0c */ /* 0x000fe4000bf45070 */
[----:B------:R-:W-:Y:S01]  /*1450*/  USEL UR4, UR4, 0x1, UP0 ;  /* 0x0000000104047887 */ /* 0x000fe20008000000 */
[----:B------:R-:W-:Y:S01]  /*1460*/  ULDC UR5, c[0x0][0x2e0] ;  /* 0x0000b80000057ab9 */ /* 0x000fe20000000800 */
[----:B------:R-:W-:-:S02]  /*1470*/  ISETP.NE.AND.EX P2, PT, RZ, UR9, PT, P2 ;  /* 0x00000009ff007c0c */ /* 0x000fc4000bf45320 */
[----:B------:R-:W-:-:S03]  /*1480*/  UIMAD UR4, UR4, UR5, URZ ;  /* 0x00000005040472a4 */ /* 0x000fc6000f8e023f */
[----:B------:R-:W-:Y:S01]  /*1490*/  ULDC UR5, c[0x0][0x338] ;  /* 0x0000ce0000057ab9 */ /* 0x000fe20000000800 */
[----:B------:R-:W-:Y:S02]  /*14a0*/  IMAD.MOV.U32 R226, RZ, RZ, R145 ;  /* 0x000000ffffe27224 */ /* 0x000fe400078e0091 */
[----:B------:R-:W-:Y:S02]  /*14b0*/  IMAD.MOV.U32 R220, RZ, RZ, R146 ;  /* 0x000000ffffdc7224 */ /* 0x000fe400078e0092 */
[----:B------:R-:W-:Y:S01]  /*14c0*/  IMAD.MOV.U32 R27, RZ, RZ, R223 ;  /* 0x000000ffff1b7224 */ /* 0x000fe200078e00df */
[----:B0-----:R-:W-:Y:S06]  /*14d0*/  @P1 BRA `(.L_x_3298) ;  /* 0x0000000000241947 */ /* 0x001fec0003800000 */
        /* <DEDUP_REMOVED lines=9> */
.L_x_3298:
[----:B------:R-:W-:Y:S02]  /*1570*/  IMAD.U32 R2, RZ, RZ, UR5 ;  /* 0x00000005ff027e24 */ /* 0x000fe4000f8e00ff */
[----:B------:R-:W-:Y:S01]  /*1580*/  IMAD.U32 R26, RZ, RZ, UR4 ;  /* 0x00000004ff1a7e24 */ /* 0x000fe2000f8e00ff */
[----:B------:R-:W-:Y:S06]  /*1590*/  @!P2 BRA `(.L_x_3299) ;  /* 0x000000000010a947 */ /* 0x000fec0003800000 */
[----:B------:R-:W-:-:S04]  /*15a0*/  IADD3 R4, P0, R221, UR8, RZ ;  /* 0x00000008dd047c10 */ /* 0x000fc8000ff1e0ff */
[----:B------:R-:W-:-:S05]  /*15b0*/  IADD3.X R5, R222, UR9, RZ, P0, !PT ;  /* 0x00000009de057c10 */ /* 0x000fca00087fe4ff */
[----:B------:R0:W5:Y:S01]  /*15c0*/  LDG.E R26, desc[UR60][R4.64] ;  /* 0x0000003c041a7981 */ /* 0x000162000c1e1900 */
[----:B------:R-:W-:Y:S05]  /*15d0*/  BRA `(.L_x_3300) ;  /* 0x0000000000107947 */ /* 0x000fea0003800000 */
.L_x_3299:
[----:B------:R-:W-:Y:S05]  /*15e0*/  @!P0 BRA `(.L_x_3300) ;  /* 0x00000000000c8947 */ /* 0x000fea0003800000 */
[----:B------:R-:W2:Y:S04]  /*15f0*/  LDG.E R3, desc[UR60][R6.64] ;  /* 0x0000003c06037981 */ /* 0x000ea8000c1e1900 */
[----:B------:R-:W2:Y:S02]  /*1600*/  LDG.E R26, desc[UR60][R6.64+0x4] ;  /* 0x0000043c061a7981 */ /* 0x000ea4000c1e1900 */
[----:B--2---:R-:W-:-:S07]  /*1610*/  IMAD.IADD R26, R26, 0x1, -R3 ;  /* 0x000000011a1a7824 */ /* 0x004fce00078e0a03 */
.L_x_3300:
        /* <DEDUP_REMOVED lines=15> */
[----:B------:R-:W-:Y:S01]  /*1710*/  PLOP3.LUT P2, PT, PT, PT, PT, 0x80, 0x0 ;  /* 0x000000000000781c */ /* 0x000fe20003f4f070 */
[----:B0-----:R-:W-:Y:S02]  /*1720*/  IMAD.MOV.U32 R4, RZ, RZ, RZ ;  /* 0x000000ffff047224 */ /* 0x001fe400078e00ff */
[----:B--2---:R-:W-:Y:S02]  /*1730*/  @P0 IMAD.IADD R2, R3, 0x1, -R0 ;  /* 0x0000000103020824 */ /* 0x004fe400078e0a00 */
[----:B------:R-:W-:Y:S02]  /*1740*/  IMAD.MOV R0, RZ, RZ, -R9 ;  /* 0x000000ffff007224 */ /* 0x000fe400078e0a09 */
[----:B------:R-:W-:-:S03]  /*1750*/  IMAD.IADD R150, R9, 0x1, R2 ;  /* 0x0000000109967824 */ /* 0x000fc600078e0202 */
[----:B------:R-:W-:Y:S01]  /*1760*/  VIMNMX R0, RZ, R0, !PT ;  /* 0x00000000ff007248 */ /* 0x000fe20007fe0100 */
[----:B------:R-:W-:-:S03]  /*1770*/  VIADD R5, R150, 0x6f ;  /* 0x0000006f96057836 */ /* 0x000fc60000000000 */
[----:B------:R-:W-:Y:S01]  /*1780*/  SHF.R.U32.HI R124, RZ, 0x4, R0 ;  /* 0x00000004ff7c7819 */ /* 0x000fe20000011600 */
[----:B------:R-:W-:-:S04]  /*1790*/  IMAD.HI R4, R5, -0x6db6db6d, R4 ;  /* 0x9249249305047827 */ /* 0x000fc800078e0204 */
[----:B------:R-:W-:Y:S01]  /*17a0*/  IMAD.WIDE.U32 R124, R124, 0x24924925, RZ ;  /* 0x249249257c7c7825 */ /* 0x000fe200078e00ff */
[----:B------:R-:W-:-:S03]  /*17b0*/  SHF.R.U32.HI R3, RZ, 0x1f, R4 ;  /* 0x0000001fff037819 */ /* 0x000fc60000011604 */
[----:B------:R-:W-:Y:S01]  /*17c0*/  IMAD.MOV.U32 R24, RZ, RZ, R125 ;  /* 0x000000ffff187224 */ /* 0x000fe200078e007d */
[----:B------:R-:W-:-:S05]  /*17d0*/  LEA.HI.SX32 R152, R4, R3, 0x1a ;  /* 0x0000000304987211 */ /* 0x000fca00078fd2ff */
[----:B------:R-:W-:-:S05]  /*17e0*/  IMAD R3, R152, 0x70, -R9 ;  /* 0x0000007098037824 */ /* 0x000fca00078e0a09 */
[----:B------:R-:W-:-:S04]  /*17f0*/  VIMNMX R3, R3, R2, PT ;  /* 0x0000000203037248 */ /* 0x000fc80003fe0100 */
[----:B------:R-:W-:-:S13]  /*1800*/  ISETP.GT.AND P0, PT, R3, R0, PT ;  /* 0x000000000300720c */ /* 0x000fda0003f04270 */
[----:B------:R-:W-:Y:S02]  /*1810*/  @P0 VIADD R5, R3, 0x6f ;  /* 0x0000006f03050836 */ /* 0x000fe40000000000 */
[----:B------:R-:W-:-:S04]  /*1820*/  @P0 IMAD.MOV.U32 R4, RZ, RZ, RZ ;  /* 0x000000ffff040224 */ /* 0x000fc800078e00ff */
[----:B------:R-:W-:-:S05]  /*1830*/  @P0 IMAD.HI R4, R5, -0x6db6db6d, R4 ;  /* 0x9249249305040827 */ /* 0x000fca00078e0204 */
        /* <DEDUP_REMOVED lines=24> */
.L_x_3303:
[----:B------:R-:W-:Y:S05]  /*19c0*/  BSYNC B6 ;  /* 0x0000000000067941 */ /* 0x000fea0003800000 */
.L_x_3302:
[----:B------:R-:W-:Y:S01]  /*19d0*/  VIADD R25, R18, 0x400 ;  /* 0x0000040012197836 */ /* 0x000fe20000000000 */
[----:B------:R-:W-:Y:S04]  /*19e0*/  BSSY B6, `(.L_x_3304) ;  /* 0x0000013000067945 */ /* 0x000fe80003800000 */
[----:B------:R-:W-:-:S13]  /*19f0*/  LOP3.LUT P0, RZ, R25, 0x3ff, RZ, 0xc0, !PT ;  /* 0x000003ff19ff7812 */ /* 0x000fda000780c0ff */
[----:B------:R-:W-:Y:S05]  /*1a00*/  @!P0 BRA `(.L_x_3305) ;  /* 0x0000000000408947 */ /* 0x000fea0003800000 */
[----:B------:R-:W-:Y:S01]  /*1a10*/  MOV R0, 0x0 ;  /* 0x0000000000007802 */ /* 0x000fe20000000f00 */
[----:B------:R-:W-:Y:S01]  /*1a20*/  ULDC.64 UR4, c[0x4][0x1b8] ;  /* 0x01006e0000047ab9 */ /* 0x000fe20000000a00 */
[----:B------:R-:W-:Y:S01]  /*1a30*/  ULDC.64 UR6, c[0x4][0xe0] ;  /* 0x0100380000067ab9 */ /* 0x000fe20000000a00 */
[----:B------:R-:W-:Y:S01]  /*1a40*/  MOV R4, UR4 ;  /* 0x0000000400047c02 */ /* 0x000fe20008000f00 */
        /* <DEDUP_REMOVED lines=12> */
.L_x_3305:
[----:B------:R-:W-:Y:S05]  /*1b10*/  BSYNC B6 ;  /* 0x0000000000067941 */ /* 0x000fea0003800000 */
.L_x_3304:
[----:B------:R-:W-:Y:S01]  /*1b20*/  ULDC.64 UR4, c[0x0][0x9f8] ;  /* 0x00027e0000047ab9 */ /* 0x000fe20000000a00 */
[----:B------:R-:W2:Y:S01]  /*1b30*/  LDL.LU R20, [R1+0x10] ;  /* 0x0000100001147983 */ /* 0x000ea20000300800 */
[----:B------:R-:W-:Y:S01]  /*1b40*/  ISETP.NE.U32.AND P0, PT, RZ, UR4, PT ;  /* 0x00000004ff007c0c */ /* 0x000fe2000bf05070 */
[----:B------:R-:W0:Y:S01]  /*1b50*/  LDC R0, c[0x0][0x428] ;  /* 0x00010a00ff007b82 */ /* 0x000e220000000800 */
[----:B------:R-:W-:-:S07]  /*1b60*/  ULDC UR6, c[0x0][0x2e4] ;  /* 0x0000b90000067ab9 */ /* 0x000fce0000000800 */
[----:B------:R-:W1:Y:S01]  /*1b70*/  LDC.64 R114, c[0x0][0x2f0] ;  /* 0x0000bc00ff727b82 */ /* 0x000e620000000a00 */
[----:B------:R-:W-:Y:S01]  /*1b80*/  ISETP.NE.AND.EX P0, PT, RZ, UR5, PT, P0 ;  /* 0x00000005ff007c0c */ /* 0x000fe2000bf05300 */
[----:B------:R-:W-:Y:S01]  /*1b90*/  IMAD.IADD R29, R29, 0x1, R26 ;  /* 0x000000011d1d7824 */ /* 0x000fe200078e021a */
[----:B------:R-:W-:Y:S01]  /*1ba0*/  SHF.R.S32.HI R23, RZ, 0x1f, R22 ;  /* 0x0000001fff177819 */ /* 0x000fe20000011416 */
[----:B------:R-:W-:-:S04]  /*1bb0*/  ULDC.64 UR8, c[0x0][0xa08] ;  /* 0x0002820000087ab9 */ /* 0x000fc80000000a00 */
[----:B------:R-:W3:Y:S06]  /*1bc0*/  LDC.64 R108, c[0x0][0x3e8] ;  /* 0x0000fa00ff6c7b82 */ /* 0x000eec0000000a00 */
[----:B------:R-:W-:Y:S02]  /*1bd0*/  @P0 IADD3 R4, P1, R221, UR4, RZ ;  /* 0x00000004dd040c10 */ /* 0x000fe4000ff3e0ff */
[----:B------:R-:W4:Y:S02]  /*1be0*/  LDC.64 R102, c[0x0][0x3d8] ;  /* 0x0000f600ff667b82 */ /* 0x000f240000000a00 */
[----:B------:R-:W-:Y:S01]  /*1bf0*/  @P0 IADD3.X R5, R222, UR5, RZ, P1, !PT ;  /* 0x00000005de050c10 */ /* 0x000fe20008ffe4ff */
[----:B------:R-:W-:-:S04]  /*1c00*/  ULDC.64 UR4, c[0x0][0x320] ;  /* 0x0000c80000047ab9 */ /* 0x000fc80000000a00 */
[----:B------:R3:W2:Y:S01]  /*1c10*/  @P0 LDG.E R27, desc[UR60][R4.64] ;  /* 0x0000003c041b0981 */ /* 0x0006a2000c1e1900 */
[----:B0-----:R-:W-:Y:S01]  /*1c20*/  ISETP.NE.AND P0, PT, R0, 0x1, PT ;  /* 0x000000010000780c */ /* 0x001fe20003f05270 */
[----:B------:R-:W0:Y:S01]  /*1c30*/  LDC R31, c[0x0][0x3d4] ;  /* 0x0000f500ff1f7b82 */ /* 0x000e220000000800 */
[----:B------:R-:W-:Y:S01]  /*1c40*/  ISETP.GE.AND P2, PT, R205, UR6, PT ;  /* 0x00000006cd007c0c */ /* 0x000fe2000bf46270 */
[----:B------:R-:W0:Y:S01]  /*1c50*/  S2R R153, SR_TID.X ;  /* 0x0000000000997919 */ /* 0x000e220000002100 */
[----:B------:R-:W-:Y:S01]  /*1c60*/  ISETP.GE.AND P1, PT, R22, UR6, PT ;  /* 0x0000000616007c0c */ /* 0x000fe2000bf26270 */
[----:B-1----:R-:W-:Y:S01]  /*1c70*/  IMAD R33, R115, 0x70, RZ ;  /* 0x0000007073217824 */ /* 0x002fe200078e02ff */
[----:B------:R-:W-:Y:S01]  /*1c80*/  SEL R0, RZ, 0xffffffff, P2 ;  /* 0xffffffffff007807 */ /* 0x000fe20001000000 */
[----:B------:R-:W-:Y:S01]  /*1c90*/  IMAD.SHL.U32 R136, R114, 0x40, RZ ;  /* 0x0000004072887824 */ /* 0x000fe200078e00ff */
[----:B------:R-:W-:Y:S01]  /*1ca0*/  SEL R3, RZ, 0x1, P1 ;  /* 0x00000001ff037807 */ /* 0x000fe20000800000 */
[----:B---3--:R-:W-:Y:S01]  /*1cb0*/  IMAD.WIDE.U32 R110, R204, R108, R22 ;  /* 0x0000006ccc6e7225 */ /* 0x008fe200078e0016 */
[----:B------:R-:W-:-:S02]  /*1cc0*/  ISETP.GE.AND P1, PT, R206, UR6, PT ;  /* 0x00000006ce007c0c */ /* 0x000fc4000bf26270 */
[----:B------:R-:W-:Y:S01]  /*1cd0*/  SHF.R.S32.HI R15, RZ, 0x1f, R29 ;  /* 0x0000001fff0f7819 */ /* 0x000fe2000001141d */
[----:B------:R-:W1:Y:S01]  /*1ce0*/  @P0 LDC R7, c[0x0][0x42c] ;  /* 0x00010b00ff070b82 */ /* 0x000e620000000800 */
[----:B------:R-:W-:Y:S01]  /*1cf0*/  IMAD.SHL.U32 R4, R0, 0x2, RZ ;  /* 0x0000000200047824 */ /* 0x000fe200078e00ff */
[----:B------:R-:W-:Y:S01]  /*1d00*/  SEL R5, RZ, 0x4, P1 ;  /* 0x00000004ff057807 */ /* 0x000fe20000800000 */
[----:B------:R-:W-:Y:S01]  /*1d10*/  VIADD R0, R22, 0x60 ;  /* 0x0000006016007836 */ /* 0x000fe20000000000 */
[----:B------:R-:W-:Y:S01]  /*1d20*/  SHF.R.S32.HI R147, RZ, 0x1f, R204 ;  /* 0x0000001fff937819 */ /* 0x000fe200000114cc */
[----:B------:R-:W-:Y:S01]  /*1d30*/  IMAD R10, R15, R114, RZ ;  /* 0x000000720f0a7224 */ /* 0x000fe200078e02ff */
[----:B------:R-:W-:Y:S01]  /*1d40*/  LOP3.LUT R4, R4, 0x2, R3, 0xe2, !PT ;  /* 0x0000000204047812 */ /* 0x000fe200078ee203 */
[----:B----4-:R-:W-:Y:S01]  /*1d50*/  IMAD.WIDE.U32 R104, R204, R102, R22 ;  /* 0x00000066cc687225 */ /* 0x010fe200078e0016 */
[----:B------:R-:W3:Y:S01]  /*1d60*/  @P0 LDC R8, c[0x0][0x430] ;  /* 0x00010c00ff080b82 */ /* 0x000ee20000000800 */
[----:B------:R-:W-:-:S02]  /*1d70*/  ISETP.GE.AND P2, PT, R0, UR6, PT ;  /* 0x0000000600007c0c */ /* 0x000fc4000bf46270 */
[----:B------:R-:W-:Y:S01]  /*1d80*/  IMAD R11, R29, R115, R10 ;  /* 0x000000731d0b7224 */ /* 0x000fe200078e020a */
[--C-:B------:R-:W-:Y:S01]  /*1d90*/  SHF.R.S32.HI R17, RZ, 0x1f, R16.reuse ;  /* 0x0000001fff117819 */ /* 0x100fe20000011410 */
[----:B0-----:R-:W-:Y:S01]  /*1da0*/  IMAD.SHL.U32 R124, R31, 0x2, RZ ;  /* 0x000000021f7c7824 */ /* 0x001fe200078e00ff */
[----:B------:R-:W-:Y:S01]  /*1db0*/  SEL R6, RZ, 0x8, P2 ;  /* 0x00000008ff067807 */ /* 0x000fe20001000000 */
[----:B------:R-:W-:Y:S01]  /*1dc0*/  IMAD R35, R109, 0x70, RZ ;  /* 0x000000706d237824 */ /* 0x000fe200078e02ff */
[-C--:B------:R-:W-:Y:S01]  /*1dd0*/  ISETP.GE.AND P1, PT, R205, R31.reuse, PT ;  /* 0x0000001fcd00720c */ /* 0x080fe20003f26270 */
[----:B------:R-:W-:Y:S01]  /*1de0*/  IMAD.WIDE.U32 R106, R204, R102, R16 ;  /* 0x00000066cc6a7225 */ /* 0x000fe200078e0010 */
[----:B------:R-:W-:Y:S02]  /*1df0*/  LOP3.LUT R30, R6, R4, R5, 0xfe, !PT ;  /* 0x00000004061e7212 */ /* 0x000fe400078efe05 */
[----:B------:R-:W-:Y:S01]  /*1e00*/  ISETP.GE.AND P3, PT, R206, R31, PT ;  /* 0x0000001fce00720c */ /* 0x000fe20003f66270 */
[----:B------:R-:W-:Y:S01]  /*1e10*/  IMAD.WIDE.U32 R112, R204, R108, R16 ;  /* 0x0000006ccc707225 */ /* 0x000fe200078e0010 */
[----:B------:R-:W-:-:S02]  /*1e20*/  LOP3.LUT P2, RZ, R217, 0x4, RZ, 0xc0, !PT ;  /* 0x00000004d9ff7812 */ /* 0x000fc4000784c0ff */
[----:B------:R-:W-:Y:S01]  /*1e30*/  SHF.L.U64.HI R135, R114, 0x6, R115 ;  /* 0x0000000672877819 */ /* 0x000fe20000010273 */
[----:B-1----:R-:W-:Y:S01]  /*1e40*/  @P0 IMAD.HI.U32 R3, R146, R7, RZ ;  /* 0x0000000792030227 */ /* 0x002fe200078e00ff */
[----:B------:R-:W-:Y:S02]  /*1e50*/  SHF.R.S32.HI R148, RZ, 0x1f, R224 ;  /* 0x0000001fff947819 */ /* 0x000fe400000114e0 */
[----:B------:R-:W-:Y:S01]  /*1e60*/  LEA.HI R153, R153, 0x8, RZ, 0x19 ;  /* 0x0000000899997811 */ /* 0x000fe200078fc8ff */
[----:B------:R-:W-:Y:S01]  /*1e70*/  IMAD R133, R103, 0x70, RZ ;  /* 0x0000007067857824 */ /* 0x000fe200078e02ff */
[----:B---3--:R-:W-:Y:S01]  /*1e80*/  @P0 SHF.R.U32.HI R146, RZ, R8, R3 ;  /* 0x00000008ff920219 */ /* 0x008fe20000011603 */
[----:B------:R-:W-:-:S03]  /*1e90*/  VIADD R3, R22, 0x80 ;  /* 0x0000008016037836 */ /* 0x000fc60000000000 */
[----:B------:R-:W-:Y:S01]  /*1ea0*/  SHF.R.S32.HI R8, RZ, 0x1f, R146 ;  /* 0x0000001fff087819 */ /* 0x000fe20000011492 */
[----:B------:R-:W-:Y:S01]  /*1eb0*/  IMAD.WIDE.U32 R6, R146, UR4, R22 ;  /* 0x0000000492067c25 */ /* 0x000fe2000f8e0016 */
[----:B------:R-:W-:-:S03]  /*1ec0*/  ISETP.GE.AND P0, PT, R3, UR6, PT ;  /* 0x0000000603007c0c */ /* 0x000fc6000bf06270 */
[----:B------:R-:W-:Y:S01]  /*1ed0*/  IMAD R5, R8, UR4, RZ ;  /* 0x0000000408057c24 */ /* 0x000fe2000f8e02ff */
[----:B------:R-:W-:Y:S01]  /*1ee0*/  SEL R9, RZ, 0x10, P0 ;  /* 0x00000010ff097807 */ /* 0x000fe20000000000 */
[----:B------:R-:W-:Y:S01]  /*1ef0*/  IMAD.MOV.U32 R116, RZ, RZ, R6 ;  /* 0x000000ffff747224 */ /* 0x000fe200078e0006 */
[----:B------:R-:W-:Y:S01]  /*1f00*/  ISETP.NE.U32.AND P0, PT, RZ, UR8, PT ;  /* 0x00000008ff007c0c */ /* 0x000fe2000bf05070 */
[----:B------:R-:W-:Y:S01]  /*1f10*/  IMAD R117, R146, UR5, R5 ;  /* 0x0000000592757c24 */ /* 0x000fe2000f8e0205 */
[----:B------:R-:W-:Y:S01]  /*1f20*/  ULDC.64 UR4, c[0x0][0x2f8] ;  /* 0x0000be0000047ab9 */ /* 0x000fe20000000a00 */
[----:B------:R-:W-:Y:S01]  /*1f30*/  IMAD.WIDE.U32 R4, R29, R114, RZ ;  /* 0x000000721d047225 */ /* 0x000fe200078e00ff */
[----:B------:R-:W-:Y:S02]  /*1f40*/  ISETP.NE.AND.EX P0, PT, RZ, UR9, PT, P0 ;  /* 0x00000009ff007c0c */ /* 0x000fe4000bf05300 */
[----:B------:R-:W-:Y:S01]  /*1f50*/  LOP3.LUT R30, R30, R9, RZ, 0xfc, !PT ;  /* 0x000000091e1e7212 */ /* 0x000fe200078efcff */
[----:B------:R-:W-:-:S02]  /*1f60*/  IMAD.IADD R117, R7, 0x1, R117 ;  /* 0x0000000107757824 */ /* 0x000fc400078e0275 */
[----:B------:R-:W-:Y:S02]  /*1f70*/  IMAD.IADD R5, R5, 0x1, R11 ;  /* 0x0000000105057824 */ /* 0x000fe400078e020b */
[----:B------:R-:W-:Y:S02]  /*1f80*/  IMAD R7, R8, UR4, RZ ;  /* 0x0000000408077c24 */ /* 0x000fe4000f8e02ff */
[----:B------:R-:W-:-:S04]  /*1f90*/  IMAD.WIDE.U32 R4, R146, UR4, R4 ;  /* 0x0000000492047c25 */ /* 0x000fc8000f8e0004 */
[----:B------:R-:W-:Y:S01]  /*1fa0*/  IMAD R7, R146, UR5, R7 ;  /* 0x0000000592077c24 */ /* 0x000fe2000f8e0207 */
[----:B------:R-:W-:-:S03]  /*1fb0*/  ULDC.64 UR4, c[0x0][0x300] ;  /* 0x0000c00000047ab9 */ /* 0x000fc60000000a00 */
[----:B------:R-:W-:Y:S01]  /*1fc0*/  IMAD.IADD R5, R5, 0x1, R7 ;  /* 0x0000000105057824 */ /* 0x000fe200078e0207 */
[----:B--2---:R-:W-:-:S04]  /*1fd0*/  LOP3.LUT R20, R20, 0xfffffffe, RZ, 0xc0, !PT ;  /* 0xfffffffe14147812 */ /* 0x004fc800078ec0ff */
[----:B------:R-:W-:-:S04]  /*1fe0*/  @P3 LOP3.LUT R20, R20, 0x1, RZ, 0xfc, !PT ;  /* 0x0000000114143812 */ /* 0x000fc800078efcff */
[----:B------:R-:W-:-:S04]  /*1ff0*/  LOP3.LUT R20, R20, 0xfffffffb, RZ, 0xc0, !PT ;  /* 0xfffffffb14147812 */ /* 0x000fc800078ec0ff */
[----:B------:R-:W-:-:S05]  /*2000*/  @P2 LOP3.LUT R20, R20, 0x4, RZ, 0xfc, !PT ;  /* 0x0000000414142812 */ /* 0x000fca00078efcff */
[----:B------:R0:W-:Y:S01]  /*2010*/  STL [R1+0x10], R20 ;  /* 0x0000101401007387 */ /* 0x0001e20000100800 */
[----:B------:R-:W-:Y:S02]  /*2020*/  SHF.R.S32.HI R6, RZ, 0x1f, R27 ;  /* 0x0000001fff067819 */ /* 0x000fe4000001141b */
[----:B------:R-:W-:Y:S02]  /*2030*/  SEL R9, R27, RZ, !P0 ;  /* 0x000000ff1b097207 */ /* 0x000fe40004000000 */
[----:B------:R-:W-:Y:S01]  /*2040*/  SEL R8, R6, RZ, !P0 ;  /* 0x000000ff06087207 */ /* 0x000fe20004000000 */
[----:B------:R-:W-:Y:S02]  /*2050*/  IMAD R6, R147, R108, RZ ;  /* 0x0000006c93067224 */ /* 0x000fe400078e02ff */
[----:B------:R-:W-:-:S04]  /*2060*/  IMAD.WIDE.U32 R118, R9, UR4, R4 ;  /* 0x0000000409767c25 */ /* 0x000fc8000f8e0004 */
[----:B------:R-:W-:Y:S02]  /*2070*/  IMAD R10, R8, UR4, RZ ;  /* 0x00000004080a7c24 */ /* 0x000fe4000f8e02ff */
[-C--:B------:R-:W-:Y:S02]  /*2080*/  IMAD R4, R147, R114.reuse, RZ ;  /* 0x0000007293047224 */ /* 0x080fe400078e02ff */
[C---:B------:R-:W-:Y:S02]  /*2090*/  IMAD R11, R204.reuse, R109, R6 ;  /* 0x0000006dcc0b7224 */ /* 0x040fe400078e0206 */
[----:B------:R-:W-:Y:S01]  /*20a0*/  IMAD R13, R9, UR5, R10 ;  /* 0x00000005090d7c24 */ /* 0x000fe2000f8e020a */
[----:B------:R-:W-:Y:S01]  /*20b0*/  ULDC.64 UR4, c[0x0][0x328] ;  /* 0x0000ca0000047ab9 */ /* 0x000fe20000000a00 */
[----:B------:R-:W-:-:S04]  /*20c0*/  IMAD.WIDE.U32 R6, R204, R114, R22 ;  /* 0x00000072cc067225 */ /* 0x000fc800078e0016 */
[----:B------:R-:W-:Y:S01]  /*20d0*/  IMAD R21, R204, R115, R4 ;  /* 0x00000073cc157224 */ /* 0x000fe200078e0204 */
[----:B------:R-:W-:Y:S01]  /*20e0*/  IADD3 R5, P0, R118, R6, RZ ;  /* 0x0000000676057210 */ /* 0x000fe20007f1e0ff */
[----:B------:R-:W-:Y:S02]  /*20f0*/  IMAD.IADD R4, R119, 0x1, R13 ;  /* 0x0000000177047824 */ /* 0x000fe400078e020d */
[----:B------:R-:W-:Y:S02]  /*2100*/  IMAD R8, R8, UR4, RZ ;  /* 0x0000000408087c24 */ /* 0x000fe4000f8e02ff */
[----:B------:R-:W-:Y:S01]  /*2110*/  IMAD.WIDE.U32 R116, R9, UR4, R116 ;  /* 0x0000000409747c25 */ /* 0x000fe2000f8e0074 */
[----:B------:R-:W-:Y:S02]  /*2120*/  IADD3.X R6, R4, R7, R21, P0, !PT ;  /* 0x0000000704067210 */ /* 0x000fe400007fe415 */
[----:B------:R-:W-:Y:S01]  /*2130*/  ISETP.GE.AND P0, PT, R22, R31, PT ;  /* 0x0000001f1600720c */ /* 0x000fe20003f06270 */
[----:B------:R-:W-:-:S02]  /*2140*/  IMAD R7, R147, R102, RZ ;  /* 0x0000006693077224 */ /* 0x000fc400078e02ff */
[----:B------:R-:W-:Y:S01]  /*2150*/  IMAD R41, R9, UR5, R8 ;  /* 0x0000000509297c24 */ /* 0x000fe2000f8e0208 */
[C---:B------:R-:W-:Y:S01]  /*2160*/  SEL R8, R31.reuse, RZ, P1 ;  /* 0x000000ff1f087207 */ /* 0x040fe20000800000 */
[----:B------:R-:W-:Y:S01]  /*2170*/  IMAD R9, R204, R103, R7 ;  /* 0x00000067cc097224 */ /* 0x000fe200078e0207 */
[----:B------:R-:W-:Y:S01]  /*2180*/  SEL R7, R31, RZ, P0 ;  /* 0x000000ff1f077207 */ /* 0x000fe20000000000 */
[----:B------:R-:W-:Y:S02]  /*2190*/  IMAD.IADD R113, R113, 0x1, R11 ;  /* 0x0000000171717824 */ /* 0x000fe400078e020b */
[----:B------:R-:W-:Y:S02]  /*21a0*/  IMAD.IADD R107, R107, 0x1, R9 ;  /* 0x000000016b6b7824 */ /* 0x000fe400078e0209 */
[----:B------:R-:W-:Y:S02]  /*21b0*/  IMAD.IADD R7, R22, 0x1, R7 ;  /* 0x0000000116077824 */ /* 0x000fe400078e0207 */
[----:B------:R-:W-:-:S02]  /*21c0*/  IMAD.IADD R105, R9, 0x1, R105 ;  /* 0x0000000109697824 */ /* 0x000fc400078e0269 */
[----:B------:R-:W-:Y:S01]  /*21d0*/  IMAD.IADD R9, R205, 0x1, R8 ;  /* 0x00000001cd097824 */ /* 0x000fe200078e0208 */
[----:B------:R-:W-:Y:S01]  /*21e0*/  SHF.R.S32.HI R8, RZ, 0x1f, R7 ;  /* 0x0000001fff087819 */ /* 0x000fe20000011407 */
[----:B------:R-:W-:Y:S01]  /*21f0*/  IMAD.IADD R111, R11, 0x1, R111 ;  /* 0x000000010b6f7824 */ /* 0x000fe200078e026f */
[----:B------:R-:W-:Y:S01]  /*2200*/  SEL R11, R31, RZ, P3 ;  /* 0x000000ff1f0b7207 */ /* 0x000fe20001800000 */
[-C--:B-----5:R-:W-:Y:S01]  /*2210*/  IMAD.WIDE.U32 R112, R144, R108.reuse, R112 ;  /* 0x0000006c90707225 */ /* 0x0a0fe200078e0070 */
[CC--:B------:R-:W-:Y:S02]  /*2220*/  LEA.HI R21, R8.reuse, R7.reuse, RZ, 0x3 ;  /* 0x0000000708157211 */ /* 0x0c0fe400078f18ff */
[----:B------:R-:W-:Y:S01]  /*2230*/  LEA.HI R7, R8, R7, RZ, 0x6 ;  /* 0x0000000708077211 */ /* 0x000fe200078f30ff */
[----:B------:R-:W-:Y:S01]  /*2240*/  IMAD.IADD R13, R206, 0x1, R11 ;  /* 0x00000001ce0d7824 */ /* 0x000fe200078e020b */
[----:B------:R-:W-:Y:S01]  /*2250*/  SHF.R.S32.HI R10, RZ, 0x1f, R9 ;  /* 0x0000001fff0a7819 */ /* 0x000fe20000011409 */
[----:B------:R-:W-:Y:S01]  /*2260*/  IMAD.WIDE.U32 R110, R144, R108, R110 ;  /* 0x0000006c906e7225 */ /* 0x000fe200078e006e */
[----:B------:R-:W-:-:S02]  /*2270*/  SHF.R.S32.HI R8, RZ, 0x6, R7 ;  /* 0x00000006ff087819 */ /* 0x000fc40000011407 */
[----:B------:R-:W-:Y:S01]  /*2280*/  LOP3.LUT R7, R209, 0x38, R21, 0xf8, !PT ;  /* 0x00000038d1077812 */ /* 0x000fe200078ef815 */
[----:B------:R-:W-:Y:S01]  /*2290*/  IMAD.WIDE.U32 R106, R144, R102, R106 ;  /* 0x00000066906a7225 */ /* 0x000fe200078e006a */
[----:B------:R-:W-:Y:S02]  /*22a0*/  SHF.R.S32.HI R14, RZ, 0x1f, R13 ;  /* 0x0000001fff0e7819 */ /* 0x000fe4000001140d */
[----:B------:R-:W-:Y:S01]  /*22b0*/  LEA.HI R11, R10, R9, RZ, 0x6 ;  /* 0x000000090a0b7211 */ /* 0x000fe200078f30ff */
[----:B------:R-:W-:Y:S01]  /*22c0*/  IMAD R143, R8, 0x1c00, R211 ;  /* 0x00001c00088f7824 */ /* 0x000fe200078e02d3 */
[-C--:B------:R-:W-:Y:S01]  /*22d0*/  LEA.HI R32, R14, R13.reuse, RZ, 0x3 ;  /* 0x0000000d0e207211 */ /* 0x080fe200078f18ff */
[----:B------:R-:W-:Y:S01]  /*22e0*/  IMAD R141, R8, 0x1c00, R213 ;  /* 0x00001c00088d7824 */ /* 0x000fe200078e02d5 */
[----:B------:R-:W-:Y:S01]  /*22f0*/  LOP3.LUT R8, R7, R210, RZ, 0x3c, !PT ;  /* 0x000000d207087212 */ /* 0x000fe200078e3cff */
[----:B------:R-:W-:Y:S01]  /*2300*/  IMAD.WIDE.U32 R104, R144, R102, R104 ;  /* 0x0000006690687225 */ /* 0x000fe200078e0068 */
[----:B------:R-:W-:-:S02]  /*2310*/  LEA.HI R13, R14, R13, RZ, 0x6 ;  /* 0x0000000d0e0d7211 */ /* 0x000fc400078f30ff */
[----:B------:R-:W-:Y:S01]  /*2320*/  LOP3.LUT R7, R209, 0x38, R32, 0xf8, !PT ;  /* 0x00000038d1077812 */ /* 0x000fe200078ef820 */
[----:B------:R-:W-:Y:S01]  /*2330*/  IMAD.IADD R143, R143, 0x1, R8 ;  /* 0x000000018f8f7824 */ /* 0x000fe200078e0208 */
[----:B------:R-:W-:Y:S01]  /*2340*/  SHF.R.S32.HI R8, RZ, 0x6, R13 ;  /* 0x00000006ff087819 */ /* 0x000fe2000001140d */
[----:B------:R-:W-:Y:S01]  /*2350*/  IMAD.WIDE.U32 R114, R114, 0x70, RZ ;  /* 0x0000007072727825 */ /* 0x000fe200078e00ff */
[----:B------:R-:W-:Y:S02]  /*2360*/  LEA.HI R27, R10, R9, RZ, 0x3 ;  /* 0x000000090a1b7211 */ /* 0x000fe400078f18ff */
[----:B------:R-:W-:Y:S01]  /*2370*/  SHF.R.S32.HI R10, RZ, 0x6, R11 ;  /* 0x00000006ff0a7819 */ /* 0x000fe2000001140b */
[C---:B------:R-:W-:Y:S01]  /*2380*/  IMAD R140, R8.reuse, 0x1c00, R211 ;  /* 0x00001c00088c7824 */ /* 0x040fe200078e02d3 */
[----:B------:R-:W-:Y:S01]  /*2390*/  LOP3.LUT R7, R7, R210, RZ, 0x3c, !PT ;  /* 0x000000d207077212 */ /* 0x000fe200078e3cff */
[----:B------:R-:W-:Y:S01]  /*23a0*/  IMAD R138, R8, 0x1c00, R213 ;  /* 0x00001c00088a7824 */ /* 0x000fe200078e02d5 */
[----:B------:R-:W-:Y:S01]  /*23b0*/  SHF.R.S32.HI R11, RZ, 0x1f, R144 ;  /* 0x0000001fff0b7819 */ /* 0x000fe20000011490 */
[----:B------:R-:W-:Y:S01]  /*23c0*/  IMAD R142, R10, 0x1c00, R211 ;  /* 0x00001c000a8e7824 */ /* 0x000fe200078e02d3 */
[----:B------:R-:W-:Y:S01]  /*23d0*/  LOP3.LUT R12, R208, 0x38, R21, 0xf8, !PT ;  /* 0x00000038d00c7812 */ /* 0x000fe200078ef815 */
[----:B------:R-:W-:Y:S01]  /*23e0*/  IMAD.IADD R140, R140, 0x1, R7 ;  /* 0x000000018c8c7824 */ /* 0x000fe200078e0207 */
[----:B------:R-:W-:Y:S01]  /*23f0*/  LOP3.LUT R9, R209, 0x38, R27, 0xf8, !PT ;  /* 0x00000038d1097812 */ /* 0x000fe200078ef81b */
[C---:B------:R-:W-:Y:S01]  /*2400*/  IMAD R7, R11.reuse, R108, RZ ;  /* 0x0000006c0b077224 */ /* 0x040fe200078e02ff */
[----:B------:R-:W-:Y:S01]  /*2410*/  LOP3.LUT R12, R12, R237, RZ, 0x3c, !PT ;  /* 0x000000ed0c0c7212 */ /* 0x000fe200078e3cff */
[----:B------:R-:W-:Y:S01]  /*2420*/  IMAD R11, R11, R102, RZ ;  /* 0x000000660b0b7224 */ /* 0x000fe200078e02ff */
[-C--:B------:R-:W-:Y:S01]  /*2430*/  LOP3.LUT R9, R9, R210.reuse, RZ, 0x3c, !PT ;  /* 0x000000d209097212 */ /* 0x080fe200078e3cff */
[----:B------:R-:W-:Y:S01]  /*2440*/  IMAD R139, R10, 0x1c00, R213 ;  /* 0x00001c000a8b7824 */ /* 0x000fe200078e02d5 */
[----:B------:R-:W-:Y:S01]  /*2450*/  LOP3.LUT R14, R208, 0x38, R32, 0xf8, !PT ;  /* 0x00000038d00e7812 */ /* 0x000fe200078ef820 */
[----:B------:R-:W-:Y:S01]  /*2460*/  IMAD R37, R144, R103, R11 ;  /* 0x0000006790257224 */ /* 0x000fe200078e020b */
[----:B------:R-:W-:Y:S01]  /*2470*/  LOP3.LUT R13, R209, 0x18, R22, 0xf8, !PT ;  /* 0x00000018d10d7812 */ /* 0x000fe200078ef816 */
[----:B------:R-:W-:Y:S01]  /*2480*/  IMAD.IADD R141, R141, 0x1, R12 ;  /* 0x000000018d8d7824 */ /* 0x000fe200078e020c */
[----:B------:R-:W-:Y:S01]  /*2490*/  LOP3.LUT R12, R208, 0x38, R27, 0xf8, !PT ;  /* 0x00000038d00c7812 */ /* 0x000fe200078ef81b */
[----:B------:R-:W-:Y:S01]  /*24a0*/  VIADD R11, R22, 0xa0 ;  /* 0x000000a0160b7836 */ /* 0x000fe20000000000 */
[----:B------:R-:W-:Y:S01]  /*24b0*/  IADD3 R120, P3, R204, R29, RZ ;  /* 0x0000001dcc787210 */ /* 0x000fe20007f7e0ff */
[----:B------:R-:W-:Y:S01]  /*24c0*/  IMAD.IADD R142, R142, 0x1, R9 ;  /* 0x000000018e8e7824 */ /* 0x000fe200078e0209 */
[----:B------:R-:W-:Y:S01]  /*24d0*/  LOP3.LUT R12, R12, R237, RZ, 0x3c, !PT ;  /* 0x000000ed0c0c7212 */ /* 0x000fe200078e3cff */
[----:B------:R-:W-:Y:S01]  /*24e0*/  IMAD R39, R144, R109, R7 ;  /* 0x0000006d90277224 */ /* 0x000fe200078e0207 */
[----:B------:R-:W-:Y:S01]  /*24f0*/  ISETP.GE.AND P2, PT, R11, UR6, PT ;  /* 0x000000060b007c0c */ /* 0x000fe2000bf46270 */
[----:B------:R-:W-:Y:S01]  /*2500*/  IMAD.SHL.U32 R8, R108, 0x40, RZ ;  /* 0x000000406c087824 */ /* 0x000fe200078e00ff */
[----:B------:R-:W-:Y:S01]  /*2510*/  LOP3.LUT R9, R14, R237, RZ, 0x3c, !PT ;  /* 0x000000ed0e097212 */ /* 0x000fe200078e3cff */
[----:B------:R-:W-:Y:S01]  /*2520*/  IMAD.IADD R139, R139, 0x1, R12 ;  /* 0x000000018b8b7824 */ /* 0x000fe200078e020c */
[----:B------:R-:W-:Y:S01]  /*2530*/  SEL R31, RZ, 0x20, P2 ;  /* 0x00000020ff1f7807 */ /* 0x000fe20001000000 */
[----:B------:R-:W-:Y:S01]  /*2540*/  IMAD.SHL.U32 R10, R102, 0x40, RZ ;  /* 0x00000040660a7824 */ /* 0x000fe200078e00ff */
[----:B------:R-:W-:Y:S01]  /*2550*/  SHF.L.U64.HI R7, R108, 0x6, R109 ;  /* 0x000000066c077819 */ /* 0x000fe2000001026d */
[----:B------:R-:W-:Y:S01]  /*2560*/  IMAD.IADD R138, R138, 0x1, R9 ;  /* 0x000000018a8a7824 */ /* 0x000fe200078e0209 */
[----:B------:R-:W-:Y:S01]  /*2570*/  LOP3.LUT R12, R13, R210, RZ, 0x3c, !PT ;  /* 0x000000d20d0c7212 */ /* 0x000fe200078e3cff */
[----:B------:R-:W-:Y:S01]  /*2580*/  IMAD.WIDE.U32 R108, R108, 0x70, RZ ;  /* 0x000000706c6c7825 */ /* 0x000fe200078e00ff */
[----:B------:R-:W-:-:S02]  /*2590*/  SHF.L.U64.HI R9, R102, 0x6, R103 ;  /* 0x0000000666097819 */ /* 0x000fc40000010267 */
[----:B0-----:R-:W-:Y:S01]  /*25a0*/  SHF.R.S32.HI R20, RZ, 0x3, R21 ;  /* 0x00000003ff147819 */ /* 0x001fe20000011415 */
[----:B------:R-:W-:Y:S01]  /*25b0*/  IMAD.WIDE.U32 R102, R102, 0x70, RZ ;  /* 0x0000007066667825 */ /* 0x000fe200078e00ff */
[----:B------:R-:W-:Y:S02]  /*25c0*/  SHF.R.S32.HI R26, RZ, 0x3, R27 ;  /* 0x00000003ff1a7819 */ /* 0x000fe4000001141b */
[----:B------:R-:W-:Y:S01]  /*25d0*/  LOP3.LUT R38, R30, R31, RZ, 0xfc, !PT ;  /* 0x0000001f1e267212 */ /* 0x000fe200078efcff */
[----:B------:R-:W-:Y:S01]  /*25e0*/  IMAD.X R121, R15, 0x1, R147, P3 ;  /* 0x000000010f797824 */ /* 0x000fe200018e0693 */
        /* <DEDUP_REMOVED lines=8> */
[C---:B------:R-:W-:Y:S01]  /*2670*/  LOP3.LUT R34, R38.reuse, 0x2, RZ, 0xc0, !PT ;  /* 0x0000000226227812 */ /* 0x040fe200078ec0ff */
[----:B------:R-:W-:Y:S01]  /*2680*/  IMAD.IADD R132, R115, 0x1, R33 ;  /* 0x0000000173847824 */ /* 0x000fe200078e0221 */
[C---:B------:R-:W-:Y:S01]  /*2690*/  LOP3.LUT R35, R38.reuse, 0x4, RZ, 0xc0, !PT ;  /* 0x0000000426237812 */ /* 0x040fe200078ec0ff */
[----:B------:R-:W-:Y:S01]  /*26a0*/  IMAD.IADD R12, R113, 0x1, R39 ;  /* 0x00000001710c7824 */ /* 0x000fe200078e0227 */
[C---:B------:R-:W-:Y:S01]  /*26b0*/  LOP3.LUT R36, R38.reuse, 0x8, RZ, 0xc0, !PT ;  /* 0x0000000826247812 */ /* 0x040fe200078ec0ff */
[----:B------:R-:W-:Y:S01]  /*26c0*/  IMAD.IADD R13, R39, 0x1, R111 ;  /* 0x00000001270d7824 */ /* 0x000fe200078e026f */
[----:B------:R-:W-:Y:S01]  /*26d0*/  LOP3.LUT R37, R38, 0x10, RZ, 0xc0, !PT ;  /* 0x0000001026257812 */ /* 0x000fe200078ec0ff */
[----:B------:R-:W-:Y:S01]  /*26e0*/  IMAD.IADD R133, R103, 0x1, R133 ;  /* 0x0000000167857824 */ /* 0x000fe200078e0285 */
[----:B------:R-:W-:Y:S01]  /*26f0*/  LOP3.LUT R30, R30, 0x1, RZ, 0xc0, !PT ;  /* 0x000000011e1e7812 */ /* 0x000fe200078ec0ff */
[----:B------:R-:W-:Y:S01]  /*2700*/  IMAD.IADD R39, R117, 0x1, R41 ;  /* 0x0000000175277824 */ /* 0x000fe200078e0229 */
[----:B------:R-:W-:-:S02]  /*2710*/  SHF.R.S32.HI R31, RZ, 0x1f, R21 ;  /* 0x0000001fff1f7819 */ /* 0x000fc40000011415 */
[----:B------:R-:W-:Y:S02]  /*2720*/  SHF.R.S32.HI R32, RZ, 0x1f, R27 ;  /* 0x0000001fff207819 */ /* 0x000fe4000001141b */
[----:B------:R-:W-:Y:S02]  /*2730*/  SHF.R.S32.HI R33, RZ, 0x1f, R29 ;  /* 0x0000001fff217819 */ /* 0x000fe4000001141d */
[----:B------:R-:W-:-:S07]  /*2740*/  LOP3.LUT R38, R38, 0x20, RZ, 0xc0, !PT ;  /* 0x0000002026267812 */ /* 0x000fce00078ec0ff */
.L_x_3405:
[----:B-12---:R-:W2:Y:S01]  /*2750*/  LDL.LU R45, [R1+0x10] ;  /* 0x00001000012d7983 */ /* 0x006ea20000300800 */
[----:B------:R-:W-:Y:S01]  /*2760*/  VIADD R47, R24, 0xffffffff ;  /* 0xffffffff182f7836 */ /* 0x000fe20000000000 */
[----:B------:R-:W0:Y:S01]  /*2770*/  LDC.64 R122, c[0x0][0x2d8] ;  /* 0x0000b600ff7a7b82 */ /* 0x000e220000000a00 */
[----:B------:R-:W-:Y:S01]  /*2780*/  LOP3.LUT P5, RZ, R217, 0x4, RZ, 0xc0, !PT ;  /* 0x00000004d9ff7812 */ /* 0x000fe200078ac0ff */
[----:B------:R-:W-:Y:S01]  /*2790*/  IMAD R40, R19, 0x5400, R137 ;  /* 0x0000540013287824 */ /* 0x000fe200078e0289 */
        /* <DEDUP_REMOVED lines=8> */
[----:B------:R-:W-:Y:S01]  /*2820*/  IADD3 R42, P4, R5, R128, RZ ;  /* 0x00000080052a7210 */ /* 0x000fe20007f9e0ff */
[----:B------:R-:W-:-:S04]  /*2830*/  IMAD.IADD R96, R129, 0x1, R41 ;  /* 0x0000000181607824 */ /* 0x000fc800078e0229 */
[----:B------:R-:W-:Y:S01]  /*2840*/  IMAD.X R43, R96, 0x1, R6, P4 ;  /* 0x00000001602b7824 */ /* 0x000fe200020e0606 */
[----:B------:R-:W-:Y:S02]  /*2850*/  IADD3.X R41, R6, R96, R135, P2, P3 ;  /* 0x0000006006297210 */ /* 0x000fe400017e6487 */
[----:B------:R-:W-:Y:S02]  /*2860*/  ISETP.GT.AND P3, PT, R47, R125, PT ;  /* 0x0000007d2f00720c */ /* 0x000fe40003f64270 */
[-C--:B0-----:R-:W-:Y:S02]  /*2870*/  LEA R48, P2, R24, R122.reuse, 0x1 ;  /* 0x0000007a18307211 */ /* 0x081fe400078408ff */
[----:B------:R-:W-:Y:S02]  /*2880*/  LEA R50, P4, R42, R122, 0x1 ;  /* 0x0000007a2a327211 */ /* 0x000fe400078808ff */
[----:B------:R-:W-:Y:S01]  /*2890*/  LEA.HI.X R49, R24, R123, R41, 0x1, P2 ;  /* 0x0000007b18317211 */ /* 0x000fe200010f0c29 */
[----:B------:R-:W-:Y:S01]  /*28a0*/  IMAD.MOV.U32 R24, RZ, RZ, R47 ;  /* 0x000000ffff187224 */ /* 0x000fe200078e002f */
[----:B-1----:R-:W-:-:S02]  /*28b0*/  ISETP.GE.AND P2, PT, R101, 0x1, PT ;  /* 0x000000016500780c */ /* 0x002fc40003f46270 */
[----:B------:R-:W-:Y:S01]  /*28c0*/  LEA.HI.X R51, R42, R123, R43, 0x1, P4 ;  /* 0x0000007b2a337211 */ /* 0x000fe200020f0c2b */
[C---:B------:R-:W-:Y:S02]  /*28d0*/  VIADD R42, R40.reuse, 0x20 ;  /* 0x00000020282a7836 */ /* 0x040fe40000000000 */
[C---:B------:R-:W-:Y:S02]  /*28e0*/  @P5 VIADD R42, R40.reuse, 0xffffffe0 ;  /* 0xffffffe0282a5836 */ /* 0x040fe40000000000 */
[--C-:B------:R-:W-:Y:S02]  /*28f0*/  IMAD R40, R40, 0x2, R25.reuse ;  /* 0x0000000228287824 */ /* 0x100fe400078e0219 */
[----:B------:R-:W-:Y:S01]  /*2900*/  IMAD R41, R42, 0x2, R25 ;  /* 0x000000022a297824 */ /* 0x000fe200078e0219 */
[----:B--2---:R-:W-:-:S04]  /*2910*/  LOP3.LUT R45, R45, 0xfffffffd, RZ, 0xc0, !PT ;  /* 0xfffffffd2d2d7812 */ /* 0x004fc800078ec0ff */
[----:B------:R-:W-:-:S05]  /*2920*/  @P3 LOP3.LUT R45, R45, 0x2, RZ, 0xfc, !PT ;  /* 0x000000022d2d3812 */ /* 0x000fca00078efcff */
[----:B------:R0:W-:Y:S01]  /*2930*/  STL [R1+0x10], R45 ;  /* 0x0000102d01007387 */ /* 0x0001e20000100800 */
[----:B-----5:R-:W-:Y:S05]  /*2940*/  @!P2 BRA `(.L_x_3307) ;  /* 0x0000007400aca947 */ /* 0x020fea0003800000 */
[----:B------:R-:W-:Y:S01]  /*2950*/  ULDC.U8 UR4, c[0x0][0x3f0] ;  /* 0x0000fc0000047ab9 */ /* 0x000fe20000000000 */
[-C--:B------:R-:W-:Y:S01]  /*2960*/  IMAD R43, R133, R47.reuse, RZ ;  /* 0x0000002f852b7224 */ /* 0x080fe200078e02ff */
[----:B------:R-:W-:Y:S01]  /*2970*/  ISETP.NE.AND P2, PT, RZ, UR4, PT ;  /* 0x00000004ff007c0c */ /* 0x000fe2000bf45270 */
[-C--:B0-----:R-:W-:Y:S02]  /*2980*/  IMAD R45, R134, R47.reuse, RZ ;  /* 0x0000002f862d7224 */ /* 0x081fe400078e02ff */
[----:B------:R-:W-:Y:S02]  /*2990*/  IMAD R42, R24, -0x70, R2 ;  /* 0xffffff90182a7824 */ /* 0x000fe400078e0202 */
[C---:B------:R-:W-:Y:S02]  /*29a0*/  IMAD R43, R44.reuse, R102, R43 ;  /* 0x000000662c2b7224 */ /* 0x040fe400078e022b */
[----:B------:R-:W-:Y:S01]  /*29b0*/  IMAD R45, R44, R108, R45 ;  /* 0x0000006c2c2d7224 */ /* 0x000fe200078e022d */
[----:B------:R-:W-:Y:S01]  /*29c0*/  VIMNMX R42, R42, 0x70, PT ;  /* 0x000000702a2a7848 */ /* 0x000fe20003fe0100 */
[----:B------:R-:W-:-:S04]  /*29d0*/  IMAD.WIDE.U32 R94, R102, R47, RZ ;  /* 0x0000002f665e7225 */ /* 0x000fc800078e00ff */
        /* <DEDUP_REMOVED lines=22> */
[----:B------:R-:W-:Y:S02]  /*2b40*/  CS2R R122, SRZ ;  /* 0x00000000007a7805 */ /* 0x000fe4000001ff00 */
[----:B------:R-:W-:Y:S01]  /*2b50*/  CS2R R126, SRZ ;  /* 0x00000000007e7805 */ /* 0x000fe2000001ff00 */
[----:B------:R-:W-:Y:S01]  /*2b60*/  IMAD.X R46, R43, 0x1, R14, P2 ;  /* 0x000000012b2e7824 */ /* 0x000fe200010e060e */
[----:B------:R-:W-:-:S04]  /*2b70*/  LEA R44, P2, R45, UR4, 0x1 ;  /* 0x000000042d2c7c11 */ /* 0x000fc8000f8408ff */
[----:B------:R-:W-:Y:S01]  /*2b80*/  LEA.HI.X R45, R45, UR5, R46, 0x1, P2 ;  /* 0x000000052d2d7c11 */ /* 0x000fe200090f0c2e */
[----:B------:R-:W-:Y:S01]  /*2b90*/  ULDC.64 UR4, c[0x0][0x3e0] ;  /* 0x0000f80000047ab9 */ /* 0x000fe20000000a00 */
[----:B------:R-:W-:-:S05]  /*2ba0*/  IADD3 R47, P2, R112, R92, RZ ;  /* 0x0000005c702f7210 */ /* 0x000fca0007f5e0ff */
[----:B------:R-:W-:Y:S01]  /*2bb0*/  IMAD.X R54, R100, 0x1, R12, P2 ;  /* 0x0000000164367824 */ /* 0x000fe200010e060c */
[----:B------:R-:W-:-:S04]  /*2bc0*/  LEA R46, P2, R47, UR4, 0x1 ;  /* 0x000000042f2e7c11 */ /* 0x000fc8000f8408ff */
[----:B------:R-:W-:Y:S01]  /*2bd0*/  LEA.HI.X R47, R47, UR5, R54, 0x1, P2 ;  /* 0x000000052f2f7c11 */ /* 0x000fe200090f0c36 */
[C---:B------:R-:W-:Y:S01]  /*2be0*/  VIADD R54, R16.reuse, 0x10 ;  /* 0x0000001010367836 */ /* 0x040fe20000000000 */
[----:B------:R-:W-:Y:S02]  /*2bf0*/  ISETP.GE.AND P2, PT, R16, R101, PT ;  /* 0x000000651000720c */ /* 0x000fe40003f46270 */
[----:B------:R-:W-:Y:S02]  /*2c00*/  CS2R R96, SRZ ;  /* 0x0000000000607805 */ /* 0x000fe4000001ff00 */
[----:B------:R-:W-:-:S09]  /*2c10*/  CS2R R98, SRZ ;  /* 0x0000000000627805 */ /* 0x000fd2000001ff00 */
[----:B------:R0:W5:Y:S04]  /*2c20*/  @!P2 LDG.E.64 R122, desc[UR60][R44.64] ;  /* 0x0000003c2c7aa981 */ /* 0x000168000c1e1b00 */
[----:B------:R0:W5:Y:S01]  /*2c30*/  @!P2 LDG.E.64 R126, desc[UR60][R46.64] ;  /* 0x0000003c2e7ea981 */ /* 0x000162000c1e1b00 */
[----:B------:R-:W-:Y:S01]  /*2c40*/  ISETP.GE.AND P2, PT, R54, R101, PT ;  /* 0x000000653600720c */ /* 0x000fe20003f46270 */
[----:B------:R-:W-:Y:S01]  /*2c50*/  VIADD R54, R16, 0x20 ;  /* 0x0000002010367836 */ /* 0x000fe20000000000 */
        /* <DEDUP_REMOVED lines=22> */
[----:B------:R-:W-:-:S13]  /*2dc0*/  ISETP.GE.AND P2, PT, R54, R101, PT ;  /* 0x000000653600720c */ /* 0x000fda0003f46270 */
[----:B------:R0:W5:Y:S04]  /*2dd0*/  @!P2 LDG.E.64 R76, desc[UR60][R44.64+0xa0] ;  /* 0x0000a03c2c4ca981 */ /* 0x000168000c1e1b00 */
[----:B------:R0:W5:Y:S02]  /*2de0*/  @!P2 LDG.E.64 R78, desc[UR60][R46.64+0xa0] ;  /* 0x0000a03c2e4ea981 */ /* 0x000164000c1e1b00 */
.L_x_3310:
[----:B------:R-:W-:Y:S05]  /*2df0*/  BSYNC B1 ;  /* 0x0000000000017941 */ /* 0x000fea0003800000 */
.L_x_3309:
        /* <DEDUP_REMOVED lines=12> */
[----:B-----5:R-:W-:Y:S01]  /*2ec0*/  IMAD.MOV.U32 R128, RZ, RZ, R76 ;  /* 0x000000ffff807224 */ /* 0x020fe200078e004c */
[----:B------:R-:W-:Y:S01]  /*2ed0*/  CS2R R74, SRZ ;  /* 0x00000000004a7805 */ /* 0x000fe2000001ff00 */
[----:B------:R-:W-:Y:S01]  /*2ee0*/  IMAD.MOV.U32 R129, RZ, RZ, R77 ;  /* 0x000000ffff817224 */ /* 0x000fe200078e004d */
[----:B------:R-:W-:Y:S06]  /*2ef0*/  @P4 BRA `(.L_x_3312) ;  /* 0x0000000000b44947 */ /* 0x000fec0003800000 */
[----:B------:R-:W-:Y:S01]  /*2f00*/  IADD3 R94, P2, P5, R106, R94, R10 ;  /* 0x0000005e6a5e7210 */ /* 0x000fe20007d5e00a */
[----:B------:R-:W-:Y:S01]  /*2f10*/  ULDC.64 UR4, c[0x0][0x3c8] ;  /* 0x0000f20000047ab9 */ /* 0x000fe20000000a00 */
[----:B------:R-:W-:Y:S02]  /*2f20*/  CS2R R72, SRZ ;  /* 0x0000000000487805 */ /* 0x000fe4000001ff00 */
[----:B------:R-:W-:Y:S02]  /*2f30*/  CS2R R74, SRZ ;  /* 0x00000000004a7805 */ /* 0x000fe4000001ff00 */
[----:B0-----:R-:W-:Y:S02]  /*2f40*/  IADD3.X R45, R14, R43, R9, P2, P5 ;  /* 0x0000002b0e2d7210 */ /* 0x001fe400017ea409 */
[----:B------:R-:W-:-:S04]  /*2f50*/  IADD3 R92, P2, P5, R112, R92, R8 ;  /* 0x0000005c705c7210 */ /* 0x000fc80007d5e008 */
[----:B------:R-:W-:Y:S02]  /*2f60*/  IADD3.X R43, R12, R100, R7, P2, P5 ;  /* 0x000000640c2b7210 */ /* 0x000fe400017ea407 */
[----:B------:R-:W-:-:S04]  /*2f70*/  LEA R44, P2, R94, UR4, 0x1 ;  /* 0x000000045e2c7c11 */ /* 0x000fc8000f8408ff */
[----:B------:R-:W-:Y:S01]  /*2f80*/  LEA.HI.X R45, R94, UR5, R45, 0x1, P2 ;  /* 0x000000055e2d7c11 */ /* 0x000fe200090f0c2d */
[----:B------:R-:W-:Y:S02]  /*2f90*/  ULDC.64 UR4, c[0x0][0x3e0] ;  /* 0x0000f80000047ab9 */ /* 0x000fe40000000a00 */
[----:B------:R-:W-:-:S04]  /*2fa0*/  LEA R46, P2, R92, UR4, 0x1 ;  /* 0x000000045c2e7c11 */ /* 0x000fc8000f8408ff */
[----:B------:R-:W-:Y:S02]  /*2fb0*/  LEA.HI.X R47, R92, UR5, R43, 0x1, P2 ;  /* 0x000000055c2f7c11 */ /* 0x000fe400090f0c2b */
[C---:B------:R-:W-:Y:S01]  /*2fc0*/  ISETP.GE.AND P2, PT, R16.reuse, R101, PT ;  /* 0x000000651000720c */ /* 0x040fe20003f46270 */
        /* <DEDUP_REMOVED lines=17> */
[----:B------:R-:W-:Y:S02]  /*30e0*/  ISETP.GE.AND P2, PT, R52, R101, PT ;  /* 0x000000653400720c */ /* 0x000fe40003f46270 */
[----:B------:R-:W-:Y:S02]  /*30f0*/  IADD3 R52, R16, 0x40, RZ ;  /* 0x0000004010347810 */ /* 0x000fe40007ffe0ff */
[----:B------:R-:W-:Y:S02]  /*3100*/  CS2R R56, SRZ ;  /* 0x0000000000387805 */ /* 0x000fe4000001ff00 */
[----:B------:R-:W-:-:S07]  /*3110*/  CS2R R58, SRZ ;  /* 0x00000000003a7805 */ /* 0x000fce000001ff00 */
        /* <DEDUP_REMOVED lines=11> */
.L_x_3312:
[----:B------:R-:W-:Y:S05]  /*31d0*/  BSYNC B1 ;  /* 0x0000000000017941 */ /* 0x000fea0003800000 */
.L_x_3311:
[----:B------:R-:W2:Y:S01]  /*31e0*/  LDL R43, [R1+0x1c] ;  /* 0x00001c00012b7983 */ /* 0x000ea20000100800 */
        /* <DEDUP_REMOVED lines=99> */
.L_x_3313:
[----:B------:R-:W-:Y:S01]  /*3820*/  IMAD R43, R19, 0x8, R18 ;  /* 0x00000008132b7824 */ /* 0x000fe200078e0212 */
[----:B------:R-:W-:Y:S01]  /*3830*/  SHF.L.U32 R100, R207, 0x1f, RZ ;  /* 0x0000001fcf647819 */ /* 0x000fe200000006ff */
[----:B------:R-:W-:Y:S03]  /*3840*/  BSSY B1, `(.L_x_3314) ;  /* 0x0000003000017945 */ /* 0x000fe60003800000 */
[----:B------:R-:W0:Y:S02]  /*3850*/  SYNCS.PHASECHK.TRANS64.TRYWAIT P5, [R43+URZ+0x36890], R100 ;  /* 0x036890642b0075a7 */ /* 0x000e2400080a017f */
[----:B0-----:R-:W-:Y:S05]  /*3860*/  @!P5 BRA `(.L_x_3315) ;  /* 0x00000208004cd947 */ /* 0x001fea0003800000 */
.L_x_3615:
[----:B------:R-:W-:Y:S05]  /*3870*/  BSYNC B1 ;  /* 0x0000000000017941 */ /* 0x000fea0003800000 */
.L_x_3314:
        /* <DEDUP_REMOVED lines=21> */
[C---:B------:R-:W-:Y:S01]  /*39d0*/  LOP3.LUT R168, R164.reuse, 0xffff0000, RZ, 0xc0, !PT ;  /* 0xffff0000a4a87812 */ /* 0x040fe200078ec0ff */
[----:B------:R-:W-:Y:S01]  /*39e0*/  IMAD.U32 R167, R127, 0x10000, RZ ;  /* 0x000100007fa77824 */ /* 0x000fe200078e00ff */
[----:B------:R-:W-:Y:S01]  /*39f0*/  LOP3.LUT R170, R165, 0xffff0000, RZ, 0xc0, !PT ;  /* 0xffff0000a5aa7812 */ /* 0x000fe200078ec0ff */
[----:B------:R-:W-:Y:S01]  /*3a00*/  IMAD.U32 R164, R164, 0x10000, RZ ;  /* 0x00010000a4a47824 */ /* 0x000fe200078e00ff */
[----:B------:R-:W-:Y:S01]  /*3a10*/  LOP3.LUT R46, R46, 0xffff0000, RZ, 0xc0, !PT ;  /* 0xffff00002e2e7812 */ /* 0x000fe200078ec0ff */
[----:B------:R-:W-:Y:S01]  /*3a20*/  FMUL.FTZ R172, R175, R168 ;  /* 0x000000a8afac7220 */ /* 0x000fe20000410000 */
[----:B------:R-:W-:Y:S01]  /*3a30*/  LOP3.LUT R123, R47, 0xffff0000, RZ, 0xc0, !PT ;  /* 0xffff00002f7b7812 */ /* 0x000fe200078ec0ff */
[----:B------:R-:W-:-:S02]  /*3a40*/  IMAD.U32 R47, R45, 0x10000, RZ ;  /* 0x000100002d2f7824 */ /* 0x000fc400078e00ff */
[-C--:B------:R-:W-:Y:S01]  /*3a50*/  FMUL.FTZ R175, R175, R170.reuse ;  /* 0x000000aaafaf7220 */ /* 0x080fe20000410000 */
[----:B------:R-:W-:Y:S01]  /*3a60*/  FMUL.FTZ R177, R46, R167 ;  /* 0x000000a72eb17220 */ /* 0x000fe20000410000 */
[----:B------:R-:W-:Y:S02]  /*3a70*/  IMAD.U32 R45, R44, 0x10000, RZ ;  /* 0x000100002c2d7824 */ /* 0x000fe400078e00ff */
[C---:B------:R-:W-:Y:S01]  /*3a80*/  FFMA.FTZ R172, R47.reuse, R170, -R172 ;  /* 0x000000aa2fac7223 */ /* 0x040fe200000108ac */
[----:B------:R-:W-:Y:S01]  /*3a90*/  FFMA.FTZ R175, R47, R168, R175 ;  /* 0x000000a82faf7223 */ /* 0x000fe200000100af */
[-C--:B------:R-:W-:Y:S01]  /*3aa0*/  FMUL.FTZ R47, R46, R169.reuse ;  /* 0x000000a92e2f7220 */ /* 0x080fe20000410000 */
[----:B------:R-:W-:Y:S01]  /*3ab0*/  LOP3.LUT R127, R127, 0xffff0000, RZ, 0xc0, !PT ;  /* 0xffff00007f7f7812 */ /* 0x000fe200078ec0ff */
[----:B------:R-:W-:Y:S01]  /*3ac0*/  IMAD.U32 R165, R165, 0x10000, RZ ;  /* 0x00010000a5a57824 */ /* 0x000fe200078e00ff */
[----:B------:R-:W-:Y:S01]  /*3ad0*/  LOP3.LUT R126, R126, 0xffff0000, RZ, 0xc0, !PT ;  /* 0xffff00007e7e7812 */ /* 0x000fe200078ec0ff */
[----:B------:R-:W-:Y:S01]  /*3ae0*/  FFMA.FTZ R177, R122, R169, -R177 ;  /* 0x000000a97ab17223 */ /* 0x000fe200000108b1 */
[----:B------:R-:W-:Y:S01]  /*3af0*/  LOP3.LUT R44, R44, 0xffff0000, RZ, 0xc0, !PT ;  /* 0xffff00002c2c7812 */ /* 0x000fe200078ec0ff */
[----:B------:R-:W-:Y:S01]  /*3b00*/  FFMA.FTZ R122, R122, R167, R47 ;  /* 0x000000a77a7a7223 */ /* 0x000fe2000001002f */
[C---:B------:R-:W-:Y:S01]  /*3b10*/  FMUL.FTZ R47, R123.reuse, R127 ;  /* 0x0000007f7b2f7220 */ /* 0x040fe20000410000 */
[----:B------:R-:W-:-:S02]  /*3b20*/  FMUL.FTZ R168, R123, R126 ;  /* 0x0000007e7ba87220 */ /* 0x000fc40000410000 */
[C---:B------:R-:W-:Y:S01]  /*3b30*/  FMUL.FTZ R46, R44.reuse, R164 ;  /* 0x000000a42c2e7220 */ /* 0x040fe20000410000 */
[----:B------:R-:W-:Y:S01]  /*3b40*/  FMUL.FTZ R123, R44, R165 ;  /* 0x000000a52c7b7220 */ /* 0x000fe20000410000 */
[C---:B------:R-:W-:Y:S01]  /*3b50*/  FFMA.FTZ R47, R166.reuse, R126, -R47 ;  /* 0x0000007ea62f7223 */ /* 0x040fe2000001082f */
[----:B------:R-:W-:Y:S01]  /*3b60*/  FFMA.FTZ R168, R166, R127, R168 ;  /* 0x0000007fa6a87223 */ /* 0x000fe200000100a8 */
[C---:B------:R-:W-:Y:S01]  /*3b70*/  FFMA.FTZ R46, R45.reuse, R165, -R46 ;  /* 0x000000a52d2e7223 */ /* 0x040fe2000001082e */
[----:B------:R-:W-:Y:S01]  /*3b80*/  FFMA.FTZ R123, R45, R164, R123 ;  /* 0x000000a42d7b7223 */ /* 0x000fe2000001007b */
[----:B------:R-:W-:Y:S02]  /*3b90*/  F2FP.BF16.F32.PACK_AB R122, R122, R177 ;  /* 0x000000b17a7a723e */ /* 0x000fe400000010ff */
[----:B------:R-:W-:Y:S02]  /*3ba0*/  F2FP.BF16.F32.PACK_AB R45, R175, R172 ;  /* 0x000000acaf2d723e */ /* 0x000fe400000010ff */
[----:B------:R-:W-:Y:S01]  /*3bb0*/  F2FP.BF16.F32.PACK_AB R44, R123, R46 ;  /* 0x0000002e7b2c723e */ /* 0x000fe200000010ff */
[----:B------:R-:W-:Y:S01]  /*3bc0*/  IMAD.MOV.U32 R46, RZ, RZ, R122 ;  /* 0x000000ffff2e7224 */ /* 0x000fe200078e007a */
[----:B------:R-:W-:-:S07]  /*3bd0*/  F2FP.BF16.F32.PACK_AB R47, R168, R47 ;  /* 0x0000002fa82f723e */ /* 0x000fce00000010ff */
.L_x_3321:
[----:B------:R-:W-:Y:S05]  /*3be0*/  BSYNC B3 ;  /* 0x0000000000037941 */ /* 0x000fea0003800000 */
.L_x_3320:
[----:B--2---:R1:W-:Y:S02]  /*3bf0*/  STG.E.128 desc[UR60][R50.64], R44 ;  /* 0x0000002c32007986 */ /* 0x0043e4000c101d3c */
.L_x_3319:
[----:B------:R-:W-:Y:S05]  /*3c00*/  BSYNC B2 ;  /* 0x0000000000027941 */ /* 0x000fea0003800000 */
.L_x_3318:
[----:B------:R-:W-:Y:S01]  /*3c10*/  ISETP.NE.AND P3, PT, R34, RZ, PT ;  /* 0x000000ff2200720c */ /* 0x000fe20003f65270 */
[----:B------:R-:W-:-:S12]  /*3c20*/  BSSY B2, `(.L_x_3322) ;  /* 0x0000036000027945 */ /* 0x000fd80003800000 */
[----:B------:R-:W-:Y:S05]  /*3c30*/  @!P3 BRA `(.L_x_3323) ;  /* 0x0000000000d0b947 */ /* 0x000fea0003800000 */
[----:B-1----:R1:W2:Y:S01]  /*3c40*/  LDS.128 R44, [R41+0x21000] ;  /* 0x02100000292c7984 */ /* 0x0022a20000000c00 */
[----:B------:R-:W-:Y:S01]  /*3c50*/  VIADD R122, R16, 0x10 ;  /* 0x00000010107a7836 */ /* 0x000fe20000000000 */
[----:B------:R-:W-:Y:S04]  /*3c60*/  BSSY B3, `(.L_x_3324) ;  /* 0x0000030000037945 */ /* 0x000fe80003800000 */
[----:B------:R-:W-:-:S13]  /*3c70*/  ISETP.GE.AND P3, PT, R122, R101, PT ;  /* 0x000000657a00720c */ /* 0x000fda0003f66270 */
        /* <DEDUP_REMOVED lines=46> */
.L_x_3325:
[----:B------:R-:W-:Y:S05]  /*3f60*/  BSYNC B3 ;  /* 0x0000000000037941 */ /* 0x000fea0003800000 */
.L_x_3324:
[----:B--2---:R2:W-:Y:S02]  /*3f70*/  STG.E.128 desc[UR60][R50.64+0x40], R44 ;  /* 0x0000402c32007986 */ /* 0x0045e4000c101d3c */
.L_x_3323:
[----:B------:R-:W-:Y:S05]  /*3f80*/  BSYNC B2 ;  /* 0x0000000000027941 */ /* 0x000fea0003800000 */
.L_x_3322:
[----:B------:R-:W-:Y:S01]  /*3f90*/  ISETP.NE.AND P3, PT, R35, RZ, PT ;  /* 0x000000ff2300720c */ /* 0x000fe20003f65270 */
[----:B------:R-:W-:-:S12]  /*3fa0*/  BSSY B2, `(.L_x_3326) ;  /* 0x0000036000027945 */ /* 0x000fd80003800000 */
[----:B------:R-:W-:Y:S05]  /*3fb0*/  @!P3 BRA `(.L_x_3327) ;  /* 0x0000000000d0b947 */ /* 0x000fea0003800000 */
[----:B-12---:R1:W2:Y:S01]  /*3fc0*/  LDS.128 R44, [R40+0x24800] ;  /* 0x02480000282c7984 */ /* 0x0062a20000000c00 */
[----:B------:R-:W-:Y:S01]  /*3fd0*/  IADD3 R96, R16, 0x20, RZ ;  /* 0x0000002010607810 */ /* 0x000fe20007ffe0ff */
[----:B------:R-:W-:Y:S03]  /*3fe0*/  BSSY B3, `(.L_x_3328) ;  /* 0x0000030000037945 */ /* 0x000fe60003800000 */
        /* <DEDUP_REMOVED lines=47> */
.L_x_3329:
[----:B------:R-:W-:Y:S05]  /*42e0*/  BSYNC B3 ;  /* 0x0000000000037941 */ /* 0x000fea0003800000 */
.L_x_3328:
[----:B--2---:R3:W-:Y:S02]  /*42f0*/  STG.E.128 desc[UR60][R50.64+0x80], R44 ;  /* 0x0000802c32007986 */ /* 0x0047e4000c101d3c */
.L_x_3327:
[----:B------:R-:W-:Y:S05]  /*4300*/  BSYNC B2 ;  /* 0x0000000000027941 */ /* 0x000fea0003800000 */
.L_x_3326:
[----:B------:R-:W-:Y:S01]  /*4310*/  ISETP.NE.AND P3, PT, R36, RZ, PT ;  /* 0x000000ff2400720c */ /* 0x000fe20003f65270 */
[----:B------:R-:W-:-:S12]  /*4320*/  BSSY B2, `(.L_x_3330) ;  /* 0x0000036000027945 */ /* 0x000fd80003800000 */
[----:B------:R-:W-:Y:S05]  /*4330*/  @!P3 BRA `(.L_x_3331) ;  /* 0x0000000000d0b947 */ /* 0x000fea0003800000 */
[----:B-123--:R1:W2:Y:S01]  /*4340*/  LDS.128 R44, [R41+0x24800] ;  /* 0x02480000292c7984 */ /* 0x00e2a20000000c00 */
[----:B------:R-:W-:Y:S01]  /*4350*/  VIADD R88, R16, 0x30 ;  /* 0x0000003010587836 */ /* 0x000fe20000000000 */
[----:B------:R-:W-:Y:S04]  /*4360*/  BSSY B3, `(.L_x_3332) ;  /* 0x0000030000037945 */ /* 0x000fe80003800000 */
[----:B------:R-:W-:-:S13]  /*4370*/  ISETP.GE.AND P3, PT, R88, R101, PT ;  /* 0x000000655800720c */ /* 0x000fda0003f66270 */
[----:B-1----:R-:W-:Y:S05]  /*4380*/  @P3 BRA `(.L_x_3333) ;  /* 0x0000000000b43947 */ /* 0x002fea0003800000 */
[----:B------:R-:W-:Y:S02]  /*4390*/  SHF.R.U64 R89, R86, 0x10, R87 ;  /* 0x0000001056597819 */ /* 0x000fe40000001257 */
[----:B------:R-:W-:Y:S01]  /*43a0*/  SHF.R.U64 R91, R84, 0x10, R85 ;  /* 0x00000010545b7819 */ /* 0x000fe20000001255 */
[----:B--2---:R-:W-:Y:S01]  /*43b0*/  IMAD.U32 R84, R46, 0x10000, RZ ;  /* 0x000100002e547824 */ /* 0x004fe200078e00ff */
[----:B------:R-:W-:Y:S02]  /*43c0*/  PRMT R192, R192, 0x5410, R89 ;  /* 0x00005410c0c07816 */ /* 0x000fe40000000059 */
[----:B------:R-:W-:Y:S02]  /*43d0*/  SHF.R.U32.HI R86, RZ, 0x10, R87 ;  /* 0x00000010ff567819 */ /* 0x000fe40000011657 */
[----:B------:R-:W-:Y:S02]  /*43e0*/  PRMT R186, R186, 0x5410, R91 ;  /* 0x00005410baba7816 */ /* 0x000fe4000000005b */
[----:B------:R-:W-:-:S02]  /*43f0*/  SHF.R.U32.HI R88, RZ, 0x10, R85 ;  /* 0x00000010ff587819 */ /* 0x000fc40000011655 */
[----:B------:R-:W-:Y:S02]  /*4400*/  LOP3.LUT R90, R45, 0xffff0000, RZ, 0xc0, !PT ;  /* 0xffff00002d5a7812 */ /* 0x000fe400078ec0ff */
[C---:B------:R-:W-:Y:S01]  /*4410*/  LOP3.LUT R91, R192.reuse, 0xffff0000, RZ, 0xc0, !PT ;  /* 0xffff0000c05b7812 */ /* 0x040fe200078ec0ff */
[----:B------:R-:W-:Y:S01]  /*4420*/  IMAD.U32 R192, R192, 0x10000, RZ ;  /* 0x00010000c0c07824 */ /* 0x000fe200078e00ff */
[----:B------:R-:W-:Y:S02]  /*4430*/  PRMT R193, R193, 0x5410, R86 ;  /* 0x00005410c1c17816 */ /* 0x000fe40000000056 */
[----:B------:R-:W-:Y:S01]  /*4440*/  LOP3.LUT R87, R186, 0xffff0000, RZ, 0xc0, !PT ;  /* 0xffff0000ba577812 */ /* 0x000fe200078ec0ff */
[----:B------:R-:W-:Y:S01]  /*4450*/  FMUL.FTZ R97, R90, R91 ;  /* 0x0000005b5a617220 */ /* 0x000fe20000410000 */
[----:B------:R-:W-:Y:S01]  /*4460*/  PRMT R187, R187, 0x5410, R88 ;  /* 0x00005410bbbb7816 */ /* 0x000fe20000000058 */
[----:B------:R-:W-:Y:S01]  /*4470*/  IMAD.U32 R88, R45, 0x10000, RZ ;  /* 0x000100002d587824 */ /* 0x000fe200078e00ff */
[----:B------:R-:W-:Y:S01]  /*4480*/  LOP3.LUT R85, R46, 0xffff0000, RZ, 0xc0, !PT ;  /* 0xffff00002e557812 */ /* 0x000fe200078ec0ff */
[----:B------:R-:W-:-:S02]  /*4490*/  IMAD.U32 R86, R193, 0x10000, RZ ;  /* 0x00010000c1567824 */ /* 0x000fc400078e00ff */
[-C--:B------:R-:W-:Y:S01]  /*44a0*/  FMUL.FTZ R90, R90, R87.reuse ;  /* 0x000000575a5a7220 */ /* 0x080fe20000410000 */
[----:B------:R-:W-:Y:S02]  /*44b0*/  IMAD.U32 R89, R187, 0x10000, RZ ;  /* 0x00010000bb597824 */ /* 0x000fe400078e00ff */
[C---:B------:R-:W-:Y:S01]  /*44c0*/  FFMA.FTZ R87, R88.reuse, R87, -R97 ;  /* 0x0000005758577223 */ /* 0x040fe20000010861 */
[-C--:B------:R-:W-:Y:S01]  /*44d0*/  FMUL.FTZ R99, R85, R86.reuse ;  /* 0x0000005655637220 */ /* 0x080fe20000410000 */
[----:B------:R-:W-:Y:S01]  /*44e0*/  FFMA.FTZ R88, R88, R91, R90 ;  /* 0x0000005b58587223 */ /* 0x000fe2000001005a */
[----:B------:R-:W-:Y:S01]  /*44f0*/  LOP3.LUT R46, R47, 0xffff0000, RZ, 0xc0, !PT ;  /* 0xffff00002f2e7812 */ /* 0x000fe200078ec0ff */
[----:B------:R-:W-:Y:S02]  /*4500*/  IMAD.U32 R45, R44, 0x10000, RZ ;  /* 0x000100002c2d7824 */ /* 0x000fe400078e00ff */
        /* <DEDUP_REMOVED lines=9> */
[----:B------:R-:W-:-:S02]  /*45a0*/  IMAD.U32 R47, R47, 0x10000, RZ ;  /* 0x000100002f2f7824 */ /* 0x000fc400078e00ff */
[C---:B------:R-:W-:Y:S01]  /*45b0*/  FMUL.FTZ R46, R44.reuse, R192 ;  /* 0x000000c02c2e7220 */ /* 0x040fe20000410000 */
[-C--:B------:R-:W-:Y:S01]  /*45c0*/  FMUL.FTZ R89, R44, R186.reuse ;  /* 0x000000ba2c597220 */ /* 0x080fe20000410000 */
[----:B------:R-:W-:Y:S01]  /*45d0*/  F2FP.BF16.F32.PACK_AB R84, R84, R85 ;  /* 0x000000555454723e */ /* 0x000fe200000010ff */
[----:B------:R-:W-:Y:S01]  /*45e0*/  FFMA.FTZ R86, R47, R187, -R86 ;  /* 0x000000bb2f567223 */ /* 0x000fe20000010856 */
[C---:B------:R-:W-:Y:S01]  /*45f0*/  FFMA.FTZ R46, R45.reuse, R186, -R46 ;  /* 0x000000ba2d2e7223 */ /* 0x040fe2000001082e */
[----:B------:R-:W-:Y:S01]  /*4600*/  FFMA.FTZ R89, R45, R192, R89 ;  /* 0x000000c02d597223 */ /* 0x000fe20000010059 */
[----:B------:R-:W-:Y:S01]  /*4610*/  FFMA.FTZ R47, R47, R193, R90 ;  /* 0x000000c12f2f7223 */ /* 0x000fe2000001005a */
[----:B------:R-:W-:-:S03]  /*4620*/  F2FP.BF16.F32.PACK_AB R45, R88, R87 ;  /* 0x00000057582d723e */ /* 0x000fc600000010ff */
[----:B------:R-:W-:Y:S01]  /*4630*/  F2FP.BF16.F32.PACK_AB R44, R89, R46 ;  /* 0x0000002e592c723e */ /* 0x000fe200000010ff */
[----:B------:R-:W-:Y:S01]  /*4640*/  IMAD.MOV.U32 R46, RZ, RZ, R84 ;  /* 0x000000ffff2e7224 */ /* 0x000fe200078e0054 */
[----:B------:R-:W-:-:S07]  /*4650*/  F2FP.BF16.F32.PACK_AB R47, R47, R86 ;  /* 0x000000562f2f723e */ /* 0x000fce00000010ff */
.L_x_3333:
[----:B------:R-:W-:Y:S05]  /*4660*/  BSYNC B3 ;  /* 0x0000000000037941 */ /* 0x000fea0003800000 */
.L_x_3332:
[----:B--2---:R4:W-:Y:S02]  /*4670*/  STG.E.128 desc[UR60][R50.64+0xc0], R44 ;  /* 0x0000c02c32007986 */ /* 0x0049e4000c101d3c */
.L_x_3331:
[----:B------:R-:W-:Y:S05]  /*4680*/  BSYNC B2 ;  /* 0x0000000000027941 */ /* 0x000fea0003800000 */
.L_x_3330:
[----:B------:R-:W-:Y:S01]  /*4690*/  ISETP.NE.AND P3, PT, R37, RZ, PT ;  /* 0x000000ff2500720c */ /* 0x000fe20003f65270 */
[----:B------:R-:W-:-:S12]  /*46a0*/  BSSY B2, `(.L_x_3334) ;  /* 0x0000036000027945 */ /* 0x000fd80003800000 */
[----:B------:R-:W-:Y:S05]  /*46b0*/  @!P3 BRA `(.L_x_3335) ;  /* 0x0000000000d0b947 */ /* 0x000fea0003800000 */
[----:B-1234-:R1:W2:Y:S01]  /*46c0*/  LDS.128 R44, [R40+0x28000] ;  /* 0x02800000282c7984 */ /* 0x01e2a20000000c00 */
[----:B------:R-:W-:Y:S01]  /*46d0*/  VIADD R84, R16, 0x40 ;  /* 0x0000004010547836 */ /* 0x000fe20000000000 */
[----:B------:R-:W-:Y:S04]  /*46e0*/  BSSY B3, `(.L_x_3336) ;  /* 0x0000030000037945 */ /* 0x000fe80003800000 */
[----:B------:R-:W-:-:S13]  /*46f0*/  ISETP.GE.AND P3, PT, R84, R101, PT ;  /* 0x000000655400720c */ /* 0x000fda0003f66270 */
[----:B-1----:R-:W-:Y:S05]  /*4700*/  @P3 BRA `(.L_x_3337) ;  /* 0x0000000000b43947 */ /* 0x002fea0003800000 */
[--C-:B------:R-:W-:Y:S01]  /*4710*/  SHF.R.U64 R85, R80, 0x10, R81.reuse ;  /* 0x0000001050557819 */ /* 0x100fe20000001251 */
[----:B--2---:R-:W-:Y:S01]  /*4720*/  IMAD.U32 R80, R46, 0x10000, RZ ;  /* 0x000100002e507824 */ /* 0x004fe200078e00ff */
[----:B------:R-:W-:Y:S02]  /*4730*/  SHF.R.U32.HI R86, RZ, 0x10, R81 ;  /* 0x00000010ff567819 */ /* 0x000fe40000011651 */
[--C-:B------:R-:W-:Y:S02]  /*4740*/  SHF.R.U64 R81, R82, 0x10, R83.reuse ;  /* 0x0000001052517819 */ /* 0x100fe40000001253 */
[----:B------:R-:W-:Y:S01]  /*4750*/  SHF.R.U32.HI R84, RZ, 0x10, R83 ;  /* 0x00000010ff547819 */ /* 0x000fe20000011653 */
[----:B------:R-:W-:Y:S01]  /*4760*/  IMAD.U32 R83, R45, 0x10000, RZ ;  /* 0x000100002d537824 */ /* 0x000fe200078e00ff */
        /* <DEDUP_REMOVED lines=15> */
[----:B------:R-:W-:Y:S01]  /*4860*/  FFMA.FTZ R44, R83, R84, -R88 ;  /* 0x00000054532c7223 */ /* 0x000fe20000010858 */
[----:B------:R-:W-:Y:S01]  /*4870*/  LOP3.LUT R185, R185, 0xffff0000, RZ, 0xc0, !PT ;  /* 0xffff0000b9b97812 */ /* 0x000fe200078ec0ff */
[----:B------:R-:W-:Y:S01]  /*4880*/  FMUL.FTZ R91, R82, R87 ;  /* 0x00000057525b7220 */ /* 0x000fe20000410000 */
[----:B------:R-:W-:Y:S01]  /*4890*/  LOP3.LUT R183, R183, 0xffff0000, RZ, 0xc0, !PT ;  /* 0xffff0000b7b77812 */ /* 0x000fe200078ec0ff */
[----:B------:R-:W-:Y:S01]  /*48a0*/  FFMA.FTZ R83, R83, R86, R89 ;  /* 0x0000005653537223 */ /* 0x000fe20000010059 */
[----:B------:R-:W-:-:S02]  /*48b0*/  IMAD.U32 R184, R184, 0x10000, RZ ;  /* 0x00010000b8b87824 */ /* 0x000fc400078e00ff */
[----:B------:R-:W-:Y:S01]  /*48c0*/  FMUL.FTZ R89, R82, R85 ;  /* 0x0000005552597220 */ /* 0x000fe20000410000 */
[----:B------:R-:W-:Y:S02]  /*48d0*/  IMAD.U32 R182, R182, 0x10000, RZ ;  /* 0x00010000b6b67824 */ /* 0x000fe400078e00ff */
        /* <DEDUP_REMOVED lines=16> */
.L_x_3337:
[----:B------:R-:W-:Y:S05]  /*49e0*/  BSYNC B3 ;  /* 0x0000000000037941 */ /* 0x000fea0003800000 */
.L_x_3336:
[----:B--2---:R1:W-:Y:S02]  /*49f0*/  STG.E.128 desc[UR60][R50.64+0x100], R44 ;  /* 0x0001002c32007986 */ /* 0x0043e4000c101d3c */
.L_x_3335:
[----:B------:R-:W-:Y:S05]  /*4a00*/  BSYNC B2 ;  /* 0x0000000000027941 */ /* 0x000fea0003800000 */
.L_x_3334:
[----:B------:R-:W-:-:S13]  /*4a10*/  ISETP.NE.AND P3, PT, R38, RZ, PT ;  /* 0x000000ff2600720c */ /* 0x000fda0003f65270 */
[----:B------:R-:W-:Y:S05]  /*4a20*/  @!P3 BRA `(.L_x_3317) ;  /* 0x0000000000ccb947 */ /* 0x000fea0003800000 */
[----:B-1234-:R1:W2:Y:S01]  /*4a30*/  LDS.128 R44, [R41+0x28000] ;  /* 0x02800000292c7984 */ /* 0x01e2a20000000c00 */
[----:B------:R-:W-:Y:S01]  /*4a40*/  VIADD R80, R16, 0x50 ;  /* 0x0000005010507836 */ /* 0x000fe20000000000 */
[----:B------:R-:W-:Y:S04]  /*4a50*/  BSSY B2, `(.L_x_3338) ;  /* 0x000002f000027945 */ /* 0x000fe80003800000 */
[----:B------:R-:W-:-:S13]  /*4a60*/  ISETP.GE.AND P3, PT, R80, R101, PT ;  /* 0x000000655000720c */ /* 0x000fda0003f66270 */
[----:B-1----:R-:W-:Y:S05]  /*4a70*/  @P3 BRA `(.L_x_3339) ;  /* 0x0000000000b03947 */ /* 0x002fea0003800000 */
[----:B------:R-:W-:Y:S02]  /*4a80*/  SHF.R.U64 R83, R78, 0x10, R79 ;  /* 0x000000104e537819 */ /* 0x000fe4000000124f */
[----:B------:R-:W-:Y:S02]  /*4a90*/  SHF.R.U64 R82, R76, 0x10, R77 ;  /* 0x000000104c527819 */ /* 0x000fe4000000124d */
[----:B------:R-:W-:Y:S02]  /*4aa0*/  SHF.R.U32.HI R81, RZ, 0x10, R79 ;  /* 0x00000010ff517819 */ /* 0x000fe4000001164f */
[----:B------:R-:W-:Y:S01]  /*4ab0*/  SHF.R.U32.HI R80, RZ, 0x10, R77 ;  /* 0x00000010ff507819 */ /* 0x000fe2000001164d */
[----:B--2---:R-:W-:Y:S01]  /*4ac0*/  IMAD.U32 R77, R46, 0x10000, RZ ;  /* 0x000100002e4d7824 */ /* 0x004fe200078e00ff */
        /* <DEDUP_REMOVED lines=11> */
[C---:B------:R-:W-:Y:S01]  /*4b80*/  IMAD.U32 R46, R47.reuse, 0x10000, RZ ;  /* 0x000100002f2e7824 */ /* 0x040fe200078e00ff */
[----:B------:R-:W-:Y:S01]  /*4b90*/  LOP3.LUT R76, R47, 0xffff0000, RZ, 0xc0, !PT ;  /* 0xffff00002f4c7812 */ /* 0x000fe200078ec0ff */
[----:B------:R-:W-:Y:S01]  /*4ba0*/  FMUL.FTZ R86, R78, R81 ;  /* 0x000000514e567220 */ /* 0x000fe20000410000 */
[----:B------:R-:W-:-:S02]  /*4bb0*/  IMAD.U32 R47, R45, 0x10000, RZ ;  /* 0x000100002d2f7824 */ /* 0x000fc400078e00ff */
[-C--:B------:R-:W-:Y:S01]  /*4bc0*/  FMUL.FTZ R78, R78, R80.reuse ;  /* 0x000000504e4e7220 */ /* 0x080fe20000410000 */
[----:B------:R-:W-:Y:S01]  /*4bd0*/  IMAD.U32 R45, R44, 0x10000, RZ ;  /* 0x000100002c2d7824 */ /* 0x000fe200078e00ff */
[----:B------:R-:W-:Y:S01]  /*4be0*/  LOP3.LUT R173, R173, 0xffff0000, RZ, 0xc0, !PT ;  /* 0xffff0000adad7812 */ /* 0x000fe200078ec0ff */
[C---:B------:R-:W-:Y:S01]  /*4bf0*/  FFMA.FTZ R86, R47.reuse, R80, -R86 ;  /* 0x000000502f567223 */ /* 0x040fe20000010856 */
[----:B------:R-:W-:Y:S01]  /*4c00*/  FFMA.FTZ R81, R47, R81, R78 ;  /* 0x000000512f517223 */ /* 0x000fe2000001004e */
[C---:B------:R-:W-:Y:S01]  /*4c10*/  FMUL.FTZ R78, R79.reuse, R82 ;  /* 0x000000524f4e7220 */ /* 0x040fe20000410000 */
[----:B------:R-:W-:Y:S01]  /*4c20*/  LOP3.LUT R47, R176, 0xffff0000, RZ, 0xc0, !PT ;  /* 0xffff0000b02f7812 */ /* 0x000fe200078ec0ff */
[-C--:B------:R-:W-:Y:S01]  /*4c30*/  FMUL.FTZ R88, R79, R84.reuse ;  /* 0x000000544f587220 */ /* 0x080fe20000410000 */
[----:B------:R-:W-:Y:S01]  /*4c40*/  LOP3.LUT R44, R44, 0xffff0000, RZ, 0xc0, !PT ;  /* 0xffff00002c2c7812 */ /* 0x000fe200078ec0ff */
[----:B------:R-:W-:Y:S02]  /*4c50*/  IMAD.U32 R171, R171, 0x10000, RZ ;  /* 0x00010000abab7824 */ /* 0x000fe400078e00ff */
[C---:B------:R-:W-:Y:S01]  /*4c60*/  FFMA.FTZ R79, R77.reuse, R84, R78 ;  /* 0x000000544d4f7223 */ /* 0x040fe2000001004e */
[----:B------:R-:W-:Y:S01]  /*4c70*/  FFMA.FTZ R88, R77, R82, -R88 ;  /* 0x000000524d587223 */ /* 0x000fe20000010858 */
[C---:B------:R-:W-:Y:S01]  /*4c80*/  FMUL.FTZ R83, R76.reuse, R47 ;  /* 0x0000002f4c537220 */ /* 0x040fe20000410000 */
[----:B------:R-:W-:Y:S01]  /*4c90*/  FMUL.FTZ R78, R76, R173 ;  /* 0x000000ad4c4e7220 */ /* 0x000fe20000410000 */
        /* <DEDUP_REMOVED lines=10> */
.L_x_3339:
[----:B------:R-:W-:Y:S05]  /*4d40*/  BSYNC B2 ;  /* 0x0000000000027941 */ /* 0x000fea0003800000 */
.L_x_3338:
[----:B--2---:R1:W-:Y:S02]  /*4d50*/  STG.E.128 desc[UR60][R50.64+0x140], R44 ;  /* 0x0001402c32007986 */ /* 0x0043e4000c101d3c */
.L_x_3317:
[----:B------:R-:W-:Y:S05]  /*4d60*/  BSYNC B1 ;  /* 0x0000000000017941 */ /* 0x000fea0003800000 */
.L_x_3316:
        /* <DEDUP_REMOVED lines=54> */
.L_x_3344:
[----:B------:R-:W-:Y:S05]  /*50d0*/  BSYNC B2 ;  /* 0x0000000000027941 */ /* 0x000fea0003800000 */
.L_x_3343:
[----:B--2---:R1:W-:Y:S02]  /*50e0*/  STG.E.128 desc[UR60][R48.64], R44 ;  /* 0x0000002c30007986 */ /* 0x0043e4000c101d3c */
.L_x_3342:
[----:B------:R-:W-:Y:S05]  /*50f0*/  BSYNC B1 ;  /* 0x0000000000017941 */ /* 0x000fea0003800000 */
.L_x_3341:
        /* <DEDUP_REMOVED lines=54> */
.L_x_3348:
[----:B------:R-:W-:Y:S05]  /*5460*/  BSYNC B2 ;  /* 0x0000000000027941 */ /* 0x000fea0003800000 */
.L_x_3347:
[----:B--2---:R1:W-:Y:S02]  /*5470*/  STG.E.128 desc[UR60][R48.64+0x40], R44 ;  /* 0x0000402c30007986 */ /* 0x0043e4000c101d3c */
.L_x_3346:
[----:B------:R-:W-:Y:S05]  /*5480*/  BSYNC B1 ;  /* 0x0000000000017941 */ /* 0x000fea0003800000 */
.L_x_3345:
        /* <DEDUP_REMOVED lines=36> */
[----:B------:R-:W-:Y:S01]  /*56d0*/  SHF.L.U32 R156, R156, 0x10, RZ ;  /* 0x000000109c9c7819 */ /* 0x000fe200000006ff */
[----:B------:R-:W-:Y:S01]  /*56e0*/  FFMA.FTZ R50, R50, R69, R51 ;  /* 0x0000004532327223 */ /* 0x000fe20000010033 */
[----:B------:R-:W-:-:S02]  /*56f0*/  IMAD.U32 R158, R158, 0x10000, RZ ;  /* 0x000100009e9e7824 */ /* 0x000fc400078e00ff */
[C---:B------:R-:W-:Y:S01]  /*5700*/  FMUL.FTZ R51, R65.reuse, R159 ;  /* 0x0000009f41337220 */ /* 0x040fe20000410000 */
        /* <DEDUP_REMOVED lines=8> */
[----:B------:R-:W-:Y:S02]  /*5790*/  F2FP.BF16.F32.PACK_AB R50, R50, R73 ;  /* 0x000000493232723e */ /* 0x000fe400000010ff */
[----:B------:R-:W-:-:S02]  /*57a0*/  F2FP.BF16.F32.PACK_AB R51, R66, R51 ;  /* 0x000000334233723e */ /* 0x000fc400000010ff */
[----:B------:R-:W-:Y:S01]  /*57b0*/  F2FP.BF16.F32.PACK_AB R44, R47, R46 ;  /* 0x0000002e2f2c723e */ /* 0x000fe200000010ff */
[----:B------:R-:W-:Y:S01]  /*57c0*/  IMAD.MOV.U32 R46, RZ, RZ, R50 ;  /* 0x000000ffff2e7224 */ /* 0x000fe200078e0032 */
[----:B------:R-:W-:Y:S01]  /*57d0*/  F2FP.BF16.F32.PACK_AB R45, R68, R71 ;  /* 0x00000047442d723e */ /* 0x000fe200000010ff */
[----:B------:R-:W-:-:S07]  /*57e0*/  IMAD.MOV.U32 R47, RZ, RZ, R51 ;  /* 0x000000ffff2f7224 */ /* 0x000fce00078e0033 */
.L_x_3352:
[----:B------:R-:W-:Y:S05]  /*57f0*/  BSYNC B2 ;  /* 0x0000000000027941 */ /* 0x000fea0003800000 */
.L_x_3351:
[----:B--2---:R1:W-:Y:S02]  /*5800*/  STG.E.128 desc[UR60][R48.64+0x80], R44 ;  /* 0x0000802c30007986 */ /* 0x0043e4000c101d3c */
.L_x_3350:
[----:B------:R-:W-:Y:S05]  /*5810*/  BSYNC B1 ;  /* 0x0000000000017941 */ /* 0x000fea0003800000 */
.L_x_3349:
        /* <DEDUP_REMOVED lines=54> */
.L_x_3356:
[----:B------:R-:W-:Y:S05]  /*5b80*/  BSYNC B2 ;  /* 0x0000000000027941 */ /* 0x000fea0003800000 */
.L_x_3355:
[----:B--2---:R1:W-:Y:S02]  /*5b90*/  STG.E.128 desc[UR60][R48.64+0xc0], R44 ;  /* 0x0000c02c30007986 */ /* 0x0043e4000c101d3c */
.L_x_3354:
[----:B------:R-:W-:Y:S05]  /*5ba0*/  BSYNC B1 ;  /* 0x0000000000017941 */ /* 0x000fea0003800000 */
.L_x_3353:
        /* <DEDUP_REMOVED lines=54> */
.L_x_3360:
[----:B------:R-:W-:Y:S05]  /*5f10*/  BSYNC B2 ;  /* 0x0000000000027941 */ /* 0x000fea0003800000 */
.L_x_3359:
[----:B--2---:R1:W-:Y:S02]  /*5f20*/  STG.E.128 desc[UR60][R48.64+0x100], R44 ;  /* 0x0001002c30007986 */ /* 0x0043e4000c101d3c */
.L_x_3358:
[----:B------:R-:W-:Y:S05]  /*5f30*/  BSYNC B1 ;  /* 0x0000000000017941 */ /* 0x000fea0003800000 */
.L_x_3357:
[----:B------:R-:W-:-:S13]  /*5f40*/  ISETP.NE.AND P3, PT, R38, RZ, PT ;  /* 0x000000ff2600720c */ /* 0x000fda0003f65270 */
        /* <DEDUP_REMOVED lines=52> */
.L_x_3362:
[----:B------:R-:W-:Y:S05]  /*6290*/  BSYNC B1 ;  /* 0x0000000000017941 */ /* 0x000fea0003800000 */
.L_x_3361:
[----:B--2---:R1:W-:Y:S01]  /*62a0*/  STG.E.128 desc[UR60][R48.64+0x140], R44 ;  /* 0x0001402c30007986 */ /* 0x0043e2000c101d3c */
[----:B------:R-:W-:Y:S05]  /*62b0*/  BRA `(.L_x_3340) ;  /* 0x0000004000307947 */ /* 0x000fea0003800000 */
.L_x_3308:
        /* <DEDUP_REMOVED lines=19> */
[----:B------:R-:W-:Y:S02]  /*63f0*/  CS2R R52, SRZ ;  /* 0x0000000000347805 */ /* 0x000fe4000001ff00 */
[----:B------:R-:W-:Y:S01]  /*6400*/  CS2R R66, SRZ ;  /* 0x0000000000427805 */ /* 0x000fe2000001ff00 */
[----:B------:R-:W-:Y:S01]  /*6410*/  IMAD.X R45, R43, 0x1, R15, P2 ;  /* 0x000000012b2d7824 */ /* 0x000fe200010e060f */
[----:B------:R-:W-:Y:S02]  /*6420*/  LEA R68, P2, R44, UR4, 0x1 ;  /* 0x000000042c447c11 */ /* 0x000fe4000f8408ff */
[----:B------:R-:W-:-:S02]  /*6430*/  CS2R R64, SRZ ;  /* 0x0000000000407805 */ /* 0x000fc4000001ff00 */
[----:B------:R-:W-:Y:S01]  /*6440*/  LEA.HI.X R69, R44, UR5, R45, 0x1, P2 ;  /* 0x000000052c457c11 */ /* 0x000fe200090f0c2d */
[----:B------:R-:W-:Y:S01]  /*6450*/  ULDC.64 UR4, c[0x0][0x3e0] ;  /* 0x0000f80000047ab9 */ /* 0x000fe20000000a00 */
[----:B------:R-:W-:-:S05]  /*6460*/  IADD3 R44, P2, R110, R92, RZ ;  /* 0x0000005c6e2c7210 */ /* 0x000fca0007f5e0ff */
[----:B------:R-:W-:Y:S01]  /*6470*/  IMAD.X R45, R100, 0x1, R13, P2 ;  /* 0x00000001642d7824 */ /* 0x000fe200010e060d */
        /* <DEDUP_REMOVED lines=9> */
[----:B------:R-:W-:Y:S02]  /*6510*/  ISETP.GE.AND P2, PT, R205, R101, PT ;  /* 0x00000065cd00720c */ /* 0x000fe40003f46270 */
[----:B------:R-:W-:Y:S02]  /*6520*/  CS2R R46, SRZ ;  /* 0x00000000002e7805 */ /* 0x000fe4000001ff00 */
[----:B------:R-:W-:Y:S02]  /*6530*/  CS2R R44, SRZ ;  /* 0x00000000002c7805 */ /* 0x000fe4000001ff00 */
[----:B------:R-:W-:-:S02]  /*6540*/  CS2R R58, SRZ ;  /* 0x00000000003a7805 */ /* 0x000fc4000001ff00 */
[----:B------:R-:W-:-:S05]  /*6550*/  CS2R R56, SRZ ;  /* 0x0000000000387805 */ /* 0x000fca000001ff00 */
[----:B------:R0:W5:Y:S04]  /*6560*/  @!P2 LDG.E.128 R48, desc[UR60][R68.64+0x40] ;  /* 0x0000403c4430a981 */ /* 0x000168000c1e1d00 */
[----:B------:R0:W5:Y:S01]  /*6570*/  @!P2 LDG.E.128 R60, desc[UR60][R72.64+0x40] ;  /* 0x0000403c483ca981 */ /* 0x000162000c1e1d00 */
[----:B------:R-:W-:-:S13]  /*6580*/  ISETP.GE.AND P2, PT, R206, R101, PT ;  /* 0x00000065ce00720c */ /* 0x000fda0003f46270 */
[----:B------:R0:W5:Y:S04]  /*6590*/  @!P2 LDG.E.128 R44, desc[UR60][R68.64+0x80] ;  /* 0x0000803c442ca981 */ /* 0x000168000c1e1d00 */
[----:B------:R0:W5:Y:S02]  /*65a0*/  @!P2 LDG.E.128 R56, desc[UR60][R72.64+0x80] ;  /* 0x0000803c4838a981 */ /* 0x000164000c1e1d00 */
.L_x_3364:
[----:B------:R-:W-:Y:S05]  /*65b0*/  BSYNC B1 ;  /* 0x0000000000017941 */ /* 0x000fea0003800000 */
.L_x_3363:
        /* <DEDUP_REMOVED lines=20> */
[----:B------:R-:W-:Y:S02]  /*6700*/  IADD3.X R69, R15, R43, R9, P2, P5 ;  /* 0x0000002b0f457210 */ /* 0x000fe400017ea409 */
[----:B------:R-:W-:Y:S02]  /*6710*/  CS2R R90, SRZ ;  /* 0x00000000005a7805 */ /* 0x000fe4000001ff00 */
[----:B------:R-:W-:-:S02]  /*6720*/  IADD3 R43, P2, P5, R110, R92, R8 ;  /* 0x0000005c6e2b7210 */ /* 0x000fc40007d5e008 */
[----:B------:R-:W-:Y:S02]  /*6730*/  CS2R R88, SRZ ;  /* 0x0000000000587805 */ /* 0x000fe4000001ff00 */
[----:B------:R-:W-:Y:S02]  /*6740*/  IADD3.X R100, R13, R100, R7, P2, P5 ;  /* 0x000000640d647210 */ /* 0x000fe400017ea407 */
[----:B------:R-:W-:-:S04]  /*6750*/  LEA R92, P2, R94, UR4, 0x1 ;  /* 0x000000045e5c7c11 */ /* 0x000fc8000f8408ff */
[----:B------:R-:W-:Y:S01]  /*6760*/  LEA.HI.X R93, R94, UR5, R69, 0x1, P2 ;  /* 0x000000055e5d7c11 */ /* 0x000fe200090f0c45 */
[----:B------:R-:W-:Y:S02]  /*6770*/  ULDC.64 UR4, c[0x0][0x3e0] ;  /* 0x0000f80000047ab9 */ /* 0x000fe40000000a00 */
        /* <DEDUP_REMOVED lines=19> */
.L_x_3366:
[----:B------:R-:W-:Y:S05]  /*68b0*/  BSYNC B1 ;  /* 0x0000000000017941 */ /* 0x000fea0003800000 */
.L_x_3365:
[----:B------:R-:W2:Y:S01]  /*68c0*/  LDL R43, [R1+0x1c] ;  /* 0x00001c00012b7983 */ /* 0x000ea20000100800 */
[----:B0-----:R-:W-:Y:S01]  /*68d0*/  IMAD.MOV.U32 R92, RZ, RZ, R45 ;  /* 0x000000ffff5c7224 */ /* 0x001fe200078e002d */
[----:B------:R-:W-:Y:S01]  /*68e0*/  PRMT R179, R98, 0x7610, R179 ;  /* 0x0000761062b37816 */ /* 0x000fe200000000b3 */
[----:B------:R-:W-:Y:S02]  /*68f0*/  IMAD.MOV.U32 R93, RZ, RZ, R48 ;  /* 0x000000ffff5d7224 */ /* 0x000fe400078e0030 */
[----:B------:R-:W-:Y:S01]  /*6900*/  IMAD.MOV.U32 R94, RZ, RZ, R49 ;  /* 0x000000ffff5e7224 */ /* 0x000fe200078e0031 */
[----:B------:R-:W-:Y:S01]  /*6910*/  PRMT R182, R92, 0x7610, R182 ;  /* 0x000076105cb67816 */ /* 0x000fe200000000b6 */
[----:B------:R-:W-:-:S03]  /*6920*/  IMAD.MOV.U32 R92, RZ, RZ, R51 ;  /* 0x000000ffff5c7224 */ /* 0x000fc600078e0033 */
[----:B------:R-:W-:Y:S01]  /*6930*/  PRMT R184, R94, 0x5410, R93 ;  /* 0x000054105eb87816 */ /* 0x000fe2000000005d */
[----:B------:R-:W-:Y:S02]  /*6940*/  IMAD.MOV.U32 R93, RZ, RZ, R52 ;  /* 0x000000ffff5d7224 */ /* 0x000fe400078e0034 */
[----:B------:R-:W-:-:S05]  /*6950*/  IMAD.MOV.U32 R94, RZ, RZ, R53 ;  /* 0x000000ffff5e7224 */ /* 0x000fca00078e0035 */
[----:B------:R-:W-:Y:S01]  /*6960*/  PRMT R167, R167, 0x5410, R94 ;  /* 0x00005410a7a77816 */ /* 0x000fe2000000005e */
[----:B------:R-:W-:Y:S01]  /*6970*/  IMAD.MOV.U32 R94, RZ, RZ, R57 ;  /* 0x000000ffff5e7224 */ /* 0x000fe200078e0039 */
[----:B--2---:R-:W-:Y:S01]  /*6980*/  R2UR UR4, R43 ;  /* 0x000000002b0472ca */ /* 0x004fe200000e0000 */
[----:B------:R-:W-:-:S05]  /*6990*/  IMAD.MOV.U32 R43, RZ, RZ, R44 ;  /* 0x000000ffff2b7224 */ /* 0x000fca00078e002c */
[----:B------:R-:W-:Y:S01]  /*69a0*/  PRMT R181, R43, 0x5410, R97 ;  /* 0x000054102bb57816 */ /* 0x000fe20000000061 */
[----:B------:R-:W-:-:S05]  /*69b0*/  IMAD.MOV.U32 R43, RZ, RZ, R50 ;  /* 0x000000ffff2b7224 */ /* 0x000fca00078e0032 */
[----:B------:R-:W-:Y:S01]  /*69c0*/  PRMT R183, R92, 0x5410, R43 ;  /* 0x000054105cb77816 */ /* 0x000fe2000000002b */
[----:B------:R-:W-:Y:S01]  /*69d0*/  IMAD.MOV.U32 R43, RZ, RZ, R54 ;  /* 0x000000ffff2b7224 */ /* 0x000fe200078e0036 */
[----:B------:R-:W-:Y:S01]  /*69e0*/  UISETP.NE.AND UP0, UPT, UR4, 0x3, UPT ;  /* 0x000000030400788c */ /* 0x000fe2000bf05270 */
[----:B------:R-:W-:-:S03]  /*69f0*/  IMAD.MOV.U32 R92, RZ, RZ, R55 ;  /* 0x000000ffff5c7224 */ /* 0x000fc600078e0037 */
        /* <DEDUP_REMOVED lines=15> */
[----:B------:R-:W-:Y:S01]  /*6af0*/  IMAD.MOV.U32 R92, RZ, RZ, R67 ;  /* 0x000000ffff5c7224 */ /* 0x000fe200078e0043 */
[----:B------:R-:W-:Y:S01]  /*6b00*/  PRMT R187, R93, 0x5410, R94 ;  /* 0x000054105dbb7816 */ /* 0x000fe2000000005e */
[----:B------:R-:W-:Y:S02]  /*6b10*/  IMAD.MOV.U32 R93, RZ, RZ, R64 ;  /* 0x000000ffff5d7224 */ /* 0x000fe400078e0040 */
[----:B------:R-:W-:Y:S01]  /*6b20*/  IMAD.MOV.U32 R94, RZ, RZ, R65 ;  /* 0x000000ffff5e7224 */ /* 0x000fe200078e0041 */
[----:B------:R-:W-:Y:S01]  /*6b30*/  PRMT R172, R92, 0x7610, R172 ;  /* 0x000076105cac7816 */ /* 0x000fe200000000ac */
[----:B-----5:R-:W-:Y:S01]  /*6b40*/  IMAD.MOV.U32 R92, RZ, RZ, R71 ;  /* 0x000000ffff5c7224 */ /* 0x020fe200078e0047 */
        /* <DEDUP_REMOVED lines=15> */
[----:B------:R-:W-:Y:S02]  /*6c40*/  IMAD.MOV.U32 R94, RZ, RZ, R76 ;  /* 0x000000ffff5e7224 */ /* 0x000fe400078e004c */
[----:B------:R-:W-:Y:S01]  /*6c50*/  IMAD.MOV.U32 R43, RZ, RZ, R77 ;  /* 0x000000ffff2b7224 */ /* 0x000fe200078e004d */
[----:B------:R-:W-:Y:S01]  /*6c60*/  PRMT R175, R92, 0x5410, R93 ;  /* 0x000054105caf7816 */ /* 0x000fe2000000005d */
[----:B------:R-:W-:Y:S02]  /*6c70*/  IMAD.MOV.U32 R93, RZ, RZ, R83 ;  /* 0x000000ffff5d7224 */ /* 0x000fe400078e0053 */
        /* <DEDUP_REMOVED lines=8> */
[----:B------:R-:W-:Y:S02]  /*6d00*/  IMAD.MOV.U32 R92, RZ, RZ, R84 ;  /* 0x000000ffff5c7224 */ /* 0x000fe400078e0054 */
[----:B------:R-:W-:Y:S01]  /*6d10*/  IMAD.MOV.U32 R43, RZ, RZ, R85 ;  /* 0x000000ffff2b7224 */ /* 0x000fe200078e0055 */
[----:B------:R-:W-:Y:S01]  /*6d20*/  PRMT R161, R94, 0x5410, R93 ;  /* 0x000054105ea17816 */ /* 0x000fe2000000005d */
[----:B------:R-:W-:Y:S02]  /*6d30*/  IMAD.MOV.U32 R94, RZ, RZ, R90 ;  /* 0x000000ffff5e7224 */ /* 0x000fe400078e005a */
        /* <DEDUP_REMOVED lines=8> */
.L_x_3367:
[----:B------:R-:W-:Y:S01]  /*6dc0*/  IMAD R43, R19, 0x8, R18 ;  /* 0x00000008132b7824 */ /* 0x000fe200078e0212 */
[----:B------:R-:W-:Y:S01]  /*6dd0*/  SHF.L.U32 R100, R207, 0x1f, RZ ;  /* 0x0000001fcf647819 */ /* 0x000fe200000006ff */
[----:B------:R-:W0:Y:S01]  /*6de0*/  LDC R146, c[0x0][0x2e4] ;  /* 0x0000b900ff927b82 */ /* 0x000e220000000800 */
[----:B------:R-:W-:Y:S02]  /*6df0*/  BSSY B1, `(.L_x_3368) ;  /* 0x0000004000017945 */ /* 0x000fe40003800000 */
[----:B------:R-:W1:Y:S05]  /*6e00*/  SYNCS.PHASECHK.TRANS64.TRYWAIT P5, [R43+URZ+0x36890], R100 ;  /* 0x036890642b0075a7 */ /* 0x000e6a00080a017f */
[----:B------:R-:W2:Y:S01]  /*6e10*/  LDC.64 R126, c[0x0][0x2f0] ;  /* 0x0000bc00ff7e7b82 */ /* 0x000ea20000000a00 */
[----:B-1----:R-:W-:Y:S05]  /*6e20*/  @!P5 BRA `(.L_x_3369) ;  /* 0x000001d000f0d947 */ /* 0x002fea0003800000 */
.L_x_3616:
[----:B------:R-:W-:Y:S05]  /*6e30*/  BSYNC B1 ;  /* 0x0000000000017941 */ /* 0x000fea0003800000 */
.L_x_3368:
        /* <DEDUP_REMOVED lines=17> */
[----:B------:R-:W-:-:S02]  /*6f50*/  ISETP.GE.AND P4, PT, R22, R101, PT ;  /* 0x000000651600720c */ /* 0x000fc40003f86270 */
[----:B------:R-:W-:-:S04]  /*6f60*/  LEA.HI.SX32 R164, R93, R20, 0x1c ;  /* 0x000000145da47211 */ /* 0x000fc800078fe2ff */
[----:B------:R-:W-:-:S04]  /*6f70*/  SHF.R.S32.HI R93, RZ, 0x1f, R164 ;  /* 0x0000001fff5d7819 */ /* 0x000fc800000114a4 */
[----:B------:R-:W-:Y:S01]  /*6f80*/  LEA.HI R93, R93, R164, RZ, 0x3 ;  /* 0x000000a45d5d7211 */ /* 0x000fe200078f18ff */
[----:B------:R-:W-:-:S03]  /*6f90*/  IMAD.SHL.U32 R164, R164, 0x8, RZ ;  /* 0x00000008a4a47824 */ /* 0x000fc600078e00ff */
[----:B------:R-:W-:Y:S02]  /*6fa0*/  SHF.R.S32.HI R93, RZ, 0x3, R93 ;  /* 0x00000003ff5d7819 */ /* 0x000fe4000001145d */
[----:B------:R-:W-:-:S03]  /*6fb0*/  LOP3.LUT R92, R209, 0x38, R164, 0xf8, !PT ;  /* 0x00000038d15c7812 */ /* 0x000fc600078ef8a4 */
[----:B------:R-:W-:Y:S01]  /*6fc0*/  IMAD R93, R93, 0x1c00, R211 ;  /* 0x00001c005d5d7824 */ /* 0x000fe200078e02d3 */
[----:B------:R-:W-:-:S05]  /*6fd0*/  LOP3.LUT R92, R92, R210, RZ, 0x3c, !PT ;  /* 0x000000d25c5c7212 */ /* 0x000fca00078e3cff */
        /* <DEDUP_REMOVED lines=10> */
[----:B------:R-:W-:Y:S02]  /*7080*/  SHF.R.U32.HI R166, RZ, 0x10, R53 ;  /* 0x00000010ffa67819 */ /* 0x000fe40000011635 */
[C---:B------:R-:W-:Y:S02]  /*7090*/  PRMT R165, R167.reuse, 0x5410, R165 ;  /* 0x00005410a7a57816 */ /* 0x040fe400000000a5 */
[----:B------:R-:W-:Y:S01]  /*70a0*/  PRMT R166, R167, 0x5432, R166 ;  /* 0x00005432a7a67816 */ /* 0x000fe200000000a6 */
[----:B0-----:R-:W-:Y:S01]  /*70b0*/  IMAD.U32 R167, R93, 0x10000, RZ ;  /* 0x000100005da77824 */ /* 0x001fe200078e00ff */
[----:B------:R-:W-:Y:S01]  /*70c0*/  LOP3.LUT R97, R97, 0xffff0000, RZ, 0xc0, !PT ;  /* 0xffff000061617812 */ /* 0x000fe200078ec0ff */
[----:B------:R-:W-:Y:S01]  /*70d0*/  IMAD.U32 R169, R165, 0x10000, RZ ;  /* 0x00010000a5a97824 */ /* 0x000fe200078e00ff */
[----:B------:R-:W-:Y:S01]  /*70e0*/  LOP3.LUT R93, R93, 0xffff0000, RZ, 0xc0, !PT ;  /* 0xffff00005d5d7812 */ /* 0x000fe200078ec0ff */
[----:B------:R-:W-:Y:S01]  /*70f0*/  IMAD.U32 R168, R166, 0x10000, RZ ;  /* 0x00010000a6a87824 */ /* 0x000fe200078e00ff */
[----:B------:R-:W-:Y:S01]  /*7100*/  SHF.R.U64 R65, R64, 0x10, R65 ;  /* 0x0000001040417819 */ /* 0x000fe20000001241 */
[C---:B------:R-:W-:Y:S01]  /*7110*/  FMUL.FTZ R171, R170.reuse, R169 ;  /* 0x000000a9aaab7220 */ /* 0x040fe20000410000 */
[----:B------:R-:W-:Y:S01]  /*7120*/  LOP3.LUT R64, R99, 0xffff0000, RZ, 0xc0, !PT ;  /* 0xffff000063407812 */ /* 0x000fe200078ec0ff */
[-C--:B------:R-:W-:Y:S01]  /*7130*/  FMUL.FTZ R170, R170, R168.reuse ;  /* 0x000000a8aaaa7220 */ /* 0x080fe20000410000 */
[----:B------:R-:W-:Y:S01]  /*7140*/  PRMT R65, R188, 0x5410, R65 ;  /* 0x00005410bc417816 */ /* 0x000fe20000000041 */
[----:B------:R-:W-:Y:S01]  /*7150*/  FFMA.FTZ R168, R167, R168, -R171 ;  /* 0x000000a8a7a87223 */ /* 0x000fe200000108ab */
[----:B------:R-:W-:-:S02]  /*7160*/  IMAD.U32 R171, R99, 0x10000, RZ ;  /* 0x0001000063ab7824 */ /* 0x000fc400078e00ff */
[----:B------:R-:W-:Y:S01]  /*7170*/  FFMA.FTZ R167, R167, R169, R170 ;  /* 0x000000a9a7a77223 */ /* 0x000fe200000100aa */
[----:B------:R-:W-:Y:S02]  /*7180*/  LOP3.LUT R169, R166, 0xffff0000, RZ, 0xc0, !PT ;  /* 0xffff0000a6a97812 */ /* 0x000fe400078ec0ff */
[----:B------:R-:W-:Y:S02]  /*7190*/  LOP3.LUT R166, R165, 0xffff0000, RZ, 0xc0, !PT ;  /* 0xffff0000a5a67812 */ /* 0x000fe400078ec0ff */
[----:B------:R-:W-:Y:S02]  /*71a0*/  SHF.R.U64 R66, R66, 0x10, R67 ;  /* 0x0000001042427819 */ /* 0x000fe40000001243 */
[----:B------:R-:W-:Y:S01]  /*71b0*/  SHF.R.U64 R54, R54, 0x10, R55 ;  /* 0x0000001036367819 */ /* 0x000fe20000001237 */
[C---:B------:R-:W-:Y:S01]  /*71c0*/  FMUL.FTZ R165, R97.reuse, R166 ;  /* 0x000000a661a57220 */ /* 0x040fe20000410000 */
[----:B------:R-:W-:Y:S01]  /*71d0*/  FMUL.FTZ R97, R97, R169 ;  /* 0x000000a961617220 */ /* 0x000fe20000410000 */
[----:B------:R-:W-:-:S02]  /*71e0*/  PRMT R66, R188, 0x5432, R66 ;  /* 0x00005432bc427816 */ /* 0x000fc40000000042 */
[C---:B------:R-:W-:Y:S01]  /*71f0*/  FFMA.FTZ R165, R93.reuse, R169, -R165 ;  /* 0x000000a95da57223 */ /* 0x040fe200000108a5 */
[----:B------:R-:W-:Y:S01]  /*7200*/  FFMA.FTZ R93, R93, R166, R97 ;  /* 0x000000a65d5d7223 */ /* 0x000fe20000010061 */
[----:B------:R-:W-:Y:S01]  /*7210*/  SHF.R.U32.HI R97, RZ, 0x10, R67 ;  /* 0x00000010ff617819 */ /* 0x000fe20000011643 */
[----:B------:R-:W-:Y:S01]  /*7220*/  IMAD.U32 R169, R95, 0x10000, RZ ;  /* 0x000100005fa97824 */ /* 0x000fe200078e00ff */
[----:B------:R-:W-:Y:S01]  /*7230*/  SHF.R.U32.HI R166, RZ, 0x10, R55 ;  /* 0x00000010ffa67819 */ /* 0x000fe20000011637 */
[----:B------:R-:W-:Y:S01]  /*7240*/  IMAD.U32 R67, R98, 0x10000, RZ ;  /* 0x0001000062437824 */ /* 0x000fe200078e00ff */
[----:B------:R-:W-:Y:S01]  /*7250*/  PRMT R97, R172, 0x5410, R97 ;  /* 0x00005410ac617816 */ /* 0x000fe20000000061 */
[----:B------:R-:W-:Y:S01]  /*7260*/  IMAD.U32 R55, R94, 0x10000, RZ ;  /* 0x000100005e377824 */ /* 0x000fe200078e00ff */
[----:B------:R-:W-:Y:S02]  /*7270*/  PRMT R166, R172, 0x5432, R166 ;  /* 0x00005432aca67816 */ /* 0x000fe400000000a6 */
[----:B------:R-:W-:Y:S01]  /*7280*/  PRMT R54, R185, 0x5432, R54 ;  /* 0x00005432b9367816 */ /* 0x000fe20000000036 */
[C---:B------:R-:W-:Y:S01]  /*7290*/  IMAD.U32 R170, R97.reuse, 0x10000, RZ ;  /* 0x0001000061aa7824 */ /* 0x040fe200078e00ff */
[----:B------:R-:W-:Y:S01]  /*72a0*/  LOP3.LUT R97, R97, 0xffff0000, RZ, 0xc0, !PT ;  /* 0xffff000061617812 */ /* 0x000fe200078ec0ff */
[----:B------:R-:W-:Y:S01]  /*72b0*/  IMAD.U32 R172, R166, 0x10000, RZ ;  /* 0x00010000a6ac7824 */ /* 0x000fe200078e00ff */
[----:B------:R-:W-:Y:S01]  /*72c0*/  LOP3.LUT R98, R98, 0xffff0000, RZ, 0xc0, !PT ;  /* 0xffff000062627812 */ /* 0x000fe200078ec0ff */
[C---:B------:R-:W-:Y:S01]  /*72d0*/  FMUL.FTZ R173, R171.reuse, R170 ;  /* 0x000000aaabad7220 */ /* 0x040fe20000410000 */
[----:B------:R-:W-:Y:S01]  /*72e0*/  LOP3.LUT R94, R94, 0xffff0000, RZ, 0xc0, !PT ;  /* 0xffff00005e5e7812 */ /* 0x000fe200078ec0ff */
[----:B------:R-:W-:Y:S01]  /*72f0*/  FMUL.FTZ R171, R171, R172 ;  /* 0x000000acabab7220 */ /* 0x000fe20000410000 */
[----:B------:R-:W-:Y:S01]  /*7300*/  F2FP.BF16.F32.PACK_AB R165, R165, R168 ;  /* 0x000000a8a5a5723e */ /* 0x000fe200000010ff */
[----:B------:R-:W-:Y:S01]  /*7310*/  FFMA.FTZ R172, R169, R172, -R173 ;  /* 0x000000aca9ac7223 */ /* 0x000fe200000108ad */
[----:B------:R-:W-:Y:S01]  /*7320*/  F2FP.BF16.F32.PACK_AB R167, R93, R167 ;  /* 0x000000a75da7723e */ /* 0x000fe200000010ff */
[----:B------:R-:W-:Y:S01]  /*7330*/  FFMA.FTZ R171, R169, R170, R171 ;  /* 0x000000aaa9ab7223 */ /* 0x000fe200000100ab */
[----:B------:R-:W-:Y:S01]  /*7340*/  SHF.R.U64 R169, R52, 0x10, R53 ;  /* 0x0000001034a97819 */ /* 0x000fe20000001235 */
[----:B------:R-:W-:Y:S01]  /*7350*/  IMAD.MOV.U32 R93, RZ, RZ, R165 ;  /* 0x000000ffff5d7224 */ /* 0x000fe200078e00a5 */
[----:B------:R-:W-:-:S02]  /*7360*/  LOP3.LUT R53, R166, 0xffff0000, RZ, 0xc0, !PT ;  /* 0xffff0000a6357812 */ /* 0x000fc400078ec0ff */
[----:B------:R-:W-:Y:S01]  /*7370*/  LOP3.LUT R52, R95, 0xffff0000, RZ, 0xc0, !PT ;  /* 0xffff00005f347812 */ /* 0x000fe200078ec0ff */
[C---:B------:R-:W-:Y:S02]  /*7380*/  FMUL.FTZ R95, R64.reuse, R97 ;  /* 0x00000061405f7220 */ /* 0x040fe40000410000 */
[-C--:B------:R-:W-:Y:S02]  /*7390*/  FMUL.FTZ R64, R64, R53.reuse ;  /* 0x0000003540407220 */ /* 0x080fe40000410000 */
[----:B------:R-:W-:Y:S01]  /*73a0*/  FFMA.FTZ R53, R52, R53, -R95 ;  /* 0x0000003534357223 */ /* 0x000fe2000001085f */
[----:B------:R-:W-:Y:S02]  /*73b0*/  IMAD.U32 R95, R92, 0x10000, RZ ;  /* 0x000100005c5f7824 */ /* 0x000fe400078e00ff */
[----:B------:R-:W-:Y:S01]  /*73c0*/  FFMA.FTZ R52, R52, R97, R64 ;  /* 0x0000006134347223 */ /* 0x000fe20000010040 */
[----:B------:R-:W-:Y:S01]  /*73d0*/  PRMT R64, R185, 0x5410, R169 ;  /* 0x00005410b9407816 */ /* 0x000fe200000000a9 */
[C---:B------:R-:W-:Y:S01]  /*73e0*/  IMAD.U32 R169, R96.reuse, 0x10000, RZ ;  /* 0x0001000060a97824 */ /* 0x040fe200078e00ff */
[----:B------:R-:W-:Y:S01]  /*73f0*/  LOP3.LUT R96, R96, 0xffff0000, RZ, 0xc0, !PT ;  /* 0xffff000060607812 */ /* 0x000fe200078ec0ff */
[C---:B------:R-:W-:Y:S01]  /*7400*/  IMAD.U32 R97, R65.reuse, 0x10000, RZ ;  /* 0x0001000041617824 */ /* 0x040fe200078e00ff */
[----:B------:R-:W-:Y:S01]  /*7410*/  LOP3.LUT R65, R65, 0xffff0000, RZ, 0xc0, !PT ;  /* 0xffff000041417812 */ /* 0x000fe200078ec0ff */
[----:B------:R-:W-:Y:S01]  /*7420*/  IMAD.U32 R99, R64, 0x10000, RZ ;  /* 0x0001000040637824 */ /* 0x000fe200078e00ff */
[----:B------:R-:W-:Y:S01]  /*7430*/  LOP3.LUT R92, R92, 0xffff0000, RZ, 0xc0, !PT ;  /* 0xffff00005c5c7812 */ /* 0x000fe200078ec0ff */
[C---:B------:R-:W-:Y:S01]  /*7440*/  FMUL.FTZ R166, R169.reuse, R97 ;  /* 0x00000061a9a67220 */ /* 0x040fe20000410000 */
[----:B------:R-:W-:Y:S01]  /*7450*/  LOP3.LUT R64, R64, 0xffff0000, RZ, 0xc0, !PT ;  /* 0xffff000040407812 */ /* 0x000fe200078ec0ff */
[-C--:B------:R-:W-:Y:S01]  /*7460*/  FMUL.FTZ R169, R169, R99.reuse ;  /* 0x00000063a9a97220 */ /* 0x080fe20000410000 */
[----:B------:R-:W-:Y:S01]  /*7470*/  F2FP.BF16.F32.PACK_AB R53, R53, R172 ;  /* 0x000000ac3535723e */ /* 0x000fe200000010ff */
[C---:B------:R-:W-:Y:S01]  /*7480*/  FFMA.FTZ R166, R95.reuse, R99, -R166 ;  /* 0x000000635fa67223 */ /* 0x040fe200000108a6 */
[----:B------:R-:W-:Y:S01]  /*7490*/  F2FP.BF16.F32.PACK_AB R52, R52, R171 ;  /* 0x000000ab3434723e */ /* 0x000fe200000010ff */
[----:B------:R-:W-:Y:S01]  /*74a0*/  FFMA.FTZ R169, R95, R97, R169 ;  /* 0x000000615fa97223 */ /* 0x000fe200000100a9 */
[CC--:B------:R-:W-:Y:S01]  /*74b0*/  FMUL.FTZ R95, R96.reuse, R65.reuse ;  /* 0x00000041605f7220 */ /* 0x0c0fe20000410000 */
[-C--:B------:R-:W-:Y:S01]  /*74c0*/  FMUL.FTZ R96, R96, R64.reuse ;  /* 0x0000004060607220 */ /* 0x080fe20000410000 */
[C---:B------:R-:W-:Y:S01]  /*74d0*/  IMAD.U32 R97, R54.reuse, 0x10000, RZ ;  /* 0x0001000036617824 */ /* 0x040fe200078e00ff */
[----:B------:R-:W-:Y:S01]  /*74e0*/  LOP3.LUT R54, R54, 0xffff0000, RZ, 0xc0, !PT ;  /* 0xffff000036367812 */ /* 0x000fe200078ec0ff */
[----:B------:R-:W-:Y:S01]  /*74f0*/  FFMA.FTZ R95, R92, R64, -R95 ;  /* 0x000000405c5f7223 */ /* 0x000fe2000001085f */
[C---:B------:R-:W-:Y:S01]  /*7500*/  IMAD.U32 R64, R66.reuse, 0x10000, RZ ;  /* 0x0001000042407824 */ /* 0x040fe200078e00ff */
[----:B------:R-:W-:Y:S01]  /*7510*/  LOP3.LUT R66, R66, 0xffff0000, RZ, 0xc0, !PT ;  /* 0xffff000042427812 */ /* 0x000fe200078ec0ff */
[----:B------:R-:W-:Y:S01]  /*7520*/  FFMA.FTZ R96, R92, R65, R96 ;  /* 0x000000415c607223 */ /* 0x000fe20000010060 */
[CC--:B------:R-:W-:Y:S01]  /*7530*/  FMUL.FTZ R92, R67.reuse, R97.reuse ;  /* 0x00000061435c7220 */ /* 0x0c0fe20000410000 */
        /* <DEDUP_REMOVED lines=8> */
[----:B------:R-:W-:Y:S01]  /*75c0*/  F2FP.BF16.F32.PACK_AB R96, R96, R169 ;  /* 0x000000a96060723e */ /* 0x000fe200000010ff */
[----:B------:R-:W-:-:S02]  /*75d0*/  IMAD.MOV.U32 R97, RZ, RZ, R167 ;  /* 0x000000ffff617224 */ /* 0x000fc400078e00a7 */
[----:B------:R-:W-:Y:S01]  /*75e0*/  F2FP.BF16.F32.PACK_AB R65, R67, R65 ;  /* 0x000000414341723e */ /* 0x000fe200000010ff */
[----:B------:R-:W-:Y:S01]  /*75f0*/  IMAD.MOV.U32 R99, RZ, RZ, R52 ;  /* 0x000000ffff637224 */ /* 0x000fe200078e0034 */
[----:B------:R-:W-:Y:S01]  /*7600*/  F2FP.BF16.F32.PACK_AB R98, R98, R92 ;  /* 0x0000005c6262723e */ /* 0x000fe200000010ff */
[----:B------:R-:W-:Y:S02]  /*7610*/  IMAD.MOV.U32 R92, RZ, RZ, R95 ;  /* 0x000000ffff5c7224 */ /* 0x000fe400078e005f */
[----:B------:R-:W-:Y:S02]  /*7620*/  IMAD.MOV.U32 R94, RZ, RZ, R65 ;  /* 0x000000ffff5e7224 */ /* 0x000fe400078e0041 */
[----:B------:R-:W-:-:S07]  /*7630*/  IMAD.MOV.U32 R95, RZ, RZ, R53 ;  /* 0x000000ffff5f7224 */ /* 0x000fce00078e0035 */
.L_x_3375:
[----:B------:R-:W-:Y:S05]  /*7640*/  BSYNC B3 ;  /* 0x0000000000037941 */ /* 0x000fea0003800000 */
.L_x_3374:
[----:B------:R-:W-:-:S13]  /*7650*/  ISETP.GE.AND P4, PT, R164, R146, PT ;  /* 0x00000092a400720c */ /* 0x000fda0003f86270 */
[--C-:B------:R-:W-:Y:S02]  /*7660*/  @!P4 SHF.R.S32.HI R55, RZ, 0x1f, R164.reuse ;  /* 0x0000001fff37c819 */ /* 0x100fe400000114a4 */
[----:B------:R-:W-:-:S04]  /*7670*/  @!P4 IADD3 R164, P5, P6, R118, R130, R164 ;  /* 0x0000008276a4c210 */ /* 0x000fc80007ebe0a4 */
[----:B------:R-:W-:Y:S02]  /*7680*/  @!P4 IADD3.X R55, R4, R156, R55, P5, P6 ;  /* 0x0000009c0437c210 */ /* 0x000fe40002fec437 */
[----:B------:R-:W-:-:S04]  /*7690*/  LEA R52, P5, R162, R122, 0x1 ;  /* 0x0000007aa2347211 */ /* 0x000fc800078a08ff */
[----:B------:R-:W-:Y:S02]  /*76a0*/  LEA.HI.X R53, R162, R123, R163, 0x1, P5 ;  /* 0x0000007ba2357211 */ /* 0x000fe400028f0ca3 */
[----:B------:R-:W-:-:S03]  /*76b0*/  @!P4 LEA R54, P5, R164, R122, 0x1 ;  /* 0x0000007aa436c211 */ /* 0x000fc600078a08ff */
[----:B0-----:R0:W-:Y:S01]  /*76c0*/  STG.E.128 desc[UR60][R52.64], R92 ;  /* 0x0000005c34007986 */ /* 0x0011e2000c101d3c */
[----:B------:R-:W-:-:S05]  /*76d0*/  @!P4 LEA.HI.X R55, R164, R123, R55, 0x1, P5 ;  /* 0x0000007ba437c211 */ /* 0x000fca00028f0c37 */
[----:B--2---:R0:W-:Y:S04]  /*76e0*/  @!P4 STG.E.128 desc[UR60][R54.64], R96 ;  /* 0x000000603600c986 */ /* 0x0041e8000c101d3c */
.L_x_3373:
[----:B------:R-:W-:Y:S05]  /*76f0*/  BSYNC B2 ;  /* 0x0000000000027941 */ /* 0x000fea0003800000 */
.L_x_3372:
[----:B------:R-:W-:Y:S01]  /*7700*/  ISETP.NE.AND P4, PT, R34, RZ, PT ;  /* 0x000000ff2200720c */ /* 0x000fe20003f85270 */
[----:B------:R-:W-:-:S12]  /*7710*/  BSSY B2, `(.L_x_3376) ;  /* 0x0000081000027945 */ /* 0x000fd80003800000 */
[----:B------:R-:W-:Y:S05]  /*7720*/  @!P4 BRA `(.L_x_3377) ;  /* 0x0000000400fcc947 */ /* 0x000fea0003800000 */
[----:B0-----:R-:W-:Y:S01]  /*7730*/  SEL R52, R124, R149, !P1 ;  /* 0x000000957c347207 */ /* 0x001fe20004800000 */
[----:B------:R-:W-:Y:S01]  /*7740*/  IMAD R55, R19, 0x5400, R142 ;  /* 0x0000540013377824 */ /* 0x000fe200078e028e */
[----:B------:R-:W-:Y:S01]  /*7750*/  IADD3 R92, P4, P5, R118, R130, R27 ;  /* 0x00000082765c7210 */ /* 0x000fe20007d9e01b */
[----:B------:R-:W-:Y:S01]  /*7760*/  BSSY B3, `(.L_x_3378) ;  /* 0x0000071000037945 */ /* 0x000fe20003800000 */
        /* <DEDUP_REMOVED lines=48> */
[----:B------:R-:W-:Y:S01]  /*7a70*/  FMUL.FTZ R98, R98, R49 ;  /* 0x0000003162627220 */ /* 0x000fe20000410000 */
        /* <DEDUP_REMOVED lines=32> */
[----:B------:R-:W-:Y:S01]  /*7c80*/  FMUL.FTZ R55, R64, R51 ;  /* 0x0000003340377220 */ /* 0x000fe20000410000 */
[C---:B------:R-:W-:Y:S01]  /*7c90*/  IMAD.U32 R53, R167.reuse, 0x10000, RZ ;  /* 0x00010000a7357824 */ /* 0x040fe200078e00ff */
[----:B------:R-:W-:Y:S01]  /*7ca0*/  LOP3.LUT R66, R66, 0xffff0000, RZ, 0xc0, !PT ;  /* 0xffff000042427812 */ /* 0x000fe200078ec0ff */
[-C--:B------:R-:W-:Y:S01]  /*7cb0*/  FMUL.FTZ R64, R64, R95.reuse ;  /* 0x0000005f40407220 */ /* 0x080fe20000410000 */
[----:B------:R-:W-:Y:S01]  /*7cc0*/  LOP3.LUT R167, R167, 0xffff0000, RZ, 0xc0, !PT ;  /* 0xffff0000a7a77812 */ /* 0x000fe200078ec0ff */
[----:B------:R-:W-:Y:S02]  /*7cd0*/  IMAD.U32 R60, R50, 0x10000, RZ ;  /* 0x00010000323c7824 */ /* 0x000fe400078e00ff */
        /* <DEDUP_REMOVED lines=24> */
[----:B------:R-:W-:-:S07]  /*7e60*/  MOV R52, R48 ;  /* 0x0000003000347202 */ /* 0x000fce0000000f00 */
.L_x_3379:
[----:B------:R-:W-:Y:S05]  /*7e70*/  BSYNC B3 ;  /* 0x0000000000037941 */ /* 0x000fea0003800000 */
.L_x_3378:
        /* <DEDUP_REMOVED lines=10> */
.L_x_3377:
[----:B------:R-:W-:Y:S05]  /*7f20*/  BSYNC B2 ;  /* 0x0000000000027941 */ /* 0x000fea0003800000 */
.L_x_3376:
[----:B------:R-:W-:-:S13]  /*7f30*/  ISETP.NE.AND P4, PT, R35, RZ, PT ;  /* 0x000000ff2300720c */ /* 0x000fda0003f85270 */
[----:B------:R-:W-:Y:S05]  /*7f40*/  @!P4 BRA `(.L_x_3371) ;  /* 0x000000080004c947 */ /* 0x000fea0003800000 */
[----:B---3--:R-:W2:Y:S01]  /*7f50*/  LDL R48, [R1+0x10] ;  /* 0x0000100001307983 */ /* 0x008ea20000100800 */
[----:B------:R-:W-:Y:S01]  /*7f60*/  IADD3 R60, P4, P5, R118, R130, R29 ;  /* 0x00000082763c7210 */ /* 0x000fe20007d9e01d */
[----:B------:R-:W-:Y:S03]  /*7f70*/  BSSY B2, `(.L_x_3380) ;  /* 0x0000074000027945 */ /* 0x000fe60003800000 */
[----:B------:R-:W-:Y:S02]  /*7f80*/  IADD3.X R61, R4, R156, R33, P4, P5 ;  /* 0x0000009c043d7210 */ /* 0x000fe400027ea421 */
[----:B------:R-:W-:Y:S02]  /*7f90*/  ISETP.GE.AND P4, PT, R206, R101, PT ;  /* 0x00000065ce00720c */ /* 0x000fe40003f86270 */
[----:B--2---:R-:W-:-:S04]  /*7fa0*/  LOP3.LUT P6, RZ, R48, 0x1, RZ, 0xc0, !PT ;  /* 0x0000000130ff7812 */ /* 0x004fc800078cc0ff */
[----:B------:R-:W-:-:S04]  /*7fb0*/  SEL R48, R124, R149, !P6 ;  /* 0x000000957c307207 */ /* 0x000fc80007000000 */
[----:B------:R-:W-:-:S04]  /*7fc0*/  SHF.R.S32.HI R49, RZ, 0x1f, R48 ;  /* 0x0000001fff317819 */ /* 0x000fc80000011430 */
[----:B------:R-:W-:-:S04]  /*7fd0*/  LEA.HI R49, R49, R48, RZ, 0x4 ;  /* 0x0000003031317211 */ /* 0x000fc800078f20ff */
[----:B------:R-:W-:-:S04]  /*7fe0*/  LEA.HI.SX32 R49, R49, R28, 0x1c ;  /* 0x0000001c31317211 */ /* 0x000fc800078fe2ff */
[----:B------:R-:W-:Y:S01]  /*7ff0*/  SHF.R.S32.HI R48, RZ, 0x1f, R49 ;  /* 0x0000001fff307819 */ /* 0x000fe20000011431 */
[----:B------:R-:W-:-:S03]  /*8000*/  IMAD.SHL.U32 R62, R49, 0x8, RZ ;  /* 0x00000008313e7824 */ /* 0x000fc600078e00ff */
[----:B------:R-:W-:Y:S02]  /*8010*/  LEA.HI R48, R48, R49, RZ, 0x3 ;  /* 0x0000003130307211 */ /* 0x000fe400078f18ff */
[----:B------:R-:W-:Y:S02]  /*8020*/  LOP3.LUT R49, R209, 0x38, R62, 0xf8, !PT ;  /* 0x00000038d1317812 */ /* 0x000fe400078ef83e */
[----:B------:R-:W-:Y:S02]  /*8030*/  SHF.R.S32.HI R48, RZ, 0x3, R48 ;  /* 0x00000003ff307819 */ /* 0x000fe40000011430 */
[----:B------:R-:W-:-:S03]  /*8040*/  LOP3.LUT R49, R49, R210, RZ, 0x3c, !PT ;  /* 0x000000d231317212 */ /* 0x000fc600078e3cff */
[----:B------:R-:W-:-:S04]  /*8050*/  IMAD R48, R48, 0x1c00, R211 ;  /* 0x00001c0030307824 */ /* 0x000fc800078e02d3 */
[----:B------:R-:W-:Y:S02]  /*8060*/  IMAD.IADD R48, R48, 0x1, R49 ;  /* 0x0000000130307824 */ /* 0x000fe400078e0231 */
[C---:B------:R-:W-:Y:S02]  /*8070*/  IMAD R49, R19.reuse, 0x5400, R140 ;  /* 0x0000540013317824 */ /* 0x040fe400078e028c */
[----:B------:R-:W-:Y:S02]  /*8080*/  IMAD R51, R19, 0x5400, R48 ;  /* 0x0000540013337824 */ /* 0x000fe400078e0230 */
[--C-:B------:R-:W-:Y:S02]  /*8090*/  IMAD R49, R49, 0x2, R18.reuse ;  /* 0x0000000231317824 */ /* 0x100fe400078e0212 */
[----:B0-----:R-:W-:-:S04]  /*80a0*/  IMAD R52, R51, 0x2, R18 ;  /* 0x0000000233347824 */ /* 0x001fc800078e0212 */
[----:B------:R-:W0:Y:S04]  /*80b0*/  LDS.128 R48, [R49+0x21400] ;  /* 0x0214000031307984 */ /* 0x000e280000000c00 */
[----:B------:R-:W2:Y:S01]  /*80c0*/  LDS.128 R52, [R52+0x21400] ;  /* 0x0214000034347984 */ /* 0x000ea20000000c00 */
[----:B------:R-:W-:Y:S05]  /*80d0*/  @P4 BRA `(.L_x_3381) ;  /* 0x0000000400744947 */ /* 0x000fea0003800000 */
[--C-:B------:R-:W-:Y:S01]  /*80e0*/  SHF.R.U64 R46, R46, 0x10, R47.reuse ;  /* 0x000000102e2e7819 */ /* 0x100fe2000000122f */
[----:B--2---:R-:W-:Y:S01]  /*80f0*/  IMAD.U32 R65, R53, 0x10000, RZ ;  /* 0x0001000035417824 */ /* 0x004fe200078e00ff */
[----:B------:R-:W-:Y:S01]  /*8100*/  SHF.R.U32.HI R63, RZ, 0x10, R47 ;  /* 0x00000010ff3f7819 */ /* 0x000fe2000001162f */
[----:B------:R-:W-:Y:S01]  /*8110*/  IMAD.U32 R93, R55, 0x10000, RZ ;  /* 0x00010000375d7824 */ /* 0x000fe200078e00ff */
[----:B------:R-:W-:Y:S01]  /*8120*/  SHF.R.U64 R47, R56, 0x10, R57 ;  /* 0x00000010382f7819 */ /* 0x000fe20000001239 */
[----:B0-----:R-:W-:Y:S01]  /*8130*/  IMAD.U32 R92, R51, 0x10000, RZ ;  /* 0x00010000335c7824 */ /* 0x001fe200078e00ff */
[----:B------:R-:W-:Y:S01]  /*8140*/  SHF.R.U64 R44, R44, 0x10, R45 ;  /* 0x000000102c2c7819 */ /* 0x000fe2000000122d */
[----:B------:R-:W-:Y:S01]  /*8150*/  IMAD.U32 R94, R54, 0x10000, RZ ;  /* 0x00010000365e7824 */ /* 0x000fe200078e00ff */
[----:B------:R-:W-:Y:S01]  /*8160*/  SHF.R.U32.HI R56, RZ, 0x10, R57 ;  /* 0x00000010ff387819 */ /* 0x000fe20000011639 */
[----:B------:R-:W-:Y:S01]  /*8170*/  IMAD.U32 R67, R50, 0x10000, RZ ;  /* 0x0001000032437824 */ /* 0x000fe200078e00ff */
[----:B------:R-:W-:-:S02]  /*8180*/  SHF.R.U32.HI R45, RZ, 0x10, R45 ;  /* 0x00000010ff2d7819 */ /* 0x000fc4000001162d */
[----:B------:R-:W-:Y:S02]  /*8190*/  PRMT R56, R180, 0x5432, R56 ;  /* 0x00005432b4387816 */ /* 0x000fe40000000038 */
[----:B------:R-:W-:Y:S02]  /*81a0*/  PRMT R45, R182, 0x5410, R45 ;  /* 0x00005410b62d7816 */ /* 0x000fe4000000002d */
[--C-:B------:R-:W-:Y:S01]  /*81b0*/  SHF.R.U64 R57, R58, 0x10, R59.reuse ;  /* 0x000000103a397819 */ /* 0x100fe2000000123b */
[----:B------:R-:W-:Y:S01]  /*81c0*/  IMAD.U32 R95, R56, 0x10000, RZ ;  /* 0x00010000385f7824 */ /* 0x000fe200078e00ff */
[----:B------:R-:W-:Y:S01]  /*81d0*/  SHF.R.U32.HI R58, RZ, 0x10, R59 ;  /* 0x00000010ff3a7819 */ /* 0x000fe2000001163b */
[----:B------:R-:W-:Y:S01]  /*81e0*/  IMAD.U32 R96, R45, 0x10000, RZ ;  /* 0x000100002d607824 */ /* 0x000fe200078e00ff */
[----:B------:R-:W-:Y:S01]  /*81f0*/  PRMT R63, R179, 0x5410, R63 ;  /* 0x00005410b33f7816 */ /* 0x000fe2000000003f */
        /* <DEDUP_REMOVED lines=14> */
[----:B------:R-:W-:Y:S02]  /*82e0*/  IMAD.U32 R59, R63, 0x10000, RZ ;  /* 0x000100003f3b7824 */ /* 0x000fe400078e00ff */
[-C--:B------:R-:W-:Y:S01]  /*82f0*/  FMUL.FTZ R95, R66, R45.reuse ;  /* 0x0000002d425f7220 */ /* 0x080fe20000410000 */
[----:B------:R-:W-:Y:S01]  /*8300*/  FFMA.FTZ R66, R64, R45, -R97 ;  /* 0x0000002d40427223 */ /* 0x000fe20000010861 */
[CC--:B------:R-:W-:Y:S01]  /*8310*/  FMUL.FTZ R45, R93.reuse, R96.reuse ;  /* 0x000000605d2d7220 */ /* 0x0c0fe20000410000 */
[----:B------:R-:W-:Y:S01]  /*8320*/  PRMT R47, R182, 0x5432, R47 ;  /* 0x00005432b62f7816 */ /* 0x000fe2000000002f */
[-C--:B------:R-:W-:Y:S01]  /*8330*/  FMUL.FTZ R93, R93, R59.reuse ;  /* 0x0000003b5d5d7220 */ /* 0x080fe20000410000 */
[----:B------:R-:W-:Y:S01]  /*8340*/  PRMT R44, R181, 0x5410, R44 ;  /* 0x00005410b52c7816 */ /* 0x000fe2000000002c */
[C---:B------:R-:W-:Y:S01]  /*8350*/  FFMA.FTZ R45, R92.reuse, R59, -R45 ;  /* 0x0000003b5c2d7223 */ /* 0x040fe2000001082d */
[----:B------:R-:W-:Y:S01]  /*8360*/  LOP3.LUT R55, R55, 0xffff0000, RZ, 0xc0, !PT ;  /* 0xffff000037377812 */ /* 0x000fe200078ec0ff */
[----:B------:R-:W-:Y:S01]  /*8370*/  FFMA.FTZ R93, R92, R96, R93 ;  /* 0x000000605c5d7223 */ /* 0x000fe2000001005d */
[----:B------:R-:W-:Y:S01]  /*8380*/  LOP3.LUT R58, R58, 0xffff0000, RZ, 0xc0, !PT ;  /* 0xffff00003a3a7812 */ /* 0x000fe200078ec0ff */
[----:B------:R-:W-:Y:S01]  /*8390*/  FFMA.FTZ R56, R64, R56, R95 ;  /* 0x0000003840387223 */ /* 0x000fe2000001005f */
[----:B------:R-:W-:Y:S01]  /*83a0*/  LOP3.LUT R98, R63, 0xffff0000, RZ, 0xc0, !PT ;  /* 0xffff00003f627812 */ /* 0x000fe200078ec0ff */
[----:B------:R-:W-:Y:S01]  /*83b0*/  IMAD.U32 R92, R47, 0x10000, RZ ;  /* 0x000100002f5c7824 */ /* 0x000fe200078e00ff */
[----:B------:R-:W-:Y:S01]  /*83c0*/  LOP3.LUT R51, R51, 0xffff0000, RZ, 0xc0, !PT ;  /* 0xffff000033337812 */ /* 0x000fe200078ec0ff */
[----:B------:R-:W-:Y:S01]  /*83d0*/  IMAD.U32 R64, R44, 0x10000, RZ ;  /* 0x000100002c407824 */ /* 0x000fe200078e00ff */
[----:B------:R-:W-:Y:S01]  /*83e0*/  LOP3.LUT R52, R52, 0xffff0000, RZ, 0xc0, !PT ;  /* 0xffff000034347812 */ /* 0x000fe200078ec0ff */
[C---:B------:R-:W-:Y:S01]  /*83f0*/  FMUL.FTZ R162, R55.reuse, R58 ;  /* 0x0000003a37a27220 */ /* 0x040fe20000410000 */
[----:B------:R-:W-:Y:S01]  /*8400*/  FMUL.FTZ R96, R55, R98 ;  /* 0x0000006237607220 */ /* 0x000fe20000410000 */
[----:B------:R-:W-:Y:S01]  /*8410*/  LOP3.LUT R47, R47, 0xffff0000, RZ, 0xc0, !PT ;  /* 0xffff00002f2f7812 */ /* 0x000fe200078ec0ff */
[----:B------:R-:W-:Y:S01]  /*8420*/  IMAD.U32 R49, R48, 0x10000, RZ ;  /* 0x0001000030317824 */ /* 0x000fe200078e00ff */
[----:B------:R-:W-:Y:S01]  /*8430*/  LOP3.LUT R55, R44, 0xffff0000, RZ, 0xc0, !PT ;  /* 0xffff00002c377812 */ /* 0x000fe200078ec0ff */
[C---:B------:R-:W-:Y:S01]  /*8440*/  FMUL.FTZ R44, R53.reuse, R92 ;  /* 0x0000005c352c7220 */ /* 0x040fe20000410000 */
[----:B------:R-:W-:Y:S01]  /*8450*/  FMUL.FTZ R53, R53, R64 ;  /* 0x0000004035357220 */ /* 0x000fe20000410000 */
[----:B------:R-:W-:Y:S01]  /*8460*/  LOP3.LUT R48, R48, 0xffff0000, RZ, 0xc0, !PT ;  /* 0xffff000030307812 */ /* 0x000fe200078ec0ff */
[C---:B------:R-:W-:Y:S01]  /*8470*/  FFMA.FTZ R98, R51.reuse, R98, -R162 ;  /* 0x0000006233627223 */ /* 0x040fe200000108a2 */
[----:B------:R-:W-:Y:S01]  /*8480*/  FFMA.FTZ R96, R51, R58, R96 ;  /* 0x0000003a33607223 */ /* 0x000fe20000010060 */
[C---:B------:R-:W-:Y:S01]  /*8490*/  FMUL.FTZ R51, R52.reuse, R47 ;  /* 0x0000002f34337220 */ /* 0x040fe20000410000 */
[----:B------:R-:W-:Y:S01]  /*84a0*/  PRMT R46, R181, 0x5432, R46 ;  /* 0x00005432b52e7816 */ /* 0x000fe2000000002e */
[C---:B------:R-:W-:Y:S01]  /*84b0*/  FFMA.FTZ R64, R49.reuse, R64, -R44 ;  /* 0x0000004031407223 */ /* 0x040fe2000001082c */
[----:B------:R-:W-:Y:S01]  /*84c0*/  FFMA.FTZ R49, R49, R92, R53 ;  /* 0x0000005c31317223 */ /* 0x000fe20000010035 */
[-C--:B------:R-:W-:Y:S01]  /*84d0*/  FMUL.FTZ R53, R52, R55.reuse ;  /* 0x0000003734357220 */ /* 0x080fe20000410000 */
[C---:B------:R-:W-:Y:S01]  /*84e0*/  IMAD.U32 R44, R179.reuse, 0x10000, RZ ;  /* 0x00010000b32c7824 */ /* 0x040fe200078e00ff */
[----:B------:R-:W-:Y:S01]  /*84f0*/  LOP3.LUT R54, R54, 0xffff0000, RZ, 0xc0, !PT ;  /* 0xffff000036367812 */ /* 0x000fe200078ec0ff */
[----:B------:R-:W-:Y:S01]  /*8500*/  FFMA.FTZ R55, R48, R55, -R51 ;  /* 0x0000003730377223 */ /* 0x000fe20000010833 */
[----:B------:R-:W-:Y:S01]  /*8510*/  LOP3.LUT R179, R179, 0xffff0000, RZ, 0xc0, !PT ;  /* 0xffff0000b3b37812 */ /* 0x000fe200078ec0ff */
[C---:B------:R-:W-:Y:S01]  /*8520*/  IMAD.U32 R52, R46.reuse, 0x10000, RZ ;  /* 0x000100002e347824 */ /* 0x040fe200078e00ff */
[----:B------:R-:W-:Y:S01]  /*8530*/  LOP3.LUT R51, R46, 0xffff0000, RZ, 0xc0, !PT ;  /* 0xffff00002e337812 */ /* 0x000fe200078ec0ff */
[----:B------:R-:W-:Y:S01]  /*8540*/  FFMA.FTZ R48, R48, R47, R53 ;  /* 0x0000002f30307223 */ /* 0x000fe20000010035 */
[----:B------:R-:W-:Y:S01]  /*8550*/  LOP3.LUT R50, R50, 0xffff0000, RZ, 0xc0, !PT ;  /* 0xffff000032327812 */ /* 0x000fe200078ec0ff */
[----:B------:R-:W-:Y:S01]  /*8560*/  FMUL.FTZ R46, R94, R44 ;  /* 0x0000002c5e2e7220 */ /* 0x000fe20000410000 */
[----:B------:R-:W-:Y:S01]  /*8570*/  FMUL.FTZ R53, R54, R179 ;  /* 0x000000b336357220 */ /* 0x000fe20000410000 */
[-C--:B------:R-:W-:Y:S01]  /*8580*/  FMUL.FTZ R47, R94, R52.reuse ;  /* 0x000000345e2f7220 */ /* 0x080fe20000410000 */
[----:B------:R-:W-:Y:S01]  /*8590*/  FMUL.FTZ R54, R54, R51 ;  /* 0x0000003336367220 */ /* 0x000fe20000410000 */
[----:B------:R-:W-:Y:S01]  /*85a0*/  F2FP.BF16.F32.PACK_AB R65, R56, R65 ;  /* 0x000000413841723e */ /* 0x000fe200000010ff */
[----:B------:R-:W-:Y:S01]  /*85b0*/  FFMA.FTZ R52, R67, R52, -R46 ;  /* 0x0000003443347223 */ /* 0x000fe2000001082e */
[C---:B------:R-:W-:Y:S01]  /*85c0*/  FFMA.FTZ R53, R50.reuse, R51, -R53 ;  /* 0x0000003332357223 */ /* 0x040fe20000010835 */
[----:B------:R-:W-:Y:S01]  /*85d0*/  F2FP.BF16.F32.PACK_AB R56, R55, R64 ;  /* 0x000000403738723e */ /* 0x000fe200000010ff */
        /* <DEDUP_REMOVED lines=11> */
[----:B------:R-:W-:Y:S02]  /*8690*/  IMAD.MOV.U32 R53, RZ, RZ, R65 ;  /* 0x000000ffff357224 */ /* 0x000fe400078e0041 */
[----:B------:R-:W-:-:S07]  /*86a0*/  IMAD.MOV.U32 R55, RZ, RZ, R93 ;  /* 0x000000ffff377224 */ /* 0x000fce00078e005d */
.L_x_3381:
[----:B------:R-:W-:Y:S05]  /*86b0*/  BSYNC B2 ;  /* 0x0000000000027941 */ /* 0x000fea0003800000 */
.L_x_3380:
        /* <DEDUP_REMOVED lines=10> */
.L_x_3371:
[----:B------:R-:W-:Y:S05]  /*8760*/  BSYNC B1 ;  /* 0x0000000000017941 */ /* 0x000fea0003800000 */
.L_x_3370:
[-C--:B--2-4-:R-:W-:Y:S02]  /*8770*/  IMAD R44, R148, R126.reuse, RZ ;  /* 0x0000007e942c7224 */ /* 0x094fe400078e02ff */
[----:B------:R-:W-:-:S04]  /*8780*/  IMAD.WIDE.U32 R128, R224, R126, R128 ;  /* 0x0000007ee0807225 */ /* 0x000fc800078e0080 */
[----:B------:R-:W-:Y:S01]  /*8790*/  IMAD R57, R224, R127, R44 ;  /* 0x0000007fe0397224 */ /* 0x000fe200078e022c */
[----:B------:R-:W-:Y:S06]  /*87a0*/  @P3 BRA `(.L_x_3340) ;  /* 0x0000001800f43947 */ /* 0x000fec0003800000 */
[----:B------:R-:W-:Y:S01]  /*87b0*/  ISETP.NE.AND P3, PT, R30, RZ, PT ;  /* 0x000000ff1e00720c */ /* 0x000fe20003f65270 */
[----:B------:R-:W-:Y:S01]  /*87c0*/  BSSY B1, `(.L_x_3382) ;  /* 0x0000081000017945 */ /* 0x000fe20003800000 */
[----:B------:R-:W-:-:S11]  /*87d0*/  IMAD.IADD R57, R129, 0x1, R57 ;  /* 0x0000000181397824 */ /* 0x000fd600078e0239 */
[----:B------:R-:W-:Y:S05]  /*87e0*/  @!P3 BRA `(.L_x_3383) ;  /* 0x0000000400f8b947 */ /* 0x000fea0003800000 */
[----:B------:R-:W-:Y:S01]  /*87f0*/  SEL R44, R124, R149, !P0 ;  /* 0x000000957c2c7207 */ /* 0x000fe20004000000 */
[----:B------:R-:W-:Y:S01]  /*8800*/  BSSY B2, `(.L_x_3384) ;  /* 0x000007a000027945 */ /* 0x000fe20003800000 */
[----:B------:R-:W-:Y:S02]  /*8810*/  IADD3 R46, P3, P4, R118, R128, R21 ;  /* 0x00000080762e7210 */ /* 0x000fe40007c7e015 */
[----:B------:R-:W-:Y:S02]  /*8820*/  SHF.R.S32.HI R45, RZ, 0x1f, R44 ;  /* 0x0000001fff2d7819 */ /* 0x000fe4000001142c */
[----:B------:R-:W-:Y:S02]  /*8830*/  IADD3.X R47, R4, R57, R31, P3, P4 ;  /* 0x00000039042f7210 */ /* 0x000fe40001fe841f */
[----:B------:R-:W-:-:S04]  /*8840*/  LEA.HI R45, R45, R44, RZ, 0x4 ;  /* 0x0000002c2d2d7211 */ /* 0x000fc800078f20ff */
[----:B---3--:R-:W-:-:S05]  /*8850*/  LEA.HI.SX32 R48, R45, R20, 0x1c ;  /* 0x000000142d307211 */ /* 0x008fca00078fe2ff */
[----:B------:R-:W-:-:S05]  /*8860*/  IMAD.SHL.U32 R49, R48, 0x8, RZ ;  /* 0x0000000830317824 */ /* 0x000fca00078e00ff */
[----:B------:R-:W-:-:S13]  /*8870*/  ISETP.GE.AND P3, PT, R49, R146, PT ;  /* 0x000000923100720c */ /* 0x000fda0003f66270 */
[--C-:B------:R-:W-:Y:S02]  /*8880*/  @!P3 SHF.R.S32.HI R45, RZ, 0x1f, R49.reuse ;  /* 0x0000001fff2db819 */ /* 0x100fe40000011431 */
[----:B------:R-:W-:-:S04]  /*8890*/  @!P3 IADD3 R44, P4, P5, R118, R128, R49 ;  /* 0x00000080762cb210 */ /* 0x000fc80007d9e031 */
[----:B------:R-:W-:Y:S02]  /*88a0*/  @!P3 IADD3.X R45, R4, R57, R45, P4, P5 ;  /* 0x00000039042db210 */ /* 0x000fe400027ea42d */
[----:B0-----:R-:W-:-:S04]  /*88b0*/  LEA R52, P4, R46, R122, 0x1 ;  /* 0x0000007a2e347211 */ /* 0x001fc800078808ff */
[----:B------:R-:W-:Y:S02]  /*88c0*/  LEA.HI.X R53, R46, R123, R47, 0x1, P4 ;  /* 0x0000007b2e357211 */ /* 0x000fe400020f0c2f */
[----:B------:R-:W-:-:S04]  /*88d0*/  @!P3 LEA R54, P4, R44, R122, 0x1 ;  /* 0x0000007a2c36b211 */ /* 0x000fc800078808ff */
[----:B------:R-:W-:Y:S02]  /*88e0*/  @!P3 LEA.HI.X R55, R44, R123, R45, 0x1, P4 ;  /* 0x0000007b2c37b211 */ /* 0x000fe400020f0c2d */
[----:B------:R-:W-:Y:S02]  /*88f0*/  SHF.R.S32.HI R45, RZ, 0x1f, R48 ;  /* 0x0000001fff2d7819 */ /* 0x000fe40000011430 */
[----:B------:R-:W-:Y:S02]  /*8900*/  LOP3.LUT R44, R208, 0x38, R49, 0xf8, !PT ;  /* 0x00000038d02c7812 */ /* 0x000fe400078ef831 */
[----:B------:R-:W-:Y:S02]  /*8910*/  LEA.HI R45, R45, R48, RZ, 0x3 ;  /* 0x000000302d2d7211 */ /* 0x000fe400078f18ff */
[----:B------:R-:W-:Y:S02]  /*8920*/  LOP3.LUT R44, R44, R237, RZ, 0x3c, !PT ;  /* 0x000000ed2c2c7212 */ /* 0x000fe400078e3cff */
[----:B------:R-:W-:-:S02]  /*8930*/  SHF.R.S32.HI R46, RZ, 0x3, R45 ;  /* 0x00000003ff2e7819 */ /* 0x000fc4000001142d */
[----:B------:R-:W-:-:S03]  /*8940*/  ISETP.GE.AND P4, PT, R22, R101, PT ;  /* 0x000000651600720c */ /* 0x000fc60003f86270 */
        /* <DEDUP_REMOVED lines=9> */
[----:B------:R-:W-:Y:S01]  /*89e0*/  SHF.R.U64 R62, R78, 0x10, R79 ;  /* 0x000000104e3e7819 */ /* 0x000fe2000000124f */
[----:B0-----:R-:W-:Y:S01]  /*89f0*/  IMAD.U32 R63, R45, 0x10000, RZ ;  /* 0x000100002d3f7824 */ /* 0x001fe200078e00ff */
[----:B------:R-:W-:Y:S01]  /*8a00*/  SHF.R.U64 R59, R76, 0x10, R77 ;  /* 0x000000104c3b7819 */ /* 0x000fe2000000124d */
[----:B--2---:R-:W-:Y:S01]  /*8a10*/  IMAD.U32 R76, R49, 0x10000, RZ ;  /* 0x00010000314c7824 */ /* 0x004fe200078e00ff */
[----:B------:R-:W-:Y:S01]  /*8a20*/  SHF.R.U32.HI R78, RZ, 0x10, R79 ;  /* 0x00000010ff4e7819 */ /* 0x000fe2000001164f */
[----:B------:R-:W-:Y:S01]  /*8a30*/  IMAD.U32 R67, R51, 0x10000, RZ ;  /* 0x0001000033437824 */ /* 0x000fe200078e00ff */
[----:B------:R-:W-:Y:S01]  /*8a40*/  SHF.R.U32.HI R77, RZ, 0x10, R77 ;  /* 0x00000010ff4d7819 */ /* 0x000fe2000001164d */
[----:B------:R-:W-:Y:S01]  /*8a50*/  IMAD.U32 R64, R47, 0x10000, RZ ;  /* 0x000100002f407824 */ /* 0x000fe200078e00ff */
[--C-:B------:R-:W-:Y:S01]  /*8a60*/  SHF.R.U32.HI R79, RZ, 0x10, R89.reuse ;  /* 0x00000010ff4f7819 */ /* 0x100fe20000011659 */
[----:B------:R-:W-:Y:S01]  /*8a70*/  IMAD.U32 R58, R46, 0x10000, RZ ;  /* 0x000100002e3a7824 */ /* 0x000fe200078e00ff */
[----:B------:R-:W-:-:S02]  /*8a80*/  SHF.R.U64 R61, R88, 0x10, R89 ;  /* 0x00000010583d7819 */ /* 0x000fc40000001259 */
[----:B------:R-:W-:Y:S02]  /*8a90*/  PRMT R77, R176, 0x5432, R77 ;  /* 0x00005432b04d7816 */ /* 0x000fe4000000004d */
[----:B------:R-:W-:Y:S02]  /*8aa0*/  PRMT R79, R178, 0x5432, R79 ;  /* 0x00005432b24f7816 */ /* 0x000fe4000000004f */
[--C-:B------:R-:W-:Y:S02]  /*8ab0*/  SHF.R.U64 R66, R90, 0x10, R91.reuse ;  /* 0x000000105a427819 */ /* 0x100fe4000000125b */
[----:B------:R-:W-:Y:S01]  /*8ac0*/  SHF.R.U32.HI R90, RZ, 0x10, R91 ;  /* 0x00000010ff5a7819 */ /* 0x000fe2000001165b */
[----:B------:R-:W-:Y:S01]  /*8ad0*/  IMAD.U32 R88, R79, 0x10000, RZ ;  /* 0x000100004f587824 */ /* 0x000fe200078e00ff */
[----:B------:R-:W-:Y:S01]  /*8ae0*/  PRMT R178, R178, 0x5410, R61 ;  /* 0x00005410b2b27816 */ /* 0x000fe2000000003d */
[----:B------:R-:W-:Y:S01]  /*8af0*/  IMAD.U32 R61, R77, 0x10000, RZ ;  /* 0x000100004d3d7824 */ /* 0x000fe200078e00ff */
[----:B------:R-:W-:Y:S01]  /*8b00*/  LOP3.LUT R65, R49, 0xffff0000, RZ, 0xc0, !PT ;  /* 0xffff000031417812 */ /* 0x000fe200078ec0ff */
[C---:B------:R-:W-:Y:S01]  /*8b10*/  FMUL.FTZ R92, R76.reuse, R88 ;  /* 0x000000584c5c7220 */ /* 0x040fe20000410000 */
[----:B------:R-:W-:Y:S01]  /*8b20*/  LOP3.LUT R79, R79, 0xffff0000, RZ, 0xc0, !PT ;  /* 0xffff00004f4f7812 */ /* 0x000fe200078ec0ff */
[-C--:B------:R-:W-:Y:S01]  /*8b30*/  FMUL.FTZ R94, R76, R61.reuse ;  /* 0x0000003d4c5e7220 */ /* 0x080fe20000410000 */
[----:B------:R-:W-:Y:S01]  /*8b40*/  PRMT R90, R177, 0x5432, R90 ;  /* 0x00005432b15a7816 */ /* 0x000fe2000000005a */
[----:B------:R-:W-:Y:S01]  /*8b50*/  FFMA.FTZ R61, R63, R61, -R92 ;  /* 0x0000003d3f3d7223 */ /* 0x000fe2000001085c */
[----:B------:R-:W-:Y:S01]  /*8b60*/  PRMT R78, R175, 0x5432, R78 ;  /* 0x00005432af4e7816 */ /* 0x000fe2000000004e */
[----:B------:R-:W-:Y:S01]  /*8b70*/  FMUL.FTZ R91, R65, R79 ;  /* 0x0000004f415b7220 */ /* 0x000fe20000410000 */
[----:B------:R-:W-:Y:S01]  /*8b80*/  LOP3.LUT R76, R77, 0xffff0000, RZ, 0xc0, !PT ;  /* 0xffff00004d4c7812 */ /* 0x000fe200078ec0ff */
[----:B------:R-:W-:Y:S01]  /*8b90*/  IMAD.U32 R89, R90, 0x10000, RZ ;  /* 0x000100005a597824 */ /* 0x000fe200078e00ff */
[----:B------:R-:W-:Y:S01]  /*8ba0*/  LOP3.LUT R56, R45, 0xffff0000, RZ, 0xc0, !PT ;  /* 0xffff00002d387812 */ /* 0x000fe200078ec0ff */
[----:B------:R-:W-:Y:S01]  /*8bb0*/  IMAD.U32 R77, R78, 0x10000, RZ ;  /* 0x000100004e4d7824 */ /* 0x000fe200078e00ff */
[----:B------:R-:W-:Y:S01]  /*8bc0*/  LOP3.LUT R51, R51, 0xffff0000, RZ, 0xc0, !PT ;  /* 0xffff000033337812 */ /* 0x000fe200078ec0ff */
[-C--:B------:R-:W-:Y:S01]  /*8bd0*/  FMUL.FTZ R65, R65, R76.reuse ;  /* 0x0000004c41417220 */ /* 0x080fe20000410000 */
[----:B------:R-:W-:Y:S01]  /*8be0*/  LOP3.LUT R92, R90, 0xffff0000, RZ, 0xc0, !PT ;  /* 0xffff00005a5c7812 */ /* 0x000fe200078ec0ff */
[----:B------:R-:W-:Y:S01]  /*8bf0*/  FFMA.FTZ R76, R56, R76, -R91 ;  /* 0x0000004c384c7223 */ /* 0x000fe2000001085b */
[----:B------:R-:W-:Y:S01]  /*8c00*/  LOP3.LUT R78, R78, 0xffff0000, RZ, 0xc0, !PT ;  /* 0xffff00004e4e7812 */ /* 0x000fe200078ec0ff */
[----:B------:R-:W-:Y:S01]  /*8c10*/  FFMA.FTZ R63, R63, R88, R94 ;  /* 0x000000583f3f7223 */ /* 0x000fe2000001005e */
[C---:B------:R-:W-:Y:S01]  /*8c20*/  FMUL.FTZ R91, R67.reuse, R89 ;  /* 0x00000059435b7220 */ /* 0x040fe20000410000 */
[----:B------:R-:W-:Y:S01]  /*8c30*/  PRMT R59, R176, 0x5410, R59 ;  /* 0x00005410b03b7816 */ /* 0x000fe2000000003b */
[----:B------:R-:W-:Y:S01]  /*8c40*/  FMUL.FTZ R88, R67, R77 ;  /* 0x0000004d43587220 */ /* 0x000fe20000410000 */
[----:B------:R-:W-:Y:S01]  /*8c50*/  IMAD.U32 R49, R48, 0x10000, RZ ;  /* 0x0001000030317824 */ /* 0x000fe200078e00ff */
[----:B------:R-:W-:Y:S01]  /*8c60*/  LOP3.LUT R47, R47, 0xffff0000, RZ, 0xc0, !PT ;  /* 0xffff00002f2f7812 */ /* 0x000fe200078ec0ff */
[----:B------:R-:W-:Y:S01]  /*8c70*/  FFMA.FTZ R56, R56, R79, R65 ;  /* 0x0000004f38387223 */ /* 0x000fe20000010041 */
[C---:B------:R-:W-:Y:S01]  /*8c80*/  FMUL.FTZ R94, R51.reuse, R92 ;  /* 0x0000005c335e7220 */ /* 0x040fe20000410000 */
[----:B------:R-:W-:Y:S01]  /*8c90*/  FMUL.FTZ R96, R51, R78 ;  /* 0x0000004e33607220 */ /* 0x000fe20000410000 */
[----:B------:R-:W-:Y:S01]  /*8ca0*/  LOP3.LUT R48, R48, 0xffff0000, RZ, 0xc0, !PT ;  /* 0xffff000030307812 */ /* 0x000fe200078ec0ff */
[----:B------:R-:W-:Y:S01]  /*8cb0*/  FFMA.FTZ R65, R64, R77, -R91 ;  /* 0x0000004d40417223 */ /* 0x000fe2000001085b */
[----:B------:R-:W-:Y:S01]  /*8cc0*/  LOP3.LUT R51, R178, 0xffff0000, RZ, 0xc0, !PT ;  /* 0xffff0000b2337812 */ /* 0x000fe200078ec0ff */
[----:B------:R-:W-:Y:S01]  /*8cd0*/  FFMA.FTZ R64, R64, R89, R88 ;  /* 0x0000005940407223 */ /* 0x000fe20000010058 */
[----:B------:R-:W-:-:S02]  /*8ce0*/  IMAD.U32 R90, R178, 0x10000, RZ ;  /* 0x00010000b25a7824 */ /* 0x000fc400078e00ff */
[----:B------:R-:W-:Y:S01]  /*8cf0*/  FFMA.FTZ R78, R47, R78, -R94 ;  /* 0x0000004e2f4e7223 */ /* 0x000fe2000001085e */
[C---:B------:R-:W-:Y:S01]  /*8d00*/  IMAD.U32 R88, R59.reuse, 0x10000, RZ ;  /* 0x000100003b587824 */ /* 0x040fe200078e00ff */
[----:B------:R-:W-:Y:S01]  /*8d10*/  LOP3.LUT R59, R59, 0xffff0000, RZ, 0xc0, !PT ;  /* 0xffff00003b3b7812 */ /* 0x000fe200078ec0ff */
[C---:B------:R-:W-:Y:S01]  /*8d20*/  IMAD.U32 R45, R44.reuse, 0x10000, RZ ;  /* 0x000100002c2d7824 */ /* 0x040fe200078e00ff */
[----:B------:R-:W-:Y:S01]  /*8d30*/  LOP3.LUT R44, R44, 0xffff0000, RZ, 0xc0, !PT ;  /* 0xffff00002c2c7812 */ /* 0x000fe200078ec0ff */
[----:B------:R-:W-:Y:S01]  /*8d40*/  FFMA.FTZ R89, R47, R92, R96 ;  /* 0x0000005c2f597223 */ /* 0x000fe20000010060 */
[----:B------:R-:W-:Y:S01]  /*8d50*/  FMUL.FTZ R94, R49, R90 ;  /* 0x0000005a315e7220 */ /* 0x000fe20000410000 */
[C---:B------:R-:W-:Y:S01]  /*8d60*/  FMUL.FTZ R47, R48.reuse, R51 ;  /* 0x00000033302f7220 */ /* 0x040fe20000410000 */
[----:B------:R-:W-:Y:S01]  /*8d70*/  PRMT R66, R177, 0x5410, R66 ;  /* 0x00005410b1427816 */ /* 0x000fe20000000042 */
[----:B------:R-:W-:Y:S01]  /*8d80*/  FMUL.FTZ R49, R49, R88 ;  /* 0x0000005831317220 */ /* 0x000fe20000410000 */
[----:B------:R-:W-:Y:S01]  /*8d90*/  PRMT R62, R175, 0x5410, R62 ;  /* 0x00005410af3e7816 */ /* 0x000fe2000000003e */
[----:B------:R-:W-:Y:S01]  /*8da0*/  FMUL.FTZ R77, R48, R59 ;  /* 0x0000003b304d7220 */ /* 0x000fe20000410000 */
[----:B------:R-:W-:Y:S01]  /*8db0*/  LOP3.LUT R60, R46, 0xffff0000, RZ, 0xc0, !PT ;  /* 0xffff00002e3c7812 */ /* 0x000fe200078ec0ff */
[----:B------:R-:W-:-:S02]  /*8dc0*/  IMAD.U32 R46, R50, 0x10000, RZ ;  /* 0x00010000322e7824 */ /* 0x000fc400078e00ff */
[----:B------:R-:W-:Y:S01]  /*8dd0*/  FFMA.FTZ R67, R44, R59, -R47 ;  /* 0x0000003b2c437223 */ /* 0x000fe2000001082f */
[----:B------:R-:W-:Y:S01]  /*8de0*/  LOP3.LUT R50, R50, 0xffff0000, RZ, 0xc0, !PT ;  /* 0xffff000032327812 */ /* 0x000fe200078ec0ff */
[C---:B------:R-:W-:Y:S01]  /*8df0*/  FFMA.FTZ R90, R45.reuse, R90, R49 ;  /* 0x0000005a2d5a7223 */ /* 0x040fe20000010031 */
[C---:B------:R-:W-:Y:S01]  /*8e00*/  LOP3.LUT R59, R66.reuse, 0xffff0000, RZ, 0xc0, !PT ;  /* 0xffff0000423b7812 */ /* 0x040fe200078ec0ff */
[----:B------:R-:W-:Y:S01]  /*8e10*/  FFMA.FTZ R94, R45, R88, -R94 ;  /* 0x000000582d5e7223 */ /* 0x000fe2000001085e */
[----:B------:R-:W-:Y:S01]  /*8e20*/  IMAD.U32 R49, R66, 0x10000, RZ ;  /* 0x0001000042317824 */ /* 0x000fe200078e00ff */
        /* <DEDUP_REMOVED lines=23> */
.L_x_3385:
[----:B------:R-:W-:Y:S05]  /*8fa0*/  BSYNC B2 ;  /* 0x0000000000027941 */ /* 0x000fea0003800000 */
.L_x_3384:
[----:B0-----:R4:W-:Y:S04]  /*8fb0*/  STG.E.128 desc[UR60][R52.64], R44 ;  /* 0x0000002c34007986 */ /* 0x0019e8000c101d3c */
[----:B--2---:R4:W-:Y:S02]  /*8fc0*/  @!P3 STG.E.128 desc[UR60][R54.64], R48 ;  /* 0x000000303600b986 */ /* 0x0049e4000c101d3c */
.L_x_3383:
[----:B------:R-:W-:Y:S05]  /*8fd0*/  BSYNC B1 ;  /* 0x0000000000017941 */ /* 0x000fea0003800000 */
.L_x_3382:
[----:B------:R-:W-:Y:S01]  /*8fe0*/  ISETP.NE.AND P3, PT, R34, RZ, PT ;  /* 0x000000ff2200720c */ /* 0x000fe20003f65270 */
[----:B------:R-:W-:-:S12]  /*8ff0*/  BSSY B1, `(.L_x_3386) ;  /* 0x000007e000017945 */ /* 0x000fd80003800000 */
[----:B------:R-:W-:Y:S05]  /*9000*/  @!P3 BRA `(.L_x_3387) ;  /* 0x0000000400f0b947 */ /* 0x000fea0003800000 */
[----:B----4-:R-:W-:Y:S01]  /*9010*/  SEL R44, R124, R149, !P1 ;  /* 0x000000957c2c7207 */ /* 0x010fe20004800000 */
        /* <DEDUP_REMOVED lines=34> */
[----:B------:R-:W-:Y:S01]  /*9240*/  SHF.R.U32.HI R73, RZ, 0x10, R85 ;  /* 0x00000010ff497819 */ /* 0x000fe20000011655 */
[----:B0-----:R-:W-:Y:S01]  /*9250*/  IMAD.U32 R60, R45, 0x10000, RZ ;  /* 0x000100002d3c7824 */ /* 0x001fe200078e00ff */
[----:B------:R-:W-:Y:S01]  /*9260*/  SHF.R.U64 R78, R74, 0x10, R75 ;  /* 0x000000104a4e7819 */ /* 0x000fe2000000124b */
[----:B------:R-:W-:Y:S01]  /*9270*/  IMAD.U32 R65, R47, 0x10000, RZ ;  /* 0x000100002f417824 */ /* 0x000fe200078e00ff */
[----:B------:R-:W-:Y:S01]  /*9280*/  PRMT R73, R174, 0x5432, R73 ;  /* 0x00005432ae497816 */ /* 0x000fe20000000049 */
[----:B------:R-:W-:Y:S01]  /*9290*/  IMAD.U32 R58, R48, 0x10000, RZ ;  /* 0x00010000303a7824 */ /* 0x000fe200078e00ff */
[----:B------:R-:W-:Y:S01]  /*92a0*/  SHF.R.U64 R61, R84, 0x10, R85 ;  /* 0x00000010543d7819 */ /* 0x000fe20000001255 */
[----:B------:R-:W-:Y:S01]  /*92b0*/  IMAD.U32 R56, R44, 0x10000, RZ ;  /* 0x000100002c387824 */ /* 0x000fe200078e00ff */
[----:B------:R-:W-:-:S02]  /*92c0*/  PRMT R63, R160, 0x5410, R63 ;  /* 0x00005410a03f7816 */ /* 0x000fc4000000003f */
[----:B------:R-:W-:Y:S02]  /*92d0*/  SHF.R.U64 R74, R86, 0x10, R87 ;  /* 0x00000010564a7819 */ /* 0x000fe40000001257 */
[----:B------:R-:W-:Y:S02]  /*92e0*/  PRMT R160, R160, 0x5432, R77 ;  /* 0x00005432a0a07816 */ /* 0x000fe4000000004d */
[----:B------:R-:W-:Y:S01]  /*92f0*/  SHF.R.U32.HI R76, RZ, 0x10, R75 ;  /* 0x00000010ff4c7819 */ /* 0x000fe2000001164b */
[----:B------:R-:W-:Y:S01]  /*9300*/  IMAD.U32 R75, R73, 0x10000, RZ ;  /* 0x00010000494b7824 */ /* 0x000fe200078e00ff */
[----:B------:R-:W-:Y:S02]  /*9310*/  SHF.R.U32.HI R86, RZ, 0x10, R87 ;  /* 0x00000010ff567819 */ /* 0x000fe40000011657 */
[----:B------:R-:W-:Y:S01]  /*9320*/  LOP3.LUT R67, R49, 0xffff0000, RZ, 0xc0, !PT ;  /* 0xffff000031437812 */ /* 0x000fe200078ec0ff */
[----:B------:R-:W-:Y:S01]  /*9330*/  FMUL.FTZ R77, R66, R75 ;  /* 0x0000004b424d7220 */ /* 0x000fe20000410000 */
[----:B------:R-:W-:-:S02]  /*9340*/  LOP3.LUT R62, R51, 0xffff0000, RZ, 0xc0, !PT ;  /* 0xffff0000333e7812 */ /* 0x000fc400078ec0ff */
[----:B------:R-:W-:Y:S02]  /*9350*/  PRMT R174, R174, 0x5410, R61 ;  /* 0x00005410aeae7816 */ /* 0x000fe4000000003d */
[----:B------:R-:W-:Y:S02]  /*9360*/  PRMT R51, R159, 0x5410, R78 ;  /* 0x000054109f337816 */ /* 0x000fe4000000004e */
[----:B------:R-:W-:Y:S02]  /*9370*/  SHF.L.U32 R49, R160, 0x10, RZ ;  /* 0x00000010a0317819 */ /* 0x000fe400000006ff */
[----:B------:R-:W-:Y:S02]  /*9380*/  PRMT R61, R161, 0x5410, R74 ;  /* 0x00005410a13d7816 */ /* 0x000fe4000000004a */
        /* <DEDUP_REMOVED lines=9> */
[C---:B------:R-:W-:Y:S01]  /*9420*/  FMUL.FTZ R77, R67.reuse, R73 ;  /* 0x00000049434d7220 */ /* 0x040fe20000410000 */
[----:B------:R-:W-:Y:S01]  /*9430*/  FFMA.FTZ R60, R60, R75, R79 ;  /* 0x0000004b3c3c7223 */ /* 0x000fe2000001004f */
[----:B------:R-:W-:Y:S01]  /*9440*/  FMUL.FTZ R67, R67, R160 ;  /* 0x000000a043437220 */ /* 0x000fe20000410000 */
[C---:B------:R-:W-:Y:S01]  /*9450*/  FMUL.FTZ R76, R72.reuse, R74 ;  /* 0x0000004a484c7220 */ /* 0x040fe20000410000 */
[----:B------:R-:W-:Y:S01]  /*9460*/  FMUL.FTZ R75, R72, R66 ;  /* 0x00000042484b7220 */ /* 0x000fe20000410000 */
[C---:B------:R-:W-:Y:S01]  /*9470*/  FFMA.FTZ R160, R64.reuse, R160, -R77 ;  /* 0x000000a040a07223 */ /* 0x040fe2000001084d */
[----:B------:R-:W-:Y:S01]  /*9480*/  LOP3.LUT R161, R161, 0xffff0000, RZ, 0xc0, !PT ;  /* 0xffff0000a1a17812 */ /* 0x000fe200078ec0ff */
[----:B------:R-:W-:Y:S01]  /*9490*/  FFMA.FTZ R77, R64, R73, R67 ;  /* 0x00000049404d7223 */ /* 0x000fe20000010043 */
[----:B------:R-:W-:Y:S01]  /*94a0*/  FFMA.FTZ R76, R65, R66, -R76 ;  /* 0x00000042414c7223 */ /* 0x000fe2000001084c */
[----:B------:R-:W-:Y:S01]  /*94b0*/  LOP3.LUT R159, R159, 0xffff0000, RZ, 0xc0, !PT ;  /* 0xffff00009f9f7812 */ /* 0x000fe200078ec0ff */
[----:B------:R-:W-:Y:S01]  /*94c0*/  FFMA.FTZ R74, R65, R74, R75 ;  /* 0x0000004a414a7223 */ /* 0x000fe2000001004b */
[----:B------:R-:W-:Y:S01]  /*94d0*/  IMAD.U32 R67, R174, 0x10000, RZ ;  /* 0x00010000ae437824 */ /* 0x000fe200078e00ff */
[----:B------:R-:W-:Y:S01]  /*94e0*/  LOP3.LUT R59, R47, 0xffff0000, RZ, 0xc0, !PT ;  /* 0xffff00002f3b7812 */ /* 0x000fe200078ec0ff */
[----:B------:R-:W-:-:S02]  /*94f0*/  IMAD.U32 R65, R63, 0x10000, RZ ;  /* 0x000100003f417824 */ /* 0x000fc400078e00ff */
[----:B------:R-:W-:Y:S01]  /*9500*/  FMUL.FTZ R64, R62, R161 ;  /* 0x000000a13e407220 */ /* 0x000fe20000410000 */
[----:B------:R-:W-:Y:S01]  /*9510*/  FMUL.FTZ R75, R58, R67 ;  /* 0x000000433a4b7220 */ /* 0x000fe20000410000 */
[----:B------:R-:W-:Y:S01]  /*9520*/  LOP3.LUT R48, R48, 0xffff0000, RZ, 0xc0, !PT ;  /* 0xffff000030307812 */ /* 0x000fe200078ec0ff */
[----:B------:R-:W-:Y:S01]  /*9530*/  FMUL.FTZ R62, R62, R159 ;  /* 0x0000009f3e3e7220 */ /* 0x000fe20000410000 */
[----:B------:R-:W-:Y:S01]  /*9540*/  LOP3.LUT R73, R174, 0xffff0000, RZ, 0xc0, !PT ;  /* 0xffff0000ae497812 */ /* 0x000fe200078ec0ff */
[----:B------:R-:W-:Y:S01]  /*9550*/  FMUL.FTZ R58, R58, R65 ;  /* 0x000000413a3a7220 */ /* 0x000fe20000410000 */
[----:B------:R-:W-:Y:S01]  /*9560*/  LOP3.LUT R63, R63, 0xffff0000, RZ, 0xc0, !PT ;  /* 0xffff00003f3f7812 */ /* 0x000fe200078ec0ff */
[----:B------:R-:W-:Y:S01]  /*9570*/  IMAD.U32 R45, R46, 0x10000, RZ ;  /* 0x000100002e2d7824 */ /* 0x000fe200078e00ff */
[----:B------:R-:W-:Y:S01]  /*9580*/  LOP3.LUT R44, R44, 0xffff0000, RZ, 0xc0, !PT ;  /* 0xffff00002c2c7812 */ /* 0x000fe200078ec0ff */
[C---:B------:R-:W-:Y:S01]  /*9590*/  FFMA.FTZ R159, R59.reuse, R159, -R64 ;  /* 0x0000009f3b9f7223 */ /* 0x040fe20000010840 */
[----:B------:R-:W-:Y:S01]  /*95a0*/  LOP3.LUT R47, R46, 0xffff0000, RZ, 0xc0, !PT ;  /* 0xffff00002e2f7812 */ /* 0x000fe200078ec0ff */
[----:B------:R-:W-:Y:S01]  /*95b0*/  FFMA.FTZ R161, R59, R161, R62 ;  /* 0x000000a13ba17223 */ /* 0x000fe2000001003e */
        /* <DEDUP_REMOVED lines=30> */
.L_x_3389:
[----:B------:R-:W-:Y:S05]  /*97a0*/  BSYNC B2 ;  /* 0x0000000000027941 */ /* 0x000fea0003800000 */
.L_x_3388:
[----:B0-----:R0:W-:Y:S04]  /*97b0*/  STG.E.128 desc[UR60][R52.64], R44 ;  /* 0x0000002c34007986 */ /* 0x0011e8000c101d3c */
[----:B--2---:R0:W-:Y:S02]  /*97c0*/  @!P3 STG.E.128 desc[UR60][R54.64], R48 ;  /* 0x000000303600b986 */ /* 0x0041e4000c101d3c */
.L_x_3387:
[----:B------:R-:W-:Y:S05]  /*97d0*/  BSYNC B1 ;  /* 0x0000000000017941 */ /* 0x000fea0003800000 */
.L_x_3386:
[----:B------:R-:W-:-:S13]  /*97e0*/  ISETP.NE.AND P3, PT, R35, RZ, PT ;  /* 0x000000ff2300720c */ /* 0x000fda0003f65270 */
[----:B------:R-:W-:Y:S05]  /*97f0*/  @!P3 BRA `(.L_x_3340) ;  /* 0x0000000800e0b947 */ /* 0x000fea0003800000 */
[----:B0---4-:R-:W2:Y:S01]  /*9800*/  LDL R44, [R1+0x10] ;  /* 0x00001000012c7983 */ /* 0x011ea20000100800 */
[----:B------:R-:W-:Y:S01]  /*9810*/  IADD3 R46, P3, P4, R118, R128, R29 ;  /* 0x00000080762e7210 */ /* 0x000fe20007c7e01d */
[----:B------:R-:W-:Y:S03]  /*9820*/  BSSY B1, `(.L_x_3390) ;  /* 0x0000073000017945 */ /* 0x000fe60003800000 */
[----:B---3--:R-:W-:Y:S02]  /*9830*/  IADD3.X R49, R4, R57, R33, P3, P4 ;  /* 0x0000003904317210 */ /* 0x008fe40001fe8421 */
[----:B------:R-:W-:-:S04]  /*9840*/  LEA R52, P3, R46, R122, 0x1 ;  /* 0x0000007a2e347211 */ /* 0x000fc800078608ff */
[----:B------:R-:W-:Y:S02]  /*9850*/  LEA.HI.X R53, R46, R123, R49, 0x1, P3 ;  /* 0x0000007b2e357211 */ /* 0x000fe400018f0c31 */
        /* <DEDUP_REMOVED lines=8> */
[----:B------:R-:W-:-:S04]  /*98e0*/  LEA.HI R44, R44, R149, RZ, 0x3 ;  /* 0x000000952c2c7211 */ /* 0x000fc800078f18ff */
        /* <DEDUP_REMOVED lines=14> */
[--C-:B------:R-:W-:Y:S01]  /*99d0*/  SHF.R.U64 R64, R68, 0x10, R69.reuse ;  /* 0x0000001044407819 */ /* 0x100fe20000001245 */
[----:B0-----:R-:W-:Y:S01]  /*99e0*/  IMAD.U32 R56, R45, 0x10000, RZ ;  /* 0x000100002d387824 */ /* 0x001fe200078e00ff */
[----:B------:R-:W-:Y:S01]  /*99f0*/  SHF.R.U32.HI R68, RZ, 0x10, R69 ;  /* 0x00000010ff447819 */ /* 0x000fe20000011645 */
[----:B------:R-:W-:Y:S01]  /*9a00*/  IMAD.U32 R63, R51, 0x10000, RZ ;  /* 0x00010000333f7824 */ /* 0x000fe200078e00ff */
[----:B------:R-:W-:Y:S01]  /*9a10*/  PRMT R67, R158, 0x5432, R67 ;  /* 0x000054329e437816 */ /* 0x000fe20000000043 */
[----:B------:R-:W-:Y:S01]  /*9a20*/  IMAD.U32 R59, R48, 0x10000, RZ ;  /* 0x00010000303b7824 */ /* 0x000fe200078e00ff */
[----:B------:R-:W-:Y:S01]  /*9a30*/  SHF.R.U64 R69, R70, 0x10, R71 ;  /* 0x0000001046457819 */ /* 0x000fe20000001247 */
[----:B------:R-:W-:Y:S01]  /*9a40*/  IMAD.U32 R54, R44, 0x10000, RZ ;  /* 0x000100002c367824 */ /* 0x000fe200078e00ff */
[----:B------:R-:W-:-:S02]  /*9a50*/  PRMT R64, R155, 0x5410, R64 ;  /* 0x000054109b407816 */ /* 0x000fc40000000040 */
[----:B------:R-:W-:Y:S02]  /*9a60*/  SHF.R.U32.HI R71, RZ, 0x10, R71 ;  /* 0x00000010ff477819 */ /* 0x000fe40000011647 */
[----:B------:R-:W-:Y:S02]  /*9a70*/  SHF.R.U64 R65, R80, 0x10, R81 ;  /* 0x0000001050417819 */ /* 0x000fe40000001251 */
[----:B------:R-:W-:Y:S01]  /*9a80*/  PRMT R155, R155, 0x5432, R68 ;  /* 0x000054329b9b7816 */ /* 0x000fe20000000044 */
[----:B------:R-:W-:Y:S01]  /*9a90*/  IMAD.U32 R68, R67, 0x10000, RZ ;  /* 0x0001000043447824 */ /* 0x000fe200078e00ff */
[--C-:B------:R-:W-:Y:S02]  /*9aa0*/  SHF.R.U64 R70, R82, 0x10, R83.reuse ;  /* 0x0000001052467819 */ /* 0x100fe40000001253 */
[----:B------:R-:W-:Y:S02]  /*9ab0*/  SHF.R.U32.HI R82, RZ, 0x10, R83 ;  /* 0x00000010ff527819 */ /* 0x000fe40000011653 */
[----:B------:R-:W-:-:S02]  /*9ac0*/  PRMT R66, R154, 0x5410, R69 ;  /* 0x000054109a427816 */ /* 0x000fc40000000045 */
[----:B------:R-:W-:Y:S01]  /*9ad0*/  PRMT R154, R154, 0x5432, R71 ;  /* 0x000054329a9a7816 */ /* 0x000fe20000000047 */
[-C--:B------:R-:W-:Y:S01]  /*9ae0*/  FMUL.FTZ R71, R61, R68.reuse ;  /* 0x000000443d477220 */ /* 0x080fe20000410000 */
[----:B------:R-:W-:Y:S01]  /*9af0*/  PRMT R158, R158, 0x5410, R65 ;  /* 0x000054109e9e7816 */ /* 0x000fe20000000041 */
[----:B------:R-:W-:Y:S01]  /*9b00*/  IMAD.U32 R65, R155, 0x10000, RZ ;  /* 0x000100009b417824 */ /* 0x000fe200078e00ff */
[----:B------:R-:W-:Y:S02]  /*9b10*/  LOP3.LUT R62, R49, 0xffff0000, RZ, 0xc0, !PT ;  /* 0xffff0000313e7812 */ /* 0x000fe400078ec0ff */
[----:B------:R-:W-:Y:S01]  /*9b20*/  PRMT R69, R157, 0x5410, R70 ;  /* 0x000054109d457816 */ /* 0x000fe20000000046 */
[-C--:B------:R-:W-:Y:S01]  /*9b30*/  FMUL.FTZ R73, R61, R65.reuse ;  /* 0x000000413d497220 */ /* 0x080fe20000410000 */
[----:B------:R-:W-:Y:S01]  /*9b40*/  LOP3.LUT R67, R67, 0xffff0000, RZ, 0xc0, !PT ;  /* 0xffff000043437812 */ /* 0x000fe200078ec0ff */
[C---:B------:R-:W-:Y:S01]  /*9b50*/  FFMA.FTZ R71, R56.reuse, R65, -R71 ;  /* 0x0000004138477223 */ /* 0x040fe20000010847 */
[----:B------:R-:W-:Y:S01]  /*9b60*/  PRMT R157, R157, 0x5432, R82 ;  /* 0x000054329d9d7816 */ /* 0x000fe20000000052 */
[----:B------:R-:W-:Y:S01]  /*9b70*/  FFMA.FTZ R73, R56, R68, R73 ;  /* 0x0000004438497223 */ /* 0x000fe20000010049 */
[----:B------:R-:W-:Y:S01]  /*9b80*/  LOP3.LUT R58, R45, 0xffff0000, RZ, 0xc0, !PT ;  /* 0xffff00002d3a7812 */ /* 0x000fe200078ec0ff */
[----:B------:R-:W-:Y:S01]  /*9b90*/  FMUL.FTZ R65, R62, R67 ;  /* 0x000000433e417220 */ /* 0x000fe20000410000 */
[----:B------:R-:W-:Y:S01]  /*9ba0*/  LOP3.LUT R155, R155, 0xffff0000, RZ, 0xc0, !PT ;  /* 0xffff00009b9b7812 */ /* 0x000fe200078ec0ff */
[----:B------:R-:W-:Y:S01]  /*9bb0*/  IMAD.U32 R61, R157, 0x10000, RZ ;  /* 0x000100009d3d7824 */ /* 0x000fe200078e00ff */
[----:B------:R-:W-:Y:S01]  /*9bc0*/  LOP3.LUT R60, R48, 0xffff0000, RZ, 0xc0, !PT ;  /* 0xffff0000303c7812 */ /* 0x000fe200078ec0ff */
[----:B------:R-:W-:Y:S01]  /*9bd0*/  IMAD.U32 R56, R154, 0x10000, RZ ;  /* 0x000100009a387824 */ /* 0x000fe200078e00ff */
[----:B------:R-:W-:Y:S01]  /*9be0*/  LOP3.LUT R51, R51, 0xffff0000, RZ, 0xc0, !PT ;  /* 0xffff000033337812 */ /* 0x000fe200078ec0ff */
[----:B------:R-:W-:Y:S01]  /*9bf0*/  FFMA.FTZ R68, R58, R155, -R65 ;  /* 0x0000009b3a447223 */ /* 0x000fe20000010841 */
[----:B------:R-:W-:-:S02]  /*9c00*/  IMAD.U32 R48, R47, 0x10000, RZ ;  /* 0x000100002f307824 */ /* 0x000fc400078e00ff */
[----:B------:R-:W-:Y:S01]  /*9c10*/  FMUL.FTZ R65, R63, R61 ;  /* 0x0000003d3f417220 */ /* 0x000fe20000410000 */
[----:B------:R-:W-:Y:S01]  /*9c20*/  FMUL.FTZ R75, R62, R155 ;  /* 0x0000009b3e4b7220 */ /* 0x000fe20000410000 */
[----:B------:R-:W-:Y:S01]  /*9c30*/  LOP3.LUT R62, R157, 0xffff0000, RZ, 0xc0, !PT ;  /* 0xffff00009d3e7812 */ /* 0x000fe200078ec0ff */
[-C--:B------:R-:W-:Y:S01]  /*9c40*/  FMUL.FTZ R72, R63, R56.reuse ;  /* 0x000000383f487220 */ /* 0x080fe20000410000 */
[----:B------:R-:W-:Y:S01]  /*9c50*/  LOP3.LUT R154, R154, 0xffff0000, RZ, 0xc0, !PT ;  /* 0xffff00009a9a7812 */ /* 0x000fe200078ec0ff */
[----:B------:R-:W-:Y:S01]  /*9c60*/  FFMA.FTZ R65, R48, R56, -R65 ;  /* 0x0000003830417223 */ /* 0x000fe20000010841 */
[----:B------:R-:W-:Y:S01]  /*9c70*/  IMAD.U32 R56, R158, 0x10000, RZ ;  /* 0x000100009e387824 */ /* 0x000fe200078e00ff */
[----:B------:R-:W-:Y:S01]  /*9c80*/  LOP3.LUT R49, R47, 0xffff0000, RZ, 0xc0, !PT ;  /* 0xffff00002f317812 */ /* 0x000fe200078ec0ff */
[----:B------:R-:W-:Y:S01]  /*9c90*/  FFMA.FTZ R70, R58, R67, R75 ;  /* 0x000000433a467223 */ /* 0x000fe2000001004b */
[----:B------:R-:W-:Y:S01]  /*9ca0*/  FFMA.FTZ R72, R48, R61, R72 ;  /* 0x0000003d30487223 */ /* 0x000fe20000010048 */
[----:B------:R-:W-:Y:S01]  /*9cb0*/  FMUL.FTZ R58, R51, R62 ;  /* 0x0000003e333a7220 */ /* 0x000fe20000410000 */
[----:B------:R-:W-:-:S02]  /*9cc0*/  IMAD.U32 R48, R64, 0x10000, RZ ;  /* 0x0001000040307824 */ /* 0x000fc400078e00ff */
[----:B------:R-:W-:Y:S01]  /*9cd0*/  FMUL.FTZ R74, R51, R154 ;  /* 0x0000009a334a7220 */ /* 0x000fe20000410000 */
[----:B------:R-:W-:Y:S01]  /*9ce0*/  LOP3.LUT R158, R158, 0xffff0000, RZ, 0xc0, !PT ;  /* 0xffff00009e9e7812 */ /* 0x000fe200078ec0ff */
[----:B------:R-:W-:Y:S01]  /*9cf0*/  FMUL.FTZ R51, R59, R56 ;  /* 0x000000383b337220 */ /* 0x000fe20000410000 */
[----:B------:R-:W-:Y:S01]  /*9d00*/  LOP3.LUT R64, R64, 0xffff0000, RZ, 0xc0, !PT ;  /* 0xffff000040407812 */ /* 0x000fe200078ec0ff */
[C---:B------:R-:W-:Y:S01]  /*9d10*/  FFMA.FTZ R154, R49.reuse, R154, -R58 ;  /* 0x0000009a319a7223 */ /* 0x040fe2000001083a */
[----:B------:R-:W-:Y:S01]  /*9d20*/  FFMA.FTZ R63, R49, R62, R74 ;  /* 0x0000003e313f7223 */ /* 0x000fe2000001004a */
[----:B------:R-:W-:Y:S01]  /*9d30*/  LOP3.LUT R45, R44, 0xffff0000, RZ, 0xc0, !PT ;  /* 0xffff00002c2d7812 */ /* 0x000fe200078ec0ff */
[----:B------:R-:W-:Y:S01]  /*9d40*/  FMUL.FTZ R62, R60, R158 ;  /* 0x0000009e3c3e7220 */ /* 0x000fe20000410000 */
[-C--:B------:R-:W-:Y:S01]  /*9d50*/  FFMA.FTZ R58, R54, R48.reuse, -R51 ;  /* 0x00000030363a7223 */ /* 0x080fe20000010833 */
[----:B------:R-:W-:Y:S02]  /*9d60*/  IMAD.U32 R47, R50, 0x10000, RZ ;  /* 0x00010000322f7824 */ /* 0x000fe400078e00ff */
[----:B------:R-:W-:Y:S01]  /*9d70*/  FMUL.FTZ R59, R59, R48 ;  /* 0x000000303b3b7220 */ /* 0x000fe20000410000 */
[----:B------:R-:W-:Y:S01]  /*9d80*/  FMUL.FTZ R60, R60, R64 ;  /* 0x000000403c3c7220 */ /* 0x000fe20000410000 */
[C---:B------:R-:W-:Y:S01]  /*9d90*/  IMAD.U32 R51, R69.reuse, 0x10000, RZ ;  /* 0x0001000045337824 */ /* 0x040fe200078e00ff */
[----:B------:R-:W-:Y:S01]  /*9da0*/  LOP3.LUT R50, R50, 0xffff0000, RZ, 0xc0, !PT ;  /* 0xffff000032327812 */ /* 0x000fe200078ec0ff */
[----:B------:R-:W-:Y:S01]  /*9db0*/  IMAD.U32 R48, R66, 0x10000, RZ ;  /* 0x0001000042307824 */ /* 0x000fe200078e00ff */
[----:B------:R-:W-:Y:S01]  /*9dc0*/  LOP3.LUT R69, R69, 0xffff0000, RZ, 0xc0, !PT ;  /* 0xffff000045457812 */ /* 0x000fe200078ec0ff */
[----:B------:R-:W-:Y:S01]  /*9dd0*/  IMAD.U32 R44, R46, 0x10000, RZ ;  /* 0x000100002e2c7824 */ /* 0x000fe200078e00ff */
[----:B------:R-:W-:Y:S01]  /*9de0*/  LOP3.LUT R49, R66, 0xffff0000, RZ, 0xc0, !PT ;  /* 0xffff000042317812 */ /* 0x000fe200078ec0ff */
[----:B------:R-:W-:Y:S01]  /*9df0*/  FFMA.FTZ R59, R54, R56, R59 ;  /* 0x00000038363b7223 */ /* 0x000fe2000001003b */
        /* <DEDUP_REMOVED lines=18> */
[----:B------:R-:W-:Y:S02]  /*9f20*/  F2FP.BF16.F32.PACK_AB R51, R63, R72 ;  /* 0x000000483f33723e */ /* 0x000fe400000010ff */
[----:B------:R-:W-:-:S02]  /*9f30*/  F2FP.BF16.F32.PACK_AB R48, R60, R59 ;  /* 0x0000003b3c30723e */ /* 0x000fc400000010ff */
[----:B------:R-:W-:-:S07]  /*9f40*/  F2FP.BF16.F32.PACK_AB R50, R69, R54 ;  /* 0x000000364532723e */ /* 0x000fce00000010ff */
.L_x_3391:
[----:B------:R-:W-:Y:S05]  /*9f50*/  BSYNC B1 ;  /* 0x0000000000017941 */ /* 0x000fea0003800000 */
.L_x_3390:
[----:B0-----:R0:W-:Y:S01]  /*9f60*/  STG.E.128 desc[UR60][R52.64], R44 ;  /* 0x0000002c34007986 */ /* 0x0011e2000c101d3c */
[----:B------:R-:W-:-:S13]  /*9f70*/  ISETP.GE.AND P3, PT, R55, R146, PT ;  /* 0x000000923700720c */ /* 0x000fda0003f66270 */
[----:B------:R-:W-:Y:S05]  /*9f80*/  @P3 BRA `(.L_x_3340) ;  /* 0x0000000000fc3947 */ /* 0x000fea0003800000 */
[--C-:B0-----:R-:W-:Y:S02]  /*9f90*/  SHF.R.S32.HI R44, RZ, 0x1f, R55.reuse ;  /* 0x0000001fff2c7819 */ /* 0x101fe40000011437 */
[----:B------:R-:W-:-:S04]  /*9fa0*/  IADD3 R55, P3, P4, R118, R128, R55 ;  /* 0x0000008076377210 */ /* 0x000fc80007c7e037 */
[----:B------:R-:W-:Y:S02]  /*9fb0*/  IADD3.X R44, R4, R57, R44, P3, P4 ;  /* 0x00000039042c7210 */ /* 0x000fe40001fe842c */
[----:B------:R-:W-:-:S04]  /*9fc0*/  LEA R122, P3, R55, R122, 0x1 ;  /* 0x0000007a377a7211 */ /* 0x000fc800078608ff */
[----:B------:R-:W-:-:S05]  /*9fd0*/  LEA.HI.X R123, R55, R123, R44, 0x1, P3 ;  /* 0x0000007b377b7211 */ /* 0x000fca00018f0c2c */
[----:B--2---:R0:W-:Y:S01]  /*9fe0*/  STG.E.128 desc[UR60][R122.64], R48 ;  /* 0x000000307a007986 */ /* 0x0041e2000c101d3c */
[----:B------:R-:W-:Y:S05]  /*9ff0*/  BRA `(.L_x_3340) ;  /* 0x0000000000e07947 */ /* 0x000fea0003800000 */
.L_x_3307:
[----:B------:R-:W2:Y:S02]  /*a000*/  LDL R44, [R1+0x1c] ;  /* 0x00001c00012c7983 */ /* 0x000ea40000100800 */
[----:B--2---:R-:W-:-:S13]  /*a010*/  R2UR UR4, R44 ;  /* 0x000000002c0472ca */ /* 0x004fda00000e0000 */
[----:B------:R-:W-:-:S06]  /*a020*/  UISETP.NE.AND UP0, UPT, UR4, 0x3, UPT ;  /* 0x000000030400788c */ /* 0x000fcc000bf05270 */
[----:B------:R-:W-:-:S13]  /*a030*/  PLOP3.LUT P2, PT, PT, PT, UP0, 0x80, 0x0 ;  /* 0x000000000000781c */ /* 0x000fda0003f4f008 */
[----:B------:R-:W-:Y:S05]  /*a040*/  @!P2 BRA `(.L_x_3392) ;  /* 0x000000000004a947 */ /* 0x000fea0003800000 */
[----:B------:R-:W-:Y:S01]  /*a050*/  BPT.TRAP 0x1 ;  /* 0x000000040000795c */ /* 0x000fe20000300000 */
.L_x_3392:
[----:B------:R-:W-:Y:S01]  /*a060*/  IMAD R43, R19, 0x8, R18 ;  /* 0x00000008132b7824 */ /* 0x000fe200078e0212 */
[----:B------:R-:W-:Y:S01]  /*a070*/  SHF.L.U32 R100, R207, 0x1f, RZ ;  /* 0x0000001fcf647819 */ /* 0x000fe200000006ff */
[----:B------:R-:W-:Y:S01]  /*a080*/  IMAD R42, R24, -0x70, R2 ;  /* 0xffffff90182a7824 */ /* 0x000fe200078e0202 */
[----:B------:R-:W-:Y:S02]  /*a090*/  BSSY B1, `(.L_x_3393) ;  /* 0x0000004000017945 */ /* 0x000fe40003800000 */
[----:B------:R-:W1:Y:S02]  /*a0a0*/  SYNCS.PHASECHK.TRANS64.TRYWAIT P3, [R43+URZ+0x36890], R100 ;  /* 0x036890642b0075a7 */ /* 0x000e64000806017f */
[----:B------:R-:W-:Y:S01]  /*a0b0*/  VIMNMX R42, R42, 0x70, PT ;  /* 0x000000702a2a7848 */ /* 0x000fe20003fe0100 */
[----:B-1----:R-:W-:Y:S06]  /*a0c0*/  @!P3 BRA `(.L_x_3394) ;  /* 0x000001a0005cb947 */ /* 0x002fec0003800000 */
.L_x_3617:
[----:B------:R-:W-:Y:S05]  /*a0d0*/  BSYNC B1 ;  /* 0x0000000000017941 */ /* 0x000fea0003800000 */
.L_x_3393:
[----:B------:R-:W-:Y:S01]  /*a0e0*/  ISETP.GE.AND P3, PT, R204, R42, PT ;  /* 0x0000002acc00720c */ /* 0x000fe20003f66270 */
[----:B------:R-:W-:-:S12]  /*a0f0*/  BSSY B1, `(.L_x_3395) ;  /* 0x0000014000017945 */ /* 0x000fd80003800000 */
[----:B------:R-:W-:Y:S05]  /*a100*/  @P3 BRA `(.L_x_3396) ;  /* 0x0000000000483947 */ /* 0x000fea0003800000 */
[----:B------:R-:W-:-:S13]  /*a110*/  ISETP.NE.AND P3, PT, R30, RZ, PT ;  /* 0x000000ff1e00720c */ /* 0x000fda0003f65270 */
[----:B0-----:R-:W0:Y:S04]  /*a120*/  @P3 LDS.128 R44, [R40+0x21000] ;  /* 0x02100000282c3984 */ /* 0x001e280000000c00 */
[----:B0-----:R-:W-:Y:S01]  /*a130*/  @P3 STG.E.128 desc[UR60][R50.64], R44 ;  /* 0x0000002c32003986 */ /* 0x001fe2000c101d3c */
[----:B------:R-:W-:-:S13]  /*a140*/  ISETP.NE.AND P3, PT, R34, RZ, PT ;  /* 0x000000ff2200720c */ /* 0x000fda0003f65270 */
[----:B------:R-:W0:Y:S04]  /*a150*/  @P3 LDS.128 R44, [R41+0x21000] ;  /* 0x02100000292c3984 */ /* 0x000e280000000c00 */
        /* <DEDUP_REMOVED lines=12> */
[----:B0-----:R2:W-:Y:S02]  /*a220*/  @P3 STG.E.128 desc[UR60][R50.64+0x140], R44 ;  /* 0x0001402c32003986 */ /* 0x0015e4000c101d3c */
.L_x_3396:
[----:B------:R-:W-:Y:S05]  /*a230*/  BSYNC B1 ;  /* 0x0000000000017941 */ /* 0x000fea0003800000 */
.L_x_3395:
[----:B------:R-:W-:-:S13]  /*a240*/  ISETP.GE.AND P3, PT, R224, R42, PT ;  /* 0x0000002ae000720c */ /* 0x000fda0003f66270 */
[----:B------:R-:W-:Y:S05]  /*a250*/  @P3 BRA `(.L_x_3340) ;  /* 0x0000000000483947 */ /* 0x000fea0003800000 */
[----:B------:R-:W-:-:S13]  /*a260*/  ISETP.NE.AND P3, PT, R30, RZ, PT ;  /* 0x000000ff1e00720c */ /* 0x000fda0003f65270 */
[----:B0-2---:R-:W0:Y:S04]  /*a270*/  @P3 LDS.128 R44, [R40+0x23000] ;  /* 0x02300000282c3984 */ /* 0x005e280000000c00 */
        /* <DEDUP_REMOVED lines=16> */
.L_x_3340:
[----:B------:R-:W-:Y:S05]  /*a380*/  BSYNC B0 ;  /* 0x0000000000007941 */ /* 0x000fea0003800000 */
.L_x_3306:
        /* <DEDUP_REMOVED lines=17> */
.L_x_3398:
[----:B------:R-:W-:Y:S05]  /*a4a0*/  BSYNC B0 ;  /* 0x0000000000007941 */ /* 0x000fea0003800000 */
.L_x_3397:
[----:B------:R-:W1:Y:S01]  /*a4b0*/  SYNCS.PHASECHK.TRANS64.TRYWAIT P2, [R43+URZ+0x368b0], R100 ;  /* 0x0368b0642b0075a7 */ /* 0x000e62000804017f */
[----:B------:R-:W-:Y:S01]  /*a4c0*/  ULDC.64 UR4, c[0x0][0x308] ;  /* 0x0000c20000047ab9 */ /* 0x000fe20000000a00 */
[----:B------:R-:W-:Y:S01]  /*a4d0*/  ULDC.64 UR6, c[0x0][0x318] ;  /* 0x0000c60000067ab9 */ /* 0x000fe20000000a00 */
[----:B0-----:R-:W-:Y:S01]  /*a4e0*/  IMAD.U32 R44, RZ, RZ, UR4 ;  /* 0x00000004ff2c7e24 */ /* 0x001fe2000f8e00ff */
[----:B------:R-:W-:Y:S01]  /*a4f0*/  BSSY B0, `(.L_x_3399) ;  /* 0x0000009000007945 */ /* 0x000fe20003800000 */
[----:B------:R-:W-:Y:S02]  /*a500*/  IMAD.U32 R46, RZ, RZ, UR6 ;  /* 0x00000006ff2e7e24 */ /* 0x000fe4000f8e00ff */
[----:B------:R-:W-:Y:S01]  /*a510*/  IMAD.U32 R45, RZ, RZ, UR7 ;  /* 0x00000007ff2d7e24 */ /* 0x000fe2000f8e00ff */
[----:B------:R0:W-:Y:S04]  /*a520*/  STL [R1+0xc], R44 ;  /* 0x00000c2c01007387 */ /* 0x0001e80000100800 */
[----:B------:R2:W-:Y:S01]  /*a530*/  STL [R1+0x18], R46 ;  /* 0x0000182e01007387 */ /* 0x0005e20000100800 */
[----:B0-----:R-:W-:-:S05]  /*a540*/  IMAD.U32 R44, RZ, RZ, UR5 ;  /* 0x00000005ff2c7e24 */ /* 0x001fca000f8e00ff */
[----:B------:R2:W-:Y:S04]  /*a550*/  STL [R1+0x8], R44 ;  /* 0x0000082c01007387 */ /* 0x0005e80000100800 */
[----:B------:R2:W-:Y:S02]  /*a560*/  STL [R1+0x14], R45 ;  /* 0x0000142d01007387 */ /* 0x0005e40000100800 */
[----:B-12---:R-:W-:Y:S05]  /*a570*/  @!P2 BRA `(.L_x_3400) ;  /* 0x0000019c0044a947 */ /* 0x006fea0003800000 */
.L_x_3618:
[----:B------:R-:W-:Y:S05]  /*a580*/  BSYNC B0 ;  /* 0x0000000000007941 */ /* 0x000fea0003800000 */
.L_x_3399:
[----:B------:R1:W5:Y:S04]  /*a590*/  LDL R55, [R1+0x18] ;  /* 0x0000180001377983 */ /* 0x0003680000100800 */
[----:B------:R1:W5:Y:S04]  /*a5a0*/  LDL R54, [R1+0x14] ;  /* 0x0000140001367983 */ /* 0x0003680000100800 */
[----:B------:R1:W5:Y:S04]  /*a5b0*/  LDL R53, [R1+0xc] ;  /* 0x00000c0001357983 */ /* 0x0003680000100800 */
[----:B------:R1:W5:Y:S01]  /*a5c0*/  LDL R52, [R1+0x8] ;  /* 0x0000080001347983 */ /* 0x0003620000100800 */
[----:B------:R-:W-:Y:S01]  /*a5d0*/  ISETP.GE.AND P2, PT, R204, R42, PT ;  /* 0x0000002acc00720c */ /* 0x000fe20003f46270 */
[----:B------:R-:W-:Y:S01]  /*a5e0*/  BSSY B0, `(.L_x_3401) ;  /* 0x0000022000007945 */ /* 0x000fe20003800000 */
[----:B------:R-:W-:-:S11]  /*a5f0*/  IMAD.WIDE R48, R24, 0x70, R120 ;  /* 0x0000007018307825 */ /* 0x000fd600078e0278 */
[----:B-1----:R-:W-:Y:S05]  /*a600*/  @P2 BRA `(.L_x_3402) ;  /* 0x00000000007c2947 */ /* 0x002fea0003800000 */
[----:B-----5:R-:W-:Y:S01]  /*a610*/  R2UR UR7, R55 ;  /* 0x00000000370772ca */ /* 0x020fe200000e0000 */
[----:B------:R-:W-:Y:S01]  /*a620*/  IMAD.MOV.U32 R44, RZ, RZ, R116 ;  /* 0x000000ffff2c7224 */ /* 0x000fe200078e0074 */
[----:B------:R-:W-:Y:S01]  /*a630*/  R2UR UR4, R54 ;  /* 0x00000000360472ca */ /* 0x000fe200000e0000 */
[----:B------:R-:W-:Y:S01]  /*a640*/  IMAD.MOV.U32 R45, RZ, RZ, R39 ;  /* 0x000000ffff2d7224 */ /* 0x000fe200078e0027 */
[----:B------:R-:W-:Y:S02]  /*a650*/  R2UR UR6, R53 ;  /* 0x00000000350672ca */ /* 0x000fe400000e0000 */
[----:B------:R-:W-:-:S07]  /*a660*/  R2UR UR5, R52 ;  /* 0x00000000340572ca */ /* 0x000fce00000e0000 */
[----:B------:R-:W-:Y:S02]  /*a670*/  IMAD R47, R49, UR7, RZ ;  /* 0x00000007312f7c24 */ /* 0x000fe4000f8e02ff */
[----:B------:R-:W-:-:S04]  /*a680*/  IMAD.WIDE.U32 R44, R48, UR7, R44 ;  /* 0x00000007302c7c25 */ /* 0x000fc8000f8e002c */
[----:B------:R-:W-:Y:S01]  /*a690*/  IMAD R47, R48, UR4, R47 ;  /* 0x00000004302f7c24 */ /* 0x000fe2000f8e022f */
[----:B------:R-:W-:Y:S01]  /*a6a0*/  LEA R50, P2, R44, UR6, 0x1 ;  /* 0x000000062c327c11 */ /* 0x000fe2000f8408ff */
[----:B------:R-:W-:Y:S02]  /*a6b0*/  ULDC UR4, c[0x0][0x2e4] ;  /* 0x0000b90000047ab9 */ /* 0x000fe40000000800 */
[----:B------:R-:W-:-:S05]  /*a6c0*/  IMAD.IADD R45, R45, 0x1, R47 ;  /* 0x000000012d2d7824 */ /* 0x000fca00078e022f */
[----:B------:R-:W-:Y:S02]  /*a6d0*/  LEA.HI.X R51, R44, UR5, R45, 0x1, P2 ;  /* 0x000000052c337c11 */ /* 0x000fe400090f0c2d */
[----:B------:R-:W-:-:S13]  /*a6e0*/  ISETP.GE.AND P2, PT, R22, UR4, PT ;  /* 0x0000000416007c0c */ /* 0x000fda000bf46270 */
[----:B------:R-:W1:Y:S04]  /*a6f0*/  @!P2 LDS.128 R44, [R40] ;  /* 0x00000000282ca984 */ /* 0x000e680000000c00 */
[----:B-1----:R-:W-:Y:S01]  /*a700*/  @!P2 STG.E.128 desc[UR60][R50.64], R44 ;  /* 0x0000002c3200a986 */ /* 0x002fe2000c101d3c */
[----:B------:R-:W-:-:S13]  /*a710*/  ISETP.GE.AND P2, PT, R205, UR4, PT ;  /* 0x00000004cd007c0c */ /* 0x000fda000bf46270 */
[----:B------:R-:W1:Y:S04]  /*a720*/  @!P2 LDS.128 R44, [R41] ;  /* 0x00000000292ca984 */ /* 0x000e680000000c00 */
[----:B-1----:R-:W-:Y:S01]  /*a730*/  @!P2 STG.E.128 desc[UR60][R50.64+0x40], R44 ;  /* 0x0000402c3200a986 */ /* 0x002fe2000c101d3c */
[----:B------:R-:W-:-:S13]  /*a740*/  ISETP.GE.AND P2, PT, R206, UR4, PT ;  /* 0x00000004ce007c0c */ /* 0x000fda000bf46270 */
[----:B------:R-:W1:Y:S04]  /*a750*/  @!P2 LDS.128 R44, [R40+0x3800] ;  /* 0x00380000282ca984 */ /* 0x000e680000000c00 */
        /* <DEDUP_REMOVED lines=9> */
[----:B-1----:R1:W-:Y:S02]  /*a7f0*/  @!P2 STG.E.128 desc[UR60][R50.64+0x140], R44 ;  /* 0x0001402c3200a986 */ /* 0x0023e4000c101d3c */
.L_x_3402:
[----:B------:R-:W-:Y:S05]  /*a800*/  BSYNC B0 ;  /* 0x0000000000007941 */ /* 0x000fea0003800000 */
.L_x_3401:
[----:B------:R-:W-:Y:S01]  /*a810*/  ISETP.GE.AND P2, PT, R224, R42, PT ;  /* 0x0000002ae000720c */ /* 0x000fe20003f46270 */
[----:B------:R-:W-:-:S12]  /*a820*/  BSSY B0, `(.L_x_3403) ;  /* 0x0000023000007945 */ /* 0x000fd80003800000 */
[----:B------:R-:W-:Y:S05]  /*a830*/  @P2 BRA `(.L_x_3404) ;  /* 0x0000000000842947 */ /* 0x000fea0003800000 */
[----:B-----5:R-:W-:Y:S01]  /*a840*/  R2UR UR7, R55 ;  /* 0x00000000370772ca */ /* 0x020fe200000e0000 */
[----:B-1----:R-:W-:Y:S01]  /*a850*/  IMAD.MOV.U32 R44, RZ, RZ, R116 ;  /* 0x000000ffff2c7224 */ /* 0x002fe200078e0074 */
[----:B------:R-:W-:Y:S01]  /*a860*/  R2UR UR4, R54 ;  /* 0x00000000360472ca */ /* 0x000fe200000e0000 */
[----:B------:R-:W-:Y:S01]  /*a870*/  IMAD.MOV.U32 R45, RZ, RZ, R39 ;  /* 0x000000ffff2d7224 */ /* 0x000fe200078e0027 */
[----:B------:R-:W-:Y:S02]  /*a880*/  IADD3 R47, P2, R48, 0x40, RZ ;  /* 0x00000040302f7810 */ /* 0x000fe40007f5e0ff */
[----:B------:R-:W-:Y:S02]  /*a890*/  R2UR UR6, R53 ;  /* 0x00000000350672ca */ /* 0x000fe400000e0000 */
[----:B------:R-:W-:Y:S01]  /*a8a0*/  R2UR UR5, R52 ;  /* 0x00000000340572ca */ /* 0x000fe200000e0000 */
[----:B------:R-:W-:-:S04]  /*a8b0*/  IMAD.X R48, RZ, RZ, R49, P2 ;  /* 0x000000ffff307224 */ /* 0x000fc800010e0631 */
        /* <DEDUP_REMOVED lines=25> */
.L_x_3404:
[----:B------:R-:W-:Y:S05]  /*aa50*/  BSYNC B0 ;  /* 0x0000000000007941 */ /* 0x000fea0003800000 */
.L_x_3403:
[----:B------:R-:W3:Y:S01]  /*aa60*/  LDL R40, [R1+0x10] ;  /* 0x0000100001287983 */ /* 0x000ee20000100800 */
[----:B0-----:R-:W-:Y:S01]  /*aa70*/  @!P3 VIADD R43, R43, 0x368c0 ;  /* 0x000368c02b2bb836 */ /* 0x001fe20000000000 */
[----:B------:R-:W-:Y:S01]  /*aa80*/  PLOP3.LUT P2, PT, PT, PT, PT, 0x8, 0x0 ;  /* 0x000000000000781c */ /* 0x000fe20003f4e170 */
[----:B------:R-:W-:Y:S01]  /*aa90*/  VIADD R19, R19, 0x1 ;  /* 0x0000000113137836 */ /* 0x000fe20000000000 */
[----:B------:R-:W-:Y:S01]  /*aaa0*/  @!PT LDS RZ, [RZ] ;  /* 0x00000000fffff984 */ /* 0x000fe20000000800 */
[----:B------:R-:W-:Y:S01]  /*aab0*/  @!PT LDS RZ, [RZ] ;  /* 0x00000000fffff984 */ /* 0x000fe20000000800 */
[----:B------:R-:W-:Y:S01]  /*aac0*/  @!PT LDS RZ, [RZ] ;  /* 0x00000000fffff984 */ /* 0x000fe20000000800 */
[----:B------:R-:W-:Y:S01]  /*aad0*/  @!PT LDS RZ, [RZ] ;  /* 0x00000000fffff984 */ /* 0x000fe20000000800 */
[----:B------:R0:W-:Y:S06]  /*aae0*/  MEMBAR.ALL.CTA ;  /* 0x0000000000007992 */ /* 0x0001ec0000008000 */
[----:B0-----:R-:W0:Y:S01]  /*aaf0*/  FENCE.VIEW.ASYNC.S ;  /* 0x00000000000073c6 */ /* 0x001e220000000000 */
[----:B------:R-:W-:Y:S01]  /*ab00*/  @!P3 PRMT R43, RZ, 0x654, R43 ;  /* 0x00000654ff2bb816 */ /* 0x000fe2000000002b */
[----:B0-----:R0:W-:Y:S06]  /*ab10*/  BAR.SYNC.DEFER_BLOCKING R153, 0x80 ;  /* 0x000200990000751d */ /* 0x0011ec0000010000 */
[----:B------:R0:W-:Y:S01]  /*ab20*/  @!P3 SYNCS.ARRIVE.TRANS64.RED.A1T0 RZ, [R43+URZ], RZ ;  /* 0x000000ff2bffb9a7 */ /* 0x0001e2000810043f */
[----:B------:R-:W-:-:S04]  /*ab30*/  ISETP.NE.AND P3, PT, R19, 0x2, PT ;  /* 0x000000021300780c */ /* 0x000fc80003f65270 */
[----:B------:R-:W-:Y:S02]  /*ab40*/  SEL R19, R19, RZ, P3 ;  /* 0x000000ff13137207 */ /* 0x000fe40001800000 */
[----:B---3--:R-:W-:Y:S02]  /*ab50*/  LOP3.LUT P4, RZ, R40, 0x2, RZ, 0xc0, !PT ;  /* 0x0000000228ff7812 */ /* 0x008fe4000788c0ff */
[----:B------:R-:W-:-:S04]  /*ab60*/  SEL R40, RZ, 0x1, P3 ;  /* 0x00000001ff287807 */ /* 0x000fc80001800000 */
[----:B------:R-:W-:-:S07]  /*ab70*/  LOP3.LUT R207, R207, R40, RZ, 0x3c, !PT ;  /* 0x00000028cfcf7212 */ /* 0x000fce00078e3cff */
[----:B0-----:R-:W-:Y:S05]  /*ab80*/  @P4 BRA `(.L_x_3405) ;  /* 0xffffff7800f04947 */ /* 0x001fea000383ffff */
.L_x_3301:
[----:B------:R-:W-:Y:S01]  /*ab90*/  BSSY B0, `(.L_x_3406) ;  /* 0x0000039000007945 */ /* 0x000fe20003800000 */
[----:B------:R-:W-:Y:S02]  /*aba0*/  ISETP.GE.AND P1, PT, R150, 0x1, PT ;  /* 0x000000019600780c */ /* 0x000fe40003f26270 */
[----:B------:R-:W-:Y:S02]  /*abb0*/  CS2R R2, SRZ ;  /* 0x0000000000027805 */ /* 0x000fe4000001ff00 */
[----:B------:R-:W-:Y:S02]  /*abc0*/  PLOP3.LUT P0, PT, PT, PT, PT, 0x80, 0x0 ;  /* 0x000000000000781c */ /* 0x000fe40003f0f070 */
[----:B------:R-:W-:Y:S02]  /*abd0*/  CS2R R118, SRZ ;  /* 0x0000000000767805 */ /* 0x000fe4000001ff00 */
[----:B------:R-:W-:Y:S02]  /*abe0*/  CS2R R116, SRZ ;  /* 0x0000000000747805 */ /* 0x000fe4000001ff00 */
[----:B------:R-:W-:-:S02]  /*abf0*/  CS2R R114, SRZ ;  /* 0x0000000000727805 */ /* 0x000fc4000001ff00 */
[----:B------:R-:W-:Y:S02]  /*ac00*/  CS2R R112, SRZ ;  /* 0x0000000000707805 */ /* 0x000fe4000001ff00 */
[----:B------:R-:W-:Y:S01]  /*ac10*/  CS2R R106, SRZ ;  /* 0x00000000006a7805 */ /* 0x000fe2000001ff00 */
[----:B------:R-:W-:Y:S01]  /*ac20*/  IMAD.MOV.U32 R110, RZ, RZ, RZ ;  /* 0x000000ffff6e7224 */ /* 0x000fe200078e00ff */
[----:B------:R-:W-:Y:S02]  /*ac30*/  CS2R R108, SRZ ;  /* 0x00000000006c7805 */ /* 0x000fe4000001ff00 */
[----:B-----5:R-:W-:Y:S02]  /*ac40*/  CS2R R54, SRZ ;  /* 0x0000000000367805 */ /* 0x020fe4000001ff00 */
[----:B------:R-:W-:Y:S01]  /*ac50*/  CS2R R104, SRZ ;  /* 0x0000000000687805 */ /* 0x000fe2000001ff00 */
[----:B------:R-:W-:Y:S01]  /*ac60*/  IMAD.MOV.U32 R103, RZ, RZ, RZ ;  /* 0x000000ffff677224 */ /* 0x000fe200078e00ff */
[----:B------:R-:W-:-:S02]  /*ac70*/  CS2R R98, SRZ ;  /* 0x0000000000627805 */ /* 0x000fc4000001ff00 */
[----:B------:R-:W-:Y:S02]  /*ac80*/  CS2R R100, SRZ ;  /* 0x0000000000647805 */ /* 0x000fe4000001ff00 */
[----:B------:R-:W-:Y:S01]  /*ac90*/  CS2R R96, SRZ ;  /* 0x0000000000607805 */ /* 0x000fe2000001ff00 */
[----:B------:R-:W-:Y:S01]  /*aca0*/  IMAD.MOV.U32 R95, RZ, RZ, RZ ;  /* 0x000000ffff5f7224 */ /* 0x000fe200078e00ff */
[----:B------:R-:W-:Y:S02]  /*acb0*/  CS2R R90, SRZ ;  /* 0x00000000005a7805 */ /* 0x000fe4000001ff00 */
[----:B------:R-:W-:Y:S02]  /*acc0*/  CS2R R92, SRZ ;  /* 0x00000000005c7805 */ /* 0x000fe4000001ff00 */
[----:B------:R-:W-:Y:S02]  /*acd0*/  CS2R R62, SRZ ;  /* 0x00000000003e7805 */ /* 0x000fe4000001ff00 */
        /* <DEDUP_REMOVED lines=19> */
[----:B-1----:R-:W-:Y:S02]  /*ae10*/  CS2R R50, SRZ ;  /* 0x0000000000327805 */ /* 0x002fe4000001ff00 */
[----:B------:R-:W-:Y:S02]  /*ae20*/  CS2R R52, SRZ ;  /* 0x0000000000347805 */ /* 0x000fe4000001ff00 */
[----:B--2---:R-:W-:-:S02]  /*ae30*/  CS2R R48, SRZ ;  /* 0x0000000000307805 */ /* 0x004fc4000001ff00 */
        /* <DEDUP_REMOVED lines=12> */
[----:B------:R-:W0:Y:S02]  /*af00*/  FENCE.VIEW.ASYNC.G ;  /* 0x00000000000073c6 */ /* 0x000e240000000100 */
[----:B0-----:R-:W-:Y:S06]  /*af10*/  BAR.ARV 0xc, 0x120 ;  /* 0x0304800000007b1d */ /* 0x001fec0000002000 */
.L_x_3407:
[----:B------:R-:W-:Y:S05]  /*af20*/  BSYNC B0 ;  /* 0x0000000000007941 */ /* 0x000fea0003800000 */
.L_x_3406:
[----:B------:R-:W-:Y:S01]  /*af30*/  CS2R R24, SRZ ;  /* 0x0000000000187805 */ /* 0x000fe2000001ff00 */
[----:B------:R-:W-:Y:S06]  /*af40*/  @!P1 BRA `(.L_x_3408) ;  /* 0x0000010c00b49947 */ /* 0x000fec0003800000 */
[----:B------:R-:W2:Y:S01]  /*af50*/  LDL R5, [R1+0x50] ;  /* 0x0000500001057983 */ /* 0x000ea20000100800 */
[----:B------:R-:W0:Y:S02]  /*af60*/  S2R R6, SR_TID.X ;  /* 0x0000000000067919 */ /* 0x000e240000002100 */
[----:B0-----:R-:W-:-:S05]  /*af70*/  VIADD R6, R6, 0xffffff80 ;  /* 0xffffff8006067836 */ /* 0x001fca0000000000 */
[----:B------:R-:W-:-:S04]  /*af80*/  SHF.R.S32.HI R4, RZ, 0x1f, R6 ;  /* 0x0000001fff047819 */ /* 0x000fc80000011406 */
[----:B------:R-:W-:-:S04]  /*af90*/  LEA.HI R4, R4, R6, RZ, 0x7 ;  /* 0x0000000604047211 */ /* 0x000fc800078f38ff */
[----:B------:R-:W-:-:S05]  /*afa0*/  SHF.R.S32.HI R4, RZ, 0x7, R4 ;  /* 0x00000007ff047819 */ /* 0x000fca0000011404 */
[----:B------:R-:W0:Y:S02]  /*afb0*/  SHFL.IDX PT, R0, R4, RZ, 0x1f ;  /* 0x00001fff04007589 */ /* 0x000e2400000e0000 */
[----:B0-----:R-:W-:-:S04]  /*afc0*/  LEA.HI R2, R0, R0, RZ, 0x1 ;  /* 0x0000000000027211 */ /* 0x001fc800078f08ff */
[----:B------:R-:W-:-:S05]  /*afd0*/  LOP3.LUT R3, R2, 0x1e, RZ, 0xc0, !PT ;  /* 0x0000001e02037812 */ /* 0x000fca00078ec0ff */
[----:B------:R-:W-:Y:S01]  /*afe0*/  IMAD.IADD R3, R0, 0x1, -R3 ;  /* 0x0000000100037824 */ /* 0x000fe200078e0a03 */
[----:B--2---:R-:W-:-:S13]  /*aff0*/  R2UR UR4, R5 ;  /* 0x00000000050472ca */ /* 0x004fda00000e0000 */
[----:B------:R-:W-:-:S06]  /*b000*/  ULOP3.LUT UP0, URZ, UR4, 0x9f, URZ, 0xc0, !UPT ;  /* 0x0000009f043f7892 */ /* 0x000fcc000f80c03f */
[----:B------:R-:W-:Y:S02]  /*b010*/  PLOP3.LUT P0, PT, PT, PT, UP0, 0x80, 0x0 ;  /* 0x000000000000781c */ /* 0x000fe40003f0f008 */
[----:B------:R-:W-:-:S04]  /*b020*/  LEA R3, R3, UR4, 0xd ;  /* 0x0000000403037c11 */ /* 0x000fc8000f8e68ff */
[----:B------:R-:W-:-:S04]  /*b030*/  SHF.R.U32.HI R2, RZ, 0x4, R3 ;  /* 0x00000004ff027819 */ /* 0x000fc80000011603 */
[----:B------:R-:W-:-:S03]  /*b040*/  LOP3.LUT R2, R2, 0x3fff, RZ, 0xc0, !PT ;  /* 0x00003fff02027812 */ /* 0x000fc600078ec0ff */
        /* <DEDUP_REMOVED lines=17> */
.L_x_3409:
[----:B------:R-:W-:Y:S02]  /*b160*/  ULDC UR4, c[0x0][0x3d4] ;  /* 0x0000f50000047ab9 */ /* 0x000fe40000000800 */
[----:B------:R-:W-:-:S13]  /*b170*/  ISETP.LT.AND P0, PT, RZ, UR4, PT ;  /* 0x00000004ff007c0c */ /* 0x000fda000bf01270 */
[----:B------:R-:W-:Y:S05]  /*b180*/  @P0 BRA `(.L_x_3410) ;  /* 0x00000000003c0947 */ /* 0x000fea0003800000 */
[----:B------:R-:W-:-:S04]  /*b190*/  LEA.HI R0, R225, R225, RZ, 0x1 ;  /* 0x000000e1e1007211 */ /* 0x000fc800078f08ff */
        /* <DEDUP_REMOVED lines=8> */
.L_x_3413:
[----:B-1----:R1:W2:Y:S02]  /*b220*/  SYNCS.PHASECHK.TRANS64.TRYWAIT P0, [R18+URZ+0x36800], R3 ;  /* 0x03680003120075a7 */ /* 0x0022a4000800017f */
[----:B--2---:R-:W-:Y:S05]  /*b230*/  @!P0 NANOSLEEP.SYNCS 0x989680 ;  /* 0x009896800000895d */ /* 0x004fea0003900000 */
[----:B------:R-:W2:Y:S02]  /*b240*/  @!P0 SYNCS.PHASECHK.TRANS64 P0, [R18+URZ+0x36800], R3 ;  /* 0x03680003120085a7 */ /* 0x000ea4000800007f */
[----:B--2---:R-:W-:Y:S05]  /*b250*/  @!P0 BRA `(.L_x_3413) ;  /* 0xfffffffc00f08947 */ /* 0x004fea000383ffff */
.L_x_3412:
[----:B------:R-:W-:Y:S05]  /*b260*/  BSYNC B0 ;  /* 0x0000000000007941 */ /* 0x000fea0003800000 */
.L_x_3411:
[----:B------:R-:W-:Y:S05]  /*b270*/  BRA `(.L_x_3414) ;  /* 0x00000058001c7947 */ /* 0x000fea0003800000 */
.L_x_3410:
[----:B------:R-:W2:Y:S01]  /*b280*/  LDL R0, [R1+0x50] ;  /* 0x0000500001007983 */ /* 0x000ea20000100800 */
[----:B------:R-:W-:Y:S01]  /*b290*/  ULDC.64 UR4, c[0x0][0x3d8] ;  /* 0x0000f60000047ab9 */ /* 0x000fe20000000a00 */
[----:B------:R-:W-:Y:S01]  /*b2a0*/  ULDC.64 UR6, c[0x0][0x3e8] ;  /* 0x0000fa0000067ab9 */ /* 0x000fe20000000a00 */
[----:B------:R-:W-:Y:S01]  /*b2b0*/  IMAD.WIDE.U32 R38, R144, UR4, RZ ;  /* 0x0000000490267c25 */ /* 0x000fe2000f8e00ff */
[----:B------:R-:W-:Y:S02]  /*b2c0*/  SHF.R.S32.HI R8, RZ, 0x1f, R16 ;  /* 0x0000001fff087819 */ /* 0x000fe40000011410 */
[----:B------:R-:W-:Y:S02]  /*b2d0*/  SHF.R.S32.HI R10, RZ, 0x1f, R22 ;  /* 0x0000001fff0a7819 */ /* 0x000fe40000011416 */
[----:B--2---:R-:W-:Y:S02]  /*b2e0*/  R2UR UR8, R0 ;  /* 0x00000000000872ca */ /* 0x004fe400000e0000 */
[----:B------:R-:W-:-:S05]  /*b2f0*/  SHF.R.S32.HI R0, RZ, 0x1f, R144 ;  /* 0x0000001fff007819 */ /* 0x000fca0000011490 */
[C---:B------:R-:W-:Y:S02]  /*b300*/  IMAD R3, R0.reuse, UR4, RZ ;  /* 0x0000000400037c24 */ /* 0x040fe4000f8e02ff */
[----:B------:R-:W-:Y:S01]  /*b310*/  IMAD R5, R0, UR6, RZ ;  /* 0x0000000600057c24 */ /* 0x000fe2000f8e02ff */
[----:B------:R-:W-:Y:S01]  /*b320*/  IADD3 R0, P0, R16, R38, RZ ;  /* 0x0000002610007210 */ /* 0x000fe20007f1e0ff */
[----:B------:R-:W-:Y:S01]  /*b330*/  IMAD R3, R144, UR5, R3 ;  /* 0x0000000590037c24 */ /* 0x000fe2000f8e0203 */
[----:B------:R-:W-:Y:S01]  /*b340*/  ULDC.64 UR4, c[0x0][0x3c8] ;  /* 0x0000f20000047ab9 */ /* 0x000fe20000000a00 */
[----:B------:R-:W-:Y:S01]  /*b350*/  ULOP3.LUT UP0, URZ, UR8, 0x3ff, URZ, 0xc0, !UPT ;  /* 0x000003ff083f7892 */ /* 0x000fe2000f80c03f */
[----:B------:R-:W-:Y:S01]  /*b360*/  LEA R36, P1, R38, UR4, 0x1 ;  /* 0x0000000426247c11 */ /* 0x000fe2000f8208ff */
[----:B------:R-:W-:Y:S01]  /*b370*/  IMAD.IADD R9, R3, 0x1, R39 ;  /* 0x0000000103097824 */ /* 0x000fe200078e0227 */
[----:B------:R-:W-:Y:S01]  /*b380*/  LEA R24, P2, R0, UR4, 0x1 ;  /* 0x0000000400187c11 */ /* 0x000fe2000f8408ff */
[----:B------:R-:W-:-:S02]  /*b390*/  IMAD R11, R144, UR7, R5 ;  /* 0x00000007900b7c24 */ /* 0x000fc4000f8e0205 */
[--C-:B------:R-:W-:Y:S01]  /*b3a0*/  IMAD.X R3, R8, 0x1, R9.reuse, P0 ;  /* 0x0000000108037824 */ /* 0x100fe200000e0609 */
[----:B------:R-:W-:Y:S01]  /*b3b0*/  IADD3 R6, P0, R22, R38, RZ ;  /* 0x0000002616067210 */ /* 0x000fe20007f1e0ff */
[----:B------:R-:W-:Y:S01]  /*b3c0*/  IMAD.WIDE.U32 R4, R144, UR6, RZ ;  /* 0x0000000690047c25 */ /* 0x000fe2000f8e00ff */
[----:B------:R-:W-:Y:S01]  /*b3d0*/  LEA.HI.X R38, R38, UR5, R9, 0x1, P1 ;  /* 0x0000000526267c11 */ /* 0x000fe200088f0c09 */
[----:B------:R-:W-:Y:S01]  /*b3e0*/  ULDC.64 UR6, c[0x0][0x3e0] ;  /* 0x0000f80000067ab9 */ /* 0x000fe20000000a00 */
[----:B------:R-:W-:Y:S01]  /*b3f0*/  PLOP3.LUT P1, PT, PT, PT, UP0, 0x80, 0x0 ;  /* 0x000000000000781c */ /* 0x000fe20003f2f008 */
[----:B------:R-:W-:Y:S01]  /*b400*/  IMAD.IADD R39, R11, 0x1, R5 ;  /* 0x000000010b277824 */ /* 0x000fe200078e0205 */
[----:B------:R-:W-:Y:S02]  /*b410*/  LEA.HI.X R25, R0, UR5, R3, 0x1, P2 ;  /* 0x0000000500197c11 */ /* 0x000fe400090f0c03 */
[-C--:B------:R-:W-:Y:S02]  /*b420*/  IADD3 R7, P4, R16, R4.reuse, RZ ;  /* 0x0000000410077210 */ /* 0x080fe40007f9e0ff */
[----:B------:R-:W-:-:S02]  /*b430*/  IADD3 R0, P5, R22, R4, RZ ;  /* 0x0000000416007210 */ /* 0x000fc40007fbe0ff */
[----:B------:R-:W-:Y:S01]  /*b440*/  IADD3.X R5, R10, R9, RZ, P0, !PT ;  /* 0x000000090a057210 */ /* 0x000fe200007fe4ff */
[--C-:B------:R-:W-:Y:S01]  /*b450*/  IMAD.X R8, R8, 0x1, R39.reuse, P4 ;  /* 0x0000000108087824 */ /* 0x100fe200020e0627 */
[C---:B------:R-:W-:Y:S01]  /*b460*/  LEA R26, P2, R7.reuse, UR6, 0x1 ;  /* 0x00000006071a7c11 */ /* 0x040fe2000f8408ff */
[----:B------:R-:W-:Y:S01]  /*b470*/  IMAD.X R3, R10, 0x1, R39, P5 ;  /* 0x000000010a037824 */ /* 0x000fe200028e0627 */
[----:B------:R-:W-:Y:S02]  /*b480*/  LEA R40, P3, R6, UR4, 0x1 ;  /* 0x0000000406287c11 */ /* 0x000fe4000f8608ff */
[----:B------:R-:W-:Y:S02]  /*b490*/  LEA R42, P4, R0, UR6, 0x1 ;  /* 0x00000006002a7c11 */ /* 0x000fe4000f8808ff */
[----:B------:R-:W-:Y:S02]  /*b4a0*/  LEA R37, P0, R4, UR6, 0x1 ;  /* 0x0000000604257c11 */ /* 0x000fe4000f8008ff */
[----:B------:R-:W-:-:S02]  /*b4b0*/  LEA.HI.X R27, R7, UR7, R8, 0x1, P2 ;  /* 0x00000007071b7c11 */ /* 0x000fc400090f0c08 */
[----:B------:R-:W-:Y:S02]  /*b4c0*/  LEA.HI.X R41, R6, UR5, R5, 0x1, P3 ;  /* 0x0000000506297c11 */ /* 0x000fe400098f0c05 */
[----:B------:R-:W-:Y:S02]  /*b4d0*/  LEA.HI.X R43, R0, UR7, R3, 0x1, P4 ;  /* 0x00000007002b7c11 */ /* 0x000fe4000a0f0c03 */
[----:B------:R-:W-:Y:S01]  /*b4e0*/  LEA.HI.X R39, R4, UR7, R39, 0x1, P0 ;  /* 0x0000000704277c11 */ /* 0x000fe200080f0c27 */
        /* <DEDUP_REMOVED lines=17> */
.L_x_3415:
[----:B------:R-:W-:Y:S01]  /*b600*/  ULDC.U8 UR4, c[0x0][0x3f0] ;  /* 0x0000fc0000047ab9 */ /* 0x000fe20000000000 */
[----:B------:R-:W-:Y:S01]  /*b610*/  IMAD R3, R145, -0x80, R151 ;  /* 0xffffff8091037824 */ /* 0x000fe200078e0297 */
[----:B------:R-:W-:Y:S01]  /*b620*/  ISETP.NE.AND P0, PT, RZ, UR4, PT ;  /* 0x00000004ff007c0c */ /* 0x000fe2000bf05270 */
[----:B------:R-:W-:Y:S03]  /*b630*/  BSSY B0, `(.L_x_3416) ;  /* 0x0000543000007945 */ /* 0x000fe60003800000 */
[----:B------:R-:W-:-:S09]  /*b640*/  VIMNMX R3, R3, 0x80, PT ;  /* 0x0000008003037848 */ /* 0x000fd20003fe0100 */
        /* <DEDUP_REMOVED lines=15> */
[----:B------:R-:W-:Y:S06]  /*b740*/  @P0 BRA `(.L_x_3419) ;  /* 0x0000000000900947 */ /* 0x000fec0003800000 */
[C---:B------:R-:W-:Y:S01]  /*b750*/  VIADD R0, R16.reuse, 0x10 ;  /* 0x0000001010007836 */ /* 0x040fe20000000000 */
[----:B------:R-:W-:Y:S01]  /*b760*/  ULDC UR4, c[0x0][0x3d4] ;  /* 0x0000f50000047ab9 */ /* 0x000fe20000000800 */
[C---:B------:R-:W-:Y:S01]  /*b770*/  VIADD R4, R16.reuse, 0x20 ;  /* 0x0000002010047836 */ /* 0x040fe20000000000 */
[C---:B------:R-:W-:Y:S01]  /*b780*/  ISETP.GE.AND P1, PT, R16.reuse, UR4, PT ;  /* 0x0000000410007c0c */ /* 0x040fe2000bf26270 */
[----:B------:R-:W-:Y:S01]  /*b790*/  VIADD R5, R16, 0x30 ;  /* 0x0000003010057836 */ /* 0x000fe20000000000 */
[----:B------:R-:W-:Y:S01]  /*b7a0*/  ISETP.GE.AND P2, PT, R0, UR4, PT ;  /* 0x0000000400007c0c */ /* 0x000fe2000bf46270 */
[----:B------:R-:W-:Y:S01]  /*b7b0*/  VIADD R0, R16, 0x40 ;  /* 0x0000004010007836 */ /* 0x000fe20000000000 */
[----:B------:R-:W-:Y:S01]  /*b7c0*/  ISETP.GE.AND P3, PT, R4, UR4, PT ;  /* 0x0000000404007c0c */ /* 0x000fe2000bf66270 */
[----:B------:R-:W-:Y:S01]  /*b7d0*/  VIADD R6, R16, 0x50 ;  /* 0x0000005010067836 */ /* 0x000fe20000000000 */
[----:B------:R-:W-:Y:S02]  /*b7e0*/  ISETP.GE.AND P4, PT, R5, UR4, PT ;  /* 0x0000000405007c0c */ /* 0x000fe4000bf86270 */
[----:B------:R-:W-:-:S02]  /*b7f0*/  CS2R R30, SRZ ;  /* 0x00000000001e7805 */ /* 0x000fc4000001ff00 */
[----:B------:R-:W-:Y:S02]  /*b800*/  ISETP.GE.AND P5, PT, R0, UR4, PT ;  /* 0x0000000400007c0c */ /* 0x000fe4000bfa6270 */
[----:B------:R-:W-:Y:S02]  /*b810*/  CS2R R28, SRZ ;  /* 0x00000000001c7805 */ /* 0x000fe4000001ff00 */
[----:B------:R-:W-:Y:S02]  /*b820*/  ISETP.GE.AND P6, PT, R6, UR4, PT ;  /* 0x0000000406007c0c */ /* 0x000fe4000bfc6270 */
        /* <DEDUP_REMOVED lines=22> */
.L_x_3419:
[----:B------:R-:W-:Y:S05]  /*b990*/  BSYNC B1 ;  /* 0x0000000000017941 */ /* 0x000fea0003800000 */
.L_x_3418:
[--C-:B0----5:R-:W-:Y:S01]  /*b9a0*/  IMAD.MOV.U32 R25, RZ, RZ, R11.reuse ;  /* 0x000000ffff197224 */ /* 0x121fe200078e000b */
[--C-:B------:R-:W-:Y:S01]  /*b9b0*/  SHF.R.U64 R63, R10, 0x10, R11.reuse ;  /* 0x000000100a3f7819 */ /* 0x100fe2000000120b */
[----:B------:R-:W-:Y:S01]  /*b9c0*/  IMAD.MOV.U32 R45, RZ, RZ, R8 ;  /* 0x000000ffff2d7224 */ /* 0x000fe200078e0008 */
[----:B------:R-:W-:Y:S01]  /*b9d0*/  SHF.R.U32.HI R64, RZ, 0x10, R11 ;  /* 0x00000010ff407819 */ /* 0x000fe2000001160b */
[----:B------:R-:W-:Y:S01]  /*b9e0*/  IMAD.MOV.U32 R43, RZ, RZ, R31 ;  /* 0x000000ffff2b7224 */ /* 0x000fe200078e001f */
[----:B------:R-:W-:Y:S01]  /*b9f0*/  LOP3.LUT R11, R209, 0x18, R22, 0xf8, !PT ;  /* 0x00000018d10b7812 */ /* 0x000fe200078ef816 */
[----:B------:R-:W-:Y:S01]  /*ba00*/  IMAD.MOV.U32 R52, RZ, RZ, R41 ;  /* 0x000000ffff347224 */ /* 0x000fe200078e0029 */
[----:B------:R-:W-:Y:S01]  /*ba10*/  LOP3.LUT P1, RZ, R217, 0x4, RZ, 0xc0, !PT ;  /* 0x00000004d9ff7812 */ /* 0x000fe2000782c0ff */
[----:B------:R-:W-:Y:S01]  /*ba20*/  IMAD.MOV.U32 R42, RZ, RZ, R30 ;  /* 0x000000ffff2a7224 */ /* 0x000fe200078e001e */
[----:B------:R-:W-:Y:S01]  /*ba30*/  LOP3.LUT R0, R11, R210, RZ, 0x3c, !PT ;  /* 0x000000d20b007212 */ /* 0x000fe200078e3cff */
[----:B------:R-:W-:Y:S01]  /*ba40*/  IMAD.MOV.U32 R27, RZ, RZ, R20 ;  /* 0x000000ffff1b7224 */ /* 0x000fe200078e0014 */
[----:B------:R-:W-:Y:S01]  /*ba50*/  SHF.R.U64 R71, R8, 0x10, R9 ;  /* 0x0000001008477819 */ /* 0x000fe20000001209 */
[----:B------:R-:W-:Y:S01]  /*ba60*/  UMOV UR4, 0xffffffff ;  /* 0xffffffff00047882 */ /* 0x000fe20000000000 */
[--C-:B------:R-:W-:Y:S01]  /*ba70*/  SHF.R.U64 R53, R30, 0x10, R31.reuse ;  /* 0x000000101e357819 */ /* 0x100fe2000000121f */
[----:B------:R-:W-:Y:S01]  /*ba80*/  IMAD.IADD R11, R211, 0x1, R0 ;  /* 0x00000001d30b7824 */ /* 0x000fe200078e0200 */
[----:B------:R-:W-:Y:S01]  /*ba90*/  SHF.R.U32.HI R54, RZ, 0x10, R31 ;  /* 0x00000010ff367819 */ /* 0x000fe2000001161f */
[----:B------:R-:W-:Y:S01]  /*baa0*/  IMAD.MOV.U32 R31, RZ, RZ, R28 ;  /* 0x000000ffff1f7224 */ /* 0x000fe200078e001c */
[--C-:B------:R-:W-:Y:S01]  /*bab0*/  SHF.R.U64 R65, R40, 0x10, R41.reuse ;  /* 0x0000001028417819 */ /* 0x100fe20000001229 */
[----:B------:R-:W-:Y:S01]  /*bac0*/  IMAD R8, R11, 0x2, R18 ;  /* 0x000000020b087824 */ /* 0x000fe200078e0212 */
[----:B------:R-:W-:Y:S01]  /*bad0*/  SHF.R.U32.HI R66, RZ, 0x10, R41 ;  /* 0x00000010ff427819 */ /* 0x000fe20000011629 */
[----:B------:R-:W-:Y:S01]  /*bae0*/  IMAD.MOV.U32 R41, RZ, RZ, R6 ;  /* 0x000000ffff297224 */ /* 0x000fe200078e0006 */
[--C-:B------:R-:W-:Y:S01]  /*baf0*/  SHF.R.U64 R55, R28, 0x10, R29.reuse ;  /* 0x000000101c377819 */ /* 0x100fe2000000121d */
[----:B------:R-:W-:Y:S01]  /*bb00*/  IMAD.MOV.U32 R30, RZ, RZ, R29 ;  /* 0x000000ffff1e7224 */ /* 0x000fe200078e001d */
[----:B------:R-:W-:Y:S01]  /*bb10*/  SHF.R.U64 R73, R6, 0x10, R7 ;  /* 0x0000001006497819 */ /* 0x000fe20000001207 */
[----:B------:R-:W-:Y:S01]  /*bb20*/  IMAD.MOV.U32 R28, RZ, RZ, R21 ;  /* 0x000000ffff1c7224 */ /* 0x000fe200078e0015 */
[----:B------:R-:W-:Y:S01]  /*bb30*/  SHF.R.U32.HI R56, RZ, 0x10, R29 ;  /* 0x00000010ff387819 */ /* 0x000fe2000001161d */
[----:B------:R-:W-:Y:S01]  /*bb40*/  VIADD R6, R8, 0x15400 ;  /* 0x0001540008067836 */ /* 0x000fe20000000000 */
[----:B------:R-:W-:Y:S01]  /*bb50*/  SHF.R.U64 R57, R20, 0x10, R21 ;  /* 0x0000001014397819 */ /* 0x000fe20000001215 */
[----:B------:R-:W-:Y:S01]  /*bb60*/  IMAD.MOV.U32 R44, RZ, RZ, R7 ;  /* 0x000000ffff2c7224 */ /* 0x000fe200078e0007 */
[----:B------:R-:W-:Y:S01]  /*bb70*/  SHF.R.U32.HI R58, RZ, 0x10, R21 ;  /* 0x00000010ff3a7819 */ /* 0x000fe20000011615 */
[----:B------:R-:W-:Y:S01]  /*bb80*/  VIADD R0, R8, 0x15440 ;  /* 0x0001544008007836 */ /* 0x000fe20000000000 */
[----:B------:R-:W-:Y:S01]  /*bb90*/  SHF.R.U32.HI R74, RZ, 0x10, R7 ;  /* 0x00000010ff4a7819 */ /* 0x000fe20000011607 */
[----:B------:R-:W-:Y:S01]  /*bba0*/  IMAD.MOV.U32 R51, RZ, RZ, R40 ;  /* 0x000000ffff337224 */ /* 0x000fe200078e0028 */
[--C-:B------:R-:W-:Y:S01]  /*bbb0*/  SHF.R.U64 R67, R34, 0x10, R35.reuse ;  /* 0x0000001022437819 */ /* 0x100fe20000001223 */
[--C-:B------:R-:W-:Y:S01]  /*bbc0*/  IMAD.MOV.U32 R50, RZ, RZ, R35.reuse ;  /* 0x000000ffff327224 */ /* 0x100fe200078e0023 */
[----:B------:R-:W-:Y:S01]  /*bbd0*/  SHF.R.U32.HI R68, RZ, 0x10, R35 ;  /* 0x00000010ff447819 */ /* 0x000fe20000011623 */
[----:B------:R-:W-:Y:S01]  /*bbe0*/  IMAD.MOV.U32 R47, RZ, RZ, R32 ;  /* 0x000000ffff2f7224 */ /* 0x000fe200078e0020 */
[----:B------:R-:W-:Y:S01]  /*bbf0*/  SHF.R.U64 R69, R32, 0x10, R33 ;  /* 0x0000001020457819 */ /* 0x000fe20000001221 */
[----:B------:R-:W-:Y:S01]  /*bc00*/  IMAD.MOV.U32 R7, RZ, RZ, R4 ;  /* 0x000000ffff077224 */ /* 0x000fe200078e0004 */
[----:B------:R-:W-:Y:S01]  /*bc10*/  SHF.R.U64 R75, R4, 0x10, R5 ;  /* 0x00000010044b7819 */ /* 0x000fe20000001205 */
[----:B------:R-:W-:Y:S01]  /*bc20*/  @P1 VIADD R0, R6, 0xffffffc0 ;  /* 0xffffffc006001836 */ /* 0x000fe20000000000 */
[--C-:B------:R-:W-:Y:S01]  /*bc30*/  SHF.R.U64 R59, R14, 0x10, R15.reuse ;  /* 0x000000100e3b7819 */ /* 0x100fe2000000120f */
[----:B------:R-:W-:Y:S01]  /*bc40*/  IMAD.MOV.U32 R21, RZ, RZ, R14 ;  /* 0x000000ffff157224 */ /* 0x000fe200078e000e */
[--C-:B------:R-:W-:Y:S01]  /*bc50*/  SHF.R.U32.HI R60, RZ, 0x10, R15.reuse ;  /* 0x00000010ff3c7819 */ /* 0x100fe2000001160f */
[----:B------:R-:W-:Y:S01]  /*bc60*/  IMAD.MOV.U32 R24, RZ, RZ, R15 ;  /* 0x000000ffff187224 */ /* 0x000fe200078e000f */
[--C-:B------:R-:W-:Y:S01]  /*bc70*/  SHF.R.U64 R61, R12, 0x10, R13.reuse ;  /* 0x000000100c3d7819 */ /* 0x100fe2000000120d */
[----:B------:R-:W-:Y:S01]  /*bc80*/  IMAD.MOV.U32 R26, RZ, RZ, R12 ;  /* 0x000000ffff1a7224 */ /* 0x000fe200078e000c */
[--C-:B------:R-:W-:Y:S01]  /*bc90*/  SHF.R.U32.HI R62, RZ, 0x10, R13.reuse ;  /* 0x00000010ff3e7819 */ /* 0x100fe2000001160d */
[----:B------:R-:W-:Y:S01]  /*bca0*/  IMAD.MOV.U32 R29, RZ, RZ, R13 ;  /* 0x000000ffff1d7224 */ /* 0x000fe200078e000d */
[----:B------:R-:W-:Y:S01]  /*bcb0*/  SHF.R.U32.HI R70, RZ, 0x10, R33 ;  /* 0x00000010ff467819 */ /* 0x000fe20000011621 */
[----:B------:R-:W-:Y:S01]  /*bcc0*/  IMAD.MOV.U32 R20, RZ, RZ, R10 ;  /* 0x000000ffff147224 */ /* 0x000fe200078e000a */
[----:B------:R-:W-:Y:S01]  /*bcd0*/  SHF.R.U32.HI R72, RZ, 0x10, R9 ;  /* 0x00000010ff487819 */ /* 0x000fe20000011609 */
[----:B------:R-:W-:Y:S01]  /*bce0*/  IMAD.MOV.U32 R49, RZ, RZ, R34 ;  /* 0x000000ffff317224 */ /* 0x000fe200078e0022 */
[----:B------:R-:W-:Y:S01]  /*bcf0*/  SHF.R.U32.HI R76, RZ, 0x10, R5 ;  /* 0x00000010ff4c7819 */ /* 0x000fe20000011605 */
        /* <DEDUP_REMOVED lines=8> */
[----:B------:R-:W-:Y:S02]  /*bd80*/  PRMT R28, R28, 0x5410, R58 ;  /* 0x000054101c1c7816 */ /* 0x000fe4000000003a */
[----:B------:R-:W-:Y:S01]  /*bd90*/  LEA.HI R4, R225, R225, RZ, 0x1 ;  /* 0x000000e1e1047211 */ /* 0x000fe200078f08ff */
[----:B------:R-:W-:Y:S06]  /*bda0*/  BRA.DIV UR4, `(.L_x_3420) ;  /* 0x00000186044c7947 */ /* 0x000fec000b800000 */
.L_x_3621:
[----:B------:R-:W-:Y:S01]  /*bdb0*/  UMOV UR4, 0xffffffff ;  /* 0xffffffff00047882 */ /* 0x000fe20000000000 */
[----:B------:R-:W-:Y:S02]  /*bdc0*/  LOP3.LUT R4, R4, 0xfffffffe, RZ, 0xc0, !PT ;  /* 0xfffffffe04047812 */ /* 0x000fe400078ec0ff */
[----:B------:R-:W-:Y:S05]  /*bdd0*/  BRA.DIV UR4, `(.L_x_3421) ;  /* 0x0000018604687947 */ /* 0x000fea000b800000 */
.L_x_3624:
[----:B------:R-:W-:Y:S01]  /*bde0*/  UMOV UR4, 0xffffffff ;  /* 0xffffffff00047882 */ /* 0x000fe20000000000 */
[----:B------:R-:W-:Y:S02]  /*bdf0*/  IMAD.IADD R4, R225, 0x1, -R4 ;  /* 0x00000001e1047824 */ /* 0x000fe400078e0a04 */
[----:B------:R-:W-:Y:S05]  /*be00*/  BRA.DIV UR4, `(.L_x_3422) ;  /* 0x0000018604847947 */ /* 0x000fea000b800000 */
.L_x_3627:
[----:B------:R-:W-:Y:S01]  /*be10*/  UMOV UR4, 0xffffffff ;  /* 0xffffffff00047882 */ /* 0x000fe20000000000 */
[----:B------:R-:W-:Y:S02]  /*be20*/  SHF.L.U32 R5, R4, 0x1f, RZ ;  /* 0x0000001f04057819 */ /* 0x000fe400000006ff */
[----:B------:R-:W-:Y:S05]  /*be30*/  BRA.DIV UR4, `(.L_x_3423) ;  /* 0x0000018604a07947 */ /* 0x000fea000b800000 */
.L_x_3630:
[----:B------:R-:W0:Y:S01]  /*be40*/  SYNCS.PHASECHK.TRANS64.TRYWAIT P1, [R18+URZ+0x36800], R5 ;  /* 0x03680005120075a7 */ /* 0x000e22000802017f */
        /* <DEDUP_REMOVED lines=20> */
.L_x_3631:
[----:B------:R-:W-:Y:S05]  /*bf90*/  BSYNC B1 ;  /* 0x0000000000017941 */ /* 0x000fea0003800000 */
.L_x_3424:
[----:B------:R-:W-:Y:S01]  /*bfa0*/  BSSY B1, `(.L_x_3426) ;  /* 0x0000103000017945 */ /* 0x000fe20003800000 */
[----:B------:R-:W-:-:S03]  /*bfb0*/  IMAD.MOV.U32 R36, RZ, RZ, R6 ;  /* 0x000000ffff247224 */ /* 0x000fc600078e0006 */
[----:B------:R-:W-:Y:S05]  /*bfc0*/  @P0 BRA `(.L_x_3427) ;  /* 0x0000001000000947 */ /* 0x000fea0003800000 */
[----:B0-----:R-:W0:Y:S01]  /*bfd0*/  LDC R5, c[0x0][0x3d4] ;  /* 0x0000f500ff057b82 */ /* 0x001e220000000800 */
[C---:B------:R-:W-:Y:S01]  /*bfe0*/  VIADD R4, R16.reuse, 0x10 ;  /* 0x0000001010047836 */ /* 0x040fe20000000000 */
[----:B------:R-:W-:Y:S01]  /*bff0*/  BSSY B2, `(.L_x_3428) ;  /* 0x0000032000027945 */ /* 0x000fe20003800000 */
[C---:B------:R-:W-:Y:S02]  /*c000*/  VIADD R6, R16.reuse, 0x20 ;  /* 0x0000002010067836 */ /* 0x040fe40000000000 */
[C---:B------:R-:W-:Y:S01]  /*c010*/  VIADD R40, R16.reuse, 0x30 ;  /* 0x0000003010287836 */ /* 0x040fe20000000000 */
[-C--:B0-----:R-:W-:Y:S02]  /*c020*/  ISETP.GE.AND P0, PT, R16, R5.reuse, PT ;  /* 0x000000051000720c */ /* 0x081fe40003f06270 */
[-C--:B------:R-:W-:Y:S01]  /*c030*/  ISETP.GE.AND P1, PT, R4, R5.reuse, PT ;  /* 0x000000050400720c */ /* 0x080fe20003f26270 */
[----:B------:R-:W-:Y:S01]  /*c040*/  VIADD R4, R16, 0x40 ;  /* 0x0000004010047836 */ /* 0x000fe20000000000 */
[-C--:B------:R-:W-:Y:S01]  /*c050*/  ISETP.GE.AND P2, PT, R6, R5.reuse, PT ;  /* 0x000000050600720c */ /* 0x080fe20003f46270 */
[----:B------:R-:W-:Y:S01]  /*c060*/  VIADD R6, R16, 0x50 ;  /* 0x0000005010067836 */ /* 0x000fe20000000000 */
[----:B------:R-:W-:-:S02]  /*c070*/  ISETP.GE.AND P3, PT, R40, R5, PT ;  /* 0x000000052800720c */ /* 0x000fc40003f66270 */
[-C--:B------:R-:W-:Y:S02]  /*c080*/  ISETP.GE.AND P4, PT, R4, R5.reuse, PT ;  /* 0x000000050400720c */ /* 0x080fe40003f86270 */
[----:B------:R-:W-:-:S03]  /*c090*/  ISETP.GE.AND P5, PT, R6, R5, PT ;  /* 0x000000050600720c */ /* 0x000fc60003fa6270 */
[----:B------:R-:W-:Y:S10]  /*c0a0*/  @P0 BRA `(.L_x_3429) ;  /* 0x0000000000980947 */ /* 0x000ff40003800000 */
        /* <DEDUP_REMOVED lines=16> */
[-C--:B------:R-:W-:Y:S01]  /*c1b0*/  FMUL.FTZ R49, R5, R44.reuse ;  /* 0x0000002c05317220 */ /* 0x080fe20000410000 */
[----:B------:R-:W-:Y:S01]  /*c1c0*/  LOP3.LUT R7, R7, 0xffff0000, RZ, 0xc0, !PT ;  /* 0xffff000007077812 */ /* 0x000fe200078ec0ff */
[----:B------:R-:W-:Y:S01]  /*c1d0*/  FFMA.FTZ R45, R39, R45, R4 ;  /* 0x0000002d272d7223 */ /* 0x000fe20000010004 */
        /* <DEDUP_REMOVED lines=19> */
.L_x_3429:
[----:B------:R-:W-:Y:S05]  /*c310*/  BSYNC B2 ;  /* 0x0000000000027941 */ /* 0x000fea0003800000 */
.L_x_3428:
[----:B------:R-:W-:Y:S04]  /*c320*/  BSSY B2, `(.L_x_3430) ;  /* 0x0000028000027945 */ /* 0x000fe80003800000 */
[----:B------:R-:W-:Y:S05]  /*c330*/  @P1 BRA `(.L_x_3431) ;  /* 0x0000000000981947 */ /* 0x000fea0003800000 */
[----:B0-----:R-:W0:Y:S01]  /*c340*/  LDS.128 R4, [R0] ;  /* 0x0000000000047984 */ /* 0x001e220000000c00 */
        /* <DEDUP_REMOVED lines=37> */
.L_x_3431:
[----:B------:R-:W-:Y:S05]  /*c5a0*/  BSYNC B2 ;  /* 0x0000000000027941 */ /* 0x000fea0003800000 */
.L_x_3430:
[----:B------:R-:W-:Y:S04]  /*c5b0*/  BSSY B2, `(.L_x_3432) ;  /* 0x0000028000027945 */ /* 0x000fe80003800000 */
[----:B------:R-:W-:Y:S05]  /*c5c0*/  @P2 BRA `(.L_x_3433) ;  /* 0x0000000000982947 */ /* 0x000fea0003800000 */
[----:B01----:R-:W0:Y:S01]  /*c5d0*/  LDS.128 R4, [R8+0x19400] ;  /* 0x0194000008047984 */ /* 0x003e220000000c00 */
[----:B------:R-:W-:Y:S01]  /*c5e0*/  IMAD.U32 R45, R29, 0x10000, RZ ;  /* 0x000100001d2d7824 */ /* 0x000fe200078e00ff */
[C---:B------:R-:W-:Y:S01]  /*c5f0*/  LOP3.LUT R44, R27.reuse, 0xffff0000, RZ, 0xc0, !PT ;  /* 0xffff00001b2c7812 */ /* 0x040fe200078ec0ff */
[----:B------:R-:W-:Y:S01]  /*c600*/  IMAD.U32 R43, R27, 0x10000, RZ ;  /* 0x000100001b2b7824 */ /* 0x000fe200078e00ff */
        /* <DEDUP_REMOVED lines=8> */
[C---:B------:R-:W-:Y:S01]  /*c690*/  FMUL.FTZ R48, R4.reuse, R45 ;  /* 0x0000002d04307220 */ /* 0x040fe20000410000 */
[-C--:B------:R-:W-:Y:S01]  /*c6a0*/  FMUL.FTZ R4, R4, R43.reuse ;  /* 0x0000002b04047220 */ /* 0x080fe20000410000 */
[C---:B------:R-:W-:Y:S01]  /*c6b0*/  FMUL.FTZ R47, R5.reuse, R46 ;  /* 0x0000002e052f7220 */ /* 0x040fe20000410000 */
[----:B------:R-:W-:Y:S01]  /*c6c0*/  FMUL.FTZ R49, R5, R44 ;  /* 0x0000002c05317220 */ /* 0x000fe20000410000 */
[----:B------:R-:W-:Y:S01]  /*c6d0*/  FFMA.FTZ R48, R39, R43, -R48 ;  /* 0x0000002b27307223 */ /* 0x000fe20000010830 */
[----:B------:R-:W-:Y:S01]  /*c6e0*/  LOP3.LUT R7, R7, 0xffff0000, RZ, 0xc0, !PT ;  /* 0xffff000007077812 */ /* 0x000fe200078ec0ff */
[----:B------:R-:W-:Y:S01]  /*c6f0*/  FFMA.FTZ R45, R39, R45, R4 ;  /* 0x0000002d272d7223 */ /* 0x000fe20000010004 */
[C---:B------:R-:W-:Y:S01]  /*c700*/  LOP3.LUT R43, R30.reuse, 0xffff0000, RZ, 0xc0, !PT ;  /* 0xffff00001e2b7812 */ /* 0x040fe200078ec0ff */
[----:B------:R-:W-:Y:S01]  /*c710*/  IMAD.U32 R39, R30, 0x10000, RZ ;  /* 0x000100001e277824 */ /* 0x000fe200078e00ff */
[C---:B------:R-:W-:Y:S01]  /*c720*/  LOP3.LUT R5, R28.reuse, 0xffff0000, RZ, 0xc0, !PT ;  /* 0xffff00001c057812 */ /* 0x040fe200078ec0ff */
[----:B------:R-:W-:-:S02]  /*c730*/  IMAD.U32 R4, R28, 0x10000, RZ ;  /* 0x000100001c047824 */ /* 0x000fc400078e00ff */
        /* <DEDUP_REMOVED lines=15> */
.L_x_3433:
[----:B------:R-:W-:Y:S05]  /*c830*/  BSYNC B2 ;  /* 0x0000000000027941 */ /* 0x000fea0003800000 */
.L_x_3432:
[----:B------:R-:W-:Y:S04]  /*c840*/  BSSY B2, `(.L_x_3434) ;  /* 0x0000028000027945 */ /* 0x000fe80003800000 */
        /* <DEDUP_REMOVED lines=39> */
.L_x_3435:
[----:B------:R-:W-:Y:S05]  /*cac0*/  BSYNC B2 ;  /* 0x0000000000027941 */ /* 0x000fea0003800000 */
.L_x_3434:
[----:B------:R-:W-:Y:S04]  /*cad0*/  BSSY B2, `(.L_x_3436) ;  /* 0x0000028000027945 */ /* 0x000fe80003800000 */
[----:B------:R-:W-:Y:S05]  /*cae0*/  @P4 BRA `(.L_x_3437) ;  /* 0x0000000000984947 */ /* 0x000fea0003800000 */
[----:B0123--:R-:W0:Y:S01]  /*caf0*/  LDS.128 R4, [R8+0x1d400] ;  /* 0x01d4000008047984 */ /* 0x00fe220000000c00 */
        /* <DEDUP_REMOVED lines=37> */
.L_x_3437:
[----:B------:R-:W-:Y:S05]  /*cd50*/  BSYNC B2 ;  /* 0x0000000000027941 */ /* 0x000fea0003800000 */
.L_x_3436:
[----:B------:R-:W-:Y:S05]  /*cd60*/  @P5 BRA `(.L_x_3427) ;  /* 0x0000000000985947 */ /* 0x000fea0003800000 */
[----:B01234-:R-:W0:Y:S01]  /*cd70*/  LDS.128 R4, [R0+0x8000] ;  /* 0x0080000000047984 */ /* 0x01fe220000000c00 */
        /* <DEDUP_REMOVED lines=37> */
.L_x_3427:
[----:B------:R-:W-:Y:S05]  /*cfd0*/  BSYNC B1 ;  /* 0x0000000000017941 */ /* 0x000fea0003800000 */
.L_x_3426:
[----:B------:R-:W-:-:S13]  /*cfe0*/  ISETP.GE.AND P0, PT, R224, R3, PT ;  /* 0x00000003e000720c */ /* 0x000fda0003f06270 */
[----:B------:R-:W-:Y:S05]  /*cff0*/  @P0 BRA `(.L_x_3438) ;  /* 0x0000003800980947 */ /* 0x000fea0003800000 */
[----:B------:R-:W5:Y:S01]  /*d000*/  LDC R3, c[0x0][0x3d4] ;  /* 0x0000f500ff037b82 */ /* 0x000f620000000800 */
[C---:B01234-:R-:W-:Y:S01]  /*d010*/  VIADD R4, R16.reuse, 0x10 ;  /* 0x0000001010047836 */ /* 0x05ffe20000000000 */
[----:B------:R-:W-:Y:S01]  /*d020*/  BSSY B1, `(.L_x_3439) ;  /* 0x0000032000017945 */ /* 0x000fe20003800000 */
[C---:B------:R-:W-:Y:S02]  /*d030*/  VIADD R6, R16.reuse, 0x20 ;  /* 0x0000002010067836 */ /* 0x040fe40000000000 */
[C---:B------:R-:W-:Y:S01]  /*d040*/  VIADD R40, R16.reuse, 0x30 ;  /* 0x0000003010287836 */ /* 0x040fe20000000000 */
[-C--:B-----5:R-:W-:Y:S02]  /*d050*/  ISETP.GE.AND P0, PT, R16, R3.reuse, PT ;  /* 0x000000031000720c */ /* 0x0a0fe40003f06270 */
        /* <DEDUP_REMOVED lines=24> */
[----:B------:R-:W-:Y:S01]  /*d1e0*/  FFMA.FTZ R4, R41, R3, -R40 ;  /* 0x0000000329047223 */ /* 0x000fe20000010828 */
[----:B------:R-:W-:Y:S01]  /*d1f0*/  FMUL.FTZ R40, R43, R5 ;  /* 0x000000052b287220 */ /* 0x000fe20000410000 */
[----:B------:R-:W-:Y:S01]  /*d200*/  FFMA.FTZ R3, R45, R3, R42 ;  /* 0x000000032d037223 */ /* 0x000fe2000001002a */
        /* <DEDUP_REMOVED lines=17> */
[----:B------:R-:W-:-:S05]  /*d320*/  F2FP.BF16.F32.PACK_AB R7, R44, R7 ;  /* 0x000000072c07723e */ /* 0x000fca00000010ff */
[----:B------:R0:W-:Y:S02]  /*d330*/  STS.128 [R8+0x17400], R4 ;  /* 0x0174000408007388 */ /* 0x0001e40000000c00 */
.L_x_3440:
[----:B------:R-:W-:Y:S05]  /*d340*/  BSYNC B1 ;  /* 0x0000000000017941 */ /* 0x000fea0003800000 */
.L_x_3439:
[----:B------:R-:W-:Y:S04]  /*d350*/  BSSY B1, `(.L_x_3441) ;  /* 0x0000028000017945 */ /* 0x000fe80003800000 */
[----:B------:R-:W-:Y:S05]  /*d360*/  @P1 BRA `(.L_x_3442) ;  /* 0x0000000000981947 */ /* 0x000fea0003800000 */
[----:B0-----:R-:W0:Y:S01]  /*d370*/  LDS.128 R4, [R0+0x2000] ;  /* 0x0020000000047984 */ /* 0x001e220000000c00 */
        /* <DEDUP_REMOVED lines=37> */
.L_x_3442:
[----:B------:R-:W-:Y:S05]  /*d5d0*/  BSYNC B1 ;  /* 0x0000000000017941 */ /* 0x000fea0003800000 */
.L_x_3441:
[----:B------:R-:W-:Y:S04]  /*d5e0*/  BSSY B1, `(.L_x_3443) ;  /* 0x0000028000017945 */ /* 0x000fe80003800000 */
[----:B------:R-:W-:Y:S05]  /*d5f0*/  @P2 BRA `(.L_x_3444) ;  /* 0x0000000000982947 */ /* 0x000fea0003800000 */
[----:B01----:R-:W0:Y:S01]  /*d600*/  LDS.128 R4, [R8+0x1b400] ;  /* 0x01b4000008047984 */ /* 0x003e220000000c00 */
        /* <DEDUP_REMOVED lines=37> */
.L_x_3444:
[----:B------:R-:W-:Y:S05]  /*d860*/  BSYNC B1 ;  /* 0x0000000000017941 */ /* 0x000fea0003800000 */
.L_x_3443:
[----:B------:R-:W-:Y:S04]  /*d870*/  BSSY B1, `(.L_x_3445) ;  /* 0x0000028000017945 */ /* 0x000fe80003800000 */
[----:B------:R-:W-:Y:S05]  /*d880*/  @P3 BRA `(.L_x_3446) ;  /* 0x0000000000983947 */ /* 0x000fea0003800000 */
[----:B012---:R-:W0:Y:S01]  /*d890*/  LDS.128 R4, [R0+0x6000] ;  /* 0x0060000000047984 */ /* 0x007e220000000c00 */
        /* <DEDUP_REMOVED lines=21> */
[C---:B------:R-:W-:Y:S01]  /*d9f0*/  SHF.L.U32 R29, R24.reuse, 0x10, RZ ;  /* 0x00000010181d7819 */ /* 0x040fe200000006ff */
[----:B------:R-:W-:Y:S01]  /*da00*/  FFMA.FTZ R28, R35, R27, R28 ;  /* 0x0000001b231c7223 */ /* 0x000fe2000001001c */
[----:B------:R-:W-:Y:S01]  /*da10*/  LOP3.LUT R31, R24, 0xffff0000, RZ, 0xc0, !PT ;  /* 0xffff0000181f7812 */ /* 0x000fe200078ec0ff */
[-C--:B------:R-:W-:Y:S01]  /*da20*/  FMUL.FTZ R24, R33, R6.reuse ;  /* 0x0000000621187220 */ /* 0x080fe20000410000 */
[-C--:B------:R-:W-:Y:S01]  /*da30*/  FMUL.FTZ R30, R37, R7.reuse ;  /* 0x00000007251e7220 */ /* 0x080fe20000410000 */
[----:B------:R-:W-:Y:S01]  /*da40*/  FMUL.FTZ R26, R29, R6 ;  /* 0x000000061d1a7220 */ /* 0x000fe20000410000 */
[----:B------:R-:W-:Y:S01]  /*da50*/  F2FP.BF16.F32.PACK_AB R4, R3, R4 ;  /* 0x000000040304723e */ /* 0x000fe200000010ff */
[----:B------:R-:W-:Y:S01]  /*da60*/  FMUL.FTZ R32, R31, R7 ;  /* 0x000000071f207220 */ /* 0x000fe20000410000 */
        /* <DEDUP_REMOVED lines=8> */
.L_x_3446:
[----:B------:R-:W-:Y:S05]  /*daf0*/  BSYNC B1 ;  /* 0x0000000000017941 */ /* 0x000fea0003800000 */
.L_x_3445:
[----:B------:R-:W-:Y:S04]  /*db00*/  BSSY B1, `(.L_x_3447) ;  /* 0x0000028000017945 */ /* 0x000fe80003800000 */
[----:B------:R-:W-:Y:S05]  /*db10*/  @P4 BRA `(.L_x_3448) ;  /* 0x0000000000984947 */ /* 0x000fea0003800000 */
[----:B0123--:R-:W0:Y:S01]  /*db20*/  LDS.128 R4, [R8+0x1f400] ;  /* 0x01f4000008047984 */ /* 0x00fe220000000c00 */
        /* <DEDUP_REMOVED lines=37> */
.L_x_3448:
[----:B------:R-:W-:Y:S05]  /*dd80*/  BSYNC B1 ;  /* 0x0000000000017941 */ /* 0x000fea0003800000 */
.L_x_3447:
[----:B------:R-:W-:Y:S05]  /*dd90*/  @P5 BRA `(.L_x_3438) ;  /* 0x0000002c00305947 */ /* 0x000fea0003800000 */
[----:B01234-:R-:W0:Y:S01]  /*dda0*/  LDS.128 R4, [R0+0xa000] ;  /* 0x00a0000000047984 */ /* 0x01fe220000000c00 */
[C---:B------:R-:W-:Y:S01]  /*ddb0*/  IMAD.U32 R21, R11.reuse, 0x10000, RZ ;  /* 0x000100000b157824 */ /* 0x040fe200078e00ff */
[----:B------:R-:W-:Y:S01]  /*ddc0*/  LOP3.LUT R26, R11, 0xffff0000, RZ, 0xc0, !PT ;  /* 0xffff00000b1a7812 */ /* 0x000fe200078ec0ff */
        /* <DEDUP_REMOVED lines=17> */
[----:B------:R-:W-:Y:S01]  /*dee0*/  LOP3.LUT R7, R7, 0xffff0000, RZ, 0xc0, !PT ;  /* 0xffff000007077812 */ /* 0x000fe200078ec0ff */
[----:B------:R-:W-:Y:S01]  /*def0*/  FFMA.FTZ R5, R24, R8, -R13 ;  /* 0x0000000818057223 */ /* 0x000fe2000001080d */
[C---:B------:R-:W-:Y:S01]  /*df00*/  LOP3.LUT R21, R10.reuse, 0xffff0000, RZ, 0xc0, !PT ;  /* 0xffff00000a157812 */ /* 0x040fe200078ec0ff */
[----:B------:R-:W-:Y:S02]  /*df10*/  IMAD.U32 R13, R10, 0x10000, RZ ;  /* 0x000100000a0d7824 */ /* 0x000fe400078e00ff */
[----:B------:R-:W-:Y:S01]  /*df20*/  FMUL.FTZ R10, R25, R6 ;  /* 0x00000006190a7220 */ /* 0x000fe20000410000 */
[-C--:B------:R-:W-:Y:S01]  /*df30*/  FMUL.FTZ R14, R27, R7.reuse ;  /* 0x000000071b0e7220 */ /* 0x080fe20000410000 */
[----:B------:R-:W-:Y:S01]  /*df40*/  FFMA.FTZ R8, R26, R8, R15 ;  /* 0x000000081a087223 */ /* 0x000fe2000001000f */
        /* <DEDUP_REMOVED lines=12> */
.L_x_3417:
        /* <DEDUP_REMOVED lines=31> */
[----:B------:R0:W5:Y:S04]  /*e200*/  @!P0 LDG.E.128 R24, desc[UR60][R40.64] ;  /* 0x0000003c28188981 */ /* 0x000168000c1e1d00 */
[----:B------:R0:W5:Y:S04]  /*e210*/  @!P2 LDG.E.128 R28, desc[UR60][R40.64+0x40] ;  /* 0x0000403c281ca981 */ /* 0x000168000c1e1d00 */
[----:B------:R0:W5:Y:S04]  /*e220*/  @!P3 LDG.E.128 R32, desc[UR60][R40.64+0x80] ;  /* 0x0000803c2820b981 */ /* 0x000168000c1e1d00 */
[----:B------:R0:W5:Y:S04]  /*e230*/  @!P0 LDG.E.128 R4, desc[UR60][R42.64] ;  /* 0x0000003c2a048981 */ /* 0x000168000c1e1d00 */
[----:B------:R0:W5:Y:S04]  /*e240*/  @!P2 LDG.E.128 R8, desc[UR60][R42.64+0x40] ;  /* 0x0000403c2a08a981 */ /* 0x000168000c1e1d00 */
[----:B------:R0:W5:Y:S02]  /*e250*/  @!P3 LDG.E.128 R12, desc[UR60][R42.64+0x80] ;  /* 0x0000803c2a0cb981 */ /* 0x000164000c1e1d00 */
.L_x_3450:
[----:B------:R-:W-:Y:S05]  /*e260*/  BSYNC B1 ;  /* 0x0000000000017941 */ /* 0x000fea0003800000 */
.L_x_3449:
[--C-:B0----5:R-:W-:Y:S01]  /*e270*/  IMAD.MOV.U32 R41, RZ, RZ, R25.reuse ;  /* 0x000000ffff297224 */ /* 0x121fe200078e0019 */
[----:B------:R-:W-:Y:S01]  /*e280*/  SHF.R.U64 R48, R24, 0x10, R25 ;  /* 0x0000001018307819 */ /* 0x000fe20000001219 */
[----:B------:R-:W-:Y:S01]  /*e290*/  IMAD.MOV.U32 R42, RZ, RZ, R27 ;  /* 0x000000ffff2a7224 */ /* 0x000fe200078e001b */
[----:B------:R-:W-:Y:S01]  /*e2a0*/  SHF.R.U32.HI R49, RZ, 0x10, R25 ;  /* 0x00000010ff317819 */ /* 0x000fe20000011619 */
[----:B------:R-:W-:Y:S01]  /*e2b0*/  IMAD.MOV.U32 R25, RZ, RZ, R26 ;  /* 0x000000ffff197224 */ /* 0x000fe200078e001a */
[--C-:B------:R-:W-:Y:S01]  /*e2c0*/  SHF.R.U64 R50, R26, 0x10, R27.reuse ;  /* 0x000000101a327819 */ /* 0x100fe2000000121b */
[----:B------:R-:W-:Y:S01]  /*e2d0*/  IMAD.MOV.U32 R26, RZ, RZ, R28 ;  /* 0x000000ffff1a7224 */ /* 0x000fe200078e001c */
[----:B------:R-:W-:Y:S01]  /*e2e0*/  SHF.R.U32.HI R51, RZ, 0x10, R27 ;  /* 0x00000010ff337819 */ /* 0x000fe2000001161b */
[--C-:B------:R-:W-:Y:S01]  /*e2f0*/  IMAD.MOV.U32 R27, RZ, RZ, R29.reuse ;  /* 0x000000ffff1b7224 */ /* 0x100fe200078e001d */
[----:B------:R-:W-:Y:S01]  /*e300*/  SHF.R.U64 R52, R28, 0x10, R29 ;  /* 0x000000101c347819 */ /* 0x000fe2000000121d */
[--C-:B------:R-:W-:Y:S01]  /*e310*/  IMAD.MOV.U32 R47, RZ, RZ, R35.reuse ;  /* 0x000000ffff2f7224 */ /* 0x100fe200078e0023 */
[--C-:B------:R-:W-:Y:S01]  /*e320*/  SHF.R.U64 R58, R34, 0x10, R35.reuse ;  /* 0x00000010223a7819 */ /* 0x100fe20000001223 */
[----:B------:R-:W-:Y:S01]  /*e330*/  IMAD.MOV.U32 R0, RZ, RZ, R24 ;  /* 0x000000ffff007224 */ /* 0x000fe200078e0018 */
[----:B------:R-:W-:Y:S01]  /*e340*/  SHF.R.U32.HI R59, RZ, 0x10, R35 ;  /* 0x00000010ff3b7819 */ /* 0x000fe20000011623 */
[----:B------:R-:W-:Y:S01]  /*e350*/  IMAD.MOV.U32 R28, RZ, RZ, R30 ;  /* 0x000000ffff1c7224 */ /* 0x000fe200078e001e */
[----:B------:R-:W-:Y:S01]  /*e360*/  PRMT R35, R25, 0x5410, R50 ;  /* 0x0000541019237816 */ /* 0x000fe20000000032 */
[----:B------:R-:W-:Y:S01]  /*e370*/  IMAD.MOV.U32 R43, RZ, RZ, R31 ;  /* 0x000000ffff2b7224 */ /* 0x000fe200078e001f */
[----:B------:R-:W-:Y:S01]  /*e380*/  PRMT R25, R26, 0x5410, R52 ;  /* 0x000054101a197816 */ /* 0x000fe20000000034 */
[----:B------:R-:W-:Y:S01]  /*e390*/  UMOV UR4, 0xffffffff ;  /* 0xffffffff00047882 */ /* 0x000fe20000000000 */
[----:B------:R-:W-:Y:S01]  /*e3a0*/  SHF.R.U32.HI R53, RZ, 0x10, R29 ;  /* 0x00000010ff357819 */ /* 0x000fe2000001161d */
[----:B------:R-:W-:Y:S01]  /*e3b0*/  IMAD.MOV.U32 R45, RZ, RZ, R33 ;  /* 0x000000ffff2d7224 */ /* 0x000fe200078e0021 */
[----:B------:R-:W-:Y:S01]  /*e3c0*/  PRMT R26, R27, 0x7610, R26 ;  /* 0x000076101b1a7816 */ /* 0x000fe2000000001a */
[----:B------:R-:W-:Y:S01]  /*e3d0*/  IMAD.MOV.U32 R44, RZ, RZ, R32 ;  /* 0x000000ffff2c7224 */ /* 0x000fe200078e0020 */
[--C-:B------:R-:W-:Y:S01]  /*e3e0*/  SHF.R.U64 R54, R30, 0x10, R31.reuse ;  /* 0x000000101e367819 */ /* 0x100fe2000000121f */
[----:B------:R-:W-:Y:S01]  /*e3f0*/  IMAD.MOV.U32 R46, RZ, RZ, R34 ;  /* 0x000000ffff2e7224 */ /* 0x000fe200078e0022 */
[----:B------:R-:W-:Y:S01]  /*e400*/  SHF.R.U32.HI R55, RZ, 0x10, R31 ;  /* 0x00000010ff377819 */ /* 0x000fe2000001161f */
[----:B------:R-:W-:Y:S01]  /*e410*/  IMAD.MOV.U32 R20, RZ, RZ, R4 ;  /* 0x000000ffff147224 */ /* 0x000fe200078e0004 */
[--C-:B------:R-:W-:Y:S01]  /*e420*/  SHF.R.U64 R56, R32, 0x10, R33.reuse ;  /* 0x0000001020387819 */ /* 0x100fe20000001221 */
[----:B------:R-:W-:Y:S01]  /*e430*/  IMAD.MOV.U32 R24, RZ, RZ, R6 ;  /* 0x000000ffff187224 */ /* 0x000fe200078e0006 */
[----:B------:R-:W-:Y:S01]  /*e440*/  SHF.R.U32.HI R57, RZ, 0x10, R33 ;  /* 0x00000010ff397819 */ /* 0x000fe20000011621 */
        /* <DEDUP_REMOVED lines=11> */
[----:B------:R-:W-:Y:S01]  /*e500*/  PRMT R33, R0, 0x5410, R48 ;  /* 0x0000541000217816 */ /* 0x000fe20000000030 */
[----:B------:R-:W-:Y:S01]  /*e510*/  IMAD.MOV.U32 R6, RZ, RZ, R12 ;  /* 0x000000ffff067224 */ /* 0x000fe200078e000c */
[----:B------:R-:W-:Y:S01]  /*e520*/  PRMT R27, R28, 0x7610, R27 ;  /* 0x000076101c1b7816 */ /* 0x000fe2000000001b */
        /* <DEDUP_REMOVED lines=8> */
[--C-:B------:R-:W-:Y:S02]  /*e5b0*/  SHF.R.U64 R69, R14, 0x10, R15.reuse ;  /* 0x000000100e457819 */ /* 0x100fe4000000120f */
[----:B------:R-:W-:Y:S02]  /*e5c0*/  SHF.R.U32.HI R70, RZ, 0x10, R15 ;  /* 0x00000010ff467819 */ /* 0x000fe4000001160f */
[----:B------:R-:W-:Y:S02]  /*e5d0*/  PRMT R34, R41, 0x5410, R49 ;  /* 0x0000541029227816 */ /* 0x000fe40000000031 */
[----:B------:R-:W-:-:S02]  /*e5e0*/  PRMT R4, R42, 0x5410, R51 ;  /* 0x000054102a047816 */ /* 0x000fc40000000033 */
[----:B------:R-:W-:Y:S02]  /*e5f0*/  PRMT R26, R26, 0x5410, R53 ;  /* 0x000054101a1a7816 */ /* 0x000fe40000000035 */
[----:B------:R-:W-:Y:S02]  /*e600*/  PRMT R28, R43, 0x7610, R28 ;  /* 0x000076102b1c7816 */ /* 0x000fe4000000001c */
[----:B------:R-:W-:Y:S01]  /*e610*/  LEA.HI R0, R225, R225, RZ, 0x1 ;  /* 0x000000e1e1007211 */ /* 0x000fe200078f08ff */
[----:B------:R-:W-:Y:S06]  /*e620*/  BRA.DIV UR4, `(.L_x_3451) ;  /* 0x0000015e04e07947 */ /* 0x000fec000b800000 */
.L_x_3634:
[----:B------:R-:W-:Y:S01]  /*e630*/  UMOV UR4, 0xffffffff ;  /* 0xffffffff00047882 */ /* 0x000fe20000000000 */
[----:B------:R-:W-:Y:S02]  /*e640*/  LOP3.LUT R0, R0, 0xfffffffe, RZ, 0xc0, !PT ;  /* 0xfffffffe00007812 */ /* 0x000fe400078ec0ff */
[----:B------:R-:W-:Y:S05]  /*e650*/  BRA.DIV UR4, `(.L_x_3452) ;  /* 0x0000015e04fc7947 */ /* 0x000fea000b800000 */
.L_x_3637:
[----:B------:R-:W-:Y:S01]  /*e660*/  UMOV UR4, 0xffffffff ;  /* 0xffffffff00047882 */ /* 0x000fe20000000000 */
[----:B------:R-:W-:Y:S02]  /*e670*/  IMAD.IADD R0, R225, 0x1, -R0 ;  /* 0x00000001e1007824 */ /* 0x000fe400078e0a00 */
[----:B------:R-:W-:Y:S05]  /*e680*/  BRA.DIV UR4, `(.L_x_3453) ;  /* 0x0000016204187947 */ /* 0x000fea000b800000 */
.L_x_3640:
[----:B------:R-:W-:Y:S01]  /*e690*/  UMOV UR4, 0xffffffff ;  /* 0xffffffff00047882 */ /* 0x000fe20000000000 */
[----:B------:R-:W-:Y:S02]  /*e6a0*/  SHF.L.U32 R5, R0, 0x1f, RZ ;  /* 0x0000001f00057819 */ /* 0x000fe400000006ff */
[----:B------:R-:W-:Y:S05]  /*e6b0*/  BRA.DIV UR4, `(.L_x_3454) ;  /* 0x0000016204347947 */ /* 0x000fea000b800000 */
.L_x_3643:
        /* <DEDUP_REMOVED lines=21> */
.L_x_3644:
[----:B------:R-:W-:Y:S05]  /*e810*/  BSYNC B1 ;  /* 0x0000000000017941 */ /* 0x000fea0003800000 */
.L_x_3455:
[----:B------:R-:W-:Y:S01]  /*e820*/  BSSY B1, `(.L_x_3457) ;  /* 0x0000114000017945 */ /* 0x000fe20003800000 */
[----:B------:R-:W-:-:S03]  /*e830*/  IMAD.MOV.U32 R36, RZ, RZ, R4 ;  /* 0x000000ffff247224 */ /* 0x000fc600078e0004 */
[----:B------:R-:W-:Y:S05]  /*e840*/  @P1 BRA `(.L_x_3458) ;  /* 0x0000001000441947 */ /* 0x000fea0003800000 */
[----:B------:R-:W1:Y:S01]  /*e850*/  LDC R41, c[0x0][0x3d4] ;  /* 0x0000f500ff297b82 */ /* 0x000e620000000800 */
[----:B------:R-:W-:Y:S01]  /*e860*/  BSSY B2, `(.L_x_3459) ;  /* 0x000005f000027945 */ /* 0x000fe20003800000 */
[-C--:B-1----:R-:W-:Y:S02]  /*e870*/  ISETP.GE.AND P0, PT, R22, R41.reuse, PT ;  /* 0x000000291600720c */ /* 0x082fe40003f06270 */
[-C--:B------:R-:W-:Y:S02]  /*e880*/  ISETP.GE.AND P1, PT, R205, R41.reuse, PT ;  /* 0x00000029cd00720c */ /* 0x080fe40003f26270 */
[----:B------:R-:W-:-:S09]  /*e890*/  ISETP.GE.AND P2, PT, R206, R41, PT ;  /* 0x00000029ce00720c */ /* 0x000fd20003f46270 */
[----:B------:R-:W-:Y:S05]  /*e8a0*/  @P0 BRA `(.L_x_3460) ;  /* 0x0000000400680947 */ /* 0x000fea0003800000 */
[----:B------:R-:W-:Y:S01]  /*e8b0*/  LEA.HI R6, R41, R228, RZ, 0x1d ;  /* 0x000000e429067211 */ /* 0x000fe200078fe8ff */
[----:B------:R-:W-:Y:S01]  /*e8c0*/  IMAD.U32 R53, R37, 0x10000, RZ ;  /* 0x0001000025357824 */ /* 0x000fe200078e00ff */
[----:B0-----:R-:W-:Y:S01]  /*e8d0*/  LOP3.LUT R5, R209, 0x38, R22, 0xf8, !PT ;  /* 0x00000038d1057812 */ /* 0x001fe200078ef816 */
[----:B------:R-:W-:Y:S01]  /*e8e0*/  IMAD.U32 R51, R33, 0x10000, RZ ;  /* 0x0001000021337824 */ /* 0x000fe200078e00ff */
[----:B------:R-:W-:Y:S01]  /*e8f0*/  SHF.R.S32.HI R7, RZ, 0x1f, R6 ;  /* 0x0000001fff077819 */ /* 0x000fe20000011406 */
[----:B------:R-:W-:Y:S01]  /*e900*/  IMAD.SHL.U32 R8, R6, 0x8, RZ ;  /* 0x0000000806087824 */ /* 0x000fe200078e00ff */
[----:B------:R-:W-:Y:S02]  /*e910*/  LOP3.LUT R4, R5, R210, RZ, 0x3c, !PT ;  /* 0x000000d205047212 */ /* 0x000fe400078e3cff */
[----:B------:R-:W-:Y:S02]  /*e920*/  LEA.HI R6, R7, R6, RZ, 0x3 ;  /* 0x0000000607067211 */ /* 0x000fe400078f18ff */
[----:B------:R-:W-:Y:S01]  /*e930*/  LOP3.LUT R7, R209, 0x38, R8, 0xf8, !PT ;  /* 0x00000038d1077812 */ /* 0x000fe200078ef808 */
[----:B------:R-:W-:Y:S01]  /*e940*/  IMAD.IADD R5, R211, 0x1, R4 ;  /* 0x00000001d3057824 */ /* 0x000fe200078e0204 */
[----:B------:R-:W-:Y:S01]  /*e950*/  LOP3.LUT R55, R37, 0xffff0000, RZ, 0xc0, !PT ;  /* 0xffff000025377812 */ /* 0x000fe200078ec0ff */
[----:B------:R-:W-:Y:S01]  /*e960*/  IMAD.SHL.U32 R6, R6, 0x400, RZ ;  /* 0x0000040006067824 */ /* 0x000fe200078e00ff */
[----:B------:R-:W-:Y:S01]  /*e970*/  LOP3.LUT R7, R7, R210, RZ, 0x3c, !PT ;  /* 0x000000d207077212 */ /* 0x000fe200078e3cff */
[----:B------:R-:W-:-:S03]  /*e980*/  IMAD R58, R5, 0x2, R18 ;  /* 0x00000002053a7824 */ /* 0x000fc600078e0212 */
[----:B------:R-:W-:-:S04]  /*e990*/  LOP3.LUT R6, R6, 0x7fffe000, RZ, 0xc0, !PT ;  /* 0x7fffe00006067812 */ /* 0x000fc800078ec0ff */
[----:B------:R-:W-:Y:S02]  /*e9a0*/  IADD3 R9, R7, R6, R211 ;  /* 0x0000000607097210 */ /* 0x000fe40007ffe0d3 */
[----:B------:R-:W0:Y:S03]  /*e9b0*/  LDS.128 R4, [R58+0x15400] ;  /* 0x015400003a047984 */ /* 0x000e260000000c00 */
        /* <DEDUP_REMOVED lines=19> */
[----:B------:R-:W-:Y:S01]  /*eaf0*/  LOP3.LUT R51, R33, 0xffff0000, RZ, 0xc0, !PT ;  /* 0xffff000021337812 */ /* 0x000fe200078ec0ff */
[----:B------:R-:W-:Y:S01]  /*eb00*/  FFMA.FTZ R59, R42, R53, R59 ;  /* 0x000000352a3b7223 */ /* 0x000fe2000001003b */
[----:B------:R-:W-:Y:S02]  /*eb10*/  IMAD.U32 R42, R34, 0x10000, RZ ;  /* 0x00010000222a7824 */ /* 0x000fe400078e00ff */
[----:B------:R-:W-:Y:S02]  /*eb20*/  IMAD.U32 R48, R10, 0x10000, RZ ;  /* 0x000100000a307824 */ /* 0x000fe400078e00ff */
[-C--:B------:R-:W-:Y:S01]  /*eb30*/  FMUL.FTZ R53, R8, R51.reuse ;  /* 0x0000003308357220 */ /* 0x080fe20000410000 */
[----:B------:R-:W-:Y:S01]  /*eb40*/  FFMA.FTZ R50, R4, R51, -R61 ;  /* 0x0000003304327223 */ /* 0x000fe2000001083d */
[----:B------:R-:W-:Y:S01]  /*eb50*/  FMUL.FTZ R8, R47, R46 ;  /* 0x0000002e2f087220 */ /* 0x000fe20000410000 */
[----:B------:R-:W-:-:S02]  /*eb60*/  IMAD.U32 R51, R39, 0x10000, RZ ;  /* 0x0001000027337824 */ /* 0x000fc400078e00ff */
[-C--:B------:R-:W-:Y:S01]  /*eb70*/  FMUL.FTZ R61, R47, R42.reuse ;  /* 0x0000002a2f3d7220 */ /* 0x080fe20000410000 */
[----:B------:R-:W-:Y:S01]  /*eb80*/  FFMA.FTZ R52, R4, R55, R53 ;  /* 0x0000003704347223 */ /* 0x000fe20000010035 */
[----:B------:R-:W-:Y:S01]  /*eb90*/  LOP3.LUT R10, R10, 0xffff0000, RZ, 0xc0, !PT ;  /* 0xffff00000a0a7812 */ /* 0x000fe200078ec0ff */
[----:B------:R-:W-:Y:S01]  /*eba0*/  FFMA.FTZ R54, R43, R42, -R8 ;  /* 0x0000002a2b367223 */ /* 0x000fe20000010808 */
[----:B------:R-:W-:Y:S02]  /*ebb0*/  IMAD.U32 R47, R35, 0x10000, RZ ;  /* 0x00010000232f7824 */ /* 0x000fe400078e00ff */
[----:B------:R-:W-:Y:S01]  /*ebc0*/  FFMA.FTZ R61, R43, R46, R61 ;  /* 0x0000002e2b3d7223 */ /* 0x000fe2000001003d */
[----:B------:R-:W-:Y:S01]  /*ebd0*/  FMUL.FTZ R55, R48, R51 ;  /* 0x0000003330377220 */ /* 0x000fe20000410000 */
[----:B------:R-:W-:Y:S01]  /*ebe0*/  LOP3.LUT R53, R39, 0xffff0000, RZ, 0xc0, !PT ;  /* 0xffff000027357812 */ /* 0x000fe200078ec0ff */
[----:B------:R-:W-:Y:S01]  /*ebf0*/  IMAD.U32 R49, R11, 0x10000, RZ ;  /* 0x000100000b317824 */ /* 0x000fe200078e00ff */
[----:B------:R-:W-:Y:S01]  /*ec00*/  LOP3.LUT R43, R35, 0xffff0000, RZ, 0xc0, !PT ;  /* 0xffff0000232b7812 */ /* 0x000fe200078ec0ff */
[----:B------:R-:W-:-:S02]  /*ec10*/  IMAD.U32 R42, R40, 0x10000, RZ ;  /* 0x00010000282a7824 */ /* 0x000fc400078e00ff */
[-C--:B------:R-:W-:Y:S01]  /*ec20*/  FMUL.FTZ R63, R48, R47.reuse ;  /* 0x0000002f303f7220 */ /* 0x080fe20000410000 */
[----:B------:R-:W-:Y:S01]  /*ec30*/  FFMA.FTZ R55, R44, R47, -R55 ;  /* 0x0000002f2c377223 */ /* 0x000fe20000010837 */
[----:B------:R-:W-:Y:S01]  /*ec40*/  FMUL.FTZ R47, R10, R53 ;  /* 0x000000350a2f7220 */ /* 0x000fe20000410000 */
[----:B------:R-:W-:Y:S02]  /*ec50*/  IMAD.U32 R4, R36, 0x10000, RZ ;  /* 0x0001000024047824 */ /* 0x000fe400078e00ff */
        /* <DEDUP_REMOVED lines=8> */
[----:B------:R-:W-:-:S02]  /*ece0*/  LOP3.LUT R8, R38, 0xffff0000, RZ, 0xc0, !PT ;  /* 0xffff000026087812 */ /* 0x000fc400078ec0ff */
[----:B------:R-:W-:Y:S01]  /*ecf0*/  LOP3.LUT R10, R40, 0xffff0000, RZ, 0xc0, !PT ;  /* 0xffff0000280a7812 */ /* 0x000fe200078ec0ff */
[----:B------:R-:W-:Y:S01]  /*ed00*/  FFMA.FTZ R48, R45, R42, R48 ;  /* 0x0000002a2d307223 */ /* 0x000fe20000010030 */
[----:B------:R-:W-:Y:S01]  /*ed10*/  LOP3.LUT R4, R34, 0xffff0000, RZ, 0xc0, !PT ;  /* 0xffff000022047812 */ /* 0x000fe200078ec0ff */
[----:B------:R-:W-:Y:S01]  /*ed20*/  FMUL.FTZ R42, R9, R8 ;  /* 0x00000008092a7220 */ /* 0x000fe20000410000 */
[----:B------:R-:W-:Y:S01]  /*ed30*/  LOP3.LUT R6, R36, 0xffff0000, RZ, 0xc0, !PT ;  /* 0xffff000024067812 */ /* 0x000fe200078ec0ff */
[----:B------:R-:W-:Y:S02]  /*ed40*/  FMUL.FTZ R56, R11, R10 ;  /* 0x0000000a0b387220 */ /* 0x000fe40000410000 */
[-C--:B------:R-:W-:Y:S01]  /*ed50*/  FMUL.FTZ R43, R9, R4.reuse ;  /* 0x00000004092b7220 */ /* 0x080fe20000410000 */
[----:B------:R-:W-:Y:S01]  /*ed60*/  FFMA.FTZ R9, R5, R4, -R42 ;  /* 0x0000000405097223 */ /* 0x000fe2000001082a */
[-C--:B------:R-:W-:Y:S01]  /*ed70*/  FMUL.FTZ R11, R11, R6.reuse ;  /* 0x000000060b0b7220 */ /* 0x080fe20000410000 */
[----:B------:R-:W-:Y:S01]  /*ed80*/  FFMA.FTZ R56, R7, R6, -R56 ;  /* 0x0000000607387223 */ /* 0x000fe20000010838 */
[----:B------:R-:W-:Y:S01]  /*ed90*/  FFMA.FTZ R42, R5, R8, R43 ;  /* 0x00000008052a7223 */ /* 0x000fe2000001002b */
[----:B------:R-:W-:Y:S01]  /*eda0*/  F2FP.BF16.F32.PACK_AB R6, R44, R55 ;  /* 0x000000372c06723e */ /* 0x000fe200000010ff */
[----:B------:R-:W-:Y:S01]  /*edb0*/  FFMA.FTZ R11, R7, R10, R11 ;  /* 0x0000000a070b7223 */ /* 0x000fe2000001000b */
[----:B------:R-:W-:-:S02]  /*edc0*/  F2FP.BF16.F32.PACK_AB R4, R50, R57 ;  /* 0x000000393204723e */ /* 0x000fc400000010ff */
[----:B------:R-:W-:Y:S02]  /*edd0*/  F2FP.BF16.F32.PACK_AB R5, R9, R54 ;  /* 0x000000360905723e */ /* 0x000fe400000010ff */
[----:B------:R-:W-:Y:S02]  /*ede0*/  F2FP.BF16.F32.PACK_AB R7, R56, R47 ;  /* 0x0000002f3807723e */ /* 0x000fe400000010ff */
[----:B------:R-:W-:Y:S02]  /*edf0*/  F2FP.BF16.F32.PACK_AB R10, R46, R63 ;  /* 0x0000003f2e0a723e */ /* 0x000fe400000010ff */
[----:B------:R-:W-:Y:S01]  /*ee00*/  F2FP.BF16.F32.PACK_AB R8, R52, R59 ;  /* 0x0000003b3408723e */ /* 0x000fe200000010ff */
[----:B------:R1:W-:Y:S01]  /*ee10*/  STS.128 [R58+0x15400], R4 ;  /* 0x015400043a007388 */ /* 0x0003e20000000c00 */
[----:B------:R-:W-:Y:S02]  /*ee20*/  F2FP.BF16.F32.PACK_AB R9, R42, R61 ;  /* 0x0000003d2a09723e */ /* 0x000fe400000010ff */
[----:B------:R-:W-:-:S05]  /*ee30*/  F2FP.BF16.F32.PACK_AB R11, R11, R48 ;  /* 0x000000300b0b723e */ /* 0x000fca00000010ff */
[----:B------:R1:W-:Y:S02]  /*ee40*/  STS.128 [R60+0x15400], R8 ;  /* 0x015400083c007388 */ /* 0x0003e40000000c00 */
.L_x_3460:
[----:B------:R-:W-:Y:S05]  /*ee50*/  BSYNC B2 ;  /* 0x0000000000027941 */ /* 0x000fea0003800000 */
.L_x_3459:
[----:B------:R-:W-:Y:S04]  /*ee60*/  BSSY B2, `(.L_x_3461) ;  /* 0x0000058000027945 */ /* 0x000fe80003800000 */
[----:B------:R-:W-:Y:S05]  /*ee70*/  @P1 BRA `(.L_x_3462) ;  /* 0x0000000400581947 */ /* 0x000fea0003800000 */
[----:B-1----:R-:W-:Y:S01]  /*ee80*/  LEA.HI R4, R41, R229, RZ, 0x1d ;  /* 0x000000e529047211 */ /* 0x002fe200078fe8ff */
[C---:B------:R-:W-:Y:S01]  /*ee90*/  IMAD.U32 R54, R29.reuse, 0x10000, RZ ;  /* 0x000100001d367824 */ /* 0x040fe200078e00ff */
[----:B------:R-:W-:Y:S01]  /*eea0*/  LOP3.LUT R51, R29, 0xffff0000, RZ, 0xc0, !PT ;  /* 0xffff00001d337812 */ /* 0x000fe200078ec0ff */
[----:B------:R-:W-:Y:S01]  /*eeb0*/  IMAD.U32 R52, R25, 0x10000, RZ ;  /* 0x0001000019347824 */ /* 0x000fe200078e00ff */
[----:B0-----:R-:W-:Y:S01]  /*eec0*/  SHF.R.S32.HI R5, RZ, 0x1f, R4 ;  /* 0x0000001fff057819 */ /* 0x001fe20000011404 */
[----:B------:R-:W-:Y:S02]  /*eed0*/  IMAD.SHL.U32 R6, R4, 0x8, RZ ;  /* 0x0000000804067824 */ /* 0x000fe400078e00ff */
[----:B------:R-:W-:Y:S01]  /*eee0*/  IMAD.U32 R53, R30, 0x10000, RZ ;  /* 0x000100001e357824 */ /* 0x000fe200078e00ff */
        /* <DEDUP_REMOVED lines=12> */
[----:B------:R-:W-:Y:S01]  /*efb0*/  SHF.L.U32 R44, R5, 0x10, RZ ;  /* 0x00000010052c7819 */ /* 0x000fe200000006ff */
[----:B------:R-:W-:Y:S01]  /*efc0*/  IMAD.U32 R46, R7, 0x10000, RZ ;  /* 0x00010000072e7824 */ /* 0x000fe200078e00ff */
[----:B------:R-:W-:Y:S02]  /*efd0*/  LOP3.LUT R6, R6, 0xffff0000, RZ, 0xc0, !PT ;  /* 0xffff000006067812 */ /* 0x000fe400078ec0ff */
[----:B------:R-:W-:Y:S01]  /*efe0*/  LOP3.LUT R5, R5, 0xffff0000, RZ, 0xc0, !PT ;  /* 0xffff000005057812 */ /* 0x000fe200078ec0ff */
[C---:B-1----:R-:W-:Y:S01]  /*eff0*/  IMAD.U32 R47, R8.reuse, 0x10000, RZ ;  /* 0x00010000082f7824 */ /* 0x042fe200078e00ff */
[----:B------:R-:W-:Y:S01]  /*f000*/  LOP3.LUT R8, R8, 0xffff0000, RZ, 0xc0, !PT ;  /* 0xffff000008087812 */ /* 0x000fe200078ec0ff */
[C---:B------:R-:W-:Y:S01]  /*f010*/  IMAD.U32 R48, R9.reuse, 0x10000, RZ ;  /* 0x0001000009307824 */ /* 0x040fe200078e00ff */
[----:B------:R-:W-:Y:S01]  /*f020*/  LOP3.LUT R9, R9, 0xffff0000, RZ, 0xc0, !PT ;  /* 0xffff000009097812 */ /* 0x000fe200078ec0ff */
[C---:B------:R-:W-:Y:S01]  /*f030*/  FMUL.FTZ R56, R47.reuse, R54 ;  /* 0x000000362f387220 */ /* 0x040fe20000410000 */
[-C--:B------:R-:W-:Y:S01]  /*f040*/  FMUL.FTZ R58, R47, R52.reuse ;  /* 0x000000342f3a7220 */ /* 0x080fe20000410000 */
[----:B------:R-:W-:Y:S01]  /*f050*/  LOP3.LUT R47, R25, 0xffff0000, RZ, 0xc0, !PT ;  /* 0xffff0000192f7812 */ /* 0x000fe200078ec0ff */
[----:B------:R-:W-:Y:S01]  /*f060*/  FMUL.FTZ R55, R8, R51 ;  /* 0x0000003308377220 */ /* 0x000fe20000410000 */
[C---:B------:R-:W-:Y:S01]  /*f070*/  FFMA.FTZ R56, R43.reuse, R52, -R56 ;  /* 0x000000342b387223 */ /* 0x040fe20000010838 */
[----:B------:R-:W-:Y:S01]  /*f080*/  FFMA.FTZ R58, R43, R54, R58 ;  /* 0x000000362b3a7223 */ /* 0x000fe2000001003a */
[----:B------:R-:W-:-:S02]  /*f090*/  IMAD.U32 R43, R26, 0x10000, RZ ;  /* 0x000100001a2b7824 */ /* 0x000fc400078e00ff */
[-C--:B------:R-:W-:Y:S01]  /*f0a0*/  FMUL.FTZ R57, R8, R47.reuse ;  /* 0x0000002f08397220 */ /* 0x080fe20000410000 */
[----:B------:R-:W-:Y:S01]  /*f0b0*/  FFMA.FTZ R55, R4, R47, -R55 ;  /* 0x0000002f04377223 */ /* 0x000fe20000010837 */
[----:B------:R-:W-:Y:S01]  /*f0c0*/  FMUL.FTZ R47, R48, R53 ;  /* 0x00000035302f7220 */ /* 0x000fe20000410000 */
[----:B------:R-:W-:Y:S02]  /*f0d0*/  IMAD.U32 R49, R10, 0x10000, RZ ;  /* 0x000100000a317824 */ /* 0x000fe400078e00ff */
[----:B------:R-:W-:Y:S01]  /*f0e0*/  FMUL.FTZ R52, R48, R43 ;  /* 0x0000002b30347220 */ /* 0x000fe20000410000 */
[----:B------:R-:W-:Y:S01]  /*f0f0*/  FFMA.FTZ R57, R4, R51, R57 ;  /* 0x0000003304397223 */ /* 0x000fe20000010039 */
[----:B------:R-:W-:Y:S01]  /*f100*/  LOP3.LUT R10, R10, 0xffff0000, RZ, 0xc0, !PT ;  /* 0xffff00000a0a7812 */ /* 0x000fe200078ec0ff */
[----:B------:R-:W-:Y:S01]  /*f110*/  FFMA.FTZ R48, R44, R43, -R47 ;  /* 0x0000002b2c307223 */ /* 0x000fe2000001082f */
[C---:B------:R-:W-:Y:S01]  /*f120*/  LOP3.LUT R51, R31.reuse, 0xffff0000, RZ, 0xc0, !PT ;  /* 0xffff00001f337812 */ /* 0x040fe200078ec0ff */
[----:B------:R-:W-:Y:S01]  /*f130*/  IMAD.U32 R8, R31, 0x10000, RZ ;  /* 0x000100001f087824 */ /* 0x000fe200078e00ff */
[C---:B------:R-:W-:Y:S01]  /*f140*/  LOP3.LUT R43, R27.reuse, 0xffff0000, RZ, 0xc0, !PT ;  /* 0xffff00001b2b7812 */ /* 0x040fe200078ec0ff */
[----:B------:R-:W-:-:S02]  /*f150*/  IMAD.U32 R4, R27, 0x10000, RZ ;  /* 0x000100001b047824 */ /* 0x000fc400078e00ff */
[----:B------:R-:W-:Y:S01]  /*f160*/  FFMA.FTZ R52, R44, R53, R52 ;  /* 0x000000352c347223 */ /* 0x000fe20000010034 */
[C---:B------:R-:W-:Y:S01]  /*f170*/  FMUL.FTZ R59, R10.reuse, R51 ;  /* 0x000000330a3b7220 */ /* 0x040fe20000410000 */
[C---:B------:R-:W-:Y:S01]  /*f180*/  FMUL.FTZ R44, R49.reuse, R8 ;  /* 0x00000008312c7220 */ /* 0x040fe20000410000 */
[-C--:B------:R-:W-:Y:S01]  /*f190*/  FMUL.FTZ R54, R49, R4.reuse ;  /* 0x0000000431367220 */ /* 0x080fe20000410000 */
[----:B------:R-:W-:Y:S01]  /*f1a0*/  FMUL.FTZ R10, R10, R43 ;  /* 0x0000002b0a0a7220 */ /* 0x000fe20000410000 */
[----:B------:R-:W-:Y:S02]  /*f1b0*/  IMAD.U32 R50, R11, 0x10000, RZ ;  /* 0x000100000b327824 */ /* 0x000fe400078e00ff */
[C---:B------:R-:W-:Y:S01]  /*f1c0*/  FFMA.FTZ R53, R45.reuse, R4, -R44 ;  /* 0x000000042d357223 */ /* 0x040fe2000001082c */
[----:B------:R-:W-:Y:S02]  /*f1d0*/  IMAD.U32 R49, R32, 0x10000, RZ ;  /* 0x0001000020317824 */ /* 0x000fe400078e00ff */
[----:B------:R-:W-:Y:S01]  /*f1e0*/  FFMA.FTZ R54, R45, R8, R54 ;  /* 0x000000082d367223 */ /* 0x000fe20000010036 */
[----:B------:R-:W-:-:S02]  /*f1f0*/  IMAD.U32 R47, R28, 0x10000, RZ ;  /* 0x000100001c2f7824 */ /* 0x000fc400078e00ff */
[----:B------:R-:W-:Y:S01]  /*f200*/  FFMA.FTZ R51, R6, R51, R10 ;  /* 0x0000003306337223 */ /* 0x000fe2000001000a */
[----:B------:R-:W-:Y:S01]  /*f210*/  LOP3.LUT R11, R11, 0xffff0000, RZ, 0xc0, !PT ;  /* 0xffff00000b0b7812 */ /* 0x000fe200078ec0ff */
[----:B------:R-:W-:Y:S01]  /*f220*/  FMUL.FTZ R45, R50, R49 ;  /* 0x00000031322d7220 */ /* 0x000fe20000410000 */
[----:B------:R-:W-:Y:S01]  /*f230*/  FFMA.FTZ R60, R6, R43, -R59 ;  /* 0x0000002b063c7223 */ /* 0x000fe2000001083b */
[----:B------:R-:W-:Y:S01]  /*f240*/  LOP3.LUT R8, R30, 0xffff0000, RZ, 0xc0, !PT ;  /* 0xffff00001e087812 */ /* 0x000fe200078ec0ff */
[-C--:B------:R-:W-:Y:S01]  /*f250*/  FMUL.FTZ R43, R50, R47.reuse ;  /* 0x0000002f322b7220 */ /* 0x080fe20000410000 */
[----:B------:R-:W-:Y:S01]  /*f260*/  LOP3.LUT R10, R32, 0xffff0000, RZ, 0xc0, !PT ;  /* 0xffff0000200a7812 */ /* 0x000fe200078ec0ff */
[----:B------:R-:W-:Y:S01]  /*f270*/  FFMA.FTZ R45, R46, R47, -R45 ;  /* 0x0000002f2e2d7223 */ /* 0x000fe2000001082d */
        /* <DEDUP_REMOVED lines=22> */
.L_x_3462:
[----:B------:R-:W-:Y:S05]  /*f3e0*/  BSYNC B2 ;  /* 0x0000000000027941 */ /* 0x000fea0003800000 */
.L_x_3461:
[----:B------:R-:W-:Y:S05]  /*f3f0*/  @P2 BRA `(.L_x_3458) ;  /* 0x0000000400582947 */ /* 0x000fea0003800000 */
[----:B------:R-:W-:Y:S01]  /*f400*/  LEA.HI R41, R41, R234, RZ, 0x1d ;  /* 0x000000ea29297211 */ /* 0x000fe200078fe8ff */
[C---:B------:R-:W-:Y:S01]  /*f410*/  IMAD.U32 R53, R15.reuse, 0x10000, RZ ;  /* 0x000100000f357824 */ /* 0x040fe200078e00ff */
[----:B------:R-:W-:Y:S01]  /*f420*/  LOP3.LUT R55, R15, 0xffff0000, RZ, 0xc0, !PT ;  /* 0xffff00000f377812 */ /* 0x000fe200078ec0ff */
[----:B------:R-:W-:Y:S01]  /*f430*/  IMAD.U32 R51, R0, 0x10000, RZ ;  /* 0x0001000000337824 */ /* 0x000fe200078e00ff */
[----:B-12---:R-:W-:Y:S01]  /*f440*/  SHF.R.S32.HI R6, RZ, 0x1f, R41 ;  /* 0x0000001fff067819 */ /* 0x006fe20000011429 */
[----:B------:R-:W-:-:S03]  /*f450*/  IMAD.SHL.U32 R4, R41, 0x8, RZ ;  /* 0x0000000829047824 */ /* 0x000fc600078e00ff */
[----:B------:R-:W-:Y:S02]  /*f460*/  LEA.HI R6, R6, R41, RZ, 0x3 ;  /* 0x0000002906067211 */ /* 0x000fe400078f18ff */
[----:B0-----:R-:W-:-:S03]  /*f470*/  LOP3.LUT R5, R209, 0x38, R4, 0xf8, !PT ;  /* 0x00000038d1057812 */ /* 0x001fc600078ef804 */
        /* <DEDUP_REMOVED lines=23> */
[----:B------:R-:W-:Y:S01]  /*f5f0*/  FFMA.FTZ R57, R42, R51, -R57 ;  /* 0x000000332a397223 */ /* 0x000fe20000010839 */
        /* <DEDUP_REMOVED lines=54> */
.L_x_3458:
[----:B------:R-:W-:Y:S05]  /*f960*/  BSYNC B1 ;  /* 0x0000000000017941 */ /* 0x000fea0003800000 */
.L_x_3457:
[----:B------:R-:W-:-:S13]  /*f970*/  ISETP.GE.AND P0, PT, R224, R3, PT ;  /* 0x00000003e000720c */ /* 0x000fda0003f06270 */
[----:B------:R-:W-:Y:S05]  /*f980*/  @P0 BRA `(.L_x_3438) ;  /* 0x0000001000340947 */ /* 0x000fea0003800000 */
[----:B------:R-:W4:Y:S01]  /*f990*/  LDC R3, c[0x0][0x3d4] ;  /* 0x0000f500ff037b82 */ /* 0x000f220000000800 */
[----:B------:R-:W-:Y:S01]  /*f9a0*/  BSSY B1, `(.L_x_3463) ;  /* 0x000005b000017945 */ /* 0x000fe20003800000 */
[-C--:B----4-:R-:W-:Y:S02]  /*f9b0*/  ISETP.GE.AND P0, PT, R22, R3.reuse, PT ;  /* 0x000000031600720c */ /* 0x090fe40003f06270 */
[-C--:B------:R-:W-:Y:S02]  /*f9c0*/  ISETP.GE.AND P1, PT, R205, R3.reuse, PT ;  /* 0x00000003cd00720c */ /* 0x080fe40003f26270 */
[----:B------:R-:W-:-:S09]  /*f9d0*/  ISETP.GE.AND P2, PT, R206, R3, PT ;  /* 0x00000003ce00720c */ /* 0x000fd20003f46270 */
[----:B------:R-:W-:Y:S05]  /*f9e0*/  @P0 BRA `(.L_x_3464) ;  /* 0x0000000400580947 */ /* 0x000fea0003800000 */
[----:B-123--:R-:W-:Y:S01]  /*f9f0*/  LEA.HI R4, R3, R228, RZ, 0x1d ;  /* 0x000000e403047211 */ /* 0x00efe200078fe8ff */
[C---:B------:R-:W-:Y:S01]  /*fa00*/  IMAD.U32 R52, R37.reuse, 0x10000, RZ ;  /* 0x0001000025347824 */ /* 0x040fe200078e00ff */
[----:B------:R-:W-:Y:S01]  /*fa10*/  LOP3.LUT R54, R37, 0xffff0000, RZ, 0xc0, !PT ;  /* 0xffff000025367812 */ /* 0x000fe200078ec0ff */
[----:B------:R-:W-:Y:S01]  /*fa20*/  IMAD.U32 R50, R33, 0x10000, RZ ;  /* 0x0001000021327824 */ /* 0x000fe200078e00ff */
[----:B------:R-:W-:Y:S01]  /*fa30*/  SHF.R.S32.HI R7, RZ, 0x1f, R4 ;  /* 0x0000001fff077819 */ /* 0x000fe20000011404 */
[----:B0-----:R-:W-:Y:S02]  /*fa40*/  IMAD.SHL.U32 R5, R4, 0x8, RZ ;  /* 0x0000000804057824 */ /* 0x001fe400078e00ff */
[----:B------:R-:W-:Y:S01]  /*fa50*/  IMAD.U32 R57, R38, 0x10000, RZ ;  /* 0x0001000026397824 */ /* 0x000fe200078e00ff */
[----:B------:R-:W-:Y:S01]  /*fa60*/  LEA.HI R7, R7, R4, RZ, 0x3 ;  /* 0x0000000407077211 */ /* 0x000fe200078f18ff */
[----:B------:R-:W-:Y:S01]  /*fa70*/  IMAD.U32 R55, R34, 0x10000, RZ ;  /* 0x0001000022377824 */ /* 0x000fe200078e00ff */
[----:B------:R-:W-:Y:S01]  /*fa80*/  LOP3.LUT R4, R208, 0x38, R5, 0xf8, !PT ;  /* 0x00000038d0047812 */ /* 0x000fe200078ef805 */
[----:B------:R-:W-:-:S02]  /*fa90*/  IMAD.U32 R56, R39, 0x10000, RZ ;  /* 0x0001000027387824 */ /* 0x000fc400078e00ff */
        /* <DEDUP_REMOVED lines=58> */
[C---:B------:R-:W-:Y:S01]  /*fe40*/  FMUL.FTZ R6, R39.reuse, R9 ;  /* 0x0000000927067220 */ /* 0x040fe20000410000 */
[----:B------:R-:W-:Y:S01]  /*fe50*/  FFMA.FTZ R9, R39, R5, -R4 ;  /* 0x0000000527097223 */ /* 0x000fe20000010804 */
[----:B------:R-:W-:Y:S01]  /*fe60*/  FMUL.FTZ R34, R55, R11 ;  /* 0x0000000b37227220 */ /* 0x000fe20000410000 */
[----:B------:R-:W-:Y:S01]  /*fe70*/  F2FP.BF16.F32.PACK_AB R4, R8, R51 ;  /* 0x000000330804723e */ /* 0x000fe200000010ff */
[----:B------:R-:W-:Y:S01]  /*fe80*/  FMUL.FTZ R36, R47, R11 ;  /* 0x0000000b2f247220 */ /* 0x000fe20000410000 */
[----:B------:R-:W-:Y:S01]  /*fe90*/  FFMA.FTZ R11, R49, R5, R6 ;  /* 0x00000005310b7223 */ /* 0x000fe20000010006 */
[-C--:B------:R-:W-:Y:S01]  /*fea0*/  FFMA.FTZ R34, R47, R7.reuse, -R34 ;  /* 0x000000072f227223 */ /* 0x080fe20000010822 */
        /* <DEDUP_REMOVED lines=10> */
.L_x_3464:
[----:B------:R-:W-:Y:S05]  /*ff50*/  BSYNC B1 ;  /* 0x0000000000017941 */ /* 0x000fea0003800000 */
.L_x_3463:
[----:B------:R-:W-:Y:S04]  /*ff60*/  BSSY B1, `(.L_x_3465) ;  /* 0x0000058000017945 */ /* 0x000fe80003800000 */
[----:B------:R-:W-:Y:S05]  /*ff70*/  @P1 BRA `(.L_x_3466) ;  /* 0x0000000400581947 */ /* 0x000fea0003800000 */
[----:B-1234-:R-:W-:Y:S01]  /*ff80*/  LEA.HI R4, R3, R229, RZ, 0x1d ;  /* 0x000000e503047211 */ /* 0x01efe200078fe8ff */
[C---:B------:R-:W-:Y:S01]  /*ff90*/  IMAD.U32 R44, R29.reuse, 0x10000, RZ ;  /* 0x000100001d2c7824 */ /* 0x040fe200078e00ff */
[----:B------:R-:W-:Y:S01]  /*ffa0*/  LOP3.LUT R46, R29, 0xffff0000, RZ, 0xc0, !PT ;  /* 0xffff00001d2e7812 */ /* 0x000fe200078ec0ff */
[----:B------:R-:W-:Y:S01]  /*ffb0*/  IMAD.U32 R42, R25, 0x10000, RZ ;  /* 0x00010000192a7824 */ /* 0x000fe200078e00ff */
[----:B------:R-:W-:Y:S01]  /*ffc0*/  SHF.R.S32.HI R7, RZ, 0x1f, R4 ;  /* 0x0000001fff077819 */ /* 0x000fe20000011404 */
[----:B0-----:R-:W-:Y:S01]  /*ffd0*/  IMAD.SHL.U32 R5, R4, 0x8, RZ ;  /* 0x0000000804057824 */ /* 0x001fe200078e00ff */
[----:B------:R-:W-:Y:S01]  /*ffe0*/  SHF.L.U32 R48, R31, 0x10, RZ ;  /* 0x000000101f307819 */ /* 0x000fe200000006ff */
[----:B------:R-:W-:Y:S01]  /*fff0*/  IMAD.U32 R49, R30, 0x10000, RZ ;  /* 0x000100001e317824 */ /* 0x000fe200078e00ff */
[----:B------:R-:W-:Y:S01]  /*10000*/  LEA.HI R7, R7, R4, RZ, 0x3 ;  /* 0x0000000407077211 */ /* 0x000fe200078f18ff */
[----:B------:R-:W-:Y:S01]  /*10010*/  IMAD.U32 R47, R26, 0x10000, RZ ;  /* 0x000100001a2f7824 */ /* 0x000fe200078e00ff */
        /* <DEDUP_REMOVED lines=76> */
.L_x_3466:
[----:B------:R-:W-:Y:S05]  /*104e0*/  BSYNC B1 ;  /* 0x0000000000017941 */ /* 0x000fea0003800000 */
.L_x_3465:
[----:B------:R-:W-:Y:S05]  /*104f0*/  @P2 BRA `(.L_x_3438) ;  /* 0x0000000400582947 */ /* 0x000fea0003800000 */
[----:B------:R-:W-:Y:S01]  /*10500*/  LEA.HI R3, R3, R234, RZ, 0x1d ;  /* 0x000000ea03037211 */ /* 0x000fe200078fe8ff */
[C---:B------:R-:W-:Y:S01]  /*10510*/  IMAD.U32 R35, R15.reuse, 0x10000, RZ ;  /* 0x000100000f237824 */ /* 0x040fe200078e00ff */
[----:B------:R-:W-:Y:S01]  /*10520*/  LOP3.LUT R40, R15, 0xffff0000, RZ, 0xc0, !PT ;  /* 0xffff00000f287812 */ /* 0x000fe200078ec0ff */
[C---:B0-----:R-:W-:Y:S01]  /*10530*/  IMAD.U32 R33, R0.reuse, 0x10000, RZ ;  /* 0x0001000000217824 */ /* 0x041fe200078e00ff */
[----:B-1234-:R-:W-:Y:S01]  /*10540*/  SHF.R.S32.HI R4, RZ, 0x1f, R3 ;  /* 0x0000001fff047819 */ /* 0x01efe20000011403 */
        /* <DEDUP_REMOVED lines=9> */
[----:B------:R-:W-:-:S02]  /*105e0*/  LOP3.LUT R4, R4, R237, RZ, 0x3c, !PT ;  /* 0x000000ed04047212 */ /* 0x000fc400078e3cff */
[----:B------:R-:W-:Y:S02]  /*105f0*/  LOP3.LUT R41, R24, 0xffff0000, RZ, 0xc0, !PT ;  /* 0xffff000018297812 */ /* 0x000fe400078ec0ff */
        /* <DEDUP_REMOVED lines=18> */
[C---:B------:R-:W-:Y:S01]  /*10720*/  FMUL.FTZ R36, R33.reuse, R29 ;  /* 0x0000001d21247220 */ /* 0x040fe20000410000 */
[----:B------:R-:W-:Y:S01]  /*10730*/  FMUL.FTZ R29, R42, R30 ;  /* 0x0000001e2a1d7220 */ /* 0x000fe20000410000 */
[----:B------:R-:W-:Y:S01]  /*10740*/  FMUL.FTZ R15, R40, R8 ;  /* 0x00000008280f7220 */ /* 0x000fe20000410000 */
[-C--:B------:R-:W-:Y:S01]  /*10750*/  FFMA.FTZ R34, R33, R25.reuse, -R34 ;  /* 0x0000001921227223 */ /* 0x080fe20000010822 */
[----:B------:R-:W-:Y:S01]  /*10760*/  FMUL.FTZ R33, R38, R30 ;  /* 0x0000001e26217220 */ /* 0x000fe20000410000 */
[----:B------:R-:W-:Y:S01]  /*10770*/  FFMA.FTZ R36, R35, R25, R36 ;  /* 0x0000001923247223 */ /* 0x000fe20000010024 */
[----:B------:R-:W-:Y:S01]  /*10780*/  FMUL.FTZ R25, R0, R8 ;  /* 0x0000000800197220 */ /* 0x000fe20000410000 */
[----:B------:R-:W-:-:S02]  /*10790*/  IMAD.U32 R31, R10, 0x10000, RZ ;  /* 0x000100000a1f7824 */ /* 0x000fc400078e00ff */
[-C--:B------:R-:W-:Y:S01]  /*107a0*/  FFMA.FTZ R29, R38, R26.reuse, -R29 ;  /* 0x0000001a261d7223 */ /* 0x080fe2000001081d */
[C---:B------:R-:W-:Y:S02]  /*107b0*/  IMAD.U32 R35, R13.reuse, 0x10000, RZ ;  /* 0x000100000d237824 */ /* 0x040fe400078e00ff */
[----:B------:R-:W-:Y:S01]  /*107c0*/  FFMA.FTZ R33, R42, R26, R33 ;  /* 0x0000001a2a217223 */ /* 0x000fe20000010021 */
[----:B------:R-:W-:Y:S01]  /*107d0*/  LOP3.LUT R10, R10, 0xffff0000, RZ, 0xc0, !PT ;  /* 0xffff00000a0a7812 */ /* 0x000fe200078ec0ff */
[-C--:B------:R-:W-:Y:S01]  /*107e0*/  FFMA.FTZ R15, R0, R4.reuse, -R15 ;  /* 0x00000004000f7223 */ /* 0x080fe2000001080f */
[----:B------:R-:W-:Y:S01]  /*107f0*/  LOP3.LUT R26, R13, 0xffff0000, RZ, 0xc0, !PT ;  /* 0xffff00000d1a7812 */ /* 0x000fe200078ec0ff */
[----:B------:R-:W-:Y:S01]  /*10800*/  FFMA.FTZ R25, R40, R4, R25 ;  /* 0x0000000428197223 */ /* 0x000fe20000010019 */
[----:B------:R-:W-:Y:S01]  /*10810*/  LOP3.LUT R30, R21, 0xffff0000, RZ, 0xc0, !PT ;  /* 0xffff0000151e7812 */ /* 0x000fe200078ec0ff */
[-C--:B------:R-:W-:Y:S01]  /*10820*/  FMUL.FTZ R0, R37, R31.reuse ;  /* 0x0000001f25007220 */ /* 0x080fe20000410000 */
[----:B------:R-:W-:Y:S01]  /*10830*/  FMUL.FTZ R4, R35, R31 ;  /* 0x0000001f23047220 */ /* 0x000fe20000410000 */
[----:B------:R-:W-:-:S02]  /*10840*/  IMAD.U32 R32, R11, 0x10000, RZ ;  /* 0x000100000b207824 */ /* 0x000fc400078e00ff */
[-C--:B------:R-:W-:Y:S01]  /*10850*/  FMUL.FTZ R21, R26, R10.reuse ;  /* 0x0000000a1a157220 */ /* 0x080fe20000410000 */
[----:B------:R-:W-:Y:S02]  /*10860*/  IMAD.U32 R38, R24, 0x10000, RZ ;  /* 0x0001000018267824 */ /* 0x000fe400078e00ff */
[----:B------:R-:W-:Y:S01]  /*10870*/  FMUL.FTZ R13, R30, R10 ;  /* 0x0000000a1e0d7220 */ /* 0x000fe20000410000 */
[-C--:B------:R-:W-:Y:S01]  /*10880*/  FFMA.FTZ R8, R35, R27.reuse, -R0 ;  /* 0x0000001b23087223 */ /* 0x080fe20000010800 */
[----:B------:R-:W-:Y:S01]  /*10890*/  FFMA.FTZ R10, R37, R27, R4 ;  /* 0x0000001b250a7223 */ /* 0x000fe20000010004 */
[----:B------:R-:W-:Y:S01]  /*108a0*/  LOP3.LUT R11, R11, 0xffff0000, RZ, 0xc0, !PT ;  /* 0xffff00000b0b7812 */ /* 0x000fe200078ec0ff */
[----:B------:R-:W-:Y:S02]  /*108b0*/  IMAD.U32 R0, R14, 0x10000, RZ ;  /* 0x000100000e007824 */ /* 0x000fe400078e00ff */
[----:B------:R-:W-:Y:S01]  /*108c0*/  FMUL.FTZ R27, R38, R32 ;  /* 0x00000020261b7220 */ /* 0x000fe20000410000 */
[----:B------:R-:W-:Y:S01]  /*108d0*/  LOP3.LUT R35, R12, 0xffff0000, RZ, 0xc0, !PT ;  /* 0xffff00000c237812 */ /* 0x000fe200078ec0ff */
[-C--:B------:R-:W-:Y:S01]  /*108e0*/  FFMA.FTZ R13, R26, R6.reuse, -R13 ;  /* 0x000000061a0d7223 */ /* 0x080fe2000001080d */
[----:B------:R-:W-:Y:S01]  /*108f0*/  LOP3.LUT R37, R14, 0xffff0000, RZ, 0xc0, !PT ;  /* 0xffff00000e257812 */ /* 0x000fe200078ec0ff */
[----:B------:R-:W-:Y:S01]  /*10900*/  FFMA.FTZ R21, R30, R6, R21 ;  /* 0x000000061e157223 */ /* 0x000fe20000010015 */
[C---:B------:R-:W-:Y:S01]  /*10910*/  FMUL.FTZ R31, R0.reuse, R32 ;  /* 0x00000020001f7220 */ /* 0x040fe20000410000 */
[-C--:B------:R-:W-:Y:S01]  /*10920*/  FFMA.FTZ R27, R0, R28.reuse, -R27 ;  /* 0x0000001c001b7223 */ /* 0x080fe2000001081b */
        /* <DEDUP_REMOVED lines=19> */
.L_x_3438:
[----:B------:R-:W-:Y:S05]  /*10a60*/  BSYNC B0 ;  /* 0x0000000000007941 */ /* 0x000fea0003800000 */
.L_x_3416:
[----:B------:R-:W-:Y:S01]  /*10a70*/  @!PT LDS RZ, [RZ] ;  /* 0x00000000fffff984 */ /* 0x000fe20000000800 */
[----:B------:R-:W-:Y:S01]  /*10a80*/  @!PT LDS RZ, [RZ] ;  /* 0x00000000fffff984 */ /* 0x000fe20000000800 */
[----:B------:R-:W-:Y:S01]  /*10a90*/  @!PT LDS RZ, [RZ] ;  /* 0x00000000fffff984 */ /* 0x000fe20000000800 */
[----:B------:R-:W-:Y:S01]  /*10aa0*/  @!PT LDS RZ, [RZ] ;  /* 0x00000000fffff984 */ /* 0x000fe20000000800 */
[----:B------:R5:W-:Y:S06]  /*10ab0*/  MEMBAR.ALL.CTA ;  /* 0x0000000000007992 */ /* 0x000bec0000008000 */
[----:B-----5:R-:W5:Y:S01]  /*10ac0*/  FENCE.VIEW.ASYNC.S ;  /* 0x00000000000073c6 */ /* 0x020f620000000000 */
[----:B------:R-:W-:Y:S05]  /*10ad0*/  WARPSYNC.ALL ;  /* 0x0000000000007948 */ /* 0x000fea0003800000 */
[----:B-----5:R-:W-:Y:S06]  /*10ae0*/  BAR.SYNC.DEFER_BLOCKING 0xd, 0x100 ;  /* 0x0344000000007b1d */ /* 0x020fec0000010000 */
.L_x_3414:
[----:B01-3--:R-:W3:Y:S02]  /*10af0*/  LDL R0, [R1+0x1c] ;  /* 0x00001c0001007983 */ /* 0x00bee40000100800 */
[----:B---3--:R-:W-:-:S13]  /*10b00*/  R2UR UR4, R0 ;  /* 0x00000000000472ca */ /* 0x008fda00000e0000 */
[----:B------:R-:W-:-:S05]  /*10b10*/  IMAD.U32 R0, RZ, RZ, UR4 ;  /* 0x00000004ff007e24 */ /* 0x000fca000f8e00ff */
[----:B------:R-:W-:-:S13]  /*10b20*/  ISETP.NE.AND P0, PT, R0, 0x3, PT ;  /* 0x000000030000780c */ /* 0x000fda0003f05270 */
[----:B------:R-:W-:Y:S05]  /*10b30*/  @!P0 BRA `(.L_x_3467) ;  /* 0x0000000000048947 */ /* 0x000fea0003800000 */
[----:B------:R-:W-:Y:S01]  /*10b40*/  BPT.TRAP 0x1 ;  /* 0x000000040000795c */ /* 0x000fe20000300000 */
.L_x_3467:
[----:B------:R-:W-:Y:S01]  /*10b50*/  IMAD R3, R212, 0x8, R18 ;  /* 0x00000008d4037824 */ /* 0x000fe200078e0212 */
[----:B------:R-:W-:-:S04]  /*10b60*/  SHF.L.U32 R0, R214, 0x1f, RZ ;  /* 0x0000001fd6007819 */ /* 0x000fc800000006ff */
[----:B------:R0:W1:Y:S01]  /*10b70*/  SYNCS.PHASECHK.TRANS64.TRYWAIT P2, [R3+URZ+0x36830], R0 ;  /* 0x03683000030075a7 */ /* 0x000062000804017f */
[----:B------:R-:W-:Y:S05]  /*10b80*/  @!P0 BRA `(.L_x_3468) ;  /* 0x0000000000048947 */ /* 0x000fea0003800000 */
[----:B------:R-:W-:Y:S01]  /*10b90*/  BPT.TRAP 0x1 ;  /* 0x000000040000795c */ /* 0x000fe20000300000 */
.L_x_3468:
[----:B--2-4-:R-:W2:Y:S01]  /*10ba0*/  S2R R4, SR_TID.X ;  /* 0x0000000000047919 */ /* 0x014ea20000002100 */
[----:B------:R-:W-:Y:S01]  /*10bb0*/  IMAD.MOV.U32 R119, RZ, RZ, RZ ;  /* 0x000000ffff777224 */ /* 0x000fe200078e00ff */
[----:B--2---:R-:W-:-:S04]  /*10bc0*/  LOP3.LUT R4, R4, 0x7f, RZ, 0xc0, !PT ;  /* 0x0000007f04047812 */ /* 0x004fc800078ec0ff */
[----:B------:R-:W-:Y:S01]  /*10bd0*/  ISETP.NE.AND P1, PT, R4, RZ, PT ;  /* 0x000000ff0400720c */ /* 0x000fe20003f25270 */
[----:B-1----:R-:W-:-:S12]  /*10be0*/  @P2 BRA `(.L_x_3469) ;  /* 0x0000000000082947 */ /* 0x002fd80003800000 */
[----:B------:R-:W1:Y:S02]  /*10bf0*/  SYNCS.PHASECHK.TRANS64.TRYWAIT P2, [R3+URZ+0x36830], R0 ;  /* 0x03683000030075a7 */ /* 0x000e64000804017f */
[----:B-1----:R-:W-:Y:S05]  /*10c00*/  @!P2 BRA `(.L_x_3470) ;  /* 0x0000013c001ca947 */ /* 0x002fea0003800000 */
.L_x_3469:
[----:B------:R-:W-:Y:S05]  /*10c10*/  WARPSYNC.ALL ;  /* 0x0000000000007948 */ /* 0x000fea0003800000 */
[----:B01----:R-:W-:Y:S01]  /*10c20*/  VIADD R0, R18, 0x21400 ;  /* 0x0002140012007836 */ /* 0x003fe20000000000 */
[----:B------:R-:W-:Y:S01]  /*10c30*/  R2UR UR20, R2 ;  /* 0x00000000021472ca */ /* 0x000fe200000e0000 */
[----:B------:R-:W-:Y:S01]  /*10c40*/  IMAD.MOV.U32 R5, RZ, RZ, 0x40000040 ;  /* 0x40000040ff057424 */ /* 0x000fe200078e00ff */
[----:B------:R-:W-:Y:S01]  /*10c50*/  WARPGROUP.ARRIVE ;  /* 0x00000000000079c5 */ /* 0x000fe20000000000 */
[----:B------:R-:W-:Y:S01]  /*10c60*/  UMOV UR5, 0x40000040 ;  /* 0x4000004000057882 */ /* 0x000fe20000000000 */
[----:B------:R-:W-:Y:S01]  /*10c70*/  SHF.R.U32.HI R0, RZ, 0x4, R0 ;  /* 0x00000004ff007819 */ /* 0x000fe20000011600 */
[----:B------:R-:W-:Y:S01]  /*10c80*/  IMAD.MOV.U32 R7, RZ, RZ, 0x40000040 ;  /* 0x40000040ff077424 */ /* 0x000fe200078e00ff */
[----:B------:R-:W-:Y:S01]  /*10c90*/  R2UR UR7, R5 ;  /* 0x00000000050772ca */ /* 0x000fe200000e0000 */
[----:B------:R-:W-:Y:S01]  /*10ca0*/  UMOV UR23, UR5 ;  /* 0x0000000500177c82 */ /* 0x000fe20008000000 */
[----:B------:R-:W-:Y:S01]  /*10cb0*/  LOP3.LUT R0, R0, 0x3fff, RZ, 0xc0, !PT ;  /* 0x00003fff00007812 */ /* 0x000fe200078ec0ff */
[----:B------:R-:W-:Y:S01]  /*10cc0*/  IMAD.U32 R21, RZ, RZ, UR5 ;  /* 0x00000005ff157e24 */ /* 0x000fe2000f8e00ff */
[----:B------:R-:W-:Y:S01]  /*10cd0*/  UMOV UR9, UR23 ;  /* 0x0000001700097c82 */ /* 0x000fe20008000000 */
[----:B------:R-:W-:Y:S01]  /*10ce0*/  IMAD.MOV.U32 R9, RZ, RZ, 0x40000040 ;  /* 0x40000040ff097424 */ /* 0x000fe200078e00ff */
[----:B------:R-:W-:Y:S01]  /*10cf0*/  LOP3.LUT R216, R0, 0x10000, RZ, 0xfc, !PT ;  /* 0x0001000000d87812 */ /* 0x000fe200078efcff */
[----:B------:R-:W-:Y:S01]  /*10d00*/  ULOP3.LUT UR20, UR20, 0x10000, URZ, 0xfc, !UPT ;  /* 0x0001000014147892 */ /* 0x000fe2000f8efc3f */
[----:B------:R-:W-:Y:S01]  /*10d10*/  IMAD.MOV.U32 R15, RZ, RZ, 0x40000040 ;  /* 0x40000040ff0f7424 */ /* 0x000fe200078e00ff */
[----:B------:R-:W-:Y:S01]  /*10d20*/  UMOV UR13, UR23 ;  /* 0x00000017000d7c82 */ /* 0x000fe20008000000 */
[----:B------:R-:W-:Y:S01]  /*10d30*/  R2UR UR15, R9 ;  /* 0x00000000090f72ca */ /* 0x000fe200000e0000 */
[----:B------:R-:W-:Y:S01]  /*10d40*/  IMAD R4, R212, 0xa80, R216 ;  /* 0x00000a80d4047824 */ /* 0x000fe200078e02d8 */
[----:B------:R-:W-:Y:S01]  /*10d50*/  UMOV UR17, UR23 ;  /* 0x0000001700117c82 */ /* 0x000fe20008000000 */
[----:B------:R-:W-:Y:S01]  /*10d60*/  IMAD.MOV.U32 R9, RZ, RZ, 0x40000040 ;  /* 0x40000040ff097424 */ /* 0x000fe200078e00ff */
[----:B------:R-:W-:Y:S01]  /*10d70*/  UMOV UR4, UR20 ;  /* 0x0000001400047c82 */ /* 0x000fe20008000000 */
[C---:B------:R-:W-:Y:S01]  /*10d80*/  VIADD R6, R4.reuse, 0x80 ;  /* 0x0000008004067836 */ /* 0x040fe20000000000 */
[C---:B------:R-:W-:Y:S01]  /*10d90*/  R2UR UR6, R4.reuse ;  /* 0x00000000040672ca */ /* 0x040fe200000e0000 */
[----:B------:R-:W-:Y:S01]  /*10da0*/  UMOV UR22, UR4 ;  /* 0x0000000400167c82 */ /* 0x000fe20008000000 */
[----:B------:R-:W-:Y:S01]  /*10db0*/  IMAD.U32 R20, RZ, RZ, UR4 ;  /* 0x00000004ff147e24 */ /* 0x000fe2000f8e00ff */
[----:B------:R-:W-:Y:S01]  /*10dc0*/  UMOV UR8, UR22 ;  /* 0x0000001600087c82 */ /* 0x000fe20008000000 */
[C---:B------:R-:W-:Y:S01]  /*10dd0*/  VIADD R8, R4.reuse, 0x180 ;  /* 0x0000018004087836 */ /* 0x040fe20000000000 */
[----:B------:R-:W-:Y:S01]  /*10de0*/  UMOV UR12, UR22 ;  /* 0x00000016000c7c82 */ /* 0x000fe20008000000 */
[----:B------:R-:W-:Y:S01]  /*10df0*/  UMOV UR16, UR22 ;  /* 0x0000001600107c82 */ /* 0x000fe20008000000 */
[----:B------:R-:W-:Y:S01]  /*10e00*/  VIADD R14, R4, 0x280 ;  /* 0x00000280040e7836 */ /* 0x000fe20000000000 */
[----:B------:R-:W-:Y:S01]  /*10e10*/  R2UR UR27, R9 ;  /* 0x00000000091b72ca */ /* 0x000fe200000e0000 */
[----:B------:R-:W-:Y:S01]  /*10e20*/  UMOV UR25, 0x40000040 ;  /* 0x4000004000197882 */ /* 0x000fe20000000000 */
[----:B------:R-:W-:Y:S01]  /*10e30*/  R2UR UR14, R8 ;  /* 0x00000000080e72ca */ /* 0x000fe200000e0000 */
[----:B------:R-:W-:Y:S01]  /*10e40*/  VIADD R8, R4, 0x2 ;  /* 0x0000000204087836 */ /* 0x000fe20000000000 */
[----:B------:R0:W-:Y:S01]  /*10e50*/  STL.64 [R1], R20 ;  /* 0x0000001401007387 */ /* 0x0001e20000100a00 */
[----:B------:R-:W-:Y:S01]  /*10e60*/  HGMMA.64x16x16.F32.BF16 R72, gdesc[UR4], RZ, !UPT, gsb0 ;  /* 0x00200000044879f0 */ /* 0x000fe2000c0018ff */
[----:B------:R-:W-:Y:S01]  /*10e70*/  R2UR UR6, R6 ;  /* 0x00000000060672ca */ /* 0x000fe200000e0000 */
[----:B------:R-:W-:Y:S01]  /*10e80*/  UMOV UR4, UR22 ;  /* 0x0000001600047c82 */ /* 0x000fe20008000000 */
[----:B------:R-:W-:Y:S01]  /*10e90*/  R2UR UR7, R7 ;  /* 0x00000000070772ca */ /* 0x000fe200000e0000 */
[----:B------:R-:W-:Y:S01]  /*10ea0*/  UMOV UR5, UR23 ;  /* 0x0000001700057c82 */ /* 0x000fe20008000000 */
[----:B------:R-:W-:Y:S01]  /*10eb0*/  VIADD R6, R4, 0x100 ;  /* 0x0000010004067836 */ /* 0x000fe20000000000 */
[----:B------:R-:W-:Y:S01]  /*10ec0*/  R2UR UR26, R8 ;  /* 0x00000000081a72ca */ /* 0x000fe200000e0000 */
[----:B------:R-:W-:Y:S01]  /*10ed0*/  IMAD.MOV.U32 R7, RZ, RZ, 0x40000040 ;  /* 0x40000040ff077424 */ /* 0x000fe200078e00ff */
[----:B------:R-:W-:Y:S01]  /*10ee0*/  P2R R12, PR, RZ, 0x2 ;  /* 0x00000002ff0c7803 */ /* 0x000fe20000000000 */
[----:B------:R-:W-:Y:S01]  /*10ef0*/  VIADD R8, R4, 0x182 ;  /* 0x0000018204087836 */ /* 0x000fe20000000000 */
[----:B------:R-:W-:Y:S01]  /*10f00*/  R2UR UR10, R6 ;  /* 0x00000000060a72ca */ /* 0x000fe200000e0000 */
[----:B------:R-:W-:Y:S01]  /*10f10*/  VIADD R6, R4, 0x200 ;  /* 0x0000020004067836 */ /* 0x000fe20000000000 */
[----:B------:R-:W-:Y:S01]  /*10f20*/  R2UR UR11, R7 ;  /* 0x00000000070b72ca */ /* 0x000fe200000e0000 */
[----:B------:R-:W-:Y:S01]  /*10f30*/  IMAD.MOV.U32 R7, RZ, RZ, 0x40000040 ;  /* 0x40000040ff077424 */ /* 0x000fe200078e00ff */
[----:B------:R-:W-:Y:S01]  /*10f40*/  P2R R10, PR, RZ, 0x1 ;  /* 0x00000001ff0a7803 */ /* 0x000fe20000000000 */
[----:B------:R-:W-:Y:S01]  /*10f50*/  IMAD.MOV.U32 R9, RZ, RZ, 0x40000040 ;  /* 0x40000040ff097424 */ /* 0x000fe200078e00ff */
[----:B------:R-:W-:Y:S01]  /*10f60*/  R2UR UR18, R6 ;  /* 0x00000000061272ca */ /* 0x000fe200000e0000 */
[----:B------:R-:W-:Y:S01]  /*10f70*/  VIADD R6, R4, 0x300 ;  /* 0x0000030004067836 */ /* 0x000fe20000000000 */
[----:B------:R-:W-:Y:S01]  /*10f80*/  R2UR UR19, R7 ;  /* 0x00000000071372ca */ /* 0x000fe200000e0000 */
[----:B------:R-:W-:-:S02]  /*10f90*/  IMAD.MOV.U32 R7, RZ, RZ, 0x40000040 ;  /* 0x40000040ff077424 */ /* 0x000fc400078e00ff */
[----:B0-----:R-:W-:Y:S01]  /*10fa0*/  IMAD.U32 R21, RZ, RZ, UR25 ;  /* 0x00000019ff157e24 */ /* 0x001fe2000f8e00ff */
[----:B------:R-:W-:Y:S02]  /*10fb0*/  WARPGROUP.DEPBAR.LE gsb0, 0x0 ;  /* 0x00008000000079c5 */ /* 0x000fe40000010000 */
        /* <DEDUP_REMOVED lines=10> */
[----:B------:R-:W-:Y:S01]  /*11060*/  HGMMA.64x16x16.F32.BF16 R56, gdesc[UR8], RZ, !UPT, gsb0 ;  /* 0x00200000083879f0 */ /* 0x000fe2000c0018ff */
[----:B------:R-:W-:Y:S01]  /*11070*/  R2UR UR10, R6 ;  /* 0x00000000060a72ca */ /* 0x000fe200000e0000 */
[----:B------:R-:W-:Y:S01]  /*11080*/  UMOV UR8, UR22 ;  /* 0x0000001600087c82 */ /* 0x000fe20008000000 */
[----:B------:R-:W-:Y:S01]  /*11090*/  R2UR UR11, R7 ;  /* 0x00000000070b72ca */ /* 0x000fe200000e0000 */
[----:B------:R-:W-:Y:S01]  /*110a0*/  UMOV UR9, UR23 ;  /* 0x0000001700097c82 */ /* 0x000fe20008000000 */
[----:B------:R-:W-:Y:S01]  /*110b0*/  VIADD R6, R4, 0x82 ;  /* 0x0000008204067836 */ /* 0x000fe20000000000 */
[----:B------:R-:W-:Y:S01]  /*110c0*/  UMOV UR23, UR25 ;  /* 0x0000001900177c82 */ /* 0x000fe20008000000 */
[----:B------:R-:W-:Y:S01]  /*110d0*/  IMAD.MOV.U32 R7, RZ, RZ, 0x40000040 ;  /* 0x40000040ff077424 */ /* 0x000fe200078e00ff */
[----:B------:R-:W-:Y:S02]  /*110e0*/  WARPGROUP.DEPBAR.LE gsb0, 0x0 ;  /* 0x00008000000079c5 */ /* 0x000fe40000010000 */
[----:B------:R-:W-:-:S06]  /*110f0*/  WARPGROUP.ARRIVE ;  /* 0x00000000000079c5 */ /* 0x000fcc0000000000 */
[----:B------:R-:W-:Y:S01]  /*11100*/  HGMMA.64x16x16.F32.BF16 R48, gdesc[UR12], RZ, !UPT, gsb0 ;  /* 0x002000000c3079f0 */ /* 0x000fe2000c0018ff */
[----:B------:R-:W-:Y:S01]  /*11110*/  UIADD3 UR12, UR20, 0x2, URZ ;  /* 0x00000002140c7890 */ /* 0x000fe2000fffe03f */
[----:B------:R-:W-:-:S06]  /*11120*/  UMOV UR13, UR23 ;  /* 0x00000017000d7c82 */ /* 0x000fcc0008000000 */
[----:B------:R-:W-:Y:S02]  /*11130*/  UMOV UR24, UR12 ;  /* 0x0000000c00187c82 */ /* 0x000fe40008000000 */
[----:B------:R-:W-:Y:S01]  /*11140*/  UMOV UR22, UR24 ;  /* 0x0000001800167c82 */ /* 0x000fe20008000000 */
[----:B------:R-:W-:Y:S01]  /*11150*/  IMAD.U32 R20, RZ, RZ, UR24 ;  /* 0x00000018ff147e24 */ /* 0x000fe2000f8e00ff */
[----:B------:R-:W-:-:S04]  /*11160*/  UMOV UR12, UR22 ;  /* 0x00000016000c7c82 */ /* 0x000fc80008000000 */
[----:B------:R0:W-:Y:S01]  /*11170*/  STL.64 [R1+0x48], R20 ;  /* 0x0000481401007387 */ /* 0x0001e20000100a00 */
        /* <DEDUP_REMOVED lines=29> */
[----:B------:R-:W-:Y:S01]  /*11350*/  IMAD.MOV.U32 R15, RZ, RZ, 0x40000040 ;  /* 0x40000040ff0f7424 */ /* 0x000fe200078e00ff */
[----:B------:R-:W-:Y:S01]  /*11360*/  IADD3 R14, R4, 0x284, RZ ;  /* 0x00000284040e7810 */ /* 0x000fe20007ffe0ff */
[----:B------:R-:W-:Y:S02]  /*11370*/  WARPGROUP.DEPBAR.LE gsb0, 0x0 ;  /* 0x00008000000079c5 */ /* 0x000fe40000010000 */
[----:B------:R-:W-:-:S06]  /*11380*/  WARPGROUP.ARRIVE ;  /* 0x00000000000079c5 */ /* 0x000fcc0000000000 */
[----:B------:R-:W-:Y:S01]  /*11390*/  HGMMA.64x16x16.F32.BF16 R72, gdesc[UR24], R72, gsb0 ;  /* 0x00200000184879f0 */ /* 0x000fe20008001848 */
[----:B------:R-:W-:Y:S01]  /*113a0*/  R2UR UR26, R8 ;  /* 0x00000000081a72ca */ /* 0x000fe200000e0000 */
[----:B------:R-:W-:Y:S01]  /*113b0*/  UMOV UR25, 0x40000040 ;  /* 0x4000004000197882 */ /* 0x000fe20000000000 */
[----:B------:R-:W-:Y:S01]  /*113c0*/  R2UR UR27, R9 ;  /* 0x00000000091b72ca */ /* 0x000fe200000e0000 */
[----:B------:R-:W-:Y:S02]  /*113d0*/  VIADD R8, R4, 0x184 ;  /* 0x0000018404087836 */ /* 0x000fe40000000000 */
[----:B------:R-:W-:Y:S02]  /*113e0*/  IMAD.MOV.U32 R9, RZ, RZ, 0x40000040 ;  /* 0x40000040ff097424 */ /* 0x000fe400078e00ff */
        /* <DEDUP_REMOVED lines=22> */
[----:B------:R-:W-:Y:S01]  /*11550*/  HGMMA.64x16x16.F32.BF16 R48, gdesc[UR16], R48, gsb0 ;  /* 0x00200000103079f0 */ /* 0x000fe20008001830 */
[----:B------:R-:W-:Y:S01]  /*11560*/  R2UR UR18, R8 ;  /* 0x00000000081272ca */ /* 0x000fe200000e0000 */
[----:B------:R-:W-:Y:S01]  /*11570*/  UMOV UR17, UR23 ;  /* 0x0000001700117c82 */ /* 0x000fe20008000000 */
[----:B------:R-:W-:Y:S01]  /*11580*/  R2UR UR19, R9 ;  /* 0x00000000091372ca */ /* 0x000fe200000e0000 */
        /* <DEDUP_REMOVED lines=14> */
[----:B------:R-:W-:Y:S01]  /*11670*/  UMOV UR4, UR22 ;  /* 0x0000001600047c82 */ /* 0x000fe20008000000 */
[----:B------:R-:W-:-:S03]  /*11680*/  UMOV UR16, UR22 ;  /* 0x0000001600107c82 */ /* 0x000fc60008000000 */
        /* <DEDUP_REMOVED lines=206> */
[----:B------:R-:W-:Y:S01]  /*12370*/  UMOV UR16, UR22 ;  /* 0x0000001600107c82 */ /* 0x000fe20008000000 */
[----:B------:R-:W-:Y:S01]  /*12380*/  UIADD3 UR52, UR20, 0x406, URZ ;  /* 0x0000040614347890 */ /* 0x000fe2000fffe03f */
[----:B------:R-:W-:Y:S01]  /*12390*/  UMOV UR53, 0x40000040 ;  /* 0x4000004000357882 */ /* 0x000fe20000000000 */
[----:B------:R-:W-:Y:S01]  /*123a0*/  UIADD3 UR48, UR20, 0x800, URZ ;  /* 0x0000080014307890 */ /* 0x000fe2000fffe03f */
[----:B------:R0:W-:Y:S01]  /*123b0*/  STL.64 [R1+0x28], R20 ;  /* 0x0000281401007387 */ /* 0x0001e20000100a00 */
[----:B------:R-:W-:Y:S01]  /*123c0*/  UMOV UR49, 0x40000040 ;  /* 0x4000004000317882 */ /* 0x000fe20000000000 */
[----:B------:R-:W-:Y:S01]  /*123d0*/  UIADD3 UR44, UR20, 0x802, URZ ;  /* 0x00000802142c7890 */ /* 0x000fe2000fffe03f */
[----:B------:R-:W-:Y:S01]  /*123e0*/  UMOV UR45, 0x40000040 ;  /* 0x40000040002d7882 */ /* 0x000fe20000000000 */
[----:B------:R-:W-:Y:S01]  /*123f0*/  UIADD3 UR40, UR20, 0x804, URZ ;  /* 0x0000080414287890 */ /* 0x000fe2000fffe03f */
[----:B------:R-:W2:Y:S01]  /*12400*/  LDL R0, [R1+0x54] ;  /* 0x0000540001007983 */ /* 0x000ea20000100800 */
[----:B------:R-:W-:-:S02]  /*12410*/  WARPGROUP.DEPBAR.LE gsb0, 0x0 ;  /* 0x00008000000079c5 */ /* 0x000fc40000010000 */
        /* <DEDUP_REMOVED lines=21> */
[----:B------:R-:W-:Y:S02]  /*12570*/  WARPGROUP.DEPBAR.LE gsb0, 0x0 ;  /* 0x00008000000079c5 */ /* 0x000fe40000010000 */
[----:B------:R-:W-:Y:S01]  /*12580*/  WARPGROUP.ARRIVE ;  /* 0x00000000000079c5 */ /* 0x000fe20000000000 */
[C---:B------:R-:W-:Y:S01]  /*12590*/  VIADD R8, R4.reuse, 0x504 ;  /* 0x0000050404087836 */ /* 0x040fe20000000000 */
[----:B------:R-:W-:Y:S01]  /*125a0*/  MOV R15, 0x40000040 ;  /* 0x40000040000f7802 */ /* 0x000fe20000000f00 */
[----:B------:R-:W-:Y:S01]  /*125b0*/  VIADD R14, R4, 0x604 ;  /* 0x00000604040e7836 */ /* 0x000fe20000000000 */
[----:B------:R-:W-:Y:S01]  /*125c0*/  UMOV UR41, 0x40000040 ;  /* 0x4000004000297882 */ /* 0x000fe20000000000 */
[----:B------:R-:W-:Y:S01]  /*125d0*/  UIADD3 UR36, UR20, 0x806, URZ ;  /* 0x0000080614247890 */ /* 0x000fe2000fffe03f */
[----:B------:R-:W-:Y:S01]  /*125e0*/  HGMMA.64x16x16.F32.BF16 R64, gdesc[UR4], R64, gsb0 ;  /* 0x00200000044079f0 */ /* 0x000fe20008001840 */
[----:B------:R-:W-:Y:S01]  /*125f0*/  R2UR UR6, R6 ;  /* 0x00000000060672ca */ /* 0x000fe200000e0000 */
[----:B------:R-:W-:Y:S01]  /*12600*/  UMOV UR4, UR22 ;  /* 0x0000001600047c82 */ /* 0x000fe20008000000 */
[----:B------:R-:W-:Y:S01]  /*12610*/  R2UR UR7, R7 ;  /* 0x00000000070772ca */ /* 0x000fe200000e0000 */
[----:B------:R-:W-:Y:S01]  /*12620*/  UMOV UR5, UR23 ;  /* 0x0000001700057c82 */ /* 0x000fe20008000000 */
[----:B------:R-:W-:-:S02]  /*12630*/  VIADD R6, R4, 0x682 ;  /* 0x0000068204067836 */ /* 0x000fc40000000000 */
[----:B------:R-:W-:Y:S01]  /*12640*/  IMAD.MOV.U32 R7, RZ, RZ, 0x40000040 ;  /* 0x40000040ff077424 */ /* 0x000fe200078e00ff */
[----:B------:R-:W-:Y:S01]  /*12650*/  UMOV UR37, 0x40000040 ;  /* 0x4000004000257882 */ /* 0x000fe20000000000 */
        /* <DEDUP_REMOVED lines=9> */
[----:B------:R-:W-:Y:S02]  /*126f0*/  WARPGROUP.DEPBAR.LE gsb0, 0x0 ;  /* 0x00008000000079c5 */ /* 0x000fe40000010000 */
[----:B------:R-:W-:-:S06]  /*12700*/  WARPGROUP.ARRIVE ;  /* 0x00000000000079c5 */ /* 0x000fcc0000000000 */
[----:B------:R-:W-:Y:S03]  /*12710*/  HGMMA.64x16x16.F32.BF16 R48, gdesc[UR16], R48, gsb0 ;  /* 0x00200000103079f0 */ /* 0x000fe60008001830 */
[----:B------:R-:W-:Y:S02]  /*12720*/  WARPGROUP.DEPBAR.LE gsb0, 0x0 ;  /* 0x00008000000079c5 */ /* 0x000fe40000010000 */
[----:B------:R-:W-:-:S06]  /*12730*/  WARPGROUP.ARRIVE ;  /* 0x00000000000079c5 */ /* 0x000fcc0000000000 */
[----:B------:R-:W-:Y:S01]  /*12740*/  HGMMA.64x16x16.F32.BF16 R40, gdesc[UR4], R40, gsb0 ;  /* 0x00200000042879f0 */ /* 0x000fe20008001828 */
[----:B------:R-:W-:-:S07]  /*12750*/  UIADD3 UR4, UR20, 0x404, URZ ;  /* 0x0000040414047890 */ /* 0x000fce000fffe03f */
[----:B------:R-:W-:Y:S01]  /*12760*/  UMOV UR24, UR4 ;  /* 0x0000000400187c82 */ /* 0x000fe20008000000 */
[----:B------:R-:W-:Y:S02]  /*12770*/  WARPGROUP.DEPBAR.LE gsb0, 0x0 ;  /* 0x00008000000079c5 */ /* 0x000fe40000010000 */
[----:B------:R-:W-:Y:S01]  /*12780*/  WARPGROUP.ARRIVE ;  /* 0x00000000000079c5 */ /* 0x000fe20000000000 */
[----:B------:R-:W-:Y:S01]  /*12790*/  IMAD.MOV.U32 R7, RZ, RZ, 0x40000040 ;  /* 0x40000040ff077424 */ /* 0x000fe200078e00ff */
[----:B------:R-:W-:Y:S01]  /*127a0*/  R2UR UR6, R6 ;  /* 0x00000000060672ca */ /* 0x000fe200000e0000 */
[----:B------:R-:W-:Y:S01]  /*127b0*/  UMOV UR22, UR24 ;  /* 0x0000001800167c82 */ /* 0x000fe20008000000 */
[----:B------:R-:W-:Y:S01]  /*127c0*/  UMOV UR23, UR25 ;  /* 0x0000001900177c82 */ /* 0x000fe20008000000 */
[----:B------:R-:W-:Y:S01]  /*127d0*/  IMAD.MOV.U32 R9, RZ, RZ, 0x40000040 ;  /* 0x40000040ff097424 */ /* 0x000fe200078e00ff */
[----:B------:R-:W-:Y:S01]  /*127e0*/  HGMMA.64x16x16.F32.BF16 R32, gdesc[UR8], R32, gsb0 ;  /* 0x00200000082079f0 */ /* 0x000fe20008001820 */
[----:B------:R-:W-:Y:S01]  /*127f0*/  R2UR UR18, R8 ;  /* 0x00000000081272ca */ /* 0x000fe200000e0000 */
[----:B--2---:R-:W-:-:S02]  /*12800*/  IMAD.IADD R5, R0, 0x1, R150 ;  /* 0x0000000100057824 */ /* 0x004fc400078e0296 */
[----:B------:R-:W-:Y:S01]  /*12810*/  IMAD.U32 R20, RZ, RZ, UR24 ;  /* 0x00000018ff147e24 */ /* 0x000fe2000f8e00ff */
        /* <DEDUP_REMOVED lines=8> */
[----:B------:R-:W-:Y:S01]  /*128a0*/  UMOV UR5, UR23 ;  /* 0x0000001700057c82 */ /* 0x000fe20008000000 */
[----:B------:R-:W-:Y:S01]  /*128b0*/  VIADD R6, R4, 0x484 ;  /* 0x0000048404067836 */ /* 0x000fe20000000000 */
[----:B------:R-:W-:Y:S02]  /*128c0*/  WARPGROUP.DEPBAR.LE gsb0, 0x0 ;  /* 0x00008000000079c5 */ /* 0x000fe40000010000 */
[----:B------:R-:W-:-:S07]  /*128d0*/  WARPGROUP.ARRIVE ;  /* 0x00000000000079c5 */ /* 0x000fce0000000000 */
[----:B------:R-:W-:Y:S01]  /*128e0*/  HGMMA.64x16x16.F32.BF16 R64, gdesc[UR4], R64, gsb0 ;  /* 0x00200000044079f0 */ /* 0x000fe20008001840 */
[----:B------:R-:W-:Y:S01]  /*128f0*/  IMAD.MOV.U32 R7, RZ, RZ, 0x40000040 ;  /* 0x40000040ff077424 */ /* 0x000fe200078e00ff */
[----:B------:R-:W-:-:S04]  /*12900*/  R2UR UR14, R6 ;  /* 0x00000000060e72ca */ /* 0x000fc800000e0000 */
[----:B------:R-:W-:Y:S01]  /*12910*/  R2UR UR15, R7 ;  /* 0x00000000070f72ca */ /* 0x000fe200000e0000 */
[----:B------:R-:W-:Y:S01]  /*12920*/  UMOV UR12, UR22 ;  /* 0x00000016000c7c82 */ /* 0x000fe20008000000 */
[----:B------:R-:W-:Y:S01]  /*12930*/  UMOV UR13, UR23 ;  /* 0x00000017000d7c82 */ /* 0x000fe20008000000 */
[----:B------:R-:W-:Y:S02]  /*12940*/  WARPGROUP.DEPBAR.LE gsb0, 0x0 ;  /* 0x00008000000079c5 */ /* 0x000fe40000010000 */
[----:B------:R-:W-:-:S08]  /*12950*/  WARPGROUP.ARRIVE ;  /* 0x00000000000079c5 */ /* 0x000fd00000000000 */
        /* <DEDUP_REMOVED lines=325> */
[----:B------:R-:W-:-:S05]  /*13db0*/  IMAD R2, R152, -0x70, R5 ;  /* 0xffffff9098027824 */ /* 0x000fca00078e0205 */
[C---:B------:R-:W-:Y:S02]  /*13dc0*/  ISETP.GT.AND P2, PT, R2.reuse, RZ, PT ;  /* 0x000000ff0200720c */ /* 0x040fe40003f44270 */
[C---:B------:R-:W-:Y:S02]  /*13dd0*/  ISETP.GT.AND P3, PT, R2.reuse, 0x1, PT ;  /* 0x000000010200780c */ /* 0x040fe40003f64270 */
[----:B------:R-:W-:Y:S02]  /*13de0*/  ISETP.GT.AND P4, PT, R2, 0x8, PT ;  /* 0x000000080200780c */ /* 0x000fe40003f84270 */
[----:B------:R-:W-:Y:S02]  /*13df0*/  FSEL R81, R72, -INF , P2 ;  /* 0xff80000048517808 */ /* 0x000fe40001000000 */
[----:B------:R-:W-:Y:S01]  /*13e00*/  FSEL R73, R73, -INF , P3 ;  /* 0xff80000049497808 */ /* 0x000fe20001800000 */
[----:B------:R-:W-:Y:S02]  /*13e10*/  WARPGROUP.DEPBAR.LE gsb0, 0x0 ;  /* 0x00008000000079c5 */ /* 0x000fe40000010000 */
[----:B------:R-:W-:-:S06]  /*13e20*/  WARPGROUP.ARRIVE ;  /* 0x00000000000079c5 */ /* 0x000fcc0000000000 */
[----:B------:R-:W-:Y:S01]  /*13e30*/  HGMMA.64x16x16.F32.BF16 R32, gdesc[UR8], R32, gsb0 ;  /* 0x00200000082079f0 */ /* 0x000fe20008001820 */
[----:B------:R-:W-:Y:S02]  /*13e40*/  ISETP.GT.AND P5, PT, R2, 0x9, PT ;  /* 0x000000090200780c */ /* 0x000fe40003fa4270 */
[----:B------:R-:W-:Y:S02]  /*13e50*/  FSEL R105, R76, -INF , P4 ;  /* 0xff8000004c697808 */ /* 0x000fe40002000000 */
[----:B------:R-:W-:Y:S02]  /*13e60*/  FMNMX.FTZ R0, R81, R73, !PT ;  /* 0x0000004951007209 */ /* 0x000fe40007810000 */
[----:B------:R-:W-:Y:S02]  /*13e70*/  FSEL R77, R77, -INF , P5 ;  /* 0xff8000004d4d7808 */ /* 0x000fe40002800000 */
[----:B------:R-:W-:Y:S02]  /*13e80*/  ISETP.GT.AND P6, PT, R2, 0x10, PT ;  /* 0x000000100200780c */ /* 0x000fe40003fc4270 */
        /* <DEDUP_REMOVED lines=12> */
[----:B------:R-:W-:Y:S01]  /*13f50*/  FMNMX.FTZ R0, R65, R0, !PT ;  /* 0x0000000041007209 */ /* 0x000fe20007810000 */
[----:B------:R-:W-:Y:S01]  /*13f60*/  VIADD R4, R4, 0xa06 ;  /* 0x00000a0604047836 */ /* 0x000fe20000000000 */
[----:B------:R-:W-:Y:S01]  /*13f70*/  FSEL R7, R74, -INF , P2 ;  /* 0xff8000004a077808 */ /* 0x000fe20001000000 */
[----:B------:R-:W-:Y:S01]  /*13f80*/  IMAD.MOV.U32 R5, RZ, RZ, 0x40000040 ;  /* 0x40000040ff057424 */ /* 0x000fe200078e00ff */
[----:B------:R-:W-:-:S02]  /*13f90*/  ISETP.GT.AND P2, PT, R2, 0x20, PT ;  /* 0x000000200200780c */ /* 0x000fc40003f44270 */
[----:B------:R-:W-:Y:S02]  /*13fa0*/  FSEL R69, R69, -INF , P5 ;  /* 0xff80000045457808 */ /* 0x000fe40002800000 */
[----:B------:R-:W-:Y:S02]  /*13fb0*/  FMNMX.FTZ R0, R109, R0, !PT ;  /* 0x000000006d007209 */ /* 0x000fe40007810000 */
[----:B------:R-:W-:Y:S02]  /*13fc0*/  R2UR UR6, R4 ;  /* 0x00000000040672ca */ /* 0x000fe400000e0000 */
[----:B------:R-:W-:Y:S02]  /*13fd0*/  R2UR UR7, R5 ;  /* 0x00000000050772ca */ /* 0x000fe400000e0000 */
[----:B------:R-:W-:Y:S02]  /*13fe0*/  FSEL R11, R66, -INF , P6 ;  /* 0xff800000420b7808 */ /* 0x000fe40003000000 */
[----:B------:R-:W-:-:S02]  /*13ff0*/  ISETP.GT.AND P6, PT, R2, 0x21, PT ;  /* 0x000000210200780c */ /* 0x000fc40003fc4270 */
[----:B------:R-:W-:Y:S02]  /*14000*/  FSEL R111, R56, -INF , P2 ;  /* 0xff800000386f7808 */ /* 0x000fe40001000000 */
[----:B------:R-:W-:Y:S02]  /*14010*/  FMNMX.FTZ R0, R69, R0, !PT ;  /* 0x0000000045007209 */ /* 0x000fe40007810000 */
[----:B------:R-:W-:Y:S01]  /*14020*/  FSEL R71, R71, -INF , P5 ;  /* 0xff80000047477808 */ /* 0x000fe20002800000 */
[----:B------:R-:W-:Y:S02]  /*14030*/  WARPGROUP.DEPBAR.LE gsb0, 0x0 ;  /* 0x00008000000079c5 */ /* 0x000fe40000010000 */
[----:B------:R-:W-:Y:S02]  /*14040*/  ISETP.GT.AND P5, PT, R2, 0x28, PT ;  /* 0x000000280200780c */ /* 0x000fe40003fa4270 */
[----:B------:R-:W-:Y:S02]  /*14050*/  FSEL R113, R57, -INF , P6 ;  /* 0xff80000039717808 */ /* 0x000fe40003000000 */
[----:B------:R-:W-:Y:S01]  /*14060*/  FMNMX.FTZ R0, R111, R0, !PT ;  /* 0x000000006f007209 */ /* 0x000fe20007810000 */
[----:B------:R-:W-:Y:S01]  /*14070*/  WARPGROUP.ARRIVE ;  /* 0x00000000000079c5 */ /* 0x000fe20000000000 */
[----:B------:R-:W-:-:S02]  /*14080*/  FSEL R13, R70, -INF , P4 ;  /* 0xff800000460d7808 */ /* 0x000fc40002000000 */
[----:B------:R-:W-:Y:S02]  /*14090*/  ISETP.GT.AND P4, PT, R2, 0x29, PT ;  /* 0x000000290200780c */ /* 0x000fe40003f84270 */
[----:B------:R-:W-:Y:S02]  /*140a0*/  FSEL R115, R60, -INF , P5 ;  /* 0xff8000003c737808 */ /* 0x000fe40002800000 */
[----:B------:R-:W-:Y:S01]  /*140b0*/  FMNMX.FTZ R0, R113, R0, !PT ;  /* 0x0000000071007209 */ /* 0x000fe20007810000 */
[----:B------:R-:W-:Y:S01]  /*140c0*/  UMOV UR4, UR36 ;  /* 0x0000002400047c82 */ /* 0x000fe20008000000 */
[----:B------:R-:W-:Y:S01]  /*140d0*/  UMOV UR5, UR37 ;  /* 0x0000002500057c82 */ /* 0x000fe20008000000 */
[----:B------:R-:W-:Y:S01]  /*140e0*/  FSEL R67, R67, -INF , P3 ;  /* 0xff80000043437808 */ /* 0x000fe20001800000 */
[----:B------:R-:W-:Y:S01]  /*140f0*/  HGMMA.64x16x16.F32.BF16 R24, gdesc[UR4], R24, gsb0 ;  /* 0x00200000041879f0 */ /* 0x000fe20008001818 */
[----:B------:R-:W-:Y:S01]  /*14100*/  ISETP.GT.AND P3, PT, R2, 0x30, PT ;  /* 0x000000300200780c */ /* 0x000fe20003f64270 */
[----:B------:R0:W-:Y:S01]  /*14110*/  STL.64 [R1+0x20], R20 ;  /* 0x0000201401007387 */ /* 0x0001e20000100a00 */
[----:B------:R-:W-:Y:S01]  /*14120*/  FSEL R117, R61, -INF , P4 ;  /* 0xff8000003d757808 */ /* 0x000fe20002000000 */
[----:B------:R-:W-:Y:S01]  /*14130*/  ULDC UR4, c[0x0][0x988] ;  /* 0x0002620000047ab9 */ /* 0x000fe20000000800 */
        /* <DEDUP_REMOVED lines=9> */
[----:B0-----:R-:W-:Y:S02]  /*141d0*/  FSEL R21, R62, -INF , P5 ;  /* 0xff8000003e157808 */ /* 0x001fe40002800000 */
        /* <DEDUP_REMOVED lines=32> */
[----:B------:R-:W-:-:S02]  /*143e0*/  FSEL R125, R37, -INF , P2 ;  /* 0xff800000257d7808 */ /* 0x000fc40001000000 */
[----:B------:R-:W-:Y:S02]  /*143f0*/  FMNMX.FTZ R0, R123, R0, !PT ;  /* 0x000000007b007209 */ /* 0x000fe40007810000 */
[----:B------:R-:W-:Y:S01]  /*14400*/  ISETP.GT.AND P3, PT, R2, 0x60, PT ;  /* 0x000000600200780c */ /* 0x000fe20003f64270 */
[----:B------:R-:W-:Y:S02]  /*14410*/  WARPGROUP.DEPBAR.LE gsb0, 0x0 ;  /* 0x00008000000079c5 */ /* 0x000fe40000010000 */
[----:B------:R-:W-:Y:S02]  /*14420*/  FSEL R45, R42, -INF , P4 ;  /* 0xff8000002a2d7808 */ /* 0x000fe40002000000 */
[----:B------:R-:W-:Y:S02]  /*14430*/  FSEL R127, R24, -INF , P3 ;  /* 0xff800000187f7808 */ /* 0x000fe40001800000 */
[----:B------:R-:W-:Y:S02]  /*14440*/  FMNMX.FTZ R0, R125, R0, !PT ;  /* 0x000000007d007209 */ /* 0x000fe40007810000 */
[----:B------:R-:W-:-:S02]  /*14450*/  ISETP.GT.AND P4, PT, R2, 0x61, PT ;  /* 0x000000610200780c */ /* 0x000fc40003f84270 */
[----:B------:R-:W-:Y:S02]  /*14460*/  FSEL R55, R55, -INF , P5 ;  /* 0xff80000037377808 */ /* 0x000fe40002800000 */
[----:B------:R-:W-:Y:S02]  /*14470*/  FSEL R41, R54, -INF , P6 ;  /* 0xff80000036297808 */ /* 0x000fe40003000000 */
[----:B------:R-:W-:Y:S02]  /*14480*/  P2R R32, PR, RZ, 0x2 ;  /* 0x00000002ff207803 */ /* 0x000fe40000000000 */
[----:B------:R-:W-:Y:S02]  /*14490*/  P2R R20, PR, RZ, 0x1 ;  /* 0x00000001ff147803 */ /* 0x000fe40000000000 */
[----:B------:R-:W-:Y:S02]  /*144a0*/  FSEL R129, R25, -INF , P4 ;  /* 0xff80000019817808 */ /* 0x000fe40002000000 */
[----:B------:R-:W-:-:S02]  /*144b0*/  FMNMX.FTZ R0, R127, R0, !PT ;  /* 0x000000007f007209 */ /* 0x000fc40007810000 */
[C---:B------:R-:W-:Y:S02]  /*144c0*/  ISETP.GT.AND P5, PT, R2.reuse, 0x68, PT ;  /* 0x000000680200780c */ /* 0x040fe40003fa4270 */
[C---:B------:R-:W-:Y:S02]  /*144d0*/  ISETP.GT.AND P6, PT, R2.reuse, 0x69, PT ;  /* 0x000000690200780c */ /* 0x040fe40003fc4270 */
[C---:B------:R-:W-:Y:S02]  /*144e0*/  ISETP.GT.AND P0, PT, R2.reuse, 0x49, PT ;  /* 0x000000490200780c */ /* 0x040fe40003f04270 */
[----:B------:R-:W-:Y:S02]  /*144f0*/  ISETP.GT.AND P1, PT, R2, 0x50, PT ;  /* 0x000000500200780c */ /* 0x000fe40003f24270 */
[----:B------:R-:W-:Y:S02]  /*14500*/  FMNMX.FTZ R2, R7, R75, !PT ;  /* 0x0000004b07027209 */ /* 0x000fe40007810000 */
[----:B------:R-:W-:-:S02]  /*14510*/  FSEL R103, R28, -INF , P5 ;  /* 0xff8000001c677808 */ /* 0x000fc40002800000 */
[----:B------:R-:W-:Y:S02]  /*14520*/  FMNMX.FTZ R0, R129, R0, !PT ;  /* 0x0000000081007209 */ /* 0x000fe40007810000 */
[----:B------:R-:W-:Y:S02]  /*14530*/  FMNMX.FTZ R2, R9, R2, !PT ;  /* 0x0000000209027209 */ /* 0x000fe40007810000 */
[----:B------:R-:W-:Y:S02]  /*14540*/  FSEL R95, R29, -INF , P6 ;  /* 0xff8000001d5f7808 */ /* 0x000fe40003000000 */
[----:B------:R-:W-:Y:S02]  /*14550*/  FMNMX.FTZ R0, R103, R0, !PT ;  /* 0x0000000067007209 */ /* 0x000fe40007810000 */
[----:B------:R-:W-:Y:S02]  /*14560*/  FMNMX.FTZ R2, R79, R2, !PT ;  /* 0x000000024f027209 */ /* 0x000fe40007810000 */
[----:B------:R-:W-:-:S02]  /*14570*/  FMNMX.FTZ R4, R95, R0, !PT ;  /* 0x000000005f047209 */ /* 0x000fc40007810000 */
        /* <DEDUP_REMOVED lines=16> */
[----:B------:R-:W-:Y:S01]  /*14680*/  FMNMX.FTZ R2, R43, R2, !PT ;  /* 0x000000022b027209 */ /* 0x000fe20007810000 */
[----:B------:R-:W-:Y:S01]  /*14690*/  IMAD.U32 R0, RZ, RZ, UR4 ;  /* 0x00000004ff007e24 */ /* 0x000fe2000f8e00ff */
[----:B------:R-:W-:Y:S02]  /*146a0*/  FSEL R47, R47, -INF , P0 ;  /* 0xff8000002f2f7808 */ /* 0x000fe40000000000 */
[----:B0-----:R-:W-:Y:S02]  /*146b0*/  FMNMX.FTZ R5, R6, R5, !PT ;  /* 0x0000000506057209 */ /* 0x001fe40007810000 */
[----:B------:R-:W-:Y:S02]  /*146c0*/  FMNMX.FTZ R2, R33, R2, !PT ;  /* 0x0000000221027209 */ /* 0x000fe40007810000 */
[----:B------:R-:W-:Y:S01]  /*146d0*/  FSEL R25, R34, -INF , P1 ;  /* 0xff80000022197808 */ /* 0x000fe20000800000 */
[----:B------:R-:W-:Y:S01]  /*146e0*/  FMUL.FTZ R8, R5, R0 ;  /* 0x0000000005087220 */ /* 0x000fe20000410000 */
[----:B------:R-:W-:-:S02]  /*146f0*/  ISETP.NE.AND P1, PT, R32, RZ, PT ;  /* 0x000000ff2000720c */ /* 0x000fc40003f25270 */
[----:B------:R-:W-:Y:S02]  /*14700*/  FMNMX.FTZ R2, R47, R2, !PT ;  /* 0x000000022f027209 */ /* 0x000fe40007810000 */
[----:B------:R-:W-:Y:S02]  /*14710*/  P2R R14, PR, RZ, 0x4 ;  /* 0x00000004ff0e7803 */ /* 0x000fe40000000000 */
[----:B------:R-:W-:Y:S02]  /*14720*/  FSETP.NEU.FTZ.AND P2, PT, R5, -INF , PT ;  /* 0xff8000000500780b */ /* 0x000fe40003f5d000 */
[----:B------:R-:W-:Y:S02]  /*14730*/  ISETP.NE.AND P0, PT, R20, RZ, PT ;  /* 0x000000ff1400720c */ /* 0x000fe40003f05270 */
[----:B------:R-:W-:Y:S02]  /*14740*/  FSEL R35, R35, -INF , P1 ;  /* 0xff80000023237808 */ /* 0x000fe40000800000 */
[----:B------:R-:W-:-:S02]  /*14750*/  FMNMX.FTZ R2, R25, R2, !PT ;  /* 0x0000000219027209 */ /* 0x000fc40007810000 */
[----:B------:R-:W-:Y:S02]  /*14760*/  FSEL R8, R8, RZ, P2 ;  /* 0x000000ff08087208 */ /* 0x000fe40001000000 */
[----:B------:R-:W-:Y:S02]  /*14770*/  ISETP.NE.AND P2, PT, R14, RZ, PT ;  /* 0x000000ff0e00720c */ /* 0x000fe40003f45270 */
[----:B------:R-:W-:Y:S02]  /*14780*/  FSEL R29, R38, -INF , P0 ;  /* 0xff800000261d7808 */ /* 0x000fe40000000000 */
[----:B------:R-:W-:Y:S01]  /*14790*/  FMNMX.FTZ R2, R35, R2, !PT ;  /* 0x0000000223027209 */ /* 0x000fe20007810000 */
[--C-:B------:R-:W-:Y:S01]  /*147a0*/  FFMA.FTZ R61, R69, R0, -R8.reuse ;  /* 0x00000000453d7223 */ /* 0x100fe20000010808 */
[----:B------:R-:W-:Y:S02]  /*147b0*/  FSEL R69, R39, -INF , P2 ;  /* 0xff80000027457808 */ /* 0x000fe40001000000 */
[----:B------:R-:W-:Y:S01]  /*147c0*/  FMNMX.FTZ R2, R29, R2, !PT ;  /* 0x000000021d027209 */ /* 0x000fe20007810000 */
[----:B------:R-:W-:Y:S01]  /*147d0*/  FFMA.FTZ R37, R73, R0, -R8 ;  /* 0x0000000049257223 */ /* 0x000fe20000010808 */
[----:B------:R-:W-:-:S02]  /*147e0*/  FSEL R73, R26, -INF , P3 ;  /* 0xff8000001a497808 */ /* 0x000fc40001800000 */
[----:B------:R-:W-:Y:S01]  /*147f0*/  FMNMX.FTZ R2, R69, R2, !PT ;  /* 0x0000000245027209 */ /* 0x000fe20007810000 */
[--C-:B------:R-:W-:Y:S01]  /*14800*/  FFMA.FTZ R53, R77, R0, -R8.reuse ;  /* 0x000000004d357223 */ /* 0x100fe20000010808 */
[----:B------:R-:W-:Y:S02]  /*14810*/  FSEL R77, R27, -INF , P4 ;  /* 0xff8000001b4d7808 */ /* 0x000fe40002000000 */
[----:B------:R-:W-:Y:S01]  /*14820*/  FMNMX.FTZ R2, R73, R2, !PT ;  /* 0x0000000249027209 */ /* 0x000fe20007810000 */
[--C-:B------:R-:W-:Y:S01]  /*14830*/  FFMA.FTZ R200, R81, R0, -R8.reuse ;  /* 0x0000000051c87223 */ /* 0x100fe20000010808 */
[----:B------:R-:W-:Y:S02]  /*14840*/  FSEL R81, R30, -INF , P5 ;  /* 0xff8000001e517808 */ /* 0x000fe40002800000 */
[----:B------:R-:W-:Y:S01]  /*14850*/  FMNMX.FTZ R2, R77, R2, !PT ;  /* 0x000000024d027209 */ /* 0x000fe20007810000 */
[----:B------:R-:W-:Y:S01]  /*14860*/  FFMA.FTZ R27, R85, R0, -R8 ;  /* 0x00000000551b7223 */ /* 0x000fe20000010808 */
[----:B------:R-:W-:-:S02]  /*14870*/  FSEL R85, R31, -INF , P6 ;  /* 0xff8000001f557808 */ /* 0x000fc40003000000 */
[----:B------:R-:W-:-:S04]  /*14880*/  FMNMX.FTZ R2, R81, R2, !PT ;  /* 0x0000000251027209 */ /* 0x000fc80007810000 */
[----:B------:R-:W-:Y:S01]  /*14890*/  FMNMX.FTZ R2, R85, R2, !PT ;  /* 0x0000000255027209 */ /* 0x000fe20007810000 */
[----:B------:R-:W-:-:S04]  /*148a0*/  FFMA.FTZ R202, R105, R0, -R8 ;  /* 0x0000000069ca7223 */ /* 0x000fc80000010808 */
[----:B------:R-:W0:Y:S02]  /*148b0*/  SHFL.BFLY PT, R105, R2, 0x2, 0x1f ;  /* 0x0c401f0002697f89 */ /* 0x000e2400000e0000 */
[----:B0-----:R-:W-:-:S05]  /*148c0*/  FMNMX.FTZ R105, R2, R105, !PT ;  /* 0x0000006902697209 */ /* 0x001fca0007810000 */
[----:B------:R-:W0:Y:S01]  /*148d0*/  SHFL.BFLY PT, R4, R105, 0x1, 0x1f ;  /* 0x0c201f0069047f89 */ /* 0x000e2200000e0000 */
[----:B------:R-:W-:Y:S01]  /*148e0*/  MUFU.EX2 R200, R200 ;  /* 0x000000c800c87308 */ /* 0x000fe20000000800 */
[----:B------:R-:W-:-:S07]  /*148f0*/  FFMA.FTZ R196, R107, R0, -R8 ;  /* 0x000000006bc47223 */ /* 0x000fce0000010808 */
[----:B------:R-:W1:Y:S01]  /*14900*/  MUFU.EX2 R37, R37 ;  /* 0x0000002500257308 */ /* 0x000e620000000800 */
[----:B------:R-:W-:Y:S01]  /*14910*/  FFMA.FTZ R57, R65, R0, -R8 ;  /* 0x0000000041397223 */ /* 0x000fe20000010808 */
[----:B0-----:R-:W-:-:S06]  /*14920*/  FMNMX.FTZ R4, R105, R4, !PT ;  /* 0x0000000469047209 */ /* 0x001fcc0007810000 */
[----:B------:R-:W0:Y:S01]  /*14930*/  MUFU.EX2 R202, R202 ;  /* 0x000000ca00ca7308 */ /* 0x000e220000000800 */
[C---:B------:R-:W-:Y:S01]  /*14940*/  FSETP.NEU.FTZ.AND P2, PT, R4.reuse, -INF , PT ;  /* 0xff8000000400780b */ /* 0x040fe20003f5d000 */
[----:B------:R-:W-:-:S05]  /*14950*/  FMUL.FTZ R2, R4, R0 ;  /* 0x0000000004027220 */ /* 0x000fca0000410000 */
[----:B------:R-:W-:Y:S01]  /*14960*/  FSEL R14, R2, RZ, P2 ;  /* 0x000000ff020e7208 */ /* 0x000fe20001000000 */
[----:B------:R-:W2:Y:S01]  /*14970*/  MUFU.EX2 R53, R53 ;  /* 0x0000003500357308 */ /* 0x000ea20000000800 */
[----:B------:R-:W-:-:S03]  /*14980*/  FFMA.FTZ R198, R109, R0, -R8 ;  /* 0x000000006dc67223 */ /* 0x000fc60000010808 */
[-CC-:B------:R-:W-:Y:S01]  /*14990*/  FFMA.FTZ R201, R7, R0.reuse, -R14.reuse ;  /* 0x0000000007c97223 */ /* 0x180fe2000001080e */
[----:B------:R-:W-:-:S03]  /*149a0*/  FFMA.FTZ R2, R75, R0, -R14 ;  /* 0x000000004b027223 */ /* 0x000fc6000001080e */
[----:B------:R-:W3:Y:S01]  /*149b0*/  MUFU.EX2 R196, R196 ;  /* 0x000000c400c47308 */ /* 0x000ee20000000800 */
[-CC-:B------:R-:W-:Y:S01]  /*149c0*/  FFMA.FTZ R203, R9, R0.reuse, -R14.reuse ;  /* 0x0000000009cb7223 */ /* 0x180fe2000001080e */
[----:B-1----:R-:W-:Y:S01]  /*149d0*/  FADD.FTZ R7, R200, R37 ;  /* 0x00000025c8077221 */ /* 0x002fe20000010000 */
[----:B------:R-:W-:-:S05]  /*149e0*/  FFMA.FTZ R6, R79, R0, -R14 ;  /* 0x000000004f067223 */ /* 0x000fca000001080e */
[----:B------:R-:W1:Y:S01]  /*149f0*/  MUFU.EX2 R57, R57 ;  /* 0x0000003900397308 */ /* 0x000e620000000800 */
[----:B0-----:R-:W-:Y:S01]  /*14a00*/  FADD.FTZ R26, R202, R7 ;  /* 0x00000007ca1a7221 */ /* 0x001fe20000010000 */
[----:B------:R-:W-:-:S06]  /*14a10*/  FFMA.FTZ R192, R111, R0, -R8 ;  /* 0x000000006fc07223 */ /* 0x000fcc0000010808 */
[----:B------:R-:W-:Y:S01]  /*14a20*/  MUFU.EX2 R201, R201 ;  /* 0x000000c900c97308 */ /* 0x000fe20000000800 */
[----:B------:R-:W-:-:S07]  /*14a30*/  FFMA.FTZ R197, R11, R0, -R14 ;  /* 0x000000000bc57223 */ /* 0x000fce000001080e */
[----:B------:R-:W0:Y:S01]  /*14a40*/  MUFU.EX2 R2, R2 ;  /* 0x0000000200027308 */ /* 0x000e220000000800 */
[-CC-:B------:R-:W-:Y:S01]  /*14a50*/  FFMA.FTZ R190, R83, R0.reuse, -R8.reuse ;  /* 0x0000000053be7223 */ /* 0x180fe20000010808 */
[-CC-:B------:R-:W-:Y:S01]  /*14a60*/  FFMA.FTZ R31, R87, R0.reuse, -R8.reuse ;  /* 0x00000000571f7223 */ /* 0x180fe20000010808 */
[----:B------:R-:W-:-:S05]  /*14a70*/  FFMA.FTZ R184, R89, R0, -R8 ;  /* 0x0000000059b87223 */ /* 0x000fca0000010808 */
[----:B------:R-:W4:Y:S01]  /*14a80*/  MUFU.EX2 R198, R198 ;  /* 0x000000c600c67308 */ /* 0x000f220000000800 */
[-CC-:B------:R-:W-:Y:S01]  /*14a90*/  FFMA.FTZ R83, R91, R0.reuse, -R8.reuse ;  /* 0x000000005b537223 */ /* 0x180fe20000010808 */
[----:B------:R-:W-:Y:S01]  /*14aa0*/  FFMA.FTZ R186, R93, R0, -R8 ;  /* 0x000000005dba7223 */ /* 0x000fe20000010808 */
[----:B--2---:R-:W-:-:S05]  /*14ab0*/  FADD.FTZ R7, R53, R26 ;  /* 0x0000001a35077221 */ /* 0x004fca0000010000 */
[----:B------:R-:W2:Y:S01]  /*14ac0*/  MUFU.EX2 R203, R203 ;  /* 0x000000cb00cb7308 */ /* 0x000ea20000000800 */
[-CC-:B------:R-:W-:Y:S01]  /*14ad0*/  FFMA.FTZ R65, R113, R0.reuse, -R8.reuse ;  /* 0x0000000071417223 */ /* 0x180fe20000010808 */
[-CC-:B------:R-:W-:Y:S01]  /*14ae0*/  FFMA.FTZ R194, R115, R0.reuse, -R8.reuse ;  /* 0x0000000073c27223 */ /* 0x180fe20000010808 */
[-CC-:B------:R-:W-:Y:S01]  /*14af0*/  FFMA.FTZ R117, R117, R0.reuse, -R8.reuse ;  /* 0x0000000075757223 */ /* 0x180fe20000010808 */
[-CC-:B------:R-:W-:Y:S01]  /*14b00*/  FFMA.FTZ R188, R121, R0.reuse, -R8.reuse ;  /* 0x0000000079bc7223 */ /* 0x180fe20000010808 */
[-CC-:B------:R-:W-:Y:S01]  /*14b10*/  FFMA.FTZ R87, R101, R0.reuse, -R8.reuse ;  /* 0x0000000065577223 */ /* 0x180fe20000010808 */
[-CC-:B------:R-:W-:Y:S02]  /*14b20*/  FFMA.FTZ R180, R99, R0.reuse, -R8.reuse ;  /* 0x0000000063b47223 */ /* 0x180fe40000010808 */
[----:B------:R-:W5:Y:S01]  /*14b30*/  MUFU.EX2 R61, R61 ;  /* 0x0000003d003d7308 */ /* 0x000f620000000800 */
[-CC-:B------:R-:W-:Y:S01]  /*14b40*/  FFMA.FTZ R89, R97, R0.reuse, -R8.reuse ;  /* 0x0000000061597223 */ /* 0x180fe20000010808 */
[-CC-:B------:R-:W-:Y:S01]  /*14b50*/  FFMA.FTZ R182, R123, R0.reuse, -R8.reuse ;  /* 0x000000007bb67223 */ /* 0x180fe20000010808 */
[-CC-:B------:R-:W-:Y:S01]  /*14b60*/  FFMA.FTZ R91, R125, R0.reuse, -R8.reuse ;  /* 0x000000007d5b7223 */ /* 0x180fe20000010808 */
[-CC-:B------:R-:W-:Y:S01]  /*14b70*/  FFMA.FTZ R176, R127, R0.reuse, -R8.reuse ;  /* 0x000000007fb07223 */ /* 0x180fe20000010808 */
[-CC-:B------:R-:W-:Y:S01]  /*14b80*/  FFMA.FTZ R93, R129, R0.reuse, -R8.reuse ;  /* 0x00000000815d7223 */ /* 0x180fe20000010808 */
[-CC-:B------:R-:W-:Y:S01]  /*14b90*/  FFMA.FTZ R178, R103, R0.reuse, -R8.reuse ;  /* 0x0000000067b27223 */ /* 0x180fe20000010808 */
[-C--:B------:R-:W-:Y:S01]  /*14ba0*/  FFMA.FTZ R95, R95, R0.reuse, -R8 ;  /* 0x000000005f5f7223 */ /* 0x080fe20000010808 */
[----:B------:R-:W5:Y:S01]  /*14bb0*/  MUFU.EX2 R6, R6 ;  /* 0x0000000600067308 */ /* 0x000f620000000800 */
[-CC-:B------:R-:W-:Y:S01]  /*14bc0*/  FFMA.FTZ R8, R67, R0.reuse, -R14.reuse ;  /* 0x0000000043087223 */ /* 0x180fe2000001080e */
[----:B---3--:R-:W-:Y:S01]  /*14bd0*/  FADD.FTZ R28, R196, R7 ;  /* 0x00000007c41c7221 */ /* 0x008fe20000010000 */
[----:B------:R-:W-:-:S05]  /*14be0*/  FFMA.FTZ R199, R13, R0, -R14 ;  /* 0x000000000dc77223 */ /* 0x000fca000001080e */
[----:B------:R-:W3:Y:S01]  /*14bf0*/  MUFU.EX2 R192, R192 ;  /* 0x000000c000c07308 */ /* 0x000ee20000000800 */
[----:B-1----:R-:W-:Y:S01]  /*14c00*/  FADD.FTZ R7, R57, R28 ;  /* 0x0000001c39077221 */ /* 0x002fe20000010000 */
[----:B------:R-:W-:Y:S01]  /*14c10*/  ISETP.NE.AND P0, PT, R10, RZ, PT ;  /* 0x000000ff0a00720c */ /* 0x000fe20003f05270 */
[----:B0-----:R-:W-:-:S05]  /*14c20*/  FADD.FTZ R28, R201, R2 ;  /* 0x00000002c91c7221 */ /* 0x001fca0000010000 */
[----:B------:R-:W0:Y:S01]  /*14c30*/  MUFU.EX2 R197, R197 ;  /* 0x000000c500c57308 */ /* 0x000e220000000800 */
[----:B------:R-:W-:Y:S01]  /*14c40*/  FFMA.FTZ R10, R71, R0, -R14 ;  /* 0x00000000470a7223 */ /* 0x000fe2000001080e */
[----:B----4-:R-:W-:-:S06]  /*14c50*/  FADD.FTZ R30, R198, R7 ;  /* 0x00000007c61e7221 */ /* 0x010fcc0000010000 */
[----:B------:R-:W1:Y:S01]  /*14c60*/  MUFU.EX2 R65, R65 ;  /* 0x0000004100417308 */ /* 0x000e620000000800 */
[----:B--2---:R-:W-:Y:S01]  /*14c70*/  FADD.FTZ R7, R203, R28 ;  /* 0x0000001ccb077221 */ /* 0x004fe20000010000 */
[----:B------:R-:W-:-:S06]  /*14c80*/  FFMA.FTZ R193, R15, R0, -R14 ;  /* 0x000000000fc17223 */ /* 0x000fcc000001080e */
[----:B------:R-:W2:Y:S01]  /*14c90*/  MUFU.EX2 R8, R8 ;  /* 0x0000000800087308 */ /* 0x000ea20000000800 */
[----:B-----5:R-:W-:Y:S01]  /*14ca0*/  FADD.FTZ R9, R61, R30 ;  /* 0x0000001e3d097221 */ /* 0x020fe20000010000 */
[----:B------:R-:W-:-:S06]  /*14cb0*/  ISETP.NE.AND P1, PT, R12, RZ, PT ;  /* 0x000000ff0c00720c */ /* 0x000fcc0003f25270 */
[----:B------:R-:W4:Y:S01]  /*14cc0*/  MUFU.EX2 R194, R194 ;  /* 0x000000c200c27308 */ /* 0x000f220000000800 */
[----:B------:R-:W-:Y:S01]  /*14cd0*/  FADD.FTZ R30, R6, R7 ;  /* 0x00000007061e7221 */ /* 0x000fe20000010000 */
[----:B------:R-:W-:-:S06]  /*14ce0*/  FFMA.FTZ R12, R59, R0, -R14 ;  /* 0x000000003b0c7223 */ /* 0x000fcc000001080e */
[----:B------:R-:W5:Y:S01]  /*14cf0*/  MUFU.EX2 R199, R199 ;  /* 0x000000c700c77308 */ /* 0x000f620000000800 */
[----:B---3--:R-:W-:Y:S01]  /*14d00*/  FADD.FTZ R32, R192, R9 ;  /* 0x00000009c0207221 */ /* 0x008fe20000010000 */
[----:B0-----:R-:W-:-:S06]  /*14d10*/  FADD.FTZ R7, R197, R30 ;  /* 0x0000001ec5077221 */ /* 0x001fcc0000010000 */
[----:B------:R-:W0:Y:S01]  /*14d20*/  MUFU.EX2 R39, R117 ;  /* 0x0000007500277308 */ /* 0x000e220000000800 */
[----:B------:R-:W-:-:S07]  /*14d30*/  FFMA.FTZ R195, R21, R0, -R14 ;  /* 0x0000000015c37223 */ /* 0x000fce000001080e */
[----:B------:R-:W3:Y:S01]  /*14d40*/  MUFU.EX2 R10, R10 ;  /* 0x0000000a000a7308 */ /* 0x000ee20000000800 */
[----:B-1----:R-:W-:Y:S01]  /*14d50*/  FADD.FTZ R9, R65, R32 ;  /* 0x0000002041097221 */ /* 0x002fe20000010000 */
[----:B--2---:R-:W-:-:S06]  /*14d60*/  FADD.FTZ R30, R8, R7 ;  /* 0x00000007081e7221 */ /* 0x004fcc0000010000 */
[----:B------:R-:W1:Y:S08]  /*14d70*/  MUFU.EX2 R188, R188 ;  /* 0x000000bc00bc7308 */ /* 0x000e700000000800 */
[----:B------:R-:W2:Y:S01]  /*14d80*/  MUFU.EX2 R193, R193 ;  /* 0x000000c100c17308 */ /* 0x000ea20000000800 */
[----:B------:R-:W-:Y:S01]  /*14d90*/  FFMA.FTZ R63, R63, R0, -R14 ;  /* 0x000000003f3f7223 */ /* 0x000fe2000001080e */
[----:B----4-:R-:W-:-:S06]  /*14da0*/  FADD.FTZ R32, R194, R9 ;  /* 0x00000009c2207221 */ /* 0x010fcc0000010000 */
[----:B------:R-:W4:Y:S01]  /*14db0*/  MUFU.EX2 R27, R27 ;  /* 0x0000001b001b7308 */ /* 0x000f220000000800 */
[----:B-----5:R-:W-:Y:S01]  /*14dc0*/  FADD.FTZ R7, R199, R30 ;  /* 0x0000001ec7077221 */ /* 0x020fe20000010000 */
[----:B------:R-:W-:-:S06]  /*14dd0*/  FFMA.FTZ R49, R49, R0, -R14 ;  /* 0x0000000031317223 */ /* 0x000fcc000001080e */
[----:B------:R-:W5:Y:S01]  /*14de0*/  MUFU.EX2 R12, R12 ;  /* 0x0000000c000c7308 */ /* 0x000f620000000800 */
[----:B0-----:R-:W-:Y:S01]  /*14df0*/  FADD.FTZ R9, R39, R32 ;  /* 0x0000002027097221 */ /* 0x001fe20000010000 */
[----:B---3--:R-:W-:-:S06]  /*14e00*/  FADD.FTZ R32, R10, R7 ;  /* 0x000000070a207221 */ /* 0x008fcc0000010000 */
[----:B------:R-:W0:Y:S01]  /*14e10*/  MUFU.EX2 R190, R190 ;  /* 0x000000be00be7308 */ /* 0x000e220000000800 */
[----:B------:R-:W-:-:S07]  /*14e20*/  @!P1 VIADD R3, R3, 0x36840 ;  /* 0x0003684003039836 */ /* 0x000fce0000000000 */
[----:B------:R-:W3:Y:S01]  /*14e30*/  MUFU.EX2 R195, R195 ;  /* 0x000000c300c37308 */ /* 0x000ee20000000800 */
[----:B------:R-:W-:Y:S01]  /*14e40*/  FFMA.FTZ R51, R51, R0, -R14 ;  /* 0x0000000033337223 */ /* 0x000fe2000001080e */
[----:B-1----:R-:W-:-:S06]  /*14e50*/  FADD.FTZ R34, R188, R9 ;  /* 0x00000009bc227221 */ /* 0x002fcc0000010000 */
[----:B------:R-:W1:Y:S01]  /*14e60*/  MUFU.EX2 R31, R31 ;  /* 0x0000001f001f7308 */ /* 0x000e620000000800 */
[----:B--2---:R-:W-:Y:S01]  /*14e70*/  FADD.FTZ R7, R193, R32 ;  /* 0x00000020c1077221 */ /* 0x004fe20000010000 */
[----:B------:R-:W-:-:S06]  /*14e80*/  FFMA.FTZ R41, R41, R0, -R14 ;  /* 0x0000000029297223 */ /* 0x000fcc000001080e */
[----:B------:R-:W2:Y:S01]  /*14e90*/  MUFU.EX2 R20, R63 ;  /* 0x0000003f00147308 */ /* 0x000ea20000000800 */
[----:B------:R-:W-:Y:S01]  /*14ea0*/  @!P1 PRMT R3, RZ, 0x654, R3 ;  /* 0x00000654ff039816 */ /* 0x000fe20000000003 */
[----:B----4-:R-:W-:-:S06]  /*14eb0*/  FADD.FTZ R9, R27, R34 ;  /* 0x000000221b097221 */ /* 0x010fcc0000010000 */
[----:B------:R-:W4:Y:S01]  /*14ec0*/  MUFU.EX2 R184, R184 ;  /* 0x000000b800b87308 */ /* 0x000f220000000800 */
[----:B-----5:R-:W-:Y:S01]  /*14ed0*/  FADD.FTZ R32, R12, R7 ;  /* 0x000000070c207221 */ /* 0x020fe20000010000 */
[----:B------:R-:W-:Y:S01]  /*14ee0*/  FFMA.FTZ R55, R55, R0, -R14 ;  /* 0x0000000037377223 */ /* 0x000fe2000001080e */
[----:B------:R3:W-:Y:S05]  /*14ef0*/  @!P1 SYNCS.ARRIVE.TRANS64.RED.A1T0 RZ, [R3+URZ], RZ ;  /* 0x000000ff03ff99a7 */ /* 0x0007ea000810043f */
[----:B------:R-:W5:Y:S01]  /*14f00*/  MUFU.EX2 R49, R49 ;  /* 0x0000003100317308 */ /* 0x000f620000000800 */
[----:B0-----:R-:W-:-:S07]  /*14f10*/  FADD.FTZ R34, R190, R9 ;  /* 0x00000009be227221 */ /* 0x001fce0000010000 */
[----:B------:R-:W0:Y:S01]  /*14f20*/  MUFU.EX2 R83, R83 ;  /* 0x0000005300537308 */ /* 0x000e220000000800 */
[----:B---3--:R-:W-:Y:S01]  /*14f30*/  FADD.FTZ R3, R195, R32 ;  /* 0x00000020c3037221 */ /* 0x008fe20000010000 */
[----:B------:R-:W-:-:S06]  /*14f40*/  FFMA.FTZ R45, R45, R0, -R14 ;  /* 0x000000002d2d7223 */ /* 0x000fcc000001080e */
        /* <DEDUP_REMOVED lines=13> */
[----:B------:R-:W0:Y:S08]  /*15020*/  MUFU.EX2 R180, R180 ;  /* 0x000000b400b47308 */ /* 0x000e300000000800 */
[----:B------:R-:W3:Y:S01]  /*15030*/  MUFU.EX2 R45, R45 ;  /* 0x0000002d002d7308 */ /* 0x000ee20000000800 */
[----:B------:R-:W-:Y:S01]  /*15040*/  FFMA.FTZ R47, R47, R0, -R14 ;  /* 0x000000002f2f7223 */ /* 0x000fe2000001080e */
[----:B-1----:R-:W-:-:S06]  /*15050*/  FADD.FTZ R36, R186, R7 ;  /* 0x00000007ba247221 */ /* 0x002fcc0000010000 */
[----:B------:R-:W1:Y:S01]  /*15060*/  MUFU.EX2 R89, R89 ;  /* 0x0000005900597308 */ /* 0x000e620000000800 */
[----:B--2---:R-:W-:Y:S01]  /*15070*/  FADD.FTZ R3, R41, R34 ;  /* 0x0000002229037221 */ /* 0x004fe20000010000 */
[----:B------:R-:W-:-:S06]  /*15080*/  FFMA.FTZ R25, R25, R0, -R14 ;  /* 0x0000000019197223 */ /* 0x000fcc000001080e */
[----:B------:R-:W2:Y:S01]  /*15090*/  MUFU.EX2 R28, R43 ;  /* 0x0000002b001c7308 */ /* 0x000ea20000000800 */
[----:B----4-:R-:W-:Y:S01]  /*150a0*/  FADD.FTZ R7, R87, R36 ;  /* 0x0000002457077221 */ /* 0x010fe20000010000 */
[----:B-----5:R-:W-:-:S06]  /*150b0*/  FADD.FTZ R34, R26, R3 ;  /* 0x000000031a227221 */ /* 0x020fcc0000010000 */
[----:B------:R-:W4:Y:S08]  /*150c0*/  MUFU.EX2 R182, R182 ;  /* 0x000000b600b67308 */ /* 0x000f300000000800 */
[----:B------:R-:W5:Y:S01]  /*150d0*/  MUFU.EX2 R33, R33 ;  /* 0x0000002100217308 */ /* 0x000f620000000800 */
[----:B------:R-:W-:Y:S01]  /*150e0*/  FFMA.FTZ R35, R35, R0, -R14 ;  /* 0x0000000023237223 */ /* 0x000fe2000001080e */
[----:B0-----:R-:W-:-:S06]  /*150f0*/  FADD.FTZ R36, R180, R7 ;  /* 0x00000007b4247221 */ /* 0x001fcc0000010000 */
[----:B------:R-:W0:Y:S01]  /*15100*/  MUFU.EX2 R91, R91 ;  /* 0x0000005b005b7308 */ /* 0x000e220000000800 */
[----:B---3--:R-:W-:Y:S01]  /*15110*/  FADD.FTZ R3, R45, R34 ;  /* 0x000000222d037221 */ /* 0x008fe20000010000 */
[----:B------:R-:W-:-:S06]  /*15120*/  FFMA.FTZ R29, R29, R0, -R14 ;  /* 0x000000001d1d7223 */ /* 0x000fcc000001080e */
[----:B------:R-:W3:Y:S01]  /*15130*/  MUFU.EX2 R30, R47 ;  /* 0x0000002f001e7308 */ /* 0x000ee20000000800 */
[----:B-1----:R-:W-:Y:S01]  /*15140*/  FADD.FTZ R7, R89, R36 ;  /* 0x0000002459077221 */ /* 0x002fe20000010000 */
[----:B--2---:R-:W-:-:S06]  /*15150*/  FADD.FTZ R34, R28, R3 ;  /* 0x000000031c227221 */ /* 0x004fcc0000010000 */
[----:B------:R-:W1:Y:S01]  /*15160*/  MUFU.EX2 R25, R25 ;  /* 0x0000001900197308 */ /* 0x000e620000000800 */
[----:B------:R-:W-:Y:S01]  /*15170*/  FFMA.FTZ R69, R69, R0, -R14 ;  /* 0x0000000045457223 */ /* 0x000fe2000001080e */
[----:B----4-:R-:W-:Y:S01]  /*15180*/  FADD.FTZ R36, R182, R7 ;  /* 0x00000007b6247221 */ /* 0x010fe20000010000 */
[----:B-----5:R-:W-:-:S05]  /*15190*/  FADD.FTZ R3, R33, R34 ;  /* 0x0000002221037221 */ /* 0x020fca0000010000 */
[----:B------:R-:W2:Y:S01]  /*151a0*/  MUFU.EX2 R32, R35 ;  /* 0x0000002300207308 */ /* 0x000ea20000000800 */
[-CC-:B------:R-:W-:Y:S01]  /*151b0*/  FFMA.FTZ R73, R73, R0.reuse, -R14.reuse ;  /* 0x0000000049497223 */ /* 0x180fe2000001080e */
[-CC-:B------:R-:W-:Y:S01]  /*151c0*/  FFMA.FTZ R77, R77, R0.reuse, -R14.reuse ;  /* 0x000000004d4d7223 */ /* 0x180fe2000001080e */
[-CC-:B------:R-:W-:Y:S01]  /*151d0*/  FFMA.FTZ R81, R81, R0.reuse, -R14.reuse ;  /* 0x0000000051517223 */ /* 0x180fe2000001080e */
[----:B------:R-:W-:-:S04]  /*151e0*/  FFMA.FTZ R85, R85, R0, -R14 ;  /* 0x0000000055557223 */ /* 0x000fc8000001080e */
[----:B------:R-:W4:Y:S01]  /*151f0*/  MUFU.EX2 R29, R29 ;  /* 0x0000001d001d7308 */ /* 0x000f220000000800 */
[----:B0-----:R-:W-:Y:S01]  /*15200*/  FADD.FTZ R7, R91, R36 ;  /* 0x000000245b077221 */ /* 0x001fe20000010000 */
[----:B---3--:R-:W-:-:S06]  /*15210*/  FADD.FTZ R36, R30, R3 ;  /* 0x000000031e247221 */ /* 0x008fcc0000010000 */
[----:B------:R-:W0:Y:S01]  /*15220*/  MUFU.EX2 R14, R69 ;  /* 0x00000045000e7308 */ /* 0x000e220000000800 */
[----:B-1----:R-:W-:-:S07]  /*15230*/  FADD.FTZ R3, R25, R36 ;  /* 0x0000002419037221 */ /* 0x002fce0000010000 */
[----:B------:R-:W1:Y:S01]  /*15240*/  MUFU.EX2 R176, R176 ;  /* 0x000000b000b07308 */ /* 0x000e620000000800 */
[----:B--2---:R-:W-:-:S07]  /*15250*/  FADD.FTZ R36, R32, R3 ;  /* 0x0000000320247221 */ /* 0x004fce0000010000 */
[----:B------:R-:W2:Y:S01]  /*15260*/  MUFU.EX2 R73, R73 ;  /* 0x0000004900497308 */ /* 0x000ea20000000800 */
[----:B----4-:R-:W-:-:S07]  /*15270*/  FADD.FTZ R3, R29, R36 ;  /* 0x000000241d037221 */ /* 0x010fce0000010000 */
[----:B------:R-:W3:Y:S01]  /*15280*/  MUFU.EX2 R93, R93 ;  /* 0x0000005d005d7308 */ /* 0x000ee20000000800 */
[----:B------:R-:W-:-:S07]  /*15290*/  F2FP.BF16.F32.PACK_AB R201, R2, R201 ;  /* 0x000000c902c9723e */ /* 0x000fce00000010ff */
[----:B------:R-:W4:Y:S01]  /*152a0*/  MUFU.EX2 R34, R77 ;  /* 0x0000004d00227308 */ /* 0x000f220000000800 */
[----:B0-----:R-:W-:-:S07]  /*152b0*/  FADD.FTZ R36, R14, R3 ;  /* 0x000000030e247221 */ /* 0x001fce0000010000 */
[----:B------:R-:W0:Y:S01]  /*152c0*/  MUFU.EX2 R178, R178 ;  /* 0x000000b200b27308 */ /* 0x000e220000000800 */
[----:B------:R-:W-:-:S07]  /*152d0*/  ISETP.GE.AND P2, PT, R150, 0x71, PT ;  /* 0x000000719600780c */ /* 0x000fce0003f46270 */
[----:B------:R-:W5:Y:S01]  /*152e0*/  MUFU.EX2 R81, R81 ;  /* 0x0000005100517308 */ /* 0x000f620000000800 */
[----:B-1----:R-:W-:Y:S01]  /*152f0*/  FADD.FTZ R38, R176, R7 ;  /* 0x00000007b0267221 */ /* 0x002fe20000010000 */
[----:B--2---:R-:W-:-:S06]  /*15300*/  FADD.FTZ R3, R73, R36 ;  /* 0x0000002449037221 */ /* 0x004fcc0000010000 */
[----:B------:R-:W1:Y:S08]  /*15310*/  MUFU.EX2 R95, R95 ;  /* 0x0000005f005f7308 */ /* 0x000e700000000800 */
[----:B------:R-:W2:Y:S01]  /*15320*/  MUFU.EX2 R2, R85 ;  /* 0x0000005500027308 */ /* 0x000ea20000000800 */
[----:B------:R-:W-:Y:S01]  /*15330*/  F2FP.BF16.F32.PACK_AB R203, R6, R203 ;  /* 0x000000cb06cb723e */ /* 0x000fe200000010ff */
[----:B---3--:R-:W-:Y:S01]  /*15340*/  FADD.FTZ R7, R93, R38 ;  /* 0x000000265d077221 */ /* 0x008fe20000010000 */
[----:B----4-:R-:W-:Y:S01]  /*15350*/  FADD.FTZ R6, R34, R3 ;  /* 0x0000000322067221 */ /* 0x010fe20000010000 */
[----:B------:R-:W-:Y:S02]  /*15360*/  BSSY B0, `(.L_x_3471) ;  /* 0x0000587000007945 */ /* 0x000fe40003800000 */
[----:B0-----:R-:W-:Y:S01]  /*15370*/  FADD.FTZ R38, R178, R7 ;  /* 0x00000007b2267221 */ /* 0x001fe20000010000 */
[----:B-----5:R-:W-:Y:S01]  /*15380*/  FADD.FTZ R3, R81, R6 ;  /* 0x0000000651037221 */ /* 0x020fe20000010000 */
[----:B------:R-:W-:Y:S01]  /*15390*/  F2FP.BF16.F32.PACK_AB R200, R37, R200 ;  /* 0x000000c825c8723e */ /* 0x000fe200000010ff */
[--C-:B------:R-:W-:Y:S01]  /*153a0*/  IMAD.MOV.U32 R118, RZ, RZ, R119.reuse ;  /* 0x000000ffff767224 */ /* 0x100fe200078e0077 */
[----:B------:R-:W-:Y:S01]  /*153b0*/  F2FP.BF16.F32.PACK_AB R202, R53, R202 ;  /* 0x000000ca35ca723e */ /* 0x000fe200000010ff */
[----:B-1----:R-:W-:Y:S01]  /*153c0*/  FADD.FTZ R7, R95, R38 ;  /* 0x000000265f077221 */ /* 0x002fe20000010000 */
[----:B------:R-:W-:Y:S01]  /*153d0*/  F2FP.BF16.F32.PACK_AB R196, R57, R196 ;  /* 0x000000c439c4723e */ /* 0x000fe200000010ff */
[--C-:B------:R-:W-:Y:S01]  /*153e0*/  IMAD.MOV.U32 R117, RZ, RZ, R119.reuse ;  /* 0x000000ffff757224 */ /* 0x100fe200078e0077 */
[----:B------:R-:W-:Y:S01]  /*153f0*/  F2FP.BF16.F32.PACK_AB R198, R61, R198 ;  /* 0x000000c63dc6723e */ /* 0x000fe200000010ff */
[----:B------:R-:W-:Y:S01]  /*15400*/  IMAD.MOV.U32 R116, RZ, RZ, R119 ;  /* 0x000000ffff747224 */ /* 0x000fe200078e0077 */
[----:B------:R-:W-:Y:S01]  /*15410*/  F2FP.BF16.F32.PACK_AB R192, R65, R192 ;  /* 0x000000c041c0723e */ /* 0x000fe200000010ff */
[----:B--2---:R-:W-:Y:S01]  /*15420*/  FADD.FTZ R6, R2, R3 ;  /* 0x0000000302067221 */ /* 0x004fe20000010000 */
        /* <DEDUP_REMOVED lines=170> */
.L_x_3483:
[----:B------:R-:W-:-:S05]  /*15ed0*/  VIADD R0, R12, 0x1 ;  /* 0x000000010c007836 */ /* 0x000fca0000000000 */
[----:B------:R-:W-:-:S04]  /*15ee0*/  ISETP.NE.AND P2, PT, R0, 0x2, PT ;  /* 0x000000020000780c */ /* 0x000fc80003f45270 */
[----:B------:R-:W-:Y:S02]  /*15ef0*/  SEL R214, RZ, 0x1, P2 ;  /* 0x00000001ffd67807 */ /* 0x000fe40001000000 */
[----:B------:R-:W-:Y:S02]  /*15f00*/  SEL R212, R0, RZ, P2 ;  /* 0x000000ff00d47207 */ /* 0x000fe40001000000 */
[----:B------:R-:W-:Y:S01]  /*15f10*/  LOP3.LUT R214, R11, R214, RZ, 0x3c, !PT ;  /* 0x000000d60bd67212 */ /* 0x000fe200078e3cff */
[----:B------:R-:W-:Y:S06]  /*15f20*/  @!P0 BRA `(.L_x_3473) ;  /* 0x0000000000048947 */ /* 0x000fec0003800000 */
[----:B------:R-:W-:Y:S01]  /*15f30*/  BPT.TRAP 0x1 ;  /* 0x000000040000795c */ /* 0x000fe20000300000 */
.L_x_3473:
[----:B------:R-:W-:Y:S01]  /*15f40*/  IMAD R13, R212, 0x8, R18 ;  /* 0x00000008d40d7824 */ /* 0x000fe200078e0212 */
[----:B------:R-:W-:-:S04]  /*15f50*/  SHF.L.U32 R4, R214, 0x1f, RZ ;  /* 0x0000001fd6047819 */ /* 0x000fc800000006ff */
[----:B------:R0:W1:Y:S01]  /*15f60*/  SYNCS.PHASECHK.TRANS64.TRYWAIT P2, [R13+URZ+0x36830], R4 ;  /* 0x036830040d0075a7 */ /* 0x000062000804017f */
[----:B------:R-:W-:Y:S05]  /*15f70*/  @!P0 BRA `(.L_x_3474) ;  /* 0x0000000000048947 */ /* 0x000fea0003800000 */
[----:B------:R-:W-:Y:S01]  /*15f80*/  BPT.TRAP 0x1 ;  /* 0x000000040000795c */ /* 0x000fe20000300000 */
.L_x_3474:
[----:B------:R-:W-:Y:S01]  /*15f90*/  IMAD R0, R212, 0xa80, R216 ;  /* 0x00000a80d4007824 */ /* 0x000fe200078e02d8 */
[----:B------:R-:W-:Y:S03]  /*15fa0*/  BSSY B1, `(.L_x_3475) ;  /* 0x0000006000017945 */ /* 0x000fe60003800000 */
[C---:B------:R-:W-:Y:S02]  /*15fb0*/  VIADD R20, R0.reuse, 0x80 ;  /* 0x0000008000147836 */ /* 0x040fe40000000000 */
[----:B------:R-:W-:Y:S01]  /*15fc0*/  VIADD R120, R0, 0x100 ;  /* 0x0000010000787836 */ /* 0x000fe20000000000 */
[----:B-1----:R-:W-:Y:S06]  /*15fd0*/  @P2 BRA `(.L_x_3476) ;  /* 0x0000000000082947 */ /* 0x002fec0003800000 */
[----:B------:R-:W1:Y:S02]  /*15fe0*/  SYNCS.PHASECHK.TRANS64.TRYWAIT P2, [R13+URZ+0x36830], R4 ;  /* 0x036830040d0075a7 */ /* 0x000e64000804017f */
[----:B-1----:R-:W-:Y:S05]  /*15ff0*/  @!P2 BRA `(.L_x_3477) ;  /* 0x000000e80034a947 */ /* 0x002fea0003800000 */
.L_x_3476:
[----:B------:R-:W-:Y:S05]  /*16000*/  BSYNC B1 ;  /* 0x0000000000017941 */ /* 0x000fea0003800000 */
.L_x_3475:
[----:B------:R-:W2:Y:S04]  /*16010*/  LDL.64 R14, [R1+0x48] ;  /* 0x00004800010e7983 */ /* 0x000ea80000100a00 */
[----:B------:R-:W3:Y:S01]  /*16020*/  LDL.64 R122, [R1] ;  /* 0x00000000017a7983 */ /* 0x000ee20000100a00 */
[----:B------:R-:W-:Y:S01]  /*16030*/  WARPGROUP.ARRIVE ;  /* 0x00000000000079c5 */ /* 0x000fe20000000000 */
[----:B------:R-:W-:Y:S01]  /*16040*/  IMAD.MOV.U32 R21, RZ, RZ, 0x40000040 ;  /* 0x40000040ff157424 */ /* 0x000fe200078e00ff */
[----:B------:R-:W-:-:S04]  /*16050*/  R2UR UR6, R20 ;  /* 0x00000000140672ca */ /* 0x000fc800000e0000 */
[C---:B------:R-:W-:Y:S01]  /*16060*/  R2UR UR7, R21.reuse ;  /* 0x00000000150772ca */ /* 0x040fe200000e0000 */
[----:B------:R-:W-:Y:S01]  /*16070*/  IMAD.MOV.U32 R20, RZ, RZ, R120 ;  /* 0x000000ffff147224 */ /* 0x000fe200078e0078 */
[----:B------:R-:W-:-:S04]  /*16080*/  R2UR UR19, R21 ;  /* 0x00000000151372ca */ /* 0x000fc800000e0000 */
[----:B------:R-:W-:Y:S01]  /*16090*/  R2UR UR18, R20 ;  /* 0x00000000141272ca */ /* 0x000fe200000e0000 */
[----:B------:R-:W-:Y:S01]  /*160a0*/  VIADD R20, R0, 0x200 ;  /* 0x0000020000147836 */ /* 0x000fe20000000000 */
[----:B------:R-:W-:-:S04]  /*160b0*/  R2UR UR15, R21 ;  /* 0x00000000150f72ca */ /* 0x000fc800000e0000 */
[----:B------:R-:W-:Y:S02]  /*160c0*/  R2UR UR14, R20 ;  /* 0x00000000140e72ca */ /* 0x000fe400000e0000 */
[----:B--2---:R-:W-:Y:S01]  /*160d0*/  R2UR UR42, R14 ;  /* 0x000000000e2a72ca */ /* 0x004fe200000e0000 */
[----:B------:R-:W-:Y:S01]  /*160e0*/  IMAD.MOV.U32 R14, RZ, RZ, R0 ;  /* 0x000000ffff0e7224 */ /* 0x000fe200078e0000 */
[----:B------:R-:W-:Y:S01]  /*160f0*/  R2UR UR43, R15 ;  /* 0x000000000f2b72ca */ /* 0x000fe200000e0000 */
[----:B------:R-:W-:Y:S01]  /*16100*/  IMAD.MOV.U32 R15, RZ, RZ, 0x40000040 ;  /* 0x40000040ff0f7424 */ /* 0x000fe200078e00ff */
[----:B---3--:R-:W-:Y:S02]  /*16110*/  R2UR UR28, R122 ;  /* 0x000000007a1c72ca */ /* 0x008fe400000e0000 */
[----:B------:R-:W-:Y:S02]  /*16120*/  R2UR UR29, R123 ;  /* 0x000000007b1d72ca */ /* 0x000fe400000e0000 */
[----:B------:R-:W-:Y:S01]  /*16130*/  R2UR UR26, R14 ;  /* 0x000000000e1a72ca */ /* 0x000fe200000e0000 */
[----:B------:R-:W2:Y:S01]  /*16140*/  LDL.64 R122, [R1+0x40] ;  /* 0x00004000017a7983 */ /* 0x000ea20000100a00 */
[----:B------:R-:W-:-:S07]  /*16150*/  R2UR UR27, R15 ;  /* 0x000000000f1b72ca */ /* 0x000fce00000e0000 */
[----:B------:R-:W-:Y:S02]  /*16160*/  UMOV UR24, UR28 ;  /* 0x0000001c00187c82 */ /* 0x000fe40008000000 */
[----:B------:R-:W-:-:S04]  /*16170*/  UMOV UR25, UR29 ;  /* 0x0000001d00197c82 */ /* 0x000fc80008000000 */
        /* <DEDUP_REMOVED lines=18> */
[----:B------:R-:W-:Y:S01]  /*162a0*/  HGMMA.64x16x16.F32.BF16 R144, gdesc[UR20], RZ, !UPT, gsb0 ;  /* 0x00200000149079f0 */ /* 0x000fe2000c0018ff */
[----:B------:R-:W-:Y:S01]  /*162b0*/  UMOV UR12, UR28 ;  /* 0x0000001c000c7c82 */ /* 0x000fe20008000000 */
[----:B------:R-:W-:Y:S01]  /*162c0*/  UMOV UR13, UR29 ;  /* 0x0000001d000d7c82 */ /* 0x000fe20008000000 */
[----:B------:R-:W-:Y:S01]  /*162d0*/  VIADD R120, R0, 0x280 ;  /* 0x0000028000787836 */ /* 0x000fe20000000000 */
[----:B------:R-:W-:Y:S02]  /*162e0*/  WARPGROUP.DEPBAR.LE gsb0, 0x0 ;  /* 0x00008000000079c5 */ /* 0x000fe40000010000 */
[----:B------:R-:W-:-:S06]  /*162f0*/  WARPGROUP.ARRIVE ;  /* 0x00000000000079c5 */ /* 0x000fcc0000000000 */
[----:B------:R-:W-:Y:S01]  /*16300*/  HGMMA.64x16x16.F32.BF16 R136, gdesc[UR12], RZ, !UPT, gsb0 ;  /* 0x002000000c8879f0 */ /* 0x000fe2000c0018ff */
[----:B------:R-:W-:Y:S01]  /*16310*/  IMAD.MOV.U32 R121, RZ, RZ, 0x40000040 ;  /* 0x40000040ff797424 */ /* 0x000fe200078e00ff */
[----:B------:R-:W-:-:S04]  /*16320*/  R2UR UR10, R120 ;  /* 0x00000000780a72ca */ /* 0x000fc800000e0000 */
[----:B------:R-:W-:Y:S01]  /*16330*/  R2UR UR11, R121 ;  /* 0x00000000790b72ca */ /* 0x000fe200000e0000 */
[----:B------:R-:W-:Y:S01]  /*16340*/  UMOV UR8, UR28 ;  /* 0x0000001c00087c82 */ /* 0x000fe20008000000 */
[----:B------:R-:W-:Y:S01]  /*16350*/  UMOV UR9, UR29 ;  /* 0x0000001d00097c82 */ /* 0x000fe20008000000 */
[----:B------:R-:W-:Y:S02]  /*16360*/  WARPGROUP.DEPBAR.LE gsb0, 0x0 ;  /* 0x00008000000079c5 */ /* 0x000fe40000010000 */
[----:B------:R-:W-:-:S08]  /*16370*/  WARPGROUP.ARRIVE ;  /* 0x00000000000079c5 */ /* 0x000fd00000000000 */
[----:B------:R-:W-:Y:S01]  /*16380*/  HGMMA.64x16x16.F32.BF16 R128, gdesc[UR8], RZ, !UPT, gsb0 ;  /* 0x00200000088079f0 */ /* 0x000fe2000c0018ff */
[C---:B------:R-:W-:Y:S02]  /*16390*/  VIADD R14, R0.reuse, 0x300 ;  /* 0x00000300000e7836 */ /* 0x040fe40000000000 */
[----:B------:R-:W-:Y:S02]  /*163a0*/  VIADD R120, R0, 0x182 ;  /* 0x0000018200787836 */ /* 0x000fe40000000000 */
[----:B------:R-:W-:Y:S01]  /*163b0*/  IMAD.MOV.U32 R121, RZ, RZ, 0x40000040 ;  /* 0x40000040ff797424 */ /* 0x000fe200078e00ff */
[----:B------:R-:W-:Y:S02]  /*163c0*/  R2UR UR58, R14 ;  /* 0x000000000e3a72ca */ /* 0x000fe400000e0000 */
[----:B------:R-:W-:Y:S02]  /*163d0*/  R2UR UR59, R15 ;  /* 0x000000000f3b72ca */ /* 0x000fe400000e0000 */
[----:B------:R-:W-:Y:S01]  /*163e0*/  R2UR UR26, R120 ;  /* 0x00000000781a72ca */ /* 0x000fe200000e0000 */
[----:B------:R-:W-:Y:S01]  /*163f0*/  VIADD R120, R0, 0x302 ;  /* 0x0000030200787836 */ /* 0x000fe20000000000 */
[----:B------:R-:W-:Y:S01]  /*16400*/  R2UR UR27, R121 ;  /* 0x00000000791b72ca */ /* 0x000fe200000e0000 */
[----:B------:R-:W-:Y:S01]  /*16410*/  IMAD.MOV.U32 R121, RZ, RZ, 0x40000040 ;  /* 0x40000040ff797424 */ /* 0x000fe200078e00ff */
[----:B--2---:R-:W-:-:S02]  /*16420*/  R2UR UR38, R122 ;  /* 0x000000007a2672ca */ /* 0x004fc400000e0000 */
[----:B------:R-:W-:Y:S02]  /*16430*/  R2UR UR46, R120 ;  /* 0x00000000782e72ca */ /* 0x000fe400000e0000 */
[----:B------:R-:W-:Y:S02]  /*16440*/  R2UR UR47, R121 ;  /* 0x00000000792f72ca */ /* 0x000fe400000e0000 */
[----:B------:R-:W-:Y:S01]  /*16450*/  R2UR UR39, R123 ;  /* 0x000000007b2772ca */ /* 0x000fe200000e0000 */
[----:B------:R-:W-:Y:S01]  /*16460*/  UMOV UR56, UR28 ;  /* 0x0000001c00387c82 */ /* 0x000fe20008000000 */
[----:B------:R-:W-:Y:S01]  /*16470*/  UMOV UR57, UR29 ;  /* 0x0000001d00397c82 */ /* 0x000fe20008000000 */
[----:B------:R-:W-:Y:S02]  /*16480*/  WARPGROUP.DEPBAR.LE gsb0, 0x0 ;  /* 0x00008000000079c5 */ /* 0x000fe40000010000 */
[----:B------:R-:W-:-:S06]  /*16490*/  WARPGROUP.ARRIVE ;  /* 0x00000000000079c5 */ /* 0x000fcc0000000000 */
[----:B------:R-:W-:Y:S01]  /*164a0*/  HGMMA.64x16x16.F32.BF16 R120, gdesc[UR56], RZ, !UPT, gsb0 ;  /* 0x00200000387879f0 */ /* 0x000fe2000c0018ff */
        /* <DEDUP_REMOVED lines=27> */
[----:B------:R-:W-:Y:S01]  /*16660*/  UMOV UR24, UR42 ;  /* 0x0000002a00187c82 */ /* 0x000fe20008000000 */
[----:B------:R-:W-:Y:S01]  /*16670*/  UMOV UR25, UR43 ;  /* 0x0000002b00197c82 */ /* 0x000fe20008000000 */
[----:B------:R-:W-:Y:S01]  /*16680*/  VIADD R14, R0, 0x202 ;  /* 0x00000202000e7836 */ /* 0x000fe20000000000 */
[----:B------:R-:W-:Y:S02]  /*16690*/  WARPGROUP.DEPBAR.LE gsb0, 0x0 ;  /* 0x00008000000079c5 */ /* 0x000fe40000010000 */
[----:B------:R-:W-:-:S06]  /*166a0*/  WARPGROUP.ARRIVE ;  /* 0x00000000000079c5 */ /* 0x000fcc0000000000 */
        /* <DEDUP_REMOVED lines=15> */
[----:B------:R-:W-:Y:S01]  /*167a0*/  MOV R5, UR45 ;  /* 0x0000002d00057c02 */ /* 0x000fe20008000f00 */
[----:B------:R-:W-:Y:S02]  /*167b0*/  WARPGROUP.DEPBAR.LE gsb0, 0x0 ;  /* 0x00008000000079c5 */ /* 0x000fe40000010000 */
[----:B------:R-:W-:Y:S01]  /*167c0*/  WARPGROUP.ARRIVE ;  /* 0x00000000000079c5 */ /* 0x000fe20000000000 */
[----:B01----:R-:W-:Y:S01]  /*167d0*/  MOV R4, UR44 ;  /* 0x0000002c00047c02 */ /* 0x003fe20008000f00 */
[----:B------:R-:W-:Y:S01]  /*167e0*/  VIADD R14, R0, 0x4 ;  /* 0x00000004000e7836 */ /* 0x000fe20000000000 */
[----:B------:R-:W-:Y:S01]  /*167f0*/  UMOV UR12, UR38 ;  /* 0x00000026000c7c82 */ /* 0x000fe20008000000 */
[----:B------:R-:W-:Y:S01]  /*16800*/  IMAD.MOV.U32 R15, RZ, RZ, 0x40000040 ;  /* 0x40000040ff0f7424 */ /* 0x000fe200078e00ff */
[----:B------:R-:W-:-:S02]  /*16810*/  UMOV UR13, UR39 ;  /* 0x00000027000d7c82 */ /* 0x000fc40008000000 */
[----:B------:R-:W-:Y:S01]  /*16820*/  HGMMA.64x16x16.F32.BF16 R128, gdesc[UR16], R128, gsb0 ;  /* 0x00200000108079f0 */ /* 0x000fe20008001880 */
[----:B------:R-:W-:Y:S01]  /*16830*/  UMOV UR44, UR42 ;  /* 0x0000002a002c7c82 */ /* 0x000fe20008000000 */
[----:B------:R-:W-:Y:S01]  /*16840*/  UMOV UR45, UR43 ;  /* 0x0000002b002d7c82 */ /* 0x000fe20008000000 */
[----:B------:R-:W-:Y:S01]  /*16850*/  UMOV UR8, UR38 ;  /* 0x0000002600087c82 */ /* 0x000fe20008000000 */
[----:B------:R-:W-:Y:S01]  /*16860*/  UMOV UR9, UR39 ;  /* 0x0000002700097c82 */ /* 0x000fe20008000000 */
[----:B------:R-:W2:Y:S01]  /*16870*/  LDL.64 R20, [R1+0x38] ;  /* 0x0000380001147983 */ /* 0x000ea20000100a00 */
        /* <DEDUP_REMOVED lines=179> */
[----:B------:R-:W-:-:S09]  /*173b0*/  UMOV UR17, UR39 ;  /* 0x0000002700117c82 */ /* 0x000fd20008000000 */
        /* <DEDUP_REMOVED lines=152> */
[----:B------:R-:W-:Y:S01]  /*17d40*/  R2UR UR45, R5 ;  /* 0x00000000052d72ca */ /* 0x000fe200000e0000 */
[----:B------:R-:W-:Y:S01]  /*17d50*/  IMAD.MOV.U32 R5, RZ, RZ, 0x40000040 ;  /* 0x40000040ff057424 */ /* 0x000fe200078e00ff */
[----:B------:R-:W-:Y:S01]  /*17d60*/  R2UR UR44, R4 ;  /* 0x00000000042c72ca */ /* 0x000fe200000e0000 */
[----:B------:R-:W-:-:S03]  /*17d70*/  VIADD R4, R0, 0x406 ;  /* 0x0000040600047836 */ /* 0x000fc60000000000 */
        /* <DEDUP_REMOVED lines=395> */
.L_x_3478:
[----:B------:R-:W-:Y:S01]  /*19630*/  SHF.L.U32 R0, R11, 0x1f, RZ ;  /* 0x0000001f0b007819 */ /* 0x000fe200000006ff */
[----:B------:R-:W-:-:S04]  /*19640*/  IMAD R11, R12, 0x8, R18 ;  /* 0x000000080c0b7824 */ /* 0x000fc800078e0212 */
[----:B------:R0:W1:Y:S01]  /*19650*/  SYNCS.PHASECHK.TRANS64.TRYWAIT P2, [R11+URZ+0x36850], R0 ;  /* 0x036850000b0075a7 */ /* 0x000062000804017f */
[----:B------:R-:W-:Y:S05]  /*19660*/  @!P0 BRA `(.L_x_3479) ;  /* 0x0000000000048947 */ /* 0x000fea0003800000 */
[----:B------:R-:W-:Y:S01]  /*19670*/  BPT.TRAP 0x1 ;  /* 0x000000040000795c */ /* 0x000fe20000300000 */
.L_x_3479:
[----:B------:R-:W-:Y:S04]  /*19680*/  BSSY B1, `(.L_x_3480) ;  /* 0x0000004000017945 */ /* 0x000fe80003800000 */
[----:B-1----:R-:W-:Y:S05]  /*19690*/  @P2 BRA `(.L_x_3481) ;  /* 0x0000000000082947 */ /* 0x002fea0003800000 */
[----:B------:R-:W1:Y:S02]  /*196a0*/  SYNCS.PHASECHK.TRANS64.TRYWAIT P2, [R11+URZ+0x36850], R0 ;  /* 0x036850000b0075a7 */ /* 0x000e64000804017f */
[----:B-1----:R-:W-:Y:S05]  /*196b0*/  @!P2 BRA `(.L_x_3482) ;  /* 0x000000b00098a947 */ /* 0x002fea0003800000 */
.L_x_3481:
[----:B------:R-:W-:Y:S05]  /*196c0*/  BSYNC B1 ;  /* 0x0000000000017941 */ /* 0x000fea0003800000 */
.L_x_3480:
[----:B01----:R-:W-:Y:S01]  /*196d0*/  VIADD R0, R18, 0x400 ;  /* 0x0000040012007836 */ /* 0x003fe20000000000 */
[----:B------:R-:W-:Y:S01]  /*196e0*/  WARPGROUP.ARRIVE ;  /* 0x00000000000079c5 */ /* 0x000fe20000000000 */
[----:B------:R-:W-:Y:S01]  /*196f0*/  IMAD.MOV.U32 R15, RZ, RZ, 0x40000040 ;  /* 0x40000040ff0f7424 */ /* 0x000fe200078e00ff */
[----:B------:R-:W-:Y:S01]  /*19700*/  ULDC UR4, c[0x0][0x988] ;  /* 0x0002620000047ab9 */ /* 0x000fe20000000800 */
[----:B------:R-:W-:Y:S01]  /*19710*/  IMAD.MOV.U32 R3, RZ, RZ, 0x40000040 ;  /* 0x40000040ff037424 */ /* 0x000fe200078e00ff */
[----:B------:R-:W-:Y:S01]  /*19720*/  SHF.R.U32.HI R0, RZ, 0x4, R0 ;  /* 0x00000004ff007819 */ /* 0x000fe20000011600 */
[----:B------:R-:W-:Y:S01]  /*19730*/  IMAD.MOV.U32 R21, RZ, RZ, 0x40000040 ;  /* 0x40000040ff157424 */ /* 0x000fe200078e00ff */
[----:B------:R-:W-:Y:S01]  /*19740*/  R2UR UR7, R15 ;  /* 0x000000000f0772ca */ /* 0x000fe200000e0000 */
[----:B------:R-:W-:Y:S01]  /*19750*/  @!P1 VIADD R13, R13, 0x36840 ;  /* 0x000368400d0d9836 */ /* 0x000fe20000000000 */
[----:B------:R-:W-:Y:S01]  /*19760*/  LOP3.LUT R0, R0, 0x3fff, RZ, 0xc0, !PT ;  /* 0x00003fff00007812 */ /* 0x000fe200078ec0ff */
[----:B------:R-:W-:Y:S01]  /*19770*/  @!P1 VIADD R11, R11, 0x36860 ;  /* 0x000368600b0b9836 */ /* 0x000fe20000000000 */
[C---:B------:R-:W-:Y:S01]  /*19780*/  ISETP.GT.AND P2, PT, R8.reuse, RZ, PT ;  /* 0x000000ff0800720c */ /* 0x040fe20003f44270 */
[----:B------:R-:W-:Y:S01]  /*19790*/  VIADD R8, R8, 0xffffffff ;  /* 0xffffffff08087836 */ /* 0x000fe20000000000 */
[----:B------:R-:W-:-:S05]  /*197a0*/  LOP3.LUT R0, R0, 0x3800000, RZ, 0xfc, !PT ;  /* 0x0380000000007812 */ /* 0x000fca00078efcff */
[----:B------:R-:W-:Y:S01]  /*197b0*/  IMAD R14, R12, 0xa80, R0 ;  /* 0x00000a800c0e7824 */ /* 0x000fe200078e0200 */
[----:B------:R-:W-:-:S03]  /*197c0*/  FMNMX.FTZ R0, R168, R10, !PT ;  /* 0x0000000aa8007209 */ /* 0x000fc60007810000 */
[C---:B------:R-:W-:Y:S01]  /*197d0*/  VIADD R2, R14.reuse, 0x80 ;  /* 0x000000800e027836 */ /* 0x040fe20000000000 */
[C---:B------:R-:W-:Y:S01]  /*197e0*/  R2UR UR6, R14.reuse ;  /* 0x000000000e0672ca */ /* 0x040fe200000e0000 */
[----:B------:R-:W-:Y:S01]  /*197f0*/  VIADD R20, R14, 0x200 ;  /* 0x000002000e147836 */ /* 0x000fe20000000000 */
[----:B------:R-:W-:-:S04]  /*19800*/  FMNMX.FTZ R0, R169, R0, !PT ;  /* 0x00000000a9007209 */ /* 0x000fc80007810000 */
[----:B------:R-:W-:-:S04]  /*19810*/  FMNMX.FTZ R0, R172, R0, !PT ;  /* 0x00000000ac007209 */ /* 0x000fc80007810000 */
[----:B------:R-:W-:-:S03]  /*19820*/  FMNMX.FTZ R0, R173, R0, !PT ;  /* 0x00000000ad007209 */ /* 0x000fc60007810000 */
[----:B------:R-:W-:Y:S01]  /*19830*/  HGMMA.64x192x16.F32.BF16 R24, R200, gdesc[UR4].tnspB, R24, gsb0 ;  /* 0x42e00004c8187df0 */ /* 0x000fe20008001818 */
        /* <DEDUP_REMOVED lines=38> */
[----:B------:R-:W-:Y:S02]  /*19aa0*/  R2UR UR6, R2 ;  /* 0x00000000020672ca */ /* 0x000fe400000e0000 */
[----:B------:R-:W-:Y:S01]  /*19ab0*/  R2UR UR7, R3 ;  /* 0x00000000030772ca */ /* 0x000fe200000e0000 */
[----:B------:R-:W0:Y:S02]  /*19ac0*/  SHFL.BFLY PT, R2, R0, 0x2, 0x1f ;  /* 0x0c401f0000027f89 */ /* 0x000e2400000e0000 */
[----:B0-----:R-:W-:Y:S01]  /*19ad0*/  FMNMX.FTZ R2, R0, R2, !PT ;  /* 0x0000000200027209 */ /* 0x001fe20007810000 */
[----:B------:R-:W-:-:S04]  /*19ae0*/  IMAD.U32 R0, RZ, RZ, UR4 ;  /* 0x00000004ff007e24 */ /* 0x000fc8000f8e00ff */
[----:B------:R-:W0:Y:S02]  /*19af0*/  SHFL.BFLY PT, R5, R2, 0x1, 0x1f ;  /* 0x0c201f0002057f89 */ /* 0x000e2400000e0000 */
[----:B0-----:R-:W-:Y:S02]  /*19b00*/  FMNMX.FTZ R5, R2, R5, !PT ;  /* 0x0000000502057209 */ /* 0x001fe40007810000 */
[----:B------:R-:W-:-:S03]  /*19b10*/  FMNMX.FTZ R2, R170, R9, !PT ;  /* 0x00000009aa027209 */ /* 0x000fc60007810000 */
[----:B------:R-:W-:Y:S01]  /*19b20*/  FMUL.FTZ R15, R5, R0 ;  /* 0x00000000050f7220 */ /* 0x000fe20000410000 */
[----:B------:R-:W-:Y:S01]  /*19b30*/  FMNMX.FTZ R2, R171, R2, !PT ;  /* 0x00000002ab027209 */ /* 0x000fe20007810000 */
[----:B------:R-:W-:Y:S02]  /*19b40*/  FADD.FTZ R3, -R5, R10 ;  /* 0x0000000a05037221 */ /* 0x000fe40000010100 */
[--C-:B------:R-:W-:Y:S01]  /*19b50*/  FFMA.FTZ R196, R160, R0, -R15.reuse ;  /* 0x00000000a0c47223 */ /* 0x100fe2000001080f */
[----:B------:R-:W-:Y:S01]  /*19b60*/  FMNMX.FTZ R2, R174, R2, !PT ;  /* 0x00000002ae027209 */ /* 0x000fe20007810000 */
[-CC-:B------:R-:W-:Y:S01]  /*19b70*/  FFMA.FTZ R200, R168, R0.reuse, -R15.reuse ;  /* 0x00000000a8c87223 */ /* 0x180fe2000001080f */
[-CC-:B------:R-:W-:Y:S01]  /*19b80*/  FFMA.FTZ R160, R161, R0.reuse, -R15.reuse ;  /* 0x00000000a1a07223 */ /* 0x180fe2000001080f */
        /* <DEDUP_REMOVED lines=8> */
[----:B------:R-:W-:Y:S01]  /*19c10*/  FFMA.FTZ R12, R149, R0, -R15 ;  /* 0x00000000950c7223 */ /* 0x000fe2000001080f */
[----:B------:R-:W-:Y:S01]  /*19c20*/  FMNMX.FTZ R2, R163, R2, !PT ;  /* 0x00000002a3027209 */ /* 0x000fe20007810000 */
[----:B------:R-:W-:Y:S01]  /*19c30*/  FMUL.FTZ R3, R3, R0 ;  /* 0x0000000003037220 */ /* 0x000fe20000410000 */
[----:B------:R-:W-:Y:S02]  /*19c40*/  MUFU.EX2 R200, R200 ;  /* 0x000000c800c87308 */ /* 0x000fe40000000800 */
[----:B------:R-:W-:-:S04]  /*19c50*/  FMNMX.FTZ R2, R166, R2, !PT ;  /* 0x00000002a6027209 */ /* 0x000fc80007810000 */
[----:B------:R-:W-:Y:S02]  /*19c60*/  FMNMX.FTZ R2, R167, R2, !PT ;  /* 0x00000002a7027209 */ /* 0x000fe40007810000 */
[----:B------:R-:W0:Y:S02]  /*19c70*/  MUFU.EX2 R3, R3 ;  /* 0x0000000300037308 */ /* 0x000e240000000800 */
[----:B------:R-:W-:-:S04]  /*19c80*/  FMNMX.FTZ R2, R154, R2, !PT ;  /* 0x000000029a027209 */ /* 0x000fc80007810000 */
[----:B------:R-:W-:Y:S02]  /*19c90*/  FMNMX.FTZ R2, R155, R2, !PT ;  /* 0x000000029b027209 */ /* 0x000fe40007810000 */
[----:B------:R-:W1:Y:S02]  /*19ca0*/  MUFU.EX2 R10, R10 ;  /* 0x0000000a000a7308 */ /* 0x000e640000000800 */
[----:B------:R-:W-:-:S04]  /*19cb0*/  FMNMX.FTZ R2, R158, R2, !PT ;  /* 0x000000029e027209 */ /* 0x000fc80007810000 */
[----:B------:R-:W-:Y:S02]  /*19cc0*/  FMNMX.FTZ R2, R159, R2, !PT ;  /* 0x000000029f027209 */ /* 0x000fe40007810000 */
[----:B------:R-:W2:Y:S01]  /*19cd0*/  MUFU.EX2 R202, R202 ;  /* 0x000000ca00ca7308 */ /* 0x000ea20000000800 */
[----:B0-----:R-:W-:Y:S01]  /*19ce0*/  FFMA.FTZ R7, R3, R7, R200 ;  /* 0x0000000703077223 */ /* 0x001fe200000100c8 */
[----:B------:R-:W-:-:S04]  /*19cf0*/  FMNMX.FTZ R2, R146, R2, !PT ;  /* 0x0000000292027209 */ /* 0x000fc80007810000 */
[----:B------:R-:W-:Y:S02]  /*19d00*/  FMNMX.FTZ R2, R147, R2, !PT ;  /* 0x0000000293027209 */ /* 0x000fe40007810000 */
[----:B------:R-:W0:Y:S01]  /*19d10*/  MUFU.EX2 R168, R168 ;  /* 0x000000a800a87308 */ /* 0x000e220000000800 */
[----:B-1----:R-:W-:Y:S01]  /*19d20*/  FADD.FTZ R7, R10, R7 ;  /* 0x000000070a077221 */ /* 0x002fe20000010000 */
[----:B------:R-:W-:Y:S02]  /*19d30*/  FMNMX.FTZ R2, R150, R2, !PT ;  /* 0x0000000296027209 */ /* 0x000fe40007810000 */
[----:B------:R-:W-:Y:S02]  /*19d40*/  F2FP.BF16.F32.PACK_AB R200, R10, R200 ;  /* 0x000000c80ac8723e */ /* 0x000fe400000010ff */
[----:B------:R-:W-:Y:S02]  /*19d50*/  FMNMX.FTZ R2, R151, R2, !PT ;  /* 0x0000000297027209 */ /* 0x000fe40007810000 */
[----:B------:R-:W-:Y:S01]  /*19d60*/  MUFU.EX2 R196, R196 ;  /* 0x000000c400c47308 */ /* 0x000fe20000000800 */
[----:B--2---:R-:W-:Y:S01]  /*19d70*/  FADD.FTZ R7, R202, R7 ;  /* 0x00000007ca077221 */ /* 0x004fe20000010000 */
[----:B------:R-:W-:-:S04]  /*19d80*/  FMNMX.FTZ R2, R138, R2, !PT ;  /* 0x000000028a027209 */ /* 0x000fc80007810000 */
[----:B------:R-:W-:Y:S02]  /*19d90*/  FMNMX.FTZ R2, R139, R2, !PT ;  /* 0x000000028b027209 */ /* 0x000fe40007810000 */
[----:B------:R-:W-:Y:S01]  /*19da0*/  MUFU.EX2 R160, R160 ;  /* 0x000000a000a07308 */ /* 0x000fe20000000800 */
[----:B0-----:R-:W-:Y:S01]  /*19db0*/  FADD.FTZ R7, R168, R7 ;  /* 0x00000007a8077221 */ /* 0x001fe20000010000 */
[----:B------:R-:W-:Y:S02]  /*19dc0*/  FMNMX.FTZ R2, R142, R2, !PT ;  /* 0x000000028e027209 */ /* 0x000fe40007810000 */
[----:B------:R-:W-:Y:S02]  /*19dd0*/  F2FP.BF16.F32.PACK_AB R202, R168, R202 ;  /* 0x000000caa8ca723e */ /* 0x000fe400000010ff */
        /* <DEDUP_REMOVED lines=12> */
[----:B------:R-:W-:-:S05]  /*19ea0*/  FMNMX.FTZ R2, R127, R2, !PT ;  /* 0x000000027f027209 */ /* 0x000fca0007810000 */
[----:B------:R-:W0:Y:S02]  /*19eb0*/  SHFL.BFLY PT, R4, R2, 0x2, 0x1f ;  /* 0x0c401f0002047f89 */ /* 0x000e2400000e0000 */
[----:B0-----:R-:W-:-:S05]  /*19ec0*/  FMNMX.FTZ R4, R2, R4, !PT ;  /* 0x0000000402047209 */ /* 0x001fca0007810000 */
[----:B------:R-:W0:Y:S01]  /*19ed0*/  SHFL.BFLY PT, R2, R4, 0x1, 0x1f ;  /* 0x0c201f0004027f89 */ /* 0x000e2200000e0000 */
[----:B------:R-:W-:Y:S02]  /*19ee0*/  WARPGROUP.DEPBAR.LE gsb0, 0x0 ;  /* 0x00008000000079c5 */ /* 0x000fe40000010000 */
[----:B------:R-:W-:Y:S01]  /*19ef0*/  WARPGROUP.ARRIVE ;  /* 0x00000000000079c5 */ /* 0x000fe20000000000 */
[-CC-:B------:R-:W-:Y:S01]  /*19f00*/  FFMA.FTZ R192, R152, R0.reuse, -R15.reuse ;  /* 0x0000000098c07223 */ /* 0x180fe2000001080f */
[-CC-:B------:R-:W-:Y:S01]  /*19f10*/  FFMA.FTZ R194, R156, R0.reuse, -R15.reuse ;  /* 0x000000009cc27223 */ /* 0x180fe2000001080f */
[----:B------:R-:W-:-:S03]  /*19f20*/  FFMA.FTZ R152, R157, R0, -R15 ;  /* 0x000000009d987223 */ /* 0x000fc6000001080f */
[----:B------:R-:W-:Y:S01]  /*19f30*/  HGMMA.64x192x16.F32.BF16 R24, R188, gdesc[UR4].tnspB, R24, gsb0 ;  /* 0x42e00004bc187df0 */ /* 0x000fe20008001818 */
[----:B------:R-:W-:Y:S01]  /*19f40*/  R2UR UR6, R20 ;  /* 0x00000000140672ca */ /* 0x000fe200000e0000 */
[C---:B------:R-:W-:Y:S01]  /*19f50*/  VIADD R20, R14.reuse, 0x280 ;  /* 0x000002800e147836 */ /* 0x040fe20000000000 */
[----:B------:R-:W-:Y:S01]  /*19f60*/  R2UR UR7, R21 ;  /* 0x00000000150772ca */ /* 0x000fe200000e0000 */
[----:B------:R-:W-:Y:S01]  /*19f70*/  IMAD.MOV.U32 R21, RZ, RZ, 0x40000040 ;  /* 0x40000040ff157424 */ /* 0x000fe200078e00ff */
[----:B------:R-:W-:Y:S01]  /*19f80*/  MUFU.EX2 R192, R192 ;  /* 0x000000c000c07308 */ /* 0x000fe20000000800 */
[----:B------:R-:W-:Y:S01]  /*19f90*/  VIADD R14, R14, 0x300 ;  /* 0x000003000e0e7836 */ /* 0x000fe20000000000 */
[----:B0-----:R-:W-:-:S06]  /*19fa0*/  FMNMX.FTZ R4, R4, R2, !PT ;  /* 0x0000000204047209 */ /* 0x001fcc0007810000 */
[----:B------:R-:W-:Y:S08]  /*19fb0*/  MUFU.EX2 R194, R194 ;  /* 0x000000c200c27308 */ /* 0x000ff00000000800 */
[----:B------:R-:W-:Y:S01]  /*19fc0*/  MUFU.EX2 R152, R152 ;  /* 0x0000009800987308 */ /* 0x000fe20000000800 */
[----:B------:R-:W-:Y:S02]  /*19fd0*/  WARPGROUP.DEPBAR.LE gsb0, 0x0 ;  /* 0x00008000000079c5 */ /* 0x000fe40000010000 */
[----:B------:R-:W-:Y:S01]  /*19fe0*/  WARPGROUP.ARRIVE ;  /* 0x00000000000079c5 */ /* 0x000fe20000000000 */
[-CC-:B------:R-:W-:Y:S01]  /*19ff0*/  FFMA.FTZ R188, R144, R0.reuse, -R15.reuse ;  /* 0x0000000090bc7223 */ /* 0x180fe2000001080f */
[-CC-:B------:R-:W-:Y:S01]  /*1a000*/  FFMA.FTZ R144, R145, R0.reuse, -R15.reuse ;  /* 0x0000000091907223 */ /* 0x180fe2000001080f */
[----:B------:R-:W-:-:S03]  /*1a010*/  FFMA.FTZ R190, R148, R0, -R15 ;  /* 0x0000000094be7223 */ /* 0x000fc6000001080f */
[----:B------:R-:W-:Y:S01]  /*1a020*/  HGMMA.64x192x16.F32.BF16 R24, R184, gdesc[UR4].tnspB, R24, gsb0 ;  /* 0x42e00004b8187df0 */ /* 0x000fe20008001818 */
[----:B------:R-:W-:Y:S01]  /*1a030*/  R2UR UR6, R20 ;  /* 0x00000000140672ca */ /* 0x000fe200000e0000 */
[-CC-:B------:R-:W-:Y:S01]  /*1a040*/  FFMA.FTZ R20, R141, R0.reuse, -R15.reuse ;  /* 0x000000008d147223 */ /* 0x180fe2000001080f */
[----:B------:R-:W-:Y:S01]  /*1a050*/  R2UR UR7, R21 ;  /* 0x00000000150772ca */ /* 0x000fe200000e0000 */
[-CC-:B------:R-:W-:Y:S01]  /*1a060*/  FFMA.FTZ R21, R120, R0.reuse, -R15.reuse ;  /* 0x0000000078157223 */ /* 0x180fe2000001080f */
[-CC-:B------:R-:W-:Y:S01]  /*1a070*/  FFMA.FTZ R120, R121, R0.reuse, -R15.reuse ;  /* 0x0000000079787223 */ /* 0x180fe2000001080f */
[----:B------:R-:W-:Y:S01]  /*1a080*/  FFMA.FTZ R121, R124, R0, -R15 ;  /* 0x000000007c797223 */ /* 0x000fe2000001080f */
        /* <DEDUP_REMOVED lines=10> */
[-CC-:B------:R-:W-:Y:S01]  /*1a130*/  FFMA.FTZ R136, R137, R0.reuse, -R15.reuse ;  /* 0x0000000089887223 */ /* 0x180fe2000001080f */
[----:B------:R-:W-:-:S03]  /*1a140*/  FFMA.FTZ R186, R140, R0, -R15 ;  /* 0x000000008cba7223 */ /* 0x000fc6000001080f */
[----:B------:R-:W-:Y:S01]  /*1a150*/  HGMMA.64x192x16.F32.BF16 R24, R180, gdesc[UR4].tnspB, R24, gsb0 ;  /* 0x42e00004b4187df0 */ /* 0x000fe20008001818 */
[----:B------:R-:W-:Y:S01]  /*1a160*/  R2UR UR6, R14 ;  /* 0x000000000e0672ca */ /* 0x000fe200000e0000 */
[----:B------:R-:W-:Y:S08]  /*1a170*/  MUFU.EX2 R184, R184 ;  /* 0x000000b800b87308 */ /* 0x000ff00000000800 */
[----:B------:R-:W-:Y:S08]  /*1a180*/  MUFU.EX2 R136, R136 ;  /* 0x0000008800887308 */ /* 0x000ff00000000800 */
[----:B------:R-:W-:Y:S01]  /*1a190*/  MUFU.EX2 R186, R186 ;  /* 0x000000ba00ba7308 */ /* 0x000fe20000000800 */
[----:B------:R-:W-:-:S02]  /*1a1a0*/  WARPGROUP.DEPBAR.LE gsb0, 0x0 ;  /* 0x00008000000079c5 */ /* 0x000fc40000010000 */
[-CC-:B------:R-:W-:Y:S01]  /*1a1b0*/  FFMA.FTZ R180, R128, R0.reuse, -R15.reuse ;  /* 0x0000000080b47223 */ /* 0x180fe2000001080f */
[-CC-:B------:R-:W-:Y:S01]  /*1a1c0*/  FFMA.FTZ R128, R129, R0.reuse, -R15.reuse ;  /* 0x0000000081807223 */ /* 0x180fe2000001080f */
[-CC-:B------:R-:W-:Y:S01]  /*1a1d0*/  FFMA.FTZ R182, R132, R0.reuse, -R15.reuse ;  /* 0x0000000084b67223 */ /* 0x180fe2000001080f */
[-CC-:B------:R-:W-:Y:S01]  /*1a1e0*/  FFMA.FTZ R129, R133, R0.reuse, -R15.reuse ;  /* 0x0000000085817223 */ /* 0x180fe2000001080f */
[-C--:B------:R-:W-:Y:S01]  /*1a1f0*/  FFMA.FTZ R132, R125, R0.reuse, -R15 ;  /* 0x000000007d847223 */ /* 0x080fe2000001080f */
[C---:B------:R-:W-:Y:S01]  /*1a200*/  FADD.FTZ R15, -R4.reuse, R9 ;  /* 0x00000009040f7221 */ /* 0x040fe20000010100 */
[----:B------:R-:W-:Y:S01]  /*1a210*/  WARPGROUP.ARRIVE ;  /* 0x00000000000079c5 */ /* 0x000fe20000000000 */
[-C--:B------:R-:W-:Y:S01]  /*1a220*/  FMUL.FTZ R125, R4, R0.reuse ;  /* 0x00000000047d7220 */ /* 0x080fe20000410000 */
[----:B------:R0:W1:Y:S01]  /*1a230*/  MUFU.EX2 R9, R132 ;  /* 0x0000008400097308 */ /* 0x0000620000000800 */
[-C--:B------:R-:W-:Y:S02]  /*1a240*/  FMUL.FTZ R15, R15, R0.reuse ;  /* 0x000000000f0f7220 */ /* 0x080fe40000410000 */
        /* <DEDUP_REMOVED lines=11> */
[-CC-:B0-----:R-:W-:Y:S01]  /*1a300*/  FFMA.FTZ R132, R155, R0.reuse, -R125.reuse ;  /* 0x000000009b847223 */ /* 0x181fe2000001087d */
[----:B------:R-:W-:Y:S01]  /*1a310*/  FFMA.FTZ R195, R158, R0, -R125 ;  /* 0x000000009ec37223 */ /* 0x000fe2000001087d */
[----:B------:R-:W-:Y:S01]  /*1a320*/  MUFU.EX2 R201, R201 ;  /* 0x000000c900c97308 */ /* 0x000fe20000000800 */
[----:B--2---:R-:W-:-:S02]  /*1a330*/  IMAD.MOV.U32 R15, RZ, RZ, 0x40000040 ;  /* 0x40000040ff0f7424 */ /* 0x004fc400078e00ff */
[-CC-:B------:R-:W-:Y:S01]  /*1a340*/  FFMA.FTZ R137, R159, R0.reuse, -R125.reuse ;  /* 0x000000009f897223 */ /* 0x180fe2000001087d */
[-CC-:B------:R-:W-:Y:S01]  /*1a350*/  FFMA.FTZ R181, R130, R0.reuse, -R125.reuse ;  /* 0x0000000082b57223 */ /* 0x180fe2000001087d */
[-CC-:B------:R-:W-:Y:S01]  /*1a360*/  FFMA.FTZ R189, R146, R0.reuse, -R125.reuse ;  /* 0x0000000092bd7223 */ /* 0x180fe2000001087d */
[-CC-:B------:R-:W-:Y:S01]  /*1a370*/  FFMA.FTZ R14, R147, R0.reuse, -R125.reuse ;  /* 0x00000000930e7223 */ /* 0x180fe2000001087d */
[----:B------:R-:W-:Y:S01]  /*1a380*/  R2UR UR7, R15 ;  /* 0x000000000f0772ca */ /* 0x000fe200000e0000 */
[-C--:B------:R-:W-:Y:S01]  /*1a390*/  FFMA.FTZ R191, R150, R0.reuse, -R125 ;  /* 0x0000000096bf7223 */ /* 0x080fe2000001087d */
[----:B------:R-:W-:Y:S01]  /*1a3a0*/  MUFU.EX2 R124, R124 ;  /* 0x0000007c007c7308 */ /* 0x000fe20000000800 */
[----:B------:R-:W-:Y:S01]  /*1a3b0*/  @!P1 PRMT R15, RZ, 0x654, R13 ;  /* 0x00000654ff0f9816 */ /* 0x000fe2000000000d */
        /* <DEDUP_REMOVED lines=8> */
[----:B------:R-:W-:Y:S01]  /*1a440*/  FFMA.FTZ R126, R126, R0, -R125 ;  /* 0x000000007e7e7223 */ /* 0x000fe2000001087d */
[----:B------:R-:W-:Y:S05]  /*1a450*/  HGMMA.64x192x16.F32.BF16 R24, R176, gdesc[UR4].tnspB, R24, gsb0 ;  /* 0x42e00004b0187df0 */ /* 0x000fea0008001818 */
        /* <DEDUP_REMOVED lines=23> */
[----:B------:R-:W0:Y:S01]  /*1a5d0*/  MUFU.EX2 R123, R123 ;  /* 0x0000007b007b7308 */ /* 0x000e220000000800 */
[----:B------:R-:W-:-:S02]  /*1a5e0*/  WARPGROUP.DEPBAR.LE gsb0, 0x0 ;  /* 0x00008000000079c5 */ /* 0x000fc40000010000 */
[----:B------:R2:W-:Y:S05]  /*1a5f0*/  @!P1 SYNCS.ARRIVE.TRANS64.RED.A1T0 RZ, [R15+URZ], RZ ;  /* 0x000000ff0fff99a7 */ /* 0x0005ea000810043f */
[----:B------:R-:W-:Y:S01]  /*1a600*/  MUFU.EX2 R179, R126 ;  /* 0x0000007e00b37308 */ /* 0x000fe20000000800 */
[----:B-1----:R-:W-:Y:S02]  /*1a610*/  F2FP.BF16.F32.PACK_AB R178, R9, R121 ;  /* 0x0000007909b2723e */ /* 0x002fe400000010ff */
[----:B------:R-:W-:Y:S02]  /*1a620*/  F2FP.BF16.F32.PACK_AB R176, R120, R21 ;  /* 0x0000001578b0723e */ /* 0x000fe400000010ff */
[----:B0-----:R-:W-:Y:S01]  /*1a630*/  F2FP.BF16.F32.PACK_AB R177, R123, R122 ;  /* 0x0000007a7bb1723e */ /* 0x001fe200000010ff */
[----:B--2---:R-:W-:Y:S01]  /*1a640*/  FFMA.FTZ R15, R2, R6, R201 ;  /* 0x00000006020f7223 */ /* 0x004fe200000100c9 */
[----:B------:R-:W-:Y:S01]  /*1a650*/  FFMA.FTZ R6, R139, R0, -R125 ;  /* 0x000000008b067223 */ /* 0x000fe2000001087d */
[----:B------:R-:W-:-:S02]  /*1a660*/  F2FP.BF16.F32.PACK_AB R201, R124, R201 ;  /* 0x000000c97cc9723e */ /* 0x000fc400000010ff */
[----:B------:R-:W-:Y:S01]  /*1a670*/  FADD.FTZ R138, R124, R15 ;  /* 0x0000000f7c8a7221 */ /* 0x000fe20000010000 */
[----:B------:R-:W-:Y:S02]  /*1a680*/  @!P1 PRMT R15, RZ, 0x654, R11 ;  /* 0x00000654ff0f9816 */ /* 0x000fe4000000000b */
[----:B------:R-:W0:Y:S01]  /*1a690*/  MUFU.EX2 R6, R6 ;  /* 0x0000000600067308 */ /* 0x000e220000000800 */
[----:B------:R-:W-:Y:S01]  /*1a6a0*/  FADD.FTZ R11, R203, R138 ;  /* 0x0000008acb0b7221 */ /* 0x000fe20000010000 */
[----:B------:R1:W-:Y:S01]  /*1a6b0*/  @!P1 SYNCS.ARRIVE.TRANS64.RED.A1T0 RZ, [R15+URZ], RZ ;  /* 0x000000ff0fff99a7 */ /* 0x0003e2000810043f */
[C---:B------:R-:W-:Y:S02]  /*1a6c0*/  F2FP.BF16.F32.PACK_AB R203, R140.reuse, R203 ;  /* 0x000000cb8ccb723e */ /* 0x040fe400000010ff */
[----:B------:R-:W-:Y:S01]  /*1a6d0*/  FADD.FTZ R138, R140, R11 ;  /* 0x0000000b8c8a7221 */ /* 0x000fe20000010000 */
[----:B------:R-:W-:Y:S01]  /*1a6e0*/  FADD.FTZ R11, R196, R7 ;  /* 0x00000007c40b7221 */ /* 0x000fe20000010000 */
[-CC-:B------:R-:W-:Y:S01]  /*1a6f0*/  FFMA.FTZ R7, R143, R0.reuse, -R125.reuse ;  /* 0x000000008f077223 */ /* 0x180fe2000001087d */
[----:B------:R-:W-:Y:S01]  /*1a700*/  FFMA.FTZ R125, R127, R0, -R125 ;  /* 0x000000007f7d7223 */ /* 0x000fe2000001087d */
[----:B------:R-:W-:Y:S01]  /*1a710*/  FADD.FTZ R138, R197, R138 ;  /* 0x0000008ac58a7221 */ /* 0x000fe20000010000 */
[C---:B------:R-:W-:Y:S01]  /*1a720*/  FADD.FTZ R11, R160.reuse, R11 ;  /* 0x0000000ba00b7221 */ /* 0x040fe20000010000 */
[----:B------:R-:W-:-:S02]  /*1a730*/  F2FP.BF16.F32.PACK_AB R196, R160, R196 ;  /* 0x000000c4a0c4723e */ /* 0x000fc400000010ff */
[C---:B------:R-:W-:Y:S01]  /*1a740*/  FADD.FTZ R138, R133.reuse, R138 ;  /* 0x0000008a858a7221 */ /* 0x040fe20000010000 */
[----:B------:R-:W-:Y:S01]  /*1a750*/  FADD.FTZ R130, R198, R11 ;  /* 0x0000000bc6827221 */ /* 0x000fe20000010000 */
[----:B------:R-:W2:Y:S01]  /*1a760*/  MUFU.EX2 R7, R7 ;  /* 0x0000000700077308 */ /* 0x000ea20000000800 */
[----:B------:R-:W-:Y:S01]  /*1a770*/  F2FP.BF16.F32.PACK_AB R197, R133, R197 ;  /* 0x000000c585c5723e */ /* 0x000fe200000010ff */
[----:B------:R-:W-:Y:S01]  /*1a780*/  FADD.FTZ R138, R199, R138 ;  /* 0x0000008ac78a7221 */ /* 0x000fe20000010000 */
[C---:B------:R-:W-:Y:S01]  /*1a790*/  FADD.FTZ R11, R161.reuse, R130 ;  /* 0x00000082a10b7221 */ /* 0x040fe20000010000 */
[----:B------:R-:W-:Y:S02]  /*1a7a0*/  F2FP.BF16.F32.PACK_AB R198, R161, R198 ;  /* 0x000000c6a1c6723e */ /* 0x000fe400000010ff */
[C---:B------:R-:W-:Y:S01]  /*1a7b0*/  FADD.FTZ R138, R141.reuse, R138 ;  /* 0x0000008a8d8a7221 */ /* 0x040fe20000010000 */
[----:B------:R-:W-:Y:S01]  /*1a7c0*/  FADD.FTZ R130, R192, R11 ;  /* 0x0000000bc0827221 */ /* 0x000fe20000010000 */
[----:B------:R-:W-:Y:S01]  /*1a7d0*/  MUFU.EX2 R125, R125 ;  /* 0x0000007d007d7308 */ /* 0x000fe20000000800 */
[----:B------:R-:W-:Y:S01]  /*1a7e0*/  F2FP.BF16.F32.PACK_AB R199, R141, R199 ;  /* 0x000000c78dc7723e */ /* 0x000fe200000010ff */
[----:B------:R-:W-:Y:S01]  /*1a7f0*/  FADD.FTZ R11, R193, R138 ;  /* 0x0000008ac10b7221 */ /* 0x000fe20000010000 */
[C---:B-1----:R-:W-:Y:S01]  /*1a800*/  FADD.FTZ R15, R153.reuse, R130 ;  /* 0x00000082990f7221 */ /* 0x042fe20000010000 */
[----:B------:R-:W-:-:S02]  /*1a810*/  F2FP.BF16.F32.PACK_AB R192, R153, R192 ;  /* 0x000000c099c0723e */ /* 0x000fc400000010ff */
[----:B------:R-:W-:Y:S01]  /*1a820*/  FADD.FTZ R130, R132, R11 ;  /* 0x0000000b84827221 */ /* 0x000fe20000010000 */
[----:B------:R-:W-:Y:S01]  /*1a830*/  FADD.FTZ R15, R194, R15 ;  /* 0x0000000fc20f7221 */ /* 0x000fe20000010000 */
[----:B------:R-:W-:Y:S02]  /*1a840*/  F2FP.BF16.F32.PACK_AB R193, R132, R193 ;  /* 0x000000c184c1723e */ /* 0x000fe400000010ff */
[----:B------:R-:W-:Y:S01]  /*1a850*/  FADD.FTZ R130, R195, R130 ;  /* 0x00000082c3827221 */ /* 0x000fe20000010000 */
[C---:B------:R-:W-:Y:S01]  /*1a860*/  FADD.FTZ R15, R152.reuse, R15 ;  /* 0x0000000f980f7221 */ /* 0x040fe20000010000 */
[----:B------:R-:W-:Y:S02]  /*1a870*/  F2FP.BF16.F32.PACK_AB R194, R152, R194 ;  /* 0x000000c298c2723e */ /* 0x000fe400000010ff */
[C---:B------:R-:W-:Y:S01]  /*1a880*/  FADD.FTZ R130, R137.reuse, R130 ;  /* 0x0000008289827221 */ /* 0x040fe20000010000 */
[----:B------:R-:W-:Y:S01]  /*1a890*/  FADD.FTZ R15, R188, R15 ;  /* 0x0000000fbc0f7221 */ /* 0x000fe20000010000 */
[----:B------:R-:W-:-:S02]  /*1a8a0*/  F2FP.BF16.F32.PACK_AB R195, R137, R195 ;  /* 0x000000c389c3723e */ /* 0x000fc400000010ff */
[----:B------:R-:W-:Y:S01]  /*1a8b0*/  FADD.FTZ R11, R189, R130 ;  /* 0x00000082bd0b7221 */ /* 0x000fe20000010000 */
[----:B------:R-:W-:Y:S01]  /*1a8c0*/  FADD.FTZ R15, R144, R15 ;  /* 0x0000000f900f7221 */ /* 0x000fe20000010000 */
[C---:B------:R-:W-:Y:S02]  /*1a8d0*/  F2FP.BF16.F32.PACK_AB R189, R14.reuse, R189 ;  /* 0x000000bd0ebd723e */ /* 0x040fe400000010ff */
[----:B------:R-:W-:Y:S01]  /*1a8e0*/  FADD.FTZ R124, R14, R11 ;  /* 0x0000000b0e7c7221 */ /* 0x000fe20000010000 */
[----:B------:R-:W-:Y:S01]  /*1a8f0*/  FADD.FTZ R15, R190, R15 ;  /* 0x0000000fbe0f7221 */ /* 0x000fe20000010000 */
[C---:B------:R-:W-:Y:S02]  /*1a900*/  F2FP.BF16.F32.PACK_AB R190, R12.reuse, R190 ;  /* 0x000000be0cbe723e */ /* 0x040fe400000010ff */
[----:B------:R-:W-:Y:S01]  /*1a910*/  FADD.FTZ R130, R191, R124 ;  /* 0x0000007cbf827221 */ /* 0x000fe20000010000 */
[----:B------:R-:W-:Y:S01]  /*1a920*/  FADD.FTZ R15, R12, R15 ;  /* 0x0000000f0c0f7221 */ /* 0x000fe20000010000 */
[----:B------:R-:W1:Y:S01]  /*1a930*/  MUFU.EX2 R124, R135 ;  /* 0x00000087007c7308 */ /* 0x000e620000000800 */
[----:B------:R-:W-:Y:S01]  /*1a940*/  F2FP.BF16.F32.PACK_AB R188, R144, R188 ;  /* 0x000000bc90bc723e */ /* 0x000fe200000010ff */
[C---:B------:R-:W-:Y:S01]  /*1a950*/  FADD.FTZ R130, R13.reuse, R130 ;  /* 0x000000820d827221 */ /* 0x040fe20000010000 */
[----:B------:R-:W-:Y:S01]  /*1a960*/  FADD.FTZ R15, R184, R15 ;  /* 0x0000000fb80f7221 */ /* 0x000fe20000010000 */
[----:B------:R-:W-:-:S02]  /*1a970*/  F2FP.BF16.F32.PACK_AB R191, R13, R191 ;  /* 0x000000bf0dbf723e */ /* 0x000fc400000010ff */
[----:B------:R-:W-:Y:S01]  /*1a980*/  FADD.FTZ R11, R185, R130 ;  /* 0x00000082b90b7221 */ /* 0x000fe20000010000 */
[----:B------:R-:W-:Y:S01]  /*1a990*/  FADD.FTZ R15, R136, R15 ;  /* 0x0000000f880f7221 */ /* 0x000fe20000010000 */
[C---:B0-----:R-:W-:Y:S02]  /*1a9a0*/  F2FP.BF16.F32.PACK_AB R185, R6.reuse, R185 ;  /* 0x000000b906b9723e */ /* 0x041fe400000010ff */
[----:B------:R-:W-:Y:S01]  /*1a9b0*/  FADD.FTZ R130, R6, R11 ;  /* 0x0000000b06827221 */ /* 0x000fe20000010000 */
[----:B------:R-:W-:Y:S01]  /*1a9c0*/  FADD.FTZ R15, R186, R15 ;  /* 0x0000000fba0f7221 */ /* 0x000fe20000010000 */
[----:B------:R-:W-:Y:S02]  /*1a9d0*/  F2FP.BF16.F32.PACK_AB R184, R136, R184 ;  /* 0x000000b888b8723e */ /* 0x000fe400000010ff */
[----:B------:R-:W-:Y:S01]  /*1a9e0*/  FADD.FTZ R130, R187, R130 ;  /* 0x00000082bb827221 */ /* 0x000fe20000010000 */
[----:B------:R-:W-:Y:S01]  /*1a9f0*/  FADD.FTZ R15, R20, R15 ;  /* 0x0000000f140f7221 */ /* 0x000fe20000010000 */
[----:B--2---:R-:W-:-:S02]  /*1aa00*/  F2FP.BF16.F32.PACK_AB R187, R7, R187 ;  /* 0x000000bb07bb723e */ /* 0x004fc400000010ff */
[----:B------:R-:W-:Y:S01]  /*1aa10*/  FADD.FTZ R130, R7, R130 ;  /* 0x0000008207827221 */ /* 0x000fe20000010000 */
[----:B------:R-:W-:Y:S01]  /*1aa20*/  FADD.FTZ R15, R180, R15 ;  /* 0x0000000fb40f7221 */ /* 0x000fe20000010000 */
[----:B------:R-:W-:Y:S02]  /*1aa30*/  F2FP.BF16.F32.PACK_AB R186, R20, R186 ;  /* 0x000000ba14ba723e */ /* 0x000fe400000010ff */
[----:B------:R-:W-:Y:S01]  /*1aa40*/  FADD.FTZ R11, R181, R130 ;  /* 0x00000082b50b7221 */ /* 0x000fe20000010000 */
[----:B------:R-:W-:Y:S01]  /*1aa50*/  FADD.FTZ R15, R128, R15 ;  /* 0x0000000f800f7221 */ /* 0x000fe20000010000 */
[C---:B------:R-:W-:Y:S02]  /*1aa60*/  F2FP.BF16.F32.PACK_AB R181, R10.reuse, R181 ;  /* 0x000000b50ab5723e */ /* 0x040fe400000010ff */
[----:B------:R-:W-:Y:S01]  /*1aa70*/  FADD.FTZ R12, R10, R11 ;  /* 0x0000000b0a0c7221 */ /* 0x000fe20000010000 */
[----:B------:R-:W-:Y:S01]  /*1aa80*/  FADD.FTZ R14, R182, R15 ;  /* 0x0000000fb60e7221 */ /* 0x000fe20000010000 */
[----:B------:R-:W-:-:S02]  /*1aa90*/  F2FP.BF16.F32.PACK_AB R180, R128, R180 ;  /* 0x000000b480b4723e */ /* 0x000fc400000010ff */
[----:B------:R-:W-:Y:S01]  /*1aaa0*/  FADD.FTZ R11, R183, R12 ;  /* 0x0000000cb70b7221 */ /* 0x000fe20000010000 */
[C---:B------:R-:W-:Y:S01]  /*1aab0*/  FADD.FTZ R14, R129.reuse, R14 ;  /* 0x0000000e810e7221 */ /* 0x040fe20000010000 */
[----:B------:R-:W-:Y:S01]  /*1aac0*/  F2FP.BF16.F32.PACK_AB R182, R129, R182 ;  /* 0x000000b681b6723e */ /* 0x000fe200000010ff */
[----:B------:R-:W-:Y:S02]  /*1aad0*/  IMAD.MOV.U32 R12, RZ, RZ, R212 ;  /* 0x000000ffff0c7224 */ /* 0x000fe400078e00d4 */
[C---:B-1----:R-:W-:Y:S01]  /*1aae0*/  FADD.FTZ R11, R124.reuse, R11 ;  /* 0x0000000b7c0b7221 */ /* 0x042fe20000010000 */
[----:B------:R-:W-:Y:S01]  /*1aaf0*/  FADD.FTZ R7, R21, R14 ;  /* 0x0000000e15077221 */ /* 0x000fe20000010000 */
[----:B------:R-:W-:Y:S02]  /*1ab00*/  F2FP.BF16.F32.PACK_AB R183, R124, R183 ;  /* 0x000000b77cb7723e */ /* 0x000fe400000010ff */
[----:B------:R-:W-:Y:S01]  /*1ab10*/  FADD.FTZ R6, R122, R11 ;  /* 0x0000000b7a067221 */ /* 0x000fe20000010000 */
[----:B------:R-:W-:Y:S01]  /*1ab20*/  FADD.FTZ R10, R120, R7 ;  /* 0x00000007780a7221 */ /* 0x000fe20000010000 */
[----:B------:R-:W-:-:S02]  /*1ab30*/  IMAD.MOV.U32 R11, RZ, RZ, R214 ;  /* 0x000000ffff0b7224 */ /* 0x000fc400078e00d6 */
[----:B------:R-:W-:Y:S01]  /*1ab40*/  FADD.FTZ R6, R123, R6 ;  /* 0x000000067b067221 */ /* 0x000fe20000010000 */
[----:B------:R-:W-:-:S03]  /*1ab50*/  FADD.FTZ R10, R121, R10 ;  /* 0x0000000a790a7221 */ /* 0x000fc60000010000 */
[----:B------:R-:W-:Y:S01]  /*1ab60*/  FADD.FTZ R6, R179, R6 ;  /* 0x00000006b3067221 */ /* 0x000fe20000010000 */
[----:B------:R-:W-:Y:S01]  /*1ab70*/  FADD.FTZ R7, R9, R10 ;  /* 0x0000000a09077221 */ /* 0x000fe20000010000 */
[C---:B------:R-:W-:Y:S01]  /*1ab80*/  F2FP.BF16.F32.PACK_AB R179, R125.reuse, R179 ;  /* 0x000000b37db3723e */ /* 0x040fe200000010ff */
[----:B------:R-:W-:Y:S02]  /*1ab90*/  IMAD.MOV.U32 R9, RZ, RZ, R4 ;  /* 0x000000ffff097224 */ /* 0x000fe400078e0004 */
[----:B------:R-:W-:Y:S01]  /*1aba0*/  FADD.FTZ R6, R125, R6 ;  /* 0x000000067d067221 */ /* 0x000fe20000010000 */
[----:B------:R-:W-:Y:S01]  /*1abb0*/  IMAD.MOV.U32 R10, RZ, RZ, R5 ;  /* 0x000000ffff0a7224 */ /* 0x000fe200078e0005 */
[----:B------:R-:W-:Y:S06]  /*1abc0*/  @P2 BRA `(.L_x_3483) ;  /* 0xffffffb000c02947 */ /* 0x000fec000383ffff */
.L_x_3472:
[----:B------:R-:W-:Y:S05]  /*1abd0*/  BSYNC B0 ;  /* 0x0000000000007941 */ /* 0x000fea0003800000 */
.L_x_3471:
        /* <DEDUP_REMOVED lines=99> */
.L_x_3484:
[----:B------:R-:W-:Y:S01]  /*1b210*/  IMAD R11, R212, 0x8, R18 ;  /* 0x00000008d40b7824 */ /* 0x000fe200078e0212 */
[----:B------:R-:W-:-:S04]  /*1b220*/  SHF.L.U32 R2, R214, 0x1f, RZ ;  /* 0x0000001fd6027819 */ /* 0x000fc800000006ff */
[----:B------:R0:W1:Y:S01]  /*1b230*/  SYNCS.PHASECHK.TRANS64.TRYWAIT P2, [R11+URZ+0x36850], R2 ;  /* 0x036850020b0075a7 */ /* 0x000062000804017f */
[----:B------:R-:W-:Y:S05]  /*1b240*/  @!P0 BRA `(.L_x_3485) ;  /* 0x0000000000048947 */ /* 0x000fea0003800000 */
[----:B------:R-:W-:Y:S01]  /*1b250*/  BPT.TRAP 0x1 ;  /* 0x000000040000795c */ /* 0x000fe20000300000 */
.L_x_3485:
        /* <DEDUP_REMOVED lines=9> */
.L_x_3487:
[----:B------:R-:W-:Y:S05]  /*1b2f0*/  BSYNC B0 ;  /* 0x0000000000007941 */ /* 0x000fea0003800000 */
.L_x_3486:
[----:B01----:R-:W-:Y:S01]  /*1b300*/  IMAD.MOV.U32 R2, RZ, RZ, R8 ;  /* 0x000000ffff027224 */ /* 0x003fe200078e0008 */
[----:B------:R-:W-:Y:S01]  /*1b310*/  WARPGROUP.ARRIVE ;  /* 0x00000000000079c5 */ /* 0x000fe20000000000 */
[----:B------:R-:W-:Y:S02]  /*1b320*/  IMAD.MOV.U32 R3, RZ, RZ, 0x40000040 ;  /* 0x40000040ff037424 */ /* 0x000fe400078e00ff */
[----:B------:R-:W-:Y:S01]  /*1b330*/  @!P1 VIADD R12, R11, 0x36860 ;  /* 0x000368600b0c9836 */ /* 0x000fe20000000000 */
[----:B------:R-:W-:Y:S01]  /*1b340*/  R2UR UR6, R2 ;  /* 0x00000000020672ca */ /* 0x000fe200000e0000 */
[----:B------:R-:W-:Y:S01]  /*1b350*/  VIADD R2, R8, 0x80 ;  /* 0x0000008008027836 */ /* 0x000fe20000000000 */
[----:B------:R-:W-:Y:S01]  /*1b360*/  R2UR UR7, R3 ;  /* 0x00000000030772ca */ /* 0x000fe200000e0000 */
[----:B------:R-:W-:Y:S01]  /*1b370*/  IMAD.MOV.U32 R3, RZ, RZ, 0x40000040 ;  /* 0x40000040ff037424 */ /* 0x000fe200078e00ff */
[----:B------:R-:W-:Y:S01]  /*1b380*/  @!P1 PRMT R12, RZ, 0x654, R12 ;  /* 0x00000654ff0c9816 */ /* 0x000fe2000000000c */
[----:B------:R-:W-:-:S02]  /*1b390*/  VIADD R212, R212, 0x1 ;  /* 0x00000001d4d47836 */ /* 0x000fc40000000000 */
[----:B------:R-:W-:-:S03]  /*1b3a0*/  VIADD R225, R225, 0x1 ;  /* 0x00000001e1e17836 */ /* 0x000fc60000000000 */
[----:B------:R-:W-:-:S04]  /*1b3b0*/  ISETP.NE.AND P2, PT, R212, 0x2, PT ;  /* 0x00000002d400780c */ /* 0x000fc80003f45270 */
[----:B------:R-:W-:Y:S01]  /*1b3c0*/  SEL R212, R212, RZ, P2 ;  /* 0x000000ffd4d47207 */ /* 0x000fe20001000000 */
        /* <DEDUP_REMOVED lines=38> */
[----:B------:R-:W0:Y:S04]  /*1b630*/  SHFL.BFLY PT, R2, R7, 0x2, 0x1f ;  /* 0x0c401f0007027f89 */ /* 0x000e2800000e0000 */
[----:B------:R-:W1:Y:S01]  /*1b640*/  SHFL.BFLY PT, R3, R6, 0x2, 0x1f ;  /* 0x0c401f0006037f89 */ /* 0x000e6200000e0000 */
[----:B0-----:R-:W-:Y:S01]  /*1b650*/  FADD.FTZ R2, R2, R7 ;  /* 0x0000000702027221 */ /* 0x001fe20000010000 */
[----:B-1----:R-:W-:Y:S01]  /*1b660*/  FADD.FTZ R8, R3, R6 ;  /* 0x0000000603087221 */ /* 0x002fe20000010000 */
[----:B------:R-:W-:-:S03]  /*1b670*/  CS2R R6, SRZ ;  /* 0x0000000000067805 */ /* 0x000fc6000001ff00 */
[----:B------:R-:W0:Y:S04]  /*1b680*/  SHFL.BFLY PT, R3, R2, 0x1, 0x1f ;  /* 0x0c201f0002037f89 */ /* 0x000e2800000e0000 */
[----:B------:R-:W1:Y:S01]  /*1b690*/  SHFL.BFLY PT, R9, R8, 0x1, 0x1f ;  /* 0x0c201f0008097f89 */ /* 0x000e6200000e0000 */
[----:B0-----:R-:W-:Y:S01]  /*1b6a0*/  FADD.FTZ R13, R2, R3 ;  /* 0x00000003020d7221 */ /* 0x001fe20000010000 */
[----:B------:R-:W-:Y:S01]  /*1b6b0*/  SEL R3, RZ, 0x1, P2 ;  /* 0x00000001ff037807 */ /* 0x000fe20001000000 */
[----:B------:R-:W-:Y:S02]  /*1b6c0*/  IMAD.MOV.U32 R2, RZ, RZ, -0x800000 ;  /* 0xff800000ff027424 */ /* 0x000fe400078e00ff */
[----:B-1----:R-:W-:Y:S01]  /*1b6d0*/  FADD.FTZ R14, R8, R9 ;  /* 0x00000009080e7221 */ /* 0x002fe20000010000 */
[----:B------:R-:W-:-:S02]  /*1b6e0*/  FSETP.NE.FTZ.AND P0, PT, R13, RZ, PT ;  /* 0x000000ff0d00720b */ /* 0x000fc40003f15000 */
        /* <DEDUP_REMOVED lines=115> */
.L_x_3408:
        /* <DEDUP_REMOVED lines=9> */
[----:B------:R-:W2:Y:S01]  /*1beb0*/  LDL R6, [R1+0x5c] ;  /* 0x00005c0001067983 */ /* 0x000ea20000100800 */
[----:B------:R-:W-:Y:S01]  /*1bec0*/  F2FP.BF16.F32.PACK_AB R24, R25, R24 ;  /* 0x000000181918723e */ /* 0x000fe200000010ff */
[----:B------:R-:W-:Y:S01]  /*1bed0*/  ULDC.64 UR4, c[0x0][0xbd8] ;  /* 0x0002f60000047ab9 */ /* 0x000fe20000000a00 */
[----:B------:R-:W-:Y:S01]  /*1bee0*/  F2FP.BF16.F32.PACK_AB R25, R135, R124 ;  /* 0x0000007c8719723e */ /* 0x000fe200000010ff */
[----:B------:R-:W3:Y:S01]  /*1bef0*/  S2R R7, SR_SWINHI ;  /* 0x0000000000077919 */ /* 0x000ee20000002f00 */
        /* <DEDUP_REMOVED lines=16> */
[----:B------:R-:W-:Y:S02]  /*1c000*/  MOV R4, R18 ;  /* 0x0000001200047202 */ /* 0x000fe40000000f00 */
[----:B---3--:R-:W-:Y:S02]  /*1c010*/  MOV R5, R7 ;  /* 0x0000000700057202 */ /* 0x008fe40000000f00 */
        /* <DEDUP_REMOVED lines=23> */
[----:B------:R-:W-:Y:S01]  /*1c190*/  F2FP.BF16.F32.PACK_AB R115, R119, R118 ;  /* 0x000000767773723e */ /* 0x000fe200000010ff */
[----:B------:R-:W-:Y:S01]  /*1c1a0*/  BAR.SYNC.DEFER_BLOCKING 0x1, 0x100 ;  /* 0x0044000000007b1d */ /* 0x000fe20000010000 */
[----:B--2---:R-:W-:-:S03]  /*1c1b0*/  IMAD.WIDE R26, R6, 0x2, R4 ;  /* 0x00000002061a7825 */ /* 0x004fc600078e0204 */
[C---:B------:R-:W-:Y:S02]  /*1c1c0*/  IADD3 R111, P2, R26.reuse, 0x20, RZ ;  /* 0x000000201a6f7810 */ /* 0x040fe40007f5e0ff */
[C---:B------:R-:W-:Y:S02]  /*1c1d0*/  IADD3 R143, P0, R26.reuse, 0x4020, RZ ;  /* 0x000040201a8f7810 */ /* 0x040fe40007f1e0ff */
[----:B------:R-:W-:Y:S01]  /*1c1e0*/  LOP3.LUT R6, R111, 0x380, RZ, 0xc0, !PT ;  /* 0x000003806f067812 */ /* 0x000fe200078ec0ff */
[--C-:B------:R-:W-:Y:S01]  /*1c1f0*/  IMAD.X R9, RZ, RZ, R27.reuse, P2 ;  /* 0x000000ffff097224 */ /* 0x100fe200010e061b */
[----:B------:R-:W-:Y:S01]  /*1c200*/  IADD3 R137, P1, R26, 0x40, RZ ;  /* 0x000000401a897810 */ /* 0x000fe20007f3e0ff */
[--C-:B------:R-:W-:Y:S01]  /*1c210*/  IMAD.X R21, RZ, RZ, R27.reuse, P0 ;  /* 0x000000ffff157224 */ /* 0x100fe200000e061b */
[----:B------:R-:W-:Y:S02]  /*1c220*/  SHF.R.U64 R6, R6, 0x3, RZ ;  /* 0x0000000306067819 */ /* 0x000fe400000012ff */
[----:B------:R-:W-:Y:S01]  /*1c230*/  LOP3.LUT R7, R26, 0x380, RZ, 0xc0, !PT ;  /* 0x000003801a077812 */ /* 0x000fe200078ec0ff */
[----:B------:R-:W-:Y:S01]  /*1c240*/  IMAD.X R11, RZ, RZ, R27, P1 ;  /* 0x000000ffff0b7224 */ /* 0x000fe200008e061b */
[----:B------:R-:W-:-:S02]  /*1c250*/  LOP3.LUT R8, R6, R111, RZ, 0x3c, !PT ;  /* 0x0000006f06087212 */ /* 0x000fc400078e3cff */
[----:B------:R-:W-:Y:S02]  /*1c260*/  LOP3.LUT R6, R143, 0x380, RZ, 0xc0, !PT ;  /* 0x000003808f067812 */ /* 0x000fe400078ec0ff */
[C---:B------:R-:W-:Y:S02]  /*1c270*/  IADD3 R141, P5, R26.reuse, 0x4000, RZ ;  /* 0x000040001a8d7810 */ /* 0x040fe40007fbe0ff */
[C---:B------:R-:W-:Y:S02]  /*1c280*/  IADD3 R139, P6, R26.reuse, 0x60, RZ ;  /* 0x000000601a8b7810 */ /* 0x040fe40007fde0ff */
[----:B------:R-:W-:Y:S01]  /*1c290*/  IADD3 R151, P3, R26, 0x4060, RZ ;  /* 0x000040601a977810 */ /* 0x000fe20007f7e0ff */
[--C-:B------:R-:W-:Y:S01]  /*1c2a0*/  IMAD.X R15, RZ, RZ, R27.reuse, P5 ;  /* 0x000000ffff0f7224 */ /* 0x100fe200028e061b */
[----:B------:R-:W-:Y:S01]  /*1c2b0*/  SHF.R.U64 R6, R6, 0x3, RZ ;  /* 0x0000000306067819 */ /* 0x000fe200000012ff */
[--C-:B------:R-:W-:Y:S01]  /*1c2c0*/  IMAD.X R13, RZ, RZ, R27.reuse, P6 ;  /* 0x000000ffff0d7224 */ /* 0x100fe200030e061b */
[----:B------:R-:W-:Y:S01]  /*1c2d0*/  IADD3 R155, P1, R26, 0x8020, RZ ;  /* 0x000080201a9b7810 */ /* 0x000fe20007f3e0ff */
[----:B------:R-:W-:Y:S01]  /*1c2e0*/  IMAD.X R35, RZ, RZ, R27, P3 ;  /* 0x000000ffff237224 */ /* 0x000fe200018e061b */
[----:B------:R-:W-:-:S02]  /*1c2f0*/  SHF.R.U64 R7, R7, 0x3, RZ ;  /* 0x0000000307077819 */ /* 0x000fc400000012ff */
[----:B------:R-:W-:Y:S01]  /*1c300*/  IADD3 R86, P5, R26, 0x8060, RZ ;  /* 0x000080601a567810 */ /* 0x000fe20007fbe0ff */
[----:B------:R-:W-:Y:S01]  /*1c310*/  IMAD.X R43, RZ, RZ, R27, P1 ;  /* 0x000000ffff2b7224 */ /* 0x000fe200008e061b */
[----:B------:R-:W-:Y:S02]  /*1c320*/  LOP3.LUT R10, R137, 0x380, RZ, 0xc0, !PT ;  /* 0x00000380890a7812 */ /* 0x000fe400078ec0ff */
[----:B------:R-:W-:Y:S02]  /*1c330*/  LOP3.LUT R34, R151, 0x380, RZ, 0xc0, !PT ;  /* 0x0000038097227812 */ /* 0x000fe400078ec0ff */
[----:B------:R-:W-:Y:S02]  /*1c340*/  LOP3.LUT R20, R6, R143, RZ, 0x3c, !PT ;  /* 0x0000008f06147212 */ /* 0x000fe400078e3cff */
[C---:B------:R-:W-:Y:S02]  /*1c350*/  IADD3 R149, P4, R26.reuse, 0x4040, RZ ;  /* 0x000040401a957810 */ /* 0x040fe40007f9e0ff */
[----:B------:R-:W-:-:S02]  /*1c360*/  IADD3 R153, P2, R26, 0x8000, RZ ;  /* 0x000080001a997810 */ /* 0x000fc40007f5e0ff */
[----:B------:R-:W-:Y:S01]  /*1c370*/  IADD3 R157, P6, R26, 0x8040, RZ ;  /* 0x000080401a9d7810 */ /* 0x000fe20007fde0ff */
[--C-:B------:R-:W-:Y:S01]  /*1c380*/  IMAD.X R31, RZ, RZ, R27.reuse, P4 ;  /* 0x000000ffff1f7224 */ /* 0x100fe200020e061b */
[----:B------:R-:W-:Y:S01]  /*1c390*/  LOP3.LUT R6, R155, 0x380, RZ, 0xc0, !PT ;  /* 0x000003809b067812 */ /* 0x000fe200078ec0ff */
[--C-:B------:R-:W-:Y:S01]  /*1c3a0*/  IMAD.X R39, RZ, RZ, R27.reuse, P2 ;  /* 0x000000ffff277224 */ /* 0x100fe200010e061b */
[----:B------:R-:W-:Y:S01]  /*1c3b0*/  LOP3.LUT R26, R7, R26, RZ, 0x3c, !PT ;  /* 0x0000001a071a7212 */ /* 0x000fe200078e3cff */
[--C-:B------:R-:W-:Y:S01]  /*1c3c0*/  IMAD.X R47, RZ, RZ, R27.reuse, P6 ;  /* 0x000000ffff2f7224 */ /* 0x100fe200030e061b */
[----:B------:R-:W-:Y:S01]  /*1c3d0*/  LOP3.LUT R12, R139, 0x380, RZ, 0xc0, !PT ;  /* 0x000003808b0c7812 */ /* 0x000fe200078ec0ff */
[----:B------:R-:W-:Y:S01]  /*1c3e0*/  IMAD.X R7, RZ, RZ, R27, P5 ;  /* 0x000000ffff077224 */ /* 0x000fe200028e061b */
[----:B------:R-:W-:Y:S02]  /*1c3f0*/  LOP3.LUT R14, R141, 0x380, RZ, 0xc0, !PT ;  /* 0x000003808d0e7812 */ /* 0x000fe400078ec0ff */
[----:B------:R-:W-:-:S02]  /*1c400*/  SHF.R.U64 R10, R10, 0x3, RZ ;  /* 0x000000030a0a7819 */ /* 0x000fc400000012ff */
[----:B------:R-:W-:Y:S02]  /*1c410*/  SHF.R.U64 R34, R34, 0x3, RZ ;  /* 0x0000000322227819 */ /* 0x000fe400000012ff */
[----:B------:R-:W-:Y:S02]  /*1c420*/  LOP3.LUT R42, R86, 0x380, RZ, 0xc0, !PT ;  /* 0x00000380562a7812 */ /* 0x000fe400078ec0ff */
[----:B------:R-:W-:Y:S02]  /*1c430*/  SHF.R.U64 R6, R6, 0x3, RZ ;  /* 0x0000000306067819 */ /* 0x000fe400000012ff */
[----:B------:R-:W-:Y:S02]  /*1c440*/  LOP3.LUT R30, R149, 0x380, RZ, 0xc0, !PT ;  /* 0x00000380951e7812 */ /* 0x000fe400078ec0ff */
[----:B------:R-:W-:Y:S02]  /*1c450*/  MOV R78, R26 ;  /* 0x0000001a004e7202 */ /* 0x000fe40000000f00 */
[----:B------:R-:W-:-:S02]  /*1c460*/  SHF.R.U64 R12, R12, 0x3, RZ ;  /* 0x000000030c0c7819 */ /* 0x000fc400000012ff */
[----:B------:R-:W-:Y:S02]  /*1c470*/  LOP3.LUT R27, R157, 0x380, RZ, 0xc0, !PT ;  /* 0x000003809d1b7812 */ /* 0x000fe400078ec0ff */
[----:B------:R-:W-:Y:S02]  /*1c480*/  F2FP.BF16.F32.PACK_AB R26, R29, R28 ;  /* 0x0000001c1d1a723e */ /* 0x000fe400000010ff */
[----:B------:R-:W-:Y:S02]  /*1c490*/  SHF.R.U64 R14, R14, 0x3, RZ ;  /* 0x000000030e0e7819 */ /* 0x000fe400000012ff */
[----:B------:R-:W-:Y:S02]  /*1c4a0*/  LOP3.LUT R10, R10, R137, RZ, 0x3c, !PT ;  /* 0x000000890a0a7212 */ /* 0x000fe400078e3cff */
[----:B------:R-:W-:Y:S02]  /*1c4b0*/  LOP3.LUT R34, R34, R151, RZ, 0x3c, !PT ;  /* 0x0000009722227212 */ /* 0x000fe400078e3cff */
[----:B------:R-:W-:-:S02]  /*1c4c0*/  SHF.R.U64 R29, R42, 0x3, RZ ;  /* 0x000000032a1d7819 */ /* 0x000fc400000012ff */
[----:B------:R-:W-:Y:S02]  /*1c4d0*/  LOP3.LUT R42, R6, R155, RZ, 0x3c, !PT ;  /* 0x0000009b062a7212 */ /* 0x000fe400078e3cff */
[----:B------:R-:W-:Y:S02]  /*1c4e0*/  SHF.R.U64 R30, R30, 0x3, RZ ;  /* 0x000000031e1e7819 */ /* 0x000fe400000012ff */
[----:B------:R-:W-:Y:S02]  /*1c4f0*/  LOP3.LUT R12, R12, R139, RZ, 0x3c, !PT ;  /* 0x0000008b0c0c7212 */ /* 0x000fe400078e3cff */
[----:B------:R-:W-:Y:S02]  /*1c500*/  SHF.R.U64 R28, R27, 0x3, RZ ;  /* 0x000000031b1c7819 */ /* 0x000fe400000012ff */
[----:B------:R-:W-:Y:S02]  /*1c510*/  MOV R9, R8 ;  /* 0x0000000800097202 */ /* 0x000fe40000000f00 */
[----:B------:R-:W-:-:S02]  /*1c520*/  LOP3.LUT R14, R14, R141, RZ, 0x3c, !PT ;  /* 0x0000008d0e0e7212 */ /* 0x000fc400078e3cff */
[----:B------:R-:W-:Y:S02]  /*1c530*/  F2FP.BF16.F32.PACK_AB R27, R134, R123 ;  /* 0x0000007b861b723e */ /* 0x000fe400000010ff */
[----:B------:R-:W-:Y:S02]  /*1c540*/  MOV R11, R10 ;  /* 0x0000000a000b7202 */ /* 0x000fe40000000f00 */
[----:B------:R-:W-:Y:S01]  /*1c550*/  MOV R8, R34 ;  /* 0x0000002200087202 */ /* 0x000fe20000000f00 */
[----:B------:R-:W-:Y:S01]  /*1c560*/  STSM.16.M88.4 [R78], R24 ;  /* 0x000000184e007844 */ /* 0x000fe20000000200 */
[----:B------:R-:W-:Y:S02]  /*1c570*/  LOP3.LUT R38, R153, 0x380, RZ, 0xc0, !PT ;  /* 0x0000038099267812 */ /* 0x000fe400078ec0ff */
[----:B------:R-:W-:Y:S02]  /*1c580*/  MOV R10, R42 ;  /* 0x0000002a000a7202 */ /* 0x000fe40000000f00 */
[----:B------:R-:W-:-:S02]  /*1c590*/  F2FP.BF16.F32.PACK_AB R34, R37, R36 ;  /* 0x000000242522723e */ /* 0x000fc400000010ff */
[----:B------:R-:W-:Y:S02]  /*1c5a0*/  F2FP.BF16.F32.PACK_AB R35, R132, R121 ;  /* 0x000000798423723e */ /* 0x000fe400000010ff */
[----:B------:R-:W-:Y:S02]  /*1c5b0*/  LOP3.LUT R30, R30, R149, RZ, 0x3c, !PT ;  /* 0x000000951e1e7212 */ /* 0x000fe400078e3cff */
[----:B------:R-:W-:Y:S01]  /*1c5c0*/  F2FP.BF16.F32.PACK_AB R42, R45, R44 ;  /* 0x0000002c2d2a723e */ /* 0x000fe200000010ff */
[----:B------:R-:W-:Y:S01]  /*1c5d0*/  STSM.16.M88.4 [R9], R32 ;  /* 0x0000002009007844 */ /* 0x000fe20000000200 */
[----:B------:R-:W-:Y:S02]  /*1c5e0*/  F2FP.BF16.F32.PACK_AB R43, R130, R0 ;  /* 0x00000000822b723e */ /* 0x000fe400000010ff */
[----:B------:R-:W-:Y:S02]  /*1c5f0*/  MOV R12, R12 ;  /* 0x0000000c000c7202 */ /* 0x000fe40000000f00 */
[----:B------:R-:W-:Y:S01]  /*1c600*/  MOV R14, R14 ;  /* 0x0000000e000e7202 */ /* 0x000fe20000000f00 */
[----:B------:R-:W-:Y:S01]  /*1c610*/  STSM.16.M88.4 [R11], R40 ;  /* 0x000000280b007844 */ /* 0x000fe20000000200 */
[----:B------:R-:W-:-:S02]  /*1c620*/  SHF.R.U64 R38, R38, 0x3, RZ ;  /* 0x0000000326267819 */ /* 0x000fc400000012ff */
[----:B------:R-:W-:Y:S01]  /*1c630*/  MOV R20, R20 ;  /* 0x0000001400147202 */ /* 0x000fe20000000f00 */
[----:B------:R-:W-:Y:S01]  /*1c640*/  STSM.16.M88.4 [R12], R48 ;  /* 0x000000300c007844 */ /* 0x000fe20000000200 */
[----:B------:R-:W-:Y:S02]  /*1c650*/  MOV R30, R30 ;  /* 0x0000001e001e7202 */ /* 0x000fe40000000f00 */
[----:B------:R-:W-:Y:S01]  /*1c660*/  LOP3.LUT R38, R38, R153, RZ, 0x3c, !PT ;  /* 0x0000009926267212 */ /* 0x000fe200078e3cff */
[----:B------:R-:W-:Y:S01]  /*1c670*/  STSM.16.M88.4 [R14], R56 ;  /* 0x000000380e007844 */ /* 0x000fe20000000200 */
[----:B------:R-:W-:Y:S02]  /*1c680*/  LOP3.LUT R46, R28, R157, RZ, 0x3c, !PT ;  /* 0x0000009d1c2e7212 */ /* 0x000fe400078e3cff */
[----:B------:R-:W-:Y:S01]  /*1c690*/  LOP3.LUT R6, R29, R86, RZ, 0x3c, !PT ;  /* 0x000000561d067212 */ /* 0x000fe200078e3cff */
[----:B------:R2:W-:Y:S01]  /*1c6a0*/  STSM.16.M88.4 [R20], R64 ;  /* 0x0000004014007844 */ /* 0x0005e20000000200 */
[----:B------:R-:W-:-:S02]  /*1c6b0*/  MOV R38, R38 ;  /* 0x0000002600267202 */ /* 0x000fc40000000f00 */
[----:B------:R-:W-:Y:S01]  /*1c6c0*/  ISETP.NE.U32.AND P0, PT, RZ, UR4, PT ;  /* 0x00000004ff007c0c */ /* 0x000fe2000bf05070 */
[----:B------:R-:W-:Y:S01]  /*1c6d0*/  STSM.16.M88.4 [R30], R72 ;  /* 0x000000481e007844 */ /* 0x000fe20000000200 */
[----:B------:R-:W-:Y:S02]  /*1c6e0*/  MOV R46, R46 ;  /* 0x0000002e002e7202 */ /* 0x000fe40000000f00 */
[----:B------:R-:W-:Y:S01]  /*1c6f0*/  MOV R0, R6 ;  /* 0x0000000600007202 */ /* 0x000fe20000000f00 */
[----:B------:R3:W-:Y:S01]  /*1c700*/  STSM.16.M88.4 [R8], R80 ;  /* 0x0000005008007844 */ /* 0x0007e20000000200 */
[----:B------:R-:W-:-:S03]  /*1c710*/  ISETP.NE.AND.EX P0, PT, RZ, UR5, PT, P0 ;  /* 0x00000005ff007c0c */ /* 0x000fc6000bf05300 */
[----:B------:R-:W-:Y:S04]  /*1c720*/  STSM.16.M88.4 [R38], R88 ;  /* 0x0000005826007844 */ /* 0x000fe80000000200 */
[----:B------:R-:W-:Y:S01]  /*1c730*/  STSM.16.M88.4 [R10], R96 ;  /* 0x000000600a007844 */ /* 0x000fe20000000200 */
[----:B--2---:R-:W-:-:S03]  /*1c740*/  IMAD.MOV.U32 R20, RZ, RZ, RZ ;  /* 0x000000ffff147224 */ /* 0x004fc600078e00ff */
[----:B------:R-:W-:Y:S01]  /*1c750*/  STSM.16.M88.4 [R46], R104 ;  /* 0x000000682e007844 */ /* 0x000fe20000000200 */
[----:B---3--:R-:W-:-:S03]  /*1c760*/  IADD3 R8, P1, R221, UR4, RZ ;  /* 0x00000004dd087c10 */ /* 0x008fc6000ff3e0ff */
[----:B------:R2:W-:Y:S01]  /*1c770*/  STSM.16.M88.4 [R0], R112 ;  /* 0x0000007000007844 */ /* 0x0005e20000000200 */
[----:B------:R-:W-:Y:S01]  /*1c780*/  IADD3.X R9, R222, UR5, RZ, P1, !PT ;  /* 0x00000005de097c10 */ /* 0x000fe20008ffe4ff */
[----:B------:R-:W-:Y:S01]  /*1c790*/  ULDC.64 UR4, c[0x0][0xbe0] ;  /* 0x0002f80000047ab9 */ /* 0x000fe20000000a00 */
[----:B------:R-:W-:Y:S01]  /*1c7a0*/  BAR.SYNC.DEFER_BLOCKING 0x1, 0x100 ;  /* 0x0044000000007b1d */ /* 0x000fe20000010000 */
[----:B------:R-:W-:-:S04]  /*1c7b0*/  ISETP.NE.U32.AND P1, PT, RZ, UR4, PT ;  /* 0x00000004ff007c0c */ /* 0x000fc8000bf25070 */
[----:B------:R-:W-:Y:S01]  /*1c7c0*/  ISETP.NE.AND.EX P1, PT, RZ, UR5, PT, P1 ;  /* 0x00000005ff007c0c */ /* 0x000fe2000bf25310 */
[----:B------:R-:W-:-:S04]  /*1c7d0*/  IMAD R7, R218, 0x40, R215 ;  /* 0x00000040da077824 */ /* 0x000fc800078e02d7 */
[----:B------:R-:W-:-:S08]  /*1c7e0*/  IMAD.WIDE R4, R7, 0x2, R4 ;  /* 0x0000000207047825 */ /* 0x000fd000078e0204 */
[----:B------:R-:W-:Y:S01]  /*1c7f0*/  @P1 IADD3 R6, P2, R221, UR4, RZ ;  /* 0x00000004dd061c10 */ /* 0x000fe2000ff5e0ff */
[----:B------:R-:W-:Y:S02]  /*1c800*/  ULDC UR4, c[0x0][0xa88] ;  /* 0x0002a20000047ab9 */ /* 0x000fe40000000800 */
[----:B------:R-:W-:Y:S01]  /*1c810*/  IMAD.U32 R61, RZ, RZ, UR4 ;  /* 0x00000004ff3d7e24 */ /* 0x000fe2000f8e00ff */
[----:B------:R-:W-:Y:S01]  /*1c820*/  @P1 IADD3.X R7, R222, UR5, RZ, P2, !PT ;  /* 0x00000005de071c10 */ /* 0x000fe200097fe4ff */
[----:B------:R3:W5:Y:S01]  /*1c830*/  @P0 LDG.E R20, desc[UR60][R8.64] ;  /* 0x0000003c08140981 */ /* 0x000762000c1e1900 */
[----:B------:R-:W-:-:S03]  /*1c840*/  IADD3 R11, P4, R4, 0x1000, RZ ;  /* 0x00001000040b7810 */ /* 0x000fc60007f9e0ff */
[----:B------:R3:W5:Y:S01]  /*1c850*/  @P1 LDG.E R61, desc[UR60][R6.64] ;  /* 0x0000003c063d1981 */ /* 0x000762000c1e1900 */
[----:B--2---:R-:W-:Y:S01]  /*1c860*/  LOP3.LUT R0, R11, 0x380, RZ, 0xc0, !PT ;  /* 0x000003800b007812 */ /* 0x004fe200078ec0ff */
[----:B------:R-:W-:Y:S08]  /*1c870*/  @P1 BRA `(.L_x_3491) ;  /* 0x0000000000101947 */ /* 0x000ff00003800000 */
[----:B------:R-:W-:Y:S05]  /*1c880*/  @!P0 BRA `(.L_x_3491) ;  /* 0x00000000000c8947 */ /* 0x000fea0003800000 */
[----:B---3--:R-:W2:Y:S04]  /*1c890*/  LDG.E R6, desc[UR60][R8.64] ;  /* 0x0000003c08067981 */ /* 0x008ea8000c1e1900 */
[----:B-----5:R-:W2:Y:S02]  /*1c8a0*/  LDG.E R61, desc[UR60][R8.64+0x4] ;  /* 0x0000043c083d7981 */ /* 0x020ea4000c1e1900 */
[----:B--2---:R-:W-:-:S07]  /*1c8b0*/  IMAD.IADD R61, R61, 0x1, -R6 ;  /* 0x000000013d3d7824 */ /* 0x004fce00078e0a06 */
.L_x_3491:
[----:B------:R-:W2:Y:S01]  /*1c8c0*/  LDL R10, [R1+0x58] ;  /* 0x00005800010a7983 */ /* 0x000ea20000100800 */
[----:B------:R-:W-:Y:S01]  /*1c8d0*/  SHF.R.S32.HI R63, RZ, 0x1f, R220 ;  /* 0x0000001fff3f7819 */ /* 0x000fe200000114dc */
[----:B------:R-:W-:Y:S01]  /*1c8e0*/  ULDC.64 UR4, c[0x0][0xb70] ;  /* 0x0002dc0000047ab9 */ /* 0x000fe20000000a00 */
[--C-:B-----5:R-:W-:Y:S02]  /*1c8f0*/  SHF.R.S32.HI R21, RZ, 0x1f, R20.reuse ;  /* 0x0000001fff157819 */ /* 0x120fe40000011414 */
[----:B---3--:R-:W-:Y:S01]  /*1c900*/  SHF.R.U64 R8, R0, 0x3, RZ ;  /* 0x0000000300087819 */ /* 0x008fe200000012ff */
[----:B------:R-:W-:Y:S01]  /*1c910*/  IMAD R7, R63, UR4, RZ ;  /* 0x000000043f077c24 */ /* 0x000fe2000f8e02ff */
[----:B------:R-:W-:Y:S02]  /*1c920*/  SEL R227, R227, RZ, !P0 ;  /* 0x000000ffe3e37207 */ /* 0x000fe40004000000 */
[----:B------:R-:W-:Y:S01]  /*1c930*/  SEL R223, R223, RZ, !P0 ;  /* 0x000000ffdfdf7207 */ /* 0x000fe20004000000 */
[----:B------:R-:W-:Y:S01]  /*1c940*/  IMAD R9, R220, UR5, R7 ;  /* 0x00000005dc097c24 */ /* 0x000fe2000f8e0207 */
[----:B------:R-:W-:Y:S01]  /*1c950*/  LOP3.LUT R8, R8, R11, RZ, 0x3c, !PT ;  /* 0x0000000b08087212 */ /* 0x000fe200078e3cff */
[----:B------:R-:W-:Y:S01]  /*1c960*/  IMAD.WIDE.U32 R6, R220, UR4, R20 ;  /* 0x00000004dc067c25 */ /* 0x000fe2000f8e0014 */
[----:B------:R-:W-:Y:S01]  /*1c970*/  ULDC.64 UR4, c[0x0][0xb78] ;  /* 0x0002de0000047ab9 */ /* 0x000fe20000000a00 */
[----:B------:R-:W-:-:S02]  /*1c980*/  IADD3 R29, P0, R4, 0x4000, RZ ;  /* 0x00004000041d7810 */ /* 0x000fc40007f1e0ff */
[----:B------:R-:W-:Y:S01]  /*1c990*/  IMAD.IADD R7, R7, 0x1, R9 ;  /* 0x0000000107077824 */ /* 0x000fe200078e0209 */
[C---:B------:R-:W-:Y:S01]  /*1c9a0*/  IADD3 R13, P5, R4.reuse, 0x2000, RZ ;  /* 0x00002000040d7810 */ /* 0x040fe20007fbe0ff */
[----:B------:R-:W-:Y:S01]  /*1c9b0*/  IMAD R0, R227, UR4, RZ ;  /* 0x00000004e3007c24 */ /* 0x000fe2000f8e02ff */
[C---:B------:R-:W-:Y:S01]  /*1c9c0*/  IADD3 R25, P6, R4.reuse, 0x3000, RZ ;  /* 0x0000300004197810 */ /* 0x040fe20007fde0ff */
[----:B------:R-:W-:Y:S01]  /*1c9d0*/  IMAD.WIDE.U32 R6, R223, UR4, R6 ;  /* 0x00000004df067c25 */ /* 0x000fe2000f8e0006 */
[C---:B------:R-:W-:Y:S02]  /*1c9e0*/  IADD3 R37, P2, R4.reuse, 0x6000, RZ ;  /* 0x0000600004257810 */ /* 0x040fe40007f5e0ff */
[----:B------:R-:W-:Y:S02]  /*1c9f0*/  IADD3 R33, P1, R4, 0x5000, RZ ;  /* 0x0000500004217810 */ /* 0x000fe40007f3e0ff */
[----:B------:R-:W-:Y:S02]  /*1ca00*/  LOP3.LUT R28, R29, 0x380, RZ, 0xc0, !PT ;  /* 0x000003801d1c7812 */ /* 0x000fe400078ec0ff */
[----:B------:R-:W-:-:S02]  /*1ca10*/  LOP3.LUT R12, R13, 0x380, RZ, 0xc0, !PT ;  /* 0x000003800d0c7812 */ /* 0x000fc400078ec0ff */
[----:B------:R-:W-:Y:S02]  /*1ca20*/  LOP3.LUT R24, R25, 0x380, RZ, 0xc0, !PT ;  /* 0x0000038019187812 */ /* 0x000fe400078ec0ff */
[----:B------:R-:W-:Y:S02]  /*1ca30*/  LOP3.LUT R36, R37, 0x380, RZ, 0xc0, !PT ;  /* 0x0000038025247812 */ /* 0x000fe400078ec0ff */
[----:B------:R-:W-:Y:S02]  /*1ca40*/  LOP3.LUT R32, R33, 0x380, RZ, 0xc0, !PT ;  /* 0x0000038021207812 */ /* 0x000fe400078ec0ff */
[----:B------:R-:W-:Y:S02]  /*1ca50*/  SHF.R.U64 R28, R28, 0x3, RZ ;  /* 0x000000031c1c7819 */ /* 0x000fe400000012ff */
[----:B------:R-:W-:Y:S02]  /*1ca60*/  SHF.R.U64 R12, R12, 0x3, RZ ;  /* 0x000000030c0c7819 */ /* 0x000fe400000012ff */
[----:B------:R-:W-:-:S02]  /*1ca70*/  SHF.R.U64 R24, R24, 0x3, RZ ;  /* 0x0000000318187819 */ /* 0x000fc400000012ff */
[----:B------:R-:W-:Y:S02]  /*1ca80*/  SHF.R.U64 R36, R36, 0x3, RZ ;  /* 0x0000000324247819 */ /* 0x000fe400000012ff */
[----:B------:R-:W-:Y:S02]  /*1ca90*/  SHF.R.U64 R32, R32, 0x3, RZ ;  /* 0x0000000320207819 */ /* 0x000fe400000012ff */
[----:B------:R-:W-:Y:S01]  /*1caa0*/  LOP3.LUT R28, R28, R29, RZ, 0x3c, !PT ;  /* 0x0000001d1c1c7212 */ /* 0x000fe200078e3cff */
[--C-:B------:R-:W-:Y:S01]  /*1cab0*/  IMAD.X R29, RZ, RZ, R5.reuse, P0 ;  /* 0x000000ffff1d7224 */ /* 0x100fe200000e0605 */
[----:B------:R-:W-:Y:S02]  /*1cac0*/  LOP3.LUT R12, R12, R13, RZ, 0x3c, !PT ;  /* 0x0000000d0c0c7212 */ /* 0x000fe400078e3cff */
[----:B------:R-:W-:Y:S01]  /*1cad0*/  LOP3.LUT R24, R24, R25, RZ, 0x3c, !PT ;  /* 0x0000001918187212 */ /* 0x000fe200078e3cff */
[--C-:B------:R-:W-:Y:S01]  /*1cae0*/  IMAD.X R25, RZ, RZ, R5.reuse, P6 ;  /* 0x000000ffff197224 */ /* 0x100fe200030e0605 */
[----:B------:R-:W-:Y:S01]  /*1caf0*/  LOP3.LUT R36, R36, R37, RZ, 0x3c, !PT ;  /* 0x0000002524247212 */ /* 0x000fe200078e3cff */
[----:B------:R-:W-:Y:S01]  /*1cb00*/  IMAD.X R37, RZ, RZ, R5, P2 ;  /* 0x000000ffff257224 */ /* 0x000fe200010e0605 */
[----:B------:R-:W-:-:S02]  /*1cb10*/  IADD3.X R13, RZ, R5, RZ, P5, !PT ;  /* 0x00000005ff0d7210 */ /* 0x000fc40002ffe4ff */
[----:B------:R-:W-:Y:S02]  /*1cb20*/  LOP3.LUT P0, RZ, R230, 0x3, RZ, 0xc0, !PT ;  /* 0x00000003e6ff7812 */ /* 0x000fe4000780c0ff */
[C---:B------:R-:W-:Y:S02]  /*1cb30*/  IADD3 R49, P5, R4.reuse, 0x9000, RZ ;  /* 0x0000900004317810 */ /* 0x040fe40007fbe0ff */
[----:B------:R-:W-:Y:S02]  /*1cb40*/  IADD3 R53, P6, R4, 0xa000, RZ ;  /* 0x0000a00004357810 */ /* 0x000fe40007fde0ff */
[----:B------:R-:W-:Y:S01]  /*1cb50*/  LOP3.LUT R32, R32, R33, RZ, 0x3c, !PT ;  /* 0x0000002120207212 */ /* 0x000fe200078e3cff */
[----:B------:R-:W-:Y:S01]  /*1cb60*/  IMAD.X R33, RZ, RZ, R5, P1 ;  /* 0x000000ffff217224 */ /* 0x000fe200008e0605 */
[----:B------:R-:W-:Y:S02]  /*1cb70*/  LOP3.LUT R48, R49, 0x380, RZ, 0xc0, !PT ;  /* 0x0000038031307812 */ /* 0x000fe400078ec0ff */
[----:B------:R-:W-:-:S02]  /*1cb80*/  LOP3.LUT R52, R53, 0x380, RZ, 0xc0, !PT ;  /* 0x0000038035347812 */ /* 0x000fc400078ec0ff */
[----:B------:R-:W-:Y:S02]  /*1cb90*/  SHF.R.U64 R48, R48, 0x3, RZ ;  /* 0x0000000330307819 */ /* 0x000fe400000012ff */
[----:B------:R-:W-:Y:S02]  /*1cba0*/  SHF.R.U64 R52, R52, 0x3, RZ ;  /* 0x0000000334347819 */ /* 0x000fe400000012ff */
[----:B------:R-:W-:Y:S01]  /*1cbb0*/  LOP3.LUT R48, R48, R49, RZ, 0x3c, !PT ;  /* 0x0000003130307212 */ /* 0x000fe200078e3cff */
[--C-:B------:R-:W-:Y:S01]  /*1cbc0*/  IMAD.X R49, RZ, RZ, R5.reuse, P5 ;  /* 0x000000ffff317224 */ /* 0x100fe200028e0605 */
[----:B------:R-:W-:Y:S01]  /*1cbd0*/  LOP3.LUT R52, R52, R53, RZ, 0x3c, !PT ;  /* 0x0000003534347212 */ /* 0x000fe200078e3cff */
[----:B------:R-:W-:Y:S01]  /*1cbe0*/  IMAD.X R53, RZ, RZ, R5, P6 ;  /* 0x000000ffff357224 */ /* 0x000fe200030e0605 */
[----:B------:R-:W-:Y:S01]  /*1cbf0*/  SHF.R.S32.HI R219, RZ, 0x1f, R218 ;  /* 0x0000001fffdb7819 */ /* 0x000fe200000114da */
[----:B------:R-:W-:Y:S01]  /*1cc00*/  BSSY B1, `(.L_x_3492) ;  /* 0x0000064000017945 */ /* 0x000fe20003800000 */
[----:B--2---:R-:W-:-:S02]  /*1cc10*/  IMAD R11, R226, 0x80, R10 ;  /* 0x00000080e20b7824 */ /* 0x004fc400078e020a */
[----:B------:R-:W-:Y:S01]  /*1cc20*/  IMAD R10, R223, UR5, R0 ;  /* 0x00000005df0a7c24 */ /* 0x000fe2000f8e0200 */
[----:B------:R-:W-:Y:S02]  /*1cc30*/  ULDC.64 UR4, c[0x0][0xb40] ;  /* 0x0002d00000047ab9 */ /* 0x000fe40000000a00 */
[----:B------:R-:W-:Y:S02]  /*1cc40*/  SHF.R.S32.HI R9, RZ, 0x1f, R11 ;  /* 0x0000001fff097819 */ /* 0x000fe4000001140b */
[C---:B------:R-:W-:Y:S02]  /*1cc50*/  IADD3 R0, P3, R11.reuse, R6, RZ ;  /* 0x000000060b007210 */ /* 0x040fe40007f7e0ff */
[----:B------:R-:W-:Y:S02]  /*1cc60*/  ISETP.GE.OR P1, PT, R11, R61, P0 ;  /* 0x0000003d0b00720c */ /* 0x000fe40000726670 */
[----:B------:R-:W-:Y:S02]  /*1cc70*/  IADD3.X R9, R9, R7, R10, P3, !PT ;  /* 0x0000000709097210 */ /* 0x000fe40001ffe40a */
[----:B------:R-:W-:-:S02]  /*1cc80*/  LEA R54, P3, R0, UR4, 0x2 ;  /* 0x0000000400367c11 */ /* 0x000fc4000f8610ff */
[----:B------:R-:W-:Y:S02]  /*1cc90*/  IADD3 R7, P2, R4, 0xb000, RZ ;  /* 0x0000b00004077810 */ /* 0x000fe40007f5e0ff */
[----:B------:R-:W-:Y:S01]  /*1cca0*/  LEA.HI.X R55, R0, UR5, R9, 0x2, P3 ;  /* 0x0000000500377c11 */ /* 0x000fe200098f1409 */
[--C-:B------:R-:W-:Y:S01]  /*1ccb0*/  IMAD.X R9, RZ, RZ, R5.reuse, P4 ;  /* 0x000000ffff097224 */ /* 0x100fe200020e0605 */
[C---:B------:R-:W-:Y:S01]  /*1ccc0*/  IADD3 R41, P3, R4.reuse, 0x7000, RZ ;  /* 0x0000700004297810 */ /* 0x040fe20007f7e0ff */
[----:B------:R-:W-:Y:S01]  /*1ccd0*/  VIADD R0, R11, 0x8 ;  /* 0x000000080b007836 */ /* 0x000fe20000000000 */
[----:B------:R-:W-:Y:S01]  /*1cce0*/  IADD3 R45, P4, R4, 0x8000, RZ ;  /* 0x00008000042d7810 */ /* 0x000fe20007f9e0ff */
[----:B------:R-:W-:Y:S01]  /*1ccf0*/  IMAD.X R57, RZ, RZ, R5, P2 ;  /* 0x000000ffff397224 */ /* 0x000fe200010e0605 */
[----:B------:R-:W-:Y:S01]  /*1cd00*/  LOP3.LUT R40, R41, 0x380, RZ, 0xc0, !PT ;  /* 0x0000038029287812 */ /* 0x000fe200078ec0ff */
[----:B------:R2:W-:Y:S01]  /*1cd10*/  @!P1 STG.E desc[UR60][R54.64], R3 ;  /* 0x0000000336009986 */ /* 0x0005e2000c10193c */
[----:B------:R-:W-:Y:S01]  /*1cd20*/  LOP3.LUT R44, R45, 0x380, RZ, 0xc0, !PT ;  /* 0x000003802d2c7812 */ /* 0x000fe200078ec0ff */
[----:B------:R-:W-:Y:S01]  /*1cd30*/  ULDC.64 UR4, c[0x0][0xaa0] ;  /* 0x0002a80000047ab9 */ /* 0x000fe20000000a00 */
[----:B------:R-:W-:-:S02]  /*1cd40*/  ISETP.GE.OR P0, PT, R0, R61, P0 ;  /* 0x0000003d0000720c */ /* 0x000fc40000706670 */
[----:B------:R-:W-:Y:S02]  /*1cd50*/  LOP3.LUT R11, R4, 0x380, RZ, 0xc0, !PT ;  /* 0x00000380040b7812 */ /* 0x000fe400078ec0ff */
[----:B------:R-:W-:Y:S02]  /*1cd60*/  LOP3.LUT R0, R7, 0x380, RZ, 0xc0, !PT ;  /* 0x0000038007007812 */ /* 0x000fe400078ec0ff */
[----:B------:R-:W-:Y:S02]  /*1cd70*/  SHF.R.U64 R40, R40, 0x3, RZ ;  /* 0x0000000328287819 */ /* 0x000fe400000012ff */
[----:B------:R-:W-:Y:S02]  /*1cd80*/  SHF.R.U64 R44, R44, 0x3, RZ ;  /* 0x000000032c2c7819 */ /* 0x000fe400000012ff */
[----:B------:R-:W-:Y:S02]  /*1cd90*/  SHF.R.U64 R11, R11, 0x3, RZ ;  /* 0x000000030b0b7819 */ /* 0x000fe400000012ff */
[----:B------:R-:W-:Y:S01]  /*1cda0*/  SHF.R.U64 R0, R0, 0x3, RZ ;  /* 0x0000000300007819 */ /* 0x000fe200000012ff */
[----:B------:R3:W-:Y:S01]  /*1cdb0*/  @!P0 STG.E desc[UR60][R54.64+0x20], R2 ;  /* 0x0000200236008986 */ /* 0x0007e2000c10193c */
[----:B------:R-:W-:Y:S01]  /*1cdc0*/  LOP3.LUT R40, R40, R41, RZ, 0x3c, !PT ;  /* 0x0000002928287212 */ /* 0x000fe200078e3cff */
[--C-:B------:R-:W-:Y:S01]  /*1cdd0*/  IMAD.X R41, RZ, RZ, R5.reuse, P3 ;  /* 0x000000ffff297224 */ /* 0x100fe200018e0605 */
[----:B------:R-:W-:Y:S01]  /*1cde0*/  LOP3.LUT R44, R44, R45, RZ, 0x3c, !PT ;  /* 0x0000002d2c2c7212 */ /* 0x000fe200078e3cff */
[----:B------:R-:W-:Y:S01]  /*1cdf0*/  IMAD.X R45, RZ, RZ, R5, P4 ;  /* 0x000000ffff2d7224 */ /* 0x000fe200020e0605 */
[----:B------:R-:W-:Y:S01]  /*1ce00*/  LOP3.LUT R4, R11, R4, RZ, 0x3c, !PT ;  /* 0x000000040b047212 */ /* 0x000fe200078e3cff */
[----:B------:R-:W5:Y:S01]  /*1ce10*/  LD.E.128 R12, desc[UR60][R12.64] ;  /* 0x0000003c0c0c7980 */ /* 0x000f62000c101d00 */
[----:B------:R-:W-:-:S03]  /*1ce20*/  LOP3.LUT R56, R0, R7, RZ, 0x3c, !PT ;  /* 0x0000000700387212 */ /* 0x000fc600078e3cff */
[----:B------:R-:W5:Y:S01]  /*1ce30*/  LD.E.128 R8, desc[UR60][R8.64] ;  /* 0x0000003c08087980 */ /* 0x000f62000c101d00 */
[----:B--2---:R-:W-:-:S03]  /*1ce40*/  SHF.R.S32.HI R3, RZ, 0x1f, R215 ;  /* 0x0000001fff037819 */ /* 0x004fc600000114d7 */
        /* <DEDUP_REMOVED lines=8> */
[----:B---3--:R-:W5:Y:S04]  /*1ced0*/  LD.E.128 R52, desc[UR60][R52.64] ;  /* 0x0000003c34347980 */ /* 0x008f68000c101d00 */
[----:B------:R-:W5:Y:S01]  /*1cee0*/  LD.E.128 R56, desc[UR60][R56.64] ;  /* 0x0000003c38387980 */ /* 0x000f62000c101d00 */
[----:B------:R-:W-:Y:S01]  /*1cef0*/  IMAD R21, R21, UR4, RZ ;  /* 0x0000000415157c24 */ /* 0x000fe2000f8e02ff */
[----:B------:R-:W-:Y:S01]  /*1cf00*/  @!PT LDS RZ, [RZ] ;  /* 0x00000000fffff984 */ /* 0x000fe20000000800 */
[----:B------:R-:W-:Y:S01]  /*1cf10*/  @!PT LDS RZ, [RZ] ;  /* 0x00000000fffff984 */ /* 0x000fe20000000800 */
[----:B------:R-:W-:Y:S01]  /*1cf20*/  @!PT LDS RZ, [RZ] ;  /* 0x00000000fffff984 */ /* 0x000fe20000000800 */
[----:B------:R-:W-:Y:S01]  /*1cf30*/  @!PT LDS RZ, [RZ] ;  /* 0x00000000fffff984 */ /* 0x000fe20000000800 */
[----:B------:R2:W-:Y:S06]  /*1cf40*/  MEMBAR.ALL.CTA ;  /* 0x0000000000007992 */ /* 0x0005ec0000008000 */
[----:B--2---:R-:W2:Y:S01]  /*1cf50*/  FENCE.VIEW.ASYNC.S ;  /* 0x00000000000073c6 */ /* 0x004ea20000000000 */
[----:B------:R-:W-:-:S02]  /*1cf60*/  IMAD.MOV.U32 R2, RZ, RZ, R215 ;  /* 0x000000ffff027224 */ /* 0x000fc400078e00d7 */
[C---:B------:R-:W-:Y:S02]  /*1cf70*/  IMAD R21, R20.reuse, UR5, R21 ;  /* 0x0000000514157c24 */ /* 0x040fe4000f8e0215 */
[----:B------:R-:W-:Y:S01]  /*1cf80*/  IMAD.WIDE.U32 R2, R20, UR4, R2 ;  /* 0x0000000414027c25 */ /* 0x000fe2000f8e0002 */
[----:B------:R-:W-:-:S03]  /*1cf90*/  ULDC.64 UR4, c[0x0][0xae0] ;  /* 0x0002b80000047ab9 */ /* 0x000fc60000000a00 */
[----:B------:R-:W-:Y:S02]  /*1cfa0*/  IMAD R61, R226, -0x80, R61 ;  /* 0xffffff80e23d7824 */ /* 0x000fe400078e023d */
[C---:B------:R-:W-:Y:S02]  /*1cfb0*/  VIADD R0, R218.reuse, 0x20 ;  /* 0x00000020da007836 */ /* 0x040fe40000000000 */
[----:B------:R-:W-:Y:S01]  /*1cfc0*/  IMAD.IADD R3, R3, 0x1, R21 ;  /* 0x0000000103037824 */ /* 0x000fe200078e0215 */
[-C--:B------:R-:W-:Y:S01]  /*1cfd0*/  ISETP.GE.AND P3, PT, R218, R61.reuse, PT ;  /* 0x0000003dda00720c */ /* 0x080fe20003f66270 */
[----:B------:R-:W-:Y:S01]  /*1cfe0*/  IMAD R63, R63, UR4, RZ ;  /* 0x000000043f3f7c24 */ /* 0x000fe2000f8e02ff */
[----:B------:R-:W-:Y:S01]  /*1cff0*/  ISETP.GE.AND P0, PT, R0, R61, PT ;  /* 0x0000003d0000720c */ /* 0x000fe20003f06270 */
[----:B------:R-:W-:Y:S02]  /*1d000*/  VIADD R20, R218, 0x40 ;  /* 0x00000040da147836 */ /* 0x000fe40000000000 */
[----:B------:R-:W-:-:S02]  /*1d010*/  IMAD R63, R220, UR5, R63 ;  /* 0x00000005dc3f7c24 */ /* 0x000fc4000f8e023f */
[----:B------:R-:W-:Y:S01]  /*1d020*/  IMAD.WIDE.U32 R2, R220, UR4, R2 ;  /* 0x00000004dc027c25 */ /* 0x000fe2000f8e0002 */
[----:B------:R-:W-:-:S03]  /*1d030*/  ULDC.64 UR4, c[0x0][0xae8] ;  /* 0x0002ba0000047ab9 */ /* 0x000fc60000000a00 */
[----:B------:R-:W-:Y:S01]  /*1d040*/  VIADD R0, R18, 0x36820 ;  /* 0x0003682012007836 */ /* 0x000fe20000000000 */
[-C--:B------:R-:W-:Y:S01]  /*1d050*/  ISETP.GE.AND P1, PT, R20, R61.reuse, PT ;  /* 0x0000003d1400720c */ /* 0x080fe20003f26270 */
[----:B------:R-:W-:Y:S02]  /*1d060*/  VIADD R21, R218, 0x60 ;  /* 0x00000060da157836 */ /* 0x000fe40000000000 */
[----:B------:R-:W-:Y:S01]  /*1d070*/  IMAD.IADD R3, R3, 0x1, R63 ;  /* 0x0000000103037824 */ /* 0x000fe200078e023f */
[----:B------:R-:W-:Y:S01]  /*1d080*/  PRMT R0, RZ, 0x654, R0 ;  /* 0x00000654ff007816 */ /* 0x000fe20000000000 */
[----:B------:R-:W-:Y:S01]  /*1d090*/  IMAD R20, R227, UR4, RZ ;  /* 0x00000004e3147c24 */ /* 0x000fe2000f8e02ff */
[----:B------:R-:W-:Y:S01]  /*1d0a0*/  ISETP.GE.AND P2, PT, R21, R61, PT ;  /* 0x0000003d1500720c */ /* 0x000fe20003f46270 */
[C---:B------:R-:W-:Y:S01]  /*1d0b0*/  IMAD.WIDE.U32 R60, R223.reuse, UR4, R2 ;  /* 0x00000004df3c7c25 */ /* 0x040fe2000f8e0002 */
[----:B--2---:R2:W-:Y:S03]  /*1d0c0*/  SYNCS.ARRIVE.TRANS64.RED.A1T0 RZ, [R0+URZ], RZ ;  /* 0x000000ff00ff79a7 */ /* 0x0045e6000810043f */
[----:B------:R-:W-:-:S02]  /*1d0d0*/  IMAD R63, R223, UR5, R20 ;  /* 0x00000005df3f7c24 */ /* 0x000fc4000f8e0214 */
[----:B------:R-:W-:-:S04]  /*1d0e0*/  IMAD.WIDE R20, R226, 0x80, R218 ;  /* 0x00000080e2147825 */ /* 0x000fc800078e02da */
[----:B------:R-:W-:Y:S01]  /*1d0f0*/  IMAD.IADD R65, R61, 0x1, R63 ;  /* 0x000000013d417824 */ /* 0x000fe200078e023f */
[----:B--2---:R-:W-:Y:S06]  /*1d100*/  @P3 BRA `(.L_x_3493) ;  /* 0x00000000004c3947 */ /* 0x004fec0003800000 */
        /* <DEDUP_REMOVED lines=19> */
.L_x_3493:
[----:B------:R-:W-:Y:S05]  /*1d240*/  BSYNC B1 ;  /* 0x0000000000017941 */ /* 0x000fea0003800000 */
.L_x_3492:
[----:B------:R-:W-:Y:S04]  /*1d250*/  BSSY B1, `(.L_x_3494) ;  /* 0x0000017000017945 */ /* 0x000fe80003800000 */
[----:B------:R-:W-:Y:S05]  /*1d260*/  @P0 BRA `(.L_x_3495) ;  /* 0x0000000000540947 */ /* 0x000fea0003800000 */
[----:B--2--5:R-:W-:Y:S01]  /*1d270*/  IADD3 R5, P0, R20, 0x20, RZ ;  /* 0x0000002014057810 */ /* 0x024fe20007f1e0ff */
        /* <DEDUP_REMOVED lines=20> */
.L_x_3495:
[----:B------:R-:W-:Y:S05]  /*1d3c0*/  BSYNC B1 ;  /* 0x0000000000017941 */ /* 0x000fea0003800000 */
.L_x_3494:
[----:B------:R-:W-:Y:S04]  /*1d3d0*/  BSSY B1, `(.L_x_3496) ;  /* 0x0000017000017945 */ /* 0x000fe80003800000 */
[----:B------:R-:W-:Y:S05]  /*1d3e0*/  @P1 BRA `(.L_x_3497) ;  /* 0x0000000000541947 */ /* 0x000fea0003800000 */
[----:B--23-5:R-:W-:Y:S01]  /*1d3f0*/  IADD3 R5, P0, R20, 0x40, RZ ;  /* 0x0000004014057810 */ /* 0x02cfe20007f1e0ff */
        /* <DEDUP_REMOVED lines=20> */
.L_x_3497:
[----:B------:R-:W-:Y:S05]  /*1d540*/  BSYNC B1 ;  /* 0x0000000000017941 */ /* 0x000fea0003800000 */
.L_x_3496:
[----:B------:R-:W-:Y:S05]  /*1d550*/  @P2 BRA `(.L_x_3498) ;  /* 0x0000000c00102947 */ /* 0x000fea0003800000 */
[----:B--2345:R-:W-:Y:S01]  /*1d560*/  IADD3 R5, P0, R20, 0x60, RZ ;  /* 0x0000006014057810 */ /* 0x03cfe20007f1e0ff */
[----:B------:R-:W-:Y:S01]  /*1d570*/  ULDC.64 UR4, c[0x0][0xad8] ;  /* 0x0002b60000047ab9 */ /* 0x000fe20000000a00 */
[----:B------:R-:W-:Y:S01]  /*1d580*/  IMAD.MOV.U32 R2, RZ, RZ, R60 ;  /* 0x000000ffff027224 */ /* 0x000fe200078e003c */
[----:B------:R-:W-:Y:S01]  /*1d590*/  ULDC.64 UR6, c[0x0][0xa80] ;  /* 0x0002a00000067ab9 */ /* 0x000fe20000000a00 */
[----:B------:R-:W-:Y:S02]  /*1d5a0*/  IMAD.MOV.U32 R3, RZ, RZ, R65 ;  /* 0x000000ffff037224 */ /* 0x000fe400078e0041 */
[----:B------:R-:W-:Y:S02]  /*1d5b0*/  IMAD.X R20, RZ, RZ, R21, P0 ;  /* 0x000000ffff147224 */ /* 0x000fe400000e0615 */
[----:B------:R-:W-:Y:S02]  /*1d5c0*/  VIADD R0, R215, 0x40 ;  /* 0x00000040d7007836 */ /* 0x000fe40000000000 */
[----:B------:R-:W-:-:S02]  /*1d5d0*/  IMAD R20, R20, UR4, RZ ;  /* 0x0000000414147c24 */ /* 0x000fc4000f8e02ff */
[----:B------:R-:W-:Y:S01]  /*1d5e0*/  IMAD.WIDE.U32 R2, R5, UR4, R2 ;  /* 0x0000000405027c25 */ /* 0x000fe2000f8e0002 */
[----:B------:R-:W-:Y:S02]  /*1d5f0*/  ULDC UR4, c[0x0][0xa8c] ;  /* 0x0002a30000047ab9 */ /* 0x000fe40000000800 */
        /* <DEDUP_REMOVED lines=13> */
.L_x_3490:
[----:B------:R-:W-:Y:S01]  /*1d6d0*/  ULDC.64 UR4, c[0x0][0xbd8] ;  /* 0x0002f60000047ab9 */ /* 0x000fe20000000a00 */
[----:B------:R-:W-:Y:S01]  /*1d6e0*/  IMAD.MOV.U32 R9, RZ, RZ, RZ ;  /* 0x000000ffff097224 */ /* 0x000fe200078e00ff */
[----:B------:R-:W-:Y:S02]  /*1d6f0*/  ISETP.NE.U32.AND P0, PT, RZ, UR4, PT ;  /* 0x00000004ff007c0c */ /* 0x000fe4000bf05070 */
[----:B------:R-:W-:Y:S02]  /*1d700*/  IADD3 R2, P1, R221, UR4, RZ ;  /* 0x00000004dd027c10 */ /* 0x000fe4000ff3e0ff */
[----:B------:R-:W-:Y:S02]  /*1d710*/  ISETP.NE.AND.EX P0, PT, RZ, UR5, PT, P0 ;  /* 0x00000005ff007c0c */ /* 0x000fe4000bf05300 */
[----:B------:R-:W-:Y:S01]  /*1d720*/  IADD3.X R3, R222, UR5, RZ, P1, !PT ;  /* 0x00000005de037c10 */ /* 0x000fe20008ffe4ff */
[----:B------:R-:W-:Y:S02]  /*1d730*/  ULDC.64 UR4, c[0x0][0xbe0] ;  /* 0x0002f80000047ab9 */ /* 0x000fe40000000a00 */
[----:B------:R-:W-:-:S04]  /*1d740*/  ISETP.NE.U32.AND P1, PT, RZ, UR4, PT ;  /* 0x00000004ff007c0c */ /* 0x000fc8000bf25070 */
[----:B------:R-:W-:-:S04]  /*1d750*/  ISETP.NE.AND.EX P1, PT, RZ, UR5, PT, P1 ;  /* 0x00000005ff007c0c */ /* 0x000fc8000bf25310 */
[----:B------:R2:W5:Y:S01]  /*1d760*/  @P0 LDG.E R9, desc[UR60][R2.64] ;  /* 0x0000003c02090981 */ /* 0x000562000c1e1900 */
[----:B------:R-:W3:Y:S08]  /*1d770*/  S2R R0, SR_TID.X ;  /* 0x0000000000007919 */ /* 0x000ef00000002100 */
[----:B------:R-:W-:Y:S01]  /*1d780*/  @P1 IADD3 R4, P2, R221, UR4, RZ ;  /* 0x00000004dd041c10 */ /* 0x000fe2000ff5e0ff */
[----:B------:R-:W-:-:S02]  /*1d790*/  ULDC UR4, c[0x0][0xa88] ;  /* 0x0002a20000047ab9 */ /* 0x000fc40000000800 */
[----:B------:R-:W-:Y:S01]  /*1d7a0*/  IMAD.U32 R7, RZ, RZ, UR4 ;  /* 0x00000004ff077e24 */ /* 0x000fe2000f8e00ff */
[----:B------:R-:W-:-:S05]  /*1d7b0*/  @P1 IADD3.X R5, R222, UR5, RZ, P2, !PT ;  /* 0x00000005de051c10 */ /* 0x000fca00097fe4ff */
[----:B------:R2:W5:Y:S01]  /*1d7c0*/  @P1 LDG.E R7, desc[UR60][R4.64] ;  /* 0x0000003c04071981 */ /* 0x000562000c1e1900 */
[----:B---3--:R-:W-:-:S05]  /*1d7d0*/  VIADD R0, R0, 0xffffff80 ;  /* 0xffffff8000007836 */ /* 0x008fca0000000000 */
[----:B------:R-:W-:Y:S01]  /*1d7e0*/  ISETP.GE.AND P2, PT, R0, 0x80, PT ;  /* 0x000000800000780c */ /* 0x000fe20003f46270 */
[----:B--2---:R-:W-:-:S12]  /*1d7f0*/  @P1 BRA `(.L_x_3499) ;  /* 0x0000000000101947 */ /* 0x004fd80003800000 */
[----:B------:R-:W-:Y:S05]  /*1d800*/  @!P0 BRA `(.L_x_3499) ;  /* 0x00000000000c8947 */ /* 0x000fea0003800000 */
[----:B------:R-:W2:Y:S04]  /*1d810*/  LDG.E R0, desc[UR60][R2.64] ;  /* 0x0000003c02007981 */ /* 0x000ea8000c1e1900 */
[----:B-----5:R-:W2:Y:S02]  /*1d820*/  LDG.E R7, desc[UR60][R2.64+0x4] ;  /* 0x0000043c02077981 */ /* 0x020ea4000c1e1900 */
[----:B--2---:R-:W-:-:S07]  /*1d830*/  IMAD.IADD R7, R7, 0x1, -R0 ;  /* 0x0000000107077824 */ /* 0x004fce00078e0a00 */
.L_x_3499:
[----:B------:R-:W-:Y:S01]  /*1d840*/  BSSY B1, `(.L_x_3500) ;  /* 0x000001d000017945 */ /* 0x000fe20003800000 */
[----:B------:R-:W-:Y:S02]  /*1d850*/  SHF.R.S32.HI R8, RZ, 0x1f, R220 ;  /* 0x0000001fff087819 */ /* 0x000fe400000114dc */
[----:B------:R-:W-:Y:S02]  /*1d860*/  SHF.R.S32.HI R10, RZ, 0x1f, R215 ;  /* 0x0000001fff0a7819 */ /* 0x000fe400000114d7 */
[----:B------:R-:W-:Y:S02]  /*1d870*/  SEL R223, R223, RZ, !P0 ;  /* 0x000000ffdfdf7207 */ /* 0x000fe40004000000 */
[----:B------:R-:W-:Y:S02]  /*1d880*/  SEL R227, R227, RZ, !P0 ;  /* 0x000000ffe3e37207 */ /* 0x000fe40004000000 */
[----:B-----5:R-:W-:Y:S01]  /*1d890*/  SHF.R.S32.HI R6, RZ, 0x1f, R9 ;  /* 0x0000001fff067819 */ /* 0x020fe20000011409 */
[----:B------:R-:W-:Y:S06]  /*1d8a0*/  @P2 BRA `(.L_x_3501) ;  /* 0x0000000000582947 */ /* 0x000fec0003800000 */
[----:B------:R-:W2:Y:S02]  /*1d8b0*/  S2R R3, SR_TID.X ;  /* 0x0000000000037919 */ /* 0x000ea40000002100 */
[----:B--2---:R-:W-:-:S04]  /*1d8c0*/  IMAD R0, R226, 0x80, R3 ;  /* 0x00000080e2007824 */ /* 0x004fc800078e0203 */
        /* <DEDUP_REMOVED lines=20> */
.L_x_3501:
[----:B------:R-:W-:Y:S05]  /*1da10*/  BSYNC B1 ;  /* 0x0000000000017941 */ /* 0x000fea0003800000 */
.L_x_3500:
        /* <DEDUP_REMOVED lines=9> */
[----:B------:R-:W-:Y:S02]  /*1dab0*/  IMAD R7, R226, -0x80, R7 ;  /* 0xffffff80e2077824 */ /* 0x000fe400078e0207 */
[----:B------:R-:W-:Y:S02]  /*1dac0*/  IMAD.IADD R3, R3, 0x1, R9 ;  /* 0x0000000103037824 */ /* 0x000fe400078e0209 */
[----:B------:R-:W-:Y:S01]  /*1dad0*/  IMAD R5, R8, UR4, RZ ;  /* 0x0000000408057c24 */ /* 0x000fe2000f8e02ff */
[-C--:B------:R-:W-:Y:S01]  /*1dae0*/  ISETP.GE.AND P2, PT, R0, R7.reuse, PT ;  /* 0x000000070000720c */ /* 0x080fe20003f46270 */
[C---:B------:R-:W-:Y:S01]  /*1daf0*/  VIADD R0, R218.reuse, 0x60 ;  /* 0x00000060da007836 */ /* 0x040fe20000000000 */
[----:B------:R-:W-:Y:S01]  /*1db00*/  ISETP.GE.AND P3, PT, R218, R7, PT ;  /* 0x00000007da00720c */ /* 0x000fe20003f66270 */
[----:B------:R-:W-:-:S02]  /*1db10*/  IMAD R5, R220, UR5, R5 ;  /* 0x00000005dc057c24 */ /* 0x000fc4000f8e0205 */
[----:B------:R-:W-:Y:S01]  /*1db20*/  IMAD.WIDE.U32 R2, R220, UR4, R2 ;  /* 0x00000004dc027c25 */ /* 0x000fe2000f8e0002 */
[----:B------:R-:W-:Y:S01]  /*1db30*/  ULDC.64 UR4, c[0x0][0xae8] ;  /* 0x0002ba0000047ab9 */ /* 0x000fe20000000a00 */
[-C--:B------:R-:W-:Y:S02]  /*1db40*/  ISETP.GE.AND P0, PT, R0, R7.reuse, PT ;  /* 0x000000070000720c */ /* 0x080fe40003f06270 */
[----:B------:R-:W-:Y:S02]  /*1db50*/  VIADD R4, R218, 0x40 ;  /* 0x00000040da047836 */ /* 0x000fe40000000000 */
        /* <DEDUP_REMOVED lines=29> */
.L_x_3503:
[----:B------:R-:W-:Y:S05]  /*1dd30*/  BSYNC B1 ;  /* 0x0000000000017941 */ /* 0x000fea0003800000 */
.L_x_3502:
[----:B------:R-:W-:Y:S04]  /*1dd40*/  BSSY B1, `(.L_x_3504) ;  /* 0x0000017000017945 */ /* 0x000fe80003800000 */
[----:B------:R-:W-:Y:S05]  /*1dd50*/  @P2 BRA `(.L_x_3505) ;  /* 0x0000000000542947 */ /* 0x000fea0003800000 */
[----:B--2---:R-:W-:Y:S01]  /*1dd60*/  IADD3 R9, P2, R6, 0x20, RZ ;  /* 0x0000002006097810 */ /* 0x004fe20007f5e0ff */
[C---:B------:R-:W-:Y:S01]  /*1dd70*/  VIADD R2, R215.reuse, 0x40 ;  /* 0x00000040d7027836 */ /* 0x040fe20000000000 */
[----:B------:R-:W-:Y:S01]  /*1dd80*/  ULDC UR4, c[0x0][0xa8c] ;  /* 0x0002a30000047ab9 */ /* 0x000fe20000000800 */
[----:B------:R-:W-:Y:S01]  /*1dd90*/  ULDC.64 UR6, c[0x0][0xad8] ;  /* 0x0002b60000067ab9 */ /* 0x000fe20000000a00 */
[----:B------:R-:W-:Y:S01]  /*1dda0*/  IMAD.MOV.U32 R3, RZ, RZ, R11 ;  /* 0x000000ffff037224 */ /* 0x000fe200078e000b */
[C---:B------:R-:W-:Y:S01]  /*1ddb0*/  ISETP.GE.AND P3, PT, R215.reuse, UR4, PT ;  /* 0x00000004d7007c0c */ /* 0x040fe2000bf66270 */
[----:B------:R-:W-:Y:S01]  /*1ddc0*/  IMAD.X R0, RZ, RZ, R7, P2 ;  /* 0x000000ffff007224 */ /* 0x000fe200010e0607 */
[----:B------:R-:W-:Y:S01]  /*1ddd0*/  ISETP.GE.AND P4, PT, R2, UR4, PT ;  /* 0x0000000402007c0c */ /* 0x000fe2000bf86270 */
[----:B------:R-:W-:Y:S01]  /*1dde0*/  VIADD R8, R215, 0x80 ;  /* 0x00000080d7087836 */ /* 0x000fe20000000000 */
[----:B------:R-:W-:Y:S01]  /*1ddf0*/  MOV R2, R4 ;  /* 0x0000000400027202 */ /* 0x000fe20000000f00 */
[----:B------:R-:W-:-:S03]  /*1de00*/  IMAD R0, R0, UR6, RZ ;  /* 0x0000000600007c24 */ /* 0x000fc6000f8e02ff */
        /* <DEDUP_REMOVED lines=10> */
.L_x_3505:
[----:B------:R-:W-:Y:S05]  /*1deb0*/  BSYNC B1 ;  /* 0x0000000000017941 */ /* 0x000fea0003800000 */
.L_x_3504:
[----:B------:R-:W-:Y:S04]  /*1dec0*/  BSSY B1, `(.L_x_3506) ;  /* 0x0000017000017945 */ /* 0x000fe80003800000 */
[----:B------:R-:W-:Y:S05]  /*1ded0*/  @P1 BRA `(.L_x_3507) ;  /* 0x0000000000541947 */ /* 0x000fea0003800000 */
[----:B--23--:R-:W-:Y:S01]  /*1dee0*/  IADD3 R9, P1, R6, 0x40, RZ ;  /* 0x0000004006097810 */ /* 0x00cfe20007f3e0ff */
        /* <DEDUP_REMOVED lines=20> */
.L_x_3507:
[----:B------:R-:W-:Y:S05]  /*1e030*/  BSYNC B1 ;  /* 0x0000000000017941 */ /* 0x000fea0003800000 */
.L_x_3506:
        /* <DEDUP_REMOVED lines=22> */
.L_x_3498:
[----:B------:R-:W-:Y:S05]  /*1e1a0*/  BSYNC B0 ;  /* 0x0000000000007941 */ /* 0x000fea0003800000 */
.L_x_3489:
[----:B------:R-:W-:Y:S02]  /*1e1b0*/  ULDC UR4, c[0x0][0xc14] ;  /* 0x0003050000047ab9 */ /* 0x000fe40000000800 */
[----:B-1----:R-:W-:-:S13]  /*1e1c0*/  ISETP.GE.AND P0, PT, R147, UR4, PT ;  /* 0x0000000493007c0c */ /* 0x002fda000bf06270 */
[----:B------:R-:W-:Y:S05]  /*1e1d0*/  @!P0 BRA `(.L_x_3508) ;  /* 0xfffffe3000148947 */ /* 0x000fea000383ffff */
[----:B------:R-:W-:Y:S05]  /*1e1e0*/  BRA `(.L_x_3297) ;  /* 0x0000005c00e47947 */ /* 0x000fea0003800000 */
.L_x_3295:
[----:B------:R-:W-:-:S08]  /*1e1f0*/  NOP ;  /* 0x0000000000007918 */ /* 0x000fd00000000000 */
[----:B0-----:R-:W0:-:S00]  /*1e200*/  USETMAXREG.DEALLOC.CTAPOOL 0x18 ;  /* 0x00000018000079c8 */ /* 0x001e0000080e0500 */
        /* <DEDUP_REMOVED lines=8> */
[----:B------:R-:W0:Y:S01]  /*1e290*/  S2UR UR6, SR_CTAID.X ;  /* 0x00000000000679c3 */ /* 0x000e220000002500 */
[----:B------:R-:W-:Y:S01]  /*1e2a0*/  ISETP.NE.AND P0, PT, R8, 0x1f, PT ;  /* 0x0000001f0800780c */ /* 0x000fe20003f05270 */
[----:B------:R-:W-:Y:S01]  /*1e2b0*/  ULDC UR4, c[0x0][0xc10] ;  /* 0x0003040000047ab9 */ /* 0x000fe20000000800 */
[----:B--2---:R-:W-:-:S11]  /*1e2c0*/  LOP3.LUT R7, R7, 0xffffff7f, RZ, 0xc0, !PT ;  /* 0xffffff7f07077812 */ /* 0x004fd600078ec0ff */
[----:B------:R-:W-:Y:S02]  /*1e2d0*/  @P0 LOP3.LUT R7, R7, 0x80, RZ, 0xfc, !PT ;  /* 0x0000008007070812 */ /* 0x000fe400078efcff */
[----:B------:R-:W-:-:S13]  /*1e2e0*/  ISETP.GE.OR P0, PT, R8, UR5, !P0 ;  /* 0x0000000508007c0c */ /* 0x000fda000c706670 */
[----:B------:R-:W1:Y:S02]  /*1e2f0*/  @!P0 LDC.64 R2, c[0x0][0xc58] ;  /* 0x00031600ff028b82 */ /* 0x000e640000000a00 */
[----:B-1----:R-:W-:-:S05]  /*1e300*/  @!P0 IMAD.WIDE.U32 R2, R8, 0x4, R2 ;  /* 0x0000000408028825 */ /* 0x002fca00078e0002 */
[----:B------:R-:W2:Y:S01]  /*1e310*/  @!P0 LDG.E R0, desc[UR60][R2.64] ;  /* 0x0000003c02008981 */ /* 0x000ea2000c1e1900 */
[C---:B------:R-:W-:Y:S01]  /*1e320*/  ISETP.NE.AND P1, PT, R8.reuse, RZ, PT ;  /* 0x000000ff0800720c */ /* 0x040fe20003f25270 */
[----:B------:R-:W-:Y:S01]  /*1e330*/  IMAD.MOV.U32 R16, RZ, RZ, RZ ;  /* 0x000000ffff107224 */ /* 0x000fe200078e00ff */
        /* <DEDUP_REMOVED lines=41> */
.L_x_3513:
        /* <DEDUP_REMOVED lines=16> */
.L_x_3512:
[----:B------:R-:W-:Y:S05]  /*1e6d0*/  BSYNC B0 ;  /* 0x0000000000007941 */ /* 0x000fea0003800000 */
.L_x_3511:
        /* <DEDUP_REMOVED lines=25> */
[----:B------:R-:W-:Y:S02]  /*1e870*/  IMAD.MOV.U32 R2, RZ, RZ, R7 ;  /* 0x000000ffff027224 */ /* 0x000fe400078e0007 */
[----:B------:R-:W-:-:S07]  /*1e880*/  IMAD.MOV.U32 R7, RZ, RZ, R3 ;  /* 0x000000ffff077224 */ /* 0x000fce00078e0003 */
.L_x_3509:
        /* <DEDUP_REMOVED lines=16> */
.L_x_3514:
[----:B-1----:R-:W-:Y:S01]  /*1e990*/  IMAD R16, R16, UR4, R7 ;  /* 0x0000000410107c24 */ /* 0x002fe2000f8e0207 */
[----:B------:R-:W-:Y:S01]  /*1e9a0*/  IABS R6, R0 ;  /* 0x0000000000067213 */ /* 0x000fe20000000000 */
[----:B------:R-:W-:Y:S02]  /*1e9b0*/  IMAD R7, R10, R5, RZ ;  /* 0x000000050a077224 */ /* 0x000fe400078e02ff */
[----:B0-----:R-:W-:Y:S01]  /*1e9c0*/  IMAD.MOV.U32 R2, RZ, RZ, RZ ;  /* 0x000000ffff027224 */ /* 0x001fe200078e00ff */
[----:B------:R-:W-:Y:S01]  /*1e9d0*/  IADD3 R17, -R16, UR6, RZ ;  /* 0x0000000610117c10 */ /* 0x000fe2000fffe1ff */
[----:B------:R-:W-:Y:S02]  /*1e9e0*/  IMAD.MOV R6, RZ, RZ, -R6 ;  /* 0x000000ffff067224 */ /* 0x000fe400078e0a06 */
[----:B------:R-:W-:Y:S01]  /*1e9f0*/  IMAD.HI.U32 R2, R3, R7, R2 ;  /* 0x0000000703027227 */ /* 0x000fe200078e0002 */
[----:B------:R-:W-:-:S03]  /*1ea00*/  IABS R3, R17 ;  /* 0x0000001100037213 */ /* 0x000fc60000000000 */
[----:B------:R-:W-:Y:S02]  /*1ea10*/  IMAD.IADD R19, R4, 0x1, R19 ;  /* 0x0000000104137824 */ /* 0x000fe400078e0213 */
        /* <DEDUP_REMOVED lines=16> */
.L_x_3510:
[----:B------:R-:W-:Y:S02]  /*1eb20*/  IMAD.MOV.U32 R17, RZ, RZ, RZ ;  /* 0x000000ffff117224 */ /* 0x000fe400078e00ff */
[----:B------:R-:W-:Y:S02]  /*1eb30*/  IMAD.U32 R16, RZ, RZ, UR6 ;  /* 0x00000006ff107e24 */ /* 0x000fe4000f8e00ff */
[----:B------:R-:W-:-:S07]  /*1eb40*/  IMAD.MOV.U32 R18, RZ, RZ, RZ ;  /* 0x000000ffff127224 */ /* 0x000fce00078e00ff */
.L_x_3515:
        /* <DEDUP_REMOVED lines=19> */
[----:B------:R-:W-:Y:S01]  /*1ec80*/  ISETP.NE.AND P1, PT, R5, RZ, PT ;  /* 0x000000ff0500720c */ /* 0x000fe20003f25270 */
[----:B0-----:R-:W-:Y:S01]  /*1ec90*/  IMAD.MOV.U32 R0, RZ, RZ, 0x1 ;  /* 0x00000001ff007424 */ /* 0x001fe200078e00ff */
[----:B------:R-:W-:Y:S01]  /*1eca0*/  LOP3.LUT R2, R2, 0xffffffbf, RZ, 0xc0, !PT ;  /* 0xffffffbf02027812 */ /* 0x000fe200078ec0ff */
[----:B------:R0:W-:Y:S01]  /*1ecb0*/  STL [R1+0x14], RZ ;  /* 0x000014ff01007387 */ /* 0x0001e20000100800 */
[----:B------:R-:W-:Y:S01]  /*1ecc0*/  ULDC.64 UR36, c[0x0][0x198] ;  /* 0x0000660000247ab9 */ /* 0x000fe20000000a00 */
[----:B------:R-:W-:Y:S01]  /*1ecd0*/  ULDC UR39, c[0x0][0xc] ;  /* 0x0000030000277ab9 */ /* 0x000fe20000000800 */
[----:B------:R-:W-:Y:S01]  /*1ece0*/  LOP3.LUT R2, R2, 0xfffffffd, RZ, 0xc0, !PT ;  /* 0xfffffffd02027812 */ /* 0x000fe200078ec0ff */
[----:B------:R0:W-:Y:S04]  /*1ecf0*/  STL [R1+0x18], R0 ;  /* 0x0000180001007387 */ /* 0x0001e80000100800 */
[----:B------:R0:W-:Y:S04]  /*1ed00*/  STL [R1+0x34], RZ ;  /* 0x000034ff01007387 */ /* 0x0001e80000100800 */
[----:B------:R0:W-:Y:S04]  /*1ed10*/  STL [R1], RZ ;  /* 0x000000ff01007387 */ /* 0x0001e80000100800 */
[----:B------:R0:W-:Y:S01]  /*1ed20*/  STL [R1+0x8], R0 ;  /* 0x0000080001007387 */ /* 0x0001e20000100800 */
[----:B--2---:R-:W-:-:S02]  /*1ed30*/  R2UR UR4, R4 ;  /* 0x00000000040472ca */ /* 0x004fc400000e0000 */
[----:B------:R-:W1:Y:S11]  /*1ed40*/  S2R R4, SR_TID.X ;  /* 0x0000000000047919 */ /* 0x000e760000002100 */
[----:B------:R-:W-:Y:S01]  /*1ed50*/  ULOP3.LUT UR38, UR4, 0x2, URZ, 0xfc, !UPT ;  /* 0x0000000204267892 */ /* 0x000fe2000f8efc3f */
[----:B-1----:R-:W-:-:S04]  /*1ed60*/  LOP3.LUT R4, R4, 0x7f, RZ, 0xc0, !PT ;  /* 0x0000007f04047812 */ /* 0x002fc800078ec0ff */
[C---:B------:R-:W-:Y:S02]  /*1ed70*/  ISETP.NE.AND P2, PT, R4.reuse, RZ, PT ;  /* 0x000000ff0400720c */ /* 0x040fe40003f45270 */
[----:B------:R-:W-:-:S11]  /*1ed80*/  ISETP.NE.OR P0, PT, R4, RZ, !P1 ;  /* 0x000000ff0400720c */ /* 0x000fd60004f05670 */
[----:B------:R-:W-:-:S04]  /*1ed90*/  @P2 LOP3.LUT R2, R2, 0x2, RZ, 0xfc, !PT ;  /* 0x0000000202022812 */ /* 0x000fc800078efcff */
[----:B------:R-:W-:-:S05]  /*1eda0*/  @P0 LOP3.LUT R2, R2, 0x40, RZ, 0xfc, !PT ;  /* 0x0000004002020812 */ /* 0x000fca00078efcff */
[----:B------:R0:W-:Y:S02]  /*1edb0*/  STL [R1+0x10], R2 ;  /* 0x0000100201007387 */ /* 0x0001e40000100800 */
.L_x_3604:
[----:B01----:R-:W0:Y:S02]  /*1edc0*/  LDC.64 R2, c[0x0][0xc60] ;  /* 0x00031800ff027b82 */ /* 0x003e240000000a00 */
[----:B0-----:R-:W-:-:S05]  /*1edd0*/  IMAD.WIDE R2, R19, 0x4, R2 ;  /* 0x0000000413027825 */ /* 0x001fca00078e0202 */
[----:B------:R-:W2:Y:S01]  /*1ede0*/  LDG.E R11, desc[UR60][R2.64] ;  /* 0x0000003c020b7981 */ /* 0x000ea2000c1e1900 */
[----:B------:R-:W-:Y:S05]  /*1edf0*/  YIELD ;  /* 0x0000000000007946 */ /* 0x000fea0003800000 */
[----:B------:R-:W-:Y:S01]  /*1ee00*/  ULDC.64 UR4, c[0x0][0xa28] ;  /* 0x00028a0000047ab9 */ /* 0x000fe20000000a00 */
[----:B------:R-:W-:Y:S02]  /*1ee10*/  CS2R R4, SRZ ;  /* 0x0000000000047805 */ /* 0x000fe4000001ff00 */
[----:B------:R-:W-:Y:S01]  /*1ee20*/  ISETP.NE.U32.AND P0, PT, RZ, UR4, PT ;  /* 0x00000004ff007c0c */ /* 0x000fe2000bf05070 */
[----:B------:R-:W-:-:S03]  /*1ee30*/  ULDC.64 UR6, c[0x0][0xa10] ;  /* 0x0002840000067ab9 */ /* 0x000fc60000000a00 */
        /* <DEDUP_REMOVED lines=13> */
[----:B------:R-:W-:Y:S01]  /*1ef10*/  ISETP.NE.U32.AND P1, PT, RZ, UR4, PT ;  /* 0x00000004ff007c0c */ /* 0x000fe2000bf25070 */
[----:B------:R-:W-:Y:S01]  /*1ef20*/  IMAD.MOV.U32 R10, RZ, RZ, RZ ;  /* 0x000000ffff0a7224 */ /* 0x000fe200078e00ff */
[C---:B------:R-:W-:Y:S02]  /*1ef30*/  SHF.L.U64.HI R0, R11.reuse, 0x2, R0 ;  /* 0x000000020b007819 */ /* 0x040fe40000010200 */
[----:B------:R-:W-:Y:S01]  /*1ef40*/  ISETP.NE.AND.EX P1, PT, RZ, UR5, PT, P1 ;  /* 0x00000005ff007c0c */ /* 0x000fe2000bf25310 */
[----:B--2---:R0:W-:Y:S02]  /*1ef50*/  STL [R1+0x3c], R4 ;  /* 0x00003c0401007387 */ /* 0x0041e40000100800 */
[----:B0-----:R-:W-:-:S10]  /*1ef60*/  IMAD.SHL.U32 R4, R11, 0x4, RZ ;  /* 0x000000040b047824 */ /* 0x001fd400078e00ff */
        /* <DEDUP_REMOVED lines=18> */
[----:B------:R-:W-:-:S06]  /*1f090*/  UIMAD UR4, UR4, UR5, URZ ;  /* 0x00000005040472a4 */ /* 0x000fcc000f8e023f */
[----:B0-----:R-:W-:-:S06]  /*1f0a0*/  IMAD.U32 R4, RZ, RZ, UR4 ;  /* 0x00000004ff047e24 */ /* 0x001fcc000f8e00ff */
[----:B------:R2:W5:Y:S01]  /*1f0b0*/  @P1 LDG.E R4, desc[UR60][R8.64] ;  /* 0x0000003c08041981 */ /* 0x000562000c1e1900 */
[----:B------:R-:W-:Y:S01]  /*1f0c0*/  ISETP.NE.U32.AND P0, PT, RZ, UR6, PT ;  /* 0x00000006ff007c0c */ /* 0x000fe2000bf05070 */
[----:B------:R-:W-:Y:S02]  /*1f0d0*/  ULDC UR4, c[0x0][0x338] ;  /* 0x0000ce0000047ab9 */ /* 0x000fe40000000800 */
[----:B-1----:R-:W-:Y:S01]  /*1f0e0*/  IMAD.U32 R0, RZ, RZ, UR4 ;  /* 0x00000004ff007e24 */ /* 0x002fe2000f8e00ff */
[----:B------:R-:W-:Y:S01]  /*1f0f0*/  ISETP.NE.AND.EX P0, PT, RZ, UR7, PT, P0 ;  /* 0x00000007ff007c0c */ /* 0x000fe2000bf05300 */
[----:B------:R-:W-:-:S12]  /*1f100*/  @P1 BRA `(.L_x_3517) ;  /* 0x0000000000101947 */ /* 0x000fd80003800000 */
[----:B------:R-:W-:Y:S05]  /*1f110*/  @!P2 BRA `(.L_x_3517) ;  /* 0x00000000000ca947 */ /* 0x000fea0003800000 */
[----:B-----5:R-:W3:Y:S04]  /*1f120*/  LDG.E R4, desc[UR60][R2.64] ;  /* 0x0000003c02047981 */ /* 0x020ee8000c1e1900 */
[----:B--2---:R-:W3:Y:S02]  /*1f130*/  LDG.E R2, desc[UR60][R2.64+0x4] ;  /* 0x0000043c02027981 */ /* 0x004ee4000c1e1900 */
[----:B---3--:R-:W-:-:S07]  /*1f140*/  IMAD.IADD R4, R2, 0x1, -R4 ;  /* 0x0000000102047824 */ /* 0x008fce00078e0a04 */
.L_x_3517:
[----:B--2---:R-:W2:Y:S04]  /*1f150*/  @P0 LDG.E R2, desc[UR60][R6.64] ;  /* 0x0000003c06020981 */ /* 0x004ea8000c1e1900 */
[----:B------:R-:W2:Y:S01]  /*1f160*/  @P0 LDG.E R3, desc[UR60][R6.64+0x4] ;  /* 0x0000043c06030981 */ /* 0x000ea2000c1e1900 */
[----:B-----5:R-:W-:Y:S02]  /*1f170*/  IMAD.IADD R4, R4, 0x1, -R5 ;  /* 0x0000000104047824 */ /* 0x020fe400078e0a05 */
[----:B--2---:R-:W-:Y:S02]  /*1f180*/  @P0 IMAD.IADD R0, R3, 0x1, -R2 ;  /* 0x0000000103000824 */ /* 0x004fe400078e0a02 */
[----:B------:R-:W-:Y:S02]  /*1f190*/  IMAD.MOV.U32 R2, RZ, RZ, RZ ;  /* 0x000000ffff027224 */ /* 0x000fe400078e00ff */
[----:B------:R-:W-:-:S04]  /*1f1a0*/  IMAD.IADD R8, R4, 0x1, R0 ;  /* 0x0000000104087824 */ /* 0x000fc800078e0200 */
[----:B------:R-:W-:Y:S01]  /*1f1b0*/  VIADD R3, R8, 0x6f ;  /* 0x0000006f08037836 */ /* 0x000fe20000000000 */
[----:B------:R0:W-:Y:S03]  /*1f1c0*/  STL [R1+0x38], R8 ;  /* 0x0000380801007387 */ /* 0x0001e60000100800 */
[----:B------:R-:W-:-:S05]  /*1f1d0*/  IMAD.HI R2, R3, -0x6db6db6d, R2 ;  /* 0x9249249303027827 */ /* 0x000fca00078e0202 */
[----:B------:R-:W-:-:S04]  /*1f1e0*/  SHF.R.U32.HI R3, RZ, 0x1f, R2 ;  /* 0x0000001fff037819 */ /* 0x000fc80000011602 */
[----:B0-----:R-:W-:-:S05]  /*1f1f0*/  LEA.HI.SX32 R8, R2, R3, 0x1a ;  /* 0x0000000302087211 */ /* 0x001fca00078fd2ff */
[----:B------:R-:W-:Y:S01]  /*1f200*/  IMAD R2, R8, 0x70, -R4 ;  /* 0x0000007008027824 */ /* 0x000fe200078e0a04 */
[----:B------:R-:W-:Y:S01]  /*1f210*/  IADD3 R4, -R4, RZ, RZ ;  /* 0x000000ff04047210 */ /* 0x000fe20007ffe1ff */
[----:B------:R0:W-:Y:S03]  /*1f220*/  STL [R1+0x28], R8 ;  /* 0x0000280801007387 */ /* 0x0001e60000100800 */
[----:B------:R-:W-:Y:S02]  /*1f230*/  VIMNMX R0, R2, R0, PT ;  /* 0x0000000002007248 */ /* 0x000fe40003fe0100 */
[----:B------:R-:W-:-:S04]  /*1f240*/  VIMNMX R2, RZ, R4, !PT ;  /* 0x00000004ff027248 */ /* 0x000fc80007fe0100 */
[----:B------:R-:W-:Y:S02]  /*1f250*/  ISETP.GT.AND P1, PT, R0, R2, PT ;  /* 0x000000020000720c */ /* 0x000fe40003f24270 */
[----:B0-----:R-:W-:-:S05]  /*1f260*/  SHF.R.U32.HI R8, RZ, 0x4, R2 ;  /* 0x00000004ff087819 */ /* 0x001fca0000011602 */
[----:B------:R-:W-:-:S04]  /*1f270*/  IMAD.WIDE.U32 R8, R8, 0x24924925, RZ ;  /* 0x2492492508087825 */ /* 0x000fc800078e00ff */
[----:B------:R-:W-:Y:S02]  /*1f280*/  IMAD.MOV.U32 R8, RZ, RZ, RZ ;  /* 0x000000ffff087224 */ /* 0x000fe400078e00ff */
[----:B------:R-:W-:Y:S02]  /*1f290*/  @P1 VIADD R3, R0, 0x6f ;  /* 0x0000006f00031836 */ /* 0x000fe40000000000 */
[----:B------:R-:W-:Y:S02]  /*1f2a0*/  @P1 IMAD.MOV.U32 R2, RZ, RZ, RZ ;  /* 0x000000ffff021224 */ /* 0x000fe400078e00ff */
[----:B------:R0:W5:Y:S01]  /*1f2b0*/  @P0 LDG.E R8, desc[UR60][R6.64] ;  /* 0x0000003c06080981 */ /* 0x000162000c1e1900 */
[----:B------:R-:W-:Y:S02]  /*1f2c0*/  IMAD.MOV.U32 R0, RZ, RZ, R9 ;  /* 0x000000ffff007224 */ /* 0x000fe400078e0009 */
[----:B------:R-:W-:-:S04]  /*1f2d0*/  @P1 IMAD.HI R2, R3, -0x6db6db6d, R2 ;  /* 0x9249249303021827 */ /* 0x000fc800078e0202 */
[----:B------:R-:W-:Y:S01]  /*1f2e0*/  IMAD.MOV.U32 R4, RZ, RZ, R0 ;  /* 0x000000ffff047224 */ /* 0x000fe200078e0000 */
[----:B------:R-:W-:-:S04]  /*1f2f0*/  @P1 SHF.R.U32.HI R3, RZ, 0x1f, R2 ;  /* 0x0000001fff031819 */ /* 0x000fc80000011602 */
[----:B------:R-:W-:Y:S01]  /*1f300*/  @P1 LEA.HI.SX32 R4, R2, R3, 0x1a ;  /* 0x0000000302041211 */ /* 0x000fe200078fd2ff */
[----:B------:R-:W-:-:S05]  /*1f310*/  IMAD.IADD R2, R10, 0x1, R5 ;  /* 0x000000010a027824 */ /* 0x000fca00078e0205 */
[----:B------:R0:W-:Y:S01]  /*1f320*/  STL [R1+0x4], R2 ;  /* 0x0000040201007387 */ /* 0x0001e20000100800 */
[----:B------:R-:W-:Y:S01]  /*1f330*/  ISETP.GT.AND P1, PT, R4, R0, PT ;  /* 0x000000000400720c */ /* 0x000fe20003f24270 */
[----:B------:R-:W-:Y:S01]  /*1f340*/  BSSY B0, `(.L_x_3518) ;  /* 0x00000db000007945 */ /* 0x000fe20003800000 */
[----:B------:R-:W-:-:S11]  /*1f350*/  PLOP3.LUT P2, PT, PT, PT, PT, 0x80, 0x0 ;  /* 0x000000000000781c */ /* 0x000fd60003f4f070 */
        /* <DEDUP_REMOVED lines=11> */
.L_x_3647:
[----:B------:R-:W-:-:S03]  /*1f410*/  UMOV UR4, 0xffffffff ;  /* 0xffffffff00047882 */ /* 0x000fc60000000000 */
[----:B------:R-:W-:Y:S05]  /*1f420*/  BRA.DIV UR4, `(.L_x_3521) ;  /* 0x0000005604987947 */ /* 0x000fea000b800000 */
[----:B------:R-:W-:-:S13]  /*1f430*/  ELECT P6, URZ, PT ;  /* 0x00000000003f782f */ /* 0x000fda00038c0000 */
.L_x_3650:
        /* <DEDUP_REMOVED lines=12> */
.L_x_3651:
[----:B------:R-:W-:Y:S05]  /*1f500*/  BSYNC B1 ;  /* 0x0000000000017941 */ /* 0x000fea0003800000 */
.L_x_3522:
        /* <DEDUP_REMOVED lines=8> */
.L_x_3652:
        /* <DEDUP_REMOVED lines=11> */
.L_x_3527:
        /* <DEDUP_REMOVED lines=26> */
[----:B------:R1:W-:Y:S01]  /*1f7e0*/  UTMALDG.4D [UR8], [UR4], desc[UR6] ;  /* 0x00000608040075b4 */ /* 0x0003e20008019000 */
[----:B------:R-:W2:Y:S02]  /*1f7f0*/  SYNCS.PHASECHK.TRANS64.TRYWAIT P0, [R5+URZ+0x368c0], R10 ;  /* 0x0368c00a050075a7 */ /* 0x000ea4000800017f */
[----:B-12---:R-:W-:Y:S05]  /*1f800*/  @!P0 BRA `(.L_x_3528) ;  /* 0x0000005000e88947 */ /* 0x006fea0003800000 */
.L_x_3653:
        /* <DEDUP_REMOVED lines=8> */
.L_x_3529:
        /* <DEDUP_REMOVED lines=14> */
[----:B------:R-:W-:-:S05]  /*1f970*/  UIADD3 UR15, UR15, 0x7400, URZ ;  /* 0x000074000f0f7890 */ /* 0x000fca000fffe03f */
[----:B------:R2:W-:Y:S02]  /*1f980*/  UTMALDG.4D [UR8], [UR4], desc[UR6] ;  /* 0x00000608040075b4 */ /* 0x0005e40008019000 */
[----:B--2---:R-:W-:Y:S01]  /*1f990*/  UMOV UR8, UR14 ;  /* 0x0000000e00087c82 */ /* 0x004fe20008000000 */
[----:B------:R-:W-:Y:S01]  /*1f9a0*/  UMOV UR10, UR16 ;  /* 0x00000010000a7c82 */ /* 0x000fe20008000000 */
[----:B------:R-:W-:Y:S01]  /*1f9b0*/  UMOV UR14, 0x80 ;  /* 0x00000080000e7882 */ /* 0x000fe20000000000 */
[----:B------:R2:W-:Y:S02]  /*1f9c0*/  UTMALDG.4D [UR8], [UR4], desc[UR6] ;  /* 0x00000608040075b4 */ /* 0x0005e40008019000 */
[----:B--2---:R-:W-:Y:S01]  /*1f9d0*/  UMOV UR8, UR15 ;  /* 0x0000000f00087c82 */ /* 0x004fe20008000000 */
[----:B------:R-:W-:Y:S02]  /*1f9e0*/  UMOV UR10, UR14 ;  /* 0x0000000e000a7c82 */ /* 0x000fe40008000000 */
[----:B------:R2:W-:Y:S02]  /*1f9f0*/  UTMALDG.4D [UR8], [UR4], desc[UR6] ;  /* 0x00000608040075b4 */ /* 0x0005e40008019000 */
[----:B--2---:R-:W-:Y:S01]  /*1fa00*/  NOP ;  /* 0x0000000000007918 */ /* 0x004fe20000000000 */
.L_x_3525:
[----:B------:R-:W-:Y:S05]  /*1fa10*/  BSYNC B1 ;  /* 0x0000000000017941 */ /* 0x000fea0003800000 */
.L_x_3524:
        /* <DEDUP_REMOVED lines=13> */
[C---:B-----5:R-:W-:Y:S02]  /*1faf0*/  IMAD R5, R4.reuse, 0x70, R8 ;  /* 0x0000007004057824 */ /* 0x060fe400078e0208 */
[----:B------:R-:W-:Y:S02]  /*1fb00*/  VIADD R4, R4, 0xffffffff ;  /* 0xffffffff04047836 */ /* 0x000fe40000000000 */
[----:B------:R-:W-:-:S07]  /*1fb10*/  VIADD R5, R5, 0xffffff20 ;  /* 0xffffff2005057836 */ /* 0x000fce0000000000 */
.L_x_3536:
        /* <DEDUP_REMOVED lines=9> */
.L_x_3654:
        /* <DEDUP_REMOVED lines=11> */
.L_x_3533:
        /* <DEDUP_REMOVED lines=27> */
.L_x_3655:
        /* <DEDUP_REMOVED lines=8> */
.L_x_3535:
        /* <DEDUP_REMOVED lines=24> */
.L_x_3531:
[----:B------:R-:W-:Y:S05]  /*20010*/  BSYNC B1 ;  /* 0x0000000000017941 */ /* 0x000fea0003800000 */
.L_x_3530:
        /* <DEDUP_REMOVED lines=13> */
.L_x_3519:
[----:B------:R-:W-:Y:S05]  /*200f0*/  BSYNC B0 ;  /* 0x0000000000007941 */ /* 0x000fea0003800000 */
.L_x_3518:
        /* <DEDUP_REMOVED lines=23> */
.L_x_3538:
        /* <DEDUP_REMOVED lines=23> */
.L_x_3540:
        /* <DEDUP_REMOVED lines=15> */
[----:B-----5:R-:W-:Y:S02]  /*204d0*/  IMAD.MOV.U32 R8, RZ, RZ, 0x70 ;  /* 0x00000070ff087424 */ /* 0x020fe400078e00ff */
[----:B------:R-:W-:Y:S02]  /*204e0*/  IMAD.MOV.U32 R12, RZ, RZ, 0x1 ;  /* 0x00000001ff0c7424 */ /* 0x000fe400078e00ff */
[----:B-1----:R-:W-:-:S07]  /*204f0*/  IMAD.MOV.U32 R13, RZ, RZ, RZ ;  /* 0x000000ffff0d7224 */ /* 0x002fce00078e00ff */
[----:B------:R-:W-:-:S07]  /*20500*/  LEPC R20, `(.L_x_3542) ;  /* 0x000000001014794e */ /* 0x000fce0000000000 */
[----:B--2---:R-:W-:Y:S05]  /*20510*/  CALL.ABS.NOINC R2 ;  /* 0x0000000002007343 */ /* 0x004fea0003c00000 */
.L_x_3542:
        /* <DEDUP_REMOVED lines=16> */
.L_x_3541:
[----:B------:R-:W2:Y:S01]  /*20620*/  LDL.LU R2, [R1+0x2c] ;  /* 0x00002c0001027983 */ /* 0x000ea20000300800 */
[----:B------:R-:W-:-:S03]  /*20630*/  ULDC.64 UR4, c[0x0][0x9f8] ;  /* 0x00027e0000047ab9 */ /* 0x000fc60000000a00 */
[----:B------:R-:W3:Y:S04]  /*20640*/  LDL.LU R0, [R1+0x30] ;  /* 0x0000300001007983 */ /* 0x000ee80000300800 */
[----:B------:R-:W4:Y:S04]  /*20650*/  LDL.LU R4, [R1+0x3c] ;  /* 0x00003c0001047983 */ /* 0x000f280000300800 */
[----:B------:R-:W4:Y:S01]  /*20660*/  LDL.LU R5, [R1+0x24] ;  /* 0x0000240001057983 */ /* 0x000f220000300800 */
[----:B------:R-:W-:-:S04]  /*20670*/  ISETP.NE.U32.AND P0, PT, RZ, UR4, PT ;  /* 0x00000004ff007c0c */ /* 0x000fc8000bf05070 */
        /* <DEDUP_REMOVED lines=13> */
[----:B------:R-:W-:Y:S01]  /*20750*/  IMAD R17, R17, 0x80, R4 ;  /* 0x0000008011117824 */ /* 0x000fe200078e0204 */
[----:B------:R-:W-:Y:S01]  /*20760*/  PLOP3.LUT P1, PT, P6, PT, PT, 0x8, 0x0 ;  /* 0x000000000000781c */ /* 0x000fe2000372e170 */
[----:B------:R-:W-:Y:S01]  /*20770*/  IMAD.MOV.U32 R4, RZ, RZ, R18 ;  /* 0x000000ffff047224 */ /* 0x000fe200078e0012 */
[----:B-1----:R-:W1:Y:S02]  /*20780*/  LDC R2, c[0x0][0x428] ;  /* 0x00010a00ff027b82 */ /* 0x002e640000000800 */
[----:B-1----:R-:W-:-:S13]  /*20790*/  ISETP.NE.AND P0, PT, R2, 0x1, PT ;  /* 0x000000010200780c */ /* 0x002fda0003f05270 */
[----:B------:R-:W1:Y:S08]  /*207a0*/  @P0 LDC R2, c[0x0][0x42c] ;  /* 0x00010b00ff020b82 */ /* 0x000e700000000800 */
[----:B------:R-:W2:Y:S01]  /*207b0*/  @P0 LDC R3, c[0x0][0x430] ;  /* 0x00010c00ff030b82 */ /* 0x000ea20000000800 */
[----:B-1----:R-:W-:-:S05]  /*207c0*/  @P0 IMAD.HI.U32 R2, R18, R2, RZ ;  /* 0x0000000212020227 */ /* 0x002fca00078e00ff */
[----:B--2---:R-:W-:Y:S02]  /*207d0*/  @P0 SHF.R.U32.HI R4, RZ, R3, R2 ;  /* 0x00000003ff040219 */ /* 0x004fe40000011602 */
[----:B------:R-:W-:-:S04]  /*207e0*/  ISETP.NE.U32.AND P0, PT, RZ, UR4, PT ;  /* 0x00000004ff007c0c */ /* 0x000fc8000bf05070 */
[----:B------:R-:W-:-:S04]  /*207f0*/  ISETP.NE.AND.EX P0, PT, RZ, UR5, PT, P0 ;  /* 0x00000005ff007c0c */ /* 0x000fc8000bf05300 */
[----:B------:R-:W-:-:S09]  /*20800*/  SEL R2, R5, RZ, !P0 ;  /* 0x000000ff05027207 */ /* 0x000fd20004000000 */
.L_x_3543:
        /* <DEDUP_REMOVED lines=16> */
.L_x_3544:
        /* <DEDUP_REMOVED lines=15> */
.L_x_3545:
        /* <DEDUP_REMOVED lines=16> */
.L_x_3658:
[----:B------:R-:W2:Y:S01]  /*20b00*/  LDL R3, [R1+0x28] ;  /* 0x0000280001037983 */ /* 0x000ea20000100800 */
[----:B------:R-:W-:Y:S01]  /*20b10*/  UMOV UR4, 0xffffffff ;  /* 0xffffffff00047882 */ /* 0x000fe20000000000 */
[----:B------:R-:W-:Y:S01]  /*20b20*/  SHF.R.S32.HI R12, RZ, 0x1f, R0 ;  /* 0x0000001fff0c7819 */ /* 0x000fe20000011400 */
[----:B--2---:R-:W-:Y:S01]  /*20b30*/  VIADD R3, R3, 0xffffffff ;  /* 0xffffffff03037836 */ /* 0x004fe20000000000 */
[----:B------:R-:W-:Y:S06]  /*20b40*/  BRA.DIV UR4, `(.L_x_3547) ;  /* 0x0000004204887947 */ /* 0x000fec000b800000 */
[----:B------:R-:W-:-:S13]  /*20b50*/  ELECT P6, URZ, PT ;  /* 0x00000000003f782f */ /* 0x000fda00038c0000 */
.L_x_3661:
        /* <DEDUP_REMOVED lines=24> */
.L_x_3549:
        /* <DEDUP_REMOVED lines=9> */
.L_x_3662:
        /* <DEDUP_REMOVED lines=11> */
.L_x_3551:
        /* <DEDUP_REMOVED lines=34> */
.L_x_3548:
        /* <DEDUP_REMOVED lines=47> */
.L_x_3663:
[----:B------:R-:W-:Y:S05]  /*21330*/  BSYNC B0 ;  /* 0x0000000000007941 */ /* 0x000fea0003800000 */
.L_x_3552:
[----:B0-----:R-:W2:Y:S01]  /*21340*/  LDL.LU R6, [R1+0x38] ;  /* 0x0000380001067983 */ /* 0x001ea20000300800 */
[----:B------:R-:W-:Y:S01]  /*21350*/  BSSY B0, `(.L_x_3554) ;  /* 0x00001b1000007945 */ /* 0x000fe20003800000 */
[----:B--2---:R-:W-:-:S13]  /*21360*/  ISETP.GE.AND P0, PT, R6, 0x71, PT ;  /* 0x000000710600780c */ /* 0x004fda0003f06270 */
[----:B------:R-:W-:Y:S05]  /*21370*/  @!P0 BRA `(.L_x_3555) ;  /* 0x0000001800b88947 */ /* 0x000fea0003800000 */
[----:B------:R-:W2:Y:S01]  /*21380*/  LDL R6, [R1+0x28] ;  /* 0x0000280001067983 */ /* 0x000ea20000100800 */
[----:B------:R-:W-:Y:S01]  /*21390*/  MOV R2, 0x1 ;  /* 0x0000000100027802 */ /* 0x000fe20000000f00 */
        /* <DEDUP_REMOVED lines=39> */
.L_x_3560:
[----:B0-----:R-:W0:Y:S01]  /*21610*/  S2R R9, SR_CgaCtaId ;  /* 0x0000000000097919 */ /* 0x001e220000008800 */
[----:B------:R-:W-:-:S04]  /*21620*/  MOV R8, 0x400 ;  /* 0x0000040000087802 */ /* 0x000fc80000000f00 */
[----:B0-----:R-:W-:Y:S02]  /*21630*/  LEA R8, R9, R8, 0x18 ;  /* 0x0000000809087211 */ /* 0x001fe400078ec0ff */
[----:B------:R-:W-:-:S03]  /*21640*/  SHF.L.U32 R9, R14, 0x1f, RZ ;  /* 0x0000001f0e097819 */ /* 0x000fc600000006ff */
[----:B------:R-:W-:-:S04]  /*21650*/  IMAD R8, R7, 0x8, R8 ;  /* 0x0000000807087824 */ /* 0x000fc800078e0208 */
[----:B------:R-:W0:Y:S02]  /*21660*/  SYNCS.PHASECHK.TRANS64.TRYWAIT P0, [R8+URZ+0x36840], R9 ;  /* 0x03684009080075a7 */ /* 0x000e24000800017f */
[----:B0-----:R-:W-:Y:S05]  /*21670*/  @!P0 BRA `(.L_x_3561) ;  /* 0x0000003800108947 */ /* 0x001fea0003800000 */
.L_x_3664:
        /* <DEDUP_REMOVED lines=11> */
.L_x_3562:
        /* <DEDUP_REMOVED lines=20> */
[----:B------:R-:W-:Y:S02]  /*21870*/  UMOV UR17, 0x40 ;  /* 0x0000004000117882 */ /* 0x000fe40000000000 */
[----:B------:R-:W-:Y:S01]  /*21880*/  UMOV UR8, UR14 ;  /* 0x0000000e00087c82 */ /* 0x000fe20008000000 */
        /* <DEDUP_REMOVED lines=15> */
.L_x_3665:
        /* <DEDUP_REMOVED lines=10> */
.L_x_3564:
[----:B------:R-:W2:Y:S02]  /*21a20*/  LDL R9, [R1+0x10] ;  /* 0x0000100001097983 */ /* 0x000ea40000100800 */
[----:B--2---:R-:W-:-:S13]  /*21a30*/  LOP3.LUT P0, RZ, R9, 0x40, RZ, 0xc0, !PT ;  /* 0x0000004009ff7812 */ /* 0x004fda000780c0ff */
[----:B------:R-:W-:Y:S05]  /*21a40*/  @P0 BRA `(.L_x_3565) ;  /* 0x0000000000040947 */ /* 0x000fea0003800000 */
[----:B------:R-:W-:Y:S01]  /*21a50*/  BPT.TRAP 0x1 ;  /* 0x000000040000795c */ /* 0x000fe20000300000 */
.L_x_3565:
        /* <DEDUP_REMOVED lines=35> */
.L_x_3559:
[----:B------:R-:W-:Y:S05]  /*21c90*/  BSYNC B2 ;  /* 0x0000000000027941 */ /* 0x000fea0003800000 */
.L_x_3558:
[----:B------:R-:W2:Y:S04]  /*21ca0*/  LDL.LU R2, [R1+0x28] ;  /* 0x0000280001027983 */ /* 0x000ea80000300800 */
[----:B------:R0:W-:Y:S04]  /*21cb0*/  STL [R1], R7 ;  /* 0x0000000701007387 */ /* 0x0001e80000100800 */
[----:B------:R0:W-:Y:S02]  /*21cc0*/  STL [R1+0x8], R14 ;  /* 0x0000080e01007387 */ /* 0x0001e40000100800 */
[----:B0-2---:R-:W-:-:S07]  /*21cd0*/  VIADD R6, R2, 0xfffffffd ;  /* 0xfffffffd02067836 */ /* 0x005fce0000000000 */
.L_x_3557:
[----:B------:R-:W-:Y:S05]  /*21ce0*/  BSYNC B1 ;  /* 0x0000000000017941 */ /* 0x000fea0003800000 */
.L_x_3556:
[----:B------:R-:W-:-:S05]  /*21cf0*/  IMAD.MOV R13, RZ, RZ, -R13 ;  /* 0x000000ffff0d7224 */ /* 0x000fca00078e0a0d */
[----:B------:R-:W-:-:S13]  /*21d00*/  ISETP.NE.AND P0, PT, R3, R13, PT ;  /* 0x0000000d0300720c */ /* 0x000fda0003f05270 */
[----:B------:R-:W-:Y:S05]  /*21d10*/  @!P0 BRA `(.L_x_3555) ;  /* 0x0000001000508947 */ /* 0x000fea0003800000 */
[----:B------:R-:W-:-:S07]  /*21d20*/  IMAD.MOV.U32 R10, RZ, RZ, R5 ;  /* 0x000000ffff0a7224 */ /* 0x000fce00078e0005 */
.L_x_3582:
        /* <DEDUP_REMOVED lines=32> */
.L_x_3568:
[----:B------:R-:W1:Y:S01]  /*21f30*/  S2R R3, SR_CgaCtaId ;  /* 0x0000000000037919 */ /* 0x000e620000008800 */
[----:B------:R-:W-:-:S04]  /*21f40*/  MOV R2, 0x400 ;  /* 0x0000040000027802 */ /* 0x000fc80000000f00 */
[----:B-1----:R-:W-:Y:S02]  /*21f50*/  LEA R2, R3, R2, 0x18 ;  /* 0x0000000203027211 */ /* 0x002fe400078ec0ff */
[----:B------:R-:W-:-:S03]  /*21f60*/  SHF.L.U32 R3, R8, 0x1f, RZ ;  /* 0x0000001f08037819 */ /* 0x000fc600000006ff */
[----:B------:R-:W-:-:S04]  /*21f70*/  IMAD R2, R7, 0x8, R2 ;  /* 0x0000000807027824 */ /* 0x000fc800078e0202 */
[----:B------:R-:W1:Y:S02]  /*21f80*/  SYNCS.PHASECHK.TRANS64.TRYWAIT P0, [R2+URZ+0x36840], R3 ;  /* 0x03684003020075a7 */ /* 0x000e64000800017f */
[----:B-1----:R-:W-:Y:S05]  /*21f90*/  @!P0 BRA `(.L_x_3569) ;  /* 0x0000002c00f08947 */ /* 0x002fea0003800000 */
.L_x_3666:
        /* <DEDUP_REMOVED lines=11> */
.L_x_3570:
        /* <DEDUP_REMOVED lines=37> */
.L_x_3667:
        /* <DEDUP_REMOVED lines=10> */
.L_x_3572:
[----:B------:R-:W2:Y:S02]  /*22340*/  LDL R3, [R1+0x10] ;  /* 0x0000100001037983 */ /* 0x000ea40000100800 */
[----:B--2---:R-:W-:-:S13]  /*22350*/  LOP3.LUT P0, RZ, R3, 0x40, RZ, 0xc0, !PT ;  /* 0x0000004003ff7812 */ /* 0x004fda000780c0ff */
[----:B------:R-:W-:Y:S05]  /*22360*/  @P0 BRA `(.L_x_3573) ;  /* 0x0000000000040947 */ /* 0x000fea0003800000 */
[----:B------:R-:W-:Y:S01]  /*22370*/  BPT.TRAP 0x1 ;  /* 0x000000040000795c */ /* 0x000fe20000300000 */
.L_x_3573:
        /* <DEDUP_REMOVED lines=36> */
.L_x_3567:
[----:B------:R-:W-:Y:S05]  /*225c0*/  BSYNC B1 ;  /* 0x0000000000017941 */ /* 0x000fea0003800000 */
.L_x_3566:
        /* <DEDUP_REMOVED lines=31> */
.L_x_3576:
[----:B------:R-:W2:Y:S01]  /*227c0*/  S2R R3, SR_CgaCtaId ;  /* 0x0000000000037919 */ /* 0x000ea20000008800 */
[----:B------:R-:W-:-:S04]  /*227d0*/  MOV R2, 0x400 ;  /* 0x0000040000027802 */ /* 0x000fc80000000f00 */
[----:B--2---:R-:W-:Y:S02]  /*227e0*/  LEA R2, R3, R2, 0x18 ;  /* 0x0000000203027211 */ /* 0x004fe400078ec0ff */
[----:B------:R-:W-:-:S03]  /*227f0*/  SHF.L.U32 R3, R13, 0x1f, RZ ;  /* 0x0000001f0d037819 */ /* 0x000fc600000006ff */
[----:B------:R-:W-:-:S04]  /*22800*/  IMAD R2, R14, 0x8, R2 ;  /* 0x000000080e027824 */ /* 0x000fc800078e0202 */
[----:B------:R-:W2:Y:S02]  /*22810*/  SYNCS.PHASECHK.TRANS64.TRYWAIT P0, [R2+URZ+0x36840], R3 ;  /* 0x03684003020075a7 */ /* 0x000ea4000800017f */
[----:B--2---:R-:W-:Y:S05]  /*22820*/  @!P0 BRA `(.L_x_3577) ;  /* 0x0000002400f48947 */ /* 0x004fea0003800000 */
.L_x_3668:
        /* <DEDUP_REMOVED lines=11> */
.L_x_3578:
        /* <DEDUP_REMOVED lines=25> */
[----:B------:R-:W-:-:S03]  /*22a70*/  UIADD3 UR16, UR8, 0x28400, URZ ;  /* 0x0002840008107890 */ /* 0x000fc6000fffe03f */
        /* <DEDUP_REMOVED lines=10> */
.L_x_3669:
        /* <DEDUP_REMOVED lines=10> */
.L_x_3580:
[----:B------:R-:W2:Y:S02]  /*22bc0*/  LDL R3, [R1+0x10] ;  /* 0x0000100001037983 */ /* 0x000ea40000100800 */
[----:B--2---:R-:W-:-:S13]  /*22bd0*/  LOP3.LUT P0, RZ, R3, 0x40, RZ, 0xc0, !PT ;  /* 0x0000004003ff7812 */ /* 0x004fda000780c0ff */
[----:B------:R-:W-:Y:S05]  /*22be0*/  @P0 BRA `(.L_x_3581) ;  /* 0x0000000000040947 */ /* 0x000fea0003800000 */
[----:B------:R-:W-:Y:S01]  /*22bf0*/  BPT.TRAP 0x1 ;  /* 0x000000040000795c */ /* 0x000fe20000300000 */
.L_x_3581:
        /* <DEDUP_REMOVED lines=34> */
.L_x_3575:
[----:B------:R-:W-:Y:S05]  /*22e20*/  BSYNC B1 ;  /* 0x0000000000017941 */ /* 0x000fea0003800000 */
.L_x_3574:
[C---:B------:R-:W-:Y:S01]  /*22e30*/  ISETP.GT.AND P0, PT, R6.reuse, 0x1, PT ;  /* 0x000000010600780c */ /* 0x040fe20003f04270 */
[----:B------:R-:W-:-:S12]  /*22e40*/  VIADD R6, R6, 0xfffffffe ;  /* 0xfffffffe06067836 */ /* 0x000fd80000000000 */
[----:B------:R-:W-:Y:S05]  /*22e50*/  @P0 BRA `(.L_x_3582) ;  /* 0xffffffec00b40947 */ /* 0x000fea000383ffff */
.L_x_3555:
[----:B------:R-:W-:Y:S05]  /*22e60*/  BSYNC B0 ;  /* 0x0000000000007941 */ /* 0x000fea0003800000 */
.L_x_3554:
        /* <DEDUP_REMOVED lines=17> */
.L_x_3584:
[----:B------:R-:W-:Y:S05]  /*22f80*/  BSYNC B0 ;  /* 0x0000000000007941 */ /* 0x000fea0003800000 */
.L_x_3583:
        /* <DEDUP_REMOVED lines=11> */
.L_x_3670:
        /* <DEDUP_REMOVED lines=10> */
.L_x_3588:
[----:B------:R-:W2:Y:S02]  /*230e0*/  LDL R0, [R1+0x10] ;  /* 0x0000100001007983 */ /* 0x000ea40000100800 */
[----:B--2---:R-:W-:-:S13]  /*230f0*/  LOP3.LUT P0, RZ, R0, 0x40, RZ, 0xc0, !PT ;  /* 0x0000004000ff7812 */ /* 0x004fda000780c0ff */
[----:B------:R-:W-:Y:S05]  /*23100*/  @P0 BRA `(.L_x_3589) ;  /* 0x0000000000040947 */ /* 0x000fea0003800000 */
[----:B------:R-:W-:Y:S01]  /*23110*/  BPT.TRAP 0x1 ;  /* 0x000000040000795c */ /* 0x000fe20000300000 */
.L_x_3589:
        /* <DEDUP_REMOVED lines=34> */
.L_x_3586:
[----:B------:R-:W-:Y:S05]  /*23340*/  BSYNC B0 ;  /* 0x0000000000007941 */ /* 0x000fea0003800000 */
.L_x_3585:
        /* <DEDUP_REMOVED lines=9> */
.L_x_3539:
[----:B------:R-:W-:Y:S05]  /*233e0*/  BSYNC B6 ;  /* 0x0000000000067941 */ /* 0x000fea0003800000 */
.L_x_3537:
[----:B------:R-:W-:-:S03]  /*233f0*/  UMOV UR4, 0xffffffff ;  /* 0xffffffff00047882 */ /* 0x000fc60000000000 */
[----:B------:R-:W-:Y:S05]  /*23400*/  BRA.DIV UR4, `(.L_x_3590) ;  /* 0x0000001e04387947 */ /* 0x000fea000b800000 */
[----:B------:R2:W3:Y:S04]  /*23410*/  SHFL.IDX PT, R4, R16, RZ, 0x1f ;  /* 0x00001fff10047589 */ /* 0x0004e800000e0000 */
[----:B------:R2:W4:Y:S02]  /*23420*/  SHFL.IDX PT, R5, R16, 0x1, 0x1f ;  /* 0x00201f0010057f89 */ /* 0x00052400000e0000 */
.L_x_3674:
        /* <DEDUP_REMOVED lines=13> */
.L_x_3592:
[----:B------:R-:W-:Y:S05]  /*23500*/  BSYNC B0 ;  /* 0x0000000000007941 */ /* 0x000fea0003800000 */
.L_x_3591:
        /* <DEDUP_REMOVED lines=23> */
.L_x_3682:
[----:B------:R-:W-:Y:S02]  /*23680*/  ULDC UR4, c[0x0][0xc10] ;  /* 0x0003040000047ab9 */ /* 0x000fe40000000800 */
[----:B--2---:R-:W-:-:S04]  /*23690*/  IMAD.U32 R16, RZ, RZ, UR4 ;  /* 0x00000004ff107e24 */ /* 0x004fc8000f8e00ff */
[----:B-1----:R-:W-:-:S04]  /*236a0*/  IMAD R14, R14, R16, RZ ;  /* 0x000000100e0e7224 */ /* 0x002fc800078e02ff */
[----:B----4-:R-:W-:-:S05]  /*236b0*/  IMAD.IADD R5, R5, 0x1, R14 ;  /* 0x0000000105057824 */ /* 0x010fca00078e020e */
[----:B---3--:R-:W-:-:S13]  /*236c0*/  ISETP.GT.AND P0, PT, R5, R4, PT ;  /* 0x000000040500720c */ /* 0x008fda0003f04270 */
[----:B------:R-:W-:Y:S05]  /*236d0*/  @P0 BRA `(.L_x_3594) ;  /* 0x0000000000b40947 */ /* 0x000fea0003800000 */
[----:B------:R-:W1:Y:S02]  /*236e0*/  LDC R0, c[0x0][0xc14] ;  /* 0x00030500ff007b82 */ /* 0x000e640000000800 */
.L_x_3599:
[----:B------:R-:W-:-:S05]  /*236f0*/  VIADD R19, R19, 0x1f ;  /* 0x0000001f13137836 */ /* 0x000fca0000000000 */
[----:B-1----:R-:W-:-:S13]  /*23700*/  ISETP.GE.AND P0, PT, R19, R0, PT ;  /* 0x000000001300720c */ /* 0x002fda0003f06270 */
[----:B------:R-:W-:Y:S05]  /*23710*/  @P0 BRA `(.L_x_3595) ;  /* 0x00000004005c0947 */ /* 0x000fea0003800000 */
[----:B------:R-:W1:Y:S01]  /*23720*/  S2R R6, SR_TID.X ;  /* 0x0000000000067919 */ /* 0x000e620000002100 */
[----:B------:R-:W-:Y:S01]  /*23730*/  BSSY B0, `(.L_x_3596) ;  /* 0x000000a000007945 */ /* 0x000fe20003800000 */
[----:B------:R-:W-:Y:S01]  /*23740*/  IMAD.MOV.U32 R3, RZ, RZ, RZ ;  /* 0x000000ffff037224 */ /* 0x000fe200078e00ff */
[----:B-1----:R-:W-:-:S04]  /*23750*/  LOP3.LUT R6, R6, 0x1f, RZ, 0xc0, !PT ;  /* 0x0000001f06067812 */ /* 0x002fc800078ec0ff */
[C---:B------:R-:W-:Y:S01]  /*23760*/  ISETP.NE.AND P1, PT, R6.reuse, 0x1f, PT ;  /* 0x0000001f0600780c */ /* 0x040fe20003f25270 */
[----:B------:R-:W-:-:S05]  /*23770*/  IMAD.IADD R7, R6, 0x1, R19 ;  /* 0x0000000106077824 */ /* 0x000fca00078e0213 */
[----:B------:R-:W-:-:S13]  /*23780*/  ISETP.GE.OR P0, PT, R7, R0, !P1 ;  /* 0x000000000700720c */ /* 0x000fda0004f06670 */
[----:B------:R-:W-:Y:S05]  /*23790*/  @P0 BRA `(.L_x_3597) ;  /* 0x00000000000c0947 */ /* 0x000fea0003800000 */
[----:B0-----:R-:W0:Y:S02]  /*237a0*/  LDC.64 R2, c[0x0][0xc58] ;  /* 0x00031600ff027b82 */ /* 0x001e240000000a00 */
[----:B0-----:R-:W-:-:S06]  /*237b0*/  IMAD.WIDE R2, R7, 0x4, R2 ;  /* 0x0000000407027825 */ /* 0x001fcc00078e0202 */
[----:B------:R1:W5:Y:S02]  /*237c0*/  LDG.E R3, desc[UR60][R2.64] ;  /* 0x0000003c02037981 */ /* 0x000364000c1e1900 */
.L_x_3597:
[----:B------:R-:W-:Y:S05]  /*237d0*/  BSYNC B0 ;  /* 0x0000000000007941 */ /* 0x000fea0003800000 */
.L_x_3596:
[----:B------:R-:W-:-:S03]  /*237e0*/  UMOV UR4, 0xffffffff ;  /* 0xffffffff00047882 */ /* 0x000fc60000000000 */
[----:B------:R-:W-:Y:S05]  /*237f0*/  BRA.DIV UR4, `(.L_x_3598) ;  /* 0x0000001e04587947 */ /* 0x000fea000b800000 */
[----:B-----5:R-:W0:Y:S01]  /*23800*/  SHFL.UP PT, R14, R3, 0x1, RZ ;  /* 0x04200000030e7989 */ /* 0x020e2200000e00ff */
[C---:B------:R-:W-:Y:S02]  /*23810*/  ISETP.NE.AND P0, PT, R6.reuse, RZ, PT ;  /* 0x000000ff0600720c */ /* 0x040fe40003f05270 */
[----:B------:R-:W-:Y:S02]  /*23820*/  ISETP.GE.U32.AND P1, PT, R6, 0x2, PT ;  /* 0x000000020600780c */ /* 0x000fe40003f26070 */
[----:B01----:R-:W-:Y:S02]  /*23830*/  SEL R2, R14, RZ, P0 ;  /* 0x000000ff0e027207 */ /* 0x003fe40000000000 */
        /* <DEDUP_REMOVED lines=17> */
.L_x_3690:
[----:B------:R-:W-:Y:S02]  /*23950*/  ULDC UR4, c[0x0][0xc10] ;  /* 0x0003040000047ab9 */ /* 0x000fe40000000800 */
[----:B------:R-:W-:-:S04]  /*23960*/  IMAD.U32 R16, RZ, RZ, UR4 ;  /* 0x00000004ff107e24 */ /* 0x000fc8000f8e00ff */
[----:B-1----:R-:W-:-:S04]  /*23970*/  IMAD R14, R14, R16, RZ ;  /* 0x000000100e0e7224 */ /* 0x002fc800078e02ff */
[----:B------:R-:W-:-:S05]  /*23980*/  IMAD.IADD R5, R14, 0x1, R5 ;  /* 0x000000010e057824 */ /* 0x000fca00078e0205 */
[----:B------:R-:W-:-:S13]  /*23990*/  ISETP.GT.AND P0, PT, R5, R4, PT ;  /* 0x000000040500720c */ /* 0x000fda0003f04270 */
[----:B------:R-:W-:Y:S05]  /*239a0*/  @!P0 BRA `(.L_x_3599) ;  /* 0xfffffffc00508947 */ /* 0x000fea000383ffff */
.L_x_3594:
        /* <DEDUP_REMOVED lines=8> */
.L_x_3694:
[----:B------:R-:W-:Y:S01]  /*23a30*/  ISETP.NE.AND P0, PT, R6, RZ, PT ;  /* 0x000000ff0600720c */ /* 0x000fe20003f05270 */
[----:B------:R-:W-:-:S12]  /*23a40*/  IMAD.MOV.U32 R14, RZ, RZ, RZ ;  /* 0x000000ffff0e7224 */ /* 0x000fd800078e00ff */
[----:B------:R-:W-:Y:S05]  /*23a50*/  @!P0 BRA `(.L_x_3601) ;  /* 0x0000000000108947 */ /* 0x000fea0003800000 */
[----:B------:R-:W-:Y:S01]  /*23a60*/  UMOV UR4, 0xffffffff ;  /* 0xffffffff00047882 */ /* 0x000fe20000000000 */
[----:B------:R-:W-:Y:S02]  /*23a70*/  VIADD R12, R5, 0xffffffff ;  /* 0xffffffff050c7836 */ /* 0x000fe40000000000 */
[----:B------:R-:W-:Y:S05]  /*23a80*/  BRA.DIV UR4, `(.L_x_3602) ;  /* 0x0000001e04d07947 */ /* 0x000fea000b800000 */
[----:B------:R3:W4:Y:S02]  /*23a90*/  SHFL.IDX PT, R14, R2, R12, 0x1f ;  /* 0x00001f0c020e7589 */ /* 0x00072400000e0000 */
.L_x_3601:
[-C--:B--2---:R-:W-:Y:S01]  /*23aa0*/  IABS R6, R17.reuse ;  /* 0x0000001100067213 */ /* 0x084fe20000000000 */
[----:B----4-:R-:W-:Y:S01]  /*23ab0*/  IMAD R16, R14, R16, R7 ;  /* 0x000000100e107224 */ /* 0x010fe200078e0207 */
[----:B------:R-:W-:Y:S01]  /*23ac0*/  IABS R8, R17 ;  /* 0x0000001100087213 */ /* 0x000fe20000000000 */
[----:B0--3--:R-:W-:Y:S01]  /*23ad0*/  IMAD.MOV.U32 R2, RZ, RZ, RZ ;  /* 0x000000ffff027224 */ /* 0x009fe200078e00ff */
[----:B------:R-:W0:Y:S01]  /*23ae0*/  I2F.RP R7, R6 ;  /* 0x0000000600077306 */ /* 0x000e220000209400 */
[----:B------:R-:W-:Y:S01]  /*23af0*/  IMAD.IADD R19, R5, 0x1, R19 ;  /* 0x0000000105137824 */ /* 0x000fe200078e0213 */
[----:B------:R-:W-:Y:S01]  /*23b00*/  IADD3 R4, R4, -R16, RZ ;  /* 0x8000001004047210 */ /* 0x000fe20007ffe0ff */
[----:B------:R-:W-:-:S05]  /*23b10*/  IMAD.MOV R8, RZ, RZ, -R8 ;  /* 0x000000ffff087224 */ /* 0x000fca00078e0a08 */
[----:B0-----:R-:W0:Y:S02]  /*23b20*/  MUFU.RCP R7, R7 ;  /* 0x0000000700077308 */ /* 0x001e240000001000 */
[----:B0-----:R-:W-:-:S06]  /*23b30*/  VIADD R9, R7, 0xffffffe ;  /* 0x0ffffffe07097836 */ /* 0x001fcc0000000000 */
[----:B-1----:R-:W0:Y:S02]  /*23b40*/  F2I.FTZ.U32.TRUNC.NTZ R3, R9 ;  /* 0x0000000900037305 */ /* 0x002e24000021f000 */
[----:B0-----:R-:W-:-:S04]  /*23b50*/  IMAD.MOV R11, RZ, RZ, -R3 ;  /* 0x000000ffff0b7224 */ /* 0x001fc800078e0a03 */
[----:B------:R-:W-:-:S04]  /*23b60*/  IMAD R11, R11, R6, RZ ;  /* 0x000000060b0b7224 */ /* 0x000fc800078e02ff */
[----:B------:R-:W-:Y:S01]  /*23b70*/  IMAD.HI.U32 R2, R3, R11, R2 ;  /* 0x0000000b03027227 */ /* 0x000fe200078e0002 */
        /* <DEDUP_REMOVED lines=17> */
.L_x_3595:
[----:B------:R-:W-:Y:S01]  /*23c90*/  UMOV UR4, URZ ;  /* 0x0000003f00047c82 */ /* 0x000fe20008000000 */
[----:B------:R-:W-:Y:S01]  /*23ca0*/  UMOV UR5, URZ ;  /* 0x0000003f00057c82 */ /* 0x000fe20008000000 */
[----:B------:R-:W-:Y:S01]  /*23cb0*/  ULDC UR6, c[0x0][0xc14] ;  /* 0x0003050000067ab9 */ /* 0x000fe20000000800 */
[----:B------:R-:W-:Y:S02]  /*23cc0*/  IMAD.MOV.U32 R16, RZ, RZ, R4 ;  /* 0x000000ffff107224 */ /* 0x000fe400078e0004 */
[----:B------:R-:W-:Y:S02]  /*23cd0*/  IMAD.U32 R17, RZ, RZ, UR4 ;  /* 0x00000004ff117e24 */ /* 0x000fe4000f8e00ff */
[----:B------:R-:W-:Y:S02]  /*23ce0*/  IMAD.U32 R18, RZ, RZ, UR5 ;  /* 0x00000005ff127e24 */ /* 0x000fe4000f8e00ff */
[----:B------:R-:W-:-:S07]  /*23cf0*/  IMAD.U32 R19, RZ, RZ, UR6 ;  /* 0x00000006ff137e24 */ /* 0x000fce000f8e00ff */
.L_x_3603:
        /* <DEDUP_REMOVED lines=12> */
.L_x_3516:
        /* <DEDUP_REMOVED lines=12> */
.L_x_3697:
[----:B------:R-:W-:Y:S05]  /*23e80*/  BSYNC B0 ;  /* 0x0000000000007941 */ /* 0x000fea0003800000 */
.L_x_3605:
[----:B------:R-:W-:-:S03]  /*23e90*/  UMOV UR4, 0xffffffff ;  /* 0xffffffff00047882 */ /* 0x000fc60000000000 */
[----:B------:R-:W-:Y:S05]  /*23ea0*/  BRA.DIV UR4, `(.L_x_3607) ;  /* 0x0000001e04007947 */ /* 0x000fea000b800000 */
[----:B------:R-:W1:Y:S02]  /*23eb0*/  S2R R2, SR_TID.X ;  /* 0x0000000000027919 */ /* 0x000e640000002100 */
[----:B-1----:R-:W-:-:S04]  /*23ec0*/  SHF.R.U32.HI R2, RZ, 0x5, R2 ;  /* 0x00000005ff027819 */ /* 0x002fc80000011602 */
[----:B------:R-:W-:-:S05]  /*23ed0*/  LOP3.LUT R2, R2, 0x3, RZ, 0xc0, !PT ;  /* 0x0000000302027812 */ /* 0x000fca00078ec0ff */
[----:B------:R1:W2:Y:S02]  /*23ee0*/  SHFL.IDX PT, R14, R2, RZ, 0x1f ;  /* 0x00001fff020e7589 */ /* 0x0002a400000e0000 */
.L_x_3700:
[----:B--2---:R-:W-:-:S13]  /*23ef0*/  ISETP.NE.AND P0, PT, R14, RZ, PT ;  /* 0x000000ff0e00720c */ /* 0x004fda0003f05270 */
[----:B------:R-:W-:Y:S05]  /*23f00*/  @P0 BRA `(.L_x_3297) ;  /* 0x00000000009c0947 */ /* 0x000fea0003800000 */
[----:B------:R-:W-:-:S03]  /*23f10*/  UMOV UR4, 0xffffffff ;  /* 0xffffffff00047882 */ /* 0x000fc60000000000 */
[----:B------:R-:W-:Y:S05]  /*23f20*/  BRA.DIV UR4, `(.L_x_3608) ;  /* 0x0000001e04147947 */ /* 0x000fea000b800000 */
[----:B------:R-:W-:-:S13]  /*23f30*/  ELECT P6, URZ, PT ;  /* 0x00000000003f782f */ /* 0x000fda00038c0000 */
.L_x_3703:
        /* <DEDUP_REMOVED lines=8> */
.L_x_3609:
        /* <DEDUP_REMOVED lines=14> */
.L_x_3704:
[----:B------:R-:W1:Y:S02]  /*240a0*/  SYNCS.PHASECHK.TRANS64.TRYWAIT P0, [R7+URZ], R2 ;  /* 0x00000002070075a7 */ /* 0x000e64000800017f */
[----:B-1----:R-:W-:Y:S05]  /*240b0*/  @!P0 BRA `(.L_x_3611) ;  /* 0x0000001800e48947 */ /* 0x002fea0003800000 */
.L_x_3705:
[----:B------:R-:W-:Y:S05]  /*240c0*/  @!P2 BRA `(.L_x_3612) ;  /* 0x000000000004a947 */ /* 0x000fea0003800000 */
[----:B------:R-:W-:Y:S01]  /*240d0*/  BPT.TRAP 0x1 ;  /* 0x000000040000795c */ /* 0x000fe20000300000 */
.L_x_3612:
[----:B------:R-:W2:Y:S01]  /*240e0*/  LDL.LU R4, [R1] ;  /* 0x0000000001047983 */ /* 0x000ea20000300800 */
[----:B------:R-:W-:-:S04]  /*240f0*/  VIADD R0, R0, 0x36860 ;  /* 0x0003686000007836 */ /* 0x000fc80000000000 */
[----:B--2---:R-:W-:-:S04]  /*24100*/  IMAD R4, R4, 0x8, R0 ;  /* 0x0000000804047824 */ /* 0x004fc800078e0200 */
[----:B------:R-:W2:Y:S02]  /*24110*/  SYNCS.PHASECHK.TRANS64.TRYWAIT P0, [R4+URZ], R5 ;  /* 0x00000005040075a7 */ /* 0x000ea4000800017f */
[----:B--2---:R-:W-:Y:S05]  /*24120*/  @!P0 BRA `(.L_x_3613) ;  /* 0x0000001800dc8947 */ /* 0x004fea0003800000 */
.L_x_3706:
[----:B------:R-:W-:-:S07]  /*24130*/  IMAD R3, R3, 0x8, R0 ;  /* 0x0000000803037824 */ /* 0x000fce00078e0200 */
.L_x_3614:
[----:B---3--:R3:W4:Y:S02]  /*24140*/  SYNCS.PHASECHK.TRANS64.TRYWAIT P0, [R3+URZ], R2 ;  /* 0x00000002030075a7 */ /* 0x008724000800017f */
[----:B----4-:R-:W-:Y:S05]  /*24150*/  @!P0 NANOSLEEP.SYNCS 0x989680 ;  /* 0x009896800000895d */ /* 0x010fea0003900000 */
[----:B------:R-:W4:Y:S02]  /*24160*/  @!P0 SYNCS.PHASECHK.TRANS64 P0, [R3+URZ], R2 ;  /* 0x00000002030085a7 */ /* 0x000f24000800007f */
[----:B----4-:R-:W-:Y:S05]  /*24170*/  @!P0 BRA `(.L_x_3614) ;  /* 0xfffffffc00f08947 */ /* 0x010fea000383ffff */
.L_x_3297:
[----:B------:R-:W-:Y:S05]  /*24180*/  BSYNC B7 ;  /* 0x0000000000077941 */ /* 0x000fea0003800000 */
.L_x_3294:
[----:B------:R-:W-:Y:S05]  /*24190*/  EXIT ;  /* 0x000000000000794d */ /* 0x000fea0003800000 */
.L_x_3315:
[----:B0-----:R0:W1:Y:S02]  /*241a0*/  SYNCS.PHASECHK.TRANS64.TRYWAIT P5, [R43+URZ+0x36890], R100 ;  /* 0x036890642b0075a7 */ /* 0x00106400080a017f */
[----:B-1----:R-:W-:Y:S05]  /*241b0*/  @!P5 NANOSLEEP.SYNCS 0x989680 ;  /* 0x009896800000d95d */ /* 0x002fea0003900000 */
[----:B------:R-:W1:Y:S02]  /*241c0*/  @!P5 SYNCS.PHASECHK.TRANS64 P5, [R43+URZ+0x36890], R100 ;  /* 0x036890642b00d5a7 */ /* 0x000e6400080a007f */
[----:B-1----:R-:W-:Y:S05]  /*241d0*/  @!P5 BRA `(.L_x_3315) ;  /* 0xfffffffc00f0d947 */ /* 0x002fea000383ffff */
[----:B------:R-:W-:Y:S05]  /*241e0*/  BRA `(.L_x_3615) ;  /* 0xfffffdf400a07947 */ /* 0x000fea000383ffff */
.L_x_3369:
[----:B-1----:R1:W3:Y:S02]  /*241f0*/  SYNCS.PHASECHK.TRANS64.TRYWAIT P5, [R43+URZ+0x36890], R100 ;  /* 0x036890642b0075a7 */ /* 0x0022e400080a017f */
[----:B---3--:R-:W-:Y:S05]  /*24200*/  @!P5 NANOSLEEP.SYNCS 0x989680 ;  /* 0x009896800000d95d */ /* 0x008fea0003900000 */
[----:B------:R-:W3:Y:S02]  /*24210*/  @!P5 SYNCS.PHASECHK.TRANS64 P5, [R43+URZ+0x36890], R100 ;  /* 0x036890642b00d5a7 */ /* 0x000ee400080a007f */
[----:B---3--:R-:W-:Y:S05]  /*24220*/  @!P5 BRA `(.L_x_3369) ;  /* 0xfffffffc00f0d947 */ /* 0x008fea000383ffff */
[----:B------:R-:W-:Y:S05]  /*24230*/  BRA `(.L_x_3616) ;  /* 0xfffffe2800fc7947 */ /* 0x000fea000383ffff */
.L_x_3394:
[----:B-1----:R1:W2:Y:S02]  /*24240*/  SYNCS.PHASECHK.TRANS64.TRYWAIT P3, [R43+URZ+0x36890], R100 ;  /* 0x036890642b0075a7 */ /* 0x0022a4000806017f */
[----:B--2---:R-:W-:Y:S05]  /*24250*/  @!P3 NANOSLEEP.SYNCS 0x989680 ;  /* 0x009896800000b95d */ /* 0x004fea0003900000 */
[----:B------:R-:W2:Y:S02]  /*24260*/  @!P3 SYNCS.PHASECHK.TRANS64 P3, [R43+URZ+0x36890], R100 ;  /* 0x036890642b00b5a7 */ /* 0x000ea4000806007f */
[----:B--2---:R-:W-:Y:S05]  /*24270*/  @!P3 BRA `(.L_x_3394) ;  /* 0xfffffffc00f0b947 */ /* 0x004fea000383ffff */
[----:B------:R-:W-:Y:S05]  /*24280*/  BRA `(.L_x_3617) ;  /* 0xfffffe5c00907947 */ /* 0x000fea000383ffff */
.L_x_3400:
[----:B0-----:R0:W1:Y:S02]  /*24290*/  SYNCS.PHASECHK.TRANS64.TRYWAIT P2, [R43+URZ+0x368b0], R100 ;  /* 0x0368b0642b0075a7 */ /* 0x001064000804017f */
[----:B-1----:R-:W-:Y:S05]  /*242a0*/  @!P2 NANOSLEEP.SYNCS 0x989680 ;  /* 0x009896800000a95d */ /* 0x002fea0003900000 */
[----:B------:R-:W1:Y:S02]  /*242b0*/  @!P2 SYNCS.PHASECHK.TRANS64 P2, [R43+URZ+0x368b0], R100 ;  /* 0x0368b0642b00a5a7 */ /* 0x000e64000804007f */
[----:B-1----:R-:W-:Y:S05]  /*242c0*/  @!P2 BRA `(.L_x_3400) ;  /* 0xfffffffc00f0a947 */ /* 0x002fea000383ffff */
[----:B------:R-:W-:Y:S05]  /*242d0*/  BRA `(.L_x_3618) ;  /* 0xfffffe6000a87947 */ /* 0x000fea000383ffff */
.L_x_3420:
        /* <DEDUP_REMOVED lines=8> */
.L_x_3620:
[----:B------:R-:W-:Y:S05]  /*24360*/  BSYNC B1 ;  /* 0x0000000000017941 */ /* 0x000fea0003800000 */
.L_x_3619:
[----:B------:R-:W-:Y:S05]  /*24370*/  BRA `(.L_x_3621) ;  /* 0xfffffe78008c7947 */ /* 0x000fea000383ffff */
.L_x_3421:
        /* <DEDUP_REMOVED lines=8> */
.L_x_3623:
[----:B------:R-:W-:Y:S05]  /*24400*/  BSYNC B1 ;  /* 0x0000000000017941 */ /* 0x000fea0003800000 */
.L_x_3622:
[----:B------:R-:W-:Y:S05]  /*24410*/  BRA `(.L_x_3624) ;  /* 0xfffffe7800707947 */ /* 0x000fea000383ffff */
.L_x_3422:
        /* <DEDUP_REMOVED lines=8> */
.L_x_3626:
[----:B------:R-:W-:Y:S05]  /*244a0*/  BSYNC B1 ;  /* 0x0000000000017941 */ /* 0x000fea0003800000 */
.L_x_3625:
[----:B------:R-:W-:Y:S05]  /*244b0*/  BRA `(.L_x_3627) ;  /* 0xfffffe7800547947 */ /* 0x000fea000383ffff */
.L_x_3423:
        /* <DEDUP_REMOVED lines=8> */
.L_x_3629:
[----:B------:R-:W-:Y:S05]  /*24540*/  BSYNC B1 ;  /* 0x0000000000017941 */ /* 0x000fea0003800000 */
.L_x_3628:
[----:B------:R-:W-:Y:S05]  /*24550*/  BRA `(.L_x_3630) ;  /* 0xfffffe7800387947 */ /* 0x000fea000383ffff */
.L_x_3425:
[----:B0-----:R0:W1:Y:S02]  /*24560*/  SYNCS.PHASECHK.TRANS64.TRYWAIT P1, [R18+URZ+0x36800], R5 ;  /* 0x03680005120075a7 */ /* 0x001064000802017f */
[----:B-1----:R-:W-:Y:S05]  /*24570*/  @!P1 NANOSLEEP.SYNCS 0x989680 ;  /* 0x009896800000995d */ /* 0x002fea0003900000 */
[----:B------:R-:W1:Y:S02]  /*24580*/  @!P1 SYNCS.PHASECHK.TRANS64 P1, [R18+URZ+0x36800], R5 ;  /* 0x03680005120095a7 */ /* 0x000e64000802007f */
[----:B-1----:R-:W-:Y:S05]  /*24590*/  @!P1 BRA `(.L_x_3425) ;  /* 0xfffffffc00f09947 */ /* 0x002fea000383ffff */
[----:B------:R-:W-:Y:S05]  /*245a0*/  BRA `(.L_x_3631) ;  /* 0xfffffe7800787947 */ /* 0x000fea000383ffff */
.L_x_3451:
        /* <DEDUP_REMOVED lines=8> */
.L_x_3633:
[----:B------:R-:W-:Y:S05]  /*24630*/  BSYNC B1 ;  /* 0x0000000000017941 */ /* 0x000fea0003800000 */
.L_x_3632:
[----:B------:R-:W-:Y:S05]  /*24640*/  BRA `(.L_x_3634) ;  /* 0xfffffe9c00f87947 */ /* 0x000fea000383ffff */
.L_x_3452:
        /* <DEDUP_REMOVED lines=8> */
.L_x_3636:
[----:B------:R-:W-:Y:S05]  /*246d0*/  BSYNC B1 ;  /* 0x0000000000017941 */ /* 0x000fea0003800000 */
.L_x_3635:
[----:B------:R-:W-:Y:S05]  /*246e0*/  BRA `(.L_x_3637) ;  /* 0xfffffe9c00dc7947 */ /* 0x000fea000383ffff */
.L_x_3453:
        /* <DEDUP_REMOVED lines=8> */
.L_x_3639:
[----:B------:R-:W-:Y:S05]  /*24770*/  BSYNC B1 ;  /* 0x0000000000017941 */ /* 0x000fea0003800000 */
.L_x_3638:
[----:B------:R-:W-:Y:S05]  /*24780*/  BRA `(.L_x_3640) ;  /* 0xfffffe9c00c07947 */ /* 0x000fea000383ffff */
.L_x_3454:
        /* <DEDUP_REMOVED lines=8> */
.L_x_3642:
[----:B------:R-:W-:Y:S05]  /*24810*/  BSYNC B1 ;  /* 0x0000000000017941 */ /* 0x000fea0003800000 */
.L_x_3641:
[----:B------:R-:W-:Y:S05]  /*24820*/  BRA `(.L_x_3643) ;  /* 0xfffffe9c00a47947 */ /* 0x000fea000383ffff */
.L_x_3456:
[----:B0-----:R0:W1:Y:S02]  /*24830*/  SYNCS.PHASECHK.TRANS64.TRYWAIT P0, [R18+URZ+0x36800], R5 ;  /* 0x03680005120075a7 */ /* 0x001064000800017f */
[----:B-1----:R-:W-:Y:S05]  /*24840*/  @!P0 NANOSLEEP.SYNCS 0x989680 ;  /* 0x009896800000895d */ /* 0x002fea0003900000 */
[----:B------:R-:W1:Y:S02]  /*24850*/  @!P0 SYNCS.PHASECHK.TRANS64 P0, [R18+URZ+0x36800], R5 ;  /* 0x03680005120085a7 */ /* 0x000e64000800007f */
[----:B-1----:R-:W-:Y:S05]  /*24860*/  @!P0 BRA `(.L_x_3456) ;  /* 0xfffffffc00f08947 */ /* 0x002fea000383ffff */
[----:B------:R-:W-:Y:S05]  /*24870*/  BRA `(.L_x_3644) ;  /* 0xfffffe9c00e47947 */ /* 0x000fea000383ffff */
.L_x_3470:
[----:B-1----:R1:W2:Y:S02]  /*24880*/  SYNCS.PHASECHK.TRANS64.TRYWAIT P2, [R3+URZ+0x36830], R0 ;  /* 0x03683000030075a7 */ /* 0x0022a4000804017f */
[----:B--2---:R-:W-:Y:S05]  /*24890*/  @!P2 NANOSLEEP.SYNCS 0x989680 ;  /* 0x009896800000a95d */ /* 0x004fea0003900000 */
[----:B------:R-:W2:Y:S02]  /*248a0*/  @!P2 SYNCS.PHASECHK.TRANS64 P2, [R3+URZ+0x36830], R0 ;  /* 0x036830000300a5a7 */ /* 0x000ea4000804007f */
[----:B--2---:R-:W-:Y:S05]  /*248b0*/  @!P2 BRA `(.L_x_3470) ;  /* 0xfffffffc00f0a947 */ /* 0x004fea000383ffff */
[----:B------:R-:W-:Y:S05]  /*248c0*/  BRA `(.L_x_3469) ;  /* 0xfffffec000d07947 */ /* 0x000fea000383ffff */
.L_x_3477:
[----:B-1----:R1:W2:Y:S02]  /*248d0*/  SYNCS.PHASECHK.TRANS64.TRYWAIT P2, [R13+URZ+0x36830], R4 ;  /* 0x036830040d0075a7 */ /* 0x0022a4000804017f */
[----:B--2---:R-:W-:Y:S05]  /*248e0*/  @!P2 NANOSLEEP.SYNCS 0x989680 ;  /* 0x009896800000a95d */ /* 0x004fea0003900000 */
[----:B------:R-:W2:Y:S02]  /*248f0*/  @!P2 SYNCS.PHASECHK.TRANS64 P2, [R13+URZ+0x36830], R4 ;  /* 0x036830040d00a5a7 */ /* 0x000ea4000804007f */
[----:B--2---:R-:W-:Y:S05]  /*24900*/  @!P2 BRA `(.L_x_3477) ;  /* 0xfffffffc00f0a947 */ /* 0x004fea000383ffff */
[----:B------:R-:W-:Y:S05]  /*24910*/  BRA `(.L_x_3476) ;  /* 0xffffff1400b87947 */ /* 0x000fea000383ffff */
.L_x_3482:
[----:B-1----:R1:W2:Y:S02]  /*24920*/  SYNCS.PHASECHK.TRANS64.TRYWAIT P2, [R11+URZ+0x36850], R0 ;  /* 0x036850000b0075a7 */ /* 0x0022a4000804017f */
[----:B--2---:R-:W-:Y:S05]  /*24930*/  @!P2 NANOSLEEP.SYNCS 0x989680 ;  /* 0x009896800000a95d */ /* 0x004fea0003900000 */
[----:B------:R-:W2:Y:S02]  /*24940*/  @!P2 SYNCS.PHASECHK.TRANS64 P2, [R11+URZ+0x36850], R0 ;  /* 0x036850000b00a5a7 */ /* 0x000ea4000804007f */
[----:B--2---:R-:W-:Y:S05]  /*24950*/  @!P2 BRA `(.L_x_3482) ;  /* 0xfffffffc00f0a947 */ /* 0x004fea000383ffff */
[----:B------:R-:W-:Y:S05]  /*24960*/  BRA `(.L_x_3481) ;  /* 0xffffff4c00547947 */ /* 0x000fea000383ffff */
.L_x_3488:
[----:B-1----:R1:W2:Y:S02]  /*24970*/  SYNCS.PHASECHK.TRANS64.TRYWAIT P0, [R11+URZ+0x36850], R2 ;  /* 0x036850020b0075a7 */ /* 0x0022a4000800017f */
[----:B--2---:R-:W-:Y:S05]  /*24980*/  @!P0 NANOSLEEP.SYNCS 0x989680 ;  /* 0x009896800000895d */ /* 0x004fea0003900000 */
[----:B------:R-:W2:Y:S02]  /*24990*/  @!P0 SYNCS.PHASECHK.TRANS64 P0, [R11+URZ+0x36850], R2 ;  /* 0x036850020b0085a7 */ /* 0x000ea4000800007f */
[----:B--2---:R-:W-:Y:S05]  /*249a0*/  @!P0 BRA `(.L_x_3488) ;  /* 0xfffffffc00f08947 */ /* 0x004fea000383ffff */
[----:B------:R-:W-:Y:S05]  /*249b0*/  BRA `(.L_x_3487) ;  /* 0xffffff68004c7947 */ /* 0x000fea000383ffff */
.L_x_3520:
        /* <DEDUP_REMOVED lines=11> */
.L_x_3646:
[----:B------:R-:W-:Y:S05]  /*24a70*/  BSYNC B1 ;  /* 0x0000000000017941 */ /* 0x000fea0003800000 */
.L_x_3645:
[----:B------:R-:W-:Y:S05]  /*24a80*/  BRA `(.L_x_3647) ;  /* 0xffffffa800607947 */ /* 0x000fea000383ffff */
.L_x_3521:
[----:B------:R-:W-:Y:S01]  /*24a90*/  BSSY B1, `(.L_x_3648) ;  /* 0x0000006000017945 */ /* 0x000fe20003800000 */
[----:B------:R-:W-:-:S07]  /*24aa0*/  IMAD.MOV.U32 R15, RZ, RZ, -0x1 ;  /* 0xffffffffff0f7424 */ /* 0x000fce00078e00ff */
[----:B-----5:R-:W-:Y:S05]  /*24ab0*/  WARPSYNC.COLLECTIVE R15, `(.L_x_3649) ;  /* 0x000000000f0c7348 */ /* 0x020fea0003c00000 */
[----:B------:R-:W-:Y:S02]  /*24ac0*/  ELECT P6, UR62, PT ;  /* 0x00000000003e782f */ /* 0x000fe400038c0000 */
[----:B------:R-:W-:Y:S01]  /*24ad0*/  MOV R14, UR62 ;  /* 0x0000003e000e7c02 */ /* 0x000fe20008000f00 */
[----:B-----5:R-:W-:Y:S10]  /*24ae0*/  ENDCOLLECTIVE ;  /* 0x000000000000791b */ /* 0x020ff40003800000 */
.L_x_3649:
[----:B------:R-:W-:Y:S05]  /*24af0*/  BSYNC B1 ;  /* 0x0000000000017941 */ /* 0x000fea0003800000 */
.L_x_3648:
[----:B------:R-:W-:Y:S05]  /*24b00*/  BRA `(.L_x_3650) ;  /* 0xffffffa8004c7947 */ /* 0x000fea000383ffff */
.L_x_3523:
[----:B0-----:R0:W1:Y:S02]  /*24b10*/  SYNCS.PHASECHK.TRANS64.TRYWAIT P0, [R9+URZ+0x36820], R5 ;  /* 0x03682005090075a7 */ /* 0x001064000800017f */
[----:B-1----:R-:W-:Y:S05]  /*24b20*/  @!P0 NANOSLEEP.SYNCS 0x989680 ;  /* 0x009896800000895d */ /* 0x002fea0003900000 */
[----:B------:R-:W1:Y:S02]  /*24b30*/  @!P0 SYNCS.PHASECHK.TRANS64 P0, [R9+URZ+0x36820], R5 ;  /* 0x03682005090085a7 */ /* 0x000e64000800007f */
[----:B-1----:R-:W-:Y:S05]  /*24b40*/  @!P0 BRA `(.L_x_3523) ;  /* 0xfffffffc00f08947 */ /* 0x002fea000383ffff */
[----:B------:R-:W-:Y:S05]  /*24b50*/  BRA `(.L_x_3651) ;  /* 0xffffffa800687947 */ /* 0x000fea000383ffff */
.L_x_3526:
[----:B0-----:R0:W1:Y:S02]  /*24b60*/  SYNCS.PHASECHK.TRANS64.TRYWAIT P0, [R5+URZ+0x368a0], R10 ;  /* 0x0368a00a050075a7 */ /* 0x001064000800017f */
[----:B-1----:R-:W-:Y:S05]  /*24b70*/  @!P0 NANOSLEEP.SYNCS 0x989680 ;  /* 0x009896800000895d */ /* 0x002fea0003900000 */
[----:B------:R-:W1:Y:S02]  /*24b80*/  @!P0 SYNCS.PHASECHK.TRANS64 P0, [R5+URZ+0x368a0], R10 ;  /* 0x0368a00a050085a7 */ /* 0x000e64000800007f */
[----:B-1----:R-:W-:Y:S05]  /*24b90*/  @!P0 BRA `(.L_x_3526) ;  /* 0xfffffffc00f08947 */ /* 0x002fea000383ffff */
[----:B------:R-:W-:Y:S05]  /*24ba0*/  BRA `(.L_x_3652) ;  /* 0xffffffa800787947 */ /* 0x000fea000383ffff */
.L_x_3528:
[----:B-1----:R1:W2:Y:S02]  /*24bb0*/  SYNCS.PHASECHK.TRANS64.TRYWAIT P0, [R5+URZ+0x368c0], R10 ;  /* 0x0368c00a050075a7 */ /* 0x0022a4000800017f */
[----:B--2---:R-:W-:Y:S05]  /*24bc0*/  @!P0 NANOSLEEP.SYNCS 0x989680 ;  /* 0x009896800000895d */ /* 0x004fea0003900000 */
[----:B------:R-:W2:Y:S02]  /*24bd0*/  @!P0 SYNCS.PHASECHK.TRANS64 P0, [R5+URZ+0x368c0], R10 ;  /* 0x0368c00a050085a7 */ /* 0x000ea4000800007f */
[----:B--2---:R-:W-:Y:S05]  /*24be0*/  @!P0 BRA `(.L_x_3528) ;  /* 0xfffffffc00f08947 */ /* 0x004fea000383ffff */
[----:B------:R-:W-:Y:S05]  /*24bf0*/  BRA `(.L_x_3653) ;  /* 0xffffffac00047947 */ /* 0x000fea000383ffff */
.L_x_3532:
[----:B0-----:R0:W1:Y:S02]  /*24c00*/  SYNCS.PHASECHK.TRANS64.TRYWAIT P0, [R6+URZ+0x368a0], R7 ;  /* 0x0368a007060075a7 */ /* 0x001064000800017f */
[----:B-1----:R-:W-:Y:S05]  /*24c10*/  @!P0 NANOSLEEP.SYNCS 0x989680 ;  /* 0x009896800000895d */ /* 0x002fea0003900000 */
[----:B------:R-:W1:Y:S02]  /*24c20*/  @!P0 SYNCS.PHASECHK.TRANS64 P0, [R6+URZ+0x368a0], R7 ;  /* 0x0368a007060085a7 */ /* 0x000e64000800007f */
[----:B-1----:R-:W-:Y:S05]  /*24c30*/  @!P0 BRA `(.L_x_3532) ;  /* 0xfffffffc00f08947 */ /* 0x002fea000383ffff */
[----:B------:R-:W-:Y:S05]  /*24c40*/  BRA `(.L_x_3654) ;  /* 0xffffffac00d87947 */ /* 0x000fea000383ffff */
.L_x_3534:
[----:B-1----:R1:W2:Y:S02]  /*24c50*/  SYNCS.PHASECHK.TRANS64.TRYWAIT P1, [R6+URZ+0x368c0], R7 ;  /* 0x0368c007060075a7 */ /* 0x0022a4000802017f */
[----:B--2---:R-:W-:Y:S05]  /*24c60*/  @!P1 NANOSLEEP.SYNCS 0x989680 ;  /* 0x009896800000995d */ /* 0x004fea0003900000 */
[----:B------:R-:W2:Y:S02]  /*24c70*/  @!P1 SYNCS.PHASECHK.TRANS64 P1, [R6+URZ+0x368c0], R7 ;  /* 0x0368c007060095a7 */ /* 0x000ea4000802007f */
[----:B--2---:R-:W-:Y:S05]  /*24c80*/  @!P1 BRA `(.L_x_3534) ;  /* 0xfffffffc00f09947 */ /* 0x004fea000383ffff */
[----:B------:R-:W-:Y:S05]  /*24c90*/  BRA `(.L_x_3655) ;  /* 0xffffffb0005c7947 */ /* 0x000fea000383ffff */
.L_x_3546:
        /* <DEDUP_REMOVED lines=11> */
.L_x_3657:
[----:B------:R-:W-:Y:S05]  /*24d50*/  BSYNC B0 ;  /* 0x0000000000007941 */ /* 0x000fea0003800000 */
.L_x_3656:
[----:B------:R-:W-:Y:S05]  /*24d60*/  BRA `(.L_x_3658) ;  /* 0xffffffbc00647947 */ /* 0x000fea000383ffff */
.L_x_3547:
[----:B------:R-:W-:Y:S01]  /*24d70*/  BSSY B0, `(.L_x_3659) ;  /* 0x0000006000007945 */ /* 0x000fe20003800000 */
[----:B------:R-:W-:-:S07]  /*24d80*/  IMAD.MOV.U32 R15, RZ, RZ, -0x1 ;  /* 0xffffffffff0f7424 */ /* 0x000fce00078e00ff */
[----:B------:R-:W-:Y:S05]  /*24d90*/  WARPSYNC.COLLECTIVE R15, `(.L_x_3660) ;  /* 0x000000000f0c7348 */ /* 0x000fea0003c00000 */
[----:B------:R-:W-:Y:S02]  /*24da0*/  ELECT P6, UR62, PT ;  /* 0x00000000003e782f */ /* 0x000fe400038c0000 */
[----:B------:R-:W-:Y:S01]  /*24db0*/  MOV R14, UR62 ;  /* 0x0000003e000e7c02 */ /* 0x000fe20008000f00 */
[----:B------:R-:W-:Y:S10]  /*24dc0*/  ENDCOLLECTIVE ;  /* 0x000000000000791b */ /* 0x000ff40003800000 */
.L_x_3660:
[----:B------:R-:W-:Y:S05]  /*24dd0*/  BSYNC B0 ;  /* 0x0000000000007941 */ /* 0x000fea0003800000 */
.L_x_3659:
[----:B------:R-:W-:Y:S05]  /*24de0*/  BRA `(.L_x_3661) ;  /* 0xffffffbc005c7947 */ /* 0x000fea000383ffff */
.L_x_3550:
[----:B0-----:R0:W1:Y:S02]  /*24df0*/  SYNCS.PHASECHK.TRANS64.TRYWAIT P0, [R6+URZ+0x36840], R7 ;  /* 0x03684007060075a7 */ /* 0x001064000800017f */
[----:B-1----:R-:W-:Y:S05]  /*24e00*/  @!P0 NANOSLEEP.SYNCS 0x989680 ;  /* 0x009896800000895d */ /* 0x002fea0003900000 */
[----:B------:R-:W1:Y:S02]  /*24e10*/  @!P0 SYNCS.PHASECHK.TRANS64 P0, [R6+URZ+0x36840], R7 ;  /* 0x03684007060085a7 */ /* 0x000e64000800007f */
[----:B-1----:R-:W-:Y:S05]  /*24e20*/  @!P0 BRA `(.L_x_3550) ;  /* 0xfffffffc00f08947 */ /* 0x002fea000383ffff */
[----:B------:R-:W-:Y:S05]  /*24e30*/  BRA `(.L_x_3662) ;  /* 0xffffffbc00cc7947 */ /* 0x000fea000383ffff */
.L_x_3553:
        /* <DEDUP_REMOVED lines=8> */
.L_x_3561:
[----:B0-----:R0:W1:Y:S02]  /*24ec0*/  SYNCS.PHASECHK.TRANS64.TRYWAIT P0, [R8+URZ+0x36840], R9 ;  /* 0x03684009080075a7 */ /* 0x001064000800017f */
[----:B-1----:R-:W-:Y:S05]  /*24ed0*/  @!P0 NANOSLEEP.SYNCS 0x989680 ;  /* 0x009896800000895d */ /* 0x002fea0003900000 */
[----:B------:R-:W1:Y:S02]  /*24ee0*/  @!P0 SYNCS.PHASECHK.TRANS64 P0, [R8+URZ+0x36840], R9 ;  /* 0x03684009080085a7 */ /* 0x000e64000800007f */
[----:B-1----:R-:W-:Y:S05]  /*24ef0*/  @!P0 BRA `(.L_x_3561) ;  /* 0xfffffffc00f08947 */ /* 0x002fea000383ffff */
[----:B------:R-:W-:Y:S05]  /*24f00*/  BRA `(.L_x_3664) ;  /* 0xffffffc400dc7947 */ /* 0x000fea000383ffff */
.L_x_3563:
[----:B0-----:R0:W1:Y:S02]  /*24f10*/  SYNCS.PHASECHK.TRANS64.TRYWAIT P0, [R8+URZ+0x36860], R9 ;  /* 0x03686009080075a7 */ /* 0x001064000800017f */
[----:B-1----:R-:W-:Y:S05]  /*24f20*/  @!P0 NANOSLEEP.SYNCS 0x989680 ;  /* 0x009896800000895d */ /* 0x002fea0003900000 */
[----:B------:R-:W1:Y:S02]  /*24f30*/  @!P0 SYNCS.PHASECHK.TRANS64 P0, [R8+URZ+0x36860], R9 ;  /* 0x03686009080085a7 */ /* 0x000e64000800007f */
[----:B-1----:R-:W-:Y:S05]  /*24f40*/  @!P0 BRA `(.L_x_3563) ;  /* 0xfffffffc00f08947 */ /* 0x002fea000383ffff */
[----:B------:R-:W-:Y:S05]  /*24f50*/  BRA `(.L_x_3665) ;  /* 0xffffffc800887947 */ /* 0x000fea000383ffff */
.L_x_3569:
[----:B-1----:R1:W2:Y:S02]  /*24f60*/  SYNCS.PHASECHK.TRANS64.TRYWAIT P0, [R2+URZ+0x36840], R3 ;  /* 0x03684003020075a7 */ /* 0x0022a4000800017f */
[----:B--2---:R-:W-:Y:S05]  /*24f70*/  @!P0 NANOSLEEP.SYNCS 0x989680 ;  /* 0x009896800000895d */ /* 0x004fea0003900000 */
[----:B------:R-:W2:Y:S02]  /*24f80*/  @!P0 SYNCS.PHASECHK.TRANS64 P0, [R2+URZ+0x36840], R3 ;  /* 0x03684003020085a7 */ /* 0x000ea4000800007f */
[----:B--2---:R-:W-:Y:S05]  /*24f90*/  @!P0 BRA `(.L_x_3569) ;  /* 0xfffffffc00f08947 */ /* 0x004fea000383ffff */
[----:B------:R-:W-:Y:S05]  /*24fa0*/  BRA `(.L_x_3666) ;  /* 0xffffffcc00fc7947 */ /* 0x000fea000383ffff */
.L_x_3571:
[----:B0-----:R0:W1:Y:S02]  /*24fb0*/  SYNCS.PHASECHK.TRANS64.TRYWAIT P0, [R2+URZ+0x36860], R3 ;  /* 0x03686003020075a7 */ /* 0x001064000800017f */
[----:B-1----:R-:W-:Y:S05]  /*24fc0*/  @!P0 NANOSLEEP.SYNCS 0x989680 ;  /* 0x009896800000895d */ /* 0x002fea0003900000 */
[----:B------:R-:W1:Y:S02]  /*24fd0*/  @!P0 SYNCS.PHASECHK.TRANS64 P0, [R2+URZ+0x36860], R3 ;  /* 0x03686003020085a7 */ /* 0x000e64000800007f */
[----:B-1----:R-:W-:Y:S05]  /*24fe0*/  @!P0 BRA `(.L_x_3571) ;  /* 0xfffffffc00f08947 */ /* 0x002fea000383ffff */
[----:B------:R-:W-:Y:S05]  /*24ff0*/  BRA `(.L_x_3667) ;  /* 0xffffffd000a87947 */ /* 0x000fea000383ffff */
.L_x_3577:
[----:B--2---:R2:W3:Y:S02]  /*25000*/  SYNCS.PHASECHK.TRANS64.TRYWAIT P0, [R2+URZ+0x36840], R3 ;  /* 0x03684003020075a7 */ /* 0x0044e4000800017f */
[----:B---3--:R-:W-:Y:S05]  /*25010*/  @!P0 NANOSLEEP.SYNCS 0x989680 ;  /* 0x009896800000895d */ /* 0x008fea0003900000 */
[----:B------:R-:W3:Y:S02]  /*25020*/  @!P0 SYNCS.PHASECHK.TRANS64 P0, [R2+URZ+0x36840], R3 ;  /* 0x03684003020085a7 */ /* 0x000ee4000800007f */
[----:B---3--:R-:W-:Y:S05]  /*25030*/  @!P0 BRA `(.L_x_3577) ;  /* 0xfffffffc00f08947 */ /* 0x008fea000383ffff */
[----:B------:R-:W-:Y:S05]  /*25040*/  BRA `(.L_x_3668) ;  /* 0xffffffd400f87947 */ /* 0x000fea000383ffff */
.L_x_3579:
[----:B0-----:R0:W1:Y:S02]  /*25050*/  SYNCS.PHASECHK.TRANS64.TRYWAIT P0, [R2+URZ+0x36860], R8 ;  /* 0x03686008020075a7 */ /* 0x001064000800017f */
[----:B-1----:R-:W-:Y:S05]  /*25060*/  @!P0 NANOSLEEP.SYNCS 0x989680 ;  /* 0x009896800000895d */ /* 0x002fea0003900000 */
[----:B------:R-:W1:Y:S02]  /*25070*/  @!P0 SYNCS.PHASECHK.TRANS64 P0, [R2+URZ+0x36860], R8 ;  /* 0x03686008020085a7 */ /* 0x000e64000800007f */
[----:B-1----:R-:W-:Y:S05]  /*25080*/  @!P0 BRA `(.L_x_3579) ;  /* 0xfffffffc00f08947 */ /* 0x002fea000383ffff */
[----:B------:R-:W-:Y:S05]  /*25090*/  BRA `(.L_x_3669) ;  /* 0xffffffd800a07947 */ /* 0x000fea000383ffff */
.L_x_3587:
[----:B-1----:R1:W2:Y:S02]  /*250a0*/  SYNCS.PHASECHK.TRANS64.TRYWAIT P0, [R3+URZ+0x36860], R0 ;  /* 0x03686000030075a7 */ /* 0x0022a4000800017f */
[----:B--2---:R-:W-:Y:S05]  /*250b0*/  @!P0 NANOSLEEP.SYNCS 0x989680 ;  /* 0x009896800000895d */ /* 0x004fea0003900000 */
[----:B------:R-:W2:Y:S02]  /*250c0*/  @!P0 SYNCS.PHASECHK.TRANS64 P0, [R3+URZ+0x36860], R0 ;  /* 0x03686000030085a7 */ /* 0x000ea4000800007f */
[----:B--2---:R-:W-:Y:S05]  /*250d0*/  @!P0 BRA `(.L_x_3587) ;  /* 0xfffffffc00f08947 */ /* 0x004fea000383ffff */
[----:B------:R-:W-:Y:S05]  /*250e0*/  BRA `(.L_x_3670) ;  /* 0xffffffdc00d47947 */ /* 0x000fea000383ffff */
.L_x_3590:
[----:B------:R-:W-:Y:S01]  /*250f0*/  BSSY B0, `(.L_x_3671) ;  /* 0x0000008000007945 */ /* 0x000fe20003800000 */
[----:B0-----:R-:W-:Y:S01]  /*25100*/  IMAD.MOV.U32 R13, RZ, RZ, R16 ;  /* 0x000000ffff0d7224 */ /* 0x001fe200078e0010 */
[----:B------:R-:W-:Y:S01]  /*25110*/  MOV R11, 0x1f ;  /* 0x0000001f000b7802 */ /* 0x000fe20000000f00 */
[----:B------:R-:W-:Y:S02]  /*25120*/  IMAD.MOV.U32 R12, RZ, RZ, RZ ;  /* 0x000000ffff0c7224 */ /* 0x000fe400078e00ff */
[----:B------:R-:W-:-:S07]  /*25130*/  IMAD.MOV.U32 R15, RZ, RZ, -0x1 ;  /* 0xffffffffff0f7424 */ /* 0x000fce00078e00ff */
[----:B-1---5:R-:W-:Y:S05]  /*25140*/  WARPSYNC.COLLECTIVE R15, `(.L_x_3672) ;  /* 0x000000000f087348 */ /* 0x022fea0003c00000 */
[----:B------:R0:W2:Y:S02]  /*25150*/  SHFL.IDX P6, R14, R13, R12, R11 ;  /* 0x0000000c0d0e7389 */ /* 0x0000a400000c000b */
[----:B012--5:R-:W-:Y:S01]  /*25160*/  ENDCOLLECTIVE ;  /* 0x000000000000791b */ /* 0x027fe20003800000 */
.L_x_3672:
[----:B------:R-:W-:Y:S05]  /*25170*/  BSYNC B0 ;  /* 0x0000000000007941 */ /* 0x000fea0003800000 */
.L_x_3671:
        /* <DEDUP_REMOVED lines=8> */
.L_x_3673:
[----:B------:R-:W-:Y:S01]  /*25200*/  IMAD.MOV.U32 R5, RZ, RZ, R14 ;  /* 0x000000ffff057224 */ /* 0x000fe200078e000e */
[----:B------:R-:W-:Y:S06]  /*25210*/  BRA `(.L_x_3674) ;  /* 0xffffffe000847947 */ /* 0x000fec000383ffff */
.L_x_3593:
        /* <DEDUP_REMOVED lines=8> */
.L_x_3676:
[----:B------:R-:W-:Y:S05]  /*252a0*/  BSYNC B0 ;  /* 0x0000000000007941 */ /* 0x000fea0003800000 */
.L_x_3675:
        /* <DEDUP_REMOVED lines=10> */
.L_x_3677:
        /* <DEDUP_REMOVED lines=8> */
.L_x_3678:
        /* <DEDUP_REMOVED lines=8> */
.L_x_3679:
        /* <DEDUP_REMOVED lines=8> */
.L_x_3680:
        /* <DEDUP_REMOVED lines=8> */
.L_x_3681:
[----:B------:R-:W-:Y:S05]  /*25550*/  BRA `(.L_x_3682) ;  /* 0xffffffe000487947 */ /* 0x000fea000383ffff */
.L_x_3598:
        /* <DEDUP_REMOVED lines=8> */
.L_x_3684:
[----:B------:R-:W-:Y:S05]  /*255e0*/  BSYNC B0 ;  /* 0x0000000000007941 */ /* 0x000fea0003800000 */
.L_x_3683:
[----:B------:R-:W-:Y:S01]  /*255f0*/  ISETP.NE.AND P0, PT, R6, RZ, PT ;  /* 0x000000ff0600720c */ /* 0x000fe20003f05270 */
[----:B------:R-:W-:Y:S02]  /*25600*/  IMAD.MOV.U32 R12, RZ, RZ, 0x2 ;  /* 0x00000002ff0c7424 */ /* 0x000fe400078e00ff */
[----:B------:R-:W-:Y:S01]  /*25610*/  IMAD.MOV.U32 R11, RZ, RZ, RZ ;  /* 0x000000ffff0b7224 */ /* 0x000fe200078e00ff */
[----:B------:R-:W-:Y:S01]  /*25620*/  SEL R2, R14, RZ, P0 ;  /* 0x000000ff0e027207 */ /* 0x000fe20000000000 */
[----:B------:R-:W-:Y:S01]  /*25630*/  IMAD.MOV.U32 R15, RZ, RZ, -0x1 ;  /* 0xffffffffff0f7424 */ /* 0x000fe200078e00ff */
[----:B------:R-:W-:-:S03]  /*25640*/  ISETP.GE.U32.AND P0, PT, R6, 0x2, PT ;  /* 0x000000020600780c */ /* 0x000fc60003f06070 */
[----:B------:R-:W-:-:S04]  /*25650*/  IMAD.IADD R2, R3, 0x1, R2 ;  /* 0x0000000103027824 */ /* 0x000fc800078e0202 */
[----:B------:R-:W-:-:S07]  /*25660*/  IMAD.MOV.U32 R13, RZ, RZ, R2 ;  /* 0x000000ffff0d7224 */ /* 0x000fce00078e0002 */
[----:B------:R-:W-:Y:S05]  /*25670*/  WARPSYNC.COLLECTIVE R15, `(.L_x_3685) ;  /* 0x000000000f087348 */ /* 0x000fea0003c00000 */
[----:B------:R0:W1:Y:S02]  /*25680*/  SHFL.UP P6, R14, R13, R12, R11 ;  /* 0x0400000c0d0e7389 */ /* 0x00006400000c000b */
[----:B01----:R-:W-:Y:S01]  /*25690*/  ENDCOLLECTIVE ;  /* 0x000000000000791b */ /* 0x003fe20003800000 */
.L_x_3685:
        /* <DEDUP_REMOVED lines=8> */
.L_x_3686:
        /* <DEDUP_REMOVED lines=8> */
.L_x_3687:
        /* <DEDUP_REMOVED lines=8> */
.L_x_3688:
        /* <DEDUP_REMOVED lines=8> */
.L_x_3689:
[----:B------:R-:W-:Y:S05]  /*258a0*/  BRA `(.L_x_3690) ;  /* 0xffffffe000287947 */ /* 0x000fea000383ffff */
.L_x_3600:
[----:B------:R-:W-:Y:S01]  /*258b0*/  BSSY B0, `(.L_x_3691) ;  /* 0x0000006000007945 */ /* 0x000fe20003800000 */
[----:B------:R-:W-:Y:S01]  /*258c0*/  PLOP3.LUT P6, PT, P6, PT, PT, 0x8, 0x0 ;  /* 0x000000000000781c */ /* 0x000fe200037ce170 */
[----:B------:R-:W-:-:S12]  /*258d0*/  IMAD.MOV.U32 R15, RZ, RZ, -0x1 ;  /* 0xffffffffff0f7424 */ /* 0x000fd800078e00ff */
[----:B0-----:R-:W-:Y:S05]  /*258e0*/  WARPSYNC.COLLECTIVE R15, `(.L_x_3692) ;  /* 0x000000000f087348 */ /* 0x001fea0003c00000 */
[----:B------:R-:W-:Y:S01]  /*258f0*/  VOTE.ANY R14, PT, P6 ;  /* 0x00000000000e7806 */ /* 0x000fe200030e0100 */
[----:B0-----:R-:W-:Y:S06]  /*25900*/  ENDCOLLECTIVE ;  /* 0x000000000000791b */ /* 0x001fec0003800000 */
.L_x_3692:
[----:B------:R-:W-:Y:S05]  /*25910*/  BSYNC B0 ;  /* 0x0000000000007941 */ /* 0x000fea0003800000 */
.L_x_3691:
        /* <DEDUP_REMOVED lines=9> */
.L_x_3693:
[----:B------:R-:W-:Y:S01]  /*259b0*/  IMAD.MOV.U32 R17, RZ, RZ, R14 ;  /* 0x000000ffff117224 */ /* 0x000fe200078e000e */
[----:B------:R-:W-:Y:S06]  /*259c0*/  BRA `(.L_x_3694) ;  /* 0xffffffe000187947 */ /* 0x000fec000383ffff */
.L_x_3602:
[----:B------:R-:W-:Y:S01]  /*259d0*/  BSSY B0, `(.L_x_3695) ;  /* 0x0000007000007945 */ /* 0x000fe20003800000 */
[----:B------:R-:W-:Y:S02]  /*259e0*/  IMAD.MOV.U32 R13, RZ, RZ, R2 ;  /* 0x000000ffff0d7224 */ /* 0x000fe400078e0002 */
[----:B------:R-:W-:Y:S02]  /*259f0*/  IMAD.MOV.U32 R11, RZ, RZ, 0x1f ;  /* 0x0000001fff0b7424 */ /* 0x000fe400078e00ff */
[----:B------:R-:W-:-:S07]  /*25a00*/  IMAD.MOV.U32 R15, RZ, RZ, -0x1 ;  /* 0xffffffffff0f7424 */ /* 0x000fce00078e00ff */
[----:B012---:R-:W-:Y:S05]  /*25a10*/  WARPSYNC.COLLECTIVE R15, `(.L_x_3696) ;  /* 0x000000000f087348 */ /* 0x007fea0003c00000 */
[----:B------:R3:W4:Y:S02]  /*25a20*/  SHFL.IDX P6, R14, R13, R12, R11 ;  /* 0x0000000c0d0e7389 */ /* 0x00072400000c000b */
[----:B01234-:R-:W-:Y:S01]  /*25a30*/  ENDCOLLECTIVE ;  /* 0x000000000000791b */ /* 0x01ffe20003800000 */
.L_x_3696:
[----:B------:R-:W-:Y:S05]  /*25a40*/  BSYNC B0 ;  /* 0x0000000000007941 */ /* 0x000fea0003800000 */
.L_x_3695:
[----:B------:R-:W-:Y:S05]  /*25a50*/  BRA `(.L_x_3601) ;  /* 0xffffffe000107947 */ /* 0x000fea000383ffff */
.L_x_3606:
[----:B0-----:R0:W1:Y:S02]  /*25a60*/  SYNCS.PHASECHK.TRANS64.TRYWAIT P0, [R0+URZ+0x36820], R3 ;  /* 0x03682003000075a7 */ /* 0x001064000800017f */
[----:B-1----:R-:W-:Y:S05]  /*25a70*/  @!P0 NANOSLEEP.SYNCS 0x989680 ;  /* 0x009896800000895d */ /* 0x002fea0003900000 */
[----:B------:R-:W1:Y:S02]  /*25a80*/  @!P0 SYNCS.PHASECHK.TRANS64 P0, [R0+URZ+0x36820], R3 ;  /* 0x03682003000085a7 */ /* 0x000e64000800007f */
[----:B-1----:R-:W-:Y:S05]  /*25a90*/  @!P0 BRA `(.L_x_3606) ;  /* 0xfffffffc00f08947 */ /* 0x002fea000383ffff */
[----:B------:R-:W-:Y:S05]  /*25aa0*/  BRA `(.L_x_3697) ;  /* 0xffffffe000f47947 */ /* 0x000fea000383ffff */
.L_x_3607:
        /* <DEDUP_REMOVED lines=11> */
.L_x_3699:
[----:B------:R-:W-:Y:S05]  /*25b60*/  BSYNC B0 ;  /* 0x0000000000007941 */ /* 0x000fea0003800000 */
.L_x_3698:
[----:B------:R-:W-:Y:S05]  /*25b70*/  BRA `(.L_x_3700) ;  /* 0xffffffe000dc7947 */ /* 0x000fea000383ffff */
.L_x_3608:
[----:B------:R-:W-:Y:S01]  /*25b80*/  BSSY B0, `(.L_x_3701) ;  /* 0x0000006000007945 */ /* 0x000fe20003800000 */
[----:B------:R-:W-:-:S07]  /*25b90*/  IMAD.MOV.U32 R15, RZ, RZ, -0x1 ;  /* 0xffffffffff0f7424 */ /* 0x000fce00078e00ff */
[----:B01----:R-:W-:Y:S05]  /*25ba0*/  WARPSYNC.COLLECTIVE R15, `(.L_x_3702) ;  /* 0x000000000f0c7348 */ /* 0x003fea0003c00000 */
[----:B------:R-:W-:Y:S02]  /*25bb0*/  ELECT P6, UR62, PT ;  /* 0x00000000003e782f */ /* 0x000fe400038c0000 */
[----:B------:R-:W-:Y:S01]  /*25bc0*/  MOV R14, UR62 ;  /* 0x0000003e000e7c02 */ /* 0x000fe20008000f00 */
[----:B01----:R-:W-:Y:S10]  /*25bd0*/  ENDCOLLECTIVE ;  /* 0x000000000000791b */ /* 0x003ff40003800000 */
.L_x_3702:
[----:B------:R-:W-:Y:S05]  /*25be0*/  BSYNC B0 ;  /* 0x0000000000007941 */ /* 0x000fea0003800000 */
.L_x_3701:
[----:B------:R-:W-:Y:S05]  /*25bf0*/  BRA `(.L_x_3703) ;  /* 0xffffffe000d07947 */ /* 0x000fea000383ffff */
.L_x_3610:
[----:B0-----:R0:W1:Y:S02]  /*25c00*/  SYNCS.PHASECHK.TRANS64.TRYWAIT P0, [R6+URZ], R5 ;  /* 0x00000005060075a7 */ /* 0x001064000800017f */
[----:B-1----:R-:W-:Y:S05]  /*25c10*/  @!P0 NANOSLEEP.SYNCS 0x989680 ;  /* 0x009896800000895d */ /* 0x002fea0003900000 */
[----:B------:R-:W1:Y:S02]  /*25c20*/  @!P0 SYNCS.PHASECHK.TRANS64 P0, [R6+URZ], R5 ;  /* 0x00000005060085a7 */ /* 0x000e64000800007f */
[----:B-1----:R-:W-:Y:S05]  /*25c30*/  @!P0 BRA `(.L_x_3610) ;  /* 0xfffffffc00f08947 */ /* 0x002fea000383ffff */
[----:B------:R-:W-:Y:S05]  /*25c40*/  BRA `(.L_x_3704) ;  /* 0xffffffe400147947 */ /* 0x000fea000383ffff */
.L_x_3611:
[----:B-1----:R1:W2:Y:S02]  /*25c50*/  SYNCS.PHASECHK.TRANS64.TRYWAIT P0, [R7+URZ], R2 ;  /* 0x00000002070075a7 */ /* 0x0022a4000800017f */
[----:B--2---:R-:W-:Y:S05]  /*25c60*/  @!P0 NANOSLEEP.SYNCS 0x989680 ;  /* 0x009896800000895d */ /* 0x004fea0003900000 */
[----:B------:R-:W2:Y:S02]  /*25c70*/  @!P0 SYNCS.PHASECHK.TRANS64 P0, [R7+URZ], R2 ;  /* 0x00000002070085a7 */ /* 0x000ea4000800007f */
[----:B--2---:R-:W-:Y:S05]  /*25c80*/  @!P0 BRA `(.L_x_3611) ;  /* 0xfffffffc00f08947 */ /* 0x004fea000383ffff */
[----:B------:R-:W-:Y:S05]  /*25c90*/  BRA `(.L_x_3705) ;  /* 0xffffffe400087947 */ /* 0x000fea000383ffff */
.L_x_3613:
[----:B--2---:R2:W3:Y:S02]  /*25ca0*/  SYNCS.PHASECHK.TRANS64.TRYWAIT P0, [R4+URZ], R5 ;  /* 0x00000005040075a7 */ /* 0x0044e4000800017f */
[----:B---3--:R-:W-:Y:S05]  /*25cb0*/  @!P0 NANOSLEEP.SYNCS 0x989680 ;  /* 0x009896800000895d */ /* 0x008fea0003900000 */
[----:B------:R-:W3:Y:S02]  /*25cc0*/  @!P0 SYNCS.PHASECHK.TRANS64 P0, [R4+URZ], R5 ;  /* 0x00000005040085a7 */ /* 0x000ee4000800007f */
[----:B---3--:R-:W-:Y:S05]  /*25cd0*/  @!P0 BRA `(.L_x_3613) ;  /* 0xfffffffc00f08947 */ /* 0x008fea000383ffff */
[----:B------:R-:W-:Y:S05]  /*25ce0*/  BRA `(.L_x_3706) ;  /* 0xffffffe400107947 */ /* 0x000fea000383ffff */
.L_x_3707:
        /* <DEDUP_REMOVED lines=9> */
.L_x_12762:


//--------------------- .text._ZN7cutlass13device_kernelIN5flash11enable_sm90INS1_16FlashAttnFwdSm90INS1_25CollectiveMainloopFwdSm90ILi2EN4cute5tupleIJNS5_1CILi1EEES8_S8_EEENS6_IJNS7_ILi128EEENS7_ILi96EEENS7_ILi192EEEEEELi192ENS_10bfloat16_tEfNS_4arch4Sm90ELb0ELb1ELb0ELb0ELb0ELb0ELb0ELb1ELb1ELb0ELb0ELb0EEENS1_21CollectiveEpilogueFwdINS6_IJSA_SC_SB_EEES9_SE_SG_Li256ELb0ELb0ELb0ELb0EEENS1_30DynamicPersistentTileSchedulerILi256ELi32ELb0ELb0ELb1EEEEEEEEEvNT_6ParamsE --------------------------
	.section	.text._ZN7cutlass13device_kernelIN5flash11enable_sm90INS1_16FlashAttnFwdSm90INS1_25CollectiveMainloopFwdSm90ILi2EN4cute5tupleIJNS5_1CILi1EEES8_S8_EEENS6_IJNS7_ILi128EEENS7_ILi96EEENS7_ILi192EEEEEELi192ENS_10bfloat16_tEfNS_4arch4Sm90ELb0ELb1ELb0ELb0ELb0ELb0ELb0ELb1ELb1ELb0ELb0ELb0EEENS1_21CollectiveEpilogueFwdINS6_IJSA_SC_SB_EEES9_SE_SG_Li256ELb0ELb0ELb0ELb0EEENS1_30DynamicPersistentTileSchedulerILi256ELi32ELb0ELb0ELb1EEEEEEEEEvNT_6ParamsE,"ax",@progbits
	.align	128
.text._ZN7cutlass13device_kernelIN5flash11enable_sm90INS1_16FlashAttnFwdSm90INS1_25CollectiveMainloopFwdSm90ILi2EN4cute5tupleIJNS5_1CILi1EEES8_S8_EEENS6_IJNS7_ILi128EEENS7_ILi96EEENS7_ILi192EEEEEELi192ENS_10bfloat16_tEfNS_4arch4Sm90ELb0ELb1ELb0ELb0ELb0ELb0ELb0ELb1ELb1ELb0ELb0ELb0EEENS1_21CollectiveEpilogueFwdINS6_IJSA_SC_SB_EEES9_SE_SG_Li256ELb0ELb0ELb0ELb0EEENS1_30DynamicPersistentTileSchedulerILi256ELi32ELb0ELb0ELb1EEEEEEEEEvNT_6ParamsE:
        .type           _ZN7cutlass13device_kernelIN5flash11enable_sm90INS1_16FlashAttnFwdSm90INS1_25CollectiveMainloopFwdSm90ILi2EN4cute5tupleIJNS5_1CILi1EEES8_S8_EEENS6_IJNS7_ILi128EEENS7_ILi96EEENS7_ILi192EEEEEELi192ENS_10bfloat16_tEfNS_4arch4Sm90ELb0ELb1ELb0ELb0ELb0ELb0ELb0ELb1ELb1ELb0ELb0ELb0EEENS1_21CollectiveEpilogueFwdINS6_IJSA_SC_SB_EEES9_SE_SG_Li256ELb0ELb0ELb0ELb0EEENS1_30DynamicPersistentTileSchedulerILi256ELi32ELb0ELb0ELb1EEEEEEEEEvNT_6ParamsE,@function
        .size           _ZN7cutlass13device_kernelIN5flash11enable_sm90INS1_16FlashAttnFwdSm90INS1_25CollectiveMainloopFwdSm90ILi2EN4cute5tupleIJNS5_1CILi1EEES8_S8_EEENS6_IJNS7_ILi128EEENS7_ILi96EEENS7_ILi192EEEEEELi192ENS_10bfloat16_tEfNS_4arch4Sm90ELb0ELb1ELb0ELb0ELb0ELb0ELb0ELb1ELb1ELb0ELb0ELb0EEENS1_21CollectiveEpilogueFwdINS6_IJSA_SC_SB_EEES9_SE_SG_Li256ELb0ELb0ELb0ELb0EEENS1_30DynamicPersistentTileSchedulerILi256ELi32ELb0ELb0ELb1EEEEEEEEEvNT_6ParamsE,(.L_x_12763 - _ZN7cutlass13device_kernelIN5flash11enable_sm90INS1_16FlashAttnFwdSm90INS1_25CollectiveMainloopFwdSm90ILi2EN4cute5tupleIJNS5_1CILi1EEES8_S8_EEENS6_IJNS7_ILi128EEENS7_ILi96EEENS7_ILi192EEEEEELi192ENS_10bfloat16_tEfNS_4arch4Sm90ELb0ELb1ELb0ELb0ELb0ELb0ELb0ELb1ELb1ELb0ELb0ELb0EEENS1_21CollectiveEpilogueFwdINS6_IJSA_SC_SB_EEES9_SE_SG_Li256ELb0ELb0ELb0ELb0EEENS1_30DynamicPersistentTileSchedulerILi256ELi32ELb0ELb0ELb1EEEEEEEEEvNT_6ParamsE)
        .other          _ZN7cutlass13device_kernelIN5flash11enable_sm90INS1_16FlashAttnFwdSm90INS1_25CollectiveMainloopFwdSm90ILi2EN4cute5tupleIJNS5_1CILi1EEES8_S8_EEENS6_IJNS7_ILi128EEENS7_ILi96EEENS7_ILi192EEEEEELi192ENS_10bfloat16_tEfNS_4arch4Sm90ELb0ELb1ELb0ELb0ELb0ELb0ELb0ELb1ELb1ELb0ELb0ELb0EEENS1_21CollectiveEpilogueFwdINS6_IJSA_SC_SB_EEES9_SE_SG_Li256ELb0ELb0ELb0ELb0EEENS1_30DynamicPersistentTileSchedulerILi256ELi32ELb0ELb0ELb1EEEEEEEEEvNT_6ParamsE,@"STO_CUDA_ENTRY STV_DEFAULT"
_ZN7cutlass13device_kernelIN5flash11enable_sm90INS1_16FlashAttnFwdSm90INS1_25CollectiveMainloopFwdSm90ILi2EN4cute5tupleIJNS5_1CILi1EEES8_S8_EEENS6_IJNS7_ILi128EEENS7_ILi96EEENS7_ILi192EEEEEELi192ENS_10bfloat16_tEfNS_4arch4Sm90ELb0ELb1ELb0ELb0ELb0ELb0ELb0ELb1ELb1ELb0ELb0ELb0EEENS1_21CollectiveEpilogueFwdINS6_IJSA_SC_SB_EEES9_SE_SG_Li256ELb0ELb0ELb0ELb0EEENS1_30DynamicPersistentTileSchedulerILi256ELi32ELb0ELb0ELb1EEEEEEEEEvNT_6ParamsE:
        /* <DEDUP_REMOVED lines=24> */
.L_x_3709:
[----:B------:R-:W-:Y:S05]  /*0180*/  BSYNC B0 ;  /* 0x0000000000007941 */ /* 0x000fea0003800000 */
.L_x_3708:
        /* <DEDUP_REMOVED lines=37> */
.L_x_3710:
        /* <DEDUP_REMOVED lines=22> */
.L_x_3711:
        /* <DEDUP_REMOVED lines=18> */
.L_x_3712:
        /* <DEDUP_REMOVED lines=22> */
.L_x_3713:
        /* <DEDUP_REMOVED lines=22> */
.L_x_3714:
[----:B-1----:R-:W-:Y:S01]  /*0920*/  UMOV UR4, 0x1 ;  /* 0x0000000100047882 */ /* 0x002fe20000000000 */
[----:B------:R-:W-:Y:S01]  /*0930*/  PLOP3.LUT P0, PT, PT, PT, UP0, 0x80, 0x0 ;  /* 0x000000000000781c */ /* 0x000fe20003f0f008 */
[----:B------:R-:W-:Y:S01]  /*0940*/  USEL UR4, UR4, 0x2, !UP0 ;  /* 0x0000000204047887 */ /* 0x000fe2000c000000 */
[----:B------:R-:W-:Y:S01]  /*0950*/  NOP ;  /* 0x0000000000007918 */ /* 0x000fe20000000000 */
[----:B------:R-:W-:-:S04]  /*0960*/  ULDC.64 UR60, c[0x0][0x208] ;  /* 0x00008200003c7ab9 */ /* 0x000fc80000000a00 */
[----:B------:R-:W-:-:S05]  /*0970*/  IMAD.U32 R2, RZ, RZ, UR4 ;  /* 0x00000004ff027e24 */ /* 0x000fca000f8e00ff */
[----:B------:R1:W-:Y:S01]  /*0980*/  STL [R1], R2 ;  /* 0x0000000201007387 */ /* 0x0003e20000100800 */
[----:B--23--:R-:W-:Y:S06]  /*0990*/  BAR.SYNC.DEFER_BLOCKING 0x0 ;  /* 0x0000000000007b1d */ /* 0x00cfec0000010000 */
[----:B------:R-:W-:Y:S05]  /*09a0*/  @!P0 BRA `(.L_x_3715) ;  /* 0x000000e400008947 */ /* 0x000fea0003800000 */
.L_x_3716:
        /* <DEDUP_REMOVED lines=27> */
[CC--:B------:R-:W-:Y:S02]  /*0b60*/  LEA.HI R0, R3.reuse, R204.reuse, RZ, 0x7 ;  /* 0x000000cc03007211 */ /* 0x0c0fe400078f38ff */
[----:B------:R-:W-:Y:S02]  /*0b70*/  SHF.R.S32.HI R5, RZ, 0x4, R2 ;  /* 0x00000004ff057819 */ /* 0x000fe40000011402 */
[----:B------:R-:W-:Y:S01]  /*0b80*/  LOP3.LUT R199, R0, 0xffffff80, RZ, 0xc0, !PT ;  /* 0xffffff8000c77812 */ /* 0x000fe200078ec0ff */
[----:B------:R-:W-:Y:S01]  /*0b90*/  ULOP3.LUT UR5, UR8, 0x1, URZ, 0xfc, !UPT ;  /* 0x0000000108057892 */ /* 0x000fe2000f8efc3f */
[----:B------:R-:W-:Y:S02]  /*0ba0*/  LEA.HI R4, R2, R5, RZ, 0x1 ;  /* 0x0000000502047211 */ /* 0x000fe400078f08ff */
[----:B------:R-:W-:Y:S01]  /*0bb0*/  LEA.HI R202, R3, R204, RZ, 0x5 ;  /* 0x000000cc03ca7211 */ /* 0x000fe200078f28ff */
[----:B------:R-:W-:Y:S01]  /*0bc0*/  IMAD.IADD R199, R204, 0x1, -R199 ;  /* 0x00000001ccc77824 */ /* 0x000fe200078e0ac7 */
[----:B------:R-:W-:Y:S01]  /*0bd0*/  LOP3.LUT R4, R4, 0x1ffffffe, RZ, 0xc0, !PT ;  /* 0x1ffffffe04047812 */ /* 0x000fe200078ec0ff */
[----:B------:R-:W-:Y:S01]  /*0be0*/  IMAD.U32 R203, RZ, RZ, UR5 ;  /* 0x00000005ffcb7e24 */ /* 0x000fe2000f8e00ff */
[----:B------:R-:W-:Y:S01]  /*0bf0*/  SHF.R.S32.HI R202, RZ, 0x5, R202 ;  /* 0x00000005ffca7819 */ /* 0x000fe200000114ca */
[----:B------:R-:W-:Y:S01]  /*0c00*/  UMOV UR5, URZ ;  /* 0x0000003f00057c82 */ /* 0x000fe20008000000 */
[----:B------:R-:W-:Y:S01]  /*0c10*/  SHF.R.S32.HI R6, RZ, 0x1f, R199 ;  /* 0x0000001fff067819 */ /* 0x000fe200000114c7 */
[----:B------:R-:W-:Y:S01]  /*0c20*/  IMAD.IADD R4, R5, 0x1, -R4 ;  /* 0x0000000105047824 */ /* 0x000fe200078e0a04 */
[----:B------:R-:W-:Y:S01]  /*0c30*/  LOP3.LUT R5, R2, 0x3fffff0, RZ, 0xc0, !PT ;  /* 0x03fffff002057812 */ /* 0x000fe200078ec0ff */
[----:B------:R-:W-:Y:S01]  /*0c40*/  IMAD.U32 R197, RZ, RZ, UR5 ;  /* 0x00000005ffc57e24 */ /* 0x000fe2000f8e00ff */
[----:B------:R-:W-:-:S02]  /*0c50*/  LEA.HI R2, R6, R199, RZ, 0x2 ;  /* 0x000000c706027211 */ /* 0x000fc400078f10ff */
[----:B------:R-:W-:Y:S01]  /*0c60*/  SHF.R.S32.HI R201, RZ, 0x7, R0 ;  /* 0x00000007ffc97819 */ /* 0x000fe20000011400 */
[----:B------:R-:W-:Y:S01]  /*0c70*/  IMAD.IADD R5, R204, 0x1, -R5 ;  /* 0x00000001cc057824 */ /* 0x000fe200078e0a05 */
[--C-:B------:R-:W-:Y:S02]  /*0c80*/  SHF.R.S32.HI R7, RZ, 0x2, R2.reuse ;  /* 0x00000002ff077819 */ /* 0x100fe40000011402 */
[----:B------:R-:W-:Y:S01]  /*0c90*/  SHF.R.S32.HI R8, RZ, 0x1f, R2 ;  /* 0x0000001fff087819 */ /* 0x000fe20000011402 */
[----:B------:R-:W-:Y:S01]  /*0ca0*/  IMAD R5, R202, 0x10, R5 ;  /* 0x00000010ca057824 */ /* 0x000fe200078e0205 */
[----:B------:R-:W-:Y:S02]  /*0cb0*/  LEA.HI R6, R6, R199, RZ, 0x5 ;  /* 0x000000c706067211 */ /* 0x000fe400078f28ff */
[----:B------:R-:W-:Y:S01]  /*0cc0*/  LEA.HI R8, R8, R7, RZ, 0x3 ;  /* 0x0000000708087211 */ /* 0x000fe200078f18ff */
[----:B------:R-:W-:Y:S01]  /*0cd0*/  IMAD R5, R5, 0x8, R4 ;  /* 0x0000000805057824 */ /* 0x000fe200078e0204 */
[----:B------:R-:W-:-:S02]  /*0ce0*/  LEA.HI R0, R0, R201, RZ, 0x1 ;  /* 0x000000c900007211 */ /* 0x000fc400078f08ff */
[----:B------:R-:W-:Y:S01]  /*0cf0*/  LOP3.LUT R8, R8, 0xfffffff8, RZ, 0xc0, !PT ;  /* 0xfffffff808087812 */ /* 0x000fe200078ec0ff */
[----:B------:R-:W-:Y:S01]  /*0d00*/  IMAD.SHL.U32 R5, R5, 0x8, RZ ;  /* 0x0000000805057824 */ /* 0x000fe200078e00ff */
[----:B------:R-:W-:Y:S02]  /*0d10*/  LEA.HI R3, R3, R204, RZ, 0x3 ;  /* 0x000000cc03037211 */ /* 0x000fe400078f18ff */
[----:B------:R-:W-:Y:S01]  /*0d20*/  SHF.R.S32.HI R6, RZ, 0x5, R6 ;  /* 0x00000005ff067819 */ /* 0x000fe20000011406 */
[----:B------:R-:W-:Y:S01]  /*0d30*/  IMAD.WIDE R18, R5, 0x2, R18 ;  /* 0x0000000205127825 */ /* 0x000fe200078e0212 */
[----:B------:R-:W-:Y:S02]  /*0d40*/  LOP3.LUT R0, R0, 0x3fffffe, RZ, 0xc0, !PT ;  /* 0x03fffffe00007812 */ /* 0x000fe400078ec0ff */
[----:B------:R-:W-:Y:S01]  /*0d50*/  LOP3.LUT R5, R3, 0x1ffffff8, RZ, 0xc0, !PT ;  /* 0x1ffffff803057812 */ /* 0x000fe200078ec0ff */
[----:B------:R-:W-:Y:S01]  /*0d60*/  IMAD.IADD R7, R7, 0x1, -R8 ;  /* 0x0000000107077824 */ /* 0x000fe200078e0a08 */
[----:B------:R-:W-:Y:S01]  /*0d70*/  LOP3.LUT R16, R2, 0x7ffffffc, RZ, 0xc0, !PT ;  /* 0x7ffffffc02107812 */ /* 0x000fe200078ec0ff */
[----:B------:R-:W-:Y:S01]  /*0d80*/  IMAD.IADD R0, R201, 0x1, -R0 ;  /* 0x00000001c9007824 */ /* 0x000fe200078e0a00 */
[----:B------:R-:W-:Y:S01]  /*0d90*/  SHF.R.S32.HI R194, RZ, 0x3, R3 ;  /* 0x00000003ffc27819 */ /* 0x000fe20000011403 */
[----:B------:R-:W-:-:S02]  /*0da0*/  IMAD R7, R6, 0x10, R7 ;  /* 0x0000001006077824 */ /* 0x000fc400078e0207 */
[----:B------:R-:W-:Y:S02]  /*0db0*/  IMAD.IADD R5, R204, 0x1, -R5 ;  /* 0x00000001cc057824 */ /* 0x000fe400078e0a05 */
[----:B------:R-:W-:Y:S02]  /*0dc0*/  IMAD R200, R0, 0x40, R7 ;  /* 0x0000004000c87824 */ /* 0x000fe400078e0207 */
[----:B------:R-:W-:Y:S02]  /*0dd0*/  IMAD.SHL.U32 R22, R5, 0x8, RZ ;  /* 0x0000000805167824 */ /* 0x000fe400078e00ff */
[----:B------:R-:W-:-:S07]  /*0de0*/  IMAD.IADD R16, R199, 0x1, -R16 ;  /* 0x00000001c7107824 */ /* 0x000fce00078e0a10 */
.L_x_3809:
        /* <DEDUP_REMOVED lines=21> */
.L_x_3717:
        /* <DEDUP_REMOVED lines=8> */
.L_x_3718:
[----:B------:R-:W-:Y:S01]  /*0fc0*/  R2UR UR5, R196 ;  /* 0x00000000c40572ca */ /* 0x000fe200000e0000 */
[----:B------:R-:W1:Y:S01]  /*0fd0*/  LDC.64 R8, c[0x0][0x9e0] ;  /* 0x00027800ff087b82 */ /* 0x000e620000000a00 */
[----:B------:R-:W-:Y:S01]  /*0fe0*/  ULDC UR43, c[0x0][0xdb8] ;  /* 0x00036e00002b7ab9 */ /* 0x000fe20000000800 */
[----:B------:R-:W-:Y:S01]  /*0ff0*/  ULDC UR6, c[0x0][0xdac] ;  /* 0x00036b0000067ab9 */ /* 0x000fe20000000800 */
[----:B------:R-:W-:Y:S02]  /*1000*/  UISETP.NE.AND UP0, UPT, UR43, 0x1, UPT ;  /* 0x000000012b00788c */ /* 0x000fe4000bf05270 */
[----:B------:R-:W-:Y:S01]  /*1010*/  UIADD3 UR4, UR7, -UR4, URZ ;  /* 0x8000000407047290 */ /* 0x000fe2000fffe03f */
[----:B------:R-:W-:Y:S02]  /*1020*/  ULDC.64 UR10, c[0x0][0x3f8] ;  /* 0x0000fe00000a7ab9 */ /* 0x000fe40000000a00 */
[----:B------:R-:W2:Y:S01]  /*1030*/  LDC R17, c[0x0][0x404] ;  /* 0x00010100ff117b82 */ /* 0x000ea20000000800 */
[----:B------:R-:W-:Y:S01]  /*1040*/  ULDC UR7, c[0x0][0xdc4] ;  /* 0x0003710000077ab9 */ /* 0x000fe20000000800 */
[----:B------:R-:W-:Y:S01]  /*1050*/  ISETP.NE.U32.AND P0, PT, RZ, UR10, PT ;  /* 0x0000000aff007c0c */ /* 0x000fe2000bf05070 */
[----:B------:R-:W-:-:S02]  /*1060*/  UIMAD UR8, UR8, UR7, UR4 ;  /* 0x00000007080872a4 */ /* 0x000fc4000f8e0204 */
[----:B------:R-:W-:Y:S01]  /*1070*/  ULOP3.LUT UR5, URZ, UR5, URZ, 0x33, !UPT ;  /* 0x000000053f057292 */ /* 0x000fe2000f8e333f */
[----:B------:R-:W-:Y:S01]  /*1080*/  ISETP.NE.AND.EX P0, PT, RZ, UR11, PT, P0 ;  /* 0x0000000bff007c0c */ /* 0x000fe2000bf05300 */
[----:B------:R-:W-:Y:S01]  /*1090*/  @UP0 ULDC UR4, c[0x0][0xdbc] ;  /* 0x00036f0000040ab9 */ /* 0x000fe20000000800 */
[----:B------:R-:W3:Y:S01]  /*10a0*/  LDC R5, c[0x0][0x288] ;  /* 0x0000a200ff057b82 */ /* 0x000ee20000000800 */
[----:B------:R-:W-:Y:S01]  /*10b0*/  UIADD3 UR5, UR5, UR6, URZ ;  /* 0x0000000605057290 */ /* 0x000fe2000fffe03f */
[----:B------:R-:W-:Y:S02]  /*10c0*/  UMOV UR44, UR8 ;  /* 0x00000008002c7c82 */ /* 0x000fe40008000000 */
[----:B------:R-:W-:Y:S01]  /*10d0*/  @UP0 ULDC UR6, c[0x0][0xdc0] ;  /* 0x0003700000060ab9 */ /* 0x000fe20000000800 */
[----:B------:R-:W-:Y:S02]  /*10e0*/  USHF.L.U32 UR42, UR5, 0x7, URZ ;  /* 0x00000007052a7899 */ /* 0x000fe4000800063f */
[----:B------:R-:W-:Y:S01]  /*10f0*/  UIMAD.WIDE.U32 UR4, UR8, UR4, URZ ;  /* 0x00000004080472a5 */ /* 0x000fe2000f8e003f */
[----:B------:R-:W4:Y:S01]  /*1100*/  LDC R6, c[0x0][0x2e0] ;  /* 0x0000b800ff067b82 */ /* 0x000f220000000800 */
[----:B-1----:R-:W-:-:S02]  /*1110*/  ISETP.GE.AND P1, PT, R9, 0x1, PT ;  /* 0x000000010900780c */ /* 0x002fc40003f26270 */
[----:B------:R-:W-:Y:S01]  /*1120*/  IMAD.U32 R198, RZ, RZ, UR42 ;  /* 0x0000002affc67e24 */ /* 0x000fe2000f8e00ff */
[----:B------:R-:W-:Y:S01]  /*1130*/  @UP0 USHF.R.U32.HI UR44, URZ, UR6, UR5 ;  /* 0x000000063f2c0299 */ /* 0x000fe20008011605 */
[----:B--2---:R-:W-:-:S03]  /*1140*/  SEL R17, R17, 0x1, P0 ;  /* 0x0000000111117807 */ /* 0x004fc60000000000 */
[----:B------:R-:W-:-:S04]  /*1150*/  UIADD3 UR4, -UR44, URZ, URZ ;  /* 0x0000003f2c047290 */ /* 0x000fc8000fffe13f */
[----:B------:R-:W-:Y:S01]  /*1160*/  UIMAD UR43, UR43, UR4, UR8 ;  /* 0x000000042b2b72a4 */ /* 0x000fe2000f8e0208 */
[----:B---3--:R-:W-:-:S05]  /*1170*/  IADD3 R192, R198, 0x80, -R5 ;  /* 0x00000080c6c07810 */ /* 0x008fca0007ffe805 */
[CC--:B----4-:R-:W-:Y:S02]  /*1180*/  IMAD R192, R17.reuse, R6.reuse, R192 ;  /* 0x0000000611c07224 */ /* 0x0d0fe400078e02c0 */
[----:B------:R-:W-:Y:S02]  /*1190*/  IMAD R75, R17, R6, RZ ;  /* 0x00000006114b7224 */ /* 0x000fe400078e02ff */
[----:B------:R-:W-:Y:S01]  /*11a0*/  IMAD.IADD R0, R192, 0x1, R8 ;  /* 0x00000001c0007824 */ /* 0x000fe200078e0208 */
[----:B------:R-:W-:Y:S06]  /*11b0*/  @!P1 BRA `(.L_x_3719) ;  /* 0x0000000000409947 */ /* 0x000fec0003800000 */
[C---:B------:R-:W-:Y:S01]  /*11c0*/  ISETP.GT.AND P0, PT, R192.reuse, RZ, PT ;  /* 0x000000ffc000720c */ /* 0x040fe20003f04270 */
[----:B------:R-:W-:-:S12]  /*11d0*/  VIADD R2, R192, 0xffffffff ;  /* 0xffffffffc0027836 */ /* 0x000fd80000000000 */
        /* <DEDUP_REMOVED lines=8> */
.L_x_3720:
[----:B------:R-:W-:-:S13]  /*1260*/  ISETP.NE.AND P0, PT, R9, 0x1, PT ;  /* 0x000000010900780c */ /* 0x000fda0003f05270 */
[----:B------:R-:W1:Y:S02]  /*1270*/  @P0 LDC.64 R10, c[0x0][0x9e8] ;  /* 0x00027a00ff0a0b82 */ /* 0x000e640000000a00 */
[----:B-1----:R-:W-:-:S05]  /*1280*/  @P0 IMAD.HI.U32 R4, R2, R10, RZ ;  /* 0x0000000a02040227 */ /* 0x002fca00078e00ff */
[----:B------:R-:W-:-:S07]  /*1290*/  @P0 SHF.R.U32.HI R2, RZ, R11, R4 ;  /* 0x0000000bff020219 */ /* 0x000fce0000011604 */
.L_x_3721:
[----:B------:R-:W-:-:S05]  /*12a0*/  IMAD R3, R2, R9, R9 ;  /* 0x0000000902037224 */ /* 0x000fca00078e0209 */
[----:B------:R-:W-:-:S07]  /*12b0*/  VIMNMX R0, R0, R3, PT ;  /* 0x0000000300007248 */ /* 0x000fce0003fe0100 */
.L_x_3719:
[----:B------:R-:W-:Y:S01]  /*12c0*/  VIADD R2, R0, 0x5f ;  /* 0x0000005f00027836 */ /* 0x000fe20000000000 */
[----:B------:R-:W-:Y:S01]  /*12d0*/  IADD3 R4, -R5, UR42, RZ ;  /* 0x0000002a05047c10 */ /* 0x000fe2000fffe1ff */
[----:B------:R-:W-:Y:S01]  /*12e0*/  IMAD R0, R17, R6, 0x5f ;  /* 0x0000005f11007424 */ /* 0x000fe200078e0206 */
[----:B------:R-:W-:Y:S01]  /*12f0*/  ULDC UR4, c[0x0][0x9dc] ;  /* 0x0002770000047ab9 */ /* 0x000fe20000000800 */
[----:B------:R-:W-:-:S04]  /*1300*/  IMAD.HI R2, R2, 0x2aaaaaab, RZ ;  /* 0x2aaaaaab02027827 */ /* 0x000fc800078e02ff */
[----:B------:R-:W-:Y:S01]  /*1310*/  IMAD.HI R0, R0, 0x2aaaaaab, RZ ;  /* 0x2aaaaaab00007827 */ /* 0x000fe200078e02ff */
[----:B------:R-:W-:-:S03]  /*1320*/  SHF.R.U32.HI R5, RZ, 0x1f, R2 ;  /* 0x0000001fff057819 */ /* 0x000fc60000011602 */
[----:B------:R-:W-:Y:S01]  /*1330*/  IMAD R4, R17, R6, R4 ;  /* 0x0000000611047224 */ /* 0x000fe200078e0204 */
[----:B------:R-:W-:Y:S02]  /*1340*/  SHF.R.U32.HI R3, RZ, 0x1f, R0 ;  /* 0x0000001fff037819 */ /* 0x000fe40000011600 */
[----:B------:R-:W-:Y:S01]  /*1350*/  LEA.HI.SX32 R74, R2, R5, 0x1c ;  /* 0x00000005024a7211 */ /* 0x000fe200078fe2ff */
[----:B------:R-:W-:Y:S01]  /*1360*/  VIADD R6, R4, -UR4 ;  /* 0x8000000404067c36 */ /* 0x000fe20008000000 */
[----:B------:R-:W-:-:S04]  /*1370*/  LEA.HI.SX32 R3, R0, R3, 0x1c ;  /* 0x0000000300037211 */ /* 0x000fc800078fe2ff */
[----:B------:R-:W-:Y:S02]  /*1380*/  R2UR UR4, R6 ;  /* 0x00000000060472ca */ /* 0x000fe400000e0000 */
[----:B------:R-:W-:Y:S01]  /*1390*/  VIMNMX R74, R3, R74, PT ;  /* 0x0000004a034a7248 */ /* 0x000fe20003fe0100 */
[----:B------:R-:W-:-:S12]  /*13a0*/  @!P1 BRA `(.L_x_3722) ;  /* 0x0000000000449947 */ /* 0x000fd80003800000 */
[----:B------:R-:W-:-:S13]  /*13b0*/  ISETP.GT.AND P0, PT, R4, -0x1, PT ;  /* 0xffffffff0400780c */ /* 0x000fda0003f04270 */
        /* <DEDUP_REMOVED lines=8> */
.L_x_3723:
[----:B------:R-:W-:-:S13]  /*1440*/  ISETP.NE.AND P0, PT, R9, 0x1, PT ;  /* 0x000000010900780c */ /* 0x000fda0003f05270 */
[----:B------:R-:W1:Y:S02]  /*1450*/  @P0 LDC.64 R2, c[0x0][0x9e8] ;  /* 0x00027a00ff020b82 */ /* 0x000e640000000a00 */
[----:B-1----:R-:W-:-:S05]  /*1460*/  @P0 IMAD.HI.U32 R0, R4, R2, RZ ;  /* 0x0000000204000227 */ /* 0x002fca00078e00ff */
[----:B------:R-:W-:-:S07]  /*1470*/  @P0 SHF.R.U32.HI R4, RZ, R3, R0 ;  /* 0x00000003ff040219 */ /* 0x000fce0000011600 */
.L_x_3724:
[----:B------:R-:W-:-:S05]  /*1480*/  IMAD R4, R4, R9, RZ ;  /* 0x0000000904047224 */ /* 0x000fca00078e02ff */
[----:B------:R-:W-:-:S13]  /*1490*/  R2UR UR5, R4 ;  /* 0x00000000040572ca */ /* 0x000fda00000e0000 */
[----:B------:R-:W-:-:S04]  /*14a0*/  UISETP.LT.AND UP0, UPT, UR4, UR5, UPT ;  /* 0x000000050400728c */ /* 0x000fc8000bf01270 */
[----:B------:R-:W-:-:S12]  /*14b0*/  USEL UR4, UR4, UR5, !UP0 ;  /* 0x0000000504047287 */ /* 0x000fd8000c000000 */
.L_x_3722:
[----:B------:R-:W-:Y:S01]  /*14c0*/  UIMAD.WIDE UR4, UR4, 0x2aaaaaab, URZ ;  /* 0x2aaaaaab040478a5 */ /* 0x000fe2000f8e023f */
[----:B------:R-:W-:Y:S02]  /*14d0*/  PLOP3.LUT P0, PT, PT, PT, PT, 0x80, 0x0 ;  /* 0x000000000000781c */ /* 0x000fe40003f0f070 */
[----:B------:R-:W-:Y:S02]  /*14e0*/  CS2R R2, SRZ ;  /* 0x0000000000027805 */ /* 0x000fe4000001ff00 */
[----:B------:R-:W-:Y:S01]  /*14f0*/  CS2R R118, SRZ ;  /* 0x0000000000767805 */ /* 0x000fe2000001ff00 */
[----:B------:R-:W-:Y:S01]  /*1500*/  USHF.R.U32.HI UR4, URZ, 0x1f, UR5 ;  /* 0x0000001f3f047899 */ /* 0x000fe20008011605 */
[----:B------:R-:W-:Y:S02]  /*1510*/  CS2R R116, SRZ ;  /* 0x0000000000747805 */ /* 0x000fe4000001ff00 */
[----:B------:R-:W-:Y:S02]  /*1520*/  CS2R R114, SRZ ;  /* 0x0000000000727805 */ /* 0x000fe4000001ff00 */
[----:B------:R-:W-:Y:S01]  /*1530*/  CS2R R112, SRZ ;  /* 0x0000000000707805 */ /* 0x000fe2000001ff00 */
[----:B------:R-:W-:Y:S01]  /*1540*/  ULEA.HI.SX32 UR4, UR5, UR4, 0x1c ;  /* 0x0000000405047291 */ /* 0x000fe2000f8fe23f */
        /* <DEDUP_REMOVED lines=78> */
.L_x_3726:
        /* <DEDUP_REMOVED lines=11> */
.L_x_3874:
[----:B------:R-:W-:Y:S05]  /*1ae0*/  @!P0 BRA `(.L_x_3728) ;  /* 0x0000000000048947 */ /* 0x000fea0003800000 */
[----:B------:R-:W-:Y:S01]  /*1af0*/  BPT.TRAP 0x1 ;  /* 0x000000040000795c */ /* 0x000fe20000300000 */
.L_x_3728:
[----:B-1----:R-:W-:Y:S02]  /*1b00*/  IMAD.U32 R3, RZ, RZ, UR36 ;  /* 0x00000024ff037e24 */ /* 0x002fe4000f8e00ff */
[----:B------:R-:W-:-:S03]  /*1b10*/  IMAD.U32 R0, RZ, RZ, UR46 ;  /* 0x0000002eff007e24 */ /* 0x000fc6000f8e00ff */
[----:B------:R-:W-:Y:S02]  /*1b20*/  LEA R3, R3, UR37, 0x3 ;  /* 0x0000002503037c11 */ /* 0x000fe4000f8e18ff */
[----:B------:R-:W-:-:S04]  /*1b30*/  SHF.L.U32 R0, R0, 0x1f, RZ ;  /* 0x0000001f00007819 */ /* 0x000fc800000006ff */
[----:B------:R1:W2:Y:S01]  /*1b40*/  SYNCS.PHASECHK.TRANS64.TRYWAIT P1, [R3+URZ+0x30830], R0 ;  /* 0x03083000030075a7 */ /* 0x0002a2000802017f */
[----:B------:R-:W-:Y:S05]  /*1b50*/  @!P0 BRA `(.L_x_3729) ;  /* 0x0000000000048947 */ /* 0x000fea0003800000 */
[----:B------:R-:W-:Y:S01]  /*1b60*/  BPT.TRAP 0x1 ;  /* 0x000000040000795c */ /* 0x000fe20000300000 */
.L_x_3729:
[----:B------:R-:W3:Y:S01]  /*1b70*/  S2R R2, SR_TID.X ;  /* 0x0000000000027919 */ /* 0x000ee20000002100 */
[----:B------:R-:W-:Y:S02]  /*1b80*/  LOP3.LUT R193, R193, 0xfff7ffff, RZ, 0xc0, !PT ;  /* 0xfff7ffffc1c17812 */ /* 0x000fe400078ec0ff */
[----:B---3--:R-:W-:-:S13]  /*1b90*/  LOP3.LUT P2, RZ, R2, 0x7f, RZ, 0xc0, !PT ;  /* 0x0000007f02ff7812 */ /* 0x008fda000784c0ff */
[----:B------:R-:W-:Y:S01]  /*1ba0*/  @P2 LOP3.LUT R193, R193, 0x80000, RZ, 0xfc, !PT ;  /* 0x00080000c1c12812 */ /* 0x000fe200078efcff */
[----:B--2---:R-:W-:Y:S06]  /*1bb0*/  @P1 BRA `(.L_x_3730) ;  /* 0x0000000000081947 */ /* 0x004fec0003800000 */
[----:B------:R-:W2:Y:S02]  /*1bc0*/  SYNCS.PHASECHK.TRANS64.TRYWAIT P1, [R3+URZ+0x30830], R0 ;  /* 0x03083000030075a7 */ /* 0x000ea4000802017f */
[----:B--2---:R-:W-:Y:S05]  /*1bd0*/  @!P1 BRA `(.L_x_3731) ;  /* 0x0000010400e49947 */ /* 0x004fea0003800000 */
.L_x_3730:
[----:B------:R-:W-:Y:S05]  /*1be0*/  WARPSYNC.ALL ;  /* 0x0000000000007948 */ /* 0x000fea0003800000 */
[----:B------:R-:W-:Y:S01]  /*1bf0*/  UIADD3 UR4, UR37, 0x1e400, URZ ;  /* 0x0001e40025047890 */ /* 0x000fe2000fffe03f */
[----:B------:R-:W-:Y:S01]  /*1c00*/  WARPGROUP.ARRIVE ;  /* 0x00000000000079c5 */ /* 0x000fe20000000000 */
[----:B------:R-:W-:-:S05]  /*1c10*/  ULOP3.LUT UR38, UR38, 0x10000, URZ, 0xfc, !UPT ;  /* 0x0001000026267892 */ /* 0x000fca000f8efc3f */
[----:B------:R-:W3:Y:S01]  /*1c20*/  S2R R2, SR_TID.X ;  /* 0x0000000000027919 */ /* 0x000ee20000002100 */
[----:B------:R-:W-:Y:S01]  /*1c30*/  USHF.R.U32.HI UR4, URZ, 0x4, UR4 ;  /* 0x000000043f047899 */ /* 0x000fe20008011604 */
[----:B------:R-:W4:Y:S01]  /*1c40*/  LDC R14, c[0x0][0x288] ;  /* 0x0000a200ff0e7b82 */ /* 0x000f220000000800 */
        /* <DEDUP_REMOVED lines=9> */
[----:B------:R-:W5:Y:S01]  /*1ce0*/  LDC R96, c[0x0][0x2e0] ;  /* 0x0000b800ff607b82 */ /* 0x000f620000000800 */
[----:B------:R-:W-:Y:S01]  /*1cf0*/  UIMAD UR40, UR36, 0x900, UR39 ;  /* 0x00000900242878a4 */ /* 0x000fe2000f8e0227 */
[----:B------:R-:W-:Y:S01]  /*1d00*/  IMAD.MOV.U32 R5, RZ, RZ, -0x60 ;  /* 0xffffffa0ff057424 */ /* 0x000fe200078e00ff */
[----:B------:R-:W-:Y:S01]  /*1d10*/  UMOV UR7, 0x40000040 ;  /* 0x4000004000077882 */ /* 0x000fe20000000000 */
[----:B------:R-:W-:Y:S01]  /*1d20*/  UIADD3 UR12, UR38, 0x6, URZ ;  /* 0x00000006260c7890 */ /* 0x000fe2000fffe03f */
[----:B------:R-:W-:Y:S01]  /*1d30*/  VIADD R7, R200, UR42 ;  /* 0x0000002ac8077c36 */ /* 0x000fe20008000000 */
[----:B------:R-:W-:Y:S01]  /*1d40*/  UIADD3 UR6, UR40, 0x2, URZ ;  /* 0x0000000228067890 */ /* 0x000fe2000fffe03f */
[----:B------:R-:W-:Y:S01]  /*1d50*/  IMAD R4, R74, R5, 0x60 ;  /* 0x000000604a047424 */ /* 0x000fe200078e0205 */
[----:B------:R-:W-:Y:S01]  /*1d60*/  UMOV UR10, UR40 ;  /* 0x00000028000a7c82 */ /* 0x000fe20008000000 */
[----:B------:R-:W-:Y:S01]  /*1d70*/  UIADD3 UR14, UR40, 0x6, URZ ;  /* 0x00000006280e7890 */ /* 0x000fe2000fffe03f */
[----:B------:R-:W-:Y:S01]  /*1d80*/  HGMMA.64x96x16.F32.BF16 R24, gdesc[UR8], RZ, !UPT, gsb0 ;  /* 0x01600000081879f0 */ /* 0x000fe2000c0018ff */
[----:B------:R-:W-:Y:S01]  /*1d90*/  UIADD3 UR8, UR38, 0x4, URZ ;  /* 0x0000000426087890 */ /* 0x000fe2000fffe03f */
[----:B------:R-:W-:Y:S01]  /*1da0*/  IMAD R20, R16, -0x2, R4 ;  /* 0xfffffffe10147824 */ /* 0x000fe200078e0204 */
[----:B------:R-:W-:Y:S01]  /*1db0*/  UIADD3 UR10, UR40, 0x4, URZ ;  /* 0x00000004280a7890 */ /* 0x000fe2000fffe03f */
[----:B------:R-:W-:Y:S01]  /*1dc0*/  UMOV UR9, 0x40000040 ;  /* 0x4000004000097882 */ /* 0x000fe20000000000 */
[----:B------:R-:W-:Y:S01]  /*1dd0*/  UMOV UR11, 0x40000040 ;  /* 0x40000040000b7882 */ /* 0x000fe20000000000 */
[----:B------:R-:W-:Y:S01]  /*1de0*/  UMOV UR13, 0x40000040 ;  /* 0x40000040000d7882 */ /* 0x000fe20000000000 */
[----:B------:R-:W-:Y:S01]  /*1df0*/  UMOV UR15, 0x40000040 ;  /* 0x40000040000f7882 */ /* 0x000fe20000000000 */
[----:B------:R-:W-:Y:S01]  /*1e00*/  UIADD3 UR16, UR38, 0x400, URZ ;  /* 0x0000040026107890 */ /* 0x000fe2000fffe03f */
[----:B---3--:R-:W-:Y:S01]  /*1e10*/  LOP3.LUT P1, RZ, R2, 0x7f, RZ, 0xc0, !PT ;  /* 0x0000007f02ff7812 */ /* 0x008fe2000782c0ff */
        /* <DEDUP_REMOVED lines=8> */
[----:B------:R-:W-:Y:S02]  /*1ea0*/  UIADD3 UR26, UR40, 0x304, URZ ;  /* 0x00000304281a7890 */ /* 0x000fe4000fffe03f */
[----:B-12---:R-:W-:Y:S01]  /*1eb0*/  @!P1 VIADD R0, R3, 0x30840 ;  /* 0x0003084003009836 */ /* 0x006fe20000000000 */
[----:B------:R-:W-:Y:S01]  /*1ec0*/  UMOV UR25, 0x40000040 ;  /* 0x4000004000197882 */ /* 0x000fe20000000000 */
[----:B------:R-:W-:Y:S01]  /*1ed0*/  UMOV UR27, 0x40000040 ;  /* 0x40000040001b7882 */ /* 0x000fe20000000000 */
[----:B------:R-:W-:Y:S01]  /*1ee0*/  UIADD3 UR28, UR38, 0x406, URZ ;  /* 0x00000406261c7890 */ /* 0x000fe2000fffe03f */
[----:B------:R-:W-:Y:S01]  /*1ef0*/  IMAD R3, R74, -0x60, R75 ;  /* 0xffffffa04a037824 */ /* 0x000fe200078e024b */
[----:B------:R-:W-:Y:S01]  /*1f00*/  UIADD3 UR30, UR40, 0x306, URZ ;  /* 0x00000306281e7890 */ /* 0x000fe2000fffe03f */
[----:B------:R-:W-:Y:S01]  /*1f10*/  @!P1 PRMT R0, RZ, 0x654, R0 ;  /* 0x00000654ff009816 */ /* 0x000fe20000000000 */
[----:B------:R-:W-:Y:S01]  /*1f20*/  UMOV UR29, 0x40000040 ;  /* 0x40000040001d7882 */ /* 0x000fe20000000000 */
[----:B------:R-:W-:Y:S01]  /*1f30*/  UMOV UR31, 0x40000040 ;  /* 0x40000040001f7882 */ /* 0x000fe20000000000 */
[----:B------:R-:W-:Y:S01]  /*1f40*/  UIADD3 UR32, UR38, 0x800, URZ ;  /* 0x0000080026207890 */ /* 0x000fe2000fffe03f */
[----:B----4-:R-:W-:Y:S01]  /*1f50*/  IADD3 R3, -R14, 0x61, R3 ;  /* 0x000000610e037810 */ /* 0x010fe20007ffe103 */
        /* <DEDUP_REMOVED lines=11> */
[----:B------:R-:W-:Y:S01]  /*2010*/  UIADD3 UR40, UR40, 0x606, URZ ;  /* 0x0000060628287890 */ /* 0x000fe2000fffe03f */
[----:B------:R-:W-:Y:S01]  /*2020*/  UMOV UR57, 0x40000040 ;  /* 0x4000004000397882 */ /* 0x000fe20000000000 */
[----:B------:R-:W-:Y:S01]  /*2030*/  UMOV UR59, 0x40000040 ;  /* 0x40000040003b7882 */ /* 0x000fe20000000000 */
[----:B------:R-:W-:-:S04]  /*2040*/  IMAD.U32 R9, RZ, RZ, UR57 ;  /* 0x00000039ff097e24 */ /* 0x000fc8000f8e00ff */
[----:B------:R-:W-:Y:S01]  /*2050*/  UMOV UR58, UR40 ;  /* 0x00000028003a7c82 */ /* 0x000fe20008000000 */
[----:B------:R-:W-:Y:S02]  /*2060*/  WARPGROUP.DEPBAR.LE gsb0, 0x0 ;  /* 0x00008000000079c5 */ /* 0x000fe40000010000 */
[----:B------:R-:W-:-:S06]  /*2070*/  WARPGROUP.ARRIVE ;  /* 0x00000000000079c5 */ /* 0x000fcc0000000000 */
[----:B------:R-:W-:Y:S01]  /*2080*/  HGMMA.64x96x16.F32.BF16 R24, gdesc[UR4], R24, gsb0 ;  /* 0x01600000041879f0 */ /* 0x000fe20008001818 */
[----:B------:R-:W-:-:S07]  /*2090*/  UIADD3 UR6, UR38, 0x806, URZ ;  /* 0x0000080626067890 */ /* 0x000fce000fffe03f */
[----:B------:R-:W-:Y:S01]  /*20a0*/  UMOV UR56, UR6 ;  /* 0x0000000600387c82 */ /* 0x000fe20008000000 */
[----:B------:R-:W-:Y:S01]  /*20b0*/  ULDC.64 UR6, c[0x0][0x9e0] ;  /* 0x0002780000067ab9 */ /* 0x000fe20000000a00 */
[----:B------:R-:W-:Y:S01]  /*20c0*/  IMAD.U32 R8, RZ, RZ, UR56 ;  /* 0x00000038ff087e24 */ /* 0x000fe2000f8e00ff */
[----:B------:R-:W-:Y:S01]  /*20d0*/  UISETP.GE.AND UP0, UPT, UR7, 0x1, UPT ;  /* 0x000000010700788c */ /* 0x000fe2000bf06270 */
[----:B------:R-:W-:Y:S02]  /*20e0*/  WARPGROUP.DEPBAR.LE gsb0, 0x0 ;  /* 0x00008000000079c5 */ /* 0x000fe40000010000 */
[----:B------:R-:W-:-:S06]  /*20f0*/  WARPGROUP.ARRIVE ;  /* 0x00000000000079c5 */ /* 0x000fcc0000000000 */
[----:B------:R-:W-:Y:S01]  /*2100*/  HGMMA.64x96x16.F32.BF16 R24, gdesc[UR8], R24, gsb0 ;  /* 0x01600000081879f0 */ /* 0x000fe20008001818 */
[----:B------:R-:W-:Y:S02]  /*2110*/  ULDC UR10, c[0x0][0x9dc] ;  /* 0x00027700000a7ab9 */ /* 0x000fe40000000800 */
[----:B------:R-:W-:Y:S01]  /*2120*/  ULOP3.LUT UR11, URZ, UR10, URZ, 0x33, !UPT ;  /* 0x0000000a3f0b7292 */ /* 0x000fe2000f8e333f */
[----:B------:R-:W-:Y:S02]  /*2130*/  WARPGROUP.DEPBAR.LE gsb0, 0x0 ;  /* 0x00008000000079c5 */ /* 0x000fe40000010000 */
[----:B------:R-:W-:-:S06]  /*2140*/  WARPGROUP.ARRIVE ;  /* 0x00000000000079c5 */ /* 0x000fcc0000000000 */
[----:B------:R-:W-:Y:S03]  /*2150*/  HGMMA.64x96x16.F32.BF16 R24, gdesc[UR12], R24, gsb0 ;  /* 0x016000000c1879f0 */ /* 0x000fe60008001818 */
        /* <DEDUP_REMOVED lines=25> */
[----:B------:R1:W-:Y:S01]  /*22f0*/  @!P1 SYNCS.ARRIVE.TRANS64.RED.A1T0 RZ, [R0+URZ], RZ ;  /* 0x000000ff00ff99a7 */ /* 0x0003e2000810043f */
[----:B------:R-:W-:Y:S01]  /*2300*/  PLOP3.LUT P1, PT, PT, PT, UP0, 0x40, 0x0 ;  /* 0x000000000000781c */ /* 0x000fe20003f2e808 */
[----:B-1----:R-:W-:Y:S02]  /*2310*/  IMAD R0, R16, -0x2, R3 ;  /* 0xfffffffe10007824 */ /* 0x002fe400078e0203 */
[----:B-----5:R-:W-:Y:S02]  /*2320*/  IMAD R3, R17, R96, R4 ;  /* 0x0000006011037224 */ /* 0x020fe400078e0204 */
[----:B------:R-:W-:-:S02]  /*2330*/  VIADD R12, R0, UR6 ;  /* 0x00000006000c7c36 */ /* 0x000fc40008000000 */
[----:B------:R-:W-:Y:S02]  /*2340*/  IMAD R5, R16, -0x2, R3 ;  /* 0xfffffffe10057824 */ /* 0x000fe400078e0203 */
[----:B------:R-:W-:-:S03]  /*2350*/  VIADD R15, R0, UR11 ;  /* 0x0000000b000f7c36 */ /* 0x000fc60008000000 */
[----:B------:R-:W-:Y:S01]  /*2360*/  VIADDMNMX R0, R7, R12, R5, PT ;  /* 0x0000000c07007246 */ /* 0x000fe20003800105 */
[----:B------:R-:W-:Y:S01]  /*2370*/  IMAD.IADD R2, R15, 0x1, R7 ;  /* 0x000000010f027824 */ /* 0x000fe200078e0207 */
[----:B------:R-:W-:Y:S06]  /*2380*/  @P1 BRA `(.L_x_3732) ;  /* 0x0000000000581947 */ /* 0x000fec0003800000 */
[----:B------:R-:W-:Y:S01]  /*2390*/  IMAD R3, R17, R96, R7 ;  /* 0x0000006011037224 */ /* 0x000fe200078e0207 */
        /* <DEDUP_REMOVED lines=12> */
.L_x_3734:
[----:B------:R-:W-:-:S06]  /*2460*/  UISETP.NE.AND UP1, UPT, UR7, 0x1, UPT ;  /* 0x000000010700788c */ /* 0x000fcc000bf25270 */
[----:B------:R-:W-:-:S05]  /*2470*/  PLOP3.LUT P1, PT, PT, PT, UP1, 0x80, 0x0 ;  /* 0x000000000000781c */ /* 0x000fca0003f2f018 */
[----:B------:R-:W-:-:S08]  /*2480*/  @UP1 ULDC.64 UR14, c[0x0][0x9e8] ;  /* 0x00027a00000e1ab9 */ /* 0x000fd00000000a00 */
[----:B------:R-:W-:-:S05]  /*2490*/  @P1 IMAD.HI.U32 R6, R3, UR14, RZ ;  /* 0x0000000e03061c27 */ /* 0x000fca000f8e00ff */
[----:B------:R-:W-:-:S07]  /*24a0*/  @P1 SHF.R.U32.HI R3, RZ, UR15, R6 ;  /* 0x0000000fff031c19 */ /* 0x000fce0008011606 */
.L_x_3735:
[----:B------:R-:W-:Y:S05]  /*24b0*/  BSYNC B0 ;  /* 0x0000000000007941 */ /* 0x000fea0003800000 */
.L_x_3733:
[----:B------:R-:W-:-:S05]  /*24c0*/  IMAD R3, R3, UR7, R20 ;  /* 0x0000000703037c24 */ /* 0x000fca000f8e0214 */
[----:B------:R-:W-:Y:S02]  /*24d0*/  VIMNMX R2, R2, R3, !PT ;  /* 0x0000000302027248 */ /* 0x000fe40007fe0100 */
[----:B------:R-:W-:-:S07]  /*24e0*/  VIADDMNMX R0, R3, UR7, R0, PT ;  /* 0x0000000703007c46 */ /* 0x000fce000b800100 */
.L_x_3732:
        /* <DEDUP_REMOVED lines=97> */
[----:B------:R-:W-:Y:S02]  /*2b00*/  P2R R25, PR, RZ, 0x20 ;  /* 0x00000020ff197803 */ /* 0x000fe40000000000 */
[----:B------:R-:W-:Y:S02]  /*2b10*/  FSEL R64, R64, -INF , !P3 ;  /* 0xff80000040407808 */ /* 0x000fe40005800000 */
[C---:B------:R-:W-:Y:S02]  /*2b20*/  ISETP.GE.AND P3, PT, R4.reuse, 0x52, PT ;  /* 0x000000520400780c */ /* 0x040fe40003f66270 */
[----:B------:R-:W-:Y:S02]  /*2b30*/  ISETP.GE.AND P6, PT, R4, 0x1, PT ;  /* 0x000000010400780c */ /* 0x000fe40003fc6270 */
[----:B------:R-:W-:-:S04]  /*2b40*/  ISETP.GT.AND P4, PT, R2, 0x51, !P3 ;  /* 0x000000510200780c */ /* 0x000fc80005f84270 */
[----:B------:R-:W-:-:S04]  /*2b50*/  ISETP.LT.OR P4, PT, R0, 0x52, P4 ;  /* 0x000000520000780c */ /* 0x000fc80002781670 */
[----:B------:R-:W-:Y:S02]  /*2b60*/  FSEL R65, R65, -INF , !P4 ;  /* 0xff80000041417808 */ /* 0x000fe40006000000 */
[----:B------:R-:W-:-:S04]  /*2b70*/  ISETP.GE.AND P4, PT, R4, 0x59, PT ;  /* 0x000000590400780c */ /* 0x000fc80003f86270 */
[----:B------:R-:W-:-:S04]  /*2b80*/  ISETP.GT.AND P5, PT, R2, 0x58, !P4 ;  /* 0x000000580200780c */ /* 0x000fc800067a4270 */
[----:B------:R-:W-:-:S04]  /*2b90*/  ISETP.LT.OR P5, PT, R0, 0x59, P5 ;  /* 0x000000590000780c */ /* 0x000fc80002fa1670 */
[----:B------:R-:W-:Y:S02]  /*2ba0*/  FSEL R13, R68, -INF , !P5 ;  /* 0xff800000440d7808 */ /* 0x000fe40006800000 */
[----:B------:R-:W-:-:S04]  /*2bb0*/  ISETP.GT.AND P5, PT, R2, RZ, !P6 ;  /* 0x000000ff0200720c */ /* 0x000fc800077a4270 */
[----:B------:R-:W-:-:S04]  /*2bc0*/  ISETP.LT.OR P5, PT, R0, 0x1, P5 ;  /* 0x000000010000780c */ /* 0x000fc80002fa1670 */
[----:B------:R-:W-:Y:S02]  /*2bd0*/  FSEL R28, R24, -INF , !P5 ;  /* 0xff800000181c7808 */ /* 0x000fe40006800000 */
[----:B------:R-:W-:Y:S01]  /*2be0*/  ISETP.GE.AND P5, PT, R4, 0x5a, PT ;  /* 0x0000005a0400780c */ /* 0x000fe20003fa6270 */
[----:B------:R-:W-:-:S03]  /*2bf0*/  IMAD.IADD R4, R15, 0x1, R6 ;  /* 0x000000010f047824 */ /* 0x000fc600078e0206 */
[----:B------:R-:W-:Y:S02]  /*2c00*/  P2R R68, PR, RZ, 0x20 ;  /* 0x00000020ff447803 */ /* 0x000fe40000000000 */
[----:B------:R-:W-:Y:S02]  /*2c10*/  ISETP.GT.AND P5, PT, R2, 0x59, !P5 ;  /* 0x000000590200780c */ /* 0x000fe40006fa4270 */
[----:B------:R-:W-:Y:S02]  /*2c20*/  VIADDMNMX R2, R6, R12, R5, PT ;  /* 0x0000000c06027246 */ /* 0x000fe40003800105 */
[----:B------:R-:W-:-:S04]  /*2c30*/  ISETP.LT.OR P5, PT, R0, 0x5a, P5 ;  /* 0x0000005a0000780c */ /* 0x000fc80002fa1670 */
[----:B------:R-:W-:Y:S02]  /*2c40*/  FSEL R69, R69, -INF , !P5 ;  /* 0xff80000045457808 */ /* 0x000fe40006800000 */
[----:B------:R-:W-:-:S13]  /*2c50*/  PLOP3.LUT P5, PT, PT, PT, UP0, 0x40, 0x0 ;  /* 0x000000000000781c */ /* 0x000fda0003fae808 */
[----:B------:R-:W-:Y:S05]  /*2c60*/  @P5 BRA `(.L_x_3736) ;  /* 0x0000000000605947 */ /* 0x000fea0003800000 */
        /* <DEDUP_REMOVED lines=14> */
.L_x_3738:
[----:B------:R-:W-:-:S06]  /*2d50*/  UISETP.NE.AND UP1, UPT, UR7, 0x1, UPT ;  /* 0x000000010700788c */ /* 0x000fcc000bf25270 */
[----:B------:R-:W-:-:S05]  /*2d60*/  PLOP3.LUT P5, PT, PT, PT, UP1, 0x80, 0x0 ;  /* 0x000000000000781c */ /* 0x000fca0003faf018 */
[----:B------:R-:W-:-:S08]  /*2d70*/  @UP1 ULDC.64 UR14, c[0x0][0x9e8] ;  /* 0x00027a00000e1ab9 */ /* 0x000fd00000000a00 */
[----:B------:R-:W-:Y:S01]  /*2d80*/  @P5 IMAD.HI.U32 R0, R3, UR14, RZ ;  /* 0x0000000e03005c27 */ /* 0x000fe2000f8e00ff */
[----:B------:R-:W-:-:S13]  /*2d90*/  PLOP3.LUT P5, PT, PT, PT, UP1, 0x80, 0x0 ;  /* 0x000000000000781c */ /* 0x000fda0003faf018 */
[----:B------:R-:W-:-:S07]  /*2da0*/  @P5 SHF.R.U32.HI R3, RZ, UR15, R0 ;  /* 0x0000000fff035c19 */ /* 0x000fce0008011600 */
.L_x_3739:
[----:B------:R-:W-:Y:S05]  /*2db0*/  BSYNC B0 ;  /* 0x0000000000007941 */ /* 0x000fea0003800000 */
.L_x_3737:
[----:B------:R-:W-:-:S05]  /*2dc0*/  IMAD R3, R3, UR7, R20 ;  /* 0x0000000703037c24 */ /* 0x000fca000f8e0214 */
[----:B------:R-:W-:Y:S02]  /*2dd0*/  VIMNMX R4, R4, R3, !PT ;  /* 0x0000000304047248 */ /* 0x000fe40007fe0100 */
[----:B------:R-:W-:-:S07]  /*2de0*/  VIADDMNMX R2, R3, UR7, R2, PT ;  /* 0x0000000703027c46 */ /* 0x000fce000b800102 */
.L_x_3736:
[C---:B------:R-:W-:Y:S01]  /*2df0*/  ISETP.GT.AND P1, PT, R4.reuse, 0x1, !P1 ;  /* 0x000000010400780c */ /* 0x040fe20004f24270 */
[----:B------:R-:W-:Y:S01]  /*2e00*/  ULDC UR11, c[0x0][0x988] ;  /* 0x00026200000b7ab9 */ /* 0x000fe20000000800 */
[----:B------:R-:W-:Y:S01]  /*2e10*/  ISETP.GT.AND P2, PT, R4, 0x8, !P2 ;  /* 0x000000080400780c */ /* 0x000fe20005744270 */
[----:B------:R-:W-:Y:S01]  /*2e20*/  IMAD.IADD R14, R75, 0x1, -R14 ;  /* 0x000000014b0e7824 */ /* 0x000fe200078e0a0e */
[----:B------:R-:W-:Y:S02]  /*2e30*/  ISETP.LT.OR P1, PT, R2, 0x2, P1 ;  /* 0x000000020200780c */ /* 0x000fe40000f21670 */
[----:B------:R-:W-:Y:S02]  /*2e40*/  FMNMX.FTZ R0, R28, R72, !PT ;  /* 0x000000481c007209 */ /* 0x000fe40007810000 */
[----:B------:R-:W-:Y:S02]  /*2e50*/  FSEL R27, R27, -INF , !P1 ;  /* 0xff8000001b1b7808 */ /* 0x000fe40004800000 */
[----:B------:R-:W-:-:S02]  /*2e60*/  ISETP.NE.AND P1, PT, R21, RZ, PT ;  /* 0x000000ff1500720c */ /* 0x000fc40003f25270 */
[----:B------:R-:W-:Y:S02]  /*2e70*/  ISETP.LT.OR P2, PT, R2, 0x9, P2 ;  /* 0x000000090200780c */ /* 0x000fe40001741670 */
[----:B------:R-:W-:Y:S02]  /*2e80*/  ISETP.GT.AND P1, PT, R4, 0x9, !P1 ;  /* 0x000000090400780c */ /* 0x000fe40004f24270 */
[----:B------:R-:W-:Y:S02]  /*2e90*/  FMNMX.FTZ R0, R76, R0, !PT ;  /* 0x000000004c007209 */ /* 0x000fe40007810000 */
[----:B------:R-:W-:Y:S02]  /*2ea0*/  ISETP.LT.OR P1, PT, R2, 0xa, P1 ;  /* 0x0000000a0200780c */ /* 0x000fe40000f21670 */
[----:B------:R-:W-:Y:S02]  /*2eb0*/  FSEL R21, R30, -INF , !P2 ;  /* 0xff8000001e157808 */ /* 0x000fe40005000000 */
[----:B------:R-:W-:-:S02]  /*2ec0*/  FSEL R31, R31, -INF , !P1 ;  /* 0xff8000001f1f7808 */ /* 0x000fc40004800000 */
[----:B------:R-:W-:Y:S02]  /*2ed0*/  ISETP.NE.AND P1, PT, R25, RZ, PT ;  /* 0x000000ff1900720c */ /* 0x000fe40003f25270 */
[----:B------:R-:W-:Y:S02]  /*2ee0*/  ISETP.NE.AND P2, PT, R29, RZ, PT ;  /* 0x000000ff1d00720c */ /* 0x000fe40003f45270 */
[----:B------:R-:W-:Y:S02]  /*2ef0*/  ISETP.GT.AND P1, PT, R4, 0x10, !P1 ;  /* 0x000000100400780c */ /* 0x000fe40004f24270 */
[----:B------:R-:W-:Y:S02]  /*2f00*/  FMNMX.FTZ R0, R78, R0, !PT ;  /* 0x000000004e007209 */ /* 0x000fe40007810000 */
[----:B------:R-:W-:Y:S02]  /*2f10*/  ISETP.LT.OR P1, PT, R2, 0x11, P1 ;  /* 0x000000110200780c */ /* 0x000fe40000f21670 */
[----:B------:R-:W-:-:S02]  /*2f20*/  FMNMX.FTZ R0, R32, R0, !PT ;  /* 0x0000000020007209 */ /* 0x000fc40007810000 */
[----:B------:R-:W-:Y:S02]  /*2f30*/  FSEL R25, R34, -INF , !P1 ;  /* 0xff80000022197808 */ /* 0x000fe40004800000 */
[----:B------:R-:W-:Y:S02]  /*2f40*/  ISETP.GT.AND P1, PT, R4, 0x11, !P2 ;  /* 0x000000110400780c */ /* 0x000fe40005724270 */
[----:B------:R-:W-:Y:S02]  /*2f50*/  ISETP.NE.AND P5, PT, R33, RZ, PT ;  /* 0x000000ff2100720c */ /* 0x000fe40003fa5270 */
[----:B------:R-:W-:Y:S02]  /*2f60*/  ISETP.LT.OR P1, PT, R2, 0x12, P1 ;  /* 0x000000120200780c */ /* 0x000fe40000f21670 */
[----:B------:R-:W-:Y:S02]  /*2f70*/  FMNMX.FTZ R0, R80, R0, !PT ;  /* 0x0000000050007209 */ /* 0x000fe40007810000 */
[----:B------:R-:W-:-:S02]  /*2f80*/  FSEL R35, R35, -INF , !P1 ;  /* 0xff80000023237808 */ /* 0x000fc40004800000 */
[----:B------:R-:W-:Y:S02]  /*2f90*/  ISETP.GT.AND P1, PT, R4, 0x18, !P5 ;  /* 0x000000180400780c */ /* 0x000fe40006f24270 */
[----:B------:R-:W-:Y:S02]  /*2fa0*/  FMNMX.FTZ R0, R36, R0, !PT ;  /* 0x0000000024007209 */ /* 0x000fe40007810000 */
[----:B------:R-:W-:Y:S02]  /*2fb0*/  ISETP.LT.OR P1, PT, R2, 0x19, P1 ;  /* 0x000000190200780c */ /* 0x000fe40000f21670 */
[----:B------:R-:W-:Y:S02]  /*2fc0*/  FMNMX.FTZ R0, R82, R0, !PT ;  /* 0x0000000052007209 */ /* 0x000fe40007810000 */
[----:B------:R-:W-:Y:S02]  /*2fd0*/  FSEL R29, R38, -INF , !P1 ;  /* 0xff800000261d7808 */ /* 0x000fe40004800000 */
[----:B------:R-:W-:-:S02]  /*2fe0*/  FMNMX.FTZ R0, R40, R0, !PT ;  /* 0x0000000028007209 */ /* 0x000fc40007810000 */
        /* <DEDUP_REMOVED lines=22> */
[----:B------:R-:W-:Y:S02]  /*3150*/  FMNMX.FTZ R0, R60, R0, !PT ;  /* 0x000000003c007209 */ /* 0x000fe40007810000 */
[----:B------:R-:W-:-:S02]  /*3160*/  ISETP.GT.AND P1, PT, R4, 0x28, !P1 ;  /* 0x000000280400780c */ /* 0x000fc40004f24270 */
[----:B------:R-:W-:Y:S02]  /*3170*/  FMNMX.FTZ R0, R94, R0, !PT ;  /* 0x000000005e007209 */ /* 0x000fe40007810000 */
[----:B------:R-:W-:Y:S02]  /*3180*/  ISETP.LT.OR P1, PT, R2, 0x29, P1 ;  /* 0x000000290200780c */ /* 0x000fe40000f21670 */
[----:B------:R-:W-:Y:S02]  /*3190*/  FMNMX.FTZ R0, R64, R0, !PT ;  /* 0x0000000040007209 */ /* 0x000fe40007810000 */
[----:B------:R-:W-:Y:S02]  /*31a0*/  FSEL R37, R46, -INF , !P1 ;  /* 0xff8000002e257808 */ /* 0x000fe40004800000 */
[----:B------:R-:W-:Y:S02]  /*31b0*/  FMNMX.FTZ R0, R65, R0, !PT ;  /* 0x0000000041007209 */ /* 0x000fe40007810000 */
[----:B------:R-:W-:-:S02]  /*31c0*/  ISETP.NE.AND P1, PT, R79, RZ, PT ;  /* 0x000000ff4f00720c */ /* 0x000fc40003f25270 */
[----:B------:R-:W-:Y:S02]  /*31d0*/  FMNMX.FTZ R0, R13, R0, !PT ;  /* 0x000000000d007209 */ /* 0x000fe40007810000 */
[----:B------:R-:W-:Y:S02]  /*31e0*/  ISETP.GT.AND P1, PT, R4, 0x29, !P1 ;  /* 0x000000290400780c */ /* 0x000fe40004f24270 */
[----:B------:R-:W-:Y:S01]  /*31f0*/  FMNMX.FTZ R12, R69, R0, !PT ;  /* 0x00000000450c7209 */ /* 0x000fe20007810000 */
[----:B------:R-:W-:Y:S01]  /*3200*/  IMAD.U32 R0, RZ, RZ, UR11 ;  /* 0x0000000bff007e24 */ /* 0x000fe2000f8e00ff */
[----:B------:R-:W-:Y:S02]  /*3210*/  ISETP.LT.OR P1, PT, R2, 0x2a, P1 ;  /* 0x0000002a0200780c */ /* 0x000fe40000f21670 */
[----:B------:R-:W-:Y:S01]  /*3220*/  ISETP.GT.AND P6, PT, R4, RZ, !P6 ;  /* 0x000000ff0400720c */ /* 0x000fe200077c4270 */
[----:B------:R-:W1:Y:S01]  /*3230*/  SHFL.BFLY PT, R5, R12, 0x2, 0x1f ;  /* 0x0c401f000c057f89 */ /* 0x000e6200000e0000 */
[----:B------:R-:W-:-:S02]  /*3240*/  FSEL R47, R47, -INF , !P1 ;  /* 0xff8000002f2f7808 */ /* 0x000fc40004800000 */
[----:B------:R-:W-:Y:S02]  /*3250*/  ISETP.NE.AND P1, PT, R45, RZ, PT ;  /* 0x000000ff2d00720c */ /* 0x000fe40003f25270 */
[----:B------:R-:W-:Y:S02]  /*3260*/  ISETP.LT.OR P6, PT, R2, 0x1, P6 ;  /* 0x000000010200780c */ /* 0x000fe400037c1670 */
[----:B------:R-:W-:Y:S02]  /*3270*/  ISETP.GT.AND P1, PT, R4, 0x30, !P1 ;  /* 0x000000300400780c */ /* 0x000fe40004f24270 */
[----:B------:R-:W-:Y:S02]  /*3280*/  FSEL R15, R26, -INF , !P6 ;  /* 0xff8000001a0f7808 */ /* 0x000fe40007000000 */
[----:B------:R-:W-:Y:S02]  /*3290*/  ISETP.LT.OR P1, PT, R2, 0x31, P1 ;  /* 0x000000310200780c */ /* 0x000fe40000f21670 */
[----:B------:R-:W-:-:S02]  /*32a0*/  ISETP.NE.AND P2, PT, R53, RZ, PT ;  /* 0x000000ff3500720c */ /* 0x000fc40003f45270 */
[----:B------:R-:W-:Y:S02]  /*32b0*/  FSEL R41, R50, -INF , !P1 ;  /* 0xff80000032297808 */ /* 0x000fe40004800000 */
[----:B------:R-:W-:Y:S02]  /*32c0*/  ISETP.NE.AND P1, PT, R81, RZ, PT ;  /* 0x000000ff5100720c */ /* 0x000fe40003f25270 */
[----:B------:R-:W-:Y:S02]  /*32d0*/  ISETP.NE.AND P5, PT, R85, RZ, PT ;  /* 0x000000ff5500720c */ /* 0x000fe40003fa5270 */
[----:B------:R-:W-:Y:S02]  /*32e0*/  ISETP.GT.AND P1, PT, R4, 0x31, !P1 ;  /* 0x000000310400780c */ /* 0x000fe40004f24270 */
[----:B------:R-:W-:Y:S02]  /*32f0*/  ISETP.NE.AND P6, PT, R87, RZ, PT ;  /* 0x000000ff5700720c */ /* 0x000fe40003fc5270 */
[----:B------:R-:W-:-:S02]  /*3300*/  ISETP.LT.OR P1, PT, R2, 0x32, P1 ;  /* 0x000000320200780c */ /* 0x000fc40000f21670 */
[----:B-1----:R-:W-:Y:S02]  /*3310*/  FMNMX.FTZ R20, R12, R5, !PT ;  /* 0x000000050c147209 */ /* 0x002fe40007810000 */
[----:B------:R-:W-:Y:S02]  /*3320*/  FMNMX.FTZ R12, R15, R27, !PT ;  /* 0x0000001b0f0c7209 */ /* 0x000fe40007810000 */
[----:B------:R-:W-:Y:S01]  /*3330*/  FSEL R51, R51, -INF , !P1 ;  /* 0xff80000033337808 */ /* 0x000fe20004800000 */
[----:B------:R-:W1:Y:S01]  /*3340*/  SHFL.BFLY PT, R5, R20, 0x1, 0x1f ;  /* 0x0c201f0014057f89 */ /* 0x000e6200000e0000 */
[----:B------:R-:W-:Y:S02]  /*3350*/  ISETP.NE.AND P1, PT, R49, RZ, PT ;  /* 0x000000ff3100720c */ /* 0x000fe40003f25270 */
[----:B------:R-:W-:Y:S02]  /*3360*/  FMNMX.FTZ R12, R21, R12, !PT ;  /* 0x0000000c150c7209 */ /* 0x000fe40007810000 */
[----:B------:R-:W-:-:S02]  /*3370*/  ISETP.GT.AND P1, PT, R4, 0x38, !P1 ;  /* 0x000000380400780c */ /* 0x000fc40004f24270 */
[----:B------:R-:W-:Y:S02]  /*3380*/  FMNMX.FTZ R12, R31, R12, !PT ;  /* 0x0000000c1f0c7209 */ /* 0x000fe40007810000 */
[----:B------:R-:W-:Y:S02]  /*3390*/  ISETP.LT.OR P1, PT, R2, 0x39, P1 ;  /* 0x000000390200780c */ /* 0x000fe40000f21670 */
[----:B------:R-:W-:Y:S02]  /*33a0*/  FMNMX.FTZ R12, R25, R12, !PT ;  /* 0x0000000c190c7209 */ /* 0x000fe40007810000 */
[----:B------:R-:W-:Y:S02]  /*33b0*/  FSEL R45, R54, -INF , !P1 ;  /* 0xff800000362d7808 */ /* 0x000fe40004800000 */
[----:B------:R-:W-:Y:S02]  /*33c0*/  ISETP.NE.AND P1, PT, R83, RZ, PT ;  /* 0x000000ff5300720c */ /* 0x000fe40003f25270 */
[----:B------:R-:W-:-:S02]  /*33d0*/  FMNMX.FTZ R12, R35, R12, !PT ;  /* 0x0000000c230c7209 */ /* 0x000fc40007810000 */
[----:B------:R-:W-:Y:S02]  /*33e0*/  ISETP.GT.AND P1, PT, R4, 0x39, !P1 ;  /* 0x000000390400780c */ /* 0x000fe40004f24270 */
[----:B------:R-:W-:Y:S02]  /*33f0*/  FMNMX.FTZ R12, R29, R12, !PT ;  /* 0x0000000c1d0c7209 */ /* 0x000fe40007810000 */
[----:B------:R-:W-:Y:S02]  /*3400*/  ISETP.LT.OR P1, PT, R2, 0x3a, P1 ;  /* 0x0000003a0200780c */ /* 0x000fe40000f21670 */
[----:B------:R-:W-:Y:S02]  /*3410*/  FMNMX.FTZ R12, R39, R12, !PT ;  /* 0x0000000c270c7209 */ /* 0x000fe40007810000 */
[----:B------:R-:W-:Y:S02]  /*3420*/  FSEL R55, R55, -INF , !P1 ;  /* 0xff80000037377808 */ /* 0x000fe40004800000 */
[----:B------:R-:W-:-:S02]  /*3430*/  ISETP.GT.AND P1, PT, R4, 0x40, !P2 ;  /* 0x000000400400780c */ /* 0x000fc40005724270 */
[----:B------:R-:W-:Y:S02]  /*3440*/  FMNMX.FTZ R12, R33, R12, !PT ;  /* 0x0000000c210c7209 */ /* 0x000fe40007810000 */
[----:B------:R-:W-:Y:S02]  /*3450*/  ISETP.LT.OR P1, PT, R2, 0x41, P1 ;  /* 0x000000410200780c */ /* 0x000fe40000f21670 */
[----:B------:R-:W-:Y:S02]  /*3460*/  FMNMX.FTZ R12, R43, R12, !PT ;  /* 0x0000000c2b0c7209 */ /* 0x000fe40007810000 */
[----:B------:R-:W-:Y:S02]  /*3470*/  FSEL R3, R58, -INF , !P1 ;  /* 0xff8000003a037808 */ /* 0x000fe40004800000 */
[----:B------:R-:W-:Y:S02]  /*3480*/  FMNMX.FTZ R12, R37, R12, !PT ;  /* 0x0000000c250c7209 */ /* 0x000fe40007810000 */
[----:B------:R-:W-:-:S02]  /*3490*/  ISETP.GT.AND P1, PT, R4, 0x41, !P5 ;  /* 0x000000410400780c */ /* 0x000fc40006f24270 */
[----:B-1----:R-:W-:Y:S02]  /*34a0*/  FMNMX.FTZ R5, R20, R5, !PT ;  /* 0x0000000514057209 */ /* 0x002fe40007810000 */
[----:B------:R-:W-:Y:S02]  /*34b0*/  FMNMX.FTZ R12, R47, R12, !PT ;  /* 0x0000000c2f0c7209 */ /* 0x000fe40007810000 */
[----:B------:R-:W-:Y:S01]  /*34c0*/  ISETP.LT.OR P1, PT, R2, 0x42, P1 ;  /* 0x000000420200780c */ /* 0x000fe20000f21670 */
[----:B------:R-:W-:Y:S01]  /*34d0*/  FMUL.FTZ R24, R5, R0 ;  /* 0x0000000005187220 */ /* 0x000fe20000410000 */
[----:B------:R-:W-:Y:S02]  /*34e0*/  FMNMX.FTZ R12, R41, R12, !PT ;  /* 0x0000000c290c7209 */ /* 0x000fe40007810000 */
[----:B------:R-:W-:Y:S02]  /*34f0*/  FSEL R59, R59, -INF , !P1 ;  /* 0xff8000003b3b7808 */ /* 0x000fe40004800000 */
[----:B------:R-:W-:-:S02]  /*3500*/  FSETP.NEU.FTZ.AND P1, PT, R5, -INF , PT ;  /* 0xff8000000500780b */ /* 0x000fc40003f3d000 */
[----:B------:R-:W-:Y:S02]  /*3510*/  ISETP.NE.AND P5, PT, R57, RZ, PT ;  /* 0x000000ff3900720c */ /* 0x000fe40003fa5270 */
[----:B------:R-:W-:Y:S02]  /*3520*/  FMNMX.FTZ R12, R51, R12, !PT ;  /* 0x0000000c330c7209 */ /* 0x000fe40007810000 */
[----:B------:R-:W-:Y:S02]  /*3530*/  FSEL R73, R24, RZ, P1 ;  /* 0x000000ff18497208 */ /* 0x000fe40000800000 */
[----:B------:R-:W-:Y:S02]  /*3540*/  ISETP.GT.AND P1, PT, R4, 0x48, !P5 ;  /* 0x000000480400780c */ /* 0x000fe40006f24270 */
[----:B------:R-:W-:Y:S01]  /*3550*/  FMNMX.FTZ R12, R45, R12, !PT ;  /* 0x0000000c2d0c7209 */ /* 0x000fe20007810000 */
[-CC-:B------:R-:W-:Y:S01]  /*3560*/  FFMA.FTZ R20, R28, R0.reuse, -R73.reuse ;  /* 0x000000001c147223 */ /* 0x180fe20000010849 */
[----:B------:R-:W-:Y:S01]  /*3570*/  ISETP.LT.OR P1, PT, R2, 0x49, P1 ;  /* 0x000000490200780c */ /* 0x000fe20000f21670 */
[--C-:B------:R-:W-:Y:S01]  /*3580*/  FFMA.FTZ R24, R72, R0, -R73.reuse ;  /* 0x0000000048187223 */ /* 0x100fe20000010849 */
[----:B------:R-:W-:Y:S01]  /*3590*/  FMNMX.FTZ R12, R55, R12, !PT ;  /* 0x0000000c370c7209 */ /* 0x000fe20007810000 */
[-CC-:B------:R-:W-:Y:S01]  /*35a0*/  FFMA.FTZ R26, R76, R0.reuse, -R73.reuse ;  /* 0x000000004c1a7223 */ /* 0x180fe20000010849 */
[----:B------:R-:W-:Y:S01]  /*35b0*/  FSEL R49, R62, -INF , !P1 ;  /* 0xff8000003e317808 */ /* 0x000fe20004800000 */
[----:B------:R-:W-:Y:S01]  /*35c0*/  MUFU.EX2 R20, R20 ;  /* 0x0000001400147308 */ /* 0x000fe20000000800 */
[----:B------:R-:W-:Y:S01]  /*35d0*/  ISETP.NE.AND P2, PT, R61, RZ, PT ;  /* 0x000000ff3d00720c */ /* 0x000fe20003f45270 */
[-CC-:B------:R-:W-:Y:S01]  /*35e0*/  FFMA.FTZ R28, R78, R0.reuse, -R73.reuse ;  /* 0x000000004e1c7223 */ /* 0x180fe20000010849 */
[----:B------:R-:W-:Y:S01]  /*35f0*/  ISETP.GT.AND P1, PT, R4, 0x49, !P6 ;  /* 0x000000490400780c */ /* 0x000fe20007724270 */
[--C-:B------:R-:W-:Y:S01]  /*3600*/  FFMA.FTZ R30, R32, R0, -R73.reuse ;  /* 0x00000000201e7223 */ /* 0x100fe20000010849 */
[----:B------:R-:W-:Y:S01]  /*3610*/  FMNMX.FTZ R12, R3, R12, !PT ;  /* 0x0000000c030c7209 */ /* 0x000fe20007810000 */
[-CC-:B------:R-:W-:Y:S01]  /*3620*/  FFMA.FTZ R13, R13, R0.reuse, -R73.reuse ;  /* 0x000000000d0d7223 */ /* 0x180fe20000010849 */
[----:B------:R-:W-:Y:S01]  /*3630*/  ISETP.GT.AND P2, PT, R4, 0x50, !P2 ;  /* 0x000000500400780c */ /* 0x000fe20005744270 */
[----:B------:R1:W2:Y:S01]  /*3640*/  MUFU.EX2 R77, R24 ;  /* 0x00000018004d7308 */ /* 0x0002a20000000800 */
[----:B------:R-:W-:Y:S01]  /*3650*/  ISETP.LT.OR P1, PT, R2, 0x4a, P1 ;  /* 0x0000004a0200780c */ /* 0x000fe20000f21670 */
[--C-:B------:R-:W-:Y:S01]  /*3660*/  FFMA.FTZ R32, R36, R0, -R73.reuse ;  /* 0x0000000024207223 */ /* 0x100fe20000010849 */
[----:B------:R-:W-:Y:S01]  /*3670*/  FMNMX.FTZ R12, R59, R12, !PT ;  /* 0x0000000c3b0c7209 */ /* 0x000fe20007810000 */
[-CC-:B------:R-:W-:Y:S01]  /*3680*/  FFMA.FTZ R34, R52, R0.reuse, -R73.reuse ;  /* 0x0000000034227223 */ /* 0x180fe20000010849 */
[----:B------:R-:W-:Y:S01]  /*3690*/  ISETP.GT.AND P3, PT, R4, 0x51, !P3 ;  /* 0x000000510400780c */ /* 0x000fe20005f64270 */
[-CC-:B------:R-:W-:Y:S01]  /*36a0*/  FFMA.FTZ R38, R56, R0.reuse, -R73.reuse ;  /* 0x0000000038267223 */ /* 0x180fe20000010849 */
[----:B------:R-:W-:Y:S01]  /*36b0*/  ISETP.LT.OR P2, PT, R2, 0x51, P2 ;  /* 0x000000510200780c */ /* 0x000fe20001741670 */
[----:B------:R-:W-:Y:S01]  /*36c0*/  MUFU.EX2 R26, R26 ;  /* 0x0000001a001a7308 */ /* 0x000fe20000000800 */
[----:B------:R-:W-:Y:S01]  /*36d0*/  FSEL R63, R63, -INF , !P1 ;  /* 0xff8000003f3f7808 */ /* 0x000fe20004800000 */
[--C-:B-1----:R-:W-:Y:S01]  /*36e0*/  FFMA.FTZ R24, R80, R0, -R73.reuse ;  /* 0x0000000050187223 */ /* 0x102fe20000010849 */
[----:B------:R-:W-:Y:S01]  /*36f0*/  FMNMX.FTZ R12, R49, R12, !PT ;  /* 0x0000000c310c7209 */ /* 0x000fe20007810000 */
[-CC-:B------:R-:W-:Y:S01]  /*3700*/  FFMA.FTZ R36, R90, R0.reuse, -R73.reuse ;  /* 0x000000005a247223 */ /* 0x180fe20000010849 */
[----:B------:R-:W-:Y:S01]  /*3710*/  ISETP.NE.AND P5, PT, R68, RZ, PT ;  /* 0x000000ff4400720c */ /* 0x000fe20003fa5270 */
[-CC-:B------:R-:W-:Y:S01]  /*3720*/  FFMA.FTZ R65, R65, R0.reuse, -R73.reuse ;  /* 0x0000000041417223 */ /* 0x180fe20000010849 */
[----:B------:R-:W-:Y:S01]  /*3730*/  ISETP.GT.AND P4, PT, R4, 0x58, !P4 ;  /* 0x000000580400780c */ /* 0x000fe20006784270 */
[----:B------:R1:W3:Y:S01]  /*3740*/  MUFU.EX2 R79, R28 ;  /* 0x0000001c004f7308 */ /* 0x0002e20000000800 */
[----:B------:R-:W-:Y:S01]  /*3750*/  ISETP.LT.OR P3, PT, R2, 0x52, P3 ;  /* 0x000000520200780c */ /* 0x000fe20001f61670 */
[----:B------:R-:W-:Y:S01]  /*3760*/  FFMA.FTZ R69, R69, R0, -R73 ;  /* 0x0000000045457223 */ /* 0x000fe20000010849 */
[----:B------:R-:W-:-:S02]  /*3770*/  FSEL R53, R66, -INF , !P2 ;  /* 0xff80000042357808 */ /* 0x000fc40005000000 */
[----:B------:R-:W-:Y:S02]  /*3780*/  FMNMX.FTZ R12, R63, R12, !PT ;  /* 0x0000000c3f0c7209 */ /* 0x000fe40007810000 */
[----:B------:R-:W-:Y:S01]  /*3790*/  ISETP.GT.AND P5, PT, R4, 0x59, !P5 ;  /* 0x000000590400780c */ /* 0x000fe20006fa4270 */
[-CC-:B------:R-:W-:Y:S01]  /*37a0*/  FFMA.FTZ R4, R40, R0.reuse, -R73.reuse ;  /* 0x0000000028047223 */ /* 0x180fe20000010849 */
[----:B------:R-:W-:Y:S01]  /*37b0*/  ISETP.LT.OR P4, PT, R2, 0x59, P4 ;  /* 0x000000590200780c */ /* 0x000fe20002781670 */
[--C-:B------:R-:W-:Y:S01]  /*37c0*/  FFMA.FTZ R40, R94, R0, -R73.reuse ;  /* 0x000000005e287223 */ /* 0x100fe20000010849 */
[----:B------:R-:W-:Y:S01]  /*37d0*/  FSEL R67, R67, -INF , !P3 ;  /* 0xff80000043437808 */ /* 0x000fe20005800000 */
[----:B------:R4:W-:Y:S01]  /*37e0*/  MUFU.EX2 R180, R4 ;  /* 0x0000000400b47308 */ /* 0x0009e20000000800 */
[----:B------:R-:W-:Y:S01]  /*37f0*/  FMNMX.FTZ R12, R53, R12, !PT ;  /* 0x0000000c350c7209 */ /* 0x000fe20007810000 */
[-CC-:B-1----:R-:W-:Y:S01]  /*3800*/  FFMA.FTZ R28, R82, R0.reuse, -R73.reuse ;  /* 0x00000000521c7223 */ /* 0x182fe20000010849 */
[----:B------:R-:W-:Y:S01]  /*3810*/  ISETP.LT.OR P5, PT, R2, 0x5a, P5 ;  /* 0x0000005a0200780c */ /* 0x000fe20002fa1670 */
[----:B------:R-:W-:Y:S01]  /*3820*/  FFMA.FTZ R2, R44, R0, -R73 ;  /* 0x000000002c027223 */ /* 0x000fe20000010849 */
[----:B------:R-:W-:-:S02]  /*3830*/  FSEL R57, R70, -INF , !P4 ;  /* 0xff80000046397808 */ /* 0x000fc40006000000 */
[----:B------:R-:W-:Y:S01]  /*3840*/  FMNMX.FTZ R12, R67, R12, !PT ;  /* 0x0000000c430c7209 */ /* 0x000fe20007810000 */
[----:B------:R-:W-:Y:S01]  /*3850*/  MUFU.EX2 R30, R30 ;  /* 0x0000001e001e7308 */ /* 0x000fe20000000800 */
[----:B------:R-:W-:Y:S01]  /*3860*/  FSEL R71, R71, -INF , !P5 ;  /* 0xff80000047477808 */ /* 0x000fe20006800000 */
[----:B----4-:R-:W-:Y:S01]  /*3870*/  FFMA.FTZ R4, R86, R0, -R73 ;  /* 0x0000000056047223 */ /* 0x010fe20000010849 */
[----:B------:R-:W-:Y:S02]  /*3880*/  FMNMX.FTZ R12, R57, R12, !PT ;  /* 0x0000000c390c7209 */ /* 0x000fe40007810000 */
[----:B--2---:R-:W-:Y:S02]  /*3890*/  F2FP.BF16.F32.PACK_AB R188, R77, R20 ;  /* 0x000000144dbc723e */ /* 0x004fe400000010ff */
[----:B------:R-:W-:Y:S01]  /*38a0*/  FMNMX.FTZ R12, R71, R12, !PT ;  /* 0x0000000c470c7209 */ /* 0x000fe20007810000 */
[----:B------:R-:W-:Y:S01]  /*38b0*/  MUFU.EX2 R87, R4 ;  /* 0x0000000400577308 */ /* 0x000fe20000000800 */
[----:B---3--:R-:W-:-:S03]  /*38c0*/  F2FP.BF16.F32.PACK_AB R190, R79, R26 ;  /* 0x0000001a4fbe723e */ /* 0x008fc600000010ff */
[----:B------:R-:W1:Y:S04]  /*38d0*/  SHFL.BFLY PT, R61, R12, 0x2, 0x1f ;  /* 0x0c401f000c3d7f89 */ /* 0x000e6800000e0000 */
[----:B------:R2:W3:Y:S08]  /*38e0*/  MUFU.EX2 R81, R24 ;  /* 0x0000001800517308 */ /* 0x0004f00000000800 */
[----:B------:R-:W-:Y:S01]  /*38f0*/  MUFU.EX2 R95, R40 ;  /* 0x00000028005f7308 */ /* 0x000fe20000000800 */
[----:B--2---:R-:W-:-:S07]  /*3900*/  FFMA.FTZ R24, R84, R0, -R73 ;  /* 0x0000000054187223 */ /* 0x004fce0000010849 */
[----:B------:R2:W-:Y:S01]  /*3910*/  MUFU.EX2 R170, R13 ;  /* 0x0000000d00aa7308 */ /* 0x0005e20000000800 */
[----:B---3--:R-:W-:Y:S02]  /*3920*/  F2FP.BF16.F32.PACK_AB R184, R81, R30 ;  /* 0x0000001e51b8723e */ /* 0x008fe400000010ff */
[----:B-1----:R-:W-:Y:S01]  /*3930*/  FMNMX.FTZ R61, R12, R61, !PT ;  /* 0x0000003d0c3d7209 */ /* 0x002fe20007810000 */
[----:B------:R-:W-:-:S04]  /*3940*/  FFMA.FTZ R12, R92, R0, -R73 ;  /* 0x000000005c0c7223 */ /* 0x000fc80000010849 */
[----:B------:R-:W1:Y:S01]  /*3950*/  MUFU.EX2 R32, R32 ;  /* 0x0000002000207308 */ /* 0x000e620000000800 */
[----:B------:R-:W3:Y:S01]  /*3960*/  SHFL.BFLY PT, R4, R61, 0x1, 0x1f ;  /* 0x0c201f003d047f89 */ /* 0x000ee200000e0000 */
[----:B--2---:R-:W-:-:S04]  /*3970*/  FADD.FTZ R13, R20, R77 ;  /* 0x0000004d140d7221 */ /* 0x004fc80000010000 */
[----:B------:R-:W-:Y:S02]  /*3980*/  FADD.FTZ R52, R26, R13 ;  /* 0x0000000d1a347221 */ /* 0x000fe40000010000 */
[----:B------:R-:W-:Y:S02]  /*3990*/  MUFU.EX2 R93, R12 ;  /* 0x0000000c005d7308 */ /* 0x000fe40000000800 */
[----:B------:R-:W-:-:S04]  /*39a0*/  FADD.FTZ R13, R79, R52 ;  /* 0x000000344f0d7221 */ /* 0x000fc80000010000 */
[----:B------:R-:W-:Y:S02]  /*39b0*/  FADD.FTZ R54, R30, R13 ;  /* 0x0000000d1e367221 */ /* 0x000fe40000010000 */
[----:B------:R2:W4:Y:S02]  /*39c0*/  MUFU.EX2 R83, R28 ;  /* 0x0000001c00537308 */ /* 0x0005240000000800 */
[----:B------:R-:W-:-:S04]  /*39d0*/  FADD.FTZ R13, R81, R54 ;  /* 0x00000036510d7221 */ /* 0x000fc80000010000 */
[----:B-1----:R-:W-:Y:S02]  /*39e0*/  FADD.FTZ R56, R32, R13 ;  /* 0x0000000d20387221 */ /* 0x002fe40000010000 */
[----:B------:R1:W-:Y:S01]  /*39f0*/  MUFU.EX2 R85, R24 ;  /* 0x0000001800557308 */ /* 0x0003e20000000800 */
[----:B---3--:R-:W-:Y:S01]  /*3a00*/  FMNMX.FTZ R4, R61, R4, !PT ;  /* 0x000000043d047209 */ /* 0x008fe20007810000 */
[----:B--2---:R-:W-:-:S03]  /*3a10*/  FFMA.FTZ R28, R48, R0, -R73 ;  /* 0x00000000301c7223 */ /* 0x004fc60000010849 */
[C---:B------:R-:W-:Y:S01]  /*3a20*/  FSETP.NEU.FTZ.AND P1, PT, R4.reuse, -INF , PT ;  /* 0xff8000000400780b */ /* 0x040fe20003f3d000 */
[-C--:B------:R-:W-:Y:S02]  /*3a30*/  FMUL.FTZ R12, R4, R0.reuse ;  /* 0x00000000040c7220 */ /* 0x080fe40000410000 */
[----:B------:R-:W2:Y:S01]  /*3a40*/  MUFU.EX2 R2, R2 ;  /* 0x0000000200027308 */ /* 0x000ea20000000800 */
[----:B-1----:R-:W-:Y:S01]  /*3a50*/  FFMA.FTZ R24, R88, R0, -R73 ;  /* 0x0000000058187223 */ /* 0x002fe20000010849 */
[----:B----4-:R-:W-:Y:S02]  /*3a60*/  F2FP.BF16.F32.PACK_AB R186, R83, R32 ;  /* 0x0000002053ba723e */ /* 0x010fe400000010ff */
        /* <DEDUP_REMOVED lines=18> */
[----:B------:R1:W3:Y:S01]  /*3b90*/  MUFU.EX2 R40, R27 ;  /* 0x0000001b00287308 */ /* 0x0002e20000000800 */
[-CC-:B------:R-:W-:Y:S01]  /*3ba0*/  FFMA.FTZ R45, R45, R0.reuse, -R12.reuse ;  /* 0x000000002d2d7223 */ /* 0x180fe2000001080c */
[-CC-:B------:R-:W-:Y:S01]  /*3bb0*/  FFMA.FTZ R55, R55, R0.reuse, -R12.reuse ;  /* 0x0000000037377223 */ /* 0x180fe2000001080c */
[-CC-:B------:R-:W-:Y:S01]  /*3bc0*/  FFMA.FTZ R3, R3, R0.reuse, -R12.reuse ;  /* 0x0000000003037223 */ /* 0x180fe2000001080c */
[-CC-:B------:R-:W-:Y:S01]  /*3bd0*/  FFMA.FTZ R59, R59, R0.reuse, -R12.reuse ;  /* 0x000000003b3b7223 */ /* 0x180fe2000001080c */
[-CC-:B------:R-:W-:Y:S01]  /*3be0*/  FFMA.FTZ R49, R49, R0.reuse, -R12.reuse ;  /* 0x0000000031317223 */ /* 0x180fe2000001080c */
[-CC-:B------:R-:W-:Y:S01]  /*3bf0*/  FFMA.FTZ R63, R63, R0.reuse, -R12.reuse ;  /* 0x000000003f3f7223 */ /* 0x180fe2000001080c */
[-C--:B------:R-:W-:Y:S01]  /*3c00*/  FFMA.FTZ R53, R53, R0.reuse, -R12 ;  /* 0x0000000035357223 */ /* 0x080fe2000001080c */
[----:B------:R-:W4:Y:S01]  /*3c10*/  MUFU.EX2 R21, R21 ;  /* 0x0000001500157308 */ /* 0x000f220000000800 */
[----:B-1----:R-:W-:Y:S01]  /*3c20*/  FADD.FTZ R27, R83, R56 ;  /* 0x00000038531b7221 */ /* 0x002fe20000010000 */
[-CC-:B------:R-:W-:Y:S01]  /*3c30*/  FFMA.FTZ R67, R67, R0.reuse, -R12.reuse ;  /* 0x0000000043437223 */ /* 0x180fe2000001080c */
[-CC-:B------:R-:W-:Y:S01]  /*3c40*/  FFMA.FTZ R57, R57, R0.reuse, -R12.reuse ;  /* 0x0000000039397223 */ /* 0x180fe2000001080c */
[----:B------:R-:W-:Y:S01]  /*3c50*/  FFMA.FTZ R71, R71, R0, -R12 ;  /* 0x0000000047477223 */ /* 0x000fe2000001080c */
[----:B------:R-:W-:Y:S01]  /*3c60*/  FADD.FTZ R58, R180, R27 ;  /* 0x0000001bb43a7221 */ /* 0x000fe20000010000 */
[----:B--2---:R-:W-:-:S02]  /*3c70*/  F2FP.BF16.F32.PACK_AB R182, R87, R2 ;  /* 0x0000000257b6723e */ /* 0x004fc400000010ff */
[----:B------:R-:W1:Y:S01]  /*3c80*/  MUFU.EX2 R42, R31 ;  /* 0x0000001f002a7308 */ /* 0x000e620000000800 */
[----:B---3--:R-:W-:Y:S01]  /*3c90*/  FADD.FTZ R54, R15, R40 ;  /* 0x000000280f367221 */ /* 0x008fe20000010000 */
[C---:B------:R-:W-:Y:S01]  /*3ca0*/  FADD.FTZ R27, R85.reuse, R58 ;  /* 0x0000003a551b7221 */ /* 0x040fe20000010000 */
[----:B------:R-:W-:Y:S02]  /*3cb0*/  F2FP.BF16.F32.PACK_AB R189, R40, R15 ;  /* 0x0000000f28bd723e */ /* 0x000fe400000010ff */
[----:B------:R-:W-:Y:S01]  /*3cc0*/  F2FP.BF16.F32.PACK_AB R180, R85, R180 ;  /* 0x000000b455b4723e */ /* 0x000fe200000010ff */
[----:B------:R-:W-:Y:S02]  /*3cd0*/  FADD.FTZ R58, R2, R27 ;  /* 0x0000001b023a7221 */ /* 0x000fe40000010000 */
[----:B------:R-:W2:Y:S01]  /*3ce0*/  MUFU.EX2 R25, R25 ;  /* 0x0000001900197308 */ /* 0x000ea20000000800 */
[----:B----4-:R-:W-:Y:S01]  /*3cf0*/  FADD.FTZ R13, R21, R54 ;  /* 0x00000036150d7221 */ /* 0x010fe20000010000 */
[----:B------:R-:W-:-:S06]  /*3d00*/  FADD.FTZ R27, R87, R58 ;  /* 0x0000003a571b7221 */ /* 0x000fcc0000010000 */
        /* <DEDUP_REMOVED lines=10> */
[----:B------:R1:W4:Y:S01]  /*3db0*/  MUFU.EX2 R89, R24 ;  /* 0x0000001800597308 */ /* 0x0003220000000800 */
[C---:B--2---:R-:W-:Y:S01]  /*3dc0*/  FADD.FTZ R58, R46.reuse, R13 ;  /* 0x0000000d2e3a7221 */ /* 0x044fe20000010000 */
[----:B------:R-:W-:-:S06]  /*3dd0*/  F2FP.BF16.F32.PACK_AB R187, R46, R29 ;  /* 0x0000001d2ebb723e */ /* 0x000fcc00000010ff */
[----:B------:R-:W2:Y:S01]  /*3de0*/  MUFU.EX2 R48, R43 ;  /* 0x0000002b00307308 */ /* 0x000ea20000000800 */
[----:B-1----:R-:W-:Y:S01]  /*3df0*/  FFMA.FTZ R24, R60, R0, -R73 ;  /* 0x000000003c187223 */ /* 0x002fe20000010849 */
[----:B------:R-:W-:Y:S01]  /*3e00*/  FADD.FTZ R60, R28, R27 ;  /* 0x0000001b1c3c7221 */ /* 0x000fe20000010000 */
[----:B---3--:R-:W-:-:S05]  /*3e10*/  FADD.FTZ R13, R33, R58 ;  /* 0x0000003a210d7221 */ /* 0x008fca0000010000 */
[----:B------:R-:W1:Y:S01]  /*3e20*/  MUFU.EX2 R34, R34 ;  /* 0x0000002200227308 */ /* 0x000e620000000800 */
[C---:B----4-:R-:W-:Y:S01]  /*3e30*/  FADD.FTZ R27, R89.reuse, R60 ;  /* 0x0000003c591b7221 */ /* 0x050fe20000010000 */
[----:B------:R-:W-:-:S06]  /*3e40*/  F2FP.BF16.F32.PACK_AB R176, R89, R28 ;  /* 0x0000001c59b0723e */ /* 0x000fcc00000010ff */
[----:B------:R-:W3:Y:S01]  /*3e50*/  MUFU.EX2 R37, R37 ;  /* 0x0000002500257308 */ /* 0x000ee20000000800 */
[C---:B--2---:R-:W-:Y:S01]  /*3e60*/  FADD.FTZ R58, R48.reuse, R13 ;  /* 0x0000000d303a7221 */ /* 0x044fe20000010000 */
[----:B------:R-:W-:-:S06]  /*3e70*/  F2FP.BF16.F32.PACK_AB R181, R48, R33 ;  /* 0x0000002130b5723e */ /* 0x000fcc00000010ff */
[----:B------:R2:W4:Y:S01]  /*3e80*/  MUFU.EX2 R91, R36 ;  /* 0x00000024005b7308 */ /* 0x0005220000000800 */
[----:B-1----:R-:W-:-:S07]  /*3e90*/  FADD.FTZ R60, R34, R27 ;  /* 0x0000001b223c7221 */ /* 0x002fce0000010000 */
[----:B------:R-:W1:Y:S01]  /*3ea0*/  MUFU.EX2 R50, R47 ;  /* 0x0000002f00327308 */ /* 0x000e620000000800 */
[----:B--2---:R-:W-:Y:S01]  /*3eb0*/  FFMA.FTZ R36, R64, R0, -R73 ;  /* 0x0000000040247223 */ /* 0x004fe20000010849 */
[----:B---3--:R-:W-:-:S06]  /*3ec0*/  FADD.FTZ R13, R37, R58 ;  /* 0x0000003a250d7221 */ /* 0x008fcc0000010000 */
[----:B------:R-:W2:Y:S01]  /*3ed0*/  MUFU.EX2 R38, R38 ;  /* 0x0000002600267308 */ /* 0x000ea20000000800 */
[C---:B----4-:R-:W-:Y:S01]  /*3ee0*/  FADD.FTZ R27, R91.reuse, R60 ;  /* 0x0000003c5b1b7221 */ /* 0x050fe20000010000 */
[----:B------:R-:W-:-:S06]  /*3ef0*/  F2FP.BF16.F32.PACK_AB R178, R91, R34 ;  /* 0x000000225bb2723e */ /* 0x000fcc00000010ff */
[----:B------:R-:W3:Y:S01]  /*3f00*/  MUFU.EX2 R41, R41 ;  /* 0x0000002900297308 */ /* 0x000ee20000000800 */
[C---:B-1----:R-:W-:Y:S01]  /*3f10*/  FADD.FTZ R20, R50.reuse, R13 ;  /* 0x0000000d32147221 */ /* 0x042fe20000010000 */
[----:B------:R-:W-:-:S06]  /*3f20*/  F2FP.BF16.F32.PACK_AB R183, R50, R37 ;  /* 0x0000002532b7723e */ /* 0x000fcc00000010ff */
[----:B------:R-:W1:Y:S01]  /*3f30*/  MUFU.EX2 R52, R51 ;  /* 0x0000003300347308 */ /* 0x000e620000000800 */
[----:B--2---:R-:W-:Y:S01]  /*3f40*/  FADD.FTZ R26, R38, R27 ;  /* 0x0000001b261a7221 */ /* 0x004fe20000010000 */
[----:B------:R-:W-:-:S03]  /*3f50*/  F2FP.BF16.F32.PACK_AB R172, R93, R38 ;  /* 0x000000265dac723e */ /* 0x000fc600000010ff */
[----:B------:R-:W-:-:S03]  /*3f60*/  FADD.FTZ R27, R93, R26 ;  /* 0x0000001a5d1b7221 */ /* 0x000fc60000010000 */
[----:B------:R-:W2:Y:S01]  /*3f70*/  MUFU.EX2 R24, R24 ;  /* 0x0000001800187308 */ /* 0x000ea20000000800 */
[----:B---3--:R-:W-:-:S07]  /*3f80*/  FADD.FTZ R13, R41, R20 ;  /* 0x00000014290d7221 */ /* 0x008fce0000010000 */
        /* <DEDUP_REMOVED lines=18> */
[----:B------:R-:W-:Y:S01]  /*40b0*/  VIADD R26, R14, UR42 ;  /* 0x0000002a0e1a7c36 */ /* 0x000fe20008000000 */
[----:B------:R-:W-:Y:S02]  /*40c0*/  F2FP.BF16.F32.PACK_AB R168, R65, R36 ;  /* 0x0000002441a8723e */ /* 0x000fe400000010ff */
[----:B------:R-:W-:Y:S02]  /*40d0*/  FADD.FTZ R24, R170, R27 ;  /* 0x0000001baa187221 */ /* 0x000fe40000010000 */
[----:B------:R-:W-:Y:S01]  /*40e0*/  R2UR UR14, R26 ;  /* 0x000000001a0e72ca */ /* 0x000fe200000e0000 */
[----:B------:R-:W1:Y:S01]  /*40f0*/  MUFU.EX2 R69, R69 ;  /* 0x0000004500457308 */ /* 0x000e620000000800 */
[C---:B--2---:R-:W-:Y:S01]  /*4100*/  FADD.FTZ R20, R56.reuse, R13 ;  /* 0x0000000d38147221 */ /* 0x044fe20000010000 */
[----:B------:R-:W-:-:S06]  /*4110*/  F2FP.BF16.F32.PACK_AB R173, R56, R3 ;  /* 0x0000000338ad723e */ /* 0x000fcc00000010ff */
[----:B------:R-:W2:Y:S01]  /*4120*/  MUFU.EX2 R12, R63 ;  /* 0x0000003f000c7308 */ /* 0x000ea20000000800 */
[----:B---3--:R-:W-:-:S03]  /*4130*/  FADD.FTZ R27, R49, R20 ;  /* 0x00000014311b7221 */ /* 0x008fc60000010000 */
[----:B------:R-:W-:-:S04]  /*4140*/  UIADD3 UR6, UR14, UR6, URZ ;  /* 0x000000060e067290 */ /* 0x000fc8000fffe03f */
        /* <DEDUP_REMOVED lines=9> */
[C---:B-1----:R-:W-:Y:S01]  /*41e0*/  FADD.FTZ R24, R2.reuse, R15 ;  /* 0x0000000f02187221 */ /* 0x042fe20000010000 */
[----:B------:R-:W-:Y:S01]  /*41f0*/  F2FP.BF16.F32.PACK_AB R169, R2, R53 ;  /* 0x0000003502a9723e */ /* 0x000fe200000010ff */
[----:B------:R-:W-:Y:S02]  /*4200*/  VIADD R15, R74, 0xfffffffe ;  /* 0xfffffffe4a0f7836 */ /* 0x000fe40000000000 */
[----:B--2---:R-:W-:-:S04]  /*4210*/  FADD.FTZ R3, R57, R24 ;  /* 0x0000001839037221 */ /* 0x004fc80000010000 */
[C---:B---3--:R-:W-:Y:S01]  /*4220*/  FADD.FTZ R12, R20.reuse, R3 ;  /* 0x00000003140c7221 */ /* 0x048fe20000010000 */
        /* <DEDUP_REMOVED lines=13> */
.L_x_3741:
[----:B------:R-:W-:-:S11]  /*4300*/  UISETP.NE.AND UP1, UPT, UR7, 0x1, UPT ;  /* 0x000000010700788c */ /* 0x000fd6000bf25270 */
[----:B------:R-:W-:Y:S02]  /*4310*/  @UP1 ULDC.64 UR14, c[0x0][0x9e8] ;  /* 0x00027a00000e1ab9 */ /* 0x000fe40000000a00 */
[----:B------:R-:W-:-:S04]  /*4320*/  UIMAD.WIDE.U32 UR18, UR11, UR14, URZ ;  /* 0x0000000e0b1272a5 */ /* 0x000fc8000f8e003f */
[----:B------:R-:W-:-:S12]  /*4330*/  @UP1 USHF.R.U32.HI UR11, URZ, UR15, UR19 ;  /* 0x0000000f3f0b1299 */ /* 0x000fd80008011613 */
.L_x_3742:
[----:B------:R-:W-:-:S04]  /*4340*/  UIMAD UR7, UR11, UR7, UR7 ;  /* 0x000000070b0772a4 */ /* 0x000fc8000f8e0207 */
[----:B------:R-:W-:-:S04]  /*4350*/  UISETP.LT.AND UP1, UPT, UR6, UR7, UPT ;  /* 0x000000070600728c */ /* 0x000fc8000bf21270 */
[----:B------:R-:W-:-:S12]  /*4360*/  USEL UR6, UR6, UR7, UP1 ;  /* 0x0000000706067287 */ /* 0x000fd80008800000 */
.L_x_3740:
[----:B------:R-:W-:Y:S01]  /*4370*/  UIMAD.WIDE UR6, UR6, 0x2aaaaaab, URZ ;  /* 0x2aaaaaab060678a5 */ /* 0x000fe2000f8e023f */
[----:B------:R-:W-:Y:S01]  /*4380*/  IMAD.MOV.U32 R3, RZ, RZ, 0x3f800000 ;  /* 0x3f800000ff037424 */ /* 0x000fe200078e00ff */
[----:B------:R-:W-:Y:S01]  /*4390*/  CS2R R118, SRZ ;  /* 0x0000000000767805 */ /* 0x000fe2000001ff00 */
[----:B------:R-:W-:Y:S01]  /*43a0*/  IMAD.MOV.U32 R2, RZ, RZ, 0x3f800000 ;  /* 0x3f800000ff027424 */ /* 0x000fe200078e00ff */
        /* <DEDUP_REMOVED lines=52> */
[----:B------:R-:W-:Y:S06]  /*46f0*/  @!P1 BRA `(.L_x_3743) ;  /* 0x0000002c00e09947 */ /* 0x000fec0003800000 */
[----:B------:R-:W-:Y:S01]  /*4700*/  IMAD.IADD R20, R7, 0x1, R14 ;  /* 0x0000000107147824 */ /* 0x000fe200078e020e */
[----:B------:R-:W-:Y:S01]  /*4710*/  ULDC UR45, c[0x0][0x9e4] ;  /* 0x00027900002d7ab9 */ /* 0x000fe20000000800 */
[----:B------:R-:W-:Y:S02]  /*4720*/  IMAD.MOV.U32 R3, RZ, RZ, 0x3f800000 ;  /* 0x3f800000ff037424 */ /* 0x000fe400078e00ff */
[----:B------:R-:W-:-:S07]  /*4730*/  IMAD.MOV.U32 R119, RZ, RZ, RZ ;  /* 0x000000ffff777224 */ /* 0x000fce00078e00ff */
.L_x_3760:
[----:B------:R-:W-:-:S04]  /*4740*/  UIADD3 UR7, UR36, 0x1, URZ ;  /* 0x0000000124077890 */ /* 0x000fc8000fffe03f */
[----:B------:R-:W-:-:S04]  /*4750*/  UISETP.NE.AND UP1, UPT, UR7, 0x2, UPT ;  /* 0x000000020700788c */ /* 0x000fc8000bf25270 */
[----:B------:R-:W-:Y:S02]  /*4760*/  USEL UR40, URZ, 0x1, UP1 ;  /* 0x000000013f287887 */ /* 0x000fe40008800000 */
[----:B------:R-:W-:Y:S02]  /*4770*/  USEL UR7, UR7, URZ, UP1 ;  /* 0x0000003f07077287 */ /* 0x000fe40008800000 */
[----:B------:R-:W-:Y:S01]  /*4780*/  ULOP3.LUT UR40, UR46, UR40, URZ, 0x3c, !UPT ;  /* 0x000000282e287292 */ /* 0x000fe2000f8e3c3f */
[----:B------:R-:W-:Y:S11]  /*4790*/  @!P0 BRA `(.L_x_3744) ;  /* 0x0000000000048947 */ /* 0x000ff60003800000 */
[----:B------:R-:W-:Y:S01]  /*47a0*/  BPT.TRAP 0x1 ;  /* 0x000000040000795c */ /* 0x000fe20000300000 */
.L_x_3744:
[----:B------:R-:W-:Y:S01]  /*47b0*/  ULEA UR38, UR7, UR37, 0x3 ;  /* 0x0000002507267291 */ /* 0x000fe2000f8e183f */
[----:B------:R-:W-:-:S05]  /*47c0*/  IMAD.U32 R0, RZ, RZ, UR40 ;  /* 0x00000028ff007e24 */ /* 0x000fca000f8e00ff */
[----:B------:R-:W-:-:S04]  /*47d0*/  SHF.L.U32 R0, R0, 0x1f, RZ ;  /* 0x0000001f00007819 */ /* 0x000fc800000006ff */
[----:B------:R1:W2:Y:S01]  /*47e0*/  SYNCS.PHASECHK.TRANS64.TRYWAIT P1, [UR38+0x30830], R0 ;  /* 0x03083000ff0075a7 */ /* 0x0002a20008020166 */
[----:B------:R-:W-:Y:S05]  /*47f0*/  @!P0 BRA `(.L_x_3745) ;  /* 0x0000000000048947 */ /* 0x000fea0003800000 */
[----:B------:R-:W-:Y:S01]  /*4800*/  BPT.TRAP 0x1 ;  /* 0x000000040000795c */ /* 0x000fe20000300000 */
.L_x_3745:
[----:B--2---:R-:W-:Y:S05]  /*4810*/  @P1 BRA `(.L_x_3746) ;  /* 0x0000000000081947 */ /* 0x004fea0003800000 */
[----:B------:R-:W2:Y:S02]  /*4820*/  SYNCS.PHASECHK.TRANS64.TRYWAIT P1, [UR38+0x30830], R0 ;  /* 0x03083000ff0075a7 */ /* 0x000ea40008020166 */
[----:B--2---:R-:W-:Y:S05]  /*4830*/  @!P1 BRA `(.L_x_3747) ;  /* 0x000000d800e09947 */ /* 0x004fea0003800000 */
.L_x_3746:
[----:B------:R-:W-:Y:S01]  /*4840*/  R2UR UR56, R10 ;  /* 0x000000000a3872ca */ /* 0x000fe200000e0000 */
[----:B------:R-:W-:Y:S01]  /*4850*/  UIMAD UR6, UR7, 0x900, UR39 ;  /* 0x00000900070678a4 */ /* 0x000fe2000f8e0227 */
        /* <DEDUP_REMOVED lines=13> */
[----:B------:R-:W-:Y:S01]  /*4930*/  HGMMA.64x96x16.F32.BF16 R120, gdesc[UR56], RZ, !UPT, gsb0 ;  /* 0x01600000387879f0 */ /* 0x000fe2000c0018ff */
[----:B------:R-:W-:Y:S01]  /*4940*/  UIADD3 UR58, UR6, 0x2, URZ ;  /* 0x00000002063a7890 */ /* 0x000fe2000fffe03f */
[-C--:B------:R-:W-:Y:S01]  /*4950*/  FMUL.FTZ R29, R29, R2.reuse ;  /* 0x000000021d1d7220 */ /* 0x080fe20000410000 */
        /* <DEDUP_REMOVED lines=106> */
[----:B------:R-:W-:Y:S01]  /*5000*/  HGMMA.64x96x16.F32.BF16 R120, gdesc[UR56], R120, gsb0 ;  /* 0x01600000387879f0 */ /* 0x000fe20008001878 */
[----:B------:R-:W-:Y:S01]  /*5010*/  R2UR UR56, R8 ;  /* 0x00000000083872ca */ /* 0x000fe200000e0000 */
[----:B------:R-:W-:Y:S01]  /*5020*/  UIADD3 UR58, UR6, 0x606, URZ ;  /* 0x00000606063a7890 */ /* 0x000fe2000fffe03f */
[----:B------:R-:W-:Y:S01]  /*5030*/  R2UR UR57, R9 ;  /* 0x00000000093972ca */ /* 0x000fe200000e0000 */
[----:B------:R-:W-:Y:S01]  /*5040*/  UMOV UR59, 0x40000040 ;  /* 0x40000040003b7882 */ /* 0x000fe20000000000 */
[-C--:B------:R-:W-:Y:S01]  /*5050*/  FMUL.FTZ R115, R115, R3.reuse ;  /* 0x0000000373737220 */ /* 0x080fe20000410000 */
[-C--:B------:R-:W-:Y:S01]  /*5060*/  FMUL.FTZ R118, R118, R3.reuse ;  /* 0x0000000376767220 */ /* 0x080fe20000410000 */
[----:B------:R-:W-:Y:S01]  /*5070*/  FMUL.FTZ R119, R119, R3 ;  /* 0x0000000377777220 */ /* 0x000fe20000410000 */
[----:B------:R-:W-:-:S02]  /*5080*/  WARPGROUP.DEPBAR.LE gsb0, 0x0 ;  /* 0x00008000000079c5 */ /* 0x000fc40000010000 */
        /* <DEDUP_REMOVED lines=30> */
[----:B------:R-:W-:Y:S05]  /*5270*/  @!P0 BRA `(.L_x_3748) ;  /* 0x0000000000048947 */ /* 0x000fea0003800000 */
[----:B------:R-:W-:Y:S01]  /*5280*/  BPT.TRAP 0x1 ;  /* 0x000000040000795c */ /* 0x000fe20000300000 */
.L_x_3748:
[----:B------:R-:W-:Y:S01]  /*5290*/  ULEA UR6, UR36, UR37, 0x3 ;  /* 0x0000002524067291 */ /* 0x000fe2000f8e183f */
[----:B-12---:R-:W-:-:S05]  /*52a0*/  IMAD.U32 R0, RZ, RZ, UR46 ;  /* 0x0000002eff007e24 */ /* 0x006fca000f8e00ff */
[----:B------:R-:W-:-:S04]  /*52b0*/  SHF.L.U32 R0, R0, 0x1f, RZ ;  /* 0x0000001f00007819 */ /* 0x000fc800000006ff */
[----:B------:R1:W2:Y:S01]  /*52c0*/  SYNCS.PHASECHK.TRANS64.TRYWAIT P1, [UR6+0x30850], R0 ;  /* 0x03085000ff0075a7 */ /* 0x0002a20008020146 */
[----:B------:R-:W-:Y:S05]  /*52d0*/  @!P0 BRA `(.L_x_3749) ;  /* 0x0000000000048947 */ /* 0x000fea0003800000 */
[----:B------:R-:W-:Y:S01]  /*52e0*/  BPT.TRAP 0x1 ;  /* 0x000000040000795c */ /* 0x000fe20000300000 */
.L_x_3749:
[----:B--2---:R-:W-:Y:S05]  /*52f0*/  @P1 BRA `(.L_x_3750) ;  /* 0x0000000000081947 */ /* 0x004fea0003800000 */
[----:B------:R-:W2:Y:S02]  /*5300*/  SYNCS.PHASECHK.TRANS64.TRYWAIT P1, [UR6+0x30850], R0 ;  /* 0x03085000ff0075a7 */ /* 0x000ea40008020146 */
[----:B--2---:R-:W-:Y:S05]  /*5310*/  @!P1 BRA `(.L_x_3751) ;  /* 0x000000d000409947 */ /* 0x004fea0003800000 */
.L_x_3750:
[----:B------:R-:W-:Y:S01]  /*5320*/  UIADD3 UR10, UR37, 0x400, URZ ;  /* 0x00000400250a7890 */ /* 0x000fe2000fffe03f */
[----:B------:R-:W-:Y:S01]  /*5330*/  WARPGROUP.ARRIVE ;  /* 0x00000000000079c5 */ /* 0x000fe20000000000 */
[----:B------:R-:W-:-:S05]  /*5340*/  UMOV UR11, 0x40000040 ;  /* 0x40000040000b7882 */ /* 0x000fca0000000000 */
[----:B------:R-:W3:Y:S01]  /*5350*/  S2R R210, SR_TID.X ;  /* 0x0000000000d27919 */ /* 0x000ee20000002100 */
[----:B------:R-:W-:Y:S01]  /*5360*/  USHF.R.U32.HI UR10, URZ, 0x4, UR10 ;  /* 0x000000043f0a7899 */ /* 0x000fe2000801160a */
[----:B-12---:R-:W-:Y:S01]  /*5370*/  IMAD.U32 R0, RZ, RZ, UR38 ;  /* 0x00000026ff007e24 */ /* 0x006fe2000f8e00ff */
[----:B------:R-:W-:Y:S01]  /*5380*/  ULDC UR18, c[0x0][0x2e0] ;  /* 0x0000b80000127ab9 */ /* 0x000fe20000000800 */
[----:B------:R-:W-:Y:S01]  /*5390*/  IMAD R2, R15, -0x60, RZ ;  /* 0xffffffa00f027824 */ /* 0x000fe200078e02ff */
[----:B------:R-:W-:Y:S01]  /*53a0*/  ULOP3.LUT UR10, UR10, 0x3fff, URZ, 0xc0, !UPT ;  /* 0x00003fff0a0a7892 */ /* 0x000fe2000f8ec03f */
[----:B------:R-:W-:Y:S02]  /*53b0*/  ULDC UR15, c[0x0][0x9dc] ;  /* 0x00027700000f7ab9 */ /* 0x000fe40000000800 */
[----:B------:R-:W-:Y:S01]  /*53c0*/  IMAD R3, R17, UR18, R2 ;  /* 0x0000001211037c24 */ /* 0x000fe2000f8e0202 */
[----:B------:R-:W-:-:S04]  /*53d0*/  ULOP3.LUT UR10, UR10, 0x3000000, URZ, 0xfc, !UPT ;  /* 0x030000000a0a7892 */ /* 0x000fc8000f8efc3f */
[----:B------:R-:W-:-:S07]  /*53e0*/  UIMAD UR14, UR36, 0x900, UR10 ;  /* 0x00000900240e78a4 */ /* 0x000fce000f8e020a */
[----:B------:R-:W-:Y:S02]  /*53f0*/  UMOV UR10, UR14 ;  /* 0x0000000e000a7c82 */ /* 0x000fe40008000000 */
[----:B------:R-:W-:Y:S01]  /*5400*/  HGMMA.64x192x16.F32.BF16 R24, R188, gdesc[UR8].tnspB, R24, gsb0 ;  /* 0x42e00008bc187df0 */ /* 0x000fe20008001818 */
[----:B------:R-:W-:Y:S01]  /*5410*/  UIADD3 UR10, UR14, 0x80, URZ ;  /* 0x000000800e0a7890 */ /* 0x000fe2000fffe03f */
[----:B------:R-:W-:Y:S01]  /*5420*/  UMOV UR11, 0x40000040 ;  /* 0x40000040000b7882 */ /* 0x000fe20000000000 */
[----:B---3--:R-:W-:-:S13]  /*5430*/  LOP3.LUT P1, RZ, R210, 0x7f, RZ, 0xc0, !PT ;  /* 0x0000007fd2ff7812 */ /* 0x008fda000782c0ff */
[----:B------:R-:W-:-:S05]  /*5440*/  @!P1 VIADD R0, R0, 0x30840 ;  /* 0x0003084000009836 */ /* 0x000fca0000000000 */
[----:B------:R-:W-:Y:S01]  /*5450*/  @!P1 PRMT R0, RZ, 0x654, R0 ;  /* 0x00000654ff009816 */ /* 0x000fe20000000000 */
        /* <DEDUP_REMOVED lines=23> */
[----:B------:R-:W-:Y:S01]  /*55d0*/  UMOV UR10, UR15 ;  /* 0x0000000f000a7c82 */ /* 0x000fe20008000000 */
[----:B------:R-:W-:Y:S01]  /*55e0*/  ULDC UR15, c[0x0][0x9e0] ;  /* 0x00027800000f7ab9 */ /* 0x000fe20000000800 */
[----:B------:R-:W-:Y:S01]  /*55f0*/  ULOP3.LUT UR11, URZ, UR10, URZ, 0x33, !UPT ;  /* 0x0000000a3f0b7292 */ /* 0x000fe2000f8e333f */
[----:B------:R-:W-:Y:S02]  /*5600*/  WARPGROUP.DEPBAR.LE gsb0, 0x0 ;  /* 0x00008000000079c5 */ /* 0x000fe40000010000 */
[----:B------:R-:W1:Y:S01]  /*5610*/  LDC R168, c[0x0][0x288] ;  /* 0x0000a200ffa87b82 */ /* 0x000e620000000800 */
[----:B------:R2:W-:Y:S01]  /*5620*/  @!P1 SYNCS.ARRIVE.TRANS64.RED.A1T0 RZ, [R0+URZ], RZ ;  /* 0x000000ff00ff99a7 */ /* 0x0005e2000810043f */
[----:B------:R-:W-:Y:S01]  /*5630*/  PLOP3.LUT P1, PT, PT, PT, UP0, 0x40, 0x0 ;  /* 0x000000000000781c */ /* 0x000fe20003f2e808 */
[----:B--2---:R-:W-:Y:S01]  /*5640*/  IMAD R0, R16, -0x2, R2 ;  /* 0xfffffffe10007824 */ /* 0x004fe200078e0202 */
[----:B-1----:R-:W-:-:S05]  /*5650*/  IADD3 R3, R3, 0x1, -R168 ;  /* 0x0000000103037810 */ /* 0x002fca0007ffe8a8 */
[----:B------:R-:W-:-:S04]  /*5660*/  IMAD R3, R16, -0x2, R3 ;  /* 0xfffffffe10037824 */ /* 0x000fc800078e0203 */
[C---:B------:R-:W-:Y:S02]  /*5670*/  VIADD R168, R3.reuse, UR15 ;  /* 0x0000000f03a87c36 */ /* 0x040fe40008000000 */
[----:B------:R-:W-:Y:S02]  /*5680*/  VIADD R21, R3, UR11 ;  /* 0x0000000b03157c36 */ /* 0x000fe40008000000 */
[C---:B------:R-:W-:Y:S02]  /*5690*/  IMAD.IADD R172, R7.reuse, 0x1, R168 ;  /* 0x0000000107ac7824 */ /* 0x040fe400078e02a8 */
[----:B------:R-:W-:Y:S01]  /*56a0*/  IMAD.IADD R170, R7, 0x1, R21 ;  /* 0x0000000107aa7824 */ /* 0x000fe200078e0215 */
[----:B------:R-:W-:Y:S06]  /*56b0*/  @P1 BRA `(.L_x_3752) ;  /* 0x0000000000581947 */ /* 0x000fec0003800000 */
[----:B------:R-:W-:Y:S01]  /*56c0*/  ISETP.GT.AND P1, PT, R20, -0x1, PT ;  /* 0xffffffff1400780c */ /* 0x000fe20003f24270 */
[----:B------:R-:W-:-:S12]  /*56d0*/  BSSY B0, `(.L_x_3753) ;  /* 0x0000011000007945 */ /* 0x000fd80003800000 */
        /* <DEDUP_REMOVED lines=9> */
.L_x_3754:
[----:B------:R-:W-:-:S05]  /*5770*/  IMAD.U32 R169, RZ, RZ, UR45 ;  /* 0x0000002dffa97e24 */ /* 0x000fca000f8e00ff */
[----:B------:R-:W-:-:S13]  /*5780*/  ISETP.NE.AND P1, PT, R169, 0x1, PT ;  /* 0x00000001a900780c */ /* 0x000fda0003f25270 */
[----:B------:R-:W1:Y:S01]  /*5790*/  @P1 LDC.64 R174, c[0x0][0x9e8] ;  /* 0x00027a00ffae1b82 */ /* 0x000e620000000a00 */
[----:B------:R-:W-:-:S04]  /*57a0*/  @P1 IMAD.IADD R3, R7, 0x1, R14 ;  /* 0x0000000107031824 */ /* 0x000fc800078e020e */
[----:B-1----:R-:W-:-:S04]  /*57b0*/  @P1 IMAD.HI.U32 R174, R3, R174, RZ ;  /* 0x000000ae03ae1227 */ /* 0x002fc800078e00ff */
[----:B------:R-:W-:Y:S01]  /*57c0*/  IMAD.MOV.U32 R3, RZ, RZ, R20 ;  /* 0x000000ffff037224 */ /* 0x000fe200078e0014 */
[----:B------:R-:W-:-:S07]  /*57d0*/  @P1 SHF.R.U32.HI R3, RZ, R175, R174 ;  /* 0x000000afff031219 */ /* 0x000fce00000116ae */
.L_x_3755:
[----:B------:R-:W-:Y:S05]  /*57e0*/  BSYNC B0 ;  /* 0x0000000000007941 */ /* 0x000fea0003800000 */
.L_x_3753:
[----:B------:R-:W-:-:S05]  /*57f0*/  IMAD R3, R3, R169, R0 ;  /* 0x000000a903037224 */ /* 0x000fca00078e0200 */
[----:B------:R-:W-:Y:S02]  /*5800*/  VIADDMNMX R172, R3, R169, R172, PT ;  /* 0x000000a903ac7246 */ /* 0x000fe400038001ac */
[----:B------:R-:W-:-:S07]  /*5810*/  VIMNMX R170, R170, R3, !PT ;  /* 0x00000003aaaa7248 */ /* 0x000fce0007fe0100 */
.L_x_3752:
        /* <DEDUP_REMOVED lines=109> */
[----:B------:R-:W-:Y:S01]  /*5ef0*/  FSEL R124, R120, -INF , !P6 ;  /* 0xff800000787c7808 */ /* 0x000fe20007000000 */
[----:B------:R-:W-:Y:S01]  /*5f00*/  IMAD.IADD R120, R6, 0x1, R21 ;  /* 0x0000000106787824 */ /* 0x000fe200078e0215 */
[----:B------:R-:W-:Y:S01]  /*5f10*/  ISETP.GE.AND P6, PT, R2, 0x5a, PT ;  /* 0x0000005a0200780c */ /* 0x000fe20003fc6270 */
[----:B------:R-:W-:-:S03]  /*5f20*/  IMAD.IADD R2, R6, 0x1, R168 ;  /* 0x0000000106027824 */ /* 0x000fc600078e02a8 */
[----:B------:R-:W-:Y:S02]  /*5f30*/  P2R R128, PR, RZ, 0x40 ;  /* 0x00000040ff807803 */ /* 0x000fe40000000000 */
[----:B------:R-:W-:-:S04]  /*5f40*/  ISETP.GT.AND P6, PT, R170, 0x59, !P6 ;  /* 0x00000059aa00780c */ /* 0x000fc800077c4270 */
[----:B------:R-:W-:-:S04]  /*5f50*/  ISETP.LT.OR P6, PT, R172, 0x5a, P6 ;  /* 0x0000005aac00780c */ /* 0x000fc800037c1670 */
[----:B------:R-:W-:Y:S02]  /*5f60*/  FSEL R165, R165, -INF , !P6 ;  /* 0xff800000a5a57808 */ /* 0x000fe40007000000 */
[----:B------:R-:W-:-:S13]  /*5f70*/  PLOP3.LUT P6, PT, PT, PT, UP0, 0x40, 0x0 ;  /* 0x000000000000781c */ /* 0x000fda0003fce808 */
[----:B------:R-:W-:Y:S05]  /*5f80*/  @P6 BRA `(.L_x_3756) ;  /* 0x0000000000546947 */ /* 0x000fea0003800000 */
        /* <DEDUP_REMOVED lines=12> */
.L_x_3758:
[----:B------:R-:W-:-:S05]  /*6050*/  IMAD.U32 R132, RZ, RZ, UR45 ;  /* 0x0000002dff847e24 */ /* 0x000fca000f8e00ff */
[----:B------:R-:W-:-:S13]  /*6060*/  ISETP.NE.AND P6, PT, R132, 0x1, PT ;  /* 0x000000018400780c */ /* 0x000fda0003fc5270 */
[----:B------:R-:W1:Y:S02]  /*6070*/  @P6 LDC.64 R188, c[0x0][0x9e8] ;  /* 0x00027a00ffbc6b82 */ /* 0x000e640000000a00 */
[----:B-1----:R-:W-:-:S05]  /*6080*/  @P6 IMAD.HI.U32 R188, R21, R188, RZ ;  /* 0x000000bc15bc6227 */ /* 0x002fca00078e00ff */
[----:B------:R-:W-:-:S07]  /*6090*/  @P6 SHF.R.U32.HI R21, RZ, R189, R188 ;  /* 0x000000bdff156219 */ /* 0x000fce00000116bc */
.L_x_3759:
[----:B------:R-:W-:Y:S05]  /*60a0*/  BSYNC B0 ;  /* 0x0000000000007941 */ /* 0x000fea0003800000 */
.L_x_3757:
[----:B------:R-:W-:-:S05]  /*60b0*/  IMAD R21, R21, R132, R0 ;  /* 0x0000008415157224 */ /* 0x000fca00078e0200 */
[----:B------:R-:W-:Y:S02]  /*60c0*/  VIADDMNMX R2, R21, R132, R2, PT ;  /* 0x0000008415027246 */ /* 0x000fe40003800102 */
[----:B------:R-:W-:-:S07]  /*60d0*/  VIMNMX R120, R120, R21, !PT ;  /* 0x0000001578787248 */ /* 0x000fce0007fe0100 */
.L_x_3756:
[C---:B------:R-:W-:Y:S01]  /*60e0*/  ISETP.GT.AND P1, PT, R120.reuse, 0x1, !P1 ;  /* 0x000000017800780c */ /* 0x040fe20004f24270 */
[----:B------:R-:W-:Y:S01]  /*60f0*/  UMOV UR46, UR40 ;  /* 0x00000028002e7c82 */ /* 0x000fe20008000000 */
[----:B------:R-:W-:Y:S01]  /*6100*/  ISETP.GT.AND P2, PT, R120, 0x8, !P2 ;  /* 0x000000087800780c */ /* 0x000fe20005744270 */
[----:B------:R-:W-:Y:S01]  /*6110*/  UMOV UR36, UR7 ;  /* 0x0000000700247c82 */ /* 0x000fe20008000000 */
[C---:B------:R-:W-:Y:S02]  /*6120*/  ISETP.LT.OR P1, PT, R2.reuse, 0x2, P1 ;  /* 0x000000020200780c */ /* 0x040fe40000f21670 */
[----:B------:R-:W-:Y:S02]  /*6130*/  ISETP.LT.OR P2, PT, R2, 0x9, P2 ;  /* 0x000000090200780c */ /* 0x000fe40001741670 */
[----:B------:R-:W-:Y:S02]  /*6140*/  FSEL R217, R123, -INF , !P1 ;  /* 0xff8000007bd97808 */ /* 0x000fe40004800000 */
[----:B------:R-:W-:-:S02]  /*6150*/  ISETP.NE.AND P1, PT, R174, RZ, PT ;  /* 0x000000ffae00720c */ /* 0x000fc40003f25270 */
[----:B------:R-:W-:Y:S02]  /*6160*/  FSEL R189, R126, -INF , !P2 ;  /* 0xff8000007ebd7808 */ /* 0x000fe40005000000 */
[----:B------:R-:W-:Y:S02]  /*6170*/  ISETP.GT.AND P1, PT, R120, 0x9, !P1 ;  /* 0x000000097800780c */ /* 0x000fe40004f24270 */
[----:B------:R-:W-:Y:S02]  /*6180*/  ISETP.NE.AND P2, PT, R191, RZ, PT ;  /* 0x000000ffbf00720c */ /* 0x000fe40003f45270 */
[----:B------:R-:W-:Y:S02]  /*6190*/  ISETP.LT.OR P1, PT, R2, 0xa, P1 ;  /* 0x0000000a0200780c */ /* 0x000fe40000f21670 */
[----:B------:R-:W-:Y:S02]  /*61a0*/  ISETP.NE.AND P6, PT, R205, RZ, PT ;  /* 0x000000ffcd00720c */ /* 0x000fe40003fc5270 */
        /* <DEDUP_REMOVED lines=22> */
[----:B------:R-:W-:Y:S02]  /*6310*/  ISETP.GT.AND P1, PT, R120, 0x19, !P2 ;  /* 0x000000197800780c */ /* 0x000fe40005724270 */
[----:B------:R-:W-:Y:S02]  /*6320*/  FMNMX.FTZ R0, R171, R0, !PT ;  /* 0x00000000ab007209 */ /* 0x000fe40007810000 */
[----:B------:R-:W-:-:S02]  /*6330*/  ISETP.LT.OR P1, PT, R2, 0x1a, P1 ;  /* 0x0000001a0200780c */ /* 0x000fc40000f21670 */
[----:B------:R-:W-:Y:S02]  /*6340*/  FMNMX.FTZ R0, R169, R0, !PT ;  /* 0x00000000a9007209 */ /* 0x000fe40007810000 */
[----:B------:R-:W-:Y:S02]  /*6350*/  FSEL R211, R135, -INF , !P1 ;  /* 0xff80000087d37808 */ /* 0x000fe40004800000 */
[----:B------:R-:W-:Y:S02]  /*6360*/  ISETP.GT.AND P1, PT, R120, 0x20, !P6 ;  /* 0x000000207800780c */ /* 0x000fe40007724270 */
[----:B------:R-:W-:Y:S02]  /*6370*/  FMNMX.FTZ R0, R141, R0, !PT ;  /* 0x000000008d007209 */ /* 0x000fe40007810000 */
[----:B------:R-:W-:Y:S02]  /*6380*/  ISETP.LT.OR P1, PT, R2, 0x21, P1 ;  /* 0x000000210200780c */ /* 0x000fe40000f21670 */
[----:B------:R-:W-:-:S02]  /*6390*/  FMNMX.FTZ R0, R3, R0, !PT ;  /* 0x0000000003007209 */ /* 0x000fc40007810000 */
[----:B------:R-:W-:Y:S01]  /*63a0*/  FSEL R205, R138, -INF , !P1 ;  /* 0xff8000008acd7808 */ /* 0x000fe20004800000 */
[----:B------:R-:W-:Y:S01]  /*63b0*/  IMAD.U32 R138, RZ, RZ, UR6 ;  /* 0x00000006ff8a7e24 */ /* 0x000fe2000f8e00ff */
        /* <DEDUP_REMOVED lines=22> */
[----:B------:R-:W-:-:S02]  /*6520*/  ISETP.NE.AND P2, PT, R206, RZ, PT ;  /* 0x000000ffce00720c */ /* 0x000fc40003f45270 */
[----:B------:R-:W-:Y:S02]  /*6530*/  ISETP.GT.AND P1, PT, R120, 0x30, !P1 ;  /* 0x000000307800780c */ /* 0x000fe40004f24270 */
[----:B------:R-:W-:Y:S02]  /*6540*/  FMNMX.FTZ R0, R137, R0, !PT ;  /* 0x0000000089007209 */ /* 0x000fe40007810000 */
[----:B------:R-:W-:Y:S02]  /*6550*/  ISETP.LT.OR P1, PT, R2, 0x31, P1 ;  /* 0x000000310200780c */ /* 0x000fe40000f21670 */
[----:B------:R-:W-:Y:S02]  /*6560*/  FMNMX.FTZ R126, R165, R0, !PT ;  /* 0x00000000a57e7209 */ /* 0x000fe40007810000 */
[----:B------:R-:W-:Y:S01]  /*6570*/  FSEL R135, R146, -INF , !P1 ;  /* 0xff80000092877808 */ /* 0x000fe20004800000 */
[----:B------:R-:W1:Y:S01]  /*6580*/  LDC R0, c[0x0][0x988] ;  /* 0x00026200ff007b82 */ /* 0x000e620000000800 */
[----:B------:R-:W-:Y:S01]  /*6590*/  ISETP.NE.AND P1, PT, R144, RZ, PT ;  /* 0x000000ff9000720c */ /* 0x000fe20003f25270 */
[----:B------:R-:W2:Y:S01]  /*65a0*/  SHFL.BFLY PT, R21, R126, 0x2, 0x1f ;  /* 0x0c401f007e157f89 */ /* 0x000ea200000e0000 */
[----:B------:R-:W-:-:S02]  /*65b0*/  ISETP.NE.AND P6, PT, R208, RZ, PT ;  /* 0x000000ffd000720c */ /* 0x000fc40003fc5270 */
[C---:B------:R-:W-:Y:S02]  /*65c0*/  ISETP.GT.AND P1, PT, R120.reuse, 0x31, !P1 ;  /* 0x000000317800780c */ /* 0x040fe40004f24270 */
[----:B------:R-:W-:Y:S02]  /*65d0*/  ISETP.GT.AND P3, PT, R120, 0x50, !P3 ;  /* 0x000000507800780c */ /* 0x000fe40005f64270 */
[----:B------:R-:W-:Y:S02]  /*65e0*/  ISETP.LT.OR P1, PT, R2, 0x32, P1 ;  /* 0x000000320200780c */ /* 0x000fe40000f21670 */
[----:B------:R-:W-:Y:S02]  /*65f0*/  ISETP.GT.AND P4, PT, R120, 0x51, !P4 ;  /* 0x000000517800780c */ /* 0x000fe40006784270 */
[----:B------:R-:W-:Y:S02]  /*6600*/  FSEL R147, R147, -INF , !P1 ;  /* 0xff80000093937808 */ /* 0x000fe40004800000 */
[----:B------:R-:W-:-:S02]  /*6610*/  ISETP.NE.AND P1, PT, R186, RZ, PT ;  /* 0x000000ffba00720c */ /* 0x000fc40003f25270 */
[----:B------:R-:W-:Y:S02]  /*6620*/  ISETP.LT.OR P3, PT, R2, 0x51, P3 ;  /* 0x000000510200780c */ /* 0x000fe40001f61670 */
[C---:B------:R-:W-:Y:S02]  /*6630*/  ISETP.GT.AND P1, PT, R120.reuse, 0x38, !P1 ;  /* 0x000000387800780c */ /* 0x040fe40004f24270 */
[----:B------:R-:W-:Y:S02]  /*6640*/  ISETP.GT.AND P5, PT, R120, 0x58, !P5 ;  /* 0x000000587800780c */ /* 0x000fe40006fa4270 */
[C---:B------:R-:W-:Y:S02]  /*6650*/  ISETP.LT.OR P1, PT, R2.reuse, 0x39, P1 ;  /* 0x000000390200780c */ /* 0x040fe40000f21670 */
[----:B------:R-:W-:Y:S02]  /*6660*/  ISETP.LT.OR P4, PT, R2, 0x52, P4 ;  /* 0x000000520200780c */ /* 0x000fe40002781670 */
[----:B------:R-:W-:-:S02]  /*6670*/  FSEL R131, R150, -INF , !P1 ;  /* 0xff80000096837808 */ /* 0x000fc40004800000 */
[----:B------:R-:W-:Y:S02]  /*6680*/  ISETP.NE.AND P1, PT, R148, RZ, PT ;  /* 0x000000ff9400720c */ /* 0x000fe40003f25270 */
[----:B--2---:R-:W-:Y:S02]  /*6690*/  FMNMX.FTZ R130, R126, R21, !PT ;  /* 0x000000157e827209 */ /* 0x004fe40007810000 */
[----:B------:R-:W-:Y:S02]  /*66a0*/  ISETP.GT.AND P1, PT, R120, 0x39, !P1 ;  /* 0x000000397800780c */ /* 0x000fe40004f24270 */
[C---:B------:R-:W-:Y:S01]  /*66b0*/  ISETP.LT.OR P5, PT, R2.reuse, 0x59, P5 ;  /* 0x000000590200780c */ /* 0x040fe20002fa1670 */
[----:B------:R-:W2:Y:S01]  /*66c0*/  SHFL.BFLY PT, R21, R130, 0x1, 0x1f ;  /* 0x0c201f0082157f89 */ /* 0x000ea200000e0000 */
[----:B------:R-:W-:-:S04]  /*66d0*/  ISETP.LT.OR P1, PT, R2, 0x3a, P1 ;  /* 0x0000003a0200780c */ /* 0x000fc80000f21670 */
[----:B------:R-:W-:Y:S02]  /*66e0*/  FSEL R151, R151, -INF , !P1 ;  /* 0xff80000097977808 */ /* 0x000fe40004800000 */
[----:B------:R-:W-:-:S04]  /*66f0*/  ISETP.NE.AND P1, PT, R190, RZ, PT ;  /* 0x000000ffbe00720c */ /* 0x000fc80003f25270 */
[----:B------:R-:W-:-:S04]  /*6700*/  ISETP.GT.AND P1, PT, R120, 0x40, !P1 ;  /* 0x000000407800780c */ /* 0x000fc80004f24270 */
[----:B------:R-:W-:-:S04]  /*6710*/  ISETP.LT.OR P1, PT, R2, 0x41, P1 ;  /* 0x000000410200780c */ /* 0x000fc80000f21670 */
[----:B------:R-:W-:Y:S02]  /*6720*/  FSEL R127, R154, -INF , !P1 ;  /* 0xff8000009a7f7808 */ /* 0x000fe40004800000 */
[----:B------:R-:W-:Y:S02]  /*6730*/  ISETP.NE.AND P1, PT, R152, RZ, PT ;  /* 0x000000ff9800720c */ /* 0x000fe40003f25270 */
[----:B--2---:R-:W-:Y:S02]  /*6740*/  FMNMX.FTZ R21, R130, R21, !PT ;  /* 0x0000001582157209 */ /* 0x004fe40007810000 */
[----:B------:R-:W-:-:S04]  /*6750*/  ISETP.GT.AND P1, PT, R120, 0x41, !P1 ;  /* 0x000000417800780c */ /* 0x000fc80004f24270 */
[----:B------:R-:W-:-:S04]  /*6760*/  ISETP.LT.OR P1, PT, R2, 0x42, P1 ;  /* 0x000000420200780c */ /* 0x000fc80000f21670 */
[----:B------:R-:W-:Y:S02]  /*6770*/  FSEL R155, R155, -INF , !P1 ;  /* 0xff8000009b9b7808 */ /* 0x000fe40004800000 */
[----:B------:R-:W-:-:S04]  /*6780*/  ISETP.GT.AND P1, PT, R120, 0x48, !P2 ;  /* 0x000000487800780c */ /* 0x000fc80005724270 */
[----:B------:R-:W-:-:S04]  /*6790*/  ISETP.LT.OR P1, PT, R2, 0x49, P1 ;  /* 0x000000490200780c */ /* 0x000fc80000f21670 */
[----:B------:R-:W-:Y:S02]  /*67a0*/  FSEL R123, R158, -INF , !P1 ;  /* 0xff8000009e7b7808 */ /* 0x000fe40004800000 */
[----:B------:R-:W-:Y:S02]  /*67b0*/  ISETP.GT.AND P1, PT, R120, 0x49, !P6 ;  /* 0x000000497800780c */ /* 0x000fe40007724270 */
[----:B------:R-:W-:Y:S02]  /*67c0*/  ISETP.NE.AND P6, PT, R156, RZ, PT ;  /* 0x000000ff9c00720c */ /* 0x000fe40003fc5270 */
[----:B------:R-:W-:-:S04]  /*67d0*/  ISETP.LT.OR P1, PT, R2, 0x4a, P1 ;  /* 0x0000004a0200780c */ /* 0x000fc80000f21670 */
[----:B------:R-:W-:Y:S02]  /*67e0*/  FSEL R159, R159, -INF , !P1 ;  /* 0xff8000009f9f7808 */ /* 0x000fe40004800000 */
[----:B------:R-:W-:Y:S02]  /*67f0*/  ISETP.GT.AND P1, PT, R120, RZ, !P6 ;  /* 0x000000ff7800720c */ /* 0x000fe40007724270 */
[----:B------:R-:W-:Y:S02]  /*6800*/  ISETP.NE.AND P6, PT, R128, RZ, PT ;  /* 0x000000ff8000720c */ /* 0x000fe40003fc5270 */
[----:B------:R-:W-:Y:S02]  /*6810*/  ISETP.LT.OR P1, PT, R2, 0x1, P1 ;  /* 0x000000010200780c */ /* 0x000fe40000f21670 */
[----:B------:R-:W-:Y:S02]  /*6820*/  ISETP.GT.AND P2, PT, R120, 0x59, !P6 ;  /* 0x000000597800780c */ /* 0x000fe40007744270 */
[----:B------:R-:W-:Y:S01]  /*6830*/  FSEL R221, R122, -INF , !P1 ;  /* 0xff8000007add7808 */ /* 0x000fe20004800000 */
[C---:B-1----:R-:W-:Y:S01]  /*6840*/  FMUL.FTZ R122, R21.reuse, R0 ;  /* 0x00000000157a7220 */ /* 0x042fe20000410000 */
[----:B------:R-:W-:-:S02]  /*6850*/  FSETP.NEU.FTZ.AND P1, PT, R21, -INF , PT ;  /* 0xff8000001500780b */ /* 0x000fc40003f3d000 */
[----:B------:R-:W-:Y:S02]  /*6860*/  FMNMX.FTZ R126, R221, R4, !PT ;  /* 0x00000004dd7e7209 */ /* 0x000fe40007810000 */
[----:B------:R-:W-:Y:S02]  /*6870*/  FSEL R122, R122, RZ, P1 ;  /* 0x000000ff7a7a7208 */ /* 0x000fe40000800000 */
[----:B------:R-:W-:Y:S02]  /*6880*/  FMNMX.FTZ R126, R217, R126, !PT ;  /* 0x0000007ed97e7209 */ /* 0x000fe40007810000 */
        /* <DEDUP_REMOVED lines=8> */
[----:B------:R-:W-:Y:S01]  /*6910*/  FSEL R171, R163, -INF , !P4 ;  /* 0xff800000a3ab7808 */ /* 0x000fe20006000000 */
[--C-:B------:R-:W-:Y:S01]  /*6920*/  FFMA.FTZ R172, R125, R0, -R122.reuse ;  /* 0x000000007dac7223 */ /* 0x100fe2000001087a */
[----:B------:R-:W-:Y:S01]  /*6930*/  FMNMX.FTZ R126, R207, R126, !PT ;  /* 0x0000007ecf7e7209 */ /* 0x000fe20007810000 */
[----:B------:R1:W-:Y:S01]  /*6940*/  MUFU.EX2 R163, R120 ;  /* 0x0000007800a37308 */ /* 0x0003e20000000800 */
[----:B------:R-:W-:Y:S01]  /*6950*/  FSEL R177, R166, -INF , !P5 ;  /* 0xff800000a6b17808 */ /* 0x000fe20006800000 */
[--C-:B------:R-:W-:Y:S01]  /*6960*/  FFMA.FTZ R219, R124, R0, -R122.reuse ;  /* 0x000000007cdb7223 */ /* 0x100fe2000001087a */
[----:B------:R-:W-:Y:S01]  /*6970*/  FMNMX.FTZ R126, R213, R126, !PT ;  /* 0x0000007ed57e7209 */ /* 0x000fe20007810000 */
[-CC-:B------:R-:W-:Y:S01]  /*6980*/  FFMA.FTZ R188, R187, R0.reuse, -R122.reuse ;  /* 0x00000000bbbc7223 */ /* 0x180fe2000001087a */
[----:B------:R-:W-:Y:S01]  /*6990*/  FSEL R167, R167, -INF , !P2 ;  /* 0xff800000a7a77808 */ /* 0x000fe20005000000 */
[--C-:B------:R-:W-:Y:S01]  /*69a0*/  FFMA.FTZ R190, R185, R0, -R122.reuse ;  /* 0x00000000b9be7223 */ /* 0x100fe2000001087a */
[----:B------:R-:W-:Y:S01]  /*69b0*/  FMNMX.FTZ R126, R191, R126, !PT ;  /* 0x0000007ebf7e7209 */ /* 0x000fe20007810000 */
[----:B------:R-:W-:Y:S01]  /*69c0*/  MUFU.EX2 R219, R219 ;  /* 0x000000db00db7308 */ /* 0x000fe20000000800 */
[----:B-1----:R-:W-:Y:S01]  /*69d0*/  FSEL R120, R21, RZ, P1 ;  /* 0x000000ff15787208 */ /* 0x002fe20000800000 */
[--C-:B------:R-:W-:Y:S01]  /*69e0*/  FFMA.FTZ R183, R183, R0, -R122.reuse ;  /* 0x00000000b7b77223 */ /* 0x100fe2000001087a */
[----:B------:R-:W-:Y:S01]  /*69f0*/  FMNMX.FTZ R126, R211, R126, !PT ;  /* 0x0000007ed37e7209 */ /* 0x000fe20007810000 */
[-CC-:B------:R-:W-:Y:S01]  /*6a00*/  FFMA.FTZ R184, R181, R0.reuse, -R122.reuse ;  /* 0x00000000b5b87223 */ /* 0x180fe2000001087a */
[-CC-:B------:R-:W-:Y:S01]  /*6a10*/  FFMA.FTZ R179, R179, R0.reuse, -R122.reuse ;  /* 0x00000000b3b37223 */ /* 0x180fe2000001087a */
[--C-:B------:R-:W-:Y:S01]  /*6a20*/  FFMA.FTZ R170, R137, R0, -R122.reuse ;  /* 0x0000000089aa7223 */ /* 0x100fe2000001087a */
[----:B------:R-:W-:Y:S01]  /*6a30*/  FMNMX.FTZ R126, R205, R126, !PT ;  /* 0x0000007ecd7e7209 */ /* 0x000fe20007810000 */
[----:B------:R-:W-:Y:S01]  /*6a40*/  MUFU.EX2 R188, R188 ;  /* 0x000000bc00bc7308 */ /* 0x000fe20000000800 */
        /* <DEDUP_REMOVED lines=16> */
[----:B------:R-:W-:Y:S01]  /*6b50*/  FFMA.FTZ R133, R161, R0, -R122 ;  /* 0x00000000a1857223 */ /* 0x000fe2000001087a */
[----:B------:R-:W-:-:S02]  /*6b60*/  LOP3.LUT P6, RZ, R210, 0x7f, RZ, 0xc0, !PT ;  /* 0x0000007fd2ff7812 */ /* 0x000fc400078cc0ff */
[----:B------:R-:W-:-:S04]  /*6b70*/  FMNMX.FTZ R126, R147, R126, !PT ;  /* 0x0000007e937e7209 */ /* 0x000fc80007810000 */
[----:B------:R-:W-:Y:S01]  /*6b80*/  FMNMX.FTZ R126, R131, R126, !PT ;  /* 0x0000007e837e7209 */ /* 0x000fe20007810000 */
[----:B------:R-:W-:Y:S03]  /*6b90*/  MUFU.EX2 R184, R184 ;  /* 0x000000b800b87308 */ /* 0x000fe60000000800 */
        /* <DEDUP_REMOVED lines=20> */
[----:B------:R-:W-:Y:S08]  /*6ce0*/  MUFU.EX2 R178, R178 ;  /* 0x000000b200b27308 */ /* 0x000ff00000000800 */
[----:B------:R-:W-:Y:S08]  /*6cf0*/  MUFU.EX2 R121, R121 ;  /* 0x0000007900797308 */ /* 0x000ff00000000800 */
[----:B------:R-:W-:Y:S01]  /*6d00*/  MUFU.EX2 R172, R172 ;  /* 0x000000ac00ac7308 */ /* 0x000fe20000000800 */
[----:B-1----:R-:W-:Y:S01]  /*6d10*/  FMNMX.FTZ R125, R3, R2, !PT ;  /* 0x00000002037d7209 */ /* 0x002fe20007810000 */
[----:B------:R-:W-:Y:S01]  /*6d20*/  FADD.FTZ R3, -R120, R5 ;  /* 0x0000000578037221 */ /* 0x000fe20000010100 */
[----:B------:R-:W-:-:S02]  /*6d30*/  FFMA.FTZ R5, R165, R0, -R122 ;  /* 0x00000000a5057223 */ /* 0x000fc4000001087a */
[----:B------:R-:W-:Y:S01]  /*6d40*/  FSETP.NEU.FTZ.AND P1, PT, R125, -INF , PT ;  /* 0xff8000007d00780b */ /* 0x000fe20003f3d000 */
[-C--:B------:R-:W-:Y:S01]  /*6d50*/  FMUL.FTZ R3, R3, R0.reuse ;  /* 0x0000000003037220 */ /* 0x080fe20000410000 */
[----:B------:R-:W-:Y:S01]  /*6d60*/  FMUL.FTZ R126, R125, R0 ;  /* 0x000000007d7e7220 */ /* 0x000fe20000410000 */
[----:B------:R-:W-:Y:S04]  /*6d70*/  MUFU.EX2 R149, R149 ;  /* 0x0000009500957308 */ /* 0x000fe80000000800 */
[----:B------:R-:W-:-:S04]  /*6d80*/  FSEL R126, R126, RZ, P1 ;  /* 0x000000ff7e7e7208 */ /* 0x000fc80000800000 */
[----:B------:R1:W2:Y:S01]  /*6d90*/  MUFU.EX2 R2, R3 ;  /* 0x0000000300027308 */ /* 0x0002a20000000800 */
        /* <DEDUP_REMOVED lines=8> */
[----:B-1----:R-:W-:Y:S01]  /*6e20*/  FSEL R3, R125, RZ, P1 ;  /* 0x000000ff7d037208 */ /* 0x002fe20000800000 */
[-CC-:B------:R-:W-:Y:S01]  /*6e30*/  FFMA.FTZ R132, R139, R0.reuse, -R126.reuse ;  /* 0x000000008b847223 */ /* 0x180fe2000001087e */
[-CC-:B------:R-:W-:Y:S01]  /*6e40*/  FFMA.FTZ R139, R143, R0.reuse, -R126.reuse ;  /* 0x000000008f8b7223 */ /* 0x180fe2000001087e */
[-CC-:B------:R-:W-:Y:S01]  /*6e50*/  FFMA.FTZ R128, R211, R0.reuse, -R126.reuse ;  /* 0x00000000d3807223 */ /* 0x180fe2000001087e */
[-C--:B------:R-:W-:Y:S01]  /*6e60*/  FFMA.FTZ R181, R205, R0.reuse, -R126 ;  /* 0x00000000cdb57223 */ /* 0x080fe2000001087e */
[----:B------:R-:W-:Y:S01]  /*6e70*/  FADD.FTZ R3, -R3, R4 ;  /* 0x0000000403037221 */ /* 0x000fe20000010100 */
[-CC-:B------:R-:W-:Y:S01]  /*6e80*/  FFMA.FTZ R130, R209, R0.reuse, -R126.reuse ;  /* 0x00000000d1827223 */ /* 0x180fe2000001087e */
[----:B------:R-:W-:Y:S01]  /*6e90*/  MUFU.EX2 R137, R137 ;  /* 0x0000008900897308 */ /* 0x000fe20000000800 */
[----:B--2---:R-:W-:Y:S01]  /*6ea0*/  FFMA.FTZ R13, R2, R13, R219 ;  /* 0x0000000d020d7223 */ /* 0x004fe200000100db */
[-C--:B------:R-:W-:Y:S01]  /*6eb0*/  FMUL.FTZ R3, R3, R0.reuse ;  /* 0x0000000003037220 */ /* 0x080fe20000410000 */
[-CC-:B------:R-:W-:Y:S01]  /*6ec0*/  FFMA.FTZ R4, R135, R0.reuse, -R126.reuse ;  /* 0x0000000087047223 */ /* 0x180fe2000001087e */
[-CC-:B------:R-:W-:Y:S01]  /*6ed0*/  FFMA.FTZ R135, R147, R0.reuse, -R126.reuse ;  /* 0x0000000093877223 */ /* 0x180fe2000001087e */
[----:B------:R-:W-:Y:S01]  /*6ee0*/  FADD.FTZ R13, R188, R13 ;  /* 0x0000000dbc0d7221 */ /* 0x000fe20000010000 */
[-CC-:B------:R-:W-:Y:S01]  /*6ef0*/  FFMA.FTZ R127, R127, R0.reuse, -R126.reuse ;  /* 0x000000007f7f7223 */ /* 0x180fe2000001087e */
[-CC-:B------:R-:W-:Y:S01]  /*6f00*/  FFMA.FTZ R123, R123, R0.reuse, -R126.reuse ;  /* 0x000000007b7b7223 */ /* 0x180fe2000001087e */
[----:B------:R-:W1:Y:S01]  /*6f10*/  MUFU.EX2 R3, R3 ;  /* 0x0000000300037308 */ /* 0x000e620000000800 */
[----:B------:R-:W-:Y:S01]  /*6f20*/  FADD.FTZ R134, R190, R13 ;  /* 0x0000000dbe867221 */ /* 0x000fe20000010000 */
[-CC-:B------:R-:W-:Y:S01]  /*6f30*/  FFMA.FTZ R159, R159, R0.reuse, -R126.reuse ;  /* 0x000000009f9f7223 */ /* 0x180fe2000001087e */
[-CC-:B------:R-:W-:Y:S01]  /*6f40*/  FFMA.FTZ R173, R173, R0.reuse, -R126.reuse ;  /* 0x00000000adad7223 */ /* 0x180fe2000001087e */
[-C--:B------:R-:W-:Y:S01]  /*6f50*/  FFMA.FTZ R171, R171, R0.reuse, -R126 ;  /* 0x00000000abab7223 */ /* 0x080fe2000001087e */
[----:B------:R-:W-:Y:S01]  /*6f60*/  FADD.FTZ R13, R183, R134 ;  /* 0x00000086b70d7221 */ /* 0x000fe20000010000 */
[-CC-:B------:R-:W-:Y:S01]  /*6f70*/  FFMA.FTZ R177, R177, R0.reuse, -R126.reuse ;  /* 0x00000000b1b17223 */ /* 0x180fe2000001087e */
[----:B------:R-:W-:Y:S01]  /*6f80*/  ISETP.GT.AND P1, PT, R15, UR41, PT ;  /* 0x000000290f007c0c */ /* 0x000fe2000bf24270 */
[----:B------:R-:W2:Y:S01]  /*6f90*/  MUFU.EX2 R122, R122 ;  /* 0x0000007a007a7308 */ /* 0x000ea20000000800 */
[----:B------:R-:W-:Y:S01]  /*6fa0*/  FADD.FTZ R136, R184, R13 ;  /* 0x0000000db8887221 */ /* 0x000fe20000010000 */
[----:B------:R-:W-:Y:S01]  /*6fb0*/  FFMA.FTZ R13, R131, R0, -R126 ;  /* 0x00000000830d7223 */ /* 0x000fe2000001087e */
[----:B------:R-:W-:Y:S01]  /*6fc0*/  F2FP.BF16.F32.PACK_AB R184, R179, R184 ;  /* 0x000000b8b3b8723e */ /* 0x000fe200000010ff */
[----:B------:R-:W-:-:S02]  /*6fd0*/  VIADD R15, R15, 0xffffffff ;  /* 0xffffffff0f0f7836 */ /* 0x000fc40000000000 */
[----:B------:R-:W-:Y:S01]  /*6fe0*/  FADD.FTZ R131, R179, R136 ;  /* 0x00000088b3837221 */ /* 0x000fe20000010000 */
[----:B------:R-:W-:Y:S01]  /*6ff0*/  F2FP.BF16.F32.PACK_AB R190, R183, R190 ;  /* 0x000000beb7be723e */ /* 0x000fe200000010ff */
[----:B------:R-:W3:Y:S01]  /*7000*/  MUFU.EX2 R153, R153 ;  /* 0x0000009900997308 */ /* 0x000ee20000000800 */
[----:B-1----:R-:W-:Y:S01]  /*7010*/  FFMA.FTZ R134, R3, R12, R120 ;  /* 0x0000000c03867223 */ /* 0x002fe20000010078 */
[----:B------:R-:W-:Y:S01]  /*7020*/  FADD.FTZ R136, R186, R131 ;  /* 0x00000083ba887221 */ /* 0x000fe20000010000 */
[----:B------:R-:W-:Y:S01]  /*7030*/  FFMA.FTZ R131, R151, R0, -R126 ;  /* 0x0000000097837223 */ /* 0x000fe2000001087e */
[----:B------:R-:W-:Y:S01]  /*7040*/  F2FP.BF16.F32.PACK_AB R186, R175, R186 ;  /* 0x000000baafba723e */ /* 0x000fe200000010ff */
[----:B------:R-:W-:Y:S01]  /*7050*/  FADD.FTZ R143, R137, R134 ;  /* 0x00000086898f7221 */ /* 0x000fe20000010000 */
[----:B------:R-:W-:Y:S02]  /*7060*/  F2FP.BF16.F32.PACK_AB R188, R188, R219 ;  /* 0x000000dbbcbc723e */ /* 0x000fe400000010ff */
[----:B------:R-:W1:Y:S01]  /*7070*/  MUFU.EX2 R185, R185 ;  /* 0x000000b900b97308 */ /* 0x000e620000000800 */
[----:B--2---:R-:W-:Y:S01]  /*7080*/  FADD.FTZ R134, R122, R143 ;  /* 0x0000008f7a867221 */ /* 0x004fe20000010000 */
[----:B------:R-:W-:Y:S01]  /*7090*/  FADD.FTZ R143, R175, R136 ;  /* 0x00000088af8f7221 */ /* 0x000fe20000010000 */
[----:B------:R-:W-:-:S03]  /*70a0*/  F2FP.BF16.F32.PACK_AB R189, R137, R120 ;  /* 0x0000007889bd723e */ /* 0x000fc600000010ff */
[----:B------:R-:W-:Y:S01]  /*70b0*/  FADD.FTZ R136, R180, R143 ;  /* 0x0000008fb4887221 */ /* 0x000fe20000010000 */
[----:B------:R-:W-:Y:S01]  /*70c0*/  F2FP.BF16.F32.PACK_AB R180, R163, R180 ;  /* 0x000000b4a3b4723e */ /* 0x000fe200000010ff */
[----:B------:R-:W2:Y:S01]  /*70d0*/  MUFU.EX2 R124, R124 ;  /* 0x0000007c007c7308 */ /* 0x000ea20000000800 */
[----:B---3--:R-:W-:Y:S01]  /*70e0*/  FADD.FTZ R134, R153, R134 ;  /* 0x0000008699867221 */ /* 0x008fe20000010000 */
[----:B------:R-:W-:Y:S01]  /*70f0*/  FADD.FTZ R143, R163, R136 ;  /* 0x00000088a38f7221 */ /* 0x000fe20000010000 */
[----:B------:R-:W-:-:S05]  /*7100*/  F2FP.BF16.F32.PACK_AB R191, R153, R122 ;  /* 0x0000007a99bf723e */ /* 0x000fca00000010ff */
[----:B------:R-:W3:Y:S08]  /*7110*/  MUFU.EX2 R187, R187 ;  /* 0x000000bb00bb7308 */ /* 0x000ef00000000800 */
[----:B------:R-:W4:Y:S08]  /*7120*/  MUFU.EX2 R128, R128 ;  /* 0x0000008000807308 */ /* 0x000f300000000800 */
[----:B------:R-:W5:Y:S08]  /*7130*/  MUFU.EX2 R181, R181 ;  /* 0x000000b500b57308 */ /* 0x000f700000000800 */
[----:B------:R1:W-:Y:S08]  /*7140*/  MUFU.EX2 R12, R13 ;  /* 0x0000000d000c7308 */ /* 0x0003f00000000800 */
[----:B------:R-:W5:Y:S01]  /*7150*/  MUFU.EX2 R130, R130 ;  /* 0x0000008200827308 */ /* 0x000f620000000800 */
[----:B-1----:R-:W-:Y:S01]  /*7160*/  FADD.FTZ R13, R185, R134 ;  /* 0x00000086b90d7221 */ /* 0x002fe20000010000 */
[----:B------:R-:W-:-:S02]  /*7170*/  @!P6 VIADD R134, R138, 0x30860 ;  /* 0x000308608a86e836 */ /* 0x000fc40000000000 */
[----:B------:R-:W-:Y:S01]  /*7180*/  FADD.FTZ R138, R182, R143 ;  /* 0x0000008fb68a7221 */ /* 0x000fe20000010000 */
[C---:B------:R-:W-:Y:S01]  /*7190*/  F2FP.BF16.F32.PACK_AB R182, R141.reuse, R182 ;  /* 0x000000b68db6723e */ /* 0x040fe200000010ff */
[C---:B--2---:R-:W-:Y:S01]  /*71a0*/  FADD.FTZ R136, R124.reuse, R13 ;  /* 0x0000000d7c887221 */ /* 0x044fe20000010000 */
[----:B------:R-:W-:Y:S01]  /*71b0*/  F2FP.BF16.F32.PACK_AB R185, R124, R185 ;  /* 0x000000b97cb9723e */ /* 0x000fe200000010ff */
[----:B------:R-:W-:Y:S01]  /*71c0*/  FADD.FTZ R143, R141, R138 ;  /* 0x0000008a8d8f7221 */ /* 0x000fe20000010000 */
[----:B------:R-:W1:Y:S01]  /*71d0*/  MUFU.EX2 R132, R132 ;  /* 0x0000008400847308 */ /* 0x000e620000000800 */
[----:B---3--:R-:W-:Y:S01]  /*71e0*/  FADD.FTZ R13, R187, R136 ;  /* 0x00000088bb0d7221 */ /* 0x008fe20000010000 */
[----:B------:R-:W-:Y:S01]  /*71f0*/  @!P6 PRMT R140, RZ, 0x654, R134 ;  /* 0x00000654ff8ce816 */ /* 0x000fe20000000086 */
[----:B------:R-:W-:Y:S01]  /*7200*/  FADD.FTZ R138, R176, R143 ;  /* 0x0000008fb08a7221 */ /* 0x000fe20000010000 */
[-C--:B------:R-:W-:Y:S01]  /*7210*/  FFMA.FTZ R134, R155, R0.reuse, -R126 ;  /* 0x000000009b867223 */ /* 0x080fe2000001087e */
[----:B----4-:R-:W-:Y:S01]  /*7220*/  FADD.FTZ R136, R128, R13 ;  /* 0x0000000d80887221 */ /* 0x010fe20000010000 */
[----:B------:R2:W-:Y:S01]  /*7230*/  @!P6 SYNCS.ARRIVE.TRANS64.RED.A1T0 RZ, [R140+URZ], RZ ;  /* 0x000000ff8cffe9a7 */ /* 0x0005e2000810043f */
[----:B------:R-:W-:Y:S01]  /*7240*/  FADD.FTZ R143, R145, R138 ;  /* 0x0000008a918f7221 */ /* 0x000fe20000010000 */
[----:B------:R-:W3:Y:S01]  /*7250*/  MUFU.EX2 R139, R139 ;  /* 0x0000008b008b7308 */ /* 0x000ee20000000800 */
[----:B-----5:R-:W-:Y:S01]  /*7260*/  FADD.FTZ R13, R181, R136 ;  /* 0x00000088b50d7221 */ /* 0x020fe20000010000 */
[----:B------:R-:W-:Y:S01]  /*7270*/  FFMA.FTZ R126, R167, R0, -R126 ;  /* 0x00000000a77e7223 */ /* 0x000fe2000001087e */
[----:B------:R-:W-:Y:S01]  /*7280*/  FADD.FTZ R138, R178, R143 ;  /* 0x0000008fb28a7221 */ /* 0x000fe20000010000 */
[----:B------:R-:W-:Y:S01]  /*7290*/  F2FP.BF16.F32.PACK_AB R178, R121, R178 ;  /* 0x000000b279b2723e */ /* 0x000fe200000010ff */
[----:B------:R-:W-:Y:S01]  /*72a0*/  FADD.FTZ R13, R130, R13 ;  /* 0x0000000d820d7221 */ /* 0x000fe20000010000 */
[----:B------:R-:W-:Y:S01]  /*72b0*/  F2FP.BF16.F32.PACK_AB R176, R145, R176 ;  /* 0x000000b091b0723e */ /* 0x000fe200000010ff */
[----:B------:R-:W-:Y:S01]  /*72c0*/  FADD.FTZ R143, R121, R138 ;  /* 0x0000008a798f7221 */ /* 0x000fe20000010000 */
[----:B------:R-:W4:Y:S01]  /*72d0*/  MUFU.EX2 R4, R4 ;  /* 0x0000000400047308 */ /* 0x000f220000000800 */
[----:B-1----:R-:W-:Y:S01]  /*72e0*/  FADD.FTZ R136, R132, R13 ;  /* 0x0000000d84887221 */ /* 0x002fe20000010000 */
[----:B------:R-:W-:Y:S01]  /*72f0*/  F2FP.BF16.F32.PACK_AB R187, R128, R187 ;  /* 0x000000bb80bb723e */ /* 0x000fe200000010ff */
[----:B------:R-:W-:Y:S01]  /*7300*/  FADD.FTZ R138, R172, R143 ;  /* 0x0000008fac8a7221 */ /* 0x000fe20000010000 */
[----:B------:R-:W-:-:S02]  /*7310*/  F2FP.BF16.F32.PACK_AB R172, R149, R172 ;  /* 0x000000ac95ac723e */ /* 0x000fc400000010ff */
[----:B------:R-:W-:Y:S02]  /*7320*/  F2FP.BF16.F32.PACK_AB R181, R130, R181 ;  /* 0x000000b582b5723e */ /* 0x000fe400000010ff */
[----:B------:R-:W1:Y:S01]  /*7330*/  MUFU.EX2 R135, R135 ;  /* 0x0000008700877308 */ /* 0x000e620000000800 */
[C---:B---3--:R-:W-:Y:S01]  /*7340*/  FADD.FTZ R13, R139.reuse, R136 ;  /* 0x000000888b0d7221 */ /* 0x048fe20000010000 */
[----:B------:R-:W-:-:S06]  /*7350*/  F2FP.BF16.F32.PACK_AB R183, R139, R132 ;  /* 0x000000848bb7723e */ /* 0x000fcc00000010ff */
[----:B------:R-:W-:Y:S01]  /*7360*/  MUFU.EX2 R174, R174 ;  /* 0x000000ae00ae7308 */ /* 0x000fe20000000800 */
[----:B----4-:R-:W-:-:S07]  /*7370*/  FADD.FTZ R136, R4, R13 ;  /* 0x0000000d04887221 */ /* 0x010fce0000010000 */
[----:B------:R-:W-:Y:S01]  /*7380*/  MUFU.EX2 R129, R129 ;  /* 0x0000008100817308 */ /* 0x000fe20000000800 */
[----:B-1----:R-:W-:-:S04]  /*7390*/  FADD.FTZ R13, R135, R136 ;  /* 0x00000088870d7221 */ /* 0x002fc80000010000 */
[----:B------:R-:W-:-:S03]  /*73a0*/  FADD.FTZ R136, R12, R13 ;  /* 0x0000000d0c887221 */ /* 0x000fc60000010000 */
[----:B------:R-:W1:Y:S08]  /*73b0*/  MUFU.EX2 R131, R131 ;  /* 0x0000008300837308 */ /* 0x000e700000000800 */
[----:B------:R-:W3:Y:S08]  /*73c0*/  MUFU.EX2 R168, R168 ;  /* 0x000000a800a87308 */ /* 0x000ef00000000800 */
[----:B------:R-:W4:Y:S01]  /*73d0*/  MUFU.EX2 R127, R127 ;  /* 0x0000007f007f7308 */ /* 0x000f220000000800 */
[C---:B-1----:R-:W-:Y:S01]  /*73e0*/  FADD.FTZ R136, R131.reuse, R136 ;  /* 0x0000008883887221 */ /* 0x042fe20000010000 */
[----:B------:R-:W-:-:S06]  /*73f0*/  F2FP.BF16.F32.PACK_AB R179, R131, R12 ;  /* 0x0000000c83b3723e */ /* 0x000fcc00000010ff */
[----:B------:R-:W1:Y:S08]  /*7400*/  MUFU.EX2 R133, R133 ;  /* 0x0000008500857308 */ /* 0x000e700000000800 */
[----:B--2---:R2:W-:Y:S08]  /*7410*/  MUFU.EX2 R140, R123 ;  /* 0x0000007b008c7308 */ /* 0x0045f00000000800 */
[----:B------:R-:W5:Y:S01]  /*7420*/  MUFU.EX2 R134, R134 ;  /* 0x0000008600867308 */ /* 0x000f620000000800 */
[----:B--2---:R-:W-:-:S04]  /*7430*/  FADD.FTZ R123, R149, R138 ;  /* 0x0000008a957b7221 */ /* 0x004fc80000010000 */
[----:B------:R-:W-:Y:S01]  /*7440*/  FADD.FTZ R138, R174, R123 ;  /* 0x0000007bae8a7221 */ /* 0x000fe20000010000 */
[C---:B------:R-:W-:Y:S02]  /*7450*/  F2FP.BF16.F32.PACK_AB R174, R129.reuse, R174 ;  /* 0x000000ae81ae723e */ /* 0x040fe400000010ff */
[----:B------:R-:W2:Y:S01]  /*7460*/  MUFU.EX2 R170, R170 ;  /* 0x000000aa00aa7308 */ /* 0x000ea20000000800 */
[----:B------:R-:W-:-:S04]  /*7470*/  FADD.FTZ R13, R129, R138 ;  /* 0x0000008a810d7221 */ /* 0x000fc80000010000 */
[----:B---3--:R-:W-:Y:S01]  /*7480*/  FADD.FTZ R138, R168, R13 ;  /* 0x0000000da88a7221 */ /* 0x008fe20000010000 */
[----:B----4-:R-:W-:Y:S01]  /*7490*/  FADD.FTZ R13, R127, R136 ;  /* 0x000000887f0d7221 */ /* 0x010fe20000010000 */
[C---:B-1----:R-:W-:Y:S01]  /*74a0*/  F2FP.BF16.F32.PACK_AB R168, R133.reuse, R168 ;  /* 0x000000a885a8723e */ /* 0x042fe200000010ff */
[----:B------:R-:W1:Y:S01]  /*74b0*/  MUFU.EX2 R159, R159 ;  /* 0x0000009f009f7308 */ /* 0x000e620000000800 */
[----:B------:R-:W-:Y:S01]  /*74c0*/  FADD.FTZ R121, R133, R138 ;  /* 0x0000008a85797221 */ /* 0x000fe20000010000 */
[----:B-----5:R-:W-:-:S06]  /*74d0*/  FADD.FTZ R13, R134, R13 ;  /* 0x0000000d860d7221 */ /* 0x020fcc0000010000 */
[----:B------:R3:W4:Y:S01]  /*74e0*/  MUFU.EX2 R142, R173 ;  /* 0x000000ad008e7308 */ /* 0x0007220000000800 */
[----:B--2---:R-:W-:Y:S01]  /*74f0*/  FADD.FTZ R136, R170, R121 ;  /* 0x00000079aa887221 */ /* 0x004fe20000010000 */
[----:B------:R-:W-:-:S06]  /*7500*/  FADD.FTZ R121, R140, R13 ;  /* 0x0000000d8c797221 */ /* 0x000fcc0000010000 */
[----:B------:R-:W2:Y:S01]  /*7510*/  MUFU.EX2 R169, R171 ;  /* 0x000000ab00a97308 */ /* 0x000ea20000000800 */
[C---:B-1----:R-:W-:Y:S01]  /*7520*/  FADD.FTZ R121, R159.reuse, R121 ;  /* 0x000000799f797221 */ /* 0x042fe20000010000 */
[----:B---3--:R-:W-:Y:S02]  /*7530*/  F2FP.BF16.F32.PACK_AB R173, R134, R127 ;  /* 0x0000007f86ad723e */ /* 0x008fe400000010ff */
[----:B------:R-:W-:-:S04]  /*7540*/  F2FP.BF16.F32.PACK_AB R175, R159, R140 ;  /* 0x0000008c9faf723e */ /* 0x000fc800000010ff */
[----:B------:R1:W3:Y:S01]  /*7550*/  MUFU.EX2 R138, R177 ;  /* 0x000000b1008a7308 */ /* 0x0002e20000000800 */
[----:B----4-:R-:W-:-:S07]  /*7560*/  FADD.FTZ R121, R142, R121 ;  /* 0x000000798e797221 */ /* 0x010fce0000010000 */
[----:B------:R-:W4:Y:S01]  /*7570*/  MUFU.EX2 R5, R5 ;  /* 0x0000000500057308 */ /* 0x000f220000000800 */
[----:B--2---:R-:W-:Y:S01]  /*7580*/  FADD.FTZ R121, R169, R121 ;  /* 0x00000079a9797221 */ /* 0x004fe20000010000 */
[----:B-1----:R-:W-:Y:S01]  /*7590*/  F2FP.BF16.F32.PACK_AB R177, R135, R4 ;  /* 0x0000000487b1723e */ /* 0x002fe200000010ff */
[----:B------:R-:W-:Y:S01]  /*75a0*/  IMAD.MOV.U32 R4, RZ, RZ, R125 ;  /* 0x000000ffff047224 */ /* 0x000fe200078e007d */
[----:B------:R-:W-:-:S04]  /*75b0*/  F2FP.BF16.F32.PACK_AB R169, R169, R142 ;  /* 0x0000008ea9a9723e */ /* 0x000fc800000010ff */
[----:B------:R-:W1:Y:S01]  /*75c0*/  MUFU.EX2 R126, R126 ;  /* 0x0000007e007e7308 */ /* 0x000e620000000800 */
[----:B---3--:R-:W-:Y:S01]  /*75d0*/  FADD.FTZ R121, R138, R121 ;  /* 0x000000798a797221 */ /* 0x008fe20000010000 */
[C---:B----4-:R-:W-:Y:S01]  /*75e0*/  FADD.FTZ R13, R5.reuse, R136 ;  /* 0x00000088050d7221 */ /* 0x050fe20000010000 */
[----:B------:R-:W-:Y:S01]  /*75f0*/  F2FP.BF16.F32.PACK_AB R170, R5, R170 ;  /* 0x000000aa05aa723e */ /* 0x000fe200000010ff */
[----:B------:R-:W-:Y:S02]  /*7600*/  IMAD.MOV.U32 R5, RZ, RZ, R21 ;  /* 0x000000ffff057224 */ /* 0x000fe400078e0015 */
[C---:B-1----:R-:W-:Y:S01]  /*7610*/  FADD.FTZ R12, R126.reuse, R121 ;  /* 0x000000797e0c7221 */ /* 0x042fe20000010000 */
[----:B------:R-:W-:Y:S01]  /*7620*/  F2FP.BF16.F32.PACK_AB R171, R126, R138 ;  /* 0x0000008a7eab723e */ /* 0x000fe200000010ff */
[----:B------:R-:W-:Y:S06]  /*7630*/  @P1 BRA `(.L_x_3760) ;  /* 0xffffffd000401947 */ /* 0x000fec000383ffff */
[----:B------:R-:W-:Y:S01]  /*7640*/  IMAD.MOV.U32 R4, RZ, RZ, R125 ;  /* 0x000000ffff047224 */ /* 0x000fe200078e007d */
[----:B------:R-:W-:Y:S01]  /*7650*/  UMOV UR36, UR7 ;  /* 0x0000000700247c82 */ /* 0x000fe20008000000 */
[----:B------:R-:W-:Y:S01]  /*7660*/  IMAD.MOV.U32 R5, RZ, RZ, R21 ;  /* 0x000000ffff057224 */ /* 0x000fe200078e0015 */
[----:B------:R-:W-:-:S06]  /*7670*/  UMOV UR46, UR40 ;  /* 0x00000028002e7c82 */ /* 0x000fcc0008000000 */
.L_x_3743:
[----:B------:R-:W1:Y:S01]  /*7680*/  LDC R20, c[0x0][0x9e4] ;  /* 0x00027900ff147b82 */ /* 0x000e620000000800 */
[----:B------:R-:W-:Y:S01]  /*7690*/  VIADD R21, R192, -UR10 ;  /* 0x8000000ac0157c36 */ /* 0x000fe20008000000 */
[----:B------:R-:W-:-:S04]  /*76a0*/  LOP3.LUT R193, R193, 0xffefffff, RZ, 0xc0, !PT ;  /* 0xffefffffc1c17812 */ /* 0x000fc800078ec0ff */
[----:B------:R-:W-:Y:S02]  /*76b0*/  R2UR UR6, R21 ;  /* 0x00000000150672ca */ /* 0x000fe400000e0000 */
[----:B-1----:R-:W-:-:S13]  /*76c0*/  ISETP.GE.AND P1, PT, R20, 0x1, PT ;  /* 0x000000011400780c */ /* 0x002fda0003f26270 */
[----:B------:R-:W-:Y:S01]  /*76d0*/  @P1 LOP3.LUT R193, R193, 0x100000, RZ, 0xfc, !PT ;  /* 0x00100000c1c11812 */ /* 0x000fe200078efcff */
[----:B------:R-:W-:Y:S06]  /*76e0*/  @!P1 BRA `(.L_x_3761) ;  /* 0x0000000000449947 */ /* 0x000fec0003800000 */
        /* <DEDUP_REMOVED lines=9> */
.L_x_3762:
[----:B------:R-:W-:-:S13]  /*7780*/  ISETP.NE.AND P1, PT, R20, 0x1, PT ;  /* 0x000000011400780c */ /* 0x000fda0003f25270 */
[----:B------:R-:W1:Y:S02]  /*7790*/  @P1 LDC.64 R120, c[0x0][0x9e8] ;  /* 0x00027a00ff781b82 */ /* 0x000e640000000a00 */
[----:B-1----:R-:W-:-:S05]  /*77a0*/  @P1 IMAD.HI.U32 R120, R192, R120, RZ ;  /* 0x00000078c0781227 */ /* 0x002fca00078e00ff */
[----:B------:R-:W-:-:S07]  /*77b0*/  @P1 SHF.R.U32.HI R192, RZ, R121, R120 ;  /* 0x00000079ffc01219 */ /* 0x000fce0000011678 */
.L_x_3763:
[----:B------:R-:W-:-:S05]  /*77c0*/  IMAD R192, R192, R20, RZ ;  /* 0x00000014c0c07224 */ /* 0x000fca00078e02ff */
[----:B------:R-:W-:-:S13]  /*77d0*/  R2UR UR7, R192 ;  /* 0x00000000c00772ca */ /* 0x000fda00000e0000 */
[----:B------:R-:W-:-:S04]  /*77e0*/  UISETP.LT.AND UP0, UPT, UR6, UR7, UPT ;  /* 0x000000070600728c */ /* 0x000fc8000bf01270 */
[----:B------:R-:W-:-:S12]  /*77f0*/  USEL UR6, UR6, UR7, !UP0 ;  /* 0x0000000706067287 */ /* 0x000fd8000c000000 */
.L_x_3761:
[----:B------:R-:W-:-:S04]  /*7800*/  UIADD3 UR6, UR6, 0x5f, URZ ;  /* 0x0000005f06067890 */ /* 0x000fc8000fffe03f */
[----:B------:R-:W-:-:S04]  /*7810*/  UIMAD.WIDE UR6, UR6, 0x2aaaaaab, URZ ;  /* 0x2aaaaaab060678a5 */ /* 0x000fc8000f8e023f */
[----:B------:R-:W-:-:S04]  /*7820*/  USHF.R.U32.HI UR6, URZ, 0x1f, UR7 ;  /* 0x0000001f3f067899 */ /* 0x000fc80008011607 */
[----:B------:R-:W-:-:S04]  /*7830*/  ULEA.HI.SX32 UR6, UR7, UR6, 0x1c ;  /* 0x0000000607067291 */ /* 0x000fc8000f8fe23f */
[----:B------:R-:W-:-:S04]  /*7840*/  UISETP.LT.AND UP0, UPT, UR47, UR6, UPT ;  /* 0x000000062f00728c */ /* 0x000fc8000bf01270 */
[----:B------:R-:W-:-:S06]  /*7850*/  USEL UR40, UR47, UR6, !UP0 ;  /* 0x000000062f287287 */ /* 0x000fcc000c000000 */
[----:B------:R-:W-:-:S13]  /*7860*/  ISETP.GE.AND P1, PT, R15, UR40, PT ;  /* 0x000000280f007c0c */ /* 0x000fda000bf26270 */
[----:B------:R-:W-:Y:S05]  /*7870*/  @!P1 BRA `(.L_x_3764) ;  /* 0x0000001c00809947 */ /* 0x000fea0003800000 */
[----:B------:R-:W-:Y:S01]  /*7880*/  IMAD.MOV.U32 R21, RZ, RZ, R4 ;  /* 0x000000ffff157224 */ /* 0x000fe200078e0004 */
[----:B------:R-:W-:Y:S01]  /*7890*/  UMOV UR38, UR46 ;  /* 0x0000002e00267c82 */ /* 0x000fe20008000000 */
[----:B------:R-:W-:Y:S01]  /*78a0*/  IMAD.MOV.U32 R192, RZ, RZ, R5 ;  /* 0x000000ffffc07224 */ /* 0x000fe200078e0005 */
[----:B------:R-:W-:-:S06]  /*78b0*/  UMOV UR7, UR36 ;  /* 0x0000002400077c82 */ /* 0x000fcc0008000000 */
.L_x_3773:
[----:B------:R-:W-:-:S04]  /*78c0*/  UIADD3 UR36, UR7, 0x1, URZ ;  /* 0x0000000107247890 */ /* 0x000fc8000fffe03f */
[----:B------:R-:W-:-:S04]  /*78d0*/  UISETP.NE.AND UP0, UPT, UR36, 0x2, UPT ;  /* 0x000000022400788c */ /* 0x000fc8000bf05270 */
[----:B------:R-:W-:Y:S02]  /*78e0*/  USEL UR46, URZ, 0x1, UP0 ;  /* 0x000000013f2e7887 */ /* 0x000fe40008000000 */
[----:B------:R-:W-:Y:S02]  /*78f0*/  USEL UR36, UR36, URZ, UP0 ;  /* 0x0000003f24247287 */ /* 0x000fe40008000000 */
[----:B------:R-:W-:Y:S01]  /*7900*/  ULOP3.LUT UR46, UR38, UR46, URZ, 0x3c, !UPT ;  /* 0x0000002e262e7292 */ /* 0x000fe2000f8e3c3f */
[----:B------:R-:W-:Y:S11]  /*7910*/  @!P0 BRA `(.L_x_3765) ;  /* 0x0000000000048947 */ /* 0x000ff60003800000 */
[----:B------:R-:W-:Y:S01]  /*7920*/  BPT.TRAP 0x1 ;  /* 0x000000040000795c */ /* 0x000fe20000300000 */
.L_x_3765:
[----:B------:R-:W-:Y:S01]  /*7930*/  ULEA UR6, UR36, UR37, 0x3 ;  /* 0x0000002524067291 */ /* 0x000fe2000f8e183f */
[----:B------:R-:W-:-:S05]  /*7940*/  IMAD.U32 R0, RZ, RZ, UR46 ;  /* 0x0000002eff007e24 */ /* 0x000fca000f8e00ff */
[----:B------:R-:W-:-:S04]  /*7950*/  SHF.L.U32 R0, R0, 0x1f, RZ ;  /* 0x0000001f00007819 */ /* 0x000fc800000006ff */
[----:B------:R1:W2:Y:S01]  /*7960*/  SYNCS.PHASECHK.TRANS64.TRYWAIT P1, [UR6+0x30830], R0 ;  /* 0x03083000ff0075a7 */ /* 0x0002a20008020146 */
[----:B------:R-:W-:Y:S05]  /*7970*/  @!P0 BRA `(.L_x_3766) ;  /* 0x0000000000048947 */ /* 0x000fea0003800000 */
[----:B------:R-:W-:Y:S01]  /*7980*/  BPT.TRAP 0x1 ;  /* 0x000000040000795c */ /* 0x000fe20000300000 */
.L_x_3766:
[----:B--2---:R-:W-:Y:S05]  /*7990*/  @P1 BRA `(.L_x_3767) ;  /* 0x0000000000081947 */ /* 0x004fea0003800000 */
[----:B------:R-:W2:Y:S02]  /*79a0*/  SYNCS.PHASECHK.TRANS64.TRYWAIT P1, [UR6+0x30830], R0 ;  /* 0x03083000ff0075a7 */ /* 0x000ea40008020146 */
[----:B--2---:R-:W-:Y:S05]  /*79b0*/  @!P1 BRA `(.L_x_3768) ;  /* 0x000000a800b09947 */ /* 0x004fea0003800000 */
.L_x_3767:
        /* <DEDUP_REMOVED lines=165> */
.L_x_3769:
[----:B------:R-:W-:Y:S01]  /*8410*/  ULEA UR11, UR7, UR37, 0x3 ;  /* 0x00000025070b7291 */ /* 0x000fe2000f8e183f */
[----:B-12---:R-:W-:-:S05]  /*8420*/  IMAD.U32 R0, RZ, RZ, UR38 ;  /* 0x00000026ff007e24 */ /* 0x006fca000f8e00ff */
[----:B------:R-:W-:-:S04]  /*8430*/  SHF.L.U32 R0, R0, 0x1f, RZ ;  /* 0x0000001f00007819 */ /* 0x000fc800000006ff */
[----:B------:R1:W2:Y:S01]  /*8440*/  SYNCS.PHASECHK.TRANS64.TRYWAIT P1, [UR11+0x30850], R0 ;  /* 0x03085000ff0075a7 */ /* 0x0002a2000802014b */
[----:B------:R-:W-:Y:S05]  /*8450*/  @!P0 BRA `(.L_x_3770) ;  /* 0x0000000000048947 */ /* 0x000fea0003800000 */
[----:B------:R-:W-:Y:S01]  /*8460*/  BPT.TRAP 0x1 ;  /* 0x000000040000795c */ /* 0x000fe20000300000 */
.L_x_3770:
[----:B--2---:R-:W-:Y:S05]  /*8470*/  @P1 BRA `(.L_x_3771) ;  /* 0x0000000000081947 */ /* 0x004fea0003800000 */
[----:B------:R-:W2:Y:S02]  /*8480*/  SYNCS.PHASECHK.TRANS64.TRYWAIT P1, [UR11+0x30850], R0 ;  /* 0x03085000ff0075a7 */ /* 0x000ea4000802014b */
[----:B--2---:R-:W-:Y:S05]  /*8490*/  @!P1 BRA `(.L_x_3772) ;  /* 0x000000a000109947 */ /* 0x004fea0003800000 */
.L_x_3771:
[----:B------:R-:W-:Y:S01]  /*84a0*/  UIADD3 UR6, UR37, 0x400, URZ ;  /* 0x0000040025067890 */ /* 0x000fe2000fffe03f */
[----:B------:R-:W-:Y:S01]  /*84b0*/  WARPGROUP.ARRIVE ;  /* 0x00000000000079c5 */ /* 0x000fe20000000000 */
[----:B-12---:R-:W-:-:S05]  /*84c0*/  FMNMX.FTZ R0, R120, R192, !PT ;  /* 0x000000c078007209 */ /* 0x006fca0007810000 */
[----:B------:R-:W1:Y:S01]  /*84d0*/  S2R R205, SR_TID.X ;  /* 0x0000000000cd7919 */ /* 0x000e620000002100 */
[----:B------:R-:W-:Y:S01]  /*84e0*/  USHF.R.U32.HI UR6, URZ, 0x4, UR6 ;  /* 0x000000043f067899 */ /* 0x000fe20008011606 */
[----:B------:R-:W-:Y:S01]  /*84f0*/  FMNMX.FTZ R4, R122, R21, !PT ;  /* 0x000000157a047209 */ /* 0x000fe20007810000 */
[----:B------:R-:W-:Y:S01]  /*8500*/  UMOV UR38, UR46 ;  /* 0x0000002e00267c82 */ /* 0x000fe20008000000 */
[----:B------:R-:W-:Y:S01]  /*8510*/  FMNMX.FTZ R3, R121, R0, !PT ;  /* 0x0000000079037209 */ /* 0x000fe20007810000 */
[----:B------:R-:W-:-:S03]  /*8520*/  ULOP3.LUT UR6, UR6, 0x3fff, URZ, 0xc0, !UPT ;  /* 0x00003fff06067892 */ /* 0x000fc6000f8ec03f */
[----:B------:R-:W-:Y:S01]  /*8530*/  FMNMX.FTZ R0, R124, R3, !PT ;  /* 0x000000037c007209 */ /* 0x000fe20007810000 */
[----:B------:R-:W-:-:S03]  /*8540*/  ULOP3.LUT UR6, UR6, 0x3000000, URZ, 0xfc, !UPT ;  /* 0x0300000006067892 */ /* 0x000fc6000f8efc3f */
[----:B------:R-:W-:Y:S01]  /*8550*/  FMNMX.FTZ R3, R125, R0, !PT ;  /* 0x000000007d037209 */ /* 0x000fe20007810000 */
[----:B------:R-:W-:-:S03]  /*8560*/  UIMAD UR10, UR7, 0x900, UR6 ;  /* 0x00000900070a78a4 */ /* 0x000fc6000f8e0206 */
[----:B------:R-:W-:Y:S01]  /*8570*/  UMOV UR7, 0x40000040 ;  /* 0x4000004000077882 */ /* 0x000fe20000000000 */
[----:B------:R-:W-:-:S03]  /*8580*/  FMNMX.FTZ R0, R128, R3, !PT ;  /* 0x0000000380007209 */ /* 0x000fc60007810000 */
[----:B------:R-:W-:Y:S01]  /*8590*/  UMOV UR6, UR10 ;  /* 0x0000000a00067c82 */ /* 0x000fe20008000000 */
[----:B------:R-:W-:Y:S01]  /*85a0*/  FMNMX.FTZ R3, R129, R0, !PT ;  /* 0x0000000081037209 */ /* 0x000fe20007810000 */
[----:B------:R-:W-:Y:S01]  /*85b0*/  HGMMA.64x192x16.F32.BF16 R24, R188, gdesc[UR4].tnspB, R24, gsb0 ;  /* 0x42e00004bc187df0 */ /* 0x000fe20008001818 */
[----:B------:R-:W-:Y:S01]  /*85c0*/  UIADD3 UR6, UR10, 0x80, URZ ;  /* 0x000000800a067890 */ /* 0x000fe2000fffe03f */
[----:B------:R-:W-:Y:S01]  /*85d0*/  UMOV UR7, 0x40000040 ;  /* 0x4000004000077882 */ /* 0x000fe20000000000 */
[----:B------:R-:W-:-:S04]  /*85e0*/  FMNMX.FTZ R0, R132, R3, !PT ;  /* 0x0000000384007209 */ /* 0x000fc80007810000 */
[----:B------:R-:W-:Y:S02]  /*85f0*/  FMNMX.FTZ R3, R133, R0, !PT ;  /* 0x0000000085037209 */ /* 0x000fe40007810000 */
[----:B-1----:R-:W-:Y:S02]  /*8600*/  LOP3.LUT P1, RZ, R205, 0x7f, RZ, 0xc0, !PT ;  /* 0x0000007fcdff7812 */ /* 0x002fe4000782c0ff */
        /* <DEDUP_REMOVED lines=17> */
[----:B------:R-:W2:Y:S01]  /*8720*/  SHFL.BFLY PT, R3, R2, 0x2, 0x1f ;  /* 0x0c401f0002037f89 */ /* 0x000ea200000e0000 */
        /* <DEDUP_REMOVED lines=12> */
[----:B--2---:R-:W-:-:S14]  /*87f0*/  FMNMX.FTZ R180, R2, R3, !PT ;  /* 0x0000000302b47209 */ /* 0x004fdc0007810000 */
[----:B------:R-:W-:Y:S01]  /*8800*/  HGMMA.64x192x16.F32.BF16 R24, R176, gdesc[UR4].tnspB, R24, gsb0 ;  /* 0x42e00004b0187df0 */ /* 0x000fe20008001818 */
[----:B------:R-:W-:Y:S01]  /*8810*/  UIADD3 UR6, UR10, 0x200, URZ ;  /* 0x000002000a067890 */ /* 0x000fe2000fffe03f */
[----:B------:R-:W2:Y:S01]  /*8820*/  SHFL.BFLY PT, R5, R180, 0x1, 0x1f ;  /* 0x0c201f00b4057f89 */ /* 0x000ea200000e0000 */
[----:B------:R-:W-:Y:S01]  /*8830*/  UMOV UR7, 0x40000040 ;  /* 0x4000004000077882 */ /* 0x000fe20000000000 */
[----:B--2---:R-:W-:-:S05]  /*8840*/  FMNMX.FTZ R5, R180, R5, !PT ;  /* 0x00000005b4057209 */ /* 0x004fca0007810000 */
[----:B------:R-:W-:Y:S01]  /*8850*/  FADD.FTZ R3, -R5, R192 ;  /* 0x000000c005037221 */ /* 0x000fe20000010100 */
[----:B------:R-:W-:Y:S01]  /*8860*/  IMAD.MOV.U32 R192, RZ, RZ, R5 ;  /* 0x000000ffffc07224 */ /* 0x000fe200078e0005 */
[----:B------:R-:W-:Y:S02]  /*8870*/  WARPGROUP.DEPBAR.LE gsb0, 0x0 ;  /* 0x00008000000079c5 */ /* 0x000fe40000010000 */
[----:B------:R-:W-:Y:S01]  /*8880*/  WARPGROUP.ARRIVE ;  /* 0x00000000000079c5 */ /* 0x000fe20000000000 */
[----:B------:R-:W-:Y:S01]  /*8890*/  FMNMX.FTZ R179, R123, R4, !PT ;  /* 0x000000047bb37209 */ /* 0x000fe20007810000 */
[-C--:B-1----:R-:W-:Y:S01]  /*88a0*/  FMUL.FTZ R176, R3, R0.reuse ;  /* 0x0000000003b07220 */ /* 0x082fe20000410000 */
[-C--:B------:R-:W-:Y:S02]  /*88b0*/  FMUL.FTZ R3, R5, R0.reuse ;  /* 0x0000000005037220 */ /* 0x080fe40000410000 */
[----:B------:R-:W-:Y:S02]  /*88c0*/  FMNMX.FTZ R4, R126, R179, !PT ;  /* 0x000000b37e047209 */ /* 0x000fe40007810000 */
[----:B------:R-:W-:Y:S01]  /*88d0*/  HGMMA.64x192x16.F32.BF16 R24, R172, gdesc[UR4].tnspB, R24, gsb0 ;  /* 0x42e00004ac187df0 */ /* 0x000fe20008001818 */
[--C-:B------:R-:W-:Y:S01]  /*88e0*/  FFMA.FTZ R188, R121, R0, -R3.reuse ;  /* 0x0000000079bc7223 */ /* 0x100fe20000010803 */
[----:B------:R-:W-:Y:S01]  /*88f0*/  UIADD3 UR6, UR10, 0x280, URZ ;  /* 0x000002800a067890 */ /* 0x000fe2000fffe03f */
[----:B------:R-:W-:Y:S01]  /*8900*/  FMNMX.FTZ R121, R127, R4, !PT ;  /* 0x000000047f797209 */ /* 0x000fe20007810000 */
[----:B------:R-:W-:Y:S01]  /*8910*/  UMOV UR7, 0x40000040 ;  /* 0x4000004000077882 */ /* 0x000fe20000000000 */
        /* <DEDUP_REMOVED lines=11> */
[-CC-:B------:R-:W-:Y:S01]  /*89d0*/  FFMA.FTZ R121, R125, R0.reuse, -R3.reuse ;  /* 0x000000007d797223 */ /* 0x180fe20000010803 */
[-CC-:B------:R-:W-:Y:S01]  /*89e0*/  FFMA.FTZ R178, R148, R0.reuse, -R3.reuse ;  /* 0x0000000094b27223 */ /* 0x180fe20000010803 */
[--C-:B------:R-:W-:Y:S01]  /*89f0*/  FFMA.FTZ R120, R160, R0, -R3.reuse ;  /* 0x00000000a0787223 */ /* 0x100fe20000010803 */
[----:B------:R-:W-:Y:S01]  /*8a00*/  FMNMX.FTZ R125, R135, R4, !PT ;  /* 0x00000004877d7209 */ /* 0x000fe20007810000 */
[-CC-:B------:R-:W-:Y:S01]  /*8a10*/  FFMA.FTZ R124, R164, R0.reuse, -R3.reuse ;  /* 0x00000000a47c7223 */ /* 0x180fe20000010803 */
[----:B------:R-:W-:Y:S01]  /*8a20*/  FFMA.FTZ R165, R165, R0, -R3 ;  /* 0x00000000a5a57223 */ /* 0x000fe20000010803 */
[----:B------:R-:W1:Y:S01]  /*8a30*/  MUFU.EX2 R177, R177 ;  /* 0x000000b100b17308 */ /* 0x000e620000000800 */
[----:B------:R-:W-:-:S04]  /*8a40*/  FMNMX.FTZ R4, R138, R125, !PT ;  /* 0x0000007d8a047209 */ /* 0x000fc80007810000 */
[----:B------:R-:W-:-:S03]  /*8a50*/  FMNMX.FTZ R125, R139, R4, !PT ;  /* 0x000000048b7d7209 */ /* 0x000fc60007810000 */
[----:B------:R-:W2:Y:S01]  /*8a60*/  MUFU.EX2 R188, R188 ;  /* 0x000000bc00bc7308 */ /* 0x000ea20000000800 */
[----:B------:R-:W-:Y:S01]  /*8a70*/  FMNMX.FTZ R4, R142, R125, !PT ;  /* 0x0000007d8e047209 */ /* 0x000fe20007810000 */
[----:B------:R-:W-:-:S03]  /*8a80*/  FFMA.FTZ R125, R129, R0, -R3 ;  /* 0x00000000817d7223 */ /* 0x000fc60000010803 */
[----:B------:R-:W-:-:S03]  /*8a90*/  FMNMX.FTZ R129, R143, R4, !PT ;  /* 0x000000048f817209 */ /* 0x000fc60007810000 */
[----:B------:R-:W3:Y:S01]  /*8aa0*/  MUFU.EX2 R190, R190 ;  /* 0x000000be00be7308 */ /* 0x000ee20000000800 */
[----:B------:R-:W-:Y:S01]  /*8ab0*/  FMNMX.FTZ R4, R146, R129, !PT ;  /* 0x0000008192047209 */ /* 0x000fe20007810000 */
[----:B-1----:R-:W-:-:S03]  /*8ac0*/  FFMA.FTZ R13, R2, R13, R177 ;  /* 0x0000000d020d7223 */ /* 0x002fc600000100b1 */
[----:B------:R-:W-:-:S03]  /*8ad0*/  FMNMX.FTZ R129, R147, R4, !PT ;  /* 0x0000000493817209 */ /* 0x000fc60007810000 */
[----:B------:R-:W1:Y:S01]  /*8ae0*/  MUFU.EX2 R121, R121 ;  /* 0x0000007900797308 */ /* 0x000e620000000800 */
[----:B------:R-:W-:Y:S01]  /*8af0*/  FMNMX.FTZ R4, R150, R129, !PT ;  /* 0x0000008196047209 */ /* 0x000fe20007810000 */
[----:B------:R-:W-:Y:S01]  /*8b00*/  FFMA.FTZ R129, R133, R0, -R3 ;  /* 0x0000000085817223 */ /* 0x000fe20000010803 */
[C---:B--2---:R-:W-:Y:S01]  /*8b10*/  FADD.FTZ R13, R188.reuse, R13 ;  /* 0x0000000dbc0d7221 */ /* 0x044fe20000010000 */
[----:B------:R-:W-:Y:S02]  /*8b20*/  F2FP.BF16.F32.PACK_AB R188, R188, R177 ;  /* 0x000000b1bcbc723e */ /* 0x000fe400000010ff */
[----:B------:R-:W-:Y:S02]  /*8b30*/  FMNMX.FTZ R133, R151, R4, !PT ;  /* 0x0000000497857209 */ /* 0x000fe40007810000 */
[----:B------:R-:W-:Y:S01]  /*8b40*/  MUFU.EX2 R184, R184 ;  /* 0x000000b800b87308 */ /* 0x000fe20000000800 */
[----:B---3--:R-:W-:Y:S01]  /*8b50*/  FADD.FTZ R140, R190, R13 ;  /* 0x0000000dbe8c7221 */ /* 0x008fe20000010000 */
[----:B------:R-:W-:-:S04]  /*8b60*/  FMNMX.FTZ R4, R154, R133, !PT ;  /* 0x000000859a047209 */ /* 0x000fc80007810000 */
[----:B------:R-:W-:Y:S02]  /*8b70*/  FMNMX.FTZ R133, R155, R4, !PT ;  /* 0x000000049b857209 */ /* 0x000fe40007810000 */
[----:B------:R-:W-:Y:S01]  /*8b80*/  MUFU.EX2 R125, R125 ;  /* 0x0000007d007d7308 */ /* 0x000fe20000000800 */
[----:B-1----:R-:W-:Y:S02]  /*8b90*/  F2FP.BF16.F32.PACK_AB R190, R121, R190 ;  /* 0x000000be79be723e */ /* 0x002fe400000010ff */
[----:B------:R-:W-:Y:S01]  /*8ba0*/  FMNMX.FTZ R4, R158, R133, !PT ;  /* 0x000000859e047209 */ /* 0x000fe20007810000 */
[----:B------:R-:W-:-:S03]  /*8bb0*/  FFMA.FTZ R133, R137, R0, -R3 ;  /* 0x0000000089857223 */ /* 0x000fc60000010803 */
[----:B------:R-:W-:Y:S01]  /*8bc0*/  FMNMX.FTZ R137, R159, R4, !PT ;  /* 0x000000049f897209 */ /* 0x000fe20007810000 */
[----:B------:R-:W-:Y:S03]  /*8bd0*/  MUFU.EX2 R186, R186 ;  /* 0x000000ba00ba7308 */ /* 0x000fe60000000800 */
[----:B------:R-:W-:-:S04]  /*8be0*/  FMNMX.FTZ R4, R162, R137, !PT ;  /* 0x00000089a2047209 */ /* 0x000fc80007810000 */
[----:B------:R-:W-:Y:S01]  /*8bf0*/  FMNMX.FTZ R137, R163, R4, !PT ;  /* 0x00000004a3897209 */ /* 0x000fe20007810000 */
[----:B------:R-:W-:Y:S03]  /*8c00*/  MUFU.EX2 R129, R129 ;  /* 0x0000008100817308 */ /* 0x000fe60000000800 */
        /* <DEDUP_REMOVED lines=23> */
[----:B------:R-:W1:Y:S01]  /*8d80*/  SHFL.BFLY PT, R173, R4, 0x2, 0x1f ;  /* 0x0c401f0004ad7f89 */ /* 0x000e6200000e0000 */
[-CC-:B------:R-:W-:Y:S01]  /*8d90*/  FFMA.FTZ R172, R152, R0.reuse, -R3.reuse ;  /* 0x0000000098ac7223 */ /* 0x180fe20000010803 */
[----:B------:R-:W-:-:S03]  /*8da0*/  FFMA.FTZ R174, R156, R0, -R3 ;  /* 0x000000009cae7223 */ /* 0x000fc60000010803 */
[----:B------:R-:W-:Y:S01]  /*8db0*/  HGMMA.64x192x16.F32.BF16 R24, R168, gdesc[UR4].tnspB, R24, gsb0 ;  /* 0x42e00004a8187df0 */ /* 0x000fe20008001818 */
[----:B------:R-:W-:Y:S01]  /*8dc0*/  UMOV UR7, UR36 ;  /* 0x0000002400077c82 */ /* 0x000fe20008000000 */
[----:B------:R-:W-:Y:S08]  /*8dd0*/  MUFU.EX2 R172, R172 ;  /* 0x000000ac00ac7308 */ /* 0x000ff00000000800 */
[----:B------:R-:W-:Y:S01]  /*8de0*/  MUFU.EX2 R174, R174 ;  /* 0x000000ae00ae7308 */ /* 0x000fe20000000800 */
[----:B-1----:R-:W-:-:S05]  /*8df0*/  FMNMX.FTZ R173, R4, R173, !PT ;  /* 0x000000ad04ad7209 */ /* 0x002fca0007810000 */
[----:B------:R-:W1:Y:S02]  /*8e00*/  SHFL.BFLY PT, R4, R173, 0x1, 0x1f ;  /* 0x0c201f00ad047f89 */ /* 0x000e6400000e0000 */
[----:B-1----:R-:W-:-:S05]  /*8e10*/  FMNMX.FTZ R4, R173, R4, !PT ;  /* 0x00000004ad047209 */ /* 0x002fca0007810000 */
[C---:B------:R-:W-:Y:S01]  /*8e20*/  FADD.FTZ R3, -R4.reuse, R21 ;  /* 0x0000001504037221 */ /* 0x040fe20000010100 */
[-C--:B------:R-:W-:Y:S01]  /*8e30*/  FMUL.FTZ R161, R4, R0.reuse ;  /* 0x0000000004a17220 */ /* 0x080fe20000410000 */
[----:B------:R-:W-:Y:S02]  /*8e40*/  MUFU.EX2 R21, R165 ;  /* 0x000000a500157308 */ /* 0x000fe40000000800 */
[-C--:B------:R-:W-:Y:S01]  /*8e50*/  FMUL.FTZ R3, R3, R0.reuse ;  /* 0x0000000003037220 */ /* 0x080fe20000410000 */
[-CC-:B------:R-:W-:Y:S01]  /*8e60*/  FFMA.FTZ R122, R122, R0.reuse, -R161.reuse ;  /* 0x000000007a7a7223 */ /* 0x180fe200000108a1 */
[-CC-:B------:R-:W-:Y:S01]  /*8e70*/  FFMA.FTZ R191, R126, R0.reuse, -R161.reuse ;  /* 0x000000007ebf7223 */ /* 0x180fe200000108a1 */
[-CC-:B------:R-:W-:Y:S01]  /*8e80*/  FFMA.FTZ R126, R127, R0.reuse, -R161.reuse ;  /* 0x000000007f7e7223 */ /* 0x180fe200000108a1 */
[-CC-:B------:R-:W-:Y:S01]  /*8e90*/  FFMA.FTZ R189, R123, R0.reuse, -R161.reuse ;  /* 0x000000007bbd7223 */ /* 0x180fe200000108a1 */
[----:B------:R-:W-:Y:S01]  /*8ea0*/  IMAD.U32 R127, RZ, RZ, UR36 ;  /* 0x00000024ff7f7e24 */ /* 0x000fe2000f8e00ff */
[----:B------:R-:W-:Y:S01]  /*8eb0*/  MUFU.EX2 R3, R3 ;  /* 0x0000000300037308 */ /* 0x000fe20000000800 */
[-CC-:B------:R-:W-:Y:S01]  /*8ec0*/  FFMA.FTZ R185, R130, R0.reuse, -R161.reuse ;  /* 0x0000000082b97223 */ /* 0x180fe200000108a1 */
[-CC-:B------:R-:W-:Y:S01]  /*8ed0*/  FFMA.FTZ R128, R131, R0.reuse, -R161.reuse ;  /* 0x0000000083807223 */ /* 0x180fe200000108a1 */
[----:B------:R-:W-:Y:S01]  /*8ee0*/  IMAD.U32 R131, RZ, RZ, UR11 ;  /* 0x0000000bff837e24 */ /* 0x000fe2000f8e00ff */
[----:B------:R-:W-:Y:S01]  /*8ef0*/  @!P1 LEA R127, R127, UR37, 0x3 ;  /* 0x000000257f7f9c11 */ /* 0x000fe2000f8e18ff */
[-CC-:B------:R-:W-:Y:S01]  /*8f00*/  FFMA.FTZ R187, R134, R0.reuse, -R161.reuse ;  /* 0x0000000086bb7223 */ /* 0x180fe200000108a1 */
[-CC-:B------:R-:W-:Y:S01]  /*8f10*/  FFMA.FTZ R181, R138, R0.reuse, -R161.reuse ;  /* 0x000000008ab57223 */ /* 0x180fe200000108a1 */
[----:B------:R-:W-:Y:S01]  /*8f20*/  FFMA.FTZ R130, R135, R0, -R161 ;  /* 0x0000000087827223 */ /* 0x000fe200000108a1 */
[----:B------:R-:W1:Y:S01]  /*8f30*/  MUFU.EX2 R122, R122 ;  /* 0x0000007a007a7308 */ /* 0x000e620000000800 */
[----:B------:R-:W-:-:S02]  /*8f40*/  @!P1 VIADD R127, R127, 0x30840 ;  /* 0x000308407f7f9836 */ /* 0x000fc40000000000 */
[-CC-:B------:R-:W-:Y:S01]  /*8f50*/  FFMA.FTZ R132, R139, R0.reuse, -R161.reuse ;  /* 0x000000008b847223 */ /* 0x180fe200000108a1 */
[-CC-:B------:R-:W-:Y:S01]  /*8f60*/  FFMA.FTZ R183, R142, R0.reuse, -R161.reuse ;  /* 0x000000008eb77223 */ /* 0x180fe200000108a1 */
[-CC-:B------:R-:W-:Y:S01]  /*8f70*/  FFMA.FTZ R134, R143, R0.reuse, -R161.reuse ;  /* 0x000000008f867223 */ /* 0x180fe200000108a1 */
[-C--:B------:R-:W-:Y:S01]  /*8f80*/  FFMA.FTZ R123, R146, R0.reuse, -R161 ;  /* 0x00000000927b7223 */ /* 0x080fe200000108a1 */
[----:B------:R-:W-:Y:S01]  /*8f90*/  @!P1 PRMT R127, RZ, 0x654, R127 ;  /* 0x00000654ff7f9816 */ /* 0x000fe2000000007f */
        /* <DEDUP_REMOVED lines=8> */
[--C-:B------:R-:W-:Y:S01]  /*9020*/  FFMA.FTZ R163, R163, R0, -R161.reuse ;  /* 0x00000000a3a37223 */ /* 0x100fe200000108a1 */
[----:B------:R-:W3:Y:S01]  /*9030*/  MUFU.EX2 R191, R191 ;  /* 0x000000bf00bf7308 */ /* 0x000ee20000000800 */
[----:B-1----:R-:W-:Y:S01]  /*9040*/  FFMA.FTZ R12, R3, R12, R122 ;  /* 0x0000000c030c7223 */ /* 0x002fe2000001007a */
[----:B------:R-:W-:-:S06]  /*9050*/  FFMA.FTZ R166, R166, R0, -R161 ;  /* 0x00000000a6a67223 */ /* 0x000fcc00000108a1 */
[----:B------:R-:W1:Y:S01]  /*9060*/  MUFU.EX2 R126, R126 ;  /* 0x0000007e007e7308 */ /* 0x000e620000000800 */
[----:B--2---:R-:W-:Y:S01]  /*9070*/  FADD.FTZ R138, R189, R12 ;  /* 0x0000000cbd8a7221 */ /* 0x004fe20000010000 */
[--C-:B------:R-:W-:Y:S01]  /*9080*/  FFMA.FTZ R12, R151, R0, -R161.reuse ;  /* 0x00000000970c7223 */ /* 0x100fe200000108a1 */
[----:B------:R-:W-:Y:S01]  /*9090*/  F2FP.BF16.F32.PACK_AB R189, R189, R122 ;  /* 0x0000007abdbd723e */ /* 0x000fe200000010ff */
[----:B------:R-:W-:-:S04]  /*90a0*/  FFMA.FTZ R161, R167, R0, -R161 ;  /* 0x00000000a7a17223 */ /* 0x000fc800000108a1 */
        /* <DEDUP_REMOVED lines=32> */
[----:B------:R-:W-:Y:S02]  /*92b0*/  WARPGROUP.DEPBAR.LE gsb0, 0x0 ;  /* 0x00008000000079c5 */ /* 0x000fe40000010000 */
[----:B------:R3:W-:Y:S04]  /*92c0*/  @!P1 SYNCS.ARRIVE.TRANS64.RED.A1T0 RZ, [R127+URZ], RZ ;  /* 0x000000ff7fff99a7 */ /* 0x0007e8000810043f */
[----:B------:R-:W4:Y:S01]  /*92d0*/  MUFU.EX2 R155, R155 ;  /* 0x0000009b009b7308 */ /* 0x000f220000000800 */
[C---:B-1----:R-:W-:Y:S01]  /*92e0*/  FADD.FTZ R122, R12.reuse, R13 ;  /* 0x0000000d0c7a7221 */ /* 0x042fe20000010000 */
[----:B------:R-:W-:-:S02]  /*92f0*/  F2FP.BF16.F32.PACK_AB R179, R12, R179 ;  /* 0x000000b30cb3723e */ /* 0x000fc400000010ff */
[----:B------:R-:W-:Y:S02]  /*9300*/  F2FP.BF16.F32.PACK_AB R170, R21, R124 ;  /* 0x0000007c15aa723e */ /* 0x000fe400000010ff */
[----:B------:R-:W-:Y:S01]  /*9310*/  F2FP.BF16.F32.PACK_AB R168, R157, R120 ;  /* 0x000000789da8723e */ /* 0x000fe200000010ff */
[----:B---3--:R-:W-:Y:S01]  /*9320*/  @!P1 VIADD R127, R131, 0x30860 ;  /* 0x00030860837f9836 */ /* 0x008fe20000000000 */
[----:B------:R-:W1:Y:S01]  /*9330*/  MUFU.EX2 R175, R158 ;  /* 0x0000009e00af7308 */ /* 0x000e620000000800 */
[----:B--2---:R-:W-:-:S03]  /*9340*/  FADD.FTZ R122, R173, R122 ;  /* 0x0000007aad7a7221 */ /* 0x004fc60000010000 */
[----:B------:R-:W-:-:S04]  /*9350*/  @!P1 PRMT R127, RZ, 0x654, R127 ;  /* 0x00000654ff7f9816 */ /* 0x000fc8000000007f */
[----:B------:R2:W-:Y:S01]  /*9360*/  @!P1 SYNCS.ARRIVE.TRANS64.RED.A1T0 RZ, [R127+URZ], RZ ;  /* 0x000000ff7fff99a7 */ /* 0x0005e2000810043f */
[----:B------:R-:W3:Y:S01]  /*9370*/  MUFU.EX2 R159, R159 ;  /* 0x0000009f009f7308 */ /* 0x000ee20000000800 */
[----:B----4-:R-:W-:Y:S01]  /*9380*/  FADD.FTZ R122, R155, R122 ;  /* 0x0000007a9b7a7221 */ /* 0x010fe20000010000 */
[C---:B------:R-:W-:Y:S01]  /*9390*/  ISETP.GT.AND P1, PT, R15.reuse, UR40, PT ;  /* 0x000000280f007c0c */ /* 0x040fe2000bf24270 */
[----:B------:R-:W-:Y:S01]  /*93a0*/  VIADD R15, R15, 0xffffffff ;  /* 0xffffffff0f0f7836 */ /* 0x000fe20000000000 */
[----:B------:R-:W-:Y:S01]  /*93b0*/  F2FP.BF16.F32.PACK_AB R173, R155, R173 ;  /* 0x000000ad9bad723e */ /* 0x000fe200000010ff */
[----:B--2---:R-:W-:-:S03]  /*93c0*/  FADD.FTZ R127, R121, R140 ;  /* 0x0000008c797f7221 */ /* 0x004fc60000010000 */
[----:B------:R-:W2:Y:S01]  /*93d0*/  MUFU.EX2 R169, R162 ;  /* 0x000000a200a97308 */ /* 0x000ea20000000800 */
[----:B-1----:R-:W-:Y:S01]  /*93e0*/  FADD.FTZ R122, R175, R122 ;  /* 0x0000007aaf7a7221 */ /* 0x002fe20000010000 */
[----:B------:R-:W-:Y:S01]  /*93f0*/  FADD.FTZ R140, R184, R127 ;  /* 0x0000007fb88c7221 */ /* 0x000fe20000010000 */
[----:B------:R-:W-:-:S03]  /*9400*/  F2FP.BF16.F32.PACK_AB R184, R125, R184 ;  /* 0x000000b87db8723e */ /* 0x000fc600000010ff */
[----:B------:R-:W-:Y:S02]  /*9410*/  FADD.FTZ R127, R125, R140 ;  /* 0x0000008c7d7f7221 */ /* 0x000fe40000010000 */
[----:B------:R-:W1:Y:S01]  /*9420*/  MUFU.EX2 R163, R163 ;  /* 0x000000a300a37308 */ /* 0x000e620000000800 */
[C---:B---3--:R-:W-:Y:S01]  /*9430*/  FADD.FTZ R122, R159.reuse, R122 ;  /* 0x0000007a9f7a7221 */ /* 0x048fe20000010000 */
[----:B------:R-:W-:Y:S01]  /*9440*/  F2FP.BF16.F32.PACK_AB R175, R159, R175 ;  /* 0x000000af9faf723e */ /* 0x000fe200000010ff */
[----:B------:R-:W-:Y:S01]  /*9450*/  FADD.FTZ R140, R186, R127 ;  /* 0x0000007fba8c7221 */ /* 0x000fe20000010000 */
[----:B------:R-:W-:-:S03]  /*9460*/  F2FP.BF16.F32.PACK_AB R186, R129, R186 ;  /* 0x000000ba81ba723e */ /* 0x000fc600000010ff */
[----:B------:R-:W-:Y:S01]  /*9470*/  FADD.FTZ R127, R129, R140 ;  /* 0x0000008c817f7221 */ /* 0x000fe20000010000 */
[----:B------:R-:W3:Y:S01]  /*9480*/  MUFU.EX2 R171, R166 ;  /* 0x000000a600ab7308 */ /* 0x000ee20000000800 */
[----:B--2---:R-:W-:Y:S02]  /*9490*/  FADD.FTZ R122, R169, R122 ;  /* 0x0000007aa97a7221 */ /* 0x004fe40000010000 */
[----:B------:R-:W-:Y:S01]  /*94a0*/  FADD.FTZ R140, R180, R127 ;  /* 0x0000007fb48c7221 */ /* 0x000fe20000010000 */
[----:B------:R-:W-:-:S03]  /*94b0*/  F2FP.BF16.F32.PACK_AB R180, R133, R180 ;  /* 0x000000b485b4723e */ /* 0x000fc600000010ff */
[----:B------:R-:W-:Y:S01]  /*94c0*/  FADD.FTZ R121, R133, R140 ;  /* 0x0000008c85797221 */ /* 0x000fe20000010000 */
[----:B------:R-:W2:Y:S01]  /*94d0*/  MUFU.EX2 R161, R161 ;  /* 0x000000a100a17308 */ /* 0x000ea20000000800 */
[C---:B-1----:R-:W-:Y:S01]  /*94e0*/  FADD.FTZ R122, R163.reuse, R122 ;  /* 0x0000007aa37a7221 */ /* 0x042fe20000010000 */
[----:B------:R-:W-:Y:S01]  /*94f0*/  F2FP.BF16.F32.PACK_AB R169, R163, R169 ;  /* 0x000000a9a3a9723e */ /* 0x000fe200000010ff */
[----:B------:R-:W-:Y:S01]  /*9500*/  FADD.FTZ R140, R182, R121 ;  /* 0x00000079b68c7221 */ /* 0x000fe20000010000 */
[----:B------:R-:W-:-:S03]  /*9510*/  F2FP.BF16.F32.PACK_AB R182, R137, R182 ;  /* 0x000000b689b6723e */ /* 0x000fc600000010ff */
[----:B------:R-:W-:Y:S01]  /*9520*/  FADD.FTZ R121, R137, R140 ;  /* 0x0000008c89797221 */ /* 0x000fe20000010000 */
[----:B---3--:R-:W-:-:S03]  /*9530*/  FADD.FTZ R122, R171, R122 ;  /* 0x0000007aab7a7221 */ /* 0x008fc60000010000 */
[----:B------:R-:W-:Y:S01]  /*9540*/  FADD.FTZ R126, R176, R121 ;  /* 0x00000079b07e7221 */ /* 0x000fe20000010000 */
[----:B------:R-:W-:-:S03]  /*9550*/  F2FP.BF16.F32.PACK_AB R176, R141, R176 ;  /* 0x000000b08db0723e */ /* 0x000fc600000010ff */
[----:B------:R-:W-:Y:S01]  /*9560*/  FADD.FTZ R121, R141, R126 ;  /* 0x0000007e8d797221 */ /* 0x000fe20000010000 */
[----:B--2---:R-:W-:-:S03]  /*9570*/  F2FP.BF16.F32.PACK_AB R171, R161, R171 ;  /* 0x000000aba1ab723e */ /* 0x004fc600000010ff */
        /* <DEDUP_REMOVED lines=8> */
[----:B------:R-:W-:-:S04]  /*9600*/  FADD.FTZ R13, R153, R126 ;  /* 0x0000007e990d7221 */ /* 0x000fc80000010000 */
[----:B------:R-:W-:-:S04]  /*9610*/  FADD.FTZ R12, R120, R13 ;  /* 0x0000000d780c7221 */ /* 0x000fc80000010000 */
[----:B------:R-:W-:-:S04]  /*9620*/  FADD.FTZ R13, R157, R12 ;  /* 0x0000000c9d0d7221 */ /* 0x000fc80000010000 */
[----:B------:R-:W-:-:S04]  /*9630*/  FADD.FTZ R12, R124, R13 ;  /* 0x0000000d7c0c7221 */ /* 0x000fc80000010000 */
[----:B------:R-:W-:Y:S01]  /*9640*/  FADD.FTZ R13, R21, R12 ;  /* 0x0000000c150d7221 */ /* 0x000fe20000010000 */
[----:B------:R-:W-:Y:S01]  /*9650*/  FADD.FTZ R12, R161, R122 ;  /* 0x0000007aa10c7221 */ /* 0x000fe20000010000 */
[----:B------:R-:W-:Y:S01]  /*9660*/  IMAD.MOV.U32 R21, RZ, RZ, R4 ;  /* 0x000000ffff157224 */ /* 0x000fe200078e0004 */
[----:B------:R-:W-:Y:S06]  /*9670*/  @P1 BRA `(.L_x_3773) ;  /* 0xffffffe000901947 */ /* 0x000fec000383ffff */
.L_x_3764:
[----:B------:R-:W-:-:S13]  /*9680*/  ISETP.GE.AND P1, PT, R15, UR47, PT ;  /* 0x0000002f0f007c0c */ /* 0x000fda000bf26270 */
[----:B------:R-:W-:Y:S05]  /*9690*/  @!P1 BRA `(.L_x_3774) ;  /* 0x0000002c00d89947 */ /* 0x000fea0003800000 */
[----:B------:R-:W-:Y:S01]  /*96a0*/  IMAD.MOV.U32 R21, RZ, RZ, R4 ;  /* 0x000000ffff157224 */ /* 0x000fe200078e0004 */
[----:B------:R-:W-:Y:S01]  /*96b0*/  UMOV UR38, UR46 ;  /* 0x0000002e00267c82 */ /* 0x000fe20008000000 */
[----:B------:R-:W-:Y:S01]  /*96c0*/  IMAD.MOV.U32 R205, RZ, RZ, R5 ;  /* 0x000000ffffcd7224 */ /* 0x000fe200078e0005 */
[----:B------:R-:W-:Y:S01]  /*96d0*/  UMOV UR7, UR36 ;  /* 0x0000002400077c82 */ /* 0x000fe20008000000 */
[----:B------:R-:W-:Y:S01]  /*96e0*/  IMAD.IADD R192, R7, 0x1, R14 ;  /* 0x0000000107c07824 */ /* 0x000fe200078e020e */
[----:B------:R-:W-:Y:S01]  /*96f0*/  ULDC UR40, c[0x0][0x9e4] ;  /* 0x0002790000287ab9 */ /* 0x000fe20000000800 */
[----:B------:R-:W-:Y:S01]  /*9700*/  ULDC UR41, c[0x0][0x9dc] ;  /* 0x0002770000297ab9 */ /* 0x000fe20000000800 */
[----:B------:R-:W-:-:S05]  /*9710*/  ULDC UR45, c[0x0][0x9e0] ;  /* 0x00027800002d7ab9 */ /* 0x000fca0000000800 */
.L_x_3791:
[----:B------:R-:W-:-:S04]  /*9720*/  UIADD3 UR36, UR7, 0x1, URZ ;  /* 0x0000000107247890 */ /* 0x000fc8000fffe03f */
[----:B------:R-:W-:-:S04]  /*9730*/  UISETP.NE.AND UP0, UPT, UR36, 0x2, UPT ;  /* 0x000000022400788c */ /* 0x000fc8000bf05270 */
[----:B------:R-:W-:Y:S02]  /*9740*/  USEL UR46, URZ, 0x1, UP0 ;  /* 0x000000013f2e7887 */ /* 0x000fe40008000000 */
[----:B------:R-:W-:Y:S02]  /*9750*/  USEL UR36, UR36, URZ, UP0 ;  /* 0x0000003f24247287 */ /* 0x000fe40008000000 */
[----:B------:R-:W-:Y:S01]  /*9760*/  ULOP3.LUT UR46, UR38, UR46, URZ, 0x3c, !UPT ;  /* 0x0000002e262e7292 */ /* 0x000fe2000f8e3c3f */
[----:B------:R-:W-:Y:S11]  /*9770*/  @!P0 BRA `(.L_x_3775) ;  /* 0x0000000000048947 */ /* 0x000ff60003800000 */
[----:B------:R-:W-:Y:S01]  /*9780*/  BPT.TRAP 0x1 ;  /* 0x000000040000795c */ /* 0x000fe20000300000 */
.L_x_3775:
[----:B------:R-:W-:Y:S01]  /*9790*/  ULEA UR6, UR36, UR37, 0x3 ;  /* 0x0000002524067291 */ /* 0x000fe2000f8e183f */
[----:B------:R-:W-:-:S05]  /*97a0*/  IMAD.U32 R0, RZ, RZ, UR46 ;  /* 0x0000002eff007e24 */ /* 0x000fca000f8e00ff */
[----:B------:R-:W-:-:S04]  /*97b0*/  SHF.L.U32 R0, R0, 0x1f, RZ ;  /* 0x0000001f00007819 */ /* 0x000fc800000006ff */
[----:B------:R1:W2:Y:S01]  /*97c0*/  SYNCS.PHASECHK.TRANS64.TRYWAIT P1, [UR6+0x30830], R0 ;  /* 0x03083000ff0075a7 */ /* 0x0002a20008020146 */
[----:B------:R-:W-:Y:S05]  /*97d0*/  @!P0 BRA `(.L_x_3776) ;  /* 0x0000000000048947 */ /* 0x000fea0003800000 */
[----:B------:R-:W-:Y:S01]  /*97e0*/  BPT.TRAP 0x1 ;  /* 0x000000040000795c */ /* 0x000fe20000300000 */
.L_x_3776:
[----:B--2---:R-:W-:Y:S05]  /*97f0*/  @P1 BRA `(.L_x_3777) ;  /* 0x0000000000081947 */ /* 0x004fea0003800000 */
[----:B------:R-:W2:Y:S02]  /*9800*/  SYNCS.PHASECHK.TRANS64.TRYWAIT P1, [UR6+0x30830], R0 ;  /* 0x03083000ff0075a7 */ /* 0x000ea40008020146 */
[----:B--2---:R-:W-:Y:S05]  /*9810*/  @!P1 BRA `(.L_x_3778) ;  /* 0x0000008c00489947 */ /* 0x004fea0003800000 */
.L_x_3777:
        /* <DEDUP_REMOVED lines=165> */
.L_x_3779:
[----:B------:R-:W-:Y:S01]  /*a270*/  ULEA UR10, UR7, UR37, 0x3 ;  /* 0x00000025070a7291 */ /* 0x000fe2000f8e183f */
[----:B-12---:R-:W-:-:S05]  /*a280*/  IMAD.U32 R0, RZ, RZ, UR38 ;  /* 0x00000026ff007e24 */ /* 0x006fca000f8e00ff */
[----:B------:R-:W-:-:S04]  /*a290*/  SHF.L.U32 R0, R0, 0x1f, RZ ;  /* 0x0000001f00007819 */ /* 0x000fc800000006ff */
[----:B------:R1:W2:Y:S01]  /*a2a0*/  SYNCS.PHASECHK.TRANS64.TRYWAIT P1, [UR10+0x30850], R0 ;  /* 0x03085000ff0075a7 */ /* 0x0002a2000802014a */
[----:B------:R-:W-:Y:S05]  /*a2b0*/  @!P0 BRA `(.L_x_3780) ;  /* 0x0000000000048947 */ /* 0x000fea0003800000 */
[----:B------:R-:W-:Y:S01]  /*a2c0*/  BPT.TRAP 0x1 ;  /* 0x000000040000795c */ /* 0x000fe20000300000 */
.L_x_3780:
[----:B--2---:R-:W-:Y:S05]  /*a2d0*/  @P1 BRA `(.L_x_3781) ;  /* 0x0000000000081947 */ /* 0x004fea0003800000 */
[----:B------:R-:W2:Y:S02]  /*a2e0*/  SYNCS.PHASECHK.TRANS64.TRYWAIT P1, [UR10+0x30850], R0 ;  /* 0x03085000ff0075a7 */ /* 0x000ea4000802014a */
[----:B--2---:R-:W-:Y:S05]  /*a2f0*/  @!P1 BRA `(.L_x_3782) ;  /* 0x0000008000a89947 */ /* 0x004fea0003800000 */
.L_x_3781:
[----:B------:R-:W-:Y:S01]  /*a300*/  UIADD3 UR6, UR37, 0x400, URZ ;  /* 0x0000040025067890 */ /* 0x000fe2000fffe03f */
[----:B------:R-:W-:-:S06]  /*a310*/  WARPGROUP.ARRIVE ;  /* 0x00000000000079c5 */ /* 0x000fcc0000000000 */
[----:B------:R-:W3:Y:S01]  /*a320*/  S2R R208, SR_TID.X ;  /* 0x0000000000d07919 */ /* 0x000ee20000002100 */
[----:B------:R-:W4:Y:S01]  /*a330*/  LDC R4, c[0x0][0x288] ;  /* 0x0000a200ff047b82 */ /* 0x000f220000000800 */
[----:B------:R-:W-:Y:S01]  /*a340*/  USHF.R.U32.HI UR6, URZ, 0x4, UR6 ;  /* 0x000000043f067899 */ /* 0x000fe20008011606 */
[----:B-12---:R-:W-:Y:S01]  /*a350*/  IMAD.U32 R0, RZ, RZ, UR36 ;  /* 0x00000024ff007e24 */ /* 0x006fe2000f8e00ff */
[----:B------:R-:W-:Y:S01]  /*a360*/  ULDC UR14, c[0x0][0x2e0] ;  /* 0x0000b800000e7ab9 */ /* 0x000fe20000000800 */
[----:B------:R-:W-:Y:S01]  /*a370*/  IMAD R2, R15, -0x60, RZ ;  /* 0xffffffa00f027824 */ /* 0x000fe200078e02ff */
[----:B------:R-:W-:-:S03]  /*a380*/  ULOP3.LUT UR6, UR6, 0x3fff, URZ, 0xc0, !UPT ;  /* 0x00003fff06067892 */ /* 0x000fc6000f8ec03f */
[----:B------:R-:W-:Y:S01]  /*a390*/  IMAD R3, R17, UR14, R2 ;  /* 0x0000000e11037c24 */ /* 0x000fe2000f8e0202 */
[----:B------:R-:W-:-:S04]  /*a3a0*/  ULOP3.LUT UR6, UR6, 0x3000000, URZ, 0xfc, !UPT ;  /* 0x0300000006067892 */ /* 0x000fc8000f8efc3f */
[----:B------:R-:W-:-:S03]  /*a3b0*/  UIMAD UR11, UR7, 0x900, UR6 ;  /* 0x00000900070b78a4 */ /* 0x000fc6000f8e0206 */
[----:B------:R-:W-:-:S04]  /*a3c0*/  UMOV UR7, 0x40000040 ;  /* 0x4000004000077882 */ /* 0x000fc80000000000 */
[----:B------:R-:W-:Y:S02]  /*a3d0*/  UMOV UR6, UR11 ;  /* 0x0000000b00067c82 */ /* 0x000fe40008000000 */
[----:B------:R-:W-:Y:S01]  /*a3e0*/  HGMMA.64x192x16.F32.BF16 R24, R188, gdesc[UR4].tnspB, R24, gsb0 ;  /* 0x42e00004bc187df0 */ /* 0x000fe20008001818 */
[----:B------:R-:W-:Y:S01]  /*a3f0*/  UIADD3 UR6, UR11, 0x80, URZ ;  /* 0x000000800b067890 */ /* 0x000fe2000fffe03f */
[----:B----4-:R-:W-:Y:S01]  /*a400*/  IADD3 R3, R3, 0x1, -R4 ;  /* 0x0000000103037810 */ /* 0x010fe20007ffe804 */
[----:B------:R-:W-:-:S04]  /*a410*/  UMOV UR7, 0x40000040 ;  /* 0x4000004000077882 */ /* 0x000fc80000000000 */
[----:B------:R-:W-:Y:S01]  /*a420*/  IMAD R3, R16, -0x2, R3 ;  /* 0xfffffffe10037824 */ /* 0x000fe200078e0203 */
[----:B---3--:R-:W-:-:S03]  /*a430*/  LOP3.LUT P1, RZ, R208, 0x7f, RZ, 0xc0, !PT ;  /* 0x0000007fd0ff7812 */ /* 0x008fc6000782c0ff */
[----:B------:R-:W-:-:S10]  /*a440*/  VIADD R5, R3, UR45 ;  /* 0x0000002d03057c36 */ /* 0x000fd40008000000 */
[----:B------:R-:W-:-:S05]  /*a450*/  @!P1 LEA R0, R0, UR37, 0x3 ;  /* 0x0000002500009c11 */ /* 0x000fca000f8e18ff */
        /* <DEDUP_REMOVED lines=25> */
[----:B------:R-:W-:-:S06]  /*a5f0*/  ULOP3.LUT UR6, URZ, UR41, URZ, 0x33, !UPT ;  /* 0x000000293f067292 */ /* 0x000fcc000f8e333f */
[----:B------:R-:W-:Y:S01]  /*a600*/  VIADD R4, R3, UR6 ;  /* 0x0000000603047c36 */ /* 0x000fe20008000000 */
[----:B------:R-:W-:Y:S02]  /*a610*/  WARPGROUP.DEPBAR.LE gsb0, 0x0 ;  /* 0x00008000000079c5 */ /* 0x000fe40000010000 */
[----:B------:R1:W-:Y:S01]  /*a620*/  @!P1 SYNCS.ARRIVE.TRANS64.RED.A1T0 RZ, [R0+URZ], RZ ;  /* 0x000000ff00ff99a7 */ /* 0x0003e2000810043f */
[----:B------:R-:W-:Y:S01]  /*a630*/  ISETP.GE.AND P1, PT, R20, 0x1, PT ;  /* 0x000000011400780c */ /* 0x000fe20003f26270 */
[C---:B------:R-:W-:Y:S02]  /*a640*/  IMAD.IADD R170, R7.reuse, 0x1, R5 ;  /* 0x0000000107aa7824 */ /* 0x040fe400078e0205 */
[----:B------:R-:W-:Y:S02]  /*a650*/  IMAD.IADD R168, R7, 0x1, R4 ;  /* 0x0000000107a87824 */ /* 0x000fe400078e0204 */
[----:B-1----:R-:W-:-:S08]  /*a660*/  IMAD R0, R16, -0x2, R2 ;  /* 0xfffffffe10007824 */ /* 0x002fd000078e0202 */
[----:B------:R-:W-:Y:S05]  /*a670*/  @!P1 BRA `(.L_x_3783) ;  /* 0x0000000000589947 */ /* 0x000fea0003800000 */
        /* <DEDUP_REMOVED lines=11> */
.L_x_3785:
[----:B------:R-:W-:-:S05]  /*a730*/  IMAD.U32 R169, RZ, RZ, UR40 ;  /* 0x00000028ffa97e24 */ /* 0x000fca000f8e00ff */
[----:B------:R-:W-:-:S13]  /*a740*/  ISETP.NE.AND P1, PT, R169, 0x1, PT ;  /* 0x00000001a900780c */ /* 0x000fda0003f25270 */
[----:B------:R-:W1:Y:S01]  /*a750*/  @P1 LDC.64 R172, c[0x0][0x9e8] ;  /* 0x00027a00ffac1b82 */ /* 0x000e620000000a00 */
[----:B------:R-:W-:-:S04]  /*a760*/  @P1 IMAD.IADD R3, R7, 0x1, R14 ;  /* 0x0000000107031824 */ /* 0x000fc800078e020e */
[----:B-1----:R-:W-:-:S04]  /*a770*/  @P1 IMAD.HI.U32 R172, R3, R172, RZ ;  /* 0x000000ac03ac1227 */ /* 0x002fc800078e00ff */
[----:B------:R-:W-:Y:S01]  /*a780*/  IMAD.MOV.U32 R3, RZ, RZ, R192 ;  /* 0x000000ffff037224 */ /* 0x000fe200078e00c0 */
[----:B------:R-:W-:-:S07]  /*a790*/  @P1 SHF.R.U32.HI R3, RZ, R173, R172 ;  /* 0x000000adff031219 */ /* 0x000fce00000116ac */
.L_x_3786:
[----:B------:R-:W-:Y:S05]  /*a7a0*/  BSYNC B0 ;  /* 0x0000000000007941 */ /* 0x000fea0003800000 */
.L_x_3784:
[----:B------:R-:W-:-:S05]  /*a7b0*/  IMAD R3, R3, R169, R0 ;  /* 0x000000a903037224 */ /* 0x000fca00078e0200 */
[----:B------:R-:W-:Y:S02]  /*a7c0*/  VIADDMNMX R170, R3, R169, R170, PT ;  /* 0x000000a903aa7246 */ /* 0x000fe400038001aa */
[----:B------:R-:W-:-:S07]  /*a7d0*/  VIMNMX R168, R168, R3, !PT ;  /* 0x00000003a8a87248 */ /* 0x000fce0007fe0100 */
.L_x_3783:
[C---:B------:R-:W-:Y:S02]  /*a7e0*/  ISETP.GE.AND P2, PT, R2.reuse, 0x9, PT ;  /* 0x000000090200780c */ /* 0x040fe40003f46270 */
[----:B------:R-:W-:Y:S02]  /*a7f0*/  ISETP.GE.AND P1, PT, R2, 0x2, PT ;  /* 0x000000020200780c */ /* 0x000fe40003f26270 */
[C---:B------:R-:W-:Y:S02]  /*a800*/  ISETP.GT.AND P3, PT, R168.reuse, 0x8, !P2 ;  /* 0x00000008a800780c */ /* 0x040fe40005764270 */
[----:B------:R-:W-:Y:S02]  /*a810*/  ISETP.GT.AND P4, PT, R168, 0x1, !P1 ;  /* 0x00000001a800780c */ /* 0x000fe40004f84270 */
[----:B------:R-:W-:Y:S02]  /*a820*/  ISETP.LT.OR P3, PT, R170, 0x9, P3 ;  /* 0x00000009aa00780c */ /* 0x000fe40001f61670 */
[----:B------:R-:W-:-:S02]  /*a830*/  ISETP.GE.AND P5, PT, R2, 0xa, PT ;  /* 0x0000000a0200780c */ /* 0x000fc40003fa6270 */
[----:B------:R-:W-:Y:S02]  /*a840*/  FSEL R173, R124, -INF , !P3 ;  /* 0xff8000007cad7808 */ /* 0x000fe40005800000 */
[----:B------:R-:W-:Y:S02]  /*a850*/  ISETP.LT.OR P4, PT, R170, 0x2, P4 ;  /* 0x00000002aa00780c */ /* 0x000fe40002781670 */
[----:B------:R-:W-:Y:S02]  /*a860*/  ISETP.GT.AND P3, PT, R168, 0x9, !P5 ;  /* 0x00000009a800780c */ /* 0x000fe40006f64270 */
[----:B------:R-:W-:Y:S02]  /*a870*/  FSEL R171, R121, -INF , !P4 ;  /* 0xff80000079ab7808 */ /* 0x000fe40006000000 */
        /* <DEDUP_REMOVED lines=107> */
[----:B------:R-:W-:-:S13]  /*af30*/  ISETP.GE.AND P6, PT, R20, 0x1, PT ;  /* 0x000000011400780c */ /* 0x000fda0003fc6270 */
[----:B------:R-:W-:Y:S05]  /*af40*/  @!P6 BRA `(.L_x_3787) ;  /* 0x000000000054e947 */ /* 0x000fea0003800000 */
        /* <DEDUP_REMOVED lines=12> */
.L_x_3789:
[----:B------:R-:W-:-:S05]  /*b010*/  IMAD.U32 R132, RZ, RZ, UR40 ;  /* 0x00000028ff847e24 */ /* 0x000fca000f8e00ff */
[----:B------:R-:W-:-:S13]  /*b020*/  ISETP.NE.AND P6, PT, R132, 0x1, PT ;  /* 0x000000018400780c */ /* 0x000fda0003fc5270 */
[----:B------:R-:W1:Y:S02]  /*b030*/  @P6 LDC.64 R4, c[0x0][0x9e8] ;  /* 0x00027a00ff046b82 */ /* 0x000e640000000a00 */
[----:B-1----:R-:W-:-:S05]  /*b040*/  @P6 IMAD.HI.U32 R4, R189, R4, RZ ;  /* 0x00000004bd046227 */ /* 0x002fca00078e00ff */
[----:B------:R-:W-:-:S07]  /*b050*/  @P6 SHF.R.U32.HI R189, RZ, R5, R4 ;  /* 0x00000005ffbd6219 */ /* 0x000fce0000011604 */
.L_x_3790:
[----:B------:R-:W-:Y:S05]  /*b060*/  BSYNC B0 ;  /* 0x0000000000007941 */ /* 0x000fea0003800000 */
.L_x_3788:
[----:B------:R-:W-:-:S05]  /*b070*/  IMAD R189, R189, R132, R0 ;  /* 0x00000084bdbd7224 */ /* 0x000fca00078e0200 */
[----:B------:R-:W-:Y:S02]  /*b080*/  VIADDMNMX R2, R189, R132, R2, PT ;  /* 0x00000084bd027246 */ /* 0x000fe40003800102 */
[----:B------:R-:W-:-:S07]  /*b090*/  VIMNMX R120, R120, R189, !PT ;  /* 0x000000bd78787248 */ /* 0x000fce0007fe0100 */
.L_x_3787:
        /* <DEDUP_REMOVED lines=41> */
[----:B------:R-:W-:Y:S02]  /*b330*/  ISETP.NE.AND P6, PT, R207, RZ, PT ;  /* 0x000000ffcf00720c */ /* 0x000fe40003fc5270 */
        /* <DEDUP_REMOVED lines=27> */
[----:B------:R-:W-:Y:S02]  /*b4f0*/  ISETP.NE.AND P2, PT, R206, RZ, PT ;  /* 0x000000ffce00720c */ /* 0x000fe40003f45270 */
[----:B------:R-:W-:Y:S02]  /*b500*/  ISETP.LT.OR P1, PT, R2, 0x31, P1 ;  /* 0x000000310200780c */ /* 0x000fe40000f21670 */
[----:B------:R-:W-:Y:S02]  /*b510*/  FMNMX.FTZ R0, R137, R0, !PT ;  /* 0x0000000089007209 */ /* 0x000fe40007810000 */
[----:B------:R-:W-:Y:S02]  /*b520*/  FSEL R135, R146, -INF , !P1 ;  /* 0xff80000092877808 */ /* 0x000fe40004800000 */
[----:B------:R-:W-:-:S02]  /*b530*/  ISETP.NE.AND P1, PT, R144, RZ, PT ;  /* 0x000000ff9000720c */ /* 0x000fc40003f25270 */
[----:B------:R-:W-:Y:S02]  /*b540*/  FMNMX.FTZ R4, R165, R0, !PT ;  /* 0x00000000a5047209 */ /* 0x000fe40007810000 */
[C---:B------:R-:W-:Y:S01]  /*b550*/  ISETP.GT.AND P1, PT, R120.reuse, 0x31, !P1 ;  /* 0x000000317800780c */ /* 0x040fe20004f24270 */
[----:B------:R-:W1:Y:S01]  /*b560*/  LDC R0, c[0x0][0x988] ;  /* 0x00026200ff007b82 */ /* 0x000e620000000800 */
[----:B------:R-:W-:Y:S01]  /*b570*/  ISETP.GT.AND P3, PT, R120, 0x50, !P3 ;  /* 0x000000507800780c */ /* 0x000fe20005f64270 */
[----:B------:R-:W2:Y:S01]  /*b580*/  SHFL.BFLY PT, R5, R4, 0x2, 0x1f ;  /* 0x0c401f0004057f89 */ /* 0x000ea200000e0000 */
[C---:B------:R-:W-:Y:S02]  /*b590*/  ISETP.LT.OR P1, PT, R2.reuse, 0x32, P1 ;  /* 0x000000320200780c */ /* 0x040fe40000f21670 */
[----:B------:R-:W-:Y:S02]  /*b5a0*/  ISETP.LT.OR P3, PT, R2, 0x51, P3 ;  /* 0x000000510200780c */ /* 0x000fe40001f61670 */
[----:B------:R-:W-:-:S02]  /*b5b0*/  FSEL R147, R147, -INF , !P1 ;  /* 0xff80000093937808 */ /* 0x000fc40004800000 */
[----:B------:R-:W-:Y:S02]  /*b5c0*/  ISETP.NE.AND P1, PT, R182, RZ, PT ;  /* 0x000000ffb600720c */ /* 0x000fe40003f25270 */
[C---:B------:R-:W-:Y:S02]  /*b5d0*/  ISETP.GT.AND P4, PT, R120.reuse, 0x51, !P4 ;  /* 0x000000517800780c */ /* 0x040fe40006784270 */
[----:B------:R-:W-:Y:S02]  /*b5e0*/  ISETP.GT.AND P1, PT, R120, 0x38, !P1 ;  /* 0x000000387800780c */ /* 0x000fe40004f24270 */
[----:B------:R-:W-:Y:S02]  /*b5f0*/  FSEL R221, R162, -INF , !P3 ;  /* 0xff800000a2dd7808 */ /* 0x000fe40005800000 */
[----:B------:R-:W-:Y:S02]  /*b600*/  ISETP.LT.OR P1, PT, R2, 0x39, P1 ;  /* 0x000000390200780c */ /* 0x000fe40000f21670 */
[----:B------:R-:W-:-:S02]  /*b610*/  ISETP.GT.AND P5, PT, R120, 0x58, !P5 ;  /* 0x000000587800780c */ /* 0x000fc40006fa4270 */
[----:B------:R-:W-:Y:S02]  /*b620*/  FSEL R131, R150, -INF , !P1 ;  /* 0xff80000096837808 */ /* 0x000fe40004800000 */
[----:B------:R-:W-:Y:S02]  /*b630*/  ISETP.NE.AND P1, PT, R148, RZ, PT ;  /* 0x000000ff9400720c */ /* 0x000fe40003f25270 */
[----:B------:R-:W-:Y:S02]  /*b640*/  ISETP.LT.OR P4, PT, R2, 0x52, P4 ;  /* 0x000000520200780c */ /* 0x000fe40002781670 */
[----:B------:R-:W-:Y:S02]  /*b650*/  ISETP.GT.AND P1, PT, R120, 0x39, !P1 ;  /* 0x000000397800780c */ /* 0x000fe40004f24270 */
[----:B--2---:R-:W-:Y:S02]  /*b660*/  FMNMX.FTZ R130, R4, R5, !PT ;  /* 0x0000000504827209 */ /* 0x004fe40007810000 */
[----:B------:R-:W-:-:S02]  /*b670*/  ISETP.LT.OR P1, PT, R2, 0x3a, P1 ;  /* 0x0000003a0200780c */ /* 0x000fc40000f21670 */
[----:B------:R-:W-:Y:S01]  /*b680*/  ISETP.LT.OR P5, PT, R2, 0x59, P5 ;  /* 0x000000590200780c */ /* 0x000fe20002fa1670 */
[----:B------:R-:W2:Y:S01]  /*b690*/  SHFL.BFLY PT, R5, R130, 0x1, 0x1f ;  /* 0x0c201f0082057f89 */ /* 0x000ea200000e0000 */
[----:B------:R-:W-:Y:S02]  /*b6a0*/  FSEL R151, R151, -INF , !P1 ;  /* 0xff80000097977808 */ /* 0x000fe40004800000 */
[----:B------:R-:W-:-:S04]  /*b6b0*/  ISETP.NE.AND P1, PT, R184, RZ, PT ;  /* 0x000000ffb800720c */ /* 0x000fc80003f25270 */
[----:B------:R-:W-:-:S04]  /*b6c0*/  ISETP.GT.AND P1, PT, R120, 0x40, !P1 ;  /* 0x000000407800780c */ /* 0x000fc80004f24270 */
[----:B------:R-:W-:-:S04]  /*b6d0*/  ISETP.LT.OR P1, PT, R2, 0x41, P1 ;  /* 0x000000410200780c */ /* 0x000fc80000f21670 */
[----:B------:R-:W-:Y:S02]  /*b6e0*/  FSEL R127, R154, -INF , !P1 ;  /* 0xff8000009a7f7808 */ /* 0x000fe40004800000 */
[----:B------:R-:W-:-:S04]  /*b6f0*/  ISETP.NE.AND P1, PT, R152, RZ, PT ;  /* 0x000000ff9800720c */ /* 0x000fc80003f25270 */
[----:B------:R-:W-:Y:S02]  /*b700*/  ISETP.GT.AND P1, PT, R120, 0x41, !P1 ;  /* 0x000000417800780c */ /* 0x000fe40004f24270 */
[----:B--2---:R-:W-:Y:S02]  /*b710*/  FMNMX.FTZ R5, R130, R5, !PT ;  /* 0x0000000582057209 */ /* 0x004fe40007810000 */
[----:B------:R-:W-:-:S03]  /*b720*/  ISETP.LT.OR P1, PT, R2, 0x42, P1 ;  /* 0x000000420200780c */ /* 0x000fc60000f21670 */
[----:B-1----:R-:W-:Y:S01]  /*b730*/  FMUL.FTZ R126, R5, R0 ;  /* 0x00000000057e7220 */ /* 0x002fe20000410000 */
        /* <DEDUP_REMOVED lines=12> */
[----:B------:R-:W-:-:S02]  /*b800*/  FSEL R122, R122, -INF , !P1 ;  /* 0xff8000007a7a7808 */ /* 0x000fc40004800000 */
[----:B------:R-:W-:Y:S02]  /*b810*/  FSETP.NEU.FTZ.AND P1, PT, R5, -INF , PT ;  /* 0xff8000000500780b */ /* 0x000fe40003f3d000 */
        /* <DEDUP_REMOVED lines=19> */
[----:B------:R-:W-:Y:S01]  /*b950*/  FSEL R2, R5, RZ, P1 ;  /* 0x000000ff05027208 */ /* 0x000fe20000800000 */
        /* <DEDUP_REMOVED lines=22> */
[----:B------:R-:W-:Y:S01]  /*bac0*/  FFMA.FTZ R137, R165, R0, -R126 ;  /* 0x00000000a5897223 */ /* 0x000fe2000001087e */
[----:B------:R-:W-:Y:S01]  /*bad0*/  MUFU.EX2 R188, R188 ;  /* 0x000000bc00bc7308 */ /* 0x000fe20000000800 */
        /* <DEDUP_REMOVED lines=18> */
[----:B------:R-:W-:Y:S04]  /*bc00*/  MUFU.EX2 R175, R175 ;  /* 0x000000af00af7308 */ /* 0x000fe80000000800 */
[----:B------:R-:W1:Y:S04]  /*bc10*/  SHFL.BFLY PT, R3, R4, 0x2, 0x1f ;  /* 0x0c401f0004037f89 */ /* 0x000e6800000e0000 */
[----:B------:R-:W-:Y:S08]  /*bc20*/  MUFU.EX2 R180, R180 ;  /* 0x000000b400b47308 */ /* 0x000ff00000000800 */
[----:B------:R2:W-:Y:S08]  /*bc30*/  MUFU.EX2 R163, R187 ;  /* 0x000000bb00a37308 */ /* 0x0005f00000000800 */
        /* <DEDUP_REMOVED lines=9> */
[----:B------:R-:W-:-:S02]  /*bcd0*/  IMAD.MOV.U32 R205, RZ, RZ, R5 ;  /* 0x000000ffffcd7224 */ /* 0x000fc400078e0005 */
[C---:B------:R-:W-:Y:S01]  /*bce0*/  FSETP.NEU.FTZ.AND P1, PT, R4.reuse, -INF , PT ;  /* 0xff8000000400780b */ /* 0x040fe20003f3d000 */
[-C--:B------:R-:W-:Y:S01]  /*bcf0*/  FMUL.FTZ R3, R3, R0.reuse ;  /* 0x0000000003037220 */ /* 0x080fe20000410000 */
[C---:B------:R-:W-:Y:S01]  /*bd00*/  FMUL.FTZ R126, R4.reuse, R0 ;  /* 0x00000000047e7220 */ /* 0x040fe20000410000 */
[----:B------:R-:W-:Y:S01]  /*bd10*/  MUFU.EX2 R121, R121 ;  /* 0x0000007900797308 */ /* 0x000fe20000000800 */
[----:B------:R-:W-:-:S03]  /*bd20*/  FSEL R132, R4, RZ, P1 ;  /* 0x000000ff04847208 */ /* 0x000fc60000800000 */
[----:B------:R-:W-:Y:S02]  /*bd30*/  FSEL R126, R126, RZ, P1 ;  /* 0x000000ff7e7e7208 */ /* 0x000fe40000800000 */
[C---:B------:R-:W-:Y:S01]  /*bd40*/  ISETP.GT.AND P1, PT, R15.reuse, UR47, PT ;  /* 0x0000002f0f007c0c */ /* 0x040fe2000bf24270 */
[----:B------:R-:W-:Y:S01]  /*bd50*/  VIADD R15, R15, 0xffffffff ;  /* 0xffffffff0f0f7836 */ /* 0x000fe20000000000 */
[----:B------:R1:W3:Y:S01]  /*bd60*/  MUFU.EX2 R2, R3 ;  /* 0x0000000300027308 */ /* 0x0002e20000000800 */
[-CC-:B------:R-:W-:Y:S01]  /*bd70*/  FFMA.FTZ R120, R122, R0.reuse, -R126.reuse ;  /* 0x000000007a787223 */ /* 0x180fe2000001087e */
[-CC-:B------:R-:W-:Y:S01]  /*bd80*/  FFMA.FTZ R149, R219, R0.reuse, -R126.reuse ;  /* 0x00000000db957223 */ /* 0x180fe2000001087e */
[-CC-:B------:R-:W-:Y:S01]  /*bd90*/  FFMA.FTZ R122, R189, R0.reuse, -R126.reuse ;  /* 0x00000000bd7a7223 */ /* 0x180fe2000001087e */
[-CC-:B------:R-:W-:Y:S01]  /*bda0*/  FFMA.FTZ R153, R217, R0.reuse, -R126.reuse ;  /* 0x00000000d9997223 */ /* 0x180fe2000001087e */
[-CC-:B------:R-:W-:Y:S01]  /*bdb0*/  FFMA.FTZ R185, R209, R0.reuse, -R126.reuse ;  /* 0x00000000d1b97223 */ /* 0x180fe2000001087e */
[-CC-:B------:R-:W-:Y:S01]  /*bdc0*/  FFMA.FTZ R124, R215, R0.reuse, -R126.reuse ;  /* 0x00000000d77c7223 */ /* 0x180fe2000001087e */
[-CC-:B--2---:R-:W-:Y:S01]  /*bdd0*/  FFMA.FTZ R187, R191, R0.reuse, -R126.reuse ;  /* 0x00000000bfbb7223 */ /* 0x184fe2000001087e */
[----:B------:R-:W-:Y:S01]  /*bde0*/  MUFU.EX2 R120, R120 ;  /* 0x0000007800787308 */ /* 0x000fe20000000800 */
[----:B-1----:R-:W-:Y:S01]  /*bdf0*/  FADD.FTZ R3, -R132, R21 ;  /* 0x0000001584037221 */ /* 0x002fe20000010100 */
[-CC-:B------:R-:W-:Y:S01]  /*be00*/  FFMA.FTZ R21, R135, R0.reuse, -R126.reuse ;  /* 0x0000000087157223 */ /* 0x180fe2000001087e */
[-CC-:B------:R-:W-:Y:S01]  /*be10*/  FFMA.FTZ R128, R213, R0.reuse, -R126.reuse ;  /* 0x00000000d5807223 */ /* 0x180fe2000001087e */
[-CC-:B------:R-:W-:Y:S01]  /*be20*/  FFMA.FTZ R181, R207, R0.reuse, -R126.reuse ;  /* 0x00000000cfb57223 */ /* 0x180fe2000001087e */
[-C--:B------:R-:W-:Y:S01]  /*be30*/  FMUL.FTZ R3, R3, R0.reuse ;  /* 0x0000000003037220 */ /* 0x080fe20000410000 */
[-CC-:B------:R-:W-:Y:S01]  /*be40*/  FFMA.FTZ R130, R211, R0.reuse, -R126.reuse ;  /* 0x00000000d3827223 */ /* 0x180fe2000001087e */
[-CC-:B------:R-:W-:Y:S01]  /*be50*/  FFMA.FTZ R183, R139, R0.reuse, -R126.reuse ;  /* 0x000000008bb77223 */ /* 0x180fe2000001087e */
[----:B------:R-:W-:Y:S01]  /*be60*/  MUFU.EX2 R149, R149 ;  /* 0x0000009500957308 */ /* 0x000fe20000000800 */
[----:B---3--:R-:W-:Y:S01]  /*be70*/  FFMA.FTZ R13, R2, R13, R223 ;  /* 0x0000000d020d7223 */ /* 0x008fe200000100df */
[-CC-:B------:R-:W-:Y:S01]  /*be80*/  FFMA.FTZ R143, R143, R0.reuse, -R126.reuse ;  /* 0x000000008f8f7223 */ /* 0x180fe2000001087e */
[----:B------:R-:W-:Y:S01]  /*be90*/  FFMA.FTZ R134, R147, R0, -R126 ;  /* 0x0000000093867223 */ /* 0x000fe2000001087e */
[----:B------:R-:W-:-:S02]  /*bea0*/  IMAD.U32 R139, RZ, RZ, UR10 ;  /* 0x0000000aff8b7e24 */ /* 0x000fc4000f8e00ff */
        /* <DEDUP_REMOVED lines=9> */
[--C-:B------:R-:W-:Y:S01]  /*bf40*/  FFMA.FTZ R179, R179, R0, -R126.reuse ;  /* 0x00000000b3b37223 */ /* 0x100fe2000001087e */
[----:B------:R-:W-:Y:S01]  /*bf50*/  F2FP.BF16.F32.PACK_AB R190, R171, R190 ;  /* 0x000000beabbe723e */ /* 0x000fe200000010ff */
[----:B------:R-:W2:Y:S01]  /*bf60*/  MUFU.EX2 R122, R122 ;  /* 0x0000007a007a7308 */ /* 0x000ea20000000800 */
[----:B------:R-:W-:Y:S01]  /*bf70*/  FADD.FTZ R138, R184, R13 ;  /* 0x0000000db88a7221 */ /* 0x000fe20000010000 */
[----:B------:R-:W-:Y:S01]  /*bf80*/  FFMA.FTZ R13, R131, R0, -R126 ;  /* 0x00000000830d7223 */ /* 0x000fe2000001087e */
[----:B------:R-:W-:-:S02]  /*bf90*/  F2FP.BF16.F32.PACK_AB R184, R173, R184 ;  /* 0x000000b8adb8723e */ /* 0x000fc400000010ff */
[----:B------:R-:W-:Y:S01]  /*bfa0*/  FADD.FTZ R131, R173, R138 ;  /* 0x0000008aad837221 */ /* 0x000fe20000010000 */
[----:B------:R-:W-:Y:S02]  /*bfb0*/  F2FP.BF16.F32.PACK_AB R188, R188, R223 ;  /* 0x000000dfbcbc723e */ /* 0x000fe400000010ff */
[----:B------:R-:W3:Y:S01]  /*bfc0*/  MUFU.EX2 R153, R153 ;  /* 0x0000009900997308 */ /* 0x000ee20000000800 */
[----:B-1----:R-:W-:Y:S01]  /*bfd0*/  FFMA.FTZ R136, R3, R12, R120 ;  /* 0x0000000c03887223 */ /* 0x002fe20000010078 */
[----:B------:R-:W-:Y:S01]  /*bfe0*/  FADD.FTZ R138, R186, R131 ;  /* 0x00000083ba8a7221 */ /* 0x000fe20000010000 */
[----:B------:R-:W-:Y:S01]  /*bff0*/  FFMA.FTZ R131, R151, R0, -R126 ;  /* 0x0000000097837223 */ /* 0x000fe2000001087e */
[----:B------:R-:W-:Y:S01]  /*c000*/  F2FP.BF16.F32.PACK_AB R186, R175, R186 ;  /* 0x000000baafba723e */ /* 0x000fe200000010ff */
[C---:B------:R-:W-:Y:S01]  /*c010*/  FADD.FTZ R135, R149.reuse, R136 ;  /* 0x0000008895877221 */ /* 0x040fe20000010000 */
[----:B------:R-:W-:Y:S02]  /*c020*/  F2FP.BF16.F32.PACK_AB R189, R149, R120 ;  /* 0x0000007895bd723e */ /* 0x000fe400000010ff */
[----:B------:R-:W1:Y:S01]  /*c030*/  MUFU.EX2 R185, R185 ;  /* 0x000000b900b97308 */ /* 0x000e620000000800 */
[----:B--2---:R-:W-:Y:S01]  /*c040*/  FADD.FTZ R136, R122, R135 ;  /* 0x000000877a887221 */ /* 0x004fe20000010000 */
[----:B------:R-:W-:-:S04]  /*c050*/  FADD.FTZ R135, R175, R138 ;  /* 0x0000008aaf877221 */ /* 0x000fc80000010000 */
[----:B------:R-:W-:Y:S01]  /*c060*/  FADD.FTZ R138, R180, R135 ;  /* 0x00000087b48a7221 */ /* 0x000fe20000010000 */
[----:B------:R-:W-:Y:S01]  /*c070*/  F2FP.BF16.F32.PACK_AB R180, R163, R180 ;  /* 0x000000b4a3b4723e */ /* 0x000fe200000010ff */
[----:B------:R-:W2:Y:S01]  /*c080*/  MUFU.EX2 R124, R124 ;  /* 0x0000007c007c7308 */ /* 0x000ea20000000800 */
[----:B---3--:R-:W-:Y:S01]  /*c090*/  FADD.FTZ R136, R153, R136 ;  /* 0x0000008899887221 */ /* 0x008fe20000010000 */
[----:B------:R-:W-:Y:S01]  /*c0a0*/  FADD.FTZ R135, R163, R138 ;  /* 0x0000008aa3877221 */ /* 0x000fe20000010000 */
[----:B------:R-:W-:-:S03]  /*c0b0*/  F2FP.BF16.F32.PACK_AB R191, R153, R122 ;  /* 0x0000007a99bf723e */ /* 0x000fc600000010ff */
[----:B------:R-:W-:Y:S01]  /*c0c0*/  FADD.FTZ R140, R182, R135 ;  /* 0x00000087b68c7221 */ /* 0x000fe20000010000 */
[C---:B------:R-:W-:Y:S01]  /*c0d0*/  F2FP.BF16.F32.PACK_AB R182, R141.reuse, R182 ;  /* 0x000000b68db6723e */ /* 0x040fe200000010ff */
[----:B------:R-:W3:Y:S02]  /*c0e0*/  MUFU.EX2 R187, R187 ;  /* 0x000000bb00bb7308 */ /* 0x000ee40000000800 */
[----:B------:R-:W-:-:S04]  /*c0f0*/  FADD.FTZ R135, R141, R140 ;  /* 0x0000008c8d877221 */ /* 0x000fc80000010000 */
[----:B------:R-:W-:Y:S01]  /*c100*/  FADD.FTZ R140, R176, R135 ;  /* 0x00000087b08c7221 */ /* 0x000fe20000010000 */
[C---:B------:R-:W-:Y:S01]  /*c110*/  F2FP.BF16.F32.PACK_AB R176, R145.reuse, R176 ;  /* 0x000000b091b0723e */ /* 0x040fe200000010ff */
[----:B------:R-:W4:Y:S02]  /*c120*/  MUFU.EX2 R128, R128 ;  /* 0x0000008000807308 */ /* 0x000f240000000800 */
[----:B------:R-:W-:-:S04]  /*c130*/  FADD.FTZ R135, R145, R140 ;  /* 0x0000008c91877221 */ /* 0x000fc80000010000 */
[----:B------:R-:W-:Y:S01]  /*c140*/  FADD.FTZ R140, R178, R135 ;  /* 0x00000087b28c7221 */ /* 0x000fe20000010000 */
[C---:B------:R-:W-:Y:S01]  /*c150*/  F2FP.BF16.F32.PACK_AB R178, R121.reuse, R178 ;  /* 0x000000b279b2723e */ /* 0x040fe200000010ff */
[----:B------:R-:W5:Y:S02]  /*c160*/  MUFU.EX2 R181, R181 ;  /* 0x000000b500b57308 */ /* 0x000f640000000800 */
[----:B------:R-:W-:-:S06]  /*c170*/  FADD.FTZ R135, R121, R140 ;  /* 0x0000008c79877221 */ /* 0x000fcc0000010000 */
[----:B------:R1:W-:Y:S08]  /*c180*/  MUFU.EX2 R12, R13 ;  /* 0x0000000d000c7308 */ /* 0x0003f00000000800 */
[----:B------:R-:W5:Y:S01]  /*c190*/  MUFU.EX2 R130, R130 ;  /* 0x0000008200827308 */ /* 0x000f620000000800 */
[----:B-1----:R-:W-:Y:S01]  /*c1a0*/  FADD.FTZ R13, R185, R136 ;  /* 0x00000088b90d7221 */ /* 0x002fe20000010000 */
[----:B------:R-:W-:Y:S01]  /*c1b0*/  @!P6 VIADD R136, R139, 0x30860 ;  /* 0x000308608b88e836 */ /* 0x000fe20000000000 */
[----:B--2---:R-:W-:-:S02]  /*c1c0*/  F2FP.BF16.F32.PACK_AB R185, R124, R185 ;  /* 0x000000b97cb9723e */ /* 0x004fc400000010ff */
[----:B------:R-:W-:Y:S02]  /*c1d0*/  FADD.FTZ R138, R124, R13 ;  /* 0x0000000d7c8a7221 */ /* 0x000fe40000010000 */
[----:B------:R-:W-:Y:S01]  /*c1e0*/  @!P6 PRMT R139, RZ, 0x654, R136 ;  /* 0x00000654ff8be816 */ /* 0x000fe20000000088 */
[----:B------:R-:W1:Y:S01]  /*c1f0*/  MUFU.EX2 R183, R183 ;  /* 0x000000b700b77308 */ /* 0x000e620000000800 */
[----:B---3--:R-:W-:Y:S01]  /*c200*/  FADD.FTZ R13, R187, R138 ;  /* 0x0000008abb0d7221 */ /* 0x008fe20000010000 */
[-CC-:B------:R-:W-:Y:S01]  /*c210*/  FFMA.FTZ R136, R155, R0.reuse, -R126.reuse ;  /* 0x000000009b887223 */ /* 0x180fe2000001087e */
[----:B------:R-:W-:Y:S01]  /*c220*/  FFMA.FTZ R126, R167, R0, -R126 ;  /* 0x00000000a77e7223 */ /* 0x000fe2000001087e */
[----:B------:R2:W-:Y:S01]  /*c230*/  @!P6 SYNCS.ARRIVE.TRANS64.RED.A1T0 RZ, [R139+URZ], RZ ;  /* 0x000000ff8bffe9a7 */ /* 0x0005e2000810043f */
[C---:B----4-:R-:W-:Y:S01]  /*c240*/  FADD.FTZ R138, R128.reuse, R13 ;  /* 0x0000000d808a7221 */ /* 0x050fe20000010000 */
[----:B------:R-:W-:Y:S02]  /*c250*/  F2FP.BF16.F32.PACK_AB R187, R128, R187 ;  /* 0x000000bb80bb723e */ /* 0x000fe400000010ff */
[----:B------:R-:W3:Y:S01]  /*c260*/  MUFU.EX2 R132, R143 ;  /* 0x0000008f00847308 */ /* 0x000ee20000000800 */
[----:B-----5:R-:W-:Y:S01]  /*c270*/  FADD.FTZ R13, R181, R138 ;  /* 0x0000008ab50d7221 */ /* 0x020fe20000010000 */
[----:B------:R-:W-:-:S03]  /*c280*/  F2FP.BF16.F32.PACK_AB R181, R130, R181 ;  /* 0x000000b582b5723e */ /* 0x000fc600000010ff */
[----:B------:R-:W-:-:S03]  /*c290*/  FADD.FTZ R138, R130, R13 ;  /* 0x0000000d828a7221 */ /* 0x000fc60000010000 */
[----:B------:R-:W4:Y:S01]  /*c2a0*/  MUFU.EX2 R172, R172 ;  /* 0x000000ac00ac7308 */ /* 0x000f220000000800 */
[----:B-1----:R-:W-:-:S07]  /*c2b0*/  FADD.FTZ R13, R183, R138 ;  /* 0x0000008ab70d7221 */ /* 0x002fce0000010000 */
[----:B------:R-:W1:Y:S01]  /*c2c0*/  MUFU.EX2 R21, R21 ;  /* 0x0000001500157308 */ /* 0x000e620000000800 */
[C---:B---3--:R-:W-:Y:S01]  /*c2d0*/  FADD.FTZ R138, R132.reuse, R13 ;  /* 0x0000000d848a7221 */ /* 0x048fe20000010000 */
[----:B------:R-:W-:-:S06]  /*c2e0*/  F2FP.BF16.F32.PACK_AB R183, R132, R183 ;  /* 0x000000b784b7723e */ /* 0x000fcc00000010ff */
[----:B------:R-:W3:Y:S01]  /*c2f0*/  MUFU.EX2 R125, R125 ;  /* 0x0000007d007d7308 */ /* 0x000ee20000000800 */
[----:B----4-:R-:W-:-:S07]  /*c300*/  FADD.FTZ R140, R172, R135 ;  /* 0x00000087ac8c7221 */ /* 0x010fce0000010000 */
[----:B------:R-:W4:Y:S01]  /*c310*/  MUFU.EX2 R134, R134 ;  /* 0x0000008600867308 */ /* 0x000f220000000800 */
[----:B-1----:R-:W-:-:S07]  /*c320*/  FADD.FTZ R13, R21, R138 ;  /* 0x0000008a150d7221 */ /* 0x002fce0000010000 */
[----:B------:R-:W-:Y:S01]  /*c330*/  MUFU.EX2 R174, R174 ;  /* 0x000000ae00ae7308 */ /* 0x000fe20000000800 */
[----:B---3--:R-:W-:-:S07]  /*c340*/  F2FP.BF16.F32.PACK_AB R172, R125, R172 ;  /* 0x000000ac7dac723e */ /* 0x008fce00000010ff */
[----:B------:R-:W-:Y:S01]  /*c350*/  MUFU.EX2 R129, R129 ;  /* 0x0000008100817308 */ /* 0x000fe20000000800 */
[----:B----4-:R-:W-:-:S04]  /*c360*/  FADD.FTZ R13, R134, R13 ;  /* 0x0000000d860d7221 */ /* 0x010fc80000010000 */
[----:B------:R-:W-:-:S03]  /*c370*/  FADD.FTZ R138, R12, R13 ;  /* 0x0000000d0c8a7221 */ /* 0x000fc60000010000 */
[----:B------:R-:W1:Y:S08]  /*c380*/  MUFU.EX2 R131, R131 ;  /* 0x0000008300837308 */ /* 0x000e700000000800 */
[----:B------:R-:W3:Y:S08]  /*c390*/  MUFU.EX2 R168, R168 ;  /* 0x000000a800a87308 */ /* 0x000ef00000000800 */
[----:B------:R-:W4:Y:S01]  /*c3a0*/  MUFU.EX2 R127, R127 ;  /* 0x0000007f007f7308 */ /* 0x000f220000000800 */
[----:B-1----:R-:W-:-:S07]  /*c3b0*/  FADD.FTZ R138, R131, R138 ;  /* 0x0000008a838a7221 */ /* 0x002fce0000010000 */
[----:B------:R-:W1:Y:S08]  /*c3c0*/  MUFU.EX2 R133, R133 ;  /* 0x0000008500857308 */ /* 0x000e700000000800 */
[----:B------:R5:W-:Y:S08]  /*c3d0*/  MUFU.EX2 R142, R123 ;  /* 0x0000007b008e7308 */ /* 0x000bf00000000800 */
[----:B------:R-:W2:Y:S01]  /*c3e0*/  MUFU.EX2 R136, R136 ;  /* 0x0000008800887308 */ /* 0x000ea20000000800 */
[----:B-----5:R-:W-:-:S04]  /*c3f0*/  FADD.FTZ R123, R125, R140 ;  /* 0x0000008c7d7b7221 */ /* 0x020fc80000010000 */
[----:B------:R-:W-:Y:S01]  /*c400*/  FADD.FTZ R140, R174, R123 ;  /* 0x0000007bae8c7221 */ /* 0x000fe20000010000 */
[C---:B------:R-:W-:Y:S02]  /*c410*/  F2FP.BF16.F32.PACK_AB R174, R129.reuse, R174 ;  /* 0x000000ae81ae723e */ /* 0x040fe400000010ff */
[----:B------:R-:W5:Y:S01]  /*c420*/  MUFU.EX2 R170, R170 ;  /* 0x000000aa00aa7308 */ /* 0x000f620000000800 */
[----:B------:R-:W-:-:S04]  /*c430*/  FADD.FTZ R13, R129, R140 ;  /* 0x0000008c810d7221 */ /* 0x000fc80000010000 */
[----:B---3--:R-:W-:Y:S01]  /*c440*/  FADD.FTZ R140, R168, R13 ;  /* 0x0000000da88c7221 */ /* 0x008fe20000010000 */
[----:B----4-:R-:W-:Y:S01]  /*c450*/  FADD.FTZ R13, R127, R138 ;  /* 0x0000008a7f0d7221 */ /* 0x010fe20000010000 */
[C---:B-1----:R-:W-:Y:S01]  /*c460*/  F2FP.BF16.F32.PACK_AB R168, R133.reuse, R168 ;  /* 0x000000a885a8723e */ /* 0x042fe200000010ff */
[----:B------:R-:W1:Y:S01]  /*c470*/  MUFU.EX2 R159, R159 ;  /* 0x0000009f009f7308 */ /* 0x000e620000000800 */
[----:B------:R-:W-:Y:S01]  /*c480*/  FADD.FTZ R121, R133, R140 ;  /* 0x0000008c85797221 */ /* 0x000fe20000010000 */
[C---:B--2---:R-:W-:Y:S01]  /*c490*/  FADD.FTZ R13, R136.reuse, R13 ;  /* 0x0000000d880d7221 */ /* 0x044fe20000010000 */
[----:B------:R-:W-:-:S05]  /*c4a0*/  F2FP.BF16.F32.PACK_AB R173, R136, R127 ;  /* 0x0000007f88ad723e */ /* 0x000fca00000010ff */
[----:B------:R-:W2:Y:S01]  /*c4b0*/  MUFU.EX2 R144, R221 ;  /* 0x000000dd00907308 */ /* 0x000ea20000000800 */
[----:B-----5:R-:W-:Y:S01]  /*c4c0*/  FADD.FTZ R138, R170, R121 ;  /* 0x00000079aa8a7221 */ /* 0x020fe20000010000 */
[----:B------:R-:W-:-:S06]  /*c4d0*/  FADD.FTZ R121, R142, R13 ;  /* 0x0000000d8e797221 */ /* 0x000fcc0000010000 */
[----:B------:R3:W4:Y:S01]  /*c4e0*/  MUFU.EX2 R169, R177 ;  /* 0x000000b100a97308 */ /* 0x0007220000000800 */
[C---:B-1----:R-:W-:Y:S01]  /*c4f0*/  FADD.FTZ R121, R159.reuse, R121 ;  /* 0x000000799f797221 */ /* 0x042fe20000010000 */
[----:B------:R-:W-:-:S06]  /*c500*/  F2FP.BF16.F32.PACK_AB R175, R159, R142 ;  /* 0x0000008e9faf723e */ /* 0x000fcc00000010ff */
[----:B------:R1:W5:Y:S01]  /*c510*/  MUFU.EX2 R140, R179 ;  /* 0x000000b3008c7308 */ /* 0x0003620000000800 */
[----:B--2---:R-:W-:Y:S01]  /*c520*/  FADD.FTZ R121, R144, R121 ;  /* 0x0000007990797221 */ /* 0x004fe20000010000 */
[----:B---3--:R-:W-:Y:S01]  /*c530*/  F2FP.BF16.F32.PACK_AB R177, R134, R21 ;  /* 0x0000001586b1723e */ /* 0x008fe200000010ff */
[----:B------:R-:W-:-:S05]  /*c540*/  IMAD.MOV.U32 R21, RZ, RZ, R4 ;  /* 0x000000ffff157224 */ /* 0x000fca00078e0004 */
[----:B------:R-:W2:Y:S01]  /*c550*/  MUFU.EX2 R137, R137 ;  /* 0x0000008900897308 */ /* 0x000ea20000000800 */
[----:B----4-:R-:W-:Y:S01]  /*c560*/  FADD.FTZ R121, R169, R121 ;  /* 0x00000079a9797221 */ /* 0x010fe20000010000 */
[----:B-1----:R-:W-:Y:S02]  /*c570*/  F2FP.BF16.F32.PACK_AB R179, R131, R12 ;  /* 0x0000000c83b3723e */ /* 0x002fe400000010ff */
[----:B------:R-:W-:-:S04]  /*c580*/  F2FP.BF16.F32.PACK_AB R169, R169, R144 ;  /* 0x00000090a9a9723e */ /* 0x000fc800000010ff */
[----:B------:R-:W1:Y:S01]  /*c590*/  MUFU.EX2 R126, R126 ;  /* 0x0000007e007e7308 */ /* 0x000e620000000800 */
[----:B-----5:R-:W-:Y:S01]  /*c5a0*/  FADD.FTZ R121, R140, R121 ;  /* 0x000000798c797221 */ /* 0x020fe20000010000 */
[C---:B--2---:R-:W-:Y:S01]  /*c5b0*/  FADD.FTZ R13, R137.reuse, R138 ;  /* 0x0000008a890d7221 */ /* 0x044fe20000010000 */
[----:B------:R-:W-:Y:S02]  /*c5c0*/  F2FP.BF16.F32.PACK_AB R170, R137, R170 ;  /* 0x000000aa89aa723e */ /* 0x000fe400000010ff */
[C---:B-1----:R-:W-:Y:S01]  /*c5d0*/  FADD.FTZ R12, R126.reuse, R121 ;  /* 0x000000797e0c7221 */ /* 0x042fe20000010000 */
[----:B------:R-:W-:Y:S01]  /*c5e0*/  F2FP.BF16.F32.PACK_AB R171, R126, R140 ;  /* 0x0000008c7eab723e */ /* 0x000fe200000010ff */
[----:B------:R-:W-:Y:S06]  /*c5f0*/  @P1 BRA `(.L_x_3791) ;  /* 0xffffffd000481947 */ /* 0x000fec000383ffff */
.L_x_3774:
        /* <DEDUP_REMOVED lines=99> */
.L_x_3792:
[----:B------:R-:W-:Y:S01]  /*cc30*/  ULEA UR5, UR36, UR37, 0x3 ;  /* 0x0000002524057291 */ /* 0x000fe2000f8e183f */
[----:B------:R-:W-:-:S05]  /*cc40*/  IMAD.U32 R2, RZ, RZ, UR46 ;  /* 0x0000002eff027e24 */ /* 0x000fca000f8e00ff */
[----:B------:R-:W-:-:S04]  /*cc50*/  SHF.L.U32 R2, R2, 0x1f, RZ ;  /* 0x0000001f02027819 */ /* 0x000fc800000006ff */
[----:B------:R1:W2:Y:S01]  /*cc60*/  SYNCS.PHASECHK.TRANS64.TRYWAIT P1, [UR5+0x30850], R2 ;  /* 0x03085002ff0075a7 */ /* 0x0002a20008020145 */
[----:B------:R-:W-:Y:S05]  /*cc70*/  @!P0 BRA `(.L_x_3793) ;  /* 0x0000000000048947 */ /* 0x000fea0003800000 */
[----:B------:R-:W-:Y:S01]  /*cc80*/  BPT.TRAP 0x1 ;  /* 0x000000040000795c */ /* 0x000fe20000300000 */
.L_x_3793:
[----:B--2---:R-:W-:Y:S05]  /*cc90*/  @P1 BRA `(.L_x_3794) ;  /* 0x0000000000081947 */ /* 0x004fea0003800000 */
[----:B------:R-:W2:Y:S02]  /*cca0*/  SYNCS.PHASECHK.TRANS64.TRYWAIT P0, [UR5+0x30850], R2 ;  /* 0x03085002ff0075a7 */ /* 0x000ea40008000145 */
[----:B--2---:R-:W-:Y:S05]  /*ccb0*/  @!P0 BRA `(.L_x_3795) ;  /* 0x0000005800508947 */ /* 0x004fea0003800000 */
.L_x_3794:
[----:B------:R-:W-:Y:S01]  /*ccc0*/  UIADD3 UR37, UR37, 0x400, URZ ;  /* 0x0000040025257890 */ /* 0x000fe2000fffe03f */
[----:B------:R-:W-:Y:S01]  /*ccd0*/  WARPGROUP.ARRIVE ;  /* 0x00000000000079c5 */ /* 0x000fe20000000000 */
[----:B------:R-:W-:Y:S01]  /*cce0*/  UMOV UR7, 0x40000040 ;  /* 0x4000004000077882 */ /* 0x000fe20000000000 */
[----:B--2---:R-:W2:Y:S01]  /*ccf0*/  SHFL.BFLY PT, R3, R12, 0x2, 0x1f ;  /* 0x0c401f000c037f89 */ /* 0x004ea200000e0000 */
[----:B------:R-:W-:Y:S01]  /*cd00*/  USHF.R.U32.HI UR37, URZ, 0x4, UR37 ;  /* 0x000000043f257899 */ /* 0x000fe20008011625 */
[----:B------:R-:W-:Y:S02]  /*cd10*/  CS2R R8, SRZ ;  /* 0x0000000000087805 */ /* 0x000fe4000001ff00 */
[----:B------:R-:W-:Y:S01]  /*cd20*/  R2UR UR8, R197 ;  /* 0x00000000c50872ca */ /* 0x000fe200000e0000 */
[----:B-1----:R-:W1:Y:S01]  /*cd30*/  SHFL.BFLY PT, R2, R13, 0x2, 0x1f ;  /* 0x0c401f000d027f89 */ /* 0x002e6200000e0000 */
[----:B------:R-:W-:Y:S01]  /*cd40*/  ULOP3.LUT UR37, UR37, 0x3fff, URZ, 0xc0, !UPT ;  /* 0x00003fff25257892 */ /* 0x000fe2000f8ec03f */
[----:B------:R-:W3:Y:S03]  /*cd50*/  S2R R11, SR_TID.X ;  /* 0x00000000000b7919 */ /* 0x000ee60000002100 */
[----:B------:R-:W-:-:S04]  /*cd60*/  ULOP3.LUT UR4, UR37, 0x3000000, URZ, 0xfc, !UPT ;  /* 0x0300000025047892 */ /* 0x000fc8000f8efc3f */
[----:B------:R-:W-:Y:S02]  /*cd70*/  UIMAD UR4, UR36, 0x900, UR4 ;  /* 0x00000900240478a4 */ /* 0x000fe4000f8e0204 */
[----:B------:R-:W-:Y:S02]  /*cd80*/  UIADD3 UR36, UR36, 0x1, URZ ;  /* 0x0000000124247890 */ /* 0x000fe4000fffe03f */
[----:B------:R-:W-:Y:S02]  /*cd90*/  UIADD3 UR8, UR8, 0x1, URZ ;  /* 0x0000000108087890 */ /* 0x000fe4000fffe03f */
[----:B------:R-:W-:Y:S01]  /*cda0*/  UISETP.NE.AND UP0, UPT, UR36, 0x2, UPT ;  /* 0x000000022400788c */ /* 0x000fe2000bf05270 */
[----:B------:R-:W-:Y:S02]  /*cdb0*/  UMOV UR6, UR4 ;  /* 0x0000000400067c82 */ /* 0x000fe40008000000 */
[----:B------:R-:W-:Y:S01]  /*cdc0*/  HGMMA.64x192x16.F32.BF16 R24, R188, gdesc[UR4].tnspB, R24, gsb0 ;  /* 0x42e00004bc187df0 */ /* 0x000fe20008001818 */
[----:B------:R-:W-:Y:S01]  /*cdd0*/  UIADD3 UR6, UR4, 0x80, URZ ;  /* 0x0000008004067890 */ /* 0x000fe2000fffe03f */
[----:B--2---:R-:W-:Y:S01]  /*cde0*/  FADD.FTZ R6, R3, R12 ;  /* 0x0000000c03067221 */ /* 0x004fe20000010000 */
[----:B------:R-:W-:Y:S01]  /*cdf0*/  UMOV UR7, 0x40000040 ;  /* 0x4000004000077882 */ /* 0x000fe20000000000 */
[----:B------:R-:W-:-:S02]  /*ce00*/  IMAD.U32 R197, RZ, RZ, UR8 ;  /* 0x00000008ffc57e24 */ /* 0x000fc4000f8e00ff */
[----:B-1----:R-:W-:Y:S01]  /*ce10*/  FADD.FTZ R2, R2, R13 ;  /* 0x0000000d02027221 */ /* 0x002fe20000010000 */
[----:B------:R-:W-:Y:S01]  /*ce20*/  IMAD.U32 R13, RZ, RZ, UR5 ;  /* 0x00000005ff0d7e24 */ /* 0x000fe2000f8e00ff */
[----:B------:R-:W1:Y:S01]  /*ce30*/  SHFL.BFLY PT, R7, R6, 0x1, 0x1f ;  /* 0x0c201f0006077f89 */ /* 0x000e6200000e0000 */
[----:B------:R-:W-:-:S03]  /*ce40*/  USEL UR36, UR36, URZ, UP0 ;  /* 0x0000003f24247287 */ /* 0x000fc60008000000 */
[----:B------:R-:W2:Y:S01]  /*ce50*/  SHFL.BFLY PT, R3, R2, 0x1, 0x1f ;  /* 0x0c201f0002037f89 */ /* 0x000ea200000e0000 */
[----:B---3--:R-:W-:Y:S01]  /*ce60*/  LOP3.LUT P2, RZ, R11, 0x7f, RZ, 0xc0, !PT ;  /* 0x0000007f0bff7812 */ /* 0x008fe2000784c0ff */
[----:B-1----:R-:W-:Y:S01]  /*ce70*/  FADD.FTZ R15, R6, R7 ;  /* 0x00000007060f7221 */ /* 0x002fe20000010000 */
[----:B--2---:R-:W-:-:S04]  /*ce80*/  FADD.FTZ R14, R2, R3 ;  /* 0x00000003020e7221 */ /* 0x004fc80000010000 */
[----:B------:R-:W-:Y:S01]  /*ce90*/  FSETP.NE.FTZ.AND P1, PT, R15, RZ, PT ;  /* 0x000000ff0f00720b */ /* 0x000fe20003f35000 */
[----:B------:R-:W-:Y:S02]  /*cea0*/  IMAD.MOV.U32 R3, RZ, RZ, -0x800000 ;  /* 0xff800000ff037424 */ /* 0x000fe400078e00ff */
[----:B------:R-:W-:Y:S01]  /*ceb0*/  IMAD.MOV.U32 R2, RZ, RZ, -0x800000 ;  /* 0xff800000ff027424 */ /* 0x000fe200078e00ff */
[----:B------:R-:W-:-:S09]  /*cec0*/  FSETP.NE.FTZ.AND P0, PT, R14, RZ, PT ;  /* 0x000000ff0e00720b */ /* 0x000fd20003f15000 */
[----:B------:R-:W1:Y:S01]  /*ced0*/  @P1 MUFU.LG2 R10, R15 ;  /* 0x0000000f000a1308 */ /* 0x000e620000000c00 */
[----:B------:R-:W-:-:S03]  /*cee0*/  @P1 FMUL.FTZ R12, R0, 0.69314718246459960938 ;  /* 0x3f317218000c1820 */ /* 0x000fc60000410000 */
[----:B------:R-:W-:Y:S01]  /*cef0*/  @P0 FMUL.FTZ R6, R0, 0.69314718246459960938 ;  /* 0x3f31721800060820 */ /* 0x000fe20000410000 */
[----:B------:R-:W-:-:S03]  /*cf00*/  @!P2 VIADD R0, R13, 0x30860 ;  /* 0x000308600d00a836 */ /* 0x000fc60000000000 */
[----:B------:R-:W2:Y:S08]  /*cf10*/  @P0 MUFU.LG2 R7, R14 ;  /* 0x0000000e00070308 */ /* 0x000eb00000000c00 */
[----:B------:R-:W3:Y:S01]  /*cf20*/  @P0 MUFU.RCP R8, R14 ;  /* 0x0000000e00080308 */ /* 0x000ee20000001000 */
[----:B-1----:R-:W-:-:S04]  /*cf30*/  @P1 FMUL.FTZ R11, R10, 0.69314718246459960938 ;  /* 0x3f3172180a0b1820 */ /* 0x002fc80000410000 */
[----:B------:R-:W-:Y:S01]  /*cf40*/  @P1 FFMA.FTZ R3, R12, R4, R11 ;  /* 0x000000040c031223 */ /* 0x000fe2000001000b */
[----:B------:R-:W-:Y:S02]  /*cf50*/  @!P2 PRMT R4, RZ, 0x654, R0 ;  /* 0x00000654ff04a816 */ /* 0x000fe40000000000 */
[----:B------:R-:W1:Y:S01]  /*cf60*/  @P1 MUFU.RCP R9, R15 ;  /* 0x0000000f00091308 */ /* 0x000e620000001000 */
[----:B--2---:R-:W-:-:S04]  /*cf70*/  @P0 FMUL.FTZ R7, R7, 0.69314718246459960938 ;  /* 0x3f31721807070820 */ /* 0x004fc80000410000 */
[----:B------:R-:W-:Y:S01]  /*cf80*/  @P0 FFMA.FTZ R2, R6, R5, R7 ;  /* 0x0000000506020223 */ /* 0x000fe20000010007 */
[----:B------:R-:W-:Y:S01]  /*cf90*/  PLOP3.LUT P0, PT, PT, PT, PT, 0x8, 0x0 ;  /* 0x000000000000781c */ /* 0x000fe20003f0e170 */
        /* <DEDUP_REMOVED lines=21> */
[----:B------:R-:W-:-:S04]  /*d0f0*/  USEL UR4, URZ, 0x1, UP0 ;  /* 0x000000013f047887 */ /* 0x000fc80008000000 */
[----:B------:R-:W-:Y:S01]  /*d100*/  ULOP3.LUT UR46, UR46, UR4, URZ, 0x3c, !UPT ;  /* 0x000000042e2e7292 */ /* 0x000fe2000f8e3c3f */
[----:B------:R-:W-:Y:S02]  /*d110*/  WARPGROUP.DEPBAR.LE gsb0, 0x0 ;  /* 0x00008000000079c5 */ /* 0x000fe40000010000 */
[----:B------:R-:W-:-:S10]  /*d120*/  WARPGROUP.ARRIVE ;  /* 0x00000000000079c5 */ /* 0x000fd40000000000 */
[----:B------:R-:W-:Y:S03]  /*d130*/  HGMMA.64x192x16.F32.BF16 R24, R168, gdesc[UR4].tnspB, R24, gsb0 ;  /* 0x42e00004a8187df0 */ /* 0x000fe60008001818 */
[----:B------:R-:W-:Y:S02]  /*d140*/  WARPGROUP.DEPBAR.LE gsb0, 0x0 ;  /* 0x00008000000079c5 */ /* 0x000fe40000010000 */
[----:B------:R2:W-:Y:S01]  /*d150*/  @!P2 SYNCS.ARRIVE.TRANS64.RED.A1T0 RZ, [R4+URZ], RZ ;  /* 0x000000ff04ffa9a7 */ /* 0x0005e2000810043f */
[-C--:B---3--:R-:W-:Y:S01]  /*d160*/  FMUL.FTZ R0, R32, R8.reuse ;  /* 0x0000000820007220 */ /* 0x088fe20000410000 */
        /* <DEDUP_REMOVED lines=94> */
[----:B--2---:R-:W-:-:S07]  /*d750*/  FMUL.FTZ R119, R119, R9 ;  /* 0x0000000977777220 */ /* 0x004fce0000410000 */
.L_x_3725:
        /* <DEDUP_REMOVED lines=8> */
[----:B------:R-:W-:Y:S01]  /*d7e0*/  IADD3 R13, P4, R18, 0x60, RZ ;  /* 0x00000060120d7810 */ /* 0x000fe20007f9e0ff */
[----:B------:R-:W-:Y:S01]  /*d7f0*/  VIADD R129, R200, UR42 ;  /* 0x0000002ac8817c36 */ /* 0x000fe20008000000 */
[C---:B------:R-:W-:Y:S01]  /*d800*/  IADD3 R21, P5, R18.reuse, 0x4020, RZ ;  /* 0x0000402012157810 */ /* 0x040fe20007fbe0ff */
[----:B------:R-:W-:Y:S01]  /*d810*/  ULDC UR10, c[0x0][0xa88] ;  /* 0x0002a200000a7ab9 */ /* 0x000fe20000000800 */
[----:B------:R-:W-:Y:S01]  /*d820*/  LOP3.LUT R12, R13, 0x380, RZ, 0xc0, !PT ;  /* 0x000003800d0c7812 */ /* 0x000fe200078ec0ff */
[----:B------:R-:W-:Y:S01]  /*d830*/  VIADD R4, R129, 0x8 ;  /* 0x0000000881047836 */ /* 0x000fe20000000000 */
[----:B------:R-:W-:Y:S01]  /*d840*/  IADD3 R9, P3, R18, 0x20, RZ ;  /* 0x0000002012097810 */ /* 0x000fe20007f7e0ff */
[----:B------:R-:W-:Y:S01]  /*d850*/  USHF.R.S32.HI UR5, URZ, 0x1f, UR43 ;  /* 0x0000001f3f057899 */ /* 0x000fe2000801142b */
[----:B------:R-:W-:Y:S01]  /*d860*/  SHF.R.U64 R12, R12, 0x3, RZ ;  /* 0x000000030c0c7819 */ /* 0x000fe200000012ff */
[----:B------:R-:W-:Y:S01]  /*d870*/  ULDC.64 UR8, c[0x0][0xb70] ;  /* 0x0002dc0000087ab9 */ /* 0x000fe20000000a00 */
[----:B------:R-:W-:Y:S01]  /*d880*/  LOP3.LUT R5, R18, 0x380, RZ, 0xc0, !PT ;  /* 0x0000038012057812 */ /* 0x000fe200078ec0ff */
[----:B------:R-:W-:Y:S01]  /*d890*/  UIMAD UR5, UR5, UR8, URZ ;  /* 0x00000008050572a4 */ /* 0x000fe2000f8e023f */
[----:B------:R-:W-:Y:S01]  /*d8a0*/  LOP3.LUT R12, R12, R13, RZ, 0x3c, !PT ;  /* 0x0000000d0c0c7212 */ /* 0x000fe200078e3cff */
[----:B------:R-:W-:Y:S01]  /*d8b0*/  IMAD.X R13, RZ, RZ, R19, P4 ;  /* 0x000000ffff0d7224 */ /* 0x000fe200020e0613 */
[----:B------:R-:W-:Y:S01]  /*d8c0*/  LOP3.LUT R20, R21, 0x380, RZ, 0xc0, !PT ;  /* 0x0000038015147812 */ /* 0x000fe200078ec0ff */
[----:B------:R-:W-:Y:S01]  /*d8d0*/  UIMAD.WIDE.U32 UR6, UR43, UR8, URZ ;  /* 0x000000082b0672a5 */ /* 0x000fe2000f8e003f */
[C---:B------:R-:W-:Y:S01]  /*d8e0*/  IADD3 R17, P4, R18.reuse, 0x8000, RZ ;  /* 0x0000800012117810 */ /* 0x040fe20007f9e0ff */
[----:B------:R-:W-:Y:S01]  /*d8f0*/  UIMAD UR5, UR43, UR9, UR5 ;  /* 0x000000092b0572a4 */ /* 0x000fe2000f8e0205 */
[----:B------:R-:W-:-:S02]  /*d900*/  IADD3 R11, P2, R18, 0x40, RZ ;  /* 0x00000040120b7810 */ /* 0x000fc40007f5e0ff */
[----:B------:R-:W-:Y:S01]  /*d910*/  LOP3.LUT R8, R9, 0x380, RZ, 0xc0, !PT ;  /* 0x0000038009087812 */ /* 0x000fe200078ec0ff */
[----:B------:R-:W-:Y:S01]  /*d920*/  UIADD3 UR5, UR7, UR5, URZ ;  /* 0x0000000507057290 */ /* 0x000fe2000fffe03f */
[----:B------:R-:W-:Y:S02]  /*d930*/  LOP3.LUT P0, RZ, R199, 0x3, RZ, 0xc0, !PT ;  /* 0x00000003c7ff7812 */ /* 0x000fe4000780c0ff */
[----:B------:R-:W-:Y:S02]  /*d940*/  IADD3 R15, P6, R18, 0x4000, RZ ;  /* 0x00004000120f7810 */ /* 0x000fe40007fde0ff */
[----:B------:R-:W-:Y:S02]  /*d950*/  SHF.R.U64 R5, R5, 0x3, RZ ;  /* 0x0000000305057819 */ /* 0x000fe400000012ff */
[----:B------:R-:W-:Y:S02]  /*d960*/  SHF.R.U64 R20, R20, 0x3, RZ ;  /* 0x0000000314147819 */ /* 0x000fe400000012ff */
[----:B------:R-:W-:-:S02]  /*d970*/  LOP3.LUT R28, R17, 0x380, RZ, 0xc0, !PT ;  /* 0x00000380111c7812 */ /* 0x000fc400078ec0ff */
[----:B------:R-:W-:Y:S02]  /*d980*/  LOP3.LUT R10, R11, 0x380, RZ, 0xc0, !PT ;  /* 0x000003800b0a7812 */ /* 0x000fe400078ec0ff */
[----:B------:R-:W-:Y:S02]  /*d990*/  SHF.R.U64 R8, R8, 0x3, RZ ;  /* 0x0000000308087819 */ /* 0x000fe400000012ff */
[----:B------:R-:W-:Y:S02]  /*d9a0*/  ISETP.GE.OR P1, PT, R4, UR10, P0 ;  /* 0x0000000a04007c0c */ /* 0x000fe40008726670 */
[----:B------:R-:W-:Y:S02]  /*d9b0*/  LOP3.LUT R14, R15, 0x380, RZ, 0xc0, !PT ;  /* 0x000003800f0e7812 */ /* 0x000fe400078ec0ff */
[----:B------:R-:W-:Y:S01]  /*d9c0*/  LOP3.LUT R4, R5, R18, RZ, 0x3c, !PT ;  /* 0x0000001205047212 */ /* 0x000fe200078e3cff */
[--C-:B------:R-:W-:Y:S01]  /*d9d0*/  IMAD.MOV.U32 R5, RZ, RZ, R19.reuse ;  /* 0x000000ffff057224 */ /* 0x100fe200078e0013 */
[----:B------:R-:W-:Y:S01]  /*d9e0*/  LOP3.LUT R20, R20, R21, RZ, 0x3c, !PT ;  /* 0x0000001514147212 */ /* 0x000fe200078e3cff */
[----:B------:R-:W-:Y:S01]  /*d9f0*/  IMAD.X R21, RZ, RZ, R19, P5 ;  /* 0x000000ffff157224 */ /* 0x000fe200028e0613 */
[----:B------:R-:W-:-:S02]  /*da00*/  SHF.R.U64 R28, R28, 0x3, RZ ;  /* 0x000000031c1c7819 */ /* 0x000fc400000012ff */
[----:B------:R-:W-:Y:S02]  /*da10*/  SHF.R.U64 R10, R10, 0x3, RZ ;  /* 0x000000030a0a7819 */ /* 0x000fe400000012ff */
[----:B------:R-:W-:Y:S01]  /*da20*/  LOP3.LUT R8, R8, R9, RZ, 0x3c, !PT ;  /* 0x0000000908087212 */ /* 0x000fe200078e3cff */
[----:B------:R-:W-:Y:S01]  /*da30*/  IMAD.X R9, RZ, RZ, R19, P3 ;  /* 0x000000ffff097224 */ /* 0x000fe200018e0613 */
[----:B------:R-:W-:Y:S02]  /*da40*/  SHF.R.U64 R14, R14, 0x3, RZ ;  /* 0x000000030e0e7819 */ /* 0x000fe400000012ff */
[C---:B------:R-:W-:Y:S02]  /*da50*/  IADD3 R25, P3, R18.reuse, 0x4040, RZ ;  /* 0x0000404012197810 */ /* 0x040fe40007f7e0ff */
[----:B------:R-:W-:Y:S02]  /*da60*/  IADD3 R74, P5, R18, 0x8040, RZ ;  /* 0x00008040124a7810 */ /* 0x000fe40007fbe0ff */
[----:B------:R-:W-:-:S02]  /*da70*/  LOP3.LUT R28, R28, R17, RZ, 0x3c, !PT ;  /* 0x000000111c1c7212 */ /* 0x000fc400078e3cff */
[----:B------:R-:W-:Y:S01]  /*da80*/  LOP3.LUT R10, R10, R11, RZ, 0x3c, !PT ;  /* 0x0000000b0a0a7212 */ /* 0x000fe200078e3cff */
[----:B------:R-:W-:Y:S01]  /*da90*/  IMAD.X R11, RZ, RZ, R19, P2 ;  /* 0x000000ffff0b7224 */ /* 0x000fe200010e0613 */
[----:B------:R-:W-:Y:S02]  /*daa0*/  MOV R17, R4 ;  /* 0x0000000400117202 */ /* 0x000fe40000000f00 */
[----:B------:R-:W-:Y:S02]  /*dab0*/  MOV R86, R20 ;  /* 0x0000001400567202 */ /* 0x000fe40000000f00 */
[----:B------:R-:W-:Y:S01]  /*dac0*/  LOP3.LUT R14, R14, R15, RZ, 0x3c, !PT ;  /* 0x0000000f0e0e7212 */ /* 0x000fe200078e3cff */
[----:B------:R-:W1:Y:S01]  /*dad0*/  LDC.64 R20, c[0x0][0xb78] ;  /* 0x0002de00ff147b82 */ /* 0x000e620000000a00 */
[----:B------:R-:W-:Y:S02]  /*dae0*/  F2FP.BF16.F32.PACK_AB R4, R120, R7 ;  /* 0x000000077804723e */ /* 0x000fe400000010ff */
[----:B------:R-:W-:-:S02]  /*daf0*/  IADD3 R15, P2, R18, 0x4060, RZ ;  /* 0x00004060120f7810 */ /* 0x000fc40007f5e0ff */
[----:B------:R-:W-:Y:S02]  /*db00*/  LOP3.LUT R24, R25, 0x380, RZ, 0xc0, !PT ;  /* 0x0000038019187812 */ /* 0x000fe400078ec0ff */
[----:B------:R-:W-:Y:S02]  /*db10*/  LOP3.LUT R7, R74, 0x380, RZ, 0xc0, !PT ;  /* 0x000003804a077812 */ /* 0x000fe400078ec0ff */
[----:B------:R-:W-:Y:S02]  /*db20*/  F2FP.BF16.F32.PACK_AB R6, R29, R6 ;  /* 0x000000061d06723e */ /* 0x000fe400000010ff */
[----:B------:R-:W-:Y:S02]  /*db30*/  LOP3.LUT R26, R15, 0x380, RZ, 0xc0, !PT ;  /* 0x000003800f1a7812 */ /* 0x000fe400078ec0ff */
[----:B------:R-:W-:Y:S02]  /*db40*/  SHF.R.U64 R24, R24, 0x3, RZ ;  /* 0x0000000318187819 */ /* 0x000fe400000012ff */
[----:B------:R-:W-:-:S02]  /*db50*/  SHF.R.U64 R29, R7, 0x3, RZ ;  /* 0x00000003071d7819 */ /* 0x000fc400000012ff */
[----:B------:R-:W-:Y:S01]  /*db60*/  F2FP.BF16.F32.PACK_AB R7, R27, R30 ;  /* 0x0000001e1b07723e */ /* 0x000fe200000010ff */
[--C-:B------:R-:W-:Y:S01]  /*db70*/  IMAD.X R27, RZ, RZ, R19.reuse, P2 ;  /* 0x000000ffff1b7224 */ /* 0x100fe200010e0613 */
[----:B------:R-:W-:Y:S02]  /*db80*/  SHF.R.U64 R26, R26, 0x3, RZ ;  /* 0x000000031a1a7819 */ /* 0x000fe400000012ff */
[----:B------:R-:W-:Y:S01]  /*db90*/  LOP3.LUT R24, R24, R25, RZ, 0x3c, !PT ;  /* 0x0000001918187212 */ /* 0x000fe200078e3cff */
[--C-:B------:R-:W-:Y:S01]  /*dba0*/  IMAD.X R25, RZ, RZ, R19.reuse, P3 ;  /* 0x000000ffff197224 */ /* 0x100fe200018e0613 */
[----:B------:R-:W-:Y:S01]  /*dbb0*/  F2FP.BF16.F32.PACK_AB R5, R32, R125 ;  /* 0x0000007d2005723e */ /* 0x000fe200000010ff */
[----:B------:R-:W-:Y:S01]  /*dbc0*/  BAR.SYNC.DEFER_BLOCKING 0x1, 0x100 ;  /* 0x0044000000007b1d */ /* 0x000fe20000010000 */
[----:B------:R-:W-:Y:S01]  /*dbd0*/  LOP3.LUT R30, R29, R74, RZ, 0x3c, !PT ;  /* 0x0000004a1d1e7212 */ /* 0x000fe200078e3cff */
[----:B------:R-:W-:Y:S01]  /*dbe0*/  IMAD.X R29, RZ, RZ, R19, P4 ;  /* 0x000000ffff1d7224 */ /* 0x000fe200020e0613 */
[----:B------:R-:W-:-:S02]  /*dbf0*/  IADD3 R75, P3, R18, 0x8060, RZ ;  /* 0x00008060124b7810 */ /* 0x000fc40007f7e0ff */
[----:B------:R-:W-:Y:S01]  /*dc00*/  LOP3.LUT R26, R26, R15, RZ, 0x3c, !PT ;  /* 0x0000000f1a1a7212 */ /* 0x000fe200078e3cff */
[----:B------:R-:W-:Y:S01]  /*dc10*/  IMAD.X R15, RZ, RZ, R19, P6 ;  /* 0x000000ffff0f7224 */ /* 0x000fe200030e0613 */
[----:B------:R-:W-:Y:S02]  /*dc20*/  IADD3 R35, P6, R18, 0x8020, RZ ;  /* 0x0000802012237810 */ /* 0x000fe40007fde0ff */
[----:B------:R-:W-:Y:S02]  /*dc30*/  LOP3.LUT R32, R75, 0x380, RZ, 0xc0, !PT ;  /* 0x000003804b207812 */ /* 0x000fe400078ec0ff */
[----:B------:R-:W-:Y:S02]  /*dc40*/  LOP3.LUT R34, R35, 0x380, RZ, 0xc0, !PT ;  /* 0x0000038023227812 */ /* 0x000fe400078ec0ff */
[----:B------:R-:W-:Y:S02]  /*dc50*/  SHF.R.U64 R32, R32, 0x3, RZ ;  /* 0x0000000320207819 */ /* 0x000fe400000012ff */
[----:B------:R-:W-:-:S02]  /*dc60*/  SHF.R.U64 R34, R34, 0x3, RZ ;  /* 0x0000000322227819 */ /* 0x000fc400000012ff */
[----:B------:R-:W-:Y:S02]  /*dc70*/  LOP3.LUT R32, R32, R75, RZ, 0x3c, !PT ;  /* 0x0000004b20207212 */ /* 0x000fe400078e3cff */
[----:B------:R-:W-:Y:S02]  /*dc80*/  MOV R127, R8 ;  /* 0x00000008007f7202 */ /* 0x000fe40000000f00 */
[----:B------:R-:W-:Y:S02]  /*dc90*/  MOV R125, R10 ;  /* 0x0000000a007d7202 */ /* 0x000fe40000000f00 */
[----:B------:R-:W-:Y:S01]  /*dca0*/  MOV R120, R12 ;  /* 0x0000000c00787202 */ /* 0x000fe20000000f00 */
[----:B------:R2:W-:Y:S01]  /*dcb0*/  STSM.16.M88.4 [R17], R4 ;  /* 0x0000000411007844 */ /* 0x0005e20000000200 */
[----:B------:R-:W-:Y:S02]  /*dcc0*/  MOV R87, R14 ;  /* 0x0000000e00577202 */ /* 0x000fe40000000f00 */
[----:B------:R-:W-:-:S02]  /*dcd0*/  F2FP.BF16.F32.PACK_AB R8, R41, R40 ;  /* 0x000000282908723e */ /* 0x000fc400000010ff */
[----:B------:R-:W-:Y:S02]  /*dce0*/  F2FP.BF16.F32.PACK_AB R9, R122, R121 ;  /* 0x000000797a09723e */ /* 0x000fe400000010ff */
[----:B------:R-:W-:Y:S02]  /*dcf0*/  F2FP.BF16.F32.PACK_AB R10, R45, R44 ;  /* 0x0000002c2d0a723e */ /* 0x000fe400000010ff */
[----:B------:R-:W-:Y:S02]  /*dd00*/  F2FP.BF16.F32.PACK_AB R11, R47, R46 ;  /* 0x0000002e2f0b723e */ /* 0x000fe400000010ff */
[----:B------:R-:W-:Y:S01]  /*dd10*/  LOP3.LUT R34, R34, R35, RZ, 0x3c, !PT ;  /* 0x0000002322227212 */ /* 0x000fe200078e3cff */
[----:B------:R-:W-:Y:S01]  /*dd20*/  IMAD.X R35, RZ, RZ, R19, P6 ;  /* 0x000000ffff237224 */ /* 0x000fe200030e0613 */
[----:B------:R-:W-:Y:S02]  /*dd30*/  MOV R75, R24 ;  /* 0x00000018004b7202 */ /* 0x000fe40000000f00 */
[----:B------:R-:W-:-:S02]  /*dd40*/  MOV R74, R26 ;  /* 0x0000001a004a7202 */ /* 0x000fc40000000f00 */
[----:B--2---:R-:W-:Y:S01]  /*dd50*/  MOV R17, R28 ;  /* 0x0000001c00117202 */ /* 0x004fe20000000f00 */
[----:B------:R-:W-:Y:S01]  /*dd60*/  IMAD.U32 R29, RZ, RZ, UR7 ;  /* 0x00000007ff1d7e24 */ /* 0x000fe2000f8e00ff */
[----:B------:R-:W-:Y:S01]  /*dd70*/  F2FP.BF16.F32.PACK_AB R7, R124, R31 ;  /* 0x0000001f7c07723e */ /* 0x000fe200000010ff */
[----:B------:R-:W-:Y:S01]  /*dd80*/  IMAD.U32 R29, RZ, RZ, UR5 ;  /* 0x00000005ff1d7e24 */ /* 0x000fe2000f8e00ff */
[----:B------:R-:W-:Y:S01]  /*dd90*/  USHF.R.S32.HI UR5, URZ, 0x1f, UR44 ;  /* 0x0000001f3f057899 */ /* 0x000fe2000801142c */
[--C-:B------:R-:W-:Y:S01]  /*dda0*/  IMAD.X R31, RZ, RZ, R19.reuse, P5 ;  /* 0x000000ffff1f7224 */ /* 0x100fe200028e0613 */
[----:B------:R-:W-:Y:S01]  /*ddb0*/  F2FP.BF16.F32.PACK_AB R4, R33, R0 ;  /* 0x000000002104723e */ /* 0x000fe200000010ff */
[----:B------:R-:W-:Y:S01]  /*ddc0*/  IMAD.X R33, RZ, RZ, R19, P3 ;  /* 0x000000ffff217224 */ /* 0x000fe200018e0613 */
[----:B------:R-:W-:Y:S01]  /*ddd0*/  F2FP.BF16.F32.PACK_AB R5, R126, R123 ;  /* 0x0000007b7e05723e */ /* 0x000fe200000010ff */
[----:B------:R-:W-:Y:S01]  /*dde0*/  IMAD.U32 R28, RZ, RZ, UR6 ;  /* 0x00000006ff1c7e24 */ /* 0x000fe2000f8e00ff */
[----:B------:R-:W-:Y:S01]  /*ddf0*/  F2FP.BF16.F32.PACK_AB R6, R37, R36 ;  /* 0x000000242506723e */ /* 0x000fe200000010ff */
[----:B------:R-:W-:Y:S01]  /*de00*/  ULDC.64 UR6, c[0x0][0xb40] ;  /* 0x0002d00000067ab9 */ /* 0x000fe20000000a00 */
[----:B------:R-:W-:Y:S01]  /*de10*/  MOV R0, R30 ;  /* 0x0000001e00007202 */ /* 0x000fe20000000f00 */
[C---:B-1----:R-:W-:Y:S01]  /*de20*/  IMAD R30, R20.reuse, UR5, RZ ;  /* 0x00000005141e7c24 */ /* 0x042fe2000f8e02ff */
[----:B------:R-:W-:Y:S01]  /*de30*/  MOV R32, R32 ;  /* 0x0000002000207202 */ /* 0x000fe20000000f00 */
[----:B------:R1:W-:Y:S01]  /*de40*/  STSM.16.M88.4 [R127], R4 ;  /* 0x000000047f007844 */ /* 0x0003e20000000200 */
[----:B------:R-:W-:Y:S01]  /*de50*/  F2FP.BF16.F32.PACK_AB R12, R49, R48 ;  /* 0x00000030310c723e */ /* 0x000fe200000010ff */
[----:B------:R-:W-:Y:S01]  /*de60*/  IMAD R33, R21, UR44, R30 ;  /* 0x0000002c15217c24 */ /* 0x000fe2000f8e021e */
[----:B------:R-:W-:Y:S01]  /*de70*/  F2FP.BF16.F32.PACK_AB R13, R51, R50 ;  /* 0x00000032330d723e */ /* 0x000fe200000010ff */
[----:B------:R-:W-:Y:S01]  /*de80*/  IMAD.WIDE.U32 R20, R20, UR44, R28 ;  /* 0x0000002c14147c25 */ /* 0x000fe2000f8e001c */
[----:B------:R-:W-:Y:S01]  /*de90*/  F2FP.BF16.F32.PACK_AB R14, R53, R52 ;  /* 0x00000034350e723e */ /* 0x000fe200000010ff */
[----:B------:R-:W-:Y:S01]  /*dea0*/  STSM.16.M88.4 [R125], R8 ;  /* 0x000000087d007844 */ /* 0x000fe20000000200 */
[----:B------:R-:W-:-:S02]  /*deb0*/  F2FP.BF16.F32.PACK_AB R15, R55, R54 ;  /* 0x00000036370f723e */ /* 0x000fc400000010ff */
[----:B------:R-:W-:Y:S02]  /*dec0*/  F2FP.BF16.F32.PACK_AB R24, R57, R56 ;  /* 0x000000383918723e */ /* 0x000fe400000010ff */
[----:B------:R-:W-:Y:S01]  /*ded0*/  F2FP.BF16.F32.PACK_AB R25, R59, R58 ;  /* 0x0000003a3b19723e */ /* 0x000fe200000010ff */
[----:B------:R-:W-:Y:S01]  /*dee0*/  STSM.16.M88.4 [R120], R12 ;  /* 0x0000000c78007844 */ /* 0x000fe20000000200 */
[----:B------:R-:W-:Y:S02]  /*def0*/  F2FP.BF16.F32.PACK_AB R26, R61, R60 ;  /* 0x0000003c3d1a723e */ /* 0x000fe400000010ff */
[----:B------:R-:W-:Y:S02]  /*df00*/  F2FP.BF16.F32.PACK_AB R27, R63, R62 ;  /* 0x0000003e3f1b723e */ /* 0x000fe400000010ff */
[----:B-1----:R-:W-:Y:S02]  /*df10*/  F2FP.BF16.F32.PACK_AB R4, R65, R64 ;  /* 0x000000404104723e */ /* 0x002fe400000010ff */
        /* <DEDUP_REMOVED lines=35> */
[----:B-1----:R-:W-:Y:S02]  /*e150*/  SHF.R.S32.HI R5, RZ, 0x1f, R129 ;  /* 0x0000001fff057819 */ /* 0x002fe40000011481 */
[C---:B------:R-:W-:Y:S01]  /*e160*/  IADD3 R6, P2, R129.reuse, R20, RZ ;  /* 0x0000001481067210 */ /* 0x040fe20007f5e0ff */
[----:B------:R-:W-:Y:S01]  /*e170*/  STSM.16.M88.4 [R32], R112 ;  /* 0x0000007020007844 */ /* 0x000fe20000000200 */
[----:B------:R-:W-:Y:S02]  /*e180*/  ISETP.GE.OR P0, PT, R129, UR10, P0 ;  /* 0x0000000a81007c0c */ /* 0x000fe40008706670 */
[----:B------:R-:W-:Y:S01]  /*e190*/  IADD3.X R5, R5, R21, R33, P2, !PT ;  /* 0x0000001505057210 */ /* 0x000fe200017fe421 */
[----:B------:R-:W-:Y:S01]  /*e1a0*/  @!PT LDS RZ, [RZ] ;  /* 0x00000000fffff984 */ /* 0x000fe20000000800 */
[----:B------:R-:W-:Y:S01]  /*e1b0*/  @!PT LDS RZ, [RZ] ;  /* 0x00000000fffff984 */ /* 0x000fe20000000800 */
[----:B------:R-:W-:Y:S01]  /*e1c0*/  @!PT LDS RZ, [RZ] ;  /* 0x00000000fffff984 */ /* 0x000fe20000000800 */
[----:B------:R-:W-:Y:S01]  /*e1d0*/  @!PT LDS RZ, [RZ] ;  /* 0x00000000fffff984 */ /* 0x000fe20000000800 */
[----:B------:R1:W-:Y:S06]  /*e1e0*/  MEMBAR.ALL.CTA ;  /* 0x0000000000007992 */ /* 0x0003ec0000008000 */
[----:B-1----:R-:W1:Y:S02]  /*e1f0*/  FENCE.VIEW.ASYNC.S ;  /* 0x00000000000073c6 */ /* 0x002e640000000000 */
[----:B-1----:R-:W-:Y:S06]  /*e200*/  BAR.ARV 0x1, 0x120 ;  /* 0x0044800000007b1d */ /* 0x002fec0000002000 */
[----:B------:R-:W-:-:S04]  /*e210*/  LEA R4, P2, R6, UR6, 0x2 ;  /* 0x0000000606047c11 */ /* 0x000fc8000f8410ff */
[----:B------:R-:W-:Y:S02]  /*e220*/  LEA.HI.X R5, R6, UR7, R5, 0x2, P2 ;  /* 0x0000000706057c11 */ /* 0x000fe400090f1405 */
[----:B------:R-:W1:Y:S04]  /*e230*/  SHFL.IDX PT, R6, R202, RZ, 0x1f ;  /* 0x00001fffca067589 */ /* 0x000e6800000e0000 */
        /* <DEDUP_REMOVED lines=16> */
[----:B------:R-:W-:-:S05]  /*e340*/  UMOV UR8, 0x40 ;  /* 0x0000004000087882 */ /* 0x000fca0000000000 */
        /* <DEDUP_REMOVED lines=13> */
.L_x_3799:
[----:B------:R-:W-:Y:S05]  /*e420*/  BSYNC B0 ;  /* 0x0000000000007941 */ /* 0x000fea0003800000 */
.L_x_3798:
[----:B------:R-:W-:Y:S05]  /*e430*/  BRA `(.L_x_3797) ;  /* 0x00000008004c7947 */ /* 0x000fea0003800000 */
.L_x_3796:
[----:B------:R-:W1:Y:S01]  /*e440*/  LDC R12, c[0x0][0xdac] ;  /* 0x00036b00ff0c7b82 */ /* 0x000e620000000800 */
[----:B------:R-:W-:Y:S01]  /*e450*/  ISETP.GT.AND P0, PT, R204, 0x7f, PT ;  /* 0x0000007fcc00780c */ /* 0x000fe20003f04270 */
[----:B------:R-:W-:Y:S01]  /*e460*/  USHF.R.S32.HI UR6, URZ, 0x1f, UR43 ;  /* 0x0000001f3f067899 */ /* 0x000fe2000801142b */
[----:B------:R-:W-:Y:S01]  /*e470*/  BSSY B0, `(.L_x_3800) ;  /* 0x000001b000007945 */ /* 0x000fe20003800000 */
[----:B------:R-:W-:Y:S01]  /*e480*/  USHF.R.S32.HI UR7, URZ, 0x1f, UR44 ;  /* 0x0000001f3f077899 */ /* 0x000fe2000801142c */
[----:B------:R-:W-:-:S03]  /*e490*/  SHF.R.S32.HI R23, RZ, 0x1f, R22 ;  /* 0x0000001fff177819 */ /* 0x000fc60000011416 */
[----:B------:R-:W2:Y:S08]  /*e4a0*/  LDC.64 R6, c[0x0][0xae0] ;  /* 0x0002b800ff067b82 */ /* 0x000eb00000000a00 */
[----:B------:R-:W3:Y:S01]  /*e4b0*/  LDC.64 R8, c[0x0][0xae8] ;  /* 0x0002ba00ff087b82 */ /* 0x000ee20000000a00 */
[----:B------:R-:W-:Y:S05]  /*e4c0*/  @P0 BRA `(.L_x_3801) ;  /* 0x0000000000540947 */ /* 0x000fea0003800000 */
[----:B------:R-:W4:Y:S01]  /*e4d0*/  S2R R0, SR_TID.X ;  /* 0x0000000000007919 */ /* 0x000f220000002100 */
[----:B------:R-:W-:Y:S01]  /*e4e0*/  ULDC UR5, c[0x0][0xa88] ;  /* 0x0002a20000057ab9 */ /* 0x000fe20000000800 */
[----:B----4-:R-:W-:-:S04]  /*e4f0*/  IADD3 R2, R198, -0x80, R0 ;  /* 0xffffff80c6027810 */ /* 0x010fc80007ffe000 */
[----:B------:R-:W-:-:S13]  /*e500*/  ISETP.GE.AND P0, PT, R2, UR5, PT ;  /* 0x0000000502007c0c */ /* 0x000fda000bf06270 */
[----:B------:R-:W-:Y:S05]  /*e510*/  @P0 BRA `(.L_x_3801) ;  /* 0x0000000000400947 */ /* 0x000fea0003800000 */
[----:B------:R-:W4:Y:S01]  /*e520*/  LDC.64 R4, c[0x0][0xb70] ;  /* 0x0002dc00ff047b82 */ /* 0x000f220000000a00 */
[----:B------:R-:W-:Y:S01]  /*e530*/  SHF.R.S32.HI R3, RZ, 0x1f, R2 ;  /* 0x0000001fff037819 */ /* 0x000fe20000011402 */
[----:B------:R-:W-:-:S06]  /*e540*/  ULDC.64 UR8, c[0x0][0xb40] ;  /* 0x0002d00000087ab9 */ /* 0x000fcc0000000a00 */
[----:B------:R-:W5:Y:S01]  /*e550*/  LDC.64 R10, c[0x0][0xb78] ;  /* 0x0002de00ff0a7b82 */ /* 0x000f620000000a00 */
[C---:B----4-:R-:W-:Y:S02]  /*e560*/  IMAD R0, R4.reuse, UR6, RZ ;  /* 0x0000000604007c24 */ /* 0x050fe4000f8e02ff */
[----:B------:R-:W-:-:S04]  /*e570*/  IMAD.WIDE.U32 R2, R4, UR43, R2 ;  /* 0x0000002b04027c25 */ /* 0x000fc8000f8e0002 */
[----:B------:R-:W-:Y:S02]  /*e580*/  IMAD R5, R5, UR43, R0 ;  /* 0x0000002b05057c24 */ /* 0x000fe4000f8e0200 */
[C---:B-----5:R-:W-:Y:S02]  /*e590*/  IMAD R0, R10.reuse, UR7, RZ ;  /* 0x000000070a007c24 */ /* 0x060fe4000f8e02ff */
        /* <DEDUP_REMOVED lines=8> */
.L_x_3801:
[----:B------:R-:W-:Y:S05]  /*e620*/  BSYNC B0 ;  /* 0x0000000000007941 */ /* 0x000fea0003800000 */
.L_x_3800:
[----:B------:R-:W-:Y:S01]  /*e630*/  R2UR UR8, R196 ;  /* 0x00000000c40872ca */ /* 0x000fe200000e0000 */
[----:B------:R-:W-:Y:S01]  /*e640*/  ULDC UR5, c[0x0][0xa88] ;  /* 0x0002a20000057ab9 */ /* 0x000fe20000000800 */
[C---:B--2---:R-:W-:Y:S01]  /*e650*/  IMAD R0, R6.reuse, UR6, RZ ;  /* 0x0000000606007c24 */ /* 0x044fe2000f8e02ff */
[----:B------:R-:W-:Y:S01]  /*e660*/  UIADD3 UR42, -UR42, UR5, URZ ;  /* 0x000000052a2a7290 */ /* 0x000fe2000fffe13f */
[----:B----4-:R-:W-:Y:S01]  /*e670*/  IMAD.WIDE.U32 R2, R6, UR43, R22 ;  /* 0x0000002b06027c25 */ /* 0x010fe2000f8e0016 */
[----:B------:R-:W-:Y:S01]  /*e680*/  SHF.R.S32.HI R195, RZ, 0x1f, R194 ;  /* 0x0000001fffc37819 */ /* 0x000fe200000114c2 */
[----:B------:R-:W-:Y:S02]  /*e690*/  BSSY B0, `(.L_x_3802) ;  /* 0x0000025000007945 */ /* 0x000fe40003800000 */
[----:B------:R-:W-:Y:S01]  /*e6a0*/  IMAD R5, R7, UR43, R0 ;  /* 0x0000002b07057c24 */ /* 0x000fe2000f8e0200 */
[C---:B------:R-:W-:Y:S01]  /*e6b0*/  ISETP.GE.AND P3, PT, R194.reuse, UR42, PT ;  /* 0x0000002ac2007c0c */ /* 0x040fe2000bf66270 */
[----:B------:R-:W-:-:S02]  /*e6c0*/  VIADD R0, R194, 0x40 ;  /* 0x00000040c2007836 */ /* 0x000fc40000000000 */
[----:B------:R-:W-:Y:S01]  /*e6d0*/  VIADD R4, R194, 0x20 ;  /* 0x00000020c2047836 */ /* 0x000fe20000000000 */
[----:B------:R-:W-:Y:S01]  /*e6e0*/  ULOP3.LUT UR5, URZ, UR8, URZ, 0x33, !UPT ;  /* 0x000000083f057292 */ /* 0x000fe2000f8e333f */
[----:B------:R-:W-:Y:S01]  /*e6f0*/  IMAD.IADD R3, R3, 0x1, R5 ;  /* 0x0000000103037824 */ /* 0x000fe200078e0205 */
[----:B------:R-:W-:Y:S01]  /*e700*/  ISETP.GE.AND P1, PT, R0, UR42, PT ;  /* 0x0000002a00007c0c */ /* 0x000fe2000bf26270 */
[----:B---3--:R-:W-:Y:S01]  /*e710*/  IMAD R0, R8, UR7, RZ ;  /* 0x0000000708007c24 */ /* 0x008fe2000f8e02ff */
[----:B------:R-:W-:Y:S01]  /*e720*/  ISETP.GE.AND P0, PT, R4, UR42, PT ;  /* 0x0000002a04007c0c */ /* 0x000fe2000bf06270 */
[----:B------:R-:W-:Y:S02]  /*e730*/  VIADD R4, R194, 0x60 ;  /* 0x00000060c2047836 */ /* 0x000fe40000000000 */
[----:B------:R-:W-:Y:S02]  /*e740*/  IMAD R9, R9, UR44, R0 ;  /* 0x0000002c09097c24 */ /* 0x000fe4000f8e0200 */
[----:B-1----:R-:W-:Y:S01]  /*e750*/  VIADD R5, R12, UR5 ;  /* 0x000000050c057c36 */ /* 0x002fe20008000000 */
[----:B------:R-:W-:Y:S01]  /*e760*/  ISETP.GE.AND P2, PT, R4, UR42, PT ;  /* 0x0000002a04007c0c */ /* 0x000fe2000bf46270 */
[----:B------:R-:W-:-:S04]  /*e770*/  IMAD.WIDE.U32 R6, R8, UR44, R2 ;  /* 0x0000002c08067c25 */ /* 0x000fc8000f8e0002 */
[----:B------:R-:W-:-:S04]  /*e780*/  IMAD.WIDE R4, R5, 0x80, R194 ;  /* 0x0000008005047825 */ /* 0x000fc800078e02c2 */
[----:B------:R-:W-:Y:S01]  /*e790*/  IMAD.IADD R11, R7, 0x1, R9 ;  /* 0x00000001070b7824 */ /* 0x000fe200078e0209 */
        /* <DEDUP_REMOVED lines=20> */
.L_x_3803:
[----:B------:R-:W-:Y:S05]  /*e8e0*/  BSYNC B0 ;  /* 0x0000000000007941 */ /* 0x000fea0003800000 */
.L_x_3802:
[----:B------:R-:W-:Y:S04]  /*e8f0*/  BSSY B0, `(.L_x_3804) ;  /* 0x0000017000007945 */ /* 0x000fe80003800000 */
[----:B------:R-:W-:Y:S05]  /*e900*/  @P0 BRA `(.L_x_3805) ;  /* 0x0000000000540947 */ /* 0x000fea0003800000 */
[----:B-1----:R-:W-:Y:S01]  /*e910*/  IADD3 R9, P0, R4, 0x20, RZ ;  /* 0x0000002004097810 */ /* 0x002fe20007f1e0ff */
        /* <DEDUP_REMOVED lines=20> */
.L_x_3805:
[----:B------:R-:W-:Y:S05]  /*ea60*/  BSYNC B0 ;  /* 0x0000000000007941 */ /* 0x000fea0003800000 */
.L_x_3804:
[----:B------:R-:W-:Y:S04]  /*ea70*/  BSSY B0, `(.L_x_3806) ;  /* 0x0000017000007945 */ /* 0x000fe80003800000 */
[----:B------:R-:W-:Y:S05]  /*ea80*/  @P1 BRA `(.L_x_3807) ;  /* 0x0000000000541947 */ /* 0x000fea0003800000 */
[----:B-12---:R-:W-:Y:S01]  /*ea90*/  IADD3 R9, P0, R4, 0x40, RZ ;  /* 0x0000004004097810 */ /* 0x006fe20007f1e0ff */
        /* <DEDUP_REMOVED lines=20> */
.L_x_3807:
[----:B------:R-:W-:Y:S05]  /*ebe0*/  BSYNC B0 ;  /* 0x0000000000007941 */ /* 0x000fea0003800000 */
.L_x_3806:
[----:B------:R-:W-:Y:S04]  /*ebf0*/  BSSY B0, `(.L_x_3797) ;  /* 0x0000017000007945 */ /* 0x000fe80003800000 */
        /* <DEDUP_REMOVED lines=22> */
.L_x_3808:
[----:B------:R-:W-:Y:S05]  /*ed60*/  BSYNC B0 ;  /* 0x0000000000007941 */ /* 0x000fea0003800000 */
.L_x_3797:
[----:B------:R-:W5:Y:S02]  /*ed70*/  LDC R0, c[0x0][0xda8] ;  /* 0x00036a00ff007b82 */ /* 0x000f640000000800 */
[----:B-----5:R-:W-:-:S13]  /*ed80*/  ISETP.LE.AND P0, PT, R0, UR4, PT ;  /* 0x0000000400007c0c */ /* 0x020fda000bf03270 */
[----:B------:R-:W-:Y:S05]  /*ed90*/  @!P0 BRA `(.L_x_3809) ;  /* 0xffffff2000148947 */ /* 0x000fea000383ffff */
[----:B------:R-:W-:Y:S05]  /*eda0*/  EXIT ;  /* 0x000000000000794d */ /* 0x000fea0003800000 */
.L_x_3715:
        /* <DEDUP_REMOVED lines=14> */
[----:B------:R-:W-:Y:S01]  /*ee90*/  ULDC UR48, c[0x0][0xc] ;  /* 0x0000030000307ab9 */ /* 0x000fe20000000800 */
[----:B------:R-:W-:Y:S01]  /*eea0*/  IMAD.MOV.U32 R17, RZ, RZ, 0x1 ;  /* 0x00000001ff117424 */ /* 0x000fe200078e00ff */
[----:B------:R-:W-:Y:S01]  /*eeb0*/  ULDC.64 UR44, c[0x0][0x198] ;  /* 0x00006600002c7ab9 */ /* 0x000fe20000000a00 */
[----:B------:R-:W-:Y:S01]  /*eec0*/  IMAD.MOV.U32 R16, RZ, RZ, RZ ;  /* 0x000000ffff107224 */ /* 0x000fe200078e00ff */
[----:B------:R-:W-:-:S06]  /*eed0*/  UMOV UR47, URZ ;  /* 0x0000003f002f7c82 */ /* 0x000fcc0008000000 */
.L_x_3864:
        /* <DEDUP_REMOVED lines=21> */
.L_x_3811:
[----:B------:R-:W-:Y:S01]  /*f030*/  ULDC UR9, c[0x0][0xdc4] ;  /* 0x0003710000097ab9 */ /* 0x000fe20000000800 */
[----:B------:R-:W-:Y:S01]  /*f040*/  UMOV UR6, UR7 ;  /* 0x0000000700067c82 */ /* 0x000fe20008000000 */
[----:B------:R-:W-:-:S11]  /*f050*/  UISETP.NE.AND UP0, UPT, UR9, 0x1, UPT ;  /* 0x000000010900788c */ /* 0x000fd6000bf05270 */
[----:B------:R-:W-:Y:S02]  /*f060*/  @UP0 ULDC.64 UR10, c[0x0][0xdc8] ;  /* 0x00037200000a0ab9 */ /* 0x000fe40000000a00 */
[----:B------:R-:W-:-:S04]  /*f070*/  UIMAD.WIDE.U32 UR4, UR7, UR10, URZ ;  /* 0x0000000a070472a5 */ /* 0x000fc8000f8e003f */
[----:B------:R-:W-:-:S04]  /*f080*/  @UP0 USHF.R.U32.HI UR6, URZ, UR11, UR5 ;  /* 0x0000000b3f060299 */ /* 0x000fc80008011605 */
[----:B------:R-:W-:-:S12]  /*f090*/  UIMAD UR4, UR6, UR9, URZ ;  /* 0x00000009060472a4 */ /* 0x000fd8000f8e023f */
.L_x_3812:
[----:B------:R-:W-:Y:S01]  /*f0a0*/  ULDC.64 UR12, c[0x0][0x3f8] ;  /* 0x0000fe00000c7ab9 */ /* 0x000fe20000000a00 */
[----:B------:R-:W-:Y:S02]  /*f0b0*/  UIADD3 UR9, UR7, -UR4, URZ ;  /* 0x8000000407097290 */ /* 0x000fe4000fffe03f */
[----:B------:R-:W-:Y:S02]  /*f0c0*/  UISETP.NE.U32.AND UP0, UPT, UR12, URZ, UPT ;  /* 0x0000003f0c00728c */ /* 0x000fe4000bf05070 */
[----:B------:R-:W-:Y:S01]  /*f0d0*/  ULOP3.LUT UR10, URZ, UR6, URZ, 0x33, !UPT ;  /* 0x000000063f0a7292 */ /* 0x000fe2000f8e333f */
[----:B------:R-:W-:Y:S01]  /*f0e0*/  ULDC UR12, c[0x0][0xdb8] ;  /* 0x00036e00000c7ab9 */ /* 0x000fe20000000800 */
[----:B------:R-:W-:Y:S01]  /*f0f0*/  ULDC.64 UR4, c[0x0][0x9e0] ;  /* 0x0002780000047ab9 */ /* 0x000fe20000000a00 */
[----:B------:R-:W-:Y:S02]  /*f100*/  UISETP.NE.AND UP1, UPT, UR12, 0x1, UPT ;  /* 0x000000010c00788c */ /* 0x000fe4000bf25270 */
[----:B------:R-:W-:Y:S01]  /*f110*/  UISETP.NE.AND.EX UP0, UPT, UR13, URZ, UPT, UP0 ;  /* 0x0000003f0d00728c */ /* 0x000fe2000bf05300 */
[----:B------:R-:W-:-:S02]  /*f120*/  ULDC UR11, c[0x0][0xdc4] ;  /* 0x00037100000b7ab9 */ /* 0x000fc40000000800 */
[----:B------:R-:W-:Y:S01]  /*f130*/  ULDC UR13, c[0x0][0xdac] ;  /* 0x00036b00000d7ab9 */ /* 0x000fe20000000800 */
[----:B------:R-:W-:Y:S02]  /*f140*/  UISETP.GE.AND UP2, UPT, UR5, 0x1, UPT ;  /* 0x000000010500788c */ /* 0x000fe4000bf46270 */
[----:B------:R-:W-:Y:S02]  /*f150*/  UIMAD UR11, UR8, UR11, UR9 ;  /* 0x0000000b080b72a4 */ /* 0x000fe4000f8e0209 */
[----:B------:R-:W-:Y:S01]  /*f160*/  UIADD3 UR10, UR10, UR13, URZ ;  /* 0x0000000d0a0a7290 */ /* 0x000fe2000fffe03f */
[----:B------:R-:W-:Y:S01]  /*f170*/  @UP1 ULDC UR8, c[0x0][0xdbc] ;  /* 0x00036f0000081ab9 */ /* 0x000fe20000000800 */
[----:B------:R-:W-:Y:S01]  /*f180*/  PLOP3.LUT P1, PT, PT, PT, UP2, 0x80, 0x0 ;  /* 0x000000000000781c */ /* 0x000fe20003f2f028 */
[----:B------:R-:W-:Y:S02]  /*f190*/  UIMAD.WIDE.U32 UR8, UR11, UR8, URZ ;  /* 0x000000080b0872a5 */ /* 0x000fe4000f8e003f */
[----:B------:R-:W-:Y:S01]  /*f1a0*/  USHF.L.U32 UR41, UR10, 0x7, URZ ;  /* 0x000000070a297899 */ /* 0x000fe2000800063f */
        /* <DEDUP_REMOVED lines=23> */
.L_x_3814:
[----:B------:R-:W-:-:S11]  /*f320*/  UISETP.NE.AND UP0, UPT, UR5, 0x1, UPT ;  /* 0x000000010500788c */ /* 0x000fd6000bf05270 */
[----:B------:R-:W-:Y:S02]  /*f330*/  @UP0 ULDC.64 UR12, c[0x0][0x9e8] ;  /* 0x00027a00000c0ab9 */ /* 0x000fe40000000a00 */
[----:B------:R-:W-:-:S04]  /*f340*/  UIMAD.WIDE.U32 UR8, UR10, UR12, URZ ;  /* 0x0000000c0a0872a5 */ /* 0x000fc8000f8e003f */
[----:B------:R-:W-:-:S12]  /*f350*/  @UP0 USHF.R.U32.HI UR10, URZ, UR13, UR9 ;  /* 0x0000000d3f0a0299 */ /* 0x000fd80008011609 */
.L_x_3815:
[----:B------:R-:W-:-:S04]  /*f360*/  UIMAD UR10, UR10, UR5, UR5 ;  /* 0x000000050a0a72a4 */ /* 0x000fc8000f8e0205 */
[----:B------:R-:W-:-:S04]  /*f370*/  UISETP.LT.AND UP0, UPT, UR4, UR10, UPT ;  /* 0x0000000a0400728c */ /* 0x000fc8000bf01270 */
[----:B------:R-:W-:-:S12]  /*f380*/  USEL UR4, UR4, UR10, UP0 ;  /* 0x0000000a04047287 */ /* 0x000fd80008000000 */
.L_x_3813:
[----:B------:R-:W-:Y:S02]  /*f390*/  UIMAD UR8, UR14, UR6, 0x5f ;  /* 0x0000005f0e0874a4 */ /* 0x000fe4000f8e0206 */
[----:B------:R-:W-:Y:S02]  /*f3a0*/  UIADD3 UR10, UR4, 0x5f, URZ ;  /* 0x0000005f040a7890 */ /* 0x000fe4000fffe03f */
[----:B------:R-:W-:Y:S02]  /*f3b0*/  UIMAD.WIDE UR8, UR8, 0x2aaaaaab, URZ ;  /* 0x2aaaaaab080878a5 */ /* 0x000fe4000f8e023f */
[----:B------:R-:W-:Y:S02]  /*f3c0*/  UIMAD.WIDE UR10, UR10, 0x2aaaaaab, URZ ;  /* 0x2aaaaaab0a0a78a5 */ /* 0x000fe4000f8e023f */
[----:B------:R-:W-:Y:S02]  /*f3d0*/  USHF.R.U32.HI UR8, URZ, 0x1f, UR9 ;  /* 0x0000001f3f087899 */ /* 0x000fe40008011609 */
[----:B------:R-:W-:-:S02]  /*f3e0*/  USHF.R.U32.HI UR4, URZ, 0x1f, UR11 ;  /* 0x0000001f3f047899 */ /* 0x000fc4000801160b */
[----:B------:R-:W-:Y:S02]  /*f3f0*/  UIADD3 UR7, UR41, -UR7, URZ ;  /* 0x8000000729077290 */ /* 0x000fe4000fffe03f */
[----:B------:R-:W-:Y:S02]  /*f400*/  ULEA.HI.SX32 UR9, UR9, UR8, 0x1c ;  /* 0x0000000809097291 */ /* 0x000fe4000f8fe23f */
[----:B------:R-:W-:Y:S02]  /*f410*/  ULEA.HI.SX32 UR4, UR11, UR4, 0x1c ;  /* 0x000000040b047291 */ /* 0x000fe4000f8fe23f */
[----:B------:R-:W-:Y:S02]  /*f420*/  UIMAD UR7, UR14, UR6, UR7 ;  /* 0x000000060e0772a4 */ /* 0x000fe4000f8e0207 */
[----:B------:R-:W-:Y:S01]  /*f430*/  UISETP.LT.AND UP0, UPT, UR9, UR4, UPT ;  /* 0x000000040900728c */ /* 0x000fe2000bf01270 */
[----:B------:R-:W-:Y:S02]  /*f440*/  ULDC UR8, c[0x0][0x9dc] ;  /* 0x0002770000087ab9 */ /* 0x000fe40000000800 */
[----:B------:R-:W-:-:S02]  /*f450*/  UIADD3 UR8, UR7, -UR8, URZ ;  /* 0x8000000807087290 */ /* 0x000fc4000fffe03f */
[----:B------:R-:W-:Y:S01]  /*f460*/  USEL UR46, UR9, UR4, UP0 ;  /* 0x00000004092e7287 */ /* 0x000fe20008000000 */
[----:B------:R-:W-:Y:S11]  /*f470*/  @!P1 BRA `(.L_x_3816) ;  /* 0x0000000000489947 */ /* 0x000ff60003800000 */
        /* <DEDUP_REMOVED lines=11> */
.L_x_3817:
[----:B------:R-:W-:-:S11]  /*f530*/  UISETP.NE.AND UP0, UPT, UR5, 0x1, UPT ;  /* 0x000000010500788c */ /* 0x000fd6000bf05270 */
[----:B------:R-:W-:Y:S02]  /*f540*/  @UP0 ULDC.64 UR10, c[0x0][0x9e8] ;  /* 0x00027a00000a0ab9 */ /* 0x000fe40000000a00 */
[----:B------:R-:W-:-:S04]  /*f550*/  UIMAD.WIDE.U32 UR6, UR4, UR10, URZ ;  /* 0x0000000a040672a5 */ /* 0x000fc8000f8e003f */
[----:B------:R-:W-:-:S12]  /*f560*/  @UP0 USHF.R.U32.HI UR4, URZ, UR11, UR7 ;  /* 0x0000000b3f040299 */ /* 0x000fd80008011607 */
.L_x_3818:
[----:B------:R-:W-:-:S04]  /*f570*/  UIMAD UR4, UR4, UR5, URZ ;  /* 0x00000005040472a4 */ /* 0x000fc8000f8e023f */
[----:B------:R-:W-:-:S04]  /*f580*/  UISETP.LT.AND UP0, UPT, UR8, UR4, UPT ;  /* 0x000000040800728c */ /* 0x000fc8000bf01270 */
[----:B------:R-:W-:-:S12]  /*f590*/  USEL UR8, UR8, UR4, !UP0 ;  /* 0x0000000408087287 */ /* 0x000fd8000c000000 */
.L_x_3816:
[----:B------:R-:W-:Y:S01]  /*f5a0*/  UIMAD.WIDE UR4, UR8, 0x2aaaaaab, URZ ;  /* 0x2aaaaaab080478a5 */ /* 0x000fe2000f8e023f */
[----:B------:R-:W-:Y:S03]  /*f5b0*/  BSSY B6, `(.L_x_3819) ;  /* 0x000028e000067945 */ /* 0x000fe60003800000 */
[----:B------:R-:W-:-:S04]  /*f5c0*/  USHF.R.U32.HI UR4, URZ, 0x1f, UR5 ;  /* 0x0000001f3f047899 */ /* 0x000fc80008011605 */
[----:B------:R-:W-:-:S04]  /*f5d0*/  ULEA.HI.SX32 UR4, UR5, UR4, 0x1c ;  /* 0x0000000405047291 */ /* 0x000fc8000f8fe23f */
        /* <DEDUP_REMOVED lines=23> */
.L_x_3820:
        /* <DEDUP_REMOVED lines=23> */
.L_x_3822:
        /* <DEDUP_REMOVED lines=20> */
.L_x_3824:
[----:B------:R1:W2:Y:S01]  /*fa00*/  LDC.64 R2, c[0x4][R18] ;  /* 0x0100000012027b82 */ /* 0x0002a20000000a00 */
[----:B------:R-:W-:Y:S01]  /*fa10*/  ULDC.64 UR6, c[0x4][0x1b8] ;  /* 0x01006e0000067ab9 */ /* 0x000fe20000000a00 */
[----:B------:R-:W-:Y:S01]  /*fa20*/  ULDC.64 UR8, c[0x4][0x1c0] ;  /* 0x0100700000087ab9 */ /* 0x000fe20000000a00 */
[----:B------:R-:W-:Y:S01]  /*fa30*/  ULDC.64 UR4, c[0x4][0x108] ;  /* 0x0100420000047ab9 */ /* 0x000fe20000000a00 */
        /* <DEDUP_REMOVED lines=11> */
.L_x_3823:
[----:B------:R-:W-:Y:S01]  /*faf0*/  ULDC.64 UR4, c[0x0][0x9f8] ;  /* 0x00027e0000047ab9 */ /* 0x000fe20000000a00 */
[----:B------:R-:W-:Y:S01]  /*fb00*/  IMAD.U32 R5, RZ, RZ, UR43 ;  /* 0x0000002bff057e24 */ /* 0x000fe2000f8e00ff */
[----:B------:R-:W-:Y:S01]  /*fb10*/  ISETP.NE.U32.AND P0, PT, RZ, UR4, PT ;  /* 0x00000004ff007c0c */ /* 0x000fe2000bf05070 */
[----:B------:R-:W-:Y:S01]  /*fb20*/  IMAD.U32 R0, RZ, RZ, UR43 ;  /* 0x0000002bff007e24 */ /* 0x000fe2000f8e00ff */
[----:B------:R-:W1:Y:S01]  /*fb30*/  LDC R4, c[0x0][0x428] ;  /* 0x00010a00ff047b82 */ /* 0x000e620000000800 */
[----:B------:R-:W2:Y:S01]  /*fb40*/  S2R R18, SR_TID.X ;  /* 0x0000000000127919 */ /* 0x000ea20000002100 */
[----:B------:R-:W-:-:S13]  /*fb50*/  ISETP.NE.AND.EX P0, PT, RZ, UR5, PT, P0 ;  /* 0x00000005ff007c0c */ /* 0x000fda000bf05300 */
        /* <DEDUP_REMOVED lines=17> */
[----:B------:R-:W-:-:S03]  /*fc70*/  UMOV UR6, 0xffffffff ;  /* 0xffffffff00067882 */ /* 0x000fc60000000000 */
[----:B------:R-:W2:Y:S02]  /*fc80*/  @P0 LDC R5, c[0x0][0x42c] ;  /* 0x00010b00ff050b82 */ /* 0x000ea40000000800 */
[----:B------:R-:W-:-:S05]  /*fc90*/  VOTEU.ALL UP1, P1 ;  /* 0x00000000003f7886 */ /* 0x000fca0000820000 */
        /* <DEDUP_REMOVED lines=11> */
[----:B------:R-:W-:-:S04]  /*fd50*/  ISETP.NE.AND.EX P0, PT, R3, RZ, PT, P0 ;  /* 0x000000ff0300720c */ /* 0x000fc80003f05300 */
[----:B----4-:R-:W-:Y:S01]  /*fd60*/  SEL R6, R0, RZ, !P0 ;  /* 0x000000ff00067207 */ /* 0x010fe20004000000 */
[----:B--2---:R-:W-:Y:S08]  /*fd70*/  BRA.DIV UR6, `(.L_x_3825) ;  /* 0x0000002a06387947 */ /* 0x004ff0000b800000 */
.L_x_3876:
[----:B------:R-:W-:Y:S01]  /*fd80*/  UMOV UR4, 0xffffffff ;  /* 0xffffffff00047882 */ /* 0x000fe20000000000 */
[----:B------:R-:W-:Y:S02]  /*fd90*/  SHF.R.S32.HI R18, RZ, 0x1f, R0 ;  /* 0x0000001fff127819 */ /* 0x000fe40000011400 */
[----:B------:R-:W-:Y:S05]  /*fda0*/  BRA.DIV UR4, `(.L_x_3826) ;  /* 0x0000002a04587947 */ /* 0x000fea000b800000 */
[----:B------:R-:W-:-:S13]  /*fdb0*/  ELECT P6, URZ, PT ;  /* 0x00000000003f782f */ /* 0x000fda00038c0000 */
.L_x_3879:
[----:B------:R-:W-:Y:S05]  /*fdc0*/  @!P6 BRA `(.L_x_3827) ;  /* 0x0000000000f8e947 */ /* 0x000fea0003800000 */
[----:B------:R-:W-:Y:S01]  /*fdd0*/  IMAD.MOV.U32 R6, RZ, RZ, R0 ;  /* 0x000000ffff067224 */ /* 0x000fe200078e0000 */
[----:B------:R-:W-:Y:S06]  /*fde0*/  @!P0 BRA `(.L_x_3828) ;  /* 0x0000000000488947 */ /* 0x000fec0003800000 */
[----:B------:R-:W1:Y:S01]  /*fdf0*/  LDC R11, c[0x0][0x41c] ;  /* 0x00010700ff0b7b82 */ /* 0x000e620000000800 */
[----:B------:R-:W-:Y:S01]  /*fe00*/  IMAD.MOV.U32 R10, RZ, RZ, R5 ;  /* 0x000000ffff0a7224 */ /* 0x000fe200078e0005 */
[----:B------:R-:W-:Y:S02]  /*fe10*/  ULDC.64 UR4, c[0x0][0x408] ;  /* 0x0001020000047ab9 */ /* 0x000fe40000000a00 */
        /* <DEDUP_REMOVED lines=8> */
[----:B------:R-:W-:-:S04]  /*fea0*/  IMAD.WIDE.U32 R6, R0, UR4, R6 ;  /* 0x0000000400067c25 */ /* 0x000fc8000f8e0006 */
[----:B------:R-:W-:Y:S01]  /*feb0*/  IMAD.IADD R7, R7, 0x1, R9 ;  /* 0x0000000107077824 */ /* 0x000fe200078e0209 */
[----:B------:R-:W-:-:S04]  /*fec0*/  LEA R8, P2, R6, R2, 0x2 ;  /* 0x0000000206087211 */ /* 0x000fc800078410ff */
[----:B------:R-:W-:-:S05]  /*fed0*/  LEA.HI.X R9, R6, R3, R7, 0x2, P2 ;  /* 0x0000000306097211 */ /* 0x000fca00010f1407 */
[----:B------:R1:W5:Y:S01]  /*fee0*/  LDG.E R6, desc[UR60][R8.64] ;  /* 0x0000003c08067981 */ /* 0x000362000c1e1900 */
[----:B------:R-:W-:-:S04]  /*fef0*/  IMAD.MOV R10, RZ, RZ, -R10 ;  /* 0x000000ffff0a7224 */ /* 0x000fc800078e0a0a */
[----:B------:R-:W-:-:S07]  /*ff00*/  IMAD R5, R11, R10, R5 ;  /* 0x0000000a0b057224 */ /* 0x000fce00078e0205 */
.L_x_3828:
[----:B------:R-:W2:Y:S01]  /*ff10*/  S2R R7, SR_TID.X ;  /* 0x0000000000077919 */ /* 0x000ea20000002100 */
[----:B-1----:R-:W-:Y:S02]  /*ff20*/  LEA R8, R16, UR38, 0x3 ;  /* 0x0000002610087c11 */ /* 0x002fe4000f8e18ff */
[----:B--2---:R-:W-:Y:S02]  /*ff30*/  LOP3.LUT R9, R7, 0x7f, RZ, 0xc0, !PT ;  /* 0x0000007f07097812 */ /* 0x004fe400078ec0ff */
[----:B------:R-:W-:Y:S02]  /*ff40*/  SHF.L.U32 R7, R17, 0x1f, RZ ;  /* 0x0000001f11077819 */ /* 0x000fe400000006ff */
[----:B------:R-:W-:Y:S02]  /*ff50*/  ISETP.NE.AND P3, PT, R9, RZ, PT ;  /* 0x000000ff0900720c */ /* 0x000fe40003f65270 */
[----:B------:R-:W1:Y:S02]  /*ff60*/  SYNCS.PHASECHK.TRANS64.TRYWAIT P2, [R8+URZ+0x30840], R7 ;  /* 0x03084007080075a7 */ /* 0x000e64000804017f */
[----:B-1----:R-:W-:Y:S09]  /*ff70*/  @!P2 BRA `(.L_x_3829) ;  /* 0x000000280004a947 */ /* 0x002ff20003800000 */
.L_x_3880:
        /* <DEDUP_REMOVED lines=8> */
.L_x_3830:
        /* <DEDUP_REMOVED lines=27> */
.L_x_3827:
        /* <DEDUP_REMOVED lines=13> */
[----:B------:R-:W-:Y:S01]  /*10280*/  UIADD3 UR16, UR38, 0x1a400, URZ ;  /* 0x0001a40026107890 */ /* 0x000fe2000fffe03f */
[----:B------:R-:W-:Y:S01]  /*10290*/  UMOV UR11, UR41 ;  /* 0x00000029000b7c82 */ /* 0x000fe20008000000 */
[----:B------:R1:W-:Y:S01]  /*102a0*/  @P2 SYNCS.ARRIVE.TRANS64 RZ, [UR38+0x30800], R7 ;  /* 0x03080007ffff29a7 */ /* 0x0003e20008000026 */
[----:B------:R-:W-:Y:S01]  /*102b0*/  UMOV UR12, UR42 ;  /* 0x0000002a000c7c82 */ /* 0x000fe20008000000 */
[----:B------:R-:W-:Y:S01]  /*102c0*/  UMOV UR13, UR43 ;  /* 0x0000002b000d7c82 */ /* 0x000fe20008000000 */
[----:B------:R-:W-:Y:S01]  /*102d0*/  UMOV UR6, 0x0 ;  /* 0x0000000000067882 */ /* 0x000fe20000000000 */
[----:B------:R-:W-:Y:S01]  /*102e0*/  UMOV UR7, 0x12f00000 ;  /* 0x12f0000000077882 */ /* 0x000fe20000000000 */
[----:B------:R-:W-:Y:S01]  /*102f0*/  UMOV UR10, URZ ;  /* 0x0000003f000a7c82 */ /* 0x000fe20008000000 */
[----:B------:R-:W-:Y:S01]  /*10300*/  UMOV UR27, UR41 ;  /* 0x00000029001b7c82 */ /* 0x000fe20008000000 */
[----:B------:R-:W-:Y:S01]  /*10310*/  UMOV UR28, UR42 ;  /* 0x0000002a001c7c82 */ /* 0x000fe20008000000 */
[----:B-1----:R-:W-:Y:S01]  /*10320*/  IMAD.U32 R7, RZ, RZ, UR14 ;  /* 0x0000000eff077e24 */ /* 0x002fe2000f8e00ff */
[----:B------:R-:W-:Y:S01]  /*10330*/  UMOV UR29, UR43 ;  /* 0x0000002b001d7c82 */ /* 0x000fe20008000000 */
[----:B------:R-:W-:Y:S01]  /*10340*/  UMOV UR26, 0x40 ;  /* 0x00000040001a7882 */ /* 0x000fe20000000000 */
[----:B------:R-:W-:Y:S01]  /*10350*/  UMOV UR25, UR9 ;  /* 0x0000000900197c82 */ /* 0x000fe20008000000 */
[----:B------:R-:W-:Y:S01]  /*10360*/  UMOV UR19, UR41 ;  /* 0x0000002900137c82 */ /* 0x000fe20008000000 */
[----:B------:R-:W-:Y:S01]  /*10370*/  SHF.L.U32 R7, R7, 0x1f, RZ ;  /* 0x0000001f07077819 */ /* 0x000fe200000006ff */
        /* <DEDUP_REMOVED lines=9> */
.L_x_3881:
        /* <DEDUP_REMOVED lines=39> */
.L_x_3836:
[----:B-1----:R-:W1:Y:S01]  /*10680*/  S2R R2, SR_TID.X ;  /* 0x0000000000027919 */ /* 0x002e620000002100 */
[----:B------:R-:W-:Y:S02]  /*10690*/  LEA R3, R10, UR38, 0x3 ;  /* 0x000000260a037c11 */ /* 0x000fe4000f8e18ff */
[----:B-1----:R-:W-:Y:S02]  /*106a0*/  LOP3.LUT R9, R2, 0x7f, RZ, 0xc0, !PT ;  /* 0x0000007f02097812 */ /* 0x002fe400078ec0ff */
[----:B------:R-:W-:Y:S02]  /*106b0*/  SHF.L.U32 R2, R12, 0x1f, RZ ;  /* 0x0000001f0c027819 */ /* 0x000fe400000006ff */
[----:B------:R-:W-:Y:S02]  /*106c0*/  ISETP.NE.AND P2, PT, R9, RZ, PT ;  /* 0x000000ff0900720c */ /* 0x000fe40003f45270 */
[----:B------:R-:W1:Y:S02]  /*106d0*/  SYNCS.PHASECHK.TRANS64.TRYWAIT P3, [R3+URZ+0x30840], R2 ;  /* 0x03084002030075a7 */ /* 0x000e64000806017f */
[----:B-1----:R-:W-:Y:S09]  /*106e0*/  @!P3 BRA `(.L_x_3837) ;  /* 0x000000200054b947 */ /* 0x002ff20003800000 */
.L_x_3882:
        /* <DEDUP_REMOVED lines=8> */
.L_x_3838:
[----:B------:R-:W-:Y:S01]  /*10770*/  R2UR UR8, R10 ;  /* 0x000000000a0872ca */ /* 0x000fe200000e0000 */
[----:B------:R-:W-:Y:S01]  /*10780*/  UIADD3 UR4, UP0, UR44, 0x370, URZ ;  /* 0x000003702c047890 */ /* 0x000fe2000ff1e03f */
[----:B------:R-:W-:Y:S01]  /*10790*/  R2UR UR9, R3 ;  /* 0x00000000030972ca */ /* 0x000fe200000e0000 */
[----:B------:R-:W-:Y:S01]  /*107a0*/  UIADD3 UR19, UR38, 0x30800, URZ ;  /* 0x0003080026137890 */ /* 0x000fe2000fffe03f */
[----:B------:R-:W-:Y:S01]  /*107b0*/  R2UR UR11, R7 ;  /* 0x00000000070b72ca */ /* 0x000fe200000e0000 */
[----:B------:R-:W-:Y:S01]  /*107c0*/  UIADD3.X UR5, URZ, UR45, URZ, UP0, !UPT ;  /* 0x0000002d3f057290 */ /* 0x000fe200087fe43f */
[----:B------:R-:W-:Y:S01]  /*107d0*/  R2UR UR12, R4 ;  /* 0x00000000040c72ca */ /* 0x000fe200000e0000 */
[----:B------:R-:W-:Y:S01]  /*107e0*/  UMOV UR10, URZ ;  /* 0x0000003f000a7c82 */ /* 0x000fe20008000000 */
[----:B-----5:R-:W-:Y:S01]  /*107f0*/  R2UR UR13, R8 ;  /* 0x00000000080d72ca */ /* 0x020fe200000e0000 */
[----:B------:R-:W-:Y:S01]  /*10800*/  UMOV UR6, 0x0 ;  /* 0x0000000000067882 */ /* 0x000fe20000000000 */
[----:B------:R-:W-:Y:S01]  /*10810*/  UMOV UR7, 0x14f00000 ;  /* 0x14f0000000077882 */ /* 0x000fe20000000000 */
[----:B------:R-:W-:Y:S01]  /*10820*/  UMOV UR17, 0x40 ;  /* 0x0000004000117882 */ /* 0x000fe20000000000 */
[----:B------:R-:W-:Y:S01]  /*10830*/  UMOV UR18, 0x80 ;  /* 0x0000008000127882 */ /* 0x000fe20000000000 */
[----:B------:R-:W-:Y:S01]  /*10840*/  UIMAD UR8, UR8, 0x9000, UR38 ;  /* 0x00009000080878a4 */ /* 0x000fe2000f8e0226 */
[----:B-1----:R-:W-:Y:S01]  /*10850*/  SHF.L.U32 R3, R17, 0x1f, RZ ;  /* 0x0000001f11037819 */ /* 0x002fe200000006ff */
[----:B------:R-:W-:Y:S01]  /*10860*/  UIADD3 UR9, UR9, 0x30830, URZ ;  /* 0x0003083009097890 */ /* 0x000fe2000fffe03f */
[----:B------:R-:W-:Y:S01]  /*10870*/  LEA R2, R16, UR19, 0x3 ;  /* 0x0000001310027c11 */ /* 0x000fe2000f8e18ff */
[----:B------:R-:W-:-:S02]  /*10880*/  UIMAD UR11, UR11, 0x60, URZ ;  /* 0x000000600b0b78a4 */ /* 0x000fc4000f8e023f */
        /* <DEDUP_REMOVED lines=13> */
.L_x_3883:
        /* <DEDUP_REMOVED lines=9> */
.L_x_3840:
        /* <DEDUP_REMOVED lines=12> */
[----:B------:R-:W-:Y:S02]  /*10ab0*/  UIMAD UR15, UR9, 0x9000, UR38 ;  /* 0x00009000090f78a4 */ /* 0x000fe4000f8e0226 */
[----:B------:R-:W-:Y:S02]  /*10ac0*/  ULEA UR9, UR9, UR38, 0x3 ;  /* 0x0000002609097291 */ /* 0x000fe4000f8e183f */
[----:B------:R-:W-:Y:S02]  /*10ad0*/  UIMAD UR11, UR11, 0x60, URZ ;  /* 0x000000600b0b78a4 */ /* 0x000fe4000f8e023f */
[----:B------:R-:W-:Y:S02]  /*10ae0*/  UIADD3 UR8, UR15, 0x400, URZ ;  /* 0x000004000f087890 */ /* 0x000fe4000fffe03f */
[----:B------:R-:W-:Y:S02]  /*10af0*/  UIADD3 UR9, UR9, 0x30850, URZ ;  /* 0x0003085009097890 */ /* 0x000fe4000fffe03f */
[----:B------:R-:W-:-:S02]  /*10b00*/  UIADD3 UR14, UR15, 0x3400, URZ ;  /* 0x000034000f0e7890 */ /* 0x000fc4000fffe03f */
        /* <DEDUP_REMOVED lines=10> */
.L_x_3835:
[----:B------:R-:W-:Y:S05]  /*10bb0*/  BSYNC B0 ;  /* 0x0000000000007941 */ /* 0x000fea0003800000 */
.L_x_3834:
[----:B------:R-:W-:Y:S01]  /*10bc0*/  UIADD3 UR4, UR46, -0x3, URZ ;  /* 0xfffffffd2e047890 */ /* 0x000fe2000fffe03f */
[----:B------:R-:W-:Y:S02]  /*10bd0*/  IMAD.MOV.U32 R16, RZ, RZ, R10 ;  /* 0x000000ffff107224 */ /* 0x000fe400078e000a */
[----:B------:R-:W-:-:S03]  /*10be0*/  IMAD.MOV.U32 R17, RZ, RZ, R12 ;  /* 0x000000ffff117224 */ /* 0x000fc600078e000c */
[----:B------:R-:W-:-:S07]  /*10bf0*/  IMAD.U32 R7, RZ, RZ, UR4 ;  /* 0x00000004ff077e24 */ /* 0x000fce000f8e00ff */
.L_x_3833:
[----:B------:R-:W-:Y:S01]  /*10c00*/  ULOP3.LUT UR4, URZ, UR46, URZ, 0x33, !UPT ;  /* 0x0000002e3f047292 */ /* 0x000fe2000f8e333f */
[----:B------:R-:W-:Y:S01]  /*10c10*/  VIADD R11, R11, 0xfffffffe ;  /* 0xfffffffe0b0b7836 */ /* 0x000fe20000000000 */
[----:B------:R-:W-:Y:S04]  /*10c20*/  BSSY B0, `(.L_x_3832) ;  /* 0x00000e4000007945 */ /* 0x000fe80003800000 */
[----:B------:R-:W-:-:S13]  /*10c30*/  ISETP.NE.AND P2, PT, R11, UR4, PT ;  /* 0x000000040b007c0c */ /* 0x000fda000bf45270 */
[----:B------:R-:W-:Y:S05]  /*10c40*/  @!P2 BRA `(.L_x_3841) ;  /* 0x0000000c0084a947 */ /* 0x000fea0003800000 */
[----:B------:R-:W-:-:S07]  /*10c50*/  IMAD.MOV.U32 R8, RZ, RZ, R6 ;  /* 0x000000ffff087224 */ /* 0x000fce00078e0006 */
.L_x_3856:
        /* <DEDUP_REMOVED lines=27> */
.L_x_3844:
[----:B------:R-:W1:Y:S01]  /*10e10*/  S2R R2, SR_TID.X ;  /* 0x0000000000027919 */ /* 0x000e620000002100 */
[----:B------:R-:W-:Y:S02]  /*10e20*/  LEA R3, R10, UR38, 0x3 ;  /* 0x000000260a037c11 */ /* 0x000fe4000f8e18ff */
[----:B-1----:R-:W-:Y:S02]  /*10e30*/  LOP3.LUT R9, R2, 0x7f, RZ, 0xc0, !PT ;  /* 0x0000007f02097812 */ /* 0x002fe400078ec0ff */
[----:B------:R-:W-:Y:S02]  /*10e40*/  SHF.L.U32 R2, R11, 0x1f, RZ ;  /* 0x0000001f0b027819 */ /* 0x000fe400000006ff */
[----:B------:R-:W-:Y:S02]  /*10e50*/  ISETP.NE.AND P2, PT, R9, RZ, PT ;  /* 0x000000ff0900720c */ /* 0x000fe40003f45270 */
[----:B------:R-:W1:Y:S02]  /*10e60*/  SYNCS.PHASECHK.TRANS64.TRYWAIT P3, [R3+URZ+0x30840], R2 ;  /* 0x03084002030075a7 */ /* 0x000e64000806017f */
[----:B-1----:R-:W-:Y:S09]  /*10e70*/  @!P3 BRA `(.L_x_3845) ;  /* 0x000000180098b947 */ /* 0x002ff20003800000 */
.L_x_3884:
        /* <DEDUP_REMOVED lines=8> */
.L_x_3846:
        /* <DEDUP_REMOVED lines=14> */
[----:B------:R-:W-:Y:S01]  /*10fe0*/  SHF.L.U32 R17, R17, 0x1f, RZ ;  /* 0x0000001f11117819 */ /* 0x000fe200000006ff */
[----:B------:R-:W-:Y:S01]  /*10ff0*/  UIADD3 UR9, UR9, 0x30830, URZ ;  /* 0x0003083009097890 */ /* 0x000fe2000fffe03f */
[----:B-1----:R-:W-:Y:S01]  /*11000*/  LEA R2, R16, UR19, 0x3 ;  /* 0x0000001310027c11 */ /* 0x002fe2000f8e18ff */
        /* <DEDUP_REMOVED lines=14> */
.L_x_3885:
        /* <DEDUP_REMOVED lines=8> */
.L_x_3848:
        /* <DEDUP_REMOVED lines=29> */
.L_x_3843:
[----:B------:R-:W-:Y:S05]  /*11340*/  BSYNC B1 ;  /* 0x0000000000017941 */ /* 0x000fea0003800000 */
.L_x_3842:
        /* <DEDUP_REMOVED lines=8> */
[----:B------:R-:W-:Y:S01]  /*113d0*/  IMAD.MOV.U32 R13, RZ, RZ, R12 ;  /* 0x000000ffff0d7224 */ /* 0x000fe200078e000c */
[----:B------:R-:W-:Y:S06]  /*113e0*/  @!P0 BRA `(.L_x_3851) ;  /* 0x0000000000448947 */ /* 0x000fec0003800000 */
[----:B------:R-:W1:Y:S02]  /*113f0*/  LDC R8, c[0x0][0x41c] ;  /* 0x00010700ff087b82 */ /* 0x000e640000000800 */
        /* <DEDUP_REMOVED lines=16> */
.L_x_3851:
[----:B------:R-:W-:Y:S02]  /*11500*/  LEA R2, R16, UR38, 0x3 ;  /* 0x0000002610027c11 */ /* 0x000fe4000f8e18ff */
[----:B------:R-:W-:-:S04]  /*11510*/  SHF.L.U32 R3, R17, 0x1f, RZ ;  /* 0x0000001f11037819 */ /* 0x000fc800000006ff */
[----:B------:R-:W2:Y:S02]  /*11520*/  SYNCS.PHASECHK.TRANS64.TRYWAIT P2, [R2+URZ+0x30840], R3 ;  /* 0x03084003020075a7 */ /* 0x000ea4000804017f */
[----:B--2---:R-:W-:Y:S05]  /*11530*/  @!P2 BRA `(.L_x_3852) ;  /* 0x000000140010a947 */ /* 0x004fea0003800000 */
.L_x_3886:
        /* <DEDUP_REMOVED lines=11> */
.L_x_3853:
        /* <DEDUP_REMOVED lines=14> */
[----:B--2---:R-:W-:Y:S01]  /*116d0*/  LEA R2, R10, UR19, 0x3 ;  /* 0x000000130a027c11 */ /* 0x004fe2000f8e18ff */
[----:B------:R-:W-:-:S02]  /*116e0*/  ULEA UR9, UR9, UR19, 0x3 ;  /* 0x0000001309097291 */ /* 0x000fc4000f8e183f */
[----:B------:R-:W-:Y:S02]  /*116f0*/  UIMAD UR11, UR11, 0x60, URZ ;  /* 0x000000600b0b78a4 */ /* 0x000fe4000f8e023f */
[----:B------:R-:W-:Y:S02]  /*11700*/  UIADD3 UR14, UR8, 0x1e400, URZ ;  /* 0x0001e400080e7890 */ /* 0x000fe4000fffe03f */
        /* <DEDUP_REMOVED lines=13> */
.L_x_3887:
        /* <DEDUP_REMOVED lines=8> */
.L_x_3855:
        /* <DEDUP_REMOVED lines=28> */
.L_x_3850:
[----:B------:R-:W-:Y:S05]  /*11a20*/  BSYNC B1 ;  /* 0x0000000000017941 */ /* 0x000fea0003800000 */
.L_x_3849:
[----:B------:R-:W-:Y:S01]  /*11a30*/  ISETP.GT.AND P2, PT, R12, UR39, PT ;  /* 0x000000270c007c0c */ /* 0x000fe2000bf44270 */
[----:B------:R-:W-:-:S12]  /*11a40*/  VIADD R7, R7, 0xfffffffe ;  /* 0xfffffffe07077836 */ /* 0x000fd80000000000 */
[----:B------:R-:W-:Y:S05]  /*11a50*/  @P2 BRA `(.L_x_3856) ;  /* 0xfffffff000802947 */ /* 0x000fea000383ffff */
.L_x_3841:
[----:B------:R-:W-:Y:S05]  /*11a60*/  BSYNC B0 ;  /* 0x0000000000007941 */ /* 0x000fea0003800000 */
.L_x_3832:
[----:B------:R-:W-:Y:S04]  /*11a70*/  BSSY B0, `(.L_x_3857) ;  /* 0x000000e000007945 */ /* 0x000fe80003800000 */
[----:B------:R-:W-:Y:S05]  /*11a80*/  @P1 BRA `(.L_x_3858) ;  /* 0x0000000000301947 */ /* 0x000fea0003800000 */
[----:B-1----:R-:W1:Y:S01]  /*11a90*/  S2R R7, SR_LANEID ;  /* 0x0000000000077919 */ /* 0x002e620000000000 */
        /* <DEDUP_REMOVED lines=11> */
.L_x_3858:
[----:B------:R-:W-:Y:S05]  /*11b50*/  BSYNC B0 ;  /* 0x0000000000007941 */ /* 0x000fea0003800000 */
.L_x_3857:
        /* <DEDUP_REMOVED lines=9> */
.L_x_3888:
        /* <DEDUP_REMOVED lines=8> */
.L_x_3862:
        /* <DEDUP_REMOVED lines=27> */
.L_x_3860:
[----:B------:R-:W-:Y:S05]  /*11e20*/  BSYNC B0 ;  /* 0x0000000000007941 */ /* 0x000fea0003800000 */
.L_x_3859:
[----:B------:R-:W-:Y:S02]  /*11e30*/  VIADD R16, R16, 0x1 ;  /* 0x0000000110107836 */ /* 0x000fe40000000000 */
[----:B------:R-:W-:-:S03]  /*11e40*/  IMAD.MOV.U32 R13, RZ, RZ, R19 ;  /* 0x000000ffff0d7224 */ /* 0x000fc600078e0013 */
[----:B------:R-:W-:-:S04]  /*11e50*/  ISETP.NE.AND P0, PT, R16, 0x2, PT ;  /* 0x000000021000780c */ /* 0x000fc80003f05270 */
[----:B-1----:R-:W-:Y:S02]  /*11e60*/  SEL R0, RZ, 0x1, P0 ;  /* 0x00000001ff007807 */ /* 0x002fe40000000000 */
[----:B------:R-:W-:Y:S02]  /*11e70*/  SEL R16, R16, RZ, P0 ;  /* 0x000000ff10107207 */ /* 0x000fe40000000000 */
[----:B------:R-:W-:-:S07]  /*11e80*/  LOP3.LUT R17, R17, R0, RZ, 0x3c, !PT ;  /* 0x0000000011117212 */ /* 0x000fce00078e3cff */
.L_x_3821:
[----:B------:R-:W-:Y:S05]  /*11e90*/  BSYNC B6 ;  /* 0x0000000000067941 */ /* 0x000fea0003800000 */
.L_x_3819:
[----:B------:R-:W-:-:S03]  /*11ea0*/  UMOV UR4, 0xffffffff ;  /* 0xffffffff00047882 */ /* 0x000fc60000000000 */
[----:B------:R-:W-:Y:S05]  /*11eb0*/  BRA.DIV UR4, `(.L_x_3863) ;  /* 0x0000000a04ec7947 */ /* 0x000fea000b800000 */
[----:B------:R1:W2:Y:S02]  /*11ec0*/  SHFL.IDX PT, R14, R13, RZ, 0x1f ;  /* 0x00001fff0d0e7589 */ /* 0x0002a400000e0000 */
.L_x_3891:
        /* <DEDUP_REMOVED lines=14> */
.L_x_3810:
        /* <DEDUP_REMOVED lines=11> */
.L_x_3892:
        /* <DEDUP_REMOVED lines=16> */
.L_x_3868:
[----:B------:R-:W-:Y:S01]  /*12160*/  VIADD R3, R7, 0x30840 ;  /* 0x0003084007037836 */ /* 0x000fe20000000000 */
[----:B------:R-:W-:Y:S01]  /*12170*/  SHF.L.U32 R4, R17, 0x1f, RZ ;  /* 0x0000001f11047819 */ /* 0x000fe200000006ff */
[C---:B------:R-:W-:Y:S02]  /*12180*/  VIADD R0, R16.reuse, 0x1 ;  /* 0x0000000110007836 */ /* 0x040fe40000000000 */
        /* <DEDUP_REMOVED lines=9> */
.L_x_3893:
[----:B------:R-:W3:Y:S02]  /*12220*/  SYNCS.PHASECHK.TRANS64.TRYWAIT P0, [R3+URZ], R0 ;  /* 0x00000000030075a7 */ /* 0x000ee4000800017f */
[----:B---3--:R-:W-:Y:S05]  /*12230*/  @!P0 BRA `(.L_x_3870) ;  /* 0x0000000800588947 */ /* 0x008fea0003800000 */
.L_x_3894:
[----:B------:R-:W-:Y:S05]  /*12240*/  @!P2 BRA `(.L_x_3871) ;  /* 0x000000000004a947 */ /* 0x000fea0003800000 */
[----:B------:R-:W-:Y:S01]  /*12250*/  BPT.TRAP 0x1 ;  /* 0x000000040000795c */ /* 0x000fe20000300000 */
.L_x_3871:
[----:B---3--:R-:W-:-:S04]  /*12260*/  VIADD R3, R7, 0x30860 ;  /* 0x0003086007037836 */ /* 0x008fc80000000000 */
[----:B--2---:R-:W-:-:S04]  /*12270*/  IMAD R5, R16, 0x8, R3 ;  /* 0x0000000810057824 */ /* 0x004fc800078e0203 */
[----:B------:R-:W2:Y:S02]  /*12280*/  SYNCS.PHASECHK.TRANS64.TRYWAIT P0, [R5+URZ], R4 ;  /* 0x00000004050075a7 */ /* 0x000ea4000800017f */
[----:B--2---:R-:W-:Y:S05]  /*12290*/  @!P0 BRA `(.L_x_3872) ;  /* 0x0000000800548947 */ /* 0x004fea0003800000 */
.L_x_3895:
[----:B------:R-:W-:-:S07]  /*122a0*/  IMAD R3, R2, 0x8, R3 ;  /* 0x0000000802037824 */ /* 0x000fce00078e0203 */
.L_x_3873:
[----:B---3--:R3:W4:Y:S02]  /*122b0*/  SYNCS.PHASECHK.TRANS64.TRYWAIT P0, [R3+URZ], R0 ;  /* 0x00000000030075a7 */ /* 0x008724000800017f */
[----:B----4-:R-:W-:Y:S05]  /*122c0*/  @!P0 NANOSLEEP.SYNCS 0x989680 ;  /* 0x009896800000895d */ /* 0x010fea0003900000 */
[----:B------:R-:W4:Y:S02]  /*122d0*/  @!P0 SYNCS.PHASECHK.TRANS64 P0, [R3+URZ], R0 ;  /* 0x00000000030085a7 */ /* 0x000f24000800007f */
[----:B----4-:R-:W-:Y:S05]  /*122e0*/  @!P0 BRA `(.L_x_3873) ;  /* 0xfffffffc00f08947 */ /* 0x010fea000383ffff */
.L_x_3867:
[----:B------:R-:W-:Y:S05]  /*122f0*/  BSYNC B0 ;  /* 0x0000000000007941 */ /* 0x000fea0003800000 */
.L_x_3866:
[----:B------:R-:W-:Y:S05]  /*12300*/  EXIT ;  /* 0x000000000000794d */ /* 0x000fea0003800000 */
.L_x_3727:
[----:B-1----:R-:W-:-:S04]  /*12310*/  IMAD.U32 R3, RZ, RZ, UR37 ;  /* 0x00000025ff037e24 */ /* 0x002fc8000f8e00ff */
[----:B------:R1:W2:Y:S03]  /*12320*/  SYNCS.PHASECHK.TRANS64.TRYWAIT P1, [R3+URZ+0x30800], R0 ;  /* 0x03080000030075a7 */ /* 0x0002a6000802017f */
[----:B--2---:R-:W-:Y:S05]  /*12330*/  @!P1 NANOSLEEP.SYNCS 0x989680 ;  /* 0x009896800000995d */ /* 0x004fea0003900000 */
[----:B------:R-:W2:Y:S02]  /*12340*/  @!P1 SYNCS.PHASECHK.TRANS64 P1, [R3+URZ+0x30800], R0 ;  /* 0x03080000030095a7 */ /* 0x000ea4000802007f */
[----:B--2---:R-:W-:Y:S05]  /*12350*/  @!P1 BRA `(.L_x_3727) ;  /* 0xfffffffc00ec9947 */ /* 0x004fea000383ffff */
[----:B------:R-:W-:Y:S05]  /*12360*/  BRA `(.L_x_3874) ;  /* 0xfffffef400dc7947 */ /* 0x000fea000383ffff */
.L_x_3731:
[----:B--2---:R2:W3:Y:S02]  /*12370*/  SYNCS.PHASECHK.TRANS64.TRYWAIT P1, [R3+URZ+0x30830], R0 ;  /* 0x03083000030075a7 */ /* 0x0044e4000802017f */
[----:B---3--:R-:W-:Y:S05]  /*12380*/  @!P1 NANOSLEEP.SYNCS 0x989680 ;  /* 0x009896800000995d */ /* 0x008fea0003900000 */
[----:B------:R-:W3:Y:S02]  /*12390*/  @!P1 SYNCS.PHASECHK.TRANS64 P1, [R3+URZ+0x30830], R0 ;  /* 0x03083000030095a7 */ /* 0x000ee4000802007f */
[----:B---3--:R-:W-:Y:S05]  /*123a0*/  @!P1 BRA `(.L_x_3731) ;  /* 0xfffffffc00f09947 */ /* 0x008fea000383ffff */
[----:B------:R-:W-:Y:S05]  /*123b0*/  BRA `(.L_x_3730) ;  /* 0xfffffef800087947 */ /* 0x000fea000383ffff */
.L_x_3747:
[----:B--2---:R-:W-:-:S04]  /*123c0*/  IMAD.U32 R21, RZ, RZ, UR38 ;  /* 0x00000026ff157e24 */ /* 0x004fc8000f8e00ff */
[----:B------:R2:W3:Y:S03]  /*123d0*/  SYNCS.PHASECHK.TRANS64.TRYWAIT P1, [R21+URZ+0x30830], R0 ;  /* 0x03083000150075a7 */ /* 0x0004e6000802017f */
[----:B---3--:R-:W-:Y:S05]  /*123e0*/  @!P1 NANOSLEEP.SYNCS 0x989680 ;  /* 0x009896800000995d */ /* 0x008fea0003900000 */
[----:B------:R-:W3:Y:S02]  /*123f0*/  @!P1 SYNCS.PHASECHK.TRANS64 P1, [R21+URZ+0x30830], R0 ;  /* 0x03083000150095a7 */ /* 0x000ee4000802007f */
[----:B---3--:R-:W-:Y:S05]  /*12400*/  @!P1 BRA `(.L_x_3747) ;  /* 0xfffffffc00ec9947 */ /* 0x008fea000383ffff */
[----:B------:R-:W-:Y:S05]  /*12410*/  BRA `(.L_x_3746) ;  /* 0xffffff2400087947 */ /* 0x000fea000383ffff */
.L_x_3751:
[----:B--2---:R-:W-:-:S04]  /*12420*/  IMAD.U32 R3, RZ, RZ, UR6 ;  /* 0x00000006ff037e24 */ /* 0x004fc8000f8e00ff */
[----:B------:R2:W3:Y:S03]  /*12430*/  SYNCS.PHASECHK.TRANS64.TRYWAIT P1, [R3+URZ+0x30850], R0 ;  /* 0x03085000030075a7 */ /* 0x0004e6000802017f */
[----:B---3--:R-:W-:Y:S05]  /*12440*/  @!P1 NANOSLEEP.SYNCS 0x989680 ;  /* 0x009896800000995d */ /* 0x008fea0003900000 */
[----:B------:R-:W3:Y:S02]  /*12450*/  @!P1 SYNCS.PHASECHK.TRANS64 P1, [R3+URZ+0x30850], R0 ;  /* 0x03085000030095a7 */ /* 0x000ee4000802007f */
[----:B---3--:R-:W-:Y:S05]  /*12460*/  @!P1 BRA `(.L_x_3751) ;  /* 0xfffffffc00ec9947 */ /* 0x008fea000383ffff */
[----:B------:R-:W-:Y:S05]  /*12470*/  BRA `(.L_x_3750) ;  /* 0xffffff2c00a87947 */ /* 0x000fea000383ffff */
.L_x_3768:
[----:B--2---:R-:W-:-:S04]  /*12480*/  IMAD.U32 R5, RZ, RZ, UR6 ;  /* 0x00000006ff057e24 */ /* 0x004fc8000f8e00ff */
[----:B------:R2:W3:Y:S03]  /*12490*/  SYNCS.PHASECHK.TRANS64.TRYWAIT P1, [R5+URZ+0x30830], R0 ;  /* 0x03083000050075a7 */ /* 0x0004e6000802017f */
[----:B---3--:R-:W-:Y:S05]  /*124a0*/  @!P1 NANOSLEEP.SYNCS 0x989680 ;  /* 0x009896800000995d */ /* 0x008fea0003900000 */
[----:B------:R-:W3:Y:S02]  /*124b0*/  @!P1 SYNCS.PHASECHK.TRANS64 P1, [R5+URZ+0x30830], R0 ;  /* 0x03083000050095a7 */ /* 0x000ee4000802007f */
[----:B---3--:R-:W-:Y:S05]  /*124c0*/  @!P1 BRA `(.L_x_3768) ;  /* 0xfffffffc00ec9947 */ /* 0x008fea000383ffff */
[----:B------:R-:W-:Y:S05]  /*124d0*/  BRA `(.L_x_3767) ;  /* 0xffffff5400387947 */ /* 0x000fea000383ffff */
.L_x_3772:
[----:B--2---:R-:W-:-:S04]  /*124e0*/  IMAD.U32 R3, RZ, RZ, UR11 ;  /* 0x0000000bff037e24 */ /* 0x004fc8000f8e00ff */
[----:B------:R2:W3:Y:S03]  /*124f0*/  SYNCS.PHASECHK.TRANS64.TRYWAIT P1, [R3+URZ+0x30850], R0 ;  /* 0x03085000030075a7 */ /* 0x0004e6000802017f */
[----:B---3--:R-:W-:Y:S05]  /*12500*/  @!P1 NANOSLEEP.SYNCS 0x989680 ;  /* 0x009896800000995d */ /* 0x008fea0003900000 */
[----:B------:R-:W3:Y:S02]  /*12510*/  @!P1 SYNCS.PHASECHK.TRANS64 P1, [R3+URZ+0x30850], R0 ;  /* 0x03085000030095a7 */ /* 0x000ee4000802007f */
[----:B---3--:R-:W-:Y:S05]  /*12520*/  @!P1 BRA `(.L_x_3772) ;  /* 0xfffffffc00ec9947 */ /* 0x008fea000383ffff */
[----:B------:R-:W-:Y:S05]  /*12530*/  BRA `(.L_x_3771) ;  /* 0xffffff5c00d87947 */ /* 0x000fea000383ffff */
.L_x_3778:
[----:B--2---:R-:W-:-:S04]  /*12540*/  IMAD.U32 R5, RZ, RZ, UR6 ;  /* 0x00000006ff057e24 */ /* 0x004fc8000f8e00ff */
[----:B------:R2:W3:Y:S03]  /*12550*/  SYNCS.PHASECHK.TRANS64.TRYWAIT P1, [R5+URZ+0x30830], R0 ;  /* 0x03083000050075a7 */ /* 0x0004e6000802017f */
[----:B---3--:R-:W-:Y:S05]  /*12560*/  @!P1 NANOSLEEP.SYNCS 0x989680 ;  /* 0x009896800000995d */ /* 0x008fea0003900000 */
[----:B------:R-:W3:Y:S02]  /*12570*/  @!P1 SYNCS.PHASECHK.TRANS64 P1, [R5+URZ+0x30830], R0 ;  /* 0x03083000050095a7 */ /* 0x000ee4000802007f */
[----:B---3--:R-:W-:Y:S05]  /*12580*/  @!P1 BRA `(.L_x_3778) ;  /* 0xfffffffc00ec9947 */ /* 0x008fea000383ffff */
[----:B------:R-:W-:Y:S05]  /*12590*/  BRA `(.L_x_3777) ;  /* 0xffffff7000a07947 */ /* 0x000fea000383ffff */
.L_x_3782:
[----:B--2---:R-:W-:-:S04]  /*125a0*/  IMAD.U32 R3, RZ, RZ, UR10 ;  /* 0x0000000aff037e24 */ /* 0x004fc8000f8e00ff */
[----:B------:R2:W3:Y:S03]  /*125b0*/  SYNCS.PHASECHK.TRANS64.TRYWAIT P1, [R3+URZ+0x30850], R0 ;  /* 0x03085000030075a7 */ /* 0x0004e6000802017f */
[----:B---3--:R-:W-:Y:S05]  /*125c0*/  @!P1 NANOSLEEP.SYNCS 0x989680 ;  /* 0x009896800000995d */ /* 0x008fea0003900000 */
[----:B------:R-:W3:Y:S02]  /*125d0*/  @!P1 SYNCS.PHASECHK.TRANS64 P1, [R3+URZ+0x30850], R0 ;  /* 0x03085000030095a7 */ /* 0x000ee4000802007f */
[----:B---3--:R-:W-:Y:S05]  /*125e0*/  @!P1 BRA `(.L_x_3782) ;  /* 0xfffffffc00ec9947 */ /* 0x008fea000383ffff */
[----:B------:R-:W-:Y:S05]  /*125f0*/  BRA `(.L_x_3781) ;  /* 0xffffff7c00407947 */ /* 0x000fea000383ffff */
.L_x_3795:
[----:B--2---:R-:W-:-:S04]  /*12600*/  IMAD.U32 R3, RZ, RZ, UR5 ;  /* 0x00000005ff037e24 */ /* 0x004fc8000f8e00ff */
[----:B------:R2:W3:Y:S03]  /*12610*/  SYNCS.PHASECHK.TRANS64.TRYWAIT P0, [R3+URZ+0x30850], R2 ;  /* 0x03085002030075a7 */ /* 0x0004e6000800017f */
[----:B---3--:R-:W-:Y:S05]  /*12620*/  @!P0 NANOSLEEP.SYNCS 0x989680 ;  /* 0x009896800000895d */ /* 0x008fea0003900000 */
[----:B------:R-:W3:Y:S02]  /*12630*/  @!P0 SYNCS.PHASECHK.TRANS64 P0, [R3+URZ+0x30850], R2 ;  /* 0x03085002030085a7 */ /* 0x000ee4000800007f */
[----:B---3--:R-:W-:Y:S05]  /*12640*/  @!P0 BRA `(.L_x_3795) ;  /* 0xfffffffc00ec8947 */ /* 0x008fea000383ffff */
[----:B------:R-:W-:Y:S05]  /*12650*/  BRA `(.L_x_3794) ;  /* 0xffffffa400987947 */ /* 0x000fea000383ffff */
.L_x_3825:
[----:B------:R-:W1:Y:S01]  /*12660*/  S2R R18, SR_TID.X ;  /* 0x0000000000127919 */ /* 0x000e620000002100 */
        /* <DEDUP_REMOVED lines=9> */
.L_x_3875:
[----:B------:R-:W-:Y:S05]  /*12700*/  BRA `(.L_x_3876) ;  /* 0xffffffd4009c7947 */ /* 0x000fea000383ffff */
.L_x_3826:
[----:B------:R-:W-:Y:S01]  /*12710*/  BSSY B0, `(.L_x_3877) ;  /* 0x0000006000007945 */ /* 0x000fe20003800000 */
[----:B------:R-:W-:-:S07]  /*12720*/  IMAD.MOV.U32 R15, RZ, RZ, -0x1 ;  /* 0xffffffffff0f7424 */ /* 0x000fce00078e00ff */
[----:B------:R-:W-:Y:S05]  /*12730*/  WARPSYNC.COLLECTIVE R15, `(.L_x_3878) ;  /* 0x000000000f0c7348 */ /* 0x000fea0003c00000 */
[----:B------:R-:W-:Y:S02]  /*12740*/  ELECT P6, UR62, PT ;  /* 0x00000000003e782f */ /* 0x000fe400038c0000 */
[----:B------:R-:W-:Y:S01]  /*12750*/  MOV R14, UR62 ;  /* 0x0000003e000e7c02 */ /* 0x000fe20008000f00 */
[----:B------:R-:W-:Y:S10]  /*12760*/  ENDCOLLECTIVE ;  /* 0x000000000000791b */ /* 0x000ff40003800000 */
.L_x_3878:
[----:B------:R-:W-:Y:S05]  /*12770*/  BSYNC B0 ;  /* 0x0000000000007941 */ /* 0x000fea0003800000 */
.L_x_3877:
[----:B------:R-:W-:Y:S05]  /*12780*/  BRA `(.L_x_3879) ;  /* 0xffffffd4008c7947 */ /* 0x000fea000383ffff */
.L_x_3829:
[----:B-1----:R1:W2:Y:S02]  /*12790*/  SYNCS.PHASECHK.TRANS64.TRYWAIT P2, [R8+URZ+0x30840], R7 ;  /* 0x03084007080075a7 */ /* 0x0022a4000804017f */
[----:B--2---:R-:W-:Y:S05]  /*127a0*/  @!P2 NANOSLEEP.SYNCS 0x989680 ;  /* 0x009896800000a95d */ /* 0x004fea0003900000 */
[----:B------:R-:W2:Y:S02]  /*127b0*/  @!P2 SYNCS.PHASECHK.TRANS64 P2, [R8+URZ+0x30840], R7 ;  /* 0x030840070800a5a7 */ /* 0x000ea4000804007f */
[----:B--2---:R-:W-:Y:S05]  /*127c0*/  @!P2 BRA `(.L_x_3829) ;  /* 0xfffffffc00f0a947 */ /* 0x004fea000383ffff */
[----:B------:R-:W-:Y:S05]  /*127d0*/  BRA `(.L_x_3880) ;  /* 0xffffffd400e87947 */ /* 0x000fea000383ffff */
.L_x_3831:
[----:B-1----:R-:W-:-:S04]  /*127e0*/  IMAD.U32 R8, RZ, RZ, UR38 ;  /* 0x00000026ff087e24 */ /* 0x002fc8000f8e00ff */
[----:B------:R1:W2:Y:S03]  /*127f0*/  SYNCS.PHASECHK.TRANS64.TRYWAIT P2, [R8+URZ+0x30820], R7 ;  /* 0x03082007080075a7 */ /* 0x0002a6000804017f */
[----:B--2---:R-:W-:Y:S05]  /*12800*/  @!P2 NANOSLEEP.SYNCS 0x989680 ;  /* 0x009896800000a95d */ /* 0x004fea0003900000 */
[----:B------:R-:W2:Y:S02]  /*12810*/  @!P2 SYNCS.PHASECHK.TRANS64 P2, [R8+URZ+0x30820], R7 ;  /* 0x030820070800a5a7 */ /* 0x000ea4000804007f */
[----:B--2---:R-:W-:Y:S05]  /*12820*/  @!P2 BRA `(.L_x_3831) ;  /* 0xfffffffc00eca947 */ /* 0x004fea000383ffff */
[----:B------:R-:W-:Y:S05]  /*12830*/  BRA `(.L_x_3881) ;  /* 0xffffffd800f47947 */ /* 0x000fea000383ffff */
.L_x_3837:
[----:B-1----:R1:W2:Y:S02]  /*12840*/  SYNCS.PHASECHK.TRANS64.TRYWAIT P3, [R3+URZ+0x30840], R2 ;  /* 0x03084002030075a7 */ /* 0x0022a4000806017f */
[----:B--2---:R-:W-:Y:S05]  /*12850*/  @!P3 NANOSLEEP.SYNCS 0x989680 ;  /* 0x009896800000b95d */ /* 0x004fea0003900000 */
[----:B------:R-:W2:Y:S02]  /*12860*/  @!P3 SYNCS.PHASECHK.TRANS64 P3, [R3+URZ+0x30840], R2 ;  /* 0x030840020300b5a7 */ /* 0x000ea4000806007f */
[----:B--2---:R-:W-:Y:S05]  /*12870*/  @!P3 BRA `(.L_x_3837) ;  /* 0xfffffffc00f0b947 */ /* 0x004fea000383ffff */
[----:B------:R-:W-:Y:S05]  /*12880*/  BRA `(.L_x_3882) ;  /* 0xffffffdc00987947 */ /* 0x000fea000383ffff */
.L_x_3839:
[----:B-1----:R1:W2:Y:S02]  /*12890*/  SYNCS.PHASECHK.TRANS64.TRYWAIT P3, [R2+URZ+0x60], R3 ;  /* 0x00006003020075a7 */ /* 0x0022a4000806017f */
[----:B--2---:R-:W-:Y:S05]  /*128a0*/  @!P3 NANOSLEEP.SYNCS 0x989680 ;  /* 0x009896800000b95d */ /* 0x004fea0003900000 */
[----:B------:R-:W2:Y:S02]  /*128b0*/  @!P3 SYNCS.PHASECHK.TRANS64 P3, [R2+URZ+0x60], R3 ;  /* 0x000060030200b5a7 */ /* 0x000ea4000806007f */
[----:B--2---:R-:W-:Y:S05]  /*128c0*/  @!P3 BRA `(.L_x_3839) ;  /* 0xfffffffc00f0b947 */ /* 0x004fea000383ffff */
[----:B------:R-:W-:Y:S05]  /*128d0*/  BRA `(.L_x_3883) ;  /* 0xffffffe000207947 */ /* 0x000fea000383ffff */
.L_x_3845:
[----:B-1----:R1:W2:Y:S02]  /*128e0*/  SYNCS.PHASECHK.TRANS64.TRYWAIT P3, [R3+URZ+0x30840], R2 ;  /* 0x03084002030075a7 */ /* 0x0022a4000806017f */
[----:B--2---:R-:W-:Y:S05]  /*128f0*/  @!P3 NANOSLEEP.SYNCS 0x989680 ;  /* 0x009896800000b95d */ /* 0x004fea0003900000 */
[----:B------:R-:W2:Y:S02]  /*12900*/  @!P3 SYNCS.PHASECHK.TRANS64 P3, [R3+URZ+0x30840], R2 ;  /* 0x030840020300b5a7 */ /* 0x000ea4000806007f */
[----:B--2---:R-:W-:Y:S05]  /*12910*/  @!P3 BRA `(.L_x_3845) ;  /* 0xfffffffc00f0b947 */ /* 0x004fea000383ffff */
[----:B------:R-:W-:Y:S05]  /*12920*/  BRA `(.L_x_3884) ;  /* 0xffffffe400547947 */ /* 0x000fea000383ffff */
.L_x_3847:
[----:B-1----:R1:W2:Y:S02]  /*12930*/  SYNCS.PHASECHK.TRANS64.TRYWAIT P3, [R2+URZ+0x60], R17 ;  /* 0x00006011020075a7 */ /* 0x0022a4000806017f */
[----:B--2---:R-:W-:Y:S05]  /*12940*/  @!P3 NANOSLEEP.SYNCS 0x989680 ;  /* 0x009896800000b95d */ /* 0x004fea0003900000 */
[----:B------:R-:W2:Y:S02]  /*12950*/  @!P3 SYNCS.PHASECHK.TRANS64 P3, [R2+URZ+0x60], R17 ;  /* 0x000060110200b5a7 */ /* 0x000ea4000806007f */
[----:B--2---:R-:W-:Y:S05]  /*12960*/  @!P3 BRA `(.L_x_3847) ;  /* 0xfffffffc00f0b947 */ /* 0x004fea000383ffff */
[----:B------:R-:W-:Y:S05]  /*12970*/  BRA `(.L_x_3885) ;  /* 0xffffffe400dc7947 */ /* 0x000fea000383ffff */
.L_x_3852:
[----:B--2---:R2:W3:Y:S02]  /*12980*/  SYNCS.PHASECHK.TRANS64.TRYWAIT P2, [R2+URZ+0x30840], R3 ;  /* 0x03084003020075a7 */ /* 0x0044e4000804017f */
[----:B---3--:R-:W-:Y:S05]  /*12990*/  @!P2 NANOSLEEP.SYNCS 0x989680 ;  /* 0x009896800000a95d */ /* 0x008fea0003900000 */
[----:B------:R-:W3:Y:S02]  /*129a0*/  @!P2 SYNCS.PHASECHK.TRANS64 P2, [R2+URZ+0x30840], R3 ;  /* 0x030840030200a5a7 */ /* 0x000ee4000804007f */
[----:B---3--:R-:W-:Y:S05]  /*129b0*/  @!P2 BRA `(.L_x_3852) ;  /* 0xfffffffc00f0a947 */ /* 0x008fea000383ffff */
[----:B------:R-:W-:Y:S05]  /*129c0*/  BRA `(.L_x_3886) ;  /* 0xffffffe800dc7947 */ /* 0x000fea000383ffff */
.L_x_3854:
[----:B-1----:R1:W2:Y:S02]  /*129d0*/  SYNCS.PHASECHK.TRANS64.TRYWAIT P2, [R2+URZ+0x60], R11 ;  /* 0x0000600b020075a7 */ /* 0x0022a4000804017f */
[----:B--2---:R-:W-:Y:S05]  /*129e0*/  @!P2 NANOSLEEP.SYNCS 0x989680 ;  /* 0x009896800000a95d */ /* 0x004fea0003900000 */
[----:B------:R-:W2:Y:S02]  /*129f0*/  @!P2 SYNCS.PHASECHK.TRANS64 P2, [R2+URZ+0x60], R11 ;  /* 0x0000600b0200a5a7 */ /* 0x000ea4000804007f */
[----:B--2---:R-:W-:Y:S05]  /*12a00*/  @!P2 BRA `(.L_x_3854) ;  /* 0xfffffffc00f0a947 */ /* 0x004fea000383ffff */
[----:B------:R-:W-:Y:S05]  /*12a10*/  BRA `(.L_x_3887) ;  /* 0xffffffec00707947 */ /* 0x000fea000383ffff */
.L_x_3861:
[----:B-1----:R1:W2:Y:S02]  /*12a20*/  SYNCS.PHASECHK.TRANS64.TRYWAIT P0, [R3+URZ+0x30860], R0 ;  /* 0x03086000030075a7 */ /* 0x0022a4000800017f */
[----:B--2---:R-:W-:Y:S05]  /*12a30*/  @!P0 NANOSLEEP.SYNCS 0x989680 ;  /* 0x009896800000895d */ /* 0x004fea0003900000 */
[----:B------:R-:W2:Y:S02]  /*12a40*/  @!P0 SYNCS.PHASECHK.TRANS64 P0, [R3+URZ+0x30860], R0 ;  /* 0x03086000030085a7 */ /* 0x000ea4000800007f */
[----:B--2---:R-:W-:Y:S05]  /*12a50*/  @!P0 BRA `(.L_x_3861) ;  /* 0xfffffffc00f08947 */ /* 0x004fea000383ffff */
[----:B------:R-:W-:Y:S05]  /*12a60*/  BRA `(.L_x_3888) ;  /* 0xfffffff000607947 */ /* 0x000fea000383ffff */
.L_x_3863:
[----:B------:R-:W-:Y:S01]  /*12a70*/  BSSY B0, `(.L_x_3889) ;  /* 0x0000007000007945 */ /* 0x000fe20003800000 */
[----:B------:R-:W-:Y:S02]  /*12a80*/  IMAD.MOV.U32 R12, RZ, RZ, RZ ;  /* 0x000000ffff0c7224 */ /* 0x000fe400078e00ff */
[----:B------:R-:W-:Y:S02]  /*12a90*/  IMAD.MOV.U32 R11, RZ, RZ, 0x1f ;  /* 0x0000001fff0b7424 */ /* 0x000fe400078e00ff */
[----:B------:R-:W-:-:S07]  /*12aa0*/  IMAD.MOV.U32 R15, RZ, RZ, -0x1 ;  /* 0xffffffffff0f7424 */ /* 0x000fce00078e00ff */
[----:B------:R-:W-:Y:S05]  /*12ab0*/  WARPSYNC.COLLECTIVE R15, `(.L_x_3890) ;  /* 0x000000000f087348 */ /* 0x000fea0003c00000 */
[----:B------:R1:W2:Y:S02]  /*12ac0*/  SHFL.IDX P6, R14, R13, R12, R11 ;  /* 0x0000000c0d0e7389 */ /* 0x0002a400000c000b */
[----:B-12---:R-:W-:Y:S01]  /*12ad0*/  ENDCOLLECTIVE ;  /* 0x000000000000791b */ /* 0x006fe20003800000 */
.L_x_3890:
[----:B------:R-:W-:Y:S05]  /*12ae0*/  BSYNC B0 ;  /* 0x0000000000007941 */ /* 0x000fea0003800000 */
.L_x_3889:
[----:B------:R-:W-:Y:S05]  /*12af0*/  BRA `(.L_x_3891) ;  /* 0xfffffff000f47947 */ /* 0x000fea000383ffff */
.L_x_3865:
[----:B--2---:R2:W3:Y:S02]  /*12b00*/  SYNCS.PHASECHK.TRANS64.TRYWAIT P0, [R7+URZ+0x30820], R0 ;  /* 0x03082000070075a7 */ /* 0x0044e4000800017f */
[----:B---3--:R-:W-:Y:S05]  /*12b10*/  @!P0 NANOSLEEP.SYNCS 0x989680 ;  /* 0x009896800000895d */ /* 0x008fea0003900000 */
[----:B------:R-:W3:Y:S02]  /*12b20*/  @!P0 SYNCS.PHASECHK.TRANS64 P0, [R7+URZ+0x30820], R0 ;  /* 0x03082000070085a7 */ /* 0x000ee4000800007f */
[----:B---3--:R-:W-:Y:S05]  /*12b30*/  @!P0 BRA `(.L_x_3865) ;  /* 0xfffffffc00f08947 */ /* 0x008fea000383ffff */
[----:B------:R-:W-:Y:S05]  /*12b40*/  BRA `(.L_x_3892) ;  /* 0xfffffff400447947 */ /* 0x000fea000383ffff */
.L_x_3869:
[----:B--2---:R2:W3:Y:S02]  /*12b50*/  SYNCS.PHASECHK.TRANS64.TRYWAIT P0, [R5+URZ], R4 ;  /* 0x00000004050075a7 */ /* 0x0044e4000800017f */
[----:B---3--:R-:W-:Y:S05]  /*12b60*/  @!P0 NANOSLEEP.SYNCS 0x989680 ;  /* 0x009896800000895d */ /* 0x008fea0003900000 */
[----:B------:R-:W3:Y:S02]  /*12b70*/  @!P0 SYNCS.PHASECHK.TRANS64 P0, [R5+URZ], R4 ;  /* 0x00000004050085a7 */ /* 0x000ee4000800007f */
[----:B---3--:R-:W-:Y:S05]  /*12b80*/  @!P0 BRA `(.L_x_3869) ;  /* 0xfffffffc00f08947 */ /* 0x008fea000383ffff */
[----:B------:R-:W-:Y:S05]  /*12b90*/  BRA `(.L_x_3893) ;  /* 0xfffffff400a07947 */ /* 0x000fea000383ffff */
.L_x_3870:
[----:B---3--:R3:W4:Y:S02]  /*12ba0*/  SYNCS.PHASECHK.TRANS64.TRYWAIT P0, [R3+URZ], R0 ;  /* 0x00000000030075a7 */ /* 0x008724000800017f */
[----:B----4-:R-:W-:Y:S05]  /*12bb0*/  @!P0 NANOSLEEP.SYNCS 0x989680 ;  /* 0x009896800000895d */ /* 0x010fea0003900000 */
[----:B------:R-:W4:Y:S02]  /*12bc0*/  @!P0 SYNCS.PHASECHK.TRANS64 P0, [R3+URZ], R0 ;  /* 0x00000000030085a7 */ /* 0x000f24000800007f */
[----:B----4-:R-:W-:Y:S05]  /*12bd0*/  @!P0 BRA `(.L_x_3870) ;  /* 0xfffffffc00f08947 */ /* 0x010fea000383ffff */
[----:B------:R-:W-:Y:S05]  /*12be0*/  BRA `(.L_x_3894) ;  /* 0xfffffff400947947 */ /* 0x000fea000383ffff */
.L_x_3872:
[----:B--2---:R2:W3:Y:S02]  /*12bf0*/  SYNCS.PHASECHK.TRANS64.TRYWAIT P0, [R5+URZ], R4 ;  /* 0x00000004050075a7 */ /* 0x0044e4000800017f */
[----:B---3--:R-:W-:Y:S05]  /*12c00*/  @!P0 NANOSLEEP.SYNCS 0x989680 ;  /* 0x009896800000895d */ /* 0x008fea0003900000 */
[----:B------:R-:W3:Y:S02]  /*12c10*/  @!P0 SYNCS.PHASECHK.TRANS64 P0, [R5+URZ], R4 ;  /* 0x00000004050085a7 */ /* 0x000ee4000800007f */
[----:B---3--:R-:W-:Y:S05]  /*12c20*/  @!P0 BRA `(.L_x_3872) ;  /* 0xfffffffc00f08947 */ /* 0x008fea000383ffff */
[----:B------:R-:W-:Y:S05]  /*12c30*/  BRA `(.L_x_3895) ;  /* 0xfffffff400987947 */ /* 0x000fea000383ffff */
.L_x_3896:
        /* <DEDUP_REMOVED lines=12> */
.L_x_12763:


//--------------------- .text._ZN7cutlass13device_kernelIN5flash11enable_sm90INS1_16FlashAttnFwdSm90INS1_25CollectiveMainloopFwdSm90ILi2EN4cute5tupleIJNS5_1CILi1EEES8_S8_EEENS6_IJNS7_ILi128EEENS7_ILi96EEENS7_ILi192EEEEEELi192ENS_10bfloat16_tEfNS_4arch4Sm90ELb0ELb1ELb0ELb1ELb0ELb0ELb0ELb1ELb1ELb0ELb0ELb0EEENS1_21CollectiveEpilogueFwdINS6_IJSA_SC_SB_EEES9_SE_SG_Li256ELb1ELb0ELb0ELb0EEENS1_36VarlenDynamicPersistentTileSchedulerILi128ELi96ELi256ELi32ELb0ELb0ELb1ELb1ELb0ELb1EEEEEEEEEvNT_6ParamsE --------------------------
	.section	.text._ZN7cutlass13device_kernelIN5flash11enable_sm90INS1_16FlashAttnFwdSm90INS1_25CollectiveMainloopFwdSm90ILi2EN4cute5tupleIJNS5_1CILi1EEES8_S8_EEENS6_IJNS7_ILi128EEENS7_ILi96EEENS7_ILi192EEEEEELi192ENS_10bfloat16_tEfNS_4arch4Sm90ELb0ELb1ELb0ELb1ELb0ELb0ELb0ELb1ELb1ELb0ELb0ELb0EEENS1_21CollectiveEpilogueFwdINS6_IJSA_SC_SB_EEES9_SE_SG_Li256ELb1ELb0ELb0ELb0EEENS1_36VarlenDynamicPersistentTileSchedulerILi128ELi96ELi256ELi32ELb0ELb0ELb1ELb1ELb0ELb1EEEEEEEEEvNT_6ParamsE,"ax",@progbits
	.align	128
.text._ZN7cutlass13device_kernelIN5flash11enable_sm90INS1_16FlashAttnFwdSm90INS1_25CollectiveMainloopFwdSm90ILi2EN4cute5tupleIJNS5_1CILi1EEES8_S8_EEENS6_IJNS7_ILi128EEENS7_ILi96EEENS7_ILi192EEEEEELi192ENS_10bfloat16_tEfNS_4arch4Sm90ELb0ELb1ELb0ELb1ELb0ELb0ELb0ELb1ELb1ELb0ELb0ELb0EEENS1_21CollectiveEpilogueFwdINS6_IJSA_SC_SB_EEES9_SE_SG_Li256ELb1ELb0ELb0ELb0EEENS1_36VarlenDynamicPersistentTileSchedulerILi128ELi96ELi256ELi32ELb0ELb0ELb1ELb1ELb0ELb1EEEEEEEEEvNT_6ParamsE:
        .type           _ZN7cutlass13device_kernelIN5flash11enable_sm90INS1_16FlashAttnFwdSm90INS1_25CollectiveMainloopFwdSm90ILi2EN4cute5tupleIJNS5_1CILi1EEES8_S8_EEENS6_IJNS7_ILi128EEENS7_ILi96EEENS7_ILi192EEEEEELi192ENS_10bfloat16_tEfNS_4arch4Sm90ELb0ELb1ELb0ELb1ELb0ELb0ELb0ELb1ELb1ELb0ELb0ELb0EEENS1_21CollectiveEpilogueFwdINS6_IJSA_SC_SB_EEES9_SE_SG_Li256ELb1ELb0ELb0ELb0EEENS1_36VarlenDynamicPersistentTileSchedulerILi128ELi96ELi256ELi32ELb0ELb0ELb1ELb1ELb0ELb1EEEEEEEEEvNT_6ParamsE,@function
        .size           _ZN7cutlass13device_kernelIN5flash11enable_sm90INS1_16FlashAttnFwdSm90INS1_25CollectiveMainloopFwdSm90ILi2EN4cute5tupleIJNS5_1CILi1EEES8_S8_EEENS6_IJNS7_ILi128EEENS7_ILi96EEENS7_ILi192EEEEEELi192ENS_10bfloat16_tEfNS_4arch4Sm90ELb0ELb1ELb0ELb1ELb0ELb0ELb0ELb1ELb1ELb0ELb0ELb0EEENS1_21CollectiveEpilogueFwdINS6_IJSA_SC_SB_EEES9_SE_SG_Li256ELb1ELb0ELb0ELb0EEENS1_36VarlenDynamicPersistentTileSchedulerILi128ELi96ELi256ELi32ELb0ELb0ELb1ELb1ELb0ELb1EEEEEEEEEvNT_6ParamsE,(.L_x_12764 - _ZN7cutlass13device_kernelIN5flash11enable_sm90INS1_16FlashAttnFwdSm90INS1_25CollectiveMainloopFwdSm90ILi2EN4cute5tupleIJNS5_1CILi1EEES8_S8_EEENS6_IJNS7_ILi128EEENS7_ILi96EEENS7_ILi192EEEEEELi192ENS_10bfloat16_tEfNS_4arch4Sm90ELb0ELb1ELb0ELb1ELb0ELb0ELb0ELb1ELb1ELb0ELb0ELb0EEENS1_21CollectiveEpilogueFwdINS6_IJSA_SC_SB_EEES9_SE_SG_Li256ELb1ELb0ELb0ELb0EEENS1_36VarlenDynamicPersistentTileSchedulerILi128ELi96ELi256ELi32ELb0ELb0ELb1ELb1ELb0ELb1EEEEEEEEEvNT_6ParamsE)
        .other          _ZN7cutlass13device_kernelIN5flash11enable_sm90INS1_16FlashAttnFwdSm90INS1_25CollectiveMainloopFwdSm90ILi2EN4cute5tupleIJNS5_1CILi1EEES8_S8_EEENS6_IJNS7_ILi128EEENS7_ILi96EEENS7_ILi192EEEEEELi192ENS_10bfloat16_tEfNS_4arch4Sm90ELb0ELb1ELb0ELb1ELb0ELb0ELb0ELb1ELb1ELb0ELb0ELb0EEENS1_21CollectiveEpilogueFwdINS6_IJSA_SC_SB_EEES9_SE_SG_Li256ELb1ELb0ELb0ELb0EEENS1_36VarlenDynamicPersistentTileSchedulerILi128ELi96ELi256ELi32ELb0ELb0ELb1ELb1ELb0ELb1EEEEEEEEEvNT_6ParamsE,@"STO_CUDA_ENTRY STV_DEFAULT"
_ZN7cutlass13device_kernelIN5flash11enable_sm90INS1_16FlashAttnFwdSm90INS1_25CollectiveMainloopFwdSm90ILi2EN4cute5tupleIJNS5_1CILi1EEES8_S8_EEENS6_IJNS7_ILi128EEENS7_ILi96EEENS7_ILi192EEEEEELi192ENS_10bfloat16_tEfNS_4arch4Sm90ELb0ELb1ELb0ELb1ELb0ELb0ELb0ELb1ELb1ELb0ELb0ELb0EEENS1_21CollectiveEpilogueFwdINS6_IJSA_SC_SB_EEES9_SE_SG_Li256ELb1ELb0ELb0ELb0EEENS1_36VarlenDynamicPersistentTileSchedulerILi128ELi96ELi256ELi32ELb0ELb0ELb1ELb1ELb0ELb1EEEEEEEEEvNT_6ParamsE:
        /* <DEDUP_REMOVED lines=21> */
.L_x_3898:
[----:B------:R-:W-:Y:S05]  /*0150*/  BSYNC B0 ;  /* 0x0000000000007941 */ /* 0x000fea0003800000 */
.L_x_3897:
        /* <DEDUP_REMOVED lines=41> */
.L_x_3899:
        /* <DEDUP_REMOVED lines=22> */
.L_x_3900:
        /* <DEDUP_REMOVED lines=18> */
.L_x_3901:
        /* <DEDUP_REMOVED lines=22> */
.L_x_3902:
        /* <DEDUP_REMOVED lines=22> */
.L_x_3903:
        /* <DEDUP_REMOVED lines=9> */
.L_x_3905:
        /* <DEDUP_REMOVED lines=64> */
.L_x_4005:
[----:B------:R-:W-:Y:S01]  /*0dc0*/  ULDC.64 UR8, c[0x0][0xa28] ;  /* 0x00028a0000087ab9 */ /* 0x000fe20000000a00 */
[----:B0-----:R-:W0:Y:S01]  /*0dd0*/  LDC R17, c[0x0][0x288] ;  /* 0x0000a200ff117b82 */ /* 0x001e220000000800 */
[----:B------:R-:W-:Y:S01]  /*0de0*/  UISETP.NE.U32.AND UP0, UPT, UR8, URZ, UPT ;  /* 0x0000003f0800728c */ /* 0x000fe2000bf05070 */
[----:B---3-5:R-:W-:-:S03]  /*0df0*/  IMAD.MOV.U32 R7, RZ, RZ, RZ ;  /* 0x000000ffff077224 */ /* 0x028fc600078e00ff */
[----:B------:R-:W-:-:S03]  /*0e00*/  UISETP.NE.AND.EX UP0, UPT, UR9, URZ, UPT, UP0 ;  /* 0x0000003f0900728c */ /* 0x000fc6000bf05300 */
[----:B------:R-:W-:Y:S01]  /*0e10*/  ULDC.64 UR8, c[0x0][0xa18] ;  /* 0x0002860000087ab9 */ /* 0x000fe20000000a00 */
[----:B-12-4-:R-:W1:Y:S01]  /*0e20*/  LDC.64 R8, c[0x0][0x3f8] ;  /* 0x0000fe00ff087b82 */ /* 0x016e620000000a00 */
        /* <DEDUP_REMOVED lines=35> */
.L_x_3906:
        /* <DEDUP_REMOVED lines=10> */
.L_x_3907:
        /* <DEDUP_REMOVED lines=11> */
.L_x_3908:
        /* <DEDUP_REMOVED lines=17> */
.L_x_3910:
[----:B------:R-:W-:-:S13]  /*12c0*/  ISETP.NE.AND P0, PT, R9, 0x1, PT ;  /* 0x000000010900780c */ /* 0x000fda0003f05270 */
[----:B------:R-:W0:Y:S02]  /*12d0*/  @P0 LDC.64 R4, c[0x0][0x9e8] ;  /* 0x00027a00ff040b82 */ /* 0x000e240000000a00 */
[----:B0-----:R-:W-:-:S05]  /*12e0*/  @P0 IMAD.HI.U32 R4, R2, R4, RZ ;  /* 0x0000000402040227 */ /* 0x001fca00078e00ff */
[----:B------:R-:W-:-:S07]  /*12f0*/  @P0 SHF.R.U32.HI R2, RZ, R5, R4 ;  /* 0x00000005ff020219 */ /* 0x000fce0000011604 */
.L_x_3911:
[----:B------:R-:W-:-:S05]  /*1300*/  IMAD R3, R2, R9, R9 ;  /* 0x0000000902037224 */ /* 0x000fca00078e0209 */
[----:B------:R-:W-:-:S07]  /*1310*/  VIMNMX R0, R0, R3, PT ;  /* 0x0000000300007248 */ /* 0x000fce0003fe0100 */
.L_x_3909:
[----:B------:R-:W-:Y:S01]  /*1320*/  VIADD R2, R0, 0x5f ;  /* 0x0000005f00027836 */ /* 0x000fe20000000000 */
[----:B------:R-:W-:Y:S01]  /*1330*/  ULDC UR4, c[0x0][0x9dc] ;  /* 0x0002770000047ab9 */ /* 0x000fe20000000800 */
[----:B------:R-:W-:Y:S02]  /*1340*/  VIADD R0, R16, 0x5f ;  /* 0x0000005f10007836 */ /* 0x000fe40000000000 */
[----:B------:R-:W-:Y:S02]  /*1350*/  IMAD R3, R193, 0x80, -R17 ;  /* 0x00000080c1037824 */ /* 0x000fe400078e0a11 */
[----:B------:R-:W-:-:S04]  /*1360*/  IMAD.HI R2, R2, 0x2aaaaaab, RZ ;  /* 0x2aaaaaab02027827 */ /* 0x000fc800078e02ff */
[----:B------:R-:W-:Y:S01]  /*1370*/  IMAD.HI R0, R0, 0x2aaaaaab, RZ ;  /* 0x2aaaaaab00007827 */ /* 0x000fe200078e02ff */
[----:B------:R-:W-:-:S03]  /*1380*/  SHF.R.U32.HI R5, RZ, 0x1f, R2 ;  /* 0x0000001fff057819 */ /* 0x000fc60000011602 */
[----:B------:R-:W-:Y:S01]  /*1390*/  IMAD.IADD R4, R16, 0x1, R3 ;  /* 0x0000000110047824 */ /* 0x000fe200078e0203 */
        /* <DEDUP_REMOVED lines=16> */
.L_x_3913:
[----:B------:R-:W-:-:S13]  /*14a0*/  ISETP.NE.AND P0, PT, R9, 0x1, PT ;  /* 0x000000010900780c */ /* 0x000fda0003f05270 */
[----:B------:R-:W0:Y:S02]  /*14b0*/  @P0 LDC.64 R2, c[0x0][0x9e8] ;  /* 0x00027a00ff020b82 */ /* 0x000e240000000a00 */
[----:B0-----:R-:W-:-:S05]  /*14c0*/  @P0 IMAD.HI.U32 R0, R4, R2, RZ ;  /* 0x0000000204000227 */ /* 0x001fca00078e00ff */
[----:B------:R-:W-:-:S07]  /*14d0*/  @P0 SHF.R.U32.HI R4, RZ, R3, R0 ;  /* 0x00000003ff040219 */ /* 0x000fce0000011600 */
.L_x_3914:
[----:B------:R-:W-:-:S05]  /*14e0*/  IMAD R4, R4, R9, RZ ;  /* 0x0000000904047224 */ /* 0x000fca00078e02ff */
[----:B------:R-:W-:-:S13]  /*14f0*/  R2UR UR5, R4 ;  /* 0x00000000040572ca */ /* 0x000fda00000e0000 */
[----:B------:R-:W-:-:S04]  /*1500*/  UISETP.LT.AND UP0, UPT, UR4, UR5, UPT ;  /* 0x000000050400728c */ /* 0x000fc8000bf01270 */
[----:B------:R-:W-:-:S12]  /*1510*/  USEL UR4, UR4, UR5, !UP0 ;  /* 0x0000000504047287 */ /* 0x000fd8000c000000 */
.L_x_3912:
        /* <DEDUP_REMOVED lines=56> */
[----:B------:R-:W-:Y:S02]  /*18a0*/  IMAD.MOV.U32 R131, RZ, RZ, RZ ;  /* 0x000000ffff837224 */ /* 0x000fe400078e00ff */
        /* <DEDUP_REMOVED lines=35> */
.L_x_3916:
        /* <DEDUP_REMOVED lines=11> */
.L_x_4101:
[----:B------:R-:W-:Y:S05]  /*1b90*/  @!P0 BRA `(.L_x_3918) ;  /* 0x0000000000048947 */ /* 0x000fea0003800000 */
[----:B------:R-:W-:Y:S01]  /*1ba0*/  BPT.TRAP 0x1 ;  /* 0x000000040000795c */ /* 0x000fe20000300000 */
.L_x_3918:
[----:B0-----:R-:W-:Y:S02]  /*1bb0*/  IMAD.U32 R3, RZ, RZ, UR36 ;  /* 0x00000024ff037e24 */ /* 0x001fe4000f8e00ff */
[----:B------:R-:W-:-:S03]  /*1bc0*/  IMAD.U32 R0, RZ, RZ, UR37 ;  /* 0x00000025ff007e24 */ /* 0x000fc6000f8e00ff */
[----:B------:R-:W-:Y:S02]  /*1bd0*/  LEA R3, R3, UR38, 0x3 ;  /* 0x0000002603037c11 */ /* 0x000fe4000f8e18ff */
[----:B------:R-:W-:-:S04]  /*1be0*/  SHF.L.U32 R0, R0, 0x1f, RZ ;  /* 0x0000001f00007819 */ /* 0x000fc800000006ff */
[----:B------:R0:W1:Y:S01]  /*1bf0*/  SYNCS.PHASECHK.TRANS64.TRYWAIT P1, [R3+URZ+0x30830], R0 ;  /* 0x03083000030075a7 */ /* 0x000062000802017f */
[----:B------:R-:W-:Y:S05]  /*1c00*/  @!P0 BRA `(.L_x_3919) ;  /* 0x0000000000048947 */ /* 0x000fea0003800000 */
[----:B------:R-:W-:Y:S01]  /*1c10*/  BPT.TRAP 0x1 ;  /* 0x000000040000795c */ /* 0x000fe20000300000 */
.L_x_3919:
[----:B------:R-:W2:Y:S01]  /*1c20*/  LDL.LU R2, [R1] ;  /* 0x0000000001027983 */ /* 0x000ea20000300800 */
[----:B------:R-:W3:Y:S02]  /*1c30*/  S2R R4, SR_TID.X ;  /* 0x0000000000047919 */ /* 0x000ee40000002100 */
[----:B---3--:R-:W-:Y:S02]  /*1c40*/  LOP3.LUT P2, RZ, R4, 0x7f, RZ, 0xc0, !PT ;  /* 0x0000007f04ff7812 */ /* 0x008fe4000784c0ff */
[----:B--2---:R-:W-:-:S11]  /*1c50*/  LOP3.LUT R2, R2, 0xfff7ffff, RZ, 0xc0, !PT ;  /* 0xfff7ffff02027812 */ /* 0x004fd600078ec0ff */
[----:B------:R-:W-:-:S05]  /*1c60*/  @P2 LOP3.LUT R2, R2, 0x80000, RZ, 0xfc, !PT ;  /* 0x0008000002022812 */ /* 0x000fca00078efcff */
[----:B------:R2:W-:Y:S01]  /*1c70*/  STL [R1], R2 ;  /* 0x0000000201007387 */ /* 0x0005e20000100800 */
[----:B-1----:R-:W-:Y:S05]  /*1c80*/  @P1 BRA `(.L_x_3920) ;  /* 0x0000000000081947 */ /* 0x002fea0003800000 */
[----:B------:R-:W1:Y:S02]  /*1c90*/  SYNCS.PHASECHK.TRANS64.TRYWAIT P1, [R3+URZ+0x30830], R0 ;  /* 0x03083000030075a7 */ /* 0x000e64000802017f */
[----:B-1----:R-:W-:Y:S05]  /*1ca0*/  @!P1 BRA `(.L_x_3921) ;  /* 0x0000013400ac9947 */ /* 0x002fea0003800000 */
.L_x_3920:
        /* <DEDUP_REMOVED lines=10> */
[----:B--2---:R-:W2:Y:S01]  /*1d50*/  S2R R2, SR_TID.X ;  /* 0x0000000000027919 */ /* 0x004ea20000002100 */
[----:B------:R-:W-:Y:S01]  /*1d60*/  UMOV UR17, 0x40000040 ;  /* 0x4000004000117882 */ /* 0x000fe20000000000 */
[----:B------:R-:W-:Y:S01]  /*1d70*/  UMOV UR19, 0x40000040 ;  /* 0x4000004000137882 */ /* 0x000fe20000000000 */
[----:B------:R-:W-:Y:S01]  /*1d80*/  ULOP3.LUT UR39, UR4, 0x10000, URZ, 0xfc, !UPT ;  /* 0x0001000004277892 */ /* 0x000fe2000f8efc3f */
[----:B------:R-:W-:Y:S01]  /*1d90*/  IMAD.MOV.U32 R5, RZ, RZ, -0x60 ;  /* 0xffffffa0ff057424 */ /* 0x000fe200078e00ff */
[----:B------:R-:W-:Y:S01]  /*1da0*/  ULOP3.LUT UR4, UR40, 0x10000, URZ, 0xfc, !UPT ;  /* 0x0001000028047892 */ /* 0x000fe2000f8efc3f */
[----:B------:R-:W-:Y:S01]  /*1db0*/  IMAD R6, R193, 0x80, R201 ;  /* 0x00000080c1067824 */ /* 0x000fe200078e02c9 */
[----:B------:R-:W-:Y:S01]  /*1dc0*/  UIMAD UR5, UR36, 0x900, UR39 ;  /* 0x00000900240578a4 */ /* 0x000fe2000f8e0227 */
[----:B------:R-:W-:Y:S01]  /*1dd0*/  IMAD R5, R74, R5, 0x60 ;  /* 0x000000604a057424 */ /* 0x000fe200078e0205 */
[----:B------:R-:W-:-:S02]  /*1de0*/  UIADD3 UR12, UR4, 0x4, URZ ;  /* 0x00000004040c7890 */ /* 0x000fc4000fffe03f */
[----:B------:R-:W-:Y:S01]  /*1df0*/  UIADD3 UR14, UR5, 0x4, URZ ;  /* 0x00000004050e7890 */ /* 0x000fe2000fffe03f */
[----:B------:R-:W-:Y:S01]  /*1e00*/  IMAD R10, R18, -0x2, R5 ;  /* 0xfffffffe120a7824 */ /* 0x000fe200078e0205 */
[----:B------:R-:W-:Y:S01]  /*1e10*/  UMOV UR8, UR4 ;  /* 0x0000000400087c82 */ /* 0x000fe20008000000 */
[----:B------:R-:W-:Y:S01]  /*1e20*/  UMOV UR10, UR5 ;  /* 0x00000005000a7c82 */ /* 0x000fe20008000000 */
[----:B------:R-:W-:Y:S01]  /*1e30*/  IMAD.U32 R8, RZ, RZ, UR8 ;  /* 0x00000008ff087e24 */ /* 0x000fe2000f8e00ff */
[----:B------:R-:W-:Y:S01]  /*1e40*/  HGMMA.64x96x16.F32.BF16 R24, gdesc[UR8], RZ, !UPT, gsb0 ;  /* 0x01600000081879f0 */ /* 0x000fe2000c0018ff */
[----:B------:R-:W-:Y:S02]  /*1e50*/  UIADD3 UR8, UR4, 0x2, URZ ;  /* 0x0000000204087890 */ /* 0x000fe4000fffe03f */
[----:B------:R-:W-:Y:S01]  /*1e60*/  UIADD3 UR10, UR5, 0x2, URZ ;  /* 0x00000002050a7890 */ /* 0x000fe2000fffe03f */
[----:B------:R-:W-:Y:S01]  /*1e70*/  UMOV UR9, 0x40000040 ;  /* 0x4000004000097882 */ /* 0x000fe20000000000 */
[----:B------:R-:W-:Y:S01]  /*1e80*/  UMOV UR11, 0x40000040 ;  /* 0x40000040000b7882 */ /* 0x000fe20000000000 */
[----:B------:R-:W-:-:S02]  /*1e90*/  UIADD3 UR16, UR4, 0x6, URZ ;  /* 0x0000000604107890 */ /* 0x000fc4000fffe03f */
[----:B------:R-:W-:Y:S02]  /*1ea0*/  UIADD3 UR18, UR5, 0x6, URZ ;  /* 0x0000000605127890 */ /* 0x000fe4000fffe03f */
[----:B------:R-:W-:Y:S02]  /*1eb0*/  UIADD3 UR20, UR4, 0x400, URZ ;  /* 0x0000040004147890 */ /* 0x000fe4000fffe03f */
[----:B------:R-:W-:Y:S01]  /*1ec0*/  UIADD3 UR22, UR5, 0x300, URZ ;  /* 0x0000030005167890 */ /* 0x000fe2000fffe03f */
[----:B------:R-:W-:Y:S01]  /*1ed0*/  UMOV UR21, 0x40000040 ;  /* 0x4000004000157882 */ /* 0x000fe20000000000 */
[----:B------:R-:W-:Y:S01]  /*1ee0*/  UMOV UR23, 0x40000040 ;  /* 0x4000004000177882 */ /* 0x000fe20000000000 */
[----:B------:R-:W-:Y:S01]  /*1ef0*/  UIADD3 UR24, UR4, 0x402, URZ ;  /* 0x0000040204187890 */ /* 0x000fe2000fffe03f */
[----:B--2---:R-:W-:Y:S01]  /*1f00*/  LOP3.LUT P1, RZ, R2, 0x7f, RZ, 0xc0, !PT ;  /* 0x0000007f02ff7812 */ /* 0x004fe2000782c0ff */
[----:B------:R-:W-:Y:S01]  /*1f10*/  UIADD3 UR26, UR5, 0x302, URZ ;  /* 0x00000302051a7890 */ /* 0x000fe2000fffe03f */
[----:B------:R-:W-:Y:S01]  /*1f20*/  IMAD.IADD R2, R16, 0x1, R5 ;  /* 0x0000000110027824 */ /* 0x000fe200078e0205 */
        /* <DEDUP_REMOVED lines=9> */
[----:B01----:R-:W-:Y:S01]  /*1fc0*/  @!P1 VIADD R0, R3, 0x30840 ;  /* 0x0003084003009836 */ /* 0x003fe20000000000 */
[----:B------:R-:W-:Y:S01]  /*1fd0*/  UMOV UR33, 0x40000040 ;  /* 0x4000004000217882 */ /* 0x000fe20000000000 */
[----:B------:R-:W-:Y:S01]  /*1fe0*/  UMOV UR35, 0x40000040 ;  /* 0x4000004000237882 */ /* 0x000fe20000000000 */
[----:B------:R-:W-:Y:S01]  /*1ff0*/  UIADD3 UR40, UR4, 0x800, URZ ;  /* 0x0000080004287890 */ /* 0x000fe2000fffe03f */
[----:B------:R-:W-:Y:S01]  /*2000*/  IADD3 R3, -R17, 0x1, R2 ;  /* 0x0000000111037810 */ /* 0x000fe20007ffe102 */
[----:B------:R-:W-:Y:S01]  /*2010*/  UIADD3 UR42, UR5, 0x600, URZ ;  /* 0x00000600052a7890 */ /* 0x000fe2000fffe03f */
[----:B------:R-:W-:Y:S01]  /*2020*/  @!P1 PRMT R0, RZ, 0x654, R0 ;  /* 0x00000654ff009816 */ /* 0x000fe20000000000 */
        /* <DEDUP_REMOVED lines=15> */
[----:B------:R-:W-:Y:S02]  /*2120*/  ULDC.64 UR4, c[0x0][0x9e0] ;  /* 0x0002780000047ab9 */ /* 0x000fe40000000a00 */
[----:B------:R-:W-:Y:S01]  /*2130*/  UISETP.GE.AND UP0, UPT, UR5, 0x1, UPT ;  /* 0x000000010500788c */ /* 0x000fe2000bf06270 */
[----:B------:R-:W-:Y:S01]  /*2140*/  VIADD R4, R3, UR4 ;  /* 0x0000000403047c36 */ /* 0x000fe20008000000 */
[----:B------:R-:W-:-:S02]  /*2150*/  WARPGROUP.DEPBAR.LE gsb0, 0x0 ;  /* 0x00008000000079c5 */ /* 0x000fc40000010000 */
[----:B------:R-:W-:-:S06]  /*2160*/  WARPGROUP.ARRIVE ;  /* 0x00000000000079c5 */ /* 0x000fcc0000000000 */
[----:B------:R-:W-:Y:S01]  /*2170*/  HGMMA.64x96x16.F32.BF16 R24, gdesc[UR8], R24, gsb0 ;  /* 0x01600000081879f0 */ /* 0x000fe20008001818 */
[----:B------:R-:W-:Y:S02]  /*2180*/  ULDC UR10, c[0x0][0x9dc] ;  /* 0x00027700000a7ab9 */ /* 0x000fe40000000800 */
[----:B------:R-:W-:-:S06]  /*2190*/  ULOP3.LUT UR6, URZ, UR10, URZ, 0x33, !UPT ;  /* 0x0000000a3f067292 */ /* 0x000fcc000f8e333f */
[----:B------:R-:W-:-:S04]  /*21a0*/  VIADD R11, R3, UR6 ;  /* 0x00000006030b7c36 */ /* 0x000fc80008000000 */
[----:B------:R-:W-:Y:S01]  /*21b0*/  IMAD.IADD R2, R11, 0x1, R6 ;  /* 0x000000010b027824 */ /* 0x000fe200078e0206 */
        /* <DEDUP_REMOVED lines=32> */
[----:B------:R-:W-:Y:S02]  /*23c0*/  PLOP3.LUT P1, PT, PT, PT, UP0, 0x40, 0x0 ;  /* 0x000000000000781c */ /* 0x000fe40003f2e808 */
[----:B0-----:R-:W-:-:S11]  /*23d0*/  VIADDMNMX R0, R6, R4, R7, PT ;  /* 0x0000000406007246 */ /* 0x001fd60003800107 */
[----:B------:R-:W-:Y:S05]  /*23e0*/  @P1 BRA `(.L_x_3922) ;  /* 0x0000000000541947 */ /* 0x000fea0003800000 */
        /* <DEDUP_REMOVED lines=12> */
.L_x_3924:
[----:B------:R-:W-:-:S06]  /*24b0*/  UISETP.NE.AND UP1, UPT, UR5, 0x1, UPT ;  /* 0x000000010500788c */ /* 0x000fcc000bf25270 */
[----:B------:R-:W-:-:S05]  /*24c0*/  PLOP3.LUT P1, PT, PT, PT, UP1, 0x80, 0x0 ;  /* 0x000000000000781c */ /* 0x000fca0003f2f018 */
[----:B------:R-:W-:-:S08]  /*24d0*/  @UP1 ULDC.64 UR6, c[0x0][0x9e8] ;  /* 0x00027a0000061ab9 */ /* 0x000fd00000000a00 */
[----:B------:R-:W-:-:S05]  /*24e0*/  @P1 IMAD.HI.U32 R12, R3, UR6, RZ ;  /* 0x00000006030c1c27 */ /* 0x000fca000f8e00ff */
[----:B------:R-:W-:-:S07]  /*24f0*/  @P1 SHF.R.U32.HI R3, RZ, UR7, R12 ;  /* 0x00000007ff031c19 */ /* 0x000fce000801160c */
.L_x_3925:
[----:B------:R-:W-:Y:S05]  /*2500*/  BSYNC B0 ;  /* 0x0000000000007941 */ /* 0x000fea0003800000 */
.L_x_3923:
[----:B------:R-:W-:-:S05]  /*2510*/  IMAD R3, R3, UR5, R10 ;  /* 0x0000000503037c24 */ /* 0x000fca000f8e020a */
[----:B------:R-:W-:Y:S02]  /*2520*/  VIMNMX R2, R2, R3, !PT ;  /* 0x0000000302027248 */ /* 0x000fe40007fe0100 */
[----:B------:R-:W-:-:S07]  /*2530*/  VIADDMNMX R0, R3, UR5, R0, PT ;  /* 0x0000000503007c46 */ /* 0x000fce000b800100 */
.L_x_3922:
[C---:B------:R-:W-:Y:S02]  /*2540*/  ISETP.GE.AND P1, PT, R5.reuse, 0x2, PT ;  /* 0x000000020500780c */ /* 0x040fe40003f26270 */
[C---:B------:R-:W-:Y:S02]  /*2550*/  ISETP.GE.AND P5, PT, R5.reuse, 0xa, PT ;  /* 0x0000000a0500780c */ /* 0x040fe40003fa6270 */
        /* <DEDUP_REMOVED lines=34> */
[C---:B------:R-:W-:Y:S02]  /*2780*/  ISETP.GE.AND P4, PT, R5.reuse, 0x22, PT ;  /* 0x000000220500780c */ /* 0x040fe40003f86270 */
        /* <DEDUP_REMOVED lines=73> */
[----:B------:R-:W-:-:S04]  /*2c20*/  ISETP.GE.AND P5, PT, R5, 0x5a, PT ;  /* 0x0000005a0500780c */ /* 0x000fc80003fa6270 */
[----:B------:R-:W-:Y:S02]  /*2c30*/  P2R R65, PR, RZ, 0x20 ;  /* 0x00000020ff417803 */ /* 0x000fe40000000000 */
[----:B------:R-:W-:-:S04]  /*2c40*/  ISETP.GT.AND P5, PT, R2, 0x59, !P5 ;  /* 0x000000590200780c */ /* 0x000fc80006fa4270 */
[----:B------:R-:W-:Y:S01]  /*2c50*/  ISETP.LT.OR P5, PT, R0, 0x5a, P5 ;  /* 0x0000005a0000780c */ /* 0x000fe20002fa1670 */
[----:B------:R-:W-:-:S03]  /*2c60*/  VIADD R0, R6, 0x8 ;  /* 0x0000000806007836 */ /* 0x000fc60000000000 */
[----:B------:R-:W-:Y:S02]  /*2c70*/  FSEL R94, R69, -INF , !P5 ;  /* 0xff800000455e7808 */ /* 0x000fe40006800000 */
[----:B------:R-:W-:Y:S02]  /*2c80*/  PLOP3.LUT P5, PT, PT, PT, UP0, 0x40, 0x0 ;  /* 0x000000000000781c */ /* 0x000fe40003fae808 */
[----:B------:R-:W-:Y:S02]  /*2c90*/  VIADDMNMX R2, R0, R4, R7, PT ;  /* 0x0000000400027246 */ /* 0x000fe40003800107 */
[----:B------:R-:W-:-:S09]  /*2ca0*/  IADD3 R4, R11, 0x8, R6 ;  /* 0x000000080b047810 */ /* 0x000fd20007ffe006 */
        /* <DEDUP_REMOVED lines=15> */
.L_x_3928:
[----:B------:R-:W-:-:S06]  /*2da0*/  UISETP.NE.AND UP1, UPT, UR5, 0x1, UPT ;  /* 0x000000010500788c */ /* 0x000fcc000bf25270 */
[----:B------:R-:W-:-:S05]  /*2db0*/  PLOP3.LUT P5, PT, PT, PT, UP1, 0x80, 0x0 ;  /* 0x000000000000781c */ /* 0x000fca0003faf018 */
[----:B------:R-:W-:-:S08]  /*2dc0*/  @UP1 ULDC.64 UR6, c[0x0][0x9e8] ;  /* 0x00027a0000061ab9 */ /* 0x000fd00000000a00 */
[----:B------:R-:W-:Y:S01]  /*2dd0*/  @P5 IMAD.HI.U32 R3, R0, UR6, RZ ;  /* 0x0000000600035c27 */ /* 0x000fe2000f8e00ff */
[----:B------:R-:W-:-:S13]  /*2de0*/  PLOP3.LUT P5, PT, PT, PT, UP1, 0x80, 0x0 ;  /* 0x000000000000781c */ /* 0x000fda0003faf018 */
[----:B------:R-:W-:-:S07]  /*2df0*/  @P5 SHF.R.U32.HI R0, RZ, UR7, R3 ;  /* 0x00000007ff005c19 */ /* 0x000fce0008011603 */
.L_x_3929:
[----:B------:R-:W-:Y:S05]  /*2e00*/  BSYNC B0 ;  /* 0x0000000000007941 */ /* 0x000fea0003800000 */
.L_x_3927:
[----:B------:R-:W-:-:S05]  /*2e10*/  IMAD R3, R0, UR5, R10 ;  /* 0x0000000500037c24 */ /* 0x000fca000f8e020a */
[----:B------:R-:W-:Y:S02]  /*2e20*/  VIMNMX R4, R4, R3, !PT ;  /* 0x0000000304047248 */ /* 0x000fe40007fe0100 */
[----:B------:R-:W-:-:S07]  /*2e30*/  VIADDMNMX R2, R3, UR5, R2, PT ;  /* 0x0000000503027c46 */ /* 0x000fce000b800102 */
.L_x_3926:
[C---:B------:R-:W-:Y:S01]  /*2e40*/  ISETP.GT.AND P1, PT, R4.reuse, 0x1, !P1 ;  /* 0x000000010400780c */ /* 0x040fe20004f24270 */
[----:B------:R-:W-:Y:S01]  /*2e50*/  ULDC UR6, c[0x0][0x988] ;  /* 0x0002620000067ab9 */ /* 0x000fe20000000800 */
[----:B------:R-:W-:Y:S02]  /*2e60*/  ISETP.GT.AND P2, PT, R4, 0x8, !P2 ;  /* 0x000000080400780c */ /* 0x000fe40005744270 */
        /* <DEDUP_REMOVED lines=64> */
[----:B------:R-:W0:Y:S01]  /*3270*/  SHFL.BFLY PT, R5, R10, 0x2, 0x1f ;  /* 0x0c401f000a057f89 */ /* 0x000e2200000e0000 */
        /* <DEDUP_REMOVED lines=13> */
[----:B0-----:R-:W-:Y:S02]  /*3350*/  FMNMX.FTZ R12, R10, R5, !PT ;  /* 0x000000050a0c7209 */ /* 0x001fe40007810000 */
[----:B------:R-:W-:Y:S02]  /*3360*/  FMNMX.FTZ R10, R7, R27, !PT ;  /* 0x0000001b070a7209 */ /* 0x000fe40007810000 */
[----:B------:R-:W-:Y:S01]  /*3370*/  FSEL R51, R51, -INF , !P1 ;  /* 0xff80000033337808 */ /* 0x000fe20004800000 */
[----:B------:R-:W0:Y:S01]  /*3380*/  SHFL.BFLY PT, R5, R12, 0x1, 0x1f ;  /* 0x0c201f000c057f89 */ /* 0x000e2200000e0000 */
        /* <DEDUP_REMOVED lines=21> */
[----:B0-----:R-:W-:Y:S02]  /*34e0*/  FMNMX.FTZ R5, R12, R5, !PT ;  /* 0x000000050c057209 */ /* 0x001fe40007810000 */
        /* <DEDUP_REMOVED lines=25> */
[----:B------:R0:W-:Y:S01]  /*3680*/  MUFU.EX2 R57, R14 ;  /* 0x0000000e00397308 */ /* 0x0001e20000000800 */
        /* <DEDUP_REMOVED lines=9> */
[--C-:B0-----:R-:W-:Y:S01]  /*3720*/  FFMA.FTZ R14, R76, R0, -R53.reuse ;  /* 0x000000004c0e7223 */ /* 0x101fe20000010835 */
[----:B------:R-:W-:Y:S01]  /*3730*/  FMNMX.FTZ R10, R37, R10, !PT ;  /* 0x0000000a250a7209 */ /* 0x000fe20007810000 */
[-CC-:B------:R-:W-:Y:S01]  /*3740*/  FFMA.FTZ R34, R56, R0.reuse, -R53.reuse ;  /* 0x0000000038227223 */ /* 0x180fe20000010835 */
[----:B------:R-:W-:Y:S01]  /*3750*/  ISETP.NE.AND P5, PT, R65, RZ, PT ;  /* 0x000000ff4100720c */ /* 0x000fe20003fa5270 */
[----:B------:R-:W-:Y:S01]  /*3760*/  FFMA.FTZ R32, R86, R0, -R53 ;  /* 0x0000000056207223 */ /* 0x000fe20000010835 */
[----:B------:R-:W-:Y:S01]  /*3770*/  ISETP.GT.AND P4, PT, R4, 0x58, !P4 ;  /* 0x000000580400780c */ /* 0x000fe20006784270 */
[----:B------:R0:W1:Y:S01]  /*3780*/  MUFU.EX2 R61, R24 ;  /* 0x00000018003d7308 */ /* 0x0000620000000800 */
[----:B------:R-:W-:-:S02]  /*3790*/  ISETP.LT.OR P3, PT, R2, 0x52, P3 ;  /* 0x000000520200780c */ /* 0x000fc40001f61670 */
[----:B------:R-:W-:Y:S02]  /*37a0*/  FSEL R41, R66, -INF , !P2 ;  /* 0xff80000042297808 */ /* 0x000fe40005000000 */
[----:B------:R-:W-:Y:S02]  /*37b0*/  FMNMX.FTZ R10, R63, R10, !PT ;  /* 0x0000000a3f0a7209 */ /* 0x000fe40007810000 */
        /* <DEDUP_REMOVED lines=8> */
[----:B------:R-:W-:Y:S01]  /*3840*/  ISETP.LT.OR P5, PT, R2, 0x5a, P5 ;  /* 0x0000005a0200780c */ /* 0x000fe20002fa1670 */
[----:B------:R-:W-:Y:S01]  /*3850*/  FFMA.FTZ R2, R44, R0, -R53 ;  /* 0x000000002c027223 */ /* 0x000fe20000010835 */
[----:B------:R-:W-:Y:S01]  /*3860*/  FSEL R45, R70, -INF , !P4 ;  /* 0xff800000462d7808 */ /* 0x000fe20006000000 */
[----:B------:R0:W-:Y:S01]  /*3870*/  MUFU.EX2 R180, R4 ;  /* 0x0000000400b47308 */ /* 0x0001e20000000800 */
[----:B------:R-:W-:-:S02]  /*3880*/  FMNMX.FTZ R10, R67, R10, !PT ;  /* 0x0000000a430a7209 */ /* 0x000fc40007810000 */
[----:B------:R-:W-:Y:S02]  /*3890*/  FSEL R71, R71, -INF , !P5 ;  /* 0xff80000047477808 */ /* 0x000fe40006800000 */
[----:B------:R-:W-:Y:S02]  /*38a0*/  FMNMX.FTZ R10, R45, R10, !PT ;  /* 0x0000000a2d0a7209 */ /* 0x000fe40007810000 */
[----:B-1----:R-:W-:Y:S01]  /*38b0*/  F2FP.BF16.F32.PACK_AB R190, R61, R20 ;  /* 0x000000143dbe723e */ /* 0x002fe200000010ff */
[----:B------:R1:W2:Y:S01]  /*38c0*/  MUFU.EX2 R65, R14 ;  /* 0x0000000e00417308 */ /* 0x0002a20000000800 */
[----:B------:R-:W-:Y:S01]  /*38d0*/  FMNMX.FTZ R10, R71, R10, !PT ;  /* 0x0000000a470a7209 */ /* 0x000fe20007810000 */
[----:B0-----:R-:W-:Y:S01]  /*38e0*/  FFMA.FTZ R4, R82, R0, -R53 ;  /* 0x0000000052047223 */ /* 0x001fe20000010835 */
[----:B------:R-:W-:-:S03]  /*38f0*/  F2FP.BF16.F32.PACK_AB R188, R57, R12 ;  /* 0x0000000c39bc723e */ /* 0x000fc600000010ff */
[----:B------:R-:W0:Y:S02]  /*3900*/  SHFL.BFLY PT, R49, R10, 0x2, 0x1f ;  /* 0x0c401f000a317f89 */ /* 0x000e2400000e0000 */
[----:B------:R3:W-:Y:S01]  /*3910*/  MUFU.EX2 R75, R4 ;  /* 0x00000004004b7308 */ /* 0x0007e20000000800 */
[----:B-1----:R-:W-:-:S07]  /*3920*/  FFMA.FTZ R14, R80, R0, -R53 ;  /* 0x00000000500e7223 */ /* 0x002fce0000010835 */
[----:B------:R-:W-:Y:S01]  /*3930*/  MUFU.EX2 R83, R36 ;  /* 0x0000002400537308 */ /* 0x000fe20000000800 */
[----:B--2---:R-:W-:-:S07]  /*3940*/  F2FP.BF16.F32.PACK_AB R184, R65, R26 ;  /* 0x0000001a41b8723e */ /* 0x004fce00000010ff */
[----:B------:R-:W-:Y:S01]  /*3950*/  MUFU.EX2 R28, R28 ;  /* 0x0000001c001c7308 */ /* 0x000fe20000000800 */
[----:B0-----:R-:W-:Y:S01]  /*3960*/  FMNMX.FTZ R49, R10, R49, !PT ;  /* 0x000000310a317209 */ /* 0x001fe20007810000 */
[----:B------:R-:W-:-:S06]  /*3970*/  FFMA.FTZ R10, R88, R0, -R53 ;  /* 0x00000000580a7223 */ /* 0x000fcc0000010835 */
[----:B------:R0:W1:Y:S01]  /*3980*/  MUFU.EX2 R69, R24 ;  /* 0x0000001800457308 */ /* 0x0000620000000800 */
[----:B---3--:R-:W2:Y:S07]  /*3990*/  SHFL.BFLY PT, R4, R49, 0x1, 0x1f ;  /* 0x0c201f0031047f89 */ /* 0x008eae00000e0000 */
[----:B------:R3:W-:Y:S01]  /*39a0*/  MUFU.EX2 R81, R10 ;  /* 0x0000000a00517308 */ /* 0x0007e20000000800 */
[----:B0-----:R-:W-:-:S07]  /*39b0*/  FFMA.FTZ R24, R48, R0, -R53 ;  /* 0x0000000030187223 */ /* 0x001fce0000010835 */
[----:B------:R-:W-:Y:S01]  /*39c0*/  MUFU.EX2 R85, R38 ;  /* 0x0000002600557308 */ /* 0x000fe20000000800 */
[----:B-1----:R-:W-:-:S07]  /*39d0*/  F2FP.BF16.F32.PACK_AB R186, R69, R28 ;  /* 0x0000001c45ba723e */ /* 0x002fce00000010ff */
[----:B------:R0:W-:Y:S01]  /*39e0*/  MUFU.EX2 R73, R14 ;  /* 0x0000000e00497308 */ /* 0x0001e20000000800 */
[----:B--2---:R-:W-:-:S04]  /*39f0*/  FMNMX.FTZ R4, R49, R4, !PT ;  /* 0x0000000431047209 */ /* 0x004fc80007810000 */
[C---:B------:R-:W-:Y:S01]  /*3a00*/  FSETP.NEU.FTZ.AND P1, PT, R4.reuse, -INF , PT ;  /* 0xff8000000400780b */ /* 0x040fe20003f3d000 */
[-C--:B---3--:R-:W-:Y:S02]  /*3a10*/  FMUL.FTZ R10, R4, R0.reuse ;  /* 0x00000000040a7220 */ /* 0x088fe40000410000 */
[----:B------:R-:W1:Y:S01]  /*3a20*/  MUFU.EX2 R2, R2 ;  /* 0x0000000200027308 */ /* 0x000e620000000800 */
[----:B0-----:R-:W-:Y:S02]  /*3a30*/  FFMA.FTZ R14, R84, R0, -R53 ;  /* 0x00000000540e7223 */ /* 0x001fe40000010835 */
[----:B------:R-:W-:Y:S02]  /*3a40*/  FSEL R10, R10, RZ, P1 ;  /* 0x000000ff0a0a7208 */ /* 0x000fe40000800000 */
[----:B------:R-:W-:-:S03]  /*3a50*/  PLOP3.LUT P1, PT, PT, PT, UP0, 0x40, 0x0 ;  /* 0x000000000000781c */ /* 0x000fc60003f2e808 */
        /* <DEDUP_REMOVED lines=26> */
[-CC-:B------:R-:W-:Y:S01]  /*3c00*/  FFMA.FTZ R63, R63, R0.reuse, -R10.reuse ;  /* 0x000000003f3f7223 */ /* 0x180fe2000001080a */
[-CC-:B------:R-:W-:Y:S01]  /*3c10*/  FFMA.FTZ R41, R41, R0.reuse, -R10.reuse ;  /* 0x0000000029297223 */ /* 0x180fe2000001080a */
[-CC-:B------:R-:W-:Y:S01]  /*3c20*/  FFMA.FTZ R67, R67, R0.reuse, -R10.reuse ;  /* 0x0000000043437223 */ /* 0x180fe2000001080a */
[----:B------:R-:W-:Y:S01]  /*3c30*/  FADD.FTZ R52, R26, R13 ;  /* 0x0000000d1a347221 */ /* 0x000fe20000010000 */
[-CC-:B------:R-:W-:Y:S01]  /*3c40*/  FFMA.FTZ R45, R45, R0.reuse, -R10.reuse ;  /* 0x000000002d2d7223 */ /* 0x180fe2000001080a */
[----:B------:R-:W-:Y:S01]  /*3c50*/  FFMA.FTZ R71, R71, R0, -R10 ;  /* 0x0000000047477223 */ /* 0x000fe2000001080a */
[----:B------:R-:W2:Y:S01]  /*3c60*/  MUFU.EX2 R11, R11 ;  /* 0x0000000b000b7308 */ /* 0x000ea20000000800 */
[----:B------:R-:W-:Y:S01]  /*3c70*/  FADD.FTZ R13, R65, R52 ;  /* 0x00000034410d7221 */ /* 0x000fe20000010000 */
[----:B-1----:R-:W-:-:S03]  /*3c80*/  F2FP.BF16.F32.PACK_AB R182, R75, R2 ;  /* 0x000000024bb6723e */ /* 0x002fc600000010ff */
[----:B------:R-:W-:-:S03]  /*3c90*/  FADD.FTZ R54, R28, R13 ;  /* 0x0000000d1c367221 */ /* 0x000fc60000010000 */
[----:B------:R-:W1:Y:S01]  /*3ca0*/  MUFU.EX2 R38, R31 ;  /* 0x0000001f00267308 */ /* 0x000e620000000800 */
[----:B0-----:R-:W-:Y:S01]  /*3cb0*/  FADD.FTZ R52, R7, R36 ;  /* 0x0000002407347221 */ /* 0x001fe20000010000 */
[----:B------:R-:W-:Y:S01]  /*3cc0*/  FADD.FTZ R27, R69, R54 ;  /* 0x00000036451b7221 */ /* 0x000fe20000010000 */
[----:B------:R-:W-:-:S03]  /*3cd0*/  F2FP.BF16.F32.PACK_AB R189, R36, R7 ;  /* 0x0000000724bd723e */ /* 0x000fc600000010ff */
[----:B------:R-:W-:Y:S01]  /*3ce0*/  FADD.FTZ R56, R180, R27 ;  /* 0x0000001bb4387221 */ /* 0x000fe20000010000 */
[----:B------:R-:W-:Y:S01]  /*3cf0*/  F2FP.BF16.F32.PACK_AB R180, R73, R180 ;  /* 0x000000b449b4723e */ /* 0x000fe200000010ff */
[----:B------:R-:W0:Y:S01]  /*3d00*/  MUFU.EX2 R42, R35 ;  /* 0x00000023002a7308 */ /* 0x000e220000000800 */
[----:B--2---:R-:W-:Y:S01]  /*3d10*/  FADD.FTZ R13, R11, R52 ;  /* 0x000000340b0d7221 */ /* 0x004fe20000010000 */
[----:B------:R-:W-:-:S04]  /*3d20*/  FADD.FTZ R27, R73, R56 ;  /* 0x00000038491b7221 */ /* 0x000fc80000010000 */
[----:B------:R-:W-:Y:S02]  /*3d30*/  FADD.FTZ R56, R2, R27 ;  /* 0x0000001b02387221 */ /* 0x000fe40000010000 */
[----:B------:R-:W2:Y:S01]  /*3d40*/  MUFU.EX2 R15, R15 ;  /* 0x0000000f000f7308 */ /* 0x000ea20000000800 */
[C---:B-1----:R-:W-:Y:S01]  /*3d50*/  FADD.FTZ R54, R38.reuse, R13 ;  /* 0x0000000d26367221 */ /* 0x042fe20000010000 */
[----:B------:R-:W-:Y:S01]  /*3d60*/  FADD.FTZ R27, R75, R56 ;  /* 0x000000384b1b7221 */ /* 0x000fe20000010000 */
[----:B------:R-:W-:Y:S01]  /*3d70*/  F2FP.BF16.F32.PACK_AB R191, R38, R11 ;  /* 0x0000000b26bf723e */ /* 0x000fe200000010ff */
[----:B------:R-:W-:Y:S02]  /*3d80*/  VIADD R11, R74, 0xfffffffe ;  /* 0xfffffffe4a0b7836 */ /* 0x000fe40000000000 */
[----:B------:R-:W-:Y:S01]  /*3d90*/  FADD.FTZ R13, R185, R54 ;  /* 0x00000036b90d7221 */ /* 0x000fe20000010000 */
[----:B------:R-:W-:Y:S01]  /*3da0*/  FADD.FTZ R58, R24, R27 ;  /* 0x0000001b183a7221 */ /* 0x000fe20000010000 */
[----:B------:R-:W1:Y:S02]  /*3db0*/  MUFU.EX2 R44, R39 ;  /* 0x00000027002c7308 */ /* 0x000e640000000800 */
[C---:B0-----:R-:W-:Y:S01]  /*3dc0*/  FADD.FTZ R54, R42.reuse, R13 ;  /* 0x0000000d2a367221 */ /* 0x041fe20000010000 */
[----:B------:R-:W-:-:S05]  /*3dd0*/  F2FP.BF16.F32.PACK_AB R185, R42, R185 ;  /* 0x000000b92ab9723e */ /* 0x000fca00000010ff */
[----:B------:R-:W0:Y:S01]  /*3de0*/  MUFU.EX2 R21, R21 ;  /* 0x0000001500157308 */ /* 0x000e220000000800 */
[----:B--2---:R-:W-:-:S07]  /*3df0*/  FADD.FTZ R13, R15, R54 ;  /* 0x000000360f0d7221 */ /* 0x004fce0000010000 */
[----:B------:R2:W3:Y:S01]  /*3e00*/  MUFU.EX2 R77, R14 ;  /* 0x0000000e004d7308 */ /* 0x0004e20000000800 */
[C---:B-1----:R-:W-:Y:S01]  /*3e10*/  FADD.FTZ R56, R44.reuse, R13 ;  /* 0x0000000d2c387221 */ /* 0x042fe20000010000 */
[----:B------:R-:W-:-:S06]  /*3e20*/  F2FP.BF16.F32.PACK_AB R187, R44, R15 ;  /* 0x0000000f2cbb723e */ /* 0x000fcc00000010ff */
[----:B------:R-:W1:Y:S01]  /*3e30*/  MUFU.EX2 R46, R43 ;  /* 0x0000002b002e7308 */ /* 0x000e620000000800 */
[----:B--2---:R-:W-:Y:S01]  /*3e40*/  FFMA.FTZ R14, R60, R0, -R53 ;  /* 0x000000003c0e7223 */ /* 0x004fe20000010835 */
[----:B0-----:R-:W-:-:S06]  /*3e50*/  FADD.FTZ R13, R21, R56 ;  /* 0x00000038150d7221 */ /* 0x001fcc0000010000 */
[----:B------:R-:W0:Y:S01]  /*3e60*/  MUFU.EX2 R30, R30 ;  /* 0x0000001e001e7308 */ /* 0x000e220000000800 */
[C---:B---3--:R-:W-:Y:S01]  /*3e70*/  FADD.FTZ R27, R77.reuse, R58 ;  /* 0x0000003a4d1b7221 */ /* 0x048fe20000010000 */
[----:B------:R-:W-:-:S06]  /*3e80*/  F2FP.BF16.F32.PACK_AB R176, R77, R24 ;  /* 0x000000184db0723e */ /* 0x000fcc00000010ff */
[----:B------:R-:W2:Y:S01]  /*3e90*/  MUFU.EX2 R25, R25 ;  /* 0x0000001900197308 */ /* 0x000ea20000000800 */
[C---:B-1----:R-:W-:Y:S01]  /*3ea0*/  FADD.FTZ R10, R46.reuse, R13 ;  /* 0x0000000d2e0a7221 */ /* 0x042fe20000010000 */
[----:B------:R-:W-:-:S06]  /*3eb0*/  F2FP.BF16.F32.PACK_AB R181, R46, R21 ;  /* 0x000000152eb5723e */ /* 0x000fcc00000010ff */
[----:B------:R1:W3:Y:S01]  /*3ec0*/  MUFU.EX2 R79, R32 ;  /* 0x00000020004f7308 */ /* 0x0002e20000000800 */
[----:B0-----:R-:W-:-:S07]  /*3ed0*/  FADD.FTZ R56, R30, R27 ;  /* 0x0000001b1e387221 */ /* 0x001fce0000010000 */
[----:B------:R-:W0:Y:S01]  /*3ee0*/  MUFU.EX2 R48, R47 ;  /* 0x0000002f00307308 */ /* 0x000e220000000800 */
[-CC-:B-1----:R-:W-:Y:S01]  /*3ef0*/  FFMA.FTZ R32, R64, R0.reuse, -R53.reuse ;  /* 0x0000000040207223 */ /* 0x182fe20000010835 */
[----:B--2---:R-:W-:Y:S01]  /*3f00*/  FADD.FTZ R13, R25, R10 ;  /* 0x0000000a190d7221 */ /* 0x004fe20000010000 */
[----:B------:R-:W-:-:S05]  /*3f10*/  FFMA.FTZ R53, R94, R0, -R53 ;  /* 0x000000005e357223 */ /* 0x000fca0000010835 */
[----:B------:R-:W1:Y:S01]  /*3f20*/  MUFU.EX2 R34, R34 ;  /* 0x0000002200227308 */ /* 0x000e620000000800 */
[C---:B---3--:R-:W-:Y:S01]  /*3f30*/  FADD.FTZ R27, R79.reuse, R56 ;  /* 0x000000384f1b7221 */ /* 0x048fe20000010000 */
[----:B------:R-:W-:-:S06]  /*3f40*/  F2FP.BF16.F32.PACK_AB R178, R79, R30 ;  /* 0x0000001e4fb2723e */ /* 0x000fcc00000010ff */
[----:B------:R-:W2:Y:S01]  /*3f50*/  MUFU.EX2 R29, R29 ;  /* 0x0000001d001d7308 */ /* 0x000ea20000000800 */
[C---:B0-----:R-:W-:Y:S01]  /*3f60*/  FADD.FTZ R10, R48.reuse, R13 ;  /* 0x0000000d300a7221 */ /* 0x041fe20000010000 */
[----:B------:R-:W-:-:S06]  /*3f70*/  F2FP.BF16.F32.PACK_AB R183, R48, R25 ;  /* 0x0000001930b7723e */ /* 0x000fcc00000010ff */
[----:B------:R-:W0:Y:S01]  /*3f80*/  MUFU.EX2 R50, R51 ;  /* 0x0000003300327308 */ /* 0x000e220000000800 */
[----:B-1----:R-:W-:Y:S01]  /*3f90*/  FADD.FTZ R20, R34, R27 ;  /* 0x0000001b22147221 */ /* 0x002fe20000010000 */
[----:B------:R-:W-:-:S03]  /*3fa0*/  F2FP.BF16.F32.PACK_AB R172, R81, R34 ;  /* 0x0000002251ac723e */ /* 0x000fc600000010ff */
[----:B------:R-:W-:-:S03]  /*3fb0*/  FADD.FTZ R27, R81, R20 ;  /* 0x00000014511b7221 */ /* 0x000fc60000010000 */
[----:B------:R-:W1:Y:S01]  /*3fc0*/  MUFU.EX2 R14, R14 ;  /* 0x0000000e000e7308 */ /* 0x000e620000000800 */
[----:B--2---:R-:W-:-:S07]  /*3fd0*/  FADD.FTZ R13, R29, R10 ;  /* 0x0000000a1d0d7221 */ /* 0x004fce0000010000 */
        /* <DEDUP_REMOVED lines=10> */
[----:B0-----:R-:W-:Y:S01]  /*4080*/  FADD.FTZ R10, R52, R13 ;  /* 0x0000000d340a7221 */ /* 0x001fe20000010000 */
[----:B------:R-:W-:Y:S01]  /*4090*/  IMAD.IADD R13, R16, 0x1, -R17 ;  /* 0x00000001100d7824 */ /* 0x000fe200078e0a11 */
[----:B------:R-:W-:-:S03]  /*40a0*/  F2FP.BF16.F32.PACK_AB R179, R52, R33 ;  /* 0x0000002134b3723e */ /* 0x000fc600000010ff */
[----:B------:R-:W-:Y:S02]  /*40b0*/  IMAD R24, R193, 0x80, R13 ;  /* 0x00000080c1187824 */ /* 0x000fe400078e020d */
[----:B------:R-:W0:Y:S01]  /*40c0*/  MUFU.EX2 R54, R59 ;  /* 0x0000003b00367308 */ /* 0x000e220000000800 */
[----:B-1----:R-:W-:Y:S01]  /*40d0*/  FADD.FTZ R20, R32, R27 ;  /* 0x0000001b20147221 */ /* 0x002fe20000010000 */
[C---:B------:R-:W-:Y:S02]  /*40e0*/  F2FP.BF16.F32.PACK_AB R168, R85.reuse, R32 ;  /* 0x0000002055a8723e */ /* 0x040fe400000010ff */
[----:B------:R-:W-:Y:S01]  /*40f0*/  R2UR UR6, R24 ;  /* 0x00000000180672ca */ /* 0x000fe200000e0000 */
[----:B------:R-:W-:-:S03]  /*4100*/  FADD.FTZ R31, R85, R20 ;  /* 0x00000014551f7221 */ /* 0x000fc60000010000 */
[----:B------:R-:W1:Y:S01]  /*4110*/  MUFU.EX2 R37, R37 ;  /* 0x0000002500257308 */ /* 0x000e620000000800 */
[----:B--2---:R-:W-:-:S07]  /*4120*/  FADD.FTZ R27, R3, R10 ;  /* 0x0000000a031b7221 */ /* 0x004fce0000010000 */
[----:B------:R-:W2:Y:S01]  /*4130*/  MUFU.EX2 R12, R63 ;  /* 0x0000003f000c7308 */ /* 0x000ea20000000800 */
[C---:B0-----:R-:W-:Y:S01]  /*4140*/  FADD.FTZ R14, R54.reuse, R27 ;  /* 0x0000001b360e7221 */ /* 0x041fe20000010000 */
[----:B------:R-:W-:Y:S01]  /*4150*/  UIADD3 UR4, UR6, UR4, URZ ;  /* 0x0000000406047290 */ /* 0x000fe2000fffe03f */
[----:B------:R-:W-:-:S05]  /*4160*/  F2FP.BF16.F32.PACK_AB R173, R54, R3 ;  /* 0x0000000336ad723e */ /* 0x000fca00000010ff */
        /* <DEDUP_REMOVED lines=30> */
.L_x_3931:
[----:B------:R-:W-:-:S11]  /*4350*/  UISETP.NE.AND UP1, UPT, UR5, 0x1, UPT ;  /* 0x000000010500788c */ /* 0x000fd6000bf25270 */
[----:B------:R-:W-:Y:S02]  /*4360*/  @UP1 ULDC.64 UR6, c[0x0][0x9e8] ;  /* 0x00027a0000061ab9 */ /* 0x000fe40000000a00 */
[----:B------:R-:W-:-:S04]  /*4370*/  UIMAD.WIDE.U32 UR14, UR11, UR6, URZ ;  /* 0x000000060b0e72a5 */ /* 0x000fc8000f8e003f */
[----:B------:R-:W-:-:S12]  /*4380*/  @UP1 USHF.R.U32.HI UR11, URZ, UR7, UR15 ;  /* 0x000000073f0b1299 */ /* 0x000fd8000801160f */
.L_x_3932:
[----:B------:R-:W-:-:S04]  /*4390*/  UIMAD UR5, UR11, UR5, UR5 ;  /* 0x000000050b0572a4 */ /* 0x000fc8000f8e0205 */
[----:B------:R-:W-:-:S04]  /*43a0*/  UISETP.LT.AND UP1, UPT, UR4, UR5, UPT ;  /* 0x000000050400728c */ /* 0x000fc8000bf21270 */
[----:B------:R-:W-:-:S12]  /*43b0*/  USEL UR4, UR4, UR5, UP1 ;  /* 0x0000000504047287 */ /* 0x000fd80008800000 */
.L_x_3930:
[----:B------:R-:W-:Y:S01]  /*43c0*/  R2UR UR6, R192 ;  /* 0x00000000c00672ca */ /* 0x000fe200000e0000 */
        /* <DEDUP_REMOVED lines=63> */
.L_x_3950:
[----:B------:R-:W-:-:S04]  /*47c0*/  UIADD3 UR4, UR36, 0x1, URZ ;  /* 0x0000000124047890 */ /* 0x000fc8000fffe03f */
[----:B------:R-:W-:-:S04]  /*47d0*/  UISETP.NE.AND UP1, UPT, UR4, 0x2, UPT ;  /* 0x000000020400788c */ /* 0x000fc8000bf25270 */
[----:B------:R-:W-:Y:S02]  /*47e0*/  USEL UR7, URZ, 0x1, UP1 ;  /* 0x000000013f077887 */ /* 0x000fe40008800000 */
[----:B------:R-:W-:Y:S02]  /*47f0*/  USEL UR4, UR4, URZ, UP1 ;  /* 0x0000003f04047287 */ /* 0x000fe40008800000 */
[----:B------:R-:W-:Y:S01]  /*4800*/  ULOP3.LUT UR7, UR37, UR7, URZ, 0x3c, !UPT ;  /* 0x0000000725077292 */ /* 0x000fe2000f8e3c3f */
[----:B------:R-:W-:Y:S11]  /*4810*/  @!P0 BRA `(.L_x_3934) ;  /* 0x0000000000048947 */ /* 0x000ff60003800000 */
[----:B------:R-:W-:Y:S01]  /*4820*/  BPT.TRAP 0x1 ;  /* 0x000000040000795c */ /* 0x000fe20000300000 */
.L_x_3934:
[----:B------:R-:W-:Y:S01]  /*4830*/  ULEA UR5, UR4, UR38, 0x3 ;  /* 0x0000002604057291 */ /* 0x000fe2000f8e183f */
[----:B------:R-:W-:-:S05]  /*4840*/  IMAD.U32 R0, RZ, RZ, UR7 ;  /* 0x00000007ff007e24 */ /* 0x000fca000f8e00ff */
[----:B------:R-:W-:-:S04]  /*4850*/  SHF.L.U32 R0, R0, 0x1f, RZ ;  /* 0x0000001f00007819 */ /* 0x000fc800000006ff */
[----:B------:R0:W1:Y:S01]  /*4860*/  SYNCS.PHASECHK.TRANS64.TRYWAIT P1, [UR5+0x30830], R0 ;  /* 0x03083000ff0075a7 */ /* 0x0000620008020145 */
[----:B------:R-:W-:Y:S05]  /*4870*/  @!P0 BRA `(.L_x_3935) ;  /* 0x0000000000048947 */ /* 0x000fea0003800000 */
[----:B------:R-:W-:Y:S01]  /*4880*/  BPT.TRAP 0x1 ;  /* 0x000000040000795c */ /* 0x000fe20000300000 */
.L_x_3935:
[----:B-1----:R-:W-:Y:S05]  /*4890*/  @P1 BRA `(.L_x_3936) ;  /* 0x0000000000081947 */ /* 0x002fea0003800000 */
[----:B------:R-:W1:Y:S02]  /*48a0*/  SYNCS.PHASECHK.TRANS64.TRYWAIT P1, [UR5+0x30830], R0 ;  /* 0x03083000ff0075a7 */ /* 0x000e640008020145 */
[----:B-1----:R-:W-:Y:S05]  /*48b0*/  @!P1 BRA `(.L_x_3937) ;  /* 0x0000010800bc9947 */ /* 0x002fea0003800000 */
.L_x_3936:
[----:B------:R-:W-:Y:S01]  /*48c0*/  R2UR UR52, R8 ;  /* 0x00000000083472ca */ /* 0x000fe200000e0000 */
[----:B------:R-:W-:Y:S01]  /*48d0*/  UIMAD UR6, UR4, 0x900, UR39 ;  /* 0x00000900040678a4 */ /* 0x000fe2000f8e0227 */
        /* <DEDUP_REMOVED lines=123> */
[-C--:B------:R-:W-:Y:S01]  /*5090*/  FMUL.FTZ R111, R111, R3.reuse ;  /* 0x000000036f6f7220 */ /* 0x080fe20000410000 */
[-C--:B------:R-:W-:Y:S01]  /*50a0*/  FMUL.FTZ R114, R114, R3.reuse ;  /* 0x0000000372727220 */ /* 0x080fe20000410000 */
        /* <DEDUP_REMOVED lines=36> */
.L_x_3938:
[----:B------:R-:W-:Y:S01]  /*52f0*/  ULEA UR14, UR36, UR38, 0x3 ;  /* 0x00000026240e7291 */ /* 0x000fe2000f8e183f */
[----:B0-----:R-:W-:-:S05]  /*5300*/  IMAD.U32 R0, RZ, RZ, UR37 ;  /* 0x00000025ff007e24 */ /* 0x001fca000f8e00ff */
[----:B------:R-:W-:-:S04]  /*5310*/  SHF.L.U32 R0, R0, 0x1f, RZ ;  /* 0x0000001f00007819 */ /* 0x000fc800000006ff */
[----:B------:R0:W1:Y:S01]  /*5320*/  SYNCS.PHASECHK.TRANS64.TRYWAIT P1, [UR14+0x30850], R0 ;  /* 0x03085000ff0075a7 */ /* 0x000062000802014e */
[----:B------:R-:W-:Y:S05]  /*5330*/  @!P0 BRA `(.L_x_3939) ;  /* 0x0000000000048947 */ /* 0x000fea0003800000 */
[----:B------:R-:W-:Y:S01]  /*5340*/  BPT.TRAP 0x1 ;  /* 0x000000040000795c */ /* 0x000fe20000300000 */
.L_x_3939:
[----:B-1----:R-:W-:Y:S05]  /*5350*/  @P1 BRA `(.L_x_3940) ;  /* 0x0000000000081947 */ /* 0x002fea0003800000 */
[----:B------:R-:W1:Y:S02]  /*5360*/  SYNCS.PHASECHK.TRANS64.TRYWAIT P1, [UR14+0x30850], R0 ;  /* 0x03085000ff0075a7 */ /* 0x000e64000802014e */
[----:B-1----:R-:W-:Y:S05]  /*5370*/  @!P1 BRA `(.L_x_3941) ;  /* 0x0000010000249947 */ /* 0x002fea0003800000 */
.L_x_3940:
[----:B------:R-:W-:Y:S01]  /*5380*/  UIADD3 UR6, UR38, 0x400, URZ ;  /* 0x0000040026067890 */ /* 0x000fe2000fffe03f */
[----:B------:R-:W-:Y:S01]  /*5390*/  WARPGROUP.ARRIVE ;  /* 0x00000000000079c5 */ /* 0x000fe20000000000 */
[----:B------:R-:W-:-:S05]  /*53a0*/  UMOV UR11, 0x40000040 ;  /* 0x40000040000b7882 */ /* 0x000fca0000000000 */
[----:B------:R-:W2:Y:S01]  /*53b0*/  S2R R194, SR_TID.X ;  /* 0x0000000000c27919 */ /* 0x000ea20000002100 */
[----:B------:R-:W-:Y:S01]  /*53c0*/  USHF.R.U32.HI UR6, URZ, 0x4, UR6 ;  /* 0x000000043f067899 */ /* 0x000fe20008011606 */
[----:B01----:R-:W-:Y:S01]  /*53d0*/  IMAD.U32 R0, RZ, RZ, UR5 ;  /* 0x00000005ff007e24 */ /* 0x003fe2000f8e00ff */
[----:B------:R-:W-:Y:S01]  /*53e0*/  ULDC UR15, c[0x0][0x9dc] ;  /* 0x00027700000f7ab9 */ /* 0x000fe20000000800 */
[----:B------:R-:W-:Y:S01]  /*53f0*/  IMAD R3, R11, -0x60, RZ ;  /* 0xffffffa00b037824 */ /* 0x000fe200078e02ff */
[----:B------:R-:W-:-:S04]  /*5400*/  ULOP3.LUT UR6, UR6, 0x3fff, URZ, 0xc0, !UPT ;  /* 0x00003fff06067892 */ /* 0x000fc8000f8ec03f */
[----:B------:R-:W-:Y:S01]  /*5410*/  ULOP3.LUT UR6, UR6, 0x3000000, URZ, 0xfc, !UPT ;  /* 0x0300000006067892 */ /* 0x000fe2000f8efc3f */
[----:B------:R-:W-:-:S03]  /*5420*/  IADD3 R2, R3, 0x1, R16 ;  /* 0x0000000103027810 */ /* 0x000fc60007ffe010 */
[----:B------:R-:W-:-:S07]  /*5430*/  UIMAD UR6, UR36, 0x900, UR6 ;  /* 0x00000900240678a4 */ /* 0x000fce000f8e0206 */
[----:B------:R-:W-:Y:S02]  /*5440*/  UMOV UR10, UR6 ;  /* 0x00000006000a7c82 */ /* 0x000fe40008000000 */
[----:B------:R-:W-:Y:S01]  /*5450*/  HGMMA.64x192x16.F32.BF16 R24, R188, gdesc[UR8].tnspB, R24, gsb0 ;  /* 0x42e00008bc187df0 */ /* 0x000fe20008001818 */
[----:B------:R-:W-:Y:S01]  /*5460*/  UIADD3 UR10, UR6, 0x80, URZ ;  /* 0x00000080060a7890 */ /* 0x000fe2000fffe03f */
[----:B------:R-:W-:Y:S01]  /*5470*/  UMOV UR11, 0x40000040 ;  /* 0x40000040000b7882 */ /* 0x000fe20000000000 */
[----:B--2---:R-:W-:-:S13]  /*5480*/  LOP3.LUT P1, RZ, R194, 0x7f, RZ, 0xc0, !PT ;  /* 0x0000007fc2ff7812 */ /* 0x004fda000782c0ff */
        /* <DEDUP_REMOVED lines=29> */
[----:B------:R0:W-:Y:S01]  /*5660*/  @!P1 SYNCS.ARRIVE.TRANS64.RED.A1T0 RZ, [R0+URZ], RZ ;  /* 0x000000ff00ff99a7 */ /* 0x0001e2000810043f */
[----:B------:R-:W-:Y:S01]  /*5670*/  PLOP3.LUT P1, PT, PT, PT, UP0, 0x40, 0x0 ;  /* 0x000000000000781c */ /* 0x000fe20003f2e808 */
[----:B------:R-:W-:-:S04]  /*5680*/  IMAD.IADD R169, R2, 0x1, -R17 ;  /* 0x0000000102a97824 */ /* 0x000fc800078e0a11 */
[C---:B------:R-:W-:Y:S02]  /*5690*/  IMAD R169, R18.reuse, -0x2, R169 ;  /* 0xfffffffe12a97824 */ /* 0x040fe400078e02a9 */
[----:B0-----:R-:W-:Y:S02]  /*56a0*/  IMAD R0, R18, -0x2, R3 ;  /* 0xfffffffe12007824 */ /* 0x001fe400078e0203 */
        /* <DEDUP_REMOVED lines=17> */
.L_x_3944:
[----:B------:R-:W-:Y:S02]  /*57c0*/  IMAD.U32 R20, RZ, RZ, UR59 ;  /* 0x0000003bff147e24 */ /* 0x000fe4000f8e00ff */
[----:B------:R-:W-:-:S03]  /*57d0*/  IMAD.MOV.U32 R169, RZ, RZ, R15 ;  /* 0x000000ffffa97224 */ /* 0x000fc600078e000f */
[----:B------:R-:W-:-:S13]  /*57e0*/  ISETP.NE.AND P1, PT, R20, 0x1, PT ;  /* 0x000000011400780c */ /* 0x000fda0003f25270 */
[----:B------:R-:W0:Y:S02]  /*57f0*/  @P1 LDC.64 R170, c[0x0][0x9e8] ;  /* 0x00027a00ffaa1b82 */ /* 0x000e240000000a00 */
[----:B0-----:R-:W-:-:S05]  /*5800*/  @P1 IMAD.HI.U32 R14, R15, R170, RZ ;  /* 0x000000aa0f0e1227 */ /* 0x001fca00078e00ff */
[----:B------:R-:W-:-:S07]  /*5810*/  @P1 SHF.R.U32.HI R169, RZ, R171, R14 ;  /* 0x000000abffa91219 */ /* 0x000fce000001160e */
.L_x_3945:
[----:B------:R-:W-:Y:S05]  /*5820*/  BSYNC B0 ;  /* 0x0000000000007941 */ /* 0x000fea0003800000 */
.L_x_3943:
[----:B------:R-:W-:-:S05]  /*5830*/  IMAD R169, R169, R20, R0 ;  /* 0x00000014a9a97224 */ /* 0x000fca00078e0200 */
[----:B------:R-:W-:Y:S02]  /*5840*/  VIADDMNMX R2, R169, R20, R2, PT ;  /* 0x00000014a9027246 */ /* 0x000fe40003800102 */
[----:B------:R-:W-:-:S07]  /*5850*/  VIMNMX R12, R12, R169, !PT ;  /* 0x000000a90c0c7248 */ /* 0x000fce0007fe0100 */
.L_x_3942:
        /* <DEDUP_REMOVED lines=93> */
[----:B------:R-:W-:Y:S02]  /*5e30*/  ISETP.GE.AND P3, PT, R3, 0x51, PT ;  /* 0x000000510300780c */ /* 0x000fe40003f66270 */
[----:B------:R-:W-:Y:S02]  /*5e40*/  IADD3 R14, R207, 0x8, R6 ;  /* 0x00000008cf0e7810 */ /* 0x000fe40007ffe006 */
        /* <DEDUP_REMOVED lines=20> */
[----:B------:R-:W-:-:S04]  /*5f90*/  ISETP.LT.OR P6, PT, R2, 0x5a, P6 ;  /* 0x0000005a0200780c */ /* 0x000fc800037c1670 */
[----:B------:R-:W-:Y:S02]  /*5fa0*/  FSEL R165, R165, -INF , !P6 ;  /* 0xff800000a5a57808 */ /* 0x000fe40007000000 */
[----:B------:R-:W-:-:S13]  /*5fb0*/  PLOP3.LUT P6, PT, PT, PT, UP0, 0x40, 0x0 ;  /* 0x000000000000781c */ /* 0x000fda0003fce808 */
[----:B------:R-:W-:Y:S05]  /*5fc0*/  @P6 BRA `(.L_x_3946) ;  /* 0x0000000000546947 */ /* 0x000fea0003800000 */
        /* <DEDUP_REMOVED lines=11> */
.L_x_3948:
[----:B------:R-:W-:Y:S02]  /*6080*/  IMAD.U32 R128, RZ, RZ, UR59 ;  /* 0x0000003bff807e24 */ /* 0x000fe4000f8e00ff */
[----:B------:R-:W-:-:S03]  /*6090*/  IMAD.MOV.U32 R121, RZ, RZ, R21 ;  /* 0x000000ffff797224 */ /* 0x000fc600078e0015 */
[----:B------:R-:W-:-:S13]  /*60a0*/  ISETP.NE.AND P6, PT, R128, 0x1, PT ;  /* 0x000000018000780c */ /* 0x000fda0003fc5270 */
[----:B------:R-:W0:Y:S02]  /*60b0*/  @P6 LDC.64 R2, c[0x0][0x9e8] ;  /* 0x00027a00ff026b82 */ /* 0x000e240000000a00 */
[----:B0-----:R-:W-:-:S05]  /*60c0*/  @P6 IMAD.HI.U32 R2, R21, R2, RZ ;  /* 0x0000000215026227 */ /* 0x001fca00078e00ff */
[----:B------:R-:W-:-:S07]  /*60d0*/  @P6 SHF.R.U32.HI R121, RZ, R3, R2 ;  /* 0x00000003ff796219 */ /* 0x000fce0000011602 */
.L_x_3949:
[----:B------:R-:W-:Y:S05]  /*60e0*/  BSYNC B0 ;  /* 0x0000000000007941 */ /* 0x000fea0003800000 */
.L_x_3947:
[----:B------:R-:W-:-:S05]  /*60f0*/  IMAD R3, R121, R128, R0 ;  /* 0x0000008079037224 */ /* 0x000fca00078e0200 */
[----:B------:R-:W-:Y:S02]  /*6100*/  VIADDMNMX R12, R3, R128, R12, PT ;  /* 0x00000080030c7246 */ /* 0x000fe4000380010c */
[----:B------:R-:W-:-:S07]  /*6110*/  VIMNMX R14, R14, R3, !PT ;  /* 0x000000030e0e7248 */ /* 0x000fce0007fe0100 */
.L_x_3946:
        /* <DEDUP_REMOVED lines=44> */
[----:B------:R-:W-:Y:S02]  /*63e0*/  FSEL R209, R138, -INF , !P1 ;  /* 0xff8000008ad17808 */ /* 0x000fe40004800000 */
[----:B------:R-:W-:Y:S01]  /*63f0*/  ISETP.NE.AND P1, PT, R132, RZ, PT ;  /* 0x000000ff8400720c */ /* 0x000fe20003f25270 */
[----:B------:R-:W-:Y:S01]  /*6400*/  IMAD.U32 R132, RZ, RZ, UR14 ;  /* 0x0000000eff847e24 */ /* 0x000fe2000f8e00ff */
        /* <DEDUP_REMOVED lines=27> */
[----:B------:R-:W0:Y:S01]  /*65c0*/  LDC R0, c[0x0][0x988] ;  /* 0x00026200ff007b82 */ /* 0x000e220000000800 */
[----:B------:R-:W-:Y:S01]  /*65d0*/  ISETP.NE.AND P1, PT, R144, RZ, PT ;  /* 0x000000ff9000720c */ /* 0x000fe20003f25270 */
[----:B------:R-:W1:Y:S01]  /*65e0*/  SHFL.BFLY PT, R121, R20, 0x2, 0x1f ;  /* 0x0c401f0014797f89 */ /* 0x000e6200000e0000 */
        /* <DEDUP_REMOVED lines=14> */
[----:B-1----:R-:W-:Y:S02]  /*66d0*/  FMNMX.FTZ R126, R20, R121, !PT ;  /* 0x00000079147e7209 */ /* 0x002fe40007810000 */
[----:B------:R-:W-:Y:S02]  /*66e0*/  ISETP.GT.AND P1, PT, R14, 0x39, !P1 ;  /* 0x000000390e00780c */ /* 0x000fe40004f24270 */
[C---:B------:R-:W-:Y:S01]  /*66f0*/  ISETP.LT.OR P5, PT, R12.reuse, 0x59, P5 ;  /* 0x000000590c00780c */ /* 0x040fe20002fa1670 */
[----:B------:R-:W1:Y:S01]  /*6700*/  SHFL.BFLY PT, R121, R126, 0x1, 0x1f ;  /* 0x0c201f007e797f89 */ /* 0x000e6200000e0000 */
[----:B------:R-:W-:-:S04]  /*6710*/  ISETP.LT.OR P1, PT, R12, 0x3a, P1 ;  /* 0x0000003a0c00780c */ /* 0x000fc80000f21670 */
[----:B------:R-:W-:Y:S02]  /*6720*/  FSEL R151, R151, -INF , !P1 ;  /* 0xff80000097977808 */ /* 0x000fe40004800000 */
[----:B------:R-:W-:-:S04]  /*6730*/  ISETP.NE.AND P1, PT, R180, RZ, PT ;  /* 0x000000ffb400720c */ /* 0x000fc80003f25270 */
[----:B------:R-:W-:-:S04]  /*6740*/  ISETP.GT.AND P1, PT, R14, 0x40, !P1 ;  /* 0x000000400e00780c */ /* 0x000fc80004f24270 */
[----:B------:R-:W-:-:S04]  /*6750*/  ISETP.LT.OR P1, PT, R12, 0x41, P1 ;  /* 0x000000410c00780c */ /* 0x000fc80000f21670 */
[----:B------:R-:W-:Y:S02]  /*6760*/  FSEL R127, R154, -INF , !P1 ;  /* 0xff8000009a7f7808 */ /* 0x000fe40004800000 */
[----:B------:R-:W-:Y:S02]  /*6770*/  ISETP.NE.AND P1, PT, R152, RZ, PT ;  /* 0x000000ff9800720c */ /* 0x000fe40003f25270 */
[----:B-1----:R-:W-:Y:S02]  /*6780*/  FMNMX.FTZ R121, R126, R121, !PT ;  /* 0x000000797e797209 */ /* 0x002fe40007810000 */
[----:B------:R-:W-:-:S03]  /*6790*/  ISETP.GT.AND P1, PT, R14, 0x41, !P1 ;  /* 0x000000410e00780c */ /* 0x000fc60004f24270 */
[----:B0-----:R-:W-:Y:S01]  /*67a0*/  FMUL.FTZ R2, R121, R0 ;  /* 0x0000000079027220 */ /* 0x001fe20000410000 */
        /* <DEDUP_REMOVED lines=29> */
[--C-:B------:R-:W-:Y:S01]  /*6980*/  FFMA.FTZ R172, R133, R0, -R2.reuse ;  /* 0x0000000085ac7223 */ /* 0x100fe20000010802 */
[----:B------:R-:W-:Y:S01]  /*6990*/  FSEL R185, R166, -INF , !P5 ;  /* 0xff800000a6b97808 */ /* 0x000fe20006800000 */
[----:B------:R0:W-:Y:S01]  /*69a0*/  MUFU.EX2 R163, R14 ;  /* 0x0000000e00a37308 */ /* 0x0001e20000000800 */
[----:B------:R-:W-:Y:S01]  /*69b0*/  FMNMX.FTZ R20, R217, R20, !PT ;  /* 0x00000014d9147209 */ /* 0x000fe20007810000 */
[-CC-:B------:R-:W-:Y:S01]  /*69c0*/  FFMA.FTZ R176, R125, R0.reuse, -R2.reuse ;  /* 0x000000007db07223 */ /* 0x180fe20000010802 */
[----:B------:R-:W-:Y:S01]  /*69d0*/  FSEL R167, R167, -INF , !P2 ;  /* 0xff800000a7a77808 */ /* 0x000fe20005000000 */
[--C-:B------:R-:W-:Y:S01]  /*69e0*/  FFMA.FTZ R223, R120, R0, -R2.reuse ;  /* 0x0000000078df7223 */ /* 0x100fe20000010802 */
[----:B------:R-:W-:Y:S01]  /*69f0*/  FMNMX.FTZ R20, R207, R20, !PT ;  /* 0x00000014cf147209 */ /* 0x000fe20007810000 */
[-CC-:B------:R-:W-:Y:S01]  /*6a00*/  FFMA.FTZ R125, R145, R0.reuse, -R2.reuse ;  /* 0x00000000917d7223 */ /* 0x180fe20000010802 */
[-CC-:B------:R-:W-:Y:S01]  /*6a10*/  FFMA.FTZ R145, R153, R0.reuse, -R2.reuse ;  /* 0x0000000099917223 */ /* 0x180fe20000010802 */
[--C-:B------:R-:W-:Y:S01]  /*6a20*/  FFMA.FTZ R188, R177, R0, -R2.reuse ;  /* 0x00000000b1bc7223 */ /* 0x100fe20000010802 */
[----:B------:R-:W-:Y:S01]  /*6a30*/  FMNMX.FTZ R20, R215, R20, !PT ;  /* 0x00000014d7147209 */ /* 0x000fe20007810000 */
[-CC-:B------:R-:W-:Y:S01]  /*6a40*/  FFMA.FTZ R178, R129, R0.reuse, -R2.reuse ;  /* 0x0000000081b27223 */ /* 0x180fe20000010802 */
[----:B0-----:R-:W-:Y:S01]  /*6a50*/  FSEL R14, R121, RZ, P1 ;  /* 0x000000ff790e7208 */ /* 0x001fe20000800000 */
[--C-:B------:R-:W-:Y:S01]  /*6a60*/  FFMA.FTZ R177, R181, R0, -R2.reuse ;  /* 0x00000000b5b17223 */ /* 0x100fe20000010802 */
[----:B------:R-:W-:Y:S01]  /*6a70*/  FMNMX.FTZ R20, R209, R20, !PT ;  /* 0x00000014d1147209 */ /* 0x000fe20007810000 */
[-CC-:B------:R-:W-:Y:S01]  /*6a80*/  FFMA.FTZ R129, R149, R0.reuse, -R2.reuse ;  /* 0x0000000095817223 */ /* 0x180fe20000010802 */
[--C-:B------:R-:W-:Y:S01]  /*6a90*/  FFMA.FTZ R174, R137, R0, -R2.reuse ;  /* 0x0000000089ae7223 */ /* 0x100fe20000010802 */
[----:B------:R-:W-:Y:S01]  /*6aa0*/  FADD.FTZ R153, -R14, R5 ;  /* 0x000000050e997221 */ /* 0x000fe20000010100 */
[----:B------:R-:W-:Y:S01]  /*6ab0*/  FMNMX.FTZ R20, R213, R20, !PT ;  /* 0x00000014d5147209 */ /* 0x000fe20007810000 */
[-CC-:B------:R-:W-:Y:S01]  /*6ac0*/  FFMA.FTZ R186, R187, R0.reuse, -R2.reuse ;  /* 0x00000000bbba7223 */ /* 0x180fe20000010802 */
[-CC-:B------:R-:W-:Y:S01]  /*6ad0*/  FFMA.FTZ R181, R189, R0.reuse, -R2.reuse ;  /* 0x00000000bdb57223 */ /* 0x180fe20000010802 */
[----:B------:R-:W-:Y:S01]  /*6ae0*/  FMUL.FTZ R153, R153, R0 ;  /* 0x0000000099997220 */ /* 0x000fe20000410000 */
        /* <DEDUP_REMOVED lines=14> */
[----:B------:R-:W0:Y:S03]  /*6bd0*/  MUFU.EX2 R2, R153 ;  /* 0x0000009900027308 */ /* 0x000e260000000800 */
[----:B------:R-:W-:-:S04]  /*6be0*/  FMNMX.FTZ R20, R151, R20, !PT ;  /* 0x0000001497147209 */ /* 0x000fc80007810000 */
[----:B------:R-:W-:Y:S01]  /*6bf0*/  FMNMX.FTZ R20, R127, R20, !PT ;  /* 0x000000147f147209 */ /* 0x000fe20007810000 */
[----:B------:R-:W1:Y:S03]  /*6c00*/  MUFU.EX2 R188, R188 ;  /* 0x000000bc00bc7308 */ /* 0x000e660000000800 */
[----:B------:R-:W-:-:S04]  /*6c10*/  FMNMX.FTZ R20, R155, R20, !PT ;  /* 0x000000149b147209 */ /* 0x000fc80007810000 */
[----:B------:R-:W-:Y:S01]  /*6c20*/  FMNMX.FTZ R20, R123, R20, !PT ;  /* 0x000000147b147209 */ /* 0x000fe20007810000 */
[----:B------:R-:W2:Y:S03]  /*6c30*/  MUFU.EX2 R190, R190 ;  /* 0x000000be00be7308 */ /* 0x000ea60000000800 */
[----:B------:R-:W-:-:S04]  /*6c40*/  FMNMX.FTZ R20, R159, R20, !PT ;  /* 0x000000149f147209 */ /* 0x000fc80007810000 */
[----:B------:R-:W-:Y:S01]  /*6c50*/  FMNMX.FTZ R20, R183, R20, !PT ;  /* 0x00000014b7147209 */ /* 0x000fe20007810000 */
[----:B------:R-:W3:Y:S03]  /*6c60*/  MUFU.EX2 R177, R177 ;  /* 0x000000b100b17308 */ /* 0x000ee60000000800 */
[----:B------:R-:W-:-:S04]  /*6c70*/  FMNMX.FTZ R20, R175, R20, !PT ;  /* 0x00000014af147209 */ /* 0x000fc80007810000 */
[----:B------:R-:W-:Y:S01]  /*6c80*/  FMNMX.FTZ R20, R185, R20, !PT ;  /* 0x00000014b9147209 */ /* 0x000fe20007810000 */
[----:B------:R-:W4:Y:S03]  /*6c90*/  MUFU.EX2 R184, R184 ;  /* 0x000000b800b87308 */ /* 0x000f260000000800 */
[----:B------:R-:W-:-:S05]  /*6ca0*/  FMNMX.FTZ R20, R167, R20, !PT ;  /* 0x00000014a7147209 */ /* 0x000fca0007810000 */
[----:B------:R-:W5:Y:S01]  /*6cb0*/  SHFL.BFLY PT, R173, R20, 0x2, 0x1f ;  /* 0x0c401f0014ad7f89 */ /* 0x000f6200000e0000 */
[----:B------:R-:W4:Y:S08]  /*6cc0*/  MUFU.EX2 R179, R179 ;  /* 0x000000b300b37308 */ /* 0x000f300000000800 */
[----:B------:R-:W4:Y:S08]  /*6cd0*/  MUFU.EX2 R186, R186 ;  /* 0x000000ba00ba7308 */ /* 0x000f300000000800 */
[----:B------:R-:W-:Y:S01]  /*6ce0*/  MUFU.EX2 R181, R181 ;  /* 0x000000b500b57308 */ /* 0x000fe20000000800 */
[----:B-----5:R-:W-:-:S07]  /*6cf0*/  FMNMX.FTZ R173, R20, R173, !PT ;  /* 0x000000ad14ad7209 */ /* 0x020fce0007810000 */
[----:B------:R-:W-:Y:S01]  /*6d00*/  MUFU.EX2 R180, R180 ;  /* 0x000000b400b47308 */ /* 0x000fe20000000800 */
[----:B------:R-:W5:Y:S07]  /*6d10*/  SHFL.BFLY PT, R12, R173, 0x1, 0x1f ;  /* 0x0c201f00ad0c7f89 */ /* 0x000f6e00000e0000 */
[----:B------:R-:W-:Y:S08]  /*6d20*/  MUFU.EX2 R182, R182 ;  /* 0x000000b600b67308 */ /* 0x000ff00000000800 */
[----:B------:R-:W-:Y:S08]  /*6d30*/  MUFU.EX2 R141, R141 ;  /* 0x0000008d008d7308 */ /* 0x000ff00000000800 */
[----:B------:R-:W-:Y:S01]  /*6d40*/  MUFU.EX2 R176, R176 ;  /* 0x000000b000b07308 */ /* 0x000fe20000000800 */
[----:B-----5:R-:W-:-:S04]  /*6d50*/  FMNMX.FTZ R133, R173, R12, !PT ;  /* 0x0000000cad857209 */ /* 0x020fc80007810000 */
[C---:B------:R-:W-:Y:S01]  /*6d60*/  FSETP.NEU.FTZ.AND P1, PT, R133.reuse, -INF , PT ;  /* 0xff8000008500780b */ /* 0x040fe20003f3d000 */
[----:B------:R-:W-:Y:S02]  /*6d70*/  FMUL.FTZ R120, R133, R0 ;  /* 0x0000000085787220 */ /* 0x000fe40000410000 */
[----:B------:R-:W-:Y:S03]  /*6d80*/  MUFU.EX2 R125, R125 ;  /* 0x0000007d007d7308 */ /* 0x000fe60000000800 */
[----:B------:R-:W-:-:S05]  /*6d90*/  FSEL R120, R120, RZ, P1 ;  /* 0x000000ff78787208 */ /* 0x000fca0000800000 */
[----:B------:R-:W-:Y:S01]  /*6da0*/  MUFU.EX2 R178, R178 ;  /* 0x000000b200b27308 */ /* 0x000fe20000000800 */
[-CC-:B------:R-:W-:Y:S01]  /*6db0*/  FFMA.FTZ R191, R3, R0.reuse, -R120.reuse ;  /* 0x0000000003bf7223 */ /* 0x180fe20000010878 */
[----:B------:R-:W-:Y:S01]  /*6dc0*/  FSEL R3, R133, RZ, P1 ;  /* 0x000000ff85037208 */ /* 0x000fe20000800000 */
[-CC-:B------:R-:W-:Y:S01]  /*6dd0*/  FFMA.FTZ R12, R225, R0.reuse, -R120.reuse ;  /* 0x00000000e10c7223 */ /* 0x180fe20000010878 */
[-CC-:B------:R-:W-:Y:S01]  /*6de0*/  FFMA.FTZ R189, R221, R0.reuse, -R120.reuse ;  /* 0x00000000ddbd7223 */ /* 0x180fe20000010878 */
[-CC-:B------:R-:W-:Y:S01]  /*6df0*/  FFMA.FTZ R126, R139, R0.reuse, -R120.reuse ;  /* 0x000000008b7e7223 */ /* 0x180fe20000010878 */
[----:B------:R-:W-:Y:S01]  /*6e00*/  FFMA.FTZ R139, R143, R0, -R120 ;  /* 0x000000008f8b7223 */ /* 0x000fe20000010878 */
[----:B------:R-:W-:Y:S01]  /*6e10*/  FADD.FTZ R3, -R3, R4 ;  /* 0x0000000403037221 */ /* 0x000fe20000010100 */
[----:B0-----:R-:W-:Y:S01]  /*6e20*/  FFMA.FTZ R143, R2, R10, R223 ;  /* 0x0000000a028f7223 */ /* 0x001fe200000100df */
[----:B------:R-:W-:Y:S01]  /*6e30*/  MUFU.EX2 R12, R12 ;  /* 0x0000000c000c7308 */ /* 0x000fe20000000800 */
[-CC-:B------:R-:W-:Y:S01]  /*6e40*/  FFMA.FTZ R14, R219, R0.reuse, -R120.reuse ;  /* 0x00000000db0e7223 */ /* 0x180fe20000010878 */
[-C--:B------:R-:W-:Y:S01]  /*6e50*/  FMUL.FTZ R3, R3, R0.reuse ;  /* 0x0000000003037220 */ /* 0x080fe20000410000 */
[----:B-1----:R-:W-:Y:S01]  /*6e60*/  FADD.FTZ R143, R188, R143 ;  /* 0x0000008fbc8f7221 */ /* 0x002fe20000010000 */
[-CC-:B------:R-:W-:Y:S01]  /*6e70*/  FFMA.FTZ R20, R211, R0.reuse, -R120.reuse ;  /* 0x00000000d3147223 */ /* 0x180fe20000010878 */
[-CC-:B------:R-:W-:Y:S01]  /*6e80*/  FFMA.FTZ R153, R217, R0.reuse, -R120.reuse ;  /* 0x00000000d9997223 */ /* 0x180fe20000010878 */
[-CC-:B------:R-:W-:Y:S01]  /*6e90*/  FFMA.FTZ R187, R207, R0.reuse, -R120.reuse ;  /* 0x00000000cfbb7223 */ /* 0x180fe20000010878 */
[----:B--2---:R-:W-:Y:S01]  /*6ea0*/  FADD.FTZ R10, R190, R143 ;  /* 0x0000008fbe0a7221 */ /* 0x004fe20000010000 */
[----:B------:R-:W0:Y:S01]  /*6eb0*/  MUFU.EX2 R3, R3 ;  /* 0x0000000300037308 */ /* 0x000e220000000800 */
[-CC-:B------:R-:W-:Y:S01]  /*6ec0*/  FFMA.FTZ R122, R215, R0.reuse, -R120.reuse ;  /* 0x00000000d77a7223 */ /* 0x180fe20000010878 */
[-C--:B------:R-:W-:Y:S01]  /*6ed0*/  FFMA.FTZ R124, R209, R0.reuse, -R120 ;  /* 0x00000000d17c7223 */ /* 0x080fe20000010878 */
[----:B---3--:R-:W-:Y:S01]  /*6ee0*/  FADD.FTZ R143, R177, R10 ;  /* 0x0000000ab18f7221 */ /* 0x008fe20000010000 */
[-CC-:B------:R-:W-:Y:S01]  /*6ef0*/  FFMA.FTZ R4, R135, R0.reuse, -R120.reuse ;  /* 0x0000000087047223 */ /* 0x180fe20000010878 */
[-CC-:B------:R-:W-:Y:S01]  /*6f00*/  FFMA.FTZ R135, R147, R0.reuse, -R120.reuse ;  /* 0x0000000093877223 */ /* 0x180fe20000010878 */
[-CC-:B------:R-:W-:Y:S01]  /*6f10*/  FFMA.FTZ R157, R213, R0.reuse, -R120.reuse ;  /* 0x00000000d59d7223 */ /* 0x180fe20000010878 */
[----:B----4-:R-:W-:Y:S01]  /*6f20*/  FADD.FTZ R128, R184, R143 ;  /* 0x0000008fb8807221 */ /* 0x010fe20000010000 */
[----:B------:R-:W1:Y:S01]  /*6f30*/  MUFU.EX2 R189, R189 ;  /* 0x000000bd00bd7308 */ /* 0x000e620000000800 */
[-CC-:B------:R-:W-:Y:S01]  /*6f40*/  FFMA.FTZ R173, R127, R0.reuse, -R120.reuse ;  /* 0x000000007fad7223 */ /* 0x180fe20000010878 */
[-C--:B------:R-:W-:Y:S01]  /*6f50*/  FFMA.FTZ R131, R131, R0.reuse, -R120 ;  /* 0x0000000083837223 */ /* 0x080fe20000010878 */
[----:B------:R-:W-:Y:S01]  /*6f60*/  FADD.FTZ R143, R179, R128 ;  /* 0x00000080b38f7221 */ /* 0x000fe20000010000 */
[-CC-:B------:R-:W-:Y:S01]  /*6f70*/  FFMA.FTZ R128, R151, R0.reuse, -R120.reuse ;  /* 0x0000000097807223 */ /* 0x180fe20000010878 */
[-CC-:B------:R-:W-:Y:S01]  /*6f80*/  FFMA.FTZ R123, R123, R0.reuse, -R120.reuse ;  /* 0x000000007b7b7223 */ /* 0x180fe20000010878 */
[-C--:B------:R-:W-:Y:S01]  /*6f90*/  FFMA.FTZ R159, R159, R0.reuse, -R120 ;  /* 0x000000009f9f7223 */ /* 0x080fe20000010878 */
[----:B------:R-:W-:Y:S01]  /*6fa0*/  FADD.FTZ R130, R186, R143 ;  /* 0x0000008fba827221 */ /* 0x000fe20000010000 */
[----:B------:R-:W2:Y:S01]  /*6fb0*/  MUFU.EX2 R191, R191 ;  /* 0x000000bf00bf7308 */ /* 0x000ea20000000800 */
[----:B0-----:R-:W-:Y:S01]  /*6fc0*/  FFMA.FTZ R10, R3, R7, R12 ;  /* 0x00000007030a7223 */ /* 0x001fe2000001000c */
[-C--:B------:R-:W-:Y:S01]  /*6fd0*/  FFMA.FTZ R183, R183, R0.reuse, -R120 ;  /* 0x00000000b7b77223 */ /* 0x080fe20000010878 */
[----:B------:R-:W-:Y:S01]  /*6fe0*/  FADD.FTZ R147, R181, R130 ;  /* 0x00000082b5937221 */ /* 0x000fe20000010000 */
[-CC-:B------:R-:W-:Y:S01]  /*6ff0*/  FFMA.FTZ R175, R175, R0.reuse, -R120.reuse ;  /* 0x00000000afaf7223 */ /* 0x180fe20000010878 */
[----:B------:R-:W-:Y:S01]  /*7000*/  FFMA.FTZ R185, R185, R0, -R120 ;  /* 0x00000000b9b97223 */ /* 0x000fe20000010878 */
[----:B------:R-:W-:Y:S01]  /*7010*/  ISETP.GT.AND P1, PT, R11, UR58, PT ;  /* 0x0000003a0b007c0c */ /* 0x000fe2000bf24270 */
[----:B------:R-:W-:Y:S01]  /*7020*/  FADD.FTZ R130, R180, R147 ;  /* 0x00000093b4827221 */ /* 0x000fe20000010000 */
[----:B------:R-:W0:Y:S01]  /*7030*/  MUFU.EX2 R14, R14 ;  /* 0x0000000e000e7308 */ /* 0x000e220000000800 */
[----:B-1----:R-:W-:Y:S01]  /*7040*/  FADD.FTZ R10, R189, R10 ;  /* 0x0000000abd0a7221 */ /* 0x002fe20000010000 */
[----:B------:R-:W-:Y:S01]  /*7050*/  F2FP.BF16.F32.PACK_AB R190, R177, R190 ;  /* 0x000000beb1be723e */ /* 0x000fe200000010ff */
[----:B------:R-:W-:Y:S01]  /*7060*/  FADD.FTZ R127, R163, R130 ;  /* 0x00000082a37f7221 */ /* 0x000fe20000010000 */
[----:B------:R-:W-:Y:S01]  /*7070*/  @!P6 VIADD R130, R132, 0x30860 ;  /* 0x000308608482e836 */ /* 0x000fe20000000000 */
[----:B------:R-:W-:Y:S01]  /*7080*/  F2FP.BF16.F32.PACK_AB R184, R179, R184 ;  /* 0x000000b8b3b8723e */ /* 0x000fe200000010ff */
[----:B------:R-:W-:-:S02]  /*7090*/  VIADD R11, R11, 0xffffffff ;  /* 0xffffffff0b0b7836 */ /* 0x000fc40000000000 */
[----:B------:R-:W-:Y:S01]  /*70a0*/  FADD.FTZ R132, R182, R127 ;  /* 0x0000007fb6847221 */ /* 0x000fe20000010000 */
[----:B------:R-:W1:Y:S01]  /*70b0*/  MUFU.EX2 R20, R20 ;  /* 0x0000001400147308 */ /* 0x000e620000000800 */
[----:B--2---:R-:W-:Y:S01]  /*70c0*/  FADD.FTZ R143, R191, R10 ;  /* 0x0000000abf8f7221 */ /* 0x004fe20000010000 */
[----:B------:R-:W-:Y:S01]  /*70d0*/  @!P6 PRMT R134, RZ, 0x654, R130 ;  /* 0x00000654ff86e816 */ /* 0x000fe20000000082 */
[-CC-:B------:R-:W-:Y:S01]  /*70e0*/  FFMA.FTZ R130, R155, R0.reuse, -R120.reuse ;  /* 0x000000009b827223 */ /* 0x180fe20000010878 */
[----:B------:R-:W-:Y:S01]  /*70f0*/  FFMA.FTZ R120, R167, R0, -R120 ;  /* 0x00000000a7787223 */ /* 0x000fe20000010878 */
[----:B------:R-:W-:Y:S01]  /*7100*/  F2FP.BF16.F32.PACK_AB R186, R181, R186 ;  /* 0x000000bab5ba723e */ /* 0x000fe200000010ff */
[----:B------:R2:W-:Y:S01]  /*7110*/  @!P6 SYNCS.ARRIVE.TRANS64.RED.A1T0 RZ, [R134+URZ], RZ ;  /* 0x000000ff86ffe9a7 */ /* 0x0005e2000810043f */
[----:B------:R-:W-:Y:S01]  /*7120*/  F2FP.BF16.F32.PACK_AB R188, R188, R223 ;  /* 0x000000dfbcbc723e */ /* 0x000fe200000010ff */
[----:B------:R-:W3:Y:S01]  /*7130*/  MUFU.EX2 R153, R153 ;  /* 0x0000009900997308 */ /* 0x000ee20000000800 */
[----:B0-----:R-:W-:Y:S01]  /*7140*/  FADD.FTZ R143, R14, R143 ;  /* 0x0000008f0e8f7221 */ /* 0x001fe20000010000 */
[----:B------:R-:W-:-:S02]  /*7150*/  F2FP.BF16.F32.PACK_AB R180, R163, R180 ;  /* 0x000000b4a3b4723e */ /* 0x000fc400000010ff */
[----:B------:R-:W-:Y:S02]  /*7160*/  F2FP.BF16.F32.PACK_AB R182, R141, R182 ;  /* 0x000000b68db6723e */ /* 0x000fe400000010ff */
[----:B------:R-:W-:Y:S02]  /*7170*/  F2FP.BF16.F32.PACK_AB R189, R189, R12 ;  /* 0x0000000cbdbd723e */ /* 0x000fe400000010ff */
[----:B------:R-:W0:Y:S01]  /*7180*/  MUFU.EX2 R187, R187 ;  /* 0x000000bb00bb7308 */ /* 0x000e220000000800 */
[----:B-1----:R-:W-:Y:S01]  /*7190*/  FADD.FTZ R10, R20, R143 ;  /* 0x0000008f140a7221 */ /* 0x002fe20000010000 */
        /* <DEDUP_REMOVED lines=13> */
[----:B------:R0:W-:Y:S01]  /*7270*/  MUFU.EX2 R7, R131 ;  /* 0x0000008300077308 */ /* 0x0001e20000000800 */
[----:B-1----:R-:W-:-:S07]  /*7280*/  FADD.FTZ R10, R126, R127 ;  /* 0x0000007f7e0a7221 */ /* 0x002fce0000010000 */
[----:B------:R-:W1:Y:S01]  /*7290*/  MUFU.EX2 R139, R139 ;  /* 0x0000008b008b7308 */ /* 0x000e620000000800 */
[----:B0-----:R-:W-:-:S04]  /*72a0*/  FADD.FTZ R131, R141, R132 ;  /* 0x000000848d837221 */ /* 0x001fc80000010000 */
[----:B------:R-:W-:Y:S01]  /*72b0*/  FADD.FTZ R132, R176, R131 ;  /* 0x00000083b0847221 */ /* 0x000fe20000010000 */
[C---:B------:R-:W-:Y:S02]  /*72c0*/  F2FP.BF16.F32.PACK_AB R176, R125.reuse, R176 ;  /* 0x000000b07db0723e */ /* 0x040fe400000010ff */
[----:B------:R-:W0:Y:S01]  /*72d0*/  MUFU.EX2 R172, R172 ;  /* 0x000000ac00ac7308 */ /* 0x000e220000000800 */
[----:B------:R-:W-:-:S04]  /*72e0*/  FADD.FTZ R131, R125, R132 ;  /* 0x000000847d837221 */ /* 0x000fc80000010000 */
[----:B------:R-:W-:Y:S01]  /*72f0*/  FADD.FTZ R132, R178, R131 ;  /* 0x00000083b2847221 */ /* 0x000fe20000010000 */
[C---:B---3--:R-:W-:Y:S02]  /*7300*/  F2FP.BF16.F32.PACK_AB R178, R129.reuse, R178 ;  /* 0x000000b281b2723e */ /* 0x048fe400000010ff */
[----:B------:R-:W3:Y:S01]  /*7310*/  MUFU.EX2 R4, R4 ;  /* 0x0000000400047308 */ /* 0x000ee20000000800 */
[----:B------:R-:W-:Y:S01]  /*7320*/  FADD.FTZ R131, R129, R132 ;  /* 0x0000008481837221 */ /* 0x000fe20000010000 */
[----:B-1----:R-:W-:-:S06]  /*7330*/  FADD.FTZ R127, R139, R10 ;  /* 0x0000000a8b7f7221 */ /* 0x002fcc0000010000 */
[----:B------:R-:W1:Y:S01]  /*7340*/  MUFU.EX2 R145, R145 ;  /* 0x0000009100917308 */ /* 0x000e620000000800 */
[----:B0-----:R-:W-:-:S07]  /*7350*/  FADD.FTZ R132, R172, R131 ;  /* 0x00000083ac847221 */ /* 0x001fce0000010000 */
[----:B------:R-:W0:Y:S01]  /*7360*/  MUFU.EX2 R135, R135 ;  /* 0x0000008700877308 */ /* 0x000e220000000800 */
[----:B---3--:R-:W-:-:S07]  /*7370*/  FADD.FTZ R10, R4, R127 ;  /* 0x0000007f040a7221 */ /* 0x008fce0000010000 */
[----:B------:R-:W-:Y:S01]  /*7380*/  MUFU.EX2 R174, R174 ;  /* 0x000000ae00ae7308 */ /* 0x000fe20000000800 */
[----:B-1----:R-:W-:-:S07]  /*7390*/  F2FP.BF16.F32.PACK_AB R172, R145, R172 ;  /* 0x000000ac91ac723e */ /* 0x002fce00000010ff */
[----:B------:R-:W1:Y:S01]  /*73a0*/  MUFU.EX2 R128, R128 ;  /* 0x0000008000807308 */ /* 0x000e620000000800 */
[C---:B0-----:R-:W-:Y:S01]  /*73b0*/  FADD.FTZ R10, R135.reuse, R10 ;  /* 0x0000000a870a7221 */ /* 0x041fe20000010000 */
[----:B------:R-:W-:Y:S01]  /*73c0*/  F2FP.BF16.F32.PACK_AB R177, R135, R4 ;  /* 0x0000000487b1723e */ /* 0x000fe200000010ff */
[----:B------:R-:W-:-:S05]  /*73d0*/  IMAD.MOV.U32 R4, RZ, RZ, R133 ;  /* 0x000000ffff047224 */ /* 0x000fca00078e0085 */
[----:B------:R-:W0:Y:S08]  /*73e0*/  MUFU.EX2 R137, R137 ;  /* 0x0000008900897308 */ /* 0x000e300000000800 */
[----:B------:R-:W-:Y:S01]  /*73f0*/  MUFU.EX2 R173, R173 ;  /* 0x000000ad00ad7308 */ /* 0x000fe20000000800 */
[----:B-1----:R-:W-:-:S07]  /*7400*/  F2FP.BF16.F32.PACK_AB R179, R128, R7 ;  /* 0x0000000780b3723e */ /* 0x002fce00000010ff */
[----:B------:R-:W1:Y:S08]  /*7410*/  MUFU.EX2 R168, R168 ;  /* 0x000000a800a87308 */ /* 0x000e700000000800 */
[----:B--2---:R2:W-:Y:S08]  /*7420*/  MUFU.EX2 R134, R123 ;  /* 0x0000007b00867308 */ /* 0x0045f00000000800 */
[----:B------:R-:W3:Y:S01]  /*7430*/  MUFU.EX2 R130, R130 ;  /* 0x0000008200827308 */ /* 0x000ee20000000800 */
[----:B--2---:R-:W-:-:S04]  /*7440*/  FADD.FTZ R123, R145, R132 ;  /* 0x00000084917b7221 */ /* 0x004fc80000010000 */
[----:B------:R-:W-:Y:S01]  /*7450*/  FADD.FTZ R132, R174, R123 ;  /* 0x0000007bae847221 */ /* 0x000fe20000010000 */
[----:B------:R-:W-:Y:S01]  /*7460*/  FADD.FTZ R123, R7, R10 ;  /* 0x0000000a077b7221 */ /* 0x000fe20000010000 */
[C---:B0-----:R-:W-:Y:S01]  /*7470*/  F2FP.BF16.F32.PACK_AB R174, R137.reuse, R174 ;  /* 0x000000ae89ae723e */ /* 0x041fe200000010ff */
[----:B------:R-:W0:Y:S01]  /*7480*/  MUFU.EX2 R149, R149 ;  /* 0x0000009500957308 */ /* 0x000e220000000800 */
[----:B------:R-:W-:Y:S01]  /*7490*/  FADD.FTZ R127, R137, R132 ;  /* 0x00000084897f7221 */ /* 0x000fe20000010000 */
[----:B------:R-:W-:-:S03]  /*74a0*/  FADD.FTZ R10, R128, R123 ;  /* 0x0000007b800a7221 */ /* 0x000fc60000010000 */
[----:B-1----:R-:W-:Y:S01]  /*74b0*/  FADD.FTZ R132, R168, R127 ;  /* 0x0000007fa8847221 */ /* 0x002fe20000010000 */
[----:B------:R-:W-:Y:S02]  /*74c0*/  FADD.FTZ R123, R173, R10 ;  /* 0x0000000aad7b7221 */ /* 0x000fe40000010000 */
[----:B------:R-:W1:Y:S01]  /*74d0*/  MUFU.EX2 R159, R159 ;  /* 0x0000009f009f7308 */ /* 0x000e620000000800 */
[C---:B---3--:R-:W-:Y:S01]  /*74e0*/  F2FP.BF16.F32.PACK_AB R173, R130.reuse, R173 ;  /* 0x000000ad82ad723e */ /* 0x048fe200000010ff */
[----:B------:R-:W-:-:S04]  /*74f0*/  FADD.FTZ R123, R130, R123 ;  /* 0x0000007b827b7221 */ /* 0x000fc80000010000 */
[----:B------:R-:W-:Y:S02]  /*7500*/  FADD.FTZ R123, R134, R123 ;  /* 0x0000007b867b7221 */ /* 0x000fe40000010000 */
[----:B------:R2:W3:Y:S01]  /*7510*/  MUFU.EX2 R136, R183 ;  /* 0x000000b700887308 */ /* 0x0004e20000000800 */
[C---:B0-----:R-:W-:Y:S01]  /*7520*/  FADD.FTZ R125, R149.reuse, R132 ;  /* 0x00000084957d7221 */ /* 0x041fe20000010000 */
[----:B------:R-:W-:-:S06]  /*7530*/  F2FP.BF16.F32.PACK_AB R168, R149, R168 ;  /* 0x000000a895a8723e */ /* 0x000fcc00000010ff */
[----:B------:R0:W4:Y:S01]  /*7540*/  MUFU.EX2 R169, R175 ;  /* 0x000000af00a97308 */ /* 0x0001220000000800 */
[----:B-1----:R-:W-:Y:S01]  /*7550*/  FADD.FTZ R123, R159, R123 ;  /* 0x0000007b9f7b7221 */ /* 0x002fe20000010000 */
[----:B--2---:R-:W-:-:S06]  /*7560*/  F2FP.BF16.F32.PACK_AB R183, R139, R126 ;  /* 0x0000007e8bb7723e */ /* 0x004fcc00000010ff */
[----:B------:R-:W1:Y:S01]  /*7570*/  MUFU.EX2 R170, R170 ;  /* 0x000000aa00aa7308 */ /* 0x000e620000000800 */
[----:B---3--:R-:W-:Y:S01]  /*7580*/  FADD.FTZ R123, R136, R123 ;  /* 0x0000007b887b7221 */ /* 0x008fe20000010000 */
[----:B0-----:R-:W-:-:S06]  /*7590*/  F2FP.BF16.F32.PACK_AB R175, R159, R134 ;  /* 0x000000869faf723e */ /* 0x001fcc00000010ff */
[----:B------:R0:W2:Y:S01]  /*75a0*/  MUFU.EX2 R132, R185 ;  /* 0x000000b900847308 */ /* 0x0000a20000000800 */
[C---:B----4-:R-:W-:Y:S01]  /*75b0*/  FADD.FTZ R123, R169.reuse, R123 ;  /* 0x0000007ba97b7221 */ /* 0x050fe20000010000 */
[----:B------:R-:W-:-:S06]  /*75c0*/  F2FP.BF16.F32.PACK_AB R169, R169, R136 ;  /* 0x00000088a9a9723e */ /* 0x000fcc00000010ff */
[----:B------:R-:W3:Y:S01]  /*75d0*/  MUFU.EX2 R5, R5 ;  /* 0x0000000500057308 */ /* 0x000ee20000000800 */
[----:B-1----:R-:W-:Y:S01]  /*75e0*/  FADD.FTZ R10, R170, R125 ;  /* 0x0000007daa0a7221 */ /* 0x002fe20000010000 */
[----:B0-----:R-:W-:-:S06]  /*75f0*/  F2FP.BF16.F32.PACK_AB R185, R153, R20 ;  /* 0x0000001499b9723e */ /* 0x001fcc00000010ff */
[----:B------:R-:W0:Y:S01]  /*7600*/  MUFU.EX2 R120, R120 ;  /* 0x0000007800787308 */ /* 0x000e220000000800 */
[----:B--2---:R-:W-:Y:S01]  /*7610*/  FADD.FTZ R123, R132, R123 ;  /* 0x0000007b847b7221 */ /* 0x004fe20000010000 */
[C---:B---3--:R-:W-:Y:S01]  /*7620*/  FADD.FTZ R10, R5.reuse, R10 ;  /* 0x0000000a050a7221 */ /* 0x048fe20000010000 */
[----:B------:R-:W-:Y:S01]  /*7630*/  F2FP.BF16.F32.PACK_AB R170, R5, R170 ;  /* 0x000000aa05aa723e */ /* 0x000fe200000010ff */
[----:B------:R-:W-:Y:S02]  /*7640*/  IMAD.MOV.U32 R5, RZ, RZ, R121 ;  /* 0x000000ffff057224 */ /* 0x000fe400078e0079 */
[C---:B0-----:R-:W-:Y:S01]  /*7650*/  FADD.FTZ R7, R120.reuse, R123 ;  /* 0x0000007b78077221 */ /* 0x041fe20000010000 */
[----:B------:R-:W-:Y:S01]  /*7660*/  F2FP.BF16.F32.PACK_AB R171, R120, R132 ;  /* 0x0000008478ab723e */ /* 0x000fe200000010ff */
[----:B------:R-:W-:Y:S06]  /*7670*/  @P1 BRA `(.L_x_3950) ;  /* 0xffffffd000501947 */ /* 0x000fec000383ffff */
[----:B------:R-:W-:Y:S01]  /*7680*/  IMAD.MOV.U32 R4, RZ, RZ, R133 ;  /* 0x000000ffff047224 */ /* 0x000fe200078e0085 */
[----:B------:R-:W-:Y:S01]  /*7690*/  UMOV UR36, UR4 ;  /* 0x0000000400247c82 */ /* 0x000fe20008000000 */
[----:B------:R-:W-:Y:S01]  /*76a0*/  IMAD.MOV.U32 R5, RZ, RZ, R121 ;  /* 0x000000ffff057224 */ /* 0x000fe200078e0079 */
[----:B------:R-:W-:-:S06]  /*76b0*/  UMOV UR37, UR7 ;  /* 0x0000000700257c82 */ /* 0x000fcc0008000000 */
.L_x_3933:
[----:B------:R-:W-:Y:S01]  /*76c0*/  IADD3 R12, R16, 0x80, -R17 ;  /* 0x00000080100c7810 */ /* 0x000fe20007ffe811 */
[----:B------:R-:W-:Y:S02]  /*76d0*/  ULDC UR7, c[0x0][0x9e4] ;  /* 0x0002790000077ab9 */ /* 0x000fe40000000800 */
[----:B------:R-:W-:Y:S02]  /*76e0*/  UISETP.GE.AND UP0, UPT, UR7, 0x1, UPT ;  /* 0x000000010700788c */ /* 0x000fe4000bf06270 */
[----:B------:R-:W-:-:S04]  /*76f0*/  IMAD R12, R193, 0x80, R12 ;  /* 0x00000080c10c7824 */ /* 0x000fc800078e020c */
[----:B------:R-:W-:Y:S02]  /*7700*/  PLOP3.LUT P1, PT, PT, PT, UP0, 0x40, 0x0 ;  /* 0x000000000000781c */ /* 0x000fe40003f2e808 */
[----:B------:R-:W-:-:S13]  /*7710*/  R2UR UR6, R12 ;  /* 0x000000000c0672ca */ /* 0x000fda00000e0000 */
[----:B------:R-:W-:Y:S01]  /*7720*/  UIADD3 UR10, UR6, -UR10, URZ ;  /* 0x8000000a060a7290 */ /* 0x000fe2000fffe03f */
[----:B------:R-:W-:Y:S11]  /*7730*/  @P1 BRA `(.L_x_3951) ;  /* 0x0000000000441947 */ /* 0x000ff60003800000 */
        /* <DEDUP_REMOVED lines=10> */
.L_x_3952:
[----:B------:R-:W-:-:S11]  /*77e0*/  UISETP.NE.AND UP1, UPT, UR7, 0x1, UPT ;  /* 0x000000010700788c */ /* 0x000fd6000bf25270 */
[----:B------:R-:W-:Y:S02]  /*77f0*/  @UP1 ULDC.64 UR14, c[0x0][0x9e8] ;  /* 0x00027a00000e1ab9 */ /* 0x000fe40000000a00 */
[----:B------:R-:W-:-:S04]  /*7800*/  UIMAD.WIDE.U32 UR4, UR6, UR14, URZ ;  /* 0x0000000e060472a5 */ /* 0x000fc8000f8e003f */
[----:B------:R-:W-:-:S12]  /*7810*/  @UP1 USHF.R.U32.HI UR6, URZ, UR15, UR5 ;  /* 0x0000000f3f061299 */ /* 0x000fd80008011605 */
.L_x_3953:
[----:B------:R-:W-:-:S04]  /*7820*/  UIMAD UR6, UR6, UR7, URZ ;  /* 0x00000007060672a4 */ /* 0x000fc8000f8e023f */
[----:B------:R-:W-:-:S04]  /*7830*/  UISETP.LT.AND UP1, UPT, UR10, UR6, UPT ;  /* 0x000000060a00728c */ /* 0x000fc8000bf21270 */
[----:B------:R-:W-:-:S12]  /*7840*/  USEL UR10, UR10, UR6, !UP1 ;  /* 0x000000060a0a7287 */ /* 0x000fd8000c800000 */
.L_x_3951:
[----:B------:R-:W-:Y:S01]  /*7850*/  UIADD3 UR4, UR10, 0x5f, URZ ;  /* 0x0000005f0a047890 */ /* 0x000fe2000fffe03f */
[----:B------:R-:W-:-:S03]  /*7860*/  R2UR UR6, R192 ;  /* 0x00000000c00672ca */ /* 0x000fc600000e0000 */
        /* <DEDUP_REMOVED lines=11> */
.L_x_3963:
[----:B------:R-:W-:-:S04]  /*7920*/  UIADD3 UR5, UR4, 0x1, URZ ;  /* 0x0000000104057890 */ /* 0x000fc8000fffe03f */
[----:B------:R-:W-:-:S04]  /*7930*/  UISETP.NE.AND UP1, UPT, UR5, 0x2, UPT ;  /* 0x000000020500788c */ /* 0x000fc8000bf25270 */
[----:B------:R-:W-:Y:S02]  /*7940*/  USEL UR37, URZ, 0x1, UP1 ;  /* 0x000000013f257887 */ /* 0x000fe40008800000 */
[----:B------:R-:W-:Y:S02]  /*7950*/  USEL UR36, UR5, URZ, UP1 ;  /* 0x0000003f05247287 */ /* 0x000fe40008800000 */
[----:B------:R-:W-:Y:S01]  /*7960*/  ULOP3.LUT UR37, UR7, UR37, URZ, 0x3c, !UPT ;  /* 0x0000002507257292 */ /* 0x000fe2000f8e3c3f */
[----:B------:R-:W-:Y:S11]  /*7970*/  @!P0 BRA `(.L_x_3955) ;  /* 0x0000000000048947 */ /* 0x000ff60003800000 */
[----:B------:R-:W-:Y:S01]  /*7980*/  BPT.TRAP 0x1 ;  /* 0x000000040000795c */ /* 0x000fe20000300000 */
.L_x_3955:
[----:B------:R-:W-:Y:S01]  /*7990*/  ULEA UR5, UR36, UR38, 0x3 ;  /* 0x0000002624057291 */ /* 0x000fe2000f8e183f */
[----:B------:R-:W-:-:S05]  /*79a0*/  IMAD.U32 R0, RZ, RZ, UR37 ;  /* 0x00000025ff007e24 */ /* 0x000fca000f8e00ff */
[----:B------:R-:W-:-:S04]  /*79b0*/  SHF.L.U32 R0, R0, 0x1f, RZ ;  /* 0x0000001f00007819 */ /* 0x000fc800000006ff */
[----:B------:R0:W1:Y:S01]  /*79c0*/  SYNCS.PHASECHK.TRANS64.TRYWAIT P1, [UR5+0x30830], R0 ;  /* 0x03083000ff0075a7 */ /* 0x0000620008020145 */
[----:B------:R-:W-:Y:S05]  /*79d0*/  @!P0 BRA `(.L_x_3956) ;  /* 0x0000000000048947 */ /* 0x000fea0003800000 */
[----:B------:R-:W-:Y:S01]  /*79e0*/  BPT.TRAP 0x1 ;  /* 0x000000040000795c */ /* 0x000fe20000300000 */
.L_x_3956:
[----:B-1----:R-:W-:Y:S05]  /*79f0*/  @P1 BRA `(.L_x_3957) ;  /* 0x0000000000081947 */ /* 0x002fea0003800000 */
[----:B------:R-:W1:Y:S02]  /*7a00*/  SYNCS.PHASECHK.TRANS64.TRYWAIT P1, [UR5+0x30830], R0 ;  /* 0x03083000ff0075a7 */ /* 0x000e640008020145 */
[----:B-1----:R-:W-:Y:S05]  /*7a10*/  @!P1 BRA `(.L_x_3958) ;  /* 0x000000d800949947 */ /* 0x002fea0003800000 */
.L_x_3957:
        /* <DEDUP_REMOVED lines=163> */
.L_x_3959:
[----:B------:R-:W-:Y:S01]  /*8450*/  ULEA UR10, UR4, UR38, 0x3 ;  /* 0x00000026040a7291 */ /* 0x000fe2000f8e183f */
[----:B01----:R-:W-:-:S05]  /*8460*/  IMAD.U32 R0, RZ, RZ, UR7 ;  /* 0x00000007ff007e24 */ /* 0x003fca000f8e00ff */
[----:B------:R-:W-:-:S04]  /*8470*/  SHF.L.U32 R0, R0, 0x1f, RZ ;  /* 0x0000001f00007819 */ /* 0x000fc800000006ff */
[----:B------:R0:W1:Y:S01]  /*8480*/  SYNCS.PHASECHK.TRANS64.TRYWAIT P1, [UR10+0x30850], R0 ;  /* 0x03085000ff0075a7 */ /* 0x000062000802014a */
[----:B------:R-:W-:Y:S05]  /*8490*/  @!P0 BRA `(.L_x_3960) ;  /* 0x0000000000048947 */ /* 0x000fea0003800000 */
[----:B------:R-:W-:Y:S01]  /*84a0*/  BPT.TRAP 0x1 ;  /* 0x000000040000795c */ /* 0x000fe20000300000 */
.L_x_3960:
[----:B-1----:R-:W-:Y:S05]  /*84b0*/  @P1 BRA `(.L_x_3961) ;  /* 0x0000000000081947 */ /* 0x002fea0003800000 */
[----:B------:R-:W1:Y:S02]  /*84c0*/  SYNCS.PHASECHK.TRANS64.TRYWAIT P1, [UR10+0x30850], R0 ;  /* 0x03085000ff0075a7 */ /* 0x000e64000802014a */
[----:B-1----:R-:W-:Y:S05]  /*84d0*/  @!P1 BRA `(.L_x_3962) ;  /* 0x000000cc00fc9947 */ /* 0x002fea0003800000 */
.L_x_3961:
[----:B------:R-:W-:Y:S01]  /*84e0*/  UIADD3 UR6, UR38, 0x400, URZ ;  /* 0x0000040026067890 */ /* 0x000fe2000fffe03f */
[----:B------:R-:W-:Y:S01]  /*84f0*/  WARPGROUP.ARRIVE ;  /* 0x00000000000079c5 */ /* 0x000fe20000000000 */
[----:B------:R-:W-:Y:S01]  /*8500*/  UMOV UR7, 0x40000040 ;  /* 0x4000004000077882 */ /* 0x000fe20000000000 */
[----:B01----:R-:W-:Y:S01]  /*8510*/  FMNMX.FTZ R0, R120, R12, !PT ;  /* 0x0000000c78007209 */ /* 0x003fe20007810000 */
[----:B------:R-:W-:Y:S01]  /*8520*/  USHF.R.U32.HI UR6, URZ, 0x4, UR6 ;  /* 0x000000043f067899 */ /* 0x000fe20008011606 */
[----:B------:R-:W-:Y:S02]  /*8530*/  FMNMX.FTZ R4, R122, R13, !PT ;  /* 0x0000000d7a047209 */ /* 0x000fe40007810000 */
[----:B------:R-:W0:Y:S01]  /*8540*/  S2R R193, SR_TID.X ;  /* 0x0000000000c17919 */ /* 0x000e220000002100 */
[----:B------:R-:W-:Y:S01]  /*8550*/  FMNMX.FTZ R3, R121, R0, !PT ;  /* 0x0000000079037209 */ /* 0x000fe20007810000 */
[----:B------:R-:W-:Y:S01]  /*8560*/  ULOP3.LUT UR6, UR6, 0x3fff, URZ, 0xc0, !UPT ;  /* 0x00003fff06067892 */ /* 0x000fe2000f8ec03f */
[----:B------:R-:W-:-:S02]  /*8570*/  FMNMX.FTZ R21, R123, R4, !PT ;  /* 0x000000047b157209 */ /* 0x000fc40007810000 */
[----:B------:R-:W-:Y:S01]  /*8580*/  FMNMX.FTZ R0, R124, R3, !PT ;  /* 0x000000037c007209 */ /* 0x000fe20007810000 */
[----:B------:R-:W-:Y:S01]  /*8590*/  ULOP3.LUT UR6, UR6, 0x3000000, URZ, 0xfc, !UPT ;  /* 0x0300000006067892 */ /* 0x000fe2000f8efc3f */
[----:B------:R-:W-:Y:S02]  /*85a0*/  FMNMX.FTZ R4, R126, R21, !PT ;  /* 0x000000157e047209 */ /* 0x000fe40007810000 */
[----:B------:R-:W-:Y:S01]  /*85b0*/  FMNMX.FTZ R3, R125, R0, !PT ;  /* 0x000000007d037209 */ /* 0x000fe20007810000 */
[----:B------:R-:W-:Y:S01]  /*85c0*/  UIMAD UR4, UR4, 0x900, UR6 ;  /* 0x00000900040478a4 */ /* 0x000fe2000f8e0206 */
[----:B------:R-:W-:Y:S02]  /*85d0*/  FMNMX.FTZ R21, R127, R4, !PT ;  /* 0x000000047f157209 */ /* 0x000fe40007810000 */
[----:B------:R-:W-:Y:S02]  /*85e0*/  FMNMX.FTZ R0, R128, R3, !PT ;  /* 0x0000000380007209 */ /* 0x000fe40007810000 */
[----:B------:R-:W-:-:S02]  /*85f0*/  FMNMX.FTZ R4, R130, R21, !PT ;  /* 0x0000001582047209 */ /* 0x000fc40007810000 */
[----:B------:R-:W-:Y:S01]  /*8600*/  UMOV UR6, UR4 ;  /* 0x0000000400067c82 */ /* 0x000fe20008000000 */
[----:B------:R-:W-:Y:S01]  /*8610*/  FMNMX.FTZ R3, R129, R0, !PT ;  /* 0x0000000081037209 */ /* 0x000fe20007810000 */
[----:B------:R-:W-:Y:S01]  /*8620*/  HGMMA.64x192x16.F32.BF16 R24, R188, gdesc[UR4].tnspB, R24, gsb0 ;  /* 0x42e00004bc187df0 */ /* 0x000fe20008001818 */
[----:B------:R-:W-:Y:S01]  /*8630*/  UIADD3 UR6, UR4, 0x80, URZ ;  /* 0x0000008004067890 */ /* 0x000fe2000fffe03f */
[----:B------:R-:W-:Y:S01]  /*8640*/  FMNMX.FTZ R21, R131, R4, !PT ;  /* 0x0000000483157209 */ /* 0x000fe20007810000 */
[----:B------:R-:W-:Y:S01]  /*8650*/  UMOV UR7, 0x40000040 ;  /* 0x4000004000077882 */ /* 0x000fe20000000000 */
[----:B------:R-:W-:Y:S02]  /*8660*/  FMNMX.FTZ R0, R132, R3, !PT ;  /* 0x0000000384007209 */ /* 0x000fe40007810000 */
[----:B------:R-:W-:Y:S02]  /*8670*/  FMNMX.FTZ R4, R134, R21, !PT ;  /* 0x0000001586047209 */ /* 0x000fe40007810000 */
[----:B------:R-:W-:-:S04]  /*8680*/  FMNMX.FTZ R3, R133, R0, !PT ;  /* 0x0000000085037209 */ /* 0x000fc80007810000 */
[----:B------:R-:W-:Y:S02]  /*8690*/  FMNMX.FTZ R0, R136, R3, !PT ;  /* 0x0000000388007209 */ /* 0x000fe40007810000 */
[----:B0-----:R-:W-:Y:S02]  /*86a0*/  LOP3.LUT P1, RZ, R193, 0x7f, RZ, 0xc0, !PT ;  /* 0x0000007fc1ff7812 */ /* 0x001fe4000782c0ff */
        /* <DEDUP_REMOVED lines=17> */
[----:B-1----:R-:W-:-:S05]  /*87c0*/  FMNMX.FTZ R14, R2, R3, !PT ;  /* 0x00000003020e7209 */ /* 0x002fca0007810000 */
[----:B------:R-:W1:Y:S02]  /*87d0*/  SHFL.BFLY PT, R5, R14, 0x1, 0x1f ;  /* 0x0c201f000e057f89 */ /* 0x000e6400000e0000 */
[----:B-1----:R-:W-:-:S05]  /*87e0*/  FMNMX.FTZ R5, R14, R5, !PT ;  /* 0x000000050e057209 */ /* 0x002fca0007810000 */
[----:B------:R-:W-:-:S04]  /*87f0*/  FADD.FTZ R3, -R5, R12 ;  /* 0x0000000c05037221 */ /* 0x000fc80000010100 */
[-C--:B0-----:R-:W-:Y:S01]  /*8800*/  FMUL.FTZ R12, R3, R0.reuse ;  /* 0x00000000030c7220 */ /* 0x081fe20000410000 */
[----:B------:R-:W-:-:S03]  /*8810*/  FMUL.FTZ R3, R5, R0 ;  /* 0x0000000005037220 */ /* 0x000fc60000410000 */
[----:B------:R0:W-:Y:S01]  /*8820*/  MUFU.EX2 R2, R12 ;  /* 0x0000000c00027308 */ /* 0x0001e20000000800 */
[-CC-:B------:R-:W-:Y:S01]  /*8830*/  FFMA.FTZ R21, R125, R0.reuse, -R3.reuse ;  /* 0x000000007d157223 */ /* 0x180fe20000010803 */
[-CC-:B------:R-:W-:Y:S01]  /*8840*/  FFMA.FTZ R15, R120, R0.reuse, -R3.reuse ;  /* 0x00000000780f7223 */ /* 0x180fe20000010803 */
[-CC-:B------:R-:W-:Y:S01]  /*8850*/  FFMA.FTZ R14, R164, R0.reuse, -R3.reuse ;  /* 0x00000000a40e7223 */ /* 0x180fe20000010803 */
[----:B------:R-:W-:-:S04]  /*8860*/  FFMA.FTZ R165, R165, R0, -R3 ;  /* 0x00000000a5a57223 */ /* 0x000fc80000010803 */
[----:B------:R-:W-:Y:S01]  /*8870*/  MUFU.EX2 R15, R15 ;  /* 0x0000000f000f7308 */ /* 0x000fe20000000800 */
[----:B0-----:R-:W-:-:S07]  /*8880*/  FFMA.FTZ R12, R160, R0, -R3 ;  /* 0x00000000a00c7223 */ /* 0x001fce0000010803 */
[----:B------:R-:W-:Y:S08]  /*8890*/  MUFU.EX2 R21, R21 ;  /* 0x0000001500157308 */ /* 0x000ff00000000800 */
[----:B------:R-:W-:Y:S08]  /*88a0*/  MUFU.EX2 R12, R12 ;  /* 0x0000000c000c7308 */ /* 0x000ff00000000800 */
[----:B------:R-:W-:Y:S01]  /*88b0*/  MUFU.EX2 R14, R14 ;  /* 0x0000000e000e7308 */ /* 0x000fe20000000800 */
[----:B------:R-:W-:-:S02]  /*88c0*/  WARPGROUP.DEPBAR.LE gsb0, 0x0 ;  /* 0x00008000000079c5 */ /* 0x000fc40000010000 */
[----:B------:R-:W-:Y:S01]  /*88d0*/  WARPGROUP.ARRIVE ;  /* 0x00000000000079c5 */ /* 0x000fe20000000000 */
[--C-:B------:R-:W-:Y:S01]  /*88e0*/  FFMA.FTZ R188, R121, R0, -R3.reuse ;  /* 0x0000000079bc7223 */ /* 0x100fe20000010803 */
[----:B------:R-:W-:Y:S01]  /*88f0*/  FMNMX.FTZ R121, R135, R4, !PT ;  /* 0x0000000487797209 */ /* 0x000fe20007810000 */
[----:B------:R-:W-:-:S03]  /*8900*/  FFMA.FTZ R190, R124, R0, -R3 ;  /* 0x000000007cbe7223 */ /* 0x000fc60000010803 */
[----:B------:R-:W-:Y:S01]  /*8910*/  HGMMA.64x192x16.F32.BF16 R24, R184, gdesc[UR4].tnspB, R24, gsb0 ;  /* 0x42e00004b8187df0 */ /* 0x000fe20008001818 */
[----:B------:R-:W-:Y:S01]  /*8920*/  UIADD3 UR6, UR4, 0x100, URZ ;  /* 0x0000010004067890 */ /* 0x000fe2000fffe03f */
[----:B------:R-:W-:Y:S01]  /*8930*/  FMNMX.FTZ R4, R138, R121, !PT ;  /* 0x000000798a047209 */ /* 0x000fe20007810000 */
[----:B------:R-:W-:Y:S01]  /*8940*/  UMOV UR7, 0x40000040 ;  /* 0x4000004000077882 */ /* 0x000fe20000000000 */
[----:B------:R-:W-:Y:S02]  /*8950*/  MUFU.EX2 R188, R188 ;  /* 0x000000bc00bc7308 */ /* 0x000fe40000000800 */
[----:B------:R-:W-:-:S04]  /*8960*/  FMNMX.FTZ R121, R139, R4, !PT ;  /* 0x000000048b797209 */ /* 0x000fc80007810000 */
[----:B------:R-:W-:Y:S01]  /*8970*/  FMNMX.FTZ R4, R142, R121, !PT ;  /* 0x000000798e047209 */ /* 0x000fe20007810000 */
[----:B------:R-:W-:Y:S01]  /*8980*/  FFMA.FTZ R121, R129, R0, -R3 ;  /* 0x0000000081797223 */ /* 0x000fe20000010803 */
[----:B------:R-:W-:Y:S02]  /*8990*/  MUFU.EX2 R190, R190 ;  /* 0x000000be00be7308 */ /* 0x000fe40000000800 */
[----:B------:R-:W-:-:S04]  /*89a0*/  FMNMX.FTZ R125, R143, R4, !PT ;  /* 0x000000048f7d7209 */ /* 0x000fc80007810000 */
[----:B------:R-:W-:Y:S02]  /*89b0*/  FMNMX.FTZ R4, R146, R125, !PT ;  /* 0x0000007d92047209 */ /* 0x000fe40007810000 */
[----:B------:R-:W-:Y:S02]  /*89c0*/  MUFU.EX2 R121, R121 ;  /* 0x0000007900797308 */ /* 0x000fe40000000800 */
[----:B------:R-:W-:-:S04]  /*89d0*/  FMNMX.FTZ R125, R147, R4, !PT ;  /* 0x00000004937d7209 */ /* 0x000fc80007810000 */
[----:B------:R-:W-:Y:S01]  /*89e0*/  FMNMX.FTZ R4, R150, R125, !PT ;  /* 0x0000007d96047209 */ /* 0x000fe20007810000 */
[----:B------:R-:W-:-:S03]  /*89f0*/  FFMA.FTZ R125, R133, R0, -R3 ;  /* 0x00000000857d7223 */ /* 0x000fc60000010803 */
[----:B------:R-:W-:-:S03]  /*8a00*/  FMNMX.FTZ R129, R151, R4, !PT ;  /* 0x0000000497817209 */ /* 0x000fc60007810000 */
[----:B------:R-:W-:Y:S01]  /*8a10*/  MUFU.EX2 R125, R125 ;  /* 0x0000007d007d7308 */ /* 0x000fe20000000800 */
[----:B------:R-:W-:-:S04]  /*8a20*/  FMNMX.FTZ R4, R154, R129, !PT ;  /* 0x000000819a047209 */ /* 0x000fc80007810000 */
[----:B------:R-:W-:-:S04]  /*8a30*/  FMNMX.FTZ R129, R155, R4, !PT ;  /* 0x000000049b817209 */ /* 0x000fc80007810000 */
[----:B------:R-:W-:Y:S01]  /*8a40*/  FMNMX.FTZ R4, R158, R129, !PT ;  /* 0x000000819e047209 */ /* 0x000fe20007810000 */
[-CC-:B------:R-:W-:Y:S01]  /*8a50*/  FFMA.FTZ R129, R137, R0.reuse, -R3.reuse ;  /* 0x0000000089817223 */ /* 0x180fe20000010803 */
[-CC-:B------:R-:W-:Y:S01]  /*8a60*/  FFMA.FTZ R137, R145, R0.reuse, -R3.reuse ;  /* 0x0000000091897223 */ /* 0x180fe20000010803 */
[--C-:B------:R-:W-:Y:S01]  /*8a70*/  FFMA.FTZ R145, R153, R0, -R3.reuse ;  /* 0x0000000099917223 */ /* 0x100fe20000010803 */
[----:B------:R-:W-:Y:S01]  /*8a80*/  FMNMX.FTZ R133, R159, R4, !PT ;  /* 0x000000049f857209 */ /* 0x000fe20007810000 */
[----:B------:R-:W-:Y:S02]  /*8a90*/  FFMA.FTZ R153, R161, R0, -R3 ;  /* 0x00000000a1997223 */ /* 0x000fe40000010803 */
[----:B------:R-:W-:Y:S01]  /*8aa0*/  MUFU.EX2 R129, R129 ;  /* 0x0000008100817308 */ /* 0x000fe20000000800 */
[----:B------:R-:W-:-:S04]  /*8ab0*/  FMNMX.FTZ R4, R162, R133, !PT ;  /* 0x00000085a2047209 */ /* 0x000fc80007810000 */
[----:B------:R-:W-:-:S03]  /*8ac0*/  FMNMX.FTZ R133, R163, R4, !PT ;  /* 0x00000004a3857209 */ /* 0x000fc60007810000 */
[----:B------:R-:W-:Y:S01]  /*8ad0*/  MUFU.EX2 R137, R137 ;  /* 0x0000008900897308 */ /* 0x000fe20000000800 */
[----:B------:R-:W-:Y:S01]  /*8ae0*/  FMNMX.FTZ R4, R166, R133, !PT ;  /* 0x00000085a6047209 */ /* 0x000fe20007810000 */
[-CC-:B------:R-:W-:Y:S01]  /*8af0*/  FFMA.FTZ R133, R141, R0.reuse, -R3.reuse ;  /* 0x000000008d857223 */ /* 0x180fe20000010803 */
[-CC-:B------:R-:W-:Y:S01]  /*8b00*/  FFMA.FTZ R141, R149, R0.reuse, -R3.reuse ;  /* 0x00000000958d7223 */ /* 0x180fe20000010803 */
[----:B------:R-:W-:Y:S01]  /*8b10*/  FFMA.FTZ R149, R157, R0, -R3 ;  /* 0x000000009d957223 */ /* 0x000fe20000010803 */
[----:B------:R-:W-:-:S03]  /*8b20*/  FMNMX.FTZ R4, R167, R4, !PT ;  /* 0x00000004a7047209 */ /* 0x000fc60007810000 */
[----:B------:R-:W-:Y:S08]  /*8b30*/  MUFU.EX2 R133, R133 ;  /* 0x0000008500857308 */ /* 0x000ff00000000800 */
[----:B------:R-:W-:Y:S08]  /*8b40*/  MUFU.EX2 R141, R141 ;  /* 0x0000008d008d7308 */ /* 0x000ff00000000800 */
[----:B------:R-:W-:Y:S08]  /*8b50*/  MUFU.EX2 R145, R145 ;  /* 0x0000009100917308 */ /* 0x000ff00000000800 */
[----:B------:R-:W-:Y:S08]  /*8b60*/  MUFU.EX2 R149, R149 ;  /* 0x0000009500957308 */ /* 0x000ff00000000800 */
[----:B------:R-:W0:Y:S01]  /*8b70*/  MUFU.EX2 R153, R153 ;  /* 0x0000009900997308 */ /* 0x000e220000000800 */
[----:B------:R-:W-:-:S02]  /*8b80*/  WARPGROUP.DEPBAR.LE gsb0, 0x0 ;  /* 0x00008000000079c5 */ /* 0x000fc40000010000 */
[----:B------:R-:W-:Y:S01]  /*8b90*/  WARPGROUP.ARRIVE ;  /* 0x00000000000079c5 */ /* 0x000fe20000000000 */
[-CC-:B------:R-:W-:Y:S01]  /*8ba0*/  FFMA.FTZ R184, R128, R0.reuse, -R3.reuse ;  /* 0x0000000080b87223 */ /* 0x180fe20000010803 */
[----:B------:R-:W-:-:S04]  /*8bb0*/  FFMA.FTZ R186, R132, R0, -R3 ;  /* 0x0000000084ba7223 */ /* 0x000fc80000010803 */
[----:B------:R-:W-:Y:S01]  /*8bc0*/  HGMMA.64x192x16.F32.BF16 R24, R180, gdesc[UR4].tnspB, R24, gsb0 ;  /* 0x42e00004b4187df0 */ /* 0x000fe20008001818 */
[----:B------:R-:W-:Y:S01]  /*8bd0*/  UIADD3 UR6, UR4, 0x180, URZ ;  /* 0x0000018004067890 */ /* 0x000fe2000fffe03f */
[----:B------:R-:W-:Y:S01]  /*8be0*/  MUFU.EX2 R184, R184 ;  /* 0x000000b800b87308 */ /* 0x000fe20000000800 */
[----:B------:R-:W-:-:S07]  /*8bf0*/  UMOV UR7, 0x40000040 ;  /* 0x4000004000077882 */ /* 0x000fce0000000000 */
[----:B------:R-:W-:Y:S01]  /*8c00*/  MUFU.EX2 R186, R186 ;  /* 0x000000ba00ba7308 */ /* 0x000fe20000000800 */
[----:B------:R-:W-:Y:S02]  /*8c10*/  WARPGROUP.DEPBAR.LE gsb0, 0x0 ;  /* 0x00008000000079c5 */ /* 0x000fe40000010000 */
[----:B------:R-:W-:Y:S01]  /*8c20*/  WARPGROUP.ARRIVE ;  /* 0x00000000000079c5 */ /* 0x000fe20000000000 */
[-CC-:B------:R-:W-:Y:S01]  /*8c30*/  FFMA.FTZ R180, R136, R0.reuse, -R3.reuse ;  /* 0x0000000088b47223 */ /* 0x180fe20000010803 */
[----:B------:R-:W-:-:S05]  /*8c40*/  FFMA.FTZ R182, R140, R0, -R3 ;  /* 0x000000008cb67223 */ /* 0x000fca0000010803 */
        /* <DEDUP_REMOVED lines=12> */
[----:B------:R-:W-:Y:S01]  /*8d10*/  UMOV UR7, 0x40000040 ;  /* 0x4000004000077882 */ /* 0x000fe20000000000 */
[----:B------:R-:W-:-:S06]  /*8d20*/  UMOV UR4, UR36 ;  /* 0x0000002400047c82 */ /* 0x000fcc0008000000 */
[----:B------:R-:W-:Y:S01]  /*8d30*/  MUFU.EX2 R178, R178 ;  /* 0x000000b200b27308 */ /* 0x000fe20000000800 */
[----:B------:R-:W-:Y:S02]  /*8d40*/  WARPGROUP.DEPBAR.LE gsb0, 0x0 ;  /* 0x00008000000079c5 */ /* 0x000fe40000010000 */
[----:B------:R-:W-:Y:S01]  /*8d50*/  WARPGROUP.ARRIVE ;  /* 0x00000000000079c5 */ /* 0x000fe20000000000 */
[----:B------:R-:W1:Y:S01]  /*8d60*/  SHFL.BFLY PT, R173, R4, 0x2, 0x1f ;  /* 0x0c401f0004ad7f89 */ /* 0x000e6200000e0000 */
[-CC-:B------:R-:W-:Y:S01]  /*8d70*/  FFMA.FTZ R172, R152, R0.reuse, -R3.reuse ;  /* 0x0000000098ac7223 */ /* 0x180fe20000010803 */
[----:B------:R-:W-:-:S04]  /*8d80*/  FFMA.FTZ R174, R156, R0, -R3 ;  /* 0x000000009cae7223 */ /* 0x000fc80000010803 */
        /* <DEDUP_REMOVED lines=9> */
[----:B------:R-:W1:Y:S02]  /*8e20*/  MUFU.EX2 R13, R165 ;  /* 0x000000a5000d7308 */ /* 0x000e640000000800 */
[-C--:B------:R-:W-:Y:S01]  /*8e30*/  FMUL.FTZ R3, R3, R0.reuse ;  /* 0x0000000003037220 */ /* 0x080fe20000410000 */
[-CC-:B------:R-:W-:Y:S01]  /*8e40*/  FFMA.FTZ R20, R122, R0.reuse, -R157.reuse ;  /* 0x000000007a147223 */ /* 0x180fe2000001089d */
[-CC-:B------:R-:W-:Y:S01]  /*8e50*/  FFMA.FTZ R189, R123, R0.reuse, -R157.reuse ;  /* 0x000000007bbd7223 */ /* 0x180fe2000001089d */
[-CC-:B------:R-:W-:Y:S01]  /*8e60*/  FFMA.FTZ R191, R126, R0.reuse, -R157.reuse ;  /* 0x000000007ebf7223 */ /* 0x180fe2000001089d */
[----:B------:R-:W-:Y:S02]  /*8e70*/  IMAD.U32 R123, RZ, RZ, UR5 ;  /* 0x00000005ff7b7e24 */ /* 0x000fe4000f8e00ff */
[-CC-:B------:R-:W-:Y:S01]  /*8e80*/  FFMA.FTZ R120, R127, R0.reuse, -R157.reuse ;  /* 0x000000007f787223 */ /* 0x180fe2000001089d */
[----:B------:R-:W-:Y:S01]  /*8e90*/  MUFU.EX2 R3, R3 ;  /* 0x0000000300037308 */ /* 0x000fe20000000800 */
[----:B------:R-:W-:Y:S01]  /*8ea0*/  FFMA.FTZ R185, R130, R0, -R157 ;  /* 0x0000000082b97223 */ /* 0x000fe2000001089d */
[----:B------:R-:W-:-:S02]  /*8eb0*/  @!P1 VIADD R123, R123, 0x30840 ;  /* 0x000308407b7b9836 */ /* 0x000fc40000000000 */
[-CC-:B------:R-:W-:Y:S01]  /*8ec0*/  FFMA.FTZ R122, R131, R0.reuse, -R157.reuse ;  /* 0x00000000837a7223 */ /* 0x180fe2000001089d */
[-CC-:B------:R-:W-:Y:S01]  /*8ed0*/  FFMA.FTZ R187, R134, R0.reuse, -R157.reuse ;  /* 0x0000000086bb7223 */ /* 0x180fe2000001089d */
[-CC-:B------:R-:W-:Y:S01]  /*8ee0*/  FFMA.FTZ R124, R135, R0.reuse, -R157.reuse ;  /* 0x00000000877c7223 */ /* 0x180fe2000001089d */
[-C--:B------:R-:W-:Y:S01]  /*8ef0*/  FFMA.FTZ R181, R138, R0.reuse, -R157 ;  /* 0x000000008ab57223 */ /* 0x080fe2000001089d */
[----:B------:R-:W-:Y:S01]  /*8f00*/  @!P1 PRMT R123, RZ, 0x654, R123 ;  /* 0x00000654ff7b9816 */ /* 0x000fe2000000007b */
        /* <DEDUP_REMOVED lines=15> */
[----:B------:R-:W-:Y:S01]  /*9000*/  IMAD.U32 R127, RZ, RZ, UR10 ;  /* 0x0000000aff7f7e24 */ /* 0x000fe2000f8e00ff */
[----:B------:R-:W4:Y:S01]  /*9010*/  MUFU.EX2 R191, R191 ;  /* 0x000000bf00bf7308 */ /* 0x000f220000000800 */
[-CC-:B------:R-:W-:Y:S01]  /*9020*/  FFMA.FTZ R166, R166, R0.reuse, -R157.reuse ;  /* 0x00000000a6a67223 */ /* 0x180fe2000001089d */
[----:B------:R-:W-:Y:S01]  /*9030*/  FFMA.FTZ R157, R167, R0, -R157 ;  /* 0x00000000a79d7223 */ /* 0x000fe2000001089d */
[----:B------:R-:W-:-:S05]  /*9040*/  @!P1 VIADD R127, R127, 0x30860 ;  /* 0x000308607f7f9836 */ /* 0x000fca0000000000 */
[----:B------:R-:W5:Y:S01]  /*9050*/  MUFU.EX2 R120, R120 ;  /* 0x0000007800787308 */ /* 0x000f620000000800 */
[----:B------:R-:W-:-:S07]  /*9060*/  @!P1 PRMT R127, RZ, 0x654, R127 ;  /* 0x00000654ff7f9816 */ /* 0x000fce000000007f */
[----:B------:R-:W5:Y:S08]  /*9070*/  MUFU.EX2 R185, R185 ;  /* 0x000000b900b97308 */ /* 0x000f700000000800 */
        /* <DEDUP_REMOVED lines=11> */
[----:B------:R-:W5:Y:S01]  /*9130*/  MUFU.EX2 R173, R154 ;  /* 0x0000009a00ad7308 */ /* 0x000f620000000800 */
[----:B------:R-:W-:-:S02]  /*9140*/  WARPGROUP.DEPBAR.LE gsb0, 0x0 ;  /* 0x00008000000079c5 */ /* 0x000fc40000010000 */
[----:B------:R2:W-:Y:S05]  /*9150*/  @!P1 SYNCS.ARRIVE.TRANS64.RED.A1T0 RZ, [R123+URZ], RZ ;  /* 0x000000ff7bff99a7 */ /* 0x0005ea000810043f */
[----:B------:R-:W5:Y:S01]  /*9160*/  MUFU.EX2 R155, R155 ;  /* 0x0000009b009b7308 */ /* 0x000f620000000800 */
[----:B0-----:R-:W-:Y:S02]  /*9170*/  F2FP.BF16.F32.PACK_AB R168, R153, R12 ;  /* 0x0000000c99a8723e */ /* 0x001fe400000010ff */
[----:B-1----:R-:W-:Y:S01]  /*9180*/  F2FP.BF16.F32.PACK_AB R170, R13, R14 ;  /* 0x0000000e0daa723e */ /* 0x002fe200000010ff */
[----:B--2---:R-:W-:Y:S01]  /*9190*/  FFMA.FTZ R123, R2, R10, R15 ;  /* 0x0000000a027b7223 */ /* 0x004fe2000001000f */
[----:B------:R-:W-:-:S03]  /*91a0*/  FFMA.FTZ R10, R3, R7, R20 ;  /* 0x00000007030a7223 */ /* 0x000fc60000010014 */
[----:B------:R-:W0:Y:S01]  /*91b0*/  MUFU.EX2 R175, R158 ;  /* 0x0000009e00af7308 */ /* 0x000e220000000800 */
[----:B------:R1:W-:Y:S01]  /*91c0*/  @!P1 SYNCS.ARRIVE.TRANS64.RED.A1T0 RZ, [R127+URZ], RZ ;  /* 0x000000ff7fff99a7 */ /* 0x0003e2000810043f */
[C---:B------:R-:W-:Y:S01]  /*91d0*/  FADD.FTZ R123, R188.reuse, R123 ;  /* 0x0000007bbc7b7221 */ /* 0x040fe20000010000 */
[----:B---3--:R-:W-:Y:S01]  /*91e0*/  FADD.FTZ R10, R189, R10 ;  /* 0x0000000abd0a7221 */ /* 0x008fe20000010000 */
[----:B------:R-:W-:Y:S02]  /*91f0*/  F2FP.BF16.F32.PACK_AB R188, R188, R15 ;  /* 0x0000000fbcbc723e */ /* 0x000fe400000010ff */
[----:B------:R-:W-:Y:S01]  /*9200*/  FADD.FTZ R132, R190, R123 ;  /* 0x0000007bbe847221 */ /* 0x000fe20000010000 */
[----:B----4-:R-:W-:Y:S01]  /*9210*/  FADD.FTZ R7, R191, R10 ;  /* 0x0000000abf077221 */ /* 0x010fe20000010000 */
[----:B------:R-:W-:Y:S01]  /*9220*/  F2FP.BF16.F32.PACK_AB R189, R189, R20 ;  /* 0x00000014bdbd723e */ /* 0x000fe200000010ff */
[----:B------:R-:W2:Y:S01]  /*9230*/  MUFU.EX2 R159, R159 ;  /* 0x0000009f009f7308 */ /* 0x000ea20000000800 */
[----:B------:R-:W-:Y:S01]  /*9240*/  FADD.FTZ R123, R21, R132 ;  /* 0x00000084157b7221 */ /* 0x000fe20000010000 */
[C---:B-----5:R-:W-:Y:S01]  /*9250*/  FADD.FTZ R10, R120.reuse, R7 ;  /* 0x00000007780a7221 */ /* 0x060fe20000010000 */
[----:B------:R-:W-:-:S02]  /*9260*/  F2FP.BF16.F32.PACK_AB R191, R120, R191 ;  /* 0x000000bf78bf723e */ /* 0x000fc400000010ff */
[----:B------:R-:W-:Y:S01]  /*9270*/  FADD.FTZ R132, R184, R123 ;  /* 0x0000007bb8847221 */ /* 0x000fe20000010000 */
[----:B------:R-:W-:Y:S01]  /*9280*/  FADD.FTZ R7, R185, R10 ;  /* 0x0000000ab9077221 */ /* 0x000fe20000010000 */
[----:B------:R-:W-:Y:S01]  /*9290*/  ISETP.GT.AND P1, PT, R11, UR58, PT ;  /* 0x0000003a0b007c0c */ /* 0x000fe2000bf24270 */
[----:B------:R-:W3:Y:S01]  /*92a0*/  MUFU.EX2 R169, R162 ;  /* 0x000000a200a97308 */ /* 0x000ee20000000800 */
[----:B------:R-:W-:Y:S01]  /*92b0*/  FADD.FTZ R123, R121, R132 ;  /* 0x00000084797b7221 */ /* 0x000fe20000010000 */
[----:B------:R-:W-:Y:S01]  /*92c0*/  FADD.FTZ R10, R122, R7 ;  /* 0x000000077a0a7221 */ /* 0x000fe20000010000 */
[----:B------:R-:W-:Y:S01]  /*92d0*/  F2FP.BF16.F32.PACK_AB R190, R21, R190 ;  /* 0x000000be15be723e */ /* 0x000fe200000010ff */
[----:B------:R-:W-:Y:S02]  /*92e0*/  VIADD R11, R11, 0xffffffff ;  /* 0xffffffff0b0b7836 */ /* 0x000fe40000000000 */
[----:B------:R-:W-:Y:S01]  /*92f0*/  FADD.FTZ R132, R186, R123 ;  /* 0x0000007bba847221 */ /* 0x000fe20000010000 */
[----:B------:R-:W-:Y:S01]  /*9300*/  FADD.FTZ R7, R187, R10 ;  /* 0x0000000abb077221 */ /* 0x000fe20000010000 */
[----:B------:R-:W-:Y:S01]  /*9310*/  F2FP.BF16.F32.PACK_AB R184, R121, R184 ;  /* 0x000000b879b8723e */ /* 0x000fe200000010ff */
[----:B------:R-:W4:Y:S01]  /*9320*/  MUFU.EX2 R163, R163 ;  /* 0x000000a300a37308 */ /* 0x000f220000000800 */
[----:B------:R-:W-:Y:S01]  /*9330*/  FADD.FTZ R123, R125, R132 ;  /* 0x000000847d7b7221 */ /* 0x000fe20000010000 */
[----:B------:R-:W-:Y:S01]  /*9340*/  FADD.FTZ R10, R124, R7 ;  /* 0x000000077c0a7221 */ /* 0x000fe20000010000 */
[----:B------:R-:W-:-:S02]  /*9350*/  F2FP.BF16.F32.PACK_AB R185, R122, R185 ;  /* 0x000000b97ab9723e */ /* 0x000fc400000010ff */
[----:B------:R-:W-:Y:S01]  /*9360*/  FADD.FTZ R132, R180, R123 ;  /* 0x0000007bb4847221 */ /* 0x000fe20000010000 */
[----:B------:R-:W-:Y:S01]  /*9370*/  FADD.FTZ R7, R181, R10 ;  /* 0x0000000ab5077221 */ /* 0x000fe20000010000 */
[----:B------:R-:W-:Y:S01]  /*9380*/  F2FP.BF16.F32.PACK_AB R186, R125, R186 ;  /* 0x000000ba7dba723e */ /* 0x000fe200000010ff */
[----:B------:R-:W5:Y:S01]  /*9390*/  MUFU.EX2 R171, R166 ;  /* 0x000000a600ab7308 */ /* 0x000f620000000800 */
[----:B------:R-:W-:Y:S01]  /*93a0*/  FADD.FTZ R15, R129, R132 ;  /* 0x00000084810f7221 */ /* 0x000fe20000010000 */
[----:B------:R-:W-:Y:S01]  /*93b0*/  FADD.FTZ R10, R126, R7 ;  /* 0x000000077e0a7221 */ /* 0x000fe20000010000 */
[----:B------:R-:W-:Y:S02]  /*93c0*/  F2FP.BF16.F32.PACK_AB R187, R124, R187 ;  /* 0x000000bb7cbb723e */ /* 0x000fe400000010ff */
[----:B------:R-:W-:Y:S01]  /*93d0*/  FADD.FTZ R132, R182, R15 ;  /* 0x0000000fb6847221 */ /* 0x000fe20000010000 */
[----:B------:R-:W-:Y:S01]  /*93e0*/  FADD.FTZ R7, R183, R10 ;  /* 0x0000000ab7077221 */ /* 0x000fe20000010000 */
[----:B------:R-:W-:Y:S01]  /*93f0*/  F2FP.BF16.F32.PACK_AB R180, R129, R180 ;  /* 0x000000b481b4723e */ /* 0x000fe200000010ff */
[----:B------:R-:W1:Y:S01]  /*9400*/  MUFU.EX2 R120, R157 ;  /* 0x0000009d00787308 */ /* 0x000e620000000800 */
        /* <DEDUP_REMOVED lines=22> */
[----:B0-----:R-:W-:Y:S01]  /*9570*/  FADD.FTZ R10, R175, R10 ;  /* 0x0000000aaf0a7221 */ /* 0x001fe20000010000 */
[----:B------:R-:W-:Y:S02]  /*9580*/  F2FP.BF16.F32.PACK_AB R172, R145, R172 ;  /* 0x000000ac91ac723e */ /* 0x000fe400000010ff */
[----:B------:R-:W-:Y:S01]  /*9590*/  FADD.FTZ R7, R149, R20 ;  /* 0x0000001495077221 */ /* 0x000fe20000010000 */
[----:B--2---:R-:W-:Y:S01]  /*95a0*/  FADD.FTZ R10, R159, R10 ;  /* 0x0000000a9f0a7221 */ /* 0x004fe20000010000 */
[----:B------:R-:W-:Y:S02]  /*95b0*/  F2FP.BF16.F32.PACK_AB R173, R155, R173 ;  /* 0x000000ad9bad723e */ /* 0x000fe400000010ff */
[----:B------:R-:W-:Y:S01]  /*95c0*/  FADD.FTZ R20, R12, R7 ;  /* 0x000000070c147221 */ /* 0x000fe20000010000 */
[----:B---3--:R-:W-:Y:S01]  /*95d0*/  FADD.FTZ R10, R169, R10 ;  /* 0x0000000aa90a7221 */ /* 0x008fe20000010000 */
[----:B------:R-:W-:-:S02]  /*95e0*/  F2FP.BF16.F32.PACK_AB R174, R149, R174 ;  /* 0x000000ae95ae723e */ /* 0x000fc400000010ff */
[----:B------:R-:W-:Y:S01]  /*95f0*/  FADD.FTZ R7, R153, R20 ;  /* 0x0000001499077221 */ /* 0x000fe20000010000 */
[----:B----4-:R-:W-:Y:S01]  /*9600*/  FADD.FTZ R10, R163, R10 ;  /* 0x0000000aa30a7221 */ /* 0x010fe20000010000 */
[----:B------:R-:W-:Y:S02]  /*9610*/  F2FP.BF16.F32.PACK_AB R175, R159, R175 ;  /* 0x000000af9faf723e */ /* 0x000fe400000010ff */
[----:B------:R-:W-:Y:S01]  /*9620*/  FADD.FTZ R12, R14, R7 ;  /* 0x000000070e0c7221 */ /* 0x000fe20000010000 */
[----:B-----5:R-:W-:Y:S01]  /*9630*/  FADD.FTZ R7, R171, R10 ;  /* 0x0000000aab077221 */ /* 0x020fe20000010000 */
[----:B------:R-:W-:Y:S02]  /*9640*/  F2FP.BF16.F32.PACK_AB R169, R163, R169 ;  /* 0x000000a9a3a9723e */ /* 0x000fe400000010ff */
[----:B------:R-:W-:Y:S01]  /*9650*/  FADD.FTZ R10, R13, R12 ;  /* 0x0000000c0d0a7221 */ /* 0x000fe20000010000 */
[C---:B-1----:R-:W-:Y:S01]  /*9660*/  FADD.FTZ R7, R120.reuse, R7 ;  /* 0x0000000778077221 */ /* 0x042fe20000010000 */
[----:B------:R-:W-:Y:S01]  /*9670*/  F2FP.BF16.F32.PACK_AB R171, R120, R171 ;  /* 0x000000ab78ab723e */ /* 0x000fe200000010ff */
[----:B------:R-:W-:-:S02]  /*9680*/  IMAD.MOV.U32 R13, RZ, RZ, R4 ;  /* 0x000000ffff0d7224 */ /* 0x000fc400078e0004 */
[----:B------:R-:W-:Y:S01]  /*9690*/  IMAD.MOV.U32 R12, RZ, RZ, R5 ;  /* 0x000000ffff0c7224 */ /* 0x000fe200078e0005 */
[----:B------:R-:W-:Y:S06]  /*96a0*/  @P1 BRA `(.L_x_3963) ;  /* 0xffffffe0009c1947 */ /* 0x000fec000383ffff */
.L_x_3954:
        /* <DEDUP_REMOVED lines=13> */
.L_x_3981:
[----:B------:R-:W-:-:S04]  /*9780*/  UIADD3 UR5, UR4, 0x1, URZ ;  /* 0x0000000104057890 */ /* 0x000fc8000fffe03f */
[----:B------:R-:W-:-:S04]  /*9790*/  UISETP.NE.AND UP1, UPT, UR5, 0x2, UPT ;  /* 0x000000020500788c */ /* 0x000fc8000bf25270 */
[----:B------:R-:W-:Y:S02]  /*97a0*/  USEL UR37, URZ, 0x1, UP1 ;  /* 0x000000013f257887 */ /* 0x000fe40008800000 */
[----:B------:R-:W-:Y:S02]  /*97b0*/  USEL UR36, UR5, URZ, UP1 ;  /* 0x0000003f05247287 */ /* 0x000fe40008800000 */
[----:B------:R-:W-:Y:S01]  /*97c0*/  ULOP3.LUT UR37, UR7, UR37, URZ, 0x3c, !UPT ;  /* 0x0000002507257292 */ /* 0x000fe2000f8e3c3f */
[----:B------:R-:W-:Y:S11]  /*97d0*/  @!P0 BRA `(.L_x_3965) ;  /* 0x0000000000048947 */ /* 0x000ff60003800000 */
[----:B------:R-:W-:Y:S01]  /*97e0*/  BPT.TRAP 0x1 ;  /* 0x000000040000795c */ /* 0x000fe20000300000 */
.L_x_3965:
[----:B------:R-:W-:Y:S01]  /*97f0*/  ULEA UR5, UR36, UR38, 0x3 ;  /* 0x0000002624057291 */ /* 0x000fe2000f8e183f */
[----:B------:R-:W-:-:S05]  /*9800*/  IMAD.U32 R0, RZ, RZ, UR37 ;  /* 0x00000025ff007e24 */ /* 0x000fca000f8e00ff */
[----:B------:R-:W-:-:S04]  /*9810*/  SHF.L.U32 R0, R0, 0x1f, RZ ;  /* 0x0000001f00007819 */ /* 0x000fc800000006ff */
[----:B------:R0:W1:Y:S01]  /*9820*/  SYNCS.PHASECHK.TRANS64.TRYWAIT P1, [UR5+0x30830], R0 ;  /* 0x03083000ff0075a7 */ /* 0x0000620008020145 */
[----:B------:R-:W-:Y:S05]  /*9830*/  @!P0 BRA `(.L_x_3966) ;  /* 0x0000000000048947 */ /* 0x000fea0003800000 */
[----:B------:R-:W-:Y:S01]  /*9840*/  BPT.TRAP 0x1 ;  /* 0x000000040000795c */ /* 0x000fe20000300000 */
.L_x_3966:
[----:B-1----:R-:W-:Y:S05]  /*9850*/  @P1 BRA `(.L_x_3967) ;  /* 0x0000000000081947 */ /* 0x002fea0003800000 */
[----:B------:R-:W1:Y:S02]  /*9860*/  SYNCS.PHASECHK.TRANS64.TRYWAIT P1, [UR5+0x30830], R0 ;  /* 0x03083000ff0075a7 */ /* 0x000e640008020145 */
[----:B-1----:R-:W-:Y:S05]  /*9870*/  @!P1 BRA `(.L_x_3968) ;  /* 0x000000bc002c9947 */ /* 0x002fea0003800000 */
.L_x_3967:
        /* <DEDUP_REMOVED lines=163> */
.L_x_3969:
[----:B------:R-:W-:Y:S01]  /*a2b0*/  ULEA UR10, UR4, UR38, 0x3 ;  /* 0x00000026040a7291 */ /* 0x000fe2000f8e183f */
[----:B01----:R-:W-:-:S05]  /*a2c0*/  IMAD.U32 R0, RZ, RZ, UR7 ;  /* 0x00000007ff007e24 */ /* 0x003fca000f8e00ff */
[----:B------:R-:W-:-:S04]  /*a2d0*/  SHF.L.U32 R0, R0, 0x1f, RZ ;  /* 0x0000001f00007819 */ /* 0x000fc800000006ff */
[----:B------:R0:W1:Y:S01]  /*a2e0*/  SYNCS.PHASECHK.TRANS64.TRYWAIT P1, [UR10+0x30850], R0 ;  /* 0x03085000ff0075a7 */ /* 0x000062000802014a */
[----:B------:R-:W-:Y:S05]  /*a2f0*/  @!P0 BRA `(.L_x_3970) ;  /* 0x0000000000048947 */ /* 0x000fea0003800000 */
[----:B------:R-:W-:Y:S01]  /*a300*/  BPT.TRAP 0x1 ;  /* 0x000000040000795c */ /* 0x000fe20000300000 */
.L_x_3970:
[----:B-1----:R-:W-:Y:S05]  /*a310*/  @P1 BRA `(.L_x_3971) ;  /* 0x0000000000081947 */ /* 0x002fea0003800000 */
[----:B------:R-:W1:Y:S02]  /*a320*/  SYNCS.PHASECHK.TRANS64.TRYWAIT P1, [UR10+0x30850], R0 ;  /* 0x03085000ff0075a7 */ /* 0x000e64000802014a */
[----:B-1----:R-:W-:Y:S05]  /*a330*/  @!P1 BRA `(.L_x_3972) ;  /* 0x000000b000949947 */ /* 0x002fea0003800000 */
.L_x_3971:
        /* <DEDUP_REMOVED lines=11> */
[----:B------:R-:W-:Y:S02]  /*a3f0*/  UIMAD UR4, UR4, 0x900, UR6 ;  /* 0x00000900040478a4 */ /* 0x000fe4000f8e0206 */
[----:B------:R-:W-:-:S04]  /*a400*/  IMAD.IADD R3, R2, 0x1, -R17 ;  /* 0x0000000102037824 */ /* 0x000fc800078e0a11 */
[----:B------:R-:W-:Y:S01]  /*a410*/  IMAD R3, R18, -0x2, R3 ;  /* 0xfffffffe12037824 */ /* 0x000fe200078e0203 */
        /* <DEDUP_REMOVED lines=8> */
[----:B------:R-:W-:Y:S01]  /*a4a0*/  WARPGROUP.ARRIVE ;  /* 0x00000000000079c5 */ /* 0x000fe20000000000 */
[----:B------:R-:W-:-:S04]  /*a4b0*/  VIADD R189, R3, UR11 ;  /* 0x0000000b03bd7c36 */ /* 0x000fc80008000000 */
[----:B------:R-:W-:Y:S01]  /*a4c0*/  IMAD.IADD R2, R6, 0x1, R189 ;  /* 0x0000000106027824 */ /* 0x000fe200078e02bd */
        /* <DEDUP_REMOVED lines=18> */
[----:B------:R-:W-:-:S06]  /*a5f0*/  ULOP3.LUT UR4, URZ, UR59, URZ, 0x33, !UPT ;  /* 0x0000003b3f047292 */ /* 0x000fcc000f8e333f */
[----:B------:R-:W-:-:S04]  /*a600*/  VIADD R191, R3, UR4 ;  /* 0x0000000403bf7c36 */ /* 0x000fc80008000000 */
[----:B------:R-:W-:Y:S01]  /*a610*/  IMAD.IADD R4, R6, 0x1, R191 ;  /* 0x0000000106047824 */ /* 0x000fe200078e02bf */
[----:B------:R-:W-:Y:S02]  /*a620*/  WARPGROUP.DEPBAR.LE gsb0, 0x0 ;  /* 0x00008000000079c5 */ /* 0x000fe40000010000 */
[----:B------:R-:W-:-:S06]  /*a630*/  WARPGROUP.ARRIVE ;  /* 0x00000000000079c5 */ /* 0x000fcc0000000000 */
[----:B------:R-:W-:Y:S03]  /*a640*/  HGMMA.64x192x16.F32.BF16 R24, R168, gdesc[UR4].tnspB, R24, gsb0 ;  /* 0x42e00004a8187df0 */ /* 0x000fe60008001818 */
[----:B------:R-:W-:Y:S02]  /*a650*/  WARPGROUP.DEPBAR.LE gsb0, 0x0 ;  /* 0x00008000000079c5 */ /* 0x000fe40000010000 */
[----:B------:R0:W-:Y:S01]  /*a660*/  @!P1 SYNCS.ARRIVE.TRANS64.RED.A1T0 RZ, [R0+URZ], RZ ;  /* 0x000000ff00ff99a7 */ /* 0x0001e2000810043f */
[----:B------:R-:W-:Y:S01]  /*a670*/  PLOP3.LUT P1, PT, PT, PT, UP0, 0x40, 0x0 ;  /* 0x000000000000781c */ /* 0x000fe20003f2e808 */
[----:B0-----:R-:W-:-:S12]  /*a680*/  IMAD R0, R18, -0x2, R5 ;  /* 0xfffffffe12007824 */ /* 0x001fd800078e0205 */
[----:B------:R-:W-:Y:S05]  /*a690*/  @P1 BRA `(.L_x_3973) ;  /* 0x0000000000581947 */ /* 0x000fea0003800000 */
[----:B------:R-:W-:Y:S01]  /*a6a0*/  ISETP.GT.AND P1, PT, R13, -0x1, PT ;  /* 0xffffffff0d00780c */ /* 0x000fe20003f24270 */
[----:B------:R-:W-:-:S12]  /*a6b0*/  BSSY B0, `(.L_x_3974) ;  /* 0x0000011000007945 */ /* 0x000fd80003800000 */
[----:B------:R-:W-:Y:S05]  /*a6c0*/  @P1 BRA `(.L_x_3975) ;  /* 0x0000000000241947 */ /* 0x000fea0003800000 */
[----:B------:R-:W-:Y:S01]  /*a6d0*/  IMAD.U32 R168, RZ, RZ, UR58 ;  /* 0x0000003affa87e24 */ /* 0x000fe2000f8e00ff */
[----:B------:R-:W-:-:S04]  /*a6e0*/  IADD3 R3, R6, R16, -R17 ;  /* 0x0000001006037210 */ /* 0x000fc80007ffe811 */
[----:B------:R-:W-:Y:S02]  /*a6f0*/  ISETP.NE.AND P1, PT, R168, 0x1, PT ;  /* 0x00000001a800780c */ /* 0x000fe40003f25270 */
[----:B------:R-:W-:-:S11]  /*a700*/  LOP3.LUT R3, RZ, R3, RZ, 0x33, !PT ;  /* 0x00000003ff037212 */ /* 0x000fd600078e33ff */
[----:B------:R-:W0:Y:S02]  /*a710*/  @P1 LDC.64 R170, c[0x0][0x9e8] ;  /* 0x00027a00ffaa1b82 */ /* 0x000e240000000a00 */
[----:B0-----:R-:W-:-:S05]  /*a720*/  @P1 IMAD.HI.U32 R20, R3, R170, RZ ;  /* 0x000000aa03141227 */ /* 0x001fca00078e00ff */
[----:B------:R-:W-:-:S04]  /*a730*/  @P1 SHF.R.U32.HI R3, RZ, R171, R20 ;  /* 0x000000abff031219 */ /* 0x000fc80000011614 */
[----:B------:R-:W-:Y:S01]  /*a740*/  LOP3.LUT R3, RZ, R3, RZ, 0x33, !PT ;  /* 0x00000003ff037212 */ /* 0x000fe200078e33ff */
[----:B------:R-:W-:Y:S06]  /*a750*/  BRA `(.L_x_3976) ;  /* 0x0000000000187947 */ /* 0x000fec0003800000 */
.L_x_3975:
[----:B------:R-:W-:Y:S02]  /*a760*/  IMAD.U32 R168, RZ, RZ, UR58 ;  /* 0x0000003affa87e24 */ /* 0x000fe4000f8e00ff */
[----:B------:R-:W-:-:S03]  /*a770*/  IMAD.MOV.U32 R3, RZ, RZ, R13 ;  /* 0x000000ffff037224 */ /* 0x000fc600078e000d */
[----:B------:R-:W-:-:S13]  /*a780*/  ISETP.NE.AND P1, PT, R168, 0x1, PT ;  /* 0x00000001a800780c */ /* 0x000fda0003f25270 */
[----:B------:R-:W0:Y:S02]  /*a790*/  @P1 LDC.64 R170, c[0x0][0x9e8] ;  /* 0x00027a00ffaa1b82 */ /* 0x000e240000000a00 */
[----:B0-----:R-:W-:-:S05]  /*a7a0*/  @P1 IMAD.HI.U32 R20, R13, R170, RZ ;  /* 0x000000aa0d141227 */ /* 0x001fca00078e00ff */
[----:B------:R-:W-:-:S07]  /*a7b0*/  @P1 SHF.R.U32.HI R3, RZ, R171, R20 ;  /* 0x000000abff031219 */ /* 0x000fce0000011614 */
.L_x_3976:
[----:B------:R-:W-:Y:S05]  /*a7c0*/  BSYNC B0 ;  /* 0x0000000000007941 */ /* 0x000fea0003800000 */
.L_x_3974:
[----:B------:R-:W-:-:S05]  /*a7d0*/  IMAD R3, R3, R168, R0 ;  /* 0x000000a803037224 */ /* 0x000fca00078e0200 */
[----:B------:R-:W-:Y:S02]  /*a7e0*/  VIADDMNMX R2, R3, R168, R2, PT ;  /* 0x000000a803027246 */ /* 0x000fe40003800102 */
[----:B------:R-:W-:-:S07]  /*a7f0*/  VIMNMX R4, R4, R3, !PT ;  /* 0x0000000304047248 */ /* 0x000fce0007fe0100 */
.L_x_3973:
        /* <DEDUP_REMOVED lines=113> */
[----:B------:R-:W-:-:S04]  /*af10*/  ISETP.GT.AND P6, PT, R4, 0x59, !P6 ;  /* 0x000000590400780c */ /* 0x000fc800077c4270 */
[----:B------:R-:W-:Y:S02]  /*af20*/  ISETP.LT.OR P6, PT, R2, 0x5a, P6 ;  /* 0x0000005a0200780c */ /* 0x000fe400037c1670 */
[----:B------:R-:W-:Y:S02]  /*af30*/  IADD3 R2, R189, 0x8, R6 ;  /* 0x00000008bd027810 */ /* 0x000fe40007ffe006 */
        /* <DEDUP_REMOVED lines=14> */
.L_x_3979:
[----:B------:R-:W-:Y:S02]  /*b020*/  IMAD.U32 R124, RZ, RZ, UR58 ;  /* 0x0000003aff7c7e24 */ /* 0x000fe4000f8e00ff */
[----:B------:R-:W-:-:S03]  /*b030*/  IMAD.MOV.U32 R189, RZ, RZ, R21 ;  /* 0x000000ffffbd7224 */ /* 0x000fc600078e0015 */
[----:B------:R-:W-:-:S13]  /*b040*/  ISETP.NE.AND P6, PT, R124, 0x1, PT ;  /* 0x000000017c00780c */ /* 0x000fda0003fc5270 */
[----:B------:R-:W0:Y:S02]  /*b050*/  @P6 LDC.64 R4, c[0x0][0x9e8] ;  /* 0x00027a00ff046b82 */ /* 0x000e240000000a00 */
[----:B0-----:R-:W-:-:S05]  /*b060*/  @P6 IMAD.HI.U32 R4, R21, R4, RZ ;  /* 0x0000000415046227 */ /* 0x001fca00078e00ff */
[----:B------:R-:W-:-:S07]  /*b070*/  @P6 SHF.R.U32.HI R189, RZ, R5, R4 ;  /* 0x00000005ffbd6219 */ /* 0x000fce0000011604 */
.L_x_3980:
[----:B------:R-:W-:Y:S05]  /*b080*/  BSYNC B0 ;  /* 0x0000000000007941 */ /* 0x000fea0003800000 */
.L_x_3978:
[----:B------:R-:W-:-:S05]  /*b090*/  IMAD R5, R189, R124, R0 ;  /* 0x0000007cbd057224 */ /* 0x000fca00078e0200 */
[----:B------:R-:W-:Y:S02]  /*b0a0*/  VIADDMNMX R2, R5, R124, R2, PT ;  /* 0x0000007c05027246 */ /* 0x000fe40003800102 */
[----:B------:R-:W-:-:S07]  /*b0b0*/  VIMNMX R20, R20, R5, !PT ;  /* 0x0000000514147248 */ /* 0x000fce0007fe0100 */
.L_x_3977:
[C---:B------:R-:W-:Y:S01]  /*b0c0*/  ISETP.GT.AND P1, PT, R20.reuse, 0x1, !P1 ;  /* 0x000000011400780c */ /* 0x040fe20004f24270 */
[----:B------:R-:W-:Y:S01]  /*b0d0*/  UMOV UR7, UR37 ;  /* 0x0000002500077c82 */ /* 0x000fe20008000000 */
[----:B------:R-:W-:Y:S02]  /*b0e0*/  ISETP.GT.AND P2, PT, R20, 0x8, !P2 ;  /* 0x000000081400780c */ /* 0x000fe40005744270 */
        /* <DEDUP_REMOVED lines=30> */
[----:B------:R-:W-:Y:S01]  /*b2d0*/  FSEL R191, R134, -INF , !P1 ;  /* 0xff80000086bf7808 */ /* 0x000fe20004800000 */
[----:B------:R-:W-:Y:S01]  /*b2e0*/  IMAD.U32 R134, RZ, RZ, UR10 ;  /* 0x0000000aff867e24 */ /* 0x000fe2000f8e00ff */
        /* <DEDUP_REMOVED lines=59> */
[----:B------:R-:W-:Y:S02]  /*b6a0*/  ISETP.LT.OR P1, PT, R2, 0x3a, P1 ;  /* 0x0000003a0200780c */ /* 0x000fe40000f21670 */
[----:B------:R-:W-:-:S02]  /*b6b0*/  R2UR UR4, R192 ;  /* 0x00000000c00472ca */ /* 0x000fc400000e0000 */
        /* <DEDUP_REMOVED lines=44> */
[----:B------:R-:W-:Y:S01]  /*b980*/  MUFU.EX2 R188, R188 ;  /* 0x000000bc00bc7308 */ /* 0x000fe20000000800 */
[----:B------:R-:W-:Y:S01]  /*b990*/  FMNMX.FTZ R4, R191, R4, !PT ;  /* 0x00000004bf047209 */ /* 0x000fe20007810000 */
[-CC-:B------:R-:W-:Y:S01]  /*b9a0*/  FFMA.FTZ R173, R173, R0.reuse, -R120.reuse ;  /* 0x00000000adad7223 */ /* 0x180fe20000010878 */
[----:B------:R-:W-:Y:S01]  /*b9b0*/  FSEL R149, R5, RZ, P1 ;  /* 0x000000ff05957208 */ /* 0x000fe20000800000 */
[--C-:B------:R-:W-:Y:S01]  /*b9c0*/  FFMA.FTZ R184, R183, R0, -R120.reuse ;  /* 0x00000000b7b87223 */ /* 0x100fe20000010878 */
[----:B------:R-:W-:Y:S01]  /*b9d0*/  FMNMX.FTZ R4, R209, R4, !PT ;  /* 0x00000004d1047209 */ /* 0x000fe20007810000 */
[-CC-:B------:R-:W-:Y:S01]  /*b9e0*/  FFMA.FTZ R175, R175, R0.reuse, -R120.reuse ;  /* 0x00000000afaf7223 */ /* 0x180fe20000010878 */
[----:B------:R-:W-:Y:S01]  /*b9f0*/  FFMA.FTZ R172, R125, R0, -R120 ;  /* 0x000000007dac7223 */ /* 0x000fe20000010878 */
[----:B------:R-:W-:Y:S01]  /*ba00*/  FADD.FTZ R149, -R149, R14 ;  /* 0x0000000e95957221 */ /* 0x000fe20000010100 */
[----:B------:R-:W-:Y:S01]  /*ba10*/  FMNMX.FTZ R4, R193, R4, !PT ;  /* 0x00000004c1047209 */ /* 0x000fe20007810000 */
[----:B------:R-:W-:Y:S01]  /*ba20*/  MUFU.EX2 R217, R217 ;  /* 0x000000d900d97308 */ /* 0x000fe20000000800 */
[-CC-:B------:R-:W-:Y:S01]  /*ba30*/  FFMA.FTZ R177, R177, R0.reuse, -R120.reuse ;  /* 0x00000000b1b17223 */ /* 0x180fe20000010878 */
[----:B------:R-:W-:Y:S01]  /*ba40*/  FMUL.FTZ R2, R149, R0 ;  /* 0x0000000095027220 */ /* 0x000fe20000410000 */
        /* <DEDUP_REMOVED lines=13> */
[----:B------:R-:W1:Y:S01]  /*bb20*/  MUFU.EX2 R190, R190 ;  /* 0x000000be00be7308 */ /* 0x000e620000000800 */
[-CC-:B------:R-:W-:Y:S01]  /*bb30*/  FFMA.FTZ R129, R157, R0.reuse, -R120.reuse ;  /* 0x000000009d817223 */ /* 0x180fe20000010878 */
[--C-:B------:R-:W-:Y:S01]  /*bb40*/  FFMA.FTZ R133, R161, R0, -R120.reuse ;  /* 0x00000000a1857223 */ /* 0x100fe20000010878 */
[----:B------:R-:W-:Y:S01]  /*bb50*/  FMNMX.FTZ R4, R147, R4, !PT ;  /* 0x0000000493047209 */ /* 0x000fe20007810000 */
[----:B------:R-:W-:Y:S01]  /*bb60*/  FFMA.FTZ R137, R165, R0, -R120 ;  /* 0x00000000a5897223 */ /* 0x000fe20000010878 */
[----:B------:R-:W-:-:S02]  /*bb70*/  LOP3.LUT P6, RZ, R194, 0x7f, RZ, 0xc0, !PT ;  /* 0x0000007fc2ff7812 */ /* 0x000fc400078cc0ff */
[----:B------:R-:W-:Y:S01]  /*bb80*/  FMNMX.FTZ R4, R131, R4, !PT ;  /* 0x0000000483047209 */ /* 0x000fe20007810000 */
[----:B------:R-:W2:Y:S03]  /*bb90*/  MUFU.EX2 R173, R173 ;  /* 0x000000ad00ad7308 */ /* 0x000ea60000000800 */
[----:B------:R-:W-:-:S04]  /*bba0*/  FMNMX.FTZ R4, R151, R4, !PT ;  /* 0x0000000497047209 */ /* 0x000fc80007810000 */
[----:B------:R-:W-:Y:S01]  /*bbb0*/  FMNMX.FTZ R4, R127, R4, !PT ;  /* 0x000000047f047209 */ /* 0x000fe20007810000 */
[----:B------:R-:W3:Y:S03]  /*bbc0*/  MUFU.EX2 R184, R184 ;  /* 0x000000b800b87308 */ /* 0x000ee60000000800 */
[----:B------:R-:W-:-:S04]  /*bbd0*/  FMNMX.FTZ R4, R155, R4, !PT ;  /* 0x000000049b047209 */ /* 0x000fc80007810000 */
[----:B------:R-:W-:Y:S01]  /*bbe0*/  FMNMX.FTZ R4, R123, R4, !PT ;  /* 0x000000047b047209 */ /* 0x000fe20007810000 */
[----:B------:R4:W-:Y:S03]  /*bbf0*/  MUFU.EX2 R163, R20 ;  /* 0x0000001400a37308 */ /* 0x0009e60000000800 */
[----:B------:R-:W-:-:S04]  /*bc00*/  FMNMX.FTZ R4, R159, R4, !PT ;  /* 0x000000049f047209 */ /* 0x000fc80007810000 */
[----:B------:R-:W-:Y:S01]  /*bc10*/  FMNMX.FTZ R4, R179, R4, !PT ;  /* 0x00000004b3047209 */ /* 0x000fe20007810000 */
[----:B------:R-:W-:Y:S03]  /*bc20*/  MUFU.EX2 R175, R175 ;  /* 0x000000af00af7308 */ /* 0x000fe60000000800 */
[----:B------:R-:W-:-:S04]  /*bc30*/  FMNMX.FTZ R4, R171, R4, !PT ;  /* 0x00000004ab047209 */ /* 0x000fc80007810000 */
[----:B------:R-:W-:Y:S01]  /*bc40*/  FMNMX.FTZ R4, R181, R4, !PT ;  /* 0x00000004b5047209 */ /* 0x000fe20007810000 */
[----:B------:R-:W-:Y:S03]  /*bc50*/  MUFU.EX2 R186, R186 ;  /* 0x000000ba00ba7308 */ /* 0x000fe60000000800 */
[----:B------:R-:W-:-:S05]  /*bc60*/  FMNMX.FTZ R4, R167, R4, !PT ;  /* 0x00000004a7047209 */ /* 0x000fca0007810000 */
[----:B------:R-:W5:Y:S01]  /*bc70*/  SHFL.BFLY PT, R3, R4, 0x2, 0x1f ;  /* 0x0c401f0004037f89 */ /* 0x000f6200000e0000 */
[----:B------:R-:W-:Y:S08]  /*bc80*/  MUFU.EX2 R177, R177 ;  /* 0x000000b100b17308 */ /* 0x000ff00000000800 */
[----:B------:R-:W-:Y:S08]  /*bc90*/  MUFU.EX2 R180, R180 ;  /* 0x000000b400b47308 */ /* 0x000ff00000000800 */
        /* <DEDUP_REMOVED lines=9> */
[CC--:B------:R-:W-:Y:S02]  /*bd30*/  FMUL.FTZ R122, R4.reuse, R0.reuse ;  /* 0x00000000047a7220 */ /* 0x0c0fe40000410000 */
[----:B------:R-:W-:Y:S01]  /*bd40*/  MUFU.EX2 R121, R121 ;  /* 0x0000007900797308 */ /* 0x000fe20000000800 */
[----:B------:R-:W-:Y:S02]  /*bd50*/  FSEL R3, R4, RZ, P1 ;  /* 0x000000ff04037208 */ /* 0x000fe40000800000 */
[----:B------:R-:W-:Y:S02]  /*bd60*/  FSEL R122, R122, RZ, P1 ;  /* 0x000000ff7a7a7208 */ /* 0x000fe40000800000 */
[----:B------:R-:W-:Y:S01]  /*bd70*/  ISETP.GT.AND P1, PT, R11, UR4, PT ;  /* 0x000000040b007c0c */ /* 0x000fe2000bf24270 */
[----:B------:R-:W-:Y:S02]  /*bd80*/  FADD.FTZ R3, -R3, R12 ;  /* 0x0000000c03037221 */ /* 0x000fe40000010100 */
[----:B------:R-:W-:Y:S01]  /*bd90*/  MUFU.EX2 R172, R172 ;  /* 0x000000ac00ac7308 */ /* 0x000fe20000000800 */
[-CC-:B------:R-:W-:Y:S01]  /*bda0*/  FFMA.FTZ R14, R219, R0.reuse, -R122.reuse ;  /* 0x00000000db0e7223 */ /* 0x180fe2000001087a */
[-CC-:B------:R-:W-:Y:S01]  /*bdb0*/  FFMA.FTZ R149, R215, R0.reuse, -R122.reuse ;  /* 0x00000000d7957223 */ /* 0x180fe2000001087a */
[-C--:B------:R-:W-:Y:S01]  /*bdc0*/  FMUL.FTZ R3, R3, R0.reuse ;  /* 0x0000000003037220 */ /* 0x080fe20000410000 */
[--C-:B------:R-:W-:Y:S01]  /*bdd0*/  FFMA.FTZ R183, R139, R0, -R122.reuse ;  /* 0x000000008bb77223 */ /* 0x100fe2000001087a */
[----:B0-----:R-:W-:Y:S01]  /*bde0*/  FFMA.FTZ R139, R2, R10, R217 ;  /* 0x0000000a028b7223 */ /* 0x001fe200000100d9 */
[-CC-:B----4-:R-:W-:Y:S01]  /*bdf0*/  FFMA.FTZ R20, R189, R0.reuse, -R122.reuse ;  /* 0x00000000bd147223 */ /* 0x190fe2000001087a */
[-CC-:B------:R-:W-:Y:S01]  /*be00*/  FFMA.FTZ R153, R213, R0.reuse, -R122.reuse ;  /* 0x00000000d5997223 */ /* 0x180fe2000001087a */
[----:B------:R-:W-:Y:S01]  /*be10*/  MUFU.EX2 R14, R14 ;  /* 0x0000000e000e7308 */ /* 0x000fe20000000800 */
[----:B------:R-:W-:Y:S01]  /*be20*/  FADD.FTZ R139, R188, R139 ;  /* 0x0000008bbc8b7221 */ /* 0x000fe20000010000 */
[-CC-:B------:R-:W-:Y:S01]  /*be30*/  FFMA.FTZ R185, R195, R0.reuse, -R122.reuse ;  /* 0x00000000c3b97223 */ /* 0x180fe2000001087a */
[-CC-:B------:R-:W-:Y:S01]  /*be40*/  FFMA.FTZ R120, R211, R0.reuse, -R122.reuse ;  /* 0x00000000d3787223 */ /* 0x180fe2000001087a */
[-CC-:B------:R-:W-:Y:S01]  /*be50*/  FFMA.FTZ R143, R143, R0.reuse, -R122.reuse ;  /* 0x000000008f8f7223 */ /* 0x180fe2000001087a */
[----:B-1----:R-:W-:Y:S01]  /*be60*/  FADD.FTZ R10, R190, R139 ;  /* 0x0000008bbe0a7221 */ /* 0x002fe20000010000 */
[-CC-:B------:R-:W-:Y:S01]  /*be70*/  FFMA.FTZ R187, R191, R0.reuse, -R122.reuse ;  /* 0x00000000bfbb7223 */ /* 0x180fe2000001087a */
[-C--:B------:R-:W-:Y:S01]  /*be80*/  FFMA.FTZ R124, R209, R0.reuse, -R122 ;  /* 0x00000000d17c7223 */ /* 0x080fe2000001087a */
[----:B------:R-:W0:Y:S01]  /*be90*/  MUFU.EX2 R3, R3 ;  /* 0x0000000300037308 */ /* 0x000e220000000800 */
[----:B--2---:R-:W-:Y:S01]  /*bea0*/  FADD.FTZ R139, R173, R10 ;  /* 0x0000000aad8b7221 */ /* 0x004fe20000010000 */
[-CC-:B------:R-:W-:Y:S01]  /*beb0*/  FFMA.FTZ R126, R193, R0.reuse, -R122.reuse ;  /* 0x00000000c17e7223 */ /* 0x180fe2000001087a */
[-CC-:B------:R-:W-:Y:S01]  /*bec0*/  FFMA.FTZ R131, R131, R0.reuse, -R122.reuse ;  /* 0x0000000083837223 */ /* 0x180fe2000001087a */
[-CC-:B------:R-:W-:Y:S01]  /*bed0*/  FFMA.FTZ R157, R207, R0.reuse, -R122.reuse ;  /* 0x00000000cf9d7223 */ /* 0x180fe2000001087a */
[----:B---3--:R-:W-:Y:S01]  /*bee0*/  FADD.FTZ R130, R184, R139 ;  /* 0x0000008bb8827221 */ /* 0x008fe20000010000 */
[-CC-:B------:R-:W-:Y:S01]  /*bef0*/  FFMA.FTZ R128, R135, R0.reuse, -R122.reuse ;  /* 0x0000000087807223 */ /* 0x180fe2000001087a */
[-CC-:B------:R-:W-:Y:S01]  /*bf00*/  FFMA.FTZ R135, R147, R0.reuse, -R122.reuse ;  /* 0x0000000093877223 */ /* 0x180fe2000001087a */
[----:B------:R-:W1:Y:S01]  /*bf10*/  MUFU.EX2 R149, R149 ;  /* 0x0000009500957308 */ /* 0x000e620000000800 */
[-CC-:B------:R-:W-:Y:S01]  /*bf20*/  FFMA.FTZ R127, R127, R0.reuse, -R122.reuse ;  /* 0x000000007f7f7223 */ /* 0x180fe2000001087a */
[-CC-:B------:R-:W-:Y:S01]  /*bf30*/  FFMA.FTZ R123, R123, R0.reuse, -R122.reuse ;  /* 0x000000007b7b7223 */ /* 0x180fe2000001087a */
[-CC-:B------:R-:W-:Y:S01]  /*bf40*/  FFMA.FTZ R159, R159, R0.reuse, -R122.reuse ;  /* 0x000000009f9f7223 */ /* 0x180fe2000001087a */
[-CC-:B------:R-:W-:Y:S01]  /*bf50*/  FFMA.FTZ R179, R179, R0.reuse, -R122.reuse ;  /* 0x00000000b3b37223 */ /* 0x180fe2000001087a */
[-CC-:B------:R-:W-:Y:S01]  /*bf60*/  FFMA.FTZ R171, R171, R0.reuse, -R122.reuse ;  /* 0x00000000abab7223 */ /* 0x180fe2000001087a */
[----:B------:R-:W-:Y:S01]  /*bf70*/  FFMA.FTZ R181, R181, R0, -R122 ;  /* 0x00000000b5b57223 */ /* 0x000fe2000001087a */
[----:B------:R-:W-:Y:S01]  /*bf80*/  UMOV UR4, UR36 ;  /* 0x0000002400047c82 */ /* 0x000fe20008000000 */
[----:B------:R-:W2:Y:S01]  /*bf90*/  MUFU.EX2 R20, R20 ;  /* 0x0000001400147308 */ /* 0x000ea20000000800 */
[----:B0-----:R-:W-:Y:S01]  /*bfa0*/  FFMA.FTZ R10, R3, R7, R14 ;  /* 0x00000007030a7223 */ /* 0x001fe2000001000e */
[----:B------:R-:W-:Y:S01]  /*bfb0*/  F2FP.BF16.F32.PACK_AB R190, R173, R190 ;  /* 0x000000beadbe723e */ /* 0x000fe200000010ff */
[----:B------:R-:W-:Y:S01]  /*bfc0*/  VIADD R11, R11, 0xffffffff ;  /* 0xffffffff0b0b7836 */ /* 0x000fe20000000000 */
[----:B------:R-:W-:-:S02]  /*bfd0*/  F2FP.BF16.F32.PACK_AB R184, R175, R184 ;  /* 0x000000b8afb8723e */ /* 0x000fc400000010ff */
[----:B------:R-:W-:Y:S02]  /*bfe0*/  F2FP.BF16.F32.PACK_AB R188, R188, R217 ;  /* 0x000000d9bcbc723e */ /* 0x000fe400000010ff */
[----:B------:R-:W0:Y:S01]  /*bff0*/  MUFU.EX2 R153, R153 ;  /* 0x0000009900997308 */ /* 0x000e220000000800 */
[C---:B-1----:R-:W-:Y:S01]  /*c000*/  FADD.FTZ R139, R149.reuse, R10 ;  /* 0x0000000a958b7221 */ /* 0x042fe20000010000 */
[----:B------:R-:W-:Y:S01]  /*c010*/  F2FP.BF16.F32.PACK_AB R189, R149, R14 ;  /* 0x0000000e95bd723e */ /* 0x000fe200000010ff */
[----:B------:R-:W-:-:S05]  /*c020*/  IMAD.MOV.U32 R14, RZ, RZ, R5 ;  /* 0x000000ffff0e7224 */ /* 0x000fca00078e0005 */
[----:B------:R-:W1:Y:S01]  /*c030*/  MUFU.EX2 R185, R185 ;  /* 0x000000b900b97308 */ /* 0x000e620000000800 */
[----:B--2---:R-:W-:-:S07]  /*c040*/  FADD.FTZ R10, R20, R139 ;  /* 0x0000008b140a7221 */ /* 0x004fce0000010000 */
[----:B------:R2:W-:Y:S01]  /*c050*/  MUFU.EX2 R12, R143 ;  /* 0x0000008f000c7308 */ /* 0x0005e20000000800 */
[C---:B0-----:R-:W-:Y:S01]  /*c060*/  FADD.FTZ R10, R153.reuse, R10 ;  /* 0x0000000a990a7221 */ /* 0x041fe20000010000 */
[----:B------:R-:W-:-:S06]  /*c070*/  F2FP.BF16.F32.PACK_AB R191, R153, R20 ;  /* 0x0000001499bf723e */ /* 0x000fcc00000010ff */
[----:B------:R-:W0:Y:S01]  /*c080*/  MUFU.EX2 R120, R120 ;  /* 0x0000007800787308 */ /* 0x000e220000000800 */
[----:B--2---:R-:W-:Y:S01]  /*c090*/  FADD.FTZ R143, R175, R130 ;  /* 0x00000082af8f7221 */ /* 0x004fe20000010000 */
[----:B------:R-:W-:-:S03]  /*c0a0*/  FFMA.FTZ R130, R151, R0, -R122 ;  /* 0x0000000097827223 */ /* 0x000fc6000001087a */
[----:B------:R-:W-:Y:S01]  /*c0b0*/  FADD.FTZ R132, R186, R143 ;  /* 0x0000008fba847221 */ /* 0x000fe20000010000 */
[C---:B------:R-:W-:Y:S02]  /*c0c0*/  F2FP.BF16.F32.PACK_AB R186, R177.reuse, R186 ;  /* 0x000000bab1ba723e */ /* 0x040fe400000010ff */
[----:B------:R-:W2:Y:S01]  /*c0d0*/  MUFU.EX2 R187, R187 ;  /* 0x000000bb00bb7308 */ /* 0x000ea20000000800 */
[----:B------:R-:W-:-:S04]  /*c0e0*/  FADD.FTZ R139, R177, R132 ;  /* 0x00000084b18b7221 */ /* 0x000fc80000010000 */
[----:B------:R-:W-:Y:S01]  /*c0f0*/  FADD.FTZ R132, R180, R139 ;  /* 0x0000008bb4847221 */ /* 0x000fe20000010000 */
[C---:B------:R-:W-:Y:S02]  /*c100*/  F2FP.BF16.F32.PACK_AB R180, R163.reuse, R180 ;  /* 0x000000b4a3b4723e */ /* 0x040fe400000010ff */
[----:B------:R-:W3:Y:S01]  /*c110*/  MUFU.EX2 R124, R124 ;  /* 0x0000007c007c7308 */ /* 0x000ee20000000800 */
[----:B------:R-:W-:Y:S01]  /*c120*/  FADD.FTZ R139, R163, R132 ;  /* 0x00000084a38b7221 */ /* 0x000fe20000010000 */
[----:B------:R-:W-:-:S03]  /*c130*/  @!P6 VIADD R132, R134, 0x30860 ;  /* 0x000308608684e836 */ /* 0x000fc60000000000 */
[----:B------:R-:W-:Y:S01]  /*c140*/  FADD.FTZ R134, R182, R139 ;  /* 0x0000008bb6867221 */ /* 0x000fe20000010000 */
[C---:B------:R-:W-:Y:S02]  /*c150*/  F2FP.BF16.F32.PACK_AB R182, R141.reuse, R182 ;  /* 0x000000b68db6723e */ /* 0x040fe400000010ff */
[----:B------:R-:W4:Y:S01]  /*c160*/  MUFU.EX2 R126, R126 ;  /* 0x0000007e007e7308 */ /* 0x000f220000000800 */
[----:B------:R-:W-:Y:S01]  /*c170*/  FADD.FTZ R139, R141, R134 ;  /* 0x000000868d8b7221 */ /* 0x000fe20000010000 */
[----:B------:R-:W-:Y:S01]  /*c180*/  @!P6 PRMT R136, RZ, 0x654, R132 ;  /* 0x00000654ff88e816 */ /* 0x000fe20000000084 */
[-CC-:B------:R-:W-:Y:S01]  /*c190*/  FFMA.FTZ R132, R155, R0.reuse, -R122.reuse ;  /* 0x000000009b847223 */ /* 0x180fe2000001087a */
[----:B------:R-:W-:Y:S01]  /*c1a0*/  FFMA.FTZ R122, R167, R0, -R122 ;  /* 0x00000000a77a7223 */ /* 0x000fe2000001087a */
[----:B------:R-:W-:Y:S01]  /*c1b0*/  FADD.FTZ R134, R176, R139 ;  /* 0x0000008bb0867221 */ /* 0x000fe20000010000 */
[----:B------:R5:W-:Y:S01]  /*c1c0*/  @!P6 SYNCS.ARRIVE.TRANS64.RED.A1T0 RZ, [R136+URZ], RZ ;  /* 0x000000ff88ffe9a7 */ /* 0x000be2000810043f */
[----:B------:R-:W-:Y:S01]  /*c1d0*/  F2FP.BF16.F32.PACK_AB R176, R145, R176 ;  /* 0x000000b091b0723e */ /* 0x000fe200000010ff */
[----:B------:R1:W-:Y:S08]  /*c1e0*/  MUFU.EX2 R7, R131 ;  /* 0x0000008300077308 */ /* 0x0003f00000000800 */
[----:B------:R-:W5:Y:S01]  /*c1f0*/  MUFU.EX2 R157, R157 ;  /* 0x0000009d009d7308 */ /* 0x000f620000000800 */
[----:B-1----:R-:W-:Y:S01]  /*c200*/  FADD.FTZ R131, R185, R10 ;  /* 0x0000000ab9837221 */ /* 0x002fe20000010000 */
[----:B0-----:R-:W-:-:S03]  /*c210*/  F2FP.BF16.F32.PACK_AB R185, R120, R185 ;  /* 0x000000b978b9723e */ /* 0x001fc600000010ff */
[----:B------:R-:W-:-:S03]  /*c220*/  FADD.FTZ R10, R120, R131 ;  /* 0x00000083780a7221 */ /* 0x000fc60000010000 */
[----:B------:R-:W0:Y:S01]  /*c230*/  MUFU.EX2 R183, R183 ;  /* 0x000000b700b77308 */ /* 0x000e220000000800 */
[----:B--2---:R-:W-:Y:S01]  /*c240*/  FADD.FTZ R131, R187, R10 ;  /* 0x0000000abb837221 */ /* 0x004fe20000010000 */
[----:B---3--:R-:W-:-:S03]  /*c250*/  F2FP.BF16.F32.PACK_AB R187, R124, R187 ;  /* 0x000000bb7cbb723e */ /* 0x008fc600000010ff */
[----:B------:R-:W-:-:S03]  /*c260*/  FADD.FTZ R131, R124, R131 ;  /* 0x000000837c837221 */ /* 0x000fc60000010000 */
[----:B------:R-:W1:Y:S01]  /*c270*/  MUFU.EX2 R128, R128 ;  /* 0x0000008000807308 */ /* 0x000e620000000800 */
[----:B----4-:R-:W-:Y:S01]  /*c280*/  FADD.FTZ R10, R126, R131 ;  /* 0x000000837e0a7221 */ /* 0x010fe20000010000 */
[----:B------:R-:W-:-:S03]  /*c290*/  FADD.FTZ R131, R145, R134 ;  /* 0x0000008691837221 */ /* 0x000fc60000010000 */
[----:B-----5:R-:W-:Y:S01]  /*c2a0*/  FADD.FTZ R10, R157, R10 ;  /* 0x0000000a9d0a7221 */ /* 0x020fe20000010000 */
[----:B------:R-:W-:Y:S01]  /*c2b0*/  FADD.FTZ R134, R178, R131 ;  /* 0x00000083b2867221 */ /* 0x000fe20000010000 */
[----:B------:R-:W-:Y:S01]  /*c2c0*/  F2FP.BF16.F32.PACK_AB R178, R121, R178 ;  /* 0x000000b279b2723e */ /* 0x000fe200000010ff */
[----:B------:R-:W2:Y:S01]  /*c2d0*/  MUFU.EX2 R125, R125 ;  /* 0x0000007d007d7308 */ /* 0x000ea20000000800 */
[----:B0-----:R-:W-:Y:S01]  /*c2e0*/  FADD.FTZ R131, R183, R10 ;  /* 0x0000000ab7837221 */ /* 0x001fe20000010000 */
[----:B------:R-:W-:Y:S01]  /*c2f0*/  FADD.FTZ R139, R121, R134 ;  /* 0x00000086798b7221 */ /* 0x000fe20000010000 */
[C---:B------:R-:W-:Y:S02]  /*c300*/  F2FP.BF16.F32.PACK_AB R183, R12.reuse, R183 ;  /* 0x000000b70cb7723e */ /* 0x040fe400000010ff */
[----:B------:R-:W-:Y:S01]  /*c310*/  FADD.FTZ R131, R12, R131 ;  /* 0x000000830c837221 */ /* 0x000fe20000010000 */
[----:B------:R-:W-:Y:S01]  /*c320*/  FADD.FTZ R134, R172, R139 ;  /* 0x0000008bac867221 */ /* 0x000fe20000010000 */
[----:B------:R-:W-:Y:S01]  /*c330*/  IMAD.MOV.U32 R12, RZ, RZ, R4 ;  /* 0x000000ffff0c7224 */ /* 0x000fe200078e0004 */
[----:B------:R-:W0:Y:S01]  /*c340*/  MUFU.EX2 R135, R135 ;  /* 0x0000008700877308 */ /* 0x000e220000000800 */
[----:B-1----:R-:W-:-:S07]  /*c350*/  FADD.FTZ R10, R128, R131 ;  /* 0x00000083800a7221 */ /* 0x002fce0000010000 */
[----:B------:R-:W1:Y:S01]  /*c360*/  MUFU.EX2 R174, R174 ;  /* 0x000000ae00ae7308 */ /* 0x000e620000000800 */
[----:B--2---:R-:W-:-:S07]  /*c370*/  F2FP.BF16.F32.PACK_AB R172, R125, R172 ;  /* 0x000000ac7dac723e */ /* 0x004fce00000010ff */
[----:B------:R-:W-:Y:S01]  /*c380*/  MUFU.EX2 R130, R130 ;  /* 0x0000008200827308 */ /* 0x000fe20000000800 */
[C---:B0-----:R-:W-:Y:S01]  /*c390*/  FADD.FTZ R10, R135.reuse, R10 ;  /* 0x0000000a870a7221 */ /* 0x041fe20000010000 */
[----:B------:R-:W-:-:S06]  /*c3a0*/  F2FP.BF16.F32.PACK_AB R177, R135, R128 ;  /* 0x0000008087b1723e */ /* 0x000fcc00000010ff */
[----:B------:R-:W0:Y:S08]  /*c3b0*/  MUFU.EX2 R129, R129 ;  /* 0x0000008100817308 */ /* 0x000e300000000800 */
[----:B------:R-:W-:Y:S08]  /*c3c0*/  MUFU.EX2 R127, R127 ;  /* 0x0000007f007f7308 */ /* 0x000ff00000000800 */
[----:B------:R-:W2:Y:S08]  /*c3d0*/  MUFU.EX2 R168, R168 ;  /* 0x000000a800a87308 */ /* 0x000eb00000000800 */
[----:B------:R3:W-:Y:S08]  /*c3e0*/  MUFU.EX2 R136, R123 ;  /* 0x0000007b00887308 */ /* 0x0007f00000000800 */
[----:B------:R-:W4:Y:S01]  /*c3f0*/  MUFU.EX2 R132, R132 ;  /* 0x0000008400847308 */ /* 0x000f220000000800 */
[----:B---3--:R-:W-:-:S04]  /*c400*/  FADD.FTZ R123, R125, R134 ;  /* 0x000000867d7b7221 */ /* 0x008fc80000010000 */
[----:B-1----:R-:W-:Y:S01]  /*c410*/  FADD.FTZ R134, R174, R123 ;  /* 0x0000007bae867221 */ /* 0x002fe20000010000 */
[----:B------:R-:W-:Y:S01]  /*c420*/  FADD.FTZ R123, R7, R10 ;  /* 0x0000000a077b7221 */ /* 0x000fe20000010000 */
[C---:B0-----:R-:W-:Y:S01]  /*c430*/  F2FP.BF16.F32.PACK_AB R174, R129.reuse, R174 ;  /* 0x000000ae81ae723e */ /* 0x041fe200000010ff */
[----:B------:R-:W0:Y:S01]  /*c440*/  MUFU.EX2 R133, R133 ;  /* 0x0000008500857308 */ /* 0x000e220000000800 */
[----:B------:R-:W-:Y:S01]  /*c450*/  FADD.FTZ R131, R129, R134 ;  /* 0x0000008681837221 */ /* 0x000fe20000010000 */
[----:B------:R-:W-:-:S03]  /*c460*/  FADD.FTZ R10, R130, R123 ;  /* 0x0000007b820a7221 */ /* 0x000fc60000010000 */
[----:B--2---:R-:W-:Y:S01]  /*c470*/  FADD.FTZ R134, R168, R131 ;  /* 0x00000083a8867221 */ /* 0x004fe20000010000 */
[----:B------:R-:W-:Y:S02]  /*c480*/  FADD.FTZ R121, R127, R10 ;  /* 0x0000000a7f797221 */ /* 0x000fe40000010000 */
[----:B------:R-:W1:Y:S01]  /*c490*/  MUFU.EX2 R159, R159 ;  /* 0x0000009f009f7308 */ /* 0x000e620000000800 */
[C---:B----4-:R-:W-:Y:S01]  /*c4a0*/  F2FP.BF16.F32.PACK_AB R173, R132.reuse, R127 ;  /* 0x0000007f84ad723e */ /* 0x050fe200000010ff */
[----:B------:R-:W-:-:S04]  /*c4b0*/  FADD.FTZ R121, R132, R121 ;  /* 0x0000007984797221 */ /* 0x000fc80000010000 */
[----:B------:R-:W-:Y:S02]  /*c4c0*/  FADD.FTZ R121, R136, R121 ;  /* 0x0000007988797221 */ /* 0x000fe40000010000 */
[----:B------:R2:W3:Y:S01]  /*c4d0*/  MUFU.EX2 R138, R179 ;  /* 0x000000b3008a7308 */ /* 0x0004e20000000800 */
[C---:B0-----:R-:W-:Y:S01]  /*c4e0*/  FADD.FTZ R123, R133.reuse, R134 ;  /* 0x00000086857b7221 */ /* 0x041fe20000010000 */
[----:B------:R-:W-:-:S06]  /*c4f0*/  F2FP.BF16.F32.PACK_AB R168, R133, R168 ;  /* 0x000000a885a8723e */ /* 0x000fcc00000010ff */
[----:B------:R-:W0:Y:S01]  /*c500*/  MUFU.EX2 R169, R171 ;  /* 0x000000ab00a97308 */ /* 0x000e220000000800 */
[C---:B-1----:R-:W-:Y:S01]  /*c510*/  FADD.FTZ R121, R159.reuse, R121 ;  /* 0x000000799f797221 */ /* 0x042fe20000010000 */
[----:B--2---:R-:W-:Y:S02]  /*c520*/  F2FP.BF16.F32.PACK_AB R179, R130, R7 ;  /* 0x0000000782b3723e */ /* 0x004fe400000010ff */
[----:B------:R-:W-:-:S04]  /*c530*/  F2FP.BF16.F32.PACK_AB R175, R159, R136 ;  /* 0x000000889faf723e */ /* 0x000fc800000010ff */
[----:B------:R-:W1:Y:S01]  /*c540*/  MUFU.EX2 R170, R170 ;  /* 0x000000aa00aa7308 */ /* 0x000e620000000800 */
[----:B---3--:R-:W-:-:S07]  /*c550*/  FADD.FTZ R121, R138, R121 ;  /* 0x000000798a797221 */ /* 0x008fce0000010000 */
[----:B------:R2:W3:Y:S01]  /*c560*/  MUFU.EX2 R134, R181 ;  /* 0x000000b500867308 */ /* 0x0004e20000000800 */
[C---:B0-----:R-:W-:Y:S01]  /*c570*/  FADD.FTZ R121, R169.reuse, R121 ;  /* 0x00000079a9797221 */ /* 0x041fe20000010000 */
[----:B------:R-:W-:-:S06]  /*c580*/  F2FP.BF16.F32.PACK_AB R169, R169, R138 ;  /* 0x0000008aa9a9723e */ /* 0x000fcc00000010ff */
[----:B------:R-:W0:Y:S01]  /*c590*/  MUFU.EX2 R137, R137 ;  /* 0x0000008900897308 */ /* 0x000e220000000800 */
[----:B-1----:R-:W-:Y:S01]  /*c5a0*/  FADD.FTZ R10, R170, R123 ;  /* 0x0000007baa0a7221 */ /* 0x002fe20000010000 */
[----:B--2---:R-:W-:-:S06]  /*c5b0*/  F2FP.BF16.F32.PACK_AB R181, R157, R126 ;  /* 0x0000007e9db5723e */ /* 0x004fcc00000010ff */
[----:B------:R-:W1:Y:S01]  /*c5c0*/  MUFU.EX2 R122, R122 ;  /* 0x0000007a007a7308 */ /* 0x000e620000000800 */
[----:B---3--:R-:W-:Y:S01]  /*c5d0*/  FADD.FTZ R121, R134, R121 ;  /* 0x0000007986797221 */ /* 0x008fe20000010000 */
[C---:B0-----:R-:W-:Y:S01]  /*c5e0*/  FADD.FTZ R10, R137.reuse, R10 ;  /* 0x0000000a890a7221 */ /* 0x041fe20000010000 */
[----:B------:R-:W-:Y:S02]  /*c5f0*/  F2FP.BF16.F32.PACK_AB R170, R137, R170 ;  /* 0x000000aa89aa723e */ /* 0x000fe400000010ff */
[C---:B-1----:R-:W-:Y:S01]  /*c600*/  FADD.FTZ R7, R122.reuse, R121 ;  /* 0x000000797a077221 */ /* 0x042fe20000010000 */
[----:B------:R-:W-:Y:S01]  /*c610*/  F2FP.BF16.F32.PACK_AB R171, R122, R134 ;  /* 0x000000867aab723e */ /* 0x000fe200000010ff */
[----:B------:R-:W-:Y:S06]  /*c620*/  @P1 BRA `(.L_x_3981) ;  /* 0xffffffd000541947 */ /* 0x000fec000383ffff */
.L_x_3964:
        /* <DEDUP_REMOVED lines=99> */
.L_x_3982:
[----:B------:R-:W-:Y:S01]  /*cc60*/  ULEA UR5, UR36, UR38, 0x3 ;  /* 0x0000002624057291 */ /* 0x000fe2000f8e183f */
[----:B------:R-:W-:-:S05]  /*cc70*/  IMAD.U32 R2, RZ, RZ, UR37 ;  /* 0x00000025ff027e24 */ /* 0x000fca000f8e00ff */
[----:B------:R-:W-:-:S04]  /*cc80*/  SHF.L.U32 R2, R2, 0x1f, RZ ;  /* 0x0000001f02027819 */ /* 0x000fc800000006ff */
[----:B------:R0:W1:Y:S01]  /*cc90*/  SYNCS.PHASECHK.TRANS64.TRYWAIT P1, [UR5+0x30850], R2 ;  /* 0x03085002ff0075a7 */ /* 0x0000620008020145 */
[----:B------:R-:W-:Y:S05]  /*cca0*/  @!P0 BRA `(.L_x_3983) ;  /* 0x0000000000048947 */ /* 0x000fea0003800000 */
[----:B------:R-:W-:Y:S01]  /*ccb0*/  BPT.TRAP 0x1 ;  /* 0x000000040000795c */ /* 0x000fe20000300000 */
.L_x_3983:
[----:B-1----:R-:W-:Y:S05]  /*ccc0*/  @P1 BRA `(.L_x_3984) ;  /* 0x0000000000081947 */ /* 0x002fea0003800000 */
[----:B------:R-:W1:Y:S02]  /*ccd0*/  SYNCS.PHASECHK.TRANS64.TRYWAIT P0, [UR5+0x30850], R2 ;  /* 0x03085002ff0075a7 */ /* 0x000e640008000145 */
[----:B-1----:R-:W-:Y:S05]  /*cce0*/  @!P0 BRA `(.L_x_3985) ;  /* 0x0000008800408947 */ /* 0x002fea0003800000 */
.L_x_3984:
[----:B------:R-:W-:Y:S01]  /*ccf0*/  UIADD3 UR38, UR38, 0x400, URZ ;  /* 0x0000040026267890 */ /* 0x000fe2000fffe03f */
[----:B------:R-:W-:Y:S01]  /*cd00*/  WARPGROUP.ARRIVE ;  /* 0x00000000000079c5 */ /* 0x000fe20000000000 */
[----:B------:R-:W-:Y:S01]  /*cd10*/  UMOV UR7, 0x40000040 ;  /* 0x4000004000077882 */ /* 0x000fe20000000000 */
[----:B01----:R-:W0:Y:S01]  /*cd20*/  SHFL.BFLY PT, R2, R7, 0x2, 0x1f ;  /* 0x0c401f0007027f89 */ /* 0x003e2200000e0000 */
[----:B------:R-:W-:Y:S01]  /*cd30*/  USHF.R.U32.HI UR38, URZ, 0x4, UR38 ;  /* 0x000000043f267899 */ /* 0x000fe20008011626 */
[----:B------:R-:W-:Y:S01]  /*cd40*/  IMAD.MOV.U32 R8, RZ, RZ, RZ ;  /* 0x000000ffff087224 */ /* 0x000fe200078e00ff */
[----:B------:R-:W-:Y:S01]  /*cd50*/  R2UR UR8, R199 ;  /* 0x00000000c70872ca */ /* 0x000fe200000e0000 */
[----:B------:R-:W1:Y:S01]  /*cd60*/  SHFL.BFLY PT, R3, R10, 0x2, 0x1f ;  /* 0x0c401f000a037f89 */ /* 0x000e6200000e0000 */
[----:B------:R-:W-:Y:S01]  /*cd70*/  ULOP3.LUT UR38, UR38, 0x3fff, URZ, 0xc0, !UPT ;  /* 0x00003fff26267892 */ /* 0x000fe2000f8ec03f */
[----:B------:R-:W2:Y:S03]  /*cd80*/  S2R R14, SR_TID.X ;  /* 0x00000000000e7919 */ /* 0x000ea60000002100 */
        /* <DEDUP_REMOVED lines=8> */
[----:B0-----:R-:W-:Y:S01]  /*ce10*/  FADD.FTZ R6, R2, R7 ;  /* 0x0000000702067221 */ /* 0x001fe20000010000 */
[----:B------:R-:W-:Y:S01]  /*ce20*/  UMOV UR7, 0x40000040 ;  /* 0x4000004000077882 */ /* 0x000fe20000000000 */
[----:B------:R-:W-:-:S02]  /*ce30*/  IMAD.U32 R7, RZ, RZ, UR5 ;  /* 0x00000005ff077e24 */ /* 0x000fc4000f8e00ff */
[----:B-1----:R-:W-:Y:S01]  /*ce40*/  FADD.FTZ R3, R3, R10 ;  /* 0x0000000a03037221 */ /* 0x002fe20000010000 */
[----:B------:R-:W-:Y:S01]  /*ce50*/  IMAD.MOV.U32 R10, RZ, RZ, RZ ;  /* 0x000000ffff0a7224 */ /* 0x000fe200078e00ff */
[----:B------:R-:W0:Y:S01]  /*ce60*/  SHFL.BFLY PT, R9, R6, 0x1, 0x1f ;  /* 0x0c201f0006097f89 */ /* 0x000e2200000e0000 */
[----:B------:R-:W-:Y:S01]  /*ce70*/  IMAD.U32 R199, RZ, RZ, UR8 ;  /* 0x00000008ffc77e24 */ /* 0x000fe2000f8e00ff */
[----:B------:R-:W-:Y:S02]  /*ce80*/  USEL UR36, UR36, URZ, UP0 ;  /* 0x0000003f24247287 */ /* 0x000fe40008000000 */
[----:B------:R-:W1:Y:S01]  /*ce90*/  SHFL.BFLY PT, R2, R3, 0x1, 0x1f ;  /* 0x0c201f0003027f89 */ /* 0x000e6200000e0000 */
[----:B--2---:R-:W-:Y:S01]  /*cea0*/  LOP3.LUT P2, RZ, R14, 0x7f, RZ, 0xc0, !PT ;  /* 0x0000007f0eff7812 */ /* 0x004fe2000784c0ff */
[----:B0-----:R-:W-:Y:S01]  /*ceb0*/  FADD.FTZ R13, R6, R9 ;  /* 0x00000009060d7221 */ /* 0x001fe20000010000 */
[----:B-1----:R-:W-:-:S04]  /*cec0*/  FADD.FTZ R12, R3, R2 ;  /* 0x00000002030c7221 */ /* 0x002fc80000010000 */
[----:B------:R-:W-:Y:S01]  /*ced0*/  FSETP.NE.FTZ.AND P1, PT, R13, RZ, PT ;  /* 0x000000ff0d00720b */ /* 0x000fe20003f35000 */
[----:B------:R-:W-:Y:S02]  /*cee0*/  IMAD.MOV.U32 R2, RZ, RZ, -0x800000 ;  /* 0xff800000ff027424 */ /* 0x000fe400078e00ff */
[----:B------:R-:W-:Y:S01]  /*cef0*/  IMAD.MOV.U32 R3, RZ, RZ, -0x800000 ;  /* 0xff800000ff037424 */ /* 0x000fe200078e00ff */
[----:B------:R-:W-:-:S09]  /*cf00*/  FSETP.NE.FTZ.AND P0, PT, R12, RZ, PT ;  /* 0x000000ff0c00720b */ /* 0x000fd20003f15000 */
[----:B------:R-:W0:Y:S01]  /*cf10*/  @P1 MUFU.LG2 R11, R13 ;  /* 0x0000000d000b1308 */ /* 0x000e220000000c00 */
[----:B------:R-:W-:-:S03]  /*cf20*/  @P1 FMUL.FTZ R14, R0, 0.69314718246459960938 ;  /* 0x3f317218000e1820 */ /* 0x000fc60000410000 */
[----:B------:R-:W-:Y:S01]  /*cf30*/  @P0 FMUL.FTZ R6, R0, 0.69314718246459960938 ;  /* 0x3f31721800060820 */ /* 0x000fe20000410000 */
[----:B------:R-:W-:-:S03]  /*cf40*/  @!P2 VIADD R0, R7, 0x30860 ;  /* 0x000308600700a836 */ /* 0x000fc60000000000 */
[----:B------:R-:W1:Y:S08]  /*cf50*/  @P0 MUFU.LG2 R9, R12 ;  /* 0x0000000c00090308 */ /* 0x000e700000000c00 */
[----:B------:R-:W2:Y:S01]  /*cf60*/  @P1 MUFU.RCP R10, R13 ;  /* 0x0000000d000a1308 */ /* 0x000ea20000001000 */
[----:B0-----:R-:W-:-:S04]  /*cf70*/  @P1 FMUL.FTZ R11, R11, 0.69314718246459960938 ;  /* 0x3f3172180b0b1820 */ /* 0x001fc80000410000 */
[----:B------:R-:W-:Y:S01]  /*cf80*/  @P1 FFMA.FTZ R2, R14, R4, R11 ;  /* 0x000000040e021223 */ /* 0x000fe2000001000b */
[----:B------:R-:W-:Y:S02]  /*cf90*/  @!P2 PRMT R4, RZ, 0x654, R0 ;  /* 0x00000654ff04a816 */ /* 0x000fe40000000000 */
[----:B------:R-:W0:Y:S01]  /*cfa0*/  @P0 MUFU.RCP R8, R12 ;  /* 0x0000000c00080308 */ /* 0x000e220000001000 */
[----:B-1----:R-:W-:-:S04]  /*cfb0*/  @P0 FMUL.FTZ R9, R9, 0.69314718246459960938 ;  /* 0x3f31721809090820 */ /* 0x002fc80000410000 */
        /* <DEDUP_REMOVED lines=30> */
[----:B--2---:R-:W-:Y:S01]  /*d1a0*/  FMUL.FTZ R127, R43, R10 ;  /* 0x0000000a2b7f7220 */ /* 0x004fe20000410000 */
[----:B0-----:R-:W-:Y:S01]  /*d1b0*/  FMUL.FTZ R0, R32, R8 ;  /* 0x0000000820007220 */ /* 0x001fe20000410000 */
        /* <DEDUP_REMOVED lines=94> */
.L_x_3915:
        /* <DEDUP_REMOVED lines=13> */
[----:B------:R-:W-:Y:S01]  /*d870*/  R2UR UR4, R198 ;  /* 0x00000000c60472ca */ /* 0x000fe200000e0000 */
        /* <DEDUP_REMOVED lines=8> */
[----:B------:R-:W-:Y:S01]  /*d900*/  F2FP.BF16.F32.PACK_AB R97, R99, R98 ;  /* 0x000000626361723e */ /* 0x000fe200000010ff */
[----:B------:R-:W-:Y:S01]  /*d910*/  UIMAD.WIDE UR8, UR4, 0x4, UR8 ;  /* 0x00000004040878a5 */ /* 0x000fe2000f8e0208 */
        /* <DEDUP_REMOVED lines=8> */
[----:B------:R-:W-:Y:S02]  /*d9a0*/  MOV R16, R38 ;  /* 0x0000002600107202 */ /* 0x000fe40000000f00 */
[----:B0-----:R-:W-:Y:S02]  /*d9b0*/  MOV R17, R5 ;  /* 0x0000000500117202 */ /* 0x001fe40000000f00 */
[----:B------:R-:W-:-:S02]  /*d9c0*/  F2FP.BF16.F32.PACK_AB R114, R117, R116 ;  /* 0x000000747572723e */ /* 0x000fc400000010ff */
[----:B------:R-:W-:Y:S01]  /*d9d0*/  F2FP.BF16.F32.PACK_AB R115, R119, R118 ;  /* 0x000000767773723e */ /* 0x000fe200000010ff */
[----:B------:R-:W-:-:S03]  /*d9e0*/  IMAD.WIDE R4, R203, 0x2, R16 ;  /* 0x00000002cb047825 */ /* 0x000fc600078e0210 */
[C---:B------:R-:W-:Y:S02]  /*d9f0*/  LOP3.LUT R21, R4.reuse, 0x380, RZ, 0xc0, !PT ;  /* 0x0000038004157812 */ /* 0x040fe400078ec0ff */
[C---:B------:R-:W-:Y:S02]  /*da00*/  IADD3 R75, P2, R4.reuse, 0x20, RZ ;  /* 0x00000020044b7810 */ /* 0x040fe40007f5e0ff */
[C---:B------:R-:W-:Y:S02]  /*da10*/  IADD3 R95, P1, R4.reuse, 0x40, RZ ;  /* 0x00000040045f7810 */ /* 0x040fe40007f3e0ff */
[C---:B------:R-:W-:Y:S01]  /*da20*/  IADD3 R135, P6, R4.reuse, 0x60, RZ ;  /* 0x0000006004877810 */ /* 0x040fe20007fde0ff */
[--C-:B------:R-:W-:Y:S01]  /*da30*/  IMAD.X R9, RZ, RZ, R5.reuse, P2 ;  /* 0x000000ffff097224 */ /* 0x100fe200010e0605 */
[C---:B------:R-:W-:Y:S01]  /*da40*/  IADD3 R137, P5, R4.reuse, 0x4000, RZ ;  /* 0x0000400004897810 */ /* 0x040fe20007fbe0ff */
[--C-:B------:R-:W-:Y:S01]  /*da50*/  IMAD.X R11, RZ, RZ, R5.reuse, P1 ;  /* 0x000000ffff0b7224 */ /* 0x100fe200008e0605 */
[----:B------:R-:W-:Y:S01]  /*da60*/  SHF.R.U64 R21, R21, 0x3, RZ ;  /* 0x0000000315157819 */ /* 0x000fe200000012ff */
[--C-:B------:R-:W-:Y:S01]  /*da70*/  IMAD.X R13, RZ, RZ, R5.reuse, P6 ;  /* 0x000000ffff0d7224 */ /* 0x100fe200030e0605 */
[C---:B------:R-:W-:Y:S01]  /*da80*/  IADD3 R139, P0, R4.reuse, 0x4020, RZ ;  /* 0x00004020048b7810 */ /* 0x040fe20007f1e0ff */
[----:B------:R-:W-:Y:S01]  /*da90*/  IMAD.X R15, RZ, RZ, R5, P5 ;  /* 0x000000ffff0f7224 */ /* 0x000fe200028e0605 */
[----:B------:R-:W-:-:S02]  /*daa0*/  IADD3 R141, P4, R4, 0x4040, RZ ;  /* 0x00004040048d7810 */ /* 0x000fc40007f9e0ff */
[C---:B------:R-:W-:Y:S01]  /*dab0*/  IADD3 R143, P3, R4.reuse, 0x4060, RZ ;  /* 0x00004060048f7810 */ /* 0x040fe20007f7e0ff */
[--C-:B------:R-:W-:Y:S01]  /*dac0*/  IMAD.X R25, RZ, RZ, R5.reuse, P0 ;  /* 0x000000ffff197224 */ /* 0x100fe200000e0605 */
[C---:B------:R-:W-:Y:S01]  /*dad0*/  IADD3 R145, P2, R4.reuse, 0x8000, RZ ;  /* 0x0000800004917810 */ /* 0x040fe20007f5e0ff */
[--C-:B------:R-:W-:Y:S01]  /*dae0*/  IMAD.X R27, RZ, RZ, R5.reuse, P4 ;  /* 0x000000ffff1b7224 */ /* 0x100fe200020e0605 */
[C---:B------:R-:W-:Y:S01]  /*daf0*/  IADD3 R147, P1, R4.reuse, 0x8020, RZ ;  /* 0x0000802004937810 */ /* 0x040fe20007f3e0ff */
[--C-:B------:R-:W-:Y:S01]  /*db00*/  IMAD.X R29, RZ, RZ, R5.reuse, P3 ;  /* 0x000000ffff1d7224 */ /* 0x100fe200018e0605 */
[C---:B------:R-:W-:Y:S01]  /*db10*/  IADD3 R149, P6, R4.reuse, 0x8040, RZ ;  /* 0x0000804004957810 */ /* 0x040fe20007fde0ff */
[--C-:B------:R-:W-:Y:S01]  /*db20*/  IMAD.X R31, RZ, RZ, R5.reuse, P2 ;  /* 0x000000ffff1f7224 */ /* 0x100fe200010e0605 */
[----:B------:R-:W-:Y:S01]  /*db30*/  IADD3 R151, P5, R4, 0x8060, RZ ;  /* 0x0000806004977810 */ /* 0x000fe20007fbe0ff */
[--C-:B------:R-:W-:Y:S01]  /*db40*/  IMAD.X R33, RZ, RZ, R5.reuse, P1 ;  /* 0x000000ffff217224 */ /* 0x100fe200008e0605 */
[----:B------:R-:W-:Y:S01]  /*db50*/  LOP3.LUT R4, R21, R4, RZ, 0x3c, !PT ;  /* 0x0000000415047212 */ /* 0x000fe200078e3cff */
[--C-:B------:R-:W-:Y:S01]  /*db60*/  IMAD.X R35, RZ, RZ, R5.reuse, P6 ;  /* 0x000000ffff237224 */ /* 0x100fe200030e0605 */
[----:B------:R-:W-:Y:S01]  /*db70*/  LOP3.LUT R8, R75, 0x380, RZ, 0xc0, !PT ;  /* 0x000003804b087812 */ /* 0x000fe200078ec0ff */
[----:B------:R-:W-:Y:S01]  /*db80*/  IMAD.X R21, RZ, RZ, R5, P5 ;  /* 0x000000ffff157224 */ /* 0x000fe200028e0605 */
[----:B------:R-:W-:-:S02]  /*db90*/  LOP3.LUT R10, R95, 0x380, RZ, 0xc0, !PT ;  /* 0x000003805f0a7812 */ /* 0x000fc400078ec0ff */
[----:B------:R-:W-:Y:S02]  /*dba0*/  LOP3.LUT R12, R135, 0x380, RZ, 0xc0, !PT ;  /* 0x00000380870c7812 */ /* 0x000fe400078ec0ff */
[----:B------:R-:W-:Y:S02]  /*dbb0*/  LOP3.LUT R14, R137, 0x380, RZ, 0xc0, !PT ;  /* 0x00000380890e7812 */ /* 0x000fe400078ec0ff */
[----:B------:R-:W-:Y:S02]  /*dbc0*/  LOP3.LUT R24, R139, 0x380, RZ, 0xc0, !PT ;  /* 0x000003808b187812 */ /* 0x000fe400078ec0ff */
[----:B------:R-:W-:Y:S02]  /*dbd0*/  LOP3.LUT R26, R141, 0x380, RZ, 0xc0, !PT ;  /* 0x000003808d1a7812 */ /* 0x000fe400078ec0ff */
[----:B------:R-:W-:Y:S02]  /*dbe0*/  SHF.R.U64 R8, R8, 0x3, RZ ;  /* 0x0000000308087819 */ /* 0x000fe400000012ff */
[----:B------:R-:W-:-:S02]  /*dbf0*/  SHF.R.U64 R10, R10, 0x3, RZ ;  /* 0x000000030a0a7819 */ /* 0x000fc400000012ff */
[----:B------:R-:W-:Y:S02]  /*dc00*/  LOP3.LUT R28, R143, 0x380, RZ, 0xc0, !PT ;  /* 0x000003808f1c7812 */ /* 0x000fe400078ec0ff */
[----:B------:R-:W-:Y:S02]  /*dc10*/  LOP3.LUT R30, R145, 0x380, RZ, 0xc0, !PT ;  /* 0x00000380911e7812 */ /* 0x000fe400078ec0ff */
[----:B------:R-:W-:Y:S02]  /*dc20*/  MOV R132, R4 ;  /* 0x0000000400847202 */ /* 0x000fe40000000f00 */
[----:B------:R-:W-:Y:S02]  /*dc30*/  F2FP.BF16.F32.PACK_AB R4, R20, R7 ;  /* 0x000000071404723e */ /* 0x000fe400000010ff */
[----:B------:R-:W-:Y:S02]  /*dc40*/  SHF.R.U64 R12, R12, 0x3, RZ ;  /* 0x000000030c0c7819 */ /* 0x000fe400000012ff */
[----:B------:R-:W-:-:S02]  /*dc50*/  SHF.R.U64 R14, R14, 0x3, RZ ;  /* 0x000000030e0e7819 */ /* 0x000fc400000012ff */
[----:B------:R-:W-:Y:S02]  /*dc60*/  F2FP.BF16.F32.PACK_AB R5, R128, R133 ;  /* 0x000000858005723e */ /* 0x000fe400000010ff */
[----:B------:R-:W-:Y:S02]  /*dc70*/  LOP3.LUT R20, R147, 0x380, RZ, 0xc0, !PT ;  /* 0x0000038093147812 */ /* 0x000fe400078ec0ff */
[----:B------:R-:W-:Y:S01]  /*dc80*/  F2FP.BF16.F32.PACK_AB R7, R131, R32 ;  /* 0x000000208307723e */ /* 0x000fe200000010ff */
[----:B------:R-:W-:Y:S01]  /*dc90*/  BAR.SYNC.DEFER_BLOCKING 0x1, 0x100 ;  /* 0x0044000000007b1d */ /* 0x000fe20000010000 */
[----:B------:R-:W-:Y:S02]  /*dca0*/  SHF.R.U64 R24, R24, 0x3, RZ ;  /* 0x0000000318187819 */ /* 0x000fe400000012ff */
[----:B------:R-:W-:Y:S02]  /*dcb0*/  SHF.R.U64 R26, R26, 0x3, RZ ;  /* 0x000000031a1a7819 */ /* 0x000fe400000012ff */
[----:B------:R-:W-:-:S02]  /*dcc0*/  LOP3.LUT R74, R151, 0x380, RZ, 0xc0, !PT ;  /* 0x00000380974a7812 */ /* 0x000fc400078ec0ff */
[----:B------:R-:W-:Y:S02]  /*dcd0*/  LOP3.LUT R8, R8, R75, RZ, 0x3c, !PT ;  /* 0x0000004b08087212 */ /* 0x000fe400078e3cff */
[----:B------:R-:W-:Y:S02]  /*dce0*/  LOP3.LUT R10, R10, R95, RZ, 0x3c, !PT ;  /* 0x0000005f0a0a7212 */ /* 0x000fe400078e3cff */
[----:B------:R-:W-:Y:S02]  /*dcf0*/  SHF.R.U64 R28, R28, 0x3, RZ ;  /* 0x000000031c1c7819 */ /* 0x000fe400000012ff */
[----:B------:R-:W-:Y:S02]  /*dd00*/  SHF.R.U64 R30, R30, 0x3, RZ ;  /* 0x000000031e1e7819 */ /* 0x000fe400000012ff */
[----:B------:R-:W-:Y:S02]  /*dd10*/  LOP3.LUT R12, R12, R135, RZ, 0x3c, !PT ;  /* 0x000000870c0c7212 */ /* 0x000fe400078e3cff */
[----:B------:R-:W-:-:S02]  /*dd20*/  LOP3.LUT R14, R14, R137, RZ, 0x3c, !PT ;  /* 0x000000890e0e7212 */ /* 0x000fc400078e3cff */
[----:B------:R-:W-:Y:S02]  /*dd30*/  LOP3.LUT R34, R149, 0x380, RZ, 0xc0, !PT ;  /* 0x0000038095227812 */ /* 0x000fe400078ec0ff */
[----:B------:R-:W-:Y:S02]  /*dd40*/  SHF.R.U64 R20, R20, 0x3, RZ ;  /* 0x0000000314147819 */ /* 0x000fe400000012ff */
[----:B------:R-:W-:Y:S01]  /*dd50*/  LOP3.LUT R24, R24, R139, RZ, 0x3c, !PT ;  /* 0x0000008b18187212 */ /* 0x000fe200078e3cff */
[----:B------:R0:W-:Y:S01]  /*dd60*/  STSM.16.M88.4 [R132], R4 ;  /* 0x0000000484007844 */ /* 0x0001e20000000200 */
[----:B------:R-:W-:Y:S02]  /*dd70*/  LOP3.LUT R26, R26, R141, RZ, 0x3c, !PT ;  /* 0x0000008d1a1a7212 */ /* 0x000fe400078e3cff */
[----:B------:R-:W-:Y:S02]  /*dd80*/  SHF.R.U64 R74, R74, 0x3, RZ ;  /* 0x000000034a4a7819 */ /* 0x000fe400000012ff */
[----:B------:R-:W-:-:S02]  /*dd90*/  LOP3.LUT R28, R28, R143, RZ, 0x3c, !PT ;  /* 0x0000008f1c1c7212 */ /* 0x000fc400078e3cff */
[----:B------:R-:W-:Y:S02]  /*dda0*/  LOP3.LUT R30, R30, R145, RZ, 0x3c, !PT ;  /* 0x000000911e1e7212 */ /* 0x000fe400078e3cff */
[----:B------:R-:W-:Y:S02]  /*ddb0*/  MOV R131, R8 ;  /* 0x0000000800837202 */ /* 0x000fe40000000f00 */
[----:B------:R-:W-:Y:S02]  /*ddc0*/  MOV R130, R10 ;  /* 0x0000000a00827202 */ /* 0x000fe40000000f00 */
[----:B------:R-:W-:Y:S02]  /*ddd0*/  F2FP.BF16.F32.PACK_AB R8, R41, R40 ;  /* 0x000000282908723e */ /* 0x000fe400000010ff */
[----:B------:R-:W-:Y:S02]  /*dde0*/  F2FP.BF16.F32.PACK_AB R9, R127, R122 ;  /* 0x0000007a7f09723e */ /* 0x000fe400000010ff */
[----:B0-----:R-:W-:-:S02]  /*ddf0*/  F2FP.BF16.F32.PACK_AB R4, R121, R0 ;  /* 0x000000007904723e */ /* 0x001fc400000010ff */
[----:B------:R-:W-:Y:S02]  /*de00*/  F2FP.BF16.F32.PACK_AB R5, R126, R125 ;  /* 0x0000007d7e05723e */ /* 0x000fe400000010ff */
[----:B------:R-:W-:Y:S02]  /*de10*/  F2FP.BF16.F32.PACK_AB R6, R37, R36 ;  /* 0x000000242506723e */ /* 0x000fe400000010ff */
[----:B------:R-:W-:Y:S02]  /*de20*/  F2FP.BF16.F32.PACK_AB R7, R129, R124 ;  /* 0x0000007c8107723e */ /* 0x000fe400000010ff */
[----:B------:R-:W-:Y:S02]  /*de30*/  F2FP.BF16.F32.PACK_AB R10, R45, R44 ;  /* 0x0000002c2d0a723e */ /* 0x000fe400000010ff */
[----:B------:R-:W-:Y:S01]  /*de40*/  F2FP.BF16.F32.PACK_AB R11, R47, R120 ;  /* 0x000000782f0b723e */ /* 0x000fe200000010ff */
[----:B------:R0:W-:Y:S01]  /*de50*/  STSM.16.M88.4 [R131], R4 ;  /* 0x0000000483007844 */ /* 0x0001e20000000200 */
[----:B------:R-:W-:-:S02]  /*de60*/  SHF.R.U64 R34, R34, 0x3, RZ ;  /* 0x0000000322227819 */ /* 0x000fc400000012ff */
[----:B------:R-:W-:Y:S01]  /*de70*/  LOP3.LUT R32, R20, R147, RZ, 0x3c, !PT ;  /* 0x0000009314207212 */ /* 0x000fe200078e3cff */
[----:B------:R1:W-:Y:S01]  /*de80*/  STSM.16.M88.4 [R130], R8 ;  /* 0x0000000882007844 */ /* 0x0003e20000000200 */
[----:B------:R-:W-:Y:S02]  /*de90*/  MOV R128, R12 ;  /* 0x0000000c00807202 */ /* 0x000fe40000000f00 */
[----:B------:R-:W-:Y:S02]  /*dea0*/  MOV R123, R14 ;  /* 0x0000000e007b7202 */ /* 0x000fe40000000f00 */
[----:B------:R-:W-:Y:S02]  /*deb0*/  LOP3.LUT R20, R74, R151, RZ, 0x3c, !PT ;  /* 0x000000974a147212 */ /* 0x000fe400078e3cff */
[----:B------:R-:W-:Y:S02]  /*dec0*/  MOV R95, R24 ;  /* 0x00000018005f7202 */ /* 0x000fe40000000f00 */
[----:B------:R-:W-:-:S02]  /*ded0*/  MOV R94, R26 ;  /* 0x0000001a005e7202 */ /* 0x000fc40000000f00 */
[----:B------:R-:W-:Y:S02]  /*dee0*/  F2FP.BF16.F32.PACK_AB R12, R49, R48 ;  /* 0x00000030310c723e */ /* 0x000fe400000010ff */
[----:B------:R-:W-:Y:S02]  /*def0*/  F2FP.BF16.F32.PACK_AB R13, R51, R50 ;  /* 0x00000032330d723e */ /* 0x000fe400000010ff */
[----:B------:R-:W-:Y:S02]  /*df00*/  F2FP.BF16.F32.PACK_AB R14, R53, R52 ;  /* 0x00000034350e723e */ /* 0x000fe400000010ff */
[----:B------:R-:W-:Y:S02]  /*df10*/  F2FP.BF16.F32.PACK_AB R15, R55, R54 ;  /* 0x00000036370f723e */ /* 0x000fe400000010ff */
[----:B------:R-:W-:Y:S02]  /*df20*/  MOV R75, R28 ;  /* 0x0000001c004b7202 */ /* 0x000fe40000000f00 */
[----:B------:R-:W-:Y:S01]  /*df30*/  MOV R74, R30 ;  /* 0x0000001e004a7202 */ /* 0x000fe20000000f00 */
[----:B------:R-:W-:Y:S01]  /*df40*/  STSM.16.M88.4 [R128], R12 ;  /* 0x0000000c80007844 */ /* 0x000fe20000000200 */
[----:B------:R-:W-:-:S02]  /*df50*/  F2FP.BF16.F32.PACK_AB R24, R57, R56 ;  /* 0x000000383918723e */ /* 0x000fc400000010ff */
        /* <DEDUP_REMOVED lines=8> */
[----:B------:R-:W-:Y:S02]  /*dfe0*/  LOP3.LUT R34, R34, R149, RZ, 0x3c, !PT ;  /* 0x0000009522227212 */ /* 0x000fe400078e3cff */
[----:B0-----:R-:W-:Y:S01]  /*dff0*/  F2FP.BF16.F32.PACK_AB R4, R73, R72 ;  /* 0x000000484904723e */ /* 0x001fe200000010ff */
[----:B------:R-:W-:Y:S01]  /*e000*/  STSM.16.M88.4 [R95], R28 ;  /* 0x0000001c5f007844 */ /* 0x000fe20000000200 */
[----:B------:R-:W-:Y:S02]  /*e010*/  F2FP.BF16.F32.PACK_AB R5, R46, R39 ;  /* 0x000000272e05723e */ /* 0x000fe400000010ff */
[----:B------:R-:W-:Y:S02]  /*e020*/  F2FP.BF16.F32.PACK_AB R6, R77, R76 ;  /* 0x0000004c4d06723e */ /* 0x000fe400000010ff */
[----:B------:R-:W-:-:S02]  /*e030*/  F2FP.BF16.F32.PACK_AB R7, R79, R78 ;  /* 0x0000004e4f07723e */ /* 0x000fc400000010ff */
[----:B-1----:R-:W-:Y:S02]  /*e040*/  F2FP.BF16.F32.PACK_AB R8, R81, R80 ;  /* 0x000000505108723e */ /* 0x002fe400000010ff */
[----:B------:R-:W-:Y:S01]  /*e050*/  F2FP.BF16.F32.PACK_AB R9, R83, R82 ;  /* 0x000000525309723e */ /* 0x000fe200000010ff */
[----:B------:R0:W-:Y:S01]  /*e060*/  STSM.16.M88.4 [R94], R4 ;  /* 0x000000045e007844 */ /* 0x0001e20000000200 */
[----:B------:R-:W-:Y:S02]  /*e070*/  F2FP.BF16.F32.PACK_AB R10, R85, R84 ;  /* 0x00000054550a723e */ /* 0x000fe400000010ff */
[----:B------:R-:W-:Y:S02]  /*e080*/  F2FP.BF16.F32.PACK_AB R11, R87, R86 ;  /* 0x00000056570b723e */ /* 0x000fe400000010ff */
[----:B------:R-:W-:Y:S02]  /*e090*/  MOV R32, R32 ;  /* 0x0000002000207202 */ /* 0x000fe40000000f00 */
[----:B------:R-:W-:Y:S01]  /*e0a0*/  MOV R34, R34 ;  /* 0x0000002200227202 */ /* 0x000fe20000000f00 */
[----:B------:R1:W-:Y:S01]  /*e0b0*/  STSM.16.M88.4 [R75], R8 ;  /* 0x000000084b007844 */ /* 0x0003e20000000200 */
[----:B------:R-:W-:-:S02]  /*e0c0*/  MOV R20, R20 ;  /* 0x0000001400147202 */ /* 0x000fc40000000f00 */
[----:B------:R-:W-:Y:S01]  /*e0d0*/  PLOP3.LUT P0, PT, PT, PT, UP0, 0x80, 0x0 ;  /* 0x000000000000781c */ /* 0x000fe20003f0f008 */
[----:B------:R1:W-:Y:S04]  /*e0e0*/  STSM.16.M88.4 [R74], R88 ;  /* 0x000000584a007844 */ /* 0x0003e80000000200 */
[----:B------:R1:W-:Y:S01]  /*e0f0*/  STSM.16.M88.4 [R32], R96 ;  /* 0x0000006020007844 */ /* 0x0003e20000000200 */
[----:B0-----:R-:W-:Y:S02]  /*e100*/  IMAD.U32 R4, RZ, RZ, UR8 ;  /* 0x00000008ff047e24 */ /* 0x001fe4000f8e00ff */
[----:B------:R-:W-:Y:S01]  /*e110*/  IMAD.U32 R5, RZ, RZ, UR9 ;  /* 0x00000009ff057e24 */ /* 0x000fe2000f8e00ff */
[----:B------:R1:W-:Y:S01]  /*e120*/  STSM.16.M88.4 [R34], R104 ;  /* 0x0000006822007844 */ /* 0x0003e20000000200 */
[----:B------:R-:W-:-:S03]  /*e130*/  ULDC.64 UR8, c[0x0][0xbe0] ;  /* 0x0002f80000087ab9 */ /* 0x000fc60000000a00 */
[----:B------:R1:W-:Y:S01]  /*e140*/  STSM.16.M88.4 [R20], R112 ;  /* 0x0000007014007844 */ /* 0x0003e20000000200 */
[----:B------:R-:W-:Y:S01]  /*e150*/  UISETP.NE.U32.AND UP1, UPT, UR8, URZ, UPT ;  /* 0x0000003f0800728c */ /* 0x000fe2000bf25070 */
[----:B------:R-:W-:Y:S03]  /*e160*/  BAR.SYNC.DEFER_BLOCKING 0x1, 0x100 ;  /* 0x0044000000007b1d */ /* 0x000fe60000010000 */
[----:B------:R-:W-:-:S05]  /*e170*/  UISETP.NE.AND.EX UP1, UPT, UR9, URZ, UPT, UP1 ;  /* 0x0000003f0900728c */ /* 0x000fca000bf25310 */
[----:B------:R-:W0:Y:S01]  /*e180*/  LDC R37, c[0x0][0xa88] ;  /* 0x0002a200ff257b82 */ /* 0x000e220000000800 */
[----:B------:R-:W-:Y:S01]  /*e190*/  PLOP3.LUT P1, PT, PT, PT, UP1, 0x80, 0x0 ;  /* 0x000000000000781c */ /* 0x000fe20003f2f018 */
[----:B------:R-:W-:-:S04]  /*e1a0*/  IMAD R7, R22, 0x40, R19 ;  /* 0x0000004016077824 */ /* 0x000fc800078e0213 */
[----:B------:R-:W-:Y:S02]  /*e1b0*/  @UP1 ULDC.64 UR8, c[0x0][0xbe0] ;  /* 0x0002f80000081ab9 */ /* 0x000fe40000000a00 */
[----:B------:R-:W-:Y:S01]  /*e1c0*/  @UP1 UIMAD.WIDE UR8, UR4, 0x4, UR8 ;  /* 0x00000004040818a5 */ /* 0x000fe2000f8e0208 */
[----:B------:R-:W-:-:S05]  /*e1d0*/  IMAD.WIDE R16, R7, 0x2, R16 ;  /* 0x0000000207107825 */ /* 0x000fca00078e0210 */
[----:B------:R-:W-:Y:S02]  /*e1e0*/  IMAD.U32 R6, RZ, RZ, UR8 ;  /* 0x00000008ff067e24 */ /* 0x000fe4000f8e00ff */
[----:B------:R-:W-:Y:S01]  /*e1f0*/  IMAD.U32 R7, RZ, RZ, UR9 ;  /* 0x00000009ff077e24 */ /* 0x000fe2000f8e00ff */
[----:B------:R-:W2:Y:S01]  /*e200*/  @P0 LDG.E R0, desc[UR60][R4.64] ;  /* 0x0000003c04000981 */ /* 0x000ea2000c1e1900 */
[----:B------:R-:W-:Y:S01]  /*e210*/  UMOV UR4, URZ ;  /* 0x0000003f00047c82 */ /* 0x000fe20008000000 */
[----:B------:R-:W-:Y:S02]  /*e220*/  IADD3 R33, P5, R16, 0x1000, RZ ;  /* 0x0000100010217810 */ /* 0x000fe40007fbe0ff */
[----:B0-----:R1:W5:Y:S01]  /*e230*/  @P1 LDG.E R37, desc[UR60][R6.64] ;  /* 0x0000003c06251981 */ /* 0x001362000c1e1900 */
[----:B--2---:R-:W-:Y:S01]  /*e240*/  @P0 R2UR UR4, R0 ;  /* 0x00000000000402ca */ /* 0x004fe200000e0000 */
[----:B-1----:R-:W-:-:S14]  /*e250*/  @P1 BRA `(.L_x_3988) ;  /* 0x0000000000101947 */ /* 0x002fdc0003800000 */
[----:B------:R-:W-:Y:S05]  /*e260*/  @!P0 BRA `(.L_x_3988) ;  /* 0x00000000000c8947 */ /* 0x000fea0003800000 */
[----:B------:R-:W2:Y:S04]  /*e270*/  LDG.E R0, desc[UR60][R4.64] ;  /* 0x0000003c04007981 */ /* 0x000ea8000c1e1900 */
[----:B-----5:R-:W2:Y:S02]  /*e280*/  LDG.E R37, desc[UR60][R4.64+0x4] ;  /* 0x0000043c04257981 */ /* 0x020ea4000c1e1900 */
[----:B--2---:R-:W-:-:S07]  /*e290*/  IMAD.IADD R37, R37, 0x1, -R0 ;  /* 0x0000000125257824 */ /* 0x004fce00078e0a00 */
.L_x_3988:
[----:B------:R-:W-:Y:S01]  /*e2a0*/  R2UR UR17, R197 ;  /* 0x00000000c51172ca */ /* 0x000fe200000e0000 */
[----:B------:R-:W-:Y:S01]  /*e2b0*/  ULDC.64 UR12, c[0x0][0xb70] ;  /* 0x0002dc00000c7ab9 */ /* 0x000fe20000000a00 */
[----:B------:R-:W-:Y:S01]  /*e2c0*/  R2UR UR15, R198 ;  /* 0x00000000c60f72ca */ /* 0x000fe200000e0000 */
[----:B------:R-:W-:Y:S01]  /*e2d0*/  USHF.R.S32.HI UR11, URZ, 0x1f, UR4 ;  /* 0x0000001f3f0b7899 */ /* 0x000fe20008011404 */
[----:B------:R-:W-:Y:S01]  /*e2e0*/  IADD3 R5, P3, R16, 0x3000, RZ ;  /* 0x0000300010057810 */ /* 0x000fe20007f7e0ff */
[----:B------:R-:W-:Y:S01]  /*e2f0*/  UMOV UR10, UR4 ;  /* 0x00000004000a7c82 */ /* 0x000fe20008000000 */
[----:B------:R-:W-:Y:S01]  /*e300*/  IMAD R6, R196, 0x80, R201 ;  /* 0x00000080c4067824 */ /* 0x000fe200078e02c9 */
[----:B------:R-:W-:Y:S02]  /*e310*/  IADD3 R57, P0, R16, 0x4000, RZ ;  /* 0x0000400010397810 */ /* 0x000fe40007f1e0ff */
[----:B------:R-:W-:Y:S02]  /*e320*/  LOP3.LUT R4, R5, 0x380, RZ, 0xc0, !PT ;  /* 0x0000038005047812 */ /* 0x000fe400078ec0ff */
[----:B------:R-:W-:-:S02]  /*e330*/  SHF.R.S32.HI R0, RZ, 0x1f, R6 ;  /* 0x0000001fff007819 */ /* 0x000fc40000011406 */
[----:B------:R-:W-:Y:S01]  /*e340*/  USHF.R.S32.HI UR14, URZ, 0x1f, UR17 ;  /* 0x0000001f3f0e7899 */ /* 0x000fe20008011411 */
[----:B------:R-:W-:Y:S01]  /*e350*/  SHF.R.U64 R4, R4, 0x3, RZ ;  /* 0x0000000304047819 */ /* 0x000fe200000012ff */
[----:B------:R-:W-:Y:S01]  /*e360*/  UIMAD.WIDE.U32 UR8, UR17, UR12, UR10 ;  /* 0x0000000c110872a5 */ /* 0x000fe2000f8e000a */
[----:B------:R-:W-:Y:S01]  /*e370*/  IADD3 R9, P4, R16, 0x2000, RZ ;  /* 0x0000200010097810 */ /* 0x000fe20007f9e0ff */
[----:B------:R-:W-:Y:S01]  /*e380*/  UIMAD UR7, UR14, UR12, URZ ;  /* 0x0000000c0e0772a4 */ /* 0x000fe2000f8e023f */
[----:B------:R-:W-:Y:S02]  /*e390*/  LOP3.LUT R4, R4, R5, RZ, 0x3c, !PT ;  /* 0x0000000504047212 */ /* 0x000fe400078e3cff */
[C---:B------:R-:W-:Y:S01]  /*e3a0*/  IADD3 R45, P1, R16.reuse, 0x5000, RZ ;  /* 0x00005000102d7810 */ /* 0x040fe20007f3e0ff */
[----:B------:R-:W-:Y:S01]  /*e3b0*/  UIMAD UR10, UR17, UR13, UR7 ;  /* 0x0000000d110a72a4 */ /* 0x000fe2000f8e0207 */
[----:B------:R-:W-:Y:S01]  /*e3c0*/  IADD3 R29, P2, R16, 0x6000, RZ ;  /* 0x00006000101d7810 */ /* 0x000fe20007f5e0ff */
[----:B------:R-:W-:Y:S01]  /*e3d0*/  USHF.R.S32.HI UR7, URZ, 0x1f, UR15 ;  /* 0x0000001f3f077899 */ /* 0x000fe2000801140f */
[----:B------:R-:W-:Y:S01]  /*e3e0*/  LOP3.LUT R56, R57, 0x380, RZ, 0xc0, !PT ;  /* 0x0000038039387812 */ /* 0x000fe200078ec0ff */
[----:B------:R-:W-:Y:S01]  /*e3f0*/  ULDC.64 UR12, c[0x0][0xb78] ;  /* 0x0002de00000c7ab9 */ /* 0x000fe20000000a00 */
[----:B------:R-:W-:Y:S01]  /*e400*/  USEL UR15, UR15, URZ, !UP0 ;  /* 0x0000003f0f0f7287 */ /* 0x000fe2000c000000 */
[----:B------:R-:W-:Y:S01]  /*e410*/  LOP3.LUT R32, R33, 0x380, RZ, 0xc0, !PT ;  /* 0x0000038021207812 */ /* 0x000fe200078ec0ff */
[----:B------:R-:W-:Y:S01]  /*e420*/  USEL UR16, UR7, URZ, !UP0 ;  /* 0x0000003f07107287 */ /* 0x000fe2000c000000 */
[----:B------:R-:W-:Y:S01]  /*e430*/  LOP3.LUT R8, R9, 0x380, RZ, 0xc0, !PT ;  /* 0x0000038009087812 */ /* 0x000fe200078ec0ff */
[----:B------:R-:W-:Y:S01]  /*e440*/  UIADD3 UR9, UR9, UR10, URZ ;  /* 0x0000000a09097290 */ /* 0x000fe2000fffe03f */
[----:B------:R-:W-:Y:S01]  /*e450*/  LOP3.LUT R44, R45, 0x380, RZ, 0xc0, !PT ;  /* 0x000003802d2c7812 */ /* 0x000fe200078ec0ff */
[----:B------:R-:W-:Y:S01]  /*e460*/  UIMAD UR7, UR16, UR12, URZ ;  /* 0x0000000c100772a4 */ /* 0x000fe2000f8e023f */
[----:B------:R-:W-:Y:S01]  /*e470*/  LOP3.LUT R28, R29, 0x380, RZ, 0xc0, !PT ;  /* 0x000003801d1c7812 */ /* 0x000fe200078ec0ff */
[----:B------:R-:W-:Y:S01]  /*e480*/  UIMAD.WIDE.U32 UR8, UR15, UR12, UR8 ;  /* 0x0000000c0f0872a5 */ /* 0x000fe2000f8e0008 */
[----:B------:R-:W-:Y:S01]  /*e490*/  SHF.R.U64 R56, R56, 0x3, RZ ;  /* 0x0000000338387819 */ /* 0x000fe200000012ff */
[----:B------:R-:W-:Y:S01]  /*e4a0*/  UIMAD UR7, UR15, UR13, UR7 ;  /* 0x0000000d0f0772a4 */ /* 0x000fe2000f8e0207 */
[----:B------:R-:W-:-:S02]  /*e4b0*/  SHF.R.U64 R32, R32, 0x3, RZ ;  /* 0x0000000320207819 */ /* 0x000fc400000012ff */
[----:B------:R-:W-:Y:S02]  /*e4c0*/  SHF.R.U64 R8, R8, 0x3, RZ ;  /* 0x0000000308087819 */ /* 0x000fe400000012ff */
[----:B------:R-:W-:Y:S01]  /*e4d0*/  IADD3 R5, P6, R6, UR8, RZ ;  /* 0x0000000806057c10 */ /* 0x000fe2000ffde0ff */
[----:B------:R-:W-:Y:S01]  /*e4e0*/  IMAD.U32 R7, RZ, RZ, UR7 ;  /* 0x00000007ff077e24 */ /* 0x000fe2000f8e00ff */
[----:B------:R-:W-:Y:S02]  /*e4f0*/  SHF.R.U64 R44, R44, 0x3, RZ ;  /* 0x000000032c2c7819 */ /* 0x000fe400000012ff */
[----:B------:R-:W-:Y:S02]  /*e500*/  SHF.R.U64 R28, R28, 0x3, RZ ;  /* 0x000000031c1c7819 */ /* 0x000fe400000012ff */
[----:B------:R-:W-:Y:S01]  /*e510*/  IADD3.X R0, R0, UR9, R7, P6, !PT ;  /* 0x0000000900007c10 */ /* 0x000fe2000b7fe407 */
[----:B------:R-:W-:Y:S01]  /*e520*/  ULDC.64 UR8, c[0x0][0xb40] ;  /* 0x0002d00000087ab9 */ /* 0x000fe20000000a00 */
[----:B------:R-:W-:Y:S01]  /*e530*/  LOP3.LUT R56, R56, R57, RZ, 0x3c, !PT ;  /* 0x0000003938387212 */ /* 0x000fe200078e3cff */
[----:B------:R-:W-:Y:S01]  /*e540*/  IMAD.X R57, RZ, RZ, R17, P0 ;  /* 0x000000ffff397224 */ /* 0x000fe200000e0611 */
[----:B------:R-:W-:-:S02]  /*e550*/  LEA R20, P6, R5, UR8, 0x2 ;  /* 0x0000000805147c11 */ /* 0x000fc4000f8c10ff */
[----:B------:R-:W-:Y:S02]  /*e560*/  LOP3.LUT P0, RZ, R200, 0x3, RZ, 0xc0, !PT ;  /* 0x00000003c8ff7812 */ /* 0x000fe4000780c0ff */
[----:B------:R-:W-:Y:S01]  /*e570*/  LEA.HI.X R21, R5, UR9, R0, 0x2, P6 ;  /* 0x0000000905157c11 */ /* 0x000fe2000b0f1400 */
[----:B------:R-:W-:Y:S01]  /*e580*/  VIADD R0, R6, 0x8 ;  /* 0x0000000806007836 */ /* 0x000fe20000000000 */
        /* <DEDUP_REMOVED lines=8> */
[C---:B------:R-:W-:Y:S01]  /*e610*/  IADD3 R13, P6, R16.reuse, 0x7000, RZ ;  /* 0x00007000100d7810 */ /* 0x040fe20007fde0ff */
[----:B------:R-:W-:Y:S01]  /*e620*/  IMAD.X R29, RZ, RZ, R17, P2 ;  /* 0x000000ffff1d7224 */ /* 0x000fe200010e0611 */
[C---:B------:R-:W-:Y:S01]  /*e630*/  IADD3 R61, P5, R16.reuse, 0x8000, RZ ;  /* 0x00008000103d7810 */ /* 0x040fe20007fbe0ff */
[----:B------:R-:W-:Y:S01]  /*e640*/  ULDC.64 UR8, c[0x0][0xaa0] ;  /* 0x0002a80000087ab9 */ /* 0x000fe20000000a00 */
[----:B------:R-:W-:-:S02]  /*e650*/  IADD3 R53, P4, R16, 0x9000, RZ ;  /* 0x0000900010357810 */ /* 0x000fc40007f9e0ff */
[----:B------:R-:W-:Y:S02]  /*e660*/  IADD3 R41, P3, R16, 0xa000, RZ ;  /* 0x0000a00010297810 */ /* 0x000fe40007f7e0ff */
[-C--:B-----5:R-:W-:Y:S02]  /*e670*/  ISETP.GE.OR P1, PT, R6, R37.reuse, P0 ;  /* 0x000000250600720c */ /* 0x0a0fe40000726670 */
[----:B------:R-:W-:Y:S02]  /*e680*/  IADD3 R7, P2, R16, 0xb000, RZ ;  /* 0x0000b00010077810 */ /* 0x000fe40007f5e0ff */
[----:B------:R-:W-:Y:S02]  /*e690*/  ISETP.GE.OR P0, PT, R0, R37, P0 ;  /* 0x000000250000720c */ /* 0x000fe40000706670 */
[----:B------:R-:W-:Y:S01]  /*e6a0*/  LOP3.LUT R11, R16, 0x380, RZ, 0xc0, !PT ;  /* 0x00000380100b7812 */ /* 0x000fe200078ec0ff */
[----:B------:R-:W-:Y:S01]  /*e6b0*/  IMAD.X R25, RZ, RZ, R17, P2 ;  /* 0x000000ffff197224 */ /* 0x000fe200010e0611 */
[----:B------:R-:W-:-:S02]  /*e6c0*/  LOP3.LUT R12, R13, 0x380, RZ, 0xc0, !PT ;  /* 0x000003800d0c7812 */ /* 0x000fc400078ec0ff */
[----:B------:R-:W-:Y:S02]  /*e6d0*/  LOP3.LUT R60, R61, 0x380, RZ, 0xc0, !PT ;  /* 0x000003803d3c7812 */ /* 0x000fe400078ec0ff */
[----:B------:R-:W-:Y:S01]  /*e6e0*/  LOP3.LUT R52, R53, 0x380, RZ, 0xc0, !PT ;  /* 0x0000038035347812 */ /* 0x000fe200078ec0ff */
[----:B------:R-:W-:Y:S01]  /*e6f0*/  @!P1 STG.E desc[UR60][R20.64], R3 ;  /* 0x0000000314009986 */ /* 0x000fe2000c10193c */
        /* <DEDUP_REMOVED lines=9> */
[----:B------:R-:W-:Y:S01]  /*e790*/  SHF.R.U64 R40, R40, 0x3, RZ ;  /* 0x0000000328287819 */ /* 0x000fe200000012ff */
[----:B------:R-:W5:Y:S01]  /*e7a0*/  LD.E.128 R56, desc[UR60][R56.64] ;  /* 0x0000003c38387980 */ /* 0x000f62000c101d00 */
[----:B------:R-:W-:Y:S02]  /*e7b0*/  SHF.R.U64 R0, R0, 0x3, RZ ;  /* 0x0000000300007819 */ /* 0x000fe400000012ff */
[----:B------:R-:W-:Y:S01]  /*e7c0*/  LOP3.LUT R16, R11, R16, RZ, 0x3c, !PT ;  /* 0x000000100b107212 */ /* 0x000fe200078e3cff */
        /* <DEDUP_REMOVED lines=15> */
[----:B0-----:R-:W-:Y:S01]  /*e8c0*/  IMAD.U32 R17, RZ, RZ, UR8 ;  /* 0x00000008ff117e24 */ /* 0x001fe2000f8e00ff */
[----:B------:R-:W-:Y:S02]  /*e8d0*/  ULDC.64 UR8, c[0x0][0xae0] ;  /* 0x0002b80000087ab9 */ /* 0x000fe40000000a00 */
[----:B------:R-:W5:Y:S01]  /*e8e0*/  LD.E.128 R44, desc[UR60][R44.64] ;  /* 0x0000003c2c2c7980 */ /* 0x000f62000c101d00 */
[----:B------:R-:W-:-:S03]  /*e8f0*/  IMAD.WIDE.U32 R2, R17, UR4, R2 ;  /* 0x0000000411027c25 */ /* 0x000fc6000f8e0002 */
        /* <DEDUP_REMOVED lines=13> */
[----:B------:R-:W-:-:S02]  /*e9d0*/  VIADD R3, R3, UR7 ;  /* 0x0000000703037c36 */ /* 0x000fc40008000000 */
[----:B------:R-:W-:Y:S01]  /*e9e0*/  IMAD.U32 R17, RZ, RZ, UR8 ;  /* 0x00000008ff117e24 */ /* 0x000fe2000f8e00ff */
[----:B------:R-:W-:Y:S01]  /*e9f0*/  UIMAD UR4, UR17, UR9, UR4 ;  /* 0x00000009110472a4 */ /* 0x000fe2000f8e0204 */
[----:B------:R-:W-:Y:S02]  /*ea00*/  IMAD R37, R196, -0x80, R37 ;  /* 0xffffff80c4257824 */ /* 0x000fe400078e0225 */
[----:B------:R-:W-:Y:S01]  /*ea10*/  IMAD.WIDE.U32 R2, R17, UR17, R2 ;  /* 0x0000001111027c25 */ /* 0x000fe2000f8e0002 */
[----:B------:R-:W-:Y:S02]  /*ea20*/  ULDC.64 UR8, c[0x0][0xae8] ;  /* 0x0002ba0000087ab9 */ /* 0x000fe40000000a00 */
[----:B------:R-:W-:Y:S01]  /*ea30*/  ISETP.GE.AND P3, PT, R22, R37, PT ;  /* 0x000000251600720c */ /* 0x000fe20003f66270 */
[----:B------:R-:W-:Y:S01]  /*ea40*/  VIADD R3, R3, UR4 ;  /* 0x0000000403037c36 */ /* 0x000fe20008000000 */
[----:B------:R-:W-:Y:S01]  /*ea50*/  UIMAD UR4, UR16, UR8, URZ ;  /* 0x00000008100472a4 */ /* 0x000fe2000f8e023f */
[----:B------:R-:W-:-:S02]  /*ea60*/  VIADD R38, R38, 0x30820 ;  /* 0x0003082026267836 */ /* 0x000fc40000000000 */
[C---:B------:R-:W-:Y:S02]  /*ea70*/  VIADD R0, R22.reuse, 0x20 ;  /* 0x0000002016007836 */ /* 0x040fe40000000000 */
[----:B------:R-:W-:Y:S01]  /*ea80*/  IMAD.U32 R21, RZ, RZ, UR8 ;  /* 0x00000008ff157e24 */ /* 0x000fe2000f8e00ff */
[----:B------:R-:W-:Y:S01]  /*ea90*/  UIMAD UR4, UR15, UR9, UR4 ;  /* 0x000000090f0472a4 */ /* 0x000fe2000f8e0204 */
[----:B------:R-:W-:Y:S01]  /*eaa0*/  PRMT R38, RZ, 0x654, R38 ;  /* 0x00000654ff267816 */ /* 0x000fe20000000026 */
[----:B------:R-:W-:Y:S01]  /*eab0*/  VIADD R16, R22, 0x60 ;  /* 0x0000006016107836 */ /* 0x000fe20000000000 */
[-C--:B------:R-:W-:Y:S01]  /*eac0*/  ISETP.GE.AND P0, PT, R0, R37.reuse, PT ;  /* 0x000000250000720c */ /* 0x080fe20003f06270 */
[----:B------:R-:W-:Y:S01]  /*ead0*/  IMAD.WIDE.U32 R20, R21, UR15, R2 ;  /* 0x0000000f15147c25 */ /* 0x000fe2000f8e0002 */
[--C-:B------:R-:W-:Y:S01]  /*eae0*/  SHF.R.S32.HI R23, RZ, 0x1f, R22.reuse ;  /* 0x0000001fff177819 */ /* 0x100fe20000011416 */
[----:B0-----:R0:W-:Y:S02]  /*eaf0*/  SYNCS.ARRIVE.TRANS64.RED.A1T0 RZ, [R38+URZ], RZ ;  /* 0x000000ff26ff79a7 */ /* 0x0011e4000810043f */
[----:B------:R-:W-:Y:S01]  /*eb00*/  VIADD R0, R22, 0x40 ;  /* 0x0000004016007836 */ /* 0x000fe20000000000 */
[----:B------:R-:W-:Y:S01]  /*eb10*/  BSSY B1, `(.L_x_3989) ;  /* 0x0000019000017945 */ /* 0x000fe20003800000 */
[----:B------:R-:W-:Y:S01]  /*eb20*/  VIADD R39, R21, UR4 ;  /* 0x0000000415277c36 */ /* 0x000fe20008000000 */
[-C--:B------:R-:W-:Y:S01]  /*eb30*/  ISETP.GE.AND P2, PT, R16, R37.reuse, PT ;  /* 0x000000251000720c */ /* 0x080fe20003f46270 */
[----:B------:R-:W-:Y:S01]  /*eb40*/  IMAD.WIDE R16, R196, 0x80, R22 ;  /* 0x00000080c4107825 */ /* 0x000fe200078e0216 */
[----:B------:R-:W-:Y:S01]  /*eb50*/  ISETP.GE.AND P1, PT, R0, R37, PT ;  /* 0x000000250000720c */ /* 0x000fe20003f26270 */
[----:B0-----:R-:W-:-:S12]  /*eb60*/  @P3 BRA `(.L_x_3990) ;  /* 0x00000000004c3947 */ /* 0x001fd80003800000 */
        /* <DEDUP_REMOVED lines=19> */
.L_x_3990:
[----:B------:R-:W-:Y:S05]  /*eca0*/  BSYNC B1 ;  /* 0x0000000000017941 */ /* 0x000fea0003800000 */
.L_x_3989:
[----:B------:R-:W-:Y:S04]  /*ecb0*/  BSSY B1, `(.L_x_3991) ;  /* 0x0000017000017945 */ /* 0x000fe80003800000 */
[----:B------:R-:W-:Y:S05]  /*ecc0*/  @P0 BRA `(.L_x_3992) ;  /* 0x0000000000540947 */ /* 0x000fea0003800000 */
[----:B0-----:R-:W-:Y:S01]  /*ecd0*/  IADD3 R37, P0, R16, 0x20, RZ ;  /* 0x0000002010257810 */ /* 0x001fe20007f1e0ff */
        /* <DEDUP_REMOVED lines=20> */
.L_x_3992:
[----:B------:R-:W-:Y:S05]  /*ee20*/  BSYNC B1 ;  /* 0x0000000000017941 */ /* 0x000fea0003800000 */
.L_x_3991:
[----:B------:R-:W-:Y:S04]  /*ee30*/  BSSY B1, `(.L_x_3993) ;  /* 0x0000017000017945 */ /* 0x000fe80003800000 */
[----:B------:R-:W-:Y:S05]  /*ee40*/  @P1 BRA `(.L_x_3994) ;  /* 0x0000000000541947 */ /* 0x000fea0003800000 */
[----:B-1---5:R-:W-:Y:S01]  /*ee50*/  IADD3 R33, P0, R16, 0x40, RZ ;  /* 0x0000004010217810 */ /* 0x022fe20007f1e0ff */
        /* <DEDUP_REMOVED lines=20> */
.L_x_3994:
[----:B------:R-:W-:Y:S05]  /*efa0*/  BSYNC B1 ;  /* 0x0000000000017941 */ /* 0x000fea0003800000 */
.L_x_3993:
[----:B------:R-:W-:Y:S05]  /*efb0*/  @P2 BRA `(.L_x_3995) ;  /* 0x0000000c00442947 */ /* 0x000fea0003800000 */
[----:B--2--5:R-:W-:Y:S01]  /*efc0*/  IADD3 R9, P0, R16, 0x60, RZ ;  /* 0x0000006010097810 */ /* 0x024fe20007f1e0ff */
[----:B------:R-:W-:Y:S01]  /*efd0*/  ULDC.64 UR8, c[0x0][0xad8] ;  /* 0x0002b60000087ab9 */ /* 0x000fe20000000a00 */
[----:B------:R-:W-:Y:S01]  /*efe0*/  IMAD.MOV.U32 R2, RZ, RZ, R20 ;  /* 0x000000ffff027224 */ /* 0x000fe200078e0014 */
[----:B------:R-:W-:Y:S01]  /*eff0*/  ULDC UR4, c[0x0][0xa8c] ;  /* 0x0002a30000047ab9 */ /* 0x000fe20000000800 */
[----:B------:R-:W-:Y:S01]  /*f000*/  IMAD.MOV.U32 R3, RZ, RZ, R39 ;  /* 0x000000ffff037224 */ /* 0x000fe200078e0027 */
[C---:B------:R-:W-:Y:S01]  /*f010*/  ISETP.GE.AND P1, PT, R19.reuse, UR4, PT ;  /* 0x0000000413007c0c */ /* 0x040fe2000bf26270 */
[----:B------:R-:W-:Y:S02]  /*f020*/  IMAD.X R16, RZ, RZ, R17, P0 ;  /* 0x000000ffff107224 */ /* 0x000fe400000e0611 */
[----:B------:R-:W-:Y:S02]  /*f030*/  VIADD R0, R19, 0x40 ;  /* 0x0000004013007836 */ /* 0x000fe40000000000 */
[----:B------:R-:W-:-:S02]  /*f040*/  IMAD R16, R16, UR8, RZ ;  /* 0x0000000810107c24 */ /* 0x000fc4000f8e02ff */
[----:B------:R-:W-:Y:S01]  /*f050*/  IMAD.WIDE.U32 R2, R9, UR8, R2 ;  /* 0x0000000809027c25 */ /* 0x000fe2000f8e0002 */
[----:B------:R-:W-:-:S03]  /*f060*/  ISETP.GE.AND P2, PT, R0, UR4, PT ;  /* 0x0000000400007c0c */ /* 0x000fc6000bf46270 */
        /* <DEDUP_REMOVED lines=12> */
.L_x_3987:
        /* <DEDUP_REMOVED lines=29> */
.L_x_3996:
        /* <DEDUP_REMOVED lines=33> */
.L_x_3998:
[----:B------:R-:W-:Y:S05]  /*f510*/  BSYNC B1 ;  /* 0x0000000000017941 */ /* 0x000fea0003800000 */
.L_x_3997:
        /* <DEDUP_REMOVED lines=11> */
[----:B------:R-:W-:Y:S02]  /*f5d0*/  IMAD.IADD R3, R3, 0x1, R9 ;  /* 0x0000000103037824 */ /* 0x000fe400078e0209 */
[----:B------:R-:W-:Y:S01]  /*f5e0*/  IMAD.U32 R5, RZ, RZ, UR12 ;  /* 0x0000000cff057e24 */ /* 0x000fe2000f8e00ff */
[----:B------:R-:W-:Y:S01]  /*f5f0*/  UIMAD UR4, UR7, UR13, UR4 ;  /* 0x0000000d070472a4 */ /* 0x000fe2000f8e0204 */
[C---:B------:R-:W-:Y:S01]  /*f600*/  VIADD R0, R22.reuse, 0x20 ;  /* 0x0000002016007836 */ /* 0x040fe20000000000 */
[----:B------:R-:W-:Y:S01]  /*f610*/  ISETP.GE.AND P3, PT, R22, R7, PT ;  /* 0x000000071600720c */ /* 0x000fe20003f66270 */
[----:B------:R-:W-:Y:S01]  /*f620*/  IMAD.WIDE.U32 R2, R5, UR7, R2 ;  /* 0x0000000705027c25 */ /* 0x000fe2000f8e0002 */
[----:B------:R-:W-:-:S02]  /*f630*/  ULDC.64 UR12, c[0x0][0xae8] ;  /* 0x0002ba00000c7ab9 */ /* 0x000fc40000000a00 */
[-C--:B------:R-:W-:Y:S01]  /*f640*/  ISETP.GE.AND P2, PT, R0, R7.reuse, PT ;  /* 0x000000070000720c */ /* 0x080fe20003f46270 */
[----:B------:R-:W-:Y:S01]  /*f650*/  VIADD R3, R3, UR4 ;  /* 0x0000000403037c36 */ /* 0x000fe20008000000 */
[----:B------:R-:W-:Y:S01]  /*f660*/  UIMAD UR4, UR9, UR12, URZ ;  /* 0x0000000c090472a4 */ /* 0x000fe2000f8e023f */
[C---:B------:R-:W-:Y:S02]  /*f670*/  VIADD R4, R22.reuse, 0x40 ;  /* 0x0000004016047836 */ /* 0x040fe40000000000 */
[----:B------:R-:W-:Y:S01]  /*f680*/  VIADD R0, R22, 0x60 ;  /* 0x0000006016007836 */ /* 0x000fe20000000000 */
[----:B------:R-:W-:Y:S01]  /*f690*/  UIMAD UR4, UR10, UR13, UR4 ;  /* 0x0000000d0a0472a4 */ /* 0x000fe2000f8e0204 */
[----:B------:R-:W-:Y:S01]  /*f6a0*/  IMAD.U32 R5, RZ, RZ, UR12 ;  /* 0x0000000cff057e24 */ /* 0x000fe2000f8e00ff */
[-C--:B------:R-:W-:Y:S01]  /*f6b0*/  ISETP.GE.AND P1, PT, R4, R7.reuse, PT ;  /* 0x000000070400720c */ /* 0x080fe20003f26270 */
[----:B------:R-:W-:Y:S01]  /*f6c0*/  IMAD.MOV.U32 R6, RZ, RZ, R22 ;  /* 0x000000ffff067224 */ /* 0x000fe200078e0016 */
[----:B------:R-:W-:Y:S01]  /*f6d0*/  ISETP.GE.AND P0, PT, R0, R7, PT ;  /* 0x000000070000720c */ /* 0x000fe20003f06270 */
[----:B------:R-:W-:Y:S01]  /*f6e0*/  IMAD.WIDE.U32 R4, R5, UR10, R2 ;  /* 0x0000000a05047c25 */ /* 0x000fe2000f8e0002 */
[----:B------:R-:W-:-:S03]  /*f6f0*/  SHF.R.S32.HI R7, RZ, 0x1f, R22 ;  /* 0x0000001fff077819 */ /* 0x000fc60000011416 */
[----:B------:R-:W-:Y:S02]  /*f700*/  VIADD R11, R5, UR4 ;  /* 0x00000004050b7c36 */ /* 0x000fe40008000000 */
        /* <DEDUP_REMOVED lines=21> */
.L_x_4000:
[----:B------:R-:W-:Y:S05]  /*f860*/  BSYNC B1 ;  /* 0x0000000000017941 */ /* 0x000fea0003800000 */
.L_x_3999:
        /* <DEDUP_REMOVED lines=23> */
.L_x_4002:
[----:B------:R-:W-:Y:S05]  /*f9e0*/  BSYNC B1 ;  /* 0x0000000000017941 */ /* 0x000fea0003800000 */
.L_x_4001:
[----:B------:R-:W-:Y:S04]  /*f9f0*/  BSSY B1, `(.L_x_4003) ;  /* 0x0000017000017945 */ /* 0x000fe80003800000 */
[----:B------:R-:W-:Y:S05]  /*fa00*/  @P1 BRA `(.L_x_4004) ;  /* 0x0000000000541947 */ /* 0x000fea0003800000 */
[----:B01----:R-:W-:Y:S01]  /*fa10*/  IADD3 R9, P1, R6, 0x40, RZ ;  /* 0x0000004006097810 */ /* 0x003fe20007f3e0ff */
        /* <DEDUP_REMOVED lines=20> */
.L_x_4004:
[----:B------:R-:W-:Y:S05]  /*fb60*/  BSYNC B1 ;  /* 0x0000000000017941 */ /* 0x000fea0003800000 */
.L_x_4003:
        /* <DEDUP_REMOVED lines=22> */
.L_x_3995:
[----:B------:R-:W-:Y:S05]  /*fcd0*/  BSYNC B0 ;  /* 0x0000000000007941 */ /* 0x000fea0003800000 */
.L_x_3986:
[----:B------:R-:W-:Y:S02]  /*fce0*/  ULDC UR4, c[0x0][0xc14] ;  /* 0x0003050000047ab9 */ /* 0x000fe40000000800 */
[----:B------:R-:W-:-:S06]  /*fcf0*/  UISETP.GE.AND UP0, UPT, UR5, UR4, UPT ;  /* 0x000000040500728c */ /* 0x000fcc000bf06270 */
[----:B------:R-:W-:-:S13]  /*fd00*/  PLOP3.LUT P0, PT, PT, PT, UP0, 0x80, 0x0 ;  /* 0x000000000000781c */ /* 0x000fda0003f0f008 */
[----:B------:R-:W-:Y:S05]  /*fd10*/  @!P0 BRA `(.L_x_4005) ;  /* 0xffffff1000288947 */ /* 0x000fea000383ffff */
[----:B------:R-:W-:Y:S05]  /*fd20*/  EXIT ;  /* 0x000000000000794d */ /* 0x000fea0003800000 */
.L_x_3904:
[----:B------:R-:W-:-:S08]  /*fd30*/  NOP ;  /* 0x0000000000007918 */ /* 0x000fd00000000000 */
[----:B0-----:R-:W0:-:S00]  /*fd40*/  USETMAXREG.DEALLOC.CTAPOOL 0x18 ;  /* 0x00000018000079c8 */ /* 0x001e0000080e0500 */
[----:B0-----:R-:W-:-:S06]  /*fd50*/  LOP3.LUT R0, R0, 0x3, RZ, 0xc0, !PT ;  /* 0x0000000300007812 */ /* 0x001fcc00078ec0ff */
[----:B------:R-:W0:Y:S02]  /*fd60*/  SHFL.IDX PT, R0, R0, RZ, 0x1f ;  /* 0x00001fff00007589 */ /* 0x000e2400000e0000 */
[----:B0-----:R-:W-:-:S13]  /*fd70*/  ISETP.NE.AND P0, PT, R0, RZ, PT ;  /* 0x000000ff0000720c */ /* 0x001fda0003f05270 */
[----:B------:R-:W-:Y:S05]  /*fd80*/  @P0 EXIT ;  /* 0x000000000000094d */ /* 0x000fea0003800000 */
[----:B------:R-:W2:Y:S01]  /*fd90*/  LDL.LU R6, [R1] ;  /* 0x0000000001067983 */ /* 0x000ea20000300800 */
        /* <DEDUP_REMOVED lines=45> */
[----:B------:R2:W-:Y:S01]  /*10070*/  STL [R1], R6 ;  /* 0x0000000601007387 */ /* 0x0005e20000100800 */
        /* <DEDUP_REMOVED lines=9> */
.L_x_4010:
        /* <DEDUP_REMOVED lines=16> */
.L_x_4009:
[----:B------:R-:W-:Y:S05]  /*10210*/  BSYNC B0 ;  /* 0x0000000000007941 */ /* 0x000fea0003800000 */
.L_x_4008:
        /* <DEDUP_REMOVED lines=25> */
.L_x_4006:
        /* <DEDUP_REMOVED lines=20> */
.L_x_4011:
        /* <DEDUP_REMOVED lines=56> */
.L_x_4007:
[----:B------:R-:W-:Y:S02]  /*10870*/  IMAD.MOV.U32 R17, RZ, RZ, RZ ;  /* 0x000000ffff117224 */ /* 0x000fe400078e00ff */
[----:B------:R-:W-:Y:S02]  /*10880*/  IMAD.U32 R16, RZ, RZ, UR6 ;  /* 0x00000006ff107e24 */ /* 0x000fe4000f8e00ff */
[----:B------:R-:W-:-:S07]  /*10890*/  IMAD.MOV.U32 R18, RZ, RZ, RZ ;  /* 0x000000ffff127224 */ /* 0x000fce00078e00ff */
.L_x_4012:
        /* <DEDUP_REMOVED lines=20> */
.L_x_4088:
        /* <DEDUP_REMOVED lines=40> */
.L_x_4014:
        /* <DEDUP_REMOVED lines=14> */
.L_x_4015:
[----:B------:R-:W-:Y:S05]  /*10d40*/  @!P0 BRA `(.L_x_4016) ;  /* 0x00000000000c8947 */ /* 0x000fea0003800000 */
[----:B-1----:R-:W2:Y:S04]  /*10d50*/  LDG.E R6, desc[UR60][R2.64] ;  /* 0x0000003c02067981 */ /* 0x002ea8000c1e1900 */
[----:B------:R-:W2:Y:S02]  /*10d60*/  LDG.E R5, desc[UR60][R2.64+0x4] ;  /* 0x0000043c02057981 */ /* 0x000ea4000c1e1900 */
[----:B--2---:R-:W-:-:S07]  /*10d70*/  IMAD.IADD R5, R5, 0x1, -R6 ;  /* 0x0000000105057824 */ /* 0x004fce00078e0a06 */
.L_x_4016:
        /* <DEDUP_REMOVED lines=18> */
.L_x_4019:
[----:B------:R-:W-:-:S13]  /*10ea0*/  ISETP.NE.AND P1, PT, R3, 0x1, PT ;  /* 0x000000010300780c */ /* 0x000fda0003f25270 */
[----:B------:R-:W1:Y:S02]  /*10eb0*/  @P1 LDC.64 R4, c[0x0][0x9e8] ;  /* 0x00027a00ff041b82 */ /* 0x000e640000000a00 */
[----:B-1----:R-:W-:-:S05]  /*10ec0*/  @P1 IMAD.HI.U32 R4, R6, R4, RZ ;  /* 0x0000000406041227 */ /* 0x002fca00078e00ff */
[----:B------:R-:W-:-:S07]  /*10ed0*/  @P1 SHF.R.U32.HI R6, RZ, R5, R4 ;  /* 0x00000005ff061219 */ /* 0x000fce0000011604 */
.L_x_4020:
[----:B------:R-:W-:Y:S05]  /*10ee0*/  BSYNC B0 ;  /* 0x0000000000007941 */ /* 0x000fea0003800000 */
.L_x_4018:
[----:B------:R-:W-:-:S05]  /*10ef0*/  IMAD R5, R6, R3, R3 ;  /* 0x0000000306057224 */ /* 0x000fca00078e0203 */
[----:B------:R-:W-:-:S07]  /*10f00*/  VIMNMX R2, R2, R5, PT ;  /* 0x0000000502027248 */ /* 0x000fce0003fe0100 */
.L_x_4017:
[----:B------:R-:W-:Y:S01]  /*10f10*/  VIADD R2, R2, 0x5f ;  /* 0x0000005f02027836 */ /* 0x000fe20000000000 */
[----:B------:R-:W-:Y:S01]  /*10f20*/  ULDC UR4, c[0x0][0x9dc] ;  /* 0x0002770000047ab9 */ /* 0x000fe20000000800 */
[----:B------:R-:W-:Y:S02]  /*10f30*/  IMAD R0, R17, 0x80, -R0 ;  /* 0x0000008011007824 */ /* 0x000fe400078e0a00 */
[----:B------:R-:W-:-:S04]  /*10f40*/  IMAD.HI R5, R2, 0x2aaaaaab, RZ ;  /* 0x2aaaaaab02057827 */ /* 0x000fc800078e02ff */
[C---:B------:R-:W-:Y:S02]  /*10f50*/  VIADD R2, R7.reuse, 0x5f ;  /* 0x0000005f07027836 */ /* 0x040fe40000000000 */
[----:B------:R-:W-:Y:S02]  /*10f60*/  IMAD.IADD R7, R7, 0x1, R0 ;  /* 0x0000000107077824 */ /* 0x000fe400078e0200 */
[----:B------:R-:W-:Y:S01]  /*10f70*/  IMAD.HI R4, R2, 0x2aaaaaab, RZ ;  /* 0x2aaaaaab02047827 */ /* 0x000fe200078e02ff */
[----:B------:R-:W-:-:S03]  /*10f80*/  SHF.R.U32.HI R2, RZ, 0x1f, R5 ;  /* 0x0000001fff027819 */ /* 0x000fc60000011605 */
[----:B------:R-:W-:Y:S01]  /*10f90*/  VIADD R0, R7, -UR4 ;  /* 0x8000000407007c36 */ /* 0x000fe20008000000 */
[----:B------:R-:W-:Y:S02]  /*10fa0*/  LEA.HI.SX32 R2, R5, R2, 0x1c ;  /* 0x0000000205027211 */ /* 0x000fe400078fe2ff */
[----:B------:R-:W-:-:S04]  /*10fb0*/  SHF.R.U32.HI R5, RZ, 0x1f, R4 ;  /* 0x0000001fff057819 */ /* 0x000fc80000011604 */
[----:B------:R-:W-:-:S04]  /*10fc0*/  LEA.HI.SX32 R5, R4, R5, 0x1c ;  /* 0x0000000504057211 */ /* 0x000fc800078fe2ff */
[----:B-1----:R-:W-:-:S05]  /*10fd0*/  VIMNMX R6, R5, R2, PT ;  /* 0x0000000205067248 */ /* 0x002fca0003fe0100 */
[----:B------:R1:W-:Y:S01]  /*10fe0*/  STL [R1+0x14], R6 ;  /* 0x0000140601007387 */ /* 0x0003e20000100800 */
[----:B------:R-:W-:Y:S05]  /*10ff0*/  @!P0 BRA `(.L_x_4021) ;  /* 0x0000000000488947 */ /* 0x000fea0003800000 */
[----:B------:R-:W-:Y:S01]  /*11000*/  IMAD.MOV.U32 R2, RZ, RZ, R7 ;  /* 0x000000ffff027224 */ /* 0x000fe200078e0007 */
[----:B------:R-:W-:Y:S04]  /*11010*/  BSSY B0, `(.L_x_4022) ;  /* 0x000000e000007945 */ /* 0x000fe80003800000 */
[----:B------:R-:W-:-:S13]  /*11020*/  ISETP.GT.AND P0, PT, R2, -0x1, PT ;  /* 0xffffffff0200780c */ /* 0x000fda0003f04270 */
        /* <DEDUP_REMOVED lines=8> */
.L_x_4023:
[----:B------:R-:W-:-:S13]  /*110b0*/  ISETP.NE.AND P0, PT, R3, 0x1, PT ;  /* 0x000000010300780c */ /* 0x000fda0003f05270 */
[----:B------:R-:W2:Y:S02]  /*110c0*/  @P0 LDC.64 R4, c[0x0][0x9e8] ;  /* 0x00027a00ff040b82 */ /* 0x000ea40000000a00 */
[----:B--2---:R-:W-:-:S05]  /*110d0*/  @P0 IMAD.HI.U32 R4, R2, R4, RZ ;  /* 0x0000000402040227 */ /* 0x004fca00078e00ff */
[----:B------:R-:W-:-:S07]  /*110e0*/  @P0 SHF.R.U32.HI R2, RZ, R5, R4 ;  /* 0x00000005ff020219 */ /* 0x000fce0000011604 */
.L_x_4024:
[----:B------:R-:W-:Y:S05]  /*110f0*/  BSYNC B0 ;  /* 0x0000000000007941 */ /* 0x000fea0003800000 */
.L_x_4022:
[----:B------:R-:W-:-:S05]  /*11100*/  IMAD R3, R2, R3, RZ ;  /* 0x0000000302037224 */ /* 0x000fca00078e02ff */
[----:B------:R-:W-:-:S07]  /*11110*/  VIMNMX R0, R0, R3, !PT ;  /* 0x0000000300007248 */ /* 0x000fce0007fe0100 */
.L_x_4021:
[----:B------:R-:W-:Y:S01]  /*11120*/  IMAD.HI R0, R0, 0x2aaaaaab, RZ ;  /* 0x2aaaaaab00007827 */ /* 0x000fe200078e02ff */
[----:B------:R-:W-:Y:S04]  /*11130*/  BSSY B6, `(.L_x_4025) ;  /* 0x000031c000067945 */ /* 0x000fe80003800000 */
[----:B------:R-:W-:-:S04]  /*11140*/  SHF.R.U32.HI R3, RZ, 0x1f, R0 ;  /* 0x0000001fff037819 */ /* 0x000fc80000011600 */
[----:B------:R-:W-:-:S04]  /*11150*/  LEA.HI.SX32 R3, R0, R3, 0x1c ;  /* 0x0000000300037211 */ /* 0x000fc800078fe2ff */
        /* <DEDUP_REMOVED lines=21> */
.L_x_4026:
        /* <DEDUP_REMOVED lines=17> */
[----:B0-----:R-:W-:Y:S02]  /*113c0*/  IMAD.U32 R11, RZ, RZ, UR5 ;  /* 0x00000005ff0b7e24 */ /* 0x001fe4000f8e00ff */
[----:B------:R-:W-:Y:S02]  /*113d0*/  IMAD.MOV.U32 R8, RZ, RZ, 0x70 ;  /* 0x00000070ff087424 */ /* 0x000fe400078e00ff */
[----:B------:R-:W-:Y:S02]  /*113e0*/  IMAD.MOV.U32 R12, RZ, RZ, 0x1 ;  /* 0x00000001ff0c7424 */ /* 0x000fe400078e00ff */
[----:B------:R-:W-:-:S07]  /*113f0*/  IMAD.MOV.U32 R13, RZ, RZ, RZ ;  /* 0x000000ffff0d7224 */ /* 0x000fce00078e00ff */
[----:B------:R-:W-:-:S07]  /*11400*/  LEPC R20, `(.L_x_4028) ;  /* 0x000000001014794e */ /* 0x000fce0000000000 */
[----:B--2---:R-:W-:Y:S05]  /*11410*/  CALL.ABS.NOINC R2 ;  /* 0x0000000002007343 */ /* 0x004fea0003c00000 */
.L_x_4028:
        /* <DEDUP_REMOVED lines=14> */
[----:B0-----:R-:W-:Y:S02]  /*11500*/  IMAD.U32 R11, RZ, RZ, UR5 ;  /* 0x00000005ff0b7e24 */ /* 0x001fe4000f8e00ff */
[----:B------:R-:W-:Y:S02]  /*11510*/  IMAD.MOV.U32 R8, RZ, RZ, 0x70 ;  /* 0x00000070ff087424 */ /* 0x000fe400078e00ff */
[----:B------:R-:W-:Y:S02]  /*11520*/  IMAD.MOV.U32 R12, RZ, RZ, 0x1 ;  /* 0x00000001ff0c7424 */ /* 0x000fe400078e00ff */
[----:B--2---:R-:W-:-:S07]  /*11530*/  IMAD.MOV.U32 R13, RZ, RZ, RZ ;  /* 0x000000ffff0d7224 */ /* 0x004fce00078e00ff */
[----:B------:R-:W-:-:S07]  /*11540*/  LEPC R20, `(.L_x_4030) ;  /* 0x000000001014794e */ /* 0x000fce0000000000 */
[----:B---3--:R-:W-:Y:S05]  /*11550*/  CALL.ABS.NOINC R2 ;  /* 0x0000000002007343 */ /* 0x008fea0003c00000 */
.L_x_4030:
        /* <DEDUP_REMOVED lines=16> */
.L_x_4029:
        /* <DEDUP_REMOVED lines=28> */
.L_x_4031:
        /* <DEDUP_REMOVED lines=16> */
.L_x_4032:
        /* <DEDUP_REMOVED lines=15> */
.L_x_4033:
        /* <DEDUP_REMOVED lines=18> */
.L_x_4104:
[----:B------:R-:W-:Y:S01]  /*11b30*/  UMOV UR4, 0xffffffff ;  /* 0xffffffff00047882 */ /* 0x000fe20000000000 */
[----:B------:R-:W-:Y:S02]  /*11b40*/  SHF.R.S32.HI R17, RZ, 0x1f, R0 ;  /* 0x0000001fff117819 */ /* 0x000fe40000011400 */
[----:B------:R-:W-:Y:S05]  /*11b50*/  BRA.DIV UR4, `(.L_x_4035) ;  /* 0x0000003a04f07947 */ /* 0x000fea000b800000 */
[----:B------:R-:W-:-:S13]  /*11b60*/  ELECT P6, URZ, PT ;  /* 0x00000000003f782f */ /* 0x000fda00038c0000 */
.L_x_4107:
        /* <DEDUP_REMOVED lines=8> */
[----:B0-----:R-:W0:Y:S02]  /*11bf0*/  @P0 LDC.64 R10, c[0x0][0x420] ;  /* 0x00010800ff0a0b82 */ /* 0x001e240000000a00 */
[----:B0-----:R-:W-:-:S05]  /*11c00*/  @P0 IMAD.HI.U32 R10, R5, R10, RZ ;  /* 0x0000000a050a0227 */ /* 0x001fca00078e00ff */
        /* <DEDUP_REMOVED lines=12> */
.L_x_4037:
[----:B------:R-:W2:Y:S01]  /*11cd0*/  LDL R9, [R1] ;  /* 0x0000000001097983 */ /* 0x000ea20000100800 */
[----:B0-----:R-:W-:-:S03]  /*11ce0*/  MOV R11, 0x400 ;  /* 0x00000400000b7802 */ /* 0x001fc60000000f00 */
[----:B------:R-:W3:Y:S01]  /*11cf0*/  LDL R10, [R1+0x8] ;  /* 0x00000800010a7983 */ /* 0x000ee20000100800 */
[----:B-1----:R-:W0:Y:S02]  /*11d00*/  S2R R12, SR_CgaCtaId ;  /* 0x00000000000c7919 */ /* 0x002e240000008800 */
[----:B0-----:R-:W-:-:S05]  /*11d10*/  LEA R11, R12, R11, 0x18 ;  /* 0x0000000b0c0b7211 */ /* 0x001fca00078ec0ff */
[----:B--2---:R-:W-:Y:S01]  /*11d20*/  IMAD R9, R9, 0x8, R11 ;  /* 0x0000000809097824 */ /* 0x004fe200078e020b */
[----:B---3--:R-:W-:-:S04]  /*11d30*/  SHF.L.U32 R10, R10, 0x1f, RZ ;  /* 0x0000001f0a0a7819 */ /* 0x008fc800000006ff */
[----:B------:R-:W0:Y:S02]  /*11d40*/  SYNCS.PHASECHK.TRANS64.TRYWAIT P0, [R9+URZ+0x30840], R10 ;  /* 0x0308400a090075a7 */ /* 0x000e24000800017f */
[----:B0-----:R-:W-:Y:S05]  /*11d50*/  @!P0 BRA `(.L_x_4038) ;  /* 0x0000003800908947 */ /* 0x001fea0003800000 */
.L_x_4108:
        /* <DEDUP_REMOVED lines=11> */
.L_x_4039:
        /* <DEDUP_REMOVED lines=32> */
[----:B-1----:R-:W-:Y:S01]  /*12010*/  NOP ;  /* 0x0000000000007918 */ /* 0x002fe20000000000 */
.L_x_4036:
[----:B------:R-:W2:Y:S01]  /*12020*/  LDL.LU R12, [R1+0x18] ;  /* 0x00001800010c7983 */ /* 0x000ea20000300800 */
[----:B------:R-:W-:Y:S01]  /*12030*/  MOV R10, 0x400 ;  /* 0x00000400000a7802 */ /* 0x000fe20000000f00 */
[----:B------:R-:W-:Y:S05]  /*12040*/  WARPSYNC.ALL ;  /* 0x0000000000007948 */ /* 0x000fea0003800000 */
[----:B0-----:R-:W0:Y:S01]  /*12050*/  S2R R11, SR_CgaCtaId ;  /* 0x00000000000b7919 */ /* 0x001e220000008800 */
        /* <DEDUP_REMOVED lines=43> */
.L_x_4109:
[----:B------:R-:W-:Y:S05]  /*12310*/  BSYNC B0 ;  /* 0x0000000000007941 */ /* 0x000fea0003800000 */
.L_x_4040:
[----:B------:R-:W2:Y:S04]  /*12320*/  LDL R9, [R1+0x14] ;  /* 0x0000140001097983 */ /* 0x000ea80000100800 */
[----:B0-----:R-:W3:Y:S01]  /*12330*/  LDL R8, [R1+0x10] ;  /* 0x0000100001087983 */ /* 0x001ee20000100800 */
[----:B------:R-:W-:Y:S01]  /*12340*/  BSSY B0, `(.L_x_4042) ;  /* 0x00001a7000007945 */ /* 0x000fe20003800000 */
[----:B--2---:R-:W-:-:S05]  /*12350*/  VIADD R7, R9, 0xfffffffe ;  /* 0xfffffffe09077836 */ /* 0x004fca0000000000 */
[----:B---3--:R-:W-:-:S13]  /*12360*/  ISETP.GE.AND P0, PT, R7, R8, PT ;  /* 0x000000080700720c */ /* 0x008fda0003f06270 */
[----:B------:R-:W-:Y:S05]  /*12370*/  @!P0 BRA `(.L_x_4043) ;  /* 0x00000018008c8947 */ /* 0x000fea0003800000 */
[----:B------:R-:W-:Y:S01]  /*12380*/  LOP3.LUT R13, RZ, R8, RZ, 0x33, !PT ;  /* 0x00000008ff0d7212 */ /* 0x000fe200078e33ff */
        /* <DEDUP_REMOVED lines=37> */
.L_x_4048:
[----:B0-----:R-:W0:Y:S01]  /*125e0*/  S2R R3, SR_CgaCtaId ;  /* 0x0000000000037919 */ /* 0x001e220000008800 */
[----:B------:R-:W-:-:S04]  /*125f0*/  MOV R2, 0x400 ;  /* 0x0000040000027802 */ /* 0x000fc80000000f00 */
[----:B0-----:R-:W-:Y:S02]  /*12600*/  LEA R2, R3, R2, 0x18 ;  /* 0x0000000203027211 */ /* 0x001fe400078ec0ff */
[----:B------:R-:W-:-:S03]  /*12610*/  SHF.L.U32 R3, R14, 0x1f, RZ ;  /* 0x0000001f0e037819 */ /* 0x000fc600000006ff */
[----:B------:R-:W-:-:S04]  /*12620*/  IMAD R2, R12, 0x8, R2 ;  /* 0x000000080c027824 */ /* 0x000fc800078e0202 */
[----:B------:R-:W0:Y:S02]  /*12630*/  SYNCS.PHASECHK.TRANS64.TRYWAIT P0, [R2+URZ+0x30840], R3 ;  /* 0x03084003020075a7 */ /* 0x000e24000800017f */
[----:B0-----:R-:W-:Y:S05]  /*12640*/  @!P0 BRA `(.L_x_4049) ;  /* 0x0000003000888947 */ /* 0x001fea0003800000 */
.L_x_4110:
        /* <DEDUP_REMOVED lines=11> */
.L_x_4050:
        /* <DEDUP_REMOVED lines=37> */
.L_x_4111:
        /* <DEDUP_REMOVED lines=13> */
.L_x_4052:
        /* <DEDUP_REMOVED lines=35> */
[----:B0-----:R-:W-:Y:S01]  /*12c50*/  NOP ;  /* 0x0000000000007918 */ /* 0x001fe20000000000 */
.L_x_4047:
[----:B------:R-:W-:Y:S05]  /*12c60*/  BSYNC B2 ;  /* 0x0000000000027941 */ /* 0x000fea0003800000 */
.L_x_4046:
[----:B------:R-:W2:Y:S04]  /*12c70*/  LDL R2, [R1+0x14] ;  /* 0x0000140001027983 */ /* 0x000ea80000100800 */
[----:B------:R0:W-:Y:S04]  /*12c80*/  STL [R1], R12 ;  /* 0x0000000c01007387 */ /* 0x0001e80000100800 */
[----:B------:R0:W-:Y:S02]  /*12c90*/  STL [R1+0x8], R14 ;  /* 0x0000080e01007387 */ /* 0x0001e40000100800 */
[----:B0-2---:R-:W-:-:S07]  /*12ca0*/  VIADD R7, R2, 0xfffffffd ;  /* 0xfffffffd02077836 */ /* 0x005fce0000000000 */
.L_x_4045:
[----:B------:R-:W-:Y:S05]  /*12cb0*/  BSYNC B1 ;  /* 0x0000000000017941 */ /* 0x000fea0003800000 */
.L_x_4044:
[----:B------:R-:W2:Y:S01]  /*12cc0*/  LDL.LU R2, [R1+0x14] ;  /* 0x0000140001027983 */ /* 0x000ea20000300800 */
[----:B------:R-:W-:Y:S01]  /*12cd0*/  VIADD R13, R13, 0xfffffffe ;  /* 0xfffffffe0d0d7836 */ /* 0x000fe20000000000 */
[----:B--2---:R-:W-:-:S04]  /*12ce0*/  LOP3.LUT R2, RZ, R2, RZ, 0x33, !PT ;  /* 0x00000002ff027212 */ /* 0x004fc800078e33ff */
[----:B------:R-:W-:-:S13]  /*12cf0*/  ISETP.NE.AND P0, PT, R13, R2, PT ;  /* 0x000000020d00720c */ /* 0x000fda0003f05270 */
[----:B------:R-:W-:Y:S05]  /*12d00*/  @!P0 BRA `(.L_x_4043) ;  /* 0x0000001000288947 */ /* 0x000fea0003800000 */
[----:B------:R-:W-:-:S07]  /*12d10*/  IMAD.MOV.U32 R10, RZ, RZ, R6 ;  /* 0x000000ffff0a7224 */ /* 0x000fce00078e0006 */
.L_x_4067:
        /* <DEDUP_REMOVED lines=32> */
.L_x_4055:
[----:B------:R-:W1:Y:S01]  /*12f20*/  S2R R3, SR_CgaCtaId ;  /* 0x0000000000037919 */ /* 0x000e620000008800 */
[----:B------:R-:W-:-:S04]  /*12f30*/  MOV R2, 0x400 ;  /* 0x0000040000027802 */ /* 0x000fc80000000f00 */
[----:B-1----:R-:W-:Y:S02]  /*12f40*/  LEA R2, R3, R2, 0x18 ;  /* 0x0000000203027211 */ /* 0x002fe400078ec0ff */
[----:B------:R-:W-:-:S03]  /*12f50*/  SHF.L.U32 R3, R9, 0x1f, RZ ;  /* 0x0000001f09037819 */ /* 0x000fc600000006ff */
[----:B------:R-:W-:-:S04]  /*12f60*/  IMAD R2, R8, 0x8, R2 ;  /* 0x0000000808027824 */ /* 0x000fc800078e0202 */
[----:B------:R-:W1:Y:S02]  /*12f70*/  SYNCS.PHASECHK.TRANS64.TRYWAIT P0, [R2+URZ+0x30840], R3 ;  /* 0x03084003020075a7 */ /* 0x000e64000800017f */
[----:B-1----:R-:W-:Y:S05]  /*12f80*/  @!P0 BRA `(.L_x_4056) ;  /* 0x0000002800608947 */ /* 0x002fea0003800000 */
.L_x_4112:
        /* <DEDUP_REMOVED lines=11> */
.L_x_4057:
        /* <DEDUP_REMOVED lines=37> */
.L_x_4113:
        /* <DEDUP_REMOVED lines=8> */
.L_x_4059:
        /* <DEDUP_REMOVED lines=35> */
.L_x_4054:
[----:B------:R-:W-:Y:S05]  /*13540*/  BSYNC B1 ;  /* 0x0000000000017941 */ /* 0x000fea0003800000 */
.L_x_4053:
        /* <DEDUP_REMOVED lines=32> */
.L_x_4062:
[----:B------:R-:W2:Y:S01]  /*13750*/  S2R R3, SR_CgaCtaId ;  /* 0x0000000000037919 */ /* 0x000ea20000008800 */
[----:B------:R-:W-:-:S04]  /*13760*/  MOV R2, 0x400 ;  /* 0x0000040000027802 */ /* 0x000fc80000000f00 */
[----:B--2---:R-:W-:Y:S02]  /*13770*/  LEA R2, R3, R2, 0x18 ;  /* 0x0000000203027211 */ /* 0x004fe400078ec0ff */
[----:B------:R-:W-:-:S03]  /*13780*/  SHF.L.U32 R3, R14, 0x1f, RZ ;  /* 0x0000001f0e037819 */ /* 0x000fc600000006ff */
[----:B------:R-:W-:-:S04]  /*13790*/  IMAD R2, R15, 0x8, R2 ;  /* 0x000000080f027824 */ /* 0x000fc800078e0202 */
[----:B------:R-:W2:Y:S02]  /*137a0*/  SYNCS.PHASECHK.TRANS64.TRYWAIT P0, [R2+URZ+0x30840], R3 ;  /* 0x03084003020075a7 */ /* 0x000ea4000800017f */
[----:B--2---:R-:W-:Y:S05]  /*137b0*/  @!P0 BRA `(.L_x_4063) ;  /* 0x00000020007c8947 */ /* 0x004fea0003800000 */
.L_x_4114:
        /* <DEDUP_REMOVED lines=11> */
.L_x_4064:
        /* <DEDUP_REMOVED lines=38> */
.L_x_4115:
        /* <DEDUP_REMOVED lines=8> */
.L_x_4066:
        /* <DEDUP_REMOVED lines=33> */
.L_x_4061:
[----:B------:R-:W-:Y:S05]  /*13d60*/  BSYNC B1 ;  /* 0x0000000000017941 */ /* 0x000fea0003800000 */
.L_x_4060:
[----:B------:R-:W2:Y:S01]  /*13d70*/  LDL R2, [R1+0x10] ;  /* 0x0000100001027983 */ /* 0x000ea20000100800 */
[----:B------:R-:W-:Y:S01]  /*13d80*/  VIADD R7, R7, 0xfffffffe ;  /* 0xfffffffe07077836 */ /* 0x000fe20000000000 */
[----:B--2---:R-:W-:-:S13]  /*13d90*/  ISETP.GT.AND P0, PT, R13, R2, PT ;  /* 0x000000020d00720c */ /* 0x004fda0003f04270 */
[----:B------:R-:W-:Y:S05]  /*13da0*/  @P0 BRA `(.L_x_4067) ;  /* 0xffffffec00dc0947 */ /* 0x000fea000383ffff */
.L_x_4043:
[----:B------:R-:W-:Y:S05]  /*13db0*/  BSYNC B0 ;  /* 0x0000000000007941 */ /* 0x000fea0003800000 */
.L_x_4042:
        /* <DEDUP_REMOVED lines=17> */
.L_x_4069:
[----:B------:R-:W-:Y:S05]  /*13ed0*/  BSYNC B0 ;  /* 0x0000000000007941 */ /* 0x000fea0003800000 */
.L_x_4068:
        /* <DEDUP_REMOVED lines=11> */
.L_x_4116:
        /* <DEDUP_REMOVED lines=11> */
.L_x_4073:
        /* <DEDUP_REMOVED lines=33> */
.L_x_4071:
[----:B------:R-:W-:Y:S05]  /*14250*/  BSYNC B0 ;  /* 0x0000000000007941 */ /* 0x000fea0003800000 */
.L_x_4070:
        /* <DEDUP_REMOVED lines=9> */
.L_x_4027:
[----:B------:R-:W-:Y:S05]  /*142f0*/  BSYNC B6 ;  /* 0x0000000000067941 */ /* 0x000fea0003800000 */
.L_x_4025:
[----:B------:R-:W-:-:S03]  /*14300*/  UMOV UR4, 0xffffffff ;  /* 0xffffffff00047882 */ /* 0x000fc60000000000 */
[----:B------:R-:W-:Y:S05]  /*14310*/  BRA.DIV UR4, `(.L_x_4074) ;  /* 0x0000001604e07947 */ /* 0x000fea000b800000 */
[----:B------:R2:W3:Y:S04]  /*14320*/  SHFL.IDX PT, R4, R16, RZ, 0x1f ;  /* 0x00001fff10047589 */ /* 0x0004e800000e0000 */
[----:B------:R-:W4:Y:S02]  /*14330*/  SHFL.IDX PT, R16, R16, 0x1, 0x1f ;  /* 0x00201f0010107f89 */ /* 0x000f2400000e0000 */
.L_x_4120:
        /* <DEDUP_REMOVED lines=13> */
.L_x_4076:
[----:B------:R-:W-:Y:S05]  /*14410*/  BSYNC B0 ;  /* 0x0000000000007941 */ /* 0x000fea0003800000 */
.L_x_4075:
        /* <DEDUP_REMOVED lines=23> */
.L_x_4128:
[----:B------:R-:W-:Y:S02]  /*14590*/  ULDC UR4, c[0x0][0xc10] ;  /* 0x0003040000047ab9 */ /* 0x000fe40000000800 */
[----:B------:R-:W-:-:S04]  /*145a0*/  IMAD.U32 R5, RZ, RZ, UR4 ;  /* 0x00000004ff057e24 */ /* 0x000fc8000f8e00ff */
[----:B-1----:R-:W-:-:S04]  /*145b0*/  IMAD R3, R14, R5, RZ ;  /* 0x000000050e037224 */ /* 0x002fc800078e02ff */
[----:B--2-4-:R-:W-:-:S05]  /*145c0*/  IMAD.IADD R16, R16, 0x1, R3 ;  /* 0x0000000110107824 */ /* 0x014fca00078e0203 */
[----:B---3--:R-:W-:-:S13]  /*145d0*/  ISETP.GT.AND P0, PT, R16, R4, PT ;  /* 0x000000041000720c */ /* 0x008fda0003f04270 */
[----:B------:R-:W-:Y:S05]  /*145e0*/  @P0 BRA `(.L_x_4078) ;  /* 0x0000000000b40947 */ /* 0x000fea0003800000 */
[----:B------:R-:W1:Y:S02]  /*145f0*/  LDC R0, c[0x0][0xc14] ;  /* 0x00030500ff007b82 */ /* 0x000e640000000800 */
.L_x_4083:
        /* <DEDUP_REMOVED lines=14> */
.L_x_4081:
[----:B------:R-:W-:Y:S05]  /*146e0*/  BSYNC B0 ;  /* 0x0000000000007941 */ /* 0x000fea0003800000 */
.L_x_4080:
        /* <DEDUP_REMOVED lines=23> */
.L_x_4136:
[----:B------:R-:W-:Y:S02]  /*14860*/  ULDC UR4, c[0x0][0xc10] ;  /* 0x0003040000047ab9 */ /* 0x000fe40000000800 */
[----:B------:R-:W-:-:S04]  /*14870*/  IMAD.U32 R5, RZ, RZ, UR4 ;  /* 0x00000004ff057e24 */ /* 0x000fc8000f8e00ff */
[----:B-1----:R-:W-:-:S04]  /*14880*/  IMAD R3, R14, R5, RZ ;  /* 0x000000050e037224 */ /* 0x002fc800078e02ff */
[----:B------:R-:W-:-:S05]  /*14890*/  IMAD.IADD R16, R3, 0x1, R16 ;  /* 0x0000000103107824 */ /* 0x000fca00078e0210 */
[----:B------:R-:W-:-:S13]  /*148a0*/  ISETP.GT.AND P0, PT, R16, R4, PT ;  /* 0x000000041000720c */ /* 0x000fda0003f04270 */
[----:B------:R-:W-:Y:S05]  /*148b0*/  @!P0 BRA `(.L_x_4083) ;  /* 0xfffffffc00508947 */ /* 0x000fea000383ffff */
.L_x_4078:
        /* <DEDUP_REMOVED lines=8> */
.L_x_4140:
[----:B------:R-:W-:Y:S01]  /*14940*/  ISETP.NE.AND P0, PT, R3, RZ, PT ;  /* 0x000000ff0300720c */ /* 0x000fe20003f05270 */
[----:B------:R-:W-:-:S12]  /*14950*/  IMAD.MOV.U32 R7, RZ, RZ, RZ ;  /* 0x000000ffff077224 */ /* 0x000fd800078e00ff */
[----:B------:R-:W-:Y:S05]  /*14960*/  @!P0 BRA `(.L_x_4085) ;  /* 0x0000000000108947 */ /* 0x000fea0003800000 */
[----:B------:R-:W-:Y:S01]  /*14970*/  UMOV UR4, 0xffffffff ;  /* 0xffffffff00047882 */ /* 0x000fe20000000000 */
[----:B------:R-:W-:Y:S02]  /*14980*/  VIADD R12, R6, 0xffffffff ;  /* 0xffffffff060c7836 */ /* 0x000fe40000000000 */
[----:B------:R-:W-:Y:S05]  /*14990*/  BRA.DIV UR4, `(.L_x_4086) ;  /* 0x0000001a04747947 */ /* 0x000fea000b800000 */
[----:B------:R3:W4:Y:S02]  /*149a0*/  SHFL.IDX PT, R7, R2, R12, 0x1f ;  /* 0x00001f0c02077589 */ /* 0x00072400000e0000 */
.L_x_4085:
        /* <DEDUP_REMOVED lines=67> */
.L_x_4079:
[----:B------:R-:W-:Y:S01]  /*14de0*/  UMOV UR4, URZ ;  /* 0x0000003f00047c82 */ /* 0x000fe20008000000 */
[----:B------:R-:W-:Y:S01]  /*14df0*/  UMOV UR5, URZ ;  /* 0x0000003f00057c82 */ /* 0x000fe20008000000 */
[----:B------:R-:W-:Y:S01]  /*14e00*/  ULDC UR6, c[0x0][0xc14] ;  /* 0x0003050000067ab9 */ /* 0x000fe20000000800 */
[----:B------:R-:W-:Y:S02]  /*14e10*/  IMAD.MOV.U32 R16, RZ, RZ, R4 ;  /* 0x000000ffff107224 */ /* 0x000fe400078e0004 */
[----:B------:R-:W-:Y:S02]  /*14e20*/  IMAD.U32 R17, RZ, RZ, UR4 ;  /* 0x00000004ff117e24 */ /* 0x000fe4000f8e00ff */
[----:B------:R-:W-:Y:S02]  /*14e30*/  IMAD.U32 R18, RZ, RZ, UR5 ;  /* 0x00000005ff127e24 */ /* 0x000fe4000f8e00ff */
[----:B------:R-:W-:-:S07]  /*14e40*/  IMAD.U32 R19, RZ, RZ, UR6 ;  /* 0x00000006ff137e24 */ /* 0x000fce000f8e00ff */
.L_x_4087:
        /* <DEDUP_REMOVED lines=12> */
.L_x_4013:
        /* <DEDUP_REMOVED lines=12> */
.L_x_4143:
[----:B------:R-:W-:Y:S05]  /*14fd0*/  BSYNC B0 ;  /* 0x0000000000007941 */ /* 0x000fea0003800000 */
.L_x_4089:
[----:B------:R-:W-:-:S03]  /*14fe0*/  UMOV UR4, 0xffffffff ;  /* 0xffffffff00047882 */ /* 0x000fc60000000000 */
[----:B------:R-:W-:Y:S05]  /*14ff0*/  BRA.DIV UR4, `(.L_x_4091) ;  /* 0x0000001604187947 */ /* 0x000fea000b800000 */
[----:B------:R-:W2:Y:S02]  /*15000*/  S2R R2, SR_TID.X ;  /* 0x0000000000027919 */ /* 0x000ea40000002100 */
[----:B--2---:R-:W-:-:S04]  /*15010*/  SHF.R.U32.HI R2, RZ, 0x5, R2 ;  /* 0x00000005ff027819 */ /* 0x004fc80000011602 */
[----:B------:R-:W-:-:S05]  /*15020*/  LOP3.LUT R2, R2, 0x3, RZ, 0xc0, !PT ;  /* 0x0000000302027812 */ /* 0x000fca00078ec0ff */
[----:B------:R2:W3:Y:S02]  /*15030*/  SHFL.IDX PT, R14, R2, RZ, 0x1f ;  /* 0x00001fff020e7589 */ /* 0x0004e400000e0000 */
.L_x_4146:
[----:B---3--:R-:W-:Y:S01]  /*15040*/  ISETP.NE.AND P0, PT, R14, RZ, PT ;  /* 0x000000ff0e00720c */ /* 0x008fe20003f05270 */
[----:B------:R-:W-:-:S12]  /*15050*/  BSSY B0, `(.L_x_4092) ;  /* 0x0000029000007945 */ /* 0x000fd80003800000 */
[----:B------:R-:W-:Y:S05]  /*15060*/  @P0 BRA `(.L_x_4093) ;  /* 0x00000000009c0947 */ /* 0x000fea0003800000 */
[----:B------:R-:W-:-:S03]  /*15070*/  UMOV UR4, 0xffffffff ;  /* 0xffffffff00047882 */ /* 0x000fc60000000000 */
[----:B------:R-:W-:Y:S05]  /*15080*/  BRA.DIV UR4, `(.L_x_4094) ;  /* 0x0000001604287947 */ /* 0x000fea000b800000 */
[----:B------:R-:W-:-:S13]  /*15090*/  ELECT P6, URZ, PT ;  /* 0x00000000003f782f */ /* 0x000fda00038c0000 */
.L_x_4149:
        /* <DEDUP_REMOVED lines=8> */
.L_x_4095:
        /* <DEDUP_REMOVED lines=14> */
.L_x_4150:
[----:B------:R-:W2:Y:S02]  /*15200*/  SYNCS.PHASECHK.TRANS64.TRYWAIT P0, [R7+URZ], R2 ;  /* 0x00000002070075a7 */ /* 0x000ea4000800017f */
[----:B--2---:R-:W-:Y:S05]  /*15210*/  @!P0 BRA `(.L_x_4097) ;  /* 0x0000001000f88947 */ /* 0x004fea0003800000 */
.L_x_4151:
[----:B------:R-:W-:Y:S05]  /*15220*/  @!P2 BRA `(.L_x_4098) ;  /* 0x000000000004a947 */ /* 0x000fea0003800000 */
[----:B------:R-:W-:Y:S01]  /*15230*/  BPT.TRAP 0x1 ;  /* 0x000000040000795c */ /* 0x000fe20000300000 */
.L_x_4098:
[----:B------:R-:W3:Y:S01]  /*15240*/  LDL.LU R4, [R1] ;  /* 0x0000000001047983 */ /* 0x000ee20000300800 */
[----:B------:R-:W-:-:S04]  /*15250*/  VIADD R0, R0, 0x30860 ;  /* 0x0003086000007836 */ /* 0x000fc80000000000 */
[----:B---3--:R-:W-:-:S04]  /*15260*/  IMAD R4, R4, 0x8, R0 ;  /* 0x0000000804047824 */ /* 0x008fc800078e0200 */
[----:B------:R-:W3:Y:S02]  /*15270*/  SYNCS.PHASECHK.TRANS64.TRYWAIT P0, [R4+URZ], R5 ;  /* 0x00000005040075a7 */ /* 0x000ee4000800017f */
[----:B---3--:R-:W-:Y:S05]  /*15280*/  @!P0 BRA `(.L_x_4099) ;  /* 0x0000001000f08947 */ /* 0x008fea0003800000 */
.L_x_4152:
[----:B------:R-:W-:-:S07]  /*15290*/  IMAD R3, R3, 0x8, R0 ;  /* 0x0000000803037824 */ /* 0x000fce00078e0200 */
.L_x_4100:
[----:B----4-:R4:W0:Y:S02]  /*152a0*/  SYNCS.PHASECHK.TRANS64.TRYWAIT P0, [R3+URZ], R2 ;  /* 0x00000002030075a7 */ /* 0x010824000800017f */
[----:B0-----:R-:W-:Y:S05]  /*152b0*/  @!P0 NANOSLEEP.SYNCS 0x989680 ;  /* 0x009896800000895d */ /* 0x001fea0003900000 */
[----:B------:R-:W0:Y:S02]  /*152c0*/  @!P0 SYNCS.PHASECHK.TRANS64 P0, [R3+URZ], R2 ;  /* 0x00000002030085a7 */ /* 0x000e24000800007f */
[----:B0-----:R-:W-:Y:S05]  /*152d0*/  @!P0 BRA `(.L_x_4100) ;  /* 0xfffffffc00f08947 */ /* 0x001fea000383ffff */
.L_x_4093:
[----:B------:R-:W-:Y:S05]  /*152e0*/  BSYNC B0 ;  /* 0x0000000000007941 */ /* 0x000fea0003800000 */
.L_x_4092:
[----:B------:R-:W-:Y:S05]  /*152f0*/  EXIT ;  /* 0x000000000000794d */ /* 0x000fea0003800000 */
.L_x_3917:
[----:B0-----:R-:W-:-:S04]  /*15300*/  IMAD.U32 R3, RZ, RZ, UR38 ;  /* 0x00000026ff037e24 */ /* 0x001fc8000f8e00ff */
[----:B------:R0:W1:Y:S03]  /*15310*/  SYNCS.PHASECHK.TRANS64.TRYWAIT P1, [R3+URZ+0x30800], R0 ;  /* 0x03080000030075a7 */ /* 0x000066000802017f */
[----:B-1----:R-:W-:Y:S05]  /*15320*/  @!P1 NANOSLEEP.SYNCS 0x989680 ;  /* 0x009896800000995d */ /* 0x002fea0003900000 */
[----:B------:R-:W1:Y:S02]  /*15330*/  @!P1 SYNCS.PHASECHK.TRANS64 P1, [R3+URZ+0x30800], R0 ;  /* 0x03080000030095a7 */ /* 0x000e64000802007f */
[----:B-1----:R-:W-:Y:S05]  /*15340*/  @!P1 BRA `(.L_x_3917) ;  /* 0xfffffffc00ec9947 */ /* 0x002fea000383ffff */
[----:B------:R-:W-:Y:S05]  /*15350*/  BRA `(.L_x_4101) ;  /* 0xfffffec8000c7947 */ /* 0x000fea000383ffff */
.L_x_3921:
[----:B-1----:R1:W3:Y:S02]  /*15360*/  SYNCS.PHASECHK.TRANS64.TRYWAIT P1, [R3+URZ+0x30830], R0 ;  /* 0x03083000030075a7 */ /* 0x0022e4000802017f */
[----:B---3--:R-:W-:Y:S05]  /*15370*/  @!P1 NANOSLEEP.SYNCS 0x989680 ;  /* 0x009896800000995d */ /* 0x008fea0003900000 */
[----:B------:R-:W3:Y:S02]  /*15380*/  @!P1 SYNCS.PHASECHK.TRANS64 P1, [R3+URZ+0x30830], R0 ;  /* 0x03083000030095a7 */ /* 0x000ee4000802007f */
[----:B---3--:R-:W-:Y:S05]  /*15390*/  @!P1 BRA `(.L_x_3921) ;  /* 0xfffffffc00f09947 */ /* 0x008fea000383ffff */
[----:B------:R-:W-:Y:S05]  /*153a0*/  BRA `(.L_x_3920) ;  /* 0xfffffec800407947 */ /* 0x000fea000383ffff */
.L_x_3937:
[----:B-1----:R-:W-:-:S04]  /*153b0*/  IMAD.U32 R121, RZ, RZ, UR5 ;  /* 0x00000005ff797e24 */ /* 0x002fc8000f8e00ff */
[----:B------:R1:W2:Y:S03]  /*153c0*/  SYNCS.PHASECHK.TRANS64.TRYWAIT P1, [R121+URZ+0x30830], R0 ;  /* 0x03083000790075a7 */ /* 0x0002a6000802017f */
[----:B--2---:R-:W-:Y:S05]  /*153d0*/  @!P1 NANOSLEEP.SYNCS 0x989680 ;  /* 0x009896800000995d */ /* 0x004fea0003900000 */
[----:B------:R-:W2:Y:S02]  /*153e0*/  @!P1 SYNCS.PHASECHK.TRANS64 P1, [R121+URZ+0x30830], R0 ;  /* 0x03083000790095a7 */ /* 0x000ea4000802007f */
[----:B--2---:R-:W-:Y:S05]  /*153f0*/  @!P1 BRA `(.L_x_3937) ;  /* 0xfffffffc00ec9947 */ /* 0x004fea000383ffff */
[----:B------:R-:W-:Y:S05]  /*15400*/  BRA `(.L_x_3936) ;  /* 0xfffffef4002c7947 */ /* 0x000fea000383ffff */
.L_x_3941:
[----:B-1----:R-:W-:-:S04]  /*15410*/  IMAD.U32 R3, RZ, RZ, UR14 ;  /* 0x0000000eff037e24 */ /* 0x002fc8000f8e00ff */
[----:B------:R1:W2:Y:S03]  /*15420*/  SYNCS.PHASECHK.TRANS64.TRYWAIT P1, [R3+URZ+0x30850], R0 ;  /* 0x03085000030075a7 */ /* 0x0002a6000802017f */
[----:B--2---:R-:W-:Y:S05]  /*15430*/  @!P1 NANOSLEEP.SYNCS 0x989680 ;  /* 0x009896800000995d */ /* 0x004fea0003900000 */
[----:B------:R-:W2:Y:S02]  /*15440*/  @!P1 SYNCS.PHASECHK.TRANS64 P1, [R3+URZ+0x30850], R0 ;  /* 0x03085000030095a7 */ /* 0x000ea4000802007f */
[----:B--2---:R-:W-:Y:S05]  /*15450*/  @!P1 BRA `(.L_x_3941) ;  /* 0xfffffffc00ec9947 */ /* 0x004fea000383ffff */
[----:B------:R-:W-:Y:S05]  /*15460*/  BRA `(.L_x_3940) ;  /* 0xfffffefc00c47947 */ /* 0x000fea000383ffff */
.L_x_3958:
[----:B-1----:R-:W-:-:S04]  /*15470*/  IMAD.U32 R5, RZ, RZ, UR5 ;  /* 0x00000005ff057e24 */ /* 0x002fc8000f8e00ff */
[----:B------:R1:W2:Y:S03]  /*15480*/  SYNCS.PHASECHK.TRANS64.TRYWAIT P1, [R5+URZ+0x30830], R0 ;  /* 0x03083000050075a7 */ /* 0x0002a6000802017f */
[----:B--2---:R-:W-:Y:S05]  /*15490*/  @!P1 NANOSLEEP.SYNCS 0x989680 ;  /* 0x009896800000995d */ /* 0x004fea0003900000 */
[----:B------:R-:W2:Y:S02]  /*154a0*/  @!P1 SYNCS.PHASECHK.TRANS64 P1, [R5+URZ+0x30830], R0 ;  /* 0x03083000050095a7 */ /* 0x000ea4000802007f */
[----:B--2---:R-:W-:Y:S05]  /*154b0*/  @!P1 BRA `(.L_x_3958) ;  /* 0xfffffffc00ec9947 */ /* 0x004fea000383ffff */
[----:B------:R-:W-:Y:S05]  /*154c0*/  BRA `(.L_x_3957) ;  /* 0xffffff2400547947 */ /* 0x000fea000383ffff */
.L_x_3962:
[----:B-1----:R-:W-:-:S04]  /*154d0*/  IMAD.U32 R3, RZ, RZ, UR10 ;  /* 0x0000000aff037e24 */ /* 0x002fc8000f8e00ff */
[----:B------:R1:W2:Y:S03]  /*154e0*/  SYNCS.PHASECHK.TRANS64.TRYWAIT P1, [R3+URZ+0x30850], R0 ;  /* 0x03085000030075a7 */ /* 0x0002a6000802017f */
[----:B--2---:R-:W-:Y:S05]  /*154f0*/  @!P1 NANOSLEEP.SYNCS 0x989680 ;  /* 0x009896800000995d */ /* 0x004fea0003900000 */
[----:B------:R-:W2:Y:S02]  /*15500*/  @!P1 SYNCS.PHASECHK.TRANS64 P1, [R3+URZ+0x30850], R0 ;  /* 0x03085000030095a7 */ /* 0x000ea4000802007f */
[----:B--2---:R-:W-:Y:S05]  /*15510*/  @!P1 BRA `(.L_x_3962) ;  /* 0xfffffffc00ec9947 */ /* 0x004fea000383ffff */
[----:B------:R-:W-:Y:S05]  /*15520*/  BRA `(.L_x_3961) ;  /* 0xffffff2c00ec7947 */ /* 0x000fea000383ffff */
.L_x_3968:
[----:B-1----:R-:W-:-:S04]  /*15530*/  IMAD.U32 R5, RZ, RZ, UR5 ;  /* 0x00000005ff057e24 */ /* 0x002fc8000f8e00ff */
[----:B------:R1:W2:Y:S03]  /*15540*/  SYNCS.PHASECHK.TRANS64.TRYWAIT P1, [R5+URZ+0x30830], R0 ;  /* 0x03083000050075a7 */ /* 0x0002a6000802017f */
[----:B--2---:R-:W-:Y:S05]  /*15550*/  @!P1 NANOSLEEP.SYNCS 0x989680 ;  /* 0x009896800000995d */ /* 0x004fea0003900000 */
[----:B------:R-:W2:Y:S02]  /*15560*/  @!P1 SYNCS.PHASECHK.TRANS64 P1, [R5+URZ+0x30830], R0 ;  /* 0x03083000050095a7 */ /* 0x000ea4000802007f */
[----:B--2---:R-:W-:Y:S05]  /*15570*/  @!P1 BRA `(.L_x_3968) ;  /* 0xfffffffc00ec9947 */ /* 0x004fea000383ffff */
[----:B------:R-:W-:Y:S05]  /*15580*/  BRA `(.L_x_3967) ;  /* 0xffffff4000bc7947 */ /* 0x000fea000383ffff */
.L_x_3972:
[----:B-1----:R-:W-:-:S04]  /*15590*/  IMAD.U32 R3, RZ, RZ, UR10 ;  /* 0x0000000aff037e24 */ /* 0x002fc8000f8e00ff */
[----:B------:R1:W2:Y:S03]  /*155a0*/  SYNCS.PHASECHK.TRANS64.TRYWAIT P1, [R3+URZ+0x30850], R0 ;  /* 0x03085000030075a7 */ /* 0x0002a6000802017f */
[----:B--2---:R-:W-:Y:S05]  /*155b0*/  @!P1 NANOSLEEP.SYNCS 0x989680 ;  /* 0x009896800000995d */ /* 0x004fea0003900000 */
[----:B------:R-:W2:Y:S02]  /*155c0*/  @!P1 SYNCS.PHASECHK.TRANS64 P1, [R3+URZ+0x30850], R0 ;  /* 0x03085000030095a7 */ /* 0x000ea4000802007f */
[----:B--2---:R-:W-:Y:S05]  /*155d0*/  @!P1 BRA `(.L_x_3972) ;  /* 0xfffffffc00ec9947 */ /* 0x004fea000383ffff */
[----:B------:R-:W-:Y:S05]  /*155e0*/  BRA `(.L_x_3971) ;  /* 0xffffff4c00547947 */ /* 0x000fea000383ffff */
.L_x_3985:
[----:B-1----:R-:W-:-:S04]  /*155f0*/  IMAD.U32 R3, RZ, RZ, UR5 ;  /* 0x00000005ff037e24 */ /* 0x002fc8000f8e00ff */
[----:B------:R1:W2:Y:S03]  /*15600*/  SYNCS.PHASECHK.TRANS64.TRYWAIT P0, [R3+URZ+0x30850], R2 ;  /* 0x03085002030075a7 */ /* 0x0002a6000800017f */
[----:B--2---:R-:W-:Y:S05]  /*15610*/  @!P0 NANOSLEEP.SYNCS 0x989680 ;  /* 0x009896800000895d */ /* 0x004fea0003900000 */
[----:B------:R-:W2:Y:S02]  /*15620*/  @!P0 SYNCS.PHASECHK.TRANS64 P0, [R3+URZ+0x30850], R2 ;  /* 0x03085002030085a7 */ /* 0x000ea4000800007f */
[----:B--2---:R-:W-:Y:S05]  /*15630*/  @!P0 BRA `(.L_x_3985) ;  /* 0xfffffffc00ec8947 */ /* 0x004fea000383ffff */
[----:B------:R-:W-:Y:S05]  /*15640*/  BRA `(.L_x_3984) ;  /* 0xffffff7400a87947 */ /* 0x000fea000383ffff */
.L_x_4034:
        /* <DEDUP_REMOVED lines=11> */
.L_x_4103:
[----:B------:R-:W-:Y:S05]  /*15700*/  BSYNC B0 ;  /* 0x0000000000007941 */ /* 0x000fea0003800000 */
.L_x_4102:
[----:B------:R-:W-:Y:S05]  /*15710*/  BRA `(.L_x_4104) ;  /* 0xffffffc400047947 */ /* 0x000fea000383ffff */
.L_x_4035:
[----:B------:R-:W-:Y:S01]  /*15720*/  BSSY B0, `(.L_x_4105) ;  /* 0x0000006000007945 */ /* 0x000fe20003800000 */
[----:B------:R-:W-:-:S07]  /*15730*/  IMAD.MOV.U32 R15, RZ, RZ, -0x1 ;  /* 0xffffffffff0f7424 */ /* 0x000fce00078e00ff */
[----:B0-----:R-:W-:Y:S05]  /*15740*/  WARPSYNC.COLLECTIVE R15, `(.L_x_4106) ;  /* 0x000000000f0c7348 */ /* 0x001fea0003c00000 */
[----:B------:R-:W-:Y:S02]  /*15750*/  ELECT P6, UR62, PT ;  /* 0x00000000003e782f */ /* 0x000fe400038c0000 */
[----:B------:R-:W-:Y:S01]  /*15760*/  MOV R14, UR62 ;  /* 0x0000003e000e7c02 */ /* 0x000fe20008000f00 */
[----:B0-----:R-:W-:Y:S10]  /*15770*/  ENDCOLLECTIVE ;  /* 0x000000000000791b */ /* 0x001ff40003800000 */
.L_x_4106:
[----:B------:R-:W-:Y:S05]  /*15780*/  BSYNC B0 ;  /* 0x0000000000007941 */ /* 0x000fea0003800000 */
.L_x_4105:
[----:B------:R-:W-:Y:S05]  /*15790*/  BRA `(.L_x_4107) ;  /* 0xffffffc000f47947 */ /* 0x000fea000383ffff */
.L_x_4038:
[----:B0-----:R0:W1:Y:S02]  /*157a0*/  SYNCS.PHASECHK.TRANS64.TRYWAIT P0, [R9+URZ+0x30840], R10 ;  /* 0x0308400a090075a7 */ /* 0x001064000800017f */
[----:B-1----:R-:W-:Y:S05]  /*157b0*/  @!P0 NANOSLEEP.SYNCS 0x989680 ;  /* 0x009896800000895d */ /* 0x002fea0003900000 */
[----:B------:R-:W1:Y:S02]  /*157c0*/  @!P0 SYNCS.PHASECHK.TRANS64 P0, [R9+URZ+0x30840], R10 ;  /* 0x0308400a090085a7 */ /* 0x000e64000800007f */
[----:B-1----:R-:W-:Y:S05]  /*157d0*/  @!P0 BRA `(.L_x_4038) ;  /* 0xfffffffc00f08947 */ /* 0x002fea000383ffff */
[----:B------:R-:W-:Y:S05]  /*157e0*/  BRA `(.L_x_4108) ;  /* 0xffffffc4005c7947 */ /* 0x000fea000383ffff */
.L_x_4041:
        /* <DEDUP_REMOVED lines=8> */
.L_x_4049:
[----:B0-----:R0:W1:Y:S02]  /*15870*/  SYNCS.PHASECHK.TRANS64.TRYWAIT P0, [R2+URZ+0x30840], R3 ;  /* 0x03084003020075a7 */ /* 0x001064000800017f */
[----:B-1----:R-:W-:Y:S05]  /*15880*/  @!P0 NANOSLEEP.SYNCS 0x989680 ;  /* 0x009896800000895d */ /* 0x002fea0003900000 */
[----:B------:R-:W1:Y:S02]  /*15890*/  @!P0 SYNCS.PHASECHK.TRANS64 P0, [R2+URZ+0x30840], R3 ;  /* 0x03084003020085a7 */ /* 0x000e64000800007f */
[----:B-1----:R-:W-:Y:S05]  /*158a0*/  @!P0 BRA `(.L_x_4049) ;  /* 0xfffffffc00f08947 */ /* 0x002fea000383ffff */
[----:B------:R-:W-:Y:S05]  /*158b0*/  BRA `(.L_x_4110) ;  /* 0xffffffcc00647947 */ /* 0x000fea000383ffff */
.L_x_4051:
[----:B0-----:R0:W1:Y:S02]  /*158c0*/  SYNCS.PHASECHK.TRANS64.TRYWAIT P0, [R3+URZ+0x60], R2 ;  /* 0x00006002030075a7 */ /* 0x001064000800017f */
[----:B-1----:R-:W-:Y:S05]  /*158d0*/  @!P0 NANOSLEEP.SYNCS 0x989680 ;  /* 0x009896800000895d */ /* 0x002fea0003900000 */
[----:B------:R-:W1:Y:S02]  /*158e0*/  @!P0 SYNCS.PHASECHK.TRANS64 P0, [R3+URZ+0x60], R2 ;  /* 0x00006002030085a7 */ /* 0x000e64000800007f */
[----:B-1----:R-:W-:Y:S05]  /*158f0*/  @!P0 BRA `(.L_x_4051) ;  /* 0xfffffffc00f08947 */ /* 0x002fea000383ffff */
[----:B------:R-:W-:Y:S05]  /*15900*/  BRA `(.L_x_4111) ;  /* 0xffffffd000107947 */ /* 0x000fea000383ffff */
.L_x_4056:
[----:B-1----:R1:W2:Y:S02]  /*15910*/  SYNCS.PHASECHK.TRANS64.TRYWAIT P0, [R2+URZ+0x30840], R3 ;  /* 0x03084003020075a7 */ /* 0x0022a4000800017f */
[----:B--2---:R-:W-:Y:S05]  /*15920*/  @!P0 NANOSLEEP.SYNCS 0x989680 ;  /* 0x009896800000895d */ /* 0x004fea0003900000 */
[----:B------:R-:W2:Y:S02]  /*15930*/  @!P0 SYNCS.PHASECHK.TRANS64 P0, [R2+URZ+0x30840], R3 ;  /* 0x03084003020085a7 */ /* 0x000ea4000800007f */
[----:B--2---:R-:W-:Y:S05]  /*15940*/  @!P0 BRA `(.L_x_4056) ;  /* 0xfffffffc00f08947 */ /* 0x004fea000383ffff */
[----:B------:R-:W-:Y:S05]  /*15950*/  BRA `(.L_x_4112) ;  /* 0xffffffd4008c7947 */ /* 0x000fea000383ffff */
.L_x_4058:
[----:B0-----:R0:W1:Y:S02]  /*15960*/  SYNCS.PHASECHK.TRANS64.TRYWAIT P1, [R3+URZ+0x60], R2 ;  /* 0x00006002030075a7 */ /* 0x001064000802017f */
[----:B-1----:R-:W-:Y:S05]  /*15970*/  @!P1 NANOSLEEP.SYNCS 0x989680 ;  /* 0x009896800000995d */ /* 0x002fea0003900000 */
[----:B------:R-:W1:Y:S02]  /*15980*/  @!P1 SYNCS.PHASECHK.TRANS64 P1, [R3+URZ+0x60], R2 ;  /* 0x00006002030095a7 */ /* 0x000e64000802007f */
[----:B-1----:R-:W-:Y:S05]  /*15990*/  @!P1 BRA `(.L_x_4058) ;  /* 0xfffffffc00f09947 */ /* 0x002fea000383ffff */
[----:B------:R-:W-:Y:S05]  /*159a0*/  BRA `(.L_x_4113) ;  /* 0xffffffd800387947 */ /* 0x000fea000383ffff */
.L_x_4063:
[----:B--2---:R2:W3:Y:S02]  /*159b0*/  SYNCS.PHASECHK.TRANS64.TRYWAIT P0, [R2+URZ+0x30840], R3 ;  /* 0x03084003020075a7 */ /* 0x0044e4000800017f */
[----:B---3--:R-:W-:Y:S05]  /*159c0*/  @!P0 NANOSLEEP.SYNCS 0x989680 ;  /* 0x009896800000895d */ /* 0x008fea0003900000 */
[----:B------:R-:W3:Y:S02]  /*159d0*/  @!P0 SYNCS.PHASECHK.TRANS64 P0, [R2+URZ+0x30840], R3 ;  /* 0x03084003020085a7 */ /* 0x000ee4000800007f */
[----:B---3--:R-:W-:Y:S05]  /*159e0*/  @!P0 BRA `(.L_x_4063) ;  /* 0xfffffffc00f08947 */ /* 0x008fea000383ffff */
[----:B------:R-:W-:Y:S05]  /*159f0*/  BRA `(.L_x_4114) ;  /* 0xffffffdc00707947 */ /* 0x000fea000383ffff */
.L_x_4065:
[----:B0-----:R0:W1:Y:S02]  /*15a00*/  SYNCS.PHASECHK.TRANS64.TRYWAIT P1, [R2+URZ+0x60], R9 ;  /* 0x00006009020075a7 */ /* 0x001064000802017f */
[----:B-1----:R-:W-:Y:S05]  /*15a10*/  @!P1 NANOSLEEP.SYNCS 0x989680 ;  /* 0x009896800000995d */ /* 0x002fea0003900000 */
[----:B------:R-:W1:Y:S02]  /*15a20*/  @!P1 SYNCS.PHASECHK.TRANS64 P1, [R2+URZ+0x60], R9 ;  /* 0x00006009020095a7 */ /* 0x000e64000802007f */
[----:B-1----:R-:W-:Y:S05]  /*15a30*/  @!P1 BRA `(.L_x_4065) ;  /* 0xfffffffc00f09947 */ /* 0x002fea000383ffff */
[----:B------:R-:W-:Y:S05]  /*15a40*/  BRA `(.L_x_4115) ;  /* 0xffffffe000207947 */ /* 0x000fea000383ffff */
.L_x_4072:
[----:B-1----:R1:W2:Y:S02]  /*15a50*/  SYNCS.PHASECHK.TRANS64.TRYWAIT P0, [R3+URZ+0x30860], R0 ;  /* 0x03086000030075a7 */ /* 0x0022a4000800017f */
[----:B--2---:R-:W-:Y:S05]  /*15a60*/  @!P0 NANOSLEEP.SYNCS 0x989680 ;  /* 0x009896800000895d */ /* 0x004fea0003900000 */
[----:B------:R-:W2:Y:S02]  /*15a70*/  @!P0 SYNCS.PHASECHK.TRANS64 P0, [R3+URZ+0x30860], R0 ;  /* 0x03086000030085a7 */ /* 0x000ea4000800007f */
[----:B--2---:R-:W-:Y:S05]  /*15a80*/  @!P0 BRA `(.L_x_4072) ;  /* 0xfffffffc00f08947 */ /* 0x004fea000383ffff */
[----:B------:R-:W-:Y:S05]  /*15a90*/  BRA `(.L_x_4116) ;  /* 0xffffffe4003c7947 */ /* 0x000fea000383ffff */
.L_x_4074:
[----:B------:R-:W-:Y:S01]  /*15aa0*/  BSSY B0, `(.L_x_4117) ;  /* 0x0000008000007945 */ /* 0x000fe20003800000 */
[----:B------:R-:W-:Y:S02]  /*15ab0*/  IMAD.MOV.U32 R13, RZ, RZ, R16 ;  /* 0x000000ffff0d7224 */ /* 0x000fe400078e0010 */
[----:B------:R-:W-:Y:S02]  /*15ac0*/  IMAD.MOV.U32 R12, RZ, RZ, RZ ;  /* 0x000000ffff0c7224 */ /* 0x000fe400078e00ff */
[----:B0-----:R-:W-:Y:S02]  /*15ad0*/  IMAD.MOV.U32 R11, RZ, RZ, 0x1f ;  /* 0x0000001fff0b7424 */ /* 0x001fe400078e00ff */
[----:B------:R-:W-:-:S07]  /*15ae0*/  IMAD.MOV.U32 R15, RZ, RZ, -0x1 ;  /* 0xffffffffff0f7424 */ /* 0x000fce00078e00ff */
[----:B-1----:R-:W-:Y:S05]  /*15af0*/  WARPSYNC.COLLECTIVE R15, `(.L_x_4118) ;  /* 0x000000000f087348 */ /* 0x002fea0003c00000 */
[----:B------:R0:W2:Y:S02]  /*15b00*/  SHFL.IDX P6, R14, R13, R12, R11 ;  /* 0x0000000c0d0e7389 */ /* 0x0000a400000c000b */
[----:B012---:R-:W-:Y:S01]  /*15b10*/  ENDCOLLECTIVE ;  /* 0x000000000000791b */ /* 0x007fe20003800000 */
.L_x_4118:
[----:B------:R-:W-:Y:S05]  /*15b20*/  BSYNC B0 ;  /* 0x0000000000007941 */ /* 0x000fea0003800000 */
.L_x_4117:
        /* <DEDUP_REMOVED lines=8> */
.L_x_4119:
[----:B------:R-:W-:Y:S01]  /*15bb0*/  IMAD.MOV.U32 R16, RZ, RZ, R14 ;  /* 0x000000ffff107224 */ /* 0x000fe200078e000e */
[----:B------:R-:W-:Y:S06]  /*15bc0*/  BRA `(.L_x_4120) ;  /* 0xffffffe400dc7947 */ /* 0x000fec000383ffff */
.L_x_4077:
[----:B------:R-:W-:Y:S01]  /*15bd0*/  BSSY B0, `(.L_x_4121) ;  /* 0x0000008000007945 */ /* 0x000fe20003800000 */
[----:B-----5:R-:W-:Y:S02]  /*15be0*/  IMAD.MOV.U32 R13, RZ, RZ, R17 ;  /* 0x000000ffff0d7224 */ /* 0x020fe400078e0011 */
[----:B------:R-:W-:Y:S02]  /*15bf0*/  IMAD.MOV.U32 R12, RZ, RZ, 0x1 ;  /* 0x00000001ff0c7424 */ /* 0x000fe400078e00ff */
[----:B0-----:R-:W-:Y:S02]  /*15c00*/  IMAD.MOV.U32 R11, RZ, RZ, RZ ;  /* 0x000000ffff0b7224 */ /* 0x001fe400078e00ff */
[----:B------:R-:W-:-:S07]  /*15c10*/  IMAD.MOV.U32 R15, RZ, RZ, -0x1 ;  /* 0xffffffffff0f7424 */ /* 0x000fce00078e00ff */
[----:B-1234-:R-:W-:Y:S05]  /*15c20*/  WARPSYNC.COLLECTIVE R15, `(.L_x_4122) ;  /* 0x000000000f087348 */ /* 0x01efea0003c00000 */
[----:B------:R0:W0:Y:S02]  /*15c30*/  SHFL.UP P6, R14, R13, R12, R11 ;  /* 0x0400000c0d0e7389 */ /* 0x00002400000c000b */
[----:B01234-:R-:W-:Y:S01]  /*15c40*/  ENDCOLLECTIVE ;  /* 0x000000000000791b */ /* 0x01ffe20003800000 */
.L_x_4122:
[----:B------:R-:W-:Y:S05]  /*15c50*/  BSYNC B0 ;  /* 0x0000000000007941 */ /* 0x000fea0003800000 */
.L_x_4121:
        /* <DEDUP_REMOVED lines=10> */
.L_x_4123:
        /* <DEDUP_REMOVED lines=8> */
.L_x_4124:
        /* <DEDUP_REMOVED lines=8> */
.L_x_4125:
        /* <DEDUP_REMOVED lines=8> */
.L_x_4126:
        /* <DEDUP_REMOVED lines=8> */
.L_x_4127:
[----:B------:R-:W-:Y:S05]  /*15f00*/  BRA `(.L_x_4128) ;  /* 0xffffffe400a07947 */ /* 0x000fea000383ffff */
.L_x_4082:
        /* <DEDUP_REMOVED lines=8> */
.L_x_4130:
[----:B------:R-:W-:Y:S05]  /*15f90*/  BSYNC B0 ;  /* 0x0000000000007941 */ /* 0x000fea0003800000 */
.L_x_4129:
        /* <DEDUP_REMOVED lines=10> */
.L_x_4131:
        /* <DEDUP_REMOVED lines=8> */
.L_x_4132:
        /* <DEDUP_REMOVED lines=8> */
.L_x_4133:
        /* <DEDUP_REMOVED lines=8> */
.L_x_4134:
        /* <DEDUP_REMOVED lines=8> */
.L_x_4135:
[----:B------:R-:W-:Y:S05]  /*16240*/  BRA `(.L_x_4136) ;  /* 0xffffffe400847947 */ /* 0x000fea000383ffff */
.L_x_4084:
[----:B------:R-:W-:Y:S01]  /*16250*/  BSSY B0, `(.L_x_4137) ;  /* 0x0000006000007945 */ /* 0x000fe20003800000 */
[----:B------:R-:W-:Y:S01]  /*16260*/  PLOP3.LUT P6, PT, P6, PT, PT, 0x8, 0x0 ;  /* 0x000000000000781c */ /* 0x000fe200037ce170 */
[----:B------:R-:W-:-:S12]  /*16270*/  IMAD.MOV.U32 R15, RZ, RZ, -0x1 ;  /* 0xffffffffff0f7424 */ /* 0x000fd800078e00ff */
[----:B0-----:R-:W-:Y:S05]  /*16280*/  WARPSYNC.COLLECTIVE R15, `(.L_x_4138) ;  /* 0x000000000f087348 */ /* 0x001fea0003c00000 */
[----:B------:R-:W-:Y:S01]  /*16290*/  VOTE.ANY R14, PT, P6 ;  /* 0x00000000000e7806 */ /* 0x000fe200030e0100 */
[----:B0-----:R-:W-:Y:S06]  /*162a0*/  ENDCOLLECTIVE ;  /* 0x000000000000791b */ /* 0x001fec0003800000 */
.L_x_4138:
[----:B------:R-:W-:Y:S05]  /*162b0*/  BSYNC B0 ;  /* 0x0000000000007941 */ /* 0x000fea0003800000 */
.L_x_4137:
        /* <DEDUP_REMOVED lines=9> */
.L_x_4139:
[----:B------:R-:W-:Y:S01]  /*16350*/  IMAD.MOV.U32 R17, RZ, RZ, R14 ;  /* 0x000000ffff117224 */ /* 0x000fe200078e000e */
[----:B------:R-:W-:Y:S06]  /*16360*/  BRA `(.L_x_4140) ;  /* 0xffffffe400747947 */ /* 0x000fec000383ffff */
.L_x_4086:
[----:B------:R-:W-:Y:S01]  /*16370*/  BSSY B0, `(.L_x_4141) ;  /* 0x0000007000007945 */ /* 0x000fe20003800000 */
[----:B------:R-:W-:Y:S02]  /*16380*/  IMAD.MOV.U32 R13, RZ, RZ, R2 ;  /* 0x000000ffff0d7224 */ /* 0x000fe400078e0002 */
[----:B------:R-:W-:Y:S02]  /*16390*/  IMAD.MOV.U32 R11, RZ, RZ, 0x1f ;  /* 0x0000001fff0b7424 */ /* 0x000fe400078e00ff */
[----:B------:R-:W-:-:S07]  /*163a0*/  IMAD.MOV.U32 R15, RZ, RZ, -0x1 ;  /* 0xffffffffff0f7424 */ /* 0x000fce00078e00ff */
[----:B012---:R-:W-:Y:S05]  /*163b0*/  WARPSYNC.COLLECTIVE R15, `(.L_x_4142) ;  /* 0x000000000f087348 */ /* 0x007fea0003c00000 */
[----:B------:R3:W4:Y:S02]  /*163c0*/  SHFL.IDX P6, R14, R13, R12, R11 ;  /* 0x0000000c0d0e7389 */ /* 0x00072400000c000b */
[----:B01234-:R-:W-:Y:S01]  /*163d0*/  ENDCOLLECTIVE ;  /* 0x000000000000791b */ /* 0x01ffe20003800000 */
.L_x_4142:
[----:B------:R-:W-:Y:S05]  /*163e0*/  BSYNC B0 ;  /* 0x0000000000007941 */ /* 0x000fea0003800000 */
.L_x_4141:
[----:B------:R-:W-:Y:S01]  /*163f0*/  IMAD.MOV.U32 R7, RZ, RZ, R14 ;  /* 0x000000ffff077224 */ /* 0x000fe200078e000e */
[----:B------:R-:W-:Y:S06]  /*16400*/  BRA `(.L_x_4085) ;  /* 0xffffffe400687947 */ /* 0x000fec000383ffff */
.L_x_4090:
[----:B-1----:R1:W2:Y:S02]  /*16410*/  SYNCS.PHASECHK.TRANS64.TRYWAIT P0, [R0+URZ+0x30820], R3 ;  /* 0x03082003000075a7 */ /* 0x0022a4000800017f */
[----:B--2---:R-:W-:Y:S05]  /*16420*/  @!P0 NANOSLEEP.SYNCS 0x989680 ;  /* 0x009896800000895d */ /* 0x004fea0003900000 */
[----:B------:R-:W2:Y:S02]  /*16430*/  @!P0 SYNCS.PHASECHK.TRANS64 P0, [R0+URZ+0x30820], R3 ;  /* 0x03082003000085a7 */ /* 0x000ea4000800007f */
[----:B--2---:R-:W-:Y:S05]  /*16440*/  @!P0 BRA `(.L_x_4090) ;  /* 0xfffffffc00f08947 */ /* 0x004fea000383ffff */
[----:B------:R-:W-:Y:S05]  /*16450*/  BRA `(.L_x_4143) ;  /* 0xffffffe800dc7947 */ /* 0x000fea000383ffff */
.L_x_4091:
        /* <DEDUP_REMOVED lines=11> */
.L_x_4145:
[----:B------:R-:W-:Y:S05]  /*16510*/  BSYNC B0 ;  /* 0x0000000000007941 */ /* 0x000fea0003800000 */
.L_x_4144:
[----:B------:R-:W-:Y:S05]  /*16520*/  BRA `(.L_x_4146) ;  /* 0xffffffe800c47947 */ /* 0x000fea000383ffff */
.L_x_4094:
[----:B------:R-:W-:Y:S01]  /*16530*/  BSSY B1, `(.L_x_4147) ;  /* 0x0000006000017945 */ /* 0x000fe20003800000 */
[----:B------:R-:W-:-:S07]  /*16540*/  IMAD.MOV.U32 R15, RZ, RZ, -0x1 ;  /* 0xffffffffff0f7424 */ /* 0x000fce00078e00ff */
[----:B012---:R-:W-:Y:S05]  /*16550*/  WARPSYNC.COLLECTIVE R15, `(.L_x_4148) ;  /* 0x000000000f0c7348 */ /* 0x007fea0003c00000 */
[----:B------:R-:W-:Y:S02]  /*16560*/  ELECT P6, UR62, PT ;  /* 0x00000000003e782f */ /* 0x000fe400038c0000 */
[----:B------:R-:W-:Y:S01]  /*16570*/  MOV R14, UR62 ;  /* 0x0000003e000e7c02 */ /* 0x000fe20008000f00 */
[----:B012---:R-:W-:Y:S10]  /*16580*/  ENDCOLLECTIVE ;  /* 0x000000000000791b */ /* 0x007ff40003800000 */
.L_x_4148:
[----:B------:R-:W-:Y:S05]  /*16590*/  BSYNC B1 ;  /* 0x0000000000017941 */ /* 0x000fea0003800000 */
.L_x_4147:
[----:B------:R-:W-:Y:S05]  /*165a0*/  BRA `(.L_x_4149) ;  /* 0xffffffe800bc7947 */ /* 0x000fea000383ffff */
.L_x_4096:
[----:B-1----:R1:W2:Y:S02]  /*165b0*/  SYNCS.PHASECHK.TRANS64.TRYWAIT P0, [R6+URZ], R5 ;  /* 0x00000005060075a7 */ /* 0x0022a4000800017f */
[----:B--2---:R-:W-:Y:S05]  /*165c0*/  @!P0 NANOSLEEP.SYNCS 0x989680 ;  /* 0x009896800000895d */ /* 0x004fea0003900000 */
[----:B------:R-:W2:Y:S02]  /*165d0*/  @!P0 SYNCS.PHASECHK.TRANS64 P0, [R6+URZ], R5 ;  /* 0x00000005060085a7 */ /* 0x000ea4000800007f */
[----:B--2---:R-:W-:Y:S05]  /*165e0*/  @!P0 BRA `(.L_x_4096) ;  /* 0xfffffffc00f08947 */ /* 0x004fea000383ffff */
[----:B------:R-:W-:Y:S05]  /*165f0*/  BRA `(.L_x_4150) ;  /* 0xffffffec00007947 */ /* 0x000fea000383ffff */
.L_x_4097:
[----:B--2---:R2:W3:Y:S02]  /*16600*/  SYNCS.PHASECHK.TRANS64.TRYWAIT P0, [R7+URZ], R2 ;  /* 0x00000002070075a7 */ /* 0x0044e4000800017f */
[----:B---3--:R-:W-:Y:S05]  /*16610*/  @!P0 NANOSLEEP.SYNCS 0x989680 ;  /* 0x009896800000895d */ /* 0x008fea0003900000 */
[----:B------:R-:W3:Y:S02]  /*16620*/  @!P0 SYNCS.PHASECHK.TRANS64 P0, [R7+URZ], R2 ;  /* 0x00000002070085a7 */ /* 0x000ee4000800007f */
[----:B---3--:R-:W-:Y:S05]  /*16630*/  @!P0 BRA `(.L_x_4097) ;  /* 0xfffffffc00f08947 */ /* 0x008fea000383ffff */
[----:B------:R-:W-:Y:S05]  /*16640*/  BRA `(.L_x_4151) ;  /* 0xffffffe800f47947 */ /* 0x000fea000383ffff */
.L_x_4099:
[----:B---3--:R3:W4:Y:S02]  /*16650*/  SYNCS.PHASECHK.TRANS64.TRYWAIT P0, [R4+URZ], R5 ;  /* 0x00000005040075a7 */ /* 0x008724000800017f */
[----:B----4-:R-:W-:Y:S05]  /*16660*/  @!P0 NANOSLEEP.SYNCS 0x989680 ;  /* 0x009896800000895d */ /* 0x010fea0003900000 */
[----:B------:R-:W4:Y:S02]  /*16670*/  @!P0 SYNCS.PHASECHK.TRANS64 P0, [R4+URZ], R5 ;  /* 0x00000005040085a7 */ /* 0x000f24000800007f */
[----:B----4-:R-:W-:Y:S05]  /*16680*/  @!P0 BRA `(.L_x_4099) ;  /* 0xfffffffc00f08947 */ /* 0x010fea000383ffff */
[----:B------:R-:W-:Y:S05]  /*16690*/  BRA `(.L_x_4152) ;  /* 0xffffffe800fc7947 */ /* 0x000fea000383ffff */
.L_x_4153:
        /* <DEDUP_REMOVED lines=14> */
.L_x_12764:


//--------------------- .text._ZN7cutlass13device_kernelIN5flash11enable_sm90INS1_16FlashAttnFwdSm90INS1_25CollectiveMainloopFwdSm90ILi2EN4cute5tupleIJNS5_1CILi1EEES8_S8_EEENS6_IJNS7_ILi128EEENS7_ILi96EEENS7_ILi192EEEEEELi192ENS_10bfloat16_tEfNS_4arch4Sm90ELb0ELb1ELb0ELb1ELb0ELb1ELb0ELb1ELb1ELb0ELb0ELb0EEENS1_21CollectiveEpilogueFwdINS6_IJSA_SC_SB_EEES9_SE_SG_Li256ELb1ELb0ELb0ELb0EEENS1_36VarlenDynamicPersistentTileSchedulerILi128ELi96ELi256ELi32ELb0ELb0ELb1ELb1ELb0ELb1EEEEEEEEEvNT_6ParamsE --------------------------
	.section	.text._ZN7cutlass13device_kernelIN5flash11enable_sm90INS1_16FlashAttnFwdSm90INS1_25CollectiveMainloopFwdSm90ILi2EN4cute5tupleIJNS5_1CILi1EEES8_S8_EEENS6_IJNS7_ILi128EEENS7_ILi96EEENS7_ILi192EEEEEELi192ENS_10bfloat16_tEfNS_4arch4Sm90ELb0ELb1ELb0ELb1ELb0ELb1ELb0ELb1ELb1ELb0ELb0ELb0EEENS1_21CollectiveEpilogueFwdINS6_IJSA_SC_SB_EEES9_SE_SG_Li256ELb1ELb0ELb0ELb0EEENS1_36VarlenDynamicPersistentTileSchedulerILi128ELi96ELi256ELi32ELb0ELb0ELb1ELb1ELb0ELb1EEEEEEEEEvNT_6ParamsE,"ax",@progbits
	.align	128
.text._ZN7cutlass13device_kernelIN5flash11enable_sm90INS1_16FlashAttnFwdSm90INS1_25CollectiveMainloopFwdSm90ILi2EN4cute5tupleIJNS5_1CILi1EEES8_S8_EEENS6_IJNS7_ILi128EEENS7_ILi96EEENS7_ILi192EEEEEELi192ENS_10bfloat16_tEfNS_4arch4Sm90ELb0ELb1ELb0ELb1ELb0ELb1ELb0ELb1ELb1ELb0ELb0ELb0EEENS1_21CollectiveEpilogueFwdINS6_IJSA_SC_SB_EEES9_SE_SG_Li256ELb1ELb0ELb0ELb0EEENS1_36VarlenDynamicPersistentTileSchedulerILi128ELi96ELi256ELi32ELb0ELb0ELb1ELb1ELb0ELb1EEEEEEEEEvNT_6ParamsE:
        .type           _ZN7cutlass13device_kernelIN5flash11enable_sm90INS1_16FlashAttnFwdSm90INS1_25CollectiveMainloopFwdSm90ILi2EN4cute5tupleIJNS5_1CILi1EEES8_S8_EEENS6_IJNS7_ILi128EEENS7_ILi96EEENS7_ILi192EEEEEELi192ENS_10bfloat16_tEfNS_4arch4Sm90ELb0ELb1ELb0ELb1ELb0ELb1ELb0ELb1ELb1ELb0ELb0ELb0EEENS1_21CollectiveEpilogueFwdINS6_IJSA_SC_SB_EEES9_SE_SG_Li256ELb1ELb0ELb0ELb0EEENS1_36VarlenDynamicPersistentTileSchedulerILi128ELi96ELi256ELi32ELb0ELb0ELb1ELb1ELb0ELb1EEEEEEEEEvNT_6ParamsE,@function
        .size           _ZN7cutlass13device_kernelIN5flash11enable_sm90INS1_16FlashAttnFwdSm90INS1_25CollectiveMainloopFwdSm90ILi2EN4cute5tupleIJNS5_1CILi1EEES8_S8_EEENS6_IJNS7_ILi128EEENS7_ILi96EEENS7_ILi192EEEEEELi192ENS_10bfloat16_tEfNS_4arch4Sm90ELb0ELb1ELb0ELb1ELb0ELb1ELb0ELb1ELb1ELb0ELb0ELb0EEENS1_21CollectiveEpilogueFwdINS6_IJSA_SC_SB_EEES9_SE_SG_Li256ELb1ELb0ELb0ELb0EEENS1_36VarlenDynamicPersistentTileSchedulerILi128ELi96ELi256ELi32ELb0ELb0ELb1ELb1ELb0ELb1EEEEEEEEEvNT_6ParamsE,(.L_x_12765 - _ZN7cutlass13device_kernelIN5flash11enable_sm90INS1_16FlashAttnFwdSm90INS1_25CollectiveMainloopFwdSm90ILi2EN4cute5tupleIJNS5_1CILi1EEES8_S8_EEENS6_IJNS7_ILi128EEENS7_ILi96EEENS7_ILi192EEEEEELi192ENS_10bfloat16_tEfNS_4arch4Sm90ELb0ELb1ELb0ELb1ELb0ELb1ELb0ELb1ELb1ELb0ELb0ELb0EEENS1_21CollectiveEpilogueFwdINS6_IJSA_SC_SB_EEES9_SE_SG_Li256ELb1ELb0ELb0ELb0EEENS1_36VarlenDynamicPersistentTileSchedulerILi128ELi96ELi256ELi32ELb0ELb0ELb1ELb1ELb0ELb1EEEEEEEEEvNT_6ParamsE)
        .other          _ZN7cutlass13device_kernelIN5flash11enable_sm90INS1_16FlashAttnFwdSm90INS1_25CollectiveMainloopFwdSm90ILi2EN4cute5tupleIJNS5_1CILi1EEES8_S8_EEENS6_IJNS7_ILi128EEENS7_ILi96EEENS7_ILi192EEEEEELi192ENS_10bfloat16_tEfNS_4arch4Sm90ELb0ELb1ELb0ELb1ELb0ELb1ELb0ELb1ELb1ELb0ELb0ELb0EEENS1_21CollectiveEpilogueFwdINS6_IJSA_SC_SB_EEES9_SE_SG_Li256ELb1ELb0ELb0ELb0EEENS1_36VarlenDynamicPersistentTileSchedulerILi128ELi96ELi256ELi32ELb0ELb0ELb1ELb1ELb0ELb1EEEEEEEEEvNT_6ParamsE,@"STO_CUDA_ENTRY STV_DEFAULT"
_ZN7cutlass13device_kernelIN5flash11enable_sm90INS1_16FlashAttnFwdSm90INS1_25CollectiveMainloopFwdSm90ILi2EN4cute5tupleIJNS5_1CILi1EEES8_S8_EEENS6_IJNS7_ILi128EEENS7_ILi96EEENS7_ILi192EEEEEELi192ENS_10bfloat16_tEfNS_4arch4Sm90ELb0ELb1ELb0ELb1ELb0ELb1ELb0ELb1ELb1ELb0ELb0ELb0EEENS1_21CollectiveEpilogueFwdINS6_IJSA_SC_SB_EEES9_SE_SG_Li256ELb1ELb0ELb0ELb0EEENS1_36VarlenDynamicPersistentTileSchedulerILi128ELi96ELi256ELi32ELb0ELb0ELb1ELb1ELb0ELb1EEEEEEEEEvNT_6ParamsE:
        /* <DEDUP_REMOVED lines=27> */
.L_x_4155:
[----:B------:R-:W-:Y:S05]  /*01b0*/  BSYNC B0 ;  /* 0x0000000000007941 */ /* 0x000fea0003800000 */
.L_x_4154:
        /* <DEDUP_REMOVED lines=41> */
.L_x_4156:
        /* <DEDUP_REMOVED lines=22> */
.L_x_4157:
        /* <DEDUP_REMOVED lines=18> */
.L_x_4158:
        /* <DEDUP_REMOVED lines=22> */
.L_x_4159:
        /* <DEDUP_REMOVED lines=22> */
.L_x_4160:
[----:B------:R-:W-:Y:S01]  /*0990*/  PLOP3.LUT P0, PT, PT, PT, UP0, 0x80, 0x0 ;  /* 0x000000000000781c */ /* 0x000fe20003f0f008 */
[----:B------:R-:W-:Y:S01]  /*09a0*/  UMOV UR60, 0x1 ;  /* 0x00000001003c7882 */ /* 0x000fe20000000000 */
[----:B------:R-:W-:Y:S01]  /*09b0*/  NOP ;  /* 0x0000000000007918 */ /* 0x000fe20000000000 */
[----:B------:R-:W-:Y:S01]  /*09c0*/  USEL UR60, UR60, 0x2, !UP0 ;  /* 0x000000023c3c7887 */ /* 0x000fe2000c000000 */
[----:B------:R-:W-:Y:S01]  /*09d0*/  BSSY B7, `(.L_x_4161) ;  /* 0x0002815000077945 */ /* 0x000fe20003800000 */
[----:B012-4-:R-:W-:Y:S08]  /*09e0*/  BAR.SYNC.DEFER_BLOCKING 0x0 ;  /* 0x0000000000007b1d */ /* 0x017ff00000010000 */
[----:B------:R-:W-:Y:S05]  /*09f0*/  @!P0 BRA `(.L_x_4162) ;  /* 0x0000021400b08947 */ /* 0x000fea0003800000 */
.L_x_4163:
        /* <DEDUP_REMOVED lines=18> */
[----:B------:R-:W-:Y:S01]  /*0b20*/  IMAD.MOV.U32 R220, RZ, RZ, RZ ;  /* 0x000000ffffdc7224 */ /* 0x000fe200078e00ff */
[----:B------:R-:W-:Y:S02]  /*0b30*/  CS2R R22, SRZ ;  /* 0x0000000000167805 */ /* 0x000fe4000001ff00 */
[----:B------:R-:W-:Y:S01]  /*0b40*/  SHF.R.S32.HI R3, RZ, 0x1f, R224 ;  /* 0x0000001fff037819 */ /* 0x000fe200000114e0 */
[----:B------:R-:W-:Y:S02]  /*0b50*/  IMAD.MOV.U32 R204, RZ, RZ, RZ ;  /* 0x000000ffffcc7224 */ /* 0x000fe400078e00ff */
[----:B------:R-:W-:Y:S01]  /*0b60*/  IMAD.MOV.U32 R194, RZ, RZ, RZ ;  /* 0x000000ffffc27224 */ /* 0x000fe200078e00ff */
[----:B------:R-:W-:-:S02]  /*0b70*/  LEA.HI R5, R3, R224, RZ, 0x7 ;  /* 0x000000e003057211 */ /* 0x000fc400078f38ff */
[-C--:B------:R-:W-:Y:S02]  /*0b80*/  LEA.HI R0, R3, R224.reuse, RZ, 0x4 ;  /* 0x000000e003007211 */ /* 0x080fe400078f20ff */
[----:B------:R-:W-:Y:S01]  /*0b90*/  LOP3.LUT R7, R5, 0xffffff80, RZ, 0xc0, !PT ;  /* 0xffffff8005077812 */ /* 0x000fe200078ec0ff */
[----:B------:R-:W-:Y:S01]  /*0ba0*/  UIADD3 UR4, UR4, 0x12400, URZ ;  /* 0x0001240004047890 */ /* 0x000fe2000fffe03f */
[CC--:B------:R-:W-:Y:S02]  /*0bb0*/  LEA.HI R214, R3.reuse, R224.reuse, RZ, 0x3 ;  /* 0x000000e003d67211 */ /* 0x0c0fe400078f18ff */
[----:B------:R-:W-:Y:S01]  /*0bc0*/  LEA.HI R10, R3, R224, RZ, 0x2 ;  /* 0x000000e0030a7211 */ /* 0x000fe200078f10ff */
[----:B------:R-:W-:Y:S01]  /*0bd0*/  IMAD.IADD R226, R224, 0x1, -R7 ;  /* 0x00000001e0e27824 */ /* 0x000fe200078e0a07 */
[----:B------:R-:W-:Y:S02]  /*0be0*/  SHF.R.S32.HI R7, RZ, 0x4, R0 ;  /* 0x00000004ff077819 */ /* 0x000fe40000011400 */
[----:B------:R-:W-:-:S02]  /*0bf0*/  SHF.R.S32.HI R195, RZ, 0x2, R10 ;  /* 0x00000002ffc37819 */ /* 0x000fc4000001140a */
[----:B------:R-:W-:Y:S02]  /*0c00*/  SHF.R.S32.HI R9, RZ, 0x1f, R226 ;  /* 0x0000001fff097819 */ /* 0x000fe400000114e2 */
[----:B------:R-:W-:Y:S01]  /*0c10*/  LEA.HI R2, R0, R7, RZ, 0x1 ;  /* 0x0000000700027211 */ /* 0x000fe200078f08ff */
[----:B------:R-:W-:Y:S01]  /*0c20*/  VIADD R221, R195, 0x40 ;  /* 0x00000040c3dd7836 */ /* 0x000fe20000000000 */
[----:B------:R-:W-:Y:S02]  /*0c30*/  LEA.HI R6, R9, R226, RZ, 0x2 ;  /* 0x000000e209067211 */ /* 0x000fe400078f10ff */
[----:B------:R-:W-:Y:S01]  /*0c40*/  LOP3.LUT R4, R2, 0x1ffffffe, RZ, 0xc0, !PT ;  /* 0x1ffffffe02047812 */ /* 0x000fe200078ec0ff */
[----:B------:R-:W-:Y:S01]  /*0c50*/  IMAD.SHL.U32 R205, R221, 0x40, RZ ;  /* 0x00000040ddcd7824 */ /* 0x000fe200078e00ff */
[--C-:B------:R-:W-:Y:S02]  /*0c60*/  SHF.R.S32.HI R8, RZ, 0x2, R6.reuse ;  /* 0x00000002ff087819 */ /* 0x100fe40000011406 */
[----:B------:R-:W-:Y:S01]  /*0c70*/  SHF.R.S32.HI R11, RZ, 0x1f, R6 ;  /* 0x0000001fff0b7819 */ /* 0x000fe20000011406 */
[----:B------:R-:W-:Y:S01]  /*0c80*/  IMAD.IADD R4, R7, 0x1, -R4 ;  /* 0x0000000107047824 */ /* 0x000fe200078e0a04 */
[----:B------:R-:W-:-:S02]  /*0c90*/  LEA.HI R2, R3, R224, RZ, 0x5 ;  /* 0x000000e003027211 */ /* 0x000fc400078f28ff */
[----:B------:R-:W-:Y:S02]  /*0ca0*/  LEA.HI R11, R11, R8, RZ, 0x3 ;  /* 0x000000080b0b7211 */ /* 0x000fe400078f18ff */
[----:B------:R-:W-:Y:S02]  /*0cb0*/  LOP3.LUT R3, R0, 0x3fffff0, RZ, 0xc0, !PT ;  /* 0x03fffff000037812 */ /* 0x000fe400078ec0ff */
[----:B------:R-:W-:Y:S02]  /*0cc0*/  LOP3.LUT R11, R11, 0xfffffff8, RZ, 0xc0, !PT ;  /* 0xfffffff80b0b7812 */ /* 0x000fe400078ec0ff */
[----:B------:R-:W-:Y:S01]  /*0cd0*/  LOP3.LUT R7, R214, 0x1ffffff8, RZ, 0xc0, !PT ;  /* 0x1ffffff8d6077812 */ /* 0x000fe200078ec0ff */
[----:B------:R-:W-:Y:S01]  /*0ce0*/  IMAD.IADD R3, R224, 0x1, -R3 ;  /* 0x00000001e0037824 */ /* 0x000fe200078e0a03 */
[----:B------:R-:W-:Y:S01]  /*0cf0*/  SHF.R.S32.HI R2, RZ, 0x5, R2 ;  /* 0x00000005ff027819 */ /* 0x000fe20000011402 */
[----:B------:R-:W-:Y:S01]  /*0d00*/  IMAD.IADD R8, R8, 0x1, -R11 ;  /* 0x0000000108087824 */ /* 0x000fe200078e0a0b */
[----:B------:R-:W-:Y:S01]  /*0d10*/  LOP3.LUT R11, R10, 0xfffffffc, RZ, 0xc0, !PT ;  /* 0xfffffffc0a0b7812 */ /* 0x000fe200078ec0ff */
[----:B------:R-:W-:Y:S01]  /*0d20*/  IMAD.IADD R7, R224, 0x1, -R7 ;  /* 0x00000001e0077824 */ /* 0x000fe200078e0a07 */
[----:B------:R-:W-:Y:S01]  /*0d30*/  SHF.R.S32.HI R10, RZ, 0x1f, R10 ;  /* 0x0000001fff0a7819 */ /* 0x000fe2000001140a */
[----:B------:R-:W-:Y:S01]  /*0d40*/  IMAD R3, R2, 0x10, R3 ;  /* 0x0000001002037824 */ /* 0x000fe200078e0203 */
[----:B------:R-:W-:Y:S01]  /*0d50*/  SHF.R.S32.HI R0, RZ, 0x1f, R221 ;  /* 0x0000001fff007819 */ /* 0x000fe200000114dd */
[----:B------:R-:W-:Y:S01]  /*0d60*/  IMAD.IADD R224, R224, 0x1, -R11 ;  /* 0x00000001e0e07824 */ /* 0x000fe200078e0a0b */
[----:B------:R-:W-:Y:S01]  /*0d70*/  LEA.HI R10, R10, R195, RZ, 0x3 ;  /* 0x000000c30a0a7211 */ /* 0x000fe200078f18ff */
[----:B------:R-:W-:Y:S01]  /*0d80*/  IMAD R235, R3, 0x8, R4 ;  /* 0x0000000803eb7824 */ /* 0x000fe200078e0204 */
[----:B------:R-:W-:Y:S01]  /*0d90*/  LEA.HI R0, R0, R221, RZ, 0x3 ;  /* 0x000000dd00007211 */ /* 0x000fe200078f18ff */
[----:B------:R-:W-:Y:S01]  /*0da0*/  IMAD.SHL.U32 R192, R224, 0x8, RZ ;  /* 0x00000008e0c07824 */ /* 0x000fe200078e00ff */
[----:B------:R-:W-:Y:S01]  /*0db0*/  LOP3.LUT R10, R10, 0xfffffff8, RZ, 0xc0, !PT ;  /* 0xfffffff80a0a7812 */ /* 0x000fe200078ec0ff */
[----:B------:R-:W-:Y:S01]  /*0dc0*/  IMAD.SHL.U32 R210, R2, 0x200, RZ ;  /* 0x0000020002d27824 */ /* 0x000fe200078e00ff */
[----:B------:R-:W-:Y:S01]  /*0dd0*/  LOP3.LUT R205, R205, 0x1c0, RZ, 0xc0, !PT ;  /* 0x000001c0cdcd7812 */ /* 0x000fe200078ec0ff */
[C---:B------:R-:W-:Y:S01]  /*0de0*/  VIADD R198, R192.reuse, 0x20 ;  /* 0x00000020c0c67836 */ /* 0x040fe20000000000 */
[----:B------:R-:W-:Y:S01]  /*0df0*/  SHF.R.S32.HI R234, RZ, 0x7, R5 ;  /* 0x00000007ffea7819 */ /* 0x000fe20000011405 */
[----:B------:R-:W-:Y:S01]  /*0e00*/  IMAD.IADD R217, R195, 0x1, -R10 ;  /* 0x00000001c3d97824 */ /* 0x000fe200078e0a0a */
[----:B------:R-:W-:Y:S01]  /*0e10*/  SHF.R.U32.HI R233, RZ, 0x3, R205 ;  /* 0x00000003ffe97819 */ /* 0x000fe200000116cd */
[----:B------:R-:W-:Y:S01]  /*0e20*/  VIADD R199, R192, 0x40 ;  /* 0x00000040c0c77836 */ /* 0x000fe20000000000 */
[----:B------:R-:W-:Y:S01]  /*0e30*/  SHF.R.S32.HI R3, RZ, 0x1f, R198 ;  /* 0x0000001fff037819 */ /* 0x000fe200000114c6 */
[----:B------:R-:W-:Y:S01]  /*0e40*/  IMAD.SHL.U32 R208, R217, 0x40, RZ ;  /* 0x00000040d9d07824 */ /* 0x000fe200078e00ff */
[----:B------:R-:W-:Y:S01]  /*0e50*/  LEA.HI R9, R9, R226, RZ, 0x5 ;  /* 0x000000e209097211 */ /* 0x000fe200078f28ff */
[----:B------:R-:W-:Y:S01]  /*0e60*/  IMAD.SHL.U32 R0, R0, 0x40, RZ ;  /* 0x0000004000007824 */ /* 0x000fe200078e00ff */
[-C--:B------:R-:W-:Y:S01]  /*0e70*/  LEA.HI R2, R3, R198.reuse, RZ, 0x6 ;  /* 0x000000c603027211 */ /* 0x080fe200078f30ff */
[----:B------:R-:W-:Y:S01]  /*0e80*/  IMAD.SHL.U32 R213, R7, 0x8, RZ ;  /* 0x0000000807d57824 */ /* 0x000fe200078e00ff */
[----:B------:R-:W-:Y:S01]  /*0e90*/  SHF.R.S32.HI R4, RZ, 0x1f, R199 ;  /* 0x0000001fff047819 */ /* 0x000fe200000114c7 */
[----:B------:R-:W-:Y:S01]  /*0ea0*/  IMAD.SHL.U32 R18, R224, 0x4, RZ ;  /* 0x00000004e0127824 */ /* 0x000fe200078e00ff */
[----:B------:R-:W-:Y:S01]  /*0eb0*/  LOP3.LUT R208, R208, 0x1c0, RZ, 0xc0, !PT ;  /* 0x000001c0d0d07812 */ /* 0x000fe200078ec0ff */
[----:B------:R-:W-:Y:S01]  /*0ec0*/  IMAD.SHL.U32 R235, R235, 0x8, RZ ;  /* 0x00000008ebeb7824 */ /* 0x000fe200078e00ff */
[----:B------:R-:W-:Y:S01]  /*0ed0*/  LEA.HI R225, R3, R198, RZ, 0x3 ;  /* 0x000000c603e17211 */ /* 0x000fe200078f18ff */
[----:B------:R-:W-:Y:S01]  /*0ee0*/  IMAD.SHL.U32 R3, R2, 0x80, RZ ;  /* 0x0000008002037824 */ /* 0x000fe200078e00ff */
[----:B------:R-:W-:-:S02]  /*0ef0*/  LEA.HI R230, R4, R199, RZ, 0x3 ;  /* 0x000000c704e67211 */ /* 0x000fc400078f18ff */
[----:B------:R-:W-:Y:S02]  /*0f00*/  LEA.HI R4, R4, R199, RZ, 0x6 ;  /* 0x000000c704047211 */ /* 0x000fe400078f30ff */
[----:B------:R-:W-:Y:S02]  /*0f10*/  SHF.R.U32.HI R209, RZ, 0x3, R208 ;  /* 0x00000003ffd17819 */ /* 0x000fe400000116d0 */
[--C-:B------:R-:W-:Y:S01]  /*0f20*/  LOP3.LUT R2, R208, 0x38, R225.reuse, 0xf8, !PT ;  /* 0x00000038d0027812 */ /* 0x100fe200078ef8e1 */
[----:B------:R-:W-:Y:S01]  /*0f30*/  IMAD.SHL.U32 R4, R4, 0x80, RZ ;  /* 0x0000008004047824 */ /* 0x000fe200078e00ff */
[----:B------:R-:W-:Y:S02]  /*0f40*/  LOP3.LUT R10, R205, 0x38, R225, 0xf8, !PT ;  /* 0x00000038cd0a7812 */ /* 0x000fe400078ef8e1 */
[----:B------:R-:W-:Y:S02]  /*0f50*/  LOP3.LUT R211, R0, 0xfffffe00, RZ, 0xc0, !PT ;  /* 0xfffffe0000d37812 */ /* 0x000fe400078ec0ff */
[----:B------:R-:W-:-:S02]  /*0f60*/  LOP3.LUT R3, R3, 0xffffe000, RZ, 0xc0, !PT ;  /* 0xffffe00003037812 */ /* 0x000fc400078ec0ff */
[----:B------:R-:W-:Y:S02]  /*0f70*/  LOP3.LUT R2, R2, R209, RZ, 0x3c, !PT ;  /* 0x000000d102027212 */ /* 0x000fe400078e3cff */
[----:B------:R-:W-:Y:S02]  /*0f80*/  LOP3.LUT R10, R10, R233, RZ, 0x3c, !PT ;  /* 0x000000e90a0a7212 */ /* 0x000fe400078e3cff */
[--C-:B------:R-:W-:Y:S02]  /*0f90*/  LOP3.LUT R0, R208, 0x38, R230.reuse, 0xf8, !PT ;  /* 0x00000038d0007812 */ /* 0x100fe400078ef8e6 */
[----:B------:R-:W-:Y:S02]  /*0fa0*/  LOP3.LUT R12, R205, 0x38, R230, 0xf8, !PT ;  /* 0x00000038cd0c7812 */ /* 0x000fe400078ef8e6 */
[-C--:B------:R-:W-:Y:S02]  /*0fb0*/  IADD3 R2, R2, R3.reuse, R210 ;  /* 0x0000000302027210 */ /* 0x080fe40007ffe0d2 */
[----:B------:R-:W-:-:S02]  /*0fc0*/  IADD3 R10, R10, R3, R211 ;  /* 0x000000030a0a7210 */ /* 0x000fc40007ffe0d3 */
[----:B------:R-:W-:Y:S02]  /*0fd0*/  LOP3.LUT R4, R4, 0xffffe000, RZ, 0xc0, !PT ;  /* 0xffffe00004047812 */ /* 0x000fe400078ec0ff */
[----:B------:R-:W-:Y:S01]  /*0fe0*/  LOP3.LUT R3, R0, R209, RZ, 0x3c, !PT ;  /* 0x000000d100037212 */ /* 0x000fe200078e3cff */
[----:B------:R-:W-:Y:S01]  /*0ff0*/  IMAD.U32 R0, RZ, RZ, UR5 ;  /* 0x00000005ff007e24 */ /* 0x000fe2000f8e00ff */
[----:B------:R-:W-:Y:S02]  /*1000*/  LOP3.LUT R12, R12, R233, RZ, 0x3c, !PT ;  /* 0x000000e90c0c7212 */ /* 0x000fe400078e3cff */
[-C--:B------:R-:W-:Y:S02]  /*1010*/  IADD3 R229, R3, R4.reuse, R210 ;  /* 0x0000000403e57210 */ /* 0x080fe40007ffe0d2 */
[----:B------:R-:W-:Y:S01]  /*1020*/  IADD3 R12, R12, R4, R211 ;  /* 0x000000040c0c7210 */ /* 0x000fe20007ffe0d3 */
[----:B------:R-:W-:Y:S01]  /*1030*/  IMAD.U32 R4, RZ, RZ, UR4 ;  /* 0x00000004ff047e24 */ /* 0x000fe2000f8e00ff */
[----:B------:R-:W-:-:S02]  /*1040*/  LEA.HI R5, R5, R234, RZ, 0x1 ;  /* 0x000000ea05057211 */ /* 0x000fc400078f08ff */
[----:B------:R-:W-:Y:S02]  /*1050*/  SHF.R.S32.HI R9, RZ, 0x5, R9 ;  /* 0x00000005ff097819 */ /* 0x000fe40000011409 */
[----:B------:R0:W-:Y:S01]  /*1060*/  STL [R1+0x38], R4 ;  /* 0x0000380401007387 */ /* 0x0001e20000100800 */
[----:B------:R-:W-:Y:S02]  /*1070*/  LOP3.LUT R5, R5, 0x3fffffe, RZ, 0xc0, !PT ;  /* 0x03fffffe05057812 */ /* 0x000fe400078ec0ff */
[----:B------:R-:W-:Y:S01]  /*1080*/  LOP3.LUT R0, R205, 0x38, R192, 0xf8, !PT ;  /* 0x00000038cd007812 */ /* 0x000fe200078ef8c0 */
[----:B------:R-:W-:Y:S01]  /*1090*/  IMAD R8, R9, 0x10, R8 ;  /* 0x0000001009087824 */ /* 0x000fe200078e0208 */
[----:B------:R-:W-:Y:S01]  /*10a0*/  LOP3.LUT R3, R6, 0x7ffffffc, RZ, 0xc0, !PT ;  /* 0x7ffffffc06037812 */ /* 0x000fe200078ec0ff */
[----:B------:R-:W-:Y:S01]  /*10b0*/  IMAD.IADD R5, R234, 0x1, -R5 ;  /* 0x00000001ea057824 */ /* 0x000fe200078e0a05 */
[----:B------:R-:W-:Y:S02]  /*10c0*/  LOP3.LUT R0, R211, R0, R233, 0xf6, !PT ;  /* 0x00000000d3007212 */ /* 0x000fe400078ef6e9 */
[----:B------:R-:W-:Y:S01]  /*10d0*/  SHF.R.S32.HI R214, RZ, 0x3, R214 ;  /* 0x00000003ffd67819 */ /* 0x000fe200000114d6 */
[----:B------:R-:W-:Y:S01]  /*10e0*/  IMAD R216, R5, 0x40, R8 ;  /* 0x0000004005d87824 */ /* 0x000fe200078e0208 */
[----:B------:R-:W-:Y:S01]  /*10f0*/  SHF.R.S32.HI R222, RZ, 0x1f, R195 ;  /* 0x0000001fffde7819 */ /* 0x000fe200000114c3 */
[----:B------:R-:W-:Y:S01]  /*1100*/  IMAD.IADD R206, R226, 0x1, -R3 ;  /* 0x00000001e2ce7824 */ /* 0x000fe200078e0a03 */
[----:B------:R-:W-:-:S02]  /*1110*/  SHF.R.S32.HI R225, RZ, 0x3, R225 ;  /* 0x00000003ffe17819 */ /* 0x000fc400000114e1 */
[----:B------:R-:W-:Y:S02]  /*1120*/  SHF.R.S32.HI R230, RZ, 0x3, R230 ;  /* 0x00000003ffe67819 */ /* 0x000fe400000114e6 */
[----:B------:R-:W-:Y:S02]  /*1130*/  LEA R231, R0, UR4, 0x1 ;  /* 0x0000000400e77c11 */ /* 0x000fe4000f8e08ff */
[----:B------:R-:W-:Y:S02]  /*1140*/  LEA R232, R2, UR4, 0x1 ;  /* 0x0000000402e87c11 */ /* 0x000fe4000f8e08ff */
[----:B------:R-:W-:Y:S02]  /*1150*/  LEA R228, R10, UR4, 0x1 ;  /* 0x000000040ae47c11 */ /* 0x000fe4000f8e08ff */
[----:B------:R-:W-:Y:S02]  /*1160*/  LEA R229, R229, UR4, 0x1 ;  /* 0x00000004e5e57c11 */ /* 0x000fe4000f8e08ff */
[----:B0-----:R-:W-:-:S07]  /*1170*/  LEA R227, R12, UR4, 0x1 ;  /* 0x000000040ce37c11 */ /* 0x001fce000f8e08ff */
.L_x_4462:
[----:B------:R-:W-:Y:S01]  /*1180*/  ULDC.64 UR4, c[0x0][0xa28] ;  /* 0x00028a0000047ab9 */ /* 0x000fe20000000a00 */
[----:B0-23-5:R-:W0:Y:S01]  /*1190*/  LDC.64 R4, c[0x0][0xa08] ;  /* 0x00028200ff047b82 */ /* 0x02de220000000a00 */
[----:B------:R-:W-:Y:S01]  /*11a0*/  ISETP.NE.U32.AND P0, PT, RZ, UR4, PT ;  /* 0x00000004ff007c0c */ /* 0x000fe2000bf05070 */
[----:B------:R-:W-:Y:S01]  /*11b0*/  IMAD.MOV.U32 R0, RZ, RZ, RZ ;  /* 0x000000ffff007224 */ /* 0x000fe200078e00ff */
[----:B------:R-:W-:Y:S01]  /*11c0*/  ULDC.64 UR6, c[0x0][0x208] ;  /* 0x0000820000067ab9 */ /* 0x000fe20000000a00 */
[----:B------:R-:W-:Y:S01]  /*11d0*/  IMAD.MOV.U32 R26, RZ, RZ, RZ ;  /* 0x000000ffff1a7224 */ /* 0x000fe200078e00ff */
[----:B------:R-:W-:Y:S01]  /*11e0*/  ISETP.NE.AND.EX P0, PT, RZ, UR5, PT, P0 ;  /* 0x00000005ff007c0c */ /* 0x000fe2000bf05300 */
[----:B------:R-:W-:Y:S02]  /*11f0*/  ULDC.64 UR4, c[0x0][0xa18] ;  /* 0x0002860000047ab9 */ /* 0x000fe40000000a00 */
[----:B------:R-:W-:-:S04]  /*1200*/  ISETP.NE.U32.AND P1, PT, RZ, UR4, PT ;  /* 0x00000004ff007c0c */ /* 0x000fc8000bf25070 */
[----:B------:R-:W-:Y:S01]  /*1210*/  ISETP.NE.AND.EX P1, PT, RZ, UR5, PT, P1 ;  /* 0x00000005ff007c0c */ /* 0x000fe2000bf25310 */
[----:B------:R-:W-:Y:S02]  /*1220*/  ULDC.64 UR4, c[0x0][0xa08] ;  /* 0x0002820000047ab9 */ /* 0x000fe40000000a00 */
[----:B------:R-:W-:-:S03]  /*1230*/  ISETP.NE.U32.AND P3, PT, RZ, UR4, PT ;  /* 0x00000004ff007c0c */ /* 0x000fc6000bf65070 */
[----:B------:R-:W1:Y:S01]  /*1240*/  @P0 LDC.64 R2, c[0x0][0xa28] ;  /* 0x00028a00ff020b82 */ /* 0x000e620000000a00 */
[----:B------:R-:W-:Y:S01]  /*1250*/  ISETP.NE.AND.EX P3, PT, RZ, UR5, PT, P3 ;  /* 0x00000005ff007c0c */ /* 0x000fe2000bf65330 */
[----:B0---4-:R-:W-:-:S06]  /*1260*/  IMAD.WIDE R8, R203, 0x4, R4 ;  /* 0x00000004cb087825 */ /* 0x011fcc00078e0204 */
[----:B------:R-:W0:Y:S01]  /*1270*/  @P1 LDC.64 R6, c[0x0][0xa18] ;  /* 0x00028600ff061b82 */ /* 0x000e220000000a00 */
[----:B------:R-:W-:Y:S02]  /*1280*/  ULDC UR4, c[0x0][0x288] ;  /* 0x0000a20000047ab9 */ /* 0x000fe40000000800 */
[----:B------:R-:W-:Y:S01]  /*1290*/  IMAD.U32 R197, RZ, RZ, UR4 ;  /* 0x00000004ffc57e24 */ /* 0x000fe2000f8e00ff */
[----:B------:R-:W-:Y:S02]  /*12a0*/  ULDC.64 UR4, c[0x0][0x3f8] ;  /* 0x0000fe0000047ab9 */ /* 0x000fe40000000a00 */
[----:B------:R-:W-:Y:S01]  /*12b0*/  UISETP.NE.U32.AND UP0, UPT, UR4, URZ, UPT ;  /* 0x0000003f0400728c */ /* 0x000fe2000bf05070 */
[----:B------:R2:W5:Y:S03]  /*12c0*/  @P3 LDG.E R26, desc[UR6][R8.64] ;  /* 0x00000006081a3981 */ /* 0x000566000c1e1900 */
[----:B------:R-:W-:-:S03]  /*12d0*/  UISETP.NE.AND.EX UP0, UPT, UR5, URZ, UPT, UP0 ;  /* 0x0000003f0500728c */ /* 0x000fc6000bf05300 */
[----:B------:R-:W-:Y:S01]  /*12e0*/  ULDC.64 UR4, c[0x0][0xa20] ;  /* 0x0002880000047ab9 */ /* 0x000fe20000000a00 */
[----:B-1----:R-:W-:Y:S01]  /*12f0*/  @P0 IMAD.WIDE R2, R203, 0x4, R2 ;  /* 0x00000004cb020825 */ /* 0x002fe200078e0202 */
[----:B------:R-:W-:-:S04]  /*1300*/  ISETP.NE.U32.AND P2, PT, RZ, UR4, PT ;  /* 0x00000004ff007c0c */ /* 0x000fc8000bf45070 */
[----:B------:R2:W5:Y:S01]  /*1310*/  @P0 LDG.E R0, desc[UR6][R2.64] ;  /* 0x0000000602000981 */ /* 0x000562000c1e1900 */
[----:B0-----:R-:W-:-:S05]  /*1320*/  @P1 IMAD.WIDE R4, R203, 0x4, R6 ;  /* 0x00000004cb041825 */ /* 0x001fca00078e0206 */
[----:B------:R2:W5:Y:S01]  /*1330*/  @P1 LDG.E R197, desc[UR6][R4.64] ;  /* 0x0000000604c51981 */ /* 0x000562000c1e1900 */
[----:B------:R-:W-:Y:S02]  /*1340*/  ULDC UR6, c[0x0][0x404] ;  /* 0x0001010000067ab9 */ /* 0x000fe40000000800 */
[----:B------:R-:W-:Y:S01]  /*1350*/  USEL UR4, UR6, 0x1, UP0 ;  /* 0x0000000106047887 */ /* 0x000fe20008000000 */
[----:B------:R-:W-:Y:S02]  /*1360*/  ISETP.NE.AND.EX P2, PT, RZ, UR5, PT, P2 ;  /* 0x00000005ff007c0c */ /* 0x000fe4000bf45320 */
[----:B------:R-:W-:Y:S01]  /*1370*/  ULDC UR6, c[0x0][0x2e0] ;  /* 0x0000b80000067ab9 */ /* 0x000fe20000000800 */
[----:B------:R-:W-:Y:S01]  /*1380*/  ULDC UR7, c[0x0][0x338] ;  /* 0x0000ce0000077ab9 */ /* 0x000fe20000000800 */
[----:B------:R-:W-:Y:S01]  /*1390*/  UIMAD UR6, UR4, UR6, URZ ;  /* 0x00000006040672a4 */ /* 0x000fe2000f8e023f */
[----:B------:R-:W-:Y:S02]  /*13a0*/  IMAD.MOV.U32 R223, RZ, RZ, R201 ;  /* 0x000000ffffdf7224 */ /* 0x000fe400078e00c9 */
[----:B------:R-:W-:-:S02]  /*13b0*/  IMAD.MOV.U32 R218, RZ, RZ, R202 ;  /* 0x000000ffffda7224 */ /* 0x000fc400078e00ca */
[----:B------:R-:W-:Y:S01]  /*13c0*/  IMAD.MOV.U32 R219, RZ, RZ, R203 ;  /* 0x000000ffffdb7224 */ /* 0x000fe200078e00cb */
[----:B--2---:R-:W-:Y:S06]  /*13d0*/  @P1 BRA `(.L_x_4165) ;  /* 0x0000000000281947 */ /* 0x004fec0003800000 */
[----:B------:R-:W-:Y:S02]  /*13e0*/  ULDC.64 UR4, c[0x0][0xa00] ;  /* 0x0002800000047ab9 */ /* 0x000fe40000000a00 */
[----:B------:R-:W-:-:S04]  /*13f0*/  ISETP.NE.U32.AND P0, PT, RZ, UR4, PT ;  /* 0x00000004ff007c0c */ /* 0x000fc8000bf05070 */
[----:B------:R-:W-:-:S13]  /*1400*/  ISETP.NE.AND.EX P0, PT, RZ, UR5, PT, P0 ;  /* 0x00000005ff007c0c */ /* 0x000fda000bf05300 */
[----:B------:R-:W-:Y:S05]  /*1410*/  @!P0 BRA `(.L_x_4165) ;  /* 0x0000000000188947 */ /* 0x000fea0003800000 */
[----:B------:R-:W0:Y:S01]  /*1420*/  LDC.64 R2, c[0x0][0xa00] ;  /* 0x00028000ff027b82 */ /* 0x000e220000000a00 */
[----:B------:R-:W-:Y:S01]  /*1430*/  ULDC.64 UR4, c[0x0][0x208] ;  /* 0x0000820000047ab9 */ /* 0x000fe20000000a00 */
[----:B0-----:R-:W-:-:S05]  /*1440*/  IMAD.WIDE R2, R203, 0x4, R2 ;  /* 0x00000004cb027825 */ /* 0x001fca00078e0202 */
[----:B-----5:R-:W2:Y:S04]  /*1450*/  LDG.E R197, desc[UR4][R2.64] ;  /* 0x0000000402c57981 */ /* 0x020ea8000c1e1900 */
[----:B------:R-:W2:Y:S02]  /*1460*/  LDG.E R4, desc[UR4][R2.64+0x4] ;  /* 0x0000040402047981 */ /* 0x000ea4000c1e1900 */
[----:B--2---:R-:W-:-:S07]  /*1470*/  IMAD.IADD R197, R4, 0x1, -R197 ;  /* 0x0000000104c57824 */ /* 0x004fce00078e0ac5 */
.L_x_4165:
[----:B------:R-:W-:Y:S02]  /*1480*/  IMAD.U32 R24, RZ, RZ, UR7 ;  /* 0x00000007ff187e24 */ /* 0x000fe4000f8e00ff */
[----:B------:R-:W-:Y:S01]  /*1490*/  IMAD.U32 R25, RZ, RZ, UR6 ;  /* 0x00000006ff197e24 */ /* 0x000fe2000f8e00ff */
[----:B------:R-:W-:Y:S06]  /*14a0*/  @!P2 BRA `(.L_x_4166) ;  /* 0x000000000014a947 */ /* 0x000fec0003800000 */
[----:B------:R-:W0:Y:S01]  /*14b0*/  LDC.64 R2, c[0x0][0xa20] ;  /* 0x00028800ff027b82 */ /* 0x000e220000000a00 */
[----:B------:R-:W-:Y:S01]  /*14c0*/  ULDC.64 UR4, c[0x0][0x208] ;  /* 0x0000820000047ab9 */ /* 0x000fe20000000a00 */
[----:B0-----:R-:W-:-:S05]  /*14d0*/  IMAD.WIDE R2, R203, 0x4, R2 ;  /* 0x00000004cb027825 */ /* 0x001fca00078e0202 */
[----:B------:R0:W5:Y:S01]  /*14e0*/  LDG.E R25, desc[UR4][R2.64] ;  /* 0x0000000402197981 */ /* 0x000162000c1e1900 */
[----:B------:R-:W-:Y:S05]  /*14f0*/  BRA `(.L_x_4167) ;  /* 0x0000000000147947 */ /* 0x000fea0003800000 */
.L_x_4166:
[----:B------:R-:W-:Y:S05]  /*1500*/  @!P3 BRA `(.L_x_4167) ;  /* 0x000000000010b947 */ /* 0x000fea0003800000 */
[----:B------:R-:W-:Y:S02]  /*1510*/  ULDC.64 UR4, c[0x0][0x208] ;  /* 0x0000820000047ab9 */ /* 0x000fe40000000a00 */
[----:B------:R-:W2:Y:S04]  /*1520*/  LDG.E R2, desc[UR4][R8.64] ;  /* 0x0000000408027981 */ /* 0x000ea8000c1e1900 */
[----:B------:R-:W2:Y:S02]  /*1530*/  LDG.E R25, desc[UR4][R8.64+0x4] ;  /* 0x0000040408197981 */ /* 0x000ea4000c1e1900 */
[----:B--2---:R-:W-:-:S07]  /*1540*/  IMAD.IADD R25, R25, 0x1, -R2 ;  /* 0x0000000119197824 */ /* 0x004fce00078e0a02 */
.L_x_4167:
        /* <DEDUP_REMOVED lines=14> */
[----:B------:R-:W-:Y:S02]  /*1630*/  IMAD.IADD R10, R25, 0x1, -R0 ;  /* 0x00000001190a7824 */ /* 0x000fe400078e0a00 */
[----:B--2---:R-:W-:-:S05]  /*1640*/  @P1 IMAD.WIDE R4, R203, 0x4, R4 ;  /* 0x00000004cb041825 */ /* 0x004fca00078e0204 */
[----:B------:R0:W5:Y:S01]  /*1650*/  @P1 LDG.E R144, desc[UR6][R4.64] ;  /* 0x0000000604901981 */ /* 0x000162000c1e1900 */
[----:B-1----:R-:W-:Y:S02]  /*1660*/  ISETP.GE.AND P1, PT, R9, 0x1, PT ;  /* 0x000000010900780c */ /* 0x002fe40003f26270 */
[----:B------:R-:W-:Y:S01]  /*1670*/  LEA R146, R201, 0x80, 0x7 ;  /* 0x00000080c9927811 */ /* 0x000fe200078e38ff */
[----:B---3--:R-:W-:-:S04]  /*1680*/  @P0 IMAD.IADD R24, R7, 0x1, -R6 ;  /* 0x0000000107180824 */ /* 0x008fc800078e0a06 */
[----:B------:R-:W-:-:S04]  /*1690*/  IMAD.IADD R196, R10, 0x1, R24 ;  /* 0x000000010ac47824 */ /* 0x000fc800078e0218 */
[C---:B------:R-:W-:Y:S01]  /*16a0*/  VIADD R0, R196.reuse, 0x5f ;  /* 0x0000005fc4007836 */ /* 0x040fe20000000000 */
[----:B------:R-:W-:-:S03]  /*16b0*/  IADD3 R146, R196, R146, -R197 ;  /* 0x00000092c4927210 */ /* 0x000fc60007ffe8c5 */
[----:B------:R-:W-:-:S05]  /*16c0*/  IMAD.HI R0, R0, 0x2aaaaaab, RZ ;  /* 0x2aaaaaab00007827 */ /* 0x000fca00078e02ff */
[----:B------:R-:W-:-:S04]  /*16d0*/  SHF.R.U32.HI R3, RZ, 0x1f, R0 ;  /* 0x0000001fff037819 */ /* 0x000fc80000011600 */
[----:B------:R-:W-:Y:S01]  /*16e0*/  LEA.HI.SX32 R150, R0, R3, 0x1c ;  /* 0x0000000300967211 */ /* 0x000fe200078fe2ff */
[----:B------:R-:W-:Y:S01]  /*16f0*/  IMAD.IADD R0, R146, 0x1, R8 ;  /* 0x0000000192007824 */ /* 0x000fe200078e0208 */
        /* <DEDUP_REMOVED lines=12> */
.L_x_4170:
[----:B------:R-:W-:-:S13]  /*17c0*/  ISETP.NE.AND P0, PT, R9, 0x1, PT ;  /* 0x000000010900780c */ /* 0x000fda0003f05270 */
[----:B------:R-:W0:Y:S02]  /*17d0*/  @P0 LDC.64 R4, c[0x0][0x9e8] ;  /* 0x00027a00ff040b82 */ /* 0x000e240000000a00 */
[----:B0-----:R-:W-:-:S05]  /*17e0*/  @P0 IMAD.HI.U32 R4, R2, R4, RZ ;  /* 0x0000000402040227 */ /* 0x001fca00078e00ff */
[----:B------:R-:W-:-:S07]  /*17f0*/  @P0 SHF.R.U32.HI R2, RZ, R5, R4 ;  /* 0x00000005ff020219 */ /* 0x000fce0000011604 */
.L_x_4171:
[----:B------:R-:W-:Y:S05]  /*1800*/  BSYNC B0 ;  /* 0x0000000000007941 */ /* 0x000fea0003800000 */
.L_x_4169:
[----:B------:R-:W-:-:S05]  /*1810*/  IMAD R3, R2, R9, R9 ;  /* 0x0000000902037224 */ /* 0x000fca00078e0209 */
[----:B------:R-:W-:-:S07]  /*1820*/  VIMNMX R0, R0, R3, PT ;  /* 0x0000000300007248 */ /* 0x000fce0003fe0100 */
.L_x_4168:
        /* <DEDUP_REMOVED lines=15> */
.L_x_4174:
[----:B------:R-:W-:Y:S01]  /*1920*/  ISETP.NE.AND P0, PT, R9, 0x1, PT ;  /* 0x000000010900780c */ /* 0x000fe20003f05270 */
[----:B------:R-:W-:-:S12]  /*1930*/  IMAD.MOV.U32 R4, RZ, RZ, R145 ;  /* 0x000000ffff047224 */ /* 0x000fd800078e0091 */
[----:B------:R-:W0:Y:S02]  /*1940*/  @P0 LDC.64 R6, c[0x0][0x9e8] ;  /* 0x00027a00ff060b82 */ /* 0x000e240000000a00 */
[----:B0-----:R-:W-:-:S05]  /*1950*/  @P0 IMAD.HI.U32 R6, R145, R6, RZ ;  /* 0x0000000691060227 */ /* 0x001fca00078e00ff */
[----:B------:R-:W-:-:S07]  /*1960*/  @P0 SHF.R.U32.HI R4, RZ, R7, R6 ;  /* 0x00000007ff040219 */ /* 0x000fce0000011606 */
.L_x_4175:
[----:B------:R-:W-:Y:S05]  /*1970*/  BSYNC B0 ;  /* 0x0000000000007941 */ /* 0x000fea0003800000 */
.L_x_4173:
[----:B------:R-:W-:-:S05]  /*1980*/  IMAD R3, R4, R9, RZ ;  /* 0x0000000904037224 */ /* 0x000fca00078e02ff */
[----:B------:R-:W-:-:S07]  /*1990*/  VIMNMX R2, R2, R3, !PT ;  /* 0x0000000302027248 */ /* 0x000fce0007fe0100 */
.L_x_4172:
[----:B------:R-:W-:Y:S01]  /*19a0*/  VIADD R0, R0, 0x5f ;  /* 0x0000005f00007836 */ /* 0x000fe20000000000 */
[----:B------:R-:W-:Y:S01]  /*19b0*/  PLOP3.LUT P2, PT, PT, PT, PT, 0x80, 0x0 ;  /* 0x000000000000781c */ /* 0x000fe20003f4f070 */
[----:B------:R-:W-:-:S04]  /*19c0*/  IMAD.HI R2, R2, 0x2aaaaaab, RZ ;  /* 0x2aaaaaab02027827 */ /* 0x000fc800078e02ff */
[----:B------:R-:W-:Y:S01]  /*19d0*/  IMAD.HI R0, R0, 0x2aaaaaab, RZ ;  /* 0x2aaaaaab00007827 */ /* 0x000fe200078e02ff */
[----:B------:R-:W-:-:S04]  /*19e0*/  SHF.R.U32.HI R5, RZ, 0x1f, R2 ;  /* 0x0000001fff057819 */ /* 0x000fc80000011602 */
[----:B------:R-:W-:Y:S02]  /*19f0*/  SHF.R.U32.HI R3, RZ, 0x1f, R0 ;  /* 0x0000001fff037819 */ /* 0x000fe40000011600 */
[----:B------:R-:W-:Y:S02]  /*1a00*/  LEA.HI.SX32 R5, R2, R5, 0x1c ;  /* 0x0000000502057211 */ /* 0x000fe400078fe2ff */
[----:B------:R-:W-:Y:S02]  /*1a10*/  LEA.HI.SX32 R3, R0, R3, 0x1c ;  /* 0x0000000300037211 */ /* 0x000fe400078fe2ff */
[----:B------:R-:W-:Y:S02]  /*1a20*/  VIMNMX R5, RZ, R5, !PT ;  /* 0x00000005ff057248 */ /* 0x000fe40007fe0100 */
[----:B------:R-:W-:-:S03]  /*1a30*/  VIMNMX R3, R150, R3, PT ;  /* 0x0000000396037248 */ /* 0x000fc60003fe0100 */
[--C-:B------:R-:W-:Y:S02]  /*1a40*/  IMAD R5, R5, 0x60, -R10.reuse ;  /* 0x0000006005057824 */ /* 0x100fe400078e0a0a */
[----:B------:R-:W-:-:S03]  /*1a50*/  IMAD R3, R3, 0x60, -R10 ;  /* 0x0000006003037824 */ /* 0x000fc600078e0a0a */
[----:B------:R-:W-:Y:S02]  /*1a60*/  VIMNMX R5, RZ, R5, !PT ;  /* 0x00000005ff057248 */ /* 0x000fe40007fe0100 */
[----:B------:R-:W-:-:S03]  /*1a70*/  VIMNMX R0, R3, R24, PT ;  /* 0x0000001803007248 */ /* 0x000fc60003fe0100 */
[----:B------:R-:W-:Y:S01]  /*1a80*/  IMAD.WIDE.U32 R2, R5, -0x55555555, RZ ;  /* 0xaaaaaaab05027825 */ /* 0x000fe200078e00ff */
[----:B------:R-:W-:-:S04]  /*1a90*/  ISETP.GT.AND P0, PT, R0, R5, PT ;  /* 0x000000050000720c */ /* 0x000fc80003f04270 */
[----:B------:R-:W-:-:S05]  /*1aa0*/  SHF.R.U32.HI R125, RZ, 0x6, R3 ;  /* 0x00000006ff7d7819 */ /* 0x000fca0000011603 */
[----:B------:R-:W-:-:S04]  /*1ab0*/  IMAD.MOV.U32 R2, RZ, RZ, R125 ;  /* 0x000000ffff027224 */ /* 0x000fc800078e007d */
[----:B------:R-:W-:-:S04]  /*1ac0*/  @P0 VIADD R0, R0, 0x5f ;  /* 0x0000005f00000836 */ /* 0x000fc80000000000 */
[----:B------:R-:W-:-:S05]  /*1ad0*/  @P0 IMAD.HI R0, R0, 0x2aaaaaab, RZ ;  /* 0x2aaaaaab00000827 */ /* 0x000fca00078e02ff */
[----:B------:R-:W-:-:S04]  /*1ae0*/  @P0 SHF.R.U32.HI R3, RZ, 0x1f, R0 ;  /* 0x0000001fff030819 */ /* 0x000fc80000011600 */
[----:B------:R-:W-:-:S04]  /*1af0*/  @P0 LEA.HI.SX32 R2, R0, R3, 0x1c ;  /* 0x0000000300020211 */ /* 0x000fc800078fe2ff */
        /* <DEDUP_REMOVED lines=22> */
.L_x_4178:
[----:B------:R-:W-:Y:S05]  /*1c60*/  BSYNC B6 ;  /* 0x0000000000067941 */ /* 0x000fea0003800000 */
.L_x_4177:
        /* <DEDUP_REMOVED lines=20> */
.L_x_4180:
[----:B------:R-:W-:Y:S05]  /*1db0*/  BSYNC B6 ;  /* 0x0000000000067941 */ /* 0x000fea0003800000 */
.L_x_4179:
[----:B------:R-:W-:Y:S01]  /*1dc0*/  ULDC.64 UR4, c[0x0][0x9f8] ;  /* 0x00027e0000047ab9 */ /* 0x000fe20000000a00 */
[----:B------:R-:W-:Y:S01]  /*1dd0*/  ULDC.64 UR6, c[0x0][0x208] ;  /* 0x0000820000067ab9 */ /* 0x000fe20000000a00 */
[----:B------:R-:W-:Y:S01]  /*1de0*/  ISETP.NE.U32.AND P0, PT, RZ, UR4, PT ;  /* 0x00000004ff007c0c */ /* 0x000fe2000bf05070 */
[----:B------:R-:W0:Y:S01]  /*1df0*/  LDC R0, c[0x0][0x428] ;  /* 0x00010a00ff007b82 */ /* 0x000e220000000800 */
[----:B------:R-:W-:Y:S02]  /*1e00*/  ULDC UR8, c[0x0][0x2e4] ;  /* 0x0000b90000087ab9 */ /* 0x000fe40000000800 */
[----:B------:R-:W-:-:S05]  /*1e10*/  ISETP.NE.AND.EX P0, PT, RZ, UR5, PT, P0 ;  /* 0x00000005ff007c0c */ /* 0x000fca000bf05300 */
[----:B------:R-:W1:Y:S01]  /*1e20*/  LDC.64 R104, c[0x0][0x2f0] ;  /* 0x0000bc00ff687b82 */ /* 0x000e620000000a00 */
[----:B------:R-:W-:Y:S01]  /*1e30*/  ISETP.GE.AND P2, PT, R198, UR8, PT ;  /* 0x00000008c6007c0c */ /* 0x000fe2000bf46270 */
[----:B------:R-:W-:Y:S01]  /*1e40*/  IMAD.IADD R26, R26, 0x1, R25 ;  /* 0x000000011a1a7824 */ /* 0x000fe200078e0219 */
[----:B------:R-:W-:Y:S01]  /*1e50*/  ISETP.GE.AND P1, PT, R192, UR8, PT ;  /* 0x00000008c0007c0c */ /* 0x000fe2000bf26270 */
[----:B------:R-:W-:-:S04]  /*1e60*/  ULDC.64 UR4, c[0x0][0x320] ;  /* 0x0000c80000047ab9 */ /* 0x000fc80000000a00 */
[----:B------:R-:W2:Y:S01]  /*1e70*/  @P0 LDC.64 R4, c[0x0][0x9f8] ;  /* 0x00027e00ff040b82 */ /* 0x000ea20000000a00 */
[----:B------:R-:W-:-:S07]  /*1e80*/  SHF.R.S32.HI R193, RZ, 0x1f, R192 ;  /* 0x0000001fffc17819 */ /* 0x000fce00000114c0 */
[----:B------:R-:W3:Y:S08]  /*1e90*/  LDC.64 R98, c[0x0][0x3e8] ;  /* 0x0000fa00ff627b82 */ /* 0x000ef00000000a00 */
[----:B------:R-:W4:Y:S01]  /*1ea0*/  LDC R35, c[0x0][0x3d4] ;  /* 0x0000f500ff237b82 */ /* 0x000f220000000800 */
[----:B--2---:R-:W-:-:S07]  /*1eb0*/  @P0 IMAD.WIDE R4, R203, 0x4, R4 ;  /* 0x00000004cb040825 */ /* 0x004fce00078e0204 */
[----:B------:R-:W2:Y:S01]  /*1ec0*/  LDC.64 R92, c[0x0][0x3d8] ;  /* 0x0000f600ff5c7b82 */ /* 0x000ea20000000a00 */
[----:B------:R1:W4:Y:S01]  /*1ed0*/  @P0 LDG.E R203, desc[UR6][R4.64] ;  /* 0x0000000604cb0981 */ /* 0x000322000c1e1900 */
[----:B0-----:R-:W-:Y:S01]  /*1ee0*/  ISETP.NE.AND P0, PT, R0, 0x1, PT ;  /* 0x000000010000780c */ /* 0x001fe20003f05270 */
[----:B------:R-:W-:Y:S01]  /*1ef0*/  VIADD R0, R192, 0x60 ;  /* 0x00000060c0007836 */ /* 0x000fe20000000000 */
[----:B------:R-:W-:Y:S01]  /*1f00*/  SEL R6, RZ, 0xffffffff, P2 ;  /* 0xffffffffff067807 */ /* 0x000fe20001000000 */
[----:B------:R-:W-:Y:S01]  /*1f10*/  ULDC.64 UR6, c[0x0][0x2f8] ;  /* 0x0000be0000067ab9 */ /* 0x000fe20000000a00 */
[----:B------:R-:W-:Y:S01]  /*1f20*/  SEL R3, RZ, 0x1, P1 ;  /* 0x00000001ff037807 */ /* 0x000fe20000800000 */
[----:B---3--:R-:W-:Y:S01]  /*1f30*/  IMAD.WIDE.U32 R100, R195, R98, R192 ;  /* 0x00000062c3647225 */ /* 0x008fe200078e00c0 */
[----:B------:R-:W-:Y:S01]  /*1f40*/  ISETP.GE.AND P1, PT, R199, UR8, PT ;  /* 0x00000008c7007c0c */ /* 0x000fe2000bf26270 */
[----:B------:R-:W0:Y:S01]  /*1f50*/  S2R R151, SR_TID.X ;  /* 0x0000000000977919 */ /* 0x000e220000002100 */
[----:B------:R-:W-:Y:S01]  /*1f60*/  ISETP.GE.AND P2, PT, R0, UR8, PT ;  /* 0x0000000800007c0c */ /* 0x000fe2000bf46270 */
[----:B-1----:R-:W-:Y:S01]  /*1f70*/  IMAD.SHL.U32 R4, R6, 0x2, RZ ;  /* 0x0000000206047824 */ /* 0x002fe200078e00ff */
[----:B------:R-:W-:Y:S01]  /*1f80*/  SEL R5, RZ, 0x4, P1 ;  /* 0x00000004ff057807 */ /* 0x000fe20000800000 */
[----:B------:R-:W-:Y:S01]  /*1f90*/  IMAD R27, R99, 0x60, RZ ;  /* 0x00000060631b7824 */ /* 0x000fe200078e02ff */
[----:B------:R-:W-:Y:S01]  /*1fa0*/  SEL R6, RZ, 0x8, P2 ;  /* 0x00000008ff067807 */ /* 0x000fe20001000000 */
[----:B------:R-:W1:Y:S01]  /*1fb0*/  @P0 LDC R7, c[0x0][0x42c] ;  /* 0x00010b00ff070b82 */ /* 0x000e620000000800 */
[----:B------:R-:W-:Y:S01]  /*1fc0*/  LOP3.LUT R4, R4, 0x2, R3, 0xe2, !PT ;  /* 0x0000000204047812 */ /* 0x000fe200078ee203 */
[----:B------:R-:W-:Y:S01]  /*1fd0*/  VIADD R3, R192, 0x80 ;  /* 0x00000080c0037836 */ /* 0x000fe20000000000 */
[----:B------:R-:W-:Y:S01]  /*1fe0*/  SHF.R.S32.HI R25, RZ, 0x1f, R26 ;  /* 0x0000001fff197819 */ /* 0x000fe2000001141a */
[----:B------:R-:W-:Y:S01]  /*1ff0*/  IMAD.SHL.U32 R91, R98, 0x40, RZ ;  /* 0x00000040625b7824 */ /* 0x000fe200078e00ff */
[----:B------:R-:W-:Y:S01]  /*2000*/  LOP3.LUT R5, R6, R4, R5, 0xfe, !PT ;  /* 0x0000000406057212 */ /* 0x000fe200078efe05 */
[----:B--2---:R-:W-:Y:S01]  /*2010*/  IMAD.WIDE.U32 R94, R195, R92, R192 ;  /* 0x0000005cc35e7225 */ /* 0x004fe200078e00c0 */
[----:B------:R-:W-:Y:S01]  /*2020*/  ISETP.GE.AND P1, PT, R3, UR8, PT ;  /* 0x0000000803007c0c */ /* 0x000fe2000bf26270 */
[----:B------:R-:W2:Y:S01]  /*2030*/  @P0 LDC R9, c[0x0][0x430] ;  /* 0x00010c00ff090b82 */ /* 0x000ea20000000800 */
[--C-:B------:R-:W-:Y:S01]  /*2040*/  SHF.R.S32.HI R19, RZ, 0x1f, R18.reuse ;  /* 0x0000001fff137819 */ /* 0x100fe20000011412 */
[----:B------:R-:W-:Y:S01]  /*2050*/  IMAD.SHL.U32 R136, R104, 0x40, RZ ;  /* 0x0000004068887824 */ /* 0x000fe200078e00ff */
[----:B------:R-:W-:Y:S01]  /*2060*/  SEL R6, RZ, 0x10, P1 ;  /* 0x00000010ff067807 */ /* 0x000fe20000800000 */
[----:B------:R-:W-:Y:S01]  /*2070*/  IMAD R133, R93, 0x60, RZ ;  /* 0x000000605d857824 */ /* 0x000fe200078e02ff */
[----:B----4-:R-:W-:Y:S01]  /*2080*/  ISETP.GE.AND P1, PT, R198, R35, PT ;  /* 0x00000023c600720c */ /* 0x010fe20003f26270 */
[----:B------:R-:W-:Y:S01]  /*2090*/  IMAD.WIDE.U32 R102, R195, R98, R18 ;  /* 0x00000062c3667225 */ /* 0x000fe200078e0012 */
[----:B------:R-:W-:-:S02]  /*20a0*/  LOP3.LUT R21, R5, R6, RZ, 0xfc, !PT ;  /* 0x0000000605157212 */ /* 0x000fc400078efcff */
[----:B------:R-:W-:Y:S01]  /*20b0*/  ISETP.GE.AND P3, PT, R199, R35, PT ;  /* 0x00000023c700720c */ /* 0x000fe20003f66270 */
[----:B------:R-:W-:Y:S01]  /*20c0*/  IMAD R6, R25, R104, RZ ;  /* 0x0000006819067224 */ /* 0x000fe200078e02ff */
[----:B------:R-:W-:Y:S01]  /*20d0*/  LOP3.LUT P2, RZ, R217, 0x4, RZ, 0xc0, !PT ;  /* 0x00000004d9ff7812 */ /* 0x000fe2000784c0ff */
[----:B------:R-:W-:Y:S01]  /*20e0*/  IMAD.WIDE.U32 R96, R195, R92, R18 ;  /* 0x0000005cc3607225 */ /* 0x000fe200078e0012 */
[----:B------:R-:W-:Y:S02]  /*20f0*/  LOP3.LUT R16, R16, 0xfffffffe, RZ, 0xc0, !PT ;  /* 0xfffffffe10107812 */ /* 0x000fe400078ec0ff */
[----:B------:R-:W-:Y:S01]  /*2100*/  SHF.L.U64.HI R135, R104, 0x6, R105 ;  /* 0x0000000668877819 */ /* 0x000fe20000010269 */
[----:B-1----:R-:W-:Y:S01]  /*2110*/  @P0 IMAD.HI.U32 R4, R202, R7, RZ ;  /* 0x00000007ca040227 */ /* 0x002fe200078e00ff */
[----:B------:R-:W-:Y:S02]  /*2120*/  SHF.L.U64.HI R110, R92, 0x6, R93 ;  /* 0x000000065c6e7819 */ /* 0x000fe4000001025d */
[----:B------:R-:W-:Y:S01]  /*2130*/  SHF.R.S32.HI R148, RZ, 0x1f, R221 ;  /* 0x0000001fff947819 */ /* 0x000fe200000114dd */
[----:B------:R-:W-:Y:S01]  /*2140*/  IMAD R7, R26, R105, R6 ;  /* 0x000000691a077224 */ /* 0x000fe200078e0206 */
[----:B0-----:R-:W-:Y:S01]  /*2150*/  LEA.HI R151, R151, 0x8, RZ, 0x19 ;  /* 0x0000000897977811 */ /* 0x001fe200078fc8ff */
[----:B------:R-:W-:Y:S01]  /*2160*/  IMAD.SHL.U32 R111, R92, 0x40, RZ ;  /* 0x000000405c6f7824 */ /* 0x000fe200078e00ff */
[----:B------:R-:W-:Y:S01]  /*2170*/  @P3 LOP3.LUT R16, R16, 0x1, RZ, 0xfc, !PT ;  /* 0x0000000110103812 */ /* 0x000fe200078efcff */
[----:B------:R-:W-:Y:S01]  /*2180*/  IMAD.SHL.U32 R124, R35, 0x2, RZ ;  /* 0x00000002237c7824 */ /* 0x000fe200078e00ff */
[----:B--2---:R-:W-:Y:S01]  /*2190*/  @P0 SHF.R.U32.HI R202, RZ, R9, R4 ;  /* 0x00000009ffca0219 */ /* 0x004fe20000011604 */
[----:B------:R-:W-:Y:S01]  /*21a0*/  IMAD.WIDE.U32 R4, R26, R104, RZ ;  /* 0x000000681a047225 */ /* 0x000fe200078e00ff */
[----:B------:R-:W-:-:S02]  /*21b0*/  LOP3.LUT R16, R16, 0xfffffffb, RZ, 0xc0, !PT ;  /* 0xfffffffb10107812 */ /* 0x000fc400078ec0ff */
[----:B------:R-:W-:Y:S01]  /*21c0*/  SHF.R.S32.HI R8, RZ, 0x1f, R202 ;  /* 0x0000001fff087819 */ /* 0x000fe200000114ca */
[----:B------:R-:W-:Y:S01]  /*21d0*/  IMAD.IADD R5, R5, 0x1, R7 ;  /* 0x0000000105057824 */ /* 0x000fe200078e0207 */
[----:B------:R-:W-:Y:S01]  /*21e0*/  @P2 LOP3.LUT R16, R16, 0x4, RZ, 0xfc, !PT ;  /* 0x0000000410102812 */ /* 0x000fe200078efcff */
[----:B------:R-:W-:-:S04]  /*21f0*/  IMAD.WIDE.U32 R6, R202, UR4, R192 ;  /* 0x00000004ca067c25 */ /* 0x000fc8000f8e00c0 */
[----:B------:R-:W-:Y:S02]  /*2200*/  IMAD R9, R8, UR4, RZ ;  /* 0x0000000408097c24 */ /* 0x000fe4000f8e02ff */
[----:B------:R-:W-:-:S04]  /*2210*/  IMAD.WIDE.U32 R4, R202, UR6, R4 ;  /* 0x00000006ca047c25 */ /* 0x000fc8000f8e0004 */
[----:B------:R-:W-:Y:S01]  /*2220*/  IMAD R107, R202, UR5, R9 ;  /* 0x00000005ca6b7c24 */ /* 0x000fe2000f8e0209 */
[----:B------:R-:W-:Y:S01]  /*2230*/  ULDC.64 UR4, c[0x0][0xa08] ;  /* 0x0002820000047ab9 */ /* 0x000fe20000000a00 */
[----:B------:R-:W-:Y:S01]  /*2240*/  IMAD R9, R8, UR6, RZ ;  /* 0x0000000608097c24 */ /* 0x000fe2000f8e02ff */
[----:B------:R-:W-:Y:S01]  /*2250*/  ISETP.NE.U32.AND P0, PT, RZ, UR4, PT ;  /* 0x00000004ff007c0c */ /* 0x000fe2000bf05070 */
[----:B------:R-:W-:Y:S02]  /*2260*/  IMAD.IADD R107, R7, 0x1, R107 ;  /* 0x00000001076b7824 */ /* 0x000fe400078e026b */
[----:B------:R-:W-:Y:S01]  /*2270*/  IMAD R9, R202, UR7, R9 ;  /* 0x00000007ca097c24 */ /* 0x000fe2000f8e0209 */
[----:B------:R-:W-:Y:S01]  /*2280*/  ISETP.NE.AND.EX P0, PT, RZ, UR5, PT, P0 ;  /* 0x00000005ff007c0c */ /* 0x000fe2000bf05300 */
[----:B------:R-:W-:Y:S01]  /*2290*/  IMAD.MOV.U32 R106, RZ, RZ, R6 ;  /* 0x000000ffff6a7224 */ /* 0x000fe200078e0006 */
[----:B------:R-:W-:Y:S01]  /*22a0*/  ULDC.64 UR4, c[0x0][0x300] ;  /* 0x0000c00000047ab9 */ /* 0x000fe20000000a00 */
[----:B------:R-:W-:-:S02]  /*22b0*/  IMAD.IADD R5, R5, 0x1, R9 ;  /* 0x0000000105057824 */ /* 0x000fc400078e0209 */
[----:B------:R-:W-:-:S04]  /*22c0*/  IMAD R6, R222, R98, RZ ;  /* 0x00000062de067224 */ /* 0x000fc800078e02ff */
[----:B------:R-:W-:-:S04]  /*22d0*/  IMAD R9, R195, R99, R6 ;  /* 0x00000063c3097224 */ /* 0x000fc800078e0206 */
[----:B------:R-:W-:Y:S02]  /*22e0*/  IMAD.IADD R103, R103, 0x1, R9 ;  /* 0x0000000167677824 */ /* 0x000fe400078e0209 */
[----:B------:R-:W-:Y:S01]  /*22f0*/  IMAD.IADD R101, R9, 0x1, R101 ;  /* 0x0000000109657824 */ /* 0x000fe200078e0265 */
[----:B------:R-:W-:Y:S01]  /*2300*/  SEL R9, R35, RZ, P1 ;  /* 0x000000ff23097207 */ /* 0x000fe20000800000 */
[----:B-----5:R-:W-:-:S04]  /*2310*/  IMAD.WIDE.U32 R102, R144, R98, R102 ;  /* 0x0000006290667225 */ /* 0x020fc800078e0066 */
[----:B------:R-:W-:Y:S02]  /*2320*/  IMAD.IADD R9, R198, 0x1, R9 ;  /* 0x00000001c6097824 */ /* 0x000fe400078e0209 */
[----:B------:R-:W-:Y:S01]  /*2330*/  IMAD.WIDE.U32 R100, R144, R98, R100 ;  /* 0x0000006290647225 */ /* 0x000fe200078e0064 */
[----:B------:R-:W-:Y:S02]  /*2340*/  SHF.R.S32.HI R7, RZ, 0x1f, R203 ;  /* 0x0000001fff077819 */ /* 0x000fe400000114cb */
[----:B------:R-:W-:Y:S02]  /*2350*/  SEL R203, R203, RZ, !P0 ;  /* 0x000000ffcbcb7207 */ /* 0x000fe40004000000 */
[----:B------:R-:W-:Y:S01]  /*2360*/  SEL R8, R7, RZ, !P0 ;  /* 0x000000ff07087207 */ /* 0x000fe20004000000 */
[----:B------:R-:W-:-:S04]  /*2370*/  IMAD.WIDE.U32 R6, R195, R104, R192 ;  /* 0x00000068c3067225 */ /* 0x000fc800078e00c0 */
[----:B------:R-:W-:Y:S02]  /*2380*/  IMAD R10, R8, UR4, RZ ;  /* 0x00000004080a7c24 */ /* 0x000fe4000f8e02ff */
[----:B------:R-:W-:-:S04]  /*2390*/  IMAD.WIDE.U32 R108, R203, UR4, R4 ;  /* 0x00000004cb6c7c25 */ /* 0x000fc8000f8e0004 */
[----:B------:R-:W-:Y:S01]  /*23a0*/  IMAD R4, R222, R104, RZ ;  /* 0x00000068de047224 */ /* 0x000fe200078e02ff */
[----:B------:R-:W-:Y:S01]  /*23b0*/  IADD3 R5, P0, R108, R6, RZ ;  /* 0x000000066c057210 */ /* 0x000fe20007f1e0ff */
[----:B------:R-:W-:Y:S01]  /*23c0*/  IMAD R11, R203, UR5, R10 ;  /* 0x00000005cb0b7c24 */ /* 0x000fe2000f8e020a */
[----:B------:R-:W-:Y:S01]  /*23d0*/  ULDC.64 UR4, c[0x0][0x328] ;  /* 0x0000ca0000047ab9 */ /* 0x000fe20000000a00 */
[----:B------:R-:W-:Y:S01]  /*23e0*/  IMAD R13, R195, R105, R4 ;  /* 0x00000069c30d7224 */ /* 0x000fe200078e0204 */
[----:B------:R-:W-:Y:S01]  /*23f0*/  SHF.R.S32.HI R10, RZ, 0x1f, R9 ;  /* 0x0000001fff0a7819 */ /* 0x000fe20000011409 */
[----:B------:R-:W-:Y:S02]  /*2400*/  IMAD.IADD R4, R109, 0x1, R11 ;  /* 0x000000016d047824 */ /* 0x000fe400078e020b */
[----:B------:R-:W-:Y:S01]  /*2410*/  IMAD R8, R8, UR4, RZ ;  /* 0x0000000408087c24 */ /* 0x000fe2000f8e02ff */
[----:B------:R-:W-:Y:S01]  /*2420*/  LEA.HI R14, R10, R9, RZ, 0x3 ;  /* 0x000000090a0e7211 */ /* 0x000fe200078f18ff */
[----:B------:R-:W-:Y:S01]  /*2430*/  IMAD.WIDE.U32 R106, R203, UR4, R106 ;  /* 0x00000004cb6a7c25 */ /* 0x000fe2000f8e006a */
[----:B------:R-:W-:-:S02]  /*2440*/  IADD3.X R6, R4, R7, R13, P0, !PT ;  /* 0x0000000704067210 */ /* 0x000fc400007fe40d */
[----:B------:R-:W-:Y:S01]  /*2450*/  ISETP.GE.AND P0, PT, R192, R35, PT ;  /* 0x00000023c000720c */ /* 0x000fe20003f06270 */
[----:B------:R-:W-:Y:S01]  /*2460*/  IMAD R33, R203, UR5, R8 ;  /* 0x00000005cb217c24 */ /* 0x000fe2000f8e0208 */
[----:B------:R-:W-:Y:S01]  /*2470*/  SHF.R.S32.HI R116, RZ, 0x3, R14 ;  /* 0x00000003ff747819 */ /* 0x000fe2000001140e */
[----:B------:R-:W-:Y:S01]  /*2480*/  IMAD R8, R222, R92, RZ ;  /* 0x0000005cde087224 */ /* 0x000fe200078e02ff */
[----:B------:R-:W-:-:S03]  /*2490*/  SEL R7, R35, RZ, P0 ;  /* 0x000000ff23077207 */ /* 0x000fc60000000000 */
[----:B------:R-:W-:Y:S01]  /*24a0*/  IMAD R11, R195, R93, R8 ;  /* 0x0000005dc30b7224 */ /* 0x000fe200078e0208 */
[----:B------:R-:W-:Y:S01]  /*24b0*/  SEL R8, R35, RZ, P3 ;  /* 0x000000ff23087207 */ /* 0x000fe20001800000 */
[----:B------:R-:W-:Y:S01]  /*24c0*/  IMAD.IADD R7, R192, 0x1, R7 ;  /* 0x00000001c0077824 */ /* 0x000fe200078e0207 */
[----:B------:R-:W-:Y:S01]  /*24d0*/  IADD3 R122, P3, R195, R26, RZ ;  /* 0x0000001ac37a7210 */ /* 0x000fe20007f7e0ff */
[----:B------:R-:W-:Y:S02]  /*24e0*/  IMAD.IADD R97, R97, 0x1, R11 ;  /* 0x0000000161617824 */ /* 0x000fe400078e020b */
[----:B------:R-:W-:Y:S02]  /*24f0*/  IMAD.IADD R95, R11, 0x1, R95 ;  /* 0x000000010b5f7824 */ /* 0x000fe400078e025f */
[----:B------:R-:W-:Y:S01]  /*2500*/  IMAD.IADD R11, R199, 0x1, R8 ;  /* 0x00000001c70b7824 */ /* 0x000fe200078e0208 */
[----:B------:R-:W-:Y:S01]  /*2510*/  SHF.R.S32.HI R8, RZ, 0x1f, R7 ;  /* 0x0000001fff087819 */ /* 0x000fe20000011407 */
[----:B------:R-:W-:-:S03]  /*2520*/  IMAD.WIDE.U32 R96, R144, R92, R96 ;  /* 0x0000005c90607225 */ /* 0x000fc600078e0060 */
[-C--:B------:R-:W-:Y:S01]  /*2530*/  LEA.HI R13, R8, R7.reuse, RZ, 0x3 ;  /* 0x00000007080d7211 */ /* 0x080fe200078f18ff */
[----:B------:R-:W-:Y:S01]  /*2540*/  IMAD.WIDE.U32 R94, R144, R92, R94 ;  /* 0x0000005c905e7225 */ /* 0x000fe200078e005e */
[----:B------:R-:W-:Y:S02]  /*2550*/  LEA.HI R7, R8, R7, RZ, 0x6 ;  /* 0x0000000708077211 */ /* 0x000fe400078f30ff */
[----:B------:R-:W-:Y:S01]  /*2560*/  LEA.HI R8, R10, R9, RZ, 0x6 ;  /* 0x000000090a087211 */ /* 0x000fe200078f30ff */
[----:B------:R-:W-:Y:S01]  /*2570*/  IMAD.X R123, R222, 0x1, R25, P3 ;  /* 0x00000001de7b7824 */ /* 0x000fe200018e0619 */
[----:B------:R-:W-:Y:S02]  /*2580*/  SHF.R.S32.HI R7, RZ, 0x6, R7 ;  /* 0x00000006ff077819 */ /* 0x000fe40000011407 */
[----:B------:R-:W-:Y:S02]  /*2590*/  SHF.R.S32.HI R9, RZ, 0x6, R8 ;  /* 0x00000006ff097819 */ /* 0x000fe40000011408 */
[C---:B------:R-:W-:Y:S01]  /*25a0*/  LOP3.LUT R8, R208.reuse, 0x38, R13, 0xf8, !PT ;  /* 0x00000038d0087812 */ /* 0x040fe200078ef80d */
[C---:B------:R-:W-:Y:S01]  /*25b0*/  IMAD R143, R7.reuse, 0x1800, R210 ;  /* 0x00001800078f7824 */ /* 0x040fe200078e02d2 */
[----:B------:R-:W-:Y:S01]  /*25c0*/  SHF.R.S32.HI R20, RZ, 0x1f, R11 ;  /* 0x0000001fff147819 */ /* 0x000fe2000001140b */
[--C-:B------:R-:W-:Y:S01]  /*25d0*/  IMAD R141, R7, 0x1800, R211.reuse ;  /* 0x00001800078d7824 */ /* 0x100fe200078e02d3 */
[----:B------:R-:W-:Y:S01]  /*25e0*/  LOP3.LUT R10, R208, 0x38, R14, 0xf8, !PT ;  /* 0x00000038d00a7812 */ /* 0x000fe200078ef80e */
[C---:B------:R-:W-:Y:S01]  /*25f0*/  IMAD R142, R9.reuse, 0x1800, R210 ;  /* 0x00001800098e7824 */ /* 0x040fe200078e02d2 */
[----:B------:R-:W-:Y:S01]  /*2600*/  LOP3.LUT R8, R8, R209, RZ, 0x3c, !PT ;  /* 0x000000d108087212 */ /* 0x000fe200078e3cff */
[----:B------:R-:W-:Y:S01]  /*2610*/  IMAD R139, R9, 0x1800, R211 ;  /* 0x00001800098b7824 */ /* 0x000fe200078e02d3 */
[----:B------:R-:W-:-:S02]  /*2620*/  LEA.HI R15, R20, R11, RZ, 0x3 ;  /* 0x0000000b140f7211 */ /* 0x000fc400078f18ff */
[----:B------:R-:W-:Y:S01]  /*2630*/  LEA.HI R11, R20, R11, RZ, 0x6 ;  /* 0x0000000b140b7211 */ /* 0x000fe200078f30ff */
[----:B------:R-:W-:Y:S01]  /*2640*/  IMAD.IADD R143, R143, 0x1, R8 ;  /* 0x000000018f8f7824 */ /* 0x000fe200078e0208 */
[----:B------:R-:W-:Y:S02]  /*2650*/  LOP3.LUT R12, R205, 0x38, R13, 0xf8, !PT ;  /* 0x00000038cd0c7812 */ /* 0x000fe400078ef80d */
[----:B------:R-:W-:Y:S02]  /*2660*/  LOP3.LUT R7, R10, R209, RZ, 0x3c, !PT ;  /* 0x000000d10a077212 */ /* 0x000fe400078e3cff */
[----:B------:R-:W-:Y:S02]  /*2670*/  SHF.R.S32.HI R11, RZ, 0x6, R11 ;  /* 0x00000006ff0b7819 */ /* 0x000fe4000001140b */
[----:B------:R-:W-:Y:S01]  /*2680*/  LOP3.LUT R8, R208, 0x38, R15, 0xf8, !PT ;  /* 0x00000038d0087812 */ /* 0x000fe200078ef80f */
[----:B------:R-:W-:Y:S01]  /*2690*/  IMAD.IADD R142, R142, 0x1, R7 ;  /* 0x000000018e8e7824 */ /* 0x000fe200078e0207 */
[----:B------:R-:W-:Y:S01]  /*26a0*/  LOP3.LUT R12, R12, R233, RZ, 0x3c, !PT ;  /* 0x000000e90c0c7212 */ /* 0x000fe200078e3cff */
[----:B------:R-:W-:Y:S01]  /*26b0*/  IMAD R140, R11, 0x1800, R210 ;  /* 0x000018000b8c7824 */ /* 0x000fe200078e02d2 */
[----:B------:R-:W-:Y:S01]  /*26c0*/  LOP3.LUT R10, R205, 0x38, R14, 0xf8, !PT ;  /* 0x00000038cd0a7812 */ /* 0x000fe200078ef80e */
[----:B------:R-:W-:Y:S01]  /*26d0*/  IMAD R138, R11, 0x1800, R211 ;  /* 0x000018000b8a7824 */ /* 0x000fe200078e02d3 */
[----:B------:R-:W-:Y:S01]  /*26e0*/  LOP3.LUT R7, R8, R209, RZ, 0x3c, !PT ;  /* 0x000000d108077212 */ /* 0x000fe200078e3cff */
[----:B------:R-:W-:Y:S01]  /*26f0*/  VIADD R8, R192, 0xa0 ;  /* 0x000000a0c0087836 */ /* 0x000fe20000000000 */
[----:B------:R-:W-:Y:S01]  /*2700*/  SHF.R.S32.HI R11, RZ, 0x1f, R144 ;  /* 0x0000001fff0b7819 */ /* 0x000fe20000011490 */
[----:B------:R-:W-:Y:S01]  /*2710*/  IMAD.IADD R141, R141, 0x1, R12 ;  /* 0x000000018d8d7824 */ /* 0x000fe200078e020c */
[----:B------:R-:W-:Y:S01]  /*2720*/  LOP3.LUT R12, R205, 0x38, R15, 0xf8, !PT ;  /* 0x00000038cd0c7812 */ /* 0x000fe200078ef80f */
[----:B------:R-:W-:Y:S01]  /*2730*/  IMAD.IADD R140, R140, 0x1, R7 ;  /* 0x000000018c8c7824 */ /* 0x000fe200078e0207 */
[-C--:B------:R-:W-:Y:S01]  /*2740*/  LOP3.LUT R10, R10, R233.reuse, RZ, 0x3c, !PT ;  /* 0x000000e90a0a7212 */ /* 0x080fe200078e3cff */
[C---:B------:R-:W-:Y:S01]  /*2750*/  IMAD R7, R11.reuse, R98, RZ ;  /* 0x000000620b077224 */ /* 0x040fe200078e02ff */
[----:B------:R-:W-:Y:S01]  /*2760*/  ISETP.GE.AND P2, PT, R8, UR8, PT ;  /* 0x0000000808007c0c */ /* 0x000fe2000bf46270 */
[----:B------:R-:W-:Y:S01]  /*2770*/  IMAD R11, R11, R92, RZ ;  /* 0x0000005c0b0b7224 */ /* 0x000fe200078e02ff */
[----:B------:R-:W-:Y:S01]  /*2780*/  LOP3.LUT R9, R12, R233, RZ, 0x3c, !PT ;  /* 0x000000e90c097212 */ /* 0x000fe200078e3cff */
[----:B------:R-:W-:Y:S01]  /*2790*/  IMAD.IADD R139, R139, 0x1, R10 ;  /* 0x000000018b8b7824 */ /* 0x000fe200078e020a */
[----:B------:R-:W-:Y:S01]  /*27a0*/  LOP3.LUT R10, R208, 0x18, R192, 0xf8, !PT ;  /* 0x00000018d00a7812 */ /* 0x000fe200078ef8c0 */
[----:B------:R-:W-:Y:S01]  /*27b0*/  IMAD R31, R144, R99, R7 ;  /* 0x00000063901f7224 */ /* 0x000fe200078e0207 */
[----:B------:R-:W-:Y:S01]  /*27c0*/  SEL R20, RZ, 0x20, P2 ;  /* 0x00000020ff147807 */ /* 0x000fe20001000000 */
[----:B------:R-:W-:Y:S01]  /*27d0*/  IMAD.IADD R138, R138, 0x1, R9 ;  /* 0x000000018a8a7824 */ /* 0x000fe200078e0209 */
[----:B------:R-:W-:Y:S01]  /*27e0*/  SHF.L.U64.HI R7, R98, 0x6, R99 ;  /* 0x0000000662077819 */ /* 0x000fe20000010263 */
[----:B------:R-:W-:Y:S01]  /*27f0*/  IMAD R9, R105, 0x60, RZ ;  /* 0x0000006069097824 */ /* 0x000fe200078e02ff */
[----:B------:R-:W-:Y:S01]  /*2800*/  LOP3.LUT R137, R10, R209, RZ, 0x3c, !PT ;  /* 0x000000d10a897212 */ /* 0x000fe200078e3cff */
[----:B------:R-:W-:Y:S01]  /*2810*/  IMAD.WIDE.U32 R98, R98, 0x60, RZ ;  /* 0x0000006062627825 */ /* 0x000fe200078e00ff */
[----:B------:R-:W-:-:S02]  /*2820*/  SHF.R.S32.HI R117, RZ, 0x3, R13 ;  /* 0x00000003ff757819 */ /* 0x000fc4000001140d */
[----:B------:R-:W-:Y:S01]  /*2830*/  SHF.R.S32.HI R115, RZ, 0x3, R15 ;  /* 0x00000003ff737819 */ /* 0x000fe2000001140f */
[----:B------:R-:W-:Y:S01]  /*2840*/  IMAD.WIDE.U32 R104, R104, 0x60, RZ ;  /* 0x0000006068687825 */ /* 0x000fe200078e00ff */
[----:B------:R-:W-:Y:S02]  /*2850*/  LOP3.LUT R28, R21, R20, RZ, 0xfc, !PT ;  /* 0x00000014151c7212 */ /* 0x000fe400078efcff */
[----:B------:R-:W-:Y:S01]  /*2860*/  LOP3.LUT R13, R13, 0xfffffff8, RZ, 0xc0, !PT ;  /* 0xfffffff80d0d7812 */ /* 0x000fe200078ec0ff */
[----:B------:R-:W-:Y:S01]  /*2870*/  IMAD R29, R144, R93, R11 ;  /* 0x0000005d901d7224 */ /* 0x000fe200078e020b */
[----:B------:R-:W-:Y:S01]  /*2880*/  LOP3.LUT R14, R14, 0xfffffff8, RZ, 0xc0, !PT ;  /* 0xfffffff80e0e7812 */ /* 0x000fe200078ec0ff */
[----:B------:R-:W-:Y:S01]  /*2890*/  IMAD.WIDE.U32 R92, R92, 0x60, RZ ;  /* 0x000000605c5c7825 */ /* 0x000fe200078e00ff */
[----:B------:R-:W-:Y:S02]  /*28a0*/  LOP3.LUT R15, R15, 0xfffffff8, RZ, 0xc0, !PT ;  /* 0xfffffff80f0f7812 */ /* 0x000fe400078ec0ff */
[----:B------:R-:W-:Y:S01]  /*28b0*/  LOP3.LUT R20, R21, 0x1, RZ, 0xc0, !PT ;  /* 0x0000000115147812 */ /* 0x000fe200078ec0ff */
        /* <DEDUP_REMOVED lines=9> */
[----:B------:R-:W-:Y:S01]  /*2950*/  SHF.R.S32.HI R114, RZ, 0x1f, R13 ;  /* 0x0000001fff727819 */ /* 0x000fe2000001140d */
[----:B------:R-:W-:Y:S01]  /*2960*/  IMAD.IADD R133, R93, 0x1, R133 ;  /* 0x000000015d857824 */ /* 0x000fe200078e0285 */
[----:B------:R-:W-:Y:S01]  /*2970*/  SHF.R.S32.HI R113, RZ, 0x1f, R14 ;  /* 0x0000001fff717819 */ /* 0x000fe2000001140e */
[----:B------:R-:W-:Y:S01]  /*2980*/  IMAD.IADD R9, R103, 0x1, R31 ;  /* 0x0000000167097824 */ /* 0x000fe200078e021f */
[----:B------:R-:W-:Y:S01]  /*2990*/  SHF.R.S32.HI R112, RZ, 0x1f, R15 ;  /* 0x0000001fff707819 */ /* 0x000fe2000001140f */
[----:B------:R-:W-:Y:S01]  /*29a0*/  IMAD.IADD R10, R31, 0x1, R101 ;  /* 0x000000011f0a7824 */ /* 0x000fe200078e0265 */
[----:B------:R-:W-:Y:S01]  /*29b0*/  LOP3.LUT R28, R28, 0x20, RZ, 0xc0, !PT ;  /* 0x000000201c1c7812 */ /* 0x000fe200078ec0ff */
[----:B------:R-:W-:-:S07]  /*29c0*/  IMAD.IADD R29, R107, 0x1, R33 ;  /* 0x000000016b1d7824 */ /* 0x000fce00078e0221 */
.L_x_4280:
[----:B0-----:R-:W0:Y:S01]  /*29d0*/  LDC.64 R120, c[0x0][0x2d8] ;  /* 0x0000b600ff787b82 */ /* 0x001e220000000a00 */
[----:B------:R-:W-:Y:S01]  /*29e0*/  VIADD R41, R2, 0xffffffff ;  /* 0xffffffff02297836 */ /* 0x000fe20000000000 */
[----:B------:R-:W-:Y:S01]  /*29f0*/  LOP3.LUT P5, RZ, R217, 0x4, RZ, 0xc0, !PT ;  /* 0x00000004d9ff7812 */ /* 0x000fe200078ac0ff */
[----:B------:R-:W-:Y:S05]  /*2a00*/  YIELD ;  /* 0x0000000000007946 */ /* 0x000fea0003800000 */
[----:B------:R-:W1:Y:S01]  /*2a10*/  LDC R119, c[0x0][0x3d4] ;  /* 0x0000f500ff777b82 */ /* 0x000e620000000800 */
[----:B--23--:R-:W-:Y:S01]  /*2a20*/  SHF.R.S32.HI R34, RZ, 0x1f, R41 ;  /* 0x0000001fff227819 */ /* 0x00cfe20000011429 */
[-C--:B------:R-:W-:Y:S01]  /*2a30*/  IMAD R31, R132, R41.reuse, RZ ;  /* 0x00000029841f7224 */ /* 0x080fe200078e02ff */
[----:B------:R-:W-:Y:S01]  /*2a40*/  LOP3.LUT R16, R16, 0xfffffffd, RZ, 0xc0, !PT ;  /* 0xfffffffd10107812 */ /* 0x000fe200078ec0ff */
[----:B------:R-:W-:Y:S01]  /*2a50*/  IMAD.WIDE.U32 R128, R104, R41, RZ ;  /* 0x0000002968807225 */ /* 0x000fe200078e00ff */
[----:B------:R-:W-:Y:S03]  /*2a60*/  BSSY B0, `(.L_x_4181) ;  /* 0x00007e0000007945 */ /* 0x000fe60003800000 */
[----:B------:R-:W-:Y:S01]  /*2a70*/  IMAD R31, R34, R104, R31 ;  /* 0x00000068221f7224 */ /* 0x000fe200078e021f */
[----:B------:R-:W-:-:S02]  /*2a80*/  IADD3 R2, P2, P3, R5, R128, R136 ;  /* 0x0000008005027210 */ /* 0x000fc40007b5e088 */
[----:B------:R-:W-:Y:S01]  /*2a90*/  IADD3 R32, P4, R5, R128, RZ ;  /* 0x0000008005207210 */ /* 0x000fe20007f9e0ff */
[----:B------:R-:W-:Y:S02]  /*2aa0*/  IMAD.IADD R85, R129, 0x1, R31 ;  /* 0x0000000181557824 */ /* 0x000fe400078e021f */
[----:B------:R-:W-:Y:S02]  /*2ab0*/  IMAD R31, R22, 0x4800, R137 ;  /* 0x00004800161f7824 */ /* 0x000fe400078e0289 */
[----:B------:R-:W-:Y:S01]  /*2ac0*/  IMAD.X R33, R85, 0x1, R6, P4 ;  /* 0x0000000155217824 */ /* 0x000fe200020e0606 */
[----:B------:R-:W-:Y:S02]  /*2ad0*/  IADD3.X R30, R6, R85, R135, P2, P3 ;  /* 0x00000055061e7210 */ /* 0x000fe400017e6487 */
[----:B0-----:R-:W-:Y:S02]  /*2ae0*/  LEA R36, P2, R2, R120, 0x1 ;  /* 0x0000007802247211 */ /* 0x001fe400078408ff */
[----:B------:R-:W-:-:S02]  /*2af0*/  ISETP.GT.AND P3, PT, R41, R125, PT ;  /* 0x0000007d2900720c */ /* 0x000fc40003f64270 */
[----:B------:R-:W-:Y:S01]  /*2b00*/  LEA.HI.X R37, R2, R121, R30, 0x1, P2 ;  /* 0x0000007902257211 */ /* 0x000fe200010f0c1e */
[----:B------:R-:W-:Y:S01]  /*2b10*/  IMAD R30, R31, 0x2, R118 ;  /* 0x000000021f1e7824 */ /* 0x000fe200078e0276 */
[----:B-1----:R-:W-:Y:S01]  /*2b20*/  ISETP.GE.AND P2, PT, R119, 0x1, PT ;  /* 0x000000017700780c */ /* 0x002fe20003f46270 */
[----:B------:R-:W-:Y:S01]  /*2b30*/  IMAD.MOV.U32 R2, RZ, RZ, R41 ;  /* 0x000000ffff027224 */ /* 0x000fe200078e0029 */
[----:B------:R-:W-:-:S04]  /*2b40*/  LEA R38, P4, R32, R120, 0x1 ;  /* 0x0000007820267211 */ /* 0x000fc800078808ff */
[----:B------:R-:W-:Y:S01]  /*2b50*/  LEA.HI.X R39, R32, R121, R33, 0x1, P4 ;  /* 0x0000007920277211 */ /* 0x000fe200020f0c21 */
[C---:B------:R-:W-:Y:S02]  /*2b60*/  VIADD R33, R31.reuse, 0x20 ;  /* 0x000000201f217836 */ /* 0x040fe40000000000 */
[----:B------:R-:W-:Y:S01]  /*2b70*/  @P5 VIADD R33, R31, 0xffffffe0 ;  /* 0xffffffe01f215836 */ /* 0x000fe20000000000 */
[----:B------:R-:W-:-:S03]  /*2b80*/  @P3 LOP3.LUT R16, R16, 0x2, RZ, 0xfc, !PT ;  /* 0x0000000210103812 */ /* 0x000fc600078efcff */
[----:B------:R-:W-:Y:S01]  /*2b90*/  IMAD R31, R33, 0x2, R118 ;  /* 0x00000002211f7824 */ /* 0x000fe200078e0276 */
[----:B------:R-:W-:Y:S06]  /*2ba0*/  @!P2 BRA `(.L_x_4182) ;  /* 0x000000780048a947 */ /* 0x000fec0003800000 */
[----:B------:R-:W-:Y:S01]  /*2bb0*/  ULDC.U8 UR4, c[0x0][0x3f0] ;  /* 0x0000fc0000047ab9 */ /* 0x000fe20000000000 */
[-C--:B------:R-:W-:Y:S01]  /*2bc0*/  IMAD R33, R133, R41.reuse, RZ ;  /* 0x0000002985217224 */ /* 0x080fe200078e02ff */
[----:B------:R-:W-:Y:S01]  /*2bd0*/  ISETP.NE.AND P2, PT, RZ, UR4, PT ;  /* 0x00000004ff007c0c */ /* 0x000fe2000bf45270 */
[-C--:B------:R-:W-:Y:S02]  /*2be0*/  IMAD R35, R134, R41.reuse, RZ ;  /* 0x0000002986237224 */ /* 0x080fe400078e02ff */
        /* <DEDUP_REMOVED lines=29> */
[----:B------:R-:W-:Y:S01]  /*2dc0*/  ULDC.64 UR6, c[0x0][0x208] ;  /* 0x0000820000067ab9 */ /* 0x000fe20000000a00 */
        /* <DEDUP_REMOVED lines=41> */
.L_x_4185:
[----:B------:R-:W-:Y:S05]  /*3060*/  BSYNC B1 ;  /* 0x0000000000017941 */ /* 0x000fea0003800000 */
.L_x_4184:
        /* <DEDUP_REMOVED lines=20> */
[----:B------:R-:W-:Y:S01]  /*31b0*/  IADD3.X R89, R11, R89, R110, P2, P5 ;  /* 0x000000590b597210 */ /* 0x000fe200017ea46e */
[----:B------:R-:W-:Y:S01]  /*31c0*/  ULDC.64 UR6, c[0x0][0x208] ;  /* 0x0000820000067ab9 */ /* 0x000fe20000000a00 */
[----:B------:R-:W-:-:S04]  /*31d0*/  IADD3 R80, P2, P5, R102, R80, R91 ;  /* 0x0000005066507210 */ /* 0x000fc80007d5e05b */
[----:B0-----:R-:W-:Y:S02]  /*31e0*/  IADD3.X R35, R9, R90, R7, P2, P5 ;  /* 0x0000005a09237210 */ /* 0x001fe400017ea407 */
        /* <DEDUP_REMOVED lines=38> */
.L_x_4187:
[----:B------:R-:W-:Y:S05]  /*3450*/  BSYNC B1 ;  /* 0x0000000000017941 */ /* 0x000fea0003800000 */
.L_x_4186:
        /* <DEDUP_REMOVED lines=67> */
[----:B------:R-:W-:Y:S01]  /*3890*/  UISETP.NE.AND UP0, UPT, UR4, 0x3, UPT ;  /* 0x000000030400788c */ /* 0x000fe2000bf05270 */
        /* <DEDUP_REMOVED lines=31> */
.L_x_4188:
[----:B------:R-:W-:Y:S01]  /*3a90*/  IMAD R89, R22, 0x8, R17 ;  /* 0x0000000816597824 */ /* 0x000fe200078e0211 */
[----:B------:R-:W-:Y:S01]  /*3aa0*/  SHF.L.U32 R90, R204, 0x1f, RZ ;  /* 0x0000001fcc5a7819 */ /* 0x000fe200000006ff */
[----:B------:R-:W-:Y:S03]  /*3ab0*/  BSSY B1, `(.L_x_4189) ;  /* 0x0000003000017945 */ /* 0x000fe60003800000 */
[----:B------:R-:W0:Y:S02]  /*3ac0*/  SYNCS.PHASECHK.TRANS64.TRYWAIT P5, [R89+URZ+0x30890], R90 ;  /* 0x0308905a590075a7 */ /* 0x000e2400080a017f */
[----:B0-----:R-:W-:Y:S05]  /*3ad0*/  @!P5 BRA `(.L_x_4190) ;  /* 0x000002500018d947 */ /* 0x001fea0003800000 */
.L_x_4587:
[----:B------:R-:W-:Y:S05]  /*3ae0*/  BSYNC B1 ;  /* 0x0000000000017941 */ /* 0x000fea0003800000 */
.L_x_4189:
        /* <DEDUP_REMOVED lines=11> */
[--C-:B------:R-:W-:Y:S02]  /*3ba0*/  SHF.R.U64 R173, R120, 0x10, R121.reuse ;  /* 0x0000001078ad7819 */ /* 0x100fe40000001279 */
[----:B------:R-:W-:Y:S01]  /*3bb0*/  SHF.R.U32.HI R175, RZ, 0x10, R121 ;  /* 0x00000010ffaf7819 */ /* 0x000fe20000011679 */
[----:B------:R-:W-:Y:S01]  /*3bc0*/  IMAD.U32 R121, R34, 0x10000, RZ ;  /* 0x0001000022797824 */ /* 0x000fe200078e00ff */
        /* <DEDUP_REMOVED lines=40> */
.L_x_4196:
[----:B------:R-:W-:Y:S05]  /*3e50*/  BSYNC B3 ;  /* 0x0000000000037941 */ /* 0x000fea0003800000 */
.L_x_4195:
[----:B------:R-:W-:Y:S02]  /*3e60*/  ULDC.64 UR4, c[0x0][0x208] ;  /* 0x0000820000047ab9 */ /* 0x000fe40000000a00 */
[----:B--2---:R1:W-:Y:S03]  /*3e70*/  STG.E.128 desc[UR4][R38.64], R32 ;  /* 0x0000002026007986 */ /* 0x0043e6000c101d04 */
.L_x_4194:
[----:B------:R-:W-:Y:S05]  /*3e80*/  BSYNC B2 ;  /* 0x0000000000027941 */ /* 0x000fea0003800000 */
.L_x_4193:
        /* <DEDUP_REMOVED lines=53> */
.L_x_4200:
[----:B------:R-:W-:Y:S05]  /*41e0*/  BSYNC B3 ;  /* 0x0000000000037941 */ /* 0x000fea0003800000 */
.L_x_4199:
[----:B------:R-:W-:Y:S02]  /*41f0*/  ULDC.64 UR4, c[0x0][0x208] ;  /* 0x0000820000047ab9 */ /* 0x000fe40000000a00 */
[----:B--2---:R2:W-:Y:S03]  /*4200*/  STG.E.128 desc[UR4][R38.64+0x40], R32 ;  /* 0x0000402026007986 */ /* 0x0045e6000c101d04 */
.L_x_4198:
[----:B------:R-:W-:Y:S05]  /*4210*/  BSYNC B2 ;  /* 0x0000000000027941 */ /* 0x000fea0003800000 */
.L_x_4197:
[----:B------:R-:W-:Y:S01]  /*4220*/  ISETP.NE.AND P3, PT, R25, RZ, PT ;  /* 0x000000ff1900720c */ /* 0x000fe20003f65270 */
[----:B------:R-:W-:-:S12]  /*4230*/  BSSY B2, `(.L_x_4201) ;  /* 0x0000038000027945 */ /* 0x000fd80003800000 */
[----:B------:R-:W-:Y:S05]  /*4240*/  @!P3 BRA `(.L_x_4202) ;  /* 0x0000000000d8b947 */ /* 0x000fea0003800000 */
[----:B-12---:R1:W2:Y:S01]  /*4250*/  LDS.128 R32, [R30+0x21000] ;  /* 0x021000001e207984 */ /* 0x0062a20000000c00 */
[----:B------:R-:W-:Y:S01]  /*4260*/  VIADD R84, R18, 0x20 ;  /* 0x0000002012547836 */ /* 0x000fe20000000000 */
[----:B------:R-:W-:Y:S04]  /*4270*/  BSSY B3, `(.L_x_4203) ;  /* 0x0000031000037945 */ /* 0x000fe80003800000 */
[----:B------:R-:W-:-:S13]  /*4280*/  ISETP.GE.AND P3, PT, R84, R119, PT ;  /* 0x000000775400720c */ /* 0x000fda0003f66270 */
        /* <DEDUP_REMOVED lines=10> */
[----:B------:R-:W-:Y:S01]  /*4330*/  PRMT R186, R186, 0x5410, R85 ;  /* 0x00005410baba7816 */ /* 0x000fe20000000055 */
[----:B------:R-:W-:Y:S01]  /*4340*/  IMAD.U32 R79, R187, 0x10000, RZ ;  /* 0x00010000bb4f7824 */ /* 0x000fe200078e00ff */
[----:B------:R-:W-:Y:S01]  /*4350*/  LOP3.LUT R34, R34, 0xffff0000, RZ, 0xc0, !PT ;  /* 0xffff000022227812 */ /* 0x000fe200078ec0ff */
[C---:B------:R-:W-:Y:S01]  /*4360*/  IMAD.U32 R85, R33.reuse, 0x10000, RZ ;  /* 0x0001000021557824 */ /* 0x040fe200078e00ff */
[----:B------:R-:W-:Y:S01]  /*4370*/  LOP3.LUT R84, R33, 0xffff0000, RZ, 0xc0, !PT ;  /* 0xffff000021547812 */ /* 0x000fe200078ec0ff */
[----:B------:R-:W-:Y:S01]  /*4380*/  IMAD.U32 R33, R32, 0x10000, RZ ;  /* 0x0001000020217824 */ /* 0x000fe200078e00ff */
[C---:B------:R-:W-:Y:S01]  /*4390*/  LOP3.LUT R87, R191.reuse, 0xffff0000, RZ, 0xc0, !PT ;  /* 0xffff0000bf577812 */ /* 0x040fe200078ec0ff */
[----:B------:R-:W-:Y:S01]  /*43a0*/  FMUL.FTZ R126, R34, R78 ;  /* 0x0000004e227e7220 */ /* 0x000fe20000410000 */
[----:B------:R-:W-:Y:S01]  /*43b0*/  LOP3.LUT R86, R186, 0xffff0000, RZ, 0xc0, !PT ;  /* 0xffff0000ba567812 */ /* 0x000fe200078ec0ff */
[----:B------:R-:W-:Y:S01]  /*43c0*/  FMUL.FTZ R34, R34, R79 ;  /* 0x0000004f22227220 */ /* 0x000fe20000410000 */
[----:B------:R-:W-:Y:S01]  /*43d0*/  LOP3.LUT R32, R32, 0xffff0000, RZ, 0xc0, !PT ;  /* 0xffff000020207812 */ /* 0x000fe200078ec0ff */
[C---:B------:R-:W-:Y:S01]  /*43e0*/  FMUL.FTZ R120, R84.reuse, R87 ;  /* 0x0000005754787220 */ /* 0x040fe20000410000 */
[----:B------:R-:W-:Y:S01]  /*43f0*/  IMAD.U32 R191, R191, 0x10000, RZ ;  /* 0x00010000bfbf7824 */ /* 0x000fe200078e00ff */
[----:B------:R-:W-:Y:S01]  /*4400*/  LOP3.LUT R76, R35, 0xffff0000, RZ, 0xc0, !PT ;  /* 0xffff0000234c7812 */ /* 0x000fe200078ec0ff */
[----:B------:R-:W-:Y:S01]  /*4410*/  FMUL.FTZ R84, R84, R86 ;  /* 0x0000005654547220 */ /* 0x000fe20000410000 */
[----:B------:R-:W-:Y:S01]  /*4420*/  LOP3.LUT R200, R200, 0xffff0000, RZ, 0xc0, !PT ;  /* 0xffff0000c8c87812 */ /* 0x000fe200078ec0ff */
[----:B------:R-:W-:Y:S01]  /*4430*/  IMAD.U32 R186, R186, 0x10000, RZ ;  /* 0x00010000baba7824 */ /* 0x000fe200078e00ff */
[----:B------:R-:W-:Y:S01]  /*4440*/  LOP3.LUT R187, R187, 0xffff0000, RZ, 0xc0, !PT ;  /* 0xffff0000bbbb7812 */ /* 0x000fe200078ec0ff */
[----:B------:R-:W-:Y:S01]  /*4450*/  FFMA.FTZ R78, R77, R78, R34 ;  /* 0x0000004e4d4e7223 */ /* 0x000fe20000010022 */
[C---:B------:R-:W-:Y:S01]  /*4460*/  FFMA.FTZ R86, R85.reuse, R86, -R120 ;  /* 0x0000005655567223 */ /* 0x040fe20000010878 */
[C---:B------:R-:W-:Y:S01]  /*4470*/  FMUL.FTZ R34, R32.reuse, R191 ;  /* 0x000000bf20227220 */ /* 0x040fe20000410000 */
[----:B------:R-:W-:Y:S01]  /*4480*/  FFMA.FTZ R85, R85, R87, R84 ;  /* 0x0000005755557223 */ /* 0x000fe20000010054 */
[----:B------:R-:W-:Y:S01]  /*4490*/  FFMA.FTZ R79, R77, R79, -R126 ;  /* 0x0000004f4d4f7223 */ /* 0x000fe2000001087e */
[----:B------:R-:W-:Y:S01]  /*44a0*/  FMUL.FTZ R32, R32, R186 ;  /* 0x000000ba20207220 */ /* 0x000fe20000410000 */
[----:B------:R-:W-:-:S02]  /*44b0*/  IMAD.U32 R35, R35, 0x10000, RZ ;  /* 0x0001000023237824 */ /* 0x000fc400078e00ff */
        /* <DEDUP_REMOVED lines=10> */
[----:B------:R-:W-:Y:S01]  /*4560*/  F2FP.BF16.F32.PACK_AB R35, R77, R84 ;  /* 0x000000544d23723e */ /* 0x000fe200000010ff */
[----:B------:R-:W-:-:S07]  /*4570*/  IMAD.MOV.U32 R34, RZ, RZ, R78 ;  /* 0x000000ffff227224 */ /* 0x000fce00078e004e */
.L_x_4204:
[----:B------:R-:W-:Y:S05]  /*4580*/  BSYNC B3 ;  /* 0x0000000000037941 */ /* 0x000fea0003800000 */
.L_x_4203:
[----:B------:R-:W-:Y:S02]  /*4590*/  ULDC.64 UR4, c[0x0][0x208] ;  /* 0x0000820000047ab9 */ /* 0x000fe40000000a00 */
[----:B--2---:R3:W-:Y:S03]  /*45a0*/  STG.E.128 desc[UR4][R38.64+0x80], R32 ;  /* 0x0000802026007986 */ /* 0x0047e6000c101d04 */
.L_x_4202:
[----:B------:R-:W-:Y:S05]  /*45b0*/  BSYNC B2 ;  /* 0x0000000000027941 */ /* 0x000fea0003800000 */
.L_x_4201:
        /* <DEDUP_REMOVED lines=11> */
[----:B------:R-:W-:Y:S02]  /*4670*/  SHF.R.U32.HI R75, RZ, 0x10, R75 ;  /* 0x00000010ff4b7819 */ /* 0x000fe4000001164b */
[----:B------:R-:W-:Y:S02]  /*4680*/  SHF.R.U32.HI R76, RZ, 0x10, R73 ;  /* 0x00000010ff4c7819 */ /* 0x000fe40000011649 */
[----:B------:R-:W-:Y:S02]  /*4690*/  PRMT R189, R189, 0x5410, R74 ;  /* 0x00005410bdbd7816 */ /* 0x000fe4000000004a */
[----:B------:R-:W-:Y:S01]  /*46a0*/  PRMT R184, R184, 0x5410, R77 ;  /* 0x00005410b8b87816 */ /* 0x000fe2000000004d */
[----:B------:R-:W-:Y:S01]  /*46b0*/  IMAD.U32 R77, R33, 0x10000, RZ ;  /* 0x00010000214d7824 */ /* 0x000fe200078e00ff */
[----:B------:R-:W-:-:S02]  /*46c0*/  PRMT R190, R190, 0x5410, R75 ;  /* 0x00005410bebe7816 */ /* 0x000fc4000000004b */
        /* <DEDUP_REMOVED lines=13> */
[----:B------:R-:W-:Y:S01]  /*47a0*/  FMUL.FTZ R85, R73, R74 ;  /* 0x0000004a49557220 */ /* 0x000fe20000410000 */
[----:B------:R-:W-:Y:S01]  /*47b0*/  FFMA.FTZ R77, R77, R84, R79 ;  /* 0x000000544d4d7223 */ /* 0x000fe2000001004f */
[-C--:B------:R-:W-:Y:S01]  /*47c0*/  FMUL.FTZ R79, R73, R78.reuse ;  /* 0x0000004e494f7220 */ /* 0x080fe20000410000 */
[----:B------:R-:W-:Y:S01]  /*47d0*/  LOP3.LUT R190, R190, 0xffff0000, RZ, 0xc0, !PT ;  /* 0xffff0000bebe7812 */ /* 0x000fe200078ec0ff */
[----:B------:R-:W-:Y:S01]  /*47e0*/  IMAD.U32 R76, R189, 0x10000, RZ ;  /* 0x00010000bd4c7824 */ /* 0x000fe200078e00ff */
[----:B------:R-:W-:Y:S01]  /*47f0*/  LOP3.LUT R185, R185, 0xffff0000, RZ, 0xc0, !PT ;  /* 0xffff0000b9b97812 */ /* 0x000fe200078ec0ff */
[----:B------:R-:W-:Y:S01]  /*4800*/  FFMA.FTZ R73, R72, R78, -R85 ;  /* 0x0000004e48497223 */ /* 0x000fe20000010855 */
[----:B------:R-:W-:-:S02]  /*4810*/  IMAD.U32 R184, R184, 0x10000, RZ ;  /* 0x00010000b8b87824 */ /* 0x000fc400078e00ff */
[----:B------:R-:W-:Y:S01]  /*4820*/  FFMA.FTZ R72, R72, R74, R79 ;  /* 0x0000004a48487223 */ /* 0x000fe2000001004f */
[C---:B------:R-:W-:Y:S01]  /*4830*/  FMUL.FTZ R74, R34.reuse, R190 ;  /* 0x000000be224a7220 */ /* 0x040fe20000410000 */
[----:B------:R-:W-:Y:S01]  /*4840*/  FMUL.FTZ R79, R34, R185 ;  /* 0x000000b9224f7220 */ /* 0x000fe20000410000 */
[C---:B------:R-:W-:Y:S01]  /*4850*/  FMUL.FTZ R34, R75.reuse, R76 ;  /* 0x0000004c4b227220 */ /* 0x040fe20000410000 */
[-C--:B------:R-:W-:Y:S01]  /*4860*/  FMUL.FTZ R75, R75, R184.reuse ;  /* 0x000000b84b4b7220 */ /* 0x080fe20000410000 */
[----:B------:R-:W-:Y:S01]  /*4870*/  IMAD.U32 R35, R35, 0x10000, RZ ;  /* 0x0001000023237824 */ /* 0x000fe200078e00ff */
[----:B------:R-:W-:Y:S01]  /*4880*/  F2FP.BF16.F32.PACK_AB R72, R72, R73 ;  /* 0x000000494848723e */ /* 0x000fe200000010ff */
        /* <DEDUP_REMOVED lines=8> */
.L_x_4208:
[----:B------:R-:W-:Y:S05]  /*4910*/  BSYNC B3 ;  /* 0x0000000000037941 */ /* 0x000fea0003800000 */
.L_x_4207:
[----:B------:R-:W-:Y:S02]  /*4920*/  ULDC.64 UR4, c[0x0][0x208] ;  /* 0x0000820000047ab9 */ /* 0x000fe40000000a00 */
[----:B--2---:R4:W-:Y:S03]  /*4930*/  STG.E.128 desc[UR4][R38.64+0xc0], R32 ;  /* 0x0000c02026007986 */ /* 0x0049e6000c101d04 */
.L_x_4206:
[----:B------:R-:W-:Y:S05]  /*4940*/  BSYNC B2 ;  /* 0x0000000000027941 */ /* 0x000fea0003800000 */
.L_x_4205:
        /* <DEDUP_REMOVED lines=11> */
[----:B------:R-:W-:Y:S02]  /*4a00*/  PRMT R181, R181, 0x5410, R72 ;  /* 0x00005410b5b57816 */ /* 0x000fe40000000048 */
[----:B------:R-:W-:Y:S02]  /*4a10*/  PRMT R170, R170, 0x5410, R73 ;  /* 0x00005410aaaa7816 */ /* 0x000fe40000000049 */
[----:B------:R-:W-:Y:S01]  /*4a20*/  SHF.R.U32.HI R74, RZ, 0x10, R69 ;  /* 0x00000010ff4a7819 */ /* 0x000fe20000011645 */
[----:B--2---:R-:W-:Y:S01]  /*4a30*/  IMAD.U32 R69, R34, 0x10000, RZ ;  /* 0x0001000022457824 */ /* 0x004fe200078e00ff */
[----:B------:R-:W-:-:S02]  /*4a40*/  PRMT R183, R183, 0x5410, R70 ;  /* 0x00005410b7b77816 */ /* 0x000fc40000000046 */
[----:B------:R-:W-:Y:S02]  /*4a50*/  LOP3.LUT R70, R33, 0xffff0000, RZ, 0xc0, !PT ;  /* 0xffff000021467812 */ /* 0x000fe400078ec0ff */
[----:B------:R-:W-:Y:S01]  /*4a60*/  LOP3.LUT R73, R181, 0xffff0000, RZ, 0xc0, !PT ;  /* 0xffff0000b5497812 */ /* 0x000fe200078ec0ff */
        /* <DEDUP_REMOVED lines=35> */
.L_x_4212:
[----:B------:R-:W-:Y:S05]  /*4ca0*/  BSYNC B3 ;  /* 0x0000000000037941 */ /* 0x000fea0003800000 */
.L_x_4211:
[----:B------:R-:W-:Y:S02]  /*4cb0*/  ULDC.64 UR4, c[0x0][0x208] ;  /* 0x0000820000047ab9 */ /* 0x000fe40000000a00 */
[----:B--2---:R1:W-:Y:S03]  /*4cc0*/  STG.E.128 desc[UR4][R38.64+0x100], R32 ;  /* 0x0001002026007986 */ /* 0x0043e6000c101d04 */
.L_x_4210:
[----:B------:R-:W-:Y:S05]  /*4cd0*/  BSYNC B2 ;  /* 0x0000000000027941 */ /* 0x000fea0003800000 */
.L_x_4209:
[----:B------:R-:W-:-:S13]  /*4ce0*/  ISETP.NE.AND P3, PT, R28, RZ, PT ;  /* 0x000000ff1c00720c */ /* 0x000fda0003f65270 */
[----:B------:R-:W-:Y:S05]  /*4cf0*/  @!P3 BRA `(.L_x_4192) ;  /* 0x0000000000d8b947 */ /* 0x000fea0003800000 */
[----:B-1234-:R1:W2:Y:S01]  /*4d00*/  LDS.128 R32, [R31+0x24000] ;  /* 0x024000001f207984 */ /* 0x01e2a20000000c00 */
[----:B------:R-:W-:Y:S01]  /*4d10*/  VIADD R68, R18, 0x50 ;  /* 0x0000005012447836 */ /* 0x000fe20000000000 */
[----:B------:R-:W-:Y:S04]  /*4d20*/  BSSY B2, `(.L_x_4213) ;  /* 0x0000031000027945 */ /* 0x000fe80003800000 */
[----:B------:R-:W-:-:S13]  /*4d30*/  ISETP.GE.AND P3, PT, R68, R119, PT ;  /* 0x000000774400720c */ /* 0x000fda0003f66270 */
        /* <DEDUP_REMOVED lines=47> */
.L_x_4214:
[----:B------:R-:W-:Y:S05]  /*5030*/  BSYNC B2 ;  /* 0x0000000000027941 */ /* 0x000fea0003800000 */
.L_x_4213:
[----:B------:R-:W-:Y:S02]  /*5040*/  ULDC.64 UR4, c[0x0][0x208] ;  /* 0x0000820000047ab9 */ /* 0x000fe40000000a00 */
[----:B--2---:R1:W-:Y:S03]  /*5050*/  STG.E.128 desc[UR4][R38.64+0x140], R32 ;  /* 0x0001402026007986 */ /* 0x0043e6000c101d04 */
.L_x_4192:
[----:B------:R-:W-:Y:S05]  /*5060*/  BSYNC B1 ;  /* 0x0000000000017941 */ /* 0x000fea0003800000 */
.L_x_4191:
        /* <DEDUP_REMOVED lines=54> */
.L_x_4219:
[----:B------:R-:W-:Y:S05]  /*53d0*/  BSYNC B2 ;  /* 0x0000000000027941 */ /* 0x000fea0003800000 */
.L_x_4218:
[----:B------:R-:W-:Y:S02]  /*53e0*/  ULDC.64 UR4, c[0x0][0x208] ;  /* 0x0000820000047ab9 */ /* 0x000fe40000000a00 */
[----:B--2---:R1:W-:Y:S03]  /*53f0*/  STG.E.128 desc[UR4][R36.64], R32 ;  /* 0x0000002024007986 */ /* 0x0043e6000c101d04 */
.L_x_4217:
[----:B------:R-:W-:Y:S05]  /*5400*/  BSYNC B1 ;  /* 0x0000000000017941 */ /* 0x000fea0003800000 */
.L_x_4216:
        /* <DEDUP_REMOVED lines=54> */
.L_x_4223:
[----:B------:R-:W-:Y:S05]  /*5770*/  BSYNC B2 ;  /* 0x0000000000027941 */ /* 0x000fea0003800000 */
.L_x_4222:
[----:B------:R-:W-:Y:S02]  /*5780*/  ULDC.64 UR4, c[0x0][0x208] ;  /* 0x0000820000047ab9 */ /* 0x000fe40000000a00 */
[----:B--2---:R1:W-:Y:S03]  /*5790*/  STG.E.128 desc[UR4][R36.64+0x40], R32 ;  /* 0x0000402024007986 */ /* 0x0043e6000c101d04 */
.L_x_4221:
[----:B------:R-:W-:Y:S05]  /*57a0*/  BSYNC B1 ;  /* 0x0000000000017941 */ /* 0x000fea0003800000 */
.L_x_4220:
        /* <DEDUP_REMOVED lines=54> */
.L_x_4227:
[----:B------:R-:W-:Y:S05]  /*5b10*/  BSYNC B2 ;  /* 0x0000000000027941 */ /* 0x000fea0003800000 */
.L_x_4226:
[----:B------:R-:W-:Y:S02]  /*5b20*/  ULDC.64 UR4, c[0x0][0x208] ;  /* 0x0000820000047ab9 */ /* 0x000fe40000000a00 */
[----:B--2---:R1:W-:Y:S03]  /*5b30*/  STG.E.128 desc[UR4][R36.64+0x80], R32 ;  /* 0x0000802024007986 */ /* 0x0043e6000c101d04 */
.L_x_4225:
[----:B------:R-:W-:Y:S05]  /*5b40*/  BSYNC B1 ;  /* 0x0000000000017941 */ /* 0x000fea0003800000 */
.L_x_4224:
        /* <DEDUP_REMOVED lines=32> */
[-C--:B------:R-:W-:Y:S01]  /*5d50*/  FMUL.FTZ R39, R39, R51.reuse ;  /* 0x0000003327277220 */ /* 0x080fe20000410000 */
[----:B------:R-:W-:Y:S01]  /*5d60*/  LOP3.LUT R147, R147, 0xffff0000, RZ, 0xc0, !PT ;  /* 0xffff000093937812 */ /* 0x000fe200078ec0ff */
[----:B------:R-:W-:Y:S01]  /*5d70*/  IMAD.U32 R153, R153, 0x10000, RZ ;  /* 0x0001000099997824 */ /* 0x000fe200078e00ff */
[----:B------:R-:W-:Y:S01]  /*5d80*/  LOP3.LUT R152, R152, 0xffff0000, RZ, 0xc0, !PT ;  /* 0xffff000098987812 */ /* 0x000fe200078ec0ff */
[C---:B------:R-:W-:Y:S01]  /*5d90*/  FFMA.FTZ R55, R34.reuse, R50, -R55 ;  /* 0x0000003222377223 */ /* 0x040fe20000010837 */
[----:B------:R-:W-:Y:S01]  /*5da0*/  FFMA.FTZ R52, R34, R52, R35 ;  /* 0x0000003422347223 */ /* 0x000fe20000010023 */
[----:B------:R-:W-:Y:S01]  /*5db0*/  FFMA.FTZ R57, R38, R51, -R57 ;  /* 0x0000003326397223 */ /* 0x000fe20000010839 */
[----:B------:R-:W-:Y:S01]  /*5dc0*/  FMUL.FTZ R34, R32, R149 ;  /* 0x0000009520227220 */ /* 0x000fe20000410000 */
[----:B------:R-:W-:Y:S01]  /*5dd0*/  FFMA.FTZ R38, R38, R53, R39 ;  /* 0x0000003526267223 */ /* 0x000fe20000010027 */
[----:B------:R-:W-:Y:S01]  /*5de0*/  FMUL.FTZ R32, R32, R153 ;  /* 0x0000009920207220 */ /* 0x000fe20000410000 */
        /* <DEDUP_REMOVED lines=12> */
.L_x_4231:
[----:B------:R-:W-:Y:S05]  /*5eb0*/  BSYNC B2 ;  /* 0x0000000000027941 */ /* 0x000fea0003800000 */
.L_x_4230:
[----:B------:R-:W-:Y:S02]  /*5ec0*/  ULDC.64 UR4, c[0x0][0x208] ;  /* 0x0000820000047ab9 */ /* 0x000fe40000000a00 */
[----:B--2---:R1:W-:Y:S03]  /*5ed0*/  STG.E.128 desc[UR4][R36.64+0xc0], R32 ;  /* 0x0000c02024007986 */ /* 0x0043e6000c101d04 */
.L_x_4229:
[----:B------:R-:W-:Y:S05]  /*5ee0*/  BSYNC B1 ;  /* 0x0000000000017941 */ /* 0x000fea0003800000 */
.L_x_4228:
        /* <DEDUP_REMOVED lines=54> */
.L_x_4235:
[----:B------:R-:W-:Y:S05]  /*6250*/  BSYNC B2 ;  /* 0x0000000000027941 */ /* 0x000fea0003800000 */
.L_x_4234:
[----:B------:R-:W-:Y:S02]  /*6260*/  ULDC.64 UR4, c[0x0][0x208] ;  /* 0x0000820000047ab9 */ /* 0x000fe40000000a00 */
[----:B--2---:R1:W-:Y:S03]  /*6270*/  STG.E.128 desc[UR4][R36.64+0x100], R32 ;  /* 0x0001002024007986 */ /* 0x0043e6000c101d04 */
.L_x_4233:
[----:B------:R-:W-:Y:S05]  /*6280*/  BSYNC B1 ;  /* 0x0000000000017941 */ /* 0x000fea0003800000 */
.L_x_4232:
        /* <DEDUP_REMOVED lines=53> */
.L_x_4237:
[----:B------:R-:W-:Y:S05]  /*65e0*/  BSYNC B1 ;  /* 0x0000000000017941 */ /* 0x000fea0003800000 */
.L_x_4236:
[----:B------:R-:W-:Y:S02]  /*65f0*/  ULDC.64 UR4, c[0x0][0x208] ;  /* 0x0000820000047ab9 */ /* 0x000fe40000000a00 */
[----:B--2---:R1:W-:Y:S01]  /*6600*/  STG.E.128 desc[UR4][R36.64+0x140], R32 ;  /* 0x0001402024007986 */ /* 0x0043e2000c101d04 */
[----:B------:R-:W-:Y:S05]  /*6610*/  BRA `(.L_x_4215) ;  /* 0x0000004000907947 */ /* 0x000fea0003800000 */
.L_x_4183:
        /* <DEDUP_REMOVED lines=22> */
[C---:B------:R-:W-:Y:S02]  /*6780*/  LEA R56, P2, R32.reuse, UR4, 0x1 ;  /* 0x0000000420387c11 */ /* 0x040fe4000f8408ff */
[----:B------:R-:W-:Y:S01]  /*6790*/  CS2R R52, SRZ ;  /* 0x0000000000347805 */ /* 0x000fe2000001ff00 */
[----:B------:R-:W-:Y:S01]  /*67a0*/  ULDC.64 UR6, c[0x0][0x208] ;  /* 0x0000820000067ab9 */ /* 0x000fe20000000a00 */
        /* <DEDUP_REMOVED lines=23> */
.L_x_4239:
[----:B------:R-:W-:Y:S05]  /*6920*/  BSYNC B1 ;  /* 0x0000000000017941 */ /* 0x000fea0003800000 */
.L_x_4238:
        /* <DEDUP_REMOVED lines=23> */
[----:B------:R-:W-:Y:S01]  /*6aa0*/  CS2R R76, SRZ ;  /* 0x00000000004c7805 */ /* 0x000fe2000001ff00 */
[----:B------:R-:W-:Y:S01]  /*6ab0*/  ULDC.64 UR6, c[0x0][0x208] ;  /* 0x0000820000067ab9 */ /* 0x000fe20000000a00 */
        /* <DEDUP_REMOVED lines=23> */
.L_x_4241:
[----:B------:R-:W-:Y:S05]  /*6c30*/  BSYNC B1 ;  /* 0x0000000000017941 */ /* 0x000fea0003800000 */
.L_x_4240:
[----:B0-----:R-:W-:Y:S01]  /*6c40*/  IMAD.MOV.U32 R80, RZ, RZ, R32 ;  /* 0x000000ffff507224 */ /* 0x001fe200078e0020 */
        /* <DEDUP_REMOVED lines=95> */
[----:B------:R-:W-:Y:S01]  /*7240*/  PRMT R189, R80, 0x7610, R189 ;  /* 0x0000761050bd7816 */ /* 0x000fe200000000bd */
[----:B------:R-:W-:Y:S06]  /*7250*/  @!P2 BRA `(.L_x_4242) ;  /* 0x000000000004a947 */ /* 0x000fec0003800000 */
[----:B------:R-:W-:Y:S01]  /*7260*/  BPT.TRAP 0x1 ;  /* 0x000000040000795c */ /* 0x000fe20000300000 */
.L_x_4242:
[----:B------:R-:W-:Y:S01]  /*7270*/  IMAD R89, R22, 0x8, R17 ;  /* 0x0000000816597824 */ /* 0x000fe200078e0211 */
[----:B------:R-:W-:Y:S01]  /*7280*/  SHF.L.U32 R90, R204, 0x1f, RZ ;  /* 0x0000001fcc5a7819 */ /* 0x000fe200000006ff */
[----:B------:R-:W0:Y:S01]  /*7290*/  LDC R147, c[0x0][0x2e4] ;  /* 0x0000b900ff937b82 */ /* 0x000e220000000800 */
[----:B------:R-:W-:Y:S02]  /*72a0*/  BSSY B1, `(.L_x_4243) ;  /* 0x0000004000017945 */ /* 0x000fe40003800000 */
[----:B------:R-:W1:Y:S05]  /*72b0*/  SYNCS.PHASECHK.TRANS64.TRYWAIT P5, [R89+URZ+0x30890], R90 ;  /* 0x0308905a590075a7 */ /* 0x000e6a00080a017f */
[----:B------:R-:W2:Y:S01]  /*72c0*/  LDC.64 R126, c[0x0][0x2f0] ;  /* 0x0000bc00ff7e7b82 */ /* 0x000ea20000000a00 */
[----:B-1----:R-:W-:Y:S05]  /*72d0*/  @!P5 BRA `(.L_x_4244) ;  /* 0x00000218002cd947 */ /* 0x002fea0003800000 */
.L_x_4588:
[----:B------:R-:W-:Y:S05]  /*72e0*/  BSYNC B1 ;  /* 0x0000000000017941 */ /* 0x000fea0003800000 */
.L_x_4243:
        /* <DEDUP_REMOVED lines=34> */
[----:B------:R-:W-:Y:S02]  /*7510*/  SHF.R.U32.HI R176, RZ, 0x10, R53 ;  /* 0x00000010ffb07819 */ /* 0x000fe40000011635 */
[----:B------:R-:W-:Y:S02]  /*7520*/  SHF.R.U32.HI R175, RZ, 0x10, R41 ;  /* 0x00000010ffaf7819 */ /* 0x000fe40000011629 */
[----:B------:R-:W-:Y:S02]  /*7530*/  PRMT R176, R164, 0x5432, R176 ;  /* 0x00005432a4b07816 */ /* 0x000fe400000000b0 */
[----:B------:R-:W-:Y:S02]  /*7540*/  PRMT R175, R174, 0x5410, R175 ;  /* 0x00005410aeaf7816 */ /* 0x000fe400000000af */
[----:B------:R-:W-:Y:S01]  /*7550*/  SHF.R.U64 R40, R40, 0x10, R41 ;  /* 0x0000001028287819 */ /* 0x000fe20000001229 */
[----:B------:R-:W-:Y:S01]  /*7560*/  IMAD.U32 R177, R176, 0x10000, RZ ;  /* 0x00010000b0b17824 */ /* 0x000fe200078e00ff */
[--C-:B------:R-:W-:Y:S01]  /*7570*/  SHF.R.U64 R41, R42, 0x10, R43.reuse ;  /* 0x000000102a297819 */ /* 0x100fe2000000122b */
[----:B--2---:R-:W-:Y:S01]  /*7580*/  IMAD.U32 R42, R85, 0x10000, RZ ;  /* 0x00010000552a7824 */ /* 0x004fe200078e00ff */
[----:B------:R-:W-:Y:S01]  /*7590*/  SHF.R.U32.HI R174, RZ, 0x10, R43 ;  /* 0x00000010ffae7819 */ /* 0x000fe2000001162b */
[----:B------:R-:W-:Y:S01]  /*75a0*/  IMAD.U32 R178, R175, 0x10000, RZ ;  /* 0x00010000afb27824 */ /* 0x000fe200078e00ff */
[----:B------:R-:W-:Y:S01]  /*75b0*/  SHF.R.U64 R52, R52, 0x10, R53 ;  /* 0x0000001034347819 */ /* 0x000fe20000001235 */
[----:B0-----:R-:W-:-:S02]  /*75c0*/  IMAD.U32 R43, R81, 0x10000, RZ ;  /* 0x00010000512b7824 */ /* 0x001fc400078e00ff */
[CC--:B------:R-:W-:Y:S01]  /*75d0*/  FMUL.FTZ R180, R42.reuse, R177.reuse ;  /* 0x000000b12ab47220 */ /* 0x0c0fe20000410000 */
[-C--:B------:R-:W-:Y:S01]  /*75e0*/  FMUL.FTZ R182, R42, R178.reuse ;  /* 0x000000b22ab67220 */ /* 0x080fe20000410000 */
[----:B------:R-:W-:Y:S01]  /*75f0*/  SHF.R.U64 R42, R54, 0x10, R55 ;  /* 0x00000010362a7819 */ /* 0x000fe20000001237 */
[----:B------:R-:W-:Y:S02]  /*7600*/  IMAD.U32 R54, R80, 0x10000, RZ ;  /* 0x0001000050367824 */ /* 0x000fe400078e00ff */
[C---:B------:R-:W-:Y:S01]  /*7610*/  FFMA.FTZ R53, R43.reuse, R178, -R180 ;  /* 0x000000b22b357223 */ /* 0x040fe200000108b4 */
[----:B------:R-:W-:Y:S01]  /*7620*/  FFMA.FTZ R43, R43, R177, R182 ;  /* 0x000000b12b2b7223 */ /* 0x000fe200000100b6 */
[----:B------:R-:W-:Y:S02]  /*7630*/  LOP3.LUT R180, R85, 0xffff0000, RZ, 0xc0, !PT ;  /* 0xffff000055b47812 */ /* 0x000fe400078ec0ff */
[----:B------:R-:W-:Y:S02]  /*7640*/  LOP3.LUT R177, R176, 0xffff0000, RZ, 0xc0, !PT ;  /* 0xffff0000b0b17812 */ /* 0x000fe400078ec0ff */
[----:B------:R-:W-:-:S02]  /*7650*/  LOP3.LUT R175, R175, 0xffff0000, RZ, 0xc0, !PT ;  /* 0xffff0000afaf7812 */ /* 0x000fc400078ec0ff */
[----:B------:R-:W-:Y:S02]  /*7660*/  SHF.R.U32.HI R55, RZ, 0x10, R55 ;  /* 0x00000010ff377819 */ /* 0x000fe40000011637 */
[----:B------:R-:W-:Y:S01]  /*7670*/  LOP3.LUT R178, R81, 0xffff0000, RZ, 0xc0, !PT ;  /* 0xffff000051b27812 */ /* 0x000fe200078ec0ff */
[C---:B------:R-:W-:Y:S01]  /*7680*/  FMUL.FTZ R81, R180.reuse, R177 ;  /* 0x000000b1b4517220 */ /* 0x040fe20000410000 */
[-C--:B------:R-:W-:Y:S01]  /*7690*/  FMUL.FTZ R180, R180, R175.reuse ;  /* 0x000000afb4b47220 */ /* 0x080fe20000410000 */
[----:B------:R-:W-:Y:S02]  /*76a0*/  PRMT R55, R179, 0x5410, R55 ;  /* 0x00005410b3377816 */ /* 0x000fe40000000037 */
[----:B------:R-:W-:Y:S01]  /*76b0*/  PRMT R85, R155, 0x5432, R174 ;  /* 0x000054329b557816 */ /* 0x000fe200000000ae */
[C---:B------:R-:W-:Y:S01]  /*76c0*/  FFMA.FTZ R176, R178.reuse, R175, -R81 ;  /* 0x000000afb2b07223 */ /* 0x040fe20000010851 */
[----:B------:R-:W-:Y:S01]  /*76d0*/  FFMA.FTZ R174, R178, R177, R180 ;  /* 0x000000b1b2ae7223 */ /* 0x000fe200000100b4 */
[C---:B------:R-:W-:Y:S01]  /*76e0*/  IMAD.U32 R178, R87.reuse, 0x10000, RZ ;  /* 0x0001000057b27824 */ /* 0x040fe200078e00ff */
[----:B------:R-:W-:Y:S01]  /*76f0*/  LOP3.LUT R87, R87, 0xffff0000, RZ, 0xc0, !PT ;  /* 0xffff000057577812 */ /* 0x000fe200078ec0ff */
[C---:B------:R-:W-:Y:S01]  /*7700*/  IMAD.U32 R175, R55.reuse, 0x10000, RZ ;  /* 0x0001000037af7824 */ /* 0x040fe200078e00ff */
[----:B------:R-:W-:Y:S01]  /*7710*/  LOP3.LUT R55, R55, 0xffff0000, RZ, 0xc0, !PT ;  /* 0xffff000037377812 */ /* 0x000fe200078ec0ff */
[----:B------:R-:W-:Y:S01]  /*7720*/  IMAD.U32 R177, R85, 0x10000, RZ ;  /* 0x0001000055b17824 */ /* 0x000fe200078e00ff */
[----:B------:R-:W-:Y:S01]  /*7730*/  PRMT R40, R156, 0x5432, R40 ;  /* 0x000054329c287816 */ /* 0x000fe20000000028 */
[----:B------:R-:W-:-:S02]  /*7740*/  IMAD.U32 R180, R83, 0x10000, RZ ;  /* 0x0001000053b47824 */ /* 0x000fc400078e00ff */
[C---:B------:R-:W-:Y:S01]  /*7750*/  FMUL.FTZ R179, R178.reuse, R175 ;  /* 0x000000afb2b37220 */ /* 0x040fe20000410000 */
[----:B------:R-:W-:Y:S01]  /*7760*/  FMUL.FTZ R178, R178, R177 ;  /* 0x000000b1b2b27220 */ /* 0x000fe20000410000 */
[----:B------:R-:W-:Y:S01]  /*7770*/  FMUL.FTZ R181, R87, R55 ;  /* 0x0000003757b57220 */ /* 0x000fe20000410000 */
[----:B------:R-:W-:Y:S01]  /*7780*/  PRMT R52, R163, 0x5432, R52 ;  /* 0x00005432a3347816 */ /* 0x000fe20000000034 */
[C---:B------:R-:W-:Y:S01]  /*7790*/  FFMA.FTZ R177, R180.reuse, R177, -R179 ;  /* 0x000000b1b4b17223 */ /* 0x040fe200000108b3 */
[----:B------:R-:W-:Y:S01]  /*77a0*/  LOP3.LUT R179, R85, 0xffff0000, RZ, 0xc0, !PT ;  /* 0xffff000055b37812 */ /* 0x000fe200078ec0ff */
[----:B------:R-:W-:Y:S01]  /*77b0*/  FFMA.FTZ R175, R180, R175, R178 ;  /* 0x000000afb4af7223 */ /* 0x000fe200000100b2 */
[----:B------:R-:W-:Y:S01]  /*77c0*/  LOP3.LUT R178, R83, 0xffff0000, RZ, 0xc0, !PT ;  /* 0xffff000053b27812 */ /* 0x000fe200078ec0ff */
[C---:B------:R-:W-:Y:S01]  /*77d0*/  IMAD.U32 R81, R84.reuse, 0x10000, RZ ;  /* 0x0001000054517824 */ /* 0x040fe200078e00ff */
[----:B------:R-:W-:Y:S01]  /*77e0*/  LOP3.LUT R84, R84, 0xffff0000, RZ, 0xc0, !PT ;  /* 0xffff000054547812 */ /* 0x000fe200078ec0ff */
[----:B------:R-:W-:Y:S01]  /*77f0*/  FMUL.FTZ R180, R87, R179 ;  /* 0x000000b357b47220 */ /* 0x000fe20000410000 */
[----:B------:R-:W-:-:S02]  /*7800*/  IMAD.U32 R87, R52, 0x10000, RZ ;  /* 0x0001000034577824 */ /* 0x000fc400078e00ff */
[----:B------:R-:W-:Y:S01]  /*7810*/  FFMA.FTZ R182, R178, R179, -R181 ;  /* 0x000000b3b2b67223 */ /* 0x000fe200000108b5 */
[----:B------:R-:W-:Y:S01]  /*7820*/  LOP3.LUT R179, R52, 0xffff0000, RZ, 0xc0, !PT ;  /* 0xffff000034b37812 */ /* 0x000fe200078ec0ff */
[----:B------:R-:W-:Y:S01]  /*7830*/  FFMA.FTZ R180, R178, R55, R180 ;  /* 0x00000037b2b47223 */ /* 0x000fe200000100b4 */
[C---:B------:R-:W-:Y:S01]  /*7840*/  IMAD.U32 R55, R40.reuse, 0x10000, RZ ;  /* 0x0001000028377824 */ /* 0x040fe200078e00ff */
[----:B------:R-:W-:Y:S01]  /*7850*/  PRMT R41, R183, 0x5410, R41 ;  /* 0x00005410b7297816 */ /* 0x000fe20000000029 */
[C---:B------:R-:W-:Y:S01]  /*7860*/  FMUL.FTZ R181, R81.reuse, R87 ;  /* 0x0000005751b57220 */ /* 0x040fe20000410000 */
[----:B------:R-:W-:Y:S01]  /*7870*/  LOP3.LUT R183, R40, 0xffff0000, RZ, 0xc0, !PT ;  /* 0xffff000028b77812 */ /* 0x000fe200078ec0ff */
[----:B------:R-:W-:Y:S01]  /*7880*/  FMUL.FTZ R40, R81, R55 ;  /* 0x0000003751287220 */ /* 0x000fe20000410000 */
[----:B------:R-:W-:Y:S01]  /*7890*/  LOP3.LUT R80, R80, 0xffff0000, RZ, 0xc0, !PT ;  /* 0xffff000050507812 */ /* 0x000fe200078ec0ff */
[----:B------:R-:W-:Y:S01]  /*78a0*/  FMUL.FTZ R81, R84, R179 ;  /* 0x000000b354517220 */ /* 0x000fe20000410000 */
[----:B------:R-:W-:Y:S01]  /*78b0*/  PRMT R42, R162, 0x5432, R42 ;  /* 0x00005432a22a7816 */ /* 0x000fe2000000002a */
[----:B------:R-:W-:Y:S01]  /*78c0*/  FFMA.FTZ R181, R54, R55, -R181 ;  /* 0x0000003736b57223 */ /* 0x000fe200000108b5 */
[----:B------:R-:W-:-:S02]  /*78d0*/  IMAD.U32 R85, R86, 0x10000, RZ ;  /* 0x0001000056557824 */ /* 0x000fc400078e00ff */
[----:B------:R-:W-:Y:S01]  /*78e0*/  FFMA.FTZ R40, R54, R87, R40 ;  /* 0x0000005736287223 */ /* 0x000fe20000010028 */
[-C--:B------:R-:W-:Y:S01]  /*78f0*/  FMUL.FTZ R55, R84, R183.reuse ;  /* 0x000000b754377220 */ /* 0x080fe20000410000 */
[----:B------:R-:W-:Y:S01]  /*7900*/  FFMA.FTZ R52, R80, R183, -R81 ;  /* 0x000000b750347223 */ /* 0x000fe20000010851 */
[----:B------:R-:W-:Y:S01]  /*7910*/  LOP3.LUT R86, R86, 0xffff0000, RZ, 0xc0, !PT ;  /* 0xffff000056567812 */ /* 0x000fe200078ec0ff */
[C---:B------:R-:W-:Y:S01]  /*7920*/  IMAD.U32 R54, R42.reuse, 0x10000, RZ ;  /* 0x000100002a367824 */ /* 0x040fe200078e00ff */
[----:B------:R-:W-:Y:S01]  /*7930*/  LOP3.LUT R81, R42, 0xffff0000, RZ, 0xc0, !PT ;  /* 0xffff00002a517812 */ /* 0x000fe200078ec0ff */
[C---:B------:R-:W-:Y:S01]  /*7940*/  IMAD.U32 R84, R41.reuse, 0x10000, RZ ;  /* 0x0001000029547824 */ /* 0x040fe200078e00ff */
[----:B------:R-:W-:Y:S01]  /*7950*/  LOP3.LUT R41, R41, 0xffff0000, RZ, 0xc0, !PT ;  /* 0xffff000029297812 */ /* 0x000fe200078ec0ff */
[C---:B------:R-:W-:Y:S02]  /*7960*/  IMAD.U32 R83, R82.reuse, 0x10000, RZ ;  /* 0x0001000052537824 */ /* 0x040fe400078e00ff */
[C---:B------:R-:W-:Y:S01]  /*7970*/  FMUL.FTZ R42, R85.reuse, R54 ;  /* 0x00000036552a7220 */ /* 0x040fe20000410000 */
[-C--:B------:R-:W-:Y:S01]  /*7980*/  FMUL.FTZ R87, R85, R84.reuse ;  /* 0x0000005455577220 */ /* 0x080fe20000410000 */
[----:B------:R-:W-:Y:S01]  /*7990*/  LOP3.LUT R82, R82, 0xffff0000, RZ, 0xc0, !PT ;  /* 0xffff000052527812 */ /* 0x000fe200078ec0ff */
[C---:B------:R-:W-:Y:S01]  /*79a0*/  FMUL.FTZ R85, R86.reuse, R81 ;  /* 0x0000005156557220 */ /* 0x040fe20000410000 */
[-C--:B------:R-:W-:Y:S01]  /*79b0*/  FMUL.FTZ R86, R86, R41.reuse ;  /* 0x0000002956567220 */ /* 0x080fe20000410000 */
[C---:B------:R-:W-:Y:S01]  /*79c0*/  FFMA.FTZ R42, R83.reuse, R84, -R42 ;  /* 0x00000054532a7223 */ /* 0x040fe2000001082a */
[----:B------:R-:W-:Y:S01]  /*79d0*/  FFMA.FTZ R87, R83, R54, R87 ;  /* 0x0000003653577223 */ /* 0x000fe20000010057 */
        /* <DEDUP_REMOVED lines=13> */
.L_x_4250:
[----:B------:R-:W-:Y:S05]  /*7ab0*/  BSYNC B3 ;  /* 0x0000000000037941 */ /* 0x000fea0003800000 */
.L_x_4249:
[----:B------:R-:W-:Y:S01]  /*7ac0*/  ISETP.GE.AND P4, PT, R173, R147, PT ;  /* 0x00000093ad00720c */ /* 0x000fe20003f86270 */
[----:B------:R-:W-:-:S12]  /*7ad0*/  ULDC.64 UR4, c[0x0][0x208] ;  /* 0x0000820000047ab9 */ /* 0x000fd80000000a00 */
        /* <DEDUP_REMOVED lines=9> */
.L_x_4248:
[----:B------:R-:W-:Y:S05]  /*7b70*/  BSYNC B2 ;  /* 0x0000000000027941 */ /* 0x000fea0003800000 */
.L_x_4247:
[----:B------:R-:W-:Y:S01]  /*7b80*/  ISETP.NE.AND P4, PT, R21, RZ, PT ;  /* 0x000000ff1500720c */ /* 0x000fe20003f85270 */
[----:B------:R-:W-:-:S12]  /*7b90*/  BSSY B2, `(.L_x_4251) ;  /* 0x0000081000027945 */ /* 0x000fd80003800000 */
[----:B------:R-:W-:Y:S05]  /*7ba0*/  @!P4 BRA `(.L_x_4252) ;  /* 0x0000000400fcc947 */ /* 0x000fea0003800000 */
[----:B0-----:R-:W-:Y:S01]  /*7bb0*/  SEL R40, R124, R149, !P1 ;  /* 0x000000957c287207 */ /* 0x001fe20004800000 */
[----:B------:R-:W-:Y:S01]  /*7bc0*/  BSSY B3, `(.L_x_4253) ;  /* 0x0000072000037945 */ /* 0x000fe20003800000 */
[----:B------:R-:W-:Y:S02]  /*7bd0*/  IADD3 R80, P4, P5, R108, R130, R14 ;  /* 0x000000826c507210 */ /* 0x000fe40007d9e00e */
[----:B------:R-:W-:Y:S02]  /*7be0*/  SHF.R.S32.HI R41, RZ, 0x1f, R40 ;  /* 0x0000001fff297819 */ /* 0x000fe40000011428 */
[----:B------:R-:W-:Y:S02]  /*7bf0*/  IADD3.X R81, R4, R157, R113, P4, P5 ;  /* 0x0000009d04517210 */ /* 0x000fe400027ea471 */
[----:B------:R-:W-:Y:S02]  /*7c00*/  LEA.HI R41, R41, R40, RZ, 0x4 ;  /* 0x0000002829297211 */ /* 0x000fe400078f20ff */
[----:B------:R-:W-:-:S02]  /*7c10*/  ISETP.GE.AND P4, PT, R198, R119, PT ;  /* 0x00000077c600720c */ /* 0x000fc40003f86270 */
        /* <DEDUP_REMOVED lines=24> */
[----:B------:R-:W-:Y:S02]  /*7da0*/  SHF.R.U32.HI R48, RZ, 0x10, R49 ;  /* 0x00000010ff307819 */ /* 0x000fe40000011631 */
[----:B------:R-:W-:-:S02]  /*7db0*/  SHF.R.U32.HI R37, RZ, 0x10, R37 ;  /* 0x00000010ff257819 */ /* 0x000fc40000011625 */
[----:B------:R-:W-:Y:S02]  /*7dc0*/  PRMT R48, R161, 0x5432, R48 ;  /* 0x00005432a1307816 */ /* 0x000fe40000000030 */
[----:B------:R-:W-:Y:S02]  /*7dd0*/  PRMT R37, R237, 0x5410, R37 ;  /* 0x00005410ed257816 */ /* 0x000fe40000000025 */
[--C-:B------:R-:W-:Y:S01]  /*7de0*/  SHF.R.U64 R49, R50, 0x10, R51.reuse ;  /* 0x0000001032317819 */ /* 0x100fe20000001233 */
[C---:B------:R-:W-:Y:S01]  /*7df0*/  IMAD.U32 R174, R48.reuse, 0x10000, RZ ;  /* 0x0001000030ae7824 */ /* 0x040fe200078e00ff */
[----:B------:R-:W-:Y:S01]  /*7e00*/  SHF.R.U32.HI R50, RZ, 0x10, R51 ;  /* 0x00000010ff327819 */ /* 0x000fe20000011633 */
[----:B------:R-:W-:Y:S01]  /*7e10*/  IMAD.U32 R176, R37, 0x10000, RZ ;  /* 0x0001000025b07824 */ /* 0x000fe200078e00ff */
[----:B------:R-:W-:Y:S01]  /*7e20*/  LOP3.LUT R175, R48, 0xffff0000, RZ, 0xc0, !PT ;  /* 0xffff000030af7812 */ /* 0x000fe200078ec0ff */
[----:B------:R-:W-:Y:S02]  /*7e30*/  IMAD.U32 R51, R41, 0x10000, RZ ;  /* 0x0001000029337824 */ /* 0x000fe400078e00ff */
        /* <DEDUP_REMOVED lines=8> */
[----:B------:R-:W-:Y:S01]  /*7ec0*/  FFMA.FTZ R48, R51, R174, R48 ;  /* 0x000000ae33307223 */ /* 0x000fe20000010030 */
[----:B------:R-:W-:-:S02]  /*7ed0*/  IMAD.U32 R174, R82, 0x10000, RZ ;  /* 0x0001000052ae7824 */ /* 0x000fc400078e00ff */
[C---:B------:R-:W-:Y:S01]  /*7ee0*/  FMUL.FTZ R85, R86.reuse, R175 ;  /* 0x000000af56557220 */ /* 0x040fe20000410000 */
[----:B------:R-:W-:Y:S01]  /*7ef0*/  LOP3.LUT R84, R41, 0xffff0000, RZ, 0xc0, !PT ;  /* 0xffff000029547812 */ /* 0x000fe200078ec0ff */
[-C--:B------:R-:W-:Y:S01]  /*7f00*/  FMUL.FTZ R51, R86, R37.reuse ;  /* 0x0000002556337220 */ /* 0x080fe20000410000 */
[----:B------:R-:W-:Y:S01]  /*7f10*/  PRMT R39, R160, 0x5432, R39 ;  /* 0x00005432a0277816 */ /* 0x000fe20000000027 */
[----:B------:R-:W-:Y:S01]  /*7f20*/  FMUL.FTZ R86, R173, R176 ;  /* 0x000000b0ad567220 */ /* 0x000fe20000410000 */
[----:B------:R-:W-:Y:S01]  /*7f30*/  LOP3.LUT R55, R55, 0xffff0000, RZ, 0xc0, !PT ;  /* 0xffff000037377812 */ /* 0x000fe200078ec0ff */
[-C--:B------:R-:W-:Y:S01]  /*7f40*/  FMUL.FTZ R173, R173, R174.reuse ;  /* 0x000000aeadad7220 */ /* 0x080fe20000410000 */
[----:B------:R-:W-:Y:S01]  /*7f50*/  PRMT R36, R154, 0x5432, R36 ;  /* 0x000054329a247816 */ /* 0x000fe20000000024 */
[----:B------:R-:W-:Y:S01]  /*7f60*/  FFMA.FTZ R86, R171, R174, -R86 ;  /* 0x000000aeab567223 */ /* 0x000fe20000010856 */
[----:B------:R-:W-:Y:S01]  /*7f70*/  LOP3.LUT R50, R50, 0xffff0000, RZ, 0xc0, !PT ;  /* 0xffff000032327812 */ /* 0x000fe200078ec0ff */
[----:B------:R-:W-:Y:S01]  /*7f80*/  IMAD.U32 R53, R52, 0x10000, RZ ;  /* 0x0001000034357824 */ /* 0x000fe200078e00ff */
[----:B------:R-:W-:Y:S01]  /*7f90*/  LOP3.LUT R82, R82, 0xffff0000, RZ, 0xc0, !PT ;  /* 0xffff000052527812 */ /* 0x000fe200078ec0ff */
[C---:B------:R-:W-:Y:S01]  /*7fa0*/  FFMA.FTZ R85, R84.reuse, R37, -R85 ;  /* 0x0000002554557223 */ /* 0x040fe20000010855 */
[----:B------:R-:W-:Y:S01]  /*7fb0*/  LOP3.LUT R43, R43, 0xffff0000, RZ, 0xc0, !PT ;  /* 0xffff00002b2b7812 */ /* 0x000fe200078ec0ff */
[----:B------:R-:W-:Y:S01]  /*7fc0*/  FFMA.FTZ R51, R84, R175, R51 ;  /* 0x000000af54337223 */ /* 0x000fe20000010033 */
[----:B------:R-:W-:Y:S01]  /*7fd0*/  FFMA.FTZ R173, R171, R176, R173 ;  /* 0x000000b0abad7223 */ /* 0x000fe200000100ad */
[----:B------:R-:W-:Y:S01]  /*7fe0*/  IMAD.U32 R174, R39, 0x10000, RZ ;  /* 0x0001000027ae7824 */ /* 0x000fe200078e00ff */
[----:B------:R-:W-:Y:S01]  /*7ff0*/  LOP3.LUT R52, R52, 0xffff0000, RZ, 0xc0, !PT ;  /* 0xffff000034347812 */ /* 0x000fe200078ec0ff */
[----:B------:R-:W-:Y:S01]  /*8000*/  FMUL.FTZ R176, R55, R50 ;  /* 0x0000003237b07220 */ /* 0x000fe20000410000 */
[----:B------:R-:W-:-:S02]  /*8010*/  IMAD.U32 R84, R36, 0x10000, RZ ;  /* 0x0001000024547824 */ /* 0x000fc400078e00ff */
[----:B------:R-:W-:Y:S01]  /*8020*/  FMUL.FTZ R180, R55, R82 ;  /* 0x0000005237b47220 */ /* 0x000fe20000410000 */
[----:B------:R-:W-:Y:S01]  /*8030*/  LOP3.LUT R39, R39, 0xffff0000, RZ, 0xc0, !PT ;  /* 0xffff000027277812 */ /* 0x000fe200078ec0ff */
[----:B------:R-:W-:Y:S01]  /*8040*/  IMAD.U32 R41, R40, 0x10000, RZ ;  /* 0x0001000028297824 */ /* 0x000fe200078e00ff */
[----:B------:R-:W-:Y:S01]  /*8050*/  LOP3.LUT R55, R36, 0xffff0000, RZ, 0xc0, !PT ;  /* 0xffff000024377812 */ /* 0x000fe200078ec0ff */
[----:B------:R-:W-:Y:S01]  /*8060*/  FMUL.FTZ R36, R53, R174 ;  /* 0x000000ae35247220 */ /* 0x000fe20000410000 */
[----:B------:R-:W-:Y:S01]  /*8070*/  PRMT R49, R158, 0x5432, R49 ;  /* 0x000054329e317816 */ /* 0x000fe20000000031 */
[----:B------:R-:W-:Y:S01]  /*8080*/  FFMA.FTZ R37, R43, R82, -R176 ;  /* 0x000000522b257223 */ /* 0x000fe200000108b0 */
[----:B------:R-:W-:Y:S01]  /*8090*/  LOP3.LUT R40, R40, 0xffff0000, RZ, 0xc0, !PT ;  /* 0xffff000028287812 */ /* 0x000fe200078ec0ff */
[----:B------:R-:W-:Y:S01]  /*80a0*/  FMUL.FTZ R53, R53, R84 ;  /* 0x0000005435357220 */ /* 0x000fe20000410000 */
[----:B------:R-:W-:Y:S01]  /*80b0*/  FFMA.FTZ R180, R43, R50, R180 ;  /* 0x000000322bb47223 */ /* 0x000fe200000100b4 */
[----:B------:R-:W-:Y:S01]  /*80c0*/  FMUL.FTZ R43, R52, R39 ;  /* 0x00000027342b7220 */ /* 0x000fe20000410000 */
[----:B------:R-:W-:Y:S01]  /*80d0*/  PRMT R38, R152, 0x5432, R38 ;  /* 0x0000543298267816 */ /* 0x000fe20000000026 */
[----:B------:R-:W-:Y:S01]  /*80e0*/  FFMA.FTZ R36, R41, R84, -R36 ;  /* 0x0000005429247223 */ /* 0x000fe20000010824 */
[----:B------:R-:W-:Y:S01]  /*80f0*/  LOP3.LUT R172, R42, 0xffff0000, RZ, 0xc0, !PT ;  /* 0xffff00002aac7812 */ /* 0x000fe200078ec0ff */
[----:B------:R-:W-:-:S02]  /*8100*/  IMAD.U32 R42, R54, 0x10000, RZ ;  /* 0x00010000362a7824 */ /* 0x000fc400078e00ff */
[----:B------:R-:W-:Y:S01]  /*8110*/  FFMA.FTZ R53, R41, R174, R53 ;  /* 0x000000ae29357223 */ /* 0x000fe20000010035 */
[C---:B------:R-:W-:Y:S01]  /*8120*/  IMAD.U32 R50, R49.reuse, 0x10000, RZ ;  /* 0x0001000031327824 */ /* 0x040fe200078e00ff */
[----:B------:R-:W-:Y:S01]  /*8130*/  LOP3.LUT R54, R54, 0xffff0000, RZ, 0xc0, !PT ;  /* 0xffff000036367812 */ /* 0x000fe200078ec0ff */
[-C--:B------:R-:W-:Y:S01]  /*8140*/  FMUL.FTZ R41, R52, R55.reuse ;  /* 0x0000003734297220 */ /* 0x080fe20000410000 */
[----:B------:R-:W-:Y:S01]  /*8150*/  FFMA.FTZ R43, R40, R55, -R43 ;  /* 0x00000037282b7223 */ /* 0x000fe2000001082b */
[----:B------:R-:W-:Y:S01]  /*8160*/  LOP3.LUT R49, R49, 0xffff0000, RZ, 0xc0, !PT ;  /* 0xffff000031317812 */ /* 0x000fe200078ec0ff */
[C---:B------:R-:W-:Y:S01]  /*8170*/  IMAD.U32 R52, R38.reuse, 0x10000, RZ ;  /* 0x0001000026347824 */ /* 0x040fe200078e00ff */
[----:B------:R-:W-:Y:S01]  /*8180*/  LOP3.LUT R55, R38, 0xffff0000, RZ, 0xc0, !PT ;  /* 0xffff000026377812 */ /* 0x000fe200078ec0ff */
[----:B------:R-:W-:Y:S01]  /*8190*/  FFMA.FTZ R40, R40, R39, R41 ;  /* 0x0000002728287223 */ /* 0x000fe20000010029 */
[----:B------:R-:W-:Y:S01]  /*81a0*/  FMUL.FTZ R38, R42, R50 ;  /* 0x000000322a267220 */ /* 0x000fe20000410000 */
[----:B------:R-:W-:Y:S01]  /*81b0*/  FMUL.FTZ R39, R54, R49 ;  /* 0x0000003136277220 */ /* 0x000fe20000410000 */
        /* <DEDUP_REMOVED lines=17> */
[----:B------:R-:W-:-:S07]  /*82d0*/  F2FP.BF16.F32.PACK_AB R42, R39, R38 ;  /* 0x00000026272a723e */ /* 0x000fce00000010ff */
.L_x_4254:
[----:B------:R-:W-:Y:S05]  /*82e0*/  BSYNC B3 ;  /* 0x0000000000037941 */ /* 0x000fea0003800000 */
.L_x_4253:
        /* <DEDUP_REMOVED lines=11> */
.L_x_4252:
[----:B------:R-:W-:Y:S05]  /*83a0*/  BSYNC B2 ;  /* 0x0000000000027941 */ /* 0x000fea0003800000 */
.L_x_4251:
[----:B------:R-:W-:-:S13]  /*83b0*/  ISETP.NE.AND P4, PT, R25, RZ, PT ;  /* 0x000000ff1900720c */ /* 0x000fda0003f85270 */
[----:B------:R-:W-:Y:S05]  /*83c0*/  @!P4 BRA `(.L_x_4246) ;  /* 0x00000008000cc947 */ /* 0x000fea0003800000 */
[----:B------:R-:W-:Y:S01]  /*83d0*/  LOP3.LUT P6, RZ, R16, 0x1, RZ, 0xc0, !PT ;  /* 0x0000000110ff7812 */ /* 0x000fe200078cc0ff */
[----:B------:R-:W-:Y:S01]  /*83e0*/  BSSY B2, `(.L_x_4255) ;  /* 0x0000076000027945 */ /* 0x000fe20003800000 */
[----:B------:R-:W-:Y:S02]  /*83f0*/  IADD3 R48, P4, P5, R108, R130, R15 ;  /* 0x000000826c307210 */ /* 0x000fe40007d9e00f */
[----:B---3--:R-:W-:Y:S02]  /*8400*/  SEL R36, R124, R149, !P6 ;  /* 0x000000957c247207 */ /* 0x008fe40007000000 */
[----:B------:R-:W-:Y:S02]  /*8410*/  IADD3.X R49, R4, R157, R112, P4, P5 ;  /* 0x0000009d04317210 */ /* 0x000fe400027ea470 */
[----:B------:R-:W-:Y:S02]  /*8420*/  SHF.R.S32.HI R37, RZ, 0x1f, R36 ;  /* 0x0000001fff257819 */ /* 0x000fe40000011424 */
[----:B------:R-:W-:-:S02]  /*8430*/  ISETP.GE.AND P4, PT, R199, R119, PT ;  /* 0x00000077c700720c */ /* 0x000fc40003f86270 */
        /* <DEDUP_REMOVED lines=25> */
[--C-:B------:R-:W-:Y:S01]  /*85d0*/  SHF.R.U64 R53, R32, 0x10, R33.reuse ;  /* 0x0000001020357819 */ /* 0x100fe20000001221 */
[----:B------:R-:W-:Y:S01]  /*85e0*/  IMAD.U32 R54, R38, 0x10000, RZ ;  /* 0x0001000026367824 */ /* 0x000fe200078e00ff */
[----:B------:R-:W-:-:S02]  /*85f0*/  SHF.R.U32.HI R33, RZ, 0x10, R33 ;  /* 0x00000010ff217819 */ /* 0x000fc40000011621 */
[----:B------:R-:W-:Y:S02]  /*8600*/  PRMT R236, R236, 0x5410, R45 ;  /* 0x00005410ecec7816 */ /* 0x000fe4000000002d */
[----:B------:R-:W-:Y:S02]  /*8610*/  PRMT R202, R202, 0x5410, R33 ;  /* 0x00005410caca7816 */ /* 0x000fe40000000021 */
[--C-:B------:R-:W-:Y:S01]  /*8620*/  SHF.R.U64 R32, R46, 0x10, R47.reuse ;  /* 0x000000102e207819 */ /* 0x100fe2000000122f */
[----:B------:R-:W-:Y:S01]  /*8630*/  IMAD.U32 R33, R236, 0x10000, RZ ;  /* 0x00010000ec217824 */ /* 0x000fe200078e00ff */
[----:B------:R-:W-:Y:S02]  /*8640*/  SHF.R.U32.HI R46, RZ, 0x10, R47 ;  /* 0x00000010ff2e7819 */ /* 0x000fe4000001162f */
[----:B------:R-:W-:Y:S01]  /*8650*/  PRMT R212, R212, 0x5410, R35 ;  /* 0x00005410d4d47816 */ /* 0x000fe20000000023 */
[----:B------:R-:W-:Y:S02]  /*8660*/  IMAD.U32 R35, R202, 0x10000, RZ ;  /* 0x00010000ca237824 */ /* 0x000fe400078e00ff */
[----:B------:R-:W-:Y:S01]  /*8670*/  FMUL.FTZ R45, R50, R33 ;  /* 0x00000021322d7220 */ /* 0x000fe20000410000 */
[----:B------:R-:W-:-:S02]  /*8680*/  PRMT R191, R191, 0x5410, R34 ;  /* 0x00005410bfbf7816 */ /* 0x000fc40000000022 */
[----:B------:R-:W-:Y:S01]  /*8690*/  LOP3.LUT R52, R41, 0xffff0000, RZ, 0xc0, !PT ;  /* 0xffff000029347812 */ /* 0x000fe200078ec0ff */
[----:B------:R-:W-:Y:S01]  /*86a0*/  IMAD.U32 R41, R40, 0x10000, RZ ;  /* 0x0001000028297824 */ /* 0x000fe200078e00ff */
[----:B------:R-:W-:Y:S02]  /*86b0*/  LOP3.LUT R34, R236, 0xffff0000, RZ, 0xc0, !PT ;  /* 0xffff0000ec227812 */ /* 0x000fe400078ec0ff */
[----:B------:R-:W-:Y:S01]  /*86c0*/  PRMT R200, R200, 0x5410, R53 ;  /* 0x00005410c8c87816 */ /* 0x000fe20000000035 */
[-C--:B------:R-:W-:Y:S01]  /*86d0*/  FMUL.FTZ R53, R50, R35.reuse ;  /* 0x0000002332357220 */ /* 0x080fe20000410000 */
[----:B------:R-:W-:Y:S01]  /*86e0*/  PRMT R203, R203, 0x5410, R32 ;  /* 0x00005410cbcb7816 */ /* 0x000fe20000000020 */
[----:B------:R-:W-:Y:S01]  /*86f0*/  FFMA.FTZ R32, R44, R35, -R45 ;  /* 0x000000232c207223 */ /* 0x000fe2000001082d */
[----:B------:R-:W-:Y:S01]  /*8700*/  PRMT R207, R207, 0x5410, R46 ;  /* 0x00005410cfcf7816 */ /* 0x000fe2000000002e */
[----:B------:R-:W-:Y:S01]  /*8710*/  FMUL.FTZ R46, R52, R34 ;  /* 0x00000022342e7220 */ /* 0x000fe20000410000 */
[----:B------:R-:W-:Y:S01]  /*8720*/  LOP3.LUT R35, R202, 0xffff0000, RZ, 0xc0, !PT ;  /* 0xffff0000ca237812 */ /* 0x000fe200078ec0ff */
[----:B------:R-:W-:Y:S01]  /*8730*/  FFMA.FTZ R33, R44, R33, R53 ;  /* 0x000000212c217223 */ /* 0x000fe20000010035 */
[----:B------:R-:W-:Y:S01]  /*8740*/  LOP3.LUT R47, R37, 0xffff0000, RZ, 0xc0, !PT ;  /* 0xffff0000252f7812 */ /* 0x000fe200078ec0ff */
[----:B------:R-:W-:Y:S01]  /*8750*/  IMAD.U32 R45, R207, 0x10000, RZ ;  /* 0x00010000cf2d7824 */ /* 0x000fe200078e00ff */
[----:B------:R-:W-:Y:S01]  /*8760*/  PRMT R190, R190, 0x5410, R55 ;  /* 0x00005410bebe7816 */ /* 0x000fe20000000037 */
[----:B------:R-:W-:-:S02]  /*8770*/  IMAD.U32 R53, R191, 0x10000, RZ ;  /* 0x00010000bf357824 */ /* 0x000fc400078e00ff */
[-C--:B------:R-:W-:Y:S01]  /*8780*/  FMUL.FTZ R52, R52, R35.reuse ;  /* 0x0000002334347220 */ /* 0x080fe20000410000 */
[----:B------:R-:W-:Y:S01]  /*8790*/  FFMA.FTZ R35, R47, R35, -R46 ;  /* 0x000000232f237223 */ /* 0x000fe2000001082e */
[----:B------:R-:W-:Y:S01]  /*87a0*/  LOP3.LUT R43, R43, 0xffff0000, RZ, 0xc0, !PT ;  /* 0xffff00002b2b7812 */ /* 0x000fe200078ec0ff */
[C---:B------:R-:W-:Y:S01]  /*87b0*/  FMUL.FTZ R55, R82.reuse, R45 ;  /* 0x0000002d52377220 */ /* 0x040fe20000410000 */
[----:B------:R-:W-:Y:S01]  /*87c0*/  LOP3.LUT R46, R207, 0xffff0000, RZ, 0xc0, !PT ;  /* 0xffff0000cf2e7812 */ /* 0x000fe200078ec0ff */
[-C--:B------:R-:W-:Y:S01]  /*87d0*/  FMUL.FTZ R82, R82, R53.reuse ;  /* 0x0000003552527220 */ /* 0x080fe20000410000 */
[----:B------:R-:W-:Y:S01]  /*87e0*/  FFMA.FTZ R34, R47, R34, R52 ;  /* 0x000000222f227223 */ /* 0x000fe20000010034 */
[----:B------:R-:W-:Y:S01]  /*87f0*/  LOP3.LUT R52, R191, 0xffff0000, RZ, 0xc0, !PT ;  /* 0xffff0000bf347812 */ /* 0x000fe200078ec0ff */
[C---:B------:R-:W-:Y:S01]  /*8800*/  FFMA.FTZ R44, R80.reuse, R53, -R55 ;  /* 0x00000035502c7223 */ /* 0x040fe20000010837 */
[----:B------:R-:W-:Y:S01]  /*8810*/  LOP3.LUT R39, R39, 0xffff0000, RZ, 0xc0, !PT ;  /* 0xffff000027277812 */ /* 0x000fe200078ec0ff */
[----:B------:R-:W-:Y:S01]  /*8820*/  FFMA.FTZ R80, R80, R45, R82 ;  /* 0x0000002d50507223 */ /* 0x000fe20000010052 */
[C---:B------:R-:W-:Y:S01]  /*8830*/  FMUL.FTZ R84, R43.reuse, R46 ;  /* 0x0000002e2b547220 */ /* 0x040fe20000410000 */
[----:B------:R-:W-:Y:S01]  /*8840*/  IMAD.U32 R82, R212, 0x10000, RZ ;  /* 0x00010000d4527824 */ /* 0x000fe200078e00ff */
[----:B------:R-:W-:Y:S01]  /*8850*/  LOP3.LUT R40, R40, 0xffff0000, RZ, 0xc0, !PT ;  /* 0xffff000028287812 */ /* 0x000fe200078ec0ff */
[----:B------:R-:W-:Y:S01]  /*8860*/  IMAD.U32 R50, R200, 0x10000, RZ ;  /* 0x00010000c8327824 */ /* 0x000fe200078e00ff */
[----:B------:R-:W-:Y:S01]  /*8870*/  LOP3.LUT R45, R212, 0xffff0000, RZ, 0xc0, !PT ;  /* 0xffff0000d42d7812 */ /* 0x000fe200078ec0ff */
[-C--:B------:R-:W-:Y:S01]  /*8880*/  FMUL.FTZ R86, R43, R52.reuse ;  /* 0x000000342b567220 */ /* 0x080fe20000410000 */
[----:B------:R-:W-:Y:S01]  /*8890*/  FFMA.FTZ R43, R39, R52, -R84 ;  /* 0x00000034272b7223 */ /* 0x000fe20000010854 */
[----:B------:R-:W-:Y:S01]  /*88a0*/  IMAD.U32 R37, R36, 0x10000, RZ ;  /* 0x0001000024257824 */ /* 0x000fe200078e00ff */
[----:B------:R-:W-:Y:S01]  /*88b0*/  LOP3.LUT R47, R200, 0xffff0000, RZ, 0xc0, !PT ;  /* 0xffff0000c82f7812 */ /* 0x000fe200078ec0ff */
[C---:B------:R-:W-:Y:S01]  /*88c0*/  FMUL.FTZ R52, R41.reuse, R82 ;  /* 0x0000005229347220 */ /* 0x040fe20000410000 */
[----:B------:R-:W-:Y:S01]  /*88d0*/  LOP3.LUT R36, R36, 0xffff0000, RZ, 0xc0, !PT ;  /* 0xffff000024247812 */ /* 0x000fe200078ec0ff */
[-C--:B------:R-:W-:Y:S01]  /*88e0*/  FMUL.FTZ R53, R41, R50.reuse ;  /* 0x0000003229357220 */ /* 0x080fe20000410000 */
[----:B------:R-:W-:Y:S01]  /*88f0*/  FMUL.FTZ R55, R40, R45 ;  /* 0x0000002d28377220 */ /* 0x000fe20000410000 */
[C---:B------:R-:W-:Y:S01]  /*8900*/  FFMA.FTZ R41, R37.reuse, R50, -R52 ;  /* 0x0000003225297223 */ /* 0x040fe20000010834 */
[----:B------:R-:W-:Y:S01]  /*8910*/  LOP3.LUT R81, R38, 0xffff0000, RZ, 0xc0, !PT ;  /* 0xffff000026517812 */ /* 0x000fe200078ec0ff */
[----:B------:R-:W-:Y:S01]  /*8920*/  FFMA.FTZ R37, R37, R82, R53 ;  /* 0x0000005225257223 */ /* 0x000fe20000010035 */
[----:B------:R-:W-:Y:S01]  /*8930*/  FMUL.FTZ R83, R40, R47 ;  /* 0x0000002f28537220 */ /* 0x000fe20000410000 */
[----:B------:R-:W-:-:S02]  /*8940*/  IMAD.U32 R38, R42, 0x10000, RZ ;  /* 0x000100002a267824 */ /* 0x000fc400078e00ff */
[----:B------:R-:W-:Y:S01]  /*8950*/  FFMA.FTZ R40, R36, R47, -R55 ;  /* 0x0000002f24287223 */ /* 0x000fe20000010837 */
[C---:B------:R-:W-:Y:S01]  /*8960*/  IMAD.U32 R53, R203.reuse, 0x10000, RZ ;  /* 0x00010000cb357824 */ /* 0x040fe200078e00ff */
[----:B------:R-:W-:Y:S01]  /*8970*/  LOP3.LUT R42, R42, 0xffff0000, RZ, 0xc0, !PT ;  /* 0xffff00002a2a7812 */ /* 0x000fe200078ec0ff */
[C---:B------:R-:W-:Y:S01]  /*8980*/  IMAD.U32 R47, R190.reuse, 0x10000, RZ ;  /* 0x00010000be2f7824 */ /* 0x040fe200078e00ff */
[----:B------:R-:W-:Y:S01]  /*8990*/  LOP3.LUT R203, R203, 0xffff0000, RZ, 0xc0, !PT ;  /* 0xffff0000cbcb7812 */ /* 0x000fe200078ec0ff */
[----:B------:R-:W-:Y:S01]  /*89a0*/  FFMA.FTZ R39, R39, R46, R86 ;  /* 0x0000002e27277223 */ /* 0x000fe20000010056 */
        /* <DEDUP_REMOVED lines=23> */
[----:B------:R-:W-:Y:S02]  /*8b20*/  IMAD.MOV.U32 R42, RZ, RZ, R81 ;  /* 0x000000ffff2a7224 */ /* 0x000fe400078e0051 */
[----:B------:R-:W-:-:S07]  /*8b30*/  IMAD.MOV.U32 R43, RZ, RZ, R80 ;  /* 0x000000ffff2b7224 */ /* 0x000fce00078e0050 */
.L_x_4256:
[----:B------:R-:W-:Y:S05]  /*8b40*/  BSYNC B2 ;  /* 0x0000000000027941 */ /* 0x000fea0003800000 */
.L_x_4255:
        /* <DEDUP_REMOVED lines=11> */
.L_x_4246:
[----:B------:R-:W-:Y:S05]  /*8c00*/  BSYNC B1 ;  /* 0x0000000000017941 */ /* 0x000fea0003800000 */
.L_x_4245:
        /* <DEDUP_REMOVED lines=47> */
[----:B------:R-:W-:Y:S02]  /*8f00*/  SHF.R.U64 R54, R66, 0x10, R67 ;  /* 0x0000001042367819 */ /* 0x000fe40000001243 */
[----:B------:R-:W-:-:S02]  /*8f10*/  PRMT R189, R189, 0x5410, R76 ;  /* 0x00005410bdbd7816 */ /* 0x000fc4000000004c */
[----:B------:R-:W-:Y:S02]  /*8f20*/  PRMT R185, R185, 0x5410, R64 ;  /* 0x00005410b9b97816 */ /* 0x000fe40000000040 */
[----:B------:R-:W-:Y:S02]  /*8f30*/  SHF.R.U64 R55, R78, 0x10, R79 ;  /* 0x000000104e377819 */ /* 0x000fe4000000124f */
[----:B------:R-:W-:Y:S01]  /*8f40*/  PRMT R169, R169, 0x5410, R54 ;  /* 0x00005410a9a97816 */ /* 0x000fe20000000036 */
[----:B------:R-:W-:Y:S01]  /*8f50*/  IMAD.U32 R54, R189, 0x10000, RZ ;  /* 0x00010000bd367824 */ /* 0x000fe200078e00ff */
[----:B------:R-:W-:Y:S01]  /*8f60*/  LOP3.LUT R49, R39, 0xffff0000, RZ, 0xc0, !PT ;  /* 0xffff000027317812 */ /* 0x000fe200078ec0ff */
[----:B------:R-:W-:Y:S01]  /*8f70*/  IMAD.U32 R39, R185, 0x10000, RZ ;  /* 0x00010000b9277824 */ /* 0x000fe200078e00ff */
[----:B------:R-:W-:Y:S02]  /*8f80*/  SHF.R.U32.HI R67, RZ, 0x10, R67 ;  /* 0x00000010ff437819 */ /* 0x000fe40000011643 */
[----:B------:R-:W-:-:S02]  /*8f90*/  SHF.R.U32.HI R78, RZ, 0x10, R79 ;  /* 0x00000010ff4e7819 */ /* 0x000fc4000001164f */
[----:B------:R-:W-:Y:S01]  /*8fa0*/  PRMT R186, R186, 0x5410, R55 ;  /* 0x00005410baba7816 */ /* 0x000fe20000000037 */
[-C--:B------:R-:W-:Y:S01]  /*8fb0*/  FMUL.FTZ R55, R53, R54.reuse ;  /* 0x0000003635377220 */ /* 0x080fe20000410000 */
[----:B------:R-:W-:Y:S01]  /*8fc0*/  LOP3.LUT R50, R37, 0xffff0000, RZ, 0xc0, !PT ;  /* 0xffff000025327812 */ /* 0x000fe200078ec0ff */
[-C--:B------:R-:W-:Y:S01]  /*8fd0*/  FMUL.FTZ R53, R53, R39.reuse ;  /* 0x0000002735357220 */ /* 0x080fe20000410000 */
[----:B------:R-:W-:Y:S01]  /*8fe0*/  LOP3.LUT R189, R189, 0xffff0000, RZ, 0xc0, !PT ;  /* 0xffff0000bdbd7812 */ /* 0x000fe200078ec0ff */
[----:B------:R-:W-:Y:S01]  /*8ff0*/  FFMA.FTZ R39, R48, R39, -R55 ;  /* 0x0000002730277223 */ /* 0x000fe20000010837 */
[----:B------:R-:W-:Y:S01]  /*9000*/  PRMT R170, R170, 0x5410, R67 ;  /* 0x00005410aaaa7816 */ /* 0x000fe20000000043 */
[----:B------:R-:W-:Y:S01]  /*9010*/  FFMA.FTZ R48, R48, R54, R53 ;  /* 0x0000003630307223 */ /* 0x000fe20000010035 */
[----:B------:R-:W-:Y:S01]  /*9020*/  PRMT R187, R187, 0x5410, R78 ;  /* 0x00005410bbbb7816 */ /* 0x000fe2000000004e */
[----:B------:R-:W-:Y:S01]  /*9030*/  FMUL.FTZ R64, R50, R189 ;  /* 0x000000bd32407220 */ /* 0x000fe20000410000 */
[----:B------:R-:W-:Y:S01]  /*9040*/  LOP3.LUT R185, R185, 0xffff0000, RZ, 0xc0, !PT ;  /* 0xffff0000b9b97812 */ /* 0x000fe200078ec0ff */
[----:B------:R-:W-:Y:S01]  /*9050*/  IMAD.U32 R53, R170, 0x10000, RZ ;  /* 0x00010000aa357824 */ /* 0x000fe200078e00ff */
[----:B------:R-:W-:Y:S01]  /*9060*/  LOP3.LUT R47, R33, 0xffff0000, RZ, 0xc0, !PT ;  /* 0xffff0000212f7812 */ /* 0x000fe200078ec0ff */
[C---:B------:R-:W-:Y:S01]  /*9070*/  IMAD.U32 R55, R187.reuse, 0x10000, RZ ;  /* 0x00010000bb377824 */ /* 0x040fe200078e00ff */
[----:B------:R-:W-:Y:S01]  /*9080*/  LOP3.LUT R187, R187, 0xffff0000, RZ, 0xc0, !PT ;  /* 0xffff0000bbbb7812 */ /* 0x000fe200078ec0ff */
[----:B------:R-:W-:Y:S01]  /*9090*/  FMUL.FTZ R54, R50, R185 ;  /* 0x000000b932367220 */ /* 0x000fe20000410000 */
[C---:B------:R-:W-:Y:S01]  /*90a0*/  FMUL.FTZ R66, R52.reuse, R53 ;  /* 0x0000003534427220 */ /* 0x040fe20000410000 */
[----:B------:R-:W-:Y:S01]  /*90b0*/  FFMA.FTZ R50, R47, R185, -R64 ;  /* 0x000000b92f327223 */ /* 0x000fe20000010840 */
[-C--:B------:R-:W-:Y:S01]  /*90c0*/  FMUL.FTZ R64, R52, R55.reuse ;  /* 0x0000003734407220 */ /* 0x080fe20000410000 */
[----:B------:R-:W-:Y:S01]  /*90d0*/  PRMT R188, R188, 0x5410, R65 ;  /* 0x00005410bcbc7816 */ /* 0x000fe20000000041 */
[----:B------:R-:W-:Y:S01]  /*90e0*/  FFMA.FTZ R65, R51, R55, R66 ;  /* 0x0000003733417223 */ /* 0x000fe20000010042 */
[----:B------:R-:W-:Y:S01]  /*90f0*/  LOP3.LUT R46, R35, 0xffff0000, RZ, 0xc0, !PT ;  /* 0xffff0000232e7812 */ /* 0x000fe200078ec0ff */
[----:B------:R-:W-:Y:S01]  /*9100*/  FFMA.FTZ R52, R51, R53, -R64 ;  /* 0x0000003533347223 */ /* 0x000fe20000010840 */
[----:B------:R-:W-:Y:S01]  /*9110*/  LOP3.LUT R170, R170, 0xffff0000, RZ, 0xc0, !PT ;  /* 0xffff0000aaaa7812 */ /* 0x000fe200078ec0ff */
[----:B------:R-:W-:Y:S01]  /*9120*/  FMUL.FTZ R51, R49, R187 ;  /* 0x000000bb31337220 */ /* 0x000fe20000410000 */
[----:B------:R-:W-:Y:S01]  /*9130*/  PRMT R184, R184, 0x5410, R81 ;  /* 0x00005410b8b87816 */ /* 0x000fe20000000051 */
[C---:B------:R-:W-:Y:S01]  /*9140*/  IMAD.U32 R37, R36.reuse, 0x10000, RZ ;  /* 0x0001000024257824 */ /* 0x040fe200078e00ff */
[----:B------:R-:W-:Y:S01]  /*9150*/  LOP3.LUT R44, R36, 0xffff0000, RZ, 0xc0, !PT ;  /* 0xffff0000242c7812 */ /* 0x000fe200078ec0ff */
[----:B------:R-:W-:Y:S01]  /*9160*/  FFMA.FTZ R67, R46, R170, -R51 ;  /* 0x000000aa2e437223 */ /* 0x000fe20000010833 */
[----:B------:R-:W-:Y:S01]  /*9170*/  FFMA.FTZ R47, R47, R189, R54 ;  /* 0x000000bd2f2f7223 */ /* 0x000fe20000010036 */
[----:B------:R-:W-:-:S02]  /*9180*/  IMAD.U32 R64, R188, 0x10000, RZ ;  /* 0x00010000bc407824 */ /* 0x000fc400078e00ff */
[----:B------:R-:W-:Y:S01]  /*9190*/  FMUL.FTZ R53, R49, R170 ;  /* 0x000000aa31357220 */ /* 0x000fe20000410000 */
[----:B------:R-:W-:Y:S01]  /*91a0*/  LOP3.LUT R51, R188, 0xffff0000, RZ, 0xc0, !PT ;  /* 0xffff0000bc337812 */ /* 0x000fe200078ec0ff */
[C---:B------:R-:W-:Y:S01]  /*91b0*/  IMAD.U32 R54, R184.reuse, 0x10000, RZ ;  /* 0x00010000b8367824 */ /* 0x040fe200078e00ff */
[----:B------:R-:W-:Y:S01]  /*91c0*/  LOP3.LUT R49, R184, 0xffff0000, RZ, 0xc0, !PT ;  /* 0xffff0000b8317812 */ /* 0x000fe200078ec0ff */
[C---:B------:R-:W-:Y:S01]  /*91d0*/  IMAD.U32 R33, R32.reuse, 0x10000, RZ ;  /* 0x0001000020217824 */ /* 0x040fe200078e00ff */
[----:B------:R-:W-:Y:S01]  /*91e0*/  LOP3.LUT R32, R32, 0xffff0000, RZ, 0xc0, !PT ;  /* 0xffff000020207812 */ /* 0x000fe200078ec0ff */
[C---:B------:R-:W-:Y:S01]  /*91f0*/  FMUL.FTZ R66, R37.reuse, R64 ;  /* 0x0000004025427220 */ /* 0x040fe20000410000 */
[----:B------:R-:W-:Y:S01]  /*9200*/  FFMA.FTZ R46, R46, R187, R53 ;  /* 0x000000bb2e2e7223 */ /* 0x000fe20000010035 */
[----:B------:R-:W-:Y:S01]  /*9210*/  FMUL.FTZ R37, R37, R54 ;  /* 0x0000003625257220 */ /* 0x000fe20000410000 */
[----:B------:R-:W-:Y:S01]  /*9220*/  FMUL.FTZ R53, R44, R51 ;  /* 0x000000332c357220 */ /* 0x000fe20000410000 */
[C---:B------:R-:W-:Y:S01]  /*9230*/  IMAD.U32 R35, R34.reuse, 0x10000, RZ ;  /* 0x0001000022237824 */ /* 0x040fe200078e00ff */
[----:B------:R-:W-:Y:S01]  /*9240*/  LOP3.LUT R36, R34, 0xffff0000, RZ, 0xc0, !PT ;  /* 0xffff000022247812 */ /* 0x000fe200078ec0ff */
[----:B------:R-:W-:-:S02]  /*9250*/  IMAD.U32 R34, R38, 0x10000, RZ ;  /* 0x0001000026227824 */ /* 0x000fc400078e00ff */
[C---:B------:R-:W-:Y:S01]  /*9260*/  FFMA.FTZ R66, R33.reuse, R54, -R66 ;  /* 0x0000003621427223 */ /* 0x040fe20000010842 */
[----:B------:R-:W-:Y:S01]  /*9270*/  FFMA.FTZ R64, R33, R64, R37 ;  /* 0x0000004021407223 */ /* 0x000fe20000010025 */
[-C--:B------:R-:W-:Y:S01]  /*9280*/  FMUL.FTZ R55, R44, R49.reuse ;  /* 0x000000312c377220 */ /* 0x080fe20000410000 */
[----:B------:R-:W-:Y:S01]  /*9290*/  FFMA.FTZ R53, R32, R49, -R53 ;  /* 0x0000003120357223 */ /* 0x000fe20000010835 */
[----:B------:R-:W-:Y:S01]  /*92a0*/  LOP3.LUT R38, R38, 0xffff0000, RZ, 0xc0, !PT ;  /* 0xffff000026267812 */ /* 0x000fe200078ec0ff */
[C---:B------:R-:W-:Y:S01]  /*92b0*/  IMAD.U32 R33, R169.reuse, 0x10000, RZ ;  /* 0x00010000a9217824 */ /* 0x040fe200078e00ff */
[C---:B------:R-:W-:Y:S01]  /*92c0*/  LOP3.LUT R49, R186.reuse, 0xffff0000, RZ, 0xc0, !PT ;  /* 0xffff0000ba317812 */ /* 0x040fe200078ec0ff */
[----:B------:R-:W-:Y:S01]  /*92d0*/  IMAD.U32 R37, R186, 0x10000, RZ ;  /* 0x00010000ba257824 */ /* 0x000fe200078e00ff */
[----:B------:R-:W-:Y:S01]  /*92e0*/  LOP3.LUT R169, R169, 0xffff0000, RZ, 0xc0, !PT ;  /* 0xffff0000a9a97812 */ /* 0x000fe200078ec0ff */
[----:B------:R-:W-:Y:S01]  /*92f0*/  FFMA.FTZ R55, R32, R51, R55 ;  /* 0x0000003320377223 */ /* 0x000fe20000010037 */
[----:B------:R-:W-:Y:S01]  /*9300*/  F2FP.BF16.F32.PACK_AB R66, R53, R66 ;  /* 0x000000423542723e */ /* 0x000fe200000010ff */
[----:B------:R-:W-:Y:S01]  /*9310*/  FMUL.FTZ R32, R34, R37 ;  /* 0x0000002522207220 */ /* 0x000fe20000410000 */
[----:B------:R-:W-:Y:S01]  /*9320*/  FMUL.FTZ R51, R38, R49 ;  /* 0x0000003126337220 */ /* 0x000fe20000410000 */
[----:B------:R-:W-:Y:S01]  /*9330*/  FMUL.FTZ R34, R34, R33 ;  /* 0x0000002122227220 */ /* 0x000fe20000410000 */
[----:B------:R-:W-:Y:S01]  /*9340*/  FMUL.FTZ R38, R38, R169 ;  /* 0x000000a926267220 */ /* 0x000fe20000410000 */
[C---:B------:R-:W-:Y:S01]  /*9350*/  FFMA.FTZ R32, R35.reuse, R33, -R32 ;  /* 0x0000002123207223 */ /* 0x040fe20000010820 */
[C---:B------:R-:W-:Y:S01]  /*9360*/  FFMA.FTZ R51, R36.reuse, R169, -R51 ;  /* 0x000000a924337223 */ /* 0x040fe20000010833 */
[----:B------:R-:W-:Y:S01]  /*9370*/  FFMA.FTZ R34, R35, R37, R34 ;  /* 0x0000002523227223 */ /* 0x000fe20000010022 */
[----:B------:R-:W-:Y:S01]  /*9380*/  FFMA.FTZ R49, R36, R49, R38 ;  /* 0x0000003124317223 */ /* 0x000fe20000010026 */
[----:B------:R-:W-:-:S02]  /*9390*/  F2FP.BF16.F32.PACK_AB R33, R50, R39 ;  /* 0x000000273221723e */ /* 0x000fc400000010ff */
[----:B------:R-:W-:Y:S01]  /*93a0*/  F2FP.BF16.F32.PACK_AB R38, R51, R32 ;  /* 0x000000203326723e */ /* 0x000fe200000010ff */
[----:B------:R-:W-:Y:S01]  /*93b0*/  IMAD.MOV.U32 R32, RZ, RZ, R66 ;  /* 0x000000ffff207224 */ /* 0x000fe200078e0042 */
[----:B------:R-:W-:Y:S02]  /*93c0*/  F2FP.BF16.F32.PACK_AB R44, R49, R34 ;  /* 0x00000022312c723e */ /* 0x000fe400000010ff */
[----:B------:R-:W-:Y:S01]  /*93d0*/  F2FP.BF16.F32.PACK_AB R35, R67, R52 ;  /* 0x000000344323723e */ /* 0x000fe200000010ff */
[----:B------:R-:W-:Y:S01]  /*93e0*/  IMAD.MOV.U32 R34, RZ, RZ, R38 ;  /* 0x000000ffff227224 */ /* 0x000fe200078e0026 */
[----:B------:R-:W-:Y:S01]  /*93f0*/  F2FP.BF16.F32.PACK_AB R37, R47, R48 ;  /* 0x000000302f25723e */ /* 0x000fe200000010ff */
[----:B------:R-:W-:Y:S01]  /*9400*/  IMAD.MOV.U32 R38, RZ, RZ, R44 ;  /* 0x000000ffff267224 */ /* 0x000fe200078e002c */
[----:B------:R-:W-:Y:S02]  /*9410*/  F2FP.BF16.F32.PACK_AB R39, R46, R65 ;  /* 0x000000412e27723e */ /* 0x000fe400000010ff */
[----:B------:R-:W-:-:S07]  /*9420*/  F2FP.BF16.F32.PACK_AB R36, R55, R64 ;  /* 0x000000403724723e */ /* 0x000fce00000010ff */
.L_x_4260:
[----:B------:R-:W-:Y:S05]  /*9430*/  BSYNC B2 ;  /* 0x0000000000027941 */ /* 0x000fea0003800000 */
.L_x_4259:
[----:B------:R-:W-:Y:S02]  /*9440*/  ULDC.64 UR4, c[0x0][0x208] ;  /* 0x0000820000047ab9 */ /* 0x000fe40000000a00 */
[----:B0-----:R4:W-:Y:S04]  /*9450*/  STG.E.128 desc[UR4][R40.64], R32 ;  /* 0x0000002028007986 */ /* 0x0019e8000c101d04 */
[----:B--2---:R4:W-:Y:S02]  /*9460*/  @!P3 STG.E.128 desc[UR4][R42.64], R36 ;  /* 0x000000242a00b986 */ /* 0x0049e4000c101d04 */
.L_x_4258:
[----:B------:R-:W-:Y:S05]  /*9470*/  BSYNC B1 ;  /* 0x0000000000017941 */ /* 0x000fea0003800000 */
.L_x_4257:
        /* <DEDUP_REMOVED lines=35> */
[----:B--2---:R-:W-:Y:S01]  /*96b0*/  IMAD.U32 R50, R37, 0x10000, RZ ;  /* 0x0001000025327824 */ /* 0x004fe200078e00ff */
[----:B------:R-:W-:Y:S01]  /*96c0*/  SHF.R.U64 R64, R60, 0x10, R61 ;  /* 0x000000103c407819 */ /* 0x000fe2000000123d */
[----:B0-----:R-:W-:Y:S01]  /*96d0*/  IMAD.U32 R47, R33, 0x10000, RZ ;  /* 0x00010000212f7824 */ /* 0x001fe200078e00ff */
[----:B------:R-:W-:Y:S01]  /*96e0*/  SHF.R.U64 R62, R72, 0x10, R73 ;  /* 0x00000010483e7819 */ /* 0x000fe20000001249 */
[----:B------:R-:W-:Y:S01]  /*96f0*/  IMAD.U32 R52, R39, 0x10000, RZ ;  /* 0x0001000027347824 */ /* 0x000fe200078e00ff */
[----:B------:R-:W-:Y:S01]  /*9700*/  SHF.R.U32.HI R61, RZ, 0x10, R61 ;  /* 0x00000010ff3d7819 */ /* 0x000fe2000001163d */
[----:B------:R-:W-:Y:S01]  /*9710*/  IMAD.U32 R49, R35, 0x10000, RZ ;  /* 0x0001000023317824 */ /* 0x000fe200078e00ff */
[----:B------:R-:W-:Y:S01]  /*9720*/  SHF.R.U32.HI R73, RZ, 0x10, R73 ;  /* 0x00000010ff497819 */ /* 0x000fe20000011649 */
[----:B------:R-:W-:Y:S01]  /*9730*/  IMAD.U32 R44, R32, 0x10000, RZ ;  /* 0x00010000202c7824 */ /* 0x000fe200078e00ff */
[----:B------:R-:W-:-:S02]  /*9740*/  PRMT R164, R164, 0x5410, R61 ;  /* 0x00005410a4a47816 */ /* 0x000fc4000000003d */
[----:B------:R-:W-:Y:S02]  /*9750*/  PRMT R168, R168, 0x5410, R73 ;  /* 0x00005410a8a87816 */ /* 0x000fe40000000049 */
[--C-:B------:R-:W-:Y:S01]  /*9760*/  SHF.R.U64 R60, R74, 0x10, R75.reuse ;  /* 0x000000104a3c7819 */ /* 0x100fe2000000124b */
[----:B------:R-:W-:Y:S01]  /*9770*/  IMAD.U32 R53, R164, 0x10000, RZ ;  /* 0x00010000a4357824 */ /* 0x000fe200078e00ff */
[----:B------:R-:W-:Y:S02]  /*9780*/  SHF.R.U32.HI R75, RZ, 0x10, R75 ;  /* 0x00000010ff4b7819 */ /* 0x000fe4000001164b */
[----:B------:R-:W-:Y:S01]  /*9790*/  PRMT R161, R161, 0x5410, R54 ;  /* 0x00005410a1a17816 */ /* 0x000fe20000000036 */
[----:B------:R-:W-:Y:S01]  /*97a0*/  IMAD.U32 R54, R168, 0x10000, RZ ;  /* 0x00010000a8367824 */ /* 0x000fe200078e00ff */
[----:B------:R-:W-:Y:S02]  /*97b0*/  SHF.R.U32.HI R63, RZ, 0x10, R63 ;  /* 0x00000010ff3f7819 */ /* 0x000fe4000001163f */
[----:B------:R-:W-:-:S02]  /*97c0*/  PRMT R166, R166, 0x5410, R75 ;  /* 0x00005410a6a67816 */ /* 0x000fc4000000004b */
[----:B------:R-:W-:Y:S01]  /*97d0*/  PRMT R167, R167, 0x5410, R62 ;  /* 0x00005410a7a77816 */ /* 0x000fe2000000003e */
[CC--:B------:R-:W-:Y:S01]  /*97e0*/  FMUL.FTZ R62, R50.reuse, R53.reuse ;  /* 0x00000035323e7220 */ /* 0x0c0fe20000410000 */
[----:B------:R-:W-:Y:S01]  /*97f0*/  PRMT R165, R165, 0x5410, R60 ;  /* 0x00005410a5a57816 */ /* 0x000fe2000000003c */
[-C--:B------:R-:W-:Y:S01]  /*9800*/  FMUL.FTZ R60, R50, R54.reuse ;  /* 0x00000036323c7220 */ /* 0x080fe20000410000 */
[----:B------:R-:W-:Y:S01]  /*9810*/  LOP3.LUT R51, R37, 0xffff0000, RZ, 0xc0, !PT ;  /* 0xffff000025337812 */ /* 0x000fe200078ec0ff */
[----:B------:R-:W-:Y:S01]  /*9820*/  IMAD.U32 R50, R166, 0x10000, RZ ;  /* 0x00010000a6327824 */ /* 0x000fe200078e00ff */
[----:B------:R-:W-:Y:S01]  /*9830*/  PRMT R162, R162, 0x5410, R63 ;  /* 0x00005410a2a27816 */ /* 0x000fe2000000003f */
[C---:B------:R-:W-:Y:S01]  /*9840*/  FFMA.FTZ R60, R47.reuse, R53, -R60 ;  /* 0x000000352f3c7223 */ /* 0x040fe2000001083c */
[----:B------:R-:W-:Y:S01]  /*9850*/  LOP3.LUT R168, R168, 0xffff0000, RZ, 0xc0, !PT ;  /* 0xffff0000a8a87812 */ /* 0x000fe200078ec0ff */
[----:B------:R-:W-:Y:S01]  /*9860*/  FFMA.FTZ R62, R47, R54, R62 ;  /* 0x000000362f3e7223 */ /* 0x000fe2000001003e */
[----:B------:R-:W-:Y:S01]  /*9870*/  LOP3.LUT R164, R164, 0xffff0000, RZ, 0xc0, !PT ;  /* 0xffff0000a4a47812 */ /* 0x000fe200078ec0ff */
[----:B------:R-:W-:Y:S01]  /*9880*/  IMAD.U32 R47, R162, 0x10000, RZ ;  /* 0x00010000a22f7824 */ /* 0x000fe200078e00ff */
[----:B------:R-:W-:Y:S01]  /*9890*/  LOP3.LUT R48, R33, 0xffff0000, RZ, 0xc0, !PT ;  /* 0xffff000021307812 */ /* 0x000fe200078ec0ff */
[----:B------:R-:W-:Y:S01]  /*98a0*/  FMUL.FTZ R53, R51, R168 ;  /* 0x000000a833357220 */ /* 0x000fe20000410000 */
[----:B------:R-:W-:Y:S01]  /*98b0*/  PRMT R163, R163, 0x5410, R64 ;  /* 0x00005410a3a37816 */ /* 0x000fe20000000040 */
[----:B------:R-:W-:Y:S01]  /*98c0*/  FMUL.FTZ R51, R51, R164 ;  /* 0x000000a433337220 */ /* 0x000fe20000410000 */
[C---:B------:R-:W-:Y:S01]  /*98d0*/  FMUL.FTZ R54, R52.reuse, R50 ;  /* 0x0000003234367220 */ /* 0x040fe20000410000 */
[----:B------:R-:W-:Y:S01]  /*98e0*/  LOP3.LUT R39, R39, 0xffff0000, RZ, 0xc0, !PT ;  /* 0xffff000027277812 */ /* 0x000fe200078ec0ff */
[----:B------:R-:W-:Y:S01]  /*98f0*/  FMUL.FTZ R55, R52, R47 ;  /* 0x0000002f34377220 */ /* 0x000fe20000410000 */
[----:B------:R-:W-:Y:S01]  /*9900*/  LOP3.LUT R166, R166, 0xffff0000, RZ, 0xc0, !PT ;  /* 0xffff0000a6a67812 */ /* 0x000fe200078ec0ff */
[----:B------:R-:W-:Y:S01]  /*9910*/  FFMA.FTZ R53, R48, R164, -R53 ;  /* 0x000000a430357223 */ /* 0x000fe20000010835 */
[----:B------:R-:W-:Y:S01]  /*9920*/  LOP3.LUT R162, R162, 0xffff0000, RZ, 0xc0, !PT ;  /* 0xffff0000a2a27812 */ /* 0x000fe200078ec0ff */
[----:B------:R-:W-:Y:S01]  /*9930*/  FFMA.FTZ R51, R48, R168, R51 ;  /* 0x000000a830337223 */ /* 0x000fe20000010033 */
[----:B------:R-:W-:-:S02]  /*9940*/  IMAD.U32 R37, R36, 0x10000, RZ ;  /* 0x0001000024257824 */ /* 0x000fc400078e00ff */
[----:B------:R-:W-:Y:S01]  /*9950*/  FFMA.FTZ R54, R49, R47, -R54 ;  /* 0x0000002f31367223 */ /* 0x000fe20000010836 */
[----:B------:R-:W-:Y:S02]  /*9960*/  IMAD.U32 R48, R167, 0x10000, RZ ;  /* 0x00010000a7307824 */ /* 0x000fe400078e00ff */
[----:B------:R-:W-:Y:S01]  /*9970*/  FFMA.FTZ R55, R49, R50, R55 ;  /* 0x0000003231377223 */ /* 0x000fe20000010037 */
[----:B------:R-:W-:Y:S01]  /*9980*/  IMAD.U32 R47, R163, 0x10000, RZ ;  /* 0x00010000a32f7824 */ /* 0x000fe200078e00ff */
[----:B------:R-:W-:Y:S01]  /*9990*/  LOP3.LUT R46, R35, 0xffff0000, RZ, 0xc0, !PT ;  /* 0xffff0000232e7812 */ /* 0x000fe200078ec0ff */
[C---:B------:R-:W-:Y:S01]  /*99a0*/  FMUL.FTZ R49, R39.reuse, R166 ;  /* 0x000000a627317220 */ /* 0x040fe20000410000 */
[----:B------:R-:W-:Y:S01]  /*99b0*/  FMUL.FTZ R61, R39, R162 ;  /* 0x000000a2273d7220 */ /* 0x000fe20000410000 */
[----:B------:R-:W-:Y:S01]  /*99c0*/  LOP3.LUT R36, R36, 0xffff0000, RZ, 0xc0, !PT ;  /* 0xffff000024247812 */ /* 0x000fe200078ec0ff */
[----:B------:R-:W-:Y:S01]  /*99d0*/  FMUL.FTZ R39, R37, R48 ;  /* 0x0000003025277220 */ /* 0x000fe20000410000 */
[----:B------:R-:W-:Y:S01]  /*99e0*/  LOP3.LUT R167, R167, 0xffff0000, RZ, 0xc0, !PT ;  /* 0xffff0000a7a77812 */ /* 0x000fe200078ec0ff */
        /* <DEDUP_REMOVED lines=8> */
[----:B------:R-:W-:-:S02]  /*9a70*/  IMAD.U32 R35, R38, 0x10000, RZ ;  /* 0x0001000026237824 */ /* 0x000fc400078e00ff */
[-C--:B------:R-:W-:Y:S01]  /*9a80*/  FMUL.FTZ R48, R36, R163.reuse ;  /* 0x000000a324307220 */ /* 0x080fe20000410000 */
[----:B------:R-:W-:Y:S01]  /*9a90*/  IMAD.U32 R37, R165, 0x10000, RZ ;  /* 0x00010000a5257824 */ /* 0x000fe200078e00ff */
[----:B------:R-:W-:Y:S01]  /*9aa0*/  LOP3.LUT R38, R38, 0xffff0000, RZ, 0xc0, !PT ;  /* 0xffff000026267812 */ /* 0x000fe200078ec0ff */
[----:B------:R-:W-:Y:S01]  /*9ab0*/  IMAD.U32 R36, R161, 0x10000, RZ ;  /* 0x00010000a1247824 */ /* 0x000fe200078e00ff */
[----:B------:R-:W-:Y:S01]  /*9ac0*/  LOP3.LUT R165, R165, 0xffff0000, RZ, 0xc0, !PT ;  /* 0xffff0000a5a57812 */ /* 0x000fe200078ec0ff */
[----:B------:R-:W-:Y:S01]  /*9ad0*/  FFMA.FTZ R46, R33, R163, -R46 ;  /* 0x000000a3212e7223 */ /* 0x000fe2000001082e */
[----:B------:R-:W-:Y:S01]  /*9ae0*/  LOP3.LUT R161, R161, 0xffff0000, RZ, 0xc0, !PT ;  /* 0xffff0000a1a17812 */ /* 0x000fe200078ec0ff */
[C---:B------:R-:W-:Y:S02]  /*9af0*/  IMAD.U32 R32, R34.reuse, 0x10000, RZ ;  /* 0x0001000022207824 */ /* 0x040fe400078e00ff */
        /* <DEDUP_REMOVED lines=21> */
.L_x_4264:
[----:B------:R-:W-:Y:S05]  /*9c50*/  BSYNC B2 ;  /* 0x0000000000027941 */ /* 0x000fea0003800000 */
.L_x_4263:
[----:B------:R-:W-:Y:S02]  /*9c60*/  ULDC.64 UR4, c[0x0][0x208] ;  /* 0x0000820000047ab9 */ /* 0x000fe40000000a00 */
[----:B0-----:R0:W-:Y:S04]  /*9c70*/  STG.E.128 desc[UR4][R40.64], R32 ;  /* 0x0000002028007986 */ /* 0x0011e8000c101d04 */
[----:B--2---:R0:W-:Y:S02]  /*9c80*/  @!P3 STG.E.128 desc[UR4][R42.64], R36 ;  /* 0x000000242a00b986 */ /* 0x0041e4000c101d04 */
.L_x_4262:
[----:B------:R-:W-:Y:S05]  /*9c90*/  BSYNC B1 ;  /* 0x0000000000017941 */ /* 0x000fea0003800000 */
.L_x_4261:
[----:B------:R-:W-:-:S13]  /*9ca0*/  ISETP.NE.AND P3, PT, R25, RZ, PT ;  /* 0x000000ff1900720c */ /* 0x000fda0003f65270 */
[----:B------:R-:W-:Y:S05]  /*9cb0*/  @!P3 BRA `(.L_x_4215) ;  /* 0x0000000800e8b947 */ /* 0x000fea0003800000 */
[----:B------:R-:W-:Y:S01]  /*9cc0*/  LOP3.LUT P5, RZ, R16, 0x1, RZ, 0xc0, !PT ;  /* 0x0000000110ff7812 */ /* 0x000fe200078ac0ff */
[----:B------:R-:W-:Y:S01]  /*9cd0*/  BSSY B1, `(.L_x_4265) ;  /* 0x0000073000017945 */ /* 0x000fe20003800000 */
[----:B0---4-:R-:W-:Y:S02]  /*9ce0*/  IADD3 R35, P3, P4, R108, R128, R15 ;  /* 0x000000806c237210 */ /* 0x011fe40007c7e00f */
[----:B------:R-:W-:Y:S02]  /*9cf0*/  SEL R149, R124, R149, !P5 ;  /* 0x000000957c957207 */ /* 0x000fe40006800000 */
[----:B---3--:R-:W-:Y:S02]  /*9d00*/  IADD3.X R38, R4, R45, R112, P3, P4 ;  /* 0x0000002d04267210 */ /* 0x008fe40001fe8470 */
[----:B------:R-:W-:Y:S02]  /*9d10*/  SHF.R.S32.HI R32, RZ, 0x1f, R149 ;  /* 0x0000001fff207819 */ /* 0x000fe40000011495 */
[----:B------:R-:W-:-:S02]  /*9d20*/  LEA R40, P3, R35, R120, 0x1 ;  /* 0x0000007823287211 */ /* 0x000fc400078608ff */
[----:B------:R-:W-:Y:S02]  /*9d30*/  LEA.HI R32, R32, R149, RZ, 0x4 ;  /* 0x0000009520207211 */ /* 0x000fe400078f20ff */
[----:B------:R-:W-:Y:S02]  /*9d40*/  LEA.HI.X R41, R35, R121, R38, 0x1, P3 ;  /* 0x0000007923297211 */ /* 0x000fe400018f0c26 */
[----:B------:R-:W-:Y:S02]  /*9d50*/  LEA.HI.SX32 R32, R32, R115, 0x1c ;  /* 0x0000007320207211 */ /* 0x000fe400078fe2ff */
[----:B------:R-:W-:Y:S02]  /*9d60*/  ISETP.GE.AND P3, PT, R199, R119, PT ;  /* 0x00000077c700720c */ /* 0x000fe40003f66270 */
        /* <DEDUP_REMOVED lines=18> */
[----:B0-----:R-:W-:Y:S01]  /*9e90*/  IMAD.U32 R44, R33, 0x10000, RZ ;  /* 0x00010000212c7824 */ /* 0x001fe200078e00ff */
[--C-:B------:R-:W-:Y:S01]  /*9ea0*/  SHF.R.U64 R55, R56, 0x10, R57.reuse ;  /* 0x0000001038377819 */ /* 0x100fe20000001239 */
[----:B------:R-:W-:Y:S01]  /*9eb0*/  IMAD.U32 R50, R39, 0x10000, RZ ;  /* 0x0001000027327824 */ /* 0x000fe200078e00ff */
[----:B------:R-:W-:Y:S02]  /*9ec0*/  SHF.R.U32.HI R56, RZ, 0x10, R57 ;  /* 0x00000010ff387819 */ /* 0x000fe40000011639 */
[----:B------:R-:W-:Y:S02]  /*9ed0*/  PRMT R160, R160, 0x5410, R69 ;  /* 0x00005410a0a07816 */ /* 0x000fe40000000045 */
[----:B------:R-:W-:-:S02]  /*9ee0*/  SHF.R.U64 R53, R58, 0x10, R59 ;  /* 0x000000103a357819 */ /* 0x000fc4000000123b */
[----:B------:R-:W-:Y:S02]  /*9ef0*/  SHF.R.U64 R57, R70, 0x10, R71 ;  /* 0x0000001046397819 */ /* 0x000fe40000001247 */
[----:B------:R-:W-:Y:S01]  /*9f00*/  PRMT R154, R154, 0x5410, R55 ;  /* 0x000054109a9a7816 */ /* 0x000fe20000000037 */
[----:B------:R-:W-:Y:S01]  /*9f10*/  IMAD.U32 R55, R160, 0x10000, RZ ;  /* 0x00010000a0377824 */ /* 0x000fe200078e00ff */
[----:B------:R-:W-:Y:S02]  /*9f20*/  PRMT R155, R155, 0x5410, R56 ;  /* 0x000054109b9b7816 */ /* 0x000fe40000000038 */
        /* <DEDUP_REMOVED lines=24> */
[----:B------:R-:W-:Y:S01]  /*a0b0*/  PRMT R159, R159, 0x5410, R52 ;  /* 0x000054109f9f7816 */ /* 0x000fe20000000034 */
[----:B------:R-:W-:-:S02]  /*a0c0*/  IMAD.U32 R36, R35, 0x10000, RZ ;  /* 0x0001000023247824 */ /* 0x000fc400078e00ff */
[----:B------:R-:W-:Y:S01]  /*a0d0*/  FMUL.FTZ R50, R50, R53 ;  /* 0x0000003532327220 */ /* 0x000fe20000410000 */
[----:B------:R-:W-:Y:S01]  /*a0e0*/  LOP3.LUT R35, R35, 0xffff0000, RZ, 0xc0, !PT ;  /* 0xffff000023237812 */ /* 0x000fe200078ec0ff */
[C---:B------:R-:W-:Y:S01]  /*a0f0*/  FFMA.FTZ R61, R46.reuse, R155, -R61 ;  /* 0x0000009b2e3d7223 */ /* 0x040fe2000001083d */
[----:B------:R-:W-:Y:S01]  /*a100*/  LOP3.LUT R44, R153, 0xffff0000, RZ, 0xc0, !PT ;  /* 0xffff0000992c7812 */ /* 0x000fe200078ec0ff */
[----:B------:R-:W-:Y:S01]  /*a110*/  FFMA.FTZ R160, R46, R160, R49 ;  /* 0x000000a02ea07223 */ /* 0x000fe20000010031 */
[----:B------:R-:W-:Y:S01]  /*a120*/  FMUL.FTZ R48, R51, R158 ;  /* 0x0000009e33307220 */ /* 0x000fe20000410000 */
[C---:B------:R-:W-:Y:S01]  /*a130*/  FFMA.FTZ R55, R36.reuse, R53, -R55 ;  /* 0x0000003524377223 */ /* 0x040fe20000010837 */
[----:B------:R-:W-:Y:S01]  /*a140*/  FFMA.FTZ R57, R36, R57, R50 ;  /* 0x0000003924397223 */ /* 0x000fe20000010032 */
[----:B------:R-:W-:Y:S02]  /*a150*/  IMAD.U32 R46, R159, 0x10000, RZ ;  /* 0x000100009f2e7824 */ /* 0x000fe400078e00ff */
[----:B------:R-:W-:Y:S01]  /*a160*/  FFMA.FTZ R56, R35, R44, -R48 ;  /* 0x0000002c23387223 */ /* 0x000fe20000010830 */
[----:B------:R-:W-:-:S02]  /*a170*/  IMAD.U32 R36, R154, 0x10000, RZ ;  /* 0x000100009a247824 */ /* 0x000fc400078e00ff */
[----:B------:R-:W-:Y:S01]  /*a180*/  FMUL.FTZ R50, R51, R44 ;  /* 0x0000002c33327220 */ /* 0x000fe20000410000 */
[C---:B------:R-:W-:Y:S01]  /*a190*/  FMUL.FTZ R48, R37.reuse, R46 ;  /* 0x0000002e25307220 */ /* 0x040fe20000410000 */
[----:B------:R-:W-:Y:S02]  /*a1a0*/  IMAD.U32 R33, R32, 0x10000, RZ ;  /* 0x0001000020217824 */ /* 0x000fe400078e00ff */
[-C--:B------:R-:W-:Y:S01]  /*a1b0*/  FMUL.FTZ R37, R37, R36.reuse ;  /* 0x0000002425257220 */ /* 0x080fe20000410000 */
[----:B------:R-:W-:Y:S01]  /*a1c0*/  LOP3.LUT R44, R159, 0xffff0000, RZ, 0xc0, !PT ;  /* 0xffff00009f2c7812 */ /* 0x000fe200078ec0ff */
[C---:B------:R-:W-:Y:S02]  /*a1d0*/  IMAD.U32 R39, R38.reuse, 0x10000, RZ ;  /* 0x0001000026277824 */ /* 0x040fe400078e00ff */
[C---:B------:R-:W-:Y:S01]  /*a1e0*/  FFMA.FTZ R48, R33.reuse, R36, -R48 ;  /* 0x0000002421307223 */ /* 0x040fe20000010830 */
[----:B------:R-:W-:Y:S01]  /*a1f0*/  FFMA.FTZ R46, R33, R46, R37 ;  /* 0x0000002e212e7223 */ /* 0x000fe20000010025 */
[----:B------:R-:W-:Y:S01]  /*a200*/  LOP3.LUT R38, R38, 0xffff0000, RZ, 0xc0, !PT ;  /* 0xffff000026267812 */ /* 0x000fe200078ec0ff */
[----:B------:R-:W-:Y:S01]  /*a210*/  FFMA.FTZ R158, R35, R158, R50 ;  /* 0x0000009e239e7223 */ /* 0x000fe20000010032 */
[----:B------:R-:W-:Y:S01]  /*a220*/  LOP3.LUT R154, R154, 0xffff0000, RZ, 0xc0, !PT ;  /* 0xffff00009a9a7812 */ /* 0x000fe200078ec0ff */
[C---:B------:R-:W-:Y:S01]  /*a230*/  IMAD.U32 R36, R156.reuse, 0x10000, RZ ;  /* 0x000100009c247824 */ /* 0x040fe200078e00ff */
[----:B------:R-:W-:Y:S01]  /*a240*/  LOP3.LUT R37, R156, 0xffff0000, RZ, 0xc0, !PT ;  /* 0xffff00009c257812 */ /* 0x000fe200078ec0ff */
[----:B------:R-:W-:Y:S01]  /*a250*/  IMAD.U32 R33, R152, 0x10000, RZ ;  /* 0x0001000098217824 */ /* 0x000fe200078e00ff */
[----:B------:R-:W-:Y:S01]  /*a260*/  LOP3.LUT R43, R32, 0xffff0000, RZ, 0xc0, !PT ;  /* 0xffff0000202b7812 */ /* 0x000fe200078ec0ff */
[----:B------:R-:W-:Y:S01]  /*a270*/  FMUL.FTZ R50, R47, R44 ;  /* 0x0000002c2f327220 */ /* 0x000fe20000410000 */
[----:B------:R-:W-:Y:S01]  /*a280*/  LOP3.LUT R35, R152, 0xffff0000, RZ, 0xc0, !PT ;  /* 0xffff000098237812 */ /* 0x000fe200078ec0ff */
[----:B------:R-:W-:-:S02]  /*a290*/  IMAD.U32 R32, R34, 0x10000, RZ ;  /* 0x0001000022207824 */ /* 0x000fc400078e00ff */
[----:B------:R-:W-:Y:S01]  /*a2a0*/  FMUL.FTZ R49, R39, R36 ;  /* 0x0000002427317220 */ /* 0x000fe20000410000 */
[----:B------:R-:W-:Y:S01]  /*a2b0*/  LOP3.LUT R34, R34, 0xffff0000, RZ, 0xc0, !PT ;  /* 0xffff000022227812 */ /* 0x000fe200078ec0ff */
[-C--:B------:R-:W-:Y:S01]  /*a2c0*/  FMUL.FTZ R52, R47, R154.reuse ;  /* 0x0000009a2f347220 */ /* 0x080fe20000410000 */
[----:B------:R-:W-:Y:S01]  /*a2d0*/  FMUL.FTZ R39, R39, R33 ;  /* 0x0000002127277220 */ /* 0x000fe20000410000 */
[C---:B------:R-:W-:Y:S01]  /*a2e0*/  FMUL.FTZ R51, R38.reuse, R37 ;  /* 0x0000002526337220 */ /* 0x040fe20000410000 */
[C---:B------:R-:W-:Y:S01]  /*a2f0*/  FFMA.FTZ R47, R43.reuse, R154, -R50 ;  /* 0x0000009a2b2f7223 */ /* 0x040fe20000010832 */
[----:B------:R-:W-:Y:S01]  /*a300*/  FMUL.FTZ R38, R38, R35 ;  /* 0x0000002326267220 */ /* 0x000fe20000410000 */
[C---:B------:R-:W-:Y:S01]  /*a310*/  FFMA.FTZ R49, R32.reuse, R33, -R49 ;  /* 0x0000002120317223 */ /* 0x040fe20000010831 */
[----:B------:R-:W-:Y:S01]  /*a320*/  FFMA.FTZ R39, R32, R36, R39 ;  /* 0x0000002420277223 */ /* 0x000fe20000010027 */
        /* <DEDUP_REMOVED lines=13> */
.L_x_4266:
[----:B------:R-:W-:Y:S05]  /*a400*/  BSYNC B1 ;  /* 0x0000000000017941 */ /* 0x000fea0003800000 */
.L_x_4265:
[----:B------:R-:W-:Y:S01]  /*a410*/  ISETP.GE.AND P3, PT, R42, R147, PT ;  /* 0x000000932a00720c */ /* 0x000fe20003f66270 */
[----:B------:R-:W-:Y:S02]  /*a420*/  ULDC.64 UR4, c[0x0][0x208] ;  /* 0x0000820000047ab9 */ /* 0x000fe40000000a00 */
[----:B0-----:R0:W-:Y:S10]  /*a430*/  STG.E.128 desc[UR4][R40.64], R32 ;  /* 0x0000002028007986 */ /* 0x0011f4000c101d04 */
[----:B------:R-:W-:Y:S05]  /*a440*/  @P3 BRA `(.L_x_4215) ;  /* 0x0000000400043947 */ /* 0x000fea0003800000 */
[--C-:B0-----:R-:W-:Y:S01]  /*a450*/  SHF.R.S32.HI R32, RZ, 0x1f, R42.reuse ;  /* 0x0000001fff207819 */ /* 0x101fe2000001142a */
[----:B------:R-:W-:Y:S01]  /*a460*/  ULDC.64 UR4, c[0x0][0x208] ;  /* 0x0000820000047ab9 */ /* 0x000fe20000000a00 */
[----:B------:R-:W-:-:S04]  /*a470*/  IADD3 R42, P3, P4, R108, R128, R42 ;  /* 0x000000806c2a7210 */ /* 0x000fc80007c7e02a */
[----:B------:R-:W-:Y:S02]  /*a480*/  IADD3.X R45, R4, R45, R32, P3, P4 ;  /* 0x0000002d042d7210 */ /* 0x000fe40001fe8420 */
[----:B------:R-:W-:-:S04]  /*a490*/  LEA R120, P3, R42, R120, 0x1 ;  /* 0x000000782a787211 */ /* 0x000fc800078608ff */
[----:B------:R-:W-:-:S05]  /*a4a0*/  LEA.HI.X R121, R42, R121, R45, 0x1, P3 ;  /* 0x000000792a797211 */ /* 0x000fca00018f0c2d */
[----:B--2---:R0:W-:Y:S01]  /*a4b0*/  STG.E.128 desc[UR4][R120.64], R36 ;  /* 0x0000002478007986 */ /* 0x0041e2000c101d04 */
[----:B------:R-:W-:Y:S05]  /*a4c0*/  BRA `(.L_x_4215) ;  /* 0x0000000000e47947 */ /* 0x000fea0003800000 */
.L_x_4182:
[----:B------:R-:W-:-:S04]  /*a4d0*/  ULOP3.LUT UR4, UR60, 0x1, URZ, 0xfc, !UPT ;  /* 0x000000013c047892 */ /* 0x000fc8000f8efc3f */
[----:B------:R-:W-:-:S06]  /*a4e0*/  UISETP.NE.AND UP0, UPT, UR4, 0x3, UPT ;  /* 0x000000030400788c */ /* 0x000fcc000bf05270 */
[----:B------:R-:W-:-:S13]  /*a4f0*/  PLOP3.LUT P2, PT, PT, PT, UP0, 0x80, 0x0 ;  /* 0x000000000000781c */ /* 0x000fda0003f4f008 */
[----:B------:R-:W-:Y:S05]  /*a500*/  @!P2 BRA `(.L_x_4267) ;  /* 0x000000000004a947 */ /* 0x000fea0003800000 */
[----:B------:R-:W-:Y:S01]  /*a510*/  BPT.TRAP 0x1 ;  /* 0x000000040000795c */ /* 0x000fe20000300000 */
.L_x_4267:
[----:B------:R-:W-:Y:S01]  /*a520*/  IMAD R89, R22, 0x8, R17 ;  /* 0x0000000816597824 */ /* 0x000fe200078e0211 */
[----:B------:R-:W-:Y:S01]  /*a530*/  SHF.L.U32 R90, R204, 0x1f, RZ ;  /* 0x0000001fcc5a7819 */ /* 0x000fe200000006ff */
[----:B------:R-:W-:Y:S01]  /*a540*/  IMAD R88, R2, -0x60, R24 ;  /* 0xffffffa002587824 */ /* 0x000fe200078e0218 */
[----:B------:R-:W-:Y:S02]  /*a550*/  BSSY B1, `(.L_x_4268) ;  /* 0x0000004000017945 */ /* 0x000fe40003800000 */
[----:B------:R-:W0:Y:S02]  /*a560*/  SYNCS.PHASECHK.TRANS64.TRYWAIT P3, [R89+URZ+0x30890], R90 ;  /* 0x0308905a590075a7 */ /* 0x000e24000806017f */
[----:B------:R-:W-:Y:S01]  /*a570*/  VIMNMX R88, R88, 0x60, PT ;  /* 0x0000006058587848 */ /* 0x000fe20003fe0100 */
[----:B0-----:R-:W-:Y:S06]  /*a580*/  @!P3 BRA `(.L_x_4269) ;  /* 0x000001e40094b947 */ /* 0x001fec0003800000 */
.L_x_4589:
[----:B------:R-:W-:Y:S05]  /*a590*/  BSYNC B1 ;  /* 0x0000000000017941 */ /* 0x000fea0003800000 */
.L_x_4268:
[----:B------:R-:W-:Y:S01]  /*a5a0*/  ISETP.GE.AND P3, PT, R195, R88, PT ;  /* 0x00000058c300720c */ /* 0x000fe20003f66270 */
[----:B------:R-:W-:-:S12]  /*a5b0*/  BSSY B1, `(.L_x_4270) ;  /* 0x0000015000017945 */ /* 0x000fd80003800000 */
[----:B------:R-:W-:Y:S05]  /*a5c0*/  @P3 BRA `(.L_x_4271) ;  /* 0x00000000004c3947 */ /* 0x000fea0003800000 */
[----:B------:R-:W-:Y:S01]  /*a5d0*/  ISETP.NE.AND P3, PT, R20, RZ, PT ;  /* 0x000000ff1400720c */ /* 0x000fe20003f65270 */
[----:B------:R-:W-:-:S12]  /*a5e0*/  ULDC.64 UR4, c[0x0][0x208] ;  /* 0x0000820000047ab9 */ /* 0x000fd80000000a00 */
[----:B------:R-:W1:Y:S04]  /*a5f0*/  @P3 LDS.128 R32, [R30+0x1e000] ;  /* 0x01e000001e203984 */ /* 0x000e680000000c00 */
[----:B-1----:R-:W-:Y:S01]  /*a600*/  @P3 STG.E.128 desc[UR4][R38.64], R32 ;  /* 0x0000002026003986 */ /* 0x002fe2000c101d04 */
[----:B------:R-:W-:-:S13]  /*a610*/  ISETP.NE.AND P3, PT, R21, RZ, PT ;  /* 0x000000ff1500720c */ /* 0x000fda0003f65270 */
        /* <DEDUP_REMOVED lines=13> */
[----:B-1----:R1:W-:Y:S02]  /*a6f0*/  @P3 STG.E.128 desc[UR4][R38.64+0x140], R32 ;  /* 0x0001402026003986 */ /* 0x0023e4000c101d04 */
.L_x_4271:
[----:B------:R-:W-:Y:S05]  /*a700*/  BSYNC B1 ;  /* 0x0000000000017941 */ /* 0x000fea0003800000 */
.L_x_4270:
[----:B------:R-:W-:-:S13]  /*a710*/  ISETP.GE.AND P3, PT, R221, R88, PT ;  /* 0x00000058dd00720c */ /* 0x000fda0003f66270 */
[----:B------:R-:W-:Y:S05]  /*a720*/  @P3 BRA `(.L_x_4215) ;  /* 0x00000000004c3947 */ /* 0x000fea0003800000 */
[----:B------:R-:W-:Y:S01]  /*a730*/  ISETP.NE.AND P3, PT, R20, RZ, PT ;  /* 0x000000ff1400720c */ /* 0x000fe20003f65270 */
[----:B------:R-:W-:-:S12]  /*a740*/  ULDC.64 UR4, c[0x0][0x208] ;  /* 0x0000820000047ab9 */ /* 0x000fd80000000a00 */
[----:B-1----:R-:W1:Y:S04]  /*a750*/  @P3 LDS.128 R32, [R30+0x20000] ;  /* 0x020000001e203984 */ /* 0x002e680000000c00 */
        /* <DEDUP_REMOVED lines=16> */
.L_x_4215:
[----:B------:R-:W-:Y:S05]  /*a860*/  BSYNC B0 ;  /* 0x0000000000007941 */ /* 0x000fea0003800000 */
.L_x_4181:
        /* <DEDUP_REMOVED lines=17> */
.L_x_4273:
[----:B------:R-:W-:Y:S05]  /*a980*/  BSYNC B0 ;  /* 0x0000000000007941 */ /* 0x000fea0003800000 */
.L_x_4272:
[----:B------:R-:W1:Y:S01]  /*a990*/  SYNCS.PHASECHK.TRANS64.TRYWAIT P2, [R89+URZ+0x308b0], R90 ;  /* 0x0308b05a590075a7 */ /* 0x000e62000804017f */
[----:B------:R-:W-:Y:S01]  /*a9a0*/  ULDC UR61, c[0x0][0x2e4] ;  /* 0x0000b900003d7ab9 */ /* 0x000fe20000000800 */
[----:B------:R-:W-:Y:S01]  /*a9b0*/  ULDC.64 UR56, c[0x0][0x318] ;  /* 0x0000c60000387ab9 */ /* 0x000fe20000000a00 */
[----:B------:R-:W-:Y:S01]  /*a9c0*/  ULDC.64 UR58, c[0x0][0x308] ;  /* 0x0000c200003a7ab9 */ /* 0x000fe20000000a00 */
[----:B------:R-:W-:Y:S04]  /*a9d0*/  BSSY B0, `(.L_x_4274) ;  /* 0x0000002000007945 */ /* 0x000fe80003800000 */
[----:B-1----:R-:W-:Y:S05]  /*a9e0*/  @!P2 BRA `(.L_x_4275) ;  /* 0x000001e00090a947 */ /* 0x002fea0003800000 */
.L_x_4590:
[----:B------:R-:W-:Y:S05]  /*a9f0*/  BSYNC B0 ;  /* 0x0000000000007941 */ /* 0x000fea0003800000 */
.L_x_4274:
[----:B------:R-:W-:Y:S01]  /*aa00*/  ISETP.GE.AND P2, PT, R195, R88, PT ;  /* 0x00000058c300720c */ /* 0x000fe20003f46270 */
[----:B------:R-:W-:Y:S01]  /*aa10*/  BSSY B0, `(.L_x_4276) ;  /* 0x000001e000007945 */ /* 0x000fe20003800000 */
[----:B------:R-:W-:-:S11]  /*aa20*/  IMAD.WIDE R36, R2, 0x60, R122 ;  /* 0x0000006002247825 */ /* 0x000fd600078e027a */
[----:B------:R-:W-:Y:S05]  /*aa30*/  @P2 BRA `(.L_x_4277) ;  /* 0x00000000006c2947 */ /* 0x000fea0003800000 */
[----:B------:R-:W-:Y:S01]  /*aa40*/  IMAD R35, R37, UR56, RZ ;  /* 0x0000003825237c24 */ /* 0x000fe2000f8e02ff */
[----:B------:R-:W-:Y:S01]  /*aa50*/  ULDC.64 UR4, c[0x0][0x208] ;  /* 0x0000820000047ab9 */ /* 0x000fe20000000a00 */
[----:B0-----:R-:W-:Y:S02]  /*aa60*/  IMAD.MOV.U32 R32, RZ, RZ, R106 ;  /* 0x000000ffff207224 */ /* 0x001fe400078e006a */
[----:B------:R-:W-:Y:S02]  /*aa70*/  IMAD.MOV.U32 R33, RZ, RZ, R29 ;  /* 0x000000ffff217224 */ /* 0x000fe400078e001d */
[C---:B------:R-:W-:Y:S02]  /*aa80*/  IMAD R35, R36.reuse, UR57, R35 ;  /* 0x0000003924237c24 */ /* 0x040fe4000f8e0223 */
[----:B------:R-:W-:-:S04]  /*aa90*/  IMAD.WIDE.U32 R32, R36, UR56, R32 ;  /* 0x0000003824207c25 */ /* 0x000fc8000f8e0020 */
[----:B------:R-:W-:Y:S01]  /*aaa0*/  IMAD.IADD R33, R33, 0x1, R35 ;  /* 0x0000000121217824 */ /* 0x000fe200078e0223 */
[----:B------:R-:W-:-:S04]  /*aab0*/  LEA R38, P2, R32, UR58, 0x1 ;  /* 0x0000003a20267c11 */ /* 0x000fc8000f8408ff */
[----:B------:R-:W-:Y:S02]  /*aac0*/  LEA.HI.X R39, R32, UR59, R33, 0x1, P2 ;  /* 0x0000003b20277c11 */ /* 0x000fe400090f0c21 */
[----:B------:R-:W-:-:S13]  /*aad0*/  ISETP.GE.AND P2, PT, R192, UR61, PT ;  /* 0x0000003dc0007c0c */ /* 0x000fda000bf46270 */
[----:B------:R-:W0:Y:S04]  /*aae0*/  @!P2 LDS.128 R32, [R30] ;  /* 0x000000001e20a984 */ /* 0x000e280000000c00 */
[----:B0-----:R-:W-:Y:S01]  /*aaf0*/  @!P2 STG.E.128 desc[UR4][R38.64], R32 ;  /* 0x000000202600a986 */ /* 0x001fe2000c101d04 */
[----:B------:R-:W-:-:S13]  /*ab00*/  ISETP.GE.AND P2, PT, R198, UR61, PT ;  /* 0x0000003dc6007c0c */ /* 0x000fda000bf46270 */
[----:B------:R-:W0:Y:S04]  /*ab10*/  @!P2 LDS.128 R32, [R31] ;  /* 0x000000001f20a984 */ /* 0x000e280000000c00 */
[----:B0-----:R-:W-:Y:S01]  /*ab20*/  @!P2 STG.E.128 desc[UR4][R38.64+0x40], R32 ;  /* 0x000040202600a986 */ /* 0x001fe2000c101d04 */
[----:B------:R-:W-:-:S13]  /*ab30*/  ISETP.GE.AND P2, PT, R199, UR61, PT ;  /* 0x0000003dc7007c0c */ /* 0x000fda000bf46270 */
[----:B------:R-:W0:Y:S04]  /*ab40*/  @!P2 LDS.128 R32, [R30+0x3000] ;  /* 0x003000001e20a984 */ /* 0x000e280000000c00 */
        /* <DEDUP_REMOVED lines=9> */
[----:B0-----:R2:W-:Y:S02]  /*abe0*/  @!P2 STG.E.128 desc[UR4][R38.64+0x140], R32 ;  /* 0x000140202600a986 */ /* 0x0015e4000c101d04 */
.L_x_4277:
[----:B------:R-:W-:Y:S05]  /*abf0*/  BSYNC B0 ;  /* 0x0000000000007941 */ /* 0x000fea0003800000 */
.L_x_4276:
[----:B------:R-:W-:Y:S01]  /*ac00*/  ISETP.GE.AND P2, PT, R221, R88, PT ;  /* 0x00000058dd00720c */ /* 0x000fe20003f46270 */
[----:B------:R-:W-:-:S12]  /*ac10*/  BSSY B0, `(.L_x_4278) ;  /* 0x000001f000007945 */ /* 0x000fd80003800000 */
[----:B------:R-:W-:Y:S05]  /*ac20*/  @P2 BRA `(.L_x_4279) ;  /* 0x0000000000742947 */ /* 0x000fea0003800000 */
[----:B--2---:R-:W-:Y:S01]  /*ac30*/  IADD3 R35, P2, R36, 0x40, RZ ;  /* 0x0000004024237810 */ /* 0x004fe20007f5e0ff */
[----:B0-----:R-:W-:Y:S01]  /*ac40*/  IMAD.MOV.U32 R32, RZ, RZ, R106 ;  /* 0x000000ffff207224 */ /* 0x001fe200078e006a */
[----:B------:R-:W-:Y:S01]  /*ac50*/  ULDC.64 UR4, c[0x0][0x208] ;  /* 0x0000820000047ab9 */ /* 0x000fe20000000a00 */
[----:B------:R-:W-:Y:S02]  /*ac60*/  IMAD.MOV.U32 R33, RZ, RZ, R29 ;  /* 0x000000ffff217224 */ /* 0x000fe400078e001d */
[----:B------:R-:W-:Y:S02]  /*ac70*/  IMAD.X R36, RZ, RZ, R37, P2 ;  /* 0x000000ffff247224 */ /* 0x000fe400010e0625 */
[----:B------:R-:W-:-:S04]  /*ac80*/  IMAD.WIDE.U32 R32, R35, UR56, R32 ;  /* 0x0000003823207c25 */ /* 0x000fc8000f8e0020 */
[----:B------:R-:W-:-:S04]  /*ac90*/  IMAD R36, R36, UR56, RZ ;  /* 0x0000003824247c24 */ /* 0x000fc8000f8e02ff */
[----:B------:R-:W-:Y:S01]  /*aca0*/  IMAD R35, R35, UR57, R36 ;  /* 0x0000003923237c24 */ /* 0x000fe2000f8e0224 */
[----:B------:R-:W-:-:S03]  /*acb0*/  LEA R36, P2, R32, UR58, 0x1 ;  /* 0x0000003a20247c11 */ /* 0x000fc6000f8408ff */
[----:B------:R-:W-:-:S05]  /*acc0*/  IMAD.IADD R33, R33, 0x1, R35 ;  /* 0x0000000121217824 */ /* 0x000fca00078e0223 */
[----:B------:R-:W-:Y:S02]  /*acd0*/  LEA.HI.X R37, R32, UR59, R33, 0x1, P2 ;  /* 0x0000003b20257c11 */ /* 0x000fe400090f0c21 */
        /* <DEDUP_REMOVED lines=18> */
.L_x_4279:
[----:B------:R-:W-:Y:S05]  /*ae00*/  BSYNC B0 ;  /* 0x0000000000007941 */ /* 0x000fea0003800000 */
.L_x_4278:
[----:B------:R-:W-:Y:S01]  /*ae10*/  @!PT LDS RZ, [RZ] ;  /* 0x00000000fffff984 */ /* 0x000fe20000000800 */
[----:B------:R-:W-:Y:S01]  /*ae20*/  @!PT LDS RZ, [RZ] ;  /* 0x00000000fffff984 */ /* 0x000fe20000000800 */
[----:B------:R-:W-:Y:S01]  /*ae30*/  @!PT LDS RZ, [RZ] ;  /* 0x00000000fffff984 */ /* 0x000fe20000000800 */
[----:B------:R-:W-:Y:S01]  /*ae40*/  @!PT LDS RZ, [RZ] ;  /* 0x00000000fffff984 */ /* 0x000fe20000000800 */
[----:B------:R4:W-:Y:S06]  /*ae50*/  MEMBAR.ALL.CTA ;  /* 0x0000000000007992 */ /* 0x0009ec0000008000 */
[----:B----4-:R-:W4:Y:S01]  /*ae60*/  FENCE.VIEW.ASYNC.S ;  /* 0x00000000000073c6 */ /* 0x010f220000000000 */
[----:B-1----:R-:W-:Y:S01]  /*ae70*/  @!P3 VIADD R89, R89, 0x308c0 ;  /* 0x000308c05959b836 */ /* 0x002fe20000000000 */
[----:B----4-:R1:W-:Y:S01]  /*ae80*/  BAR.SYNC.DEFER_BLOCKING R151, 0x80 ;  /* 0x000200970000751d */ /* 0x0103e20000010000 */
[----:B------:R-:W-:Y:S01]  /*ae90*/  LOP3.LUT P4, RZ, R16, 0x2, RZ, 0xc0, !PT ;  /* 0x0000000210ff7812 */ /* 0x000fe2000788c0ff */
[----:B------:R-:W-:-:S02]  /*aea0*/  VIADD R22, R22, 0x1 ;  /* 0x0000000116167836 */ /* 0x000fc40000000000 */
[----:B------:R-:W-:Y:S02]  /*aeb0*/  @!P3 PRMT R89, RZ, 0x654, R89 ;  /* 0x00000654ff59b816 */ /* 0x000fe40000000059 */
[----:B------:R-:W-:Y:S02]  /*aec0*/  PLOP3.LUT P2, PT, PT, PT, PT, 0x8, 0x0 ;  /* 0x000000000000781c */ /* 0x000fe40003f4e170 */
[----:B------:R1:W-:Y:S01]  /*aed0*/  @!P3 SYNCS.ARRIVE.TRANS64.RED.A1T0 RZ, [R89+URZ], RZ ;  /* 0x000000ff59ffb9a7 */ /* 0x0003e2000810043f */
[----:B------:R-:W-:-:S04]  /*aee0*/  ISETP.NE.AND P3, PT, R22, 0x2, PT ;  /* 0x000000021600780c */ /* 0x000fc80003f65270 */
[----:B------:R-:W-:Y:S02]  /*aef0*/  SEL R31, RZ, 0x1, P3 ;  /* 0x00000001ff1f7807 */ /* 0x000fe40001800000 */
[----:B------:R-:W-:Y:S02]  /*af00*/  SEL R22, R22, RZ, P3 ;  /* 0x000000ff16167207 */ /* 0x000fe40001800000 */
[----:B------:R-:W-:Y:S01]  /*af10*/  LOP3.LUT R204, R204, R31, RZ, 0x3c, !PT ;  /* 0x0000001fcccc7212 */ /* 0x000fe200078e3cff */
[----:B-1----:R-:W-:Y:S06]  /*af20*/  @P4 BRA `(.L_x_4280) ;  /* 0xffffff7800a84947 */ /* 0x002fec000383ffff */
.L_x_4176:
[----:B------:R-:W1:Y:S01]  /*af30*/  LDC.64 R4, c[0x0][0x9e0] ;  /* 0x00027800ff047b82 */ /* 0x000e620000000a00 */
[----:B------:R-:W-:Y:S01]  /*af40*/  BSSY B0, `(.L_x_4281) ;  /* 0x0000005000007945 */ /* 0x000fe20003800000 */
[----:B-1----:R-:W-:-:S03]  /*af50*/  ISETP.GE.AND P0, PT, R5, 0x1, PT ;  /* 0x000000010500780c */ /* 0x002fc60003f06270 */
[----:B------:R-:W-:Y:S10]  /*af60*/  @P2 BRA `(.L_x_4282) ;  /* 0x0000000000082947 */ /* 0x000ff40003800000 */
[----:B------:R-:W1:Y:S02]  /*af70*/  FENCE.VIEW.ASYNC.G ;  /* 0x00000000000073c6 */ /* 0x000e640000000100 */
[----:B-1----:R-:W-:Y:S06]  /*af80*/  BAR.ARV 0xc, 0x120 ;  /* 0x0304800000007b1d */ /* 0x002fec0000002000 */
.L_x_4282:
[----:B------:R-:W-:Y:S05]  /*af90*/  BSYNC B0 ;  /* 0x0000000000007941 */ /* 0x000fea0003800000 */
.L_x_4281:
        /* <DEDUP_REMOVED lines=13> */
.L_x_4285:
[----:B------:R-:W-:-:S13]  /*b070*/  ISETP.NE.AND P1, PT, R5, 0x1, PT ;  /* 0x000000010500780c */ /* 0x000fda0003f25270 */
[----:B------:R-:W1:Y:S02]  /*b080*/  @P1 LDC.64 R6, c[0x0][0x9e8] ;  /* 0x00027a00ff061b82 */ /* 0x000e640000000a00 */
[----:B-1----:R-:W-:-:S05]  /*b090*/  @P1 IMAD.HI.U32 R4, R2, R6, RZ ;  /* 0x0000000602041227 */ /* 0x002fca00078e00ff */
[----:B------:R-:W-:-:S07]  /*b0a0*/  @P1 SHF.R.U32.HI R2, RZ, R7, R4 ;  /* 0x00000007ff021219 */ /* 0x000fce0000011604 */
.L_x_4286:
[----:B------:R-:W-:Y:S05]  /*b0b0*/  BSYNC B0 ;  /* 0x0000000000007941 */ /* 0x000fea0003800000 */
.L_x_4284:
[----:B------:R-:W-:-:S05]  /*b0c0*/  IMAD R3, R2, R5, R5 ;  /* 0x0000000502037224 */ /* 0x000fca00078e0205 */
[----:B------:R-:W-:-:S07]  /*b0d0*/  VIMNMX R0, R0, R3, PT ;  /* 0x0000000300007248 */ /* 0x000fce0003fe0100 */
.L_x_4283:
[----:B------:R-:W-:Y:S01]  /*b0e0*/  VIADD R0, R0, 0x5f ;  /* 0x0000005f00007836 */ /* 0x000fe20000000000 */
[----:B------:R-:W-:-:S03]  /*b0f0*/  ULDC UR4, c[0x0][0x9dc] ;  /* 0x0002770000047ab9 */ /* 0x000fc60000000800 */
[----:B------:R-:W-:-:S05]  /*b100*/  IMAD.HI R0, R0, 0x2aaaaaab, RZ ;  /* 0x2aaaaaab00007827 */ /* 0x000fca00078e02ff */
[----:B------:R-:W-:-:S04]  /*b110*/  SHF.R.U32.HI R3, RZ, 0x1f, R0 ;  /* 0x0000001fff037819 */ /* 0x000fc80000011600 */
[----:B------:R-:W-:Y:S01]  /*b120*/  LEA.HI.SX32 R3, R0, R3, 0x1c ;  /* 0x0000000300037211 */ /* 0x000fe200078fe2ff */
[----:B------:R-:W-:-:S03]  /*b130*/  VIADD R0, R145, -UR4 ;  /* 0x8000000491007c36 */ /* 0x000fc60008000000 */
        /* <DEDUP_REMOVED lines=12> */
.L_x_4289:
[----:B------:R-:W-:-:S13]  /*b200*/  ISETP.NE.AND P0, PT, R5, 0x1, PT ;  /* 0x000000010500780c */ /* 0x000fda0003f05270 */
[----:B------:R-:W1:Y:S02]  /*b210*/  @P0 LDC.64 R2, c[0x0][0x9e8] ;  /* 0x00027a00ff020b82 */ /* 0x000e640000000a00 */
[----:B-1----:R-:W-:-:S05]  /*b220*/  @P0 IMAD.HI.U32 R2, R145, R2, RZ ;  /* 0x0000000291020227 */ /* 0x002fca00078e00ff */
[----:B------:R-:W-:-:S07]  /*b230*/  @P0 SHF.R.U32.HI R145, RZ, R3, R2 ;  /* 0x00000003ff910219 */ /* 0x000fce0000011602 */
.L_x_4290:
[----:B------:R-:W-:Y:S05]  /*b240*/  BSYNC B0 ;  /* 0x0000000000007941 */ /* 0x000fea0003800000 */
.L_x_4288:
[----:B------:R-:W-:-:S05]  /*b250*/  IMAD R145, R145, R5, RZ ;  /* 0x0000000591917224 */ /* 0x000fca00078e02ff */
[----:B------:R-:W-:-:S07]  /*b260*/  VIMNMX R0, R0, R145, !PT ;  /* 0x0000009100007248 */ /* 0x000fce0007fe0100 */
.L_x_4287:
[----:B------:R-:W-:Y:S01]  /*b270*/  IMAD.HI R0, R0, 0x2aaaaaab, RZ ;  /* 0x2aaaaaab00007827 */ /* 0x000fe200078e02ff */
[----:B------:R-:W-:Y:S02]  /*b280*/  PLOP3.LUT P0, PT, PT, PT, PT, 0x80, 0x0 ;  /* 0x000000000000781c */ /* 0x000fe40003f0f070 */
[----:B------:R-:W-:Y:S02]  /*b290*/  CS2R R118, SRZ ;  /* 0x0000000000767805 */ /* 0x000fe4000001ff00 */
[----:B------:R-:W-:Y:S02]  /*b2a0*/  CS2R R116, SRZ ;  /* 0x0000000000747805 */ /* 0x000fe4000001ff00 */
[----:B------:R-:W-:Y:S02]  /*b2b0*/  CS2R R114, SRZ ;  /* 0x0000000000727805 */ /* 0x000fe4000001ff00 */
[----:B------:R-:W-:Y:S02]  /*b2c0*/  SHF.R.U32.HI R3, RZ, 0x1f, R0 ;  /* 0x0000001fff037819 */ /* 0x000fe40000011600 */
[----:B------:R-:W-:-:S02]  /*b2d0*/  CS2R R112, SRZ ;  /* 0x0000000000707805 */ /* 0x000fc4000001ff00 */
[----:B------:R-:W-:Y:S01]  /*b2e0*/  CS2R R106, SRZ ;  /* 0x00000000006a7805 */ /* 0x000fe2000001ff00 */
[----:B------:R-:W-:Y:S01]  /*b2f0*/  IMAD.MOV.U32 R110, RZ, RZ, RZ ;  /* 0x000000ffff6e7224 */ /* 0x000fe200078e00ff */
[----:B------:R-:W-:Y:S02]  /*b300*/  LEA.HI.SX32 R212, R0, R3, 0x1c ;  /* 0x0000000300d47211 */ /* 0x000fe400078fe2ff */
[----:B------:R-:W-:Y:S02]  /*b310*/  CS2R R2, SRZ ;  /* 0x0000000000027805 */ /* 0x000fe4000001ff00 */
[----:B------:R-:W-:Y:S02]  /*b320*/  CS2R R108, SRZ ;  /* 0x00000000006c7805 */ /* 0x000fe4000001ff00 */
[----:B------:R-:W-:Y:S02]  /*b330*/  CS2R R54, SRZ ;  /* 0x0000000000367805 */ /* 0x000fe4000001ff00 */
[----:B------:R-:W-:-:S02]  /*b340*/  VIMNMX R212, RZ, R212, !PT ;  /* 0x000000d4ffd47248 */ /* 0x000fc40007fe0100 */
[----:B------:R-:W-:Y:S01]  /*b350*/  CS2R R104, SRZ ;  /* 0x0000000000687805 */ /* 0x000fe2000001ff00 */
[----:B------:R-:W-:Y:S01]  /*b360*/  IMAD.MOV.U32 R103, RZ, RZ, RZ ;  /* 0x000000ffff677224 */ /* 0x000fe200078e00ff */
[----:B------:R-:W-:Y:S02]  /*b370*/  CS2R R98, SRZ ;  /* 0x0000000000627805 */ /* 0x000fe4000001ff00 */
[----:B------:R-:W-:Y:S02]  /*b380*/  ISETP.GT.AND P1, PT, R150, R212, PT ;  /* 0x000000d49600720c */ /* 0x000fe40003f24270 */
[----:B------:R-:W-:Y:S02]  /*b390*/  CS2R R100, SRZ ;  /* 0x0000000000647805 */ /* 0x000fe4000001ff00 */
[----:B------:R-:W-:Y:S01]  /*b3a0*/  CS2R R96, SRZ ;  /* 0x0000000000607805 */ /* 0x000fe2000001ff00 */
[----:B------:R-:W-:Y:S01]  /*b3b0*/  IMAD.MOV.U32 R95, RZ, RZ, RZ ;  /* 0x000000ffff5f7224 */ /* 0x000fe200078e00ff */
[----:B------:R-:W-:-:S02]  /*b3c0*/  CS2R R90, SRZ ;  /* 0x00000000005a7805 */ /* 0x000fc4000001ff00 */
[----:B------:R-:W-:Y:S02]  /*b3d0*/  CS2R R92, SRZ ;  /* 0x00000000005c7805 */ /* 0x000fe4000001ff00 */
[----:B------:R-:W-:Y:S02]  /*b3e0*/  CS2R R62, SRZ ;  /* 0x00000000003e7805 */ /* 0x000fe4000001ff00 */
[----:B------:R-:W-:Y:S01]  /*b3f0*/  CS2R R88, SRZ ;  /* 0x0000000000587805 */ /* 0x000fe2000001ff00 */
[----:B------:R-:W-:Y:S01]  /*b400*/  IMAD.MOV.U32 R87, RZ, RZ, RZ ;  /* 0x000000ffff577224 */ /* 0x000fe200078e00ff */
        /* <DEDUP_REMOVED lines=26> */
[----:B---3--:R-:W-:Y:S02]  /*b5b0*/  CS2R R36, SRZ ;  /* 0x0000000000247805 */ /* 0x008fe4000001ff00 */
[----:B------:R-:W-:Y:S02]  /*b5c0*/  CS2R R122, SRZ ;  /* 0x00000000007a7805 */ /* 0x000fe4000001ff00 */
[----:B0-2---:R-:W-:Y:S02]  /*b5d0*/  CS2R R32, SRZ ;  /* 0x0000000000207805 */ /* 0x005fe4000001ff00 */
[----:B------:R-:W-:-:S02]  /*b5e0*/  CS2R R134, SRZ ;  /* 0x0000000000867805 */ /* 0x000fc4000001ff00 */
[----:B------:R-:W-:Y:S02]  /*b5f0*/  CS2R R28, SRZ ;  /* 0x00000000001c7805 */ /* 0x000fe4000001ff00 */
[----:B------:R-:W-:Y:S01]  /*b600*/  CS2R R24, SRZ ;  /* 0x0000000000187805 */ /* 0x000fe2000001ff00 */
[----:B------:R-:W-:Y:S06]  /*b610*/  @!P1 BRA `(.L_x_4291) ;  /* 0x00000144007c9947 */ /* 0x000fec0003800000 */
[----:B------:R-:W2:Y:S04]  /*b620*/  LDL R4, [R1+0x38] ;  /* 0x0000380001047983 */ /* 0x000ea80000100800 */
        /* <DEDUP_REMOVED lines=27> */
.L_x_4292:
        /* <DEDUP_REMOVED lines=12> */
.L_x_4296:
[----:B-1----:R1:W2:Y:S02]  /*b8a0*/  SYNCS.PHASECHK.TRANS64.TRYWAIT P0, [R17+URZ+0x30800], R0 ;  /* 0x03080000110075a7 */ /* 0x0022a4000800017f */
[----:B--2---:R-:W-:Y:S05]  /*b8b0*/  @!P0 NANOSLEEP.SYNCS 0x989680 ;  /* 0x009896800000895d */ /* 0x004fea0003900000 */
[----:B------:R-:W2:Y:S02]  /*b8c0*/  @!P0 SYNCS.PHASECHK.TRANS64 P0, [R17+URZ+0x30800], R0 ;  /* 0x03080000110085a7 */ /* 0x000ea4000800007f */
[----:B--2---:R-:W-:Y:S05]  /*b8d0*/  @!P0 BRA `(.L_x_4296) ;  /* 0xfffffffc00f08947 */ /* 0x004fea000383ffff */
.L_x_4295:
[----:B------:R-:W-:Y:S05]  /*b8e0*/  BSYNC B0 ;  /* 0x0000000000007941 */ /* 0x000fea0003800000 */
.L_x_4294:
[----:B------:R-:W-:Y:S05]  /*b8f0*/  BRA `(.L_x_4297) ;  /* 0x00000074001c7947 */ /* 0x000fea0003800000 */
.L_x_4293:
[----:B------:R-:W2:Y:S01]  /*b900*/  LDL R0, [R1+0x38] ;  /* 0x0000380001007983 */ /* 0x000ea20000100800 */
[----:B------:R-:W0:Y:S01]  /*b910*/  LDC.64 R10, c[0x0][0x3d8] ;  /* 0x0000f600ff0a7b82 */ /* 0x000e220000000a00 */
[----:B-----5:R-:W-:Y:S01]  /*b920*/  SHF.R.S32.HI R9, RZ, 0x1f, R144 ;  /* 0x0000001fff097819 */ /* 0x020fe20000011490 */
[--C-:B------:R-:W-:Y:S01]  /*b930*/  IMAD.MOV.U32 R2, RZ, RZ, R18.reuse ;  /* 0x000000ffff027224 */ /* 0x100fe200078e0012 */
[----:B------:R-:W-:Y:S02]  /*b940*/  SHF.R.S32.HI R3, RZ, 0x1f, R18 ;  /* 0x0000001fff037819 */ /* 0x000fe40000011412 */
[----:B------:R-:W-:-:S03]  /*b950*/  SHF.R.S32.HI R7, RZ, 0x1f, R192 ;  /* 0x0000001fff077819 */ /* 0x000fc600000114c0 */
[----:B------:R-:W1:Y:S01]  /*b960*/  LDC.64 R12, c[0x0][0x3e8] ;  /* 0x0000fa00ff0c7b82 */ /* 0x000e620000000a00 */
[-C--:B0-----:R-:W-:Y:S01]  /*b970*/  IMAD R6, R222, R10.reuse, RZ ;  /* 0x0000000ade067224 */ /* 0x081fe200078e02ff */
[----:B------:R-:W-:Y:S01]  /*b980*/  SHF.L.U64.HI R72, R10, 0x6, R11 ;  /* 0x000000060a487819 */ /* 0x000fe2000001020b */
[----:B------:R-:W-:-:S04]  /*b990*/  IMAD.WIDE.U32 R60, R144, R10, RZ ;  /* 0x0000000a903c7225 */ /* 0x000fc800078e00ff */
[----:B------:R-:W-:Y:S01]  /*b9a0*/  IMAD.WIDE.U32 R4, R195, R10, R2 ;  /* 0x0000000ac3047225 */ /* 0x000fe200078e0002 */
[----:B-1----:R-:W-:-:S03]  /*b9b0*/  SHF.L.U64.HI R69, R12, 0x6, R13 ;  /* 0x000000060c457819 */ /* 0x002fc6000001020d */
[C---:B------:R-:W-:Y:S01]  /*b9c0*/  IMAD R83, R195.reuse, R11, R6 ;  /* 0x0000000bc3537224 */ /* 0x040fe200078e0206 */
[----:B------:R-:W-:Y:S01]  /*b9d0*/  IADD3 R79, P0, R4, R60, RZ ;  /* 0x0000003c044f7210 */ /* 0x000fe20007f1e0ff */
[----:B------:R-:W-:Y:S02]  /*b9e0*/  IMAD.MOV.U32 R6, RZ, RZ, R192 ;  /* 0x000000ffff067224 */ /* 0x000fe400078e00c0 */
[----:B------:R-:W-:-:S04]  /*b9f0*/  IMAD.WIDE.U32 R2, R195, R12, R2 ;  /* 0x0000000cc3027225 */ /* 0x000fc800078e0002 */
[----:B------:R-:W-:Y:S02]  /*ba00*/  IMAD.SHL.U32 R74, R10, 0x40, RZ ;  /* 0x000000400a4a7824 */ /* 0x000fe400078e00ff */
[----:B------:R-:W-:Y:S01]  /*ba10*/  IMAD.SHL.U32 R73, R12, 0x40, RZ ;  /* 0x000000400c497824 */ /* 0x000fe200078e00ff */
[----:B--2---:R-:W-:Y:S01]  /*ba20*/  R2UR UR4, R0 ;  /* 0x00000000000472ca */ /* 0x004fe200000e0000 */
[C---:B------:R-:W-:Y:S02]  /*ba30*/  IMAD R0, R9.reuse, R10, RZ ;  /* 0x0000000a09007224 */ /* 0x040fe400078e02ff */
[----:B------:R-:W-:Y:S02]  /*ba40*/  IMAD R9, R9, R12, RZ ;  /* 0x0000000c09097224 */ /* 0x000fe400078e02ff */
[C---:B------:R-:W-:Y:S02]  /*ba50*/  IMAD R75, R144.reuse, R11, R0 ;  /* 0x0000000b904b7224 */ /* 0x040fe400078e0200 */
[----:B------:R-:W-:-:S02]  /*ba60*/  IMAD R9, R144, R13, R9 ;  /* 0x0000000d90097224 */ /* 0x000fc400078e0209 */
[----:B------:R-:W-:Y:S02]  /*ba70*/  IMAD.IADD R75, R75, 0x1, R61 ;  /* 0x000000014b4b7824 */ /* 0x000fe400078e023d */
[----:B------:R-:W-:Y:S02]  /*ba80*/  IMAD R0, R222, R12, RZ ;  /* 0x0000000cde007224 */ /* 0x000fe400078e02ff */
[----:B------:R-:W-:Y:S01]  /*ba90*/  ULOP3.LUT UP0, URZ, UR4, 0x3ff, URZ, 0xc0, !UPT ;  /* 0x000003ff043f7892 */ /* 0x000fe2000f80c03f */
[----:B------:R-:W-:Y:S01]  /*baa0*/  IADD3.X R81, R75, R5, R83, P0, !PT ;  /* 0x000000054b517210 */ /* 0x000fe200007fe453 */
[----:B------:R-:W-:-:S04]  /*bab0*/  IMAD.WIDE.U32 R4, R195, R10, R6 ;  /* 0x0000000ac3047225 */ /* 0x000fc800078e0006 */
[----:B------:R-:W-:Y:S01]  /*bac0*/  IMAD.WIDE.U32 R144, R144, R12, RZ ;  /* 0x0000000c90907225 */ /* 0x000fe200078e00ff */
[----:B------:R-:W-:-:S03]  /*bad0*/  IADD3 R71, P1, R4, R60, RZ ;  /* 0x0000003c04477210 */ /* 0x000fc60007f3e0ff */
[----:B------:R-:W-:Y:S01]  /*bae0*/  IMAD.WIDE.U32 R6, R195, R12, R6 ;  /* 0x0000000cc3067225 */ /* 0x000fe200078e0006 */
[----:B------:R-:W-:Y:S02]  /*baf0*/  IADD3.X R83, R75, R83, R5, P1, !PT ;  /* 0x000000534b537210 */ /* 0x000fe40000ffe405 */
[----:B------:R-:W-:Y:S01]  /*bb00*/  PLOP3.LUT P1, PT, PT, PT, UP0, 0x80, 0x0 ;  /* 0x000000000000781c */ /* 0x000fe20003f2f008 */
[----:B------:R-:W-:Y:S01]  /*bb10*/  IMAD R0, R195, R13, R0 ;  /* 0x0000000dc3007224 */ /* 0x000fe200078e0200 */
[-C--:B------:R-:W-:Y:S01]  /*bb20*/  IADD3 R76, P0, R2, R144.reuse, RZ ;  /* 0x00000090024c7210 */ /* 0x080fe20007f1e0ff */
[----:B------:R-:W-:Y:S01]  /*bb30*/  IMAD.IADD R77, R9, 0x1, R145 ;  /* 0x00000001094d7824 */ /* 0x000fe200078e0291 */
[----:B------:R-:W-:-:S04]  /*bb40*/  IADD3 R70, P2, R6, R144, RZ ;  /* 0x0000009006467210 */ /* 0x000fc80007f5e0ff */
[C---:B------:R-:W-:Y:S02]  /*bb50*/  IADD3.X R78, R77.reuse, R3, R0, P0, !PT ;  /* 0x000000034d4e7210 */ /* 0x040fe400007fe400 */
[----:B------:R-:W-:-:S03]  /*bb60*/  IADD3.X R80, R77, R0, R7, P2, !PT ;  /* 0x000000004d507210 */ /* 0x000fc600017fe407 */
        /* <DEDUP_REMOVED lines=17> */
.L_x_4298:
[----:B------:R-:W0:Y:S01]  /*bc80*/  LDC.64 R10, c[0x0][0x3d8] ;  /* 0x0000f600ff0a7b82 */ /* 0x000e220000000a00 */
[----:B------:R-:W-:Y:S01]  /*bc90*/  SHF.R.S32.HI R5, RZ, 0x1f, R201 ;  /* 0x0000001fff057819 */ /* 0x000fe200000114c9 */
[----:B------:R-:W-:Y:S01]  /*bca0*/  ULDC.U8 UR4, c[0x0][0x3f0] ;  /* 0x0000fc0000047ab9 */ /* 0x000fe20000000000 */
[----:B------:R-:W-:Y:S01]  /*bcb0*/  BSSY B0, `(.L_x_4299) ;  /* 0x0000703000007945 */ /* 0x000fe20003800000 */
[----:B------:R-:W-:-:S04]  /*bcc0*/  ISETP.NE.AND P0, PT, RZ, UR4, PT ;  /* 0x00000004ff007c0c */ /* 0x000fc8000bf05270 */
[----:B------:R-:W1:Y:S01]  /*bcd0*/  LDC.64 R2, c[0x0][0x3e8] ;  /* 0x0000fa00ff027b82 */ /* 0x000e620000000a00 */
[----:B0-----:R-:W-:-:S04]  /*bce0*/  IMAD R0, R5, R10, RZ ;  /* 0x0000000a05007224 */ /* 0x001fc800078e02ff */
[C---:B------:R-:W-:Y:S02]  /*bcf0*/  IMAD R9, R201.reuse, R11, R0 ;  /* 0x0000000bc9097224 */ /* 0x040fe400078e0200 */
[----:B------:R-:W-:Y:S02]  /*bd00*/  IMAD R0, R201, -0x80, R197 ;  /* 0xffffff80c9007824 */ /* 0x000fe400078e02c5 */
[----:B-1----:R-:W-:Y:S02]  /*bd10*/  IMAD R8, R5, R2, RZ ;  /* 0x0000000205087224 */ /* 0x002fe400078e02ff */
[----:B------:R-:W-:Y:S01]  /*bd20*/  IMAD.WIDE.U32 R4, R201, R10, RZ ;  /* 0x0000000ac9047225 */ /* 0x000fe200078e00ff */
[----:B------:R-:W-:-:S03]  /*bd30*/  VIMNMX R12, R0, 0x80, PT ;  /* 0x00000080000c7848 */ /* 0x000fc60003fe0100 */
[----:B------:R-:W-:-:S04]  /*bd40*/  IMAD.WIDE.U32 R6, R201, R2, RZ ;  /* 0x00000002c9067225 */ /* 0x000fc800078e00ff */
[----:B------:R-:W-:Y:S02]  /*bd50*/  IMAD R13, R201, R3, R8 ;  /* 0x00000003c90d7224 */ /* 0x000fe400078e0208 */
[----:B------:R-:W-:Y:S02]  /*bd60*/  IMAD.IADD R9, R5, 0x1, R9 ;  /* 0x0000000105097824 */ /* 0x000fe400078e0209 */
[----:B------:R-:W-:Y:S02]  /*bd70*/  IMAD.IADD R5, R7, 0x1, R13 ;  /* 0x0000000107057824 */ /* 0x000fe400078e020d */
[C---:B------:R-:W-:Y:S01]  /*bd80*/  IMAD.SHL.U32 R84, R4.reuse, 0x80, RZ ;  /* 0x0000008004547824 */ /* 0x040fe200078e00ff */
[----:B------:R-:W-:Y:S01]  /*bd90*/  SHF.L.U64.HI R82, R4, 0x7, R9 ;  /* 0x0000000704527819 */ /* 0x000fe20000010209 */
[C---:B------:R-:W-:Y:S01]  /*bda0*/  IMAD.SHL.U32 R87, R6.reuse, 0x80, RZ ;  /* 0x0000008006577824 */ /* 0x040fe200078e00ff */
[----:B------:R-:W-:Y:S01]  /*bdb0*/  SHF.L.U64.HI R85, R6, 0x7, R5 ;  /* 0x0000000706557819 */ /* 0x000fe20000010205 */
[----:B------:R-:W-:Y:S06]  /*bdc0*/  @!P0 BRA `(.L_x_4300) ;  /* 0x0000003400ec8947 */ /* 0x000fec0003800000 */
[----:B------:R-:W0:Y:S01]  /*bdd0*/  LDC R80, c[0x0][0x428] ;  /* 0x00010a00ff507b82 */ /* 0x000e220000000800 */
        /* <DEDUP_REMOVED lines=18> */
[----:B------:R-:W-:Y:S01]  /*bf00*/  VIADD R7, R18, 0x20 ;  /* 0x0000002012077836 */ /* 0x000fe20000000000 */
[----:B------:R-:W-:Y:S01]  /*bf10*/  ULDC UR6, c[0x0][0x3d4] ;  /* 0x0000f50000067ab9 */ /* 0x000fe20000000800 */
[----:B------:R-:W-:Y:S01]  /*bf20*/  LEA R4, P3, R0, UR4, 0x1 ;  /* 0x0000000400047c11 */ /* 0x000fe2000f8608ff */
[----:B------:R-:W-:Y:S01]  /*bf30*/  IMAD.X R5, R82, 0x1, R81, P1 ;  /* 0x0000000152057824 */ /* 0x000fe200008e0651 */
[----:B------:R-:W-:Y:S01]  /*bf40*/  CS2R R70, SRZ ;  /* 0x0000000000467805 */ /* 0x000fe2000001ff00 */
[C---:B------:R-:W-:Y:S01]  /*bf50*/  VIADD R6, R18.reuse, 0x10 ;  /* 0x0000001012067836 */ /* 0x040fe20000000000 */
[----:B------:R-:W-:Y:S01]  /*bf60*/  ISETP.GE.AND P1, PT, R7, UR6, PT ;  /* 0x0000000607007c0c */ /* 0x000fe2000bf26270 */
[----:B------:R-:W-:Y:S01]  /*bf70*/  VIADD R13, R18, 0x30 ;  /* 0x00000030120d7836 */ /* 0x000fe20000000000 */
[----:B------:R-:W-:Y:S01]  /*bf80*/  LEA.HI.X R5, R0, UR5, R5, 0x1, P3 ;  /* 0x0000000500057c11 */ /* 0x000fe200098f0c05 */
[----:B------:R-:W-:Y:S01]  /*bf90*/  ULDC.64 UR4, c[0x0][0x3e0] ;  /* 0x0000f80000047ab9 */ /* 0x000fe20000000a00 */
[----:B------:R-:W-:Y:S01]  /*bfa0*/  IADD3 R0, P4, R87, R76, RZ ;  /* 0x0000004c57007210 */ /* 0x000fe20007f9e0ff */
[----:B------:R-:W-:Y:S01]  /*bfb0*/  VIADD R14, R18, 0x40 ;  /* 0x00000040120e7836 */ /* 0x000fe20000000000 */
[----:B------:R-:W-:Y:S01]  /*bfc0*/  ISETP.GE.AND P2, PT, R6, UR6, PT ;  /* 0x0000000606007c0c */ /* 0x000fe2000bf46270 */
[----:B------:R-:W-:Y:S01]  /*bfd0*/  VIADD R15, R18, 0x50 ;  /* 0x00000050120f7836 */ /* 0x000fe20000000000 */
[----:B------:R-:W-:Y:S01]  /*bfe0*/  LEA R6, P6, R0, UR4, 0x1 ;  /* 0x0000000400067c11 */ /* 0x000fe2000f8c08ff */
[----:B------:R-:W-:Y:S01]  /*bff0*/  IMAD.X R7, R85, 0x1, R78, P4 ;  /* 0x0000000155077824 */ /* 0x000fe200020e064e */
[----:B------:R-:W-:-:S02]  /*c000*/  ISETP.GE.AND P3, PT, R18, UR6, PT ;  /* 0x0000000612007c0c */ /* 0x000fc4000bf66270 */
[----:B------:R-:W-:Y:S02]  /*c010*/  CS2R R64, SRZ ;  /* 0x0000000000407805 */ /* 0x000fe4000001ff00 */
[----:B------:R-:W-:Y:S02]  /*c020*/  ISETP.GE.AND P5, PT, R13, UR6, PT ;  /* 0x000000060d007c0c */ /* 0x000fe4000bfa6270 */
[----:B------:R-:W-:Y:S02]  /*c030*/  CS2R R58, SRZ ;  /* 0x00000000003a7805 */ /* 0x000fe4000001ff00 */
[----:B------:R-:W-:Y:S02]  /*c040*/  LEA.HI.X R7, R0, UR5, R7, 0x1, P6 ;  /* 0x0000000500077c11 */ /* 0x000fe4000b0f0c07 */
[----:B------:R-:W-:Y:S02]  /*c050*/  CS2R R54, SRZ ;  /* 0x0000000000367805 */ /* 0x000fe4000001ff00 */
[----:B------:R-:W-:-:S02]  /*c060*/  ISETP.GE.AND P4, PT, R14, UR6, PT ;  /* 0x000000060e007c0c */ /* 0x000fc4000bf86270 */
[----:B------:R-:W-:Y:S02]  /*c070*/  CS2R R50, SRZ ;  /* 0x0000000000327805 */ /* 0x000fe4000001ff00 */
[----:B------:R-:W-:Y:S02]  /*c080*/  ISETP.GE.AND P6, PT, R15, UR6, PT ;  /* 0x000000060f007c0c */ /* 0x000fe4000bfc6270 */
[----:B------:R-:W-:Y:S02]  /*c090*/  CS2R R44, SRZ ;  /* 0x00000000002c7805 */ /* 0x000fe4000001ff00 */
[----:B------:R-:W-:Y:S02]  /*c0a0*/  CS2R R66, SRZ ;  /* 0x0000000000427805 */ /* 0x000fe4000001ff00 */
[----:B------:R-:W-:Y:S02]  /*c0b0*/  CS2R R62, SRZ ;  /* 0x00000000003e7805 */ /* 0x000fe4000001ff00 */
[----:B------:R-:W-:-:S02]  /*c0c0*/  CS2R R56, SRZ ;  /* 0x0000000000387805 */ /* 0x000fc4000001ff00 */
[----:B------:R-:W-:Y:S02]  /*c0d0*/  CS2R R52, SRZ ;  /* 0x0000000000347805 */ /* 0x000fe4000001ff00 */
[----:B------:R-:W-:Y:S02]  /*c0e0*/  CS2R R48, SRZ ;  /* 0x0000000000307805 */ /* 0x000fe4000001ff00 */
[----:B------:R-:W-:Y:S01]  /*c0f0*/  CS2R R46, SRZ ;  /* 0x00000000002e7805 */ /* 0x000fe2000001ff00 */
[----:B------:R-:W-:Y:S02]  /*c100*/  ULDC.64 UR8, c[0x0][0x208] ;  /* 0x0000820000087ab9 */ /* 0x000fe40000000a00 */
        /* <DEDUP_REMOVED lines=12> */
.L_x_4302:
[----:B------:R-:W-:Y:S05]  /*c1d0*/  BSYNC B1 ;  /* 0x0000000000017941 */ /* 0x000fea0003800000 */
.L_x_4301:
[----:B------:R-:W-:Y:S01]  /*c1e0*/  ISETP.GE.AND P1, PT, R221, R12, PT ;  /* 0x0000000cdd00720c */ /* 0x000fe20003f26270 */
[----:B------:R-:W-:Y:S01]  /*c1f0*/  BSSY B1, `(.L_x_4303) ;  /* 0x000003e000017945 */ /* 0x000fe20003800000 */
[----:B------:R-:W-:Y:S02]  /*c200*/  LOP3.LUT R0, R208, 0x18, R192, 0xf8, !PT ;  /* 0x00000018d0007812 */ /* 0x000fe400078ef8c0 */
        /* <DEDUP_REMOVED lines=10> */
[----:B------:R-:W-:Y:S02]  /*c2b0*/  LOP3.LUT R13, R0, R209, RZ, 0x3c, !PT ;  /* 0x000000d1000d7212 */ /* 0x000fe400078e3cff */
[----:B------:R-:W-:Y:S01]  /*c2c0*/  CS2R R40, SRZ ;  /* 0x0000000000287805 */ /* 0x000fe2000001ff00 */
[----:B------:R-:W-:Y:S06]  /*c2d0*/  @P1 BRA `(.L_x_4304) ;  /* 0x0000000000bc1947 */ /* 0x000fec0003800000 */
[----:B------:R-:W-:Y:S01]  /*c2e0*/  IADD3 R73, P4, P5, R76, R73, R87 ;  /* 0x000000494c497210 */ /* 0x000fe20007d9e057 */
[C---:B-1----:R-:W-:Y:S01]  /*c2f0*/  VIADD R4, R18.reuse, 0x10 ;  /* 0x0000001012047836 */ /* 0x042fe20000000000 */
[----:B------:R-:W-:Y:S01]  /*c300*/  IADD3 R74, P2, P3, R79, R74, R84 ;  /* 0x0000004a4f4a7210 */ /* 0x000fe20007b5e054 */
[----:B------:R-:W-:Y:S01]  /*c310*/  VIADD R6, R18, 0x20 ;  /* 0x0000002012067836 */ /* 0x000fe20000000000 */
[----:B------:R-:W-:Y:S01]  /*c320*/  ULDC UR8, c[0x0][0x3d4] ;  /* 0x0000f50000087ab9 */ /* 0x000fe20000000800 */
[----:B------:R-:W-:Y:S01]  /*c330*/  IADD3.X R0, R78, R69, R85, P4, P5 ;  /* 0x000000454e007210 */ /* 0x000fe200027ea455 */
[----:B------:R-:W-:Y:S01]  /*c340*/  ULDC.64 UR4, c[0x0][0x3c8] ;  /* 0x0000f20000047ab9 */ /* 0x000fe20000000a00 */
[----:B------:R-:W-:Y:S01]  /*c350*/  IADD3.X R5, R81, R72, R82, P2, P3 ;  /* 0x0000004851057210 */ /* 0x000fe200017e6452 */
[----:B------:R-:W-:Y:S01]  /*c360*/  ULDC.64 UR6, c[0x0][0x3e0] ;  /* 0x0000f80000067ab9 */ /* 0x000fe20000000a00 */
[C---:B------:R-:W-:Y:S01]  /*c370*/  ISETP.GE.AND P5, PT, R18.reuse, UR8, PT ;  /* 0x0000000812007c0c */ /* 0x040fe2000bfa6270 */
[----:B------:R-:W-:Y:S01]  /*c380*/  VIADD R7, R18, 0x30 ;  /* 0x0000003012077836 */ /* 0x000fe20000000000 */
[----:B------:R-:W-:-:S02]  /*c390*/  ISETP.GE.AND P2, PT, R4, UR8, PT ;  /* 0x0000000804007c0c */ /* 0x000fc4000bf46270 */
[----:B------:R-:W-:Y:S02]  /*c3a0*/  CS2R R42, SRZ ;  /* 0x00000000002a7805 */ /* 0x000fe4000001ff00 */
[----:B------:R-:W-:Y:S02]  /*c3b0*/  LEA R4, P3, R74, UR4, 0x1 ;  /* 0x000000044a047c11 */ /* 0x000fe4000f8608ff */
[----:B------:R-:W-:Y:S02]  /*c3c0*/  CS2R R40, SRZ ;  /* 0x0000000000287805 */ /* 0x000fe4000001ff00 */
[----:B------:R-:W-:Y:S01]  /*c3d0*/  ISETP.GE.AND P4, PT, R6, UR8, PT ;  /* 0x0000000806007c0c */ /* 0x000fe2000bf86270 */
[----:B------:R-:W-:Y:S01]  /*c3e0*/  VIADD R8, R18, 0x40 ;  /* 0x0000004012087836 */ /* 0x000fe20000000000 */
[----:B------:R-:W-:Y:S01]  /*c3f0*/  LEA R6, P6, R73, UR6, 0x1 ;  /* 0x0000000649067c11 */ /* 0x000fe2000f8c08ff */
[----:B------:R-:W-:Y:S01]  /*c400*/  ULDC.64 UR10, c[0x0][0x208] ;  /* 0x00008200000a7ab9 */ /* 0x000fe20000000a00 */
[----:B------:R-:W-:-:S02]  /*c410*/  LEA.HI.X R5, R74, UR5, R5, 0x1, P3 ;  /* 0x000000054a057c11 */ /* 0x000fc400098f0c05 */
[----:B------:R-:W-:Y:S02]  /*c420*/  ISETP.GE.AND P3, PT, R7, UR8, PT ;  /* 0x0000000807007c0c */ /* 0x000fe4000bf66270 */
[----:B------:R-:W-:Y:S01]  /*c430*/  LEA.HI.X R7, R73, UR7, R0, 0x1, P6 ;  /* 0x0000000749077c11 */ /* 0x000fe2000b0f0c00 */
[----:B------:R-:W-:Y:S01]  /*c440*/  VIADD R0, R18, 0x50 ;  /* 0x0000005012007836 */ /* 0x000fe20000000000 */
        /* <DEDUP_REMOVED lines=24> */
.L_x_4304:
[----:B------:R-:W-:Y:S05]  /*c5d0*/  BSYNC B1 ;  /* 0x0000000000017941 */ /* 0x000fea0003800000 */
.L_x_4303:
[----:B------:R-:W-:Y:S01]  /*c5e0*/  IMAD.IADD R0, R210, 0x1, R13 ;  /* 0x00000001d2007824 */ /* 0x000fe200078e020d */
[----:B------:R-:W-:Y:S01]  /*c5f0*/  LOP3.LUT P2, RZ, R217, 0x4, RZ, 0xc0, !PT ;  /* 0x00000004d9ff7812 */ /* 0x000fe2000784c0ff */
[----:B-----5:R-:W-:Y:S01]  /*c600*/  IMAD.MOV.U32 R12, RZ, RZ, R45 ;  /* 0x000000ffff0c7224 */ /* 0x020fe200078e002d */
[----:B------:R-:W-:Y:S01]  /*c610*/  ULDC.64 UR4, c[0x0][0x3c8] ;  /* 0x0000f20000047ab9 */ /* 0x000fe20000000a00 */
[----:B------:R-:W-:Y:S01]  /*c620*/  IMAD R61, R0, 0x2, R17 ;  /* 0x00000002003d7824 */ /* 0x000fe200078e0211 */
[----:B------:R-:W-:Y:S01]  /*c630*/  ULDC.64 UR6, c[0x0][0x3e0] ;  /* 0x0000f80000067ab9 */ /* 0x000fe20000000a00 */
[----:B------:R-:W-:Y:S02]  /*c640*/  IMAD.MOV.U32 R0, RZ, RZ, R44 ;  /* 0x000000ffff007224 */ /* 0x000fe400078e002c */
[----:B------:R-:W-:Y:S02]  /*c650*/  VIADD R14, R61, 0x12400 ;  /* 0x000124003d0e7836 */ /* 0x000fe40000000000 */
[----:B-12---:R-:W-:Y:S01]  /*c660*/  IMAD.MOV.U32 R7, RZ, RZ, R77 ;  /* 0x000000ffff077224 */ /* 0x006fe200078e004d */
[----:B------:R-:W-:Y:S01]  /*c670*/  PRMT R76, R0, 0x7610, R76 ;  /* 0x00007610004c7816 */ /* 0x000fe2000000004c */
[----:B------:R-:W-:Y:S01]  /*c680*/  IMAD.MOV.U32 R0, RZ, RZ, R51 ;  /* 0x000000ffff007224 */ /* 0x000fe200078e0033 */
[----:B------:R-:W-:Y:S01]  /*c690*/  PRMT R77, R12, 0x7610, R77 ;  /* 0x000076100c4d7816 */ /* 0x000fe2000000004d */
[----:B------:R-:W-:-:S02]  /*c6a0*/  IMAD.MOV.U32 R4, RZ, RZ, R60 ;  /* 0x000000ffff047224 */ /* 0x000fc400078e003c */
[----:B------:R-:W-:Y:S01]  /*c6b0*/  VIADD R60, R61, 0x12440 ;  /* 0x000124403d3c7836 */ /* 0x000fe20000000000 */
[----:B------:R-:W-:Y:S01]  /*c6c0*/  PRMT R83, R0, 0x7610, R83 ;  /* 0x0000761000537816 */ /* 0x000fe20000000053 */
[----:B------:R-:W-:Y:S02]  /*c6d0*/  IMAD.MOV.U32 R12, RZ, RZ, R54 ;  /* 0x000000ffff0c7224 */ /* 0x000fe400078e0036 */
[----:B------:R-:W-:Y:S01]  /*c6e0*/  @P2 VIADD R60, R14, 0xffffffc0 ;  /* 0xffffffc00e3c2836 */ /* 0x000fe20000000000 */
[----:B0-----:R-:W-:Y:S01]  /*c6f0*/  ISETP.NE.AND P2, PT, R80, 0x1, PT ;  /* 0x000000015000780c */ /* 0x001fe20003f45270 */
        /* <DEDUP_REMOVED lines=15> */
[----:B------:R-:W-:-:S02]  /*c7f0*/  IMAD.MOV.U32 R13, RZ, RZ, R65 ;  /* 0x000000ffff0d7224 */ /* 0x000fc400078e0041 */
[----:B------:R-:W-:Y:S01]  /*c800*/  IMAD.MOV.U32 R72, RZ, RZ, R52 ;  /* 0x000000ffff487224 */ /* 0x000fe200078e0034 */
[----:B------:R-:W-:Y:S01]  /*c810*/  PRMT R108, R12, 0x7610, R108 ;  /* 0x000076100c6c7816 */ /* 0x000fe2000000006c */
[----:B------:R-:W1:Y:S01]  /*c820*/  @P2 LDC R0, c[0x0][0x42c] ;  /* 0x00010b00ff002b82 */ /* 0x000e620000000800 */
        /* <DEDUP_REMOVED lines=12> */
[----:B------:R-:W-:-:S02]  /*c8f0*/  IMAD R13, R224, 0x40, R13 ;  /* 0x00000040e00d7824 */ /* 0x000fc400078e020d */
[----:B------:R-:W-:Y:S01]  /*c900*/  IMAD.MOV.U32 R12, RZ, RZ, R62 ;  /* 0x000000ffff0c7224 */ /* 0x000fe200078e003e */
[----:B------:R-:W-:Y:S01]  /*c910*/  PRMT R79, R14, 0x7610, R79 ;  /* 0x000076100e4f7816 */ /* 0x000fe2000000004f */
[----:B------:R-:W-:Y:S02]  /*c920*/  IMAD.MOV.U32 R72, RZ, RZ, R67 ;  /* 0x000000ffff487224 */ /* 0x000fe400078e0043 */
[----:B------:R-:W-:Y:S01]  /*c930*/  IMAD.MOV.U32 R14, RZ, RZ, R49 ;  /* 0x000000ffff0e7224 */ /* 0x000fe200078e0031 */
[----:B------:R-:W-:Y:S01]  /*c940*/  PRMT R103, R12, 0x7610, R103 ;  /* 0x000076100c677816 */ /* 0x000fe20000000067 */
[----:B------:R-:W-:Y:S01]  /*c950*/  IMAD.MOV.U32 R12, RZ, RZ, R63 ;  /* 0x000000ffff0c7224 */ /* 0x000fe200078e003f */
[----:B------:R-:W-:Y:S01]  /*c960*/  PRMT R72, R72, 0x5410, R72 ;  /* 0x0000541048487816 */ /* 0x000fe20000000048 */
[----:B-1----:R-:W-:Y:S01]  /*c970*/  @P2 IMAD.HI.U32 R0, R13, R0, RZ ;  /* 0x000000000d002227 */ /* 0x002fe200078e00ff */
[----:B------:R-:W-:Y:S02]  /*c980*/  PRMT R85, R14, 0x7610, R85 ;  /* 0x000076100e557816 */ /* 0x000fe40000000055 */
[----:B------:R-:W-:Y:S01]  /*c990*/  PRMT R105, R12, 0x7610, R105 ;  /* 0x000076100c697816 */ /* 0x000fe20000000069 */
[----:B------:R-:W-:Y:S01]  /*c9a0*/  IMAD.MOV.U32 R12, RZ, RZ, R9 ;  /* 0x000000ffff0c7224 */ /* 0x000fe200078e0009 */
[----:B0-----:R-:W-:Y:S01]  /*c9b0*/  @P2 SHF.R.U32.HI R13, RZ, R15, R0 ;  /* 0x0000000fff0d2219 */ /* 0x001fe20000011600 */
[----:B------:R-:W-:-:S02]  /*c9c0*/  IMAD.MOV.U32 R0, RZ, RZ, R8 ;  /* 0x000000ffff007224 */ /* 0x000fc400078e0008 */
[----:B------:R-:W-:Y:S01]  /*c9d0*/  IMAD.MOV.U32 R5, RZ, RZ, R75 ;  /* 0x000000ffff057224 */ /* 0x000fe200078e004b */
[----:B------:R-:W-:Y:S01]  /*c9e0*/  SHF.R.S32.HI R15, RZ, 0x1f, R13 ;  /* 0x0000001fff0f7819 */ /* 0x000fe2000001140d */
[----:B------:R-:W-:Y:S01]  /*c9f0*/  IMAD.MOV.U32 R6, RZ, RZ, R144 ;  /* 0x000000ffff067224 */ /* 0x000fe200078e0090 */
[----:B------:R-:W-:Y:S01]  /*ca00*/  PRMT R72, R0, 0x7610, R72 ;  /* 0x0000761000487816 */ /* 0x000fe20000000048 */
[----:B------:R-:W-:Y:S01]  /*ca10*/  IMAD.MOV.U32 R14, RZ, RZ, R56 ;  /* 0x000000ffff0e7224 */ /* 0x000fe200078e0038 */
[----:B------:R-:W-:Y:S01]  /*ca20*/  PRMT R69, R12, 0x7610, R69 ;  /* 0x000076100c457816 */ /* 0x000fe20000000045 */
[C---:B------:R-:W-:Y:S02]  /*ca30*/  IMAD R0, R15.reuse, R10, RZ ;  /* 0x0000000a0f007224 */ /* 0x040fe400078e02ff */
[----:B------:R-:W-:Y:S01]  /*ca40*/  IMAD R12, R15, R2, RZ ;  /* 0x000000020f0c7224 */ /* 0x000fe200078e02ff */
[----:B------:R-:W-:Y:S01]  /*ca50*/  PRMT R100, R14, 0x7610, R100 ;  /* 0x000076100e647816 */ /* 0x000fe20000000064 */
[----:B------:R-:W-:-:S04]  /*ca60*/  IMAD.WIDE.U32 R4, R13, R10, R4 ;  /* 0x0000000a0d047225 */ /* 0x000fc800078e0004 */
[----:B------:R-:W-:-:S04]  /*ca70*/  IMAD.WIDE.U32 R6, R13, R2, R6 ;  /* 0x000000020d067225 */ /* 0x000fc800078e0006 */
[C---:B------:R-:W-:Y:S01]  /*ca80*/  IMAD R11, R13.reuse, R11, R0 ;  /* 0x0000000b0d0b7224 */ /* 0x040fe200078e0200 */
[----:B------:R-:W-:Y:S01]  /*ca90*/  LEA R0, P3, R6, UR6, 0x1 ;  /* 0x0000000606007c11 */ /* 0x000fe2000f8608ff */
[----:B------:R-:W-:Y:S01]  /*caa0*/  IMAD R13, R13, R3, R12 ;  /* 0x000000030d0d7224 */ /* 0x000fe200078e020c */
[----:B------:R-:W-:Y:S01]  /*cab0*/  LEA R3, P2, R4, UR4, 0x1 ;  /* 0x0000000404037c11 */ /* 0x000fe2000f8408ff */
[----:B------:R-:W-:Y:S01]  /*cac0*/  IMAD.MOV.U32 R14, RZ, RZ, R66 ;  /* 0x000000ffff0e7224 */ /* 0x000fe200078e0042 */
[----:B------:R-:W-:Y:S01]  /*cad0*/  UMOV UR4, 0xffffffff ;  /* 0xffffffff00047882 */ /* 0x000fe20000000000 */
[----:B------:R-:W-:Y:S02]  /*cae0*/  IMAD.MOV.U32 R2, RZ, RZ, R28 ;  /* 0x000000ffff027224 */ /* 0x000fe400078e001c */
[----:B------:R-:W-:Y:S01]  /*caf0*/  IMAD.IADD R11, R5, 0x1, R11 ;  /* 0x00000001050b7824 */ /* 0x000fe200078e020b */
[----:B------:R-:W-:Y:S01]  /*cb00*/  PRMT R111, R14, 0x7610, R111 ;  /* 0x000076100e6f7816 */ /* 0x000fe2000000006f */
[----:B------:R-:W-:Y:S01]  /*cb10*/  IMAD.IADD R5, R7, 0x1, R13 ;  /* 0x0000000107057824 */ /* 0x000fe200078e020d */
[----:B------:R-:W-:Y:S01]  /*cb20*/  PRMT R10, R2, 0x7610, R10 ;  /* 0x00007610020a7816 */ /* 0x000fe2000000000a */
[----:B------:R-:W-:Y:S01]  /*cb30*/  IMAD.MOV.U32 R14, RZ, RZ, R24 ;  /* 0x000000ffff0e7224 */ /* 0x000fe200078e0018 */
[----:B------:R-:W-:Y:S01]  /*cb40*/  LEA.HI.X R4, R4, UR5, R11, 0x1, P2 ;  /* 0x0000000504047c11 */ /* 0x000fe200090f0c0b */
[----:B------:R-:W-:Y:S01]  /*cb50*/  IMAD.MOV.U32 R12, RZ, RZ, R29 ;  /* 0x000000ffff0c7224 */ /* 0x000fe200078e001d */
[----:B------:R-:W-:Y:S01]  /*cb60*/  LEA.HI.X R2, R6, UR7, R5, 0x1, P3 ;  /* 0x0000000706027c11 */ /* 0x000fe200098f0c05 */
[----:B------:R-:W-:Y:S01]  /*cb70*/  IMAD.MOV.U32 R74, RZ, RZ, R25 ;  /* 0x000000ffff4a7224 */ /* 0x000fe200078e0019 */
[----:B------:R-:W-:-:S02]  /*cb80*/  PRMT R73, R14, 0x7610, R73 ;  /* 0x000076100e497816 */ /* 0x000fc40000000049 */
[----:B------:R-:W-:Y:S02]  /*cb90*/  PRMT R75, R12, 0x7610, R75 ;  /* 0x000076100c4b7816 */ /* 0x000fe4000000004b */
[----:B------:R-:W-:Y:S01]  /*cba0*/  LEA.HI R5, R220, R220, RZ, 0x1 ;  /* 0x000000dcdc057211 */ /* 0x000fe200078f08ff */
[----:B------:R-:W-:Y:S06]  /*cbb0*/  BRA.DIV UR4, `(.L_x_4305) ;  /* 0x000001c204307947 */ /* 0x000fec000b800000 */
.L_x_4593:
[----:B------:R-:W-:-:S03]  /*cbc0*/  UMOV UR4, 0xffffffff ;  /* 0xffffffff00047882 */ /* 0x000fc60000000000 */
[----:B------:R-:W-:Y:S05]  /*cbd0*/  BRA.DIV UR4, `(.L_x_4306) ;  /* 0x000001c204507947 */ /* 0x000fea000b800000 */
.L_x_4596:
[----:B------:R-:W-:-:S03]  /*cbe0*/  UMOV UR4, 0xffffffff ;  /* 0xffffffff00047882 */ /* 0x000fc60000000000 */
[----:B------:R-:W-:Y:S05]  /*cbf0*/  BRA.DIV UR4, `(.L_x_4307) ;  /* 0x000001c204707947 */ /* 0x000fea000b800000 */
.L_x_4599:
[----:B------:R-:W-:-:S03]  /*cc00*/  UMOV UR4, 0xffffffff ;  /* 0xffffffff00047882 */ /* 0x000fc60000000000 */
[----:B------:R-:W-:Y:S05]  /*cc10*/  BRA.DIV UR4, `(.L_x_4308) ;  /* 0x000001c204907947 */ /* 0x000fea000b800000 */
.L_x_4602:
[----:B------:R-:W-:-:S03]  /*cc20*/  UMOV UR4, 0xffffffff ;  /* 0xffffffff00047882 */ /* 0x000fc60000000000 */
[----:B------:R-:W-:Y:S05]  /*cc30*/  BRA.DIV UR4, `(.L_x_4309) ;  /* 0x000001c204b07947 */ /* 0x000fea000b800000 */
.L_x_4605:
[----:B------:R-:W-:Y:S01]  /*cc40*/  UMOV UR4, 0xffffffff ;  /* 0xffffffff00047882 */ /* 0x000fe20000000000 */
[----:B------:R-:W-:Y:S02]  /*cc50*/  LOP3.LUT R5, R5, 0xfffffffe, RZ, 0xc0, !PT ;  /* 0xfffffffe05057812 */ /* 0x000fe400078ec0ff */
[----:B------:R-:W-:Y:S05]  /*cc60*/  BRA.DIV UR4, `(.L_x_4310) ;  /* 0x000001c204cc7947 */ /* 0x000fea000b800000 */
.L_x_4608:
[----:B------:R-:W-:Y:S01]  /*cc70*/  UMOV UR4, 0xffffffff ;  /* 0xffffffff00047882 */ /* 0x000fe20000000000 */
[----:B------:R-:W-:Y:S02]  /*cc80*/  IMAD.IADD R4, R220, 0x1, -R5 ;  /* 0x00000001dc047824 */ /* 0x000fe400078e0a05 */
[----:B------:R-:W-:Y:S05]  /*cc90*/  BRA.DIV UR4, `(.L_x_4311) ;  /* 0x000001c204e87947 */ /* 0x000fea000b800000 */
.L_x_4611:
[----:B------:R-:W-:Y:S01]  /*cca0*/  UMOV UR4, 0xffffffff ;  /* 0xffffffff00047882 */ /* 0x000fe20000000000 */
[----:B------:R-:W-:Y:S02]  /*ccb0*/  SHF.L.U32 R4, R4, 0x1f, RZ ;  /* 0x0000001f04047819 */ /* 0x000fe400000006ff */
[----:B------:R-:W-:Y:S05]  /*ccc0*/  BRA.DIV UR4, `(.L_x_4312) ;  /* 0x000001c604047947 */ /* 0x000fea000b800000 */
.L_x_4614:
[----:B------:R-:W0:Y:S01]  /*ccd0*/  SYNCS.PHASECHK.TRANS64.TRYWAIT P2, [R17+URZ+0x30800], R4 ;  /* 0x03080004110075a7 */ /* 0x000e22000804017f */
        /* <DEDUP_REMOVED lines=33> */
[----:B0-----:R-:W-:Y:S06]  /*cef0*/  @!P2 BRA `(.L_x_4314) ;  /* 0x000001c000a0a947 */ /* 0x001fec0003800000 */
.L_x_4615:
[----:B------:R-:W-:Y:S05]  /*cf00*/  BSYNC B1 ;  /* 0x0000000000017941 */ /* 0x000fea0003800000 */
.L_x_4313:
[----:B------:R-:W-:Y:S01]  /*cf10*/  BSSY B1, `(.L_x_4315) ;  /* 0x0000134000017945 */ /* 0x000fe20003800000 */
[----:B------:R-:W-:Y:S02]  /*cf20*/  PRMT R95, R5, 0x7610, R95 ;  /* 0x00007610055f7816 */ /* 0x000fe4000000005f */
[----:B------:R-:W-:Y:S01]  /*cf30*/  PRMT R96, R6, 0x7610, R96 ;  /* 0x0000761006607816 */ /* 0x000fe20000000060 */
[----:B------:R-:W-:Y:S06]  /*cf40*/  @P0 BRA `(.L_x_4316) ;  /* 0x0000001000c00947 */ /* 0x000fec0003800000 */
[----:B------:R-:W1:Y:S01]  /*cf50*/  LDC R5, c[0x0][0x3d4] ;  /* 0x0000f500ff057b82 */ /* 0x000e620000000800 */
[C---:B0-----:R-:W-:Y:S01]  /*cf60*/  VIADD R4, R18.reuse, 0x10 ;  /* 0x0000001012047836 */ /* 0x041fe20000000000 */
[----:B------:R-:W-:Y:S01]  /*cf70*/  BSSY B2, `(.L_x_4317) ;  /* 0x000003a000027945 */ /* 0x000fe20003800000 */
[C---:B------:R-:W-:Y:S02]  /*cf80*/  VIADD R6, R18.reuse, 0x20 ;  /* 0x0000002012067836 */ /* 0x040fe40000000000 */
[C---:B------:R-:W-:Y:S01]  /*cf90*/  VIADD R106, R18.reuse, 0x30 ;  /* 0x00000030126a7836 */ /* 0x040fe20000000000 */
[-C--:B-1----:R-:W-:Y:S02]  /*cfa0*/  ISETP.GE.AND P0, PT, R18, R5.reuse, PT ;  /* 0x000000051200720c */ /* 0x082fe40003f06270 */
        /* <DEDUP_REMOVED lines=9> */
[----:B------:R-:W-:Y:S02]  /*d040*/  SHF.R.U32.HI R110, RZ, 0x10, R67 ;  /* 0x00000010ff6e7819 */ /* 0x000fe40000011643 */
[----:B------:R-:W-:Y:S02]  /*d050*/  SHF.R.U32.HI R107, RZ, 0x10, R71 ;  /* 0x00000010ff6b7819 */ /* 0x000fe40000011647 */
[----:B------:R-:W-:Y:S02]  /*d060*/  SHF.R.U64 R109, R66, 0x10, R67 ;  /* 0x00000010426d7819 */ /* 0x000fe40000001243 */
[----:B------:R-:W-:Y:S02]  /*d070*/  PRMT R110, R72, 0x5432, R110 ;  /* 0x00005432486e7816 */ /* 0x000fe4000000006e */
[----:B------:R-:W-:Y:S02]  /*d080*/  PRMT R107, R108, 0x5410, R107 ;  /* 0x000054106c6b7816 */ /* 0x000fe4000000006b */
[----:B------:R-:W-:Y:S01]  /*d090*/  PRMT R109, R111, 0x5410, R109 ;  /* 0x000054106f6d7816 */ /* 0x000fe2000000006d */
[----:B------:R-:W-:Y:S01]  /*d0a0*/  IMAD.U32 R111, R110, 0x10000, RZ ;  /* 0x000100006e6f7824 */ /* 0x000fe200078e00ff */
[----:B------:R-:W-:Y:S01]  /*d0b0*/  SHF.R.U64 R106, R70, 0x10, R71 ;  /* 0x00000010466a7819 */ /* 0x000fe20000001247 */
[----:B------:R-:W-:Y:S01]  /*d0c0*/  IMAD.U32 R108, R107, 0x10000, RZ ;  /* 0x000100006b6c7824 */ /* 0x000fe200078e00ff */
[----:B------:R-:W-:-:S02]  /*d0d0*/  LOP3.LUT R110, R110, 0xffff0000, RZ, 0xc0, !PT ;  /* 0xffff00006e6e7812 */ /* 0x000fc400078ec0ff */
[----:B------:R-:W-:Y:S02]  /*d0e0*/  LOP3.LUT R107, R107, 0xffff0000, RZ, 0xc0, !PT ;  /* 0xffff00006b6b7812 */ /* 0x000fe400078ec0ff */
[----:B------:R-:W-:Y:S02]  /*d0f0*/  PRMT R106, R69, 0x5432, R106 ;  /* 0x00005432456a7816 */ /* 0x000fe4000000006a */
[C---:B0-----:R-:W-:Y:S01]  /*d100*/  LOP3.LUT R67, R6.reuse, 0xffff0000, RZ, 0xc0, !PT ;  /* 0xffff000006437812 */ /* 0x041fe200078ec0ff */
[----:B------:R-:W-:Y:S01]  /*d110*/  IMAD.U32 R66, R6, 0x10000, RZ ;  /* 0x0001000006427824 */ /* 0x000fe200078e00ff */
[C---:B------:R-:W-:Y:S01]  /*d120*/  LOP3.LUT R71, R7.reuse, 0xffff0000, RZ, 0xc0, !PT ;  /* 0xffff000007477812 */ /* 0x040fe200078ec0ff */
[----:B------:R-:W-:Y:S02]  /*d130*/  IMAD.U32 R70, R7, 0x10000, RZ ;  /* 0x0001000007467824 */ /* 0x000fe400078e00ff */
[C---:B------:R-:W-:Y:S01]  /*d140*/  FMUL.FTZ R113, R67.reuse, R111 ;  /* 0x0000006f43717220 */ /* 0x040fe20000410000 */
[----:B------:R-:W-:Y:S01]  /*d150*/  FMUL.FTZ R112, R67, R108 ;  /* 0x0000006c43707220 */ /* 0x000fe20000410000 */
[----:B------:R-:W-:Y:S01]  /*d160*/  FMUL.FTZ R67, R71, R110 ;  /* 0x0000006e47437220 */ /* 0x000fe20000410000 */
[----:B------:R-:W-:-:S02]  /*d170*/  IMAD.U32 R6, R4, 0x10000, RZ ;  /* 0x0001000004067824 */ /* 0x000fc400078e00ff */
[C---:B------:R-:W-:Y:S01]  /*d180*/  FFMA.FTZ R113, R66.reuse, R108, -R113 ;  /* 0x0000006c42717223 */ /* 0x040fe20000010871 */
[----:B------:R-:W-:Y:S01]  /*d190*/  FFMA.FTZ R112, R66, R111, R112 ;  /* 0x0000006f42707223 */ /* 0x000fe20000010070 */
[-C--:B------:R-:W-:Y:S01]  /*d1a0*/  FFMA.FTZ R111, R70, R107.reuse, -R67 ;  /* 0x0000006b466f7223 */ /* 0x080fe20000010843 */
[C---:B------:R-:W-:Y:S01]  /*d1b0*/  IMAD.U32 R7, R5.reuse, 0x10000, RZ ;  /* 0x0001000005077824 */ /* 0x040fe200078e00ff */
[----:B------:R-:W-:Y:S01]  /*d1c0*/  LOP3.LUT R4, R4, 0xffff0000, RZ, 0xc0, !PT ;  /* 0xffff000004047812 */ /* 0x000fe200078ec0ff */
[C---:B------:R-:W-:Y:S01]  /*d1d0*/  IMAD.U32 R67, R106.reuse, 0x10000, RZ ;  /* 0x000100006a437824 */ /* 0x040fe200078e00ff */
[----:B------:R-:W-:Y:S01]  /*d1e0*/  LOP3.LUT R5, R5, 0xffff0000, RZ, 0xc0, !PT ;  /* 0xffff000005057812 */ /* 0x000fe200078ec0ff */
[----:B------:R-:W-:Y:S01]  /*d1f0*/  FMUL.FTZ R115, R71, R107 ;  /* 0x0000006b47737220 */ /* 0x000fe20000410000 */
[C---:B------:R-:W-:Y:S01]  /*d200*/  LOP3.LUT R66, R109.reuse, 0xffff0000, RZ, 0xc0, !PT ;  /* 0xffff00006d427812 */ /* 0x040fe200078ec0ff */
[----:B------:R-:W-:Y:S01]  /*d210*/  IMAD.U32 R71, R109, 0x10000, RZ ;  /* 0x000100006d477824 */ /* 0x000fe200078e00ff */
[----:B------:R-:W-:Y:S01]  /*d220*/  LOP3.LUT R106, R106, 0xffff0000, RZ, 0xc0, !PT ;  /* 0xffff00006a6a7812 */ /* 0x000fe200078ec0ff */
[----:B------:R-:W-:Y:S01]  /*d230*/  FFMA.FTZ R110, R70, R110, R115 ;  /* 0x0000006e466e7223 */ /* 0x000fe20000010073 */
[C---:B------:R-:W-:Y:S01]  /*d240*/  FMUL.FTZ R70, R4.reuse, R67 ;  /* 0x0000004304467220 */ /* 0x040fe20000410000 */
        /* <DEDUP_REMOVED lines=10> */
[----:B------:R-:W-:-:S05]  /*d2f0*/  F2FP.BF16.F32.PACK_AB R5, R66, R5 ;  /* 0x000000054205723e */ /* 0x000fca00000010ff */
[----:B------:R0:W-:Y:S02]  /*d300*/  STS.128 [R61+0x12400], R4 ;  /* 0x012400043d007388 */ /* 0x0001e40000000c00 */
.L_x_4318:
[----:B------:R-:W-:Y:S05]  /*d310*/  BSYNC B2 ;  /* 0x0000000000027941 */ /* 0x000fea0003800000 */
.L_x_4317:
[----:B------:R-:W-:Y:S04]  /*d320*/  BSSY B2, `(.L_x_4319) ;  /* 0x0000030000027945 */ /* 0x000fe80003800000 */
[----:B------:R-:W-:Y:S05]  /*d330*/  @P2 BRA `(.L_x_4320) ;  /* 0x0000000000b82947 */ /* 0x000fea0003800000 */
[----:B0-----:R-:W0:Y:S01]  /*d340*/  LDS.128 R4, [R60] ;  /* 0x000000003c047984 */ /* 0x001e220000000c00 */
        /* <DEDUP_REMOVED lines=44> */
[----:B------:R1:W-:Y:S02]  /*d610*/  STS.128 [R60], R4 ;  /* 0x000000043c007388 */ /* 0x0003e40000000c00 */
.L_x_4320:
[----:B------:R-:W-:Y:S05]  /*d620*/  BSYNC B2 ;  /* 0x0000000000027941 */ /* 0x000fea0003800000 */
.L_x_4319:
        /* <DEDUP_REMOVED lines=48> */
.L_x_4322:
[----:B------:R-:W-:Y:S05]  /*d930*/  BSYNC B2 ;  /* 0x0000000000027941 */ /* 0x000fea0003800000 */
.L_x_4321:
[----:B------:R-:W-:Y:S04]  /*d940*/  BSSY B2, `(.L_x_4323) ;  /* 0x0000030000027945 */ /* 0x000fe80003800000 */
        /* <DEDUP_REMOVED lines=47> */
.L_x_4324:
[----:B------:R-:W-:Y:S05]  /*dc40*/  BSYNC B2 ;  /* 0x0000000000027941 */ /* 0x000fea0003800000 */
.L_x_4323:
[----:B------:R-:W-:Y:S04]  /*dc50*/  BSSY B2, `(.L_x_4325) ;  /* 0x0000030000027945 */ /* 0x000fe80003800000 */
[----:B------:R-:W-:Y:S05]  /*dc60*/  @P5 BRA `(.L_x_4326) ;  /* 0x0000000000b85947 */ /* 0x000fea0003800000 */
[----:B0123--:R-:W0:Y:S01]  /*dc70*/  LDS.128 R4, [R61+0x1a400] ;  /* 0x01a400003d047984 */ /* 0x00fe220000000c00 */
        /* <DEDUP_REMOVED lines=45> */
.L_x_4326:
[----:B------:R-:W-:Y:S05]  /*df50*/  BSYNC B2 ;  /* 0x0000000000027941 */ /* 0x000fea0003800000 */
.L_x_4325:
[----:B------:R-:W-:Y:S05]  /*df60*/  @P6 BRA `(.L_x_4316) ;  /* 0x0000000000b86947 */ /* 0x000fea0003800000 */
[----:B01234-:R-:W0:Y:S01]  /*df70*/  LDS.128 R4, [R60+0x8000] ;  /* 0x008000003c047984 */ /* 0x01fe220000000c00 */
        /* <DEDUP_REMOVED lines=45> */
.L_x_4316:
[----:B------:R-:W-:Y:S05]  /*e250*/  BSYNC B1 ;  /* 0x0000000000017941 */ /* 0x000fea0003800000 */
.L_x_4315:
[----:B------:R-:W-:Y:S05]  /*e260*/  @P1 BRA `(.L_x_4327) ;  /* 0x00000048009c1947 */ /* 0x000fea0003800000 */
[----:B01234-:R-:W0:Y:S01]  /*e270*/  LDC R5, c[0x0][0x3d4] ;  /* 0x0000f500ff057b82 */ /* 0x01fe220000000800 */
        /* <DEDUP_REMOVED lines=59> */
.L_x_4329:
[----:B------:R-:W-:Y:S05]  /*e630*/  BSYNC B1 ;  /* 0x0000000000017941 */ /* 0x000fea0003800000 */
.L_x_4328:
        /* <DEDUP_REMOVED lines=48> */
.L_x_4331:
[----:B------:R-:W-:Y:S05]  /*e940*/  BSYNC B1 ;  /* 0x0000000000017941 */ /* 0x000fea0003800000 */
.L_x_4330:
[----:B------:R-:W-:Y:S04]  /*e950*/  BSSY B1, `(.L_x_4332) ;  /* 0x0000030000017945 */ /* 0x000fe80003800000 */
[----:B------:R-:W-:Y:S05]  /*e960*/  @P2 BRA `(.L_x_4333) ;  /* 0x0000000000b82947 */ /* 0x000fea0003800000 */
[----:B01----:R-:W0:Y:S01]  /*e970*/  LDS.128 R4, [R61+0x18400] ;  /* 0x018400003d047984 */ /* 0x003e220000000c00 */
[----:B------:R-:W-:Y:S02]  /*e980*/  SHF.R.U64 R37, R32, 0x10, R33 ;  /* 0x0000001020257819 */ /* 0x000fe40000001221 */
[----:B------:R-:W-:Y:S02]  /*e990*/  SHF.R.U32.HI R32, RZ, 0x10, R35 ;  /* 0x00000010ff207819 */ /* 0x000fe40000011623 */
[----:B------:R-:W-:Y:S02]  /*e9a0*/  SHF.R.U32.HI R36, RZ, 0x10, R33 ;  /* 0x00000010ff247819 */ /* 0x000fe40000011621 */
[----:B------:R-:W-:Y:S02]  /*e9b0*/  SHF.R.U64 R33, R34, 0x10, R35 ;  /* 0x0000001022217819 */ /* 0x000fe40000001223 */
[----:B------:R-:W-:Y:S02]  /*e9c0*/  PRMT R81, R81, 0x5410, R32 ;  /* 0x0000541051517816 */ /* 0x000fe40000000020 */
[----:B------:R-:W-:-:S02]  /*e9d0*/  PRMT R35, R15, 0x5410, R36 ;  /* 0x000054100f237816 */ /* 0x000fc40000000024 */
[----:B------:R-:W-:Y:S01]  /*e9e0*/  PRMT R34, R14, 0x5410, R37 ;  /* 0x000054100e227816 */ /* 0x000fe20000000025 */
[----:B------:R-:W-:Y:S01]  /*e9f0*/  IMAD.U32 R37, R81, 0x10000, RZ ;  /* 0x0001000051257824 */ /* 0x000fe200078e00ff */
[----:B------:R-:W-:Y:S01]  /*ea00*/  PRMT R80, R80, 0x5410, R33 ;  /* 0x0000541050507816 */ /* 0x000fe20000000021 */
[----:B------:R-:W-:Y:S01]  /*ea10*/  IMAD.U32 R36, R35, 0x10000, RZ ;  /* 0x0001000023247824 */ /* 0x000fe200078e00ff */
        /* <DEDUP_REMOVED lines=10> */
[C---:B------:R-:W-:Y:S01]  /*eac0*/  FFMA.FTZ R39, R14.reuse, R36, -R39 ;  /* 0x000000240e277223 */ /* 0x040fe20000010827 */
        /* <DEDUP_REMOVED lines=24> */
.L_x_4333:
[----:B------:R-:W-:Y:S05]  /*ec50*/  BSYNC B1 ;  /* 0x0000000000017941 */ /* 0x000fea0003800000 */
.L_x_4332:
        /* <DEDUP_REMOVED lines=21> */
[----:B------:R-:W-:Y:S02]  /*edb0*/  IMAD.U32 R6, R4, 0x10000, RZ ;  /* 0x0001000004067824 */ /* 0x000fe400078e00ff */
[-C--:B------:R-:W-:Y:S01]  /*edc0*/  FMUL.FTZ R34, R14, R30.reuse ;  /* 0x0000001e0e227220 */ /* 0x080fe20000410000 */
[C---:B------:R-:W-:Y:S02]  /*edd0*/  IMAD.U32 R7, R5.reuse, 0x10000, RZ ;  /* 0x0001000005077824 */ /* 0x040fe400078e00ff */
[C---:B------:R-:W-:Y:S01]  /*ede0*/  FFMA.FTZ R32, R10.reuse, R31, R12 ;  /* 0x0000001f0a207223 */ /* 0x040fe2000001000c */
[----:B------:R-:W-:Y:S01]  /*edf0*/  FFMA.FTZ R33, R10, R29, -R33 ;  /* 0x0000001d0a217223 */ /* 0x000fe20000010821 */
[----:B------:R-:W-:Y:S01]  /*ee00*/  IMAD.U32 R31, R28, 0x10000, RZ ;  /* 0x000100001c1f7824 */ /* 0x000fe200078e00ff */
[----:B------:R-:W-:Y:S01]  /*ee10*/  LOP3.LUT R4, R4, 0xffff0000, RZ, 0xc0, !PT ;  /* 0xffff000004047812 */ /* 0x000fe200078ec0ff */
        /* <DEDUP_REMOVED lines=20> */
.L_x_4335:
[----:B------:R-:W-:Y:S05]  /*ef60*/  BSYNC B1 ;  /* 0x0000000000017941 */ /* 0x000fea0003800000 */
.L_x_4334:
[----:B------:R-:W-:Y:S04]  /*ef70*/  BSSY B1, `(.L_x_4336) ;  /* 0x0000030000017945 */ /* 0x000fe80003800000 */
[----:B------:R-:W-:Y:S05]  /*ef80*/  @P4 BRA `(.L_x_4337) ;  /* 0x0000000000b84947 */ /* 0x000fea0003800000 */
[----:B0123--:R-:W0:Y:S01]  /*ef90*/  LDS.128 R4, [R61+0x1c400] ;  /* 0x01c400003d047984 */ /* 0x00fe220000000c00 */
        /* <DEDUP_REMOVED lines=13> */
[C---:B------:R-:W-:Y:S01]  /*f070*/  IMAD.U32 R12, R7.reuse, 0x10000, RZ ;  /* 0x00010000070c7824 */ /* 0x040fe200078e00ff */
[----:B------:R-:W-:Y:S01]  /*f080*/  LOP3.LUT R7, R7, 0xffff0000, RZ, 0xc0, !PT ;  /* 0xffff000007077812 */ /* 0x000fe200078ec0ff */
[----:B------:R-:W-:-:S02]  /*f090*/  IMAD.U32 R10, R6, 0x10000, RZ ;  /* 0x00010000060a7824 */ /* 0x000fc400078e00ff */
[CC--:B------:R-:W-:Y:S01]  /*f0a0*/  FMUL.FTZ R25, R11.reuse, R24.reuse ;  /* 0x000000180b197220 */ /* 0x0c0fe20000410000 */
[----:B------:R-:W-:Y:S01]  /*f0b0*/  FMUL.FTZ R11, R11, R13 ;  /* 0x0000000d0b0b7220 */ /* 0x000fe20000410000 */
[C---:B------:R-:W-:Y:S01]  /*f0c0*/  FMUL.FTZ R27, R7.reuse, R15 ;  /* 0x0000000f071b7220 */ /* 0x040fe20000410000 */
[----:B------:R-:W-:Y:S02]  /*f0d0*/  IMAD.U32 R3, R4, 0x10000, RZ ;  /* 0x0001000004037824 */ /* 0x000fe400078e00ff */
[C---:B------:R-:W-:Y:S01]  /*f0e0*/  FFMA.FTZ R25, R10.reuse, R13, -R25 ;  /* 0x0000000d0a197223 */ /* 0x040fe20000010819 */
[----:B------:R-:W-:Y:S01]  /*f0f0*/  FFMA.FTZ R24, R10, R24, R11 ;  /* 0x000000180a187223 */ /* 0x000fe2000001000b */
[-C--:B------:R-:W-:Y:S01]  /*f100*/  FMUL.FTZ R11, R7, R74.reuse ;  /* 0x0000004a070b7220 */ /* 0x080fe20000410000 */
[C---:B------:R-:W-:Y:S01]  /*f110*/  IMAD.U32 R6, R5.reuse, 0x10000, RZ ;  /* 0x0001000005067824 */ /* 0x040fe200078e00ff */
[----:B------:R-:W-:Y:S01]  /*f120*/  LOP3.LUT R4, R4, 0xffff0000, RZ, 0xc0, !PT ;  /* 0xffff000004047812 */ /* 0x000fe200078ec0ff */
[C---:B------:R-:W-:Y:S01]  /*f130*/  IMAD.U32 R10, R14.reuse, 0x10000, RZ ;  /* 0x000100000e0a7824 */ /* 0x040fe200078e00ff */
[----:B------:R-:W-:Y:S01]  /*f140*/  LOP3.LUT R5, R5, 0xffff0000, RZ, 0xc0, !PT ;  /* 0xffff000005057812 */ /* 0x000fe200078ec0ff */
[C---:B------:R-:W-:Y:S01]  /*f150*/  IMAD.U32 R7, R73.reuse, 0x10000, RZ ;  /* 0x0001000049077824 */ /* 0x040fe200078e00ff */
[----:B------:R-:W-:Y:S01]  /*f160*/  LOP3.LUT R14, R14, 0xffff0000, RZ, 0xc0, !PT ;  /* 0xffff00000e0e7812 */ /* 0x000fe200078ec0ff */
[C---:B------:R-:W-:Y:S01]  /*f170*/  FFMA.FTZ R27, R12.reuse, R74, -R27 ;  /* 0x0000004a0c1b7223 */ /* 0x040fe2000001081b */
        /* <DEDUP_REMOVED lines=15> */
.L_x_4337:
[----:B------:R-:W-:Y:S05]  /*f270*/  BSYNC B1 ;  /* 0x0000000000017941 */ /* 0x000fea0003800000 */
.L_x_4336:
[----:B------:R-:W-:Y:S05]  /*f280*/  @P5 BRA `(.L_x_4327) ;  /* 0x0000003800945947 */ /* 0x000fea0003800000 */
[----:B01234-:R-:W0:Y:S01]  /*f290*/  LDS.128 R4, [R60+0xa000] ;  /* 0x00a000003c047984 */ /* 0x01fe220000000c00 */
        /* <DEDUP_REMOVED lines=19> */
[-C--:B------:R-:W-:Y:S01]  /*f3d0*/  FMUL.FTZ R6, R6, R11.reuse ;  /* 0x0000000b06067220 */ /* 0x080fe20000410000 */
[C---:B------:R-:W-:Y:S01]  /*f3e0*/  IMAD.U32 R3, R5.reuse, 0x10000, RZ ;  /* 0x0001000005037824 */ /* 0x040fe200078e00ff */
[----:B------:R-:W-:Y:S01]  /*f3f0*/  LOP3.LUT R4, R5, 0xffff0000, RZ, 0xc0, !PT ;  /* 0xffff000005047812 */ /* 0x000fe200078ec0ff */
[C---:B------:R-:W-:Y:S01]  /*f400*/  FFMA.FTZ R15, R8.reuse, R11, -R15 ;  /* 0x0000000b080f7223 */ /* 0x040fe2000001080f */
[----:B------:R-:W-:Y:S01]  /*f410*/  FFMA.FTZ R8, R8, R13, R6 ;  /* 0x0000000d08087223 */ /* 0x000fe20000010006 */
[C---:B------:R-:W-:Y:S01]  /*f420*/  FMUL.FTZ R20, R7.reuse, R14 ;  /* 0x0000000e07147220 */ /* 0x040fe20000410000 */
[-C--:B------:R-:W-:Y:S01]  /*f430*/  FMUL.FTZ R6, R7, R10.reuse ;  /* 0x0000000a07067220 */ /* 0x080fe20000410000 */
[C---:B------:R-:W-:Y:S01]  /*f440*/  IMAD.U32 R7, R12.reuse, 0x10000, RZ ;  /* 0x000100000c077824 */ /* 0x040fe200078e00ff */
[----:B------:R-:W-:Y:S01]  /*f450*/  LOP3.LUT R12, R12, 0xffff0000, RZ, 0xc0, !PT ;  /* 0xffff00000c0c7812 */ /* 0x000fe200078ec0ff */
[C---:B------:R-:W-:Y:S01]  /*f460*/  IMAD.U32 R5, R72.reuse, 0x10000, RZ ;  /* 0x0001000048057824 */ /* 0x040fe200078e00ff */
[----:B------:R-:W-:Y:S01]  /*f470*/  LOP3.LUT R72, R72, 0xffff0000, RZ, 0xc0, !PT ;  /* 0xffff000048487812 */ /* 0x000fe200078ec0ff */
        /* <DEDUP_REMOVED lines=14> */
[----:B------:R0:W-:Y:S01]  /*f560*/  STS.128 [R60+0xa000], R4 ;  /* 0x00a000043c007388 */ /* 0x0001e20000000c00 */
[----:B------:R-:W-:Y:S05]  /*f570*/  BRA `(.L_x_4327) ;  /* 0x0000003400d87947 */ /* 0x000fea0003800000 */
.L_x_4300:
[----:B------:R-:W0:Y:S01]  /*f580*/  LDC R78, c[0x0][0x428] ;  /* 0x00010a00ff4e7b82 */ /* 0x000e220000000800 */
        /* <DEDUP_REMOVED lines=30> */
[----:B0-----:R-:W-:Y:S06]  /*f770*/  @P0 BRA `(.L_x_4339) ;  /* 0x0000000000840947 */ /* 0x001fec0003800000 */
        /* <DEDUP_REMOVED lines=27> */
[----:B------:R0:W5:Y:S04]  /*f930*/  @!P2 LDG.E.128 R32, desc[UR8][R14.64] ;  /* 0x000000080e20a981 */ /* 0x000168000c1e1d00 */
[----:B------:R0:W5:Y:S04]  /*f940*/  @!P3 LDG.E.128 R36, desc[UR8][R14.64+0x40] ;  /* 0x000040080e24b981 */ /* 0x000168000c1e1d00 */
[----:B------:R0:W5:Y:S04]  /*f950*/  @!P4 LDG.E.128 R60, desc[UR8][R14.64+0x80] ;  /* 0x000080080e3cc981 */ /* 0x000168000c1e1d00 */
[----:B------:R0:W5:Y:S04]  /*f960*/  @!P2 LDG.E.128 R4, desc[UR8][R20.64] ;  /* 0x000000081404a981 */ /* 0x000168000c1e1d00 */
[----:B------:R0:W5:Y:S04]  /*f970*/  @!P3 LDG.E.128 R24, desc[UR8][R20.64+0x40] ;  /* 0x000040081418b981 */ /* 0x000168000c1e1d00 */
[----:B------:R0:W5:Y:S02]  /*f980*/  @!P4 LDG.E.128 R28, desc[UR8][R20.64+0x80] ;  /* 0x00008008141cc981 */ /* 0x000164000c1e1d00 */
.L_x_4339:
[----:B------:R-:W-:Y:S05]  /*f990*/  BSYNC B1 ;  /* 0x0000000000017941 */ /* 0x000fea0003800000 */
.L_x_4338:
[----:B------:R-:W-:Y:S01]  /*f9a0*/  BSSY B1, `(.L_x_4340) ;  /* 0x0000027000017945 */ /* 0x000fe20003800000 */
[----:B-----5:R-:W-:Y:S01]  /*f9b0*/  IMAD.MOV.U32 R75, RZ, RZ, R4 ;  /* 0x000000ffff4b7224 */ /* 0x020fe200078e0004 */
[----:B------:R-:W-:Y:S01]  /*f9c0*/  CS2R R66, SRZ ;  /* 0x0000000000427805 */ /* 0x000fe2000001ff00 */
[----:B------:R-:W-:Y:S02]  /*f9d0*/  IMAD.MOV.U32 R76, RZ, RZ, R5 ;  /* 0x000000ffff4c7224 */ /* 0x000fe400078e0005 */
[----:B------:R-:W-:Y:S01]  /*f9e0*/  IMAD.MOV.U32 R77, RZ, RZ, R6 ;  /* 0x000000ffff4d7224 */ /* 0x000fe200078e0006 */
[----:B------:R-:W-:Y:S06]  /*f9f0*/  @P1 BRA `(.L_x_4341) ;  /* 0x0000000000841947 */ /* 0x000fec0003800000 */
[----:B------:R-:W-:Y:S01]  /*fa00*/  IADD3 R74, P2, P3, R71, R74, R84 ;  /* 0x0000004a474a7210 */ /* 0x000fe20007b5e054 */
[----:B------:R-:W-:Y:S01]  /*fa10*/  ULDC.64 UR4, c[0x0][0x3c8] ;  /* 0x0000f20000047ab9 */ /* 0x000fe20000000a00 */
[----:B------:R-:W-:Y:S01]  /*fa20*/  IADD3 R73, P4, P5, R70, R73, R87 ;  /* 0x0000004946497210 */ /* 0x000fe20007d9e057 */
[----:B------:R-:W-:Y:S01]  /*fa30*/  ULDC.64 UR6, c[0x0][0x3e0] ;  /* 0x0000f80000067ab9 */ /* 0x000fe20000000a00 */
[----:B0-----:R-:W-:Y:S02]  /*fa40*/  IADD3.X R15, R83, R72, R82, P2, P3 ;  /* 0x00000048530f7210 */ /* 0x001fe400017e6452 */
[----:B------:R-:W-:Y:S02]  /*fa50*/  CS2R R52, SRZ ;  /* 0x0000000000347805 */ /* 0x000fe4000001ff00 */
[----:B------:R-:W-:Y:S01]  /*fa60*/  LEA R14, P2, R74, UR4, 0x1 ;  /* 0x000000044a0e7c11 */ /* 0x000fe2000f8408ff */
[----:B------:R-:W-:Y:S01]  /*fa70*/  ULDC UR4, c[0x0][0x3d4] ;  /* 0x0000f50000047ab9 */ /* 0x000fe20000000800 */
[----:B------:R-:W-:-:S02]  /*fa80*/  IADD3.X R0, R80, R69, R85, P4, P5 ;  /* 0x0000004550007210 */ /* 0x000fc400027ea455 */
[----:B------:R-:W-:Y:S02]  /*fa90*/  CS2R R54, SRZ ;  /* 0x0000000000367805 */ /* 0x000fe4000001ff00 */
[C---:B------:R-:W-:Y:S02]  /*faa0*/  LEA R20, P3, R73.reuse, UR6, 0x1 ;  /* 0x0000000649147c11 */ /* 0x040fe4000f8608ff */
[----:B------:R-:W-:Y:S02]  /*fab0*/  CS2R R56, SRZ ;  /* 0x0000000000387805 */ /* 0x000fe4000001ff00 */
[----:B------:R-:W-:Y:S02]  /*fac0*/  LEA.HI.X R15, R74, UR5, R15, 0x1, P2 ;  /* 0x000000054a0f7c11 */ /* 0x000fe400090f0c0f */
[----:B------:R-:W-:Y:S02]  /*fad0*/  CS2R R58, SRZ ;  /* 0x00000000003a7805 */ /* 0x000fe4000001ff00 */
[----:B------:R-:W-:-:S02]  /*fae0*/  LEA.HI.X R21, R73, UR7, R0, 0x1, P3 ;  /* 0x0000000749157c11 */ /* 0x000fc400098f0c00 */
        /* <DEDUP_REMOVED lines=18> */
.L_x_4341:
[----:B------:R-:W-:Y:S05]  /*fc10*/  BSYNC B1 ;  /* 0x0000000000017941 */ /* 0x000fea0003800000 */
.L_x_4340:
[----:B------:R-:W-:Y:S01]  /*fc20*/  IMAD.MOV.U32 R0, RZ, RZ, R7 ;  /* 0x000000ffff007224 */ /* 0x000fe200078e0007 */
[----:B------:R-:W-:Y:S01]  /*fc30*/  ISETP.NE.AND P2, PT, R78, 0x1, PT ;  /* 0x000000014e00780c */ /* 0x000fe20003f45270 */
        /* <DEDUP_REMOVED lines=22> */
[----:B------:R-:W-:Y:S01]  /*fda0*/  IMAD R15, R201, 0x80, R195 ;  /* 0x00000080c90f7824 */ /* 0x000fe200078e02c3 */
[----:B------:R-:W-:Y:S01]  /*fdb0*/  PRMT R112, R20, 0x7610, R112 ;  /* 0x0000761014707816 */ /* 0x000fe20000000070 */
[----:B------:R-:W-:Y:S01]  /*fdc0*/  IMAD.MOV.U32 R20, RZ, RZ, R35 ;  /* 0x000000ffff147224 */ /* 0x000fe200078e0023 */
[----:B------:R-:W-:Y:S01]  /*fdd0*/  PRMT R87, R14, 0x7610, R87 ;  /* 0x000076100e577816 */ /* 0x000fe20000000057 */
[----:B------:R-:W-:Y:S01]  /*fde0*/  IMAD.MOV.U32 R14, RZ, RZ, R34 ;  /* 0x000000ffff0e7224 */ /* 0x000fe200078e0022 */
[----:B------:R-:W-:Y:S01]  /*fdf0*/  ULDC.64 UR4, c[0x0][0x3c8] ;  /* 0x0000f20000047ab9 */ /* 0x000fe20000000a00 */
        /* <DEDUP_REMOVED lines=18> */
[----:B-1----:R-:W-:Y:S01]  /*ff20*/  @P2 IMAD.HI.U32 R0, R15, R0, RZ ;  /* 0x000000000f002227 */ /* 0x002fe200078e00ff */
[----:B------:R-:W-:-:S02]  /*ff30*/  PRMT R91, R69, 0x7610, R91 ;  /* 0x00007610455b7816 */ /* 0x000fc4000000005b */
[----:B------:R-:W-:Y:S01]  /*ff40*/  PRMT R89, R14, 0x7610, R89 ;  /* 0x000076100e597816 */ /* 0x000fe20000000059 */
[----:B-----5:R-:W-:Y:S01]  /*ff50*/  IMAD.MOV.U32 R14, RZ, RZ, R41 ;  /* 0x000000ffff0e7224 */ /* 0x020fe200078e0029 */
[----:B0-----:R-:W-:Y:S01]  /*ff60*/  @P2 SHF.R.U32.HI R15, RZ, R21, R0 ;  /* 0x00000015ff0f2219 */ /* 0x001fe20000011600 */
[----:B------:R-:W-:Y:S01]  /*ff70*/  IMAD.MOV.U32 R0, RZ, RZ, R40 ;  /* 0x000000ffff007224 */ /* 0x000fe200078e0028 */
[----:B------:R-:W-:Y:S01]  /*ff80*/  PRMT R108, R76, 0x7610, R108 ;  /* 0x000076104c6c7816 */ /* 0x000fe2000000006c */
[----:B------:R-:W-:Y:S01]  /*ff90*/  IMAD.MOV.U32 R20, RZ, RZ, R42 ;  /* 0x000000ffff147224 */ /* 0x000fe200078e002a */
[----:B------:R-:W-:Y:S01]  /*ffa0*/  SHF.R.S32.HI R21, RZ, 0x1f, R15 ;  /* 0x0000001fff157819 */ /* 0x000fe2000001140f */
[-C--:B------:R-:W-:Y:S01]  /*ffb0*/  IMAD.WIDE.U32 R8, R15, R10.reuse, R8 ;  /* 0x0000000a0f087225 */ /* 0x080fe200078e0008 */
[----:B------:R-:W-:Y:S02]  /*ffc0*/  PRMT R74, R0, 0x7610, R74 ;  /* 0x00007610004a7816 */ /* 0x000fe4000000004a */
[----:B------:R-:W-:Y:S01]  /*ffd0*/  PRMT R75, R14, 0x7610, R75 ;  /* 0x000076100e4b7816 */ /* 0x000fe2000000004b */
[----:B------:R-:W-:Y:S01]  /*ffe0*/  IMAD R0, R21, R10, RZ ;  /* 0x0000000a15007224 */ /* 0x000fe200078e02ff */
[----:B------:R-:W-:Y:S01]  /*fff0*/  PRMT R109, R77, 0x7610, R109 ;  /* 0x000076104d6d7816 */ /* 0x000fe2000000006d */
[-C--:B------:R-:W-:Y:S01]  /*10000*/  IMAD R14, R21, R2.reuse, RZ ;  /* 0x00000002150e7224 */ /* 0x080fe200078e02ff */
[----:B------:R-:W-:Y:S01]  /*10010*/  PRMT R76, R20, 0x7610, R76 ;  /* 0x00007610144c7816 */ /* 0x000fe2000000004c */
[----:B------:R-:W-:-:S04]  /*10020*/  IMAD.WIDE.U32 R12, R15, R2, R12 ;  /* 0x000000020f0c7225 */ /* 0x000fc800078e000c */
        /* <DEDUP_REMOVED lines=15> */
[----:B------:R-:W-:Y:S01]  /*10120*/  LEA.HI R9, R220, R220, RZ, 0x1 ;  /* 0x000000dcdc097211 */ /* 0x000fe200078f08ff */
[----:B------:R-:W-:Y:S06]  /*10130*/  BRA.DIV UR4, `(.L_x_4342) ;  /* 0x0000019204247947 */ /* 0x000fec000b800000 */
.L_x_4618:
[----:B------:R-:W-:-:S03]  /*10140*/  UMOV UR4, 0xffffffff ;  /* 0xffffffff00047882 */ /* 0x000fc60000000000 */
[----:B------:R-:W-:Y:S05]  /*10150*/  BRA.DIV UR4, `(.L_x_4343) ;  /* 0x0000019204447947 */ /* 0x000fea000b800000 */
.L_x_4621:
[----:B------:R-:W-:-:S03]  /*10160*/  UMOV UR4, 0xffffffff ;  /* 0xffffffff00047882 */ /* 0x000fc60000000000 */
[----:B------:R-:W-:Y:S05]  /*10170*/  BRA.DIV UR4, `(.L_x_4344) ;  /* 0x0000019204647947 */ /* 0x000fea000b800000 */
.L_x_4624:
[----:B------:R-:W-:-:S03]  /*10180*/  UMOV UR4, 0xffffffff ;  /* 0xffffffff00047882 */ /* 0x000fc60000000000 */
[----:B------:R-:W-:Y:S05]  /*10190*/  BRA.DIV UR4, `(.L_x_4345) ;  /* 0x0000019204847947 */ /* 0x000fea000b800000 */
.L_x_4627:
[----:B------:R-:W-:-:S03]  /*101a0*/  UMOV UR4, 0xffffffff ;  /* 0xffffffff00047882 */ /* 0x000fc60000000000 */
[----:B------:R-:W-:Y:S05]  /*101b0*/  BRA.DIV UR4, `(.L_x_4346) ;  /* 0x0000019204a47947 */ /* 0x000fea000b800000 */
.L_x_4630:
[----:B------:R-:W-:Y:S01]  /*101c0*/  UMOV UR4, 0xffffffff ;  /* 0xffffffff00047882 */ /* 0x000fe20000000000 */
[----:B------:R-:W-:Y:S02]  /*101d0*/  LOP3.LUT R9, R9, 0xfffffffe, RZ, 0xc0, !PT ;  /* 0xfffffffe09097812 */ /* 0x000fe400078ec0ff */
[----:B------:R-:W-:Y:S05]  /*101e0*/  BRA.DIV UR4, `(.L_x_4347) ;  /* 0x0000019204c07947 */ /* 0x000fea000b800000 */
.L_x_4633:
[----:B------:R-:W-:Y:S01]  /*101f0*/  UMOV UR4, 0xffffffff ;  /* 0xffffffff00047882 */ /* 0x000fe20000000000 */
[----:B------:R-:W-:Y:S02]  /*10200*/  IMAD.IADD R8, R220, 0x1, -R9 ;  /* 0x00000001dc087824 */ /* 0x000fe400078e0a09 */
[----:B------:R-:W-:Y:S05]  /*10210*/  BRA.DIV UR4, `(.L_x_4348) ;  /* 0x0000019204dc7947 */ /* 0x000fea000b800000 */
.L_x_4636:
[----:B------:R-:W-:Y:S01]  /*10220*/  UMOV UR4, 0xffffffff ;  /* 0xffffffff00047882 */ /* 0x000fe20000000000 */
[----:B------:R-:W-:Y:S02]  /*10230*/  SHF.L.U32 R8, R8, 0x1f, RZ ;  /* 0x0000001f08087819 */ /* 0x000fe400000006ff */
[----:B------:R-:W-:Y:S05]  /*10240*/  BRA.DIV UR4, `(.L_x_4349) ;  /* 0x0000019204f87947 */ /* 0x000fea000b800000 */
.L_x_4639:
        /* <DEDUP_REMOVED lines=35> */
[----:B0-----:R-:W-:Y:S06]  /*10480*/  @!P2 BRA `(.L_x_4351) ;  /* 0x000001900090a947 */ /* 0x001fec0003800000 */
.L_x_4640:
[----:B------:R-:W-:Y:S05]  /*10490*/  BSYNC B1 ;  /* 0x0000000000017941 */ /* 0x000fea0003800000 */
.L_x_4350:
[----:B------:R-:W-:Y:S01]  /*104a0*/  BSSY B1, `(.L_x_4352) ;  /* 0x0000145000017945 */ /* 0x000fe20003800000 */
[----:B------:R-:W-:Y:S02]  /*104b0*/  PRMT R70, R9, 0x7610, R70 ;  /* 0x0000761009467816 */ /* 0x000fe40000000046 */
[----:B------:R-:W-:Y:S01]  /*104c0*/  PRMT R71, R10, 0x7610, R71 ;  /* 0x000076100a477816 */ /* 0x000fe20000000047 */
[----:B------:R-:W-:Y:S06]  /*104d0*/  @P0 BRA `(.L_x_4353) ;  /* 0x0000001400040947 */ /* 0x000fec0003800000 */
[----:B------:R-:W1:Y:S01]  /*104e0*/  LDC R105, c[0x0][0x3d4] ;  /* 0x0000f500ff697b82 */ /* 0x000e620000000800 */
[----:B------:R-:W-:Y:S01]  /*104f0*/  BSSY B2, `(.L_x_4354) ;  /* 0x000006f000027945 */ /* 0x000fe20003800000 */
[-C--:B-1----:R-:W-:Y:S02]  /*10500*/  ISETP.GE.AND P0, PT, R192, R105.reuse, PT ;  /* 0x00000069c000720c */ /* 0x082fe40003f06270 */
[-C--:B------:R-:W-:Y:S02]  /*10510*/  ISETP.GE.AND P2, PT, R198, R105.reuse, PT ;  /* 0x00000069c600720c */ /* 0x080fe40003f46270 */
[----:B------:R-:W-:-:S09]  /*10520*/  ISETP.GE.AND P3, PT, R199, R105, PT ;  /* 0x00000069c700720c */ /* 0x000fd20003f66270 */
[----:B------:R-:W-:Y:S05]  /*10530*/  @P0 BRA `(.L_x_4355) ;  /* 0x0000000400a80947 */ /* 0x000fea0003800000 */
[----:B------:R-:W-:Y:S02]  /*10540*/  LEA.HI R10, R105, R224, RZ, 0x1d ;  /* 0x000000e0690a7211 */ /* 0x000fe400078fe8ff */
[----:B0-----:R-:W-:Y:S02]  /*10550*/  LOP3.LUT R8, R208, 0x38, R192, 0xf8, !PT ;  /* 0x00000038d0087812 */ /* 0x001fe400078ef8c0 */
[----:B------:R-:W-:Y:S01]  /*10560*/  SHF.R.S32.HI R13, RZ, 0x1f, R10 ;  /* 0x0000001fff0d7819 */ /* 0x000fe2000001140a */
[----:B------:R-:W-:Y:S01]  /*10570*/  IMAD.SHL.U32 R11, R10, 0x8, RZ ;  /* 0x000000080a0b7824 */ /* 0x000fe200078e00ff */
[-C--:B------:R-:W-:Y:S02]  /*10580*/  LOP3.LUT R9, R8, R209.reuse, RZ, 0x3c, !PT ;  /* 0x000000d108097212 */ /* 0x080fe400078e3cff */
[----:B------:R-:W-:Y:S02]  /*10590*/  LEA.HI R13, R13, R10, RZ, 0x3 ;  /* 0x0000000a0d0d7211 */ /* 0x000fe400078f18ff */
[----:B------:R-:W-:Y:S01]  /*105a0*/  LOP3.LUT R8, R208, 0x38, R11, 0xf8, !PT ;  /* 0x00000038d0087812 */ /* 0x000fe200078ef80b */
[----:B------:R-:W-:Y:S01]  /*105b0*/  IMAD.IADD R104, R210, 0x1, R9 ;  /* 0x00000001d2687824 */ /* 0x000fe200078e0209 */
[----:B------:R-:W-:Y:S01]  /*105c0*/  SHF.R.U64 R116, R32, 0x10, R33 ;  /* 0x0000001020747819 */ /* 0x000fe20000001221 */
[----:B------:R-:W-:Y:S01]  /*105d0*/  IMAD.SHL.U32 R13, R13, 0x400, RZ ;  /* 0x000004000d0d7824 */ /* 0x000fe200078e00ff */
[----:B------:R-:W-:Y:S01]  /*105e0*/  LOP3.LUT R8, R8, R209, RZ, 0x3c, !PT ;  /* 0x000000d108087212 */ /* 0x000fe200078e3cff */
[----:B------:R-:W-:Y:S01]  /*105f0*/  IMAD R104, R104, 0x2, R17 ;  /* 0x0000000268687824 */ /* 0x000fe200078e0211 */
[----:B------:R-:W-:-:S02]  /*10600*/  SHF.R.U64 R32, R4, 0x10, R5 ;  /* 0x0000001004207819 */ /* 0x000fc40000001205 */
[----:B------:R-:W-:Y:S02]  /*10610*/  LOP3.LUT R13, R13, 0x7fffe000, RZ, 0xc0, !PT ;  /* 0x7fffe0000d0d7812 */ /* 0x000fe400078ec0ff */
[----:B------:R-:W-:Y:S02]  /*10620*/  SHF.R.U32.HI R5, RZ, 0x10, R5 ;  /* 0x00000010ff057819 */ /* 0x000fe40000011605 */
[----:B------:R-:W-:Y:S02]  /*10630*/  IADD3 R106, R8, R13, R210 ;  /* 0x0000000d086a7210 */ /* 0x000fe40007ffe0d2 */
[----:B------:R-:W0:Y:S01]  /*10640*/  LDS.128 R8, [R104+0x12400] ;  /* 0x0124000068087984 */ /* 0x000e220000000c00 */
[----:B------:R-:W-:Y:S02]  /*10650*/  SHF.R.U64 R4, R6, 0x10, R7 ;  /* 0x0000001006047819 */ /* 0x000fe40000001207 */
[----:B------:R-:W-:Y:S01]  /*10660*/  IMAD R106, R106, 0x2, R17 ;  /* 0x000000026a6a7824 */ /* 0x000fe200078e0211 */
[----:B------:R-:W-:-:S02]  /*10670*/  SHF.R.U32.HI R7, RZ, 0x10, R7 ;  /* 0x00000010ff077819 */ /* 0x000fc40000011607 */
[----:B------:R-:W-:Y:S02]  /*10680*/  PRMT R111, R111, 0x5410, R116 ;  /* 0x000054106f6f7816 */ /* 0x000fe40000000074 */
[----:B------:R-:W1:Y:S01]  /*10690*/  LDS.128 R12, [R106+0x12400] ;  /* 0x012400006a0c7984 */ /* 0x000e620000000c00 */
[----:B------:R-:W-:Y:S02]  /*106a0*/  PRMT R115, R107, 0x5410, R32 ;  /* 0x000054106b737816 */ /* 0x000fe40000000020 */
[----:B------:R-:W-:Y:S01]  /*106b0*/  PRMT R116, R108, 0x5410, R5 ;  /* 0x000054106c747816 */ /* 0x000fe20000000005 */
[----:B------:R-:W-:Y:S01]  /*106c0*/  IMAD.U32 R107, R111, 0x10000, RZ ;  /* 0x000100006f6b7824 */ /* 0x000fe200078e00ff */
[----:B------:R-:W-:Y:S01]  /*106d0*/  PRMT R117, R109, 0x5410, R4 ;  /* 0x000054106d757816 */ /* 0x000fe20000000004 */
[----:B------:R-:W-:Y:S01]  /*106e0*/  IMAD.U32 R108, R115, 0x10000, RZ ;  /* 0x00010000736c7824 */ /* 0x000fe200078e00ff */
[----:B------:R-:W-:Y:S01]  /*106f0*/  PRMT R110, R110, 0x5410, R7 ;  /* 0x000054106e6e7816 */ /* 0x000fe20000000007 */
[----:B------:R-:W-:Y:S01]  /*10700*/  IMAD.U32 R109, R116, 0x10000, RZ ;  /* 0x00010000746d7824 */ /* 0x000fe200078e00ff */
[----:B------:R-:W-:-:S02]  /*10710*/  SHF.R.U32.HI R33, RZ, 0x10, R33 ;  /* 0x00000010ff217819 */ /* 0x000fc40000011621 */
[--C-:B------:R-:W-:Y:S02]  /*10720*/  SHF.R.U64 R34, R34, 0x10, R35.reuse ;  /* 0x0000001022227819 */ /* 0x100fe40000001223 */
[----:B------:R-:W-:Y:S02]  /*10730*/  SHF.R.U32.HI R35, RZ, 0x10, R35 ;  /* 0x00000010ff237819 */ /* 0x000fe40000011623 */
[----:B------:R-:W-:Y:S02]  /*10740*/  PRMT R112, R112, 0x5410, R33 ;  /* 0x0000541070707816 */ /* 0x000fe40000000021 */
[----:B------:R-:W-:Y:S02]  /*10750*/  PRMT R114, R114, 0x5410, R35 ;  /* 0x0000541072727816 */ /* 0x000fe40000000023 */
[----:B------:R-:W-:Y:S02]  /*10760*/  LOP3.LUT R115, R115, 0xffff0000, RZ, 0xc0, !PT ;  /* 0xffff000073737812 */ /* 0x000fe400078ec0ff */
[----:B------:R-:W-:-:S02]  /*10770*/  LOP3.LUT R111, R111, 0xffff0000, RZ, 0xc0, !PT ;  /* 0xffff00006f6f7812 */ /* 0x000fc400078ec0ff */
[----:B------:R-:W-:Y:S02]  /*10780*/  PRMT R113, R113, 0x5410, R34 ;  /* 0x0000541071717816 */ /* 0x000fe40000000022 */
[----:B------:R-:W-:Y:S01]  /*10790*/  LOP3.LUT R116, R116, 0xffff0000, RZ, 0xc0, !PT ;  /* 0xffff000074747812 */ /* 0x000fe200078ec0ff */
        /* <DEDUP_REMOVED lines=17> */
[----:B------:R-:W-:Y:S02]  /*108b0*/  IMAD.U32 R35, R15, 0x10000, RZ ;  /* 0x000100000f237824 */ /* 0x000fe400078e00ff */
[----:B------:R-:W-:Y:S01]  /*108c0*/  FFMA.FTZ R121, R4, R108, R121 ;  /* 0x0000006c04797223 */ /* 0x000fe20000010079 */
[----:B------:R-:W-:Y:S02]  /*108d0*/  IMAD.U32 R107, R110, 0x10000, RZ ;  /* 0x000100006e6b7824 */ /* 0x000fe400078e00ff */
[-C--:B------:R-:W-:Y:S01]  /*108e0*/  FMUL.FTZ R33, R33, R11.reuse ;  /* 0x0000000b21217220 */ /* 0x080fe20000410000 */
[----:B------:R-:W-:Y:S02]  /*108f0*/  IMAD.U32 R4, R114, 0x10000, RZ ;  /* 0x0001000072047824 */ /* 0x000fe400078e00ff */
[C---:B------:R-:W-:Y:S01]  /*10900*/  FFMA.FTZ R123, R6.reuse, R11, -R123 ;  /* 0x0000000b067b7223 */ /* 0x040fe2000001087b */
[C---:B------:R-:W-:Y:S01]  /*10910*/  FMUL.FTZ R11, R35.reuse, R107 ;  /* 0x0000006b230b7220 */ /* 0x040fe20000410000 */
[----:B------:R-:W-:Y:S01]  /*10920*/  FFMA.FTZ R33, R6, R109, R33 ;  /* 0x0000006d06217223 */ /* 0x000fe20000010021 */
[----:B------:R-:W-:Y:S01]  /*10930*/  FMUL.FTZ R108, R35, R4 ;  /* 0x00000004236c7220 */ /* 0x000fe20000410000 */
[----:B------:R-:W-:-:S02]  /*10940*/  IMAD.U32 R34, R14, 0x10000, RZ ;  /* 0x000100000e227824 */ /* 0x000fc400078e00ff */
[----:B------:R-:W-:Y:S01]  /*10950*/  FFMA.FTZ R35, R32, R4, -R11 ;  /* 0x0000000420237223 */ /* 0x000fe2000001080b */
[----:B------:R-:W-:Y:S01]  /*10960*/  FMUL.FTZ R4, R12, R115 ;  /* 0x000000730c047220 */ /* 0x000fe20000410000 */
[----:B------:R-:W-:Y:S02]  /*10970*/  IMAD.U32 R6, R117, 0x10000, RZ ;  /* 0x0001000075067824 */ /* 0x000fe400078e00ff */
[----:B------:R-:W-:Y:S01]  /*10980*/  FFMA.FTZ R107, R32, R107, R108 ;  /* 0x0000006b206b7223 */ /* 0x000fe2000001006c */
[-C--:B------:R-:W-:Y:S01]  /*10990*/  FMUL.FTZ R32, R12, R111.reuse ;  /* 0x0000006f0c207220 */ /* 0x080fe20000410000 */
[----:B------:R-:W-:Y:S01]  /*109a0*/  FFMA.FTZ R12, R5, R111, -R4 ;  /* 0x0000006f050c7223 */ /* 0x000fe20000010804 */
[----:B------:R-:W-:Y:S01]  /*109b0*/  LOP3.LUT R14, R14, 0xffff0000, RZ, 0xc0, !PT ;  /* 0xffff00000e0e7812 */ /* 0x000fe200078ec0ff */
[----:B------:R-:W-:Y:S01]  /*109c0*/  IMAD.U32 R4, R113, 0x10000, RZ ;  /* 0x0001000071047824 */ /* 0x000fe200078e00ff */
[----:B------:R-:W-:Y:S01]  /*109d0*/  LOP3.LUT R15, R15, 0xffff0000, RZ, 0xc0, !PT ;  /* 0xffff00000f0f7812 */ /* 0x000fe200078ec0ff */
[----:B------:R-:W-:Y:S01]  /*109e0*/  FMUL.FTZ R108, R34, R6 ;  /* 0x00000006226c7220 */ /* 0x000fe20000410000 */
[----:B------:R-:W-:Y:S01]  /*109f0*/  LOP3.LUT R117, R117, 0xffff0000, RZ, 0xc0, !PT ;  /* 0xffff000075757812 */ /* 0x000fe200078ec0ff */
[----:B------:R-:W-:Y:S01]  /*10a00*/  FFMA.FTZ R32, R5, R115, R32 ;  /* 0x0000007305207223 */ /* 0x000fe20000010020 */
[----:B------:R-:W-:Y:S01]  /*10a10*/  LOP3.LUT R110, R110, 0xffff0000, RZ, 0xc0, !PT ;  /* 0xffff00006e6e7812 */ /* 0x000fe200078ec0ff */
[-C--:B------:R-:W-:Y:S01]  /*10a20*/  FMUL.FTZ R34, R34, R4.reuse ;  /* 0x0000000422227220 */ /* 0x080fe20000410000 */
[----:B------:R-:W-:Y:S01]  /*10a30*/  LOP3.LUT R112, R112, 0xffff0000, RZ, 0xc0, !PT ;  /* 0xffff000070707812 */ /* 0x000fe200078ec0ff */
[----:B------:R-:W-:Y:S01]  /*10a40*/  FFMA.FTZ R108, R7, R4, -R108 ;  /* 0x00000004076c7223 */ /* 0x000fe2000001086c */
[----:B------:R-:W-:Y:S01]  /*10a50*/  LOP3.LUT R113, R113, 0xffff0000, RZ, 0xc0, !PT ;  /* 0xffff000071717812 */ /* 0x000fe200078ec0ff */
[----:B------:R-:W-:Y:S01]  /*10a60*/  FMUL.FTZ R11, R13, R116 ;  /* 0x000000740d0b7220 */ /* 0x000fe20000410000 */
[----:B------:R-:W-:Y:S01]  /*10a70*/  LOP3.LUT R114, R114, 0xffff0000, RZ, 0xc0, !PT ;  /* 0xffff000072727812 */ /* 0x000fe200078ec0ff */
[C---:B------:R-:W-:Y:S01]  /*10a80*/  FMUL.FTZ R4, R14.reuse, R117 ;  /* 0x000000750e047220 */ /* 0x040fe20000410000 */
[----:B------:R-:W-:Y:S01]  /*10a90*/  FMUL.FTZ R5, R15, R110 ;  /* 0x0000006e0f057220 */ /* 0x000fe20000410000 */
[----:B------:R-:W-:Y:S01]  /*10aa0*/  FMUL.FTZ R13, R13, R112 ;  /* 0x000000700d0d7220 */ /* 0x000fe20000410000 */
[-C--:B------:R-:W-:Y:S01]  /*10ab0*/  FMUL.FTZ R14, R14, R113.reuse ;  /* 0x000000710e0e7220 */ /* 0x080fe20000410000 */
[----:B------:R-:W-:Y:S01]  /*10ac0*/  FMUL.FTZ R15, R15, R114 ;  /* 0x000000720f0f7220 */ /* 0x000fe20000410000 */
[----:B------:R-:W-:Y:S01]  /*10ad0*/  FFMA.FTZ R112, R8, R112, -R11 ;  /* 0x0000007008707223 */ /* 0x000fe2000001080b */
[----:B------:R-:W-:Y:S01]  /*10ae0*/  FFMA.FTZ R113, R9, R113, -R4 ;  /* 0x0000007109717223 */ /* 0x000fe20000010804 */
[----:B------:R-:W-:Y:S01]  /*10af0*/  FFMA.FTZ R114, R10, R114, -R5 ;  /* 0x000000720a727223 */ /* 0x000fe20000010805 */
[----:B------:R-:W-:Y:S01]  /*10b00*/  FFMA.FTZ R116, R8, R116, R13 ;  /* 0x0000007408747223 */ /* 0x000fe2000001000d */
        /* <DEDUP_REMOVED lines=9> */
[----:B------:R1:W-:Y:S01]  /*10ba0*/  STS.128 [R104+0x12400], R4 ;  /* 0x0124000468007388 */ /* 0x0003e20000000c00 */
[----:B------:R-:W-:-:S02]  /*10bb0*/  F2FP.BF16.F32.PACK_AB R10, R117, R34 ;  /* 0x00000022750a723e */ /* 0x000fc400000010ff */
[----:B------:R-:W-:-:S05]  /*10bc0*/  F2FP.BF16.F32.PACK_AB R11, R110, R107 ;  /* 0x0000006b6e0b723e */ /* 0x000fca00000010ff */
[----:B------:R1:W-:Y:S02]  /*10bd0*/  STS.128 [R106+0x12400], R8 ;  /* 0x012400086a007388 */ /* 0x0003e40000000c00 */
.L_x_4355:
[----:B------:R-:W-:Y:S05]  /*10be0*/  BSYNC B2 ;  /* 0x0000000000027941 */ /* 0x000fea0003800000 */
.L_x_4354:
[----:B------:R-:W-:Y:S04]  /*10bf0*/  BSSY B2, `(.L_x_4356) ;  /* 0x0000068000027945 */ /* 0x000fe80003800000 */
[----:B------:R-:W-:Y:S05]  /*10c00*/  @P2 BRA `(.L_x_4357) ;  /* 0x0000000400982947 */ /* 0x000fea0003800000 */
[----:B-1----:R-:W-:Y:S02]  /*10c10*/  LEA.HI R4, R105, R225, RZ, 0x1d ;  /* 0x000000e169047211 */ /* 0x002fe400078fe8ff */
[----:B------:R-:W-:Y:S02]  /*10c20*/  SHF.R.U64 R35, R36, 0x10, R37 ;  /* 0x0000001024237819 */ /* 0x000fe40000001225 */
[----:B------:R-:W-:Y:S01]  /*10c30*/  SHF.R.S32.HI R7, RZ, 0x1f, R4 ;  /* 0x0000001fff077819 */ /* 0x000fe20000011404 */
        /* <DEDUP_REMOVED lines=11> */
[----:B------:R-:W-:-:S02]  /*10cf0*/  IADD3 R12, R4, R7, R210 ;  /* 0x00000007040c7210 */ /* 0x000fc40007ffe0d2 */
[----:B------:R-:W1:Y:S01]  /*10d00*/  LDS.128 R4, [R232] ;  /* 0x00000000e8047984 */ /* 0x000e620000000c00 */
[----:B------:R-:W-:Y:S02]  /*10d10*/  SHF.R.U64 R13, R26, 0x10, R27 ;  /* 0x000000101a0d7819 */ /* 0x000fe4000000121b */
[----:B------:R-:W-:Y:S01]  /*10d20*/  IMAD R12, R12, 0x2, R17 ;  /* 0x000000020c0c7824 */ /* 0x000fe200078e0211 */
[----:B------:R-:W-:Y:S02]  /*10d30*/  SHF.R.U32.HI R24, RZ, 0x10, R25 ;  /* 0x00000010ff187819 */ /* 0x000fe40000011619 */
[----:B------:R-:W-:Y:S02]  /*10d40*/  SHF.R.U32.HI R26, RZ, 0x10, R27 ;  /* 0x00000010ff1a7819 */ /* 0x000fe4000001161b */
[----:B0-----:R-:W0:Y:S01]  /*10d50*/  LDS.128 R8, [R12+0x12400] ;  /* 0x012400000c087984 */ /* 0x001e220000000c00 */
[--C-:B------:R-:W-:Y:S02]  /*10d60*/  SHF.R.U64 R33, R38, 0x10, R39.reuse ;  /* 0x0000001026217819 */ /* 0x100fe40000001227 */
        /* <DEDUP_REMOVED lines=8> */
[----:B------:R-:W-:Y:S01]  /*10df0*/  PRMT R102, R102, 0x5410, R33 ;  /* 0x0000541066667816 */ /* 0x000fe20000000021 */
[----:B------:R-:W-:-:S02]  /*10e00*/  IMAD.U32 R33, R97, 0x10000, RZ ;  /* 0x0001000061217824 */ /* 0x000fc400078e00ff */
[C---:B-1----:R-:W-:Y:S01]  /*10e10*/  IMAD.U32 R13, R4.reuse, 0x10000, RZ ;  /* 0x00010000040d7824 */ /* 0x042fe200078e00ff */
[----:B------:R-:W-:Y:S01]  /*10e20*/  LOP3.LUT R4, R4, 0xffff0000, RZ, 0xc0, !PT ;  /* 0xffff000004047812 */ /* 0x000fe200078ec0ff */
        /* <DEDUP_REMOVED lines=16> */
[----:B------:R-:W-:Y:S02]  /*10f30*/  IMAD.U32 R13, R103, 0x10000, RZ ;  /* 0x00010000670d7824 */ /* 0x000fe400078e00ff */
[C---:B------:R-:W-:Y:S01]  /*10f40*/  FMUL.FTZ R107, R32.reuse, R35 ;  /* 0x00000023206b7220 */ /* 0x040fe20000410000 */
[----:B------:R-:W-:Y:S01]  /*10f50*/  IMAD.U32 R25, R101, 0x10000, RZ ;  /* 0x0001000065197824 */ /* 0x000fe200078e00ff */
[----:B------:R-:W-:Y:S01]  /*10f60*/  LOP3.LUT R11, R11, 0xffff0000, RZ, 0xc0, !PT ;  /* 0xffff00000b0b7812 */ /* 0x000fe200078ec0ff */
[-C--:B------:R-:W-:Y:S01]  /*10f70*/  FMUL.FTZ R32, R32, R13.reuse ;  /* 0x0000000d20207220 */ /* 0x080fe20000410000 */
[----:B------:R-:W-:Y:S01]  /*10f80*/  FFMA.FTZ R107, R24, R13, -R107 ;  /* 0x0000000d186b7223 */ /* 0x000fe2000001086b */
[-C--:B------:R-:W-:Y:S01]  /*10f90*/  FMUL.FTZ R39, R26, R25.reuse ;  /* 0x000000191a277220 */ /* 0x080fe20000410000 */
[----:B------:R-:W-:Y:S01]  /*10fa0*/  FFMA.FTZ R37, R14, R25, -R37 ;  /* 0x000000190e257223 */ /* 0x000fe20000010825 */
[----:B------:R-:W-:Y:S01]  /*10fb0*/  LOP3.LUT R25, R96, 0xffff0000, RZ, 0xc0, !PT ;  /* 0xffff000060197812 */ /* 0x000fe200078ec0ff */
[----:B------:R-:W-:Y:S01]  /*10fc0*/  FFMA.FTZ R34, R24, R35, R32 ;  /* 0x0000002318227223 */ /* 0x000fe20000010020 */
        /* <DEDUP_REMOVED lines=24> */
[----:B------:R-:W-:Y:S01]  /*11150*/  LOP3.LUT R4, R103, 0xffff0000, RZ, 0xc0, !PT ;  /* 0xffff000067047812 */ /* 0x000fe200078ec0ff */
[-C--:B------:R-:W-:Y:S02]  /*11160*/  FMUL.FTZ R26, R10, R5.reuse ;  /* 0x000000050a1a7220 */ /* 0x080fe40000410000 */
[C---:B------:R-:W-:Y:S01]  /*11170*/  FMUL.FTZ R36, R11.reuse, R8 ;  /* 0x000000080b247220 */ /* 0x040fe20000410000 */
[C---:B------:R-:W-:Y:S01]  /*11180*/  FFMA.FTZ R10, R6.reuse, R5, -R15 ;  /* 0x00000005060a7223 */ /* 0x040fe2000001080f */
[-C--:B------:R-:W-:Y:S01]  /*11190*/  FMUL.FTZ R25, R11, R4.reuse ;  /* 0x000000040b197220 */ /* 0x080fe20000410000 */
[----:B------:R-:W-:Y:S01]  /*111a0*/  FFMA.FTZ R11, R6, R9, R26 ;  /* 0x00000009060b7223 */ /* 0x000fe2000001001a */
[----:B------:R-:W-:Y:S01]  /*111b0*/  FFMA.FTZ R36, R7, R4, -R36 ;  /* 0x0000000407247223 */ /* 0x000fe20000010824 */
[----:B------:R-:W-:Y:S01]  /*111c0*/  F2FP.BF16.F32.PACK_AB R4, R33, R38 ;  /* 0x000000262104723e */ /* 0x000fe200000010ff */
        /* <DEDUP_REMOVED lines=10> */
.L_x_4357:
[----:B------:R-:W-:Y:S05]  /*11270*/  BSYNC B2 ;  /* 0x0000000000027941 */ /* 0x000fea0003800000 */
.L_x_4356:
[----:B------:R-:W-:Y:S05]  /*11280*/  @P3 BRA `(.L_x_4353) ;  /* 0x0000000400983947 */ /* 0x000fea0003800000 */
[----:B------:R-:W-:Y:S02]  /*11290*/  LEA.HI R105, R105, R230, RZ, 0x1d ;  /* 0x000000e669697211 */ /* 0x000fe400078fe8ff */
[----:B------:R-:W-:Y:S02]  /*112a0*/  SHF.R.U64 R27, R60, 0x10, R61 ;  /* 0x000000103c1b7819 */ /* 0x000fe4000000123d */
[----:B-12---:R-:W-:Y:S01]  /*112b0*/  SHF.R.S32.HI R4, RZ, 0x1f, R105 ;  /* 0x0000001fff047819 */ /* 0x006fe20000011469 */
[----:B------:R-:W-:Y:S01]  /*112c0*/  IMAD.SHL.U32 R5, R105, 0x8, RZ ;  /* 0x0000000869057824 */ /* 0x000fe200078e00ff */
[----:B------:R-:W-:Y:S02]  /*112d0*/  SHF.R.U64 R15, R28, 0x10, R29 ;  /* 0x000000101c0f7819 */ /* 0x000fe4000000121d */
[----:B------:R-:W-:Y:S02]  /*112e0*/  LEA.HI R105, R4, R105, RZ, 0x3 ;  /* 0x0000006904697211 */ /* 0x000fe400078f18ff */
[----:B------:R-:W-:-:S02]  /*112f0*/  LOP3.LUT R4, R208, 0x38, R5, 0xf8, !PT ;  /* 0x00000038d0047812 */ /* 0x000fc400078ef805 */
[----:B------:R-:W-:Y:S01]  /*11300*/  SHF.R.U64 R13, R30, 0x10, R31 ;  /* 0x000000101e0d7819 */ /* 0x000fe2000000121f */
[----:B------:R-:W-:Y:S01]  /*11310*/  IMAD.SHL.U32 R105, R105, 0x400, RZ ;  /* 0x0000040069697824 */ /* 0x000fe200078e00ff */
[----:B------:R-:W-:Y:S02]  /*11320*/  LOP3.LUT R4, R4, R209, RZ, 0x3c, !PT ;  /* 0x000000d104047212 */ /* 0x000fe400078e3cff */
[----:B------:R-:W-:Y:S02]  /*11330*/  SHF.R.U64 R25, R62, 0x10, R63 ;  /* 0x000000103e197819 */ /* 0x000fe4000000123f */
[----:B------:R-:W-:Y:S02]  /*11340*/  LOP3.LUT R105, R105, 0x7fffe000, RZ, 0xc0, !PT ;  /* 0x7fffe00069697812 */ /* 0x000fe400078ec0ff */
[----:B------:R-:W-:Y:S02]  /*11350*/  SHF.R.U32.HI R30, RZ, 0x10, R31 ;  /* 0x00000010ff1e7819 */ /* 0x000fe4000001161f */
[----:B0-----:R-:W-:-:S02]  /*11360*/  IADD3 R8, R4, R105, R210 ;  /* 0x0000006904087210 */ /* 0x001fc40007ffe0d2 */
[----:B------:R-:W0:Y:S01]  /*11370*/  LDS.128 R4, [R229] ;  /* 0x00000000e5047984 */ /* 0x000e220000000c00 */
[----:B------:R-:W-:Y:S02]  /*11380*/  PRMT R88, R88, 0x5410, R27 ;  /* 0x0000541058587816 */ /* 0x000fe4000000001b */
[----:B------:R-:W-:Y:S01]  /*11390*/  IMAD R12, R8, 0x2, R17 ;  /* 0x00000002080c7824 */ /* 0x000fe200078e0211 */
[----:B------:R-:W-:Y:S02]  /*113a0*/  PRMT R84, R84, 0x5410, R15 ;  /* 0x0000541054547816 */ /* 0x000fe4000000000f */
[----:B------:R-:W-:Y:S02]  /*113b0*/  SHF.R.U32.HI R28, RZ, 0x10, R29 ;  /* 0x00000010ff1c7819 */ /* 0x000fe4000001161d */
[----:B------:R-:W1:Y:S01]  /*113c0*/  LDS.128 R8, [R12+0x12400] ;  /* 0x012400000c087984 */ /* 0x000e620000000c00 */
[----:B------:R-:W-:Y:S01]  /*113d0*/  PRMT R90, R90, 0x5410, R25 ;  /* 0x000054105a5a7816 */ /* 0x000fe20000000019 */
[----:B------:R-:W-:Y:S01]  /*113e0*/  IMAD.U32 R32, R84, 0x10000, RZ ;  /* 0x0001000054207824 */ /* 0x000fe200078e00ff */
[----:B------:R-:W-:Y:S01]  /*113f0*/  PRMT R87, R87, 0x5410, R30 ;  /* 0x0000541057577816 */ /* 0x000fe2000000001e */
[----:B------:R-:W-:Y:S01]  /*11400*/  IMAD.U32 R30, R88, 0x10000, RZ ;  /* 0x00010000581e7824 */ /* 0x000fe200078e00ff */
[----:B------:R-:W-:-:S02]  /*11410*/  SHF.R.U32.HI R62, RZ, 0x10, R63 ;  /* 0x00000010ff3e7819 */ /* 0x000fc4000001163f */
[----:B------:R-:W-:Y:S01]  /*11420*/  SHF.R.U32.HI R60, RZ, 0x10, R61 ;  /* 0x00000010ff3c7819 */ /* 0x000fe2000001163d */
[----:B------:R-:W-:Y:S01]  /*11430*/  IMAD.U32 R31, R87, 0x10000, RZ ;  /* 0x00010000571f7824 */ /* 0x000fe200078e00ff */
[----:B------:R-:W-:Y:S02]  /*11440*/  PRMT R85, R85, 0x5410, R28 ;  /* 0x0000541055557816 */ /* 0x000fe4000000001c */
[----:B------:R-:W-:Y:S02]  /*11450*/  PRMT R86, R86, 0x5410, R13 ;  /* 0x0000541056567816 */ /* 0x000fe4000000000d */
[----:B------:R-:W-:Y:S01]  /*11460*/  PRMT R91, R91, 0x5410, R62 ;  /* 0x000054105b5b7816 */ /* 0x000fe2000000003e */
[----:B------:R-:W-:Y:S01]  /*11470*/  IMAD.U32 R29, R85, 0x10000, RZ ;  /* 0x00010000551d7824 */ /* 0x000fe200078e00ff */
        /* <DEDUP_REMOVED lines=71> */
.L_x_4353:
[----:B------:R-:W-:Y:S05]  /*118f0*/  BSYNC B1 ;  /* 0x0000000000017941 */ /* 0x000fea0003800000 */
.L_x_4352:
[----:B------:R-:W-:Y:S05]  /*11900*/  @P1 BRA `(.L_x_4327) ;  /* 0x0000001000f41947 */ /* 0x000fea0003800000 */
[----:B------:R-:W4:Y:S01]  /*11910*/  LDC R13, c[0x0][0x3d4] ;  /* 0x0000f500ff0d7b82 */ /* 0x000f220000000800 */
[----:B------:R-:W-:Y:S01]  /*11920*/  BSSY B1, `(.L_x_4358) ;  /* 0x000006b000017945 */ /* 0x000fe20003800000 */
[-C--:B----4-:R-:W-:Y:S02]  /*11930*/  ISETP.GE.AND P0, PT, R192, R13.reuse, PT ;  /* 0x0000000dc000720c */ /* 0x090fe40003f06270 */
[-C--:B------:R-:W-:Y:S02]  /*11940*/  ISETP.GE.AND P1, PT, R198, R13.reuse, PT ;  /* 0x0000000dc600720c */ /* 0x080fe40003f26270 */
[----:B------:R-:W-:-:S09]  /*11950*/  ISETP.GE.AND P2, PT, R199, R13, PT ;  /* 0x0000000dc700720c */ /* 0x000fd20003f46270 */
[----:B------:R-:W-:Y:S05]  /*11960*/  @P0 BRA `(.L_x_4359) ;  /* 0x0000000400980947 */ /* 0x000fea0003800000 */
[----:B-123--:R-:W-:Y:S02]  /*11970*/  LEA.HI R4, R13, R224, RZ, 0x1d ;  /* 0x000000e00d047211 */ /* 0x00efe400078fe8ff */
        /* <DEDUP_REMOVED lines=13> */
[----:B0-----:R-:W-:-:S02]  /*11a50*/  IADD3 R8, R4, R5, R211 ;  /* 0x0000000504087210 */ /* 0x001fc40007ffe0d3 */
[----:B------:R-:W0:Y:S01]  /*11a60*/  LDS.128 R4, [R231] ;  /* 0x00000000e7047984 */ /* 0x000e220000000c00 */
[----:B------:R-:W-:Y:S01]  /*11a70*/  SHF.R.U32.HI R52, RZ, 0x10, R53 ;  /* 0x00000010ff347819 */ /* 0x000fe20000011635 */
[----:B------:R-:W-:Y:S01]  /*11a80*/  IMAD.U32 R33, R74, 0x10000, RZ ;  /* 0x000100004a217824 */ /* 0x000fe200078e00ff */
[----:B------:R-:W-:Y:S01]  /*11a90*/  SHF.R.U64 R27, R54, 0x10, R55 ;  /* 0x00000010361b7819 */ /* 0x000fe20000001237 */
[----:B------:R-:W-:Y:S01]  /*11aa0*/  IMAD R12, R8, 0x2, R17 ;  /* 0x00000002080c7824 */ /* 0x000fe200078e0211 */
[--C-:B------:R-:W-:Y:S02]  /*11ab0*/  SHF.R.U64 R15, R42, 0x10, R43.reuse ;  /* 0x000000102a0f7819 */ /* 0x100fe4000000122b */
[----:B------:R-:W-:Y:S02]  /*11ac0*/  PRMT R75, R75, 0x5410, R40 ;  /* 0x000054104b4b7816 */ /* 0x000fe40000000028 */
[----:B------:R-:W1:Y:S01]  /*11ad0*/  LDS.128 R8, [R12+0x12400] ;  /* 0x012400000c087984 */ /* 0x000e620000000c00 */
        /* <DEDUP_REMOVED lines=8> */
[----:B------:R-:W-:-:S02]  /*11b60*/  IMAD.U32 R32, R77, 0x10000, RZ ;  /* 0x000100004d207824 */ /* 0x000fc400078e00ff */
        /* <DEDUP_REMOVED lines=70> */
.L_x_4359:
[----:B------:R-:W-:Y:S05]  /*11fd0*/  BSYNC B1 ;  /* 0x0000000000017941 */ /* 0x000fea0003800000 */
.L_x_4358:
[----:B------:R-:W-:Y:S04]  /*11fe0*/  BSSY B1, `(.L_x_4360) ;  /* 0x0000068000017945 */ /* 0x000fe80003800000 */
[----:B------:R-:W-:Y:S05]  /*11ff0*/  @P1 BRA `(.L_x_4361) ;  /* 0x0000000400981947 */ /* 0x000fea0003800000 */
[----:B-1234-:R-:W-:Y:S02]  /*12000*/  LEA.HI R4, R13, R225, RZ, 0x1d ;  /* 0x000000e10d047211 */ /* 0x01efe400078fe8ff */
        /* <DEDUP_REMOVED lines=101> */
.L_x_4361:
[----:B------:R-:W-:Y:S05]  /*12660*/  BSYNC B1 ;  /* 0x0000000000017941 */ /* 0x000fea0003800000 */
.L_x_4360:
[----:B------:R-:W-:Y:S05]  /*12670*/  @P2 BRA `(.L_x_4327) ;  /* 0x0000000400982947 */ /* 0x000fea0003800000 */
[----:B------:R-:W-:Y:S02]  /*12680*/  LEA.HI R13, R13, R230, RZ, 0x1d ;  /* 0x000000e60d0d7211 */ /* 0x000fe400078fe8ff */
[----:B------:R-:W-:Y:S02]  /*12690*/  SHF.R.U64 R24, R64, 0x10, R65 ;  /* 0x0000001040187819 */ /* 0x000fe40000001241 */
[----:B01234-:R-:W-:Y:S01]  /*126a0*/  SHF.R.S32.HI R6, RZ, 0x1f, R13 ;  /* 0x0000001fff067819 */ /* 0x01ffe2000001140d */
[----:B------:R-:W-:Y:S01]  /*126b0*/  IMAD.SHL.U32 R4, R13, 0x8, RZ ;  /* 0x000000080d047824 */ /* 0x000fe200078e00ff */
[----:B------:R-:W-:Y:S02]  /*126c0*/  SHF.R.U64 R14, R50, 0x10, R51 ;  /* 0x00000010320e7819 */ /* 0x000fe40000001233 */
[----:B------:R-:W-:Y:S02]  /*126d0*/  LEA.HI R6, R6, R13, RZ, 0x3 ;  /* 0x0000000d06067211 */ /* 0x000fe400078f18ff */
[----:B------:R-:W-:-:S02]  /*126e0*/  LOP3.LUT R4, R205, 0x38, R4, 0xf8, !PT ;  /* 0x00000038cd047812 */ /* 0x000fc400078ef804 */
[--C-:B------:R-:W-:Y:S01]  /*126f0*/  SHF.R.U64 R13, R48, 0x10, R49.reuse ;  /* 0x00000010300d7819 */ /* 0x100fe20000001231 */
[----:B------:R-:W-:Y:S01]  /*12700*/  IMAD.SHL.U32 R6, R6, 0x400, RZ ;  /* 0x0000040006067824 */ /* 0x000fe200078e00ff */
[----:B------:R-:W-:Y:S02]  /*12710*/  LOP3.LUT R4, R4, R233, RZ, 0x3c, !PT ;  /* 0x000000e904047212 */ /* 0x000fe400078e3cff */
[----:B------:R-:W-:Y:S02]  /*12720*/  SHF.R.U32.HI R49, RZ, 0x10, R49 ;  /* 0x00000010ff317819 */ /* 0x000fe40000011631 */
[----:B------:R-:W-:Y:S02]  /*12730*/  LOP3.LUT R6, R6, 0x7fffe000, RZ, 0xc0, !PT ;  /* 0x7fffe00006067812 */ /* 0x000fe400078ec0ff */
[----:B------:R-:W-:Y:S02]  /*12740*/  PRMT R24, R21, 0x5410, R24 ;  /* 0x0000541015187816 */ /* 0x000fe40000000018 */
[----:B------:R-:W-:-:S02]  /*12750*/  IADD3 R8, R4, R6, R211 ;  /* 0x0000000604087210 */ /* 0x000fc40007ffe0d3 */
[----:B------:R-:W0:Y:S01]  /*12760*/  LDS.128 R4, [R227] ;  /* 0x00000000e3047984 */ /* 0x000e220000000c00 */
[----:B------:R-:W-:Y:S01]  /*12770*/  PRMT R26, R0, 0x5410, R13 ;  /* 0x00005410001a7816 */ /* 0x000fe2000000000d */
[----:B------:R-:W-:Y:S01]  /*12780*/  IMAD.U32 R25, R24, 0x10000, RZ ;  /* 0x0001000018197824 */ /* 0x000fe200078e00ff */
[----:B------:R-:W-:Y:S01]  /*12790*/  SHF.R.U32.HI R64, RZ, 0x10, R65 ;  /* 0x00000010ff407819 */ /* 0x000fe20000011641 */
[----:B------:R-:W-:Y:S01]  /*127a0*/  IMAD R12, R8, 0x2, R17 ;  /* 0x00000002080c7824 */ /* 0x000fe200078e0211 */
[----:B------:R-:W-:Y:S01]  /*127b0*/  SHF.R.U64 R15, R66, 0x10, R67 ;  /* 0x00000010420f7819 */ /* 0x000fe20000001243 */
[----:B------:R-:W-:Y:S01]  /*127c0*/  IMAD.U32 R27, R26, 0x10000, RZ ;  /* 0x000100001a1b7824 */ /* 0x000fe200078e00ff */
[----:B------:R-:W-:Y:S02]  /*127d0*/  PRMT R28, R2, 0x5410, R49 ;  /* 0x00005410021c7816 */ /* 0x000fe40000000031 */
[----:B------:R-:W1:Y:S01]  /*127e0*/  LDS.128 R8, [R12+0x12400] ;  /* 0x012400000c087984 */ /* 0x000e620000000c00 */
[----:B------:R-:W-:-:S02]  /*127f0*/  PRMT R29, R3, 0x5410, R14 ;  /* 0x00005410031d7816 */ /* 0x000fc4000000000e */
[----:B------:R-:W-:Y:S01]  /*12800*/  SHF.R.U32.HI R31, RZ, 0x10, R51 ;  /* 0x00000010ff1f7819 */ /* 0x000fe20000011633 */
[----:B------:R-:W-:Y:S01]  /*12810*/  IMAD.U32 R30, R28, 0x10000, RZ ;  /* 0x000100001c1e7824 */ /* 0x000fe200078e00ff */
[----:B------:R-:W-:Y:S02]  /*12820*/  PRMT R69, R69, 0x5410, R64 ;  /* 0x0000541045457816 */ /* 0x000fe40000000040 */
[----:B------:R-:W-:Y:S02]  /*12830*/  SHF.R.U32.HI R66, RZ, 0x10, R67 ;  /* 0x00000010ff427819 */ /* 0x000fe40000011643 */
[----:B------:R-:W-:Y:S02]  /*12840*/  PRMT R70, R70, 0x5410, R15 ;  /* 0x0000541046467816 */ /* 0x000fe4000000000f */
[----:B------:R-:W-:Y:S02]  /*12850*/  PRMT R31, R20, 0x5410, R31 ;  /* 0x00005410141f7816 */ /* 0x000fe4000000001f */
[----:B------:R-:W-:-:S02]  /*12860*/  PRMT R71, R71, 0x5410, R66 ;  /* 0x0000541047477816 */ /* 0x000fc40000000042 */
[----:B------:R-:W-:Y:S01]  /*12870*/  LOP3.LUT R28, R28, 0xffff0000, RZ, 0xc0, !PT ;  /* 0xffff00001c1c7812 */ /* 0x000fe200078ec0ff */
[----:B------:R-:W-:Y:S02]  /*12880*/  IMAD.U32 R32, R31, 0x10000, RZ ;  /* 0x000100001f207824 */ /* 0x000fe400078e00ff */
        /* <DEDUP_REMOVED lines=20> */
[----:B------:R-:W-:Y:S02]  /*129d0*/  IMAD.U32 R0, R71, 0x10000, RZ ;  /* 0x0001000047007824 */ /* 0x000fe400078e00ff */
[----:B------:R-:W-:Y:S01]  /*129e0*/  FFMA.FTZ R34, R3, R14, -R34 ;  /* 0x0000000e03227223 */ /* 0x000fe20000010822 */
[----:B------:R-:W-:Y:S01]  /*129f0*/  FMUL.FTZ R14, R21, R32 ;  /* 0x00000020150e7220 */ /* 0x000fe20000410000 */
[----:B------:R-:W-:Y:S01]  /*12a00*/  FFMA.FTZ R36, R3, R30, R36 ;  /* 0x0000001e03247223 */ /* 0x000fe20000010024 */
[----:B------:R-:W-:Y:S01]  /*12a10*/  LOP3.LUT R15, R26, 0xffff0000, RZ, 0xc0, !PT ;  /* 0xffff00001a0f7812 */ /* 0x000fe200078ec0ff */
[-C--:B------:R-:W-:Y:S01]  /*12a20*/  FMUL.FTZ R21, R21, R0.reuse ;  /* 0x0000000015157220 */ /* 0x080fe20000410000 */
[----:B------:R-:W-:Y:S01]  /*12a30*/  LOP3.LUT R3, R24, 0xffff0000, RZ, 0xc0, !PT ;  /* 0xffff000018037812 */ /* 0x000fe200078ec0ff */
[----:B------:R-:W-:Y:S01]  /*12a40*/  FFMA.FTZ R25, R13, R0, -R14 ;  /* 0x000000000d197223 */ /* 0x000fe2000001080e */
[----:B------:R-:W-:-:S02]  /*12a50*/  IMAD.U32 R20, R10, 0x10000, RZ ;  /* 0x000100000a147824 */ /* 0x000fc400078e00ff */
[----:B------:R-:W-:Y:S01]  /*12a60*/  FFMA.FTZ R32, R13, R32, R21 ;  /* 0x000000200d207223 */ /* 0x000fe20000010015 */
[C---:B------:R-:W-:Y:S01]  /*12a70*/  FMUL.FTZ R13, R8.reuse, R15 ;  /* 0x0000000f080d7220 */ /* 0x040fe20000410000 */
[-C--:B------:R-:W-:Y:S01]  /*12a80*/  FMUL.FTZ R21, R8, R3.reuse ;  /* 0x0000000308157220 */ /* 0x080fe20000410000 */
[----:B------:R-:W-:Y:S01]  /*12a90*/  IMAD.U32 R8, R29, 0x10000, RZ ;  /* 0x000100001d087824 */ /* 0x000fe200078e00ff */
[----:B------:R-:W-:Y:S01]  /*12aa0*/  LOP3.LUT R69, R69, 0xffff0000, RZ, 0xc0, !PT ;  /* 0xffff000045457812 */ /* 0x000fe200078ec0ff */
[C---:B------:R-:W-:Y:S01]  /*12ab0*/  FFMA.FTZ R14, R2.reuse, R3, -R13 ;  /* 0x00000003020e7223 */ /* 0x040fe2000001080d */
[----:B------:R-:W-:Y:S01]  /*12ac0*/  FFMA.FTZ R24, R2, R15, R21 ;  /* 0x0000000f02187223 */ /* 0x000fe20000010015 */
[----:B------:R-:W-:Y:S02]  /*12ad0*/  IMAD.U32 R0, R70, 0x10000, RZ ;  /* 0x0001000046007824 */ /* 0x000fe400078e00ff */
[----:B------:R-:W-:Y:S01]  /*12ae0*/  FMUL.FTZ R2, R20, R8 ;  /* 0x0000000814027220 */ /* 0x000fe20000410000 */
[C---:B------:R-:W-:Y:S01]  /*12af0*/  FMUL.FTZ R3, R9.reuse, R28 ;  /* 0x0000001c09037220 */ /* 0x040fe20000410000 */
[-C--:B------:R-:W-:Y:S01]  /*12b00*/  FMUL.FTZ R9, R9, R69.reuse ;  /* 0x0000004509097220 */ /* 0x080fe20000410000 */
[----:B------:R-:W-:Y:S01]  /*12b10*/  LOP3.LUT R10, R10, 0xffff0000, RZ, 0xc0, !PT ;  /* 0xffff00000a0a7812 */ /* 0x000fe200078ec0ff */
[-C--:B------:R-:W-:Y:S01]  /*12b20*/  FFMA.FTZ R13, R5, R0.reuse, -R2 ;  /* 0x00000000050d7223 */ /* 0x080fe20000010802 */
[----:B------:R-:W-:Y:S01]  /*12b30*/  LOP3.LUT R11, R11, 0xffff0000, RZ, 0xc0, !PT ;  /* 0xffff00000b0b7812 */ /* 0x000fe200078ec0ff */
[----:B------:R-:W-:Y:S01]  /*12b40*/  FFMA.FTZ R69, R4, R69, -R3 ;  /* 0x0000004504457223 */ /* 0x000fe20000010803 */
[----:B------:R-:W-:Y:S01]  /*12b50*/  FMUL.FTZ R20, R20, R0 ;  /* 0x0000000014147220 */ /* 0x000fe20000410000 */
        /* <DEDUP_REMOVED lines=8> */
[----:B------:R-:W-:Y:S01]  /*12be0*/  F2FP.BF16.F32.PACK_AB R9, R9, R36 ;  /* 0x000000240909723e */ /* 0x000fe200000010ff */
[-C--:B------:R-:W-:Y:S01]  /*12bf0*/  FMUL.FTZ R4, R10, R3.reuse ;  /* 0x000000030a047220 */ /* 0x080fe20000410000 */
[C---:B------:R-:W-:Y:S01]  /*12c00*/  FFMA.FTZ R10, R6.reuse, R3, -R5 ;  /* 0x00000003060a7223 */ /* 0x040fe20000010805 */
[-C--:B------:R-:W-:Y:S01]  /*12c10*/  FMUL.FTZ R11, R11, R0.reuse ;  /* 0x000000000b0b7220 */ /* 0x080fe20000410000 */
[C---:B------:R-:W-:Y:S01]  /*12c20*/  FFMA.FTZ R0, R7.reuse, R0, -R8 ;  /* 0x0000000007007223 */ /* 0x040fe20000010808 */
        /* <DEDUP_REMOVED lines=11> */
.L_x_4327:
[----:B------:R-:W-:Y:S05]  /*12ce0*/  BSYNC B0 ;  /* 0x0000000000007941 */ /* 0x000fea0003800000 */
.L_x_4299:
        /* <DEDUP_REMOVED lines=8> */
.L_x_4297:
[----:B------:R-:W-:-:S06]  /*12d70*/  ULOP3.LUT UR4, UR60, 0x1, URZ, 0xfc, !UPT ;  /* 0x000000013c047892 */ /* 0x000fcc000f8efc3f */
[----:B01----:R-:W-:-:S05]  /*12d80*/  IMAD.U32 R0, RZ, RZ, UR4 ;  /* 0x00000004ff007e24 */ /* 0x003fca000f8e00ff */
[----:B------:R-:W-:-:S13]  /*12d90*/  ISETP.NE.AND P0, PT, R0, 0x3, PT ;  /* 0x000000030000780c */ /* 0x000fda0003f05270 */
[----:B------:R-:W-:Y:S05]  /*12da0*/  @!P0 BRA `(.L_x_4362) ;  /* 0x0000000000048947 */ /* 0x000fea0003800000 */
[----:B------:R-:W-:Y:S01]  /*12db0*/  BPT.TRAP 0x1 ;  /* 0x000000040000795c */ /* 0x000fe20000300000 */
.L_x_4362:
[----:B--234-:R-:W-:Y:S01]  /*12dc0*/  IMAD R5, R23, 0x8, R17 ;  /* 0x0000000817057824 */ /* 0x01cfe200078e0211 */
[----:B------:R-:W-:-:S04]  /*12dd0*/  SHF.L.U32 R0, R194, 0x1f, RZ ;  /* 0x0000001fc2007819 */ /* 0x000fc800000006ff */
[----:B------:R0:W1:Y:S01]  /*12de0*/  SYNCS.PHASECHK.TRANS64.TRYWAIT P2, [R5+URZ+0x30830], R0 ;  /* 0x03083000050075a7 */ /* 0x000062000804017f */
[----:B------:R-:W-:Y:S05]  /*12df0*/  @!P0 BRA `(.L_x_4363) ;  /* 0x0000000000048947 */ /* 0x000fea0003800000 */
[----:B------:R-:W-:Y:S01]  /*12e00*/  BPT.TRAP 0x1 ;  /* 0x000000040000795c */ /* 0x000fe20000300000 */
.L_x_4363:
[----:B------:R-:W2:Y:S02]  /*12e10*/  S2R R2, SR_TID.X ;  /* 0x0000000000027919 */ /* 0x000ea40000002100 */
[----:B--2---:R-:W-:-:S04]  /*12e20*/  LOP3.LUT R2, R2, 0x7f, RZ, 0xc0, !PT ;  /* 0x0000007f02027812 */ /* 0x004fc800078ec0ff */
[----:B------:R-:W-:Y:S01]  /*12e30*/  ISETP.NE.AND P1, PT, R2, RZ, PT ;  /* 0x000000ff0200720c */ /* 0x000fe20003f25270 */
[----:B-1----:R-:W-:-:S12]  /*12e40*/  @P2 BRA `(.L_x_4364) ;  /* 0x0000000000082947 */ /* 0x002fd80003800000 */
[----:B------:R-:W1:Y:S02]  /*12e50*/  SYNCS.PHASECHK.TRANS64.TRYWAIT P2, [R5+URZ+0x30830], R0 ;  /* 0x03083000050075a7 */ /* 0x000e64000804017f */
[----:B-1----:R-:W-:Y:S05]  /*12e60*/  @!P2 BRA `(.L_x_4365) ;  /* 0x00000168002ca947 */ /* 0x002fea0003800000 */
.L_x_4364:
        /* <DEDUP_REMOVED lines=9> */
[----:B------:R-:W-:Y:S01]  /*12f00*/  IMAD.U32 R9, RZ, RZ, UR9 ;  /* 0x00000009ff097e24 */ /* 0x000fe2000f8e00ff */
[----:B------:R-:W-:Y:S01]  /*12f10*/  LOP3.LUT R0, R0, 0x3fff, RZ, 0xc0, !PT ;  /* 0x00003fff00007812 */ /* 0x000fe200078ec0ff */
[----:B------:R-:W-:Y:S01]  /*12f20*/  UMOV UR53, 0x40000040 ;  /* 0x4000004000357882 */ /* 0x000fe20000000000 */
[----:B------:R-:W-:Y:S01]  /*12f30*/  UMOV UR49, 0x40000040 ;  /* 0x4000004000317882 */ /* 0x000fe20000000000 */
[----:B------:R-:W-:Y:S01]  /*12f40*/  UMOV UR45, 0x40000040 ;  /* 0x40000040002d7882 */ /* 0x000fe20000000000 */
[----:B------:R-:W-:Y:S01]  /*12f50*/  LOP3.LUT R10, R0, 0x10000, RZ, 0xfc, !PT ;  /* 0x00010000000a7812 */ /* 0x000fe200078efcff */
[----:B------:R-:W-:Y:S01]  /*12f60*/  ULOP3.LUT UR4, UR4, 0x10000, URZ, 0xfc, !UPT ;  /* 0x0001000004047892 */ /* 0x000fe2000f8efc3f */
[----:B------:R-:W-:Y:S01]  /*12f70*/  IMAD.MOV.U32 R3, RZ, RZ, 0x40000040 ;  /* 0x40000040ff037424 */ /* 0x000fe200078e00ff */
[----:B------:R-:W-:Y:S01]  /*12f80*/  UMOV UR41, 0x40000040 ;  /* 0x4000004000297882 */ /* 0x000fe20000000000 */
[----:B------:R-:W-:Y:S01]  /*12f90*/  UMOV UR37, 0x40000040 ;  /* 0x4000004000257882 */ /* 0x000fe20000000000 */
[----:B------:R-:W-:Y:S01]  /*12fa0*/  IMAD R2, R23, 0x900, R10 ;  /* 0x0000090017027824 */ /* 0x000fe200078e020a */
[----:B------:R-:W-:Y:S01]  /*12fb0*/  UIADD3 UR5, UR4, 0x2, URZ ;  /* 0x0000000204057890 */ /* 0x000fe2000fffe03f */
[----:B------:R-:W-:Y:S01]  /*12fc0*/  R2UR UR39, R3 ;  /* 0x00000000032772ca */ /* 0x000fe200000e0000 */
[----:B------:R-:W-:Y:S01]  /*12fd0*/  UMOV UR8, UR4 ;  /* 0x0000000400087c82 */ /* 0x000fe20008000000 */
[C---:B------:R-:W-:Y:S01]  /*12fe0*/  VIADD R6, R2.reuse, 0x2 ;  /* 0x0000000202067836 */ /* 0x040fe20000000000 */
[----:B------:R-:W-:Y:S01]  /*12ff0*/  R2UR UR10, R2 ;  /* 0x00000000020a72ca */ /* 0x000fe200000e0000 */
[----:B------:R-:W-:Y:S01]  /*13000*/  IMAD.U32 R8, RZ, RZ, UR8 ;  /* 0x00000008ff087e24 */ /* 0x000fe2000f8e00ff */
[----:B------:R-:W-:Y:S01]  /*13010*/  UIADD3 UR52, UR4, 0x406, URZ ;  /* 0x0000040604347890 */ /* 0x000fe2000fffe03f */
[----:B------:R-:W-:Y:S01]  /*13020*/  IMAD.MOV.U32 R73, RZ, RZ, -0x60 ;  /* 0xffffffa0ff497424 */ /* 0x000fe200078e00ff */
[----:B------:R-:W-:Y:S01]  /*13030*/  UIADD3 UR48, UR4, 0x800, URZ ;  /* 0x0000080004307890 */ /* 0x000fe2000fffe03f */
[----:B------:R-:W-:Y:S01]  /*13040*/  @!P1 VIADD R0, R5, 0x30840 ;  /* 0x0003084005009836 */ /* 0x000fe20000000000 */
[----:B------:R0:W-:Y:S01]  /*13050*/  STL.64 [R1+0x30], R8 ;  /* 0x0000300801007387 */ /* 0x0001e20000100a00 */
[----:B------:R-:W-:Y:S01]  /*13060*/  UIADD3 UR44, UR4, 0x802, URZ ;  /* 0x00000802042c7890 */ /* 0x000fe2000fffe03f */
[----:B------:R-:W-:Y:S01]  /*13070*/  IMAD R73, R150, R73, 0x60 ;  /* 0x0000006096497424 */ /* 0x000fe200078e0249 */
[----:B------:R-:W-:Y:S01]  /*13080*/  UIADD3 UR40, UR4, 0x804, URZ ;  /* 0x0000080404287890 */ /* 0x000fe2000fffe03f */
[----:B------:R-:W-:Y:S01]  /*13090*/  @!P1 PRMT R0, RZ, 0x654, R0 ;  /* 0x00000654ff009816 */ /* 0x000fe20000000000 */
[----:B------:R-:W-:Y:S01]  /*130a0*/  UIADD3 UR36, UR4, 0x806, URZ ;  /* 0x0000080604247890 */ /* 0x000fe2000fffe03f */
[----:B------:R-:W-:Y:S01]  /*130b0*/  IMAD.IADD R4, R196, 0x1, R73 ;  /* 0x00000001c4047824 */ /* 0x000fe200078e0249 */
[----:B------:R-:W-:Y:S01]  /*130c0*/  HGMMA.64x96x16.F32.BF16 R24, gdesc[UR8], RZ, !UPT, gsb0 ;  /* 0x01600000081879f0 */ /* 0x000fe2000c0018ff */
[----:B------:R-:W-:Y:S01]  /*130d0*/  R2UR UR10, R6 ;  /* 0x00000000060a72ca */ /* 0x000fe200000e0000 */
[----:B------:R-:W-:Y:S01]  /*130e0*/  UMOV UR8, UR5 ;  /* 0x0000000500087c82 */ /* 0x000fe20008000000 */
[----:B------:R-:W-:Y:S01]  /*130f0*/  R2UR UR11, R7 ;  /* 0x00000000070b72ca */ /* 0x000fe200000e0000 */
[----:B------:R-:W-:Y:S01]  /*13100*/  UMOV UR9, 0x40000040 ;  /* 0x4000004000097882 */ /* 0x000fe20000000000 */
[----:B------:R-:W-:Y:S01]  /*13110*/  VIADD R6, R2, 0x4 ;  /* 0x0000000402067836 */ /* 0x000fe20000000000 */
[----:B------:R-:W-:Y:S01]  /*13120*/  UIADD3 UR5, UR4, 0x4, URZ ;  /* 0x0000000404057890 */ /* 0x000fe2000fffe03f */
[----:B------:R-:W-:Y:S01]  /*13130*/  IMAD.MOV.U32 R7, RZ, RZ, 0x40000040 ;  /* 0x40000040ff077424 */ /* 0x000fe200078e00ff */
[----:B------:R-:W-:Y:S01]  /*13140*/  IADD3 R5, -R197, 0x1, R4 ;  /* 0x00000001c5057810 */ /* 0x000fe20007ffe104 */
[----:B0-----:R-:W-:Y:S01]  /*13150*/  IMAD.U32 R8, RZ, RZ, UR8 ;  /* 0x00000008ff087e24 */ /* 0x001fe2000f8e00ff */
[----:B------:R-:W-:Y:S01]  /*13160*/  LOP3.LUT R16, R16, 0xffefffff, RZ, 0xc0, !PT ;  /* 0xffefffff10107812 */ /* 0x000fe200078ec0ff */
[----:B------:R-:W-:-:S02]  /*13170*/  IMAD.U32 R9, RZ, RZ, UR9 ;  /* 0x00000009ff097e24 */ /* 0x000fc4000f8e00ff */
[C---:B------:R-:W-:Y:S02]  /*13180*/  IMAD R5, R206.reuse, -0x2, R5 ;  /* 0xfffffffece057824 */ /* 0x040fe400078e0205 */
[C---:B------:R-:W-:Y:S01]  /*13190*/  IMAD R75, R206.reuse, -0x2, R4 ;  /* 0xfffffffece4b7824 */ /* 0x040fe200078e0204 */
[----:B------:R0:W-:Y:S01]  /*131a0*/  STL.64 [R1+0x28], R8 ;  /* 0x0000280801007387 */ /* 0x0001e20000100a00 */
[----:B------:R-:W-:Y:S01]  /*131b0*/  IMAD R14, R206, -0x2, R73 ;  /* 0xfffffffece0e7824 */ /* 0x000fe200078e0249 */
[----:B------:R-:W-:Y:S02]  /*131c0*/  WARPGROUP.DEPBAR.LE gsb0, 0x0 ;  /* 0x00008000000079c5 */ /* 0x000fe40000010000 */
[----:B------:R-:W-:-:S06]  /*131d0*/  WARPGROUP.ARRIVE ;  /* 0x00000000000079c5 */ /* 0x000fcc0000000000 */
[----:B------:R-:W-:Y:S01]  /*131e0*/  HGMMA.64x96x16.F32.BF16 R24, gdesc[UR8], R24, gsb0 ;  /* 0x01600000081879f0 */ /* 0x000fe20008001818 */
[----:B------:R-:W-:Y:S01]  /*131f0*/  R2UR UR10, R6 ;  /* 0x00000000060a72ca */ /* 0x000fe200000e0000 */
[----:B------:R-:W-:Y:S01]  /*13200*/  UMOV UR8, UR5 ;  /* 0x0000000500087c82 */ /* 0x000fe20008000000 */
[----:B------:R-:W-:Y:S01]  /*13210*/  R2UR UR11, R7 ;  /* 0x00000000070b72ca */ /* 0x000fe200000e0000 */
[----:B------:R-:W-:Y:S01]  /*13220*/  UMOV UR9, 0x40000040 ;  /* 0x4000004000097882 */ /* 0x000fe20000000000 */
[----:B------:R-:W-:Y:S01]  /*13230*/  VIADD R6, R2, 0x6 ;  /* 0x0000000602067836 */ /* 0x000fe20000000000 */
[----:B------:R-:W-:Y:S01]  /*13240*/  UIADD3 UR5, UR4, 0x6, URZ ;  /* 0x0000000604057890 */ /* 0x000fe2000fffe03f */
[----:B------:R-:W-:Y:S02]  /*13250*/  IMAD.MOV.U32 R7, RZ, RZ, 0x40000040 ;  /* 0x40000040ff077424 */ /* 0x000fe400078e00ff */
[----:B0-----:R-:W-:Y:S02]  /*13260*/  IMAD.U32 R8, RZ, RZ, UR8 ;  /* 0x00000008ff087e24 */ /* 0x001fe4000f8e00ff */
[----:B------:R-:W-:-:S05]  /*13270*/  IMAD.U32 R9, RZ, RZ, UR9 ;  /* 0x00000009ff097e24 */ /* 0x000fca000f8e00ff */
[----:B------:R0:W-:Y:S01]  /*13280*/  STL.64 [R1+0x20], R8 ;  /* 0x0000200801007387 */ /* 0x0001e20000100a00 */
        /* <DEDUP_REMOVED lines=36> */
[----:B0-----:R-:W-:Y:S01]  /*134d0*/  IMAD.U32 R8, RZ, RZ, UR8 ;  /* 0x00000008ff087e24 */ /* 0x001fe2000f8e00ff */
[----:B------:R-:W-:Y:S01]  /*134e0*/  ULDC UR4, c[0x0][0x9dc] ;  /* 0x0002770000047ab9 */ /* 0x000fe20000000800 */
[----:B------:R-:W-:-:S02]  /*134f0*/  IMAD.U32 R9, RZ, RZ, UR9 ;  /* 0x00000009ff097e24 */ /* 0x000fc4000f8e00ff */
[----:B------:R-:W-:-:S03]  /*13500*/  IMAD.U32 R11, RZ, RZ, UR4 ;  /* 0x00000004ff0b7e24 */ /* 0x000fc6000f8e00ff */
        /* <DEDUP_REMOVED lines=8> */
[----:B------:R-:W-:Y:S02]  /*13590*/  VIADD R6, R2, 0x306 ;  /* 0x0000030602067836 */ /* 0x000fe40000000000 */
[----:B------:R-:W-:Y:S02]  /*135a0*/  IMAD.MOV.U32 R7, RZ, RZ, 0x40000040 ;  /* 0x40000040ff077424 */ /* 0x000fe400078e00ff */
[----:B0-----:R-:W-:Y:S01]  /*135b0*/  IMAD.U32 R8, RZ, RZ, UR8 ;  /* 0x00000008ff087e24 */ /* 0x001fe2000f8e00ff */
[----:B------:R-:W-:Y:S01]  /*135c0*/  R2UR UR54, R6 ;  /* 0x00000000063672ca */ /* 0x000fe200000e0000 */
[----:B------:R-:W-:Y:S01]  /*135d0*/  VIADD R6, R2, 0x600 ;  /* 0x0000060002067836 */ /* 0x000fe20000000000 */
[----:B------:R-:W-:Y:S01]  /*135e0*/  R2UR UR55, R7 ;  /* 0x00000000073772ca */ /* 0x000fe200000e0000 */
[----:B------:R-:W-:-:S02]  /*135f0*/  IMAD.MOV.U32 R7, RZ, RZ, 0x40000040 ;  /* 0x40000040ff077424 */ /* 0x000fc400078e00ff */
[----:B------:R-:W-:Y:S01]  /*13600*/  IMAD.U32 R9, RZ, RZ, UR9 ;  /* 0x00000009ff097e24 */ /* 0x000fe2000f8e00ff */
[----:B------:R-:W-:Y:S01]  /*13610*/  R2UR UR50, R6 ;  /* 0x00000000063272ca */ /* 0x000fe200000e0000 */
[----:B------:R-:W-:Y:S01]  /*13620*/  VIADD R6, R2, 0x602 ;  /* 0x0000060202067836 */ /* 0x000fe20000000000 */
[----:B------:R-:W-:Y:S01]  /*13630*/  R2UR UR51, R7 ;  /* 0x00000000073372ca */ /* 0x000fe200000e0000 */
[----:B------:R-:W-:Y:S01]  /*13640*/  IMAD.MOV.U32 R7, RZ, RZ, 0x40000040 ;  /* 0x40000040ff077424 */ /* 0x000fe200078e00ff */
[----:B------:R0:W-:Y:S02]  /*13650*/  STL.64 [R1], R8 ;  /* 0x0000000801007387 */ /* 0x0001e40000100a00 */
[----:B------:R-:W-:Y:S01]  /*13660*/  R2UR UR46, R6 ;  /* 0x00000000062e72ca */ /* 0x000fe200000e0000 */
[----:B------:R-:W-:Y:S01]  /*13670*/  VIADD R6, R2, 0x604 ;  /* 0x0000060402067836 */ /* 0x000fe20000000000 */
[----:B------:R-:W-:Y:S01]  /*13680*/  R2UR UR47, R7 ;  /* 0x00000000072f72ca */ /* 0x000fe200000e0000 */
[----:B------:R-:W-:-:S02]  /*13690*/  IMAD.MOV.U32 R7, RZ, RZ, 0x40000040 ;  /* 0x40000040ff077424 */ /* 0x000fc400078e00ff */
[----:B------:R-:W-:Y:S01]  /*136a0*/  VIADD R2, R2, 0x606 ;  /* 0x0000060602027836 */ /* 0x000fe20000000000 */
[----:B------:R-:W-:Y:S02]  /*136b0*/  R2UR UR42, R6 ;  /* 0x00000000062a72ca */ /* 0x000fe400000e0000 */
[----:B------:R-:W-:Y:S02]  /*136c0*/  R2UR UR43, R7 ;  /* 0x00000000072b72ca */ /* 0x000fe400000e0000 */
[----:B------:R-:W-:Y:S01]  /*136d0*/  R2UR UR38, R2 ;  /* 0x00000000022672ca */ /* 0x000fe200000e0000 */
[----:B0-----:R-:W-:Y:S01]  /*136e0*/  IMAD R8, R201, 0x80, R216 ;  /* 0x00000080c9087824 */ /* 0x001fe200078e02d8 */
[----:B------:R-:W0:Y:S02]  /*136f0*/  LDC.64 R2, c[0x0][0x9e0] ;  /* 0x00027800ff027b82 */ /* 0x000e240000000a00 */
[----:B0-----:R-:W-:Y:S01]  /*13700*/  ISETP.GE.AND P2, PT, R3, 0x1, PT ;  /* 0x000000010300780c */ /* 0x001fe20003f46270 */
[----:B------:R-:W-:-:S12]  /*13710*/  IMAD.IADD R12, R5, 0x1, R2 ;  /* 0x00000001050c7824 */ /* 0x000fd800078e0202 */
[----:B------:R-:W-:Y:S01]  /*13720*/  @P2 LOP3.LUT R16, R16, 0x100000, RZ, 0xfc, !PT ;  /* 0x0010000010102812 */ /* 0x000fe200078efcff */
        /* <DEDUP_REMOVED lines=36> */
.L_x_4368:
[----:B------:R-:W-:-:S13]  /*13970*/  ISETP.NE.AND P2, PT, R3, 0x1, PT ;  /* 0x000000010300780c */ /* 0x000fda0003f45270 */
[----:B------:R-:W0:Y:S02]  /*13980*/  @P2 LDC.64 R6, c[0x0][0x9e8] ;  /* 0x00027a00ff062b82 */ /* 0x000e240000000a00 */
[----:B0-----:R-:W-:-:S05]  /*13990*/  @P2 IMAD.HI.U32 R6, R5, R6, RZ ;  /* 0x0000000605062227 */ /* 0x001fca00078e00ff */
[----:B------:R-:W-:-:S07]  /*139a0*/  @P2 SHF.R.U32.HI R5, RZ, R7, R6 ;  /* 0x00000007ff052219 */ /* 0x000fce0000011606 */
.L_x_4369:
[----:B------:R-:W-:Y:S05]  /*139b0*/  BSYNC B0 ;  /* 0x0000000000007941 */ /* 0x000fea0003800000 */
.L_x_4367:
[----:B------:R-:W-:-:S05]  /*139c0*/  IMAD R5, R5, R3, R14 ;  /* 0x0000000305057224 */ /* 0x000fca00078e020e */
[----:B------:R-:W-:Y:S02]  /*139d0*/  VIMNMX R4, R4, R5, !PT ;  /* 0x0000000504047248 */ /* 0x000fe40007fe0100 */
[----:B------:R-:W-:-:S07]  /*139e0*/  VIADDMNMX R0, R5, R3, R0, PT ;  /* 0x0000000305007246 */ /* 0x000fce0003800100 */
.L_x_4366:
[C---:B------:R-:W-:Y:S02]  /*139f0*/  ISETP.GE.AND P3, PT, R73.reuse, 0x9, PT ;  /* 0x000000094900780c */ /* 0x040fe40003f66270 */
[----:B------:R-:W-:Y:S02]  /*13a00*/  ISETP.GE.AND P2, PT, R73, 0x2, PT ;  /* 0x000000024900780c */ /* 0x000fe40003f46270 */
[----:B------:R-:W-:Y:S02]  /*13a10*/  P2R R20, PR, RZ, 0x8 ;  /* 0x00000008ff147803 */ /* 0x000fe40000000000 */
[C---:B------:R-:W-:Y:S02]  /*13a20*/  ISETP.GT.AND P3, PT, R4.reuse, 0x8, !P3 ;  /* 0x000000080400780c */ /* 0x040fe40005f64270 */
[----:B------:R-:W-:Y:S02]  /*13a30*/  ISETP.GT.AND P4, PT, R4, 0x1, !P2 ;  /* 0x000000010400780c */ /* 0x000fe40005784270 */
[----:B------:R-:W-:-:S02]  /*13a40*/  ISETP.LT.OR P3, PT, R0, 0x9, P3 ;  /* 0x000000090000780c */ /* 0x000fc40001f61670 */
[----:B------:R-:W-:Y:S02]  /*13a50*/  ISETP.GE.AND P5, PT, R73, 0xa, PT ;  /* 0x0000000a4900780c */ /* 0x000fe40003fa6270 */
[----:B------:R-:W-:Y:S02]  /*13a60*/  FSEL R101, R28, -INF , !P3 ;  /* 0xff8000001c657808 */ /* 0x000fe40005800000 */
[----:B------:R-:W-:Y:S02]  /*13a70*/  ISETP.LT.OR P4, PT, R0, 0x2, P4 ;  /* 0x000000020000780c */ /* 0x000fe40002781670 */
[----:B------:R-:W-:Y:S02]  /*13a80*/  ISETP.GT.AND P3, PT, R4, 0x9, !P5 ;  /* 0x000000090400780c */ /* 0x000fe40006f64270 */
[----:B------:R-:W-:Y:S02]  /*13a90*/  FSEL R103, R25, -INF , !P4 ;  /* 0xff80000019677808 */ /* 0x000fe40006000000 */
        /* <DEDUP_REMOVED lines=88> */
[C---:B------:R-:W-:Y:S02]  /*14020*/  ISETP.GE.AND P3, PT, R73.reuse, 0x52, PT ;  /* 0x000000524900780c */ /* 0x040fe40003f66270 */
[----:B------:R-:W-:Y:S02]  /*14030*/  ISETP.GE.AND P6, PT, R73, 0x1, PT ;  /* 0x000000014900780c */ /* 0x000fe40003fc6270 */
[----:B------:R-:W-:-:S02]  /*14040*/  ISETP.GT.AND P4, PT, R4, 0x51, !P3 ;  /* 0x000000510400780c */ /* 0x000fc40005f84270 */
[----:B------:R-:W-:Y:S02]  /*14050*/  IADD3 R6, R77, 0x8, R8 ;  /* 0x000000084d067810 */ /* 0x000fe40007ffe008 */
        /* <DEDUP_REMOVED lines=15> */
[----:B------:R-:W-:Y:S02]  /*14150*/  FSEL R69, R69, -INF , !P5 ;  /* 0xff80000045457808 */ /* 0x000fe40006800000 */
[----:B------:R-:W-:-:S13]  /*14160*/  ISETP.GE.AND P5, PT, R3, 0x1, PT ;  /* 0x000000010300780c */ /* 0x000fda0003fa6270 */
[----:B------:R-:W-:Y:S05]  /*14170*/  @!P5 BRA `(.L_x_4370) ;  /* 0x000000000050d947 */ /* 0x000fea0003800000 */
        /* <DEDUP_REMOVED lines=12> */
.L_x_4372:
[----:B------:R-:W-:-:S13]  /*14240*/  ISETP.NE.AND P5, PT, R3, 0x1, PT ;  /* 0x000000010300780c */ /* 0x000fda0003fa5270 */
[----:B------:R-:W0:Y:S02]  /*14250*/  @P5 LDC.64 R32, c[0x0][0x9e8] ;  /* 0x00027a00ff205b82 */ /* 0x000e240000000a00 */
[----:B0-----:R-:W-:-:S05]  /*14260*/  @P5 IMAD.HI.U32 R32, R0, R32, RZ ;  /* 0x0000002000205227 */ /* 0x001fca00078e00ff */
[----:B------:R-:W-:-:S07]  /*14270*/  @P5 SHF.R.U32.HI R0, RZ, R33, R32 ;  /* 0x00000021ff005219 */ /* 0x000fce0000011620 */
.L_x_4373:
[----:B------:R-:W-:Y:S05]  /*14280*/  BSYNC B0 ;  /* 0x0000000000007941 */ /* 0x000fea0003800000 */
.L_x_4371:
[----:B------:R-:W-:-:S05]  /*14290*/  IMAD R5, R0, R3, R14 ;  /* 0x0000000300057224 */ /* 0x000fca00078e020e */
[----:B------:R-:W-:Y:S02]  /*142a0*/  VIMNMX R6, R6, R5, !PT ;  /* 0x0000000506067248 */ /* 0x000fe40007fe0100 */
[----:B------:R-:W-:-:S07]  /*142b0*/  VIADDMNMX R4, R5, R3, R4, PT ;  /* 0x0000000305047246 */ /* 0x000fce0003800104 */
.L_x_4370:
[----:B------:R-:W-:Y:S01]  /*142c0*/  ISETP.GT.AND P2, PT, R6, 0x1, !P2 ;  /* 0x000000010600780c */ /* 0x000fe20005744270 */
[----:B------:R-:W-:Y:S01]  /*142d0*/  ULDC UR4, c[0x0][0x988] ;  /* 0x0002620000047ab9 */ /* 0x000fe20000000800 */
[----:B------:R-:W-:Y:S01]  /*142e0*/  FMNMX.FTZ R0, R85, R103, !PT ;  /* 0x0000006755007209 */ /* 0x000fe20007810000 */
[----:B------:R-:W-:Y:S01]  /*142f0*/  IMAD.IADD R202, R196, 0x1, -R197 ;  /* 0x00000001c4ca7824 */ /* 0x000fe200078e0ac5 */
        /* <DEDUP_REMOVED lines=53> */
[----:B------:R-:W-:Y:S01]  /*14650*/  FMNMX.FTZ R12, R69, R0, !PT ;  /* 0x00000000450c7209 */ /* 0x000fe20007810000 */
[----:B------:R-:W-:Y:S01]  /*14660*/  IMAD.U32 R0, RZ, RZ, UR4 ;  /* 0x00000004ff007e24 */ /* 0x000fe2000f8e00ff */
[----:B------:R-:W-:Y:S02]  /*14670*/  ISETP.LT.OR P2, PT, R4, 0x22, P2 ;  /* 0x000000220400780c */ /* 0x000fe40001741670 */
[----:B------:R-:W-:Y:S01]  /*14680*/  ISETP.GT.AND P6, PT, R6, RZ, !P6 ;  /* 0x000000ff0600720c */ /* 0x000fe200077c4270 */
[----:B------:R-:W0:Y:S01]  /*14690*/  SHFL.BFLY PT, R5, R12, 0x2, 0x1f ;  /* 0x0c401f000c057f89 */ /* 0x000e2200000e0000 */
[----:B------:R-:W-:Y:S02]  /*146a0*/  FSEL R43, R43, -INF , !P2 ;  /* 0xff8000002b2b7808 */ /* 0x000fe40005000000 */
[----:B------:R-:W-:-:S02]  /*146b0*/  ISETP.NE.AND P2, PT, R79, RZ, PT ;  /* 0x000000ff4f00720c */ /* 0x000fc40003f45270 */
[----:B------:R-:W-:Y:S02]  /*146c0*/  ISETP.LT.OR P6, PT, R4, 0x1, P6 ;  /* 0x000000010400780c */ /* 0x000fe400037c1670 */
[----:B------:R-:W-:Y:S02]  /*146d0*/  ISETP.GT.AND P2, PT, R6, 0x28, !P2 ;  /* 0x000000280600780c */ /* 0x000fe40005744270 */
[----:B------:R-:W-:Y:S02]  /*146e0*/  FSEL R26, R26, -INF , !P6 ;  /* 0xff8000001a1a7808 */ /* 0x000fe40007000000 */
[----:B------:R-:W-:Y:S02]  /*146f0*/  ISETP.LT.OR P2, PT, R4, 0x29, P2 ;  /* 0x000000290400780c */ /* 0x000fe40001741670 */
[----:B------:R-:W-:Y:S02]  /*14700*/  ISETP.NE.AND P5, PT, R83, RZ, PT ;  /* 0x000000ff5300720c */ /* 0x000fe40003fa5270 */
[----:B------:R-:W-:-:S02]  /*14710*/  FSEL R75, R46, -INF , !P2 ;  /* 0xff8000002e4b7808 */ /* 0x000fc40005000000 */
[----:B------:R-:W-:Y:S02]  /*14720*/  ISETP.NE.AND P2, PT, R44, RZ, PT ;  /* 0x000000ff2c00720c */ /* 0x000fe40003f45270 */
[----:B------:R-:W-:Y:S02]  /*14730*/  ISETP.NE.AND P6, PT, R84, RZ, PT ;  /* 0x000000ff5400720c */ /* 0x000fe40003fc5270 */
[C---:B------:R-:W-:Y:S02]  /*14740*/  ISETP.GT.AND P2, PT, R6.reuse, 0x29, !P2 ;  /* 0x000000290600780c */ /* 0x040fe40005744270 */
[----:B------:R-:W-:Y:S02]  /*14750*/  ISETP.GT.AND P3, PT, R6, 0x51, !P3 ;  /* 0x000000510600780c */ /* 0x000fe40005f64270 */
[----:B------:R-:W-:Y:S02]  /*14760*/  ISETP.LT.OR P2, PT, R4, 0x2a, P2 ;  /* 0x0000002a0400780c */ /* 0x000fe40001741670 */
[----:B0-----:R-:W-:-:S02]  /*14770*/  FMNMX.FTZ R14, R12, R5, !PT ;  /* 0x000000050c0e7209 */ /* 0x001fc40007810000 */
[----:B------:R-:W-:Y:S02]  /*14780*/  FSEL R47, R47, -INF , !P2 ;  /* 0xff8000002f2f7808 */ /* 0x000fe40005000000 */
[----:B------:R-:W-:Y:S01]  /*14790*/  ISETP.NE.AND P2, PT, R80, RZ, PT ;  /* 0x000000ff5000720c */ /* 0x000fe20003f45270 */
[----:B------:R-:W0:Y:S01]  /*147a0*/  SHFL.BFLY PT, R5, R14, 0x1, 0x1f ;  /* 0x0c201f000e057f89 */ /* 0x000e2200000e0000 */
        /* <DEDUP_REMOVED lines=25> */
[----:B0-----:R-:W-:Y:S02]  /*14940*/  FMNMX.FTZ R5, R14, R5, !PT ;  /* 0x000000050e057209 */ /* 0x001fe40007810000 */
[----:B------:R-:W-:Y:S02]  /*14950*/  FSEL R55, R55, -INF , !P2 ;  /* 0xff80000037377808 */ /* 0x000fe40005000000 */
[----:B------:R-:W-:Y:S01]  /*14960*/  ISETP.NE.AND P2, PT, R82, RZ, PT ;  /* 0x000000ff5200720c */ /* 0x000fe20003f45270 */
[----:B------:R-:W-:Y:S01]  /*14970*/  FMUL.FTZ R20, R5, R0 ;  /* 0x0000000005147220 */ /* 0x000fe20000410000 */
[----:B------:R-:W-:-:S02]  /*14980*/  FMNMX.FTZ R12, R77, R12, !PT ;  /* 0x0000000c4d0c7209 */ /* 0x000fc40007810000 */
[----:B------:R-:W-:Y:S02]  /*14990*/  ISETP.GT.AND P2, PT, R6, 0x40, !P2 ;  /* 0x000000400600780c */ /* 0x000fe40005744270 */
        /* <DEDUP_REMOVED lines=9> */
[----:B------:R-:W-:Y:S02]  /*14a30*/  ISETP.GT.AND P4, PT, R6, 0x58, !P4 ;  /* 0x000000580600780c */ /* 0x000fe40006784270 */
[----:B------:R-:W-:-:S02]  /*14a40*/  FSEL R59, R59, -INF , !P2 ;  /* 0xff8000003b3b7808 */ /* 0x000fc40005000000 */
[----:B------:R-:W-:Y:S02]  /*14a50*/  ISETP.GT.AND P2, PT, R6, 0x48, !P5 ;  /* 0x000000480600780c */ /* 0x000fe40006f44270 */
[----:B------:R-:W-:Y:S02]  /*14a60*/  ISETP.NE.AND P5, PT, R60, RZ, PT ;  /* 0x000000ff3c00720c */ /* 0x000fe40003fa5270 */
[----:B------:R-:W-:Y:S02]  /*14a70*/  ISETP.LT.OR P2, PT, R4, 0x49, P2 ;  /* 0x000000490400780c */ /* 0x000fe40001741670 */
[----:B------:R-:W-:Y:S02]  /*14a80*/  FMNMX.FTZ R12, R59, R12, !PT ;  /* 0x0000000c3b0c7209 */ /* 0x000fe40007810000 */
[----:B------:R-:W-:Y:S02]  /*14a90*/  FSEL R83, R62, -INF , !P2 ;  /* 0xff8000003e537808 */ /* 0x000fe40005000000 */
[----:B------:R-:W-:-:S02]  /*14aa0*/  FSETP.NEU.FTZ.AND P2, PT, R5, -INF , PT ;  /* 0xff8000000500780b */ /* 0x000fc40003f5d000 */
[----:B------:R-:W-:Y:S02]  /*14ab0*/  FMNMX.FTZ R12, R83, R12, !PT ;  /* 0x0000000c530c7209 */ /* 0x000fe40007810000 */
[----:B------:R-:W-:Y:S02]  /*14ac0*/  FSEL R20, R20, RZ, P2 ;  /* 0x000000ff14147208 */ /* 0x000fe40001000000 */
[----:B------:R-:W-:Y:S02]  /*14ad0*/  ISETP.GT.AND P2, PT, R6, 0x49, !P5 ;  /* 0x000000490600780c */ /* 0x000fe40006f44270 */
[----:B------:R-:W-:Y:S01]  /*14ae0*/  ISETP.NE.AND P5, PT, R24, RZ, PT ;  /* 0x000000ff1800720c */ /* 0x000fe20003fa5270 */
[-CC-:B------:R-:W-:Y:S01]  /*14af0*/  FFMA.FTZ R180, R95, R0.reuse, -R20.reuse ;  /* 0x000000005fb47223 */ /* 0x180fe20000010814 */
[C---:B------:R-:W-:Y:S01]  /*14b00*/  ISETP.LT.OR P2, PT, R4.reuse, 0x4a, P2 ;  /* 0x0000004a0400780c */ /* 0x040fe20001741670 */
[-CC-:B------:R-:W-:Y:S01]  /*14b10*/  FFMA.FTZ R186, R97, R0.reuse, -R20.reuse ;  /* 0x0000000061ba7223 */ /* 0x180fe20000010814 */
[----:B------:R-:W-:Y:S01]  /*14b20*/  ISETP.LT.OR P3, PT, R4, 0x52, P3 ;  /* 0x000000520400780c */ /* 0x000fe20001f61670 */
[-CC-:B------:R-:W-:Y:S01]  /*14b30*/  FFMA.FTZ R188, R85, R0.reuse, -R20.reuse ;  /* 0x0000000055bc7223 */ /* 0x180fe20000010814 */
[----:B------:R-:W-:Y:S01]  /*14b40*/  FSEL R63, R63, -INF , !P2 ;  /* 0xff8000003f3f7808 */ /* 0x000fe20005000000 */
[-CC-:B------:R-:W-:Y:S01]  /*14b50*/  FFMA.FTZ R85, R103, R0.reuse, -R20.reuse ;  /* 0x0000000067557223 */ /* 0x180fe20000010814 */
[----:B------:R-:W-:Y:S01]  /*14b60*/  ISETP.GT.AND P2, PT, R6, 0x50, !P6 ;  /* 0x000000500600780c */ /* 0x000fe20007744270 */
[--C-:B------:R-:W-:Y:S01]  /*14b70*/  FFMA.FTZ R190, R101, R0, -R20.reuse ;  /* 0x0000000065be7223 */ /* 0x100fe20000010814 */
[----:B------:R-:W-:Y:S01]  /*14b80*/  FMNMX.FTZ R12, R63, R12, !PT ;  /* 0x0000000c3f0c7209 */ /* 0x000fe20007810000 */
[----:B------:R-:W-:Y:S01]  /*14b90*/  MUFU.EX2 R188, R188 ;  /* 0x000000bc00bc7308 */ /* 0x000fe20000000800 */
[----:B------:R-:W-:Y:S01]  /*14ba0*/  ISETP.LT.OR P2, PT, R4, 0x51, P2 ;  /* 0x000000510400780c */ /* 0x000fe20001741670 */
[-CC-:B------:R-:W-:Y:S01]  /*14bb0*/  FFMA.FTZ R87, R87, R0.reuse, -R20.reuse ;  /* 0x0000000057577223 */ /* 0x180fe20000010814 */
[----:B------:R-:W-:Y:S01]  /*14bc0*/  ISETP.GT.AND P5, PT, R6, 0x59, !P5 ;  /* 0x000000590600780c */ /* 0x000fe20006fa4270 */
[-CC-:B------:R-:W-:Y:S01]  /*14bd0*/  FFMA.FTZ R184, R99, R0.reuse, -R20.reuse ;  /* 0x0000000063b87223 */ /* 0x180fe20000010814 */
[----:B------:R-:W-:Y:S01]  /*14be0*/  FSEL R95, R66, -INF , !P2 ;  /* 0xff800000425f7808 */ /* 0x000fe20005000000 */
[-CC-:B------:R-:W-:Y:S01]  /*14bf0*/  FFMA.FTZ R89, R89, R0.reuse, -R20.reuse ;  /* 0x0000000059597223 */ /* 0x180fe20000010814 */
[C---:B------:R-:W-:Y:S01]  /*14c00*/  ISETP.LT.OR P4, PT, R4.reuse, 0x59, P4 ;  /* 0x000000590400780c */ /* 0x040fe20002781670 */
[----:B------:R-:W0:Y:S01]  /*14c10*/  MUFU.EX2 R85, R85 ;  /* 0x0000005500557308 */ /* 0x000e220000000800 */
[----:B------:R-:W-:Y:S01]  /*14c20*/  FSEL R97, R67, -INF , !P3 ;  /* 0xff80000043617808 */ /* 0x000fe20005800000 */
[--C-:B------:R-:W-:Y:S01]  /*14c30*/  FFMA.FTZ R67, R93, R0, -R20.reuse ;  /* 0x000000005d437223 */ /* 0x100fe20000010814 */
[----:B------:R-:W-:Y:S01]  /*14c40*/  FMNMX.FTZ R12, R95, R12, !PT ;  /* 0x0000000c5f0c7209 */ /* 0x000fe20007810000 */
[-CC-:B------:R-:W-:Y:S01]  /*14c50*/  FFMA.FTZ R91, R91, R0.reuse, -R20.reuse ;  /* 0x000000005b5b7223 */ /* 0x180fe20000010814 */
[----:B------:R-:W-:Y:S01]  /*14c60*/  ISETP.LT.OR P5, PT, R4, 0x5a, P5 ;  /* 0x0000005a0400780c */ /* 0x000fe20002fa1670 */
[--C-:B------:R-:W-:Y:S01]  /*14c70*/  FFMA.FTZ R4, R9, R0, -R20.reuse ;  /* 0x0000000009047223 */ /* 0x100fe20000010814 */
[----:B------:R-:W-:Y:S01]  /*14c80*/  FSEL R93, R70, -INF , !P4 ;  /* 0xff800000465d7808 */ /* 0x000fe20006000000 */
[----:B------:R-:W1:Y:S01]  /*14c90*/  MUFU.EX2 R190, R190 ;  /* 0x000000be00be7308 */ /* 0x000e620000000800 */
[----:B------:R-:W-:Y:S01]  /*14ca0*/  FMNMX.FTZ R12, R97, R12, !PT ;  /* 0x0000000c610c7209 */ /* 0x000fe20007810000 */
[-CC-:B------:R-:W-:Y:S01]  /*14cb0*/  FFMA.FTZ R45, R45, R0.reuse, -R20.reuse ;  /* 0x000000002d2d7223 */ /* 0x180fe20000010814 */
[----:B------:R-:W-:Y:S01]  /*14cc0*/  FSEL R71, R71, -INF , !P5 ;  /* 0xff80000047477808 */ /* 0x000fe20006800000 */
        /* <DEDUP_REMOVED lines=8> */
[-CC-:B------:R-:W-:Y:S01]  /*14d50*/  FFMA.FTZ R57, R57, R0.reuse, -R20.reuse ;  /* 0x0000000039397223 */ /* 0x180fe20000010814 */
[-CC-:B------:R-:W-:Y:S01]  /*14d60*/  FFMA.FTZ R21, R21, R0.reuse, -R20.reuse ;  /* 0x0000000015157223 */ /* 0x180fe20000010814 */
[----:B------:R-:W3:Y:S01]  /*14d70*/  SHFL.BFLY PT, R9, R12, 0x2, 0x1f ;  /* 0x0c401f000c097f89 */ /* 0x000ee200000e0000 */
[-CC-:B------:R-:W-:Y:S01]  /*14d80*/  FFMA.FTZ R61, R61, R0.reuse, -R20.reuse ;  /* 0x000000003d3d7223 */ /* 0x180fe20000010814 */
[----:B------:R-:W4:Y:S01]  /*14d90*/  MUFU.EX2 R87, R87 ;  /* 0x0000005700577308 */ /* 0x000f220000000800 */
[-CC-:B------:R-:W-:Y:S01]  /*14da0*/  FFMA.FTZ R25, R25, R0.reuse, -R20.reuse ;  /* 0x0000000019197223 */ /* 0x180fe20000010814 */
[-CC-:B------:R-:W-:Y:S01]  /*14db0*/  FFMA.FTZ R65, R65, R0.reuse, -R20.reuse ;  /* 0x0000000041417223 */ /* 0x180fe20000010814 */
[-CC-:B------:R-:W-:Y:S01]  /*14dc0*/  FFMA.FTZ R29, R29, R0.reuse, -R20.reuse ;  /* 0x000000001d1d7223 */ /* 0x180fe20000010814 */
[----:B------:R-:W-:Y:S01]  /*14dd0*/  FFMA.FTZ R20, R69, R0, -R20 ;  /* 0x0000000045147223 */ /* 0x000fe20000010814 */
[----:B------:R-:W-:-:S03]  /*14de0*/  ISETP.GE.AND P6, PT, R3, 0x1, PT ;  /* 0x000000010300780c */ /* 0x000fc60003fc6270 */
[----:B------:R-:W4:Y:S08]  /*14df0*/  MUFU.EX2 R184, R184 ;  /* 0x000000b800b87308 */ /* 0x000f300000000800 */
[----:B------:R-:W4:Y:S01]  /*14e00*/  MUFU.EX2 R89, R89 ;  /* 0x0000005900597308 */ /* 0x000f220000000800 */
[----:B---3--:R-:W-:-:S07]  /*14e10*/  FMNMX.FTZ R9, R12, R9, !PT ;  /* 0x000000090c097209 */ /* 0x008fce0007810000 */
[----:B------:R-:W3:Y:S01]  /*14e20*/  MUFU.EX2 R186, R186 ;  /* 0x000000ba00ba7308 */ /* 0x000ee20000000800 */
[----:B--2---:R-:W2:Y:S07]  /*14e30*/  SHFL.BFLY PT, R4, R9, 0x1, 0x1f ;  /* 0x0c201f0009047f89 */ /* 0x004eae00000e0000 */
[----:B------:R-:W-:Y:S08]  /*14e40*/  MUFU.EX2 R91, R91 ;  /* 0x0000005b005b7308 */ /* 0x000ff00000000800 */
[----:B------:R-:W-:Y:S08]  /*14e50*/  MUFU.EX2 R180, R180 ;  /* 0x000000b400b47308 */ /* 0x000ff00000000800 */
[----:B------:R-:W-:Y:S01]  /*14e60*/  MUFU.EX2 R67, R67 ;  /* 0x0000004300437308 */ /* 0x000fe20000000800 */
[----:B--2---:R-:W-:Y:S01]  /*14e70*/  FMNMX.FTZ R4, R9, R4, !PT ;  /* 0x0000000409047209 */ /* 0x004fe20007810000 */
[----:B0-----:R-:W-:Y:S01]  /*14e80*/  FADD.FTZ R9, R188, R85 ;  /* 0x00000055bc097221 */ /* 0x001fe20000010000 */
[----:B------:R-:W-:-:S02]  /*14e90*/  F2FP.BF16.F32.PACK_AB R188, R85, R188 ;  /* 0x000000bc55bc723e */ /* 0x000fc400000010ff */
[C---:B------:R-:W-:Y:S01]  /*14ea0*/  FSETP.NEU.FTZ.AND P2, PT, R4.reuse, -INF , PT ;  /* 0xff8000000400780b */ /* 0x040fe20003f5d000 */
[----:B------:R-:W-:Y:S01]  /*14eb0*/  FMUL.FTZ R6, R4, R0 ;  /* 0x0000000004067220 */ /* 0x000fe20000410000 */
[----:B-1----:R-:W-:Y:S01]  /*14ec0*/  FADD.FTZ R32, R190, R9 ;  /* 0x00000009be207221 */ /* 0x002fe20000010000 */
[----:B------:R-:W-:Y:S01]  /*14ed0*/  MUFU.EX2 R45, R45 ;  /* 0x0000002d002d7308 */ /* 0x000fe20000000800 */
[C---:B----4-:R-:W-:Y:S02]  /*14ee0*/  F2FP.BF16.F32.PACK_AB R190, R87.reuse, R190 ;  /* 0x000000be57be723e */ /* 0x050fe400000010ff */
[----:B------:R-:W-:Y:S01]  /*14ef0*/  FSEL R6, R6, RZ, P2 ;  /* 0x000000ff06067208 */ /* 0x000fe20001000000 */
[----:B------:R-:W-:-:S04]  /*14f00*/  FADD.FTZ R9, R87, R32 ;  /* 0x0000002057097221 */ /* 0x000fc80000010000 */
[-CC-:B------:R-:W-:Y:S01]  /*14f10*/  FFMA.FTZ R26, R26, R0.reuse, -R6.reuse ;  /* 0x000000001a1a7223 */ /* 0x180fe20000010806 */
[-CC-:B------:R-:W-:Y:S01]  /*14f20*/  FFMA.FTZ R27, R27, R0.reuse, -R6.reuse ;  /* 0x000000001b1b7223 */ /* 0x180fe20000010806 */
[-CC-:B------:R-:W-:Y:S01]  /*14f30*/  FFMA.FTZ R33, R33, R0.reuse, -R6.reuse ;  /* 0x0000000021217223 */ /* 0x180fe20000010806 */
[-CC-:B------:R-:W-:Y:S01]  /*14f40*/  FFMA.FTZ R31, R31, R0.reuse, -R6.reuse ;  /* 0x000000001f1f7223 */ /* 0x180fe20000010806 */
[-CC-:B------:R-:W-:Y:S01]  /*14f50*/  FFMA.FTZ R37, R37, R0.reuse, -R6.reuse ;  /* 0x0000000025257223 */ /* 0x180fe20000010806 */
[----:B------:R-:W-:Y:S01]  /*14f60*/  FADD.FTZ R34, R184, R9 ;  /* 0x00000009b8227221 */ /* 0x000fe20000010000 */
[----:B------:R-:W-:Y:S01]  /*14f70*/  MUFU.EX2 R26, R26 ;  /* 0x0000001a001a7308 */ /* 0x000fe20000000800 */
[-CC-:B------:R-:W-:Y:S01]  /*14f80*/  FFMA.FTZ R35, R35, R0.reuse, -R6.reuse ;  /* 0x0000000023237223 */ /* 0x180fe20000010806 */
[-C--:B------:R-:W-:Y:S01]  /*14f90*/  FFMA.FTZ R41, R41, R0.reuse, -R6 ;  /* 0x0000000029297223 */ /* 0x080fe20000010806 */
[----:B------:R-:W-:Y:S01]  /*14fa0*/  FADD.FTZ R9, R89, R34 ;  /* 0x0000002259097221 */ /* 0x000fe20000010000 */
[-CC-:B------:R-:W-:Y:S01]  /*14fb0*/  FFMA.FTZ R39, R39, R0.reuse, -R6.reuse ;  /* 0x0000000027277223 */ /* 0x180fe20000010806 */
[-CC-:B------:R-:W-:Y:S01]  /*14fc0*/  FFMA.FTZ R73, R73, R0.reuse, -R6.reuse ;  /* 0x0000000049497223 */ /* 0x180fe20000010806 */
[-CC-:B------:R-:W-:Y:S01]  /*14fd0*/  FFMA.FTZ R43, R43, R0.reuse, -R6.reuse ;  /* 0x000000002b2b7223 */ /* 0x180fe20000010806 */
[----:B---3--:R-:W-:Y:S01]  /*14fe0*/  FADD.FTZ R36, R186, R9 ;  /* 0x00000009ba247221 */ /* 0x008fe20000010000 */
        /* <DEDUP_REMOVED lines=14> */
[-CC-:B------:R-:W-:Y:S01]  /*150d0*/  FFMA.FTZ R93, R93, R0.reuse, -R6.reuse ;  /* 0x000000005d5d7223 */ /* 0x180fe20000010806 */
[----:B------:R-:W-:Y:S01]  /*150e0*/  FFMA.FTZ R71, R71, R0, -R6 ;  /* 0x0000000047477223 */ /* 0x000fe20000010806 */
[----:B------:R2:W3:Y:S01]  /*150f0*/  MUFU.EX2 R12, R31 ;  /* 0x0000001f000c7308 */ /* 0x0004e20000000800 */
[----:B0-----:R-:W-:Y:S01]  /*15100*/  FADD.FTZ R34, R26, R27 ;  /* 0x0000001b1a227221 */ /* 0x001fe20000010000 */
[----:B------:R-:W-:-:S02]  /*15110*/  F2FP.BF16.F32.PACK_AB R189, R27, R26 ;  /* 0x0000001a1bbd723e */ /* 0x000fc400000010ff */
[----:B------:R-:W-:Y:S02]  /*15120*/  F2FP.BF16.F32.PACK_AB R184, R89, R184 ;  /* 0x000000b859b8723e */ /* 0x000fe400000010ff */
[----:B------:R-:W-:Y:S02]  /*15130*/  F2FP.BF16.F32.PACK_AB R186, R91, R186 ;  /* 0x000000ba5bba723e */ /* 0x000fe400000010ff */
[----:B------:R-:W0:Y:S01]  /*15140*/  MUFU.EX2 R37, R37 ;  /* 0x0000002500257308 */ /* 0x000e220000000800 */
[----:B-1----:R-:W-:Y:S01]  /*15150*/  FADD.FTZ R9, R33, R34 ;  /* 0x0000002221097221 */ /* 0x002fe20000010000 */
[----:B--2---:R-:W-:-:S04]  /*15160*/  FADD.FTZ R31, R91, R36 ;  /* 0x000000245b1f7221 */ /* 0x004fc80000010000 */
[----:B------:R-:W-:Y:S01]  /*15170*/  FADD.FTZ R38, R180, R31 ;  /* 0x0000001fb4267221 */ /* 0x000fe20000010000 */
[C---:B------:R-:W-:Y:S01]  /*15180*/  F2FP.BF16.F32.PACK_AB R180, R67.reuse, R180 ;  /* 0x000000b443b4723e */ /* 0x040fe200000010ff */
[----:B------:R-:W1:Y:S01]  /*15190*/  MUFU.EX2 R14, R35 ;  /* 0x00000023000e7308 */ /* 0x000e620000000800 */
[C---:B---3--:R-:W-:Y:S01]  /*151a0*/  FADD.FTZ R36, R12.reuse, R9 ;  /* 0x000000090c247221 */ /* 0x048fe20000010000 */
[----:B------:R-:W-:Y:S01]  /*151b0*/  FADD.FTZ R31, R67, R38 ;  /* 0x00000026431f7221 */ /* 0x000fe20000010000 */
[----:B------:R-:W-:-:S03]  /*151c0*/  F2FP.BF16.F32.PACK_AB R191, R12, R33 ;  /* 0x000000210cbf723e */ /* 0x000fc600000010ff */
[----:B------:R-:W-:Y:S01]  /*151d0*/  FADD.FTZ R38, R182, R31 ;  /* 0x0000001fb6267221 */ /* 0x000fe20000010000 */
[----:B------:R-:W-:Y:S01]  /*151e0*/  F2FP.BF16.F32.PACK_AB R182, R45, R182 ;  /* 0x000000b62db6723e */ /* 0x000fe200000010ff */
[----:B------:R-:W2:Y:S01]  /*151f0*/  MUFU.EX2 R41, R41 ;  /* 0x0000002900297308 */ /* 0x000ea20000000800 */
[----:B0-----:R-:W-:Y:S01]  /*15200*/  FADD.FTZ R9, R37, R36 ;  /* 0x0000002425097221 */ /* 0x001fe20000010000 */
[----:B------:R-:W-:-:S06]  /*15210*/  FADD.FTZ R40, R45, R38 ;  /* 0x000000262d287221 */ /* 0x000fcc0000010000 */
        /* <DEDUP_REMOVED lines=21> */
[----:B0-----:R-:W-:-:S07]  /*15370*/  FADD.FTZ R9, R75, R38 ;  /* 0x000000264b097221 */ /* 0x001fce0000010000 */
[----:B------:R-:W0:Y:S01]  /*15380*/  MUFU.EX2 R15, R15 ;  /* 0x0000000f000f7308 */ /* 0x000e220000000800 */
[C---:B-1----:R-:W-:Y:S01]  /*15390*/  FADD.FTZ R40, R178.reuse, R31 ;  /* 0x0000001fb2287221 */ /* 0x042fe20000010000 */
[----:B------:R-:W-:Y:S01]  /*153a0*/  F2FP.BF16.F32.PACK_AB R178, R178, R13 ;  /* 0x0000000db2b2723e */ /* 0x000fe200000010ff */
[----:B------:R-:W-:-:S04]  /*153b0*/  IMAD R13, R201, 0x80, R202 ;  /* 0x00000080c90d7824 */ /* 0x000fc800078e02ca */
[----:B------:R-:W-:Y:S01]  /*153c0*/  IMAD.IADD R2, R13, 0x1, R2 ;  /* 0x000000010d027824 */ /* 0x000fe200078e0202 */
        /* <DEDUP_REMOVED lines=29> */
[----:B------:R-:W-:-:S06]  /*155a0*/  F2FP.BF16.F32.PACK_AB R168, R168, R25 ;  /* 0x00000019a8a8723e */ /* 0x000fcc00000010ff */
        /* <DEDUP_REMOVED lines=16> */
[C---:B--2---:R-:W-:Y:S01]  /*156b0*/  FADD.FTZ R12, R38.reuse, R9 ;  /* 0x00000009260c7221 */ /* 0x044fe20000010000 */
[----:B------:R-:W-:-:S03]  /*156c0*/  F2FP.BF16.F32.PACK_AB R169, R38, R95 ;  /* 0x0000005f26a9723e */ /* 0x000fc600000010ff */
[----:B0-----:R-:W-:-:S04]  /*156d0*/  FADD.FTZ R9, R93, R12 ;  /* 0x0000000c5d097221 */ /* 0x001fc80000010000 */
[C---:B-1----:R-:W-:Y:S01]  /*156e0*/  FADD.FTZ R6, R20.reuse, R9 ;  /* 0x0000000914067221 */ /* 0x042fe20000010000 */
[----:B------:R-:W-:Y:S01]  /*156f0*/  F2FP.BF16.F32.PACK_AB R171, R20, R93 ;  /* 0x0000005d14ab723e */ /* 0x000fe200000010ff */
[----:B------:R-:W-:Y:S01]  /*15700*/  VIADD R9, R150, 0xfffffffe ;  /* 0xfffffffe96097836 */ /* 0x000fe20000000000 */
        /* <DEDUP_REMOVED lines=12> */
.L_x_4376:
[----:B------:R-:W-:-:S13]  /*157d0*/  ISETP.NE.AND P2, PT, R3, 0x1, PT ;  /* 0x000000010300780c */ /* 0x000fda0003f45270 */
[----:B------:R-:W0:Y:S02]  /*157e0*/  @P2 LDC.64 R14, c[0x0][0x9e8] ;  /* 0x00027a00ff0e2b82 */ /* 0x000e240000000a00 */
[----:B0-----:R-:W-:-:S05]  /*157f0*/  @P2 IMAD.HI.U32 R14, R12, R14, RZ ;  /* 0x0000000e0c0e2227 */ /* 0x001fca00078e00ff */
[----:B------:R-:W-:-:S07]  /*15800*/  @P2 SHF.R.U32.HI R12, RZ, R15, R14 ;  /* 0x0000000fff0c2219 */ /* 0x000fce000001160e */
.L_x_4377:
[----:B------:R-:W-:Y:S05]  /*15810*/  BSYNC B0 ;  /* 0x0000000000007941 */ /* 0x000fea0003800000 */
.L_x_4375:
[----:B------:R-:W-:-:S05]  /*15820*/  IMAD R3, R12, R3, R3 ;  /* 0x000000030c037224 */ /* 0x000fca00078e0203 */
[----:B------:R-:W-:-:S07]  /*15830*/  VIMNMX R2, R2, R3, PT ;  /* 0x0000000302027248 */ /* 0x000fce0003fe0100 */
.L_x_4374:
[----:B------:R-:W-:Y:S01]  /*15840*/  IMAD.HI R2, R2, 0x2aaaaaab, RZ ;  /* 0x2aaaaaab02027827 */ /* 0x000fe200078e02ff */
[----:B------:R-:W-:Y:S01]  /*15850*/  ULDC UR46, c[0x0][0x9e4] ;  /* 0x00027900002e7ab9 */ /* 0x000fe20000000800 */
[----:B------:R-:W-:Y:S01]  /*15860*/  ULDC UR39, c[0x0][0x9e4] ;  /* 0x0002790000277ab9 */ /* 0x000fe20000000800 */
[----:B------:R-:W-:Y:S01]  /*15870*/  ULDC UR47, c[0x0][0x9dc] ;  /* 0x00027700002f7ab9 */ /* 0x000fe20000000800 */
[----:B------:R-:W-:Y:S01]  /*15880*/  ULDC UR51, c[0x0][0x9dc] ;  /* 0x0002770000337ab9 */ /* 0x000fe20000000800 */
[----:B------:R-:W-:Y:S01]  /*15890*/  SHF.R.U32.HI R3, RZ, 0x1f, R2 ;  /* 0x0000001fff037819 */ /* 0x000fe20000011602 */
[----:B------:R-:W-:Y:S01]  /*158a0*/  ULDC UR38, c[0x0][0x988] ;  /* 0x0002620000267ab9 */ /* 0x000fe20000000800 */
[----:B------:R-:W-:Y:S01]  /*158b0*/  ULDC UR43, c[0x0][0x988] ;  /* 0x00026200002b7ab9 */ /* 0x000fe20000000800 */
[----:B------:R-:W-:Y:S01]  /*158c0*/  ULDC UR42, c[0x0][0x988] ;  /* 0x00026200002a7ab9 */ /* 0x000fe20000000800 */
[----:B------:R-:W-:Y:S01]  /*158d0*/  LEA.HI.SX32 R207, R2, R3, 0x1c ;  /* 0x0000000302cf7211 */ /* 0x000fe200078fe2ff */
[----:B------:R-:W-:Y:S01]  /*158e0*/  ULDC UR54, c[0x0][0x9e0] ;  /* 0x0002780000367ab9 */ /* 0x000fe20000000800 */
[----:B------:R-:W-:Y:S01]  /*158f0*/  ULDC UR50, c[0x0][0x9e0] ;  /* 0x0002780000327ab9 */ /* 0x000fe20000000800 */
[----:B------:R-:W-:Y:S01]  /*15900*/  BSSY B1, `(.L_x_4378) ;  /* 0x0000382000017945 */ /* 0x000fe20003800000 */
[----:B------:R-:W-:Y:S01]  /*15910*/  VIMNMX R207, R212, R207, !PT ;  /* 0x000000cfd4cf7248 */ /* 0x000fe20007fe0100 */
[----:B------:R-:W-:Y:S01]  /*15920*/  IMAD.MOV.U32 R3, RZ, RZ, 0x3f800000 ;  /* 0x3f800000ff037424 */ /* 0x000fe200078e00ff */
[----:B------:R-:W-:Y:S01]  /*15930*/  CS2R R118, SRZ ;  /* 0x0000000000767805 */ /* 0x000fe2000001ff00 */
[----:B------:R-:W-:Y:S01]  /*15940*/  IMAD.MOV.U32 R2, RZ, RZ, 0x3f800000 ;  /* 0x3f800000ff027424 */ /* 0x000fe200078e00ff */
[----:B------:R-:W-:-:S02]  /*15950*/  ISETP.GE.AND P2, PT, R9, R207, PT ;  /* 0x000000cf0900720c */ /* 0x000fc40003f46270 */
        /* <DEDUP_REMOVED lines=47> */
[----:B------:R-:W-:Y:S06]  /*15c50*/  @!P2 BRA `(.L_x_4379) ;  /* 0x000000340030a947 */ /* 0x000fec0003800000 */
[----:B------:R-:W-:Y:S01]  /*15c60*/  IMAD.IADD R203, R8, 0x1, R202 ;  /* 0x0000000108cb7824 */ /* 0x000fe200078e02ca */
[----:B------:R-:W-:Y:S01]  /*15c70*/  BSSY B0, `(.L_x_4380) ;  /* 0x0000346000007945 */ /* 0x000fe20003800000 */
[----:B------:R-:W-:Y:S02]  /*15c80*/  IMAD.MOV.U32 R3, RZ, RZ, 0x3f800000 ;  /* 0x3f800000ff037424 */ /* 0x000fe400078e00ff */
[----:B------:R-:W-:Y:S02]  /*15c90*/  IMAD.MOV.U32 R119, RZ, RZ, RZ ;  /* 0x000000ffff777224 */ /* 0x000fe400078e00ff */
[----:B------:R-:W-:-:S07]  /*15ca0*/  VIADD R12, R203, 0x8 ;  /* 0x00000008cb0c7836 */ /* 0x000fce0000000000 */
.L_x_4399:
[----:B------:R-:W-:-:S05]  /*15cb0*/  VIADD R13, R23, 0x1 ;  /* 0x00000001170d7836 */ /* 0x000fca0000000000 */
[----:B------:R-:W-:-:S04]  /*15cc0*/  ISETP.NE.AND P2, PT, R13, 0x2, PT ;  /* 0x000000020d00780c */ /* 0x000fc80003f45270 */
[----:B------:R-:W-:Y:S02]  /*15cd0*/  SEL R11, RZ, 0x1, P2 ;  /* 0x00000001ff0b7807 */ /* 0x000fe40001000000 */
[----:B------:R-:W-:Y:S02]  /*15ce0*/  SEL R13, R13, RZ, P2 ;  /* 0x000000ff0d0d7207 */ /* 0x000fe40001000000 */
[----:B------:R-:W-:Y:S01]  /*15cf0*/  LOP3.LUT R200, R194, R11, RZ, 0x3c, !PT ;  /* 0x0000000bc2c87212 */ /* 0x000fe200078e3cff */
[----:B------:R-:W-:Y:S06]  /*15d00*/  @!P0 BRA `(.L_x_4381) ;  /* 0x0000000000048947 */ /* 0x000fec0003800000 */
[----:B------:R-:W-:Y:S01]  /*15d10*/  BPT.TRAP 0x1 ;  /* 0x000000040000795c */ /* 0x000fe20000300000 */
.L_x_4381:
[----:B------:R-:W-:Y:S01]  /*15d20*/  IMAD R0, R13, 0x8, R17 ;  /* 0x000000080d007824 */ /* 0x000fe200078e0211 */
[----:B------:R-:W-:-:S04]  /*15d30*/  SHF.L.U32 R11, R200, 0x1f, RZ ;  /* 0x0000001fc80b7819 */ /* 0x000fc800000006ff */
[----:B------:R0:W1:Y:S01]  /*15d40*/  SYNCS.PHASECHK.TRANS64.TRYWAIT P2, [R0+URZ+0x30830], R11 ;  /* 0x0308300b000075a7 */ /* 0x000062000804017f */
[----:B------:R-:W-:Y:S05]  /*15d50*/  @!P0 BRA `(.L_x_4382) ;  /* 0x0000000000048947 */ /* 0x000fea0003800000 */
[----:B------:R-:W-:Y:S01]  /*15d60*/  BPT.TRAP 0x1 ;  /* 0x000000040000795c */ /* 0x000fe20000300000 */
.L_x_4382:
[----:B------:R-:W-:Y:S01]  /*15d70*/  BSSY B2, `(.L_x_4383) ;  /* 0x0000006000027945 */ /* 0x000fe20003800000 */
[----:B------:R-:W-:Y:S02]  /*15d80*/  IMAD R14, R13, 0x900, R10 ;  /* 0x000009000d0e7824 */ /* 0x000fe400078e020a */
[----:B------:R-:W-:Y:S01]  /*15d90*/  IMAD.MOV.U32 R15, RZ, RZ, 0x40000040 ;  /* 0x40000040ff0f7424 */ /* 0x000fe200078e00ff */
[----:B-1----:R-:W-:Y:S06]  /*15da0*/  @P2 BRA `(.L_x_4384) ;  /* 0x0000000000082947 */ /* 0x002fec0003800000 */
[----:B------:R-:W1:Y:S02]  /*15db0*/  SYNCS.PHASECHK.TRANS64.TRYWAIT P2, [R0+URZ+0x30830], R11 ;  /* 0x0308300b000075a7 */ /* 0x000e64000804017f */
[----:B-1----:R-:W-:Y:S05]  /*15dc0*/  @!P2 BRA `(.L_x_4385) ;  /* 0x000001380068a947 */ /* 0x002fea0003800000 */
.L_x_4384:
[----:B------:R-:W-:Y:S05]  /*15dd0*/  BSYNC B2 ;  /* 0x0000000000027941 */ /* 0x000fea0003800000 */
.L_x_4383:
[----:B------:R-:W2:Y:S04]  /*15de0*/  LDL.64 R120, [R1+0x30] ;  /* 0x0000300001787983 */ /* 0x000ea80000100a00 */
[----:B------:R3:W-:Y:S04]  /*15df0*/  STL.64 [R1+0x50], R8 ;  /* 0x0000500801007387 */ /* 0x0007e80000100a00 */
[----:B---3--:R-:W3:Y:S04]  /*15e00*/  LDL.64 R8, [R1+0x28] ;  /* 0x0000280001087983 */ /* 0x008ee80000100a00 */
[----:B------:R4:W-:Y:S04]  /*15e10*/  STL.64 [R1+0x48], R6 ;  /* 0x0000480601007387 */ /* 0x0009e80000100a00 */
[----:B----4-:R-:W4:Y:S01]  /*15e20*/  LDL.64 R6, [R1+0x20] ;  /* 0x0000200001067983 */ /* 0x010f220000100a00 */
[----:B------:R-:W-:-:S02]  /*15e30*/  R2UR UR6, R14 ;  /* 0x000000000e0672ca */ /* 0x000fc400000e0000 */
[----:B------:R-:W-:Y:S01]  /*15e40*/  R2UR UR7, R15 ;  /* 0x000000000f0772ca */ /* 0x000fe200000e0000 */
[----:B------:R0:W-:Y:S04]  /*15e50*/  STL.64 [R1+0x40], R4 ;  /* 0x0000400401007387 */ /* 0x0001e80000100a00 */
[----:B0-----:R-:W4:Y:S01]  /*15e60*/  LDL.64 R4, [R1+0x18] ;  /* 0x0000180001047983 */ /* 0x001f220000100a00 */
[----:B------:R-:W-:Y:S02]  /*15e70*/  VIADD R20, R14, 0x2 ;  /* 0x000000020e147836 */ /* 0x000fe40000000000 */
[----:B------:R-:W-:Y:S01]  /*15e80*/  IMAD.MOV.U32 R21, RZ, RZ, 0x40000040 ;  /* 0x40000040ff157424 */ /* 0x000fe200078e00ff */
[----:B--2---:R-:W-:Y:S02]  /*15e90*/  R2UR UR4, R120 ;  /* 0x00000000780472ca */ /* 0x004fe400000e0000 */
[----:B------:R-:W-:-:S02]  /*15ea0*/  R2UR UR5, R121 ;  /* 0x00000000790572ca */ /* 0x000fc400000e0000 */
[----:B-----5:R-:W-:-:S11]  /*15eb0*/  WARPGROUP.ARRIVE ;  /* 0x00000000000079c5 */ /* 0x020fd60000000000 */
[----:B------:R-:W-:Y:S01]  /*15ec0*/  HGMMA.64x96x16.F32.BF16 R120, gdesc[UR4], RZ, !UPT, gsb0 ;  /* 0x01600000047879f0 */ /* 0x000fe2000c0018ff */
[----:B---3--:R-:W-:Y:S02]  /*15ed0*/  R2UR UR4, R8 ;  /* 0x00000000080472ca */ /* 0x008fe400000e0000 */
[----:B------:R-:W-:Y:S02]  /*15ee0*/  R2UR UR5, R9 ;  /* 0x00000000090572ca */ /* 0x000fe400000e0000 */
[----:B------:R-:W2:Y:S01]  /*15ef0*/  LDL.64 R8, [R1+0x10] ;  /* 0x0000100001087983 */ /* 0x000ea20000100a00 */
[----:B------:R-:W-:Y:S02]  /*15f00*/  R2UR UR6, R20 ;  /* 0x00000000140672ca */ /* 0x000fe400000e0000 */
[----:B------:R-:W-:Y:S01]  /*15f10*/  R2UR UR7, R21 ;  /* 0x00000000150772ca */ /* 0x000fe200000e0000 */
[----:B------:R-:W-:Y:S02]  /*15f20*/  VIADD R20, R14, 0x4 ;  /* 0x000000040e147836 */ /* 0x000fe40000000000 */
[----:B------:R-:W-:Y:S01]  /*15f30*/  IMAD.MOV.U32 R21, RZ, RZ, 0x40000040 ;  /* 0x40000040ff157424 */ /* 0x000fe200078e00ff */
[----:B------:R-:W-:-:S02]  /*15f40*/  WARPGROUP.DEPBAR.LE gsb0, 0x0 ;  /* 0x00008000000079c5 */ /* 0x000fc40000010000 */
[----:B------:R-:W-:-:S07]  /*15f50*/  WARPGROUP.ARRIVE ;  /* 0x00000000000079c5 */ /* 0x000fce0000000000 */
[----:B------:R-:W-:Y:S01]  /*15f60*/  HGMMA.64x96x16.F32.BF16 R120, gdesc[UR4], R120, gsb0 ;  /* 0x01600000047879f0 */ /* 0x000fe20008001878 */
[----:B----4-:R-:W-:Y:S02]  /*15f70*/  R2UR UR4, R6 ;  /* 0x00000000060472ca */ /* 0x010fe400000e0000 */
[----:B------:R-:W-:Y:S02]  /*15f80*/  R2UR UR5, R7 ;  /* 0x00000000070572ca */ /* 0x000fe400000e0000 */
[----:B------:R-:W3:Y:S01]  /*15f90*/  LDL.64 R6, [R1+0x8] ;  /* 0x0000080001067983 */ /* 0x000ee20000100a00 */
[----:B------:R-:W-:Y:S02]  /*15fa0*/  R2UR UR6, R20 ;  /* 0x00000000140672ca */ /* 0x000fe400000e0000 */
[----:B------:R-:W-:Y:S01]  /*15fb0*/  R2UR UR7, R21 ;  /* 0x00000000150772ca */ /* 0x000fe200000e0000 */
[----:B------:R-:W-:Y:S02]  /*15fc0*/  VIADD R20, R14, 0x6 ;  /* 0x000000060e147836 */ /* 0x000fe40000000000 */
[----:B------:R-:W-:Y:S01]  /*15fd0*/  IMAD.MOV.U32 R21, RZ, RZ, 0x40000040 ;  /* 0x40000040ff157424 */ /* 0x000fe200078e00ff */
[----:B------:R-:W-:-:S02]  /*15fe0*/  WARPGROUP.DEPBAR.LE gsb0, 0x0 ;  /* 0x00008000000079c5 */ /* 0x000fc40000010000 */
[----:B------:R-:W-:-:S07]  /*15ff0*/  WARPGROUP.ARRIVE ;  /* 0x00000000000079c5 */ /* 0x000fce0000000000 */
[----:B------:R-:W-:Y:S01]  /*16000*/  HGMMA.64x96x16.F32.BF16 R120, gdesc[UR4], R120, gsb0 ;  /* 0x01600000047879f0 */ /* 0x000fe20008001878 */
[----:B------:R-:W-:Y:S02]  /*16010*/  R2UR UR4, R4 ;  /* 0x00000000040472ca */ /* 0x000fe400000e0000 */
[----:B------:R-:W-:Y:S02]  /*16020*/  R2UR UR5, R5 ;  /* 0x00000000050572ca */ /* 0x000fe400000e0000 */
[----:B------:R-:W4:Y:S01]  /*16030*/  LDL.64 R4, [R1] ;  /* 0x0000000001047983 */ /* 0x000f220000100a00 */
        /* <DEDUP_REMOVED lines=9> */
[----:B--2---:R-:W-:Y:S02]  /*160d0*/  R2UR UR4, R8 ;  /* 0x00000000080472ca */ /* 0x004fe400000e0000 */
[----:B------:R-:W-:Y:S01]  /*160e0*/  R2UR UR5, R9 ;  /* 0x00000000090572ca */ /* 0x000fe200000e0000 */
[----:B------:R-:W-:Y:S01]  /*160f0*/  VIADD R20, R14, 0x302 ;  /* 0x000003020e147836 */ /* 0x000fe20000000000 */
[----:B------:R0:W5:Y:S01]  /*16100*/  LDL.LU.64 R8, [R1+0x50] ;  /* 0x0000500001087983 */ /* 0x0001620000300a00 */
[----:B------:R-:W-:Y:S01]  /*16110*/  IMAD.MOV.U32 R21, RZ, RZ, 0x40000040 ;  /* 0x40000040ff157424 */ /* 0x000fe200078e00ff */
[----:B------:R-:W-:-:S02]  /*16120*/  WARPGROUP.DEPBAR.LE gsb0, 0x0 ;  /* 0x00008000000079c5 */ /* 0x000fc40000010000 */
[----:B------:R-:W-:-:S07]  /*16130*/  WARPGROUP.ARRIVE ;  /* 0x00000000000079c5 */ /* 0x000fce0000000000 */
[----:B------:R-:W-:Y:S01]  /*16140*/  HGMMA.64x96x16.F32.BF16 R120, gdesc[UR4], R120, gsb0 ;  /* 0x01600000047879f0 */ /* 0x000fe20008001878 */
[----:B------:R-:W-:Y:S02]  /*16150*/  R2UR UR6, R20 ;  /* 0x00000000140672ca */ /* 0x000fe400000e0000 */
[----:B------:R-:W-:Y:S02]  /*16160*/  R2UR UR7, R21 ;  /* 0x00000000150772ca */ /* 0x000fe400000e0000 */
[----:B---3--:R-:W-:Y:S02]  /*16170*/  R2UR UR4, R6 ;  /* 0x00000000060472ca */ /* 0x008fe400000e0000 */
        /* <DEDUP_REMOVED lines=9> */
[----:B----4-:R-:W-:Y:S02]  /*16210*/  R2UR UR4, R4 ;  /* 0x00000000040472ca */ /* 0x010fe400000e0000 */
        /* <DEDUP_REMOVED lines=8> */
[----:B------:R-:W-:Y:S01]  /*162a0*/  R2UR UR7, R21 ;  /* 0x00000000150772ca */ /* 0x000fe200000e0000 */
[----:B------:R-:W-:Y:S01]  /*162b0*/  UMOV UR4, UR52 ;  /* 0x0000003400047c82 */ /* 0x000fe20008000000 */
[----:B------:R-:W-:Y:S01]  /*162c0*/  UMOV UR5, UR53 ;  /* 0x0000003500057c82 */ /* 0x000fe20008000000 */
[----:B------:R-:W-:Y:S02]  /*162d0*/  VIADD R20, R14, 0x600 ;  /* 0x000006000e147836 */ /* 0x000fe40000000000 */
[----:B------:R-:W-:Y:S01]  /*162e0*/  IMAD.MOV.U32 R21, RZ, RZ, 0x40000040 ;  /* 0x40000040ff157424 */ /* 0x000fe200078e00ff */
[----:B------:R-:W-:Y:S02]  /*162f0*/  WARPGROUP.DEPBAR.LE gsb0, 0x0 ;  /* 0x00008000000079c5 */ /* 0x000fe40000010000 */
[----:B------:R-:W-:-:S06]  /*16300*/  WARPGROUP.ARRIVE ;  /* 0x00000000000079c5 */ /* 0x000fcc0000000000 */
        /* <DEDUP_REMOVED lines=32> */
[----:B------:R-:W-:Y:S02]  /*16510*/  WARPGROUP.DEPBAR.LE gsb0, 0x0 ;  /* 0x00008000000079c5 */ /* 0x000fe40000010000 */
[----:B------:R-:W-:-:S08]  /*16520*/  WARPGROUP.ARRIVE ;  /* 0x00000000000079c5 */ /* 0x000fd00000000000 */
[----:B------:R-:W-:Y:S01]  /*16530*/  HGMMA.64x96x16.F32.BF16 R120, gdesc[UR4], R120, gsb0 ;  /* 0x01600000047879f0 */ /* 0x000fe20008001878 */
        /* <DEDUP_REMOVED lines=97> */
[----:B0-----:R-:W-:Y:S05]  /*16b50*/  @!P0 BRA `(.L_x_4386) ;  /* 0x0000000000048947 */ /* 0x001fea0003800000 */
[----:B------:R-:W-:Y:S01]  /*16b60*/  BPT.TRAP 0x1 ;  /* 0x000000040000795c */ /* 0x000fe20000300000 */
.L_x_4386:
[----:B------:R-:W-:Y:S01]  /*16b70*/  SHF.L.U32 R2, R194, 0x1f, RZ ;  /* 0x0000001fc2027819 */ /* 0x000fe200000006ff */
[----:B------:R-:W-:-:S04]  /*16b80*/  IMAD R14, R23, 0x8, R17 ;  /* 0x00000008170e7824 */ /* 0x000fc800078e0211 */
[----:B------:R0:W2:Y:S01]  /*16b90*/  SYNCS.PHASECHK.TRANS64.TRYWAIT P2, [R14+URZ+0x30850], R2 ;  /* 0x030850020e0075a7 */ /* 0x0000a2000804017f */
[----:B------:R-:W-:Y:S05]  /*16ba0*/  @!P0 BRA `(.L_x_4387) ;  /* 0x0000000000048947 */ /* 0x000fea0003800000 */
[----:B------:R-:W-:Y:S01]  /*16bb0*/  BPT.TRAP 0x1 ;  /* 0x000000040000795c */ /* 0x000fe20000300000 */
.L_x_4387:
[----:B------:R-:W-:Y:S01]  /*16bc0*/  VIADD R3, R17, 0x400 ;  /* 0x0000040011037836 */ /* 0x000fe20000000000 */
[----:B------:R-:W-:Y:S04]  /*16bd0*/  BSSY B2, `(.L_x_4388) ;  /* 0x0000008000027945 */ /* 0x000fe80003800000 */
[----:B------:R-:W-:-:S04]  /*16be0*/  SHF.R.U32.HI R3, RZ, 0x4, R3 ;  /* 0x00000004ff037819 */ /* 0x000fc80000011603 */
[----:B------:R-:W-:-:S04]  /*16bf0*/  LOP3.LUT R3, R3, 0x3fff, RZ, 0xc0, !PT ;  /* 0x00003fff03037812 */ /* 0x000fc800078ec0ff */
[----:B------:R-:W-:-:S05]  /*16c00*/  LOP3.LUT R3, R3, 0x3000000, RZ, 0xfc, !PT ;  /* 0x0300000003037812 */ /* 0x000fca00078efcff */
[----:B-1----:R-:W-:Y:S01]  /*16c10*/  IMAD R11, R23, 0x900, R3 ;  /* 0x00000900170b7824 */ /* 0x002fe200078e0203 */
[----:B--2---:R-:W-:Y:S06]  /*16c20*/  @P2 BRA `(.L_x_4389) ;  /* 0x0000000000082947 */ /* 0x004fec0003800000 */
[----:B------:R-:W1:Y:S02]  /*16c30*/  SYNCS.PHASECHK.TRANS64.TRYWAIT P2, [R14+URZ+0x30850], R2 ;  /* 0x030850020e0075a7 */ /* 0x000e64000804017f */
[----:B-1----:R-:W-:Y:S05]  /*16c40*/  @!P2 BRA `(.L_x_4390) ;  /* 0x0000012800dca947 */ /* 0x002fea0003800000 */
.L_x_4389:
[----:B------:R-:W-:Y:S05]  /*16c50*/  BSYNC B2 ;  /* 0x0000000000027941 */ /* 0x000fea0003800000 */
.L_x_4388:
[----:B01----:R-:W-:Y:S01]  /*16c60*/  IMAD.MOV.U32 R2, RZ, RZ, R11 ;  /* 0x000000ffff027224 */ /* 0x003fe200078e000b */
[----:B------:R-:W-:Y:S01]  /*16c70*/  WARPGROUP.ARRIVE ;  /* 0x00000000000079c5 */ /* 0x000fe20000000000 */
[----:B------:R-:W-:Y:S01]  /*16c80*/  IMAD.MOV.U32 R3, RZ, RZ, 0x40000040 ;  /* 0x40000040ff037424 */ /* 0x000fe200078e00ff */
[----:B------:R-:W-:Y:S01]  /*16c90*/  LOP3.LUT P2, RZ, R16, 0x100000, RZ, 0xc0, !PT ;  /* 0x0010000010ff7812 */ /* 0x000fe2000784c0ff */
[----:B------:R-:W-:Y:S01]  /*16ca0*/  @!P1 VIADD R0, R0, 0x30840 ;  /* 0x0003084000009836 */ /* 0x000fe20000000000 */
[----:B------:R-:W-:Y:S01]  /*16cb0*/  R2UR UR6, R2 ;  /* 0x00000000020672ca */ /* 0x000fe200000e0000 */
[----:B------:R-:W-:Y:S01]  /*16cc0*/  VIADD R2, R11, 0x80 ;  /* 0x000000800b027836 */ /* 0x000fe20000000000 */
[----:B------:R-:W-:Y:S01]  /*16cd0*/  R2UR UR7, R3 ;  /* 0x00000000030772ca */ /* 0x000fe200000e0000 */
[----:B------:R-:W-:Y:S01]  /*16ce0*/  IMAD.MOV.U32 R3, RZ, RZ, 0x40000040 ;  /* 0x40000040ff037424 */ /* 0x000fe200078e00ff */
[----:B------:R-:W-:-:S11]  /*16cf0*/  @!P1 PRMT R0, RZ, 0x654, R0 ;  /* 0x00000654ff009816 */ /* 0x000fd60000000000 */
        /* <DEDUP_REMOVED lines=25> */
[----:B------:R-:W-:Y:S02]  /*16e90*/  IMAD.MOV.U32 R3, RZ, RZ, 0x40000040 ;  /* 0x40000040ff037424 */ /* 0x000fe400078e00ff */
[----:B------:R-:W-:Y:S01]  /*16ea0*/  IMAD.U32 R11, RZ, RZ, UR47 ;  /* 0x0000002fff0b7e24 */ /* 0x000fe2000f8e00ff */
[----:B------:R-:W-:Y:S02]  /*16eb0*/  WARPGROUP.DEPBAR.LE gsb0, 0x0 ;  /* 0x00008000000079c5 */ /* 0x000fe40000010000 */
[----:B------:R-:W-:-:S11]  /*16ec0*/  WARPGROUP.ARRIVE ;  /* 0x00000000000079c5 */ /* 0x000fd60000000000 */
[----:B------:R-:W-:Y:S01]  /*16ed0*/  HGMMA.64x192x16.F32.BF16 R24, R172, gdesc[UR4].tnspB, R24, gsb0 ;  /* 0x42e00004ac187df0 */ /* 0x000fe20008001818 */
[----:B------:R-:W-:Y:S02]  /*16ee0*/  R2UR UR6, R2 ;  /* 0x00000000020672ca */ /* 0x000fe400000e0000 */
[----:B------:R-:W-:Y:S01]  /*16ef0*/  R2UR UR7, R3 ;  /* 0x00000000030772ca */ /* 0x000fe200000e0000 */
[----:B------:R-:W-:Y:S02]  /*16f00*/  WARPGROUP.DEPBAR.LE gsb0, 0x0 ;  /* 0x00008000000079c5 */ /* 0x000fe40000010000 */
[----:B------:R-:W-:-:S14]  /*16f10*/  WARPGROUP.ARRIVE ;  /* 0x00000000000079c5 */ /* 0x000fdc0000000000 */
[----:B------:R-:W-:Y:S03]  /*16f20*/  HGMMA.64x192x16.F32.BF16 R24, R168, gdesc[UR4].tnspB, R24, gsb0 ;  /* 0x42e00004a8187df0 */ /* 0x000fe60008001818 */
[----:B------:R-:W-:Y:S02]  /*16f30*/  WARPGROUP.DEPBAR.LE gsb0, 0x0 ;  /* 0x00008000000079c5 */ /* 0x000fe40000010000 */
[----:B-----5:R-:W-:Y:S01]  /*16f40*/  IMAD R168, R9, -0x60, RZ ;  /* 0xffffffa009a87824 */ /* 0x020fe200078e02ff */
[----:B------:R0:W-:Y:S04]  /*16f50*/  @!P1 SYNCS.ARRIVE.TRANS64.RED.A1T0 RZ, [R0+URZ], RZ ;  /* 0x000000ff00ff99a7 */ /* 0x0001e8000810043f */
[----:B------:R-:W-:-:S02]  /*16f60*/  IADD3 R2, R168, 0x1, R196 ;  /* 0x00000001a8027810 */ /* 0x000fc40007ffe0c4 */
[----:B0-----:R-:W-:-:S03]  /*16f70*/  LOP3.LUT R0, RZ, R11, RZ, 0x33, !PT ;  /* 0x0000000bff007212 */ /* 0x001fc600078e33ff */
[----:B------:R-:W-:-:S04]  /*16f80*/  IMAD.IADD R3, R2, 0x1, -R197 ;  /* 0x0000000102037824 */ /* 0x000fc800078e0ac5 */
[----:B------:R-:W-:-:S04]  /*16f90*/  IMAD R3, R206, -0x2, R3 ;  /* 0xfffffffece037824 */ /* 0x000fc800078e0203 */
[----:B------:R-:W-:Y:S02]  /*16fa0*/  VIADD R23, R3, UR54 ;  /* 0x0000003603177c36 */ /* 0x000fe40008000000 */
[----:B------:R-:W-:Y:S02]  /*16fb0*/  IMAD.IADD R21, R0, 0x1, R3 ;  /* 0x0000000100157824 */ /* 0x000fe400078e0203 */
[----:B------:R-:W-:Y:S02]  /*16fc0*/  IMAD R0, R206, -0x2, R168 ;  /* 0xfffffffece007824 */ /* 0x000fe400078e02a8 */
[C---:B------:R-:W-:Y:S02]  /*16fd0*/  IMAD.IADD R20, R8.reuse, 0x1, R23 ;  /* 0x0000000108147824 */ /* 0x040fe400078e0217 */
[----:B------:R-:W-:Y:S01]  /*16fe0*/  IMAD.IADD R15, R8, 0x1, R21 ;  /* 0x00000001080f7824 */ /* 0x000fe200078e0215 */
        /* <DEDUP_REMOVED lines=8> */
[----:B------:R-:W0:Y:S02]  /*17070*/  @P2 LDC.64 R2, c[0x0][0x9e8] ;  /* 0x00027a00ff022b82 */ /* 0x000e240000000a00 */
[----:B0-----:R-:W-:-:S05]  /*17080*/  @P2 IMAD.HI.U32 R2, R171, R2, RZ ;  /* 0x00000002ab022227 */ /* 0x001fca00078e00ff */
[----:B------:R-:W-:-:S04]  /*17090*/  @P2 SHF.R.U32.HI R171, RZ, R3, R2 ;  /* 0x00000003ffab2219 */ /* 0x000fc80000011602 */
[----:B------:R-:W-:Y:S01]  /*170a0*/  LOP3.LUT R2, RZ, R171, RZ, 0x33, !PT ;  /* 0x000000abff027212 */ /* 0x000fe200078e33ff */
[----:B------:R-:W-:Y:S06]  /*170b0*/  BRA `(.L_x_4394) ;  /* 0x0000000000187947 */ /* 0x000fec0003800000 */
.L_x_4393:
[----:B------:R-:W-:-:S05]  /*170c0*/  IMAD.U32 R169, RZ, RZ, UR46 ;  /* 0x0000002effa97e24 */ /* 0x000fca000f8e00ff */
[----:B------:R-:W-:-:S13]  /*170d0*/  ISETP.NE.AND P2, PT, R169, 0x1, PT ;  /* 0x00000001a900780c */ /* 0x000fda0003f45270 */
[----:B------:R-:W0:Y:S02]  /*170e0*/  @P2 LDC.64 R2, c[0x0][0x9e8] ;  /* 0x00027a00ff022b82 */ /* 0x000e240000000a00 */
[----:B0-----:R-:W-:-:S04]  /*170f0*/  @P2 IMAD.HI.U32 R170, R171, R2, RZ ;  /* 0x00000002abaa2227 */ /* 0x001fc800078e00ff */
[----:B------:R-:W-:Y:S01]  /*17100*/  IMAD.MOV.U32 R2, RZ, RZ, R171 ;  /* 0x000000ffff027224 */ /* 0x000fe200078e00ab */
[----:B------:R-:W-:-:S07]  /*17110*/  @P2 SHF.R.U32.HI R2, RZ, R3, R170 ;  /* 0x00000003ff022219 */ /* 0x000fce00000116aa */
.L_x_4394:
[----:B------:R-:W-:Y:S05]  /*17120*/  BSYNC B2 ;  /* 0x0000000000027941 */ /* 0x000fea0003800000 */
.L_x_4392:
[----:B------:R-:W-:-:S05]  /*17130*/  IMAD R2, R2, R169, R0 ;  /* 0x000000a902027224 */ /* 0x000fca00078e0200 */
[----:B------:R-:W-:Y:S02]  /*17140*/  VIADDMNMX R20, R2, R169, R20, PT ;  /* 0x000000a902147246 */ /* 0x000fe40003800114 */
[----:B------:R-:W-:-:S07]  /*17150*/  VIMNMX R15, R15, R2, !PT ;  /* 0x000000020f0f7248 */ /* 0x000fce0007fe0100 */
.L_x_4391:
[C---:B------:R-:W-:Y:S02]  /*17160*/  ISETP.GE.AND P2, PT, R168.reuse, 0x2, PT ;  /* 0x00000002a800780c */ /* 0x040fe40003f46270 */
[C---:B------:R-:W-:Y:S02]  /*17170*/  ISETP.GE.AND P3, PT, R168.reuse, 0x9, PT ;  /* 0x00000009a800780c */ /* 0x040fe40003f66270 */
[C---:B------:R-:W-:Y:S02]  /*17180*/  ISETP.GT.AND P5, PT, R15.reuse, 0x1, !P2 ;  /* 0x000000010f00780c */ /* 0x040fe400057a4270 */
[----:B------:R-:W-:Y:S02]  /*17190*/  ISETP.GE.AND P6, PT, R168, 0xa, PT ;  /* 0x0000000aa800780c */ /* 0x000fe40003fc6270 */
[----:B------:R-:W-:Y:S02]  /*171a0*/  ISETP.GT.AND P4, PT, R15, 0x8, !P3 ;  /* 0x000000080f00780c */ /* 0x000fe40005f84270 */
[----:B------:R-:W-:-:S02]  /*171b0*/  ISETP.LT.OR P5, PT, R20, 0x2, P5 ;  /* 0x000000021400780c */ /* 0x000fc40002fa1670 */
[----:B------:R-:W-:Y:S02]  /*171c0*/  ISETP.LT.OR P4, PT, R20, 0x9, P4 ;  /* 0x000000091400780c */ /* 0x000fe40002781670 */
[----:B------:R-:W-:Y:S02]  /*171d0*/  FSEL R121, R121, -INF , !P5 ;  /* 0xff80000079797808 */ /* 0x000fe40006800000 */
[----:B------:R-:W-:Y:S02]  /*171e0*/  ISETP.GE.AND P5, PT, R168, 0x11, PT ;  /* 0x00000011a800780c */ /* 0x000fe40003fa6270 */
[----:B------:R-:W-:Y:S02]  /*171f0*/  LOP3.LUT R16, R16, 0xfffffffb, RZ, 0xc0, !PT ;  /* 0xfffffffb10107812 */ /* 0x000fe400078ec0ff */
[----:B------:R-:W-:Y:S02]  /*17200*/  FSEL R124, R124, -INF , !P4 ;  /* 0xff8000007c7c7808 */ /* 0x000fe40006000000 */
[----:B------:R-:W-:-:S02]  /*17210*/  ISETP.GT.AND P4, PT, R15, 0x9, !P6 ;  /* 0x000000090f00780c */ /* 0x000fc40007784270 */
[----:B------:R-:W-:Y:S02]  /*17220*/  @P6 LOP3.LUT R16, R16, 0x4, RZ, 0xfc, !PT ;  /* 0x0000000410106812 */ /* 0x000fe400078efcff */
[----:B------:R-:W-:Y:S02]  /*17230*/  ISETP.LT.OR P4, PT, R20, 0xa, P4 ;  /* 0x0000000a1400780c */ /* 0x000fe40002781670 */
[----:B------:R-:W-:Y:S02]  /*17240*/  LOP3.LUT R16, R16, 0xfffffff7, RZ, 0xc0, !PT ;  /* 0xfffffff710107812 */ /* 0x000fe400078ec0ff */
[----:B------:R-:W-:Y:S02]  /*17250*/  FSEL R125, R125, -INF , !P4 ;  /* 0xff8000007d7d7808 */ /* 0x000fe40006000000 */
[----:B------:R-:W-:Y:S02]  /*17260*/  @P5 LOP3.LUT R16, R16, 0x8, RZ, 0xfc, !PT ;  /* 0x0000000810105812 */ /* 0x000fe400078efcff */
[----:B------:R-:W-:-:S02]  /*17270*/  ISETP.GT.AND P4, PT, R15, 0x10, !P5 ;  /* 0x000000100f00780c */ /* 0x000fc40006f84270 */
[----:B------:R-:W-:Y:S02]  /*17280*/  ISETP.GE.AND P5, PT, R168, 0x12, PT ;  /* 0x00000012a800780c */ /* 0x000fe40003fa6270 */
[----:B------:R-:W-:Y:S02]  /*17290*/  ISETP.LT.OR P4, PT, R20, 0x11, P4 ;  /* 0x000000111400780c */ /* 0x000fe40002781670 */
[----:B------:R-:W-:Y:S02]  /*172a0*/  LOP3.LUT R16, R16, 0xfff7ffff, RZ, 0xc0, !PT ;  /* 0xfff7ffff10107812 */ /* 0x000fe400078ec0ff */
[----:B------:R-:W-:Y:S02]  /*172b0*/  FSEL R128, R128, -INF , !P4 ;  /* 0xff80000080807808 */ /* 0x000fe40006000000 */
[----:B------:R-:W-:Y:S02]  /*172c0*/  ISETP.GT.AND P4, PT, R15, 0x11, !P5 ;  /* 0x000000110f00780c */ /* 0x000fe40006f84270 */
[----:B------:R-:W-:-:S02]  /*172d0*/  IADD3 R23, R23, 0x8, R8 ;  /* 0x0000000817177810 */ /* 0x000fc40007ffe008 */
[----:B------:R-:W-:Y:S02]  /*172e0*/  ISETP.LT.OR P4, PT, R20, 0x12, P4 ;  /* 0x000000121400780c */ /* 0x000fe40002781670 */
[----:B------:R-:W-:Y:S02]  /*172f0*/  @P5 LOP3.LUT R16, R16, 0x80000, RZ, 0xfc, !PT ;  /* 0x0008000010105812 */ /* 0x000fe400078efcff */
[----:B------:R-:W-:Y:S02]  /*17300*/  ISETP.GE.AND P5, PT, R168, 0x19, PT ;  /* 0x00000019a800780c */ /* 0x000fe40003fa6270 */
[----:B------:R-:W-:Y:S02]  /*17310*/  LOP3.LUT R16, R16, 0xfffbffff, RZ, 0xc0, !PT ;  /* 0xfffbffff10107812 */ /* 0x000fe400078ec0ff */
[----:B------:R-:W-:Y:S02]  /*17320*/  FSEL R129, R129, -INF , !P4 ;  /* 0xff80000081817808 */ /* 0x000fe40006000000 */
[----:B------:R-:W-:-:S02]  /*17330*/  ISETP.GT.AND P4, PT, R15, 0x18, !P5 ;  /* 0x000000180f00780c */ /* 0x000fc40006f84270 */
[----:B------:R-:W-:Y:S02]  /*17340*/  IADD3 R21, R21, 0x8, R8 ;  /* 0x0000000815157810 */ /* 0x000fe40007ffe008 */
[----:B------:R-:W-:-:S03]  /*17350*/  ISETP.LT.OR P4, PT, R20, 0x19, P4 ;  /* 0x000000191400780c */ /* 0x000fc60002781670 */
[----:B------:R-:W-:Y:S02]  /*17360*/  @P5 LOP3.LUT R16, R16, 0x40000, RZ, 0xfc, !PT ;  /* 0x0004000010105812 */ /* 0x000fe400078efcff */
[----:B------:R-:W-:Y:S02]  /*17370*/  ISETP.GE.AND P5, PT, R168, 0x1a, PT ;  /* 0x0000001aa800780c */ /* 0x000fe40003fa6270 */
[----:B------:R-:W-:Y:S02]  /*17380*/  LOP3.LUT R16, R16, 0xfffdffff, RZ, 0xc0, !PT ;  /* 0xfffdffff10107812 */ /* 0x000fe400078ec0ff */
[----:B------:R-:W-:Y:S02]  /*17390*/  FSEL R132, R132, -INF , !P4 ;  /* 0xff80000084847808 */ /* 0x000fe40006000000 */
[----:B------:R-:W-:-:S04]  /*173a0*/  ISETP.GT.AND P4, PT, R15, 0x19, !P5 ;  /* 0x000000190f00780c */ /* 0x000fc80006f84270 */
        /* <DEDUP_REMOVED lines=69> */
[----:B------:R-:W-:Y:S02]  /*17800*/  FSEL R156, R156, -INF , !P4 ;  /* 0xff8000009c9c7808 */ /* 0x000fe40006000000 */
[----:B------:R-:W-:Y:S02]  /*17810*/  LOP3.LUT R16, R16, 0xffffffdf, RZ, 0xc0, !PT ;  /* 0xffffffdf10107812 */ /* 0x000fe400078ec0ff */
[----:B------:R-:W-:-:S04]  /*17820*/  ISETP.GT.AND P4, PT, R15, 0x49, !P5 ;  /* 0x000000490f00780c */ /* 0x000fc80006f84270 */
[----:B------:R-:W-:-:S03]  /*17830*/  ISETP.LT.OR P4, PT, R20, 0x4a, P4 ;  /* 0x0000004a1400780c */ /* 0x000fc60002781670 */
[----:B------:R-:W-:Y:S02]  /*17840*/  @P5 LOP3.LUT R16, R16, 0x20, RZ, 0xfc, !PT ;  /* 0x0000002010105812 */ /* 0x000fe400078efcff */
[----:B------:R-:W-:Y:S02]  /*17850*/  ISETP.GE.AND P5, PT, R168, 0x51, PT ;  /* 0x00000051a800780c */ /* 0x000fe40003fa6270 */
[----:B------:R-:W-:Y:S02]  /*17860*/  FSEL R157, R157, -INF , !P4 ;  /* 0xff8000009d9d7808 */ /* 0x000fe40006000000 */
[----:B------:R-:W-:Y:S02]  /*17870*/  ISETP.GT.AND P4, PT, R15, 0x50, !P5 ;  /* 0x000000500f00780c */ /* 0x000fe40006f84270 */
[----:B------:R-:W-:Y:S02]  /*17880*/  LOP3.LUT R16, R16, 0xffffffef, RZ, 0xc0, !PT ;  /* 0xffffffef10107812 */ /* 0x000fe400078ec0ff */
[----:B------:R-:W-:-:S04]  /*17890*/  ISETP.LT.OR P4, PT, R20, 0x51, P4 ;  /* 0x000000511400780c */ /* 0x000fc80002781670 */
[----:B------:R-:W-:Y:S02]  /*178a0*/  FSEL R160, R160, -INF , !P4 ;  /* 0xff800000a0a07808 */ /* 0x000fe40006000000 */
[----:B------:R-:W-:Y:S02]  /*178b0*/  ISETP.GE.AND P4, PT, R168, 0x52, PT ;  /* 0x00000052a800780c */ /* 0x000fe40003f86270 */
[----:B------:R-:W-:Y:S02]  /*178c0*/  @P5 LOP3.LUT R16, R16, 0x10, RZ, 0xfc, !PT ;  /* 0x0000001010105812 */ /* 0x000fe400078efcff */
[----:B------:R-:W-:Y:S02]  /*178d0*/  ISETP.GT.AND P5, PT, R15, 0x51, !P4 ;  /* 0x000000510f00780c */ /* 0x000fe400067a4270 */
[----:B------:R-:W-:Y:S02]  /*178e0*/  LOP3.LUT R16, R16, 0xfffffffd, RZ, 0xc0, !PT ;  /* 0xfffffffd10107812 */ /* 0x000fe400078ec0ff */
[----:B------:R-:W-:-:S04]  /*178f0*/  ISETP.LT.OR P5, PT, R20, 0x52, P5 ;  /* 0x000000521400780c */ /* 0x000fc80002fa1670 */
[----:B------:R-:W-:Y:S02]  /*17900*/  FSEL R161, R161, -INF , !P5 ;  /* 0xff800000a1a17808 */ /* 0x000fe40006800000 */
[----:B------:R-:W-:-:S04]  /*17910*/  ISETP.GE.AND P5, PT, R168, 0x59, PT ;  /* 0x00000059a800780c */ /* 0x000fc80003fa6270 */
[----:B------:R-:W-:-:S04]  /*17920*/  ISETP.GT.AND P6, PT, R15, 0x58, !P5 ;  /* 0x000000580f00780c */ /* 0x000fc80006fc4270 */
[----:B------:R-:W-:-:S04]  /*17930*/  ISETP.LT.OR P6, PT, R20, 0x59, P6 ;  /* 0x000000591400780c */ /* 0x000fc800037c1670 */
[----:B------:R-:W-:Y:S02]  /*17940*/  FSEL R164, R164, -INF , !P6 ;  /* 0xff800000a4a47808 */ /* 0x000fe40007000000 */
[----:B------:R-:W-:-:S13]  /*17950*/  ISETP.GE.AND P6, PT, R168, 0x1, PT ;  /* 0x00000001a800780c */ /* 0x000fda0003fc6270 */
[----:B------:R-:W-:Y:S02]  /*17960*/  @P6 LOP3.LUT R16, R16, 0x2, RZ, 0xfc, !PT ;  /* 0x0000000210106812 */ /* 0x000fe400078efcff */
[----:B------:R-:W-:Y:S02]  /*17970*/  ISETP.GT.AND P6, PT, R15, RZ, !P6 ;  /* 0x000000ff0f00720c */ /* 0x000fe400077c4270 */
[----:B------:R-:W-:Y:S02]  /*17980*/  LOP3.LUT R16, R16, 0xfffffffe, RZ, 0xc0, !PT ;  /* 0xfffffffe10107812 */ /* 0x000fe400078ec0ff */
[----:B------:R-:W-:-:S04]  /*17990*/  ISETP.LT.OR P6, PT, R20, 0x1, P6 ;  /* 0x000000011400780c */ /* 0x000fc800037c1670 */
[----:B------:R-:W-:Y:S02]  /*179a0*/  FSEL R120, R120, -INF , !P6 ;  /* 0xff80000078787808 */ /* 0x000fe40007000000 */
[----:B------:R-:W-:-:S13]  /*179b0*/  ISETP.GE.AND P6, PT, R168, 0x5a, PT ;  /* 0x0000005aa800780c */ /* 0x000fda0003fc6270 */
[----:B------:R-:W-:Y:S02]  /*179c0*/  @P6 LOP3.LUT R16, R16, 0x1, RZ, 0xfc, !PT ;  /* 0x0000000110106812 */ /* 0x000fe400078efcff */
[----:B------:R-:W-:-:S04]  /*179d0*/  ISETP.GT.AND P6, PT, R15, 0x59, !P6 ;  /* 0x000000590f00780c */ /* 0x000fc800077c4270 */
[----:B------:R-:W-:-:S04]  /*179e0*/  ISETP.LT.OR P6, PT, R20, 0x5a, P6 ;  /* 0x0000005a1400780c */ /* 0x000fc800037c1670 */
[----:B------:R-:W-:Y:S02]  /*179f0*/  FSEL R165, R165, -INF , !P6 ;  /* 0xff800000a5a57808 */ /* 0x000fe40007000000 */
[----:B------:R-:W-:-:S13]  /*17a00*/  LOP3.LUT P6, RZ, R16, 0x100000, RZ, 0xc0, !PT ;  /* 0x0010000010ff7812 */ /* 0x000fda00078cc0ff */
[----:B------:R-:W-:Y:S05]  /*17a10*/  @!P6 BRA `(.L_x_4395) ;  /* 0x000000000058e947 */ /* 0x000fea0003800000 */
[----:B------:R-:W-:Y:S01]  /*17a20*/  ISETP.GT.AND P6, PT, R12, -0x1, PT ;  /* 0xffffffff0c00780c */ /* 0x000fe20003fc4270 */
[----:B------:R-:W-:-:S12]  /*17a30*/  BSSY B2, `(.L_x_4396) ;  /* 0x0000011000027945 */ /* 0x000fd80003800000 */
[----:B------:R-:W-:Y:S05]  /*17a40*/  @P6 BRA `(.L_x_4397) ;  /* 0x0000000000246947 */ /* 0x000fea0003800000 */
[----:B------:R-:W-:Y:S02]  /*17a50*/  IMAD.U32 R20, RZ, RZ, UR46 ;  /* 0x0000002eff147e24 */ /* 0x000fe4000f8e00ff */
[----:B------:R-:W-:-:S03]  /*17a60*/  VIADD R15, R203, 0x8 ;  /* 0x00000008cb0f7836 */ /* 0x000fc60000000000 */
[----:B------:R-:W-:Y:S02]  /*17a70*/  ISETP.NE.AND P6, PT, R20, 0x1, PT ;  /* 0x000000011400780c */ /* 0x000fe40003fc5270 */
[----:B------:R-:W-:-:S11]  /*17a80*/  LOP3.LUT R15, RZ, R15, RZ, 0x33, !PT ;  /* 0x0000000fff0f7212 */ /* 0x000fd600078e33ff */
[----:B------:R-:W0:Y:S02]  /*17a90*/  @P6 LDC.64 R2, c[0x0][0x9e8] ;  /* 0x00027a00ff026b82 */ /* 0x000e240000000a00 */
[----:B0-----:R-:W-:-:S05]  /*17aa0*/  @P6 IMAD.HI.U32 R2, R15, R2, RZ ;  /* 0x000000020f026227 */ /* 0x001fca00078e00ff */
[----:B------:R-:W-:-:S04]  /*17ab0*/  @P6 SHF.R.U32.HI R15, RZ, R3, R2 ;  /* 0x00000003ff0f6219 */ /* 0x000fc80000011602 */
[----:B------:R-:W-:Y:S01]  /*17ac0*/  LOP3.LUT R15, RZ, R15, RZ, 0x33, !PT ;  /* 0x0000000fff0f7212 */ /* 0x000fe200078e33ff */
[----:B------:R-:W-:Y:S06]  /*17ad0*/  BRA `(.L_x_4398) ;  /* 0x0000000000187947 */ /* 0x000fec0003800000 */
.L_x_4397:
[----:B------:R-:W-:Y:S02]  /*17ae0*/  IMAD.U32 R20, RZ, RZ, UR46 ;  /* 0x0000002eff147e24 */ /* 0x000fe4000f8e00ff */
[----:B------:R-:W-:-:S03]  /*17af0*/  IMAD.MOV.U32 R15, RZ, RZ, R12 ;  /* 0x000000ffff0f7224 */ /* 0x000fc600078e000c */
[----:B------:R-:W-:-:S13]  /*17b00*/  ISETP.NE.AND P6, PT, R20, 0x1, PT ;  /* 0x000000011400780c */ /* 0x000fda0003fc5270 */
[----:B------:R-:W0:Y:S02]  /*17b10*/  @P6 LDC.64 R2, c[0x0][0x9e8] ;  /* 0x00027a00ff026b82 */ /* 0x000e240000000a00 */
[----:B0-----:R-:W-:-:S05]  /*17b20*/  @P6 IMAD.HI.U32 R2, R12, R2, RZ ;  /* 0x000000020c026227 */ /* 0x001fca00078e00ff */
[----:B------:R-:W-:-:S07]  /*17b30*/  @P6 SHF.R.U32.HI R15, RZ, R3, R2 ;  /* 0x00000003ff0f6219 */ /* 0x000fce0000011602 */
.L_x_4398:
[----:B------:R-:W-:Y:S05]  /*17b40*/  BSYNC B2 ;  /* 0x0000000000027941 */ /* 0x000fea0003800000 */
.L_x_4396:
[----:B------:R-:W-:-:S05]  /*17b50*/  IMAD R0, R15, R20, R0 ;  /* 0x000000140f007224 */ /* 0x000fca00078e0200 */
[----:B------:R-:W-:Y:S02]  /*17b60*/  VIADDMNMX R23, R0, R20, R23, PT ;  /* 0x0000001400177246 */ /* 0x000fe40003800117 */
[----:B------:R-:W-:-:S07]  /*17b70*/  VIMNMX R21, R21, R0, !PT ;  /* 0x0000000015157248 */ /* 0x000fce0007fe0100 */
.L_x_4395:
[----:B------:R-:W-:Y:S01]  /*17b80*/  ISETP.GT.AND P2, PT, R21, 0x1, !P2 ;  /* 0x000000011500780c */ /* 0x000fe20005744270 */
[----:B------:R-:W-:Y:S01]  /*17b90*/  @!P1 VIADD R14, R14, 0x30860 ;  /* 0x000308600e0e9836 */ /* 0x000fe20000000000 */
[----:B------:R-:W-:Y:S01]  /*17ba0*/  FMNMX.FTZ R0, R120, R5, !PT ;  /* 0x0000000578007209 */ /* 0x000fe20007810000 */
[----:B------:R-:W-:Y:S01]  /*17bb0*/  IMAD.MOV.U32 R194, RZ, RZ, R200 ;  /* 0x000000ffffc27224 */ /* 0x000fe200078e00c8 */
[----:B------:R-:W-:Y:S02]  /*17bc0*/  ISETP.LT.OR P2, PT, R23, 0x2, P2 ;  /* 0x000000021700780c */ /* 0x000fe40001741670 */
[C---:B------:R-:W-:Y:S02]  /*17bd0*/  LOP3.LUT P6, RZ, R16.reuse, 0x8000, RZ, 0xc0, !PT ;  /* 0x0000800010ff7812 */ /* 0x040fe400078cc0ff */
[----:B------:R-:W-:Y:S02]  /*17be0*/  FSEL R123, R123, -INF , !P2 ;  /* 0xff8000007b7b7808 */ /* 0x000fe40005000000 */
[----:B------:R-:W-:-:S02]  /*17bf0*/  LOP3.LUT P2, RZ, R16, 0x4, RZ, 0xc0, !PT ;  /* 0x0000000410ff7812 */ /* 0x000fc4000784c0ff */
[C---:B------:R-:W-:Y:S02]  /*17c00*/  ISETP.GT.AND P3, PT, R21.reuse, 0x8, !P3 ;  /* 0x000000081500780c */ /* 0x040fe40005f64270 */
[----:B------:R-:W-:Y:S02]  /*17c10*/  ISETP.GT.AND P2, PT, R21, 0x9, !P2 ;  /* 0x000000091500780c */ /* 0x000fe40005744270 */
[----:B------:R-:W-:Y:S02]  /*17c20*/  FMNMX.FTZ R3, R121, R0, !PT ;  /* 0x0000000079037209 */ /* 0x000fe40007810000 */
[C---:B------:R-:W-:Y:S02]  /*17c30*/  ISETP.LT.OR P2, PT, R23.reuse, 0xa, P2 ;  /* 0x0000000a1700780c */ /* 0x040fe40001741670 */
[----:B------:R-:W-:Y:S02]  /*17c40*/  ISETP.LT.OR P3, PT, R23, 0x9, P3 ;  /* 0x000000091700780c */ /* 0x000fe40001f61670 */
[----:B------:R-:W-:-:S02]  /*17c50*/  FSEL R127, R127, -INF , !P2 ;  /* 0xff8000007f7f7808 */ /* 0x000fc40005000000 */
[----:B------:R-:W-:Y:S02]  /*17c60*/  LOP3.LUT P2, RZ, R16, 0x8, RZ, 0xc0, !PT ;  /* 0x0000000810ff7812 */ /* 0x000fe4000784c0ff */
[----:B------:R-:W-:Y:S02]  /*17c70*/  FMNMX.FTZ R0, R124, R3, !PT ;  /* 0x000000037c007209 */ /* 0x000fe40007810000 */
[----:B------:R-:W-:Y:S02]  /*17c80*/  ISETP.GT.AND P2, PT, R21, 0x10, !P2 ;  /* 0x000000101500780c */ /* 0x000fe40005744270 */
[----:B------:R-:W-:Y:S02]  /*17c90*/  FSEL R126, R126, -INF , !P3 ;  /* 0xff8000007e7e7808 */ /* 0x000fe40005800000 */
[----:B------:R-:W-:Y:S02]  /*17ca0*/  ISETP.LT.OR P2, PT, R23, 0x11, P2 ;  /* 0x000000111700780c */ /* 0x000fe40001741670 */
[----:B------:R-:W-:-:S02]  /*17cb0*/  LOP3.LUT P3, RZ, R16, 0x4000, RZ, 0xc0, !PT ;  /* 0x0000400010ff7812 */ /* 0x000fc4000786c0ff */
[----:B------:R-:W-:Y:S02]  /*17cc0*/  FSEL R130, R130, -INF , !P2 ;  /* 0xff80000082827808 */ /* 0x000fe40005000000 */
[----:B------:R-:W-:Y:S02]  /*17cd0*/  LOP3.LUT P2, RZ, R16, 0x80000, RZ, 0xc0, !PT ;  /* 0x0008000010ff7812 */ /* 0x000fe4000784c0ff */
[----:B------:R-:W-:Y:S02]  /*17ce0*/  FMNMX.FTZ R3, R125, R0, !PT ;  /* 0x000000007d037209 */ /* 0x000fe40007810000 */
[----:B------:R-:W-:Y:S02]  /*17cf0*/  ISETP.GT.AND P2, PT, R21, 0x11, !P2 ;  /* 0x000000111500780c */ /* 0x000fe40005744270 */
[----:B------:R-:W-:Y:S02]  /*17d00*/  FMNMX.FTZ R0, R128, R3, !PT ;  /* 0x0000000380007209 */ /* 0x000fe40007810000 */
[----:B------:R-:W-:-:S02]  /*17d10*/  ISETP.LT.OR P2, PT, R23, 0x12, P2 ;  /* 0x000000121700780c */ /* 0x000fc40001741670 */
[----:B------:R-:W-:Y:S02]  /*17d20*/  FMNMX.FTZ R3, R129, R0, !PT ;  /* 0x0000000081037209 */ /* 0x000fe40007810000 */
[----:B------:R-:W-:Y:S02]  /*17d30*/  FSEL R131, R131, -INF , !P2 ;  /* 0xff80000083837808 */ /* 0x000fe40005000000 */
[----:B------:R-:W-:Y:S02]  /*17d40*/  LOP3.LUT P2, RZ, R16, 0x40000, RZ, 0xc0, !PT ;  /* 0x0004000010ff7812 */ /* 0x000fe4000784c0ff */
[----:B------:R-:W-:Y:S02]  /*17d50*/  FMNMX.FTZ R0, R132, R3, !PT ;  /* 0x0000000384007209 */ /* 0x000fe40007810000 */
[----:B------:R-:W-:Y:S02]  /*17d60*/  ISETP.GT.AND P2, PT, R21, 0x18, !P2 ;  /* 0x000000181500780c */ /* 0x000fe40005744270 */
[----:B------:R-:W-:-:S02]  /*17d70*/  FMNMX.FTZ R3, R133, R0, !PT ;  /* 0x0000000085037209 */ /* 0x000fc40007810000 */
[----:B------:R-:W-:Y:S02]  /*17d80*/  ISETP.LT.OR P2, PT, R23, 0x19, P2 ;  /* 0x000000191700780c */ /* 0x000fe40001741670 */
[----:B------:R-:W-:Y:S02]  /*17d90*/  FMNMX.FTZ R0, R136, R3, !PT ;  /* 0x0000000388007209 */ /* 0x000fe40007810000 */
[----:B------:R-:W-:Y:S02]  /*17da0*/  FSEL R134, R134, -INF , !P2 ;  /* 0xff80000086867808 */ /* 0x000fe40005000000 */
[----:B------:R-:W-:Y:S02]  /*17db0*/  LOP3.LUT P2, RZ, R16, 0x20000, RZ, 0xc0, !PT ;  /* 0x0002000010ff7812 */ /* 0x000fe4000784c0ff */
[----:B------:R-:W-:Y:S02]  /*17dc0*/  FMNMX.FTZ R3, R137, R0, !PT ;  /* 0x0000000089037209 */ /* 0x000fe40007810000 */
[----:B------:R-:W-:-:S02]  /*17dd0*/  ISETP.GT.AND P2, PT, R21, 0x19, !P2 ;  /* 0x000000191500780c */ /* 0x000fc40005744270 */
[----:B------:R-:W-:Y:S02]  /*17de0*/  FMNMX.FTZ R0, R140, R3, !PT ;  /* 0x000000038c007209 */ /* 0x000fe40007810000 */
[----:B------:R-:W-:Y:S02]  /*17df0*/  ISETP.LT.OR P2, PT, R23, 0x1a, P2 ;  /* 0x0000001a1700780c */ /* 0x000fe40001741670 */
[----:B------:R-:W-:Y:S02]  /*17e00*/  FMNMX.FTZ R3, R141, R0, !PT ;  /* 0x000000008d037209 */ /* 0x000fe40007810000 */
[----:B------:R-:W-:Y:S02]  /*17e10*/  FSEL R135, R135, -INF , !P2 ;  /* 0xff80000087877808 */ /* 0x000fe40005000000 */
[----:B------:R-:W-:Y:S02]  /*17e20*/  LOP3.LUT P2, RZ, R16, 0x10000, RZ, 0xc0, !PT ;  /* 0x0001000010ff7812 */ /* 0x000fe4000784c0ff */
        /* <DEDUP_REMOVED lines=26> */
[----:B------:R-:W-:Y:S01]  /*17fd0*/  FMNMX.FTZ R2, R165, R0, !PT ;  /* 0x00000000a5027209 */ /* 0x000fe20007810000 */
[----:B------:R-:W-:Y:S01]  /*17fe0*/  IMAD.U32 R0, RZ, RZ, UR43 ;  /* 0x0000002bff007e24 */ /* 0x000fe2000f8e00ff */
[----:B------:R-:W-:Y:S02]  /*17ff0*/  ISETP.LT.OR P2, PT, R23, 0x31, P2 ;  /* 0x000000311700780c */ /* 0x000fe40001741670 */
[----:B------:R-:W-:Y:S01]  /*18000*/  LOP3.LUT P6, RZ, R16, 0x20, RZ, 0xc0, !PT ;  /* 0x0000002010ff7812 */ /* 0x000fe200078cc0ff */
[----:B------:R-:W0:Y:S01]  /*18010*/  SHFL.BFLY PT, R3, R2, 0x2, 0x1f ;  /* 0x0c401f0002037f89 */ /* 0x000e2200000e0000 */
[----:B------:R-:W-:Y:S02]  /*18020*/  FSEL R146, R146, -INF , !P2 ;  /* 0xff80000092927808 */ /* 0x000fe40005000000 */
[----:B------:R-:W-:-:S02]  /*18030*/  LOP3.LUT P2, RZ, R16, 0x800, RZ, 0xc0, !PT ;  /* 0x0000080010ff7812 */ /* 0x000fc4000784c0ff */
[----:B------:R-:W-:Y:S02]  /*18040*/  LOP3.LUT P3, RZ, R16, 0x10, RZ, 0xc0, !PT ;  /* 0x0000001010ff7812 */ /* 0x000fe4000786c0ff */
[C---:B------:R-:W-:Y:S02]  /*18050*/  ISETP.GT.AND P2, PT, R21.reuse, 0x31, !P2 ;  /* 0x000000311500780c */ /* 0x040fe40005744270 */
[----:B------:R-:W-:Y:S02]  /*18060*/  ISETP.GT.AND P4, PT, R21, 0x51, !P4 ;  /* 0x000000511500780c */ /* 0x000fe40006784270 */
[----:B------:R-:W-:Y:S02]  /*18070*/  ISETP.LT.OR P2, PT, R23, 0x32, P2 ;  /* 0x000000321700780c */ /* 0x000fe40001741670 */
[----:B------:R-:W-:Y:S02]  /*18080*/  ISETP.GT.AND P5, PT, R21, 0x58, !P5 ;  /* 0x000000581500780c */ /* 0x000fe40006fa4270 */
[----:B------:R-:W-:-:S02]  /*18090*/  FSEL R147, R147, -INF , !P2 ;  /* 0xff80000093937808 */ /* 0x000fc40005000000 */
[----:B------:R-:W-:Y:S02]  /*180a0*/  LOP3.LUT P2, RZ, R16, 0x400, RZ, 0xc0, !PT ;  /* 0x0000040010ff7812 */ /* 0x000fe4000784c0ff */
[----:B------:R-:W-:Y:S02]  /*180b0*/  ISETP.LT.OR P4, PT, R23, 0x52, P4 ;  /* 0x000000521700780c */ /* 0x000fe40002781670 */
[----:B------:R-:W-:Y:S02]  /*180c0*/  ISETP.GT.AND P2, PT, R21, 0x38, !P2 ;  /* 0x000000381500780c */ /* 0x000fe40005744270 */
[C---:B------:R-:W-:Y:S02]  /*180d0*/  ISETP.LT.OR P5, PT, R23.reuse, 0x59, P5 ;  /* 0x000000591700780c */ /* 0x040fe40002fa1670 */
[----:B------:R-:W-:Y:S02]  /*180e0*/  ISETP.LT.OR P2, PT, R23, 0x39, P2 ;  /* 0x000000391700780c */ /* 0x000fe40001741670 */
[----:B0-----:R-:W-:-:S02]  /*180f0*/  FMNMX.FTZ R20, R2, R3, !PT ;  /* 0x0000000302147209 */ /* 0x001fc40007810000 */
[----:B------:R-:W-:Y:S02]  /*18100*/  FSEL R150, R150, -INF , !P2 ;  /* 0xff80000096967808 */ /* 0x000fe40005000000 */
[----:B------:R-:W-:Y:S01]  /*18110*/  LOP3.LUT P2, RZ, R16, 0x200, RZ, 0xc0, !PT ;  /* 0x0000020010ff7812 */ /* 0x000fe2000784c0ff */
[----:B------:R-:W0:Y:S01]  /*18120*/  SHFL.BFLY PT, R15, R20, 0x1, 0x1f ;  /* 0x0c201f00140f7f89 */ /* 0x000e2200000e0000 */
[----:B------:R-:W-:Y:S02]  /*18130*/  FSEL R163, R163, -INF , !P4 ;  /* 0xff800000a3a37808 */ /* 0x000fe40006000000 */
[----:B------:R-:W-:Y:S02]  /*18140*/  ISETP.GT.AND P2, PT, R21, 0x39, !P2 ;  /* 0x000000391500780c */ /* 0x000fe40005744270 */
[----:B------:R-:W-:Y:S02]  /*18150*/  FSEL R166, R166, -INF , !P5 ;  /* 0xff800000a6a67808 */ /* 0x000fe40006800000 */
[----:B------:R-:W-:-:S04]  /*18160*/  ISETP.LT.OR P2, PT, R23, 0x3a, P2 ;  /* 0x0000003a1700780c */ /* 0x000fc80001741670 */
[----:B------:R-:W-:Y:S02]  /*18170*/  FSEL R151, R151, -INF , !P2 ;  /* 0xff80000097977808 */ /* 0x000fe40005000000 */
[----:B------:R-:W-:-:S04]  /*18180*/  LOP3.LUT P2, RZ, R16, 0x100, RZ, 0xc0, !PT ;  /* 0x0000010010ff7812 */ /* 0x000fc8000784c0ff */
[----:B------:R-:W-:-:S04]  /*18190*/  ISETP.GT.AND P2, PT, R21, 0x40, !P2 ;  /* 0x000000401500780c */ /* 0x000fc80005744270 */
[----:B------:R-:W-:Y:S02]  /*181a0*/  ISETP.LT.OR P2, PT, R23, 0x41, P2 ;  /* 0x000000411700780c */ /* 0x000fe40001741670 */
[----:B0-----:R-:W-:Y:S02]  /*181b0*/  FMNMX.FTZ R15, R20, R15, !PT ;  /* 0x0000000f140f7209 */ /* 0x001fe40007810000 */
[----:B------:R-:W-:Y:S02]  /*181c0*/  FSEL R154, R154, -INF , !P2 ;  /* 0xff8000009a9a7808 */ /* 0x000fe40005000000 */
[----:B------:R-:W-:Y:S01]  /*181d0*/  LOP3.LUT P2, RZ, R16, 0x80, RZ, 0xc0, !PT ;  /* 0x0000008010ff7812 */ /* 0x000fe2000784c0ff */
[----:B------:R-:W-:-:S03]  /*181e0*/  FMUL.FTZ R3, R15, R0 ;  /* 0x000000000f037220 */ /* 0x000fc60000410000 */
[----:B------:R-:W-:-:S04]  /*181f0*/  ISETP.GT.AND P2, PT, R21, 0x41, !P2 ;  /* 0x000000411500780c */ /* 0x000fc80005744270 */
[----:B------:R-:W-:-:S04]  /*18200*/  ISETP.LT.OR P2, PT, R23, 0x42, P2 ;  /* 0x000000421700780c */ /* 0x000fc80001741670 */
[----:B------:R-:W-:Y:S02]  /*18210*/  FSEL R155, R155, -INF , !P2 ;  /* 0xff8000009b9b7808 */ /* 0x000fe40005000000 */
[----:B------:R-:W-:-:S04]  /*18220*/  LOP3.LUT P2, RZ, R16, 0x40, RZ, 0xc0, !PT ;  /* 0x0000004010ff7812 */ /* 0x000fc8000784c0ff */
[----:B------:R-:W-:-:S04]  /*18230*/  ISETP.GT.AND P2, PT, R21, 0x48, !P2 ;  /* 0x000000481500780c */ /* 0x000fc80005744270 */
[----:B------:R-:W-:-:S04]  /*18240*/  ISETP.LT.OR P2, PT, R23, 0x49, P2 ;  /* 0x000000491700780c */ /* 0x000fc80001741670 */
[----:B------:R-:W-:Y:S02]  /*18250*/  FSEL R158, R158, -INF , !P2 ;  /* 0xff8000009e9e7808 */ /* 0x000fe40005000000 */
[----:B------:R-:W-:Y:S02]  /*18260*/  ISETP.GT.AND P2, PT, R21, 0x49, !P6 ;  /* 0x000000491500780c */ /* 0x000fe40007744270 */
[----:B------:R-:W-:Y:S02]  /*18270*/  LOP3.LUT P6, RZ, R16, 0x2, RZ, 0xc0, !PT ;  /* 0x0000000210ff7812 */ /* 0x000fe400078cc0ff */
[----:B------:R-:W-:-:S04]  /*18280*/  ISETP.LT.OR P2, PT, R23, 0x4a, P2 ;  /* 0x0000004a1700780c */ /* 0x000fc80001741670 */
[----:B------:R-:W-:Y:S02]  /*18290*/  FSEL R159, R159, -INF , !P2 ;  /* 0xff8000009f9f7808 */ /* 0x000fe40005000000 */
[----:B------:R-:W-:-:S04]  /*182a0*/  ISETP.GT.AND P2, PT, R21, 0x50, !P3 ;  /* 0x000000501500780c */ /* 0x000fc80005f44270 */
[----:B------:R-:W-:-:S04]  /*182b0*/  ISETP.LT.OR P2, PT, R23, 0x51, P2 ;  /* 0x000000511700780c */ /* 0x000fc80001741670 */
[----:B------:R-:W-:Y:S02]  /*182c0*/  FSEL R162, R162, -INF , !P2 ;  /* 0xff800000a2a27808 */ /* 0x000fe40005000000 */
[----:B------:R-:W-:Y:S02]  /*182d0*/  ISETP.GT.AND P2, PT, R21, RZ, !P6 ;  /* 0x000000ff1500720c */ /* 0x000fe40007744270 */
[----:B------:R-:W-:Y:S02]  /*182e0*/  LOP3.LUT P6, RZ, R16, 0x1, RZ, 0xc0, !PT ;  /* 0x0000000110ff7812 */ /* 0x000fe400078cc0ff */
[----:B------:R-:W-:Y:S02]  /*182f0*/  ISETP.LT.OR P2, PT, R23, 0x1, P2 ;  /* 0x000000011700780c */ /* 0x000fe40001741670 */
[----:B------:R-:W-:Y:S02]  /*18300*/  ISETP.GT.AND P3, PT, R21, 0x59, !P6 ;  /* 0x000000591500780c */ /* 0x000fe40007764270 */
[----:B------:R-:W-:-:S02]  /*18310*/  FSEL R122, R122, -INF , !P2 ;  /* 0xff8000007a7a7808 */ /* 0x000fc40005000000 */
[----:B------:R-:W-:Y:S02]  /*18320*/  FSETP.NEU.FTZ.AND P2, PT, R15, -INF , PT ;  /* 0xff8000000f00780b */ /* 0x000fe40003f5d000 */
[----:B------:R-:W-:Y:S02]  /*18330*/  FMNMX.FTZ R2, R122, R4, !PT ;  /* 0x000000047a027209 */ /* 0x000fe40007810000 */
[----:B------:R-:W-:Y:S02]  /*18340*/  FSEL R3, R3, RZ, P2 ;  /* 0x000000ff03037208 */ /* 0x000fe40001000000 */
[----:B------:R-:W-:-:S03]  /*18350*/  ISETP.LT.OR P3, PT, R23, 0x5a, P3 ;  /* 0x0000005a1700780c */ /* 0x000fc60001f61670 */
[--C-:B------:R-:W-:Y:S01]  /*18360*/  FFMA.FTZ R20, R121, R0, -R3.reuse ;  /* 0x0000000079147223 */ /* 0x100fe20000010803 */
[----:B------:R-:W-:Y:S01]  /*18370*/  FMNMX.FTZ R121, R123, R2, !PT ;  /* 0x000000027b797209 */ /* 0x000fe20007810000 */
[-CC-:B------:R-:W-:Y:S01]  /*18380*/  FFMA.FTZ R188, R120, R0.reuse, -R3.reuse ;  /* 0x0000000078bc7223 */ /* 0x180fe20000010803 */
[-CC-:B------:R-:W-:Y:S01]  /*18390*/  FFMA.FTZ R120, R125, R0.reuse, -R3.reuse ;  /* 0x000000007d787223 */ /* 0x180fe20000010803 */
[----:B------:R-:W-:Y:S01]  /*183a0*/  FSEL R167, R167, -INF , !P3 ;  /* 0xff800000a7a77808 */ /* 0x000fe20005800000 */
[-CC-:B------:R-:W-:Y:S01]  /*183b0*/  FFMA.FTZ R182, R140, R0.reuse, -R3.reuse ;  /* 0x000000008cb67223 */ /* 0x180fe20000010803 */
[----:B------:R-:W-:Y:S01]  /*183c0*/  FMNMX.FTZ R2, R126, R121, !PT ;  /* 0x000000797e027209 */ /* 0x000fe20007810000 */
[-CC-:B------:R-:W-:Y:S01]  /*183d0*/  FFMA.FTZ R190, R124, R0.reuse, -R3.reuse ;  /* 0x000000007cbe7223 */ /* 0x180fe20000010803 */
[----:B------:R-:W-:Y:S01]  /*183e0*/  FSEL R140, R15, RZ, P2 ;  /* 0x000000ff0f8c7208 */ /* 0x000fe20001000000 */
[--C-:B------:R-:W-:Y:S01]  /*183f0*/  FFMA.FTZ R184, R128, R0, -R3.reuse ;  /* 0x0000000080b87223 */ /* 0x100fe20000010803 */
[----:B------:R-:W-:Y:S01]  /*18400*/  FMNMX.FTZ R121, R127, R2, !PT ;  /* 0x000000027f797209 */ /* 0x000fe20007810000 */
[-CC-:B------:R-:W-:Y:S01]  /*18410*/  FFMA.FTZ R186, R132, R0.reuse, -R3.reuse ;  /* 0x0000000084ba7223 */ /* 0x180fe20000010803 */
[-CC-:B------:R-:W-:Y:S01]  /*18420*/  FFMA.FTZ R124, R133, R0.reuse, -R3.reuse ;  /* 0x00000000857c7223 */ /* 0x180fe20000010803 */
        /* <DEDUP_REMOVED lines=30> */
[----:B------:R-:W-:Y:S01]  /*18610*/  FMNMX.FTZ R2, R154, R125, !PT ;  /* 0x0000007d9a027209 */ /* 0x000fe20007810000 */
[----:B------:R-:W-:Y:S01]  /*18620*/  FFMA.FTZ R125, R137, R0, -R3 ;  /* 0x00000000897d7223 */ /* 0x000fe20000010803 */
[----:B------:R-:W-:Y:S02]  /*18630*/  MUFU.EX2 R184, R184 ;  /* 0x000000b800b87308 */ /* 0x000fe40000000800 */
[----:B------:R-:W-:-:S04]  /*18640*/  FMNMX.FTZ R129, R155, R2, !PT ;  /* 0x000000029b817209 */ /* 0x000fc80007810000 */
[----:B------:R-:W-:Y:S01]  /*18650*/  FMNMX.FTZ R2, R158, R129, !PT ;  /* 0x000000819e027209 */ /* 0x000fe20007810000 */
[----:B------:R-:W-:Y:S01]  /*18660*/  FFMA.FTZ R129, R149, R0, -R3 ;  /* 0x0000000095817223 */ /* 0x000fe20000010803 */
[----:B------:R-:W-:Y:S01]  /*18670*/  FADD.FTZ R3, -R140, R5 ;  /* 0x000000058c037221 */ /* 0x000fe20000010100 */
[----:B------:R-:W-:Y:S01]  /*18680*/  MUFU.EX2 R121, R121 ;  /* 0x0000007900797308 */ /* 0x000fe20000000800 */
[----:B------:R-:W-:Y:S02]  /*18690*/  FMNMX.FTZ R21, R159, R2, !PT ;  /* 0x000000029f157209 */ /* 0x000fe40007810000 */
[----:B------:R-:W-:Y:S02]  /*186a0*/  FMUL.FTZ R3, R3, R0 ;  /* 0x0000000003037220 */ /* 0x000fe40000410000 */
[----:B------:R-:W-:-:S03]  /*186b0*/  FMNMX.FTZ R2, R162, R21, !PT ;  /* 0x00000015a2027209 */ /* 0x000fc60007810000 */
        /* <DEDUP_REMOVED lines=9> */
[----:B0-----:R-:W-:-:S07]  /*18750*/  FMNMX.FTZ R21, R2, R21, !PT ;  /* 0x0000001502157209 */ /* 0x001fce0007810000 */
[----:B------:R-:W-:Y:S01]  /*18760*/  MUFU.EX2 R23, R23 ;  /* 0x0000001700177308 */ /* 0x000fe20000000800 */
[----:B------:R-:W0:Y:S07]  /*18770*/  SHFL.BFLY PT, R2, R21, 0x1, 0x1f ;  /* 0x0c201f0015027f89 */ /* 0x000e2e00000e0000 */
[----:B------:R-:W-:Y:S08]  /*18780*/  MUFU.EX2 R176, R176 ;  /* 0x000000b000b07308 */ /* 0x000ff00000000800 */
[----:B------:R-:W-:Y:S08]  /*18790*/  MUFU.EX2 R128, R128 ;  /* 0x0000008000807308 */ /* 0x000ff00000000800 */
[----:B------:R-:W-:Y:S01]  /*187a0*/  MUFU.EX2 R178, R178 ;  /* 0x000000b200b27308 */ /* 0x000fe20000000800 */
[----:B0-----:R-:W-:-:S04]  /*187b0*/  FMNMX.FTZ R21, R21, R2, !PT ;  /* 0x0000000215157209 */ /* 0x001fc80007810000 */
[----:B------:R-:W-:-:S03]  /*187c0*/  FSETP.NEU.FTZ.AND P2, PT, R21, -INF , PT ;  /* 0xff8000001500780b */ /* 0x000fc60003f5d000 */
[----:B------:R0:W1:Y:S01]  /*187d0*/  MUFU.EX2 R2, R3 ;  /* 0x0000000300027308 */ /* 0x0000620000000800 */
[----:B------:R-:W-:-:S05]  /*187e0*/  FMUL.FTZ R137, R21, R0 ;  /* 0x0000000015897220 */ /* 0x000fca0000410000 */
[----:B------:R-:W-:Y:S02]  /*187f0*/  FSEL R137, R137, RZ, P2 ;  /* 0x000000ff89897208 */ /* 0x000fe40001000000 */
[----:B------:R-:W-:Y:S01]  /*18800*/  MUFU.EX2 R129, R129 ;  /* 0x0000008100817308 */ /* 0x000fe20000000800 */
[----:B0-----:R-:W-:Y:S02]  /*18810*/  FSEL R3, R21, RZ, P2 ;  /* 0x000000ff15037208 */ /* 0x001fe40001000000 */
[-CC-:B------:R-:W-:Y:S01]  /*18820*/  FFMA.FTZ R189, R122, R0.reuse, -R137.reuse ;  /* 0x000000007abd7223 */ /* 0x180fe20000010889 */
[-CC-:B------:R-:W-:Y:S01]  /*18830*/  FFMA.FTZ R122, R123, R0.reuse, -R137.reuse ;  /* 0x000000007b7a7223 */ /* 0x180fe20000010889 */
[-CC-:B------:R-:W-:Y:S01]  /*18840*/  FFMA.FTZ R191, R126, R0.reuse, -R137.reuse ;  /* 0x000000007ebf7223 */ /* 0x180fe20000010889 */
[----:B------:R-:W-:Y:S01]  /*18850*/  FADD.FTZ R3, -R3, R4 ;  /* 0x0000000403037221 */ /* 0x000fe20000010100 */
[-CC-:B------:R-:W-:Y:S01]  /*18860*/  FFMA.FTZ R123, R127, R0.reuse, -R137.reuse ;  /* 0x000000007f7b7223 */ /* 0x180fe20000010889 */
[-CC-:B------:R-:W-:Y:S01]  /*18870*/  FFMA.FTZ R185, R130, R0.reuse, -R137.reuse ;  /* 0x0000000082b97223 */ /* 0x180fe20000010889 */
[----:B------:R-:W-:Y:S01]  /*18880*/  MUFU.EX2 R189, R189 ;  /* 0x000000bd00bd7308 */ /* 0x000fe20000000800 */
[-C--:B------:R-:W-:Y:S01]  /*18890*/  FMUL.FTZ R3, R3, R0.reuse ;  /* 0x0000000003037220 */ /* 0x080fe20000410000 */
[----:B-1----:R-:W-:Y:S01]  /*188a0*/  FFMA.FTZ R7, R2, R7, R188 ;  /* 0x0000000702077223 */ /* 0x002fe200000100bc */
[-CC-:B------:R-:W-:Y:S01]  /*188b0*/  FFMA.FTZ R126, R131, R0.reuse, -R137.reuse ;  /* 0x00000000837e7223 */ /* 0x180fe20000010889 */
[-CC-:B------:R-:W-:Y:S01]  /*188c0*/  FFMA.FTZ R187, R134, R0.reuse, -R137.reuse ;  /* 0x0000000086bb7223 */ /* 0x180fe20000010889 */
[-C--:B------:R-:W-:Y:S01]  /*188d0*/  FFMA.FTZ R127, R135, R0.reuse, -R137 ;  /* 0x00000000877f7223 */ /* 0x080fe20000010889 */
[----:B------:R-:W-:Y:S01]  /*188e0*/  FADD.FTZ R7, R20, R7 ;  /* 0x0000000714077221 */ /* 0x000fe20000010000 */
[-CC-:B------:R-:W-:Y:S01]  /*188f0*/  FFMA.FTZ R181, R138, R0.reuse, -R137.reuse ;  /* 0x000000008ab57223 */ /* 0x180fe20000010889 */
[----:B------:R-:W0:Y:S01]  /*18900*/  MUFU.EX2 R3, R3 ;  /* 0x0000000300037308 */ /* 0x000e220000000800 */
[-C--:B------:R-:W-:Y:S01]  /*18910*/  FFMA.FTZ R130, R139, R0.reuse, -R137 ;  /* 0x000000008b827223 */ /* 0x080fe20000010889 */
[----:B------:R-:W-:Y:S01]  /*18920*/  FADD.FTZ R7, R190, R7 ;  /* 0x00000007be077221 */ /* 0x000fe20000010000 */
[-CC-:B------:R-:W-:Y:S01]  /*18930*/  FFMA.FTZ R183, R142, R0.reuse, -R137.reuse ;  /* 0x000000008eb77223 */ /* 0x180fe20000010889 */
[-CC-:B------:R-:W-:Y:S01]  /*18940*/  FFMA.FTZ R143, R143, R0.reuse, -R137.reuse ;  /* 0x000000008f8f7223 */ /* 0x180fe20000010889 */
[-C--:B------:R-:W-:Y:S01]  /*18950*/  FFMA.FTZ R177, R146, R0.reuse, -R137 ;  /* 0x0000000092b17223 */ /* 0x080fe20000010889 */
[----:B------:R-:W-:Y:S01]  /*18960*/  FADD.FTZ R7, R120, R7 ;  /* 0x0000000778077221 */ /* 0x000fe20000010000 */
[-CC-:B------:R-:W-:Y:S01]  /*18970*/  FFMA.FTZ R131, R147, R0.reuse, -R137.reuse ;  /* 0x0000000093837223 */ /* 0x180fe20000010889 */
[----:B------:R-:W1:Y:S01]  /*18980*/  MUFU.EX2 R122, R122 ;  /* 0x0000007a007a7308 */ /* 0x000e620000000800 */
[-C--:B------:R-:W-:Y:S01]  /*18990*/  FFMA.FTZ R179, R150, R0.reuse, -R137 ;  /* 0x0000000096b37223 */ /* 0x080fe20000010889 */
[----:B------:R-:W-:Y:S01]  /*189a0*/  FADD.FTZ R134, R184, R7 ;  /* 0x00000007b8867221 */ /* 0x000fe20000010000 */
[-CC-:B------:R-:W-:Y:S01]  /*189b0*/  FFMA.FTZ R173, R154, R0.reuse, -R137.reuse ;  /* 0x000000009aad7223 */ /* 0x180fe20000010889 */
[-CC-:B------:R-:W-:Y:S01]  /*189c0*/  FFMA.FTZ R175, R158, R0.reuse, -R137.reuse ;  /* 0x000000009eaf7223 */ /* 0x180fe20000010889 */
[----:B------:R-:W-:Y:S01]  /*189d0*/  FFMA.FTZ R169, R162, R0, -R137 ;  /* 0x00000000a2a97223 */ /* 0x000fe20000010889 */
[----:B------:R-:W-:Y:S01]  /*189e0*/  FADD.FTZ R135, R121, R134 ;  /* 0x0000008679877221 */ /* 0x000fe20000010000 */
[----:B------:R-:W-:Y:S01]  /*189f0*/  F2FP.BF16.F32.PACK_AB R188, R20, R188 ;  /* 0x000000bc14bc723e */ /* 0x000fe200000010ff */
[----:B------:R-:W2:Y:S01]  /*18a00*/  MUFU.EX2 R191, R191 ;  /* 0x000000bf00bf7308 */ /* 0x000ea20000000800 */
[----:B0-----:R-:W-:Y:S01]  /*18a10*/  FFMA.FTZ R7, R3, R6, R189 ;  /* 0x0000000603077223 */ /* 0x001fe200000100bd */
[----:B------:R-:W-:Y:S01]  /*18a20*/  FADD.FTZ R135, R186, R135 ;  /* 0x00000087ba877221 */ /* 0x000fe20000010000 */
[--C-:B------:R-:W-:Y:S01]  /*18a30*/  FFMA.FTZ R6, R151, R0, -R137.reuse ;  /* 0x0000000097067223 */ /* 0x100fe20000010889 */
[----:B------:R-:W-:Y:S01]  /*18a40*/  F2FP.BF16.F32.PACK_AB R190, R120, R190 ;  /* 0x000000be78be723e */ /* 0x000fe200000010ff */
[----:B------:R-:W-:Y:S01]  /*18a50*/  FFMA.FTZ R163, R163, R0, -R137 ;  /* 0x00000000a3a37223 */ /* 0x000fe20000010889 */
[----:B------:R-:W-:Y:S01]  /*18a60*/  FADD.FTZ R135, R124, R135 ;  /* 0x000000877c877221 */ /* 0x000fe20000010000 */
[----:B------:R-:W-:Y:S01]  /*18a70*/  F2FP.BF16.F32.PACK_AB R184, R121, R184 ;  /* 0x000000b879b8723e */ /* 0x000fe200000010ff */
[----:B------:R-:W0:Y:S01]  /*18a80*/  MUFU.EX2 R123, R123 ;  /* 0x0000007b007b7308 */ /* 0x000e220000000800 */
[----:B-1----:R-:W-:Y:S01]  /*18a90*/  FADD.FTZ R134, R122, R7 ;  /* 0x000000077a867221 */ /* 0x002fe20000010000 */
[----:B------:R-:W-:Y:S01]  /*18aa0*/  FADD.FTZ R138, R180, R135 ;  /* 0x00000087b48a7221 */ /* 0x000fe20000010000 */
[----:B------:R-:W-:Y:S01]  /*18ab0*/  FFMA.FTZ R166, R166, R0, -R137 ;  /* 0x00000000a6a67223 */ /* 0x000fe20000010889 */
[----:B------:R-:W-:-:S02]  /*18ac0*/  F2FP.BF16.F32.PACK_AB R186, R124, R186 ;  /* 0x000000ba7cba723e */ /* 0x000fc400000010ff */
[----:B------:R-:W-:Y:S01]  /*18ad0*/  FADD.FTZ R135, R125, R138 ;  /* 0x0000008a7d877221 */ /* 0x000fe20000010000 */
[----:B------:R-:W-:Y:S01]  /*18ae0*/  ISETP.GT.AND P2, PT, R9, R207, PT ;  /* 0x000000cf0900720c */ /* 0x000fe20003f44270 */
[----:B------:R-:W1:Y:S01]  /*18af0*/  MUFU.EX2 R185, R185 ;  /* 0x000000b900b97308 */ /* 0x000e620000000800 */
[----:B--2---:R-:W-:Y:S01]  /*18b00*/  FADD.FTZ R134, R191, R134 ;  /* 0x00000086bf867221 */ /* 0x004fe20000010000 */
[----:B------:R-:W-:Y:S01]  /*18b10*/  FADD.FTZ R138, R182, R135 ;  /* 0x00000087b68a7221 */ /* 0x000fe20000010000 */
[----:B------:R-:W-:Y:S01]  /*18b20*/  @!P1 PRMT R135, RZ, 0x654, R14 ;  /* 0x00000654ff879816 */ /* 0x000fe2000000000e */
[----:B------:R-:W-:Y:S01]  /*18b30*/  FFMA.FTZ R14, R155, R0, -R137 ;  /* 0x000000009b0e7223 */ /* 0x000fe20000010889 */
[----:B------:R-:W-:Y:S01]  /*18b40*/  F2FP.BF16.F32.PACK_AB R182, R23, R182 ;  /* 0x000000b617b6723e */ /* 0x000fe200000010ff */
[----:B------:R-:W-:Y:S01]  /*18b50*/  VIADD R9, R9, 0xffffffff ;  /* 0xffffffff09097836 */ /* 0x000fe20000000000 */
[----:B------:R2:W-:Y:S01]  /*18b60*/  @!P1 SYNCS.ARRIVE.TRANS64.RED.A1T0 RZ, [R135+URZ], RZ ;  /* 0x000000ff87ff99a7 */ /* 0x0005e2000810043f */
[----:B------:R-:W3:Y:S01]  /*18b70*/  MUFU.EX2 R126, R126 ;  /* 0x0000007e007e7308 */ /* 0x000ee20000000800 */
[----:B0-----:R-:W-:Y:S01]  /*18b80*/  FADD.FTZ R134, R123, R134 ;  /* 0x000000867b867221 */ /* 0x001fe20000010000 */
[----:B------:R-:W-:-:S02]  /*18b90*/  F2FP.BF16.F32.PACK_AB R180, R125, R180 ;  /* 0x000000b47db4723e */ /* 0x000fc400000010ff */
[----:B------:R-:W-:Y:S02]  /*18ba0*/  F2FP.BF16.F32.PACK_AB R189, R122, R189 ;  /* 0x000000bd7abd723e */ /* 0x000fe400000010ff */
[----:B------:R-:W-:Y:S02]  /*18bb0*/  F2FP.BF16.F32.PACK_AB R191, R123, R191 ;  /* 0x000000bf7bbf723e */ /* 0x000fe400000010ff */
[----:B------:R-:W0:Y:S01]  /*18bc0*/  MUFU.EX2 R187, R187 ;  /* 0x000000bb00bb7308 */ /* 0x000e220000000800 */
[----:B-1----:R-:W-:-:S07]  /*18bd0*/  FADD.FTZ R7, R185, R134 ;  /* 0x00000086b9077221 */ /* 0x002fce0000010000 */
[----:B------:R-:W1:Y:S01]  /*18be0*/  MUFU.EX2 R127, R127 ;  /* 0x0000007f007f7308 */ /* 0x000e620000000800 */
[C---:B---3--:R-:W-:Y:S01]  /*18bf0*/  FADD.FTZ R134, R126.reuse, R7 ;  /* 0x000000077e867221 */ /* 0x048fe20000010000 */
[----:B------:R-:W-:Y:S01]  /*18c00*/  FADD.FTZ R7, R23, R138 ;  /* 0x0000008a17077221 */ /* 0x000fe20000010000 */
[----:B------:R-:W-:-:S03]  /*18c10*/  F2FP.BF16.F32.PACK_AB R185, R126, R185 ;  /* 0x000000b97eb9723e */ /* 0x000fc600000010ff */
[----:B--2---:R-:W-:Y:S01]  /*18c20*/  FADD.FTZ R135, R176, R7 ;  /* 0x00000007b0877221 */ /* 0x004fe20000010000 */
[C---:B------:R-:W-:Y:S01]  /*18c30*/  F2FP.BF16.F32.PACK_AB R176, R128.reuse, R176 ;  /* 0x000000b080b0723e */ /* 0x040fe200000010ff */
[----:B------:R-:W2:Y:S01]  /*18c40*/  MUFU.EX2 R181, R181 ;  /* 0x000000b500b57308 */ /* 0x000ea20000000800 */
[----:B0-----:R-:W-:Y:S01]  /*18c50*/  FADD.FTZ R134, R187, R134 ;  /* 0x00000086bb867221 */ /* 0x001fe20000010000 */
[----:B------:R-:W-:-:S04]  /*18c60*/  FADD.FTZ R135, R128, R135 ;  /* 0x0000008780877221 */ /* 0x000fc80000010000 */
[----:B------:R-:W-:Y:S01]  /*18c70*/  FADD.FTZ R140, R178, R135 ;  /* 0x00000087b28c7221 */ /* 0x000fe20000010000 */
[----:B------:R-:W-:Y:S01]  /*18c80*/  F2FP.BF16.F32.PACK_AB R178, R129, R178 ;  /* 0x000000b281b2723e */ /* 0x000fe200000010ff */
[----:B------:R-:W0:Y:S01]  /*18c90*/  MUFU.EX2 R130, R130 ;  /* 0x0000008200827308 */ /* 0x000e220000000800 */
[----:B-1----:R-:W-:Y:S01]  /*18ca0*/  FADD.FTZ R138, R127, R134 ;  /* 0x000000867f8a7221 */ /* 0x002fe20000010000 */
[----:B------:R-:W-:Y:S01]  /*18cb0*/  FADD.FTZ R135, R129, R140 ;  /* 0x0000008c81877221 */ /* 0x000fe20000010000 */
[-CC-:B------:R-:W-:Y:S01]  /*18cc0*/  FFMA.FTZ R134, R159, R0.reuse, -R137.reuse ;  /* 0x000000009f867223 */ /* 0x180fe20000010889 */
[----:B------:R-:W-:Y:S01]  /*18cd0*/  FFMA.FTZ R137, R167, R0, -R137 ;  /* 0x00000000a7897223 */ /* 0x000fe20000010889 */
[----:B------:R-:W-:-:S03]  /*18ce0*/  F2FP.BF16.F32.PACK_AB R187, R127, R187 ;  /* 0x000000bb7fbb723e */ /* 0x000fc600000010ff */
        /* <DEDUP_REMOVED lines=9> */
[----:B------:R-:W-:Y:S01]  /*18d80*/  F2FP.BF16.F32.PACK_AB R183, R4, R183 ;  /* 0x000000b704b7723e */ /* 0x000fe200000010ff */
[----:B------:R-:W-:-:S05]  /*18d90*/  IMAD.MOV.U32 R4, RZ, RZ, R21 ;  /* 0x000000ffff047224 */ /* 0x000fca00078e0015 */
        /* <DEDUP_REMOVED lines=49> */
[----:B------:R-:W-:Y:S01]  /*190b0*/  IMAD.MOV.U32 R5, RZ, RZ, R15 ;  /* 0x000000ffff057224 */ /* 0x000fe200078e000f */
[----:B------:R-:W-:Y:S06]  /*190c0*/  @P2 BRA `(.L_x_4399) ;  /* 0xffffffc800f82947 */ /* 0x000fec000383ffff */
[----:B------:R-:W-:Y:S05]  /*190d0*/  BSYNC B0 ;  /* 0x0000000000007941 */ /* 0x000fea0003800000 */
.L_x_4380:
[----:B------:R-:W-:Y:S02]  /*190e0*/  IMAD.MOV.U32 R4, RZ, RZ, R21 ;  /* 0x000000ffff047224 */ /* 0x000fe400078e0015 */
[----:B------:R-:W-:Y:S02]  /*190f0*/  IMAD.MOV.U32 R5, RZ, RZ, R15 ;  /* 0x000000ffff057224 */ /* 0x000fe400078e000f */
[----:B------:R-:W-:Y:S02]  /*19100*/  IMAD.MOV.U32 R23, RZ, RZ, R13 ;  /* 0x000000ffff177224 */ /* 0x000fe400078e000d */
[----:B------:R-:W-:-:S07]  /*19110*/  IMAD.MOV.U32 R194, RZ, RZ, R200 ;  /* 0x000000ffffc27224 */ /* 0x000fce00078e00c8 */
.L_x_4379:
[----:B------:R-:W-:Y:S05]  /*19120*/  BSYNC B1 ;  /* 0x0000000000017941 */ /* 0x000fea0003800000 */
.L_x_4378:
[----:B------:R-:W0:Y:S01]  /*19130*/  LDC R202, c[0x0][0x9e4] ;  /* 0x00027900ffca7b82 */ /* 0x000e220000000800 */
[----:B------:R-:W-:Y:S02]  /*19140*/  IADD3 R8, R196, 0x80, -R197 ;  /* 0x00000080c4087810 */ /* 0x000fe40007ffe8c5 */
[----:B------:R-:W-:-:S03]  /*19150*/  LOP3.LUT R16, R16, 0xffefffff, RZ, 0xc0, !PT ;  /* 0xffefffff10107812 */ /* 0x000fc600078ec0ff */
[----:B------:R-:W-:-:S04]  /*19160*/  IMAD R8, R201, 0x80, R8 ;  /* 0x00000080c9087824 */ /* 0x000fc800078e0208 */
[----:B------:R-:W-:Y:S01]  /*19170*/  IMAD.IADD R11, R8, 0x1, -R11 ;  /* 0x00000001080b7824 */ /* 0x000fe200078e0a0b */
[----:B0-----:R-:W-:-:S13]  /*19180*/  ISETP.GE.AND P2, PT, R202, 0x1, PT ;  /* 0x00000001ca00780c */ /* 0x001fda0003f46270 */
[----:B------:R-:W-:Y:S01]  /*19190*/  @P2 LOP3.LUT R16, R16, 0x100000, RZ, 0xfc, !PT ;  /* 0x0010000010102812 */ /* 0x000fe200078efcff */
        /* <DEDUP_REMOVED lines=11> */
.L_x_4402:
[----:B------:R-:W-:-:S13]  /*19250*/  ISETP.NE.AND P2, PT, R202, 0x1, PT ;  /* 0x00000001ca00780c */ /* 0x000fda0003f45270 */
[----:B------:R-:W0:Y:S02]  /*19260*/  @P2 LDC.64 R12, c[0x0][0x9e8] ;  /* 0x00027a00ff0c2b82 */ /* 0x000e240000000a00 */
[----:B0-----:R-:W-:-:S05]  /*19270*/  @P2 IMAD.HI.U32 R12, R8, R12, RZ ;  /* 0x0000000c080c2227 */ /* 0x001fca00078e00ff */
[----:B------:R-:W-:-:S07]  /*19280*/  @P2 SHF.R.U32.HI R8, RZ, R13, R12 ;  /* 0x0000000dff082219 */ /* 0x000fce000001160c */
.L_x_4403:
[----:B------:R-:W-:Y:S05]  /*19290*/  BSYNC B0 ;  /* 0x0000000000007941 */ /* 0x000fea0003800000 */
.L_x_4401:
[----:B------:R-:W-:-:S05]  /*192a0*/  IMAD R8, R8, R202, RZ ;  /* 0x000000ca08087224 */ /* 0x000fca00078e02ff */
[----:B------:R-:W-:-:S07]  /*192b0*/  VIMNMX R11, R11, R8, !PT ;  /* 0x000000080b0b7248 */ /* 0x000fce0007fe0100 */
.L_x_4400:
[----:B------:R-:W-:Y:S01]  /*192c0*/  VIADD R11, R11, 0x5f ;  /* 0x0000005f0b0b7836 */ /* 0x000fe20000000000 */
[----:B------:R-:W-:Y:S03]  /*192d0*/  BSSY B0, `(.L_x_4404) ;  /* 0x0000229000007945 */ /* 0x000fe60003800000 */
[----:B------:R-:W-:-:S05]  /*192e0*/  IMAD.HI R11, R11, 0x2aaaaaab, RZ ;  /* 0x2aaaaaab0b0b7827 */ /* 0x000fca00078e02ff */
[----:B------:R-:W-:-:S04]  /*192f0*/  SHF.R.U32.HI R8, RZ, 0x1f, R11 ;  /* 0x0000001fff087819 */ /* 0x000fc8000001160b */
[----:B------:R-:W-:-:S04]  /*19300*/  LEA.HI.SX32 R15, R11, R8, 0x1c ;  /* 0x000000080b0f7211 */ /* 0x000fc800078fe2ff */
[----:B------:R-:W-:-:S04]  /*19310*/  VIMNMX R15, R212, R15, !PT ;  /* 0x0000000fd40f7248 */ /* 0x000fc80007fe0100 */
[----:B------:R-:W-:-:S13]  /*19320*/  ISETP.GE.AND P2, PT, R9, R15, PT ;  /* 0x0000000f0900720c */ /* 0x000fda0003f46270 */
[----:B------:R-:W-:Y:S05]  /*19330*/  @!P2 BRA `(.L_x_4405) ;  /* 0x000000200088a947 */ /* 0x000fea0003800000 */
[----:B------:R-:W-:Y:S01]  /*19340*/  BSSY B1, `(.L_x_4405) ;  /* 0x0000221000017945 */ /* 0x000fe20003800000 */
[----:B------:R-:W-:Y:S02]  /*19350*/  IMAD.MOV.U32 R11, RZ, RZ, R4 ;  /* 0x000000ffff0b7224 */ /* 0x000fe400078e0004 */
[----:B------:R-:W-:Y:S02]  /*19360*/  IMAD.MOV.U32 R8, RZ, RZ, R5 ;  /* 0x000000ffff087224 */ /* 0x000fe400078e0005 */
[----:B------:R-:W-:Y:S02]  /*19370*/  IMAD.MOV.U32 R12, RZ, RZ, R194 ;  /* 0x000000ffff0c7224 */ /* 0x000fe400078e00c2 */
[----:B------:R-:W-:-:S07]  /*19380*/  IMAD.MOV.U32 R13, RZ, RZ, R23 ;  /* 0x000000ffff0d7224 */ /* 0x000fce00078e0017 */
.L_x_4416:
        /* <DEDUP_REMOVED lines=8> */
.L_x_4406:
[----:B------:R-:W-:Y:S01]  /*19410*/  IMAD R0, R23, 0x8, R17 ;  /* 0x0000000817007824 */ /* 0x000fe200078e0211 */
[----:B------:R-:W-:-:S04]  /*19420*/  SHF.L.U32 R21, R194, 0x1f, RZ ;  /* 0x0000001fc2157819 */ /* 0x000fc800000006ff */
[----:B------:R0:W1:Y:S01]  /*19430*/  SYNCS.PHASECHK.TRANS64.TRYWAIT P2, [R0+URZ+0x30830], R21 ;  /* 0x03083015000075a7 */ /* 0x000062000804017f */
[----:B------:R-:W-:Y:S05]  /*19440*/  @!P0 BRA `(.L_x_4407) ;  /* 0x0000000000048947 */ /* 0x000fea0003800000 */
[----:B------:R-:W-:Y:S01]  /*19450*/  BPT.TRAP 0x1 ;  /* 0x000000040000795c */ /* 0x000fe20000300000 */
.L_x_4407:
[----:B------:R-:W-:Y:S01]  /*19460*/  BSSY B2, `(.L_x_4408) ;  /* 0x0000006000027945 */ /* 0x000fe20003800000 */
[----:B------:R-:W-:Y:S02]  /*19470*/  IMAD R4, R23, 0x900, R10 ;  /* 0x0000090017047824 */ /* 0x000fe400078e020a */
[----:B------:R-:W-:Y:S01]  /*19480*/  IMAD.MOV.U32 R5, RZ, RZ, 0x40000040 ;  /* 0x40000040ff057424 */ /* 0x000fe200078e00ff */
[----:B-1----:R-:W-:Y:S06]  /*19490*/  @P2 BRA `(.L_x_4409) ;  /* 0x0000000000082947 */ /* 0x002fec0003800000 */
[----:B------:R-:W1:Y:S02]  /*194a0*/  SYNCS.PHASECHK.TRANS64.TRYWAIT P2, [R0+URZ+0x30830], R21 ;  /* 0x03083015000075a7 */ /* 0x000e64000804017f */
[----:B-1----:R-:W-:Y:S05]  /*194b0*/  @!P2 BRA `(.L_x_4410) ;  /* 0x0000010000d4a947 */ /* 0x002fea0003800000 */
.L_x_4409:
[----:B------:R-:W-:Y:S05]  /*194c0*/  BSYNC B2 ;  /* 0x0000000000027941 */ /* 0x000fea0003800000 */
.L_x_4408:
        /* <DEDUP_REMOVED lines=10> */
[----:B-1----:R-:W-:Y:S01]  /*19570*/  IMAD.MOV.U32 R21, RZ, RZ, 0x40000040 ;  /* 0x40000040ff157424 */ /* 0x002fe200078e00ff */
        /* <DEDUP_REMOVED lines=206> */
.L_x_4411:
[----:B------:R-:W-:Y:S01]  /*1a260*/  SHF.L.U32 R0, R12, 0x1f, RZ ;  /* 0x0000001f0c007819 */ /* 0x000fe200000006ff */
[----:B------:R-:W-:-:S04]  /*1a270*/  IMAD R200, R13, 0x8, R17 ;  /* 0x000000080dc87824 */ /* 0x000fc800078e0211 */
[----:B------:R0:W1:Y:S01]  /*1a280*/  SYNCS.PHASECHK.TRANS64.TRYWAIT P2, [R200+URZ+0x30850], R0 ;  /* 0x03085000c80075a7 */ /* 0x000062000804017f */
[----:B------:R-:W-:Y:S05]  /*1a290*/  @!P0 BRA `(.L_x_4412) ;  /* 0x0000000000048947 */ /* 0x000fea0003800000 */
[----:B------:R-:W-:Y:S01]  /*1a2a0*/  BPT.TRAP 0x1 ;  /* 0x000000040000795c */ /* 0x000fe20000300000 */
.L_x_4412:
[----:B------:R-:W-:Y:S04]  /*1a2b0*/  BSSY B2, `(.L_x_4413) ;  /* 0x0000004000027945 */ /* 0x000fe80003800000 */
[----:B-1----:R-:W-:Y:S05]  /*1a2c0*/  @P2 BRA `(.L_x_4414) ;  /* 0x0000000000082947 */ /* 0x002fea0003800000 */
[----:B------:R-:W1:Y:S02]  /*1a2d0*/  SYNCS.PHASECHK.TRANS64.TRYWAIT P2, [R200+URZ+0x30850], R0 ;  /* 0x03085000c80075a7 */ /* 0x000e64000804017f */
[----:B-1----:R-:W-:Y:S05]  /*1a2e0*/  @!P2 BRA `(.L_x_4415) ;  /* 0x000000f4005ca947 */ /* 0x002fea0003800000 */
.L_x_4414:
[----:B------:R-:W-:Y:S05]  /*1a2f0*/  BSYNC B2 ;  /* 0x0000000000027941 */ /* 0x000fea0003800000 */
.L_x_4413:
[----:B01----:R-:W-:Y:S01]  /*1a300*/  VIADD R0, R17, 0x400 ;  /* 0x0000040011007836 */ /* 0x003fe20000000000 */
[----:B------:R-:W-:Y:S01]  /*1a310*/  WARPGROUP.ARRIVE ;  /* 0x00000000000079c5 */ /* 0x000fe20000000000 */
[----:B------:R-:W-:Y:S01]  /*1a320*/  IMAD.MOV.U32 R3, RZ, RZ, 0x40000040 ;  /* 0x40000040ff037424 */ /* 0x000fe200078e00ff */
[C---:B-----5:R-:W-:Y:S01]  /*1a330*/  ISETP.GT.AND P2, PT, R9.reuse, R15, PT ;  /* 0x0000000f0900720c */ /* 0x060fe20003f44270 */
[----:B------:R-:W-:Y:S01]  /*1a340*/  IMAD.MOV.U32 R21, RZ, RZ, 0x40000040 ;  /* 0x40000040ff157424 */ /* 0x000fe200078e00ff */
[----:B------:R-:W-:Y:S01]  /*1a350*/  SHF.R.U32.HI R0, RZ, 0x4, R0 ;  /* 0x00000004ff007819 */ /* 0x000fe20000011600 */
[----:B------:R-:W-:Y:S02]  /*1a360*/  @!P1 VIADD R200, R200, 0x30860 ;  /* 0x00030860c8c89836 */ /* 0x000fe40000000000 */
[----:B------:R-:W-:Y:S01]  /*1a370*/  VIADD R9, R9, 0xffffffff ;  /* 0xffffffff09097836 */ /* 0x000fe20000000000 */
[----:B------:R-:W-:Y:S02]  /*1a380*/  LOP3.LUT R0, R0, 0x3fff, RZ, 0xc0, !PT ;  /* 0x00003fff00007812 */ /* 0x000fe400078ec0ff */
[----:B------:R-:W-:-:S02]  /*1a390*/  @!P1 PRMT R200, RZ, 0x654, R200 ;  /* 0x00000654ffc89816 */ /* 0x000fc400000000c8 */
[----:B------:R-:W-:-:S05]  /*1a3a0*/  LOP3.LUT R0, R0, 0x3000000, RZ, 0xfc, !PT ;  /* 0x0300000000007812 */ /* 0x000fca00078efcff */
[----:B------:R-:W-:Y:S01]  /*1a3b0*/  IMAD R12, R13, 0x900, R0 ;  /* 0x000009000d0c7824 */ /* 0x000fe200078e0200 */
[----:B------:R-:W-:Y:S01]  /*1a3c0*/  FMNMX.FTZ R0, R120, R8, !PT ;  /* 0x0000000878007209 */ /* 0x000fe20007810000 */
[----:B------:R-:W-:Y:S02]  /*1a3d0*/  IMAD.MOV.U32 R13, RZ, RZ, 0x40000040 ;  /* 0x40000040ff0d7424 */ /* 0x000fe400078e00ff */
[C---:B------:R-:W-:Y:S01]  /*1a3e0*/  VIADD R2, R12.reuse, 0x80 ;  /* 0x000000800c027836 */ /* 0x040fe20000000000 */
[----:B------:R-:W-:Y:S02]  /*1a3f0*/  R2UR UR6, R12 ;  /* 0x000000000c0672ca */ /* 0x000fe400000e0000 */
[----:B------:R-:W-:-:S13]  /*1a400*/  R2UR UR7, R13 ;  /* 0x000000000d0772ca */ /* 0x000fda00000e0000 */
        /* <DEDUP_REMOVED lines=10> */
[----:B------:R-:W-:Y:S02]  /*1a4b0*/  R2UR UR7, R3 ;  /* 0x00000000030772ca */ /* 0x000fe400000e0000 */
        /* <DEDUP_REMOVED lines=22> */
[----:B------:R-:W-:-:S03]  /*1a620*/  IMAD.MOV.U32 R3, RZ, RZ, 0x40000040 ;  /* 0x40000040ff037424 */ /* 0x000fc600078e00ff */
[----:B------:R-:W-:Y:S01]  /*1a630*/  FMNMX.FTZ R4, R165, R0, !PT ;  /* 0x00000000a5047209 */ /* 0x000fe20007810000 */
[----:B------:R-:W-:-:S04]  /*1a640*/  IMAD.U32 R0, RZ, RZ, UR42 ;  /* 0x0000002aff007e24 */ /* 0x000fc8000f8e00ff */
        /* <DEDUP_REMOVED lines=11> */
[C---:B------:R-:W-:Y:S01]  /*1a700*/  VIADD R20, R12.reuse, 0x200 ;  /* 0x000002000c147836 */ /* 0x040fe20000000000 */
        /* <DEDUP_REMOVED lines=20> */
[----:B------:R-:W-:Y:S02]  /*1a850*/  R2UR UR6, R2 ;  /* 0x00000000020672ca */ /* 0x000fe400000e0000 */
[----:B------:R-:W-:Y:S01]  /*1a860*/  R2UR UR7, R3 ;  /* 0x00000000030772ca */ /* 0x000fe200000e0000 */
[----:B------:R-:W-:Y:S01]  /*1a870*/  FADD.FTZ R3, -R5, R8 ;  /* 0x0000000805037221 */ /* 0x000fe20000010100 */
[----:B------:R-:W-:-:S03]  /*1a880*/  FMNMX.FTZ R4, R167, R4, !PT ;  /* 0x00000004a7047209 */ /* 0x000fc60007810000 */
[-C--:B------:R-:W-:Y:S01]  /*1a890*/  FMUL.FTZ R2, R3, R0.reuse ;  /* 0x0000000003027220 */ /* 0x080fe20000410000 */
[-C--:B------:R-:W-:Y:S01]  /*1a8a0*/  FMUL.FTZ R3, R5, R0.reuse ;  /* 0x0000000005037220 */ /* 0x080fe20000410000 */
[----:B------:R-:W0:Y:S03]  /*1a8b0*/  SHFL.BFLY PT, R13, R4, 0x2, 0x1f ;  /* 0x0c401f00040d7f89 */ /* 0x000e2600000e0000 */
        /* <DEDUP_REMOVED lines=16> */
[----:B0-----:R-:W-:-:S07]  /*1a9c0*/  FMNMX.FTZ R13, R4, R13, !PT ;  /* 0x0000000d040d7209 */ /* 0x001fce0007810000 */
[----:B------:R-:W0:Y:S01]  /*1a9d0*/  MUFU.EX2 R188, R188 ;  /* 0x000000bc00bc7308 */ /* 0x000e220000000800 */
[----:B------:R-:W1:Y:S07]  /*1a9e0*/  SHFL.BFLY PT, R4, R13, 0x1, 0x1f ;  /* 0x0c201f000d047f89 */ /* 0x000e6e00000e0000 */
[----:B------:R-:W2:Y:S08]  /*1a9f0*/  MUFU.EX2 R120, R120 ;  /* 0x0000007800787308 */ /* 0x000eb00000000800 */
[----:B------:R-:W3:Y:S01]  /*1aa00*/  MUFU.EX2 R190, R190 ;  /* 0x000000be00be7308 */ /* 0x000ee20000000800 */
[----:B0-----:R-:W-:-:S07]  /*1aa10*/  FFMA.FTZ R7, R2, R7, R188 ;  /* 0x0000000702077223 */ /* 0x001fce00000100bc */
[----:B------:R-:W0:Y:S01]  /*1aa20*/  MUFU.EX2 R124, R124 ;  /* 0x0000007c007c7308 */ /* 0x000e220000000800 */
[C---:B--2---:R-:W-:Y:S01]  /*1aa30*/  FADD.FTZ R7, R120.reuse, R7 ;  /* 0x0000000778077221 */ /* 0x044fe20000010000 */
[----:B------:R-:W-:Y:S02]  /*1aa40*/  F2FP.BF16.F32.PACK_AB R188, R120, R188 ;  /* 0x000000bc78bc723e */ /* 0x000fe400000010ff */
[----:B-1----:R-:W-:Y:S01]  /*1aa50*/  FMNMX.FTZ R4, R13, R4, !PT ;  /* 0x000000040d047209 */ /* 0x002fe20007810000 */
[----:B------:R-:W-:-:S03]  /*1aa60*/  IMAD.MOV.U32 R13, RZ, RZ, 0x40000040 ;  /* 0x40000040ff0d7424 */ /* 0x000fc600078e00ff */
[----:B------:R-:W1:Y:S01]  /*1aa70*/  MUFU.EX2 R184, R184 ;  /* 0x000000b800b87308 */ /* 0x000e620000000800 */
[----:B---3--:R-:W-:-:S07]  /*1aa80*/  FADD.FTZ R7, R190, R7 ;  /* 0x00000007be077221 */ /* 0x008fce0000010000 */
[----:B------:R-:W2:Y:S01]  /*1aa90*/  MUFU.EX2 R121, R121 ;  /* 0x0000007900797308 */ /* 0x000ea20000000800 */
[C---:B0-----:R-:W-:Y:S01]  /*1aaa0*/  FADD.FTZ R7, R124.reuse, R7 ;  /* 0x000000077c077221 */ /* 0x041fe20000010000 */
[----:B------:R-:W-:-:S06]  /*1aab0*/  F2FP.BF16.F32.PACK_AB R190, R124, R190 ;  /* 0x000000be7cbe723e */ /* 0x000fcc00000010ff */
        /* <DEDUP_REMOVED lines=11> */
[-C--:B------:R-:W-:Y:S01]  /*1ab70*/  FFMA.FTZ R136, R141, R0.reuse, -R3 ;  /* 0x000000008d887223 */ /* 0x080fe20000010803 */
[-C--:B------:R-:W-:Y:S02]  /*1ab80*/  FMUL.FTZ R141, R4, R0.reuse ;  /* 0x00000000048d7220 */ /* 0x080fe40000410000 */
[----:B------:R-:W-:Y:S01]  /*1ab90*/  HGMMA.64x192x16.F32.BF16 R24, R176, gdesc[UR4].tnspB, R24, gsb0 ;  /* 0x42e00004b0187df0 */ /* 0x000fe20008001818 */
[----:B------:R-:W-:Y:S01]  /*1aba0*/  R2UR UR6, R20 ;  /* 0x00000000140672ca */ /* 0x000fe200000e0000 */
[-C--:B------:R-:W-:Y:S01]  /*1abb0*/  FFMA.FTZ R122, R122, R0.reuse, -R141 ;  /* 0x000000007a7a7223 */ /* 0x080fe2000001088d */
[----:B------:R-:W-:Y:S01]  /*1abc0*/  R2UR UR7, R21 ;  /* 0x00000000150772ca */ /* 0x000fe200000e0000 */
[----:B------:R0:W-:Y:S01]  /*1abd0*/  MUFU.EX2 R20, R137 ;  /* 0x0000008900147308 */ /* 0x0001e20000000800 */
[-C--:B------:R-:W-:Y:S01]  /*1abe0*/  FFMA.FTZ R21, R160, R0.reuse, -R3 ;  /* 0x00000000a0157223 */ /* 0x080fe20000010803 */
[-CC-:B------:R-:W-:Y:S01]  /*1abf0*/  FFMA.FTZ R189, R123, R0.reuse, -R141.reuse ;  /* 0x000000007bbd7223 */ /* 0x180fe2000001088d */
[-CC-:B------:R-:W-:Y:S01]  /*1ac00*/  FFMA.FTZ R191, R126, R0.reuse, -R141.reuse ;  /* 0x000000007ebf7223 */ /* 0x180fe2000001088d */
[-CC-:B------:R-:W-:Y:S01]  /*1ac10*/  FFMA.FTZ R140, R127, R0.reuse, -R141.reuse ;  /* 0x000000007f8c7223 */ /* 0x180fe2000001088d */
[-CC-:B------:R-:W-:Y:S01]  /*1ac20*/  FFMA.FTZ R185, R130, R0.reuse, -R141.reuse ;  /* 0x0000000082b97223 */ /* 0x180fe2000001088d */
[-CC-:B------:R-:W-:Y:S01]  /*1ac30*/  FFMA.FTZ R126, R131, R0.reuse, -R141.reuse ;  /* 0x00000000837e7223 */ /* 0x180fe2000001088d */
[-C--:B------:R-:W-:Y:S01]  /*1ac40*/  FFMA.FTZ R187, R134, R0.reuse, -R141 ;  /* 0x0000000086bb7223 */ /* 0x080fe2000001088d */
[----:B------:R-:W-:Y:S01]  /*1ac50*/  MUFU.EX2 R122, R122 ;  /* 0x0000007a007a7308 */ /* 0x000fe20000000800 */
[-C--:B0-----:R-:W-:Y:S01]  /*1ac60*/  FFMA.FTZ R137, R164, R0.reuse, -R3 ;  /* 0x00000000a4897223 */ /* 0x081fe20000010803 */
        /* <DEDUP_REMOVED lines=8> */
[----:B------:R-:W-:-:S06]  /*1acf0*/  FFMA.FTZ R166, R166, R0, -R141 ;  /* 0x00000000a6a67223 */ /* 0x000fcc000001088d */
        /* <DEDUP_REMOVED lines=21> */
[----:B-1----:R-:W-:Y:S01]  /*1ae50*/  FADD.FTZ R144, R184, R7 ;  /* 0x00000007b8907221 */ /* 0x002fe20000010000 */
[-CC-:B------:R-:W-:Y:S01]  /*1ae60*/  FFMA.FTZ R177, R146, R0.reuse, -R141.reuse ;  /* 0x0000000092b17223 */ /* 0x180fe2000001088d */
[-CC-:B------:R-:W-:Y:S01]  /*1ae70*/  FFMA.FTZ R179, R150, R0.reuse, -R141.reuse ;  /* 0x0000000096b37223 */ /* 0x180fe2000001088d */
[----:B------:R-:W-:Y:S01]  /*1ae80*/  HGMMA.64x192x16.F32.BF16 R24, R172, gdesc[UR4].tnspB, R24, gsb0 ;  /* 0x42e00004ac187df0 */ /* 0x000fe20008001818 */
[----:B------:R-:W-:Y:S01]  /*1ae90*/  R2UR UR6, R12 ;  /* 0x000000000c0672ca */ /* 0x000fe200000e0000 */
[----:B------:R-:W-:Y:S01]  /*1aea0*/  FFMA.FTZ R12, R139, R0, -R141 ;  /* 0x000000008b0c7223 */ /* 0x000fe2000001088d */
[----:B------:R-:W-:Y:S01]  /*1aeb0*/  R2UR UR7, R13 ;  /* 0x000000000d0772ca */ /* 0x000fe200000e0000 */
[----:B------:R-:W-:-:S02]  /*1aec0*/  @!P1 IMAD R13, R14, 0x8, R17 ;  /* 0x000000080e0d9824 */ /* 0x000fc400078e0211 */
[----:B------:R-:W-:Y:S01]  /*1aed0*/  FFMA.FTZ R14, R147, R0, -R141 ;  /* 0x00000000930e7223 */ /* 0x000fe2000001088d */
[----:B------:R-:W-:Y:S01]  /*1aee0*/  MUFU.EX2 R176, R176 ;  /* 0x000000b000b07308 */ /* 0x000fe20000000800 */
[----:B--2---:R-:W-:Y:S01]  /*1aef0*/  F2FP.BF16.F32.PACK_AB R184, R121, R184 ;  /* 0x000000b879b8723e */ /* 0x004fe200000010ff */
[----:B------:R-:W-:-:S05]  /*1af00*/  @!P1 VIADD R13, R13, 0x30840 ;  /* 0x000308400d0d9836 */ /* 0x000fca0000000000 */
[----:B------:R-:W-:Y:S01]  /*1af10*/  @!P1 PRMT R13, RZ, 0x654, R13 ;  /* 0x00000654ff0d9816 */ /* 0x000fe2000000000d */
        /* <DEDUP_REMOVED lines=9> */
[----:B------:R-:W-:Y:S01]  /*1afb0*/  FADD.FTZ R3, -R4, R11 ;  /* 0x0000000b04037221 */ /* 0x000fe20000010100 */
[-CC-:B------:R-:W-:Y:S01]  /*1afc0*/  FFMA.FTZ R173, R154, R0.reuse, -R141.reuse ;  /* 0x000000009aad7223 */ /* 0x180fe2000001088d */
[-C--:B------:R-:W-:Y:S01]  /*1afd0*/  FFMA.FTZ R175, R158, R0.reuse, -R141 ;  /* 0x000000009eaf7223 */ /* 0x080fe2000001088d */
[----:B------:R-:W-:Y:S01]  /*1afe0*/  HGMMA.64x192x16.F32.BF16 R24, R168, gdesc[UR4].tnspB, R24, gsb0 ;  /* 0x42e00004a8187df0 */ /* 0x000fe20008001818 */
[----:B------:R-:W-:Y:S01]  /*1aff0*/  FMUL.FTZ R3, R3, R0 ;  /* 0x0000000003037220 */ /* 0x000fe20000410000 */
[----:B------:R-:W-:Y:S08]  /*1b000*/  MUFU.EX2 R172, R172 ;  /* 0x000000ac00ac7308 */ /* 0x000ff00000000800 */
[----:B------:R-:W0:Y:S08]  /*1b010*/  MUFU.EX2 R3, R3 ;  /* 0x0000000300037308 */ /* 0x000e300000000800 */
[----:B------:R-:W-:Y:S08]  /*1b020*/  MUFU.EX2 R173, R173 ;  /* 0x000000ad00ad7308 */ /* 0x000ff00000000800 */
[----:B------:R-:W-:Y:S01]  /*1b030*/  MUFU.EX2 R174, R174 ;  /* 0x000000ae00ae7308 */ /* 0x000fe20000000800 */
[----:B0-----:R-:W-:-:S04]  /*1b040*/  FFMA.FTZ R6, R3, R6, R122 ;  /* 0x0000000603067223 */ /* 0x001fc8000001007a */
[----:B------:R-:W-:Y:S01]  /*1b050*/  FADD.FTZ R138, R189, R6 ;  /* 0x00000006bd8a7221 */ /* 0x000fe20000010000 */
[----:B------:R-:W-:Y:S01]  /*1b060*/  FFMA.FTZ R6, R151, R0, -R141 ;  /* 0x0000000097067223 */ /* 0x000fe2000001088d */
[----:B------:R-:W-:Y:S01]  /*1b070*/  F2FP.BF16.F32.PACK_AB R189, R189, R122 ;  /* 0x0000007abdbd723e */ /* 0x000fe200000010ff */
[----:B------:R-:W-:Y:S08]  /*1b080*/  MUFU.EX2 R175, R175 ;  /* 0x000000af00af7308 */ /* 0x000ff00000000800 */
[----:B------:R-:W-:Y:S08]  /*1b090*/  MUFU.EX2 R6, R6 ;  /* 0x0000000600067308 */ /* 0x000ff00000000800 */
[----:B------:R-:W0:Y:S01]  /*1b0a0*/  MUFU.EX2 R11, R165 ;  /* 0x000000a5000b7308 */ /* 0x000e220000000800 */
[----:B------:R-:W-:-:S02]  /*1b0b0*/  WARPGROUP.DEPBAR.LE gsb0, 0x0 ;  /* 0x00008000000079c5 */ /* 0x000fc40000010000 */
[----:B------:R1:W-:Y:S01]  /*1b0c0*/  @!P1 SYNCS.ARRIVE.TRANS64.RED.A1T0 RZ, [R13+URZ], RZ ;  /* 0x000000ff0dff99a7 */ /* 0x0003e2000810043f */
[----:B0-----:R-:W-:Y:S02]  /*1b0d0*/  F2FP.BF16.F32.PACK_AB R170, R11, R137 ;  /* 0x000000890baa723e */ /* 0x001fe400000010ff */
[----:B------:R-:W-:Y:S02]  /*1b0e0*/  F2FP.BF16.F32.PACK_AB R168, R133, R21 ;  /* 0x0000001585a8723e */ /* 0x000fe400000010ff */
[----:B------:R-:W-:Y:S01]  /*1b0f0*/  F2FP.BF16.F32.PACK_AB R169, R163, R162 ;  /* 0x000000a2a3a9723e */ /* 0x000fe200000010ff */
[----:B-1----:R-:W-:Y:S01]  /*1b100*/  FADD.FTZ R13, R191, R138 ;  /* 0x0000008abf0d7221 */ /* 0x002fe20000010000 */
[-CC-:B------:R-:W-:Y:S01]  /*1b110*/  FFMA.FTZ R138, R155, R0.reuse, -R141.reuse ;  /* 0x000000009b8a7223 */ /* 0x180fe2000001088d */
[----:B------:R-:W-:Y:S01]  /*1b120*/  FFMA.FTZ R141, R167, R0, -R141 ;  /* 0x00000000a78d7223 */ /* 0x000fe2000001088d */
[----:B------:R0:W-:Y:S01]  /*1b130*/  @!P1 SYNCS.ARRIVE.TRANS64.RED.A1T0 RZ, [R200+URZ], RZ ;  /* 0x000000ffc8ff99a7 */ /* 0x0001e2000810043f */
[C---:B------:R-:W-:Y:S01]  /*1b140*/  FADD.FTZ R142, R140.reuse, R13 ;  /* 0x0000000d8c8e7221 */ /* 0x040fe20000010000 */
        /* <DEDUP_REMOVED lines=8> */
[----:B------:R-:W-:Y:S01]  /*1b1d0*/  F2FP.BF16.F32.PACK_AB R185, R126, R185 ;  /* 0x000000b97eb9723e */ /* 0x000fe200000010ff */
[----:B------:R-:W2:Y:S01]  /*1b1e0*/  MUFU.EX2 R141, R141 ;  /* 0x0000008d008d7308 */ /* 0x000ea20000000800 */
        /* <DEDUP_REMOVED lines=14> */
[----:B------:R-:W3:Y:S01]  /*1b2d0*/  MUFU.EX2 R120, R159 ;  /* 0x0000009f00787308 */ /* 0x000ee20000000800 */
        /* <DEDUP_REMOVED lines=15> */
[----:B------:R-:W-:Y:S01]  /*1b3d0*/  F2FP.BF16.F32.PACK_AB R172, R129, R172 ;  /* 0x000000ac81ac723e */ /* 0x000fe200000010ff */
[----:B------:R-:W-:Y:S02]  /*1b3e0*/  IMAD.MOV.U32 R12, RZ, RZ, R194 ;  /* 0x000000ffff0c7224 */ /* 0x000fe400078e00c2 */
[----:B------:R-:W-:Y:S01]  /*1b3f0*/  FADD.FTZ R7, R173, R8 ;  /* 0x00000008ad077221 */ /* 0x000fe20000010000 */
[----:B------:R-:W-:Y:S01]  /*1b400*/  FADD.FTZ R13, R174, R13 ;  /* 0x0000000dae0d7221 */ /* 0x000fe20000010000 */
[C---:B-1----:R-:W-:Y:S02]  /*1b410*/  F2FP.BF16.F32.PACK_AB R173, R138.reuse, R173 ;  /* 0x000000ad8aad723e */ /* 0x042fe400000010ff */
[----:B------:R-:W-:Y:S01]  /*1b420*/  FADD.FTZ R8, R138, R7 ;  /* 0x000000078a087221 */ /* 0x000fe20000010000 */
[----:B------:R-:W-:-:S02]  /*1b430*/  F2FP.BF16.F32.PACK_AB R174, R132, R174 ;  /* 0x000000ae84ae723e */ /* 0x000fc400000010ff */
[----:B--2---:R-:W-:Y:S01]  /*1b440*/  F2FP.BF16.F32.PACK_AB R171, R141, R166 ;  /* 0x000000a68dab723e */ /* 0x004fe200000010ff */
[----:B------:R-:W-:Y:S01]  /*1b450*/  FADD.FTZ R7, R175, R8 ;  /* 0x00000008af077221 */ /* 0x000fe20000010000 */
[----:B------:R-:W-:Y:S01]  /*1b460*/  FADD.FTZ R8, R132, R13 ;  /* 0x0000000d84087221 */ /* 0x000fe20000010000 */
[C---:B---3--:R-:W-:Y:S01]  /*1b470*/  F2FP.BF16.F32.PACK_AB R175, R120.reuse, R175 ;  /* 0x000000af78af723e */ /* 0x048fe200000010ff */
[----:B------:R-:W-:Y:S02]  /*1b480*/  IMAD.MOV.U32 R13, RZ, RZ, R23 ;  /* 0x000000ffff0d7224 */ /* 0x000fe400078e0017 */
[----:B------:R-:W-:Y:S01]  /*1b490*/  FADD.FTZ R7, R120, R7 ;  /* 0x0000000778077221 */ /* 0x000fe20000010000 */
[----:B------:R-:W-:-:S03]  /*1b4a0*/  FADD.FTZ R8, R21, R8 ;  /* 0x0000000815087221 */ /* 0x000fc60000010000 */
[----:B------:R-:W-:Y:S01]  /*1b4b0*/  FADD.FTZ R7, R162, R7 ;  /* 0x00000007a2077221 */ /* 0x000fe20000010000 */
[----:B------:R-:W-:-:S03]  /*1b4c0*/  FADD.FTZ R8, R133, R8 ;  /* 0x0000000885087221 */ /* 0x000fc60000010000 */
[----:B------:R-:W-:Y:S01]  /*1b4d0*/  FADD.FTZ R7, R163, R7 ;  /* 0x00000007a3077221 */ /* 0x000fe20000010000 */
[----:B------:R-:W-:-:S03]  /*1b4e0*/  FADD.FTZ R8, R137, R8 ;  /* 0x0000000889087221 */ /* 0x000fc60000010000 */
[----:B------:R-:W-:Y:S01]  /*1b4f0*/  FADD.FTZ R6, R166, R7 ;  /* 0x00000007a6067221 */ /* 0x000fe20000010000 */
[----:B------:R-:W-:Y:S01]  /*1b500*/  FADD.FTZ R7, R11, R8 ;  /* 0x000000080b077221 */ /* 0x000fe20000010000 */
[----:B------:R-:W-:Y:S02]  /*1b510*/  IMAD.MOV.U32 R11, RZ, RZ, R4 ;  /* 0x000000ffff0b7224 */ /* 0x000fe400078e0004 */
[----:B------:R-:W-:Y:S01]  /*1b520*/  FADD.FTZ R6, R141, R6 ;  /* 0x000000068d067221 */ /* 0x000fe20000010000 */
[----:B------:R-:W-:Y:S01]  /*1b530*/  IMAD.MOV.U32 R8, RZ, RZ, R5 ;  /* 0x000000ffff087224 */ /* 0x000fe200078e0005 */
[----:B0-----:R-:W-:Y:S06]  /*1b540*/  @P2 BRA `(.L_x_4416) ;  /* 0xffffffdc00902947 */ /* 0x001fec000383ffff */
[----:B------:R-:W-:Y:S05]  /*1b550*/  BSYNC B1 ;  /* 0x0000000000017941 */ /* 0x000fea0003800000 */
.L_x_4405:
[----:B------:R-:W-:Y:S05]  /*1b560*/  BSYNC B0 ;  /* 0x0000000000007941 */ /* 0x000fea0003800000 */
.L_x_4404:
[----:B------:R-:W-:Y:S01]  /*1b570*/  ISETP.GE.AND P2, PT, R9, R212, PT ;  /* 0x000000d40900720c */ /* 0x000fe20003f46270 */
[----:B------:R-:W-:-:S12]  /*1b580*/  BSSY B0, `(.L_x_4417) ;  /* 0x000034c000007945 */ /* 0x000fd80003800000 */
[----:B------:R-:W-:Y:S05]  /*1b590*/  @!P2 BRA `(.L_x_4418) ;  /* 0x000000340028a947 */ /* 0x000fea0003800000 */
[----:B------:R-:W-:Y:S02]  /*1b5a0*/  IMAD R20, R201, 0x80, R216 ;  /* 0x00000080c9147824 */ /* 0x000fe400078e02d8 */
[----:B------:R-:W-:Y:S02]  /*1b5b0*/  IMAD.MOV.U32 R8, RZ, RZ, R4 ;  /* 0x000000ffff087224 */ /* 0x000fe400078e0004 */
[----:B------:R-:W-:Y:S02]  /*1b5c0*/  VIADD R20, R20, 0x8 ;  /* 0x0000000814147836 */ /* 0x000fe40000000000 */
[----:B------:R-:W-:Y:S02]  /*1b5d0*/  IMAD.MOV.U32 R11, RZ, RZ, R5 ;  /* 0x000000ffff0b7224 */ /* 0x000fe400078e0005 */
[----:B------:R-:W-:Y:S01]  /*1b5e0*/  IMAD.MOV.U32 R12, RZ, RZ, R194 ;  /* 0x000000ffff0c7224 */ /* 0x000fe200078e00c2 */
[----:B------:R-:W-:Y:S01]  /*1b5f0*/  IADD3 R20, R20, R196, -R197 ;  /* 0x000000c414147210 */ /* 0x000fe20007ffe8c5 */
[----:B------:R-:W-:-:S07]  /*1b600*/  IMAD.MOV.U32 R13, RZ, RZ, R23 ;  /* 0x000000ffff0d7224 */ /* 0x000fce00078e0017 */
.L_x_4437:
[----:B------:R-:W-:-:S05]  /*1b610*/  VIADD R0, R13, 0x1 ;  /* 0x000000010d007836 */ /* 0x000fca0000000000 */
[----:B------:R-:W-:-:S04]  /*1b620*/  ISETP.NE.AND P2, PT, R0, 0x2, PT ;  /* 0x000000020000780c */ /* 0x000fc80003f45270 */
[----:B------:R-:W-:Y:S02]  /*1b630*/  SEL R5, RZ, 0x1, P2 ;  /* 0x00000001ff057807 */ /* 0x000fe40001000000 */
[----:B------:R-:W-:Y:S02]  /*1b640*/  SEL R23, R0, RZ, P2 ;  /* 0x000000ff00177207 */ /* 0x000fe40001000000 */
[----:B------:R-:W-:Y:S01]  /*1b650*/  LOP3.LUT R194, R12, R5, RZ, 0x3c, !PT ;  /* 0x000000050cc27212 */ /* 0x000fe200078e3cff */
[----:B------:R-:W-:Y:S06]  /*1b660*/  @!P0 BRA `(.L_x_4419) ;  /* 0x0000000000048947 */ /* 0x000fec0003800000 */
[----:B------:R-:W-:Y:S01]  /*1b670*/  BPT.TRAP 0x1 ;  /* 0x000000040000795c */ /* 0x000fe20000300000 */
.L_x_4419:
[----:B------:R-:W-:Y:S01]  /*1b680*/  IMAD R0, R23, 0x8, R17 ;  /* 0x0000000817007824 */ /* 0x000fe200078e0211 */
[----:B------:R-:W-:-:S04]  /*1b690*/  SHF.L.U32 R15, R194, 0x1f, RZ ;  /* 0x0000001fc20f7819 */ /* 0x000fc800000006ff */
[----:B------:R0:W1:Y:S01]  /*1b6a0*/  SYNCS.PHASECHK.TRANS64.TRYWAIT P2, [R0+URZ+0x30830], R15 ;  /* 0x0308300f000075a7 */ /* 0x000062000804017f */
[----:B------:R-:W-:Y:S05]  /*1b6b0*/  @!P0 BRA `(.L_x_4420) ;  /* 0x0000000000048947 */ /* 0x000fea0003800000 */
[----:B------:R-:W-:Y:S01]  /*1b6c0*/  BPT.TRAP 0x1 ;  /* 0x000000040000795c */ /* 0x000fe20000300000 */
.L_x_4420:
[----:B------:R-:W-:Y:S01]  /*1b6d0*/  BSSY B1, `(.L_x_4421) ;  /* 0x0000006000017945 */ /* 0x000fe20003800000 */
[----:B------:R-:W-:Y:S02]  /*1b6e0*/  IMAD R4, R23, 0x900, R10 ;  /* 0x0000090017047824 */ /* 0x000fe400078e020a */
[----:B------:R-:W-:Y:S01]  /*1b6f0*/  IMAD.MOV.U32 R5, RZ, RZ, 0x40000040 ;  /* 0x40000040ff057424 */ /* 0x000fe200078e00ff */
[----:B-1----:R-:W-:Y:S06]  /*1b700*/  @P2 BRA `(.L_x_4422) ;  /* 0x0000000000082947 */ /* 0x002fec0003800000 */
[----:B------:R-:W1:Y:S02]  /*1b710*/  SYNCS.PHASECHK.TRANS64.TRYWAIT P2, [R0+URZ+0x30830], R15 ;  /* 0x0308300f000075a7 */ /* 0x000e64000804017f */
[----:B-1----:R-:W-:Y:S05]  /*1b720*/  @!P2 BRA `(.L_x_4423) ;  /* 0x000000e00060a947 */ /* 0x002fea0003800000 */
.L_x_4422:
[----:B------:R-:W-:Y:S05]  /*1b730*/  BSYNC B1 ;  /* 0x0000000000017941 */ /* 0x000fea0003800000 */
.L_x_4421:
        /* <DEDUP_REMOVED lines=217> */
.L_x_4424:
[----:B------:R-:W-:Y:S01]  /*1c4d0*/  SHF.L.U32 R2, R12, 0x1f, RZ ;  /* 0x0000001f0c027819 */ /* 0x000fe200000006ff */
[----:B------:R-:W-:-:S04]  /*1c4e0*/  IMAD R12, R13, 0x8, R17 ;  /* 0x000000080d0c7824 */ /* 0x000fc800078e0211 */
[----:B------:R0:W1:Y:S01]  /*1c4f0*/  SYNCS.PHASECHK.TRANS64.TRYWAIT P2, [R12+URZ+0x30850], R2 ;  /* 0x030850020c0075a7 */ /* 0x000062000804017f */
[----:B------:R-:W-:Y:S05]  /*1c500*/  @!P0 BRA `(.L_x_4425) ;  /* 0x0000000000048947 */ /* 0x000fea0003800000 */
[----:B------:R-:W-:Y:S01]  /*1c510*/  BPT.TRAP 0x1 ;  /* 0x000000040000795c */ /* 0x000fe20000300000 */
.L_x_4425:
        /* <DEDUP_REMOVED lines=9> */
.L_x_4427:
[----:B------:R-:W-:Y:S05]  /*1c5b0*/  BSYNC B1 ;  /* 0x0000000000017941 */ /* 0x000fea0003800000 */
.L_x_4426:
[----:B01----:R-:W-:Y:S01]  /*1c5c0*/  IMAD.MOV.U32 R2, RZ, RZ, R4 ;  /* 0x000000ffff027224 */ /* 0x003fe200078e0004 */
[----:B------:R-:W-:Y:S01]  /*1c5d0*/  WARPGROUP.ARRIVE ;  /* 0x00000000000079c5 */ /* 0x000fe20000000000 */
[----:B------:R-:W-:Y:S01]  /*1c5e0*/  IMAD.MOV.U32 R3, RZ, RZ, 0x40000040 ;  /* 0x40000040ff037424 */ /* 0x000fe200078e00ff */
[----:B------:R-:W-:Y:S01]  /*1c5f0*/  ISETP.GE.AND P2, PT, R202, 0x1, PT ;  /* 0x00000001ca00780c */ /* 0x000fe20003f46270 */
[----:B-----5:R-:W-:Y:S01]  /*1c600*/  IMAD R21, R9, -0x60, RZ ;  /* 0xffffffa009157824 */ /* 0x020fe200078e02ff */
[----:B------:R-:W-:Y:S01]  /*1c610*/  R2UR UR6, R2 ;  /* 0x00000000020672ca */ /* 0x000fe200000e0000 */
[----:B------:R-:W-:Y:S01]  /*1c620*/  VIADD R2, R4, 0x80 ;  /* 0x0000008004027836 */ /* 0x000fe20000000000 */
[----:B------:R-:W-:Y:S01]  /*1c630*/  R2UR UR7, R3 ;  /* 0x00000000030772ca */ /* 0x000fe200000e0000 */
[----:B------:R-:W-:Y:S01]  /*1c640*/  IMAD.MOV.U32 R3, RZ, RZ, 0x40000040 ;  /* 0x40000040ff037424 */ /* 0x000fe200078e00ff */
[----:B------:R-:W-:Y:S01]  /*1c650*/  ULOP3.LUT UR4, URZ, UR51, URZ, 0x33, !UPT ;  /* 0x000000333f047292 */ /* 0x000fe2000f8e333f */
[----:B------:R-:W-:-:S05]  /*1c660*/  @!P1 VIADD R0, R0, 0x30840 ;  /* 0x0003084000009836 */ /* 0x000fca0000000000 */
[----:B------:R-:W-:-:S05]  /*1c670*/  @!P1 PRMT R0, RZ, 0x654, R0 ;  /* 0x00000654ff009816 */ /* 0x000fca0000000000 */
        /* <DEDUP_REMOVED lines=26> */
[----:B------:R-:W-:Y:S01]  /*1c820*/  IMAD R4, R201, 0x80, R216 ;  /* 0x00000080c9047824 */ /* 0x000fe200078e02d8 */
[----:B------:R-:W-:Y:S02]  /*1c830*/  WARPGROUP.DEPBAR.LE gsb0, 0x0 ;  /* 0x00008000000079c5 */ /* 0x000fe40000010000 */
[----:B------:R-:W-:-:S11]  /*1c840*/  WARPGROUP.ARRIVE ;  /* 0x00000000000079c5 */ /* 0x000fd60000000000 */
[----:B------:R-:W-:Y:S01]  /*1c850*/  HGMMA.64x192x16.F32.BF16 R24, R172, gdesc[UR4].tnspB, R24, gsb0 ;  /* 0x42e00004ac187df0 */ /* 0x000fe20008001818 */
[----:B------:R-:W-:Y:S02]  /*1c860*/  R2UR UR6, R2 ;  /* 0x00000000020672ca */ /* 0x000fe400000e0000 */
[----:B------:R-:W-:Y:S02]  /*1c870*/  R2UR UR7, R3 ;  /* 0x00000000030772ca */ /* 0x000fe400000e0000 */
[----:B------:R-:W-:-:S05]  /*1c880*/  IADD3 R2, R21, 0x1, R196 ;  /* 0x0000000115027810 */ /* 0x000fca0007ffe0c4 */
[----:B------:R-:W-:-:S04]  /*1c890*/  IMAD.IADD R3, R2, 0x1, -R197 ;  /* 0x0000000102037824 */ /* 0x000fc800078e0ac5 */
[----:B------:R-:W-:-:S04]  /*1c8a0*/  IMAD R3, R206, -0x2, R3 ;  /* 0xfffffffece037824 */ /* 0x000fc800078e0203 */
[C---:B------:R-:W-:Y:S02]  /*1c8b0*/  VIADD R15, R3.reuse, UR50 ;  /* 0x00000032030f7c36 */ /* 0x040fe40008000000 */
[----:B------:R-:W-:Y:S02]  /*1c8c0*/  VIADD R14, R3, UR4 ;  /* 0x00000004030e7c36 */ /* 0x000fe40008000000 */
[C---:B------:R-:W-:Y:S02]  /*1c8d0*/  IMAD.IADD R13, R4.reuse, 0x1, R15 ;  /* 0x00000001040d7824 */ /* 0x040fe400078e020f */
[----:B------:R-:W-:Y:S01]  /*1c8e0*/  IMAD.IADD R5, R4, 0x1, R14 ;  /* 0x0000000104057824 */ /* 0x000fe200078e020e */
[----:B------:R-:W-:Y:S02]  /*1c8f0*/  WARPGROUP.DEPBAR.LE gsb0, 0x0 ;  /* 0x00008000000079c5 */ /* 0x000fe40000010000 */
[----:B------:R-:W-:-:S06]  /*1c900*/  WARPGROUP.ARRIVE ;  /* 0x00000000000079c5 */ /* 0x000fcc0000000000 */
[----:B------:R-:W-:Y:S03]  /*1c910*/  HGMMA.64x192x16.F32.BF16 R24, R168, gdesc[UR4].tnspB, R24, gsb0 ;  /* 0x42e00004a8187df0 */ /* 0x000fe60008001818 */
[----:B------:R-:W-:Y:S02]  /*1c920*/  WARPGROUP.DEPBAR.LE gsb0, 0x0 ;  /* 0x00008000000079c5 */ /* 0x000fe40000010000 */
[----:B------:R0:W-:Y:S02]  /*1c930*/  @!P1 SYNCS.ARRIVE.TRANS64.RED.A1T0 RZ, [R0+URZ], RZ ;  /* 0x000000ff00ff99a7 */ /* 0x0001e4000810043f */
[----:B0-----:R-:W-:Y:S01]  /*1c940*/  IMAD R0, R206, -0x2, R21 ;  /* 0xfffffffece007824 */ /* 0x001fe200078e0215 */
[----:B------:R-:W-:Y:S06]  /*1c950*/  @!P2 BRA `(.L_x_4429) ;  /* 0x000000000058a947 */ /* 0x000fec0003800000 */
[----:B------:R-:W-:Y:S01]  /*1c960*/  IADD3 R168, R4, R196, -R197 ;  /* 0x000000c404a87210 */ /* 0x000fe20007ffe8c5 */
[----:B------:R-:W-:Y:S03]  /*1c970*/  BSSY B1, `(.L_x_4430) ;  /* 0x0000011000017945 */ /* 0x000fe60003800000 */
        /* <DEDUP_REMOVED lines=10> */
.L_x_4431:
[----:B------:R-:W-:Y:S01]  /*1ca20*/  IMAD.U32 R170, RZ, RZ, UR39 ;  /* 0x00000027ffaa7e24 */ /* 0x000fe2000f8e00ff */
[----:B------:R-:W-:-:S04]  /*1ca30*/  IADD3 R169, R4, R196, -R197 ;  /* 0x000000c404a97210 */ /* 0x000fc80007ffe8c5 */
[----:B------:R-:W-:-:S13]  /*1ca40*/  ISETP.NE.AND P2, PT, R170, 0x1, PT ;  /* 0x00000001aa00780c */ /* 0x000fda0003f45270 */
[----:B------:R-:W0:Y:S02]  /*1ca50*/  @P2 LDC.64 R2, c[0x0][0x9e8] ;  /* 0x00027a00ff022b82 */ /* 0x000e240000000a00 */
[----:B0-----:R-:W-:-:S05]  /*1ca60*/  @P2 IMAD.HI.U32 R2, R169, R2, RZ ;  /* 0x00000002a9022227 */ /* 0x001fca00078e00ff */
[----:B------:R-:W-:-:S07]  /*1ca70*/  @P2 SHF.R.U32.HI R169, RZ, R3, R2 ;  /* 0x00000003ffa92219 */ /* 0x000fce0000011602 */
.L_x_4432:
[----:B------:R-:W-:Y:S05]  /*1ca80*/  BSYNC B1 ;  /* 0x0000000000017941 */ /* 0x000fea0003800000 */
.L_x_4430:
[----:B------:R-:W-:-:S05]  /*1ca90*/  IMAD R2, R169, R170, R0 ;  /* 0x000000aaa9027224 */ /* 0x000fca00078e0200 */
[----:B------:R-:W-:Y:S02]  /*1caa0*/  VIADDMNMX R13, R2, R170, R13, PT ;  /* 0x000000aa020d7246 */ /* 0x000fe4000380010d */
[----:B------:R-:W-:-:S07]  /*1cab0*/  VIMNMX R5, R5, R2, !PT ;  /* 0x0000000205057248 */ /* 0x000fce0007fe0100 */
.L_x_4429:
[C---:B------:R-:W-:Y:S02]  /*1cac0*/  ISETP.GE.AND P2, PT, R21.reuse, 0x2, PT ;  /* 0x000000021500780c */ /* 0x040fe40003f46270 */
[----:B------:R-:W-:Y:S02]  /*1cad0*/  ISETP.GE.AND P3, PT, R21, 0x9, PT ;  /* 0x000000091500780c */ /* 0x000fe40003f66270 */
[----:B------:R-:W-:Y:S02]  /*1cae0*/  ISETP.GT.AND P5, PT, R5, 0x1, !P2 ;  /* 0x000000010500780c */ /* 0x000fe400057a4270 */
        /* <DEDUP_REMOVED lines=135> */
[----:B------:R-:W-:-:S13]  /*1d360*/  ISETP.GE.AND P6, PT, R202, 0x1, PT ;  /* 0x00000001ca00780c */ /* 0x000fda0003fc6270 */
[----:B------:R-:W-:Y:S05]  /*1d370*/  @!P6 BRA `(.L_x_4433) ;  /* 0x00000000005ce947 */ /* 0x000fea0003800000 */
[----:B------:R-:W-:Y:S01]  /*1d380*/  ISETP.GT.AND P6, PT, R20, -0x1, PT ;  /* 0xffffffff1400780c */ /* 0x000fe20003fc4270 */
[----:B------:R-:W-:-:S12]  /*1d390*/  BSSY B1, `(.L_x_4434) ;  /* 0x0000012000017945 */ /* 0x000fd80003800000 */
[----:B------:R-:W-:Y:S05]  /*1d3a0*/  @P6 BRA `(.L_x_4435) ;  /* 0x0000000000286947 */ /* 0x000fea0003800000 */
[----:B------:R-:W-:Y:S02]  /*1d3b0*/  IMAD.U32 R13, RZ, RZ, UR39 ;  /* 0x00000027ff0d7e24 */ /* 0x000fe4000f8e00ff */
[----:B------:R-:W-:-:S03]  /*1d3c0*/  VIADD R4, R4, 0x8 ;  /* 0x0000000804047836 */ /* 0x000fc60000000000 */
[----:B------:R-:W-:Y:S02]  /*1d3d0*/  ISETP.NE.AND P6, PT, R13, 0x1, PT ;  /* 0x000000010d00780c */ /* 0x000fe40003fc5270 */
[----:B------:R-:W-:-:S04]  /*1d3e0*/  IADD3 R4, R4, R196, -R197 ;  /* 0x000000c404047210 */ /* 0x000fc80007ffe8c5 */
[----:B------:R-:W-:-:S07]  /*1d3f0*/  LOP3.LUT R5, RZ, R4, RZ, 0x33, !PT ;  /* 0x00000004ff057212 */ /* 0x000fce00078e33ff */
[----:B------:R-:W0:Y:S02]  /*1d400*/  @P6 LDC.64 R2, c[0x0][0x9e8] ;  /* 0x00027a00ff026b82 */ /* 0x000e240000000a00 */
[----:B0-----:R-:W-:-:S05]  /*1d410*/  @P6 IMAD.HI.U32 R2, R5, R2, RZ ;  /* 0x0000000205026227 */ /* 0x001fca00078e00ff */
[----:B------:R-:W-:-:S04]  /*1d420*/  @P6 SHF.R.U32.HI R5, RZ, R3, R2 ;  /* 0x00000003ff056219 */ /* 0x000fc80000011602 */
[----:B------:R-:W-:Y:S01]  /*1d430*/  LOP3.LUT R5, RZ, R5, RZ, 0x33, !PT ;  /* 0x00000005ff057212 */ /* 0x000fe200078e33ff */
[----:B------:R-:W-:Y:S06]  /*1d440*/  BRA `(.L_x_4436) ;  /* 0x0000000000187947 */ /* 0x000fec0003800000 */
.L_x_4435:
[----:B------:R-:W-:Y:S02]  /*1d450*/  IMAD.U32 R13, RZ, RZ, UR39 ;  /* 0x00000027ff0d7e24 */ /* 0x000fe4000f8e00ff */
[----:B------:R-:W-:-:S03]  /*1d460*/  IMAD.MOV.U32 R5, RZ, RZ, R20 ;  /* 0x000000ffff057224 */ /* 0x000fc600078e0014 */
[----:B------:R-:W-:-:S13]  /*1d470*/  ISETP.NE.AND P6, PT, R13, 0x1, PT ;  /* 0x000000010d00780c */ /* 0x000fda0003fc5270 */
[----:B------:R-:W0:Y:S02]  /*1d480*/  @P6 LDC.64 R2, c[0x0][0x9e8] ;  /* 0x00027a00ff026b82 */ /* 0x000e240000000a00 */
[----:B0-----:R-:W-:-:S05]  /*1d490*/  @P6 IMAD.HI.U32 R2, R20, R2, RZ ;  /* 0x0000000214026227 */ /* 0x001fca00078e00ff */
[----:B------:R-:W-:-:S07]  /*1d4a0*/  @P6 SHF.R.U32.HI R5, RZ, R3, R2 ;  /* 0x00000003ff056219 */ /* 0x000fce0000011602 */
.L_x_4436:
[----:B------:R-:W-:Y:S05]  /*1d4b0*/  BSYNC B1 ;  /* 0x0000000000017941 */ /* 0x000fea0003800000 */
.L_x_4434:
[----:B------:R-:W-:-:S05]  /*1d4c0*/  IMAD R0, R5, R13, R0 ;  /* 0x0000000d05007224 */ /* 0x000fca00078e0200 */
[----:B------:R-:W-:Y:S02]  /*1d4d0*/  VIADDMNMX R15, R0, R13, R15, PT ;  /* 0x0000000d000f7246 */ /* 0x000fe4000380010f */
[----:B------:R-:W-:-:S07]  /*1d4e0*/  VIMNMX R14, R14, R0, !PT ;  /* 0x000000000e0e7248 */ /* 0x000fce0007fe0100 */
.L_x_4433:
[----:B------:R-:W-:Y:S01]  /*1d4f0*/  ISETP.GT.AND P2, PT, R14, 0x1, !P2 ;  /* 0x000000010e00780c */ /* 0x000fe20005744270 */
[----:B------:R-:W-:Y:S01]  /*1d500*/  @!P1 VIADD R12, R12, 0x30860 ;  /* 0x000308600c0c9836 */ /* 0x000fe20000000000 */
[----:B------:R-:W-:Y:S02]  /*1d510*/  LOP3.LUT P6, RZ, R16, 0x8000, RZ, 0xc0, !PT ;  /* 0x0000800010ff7812 */ /* 0x000fe400078cc0ff */
[----:B------:R-:W-:Y:S02]  /*1d520*/  ISETP.LT.OR P2, PT, R15, 0x2, P2 ;  /* 0x000000020f00780c */ /* 0x000fe40001741670 */
[----:B------:R-:W-:Y:S02]  /*1d530*/  ISETP.GT.AND P3, PT, R14, 0x8, !P3 ;  /* 0x000000080e00780c */ /* 0x000fe40005f64270 */
[----:B------:R-:W-:Y:S02]  /*1d540*/  FSEL R123, R123, -INF , !P2 ;  /* 0xff8000007b7b7808 */ /* 0x000fe40005000000 */
[----:B------:R-:W-:-:S02]  /*1d550*/  LOP3.LUT P2, RZ, R16, 0x4, RZ, 0xc0, !PT ;  /* 0x0000000410ff7812 */ /* 0x000fc4000784c0ff */
[C---:B------:R-:W-:Y:S02]  /*1d560*/  ISETP.LT.OR P3, PT, R15.reuse, 0x9, P3 ;  /* 0x000000090f00780c */ /* 0x040fe40001f61670 */
[----:B------:R-:W-:Y:S02]  /*1d570*/  ISETP.GT.AND P2, PT, R14, 0x9, !P2 ;  /* 0x000000090e00780c */ /* 0x000fe40005744270 */
[----:B------:R-:W-:Y:S02]  /*1d580*/  FSEL R126, R126, -INF , !P3 ;  /* 0xff8000007e7e7808 */ /* 0x000fe40005800000 */
[----:B------:R-:W-:Y:S02]  /*1d590*/  ISETP.LT.OR P2, PT, R15, 0xa, P2 ;  /* 0x0000000a0f00780c */ /* 0x000fe40001741670 */
[----:B------:R-:W-:Y:S02]  /*1d5a0*/  LOP3.LUT P3, RZ, R16, 0x4000, RZ, 0xc0, !PT ;  /* 0x0000400010ff7812 */ /* 0x000fe4000786c0ff */
[----:B------:R-:W-:-:S02]  /*1d5b0*/  FSEL R127, R127, -INF , !P2 ;  /* 0xff8000007f7f7808 */ /* 0x000fc40005000000 */
[----:B------:R-:W-:Y:S02]  /*1d5c0*/  LOP3.LUT P2, RZ, R16, 0x8, RZ, 0xc0, !PT ;  /* 0x0000000810ff7812 */ /* 0x000fe4000784c0ff */
[----:B------:R-:W-:Y:S02]  /*1d5d0*/  FMNMX.FTZ R0, R120, R11, !PT ;  /* 0x0000000b78007209 */ /* 0x000fe40007810000 */
[----:B------:R-:W-:Y:S02]  /*1d5e0*/  ISETP.GT.AND P2, PT, R14, 0x10, !P2 ;  /* 0x000000100e00780c */ /* 0x000fe40005744270 */
[----:B------:R-:W-:Y:S02]  /*1d5f0*/  FMNMX.FTZ R3, R121, R0, !PT ;  /* 0x0000000079037209 */ /* 0x000fe40007810000 */
[----:B------:R-:W-:Y:S02]  /*1d600*/  ISETP.LT.OR P2, PT, R15, 0x11, P2 ;  /* 0x000000110f00780c */ /* 0x000fe40001741670 */
[----:B------:R-:W-:-:S02]  /*1d610*/  FMNMX.FTZ R0, R124, R3, !PT ;  /* 0x000000037c007209 */ /* 0x000fc40007810000 */
        /* <DEDUP_REMOVED lines=58> */
[C---:B------:R-:W-:Y:S02]  /*1d9c0*/  ISETP.GT.AND P4, PT, R14.reuse, 0x51, !P4 ;  /* 0x000000510e00780c */ /* 0x040fe40006784270 */
[----:B------:R-:W-:Y:S02]  /*1d9d0*/  ISETP.LT.OR P2, PT, R15, 0x32, P2 ;  /* 0x000000320f00780c */ /* 0x000fe40001741670 */
[----:B------:R-:W-:Y:S02]  /*1d9e0*/  ISETP.GT.AND P5, PT, R14, 0x58, !P5 ;  /* 0x000000580e00780c */ /* 0x000fe40006fa4270 */
[----:B------:R-:W-:-:S02]  /*1d9f0*/  FSEL R147, R147, -INF , !P2 ;  /* 0xff80000093937808 */ /* 0x000fc40005000000 */
[----:B------:R-:W-:Y:S02]  /*1da00*/  LOP3.LUT P2, RZ, R16, 0x400, RZ, 0xc0, !PT ;  /* 0x0000040010ff7812 */ /* 0x000fe4000784c0ff */
[C---:B------:R-:W-:Y:S02]  /*1da10*/  ISETP.LT.OR P4, PT, R15.reuse, 0x52, P4 ;  /* 0x000000520f00780c */ /* 0x040fe40002781670 */
        /* <DEDUP_REMOVED lines=43> */
[-CC-:B------:R-:W-:Y:S01]  /*1dcd0*/  FFMA.FTZ R13, R121, R0.reuse, -R3.reuse ;  /* 0x00000000790d7223 */ /* 0x180fe20000010803 */
[----:B------:R-:W-:Y:S01]  /*1dce0*/  FMNMX.FTZ R2, R126, R21, !PT ;  /* 0x000000157e027209 */ /* 0x000fe20007810000 */
[-CC-:B------:R-:W-:Y:S01]  /*1dcf0*/  FFMA.FTZ R188, R120, R0.reuse, -R3.reuse ;  /* 0x0000000078bc7223 */ /* 0x180fe20000010803 */
[----:B------:R-:W-:Y:S01]  /*1dd00*/  FSEL R167, R167, -INF , !P3 ;  /* 0xff800000a7a77808 */ /* 0x000fe20005800000 */
        /* <DEDUP_REMOVED lines=23> */
[----:B------:R-:W-:Y:S01]  /*1de80*/  FFMA.FTZ R165, R165, R0, -R3 ;  /* 0x00000000a5a57223 */ /* 0x000fe20000010803 */
[----:B------:R-:W-:Y:S01]  /*1de90*/  MUFU.EX2 R188, R188 ;  /* 0x000000bc00bc7308 */ /* 0x000fe20000000800 */
[----:B------:R-:W-:-:S04]  /*1dea0*/  FMNMX.FTZ R121, R139, R2, !PT ;  /* 0x000000028b797209 */ /* 0x000fc80007810000 */
[----:B------:R-:W-:-:S03]  /*1deb0*/  FMNMX.FTZ R2, R142, R121, !PT ;  /* 0x000000798e027209 */ /* 0x000fc60007810000 */
[----:B------:R-:W-:Y:S01]  /*1dec0*/  MUFU.EX2 R13, R13 ;  /* 0x0000000d000d7308 */ /* 0x000fe20000000800 */
[----:B------:R-:W-:-:S04]  /*1ded0*/  FMNMX.FTZ R121, R143, R2, !PT ;  /* 0x000000028f797209 */ /* 0x000fc80007810000 */
[----:B------:R-:W-:Y:S01]  /*1dee0*/  FMNMX.FTZ R2, R146, R121, !PT ;  /* 0x0000007992027209 */ /* 0x000fe20007810000 */
[----:B------:R-:W-:Y:S02]  /*1def0*/  FFMA.FTZ R121, R133, R0, -R3 ;  /* 0x0000000085797223 */ /* 0x000fe40000010803 */
        /* <DEDUP_REMOVED lines=15> */
[----:B------:R-:W-:Y:S01]  /*1dff0*/  FMNMX.FTZ R2, R166, R15, !PT ;  /* 0x0000000fa6027209 */ /* 0x000fe20007810000 */
[----:B------:R-:W-:Y:S02]  /*1e000*/  FFMA.FTZ R15, R145, R0, -R3 ;  /* 0x00000000910f7223 */ /* 0x000fe40000010803 */
[----:B------:R-:W-:Y:S01]  /*1e010*/  MUFU.EX2 R121, R121 ;  /* 0x0000007900797308 */ /* 0x000fe20000000800 */
[----:B------:R-:W-:-:S05]  /*1e020*/  FMNMX.FTZ R2, R167, R2, !PT ;  /* 0x00000002a7027209 */ /* 0x000fca0007810000 */
[----:B------:R-:W0:Y:S02]  /*1e030*/  SHFL.BFLY PT, R129, R2, 0x2, 0x1f ;  /* 0x0c401f0002817f89 */ /* 0x000e2400000e0000 */
[----:B------:R-:W-:Y:S08]  /*1e040*/  MUFU.EX2 R180, R180 ;  /* 0x000000b400b47308 */ /* 0x000ff00000000800 */
[----:B------:R-:W-:Y:S08]  /*1e050*/  MUFU.EX2 R124, R124 ;  /* 0x0000007c007c7308 */ /* 0x000ff00000000800 */
[----:B------:R-:W-:Y:S01]  /*1e060*/  MUFU.EX2 R182, R182 ;  /* 0x000000b600b67308 */ /* 0x000fe20000000800 */
[----:B0-----:R-:W-:Y:S01]  /*1e070*/  FMNMX.FTZ R4, R2, R129, !PT ;  /* 0x0000008102047209 */ /* 0x001fe20007810000 */
[----:B------:R-:W-:Y:S01]  /*1e080*/  FFMA.FTZ R129, R157, R0, -R3 ;  /* 0x000000009d817223 */ /* 0x000fe20000010803 */
[----:B------:R-:W-:-:S05]  /*1e090*/  FSEL R2, R5, RZ, P2 ;  /* 0x000000ff05027208 */ /* 0x000fca0001000000 */
[----:B------:R-:W-:Y:S01]  /*1e0a0*/  MUFU.EX2 R14, R14 ;  /* 0x0000000e000e7308 */ /* 0x000fe20000000800 */
[----:B------:R-:W0:Y:S01]  /*1e0b0*/  SHFL.BFLY PT, R133, R4, 0x1, 0x1f ;  /* 0x0c201f0004857f89 */ /* 0x000e2200000e0000 */
[----:B------:R-:W-:-:S04]  /*1e0c0*/  FADD.FTZ R3, -R2, R11 ;  /* 0x0000000b02037221 */ /* 0x000fc80000010100 */
[----:B------:R-:W-:Y:S02]  /*1e0d0*/  FMUL.FTZ R3, R3, R0 ;  /* 0x0000000003037220 */ /* 0x000fe40000410000 */
[----:B------:R-:W-:Y:S08]  /*1e0e0*/  MUFU.EX2 R176, R176 ;  /* 0x000000b000b07308 */ /* 0x000ff00000000800 */
[----:B------:R1:W2:Y:S08]  /*1e0f0*/  MUFU.EX2 R2, R3 ;  /* 0x0000000300027308 */ /* 0x0002b00000000800 */
[----:B------:R-:W-:Y:S01]  /*1e100*/  MUFU.EX2 R15, R15 ;  /* 0x0000000f000f7308 */ /* 0x000fe20000000800 */
[----:B0-----:R-:W-:-:S04]  /*1e110*/  FMNMX.FTZ R4, R4, R133, !PT ;  /* 0x0000008504047209 */ /* 0x001fc80007810000 */
[C---:B------:R-:W-:Y:S01]  /*1e120*/  FSETP.NEU.FTZ.AND P2, PT, R4.reuse, -INF , PT ;  /* 0xff8000000400780b */ /* 0x040fe20003f5d000 */
[C---:B------:R-:W-:Y:S02]  /*1e130*/  FMUL.FTZ R133, R4.reuse, R0 ;  /* 0x0000000004857220 */ /* 0x040fe40000410000 */
[----:B------:R-:W-:Y:S01]  /*1e140*/  MUFU.EX2 R178, R178 ;  /* 0x000000b200b27308 */ /* 0x000fe20000000800 */
[----:B-1----:R-:W-:Y:S02]  /*1e150*/  FSEL R3, R4, RZ, P2 ;  /* 0x000000ff04037208 */ /* 0x002fe40001000000 */
[----:B------:R-:W-:Y:S02]  /*1e160*/  FSEL R133, R133, RZ, P2 ;  /* 0x000000ff85857208 */ /* 0x000fe40001000000 */
[----:B------:R-:W-:Y:S01]  /*1e170*/  ISETP.GT.AND P2, PT, R9, R212, PT ;  /* 0x000000d40900720c */ /* 0x000fe20003f44270 */
[----:B------:R-:W-:Y:S01]  /*1e180*/  FADD.FTZ R3, -R3, R8 ;  /* 0x0000000803037221 */ /* 0x000fe20000010100 */
[----:B------:R-:W-:-:S02]  /*1e190*/  VIADD R9, R9, 0xffffffff ;  /* 0xffffffff09097836 */ /* 0x000fc40000000000 */
[-CC-:B------:R-:W-:Y:S01]  /*1e1a0*/  FFMA.FTZ R189, R122, R0.reuse, -R133.reuse ;  /* 0x000000007abd7223 */ /* 0x180fe20000010885 */
[-CC-:B------:R-:W-:Y:S01]  /*1e1b0*/  FFMA.FTZ R122, R123, R0.reuse, -R133.reuse ;  /* 0x000000007b7a7223 */ /* 0x180fe20000010885 */
[-C--:B------:R-:W-:Y:S01]  /*1e1c0*/  FMUL.FTZ R3, R3, R0.reuse ;  /* 0x0000000003037220 */ /* 0x080fe20000410000 */
[-CC-:B------:R-:W-:Y:S01]  /*1e1d0*/  FFMA.FTZ R187, R134, R0.reuse, -R133.reuse ;  /* 0x0000000086bb7223 */ /* 0x180fe20000010885 */
[----:B--2---:R-:W-:Y:S01]  /*1e1e0*/  FFMA.FTZ R134, R2, R7, R188 ;  /* 0x0000000702867223 */ /* 0x004fe200000100bc */
[-CC-:B------:R-:W-:Y:S01]  /*1e1f0*/  FFMA.FTZ R191, R126, R0.reuse, -R133.reuse ;  /* 0x000000007ebf7223 */ /* 0x180fe20000010885 */
[----:B------:R-:W-:Y:S01]  /*1e200*/  MUFU.EX2 R189, R189 ;  /* 0x000000bd00bd7308 */ /* 0x000fe20000000800 */
[-CC-:B------:R-:W-:Y:S01]  /*1e210*/  FFMA.FTZ R123, R127, R0.reuse, -R133.reuse ;  /* 0x000000007f7b7223 */ /* 0x180fe20000010885 */
[----:B------:R-:W-:Y:S01]  /*1e220*/  FADD.FTZ R7, R13, R134 ;  /* 0x000000860d077221 */ /* 0x000fe20000010000 */
[-CC-:B------:R-:W-:Y:S01]  /*1e230*/  FFMA.FTZ R185, R130, R0.reuse, -R133.reuse ;  /* 0x0000000082b97223 */ /* 0x180fe20000010885 */
[-CC-:B------:R-:W-:Y:S01]  /*1e240*/  FFMA.FTZ R126, R131, R0.reuse, -R133.reuse ;  /* 0x00000000837e7223 */ /* 0x180fe20000010885 */
[-C--:B------:R-:W-:Y:S01]  /*1e250*/  FFMA.FTZ R127, R135, R0.reuse, -R133 ;  /* 0x00000000877f7223 */ /* 0x080fe20000010885 */
[----:B------:R-:W-:Y:S01]  /*1e260*/  FADD.FTZ R134, R190, R7 ;  /* 0x00000007be867221 */ /* 0x000fe20000010000 */
[-CC-:B------:R-:W-:Y:S01]  /*1e270*/  FFMA.FTZ R181, R138, R0.reuse, -R133.reuse ;  /* 0x000000008ab57223 */ /* 0x180fe20000010885 */
[----:B------:R-:W0:Y:S01]  /*1e280*/  MUFU.EX2 R3, R3 ;  /* 0x0000000300037308 */ /* 0x000e220000000800 */
[-CC-:B------:R-:W-:Y:S01]  /*1e290*/  FFMA.FTZ R130, R139, R0.reuse, -R133.reuse ;  /* 0x000000008b827223 */ /* 0x180fe20000010885 */
        /* <DEDUP_REMOVED lines=10> */
[----:B------:R-:W-:Y:S01]  /*1e340*/  FFMA.FTZ R175, R158, R0, -R133 ;  /* 0x000000009eaf7223 */ /* 0x000fe20000010885 */
[----:B------:R-:W-:Y:S01]  /*1e350*/  F2FP.BF16.F32.PACK_AB R184, R120, R184 ;  /* 0x000000b878b8723e */ /* 0x000fe200000010ff */
[----:B------:R-:W-:Y:S01]  /*1e360*/  FADD.FTZ R136, R186, R135 ;  /* 0x00000087ba887221 */ /* 0x000fe20000010000 */
[----:B------:R-:W-:Y:S01]  /*1e370*/  FFMA.FTZ R169, R162, R0, -R133 ;  /* 0x00000000a2a97223 */ /* 0x000fe20000010885 */
[----:B------:R-:W2:Y:S01]  /*1e380*/  MUFU.EX2 R191, R191 ;  /* 0x000000bf00bf7308 */ /* 0x000ea20000000800 */
[----:B0-----:R-:W-:Y:S01]  /*1e390*/  FFMA.FTZ R7, R3, R6, R189 ;  /* 0x0000000603077223 */ /* 0x001fe200000100bd */
[--C-:B------:R-:W-:Y:S01]  /*1e3a0*/  FFMA.FTZ R6, R151, R0, -R133.reuse ;  /* 0x0000000097067223 */ /* 0x100fe20000010885 */
[----:B------:R-:W-:Y:S01]  /*1e3b0*/  F2FP.BF16.F32.PACK_AB R188, R13, R188 ;  /* 0x000000bc0dbc723e */ /* 0x000fe200000010ff */
[-CC-:B------:R-:W-:Y:S01]  /*1e3c0*/  FFMA.FTZ R163, R163, R0.reuse, -R133.reuse ;  /* 0x00000000a3a37223 */ /* 0x180fe20000010885 */
[----:B------:R-:W-:Y:S01]  /*1e3d0*/  FFMA.FTZ R166, R166, R0, -R133 ;  /* 0x00000000a6a67223 */ /* 0x000fe20000010885 */
[----:B------:R-:W-:-:S02]  /*1e3e0*/  F2FP.BF16.F32.PACK_AB R190, R21, R190 ;  /* 0x000000be15be723e */ /* 0x000fc400000010ff */
[----:B------:R-:W0:Y:S01]  /*1e3f0*/  MUFU.EX2 R123, R123 ;  /* 0x0000007b007b7308 */ /* 0x000e220000000800 */
[C---:B-1----:R-:W-:Y:S01]  /*1e400*/  FADD.FTZ R134, R122.reuse, R7 ;  /* 0x000000077a867221 */ /* 0x042fe20000010000 */
[C---:B------:R-:W-:Y:S01]  /*1e410*/  FADD.FTZ R7, R121.reuse, R136 ;  /* 0x0000008879077221 */ /* 0x040fe20000010000 */
[----:B------:R-:W-:Y:S02]  /*1e420*/  F2FP.BF16.F32.PACK_AB R186, R121, R186 ;  /* 0x000000ba79ba723e */ /* 0x000fe400000010ff */
[----:B------:R-:W-:Y:S01]  /*1e430*/  F2FP.BF16.F32.PACK_AB R189, R122, R189 ;  /* 0x000000bd7abd723e */ /* 0x000fe200000010ff */
[----:B------:R-:W-:Y:S01]  /*1e440*/  FADD.FTZ R135, R180, R7 ;  /* 0x00000007b4877221 */ /* 0x000fe20000010000 */
[C---:B------:R-:W-:Y:S01]  /*1e450*/  F2FP.BF16.F32.PACK_AB R180, R124.reuse, R180 ;  /* 0x000000b47cb4723e */ /* 0x040fe200000010ff */
[----:B------:R-:W1:Y:S01]  /*1e460*/  MUFU.EX2 R185, R185 ;  /* 0x000000b900b97308 */ /* 0x000e620000000800 */
[----:B--2---:R-:W-:Y:S01]  /*1e470*/  FADD.FTZ R134, R191, R134 ;  /* 0x00000086bf867221 */ /* 0x004fe20000010000 */
[----:B------:R-:W-:-:S04]  /*1e480*/  FADD.FTZ R135, R124, R135 ;  /* 0x000000877c877221 */ /* 0x000fc80000010000 */
[----:B------:R-:W-:Y:S01]  /*1e490*/  FADD.FTZ R135, R182, R135 ;  /* 0x00000087b6877221 */ /* 0x000fe20000010000 */
[C---:B------:R-:W-:Y:S01]  /*1e4a0*/  F2FP.BF16.F32.PACK_AB R182, R14.reuse, R182 ;  /* 0x000000b60eb6723e */ /* 0x040fe200000010ff */
[----:B------:R-:W2:Y:S01]  /*1e4b0*/  MUFU.EX2 R126, R126 ;  /* 0x0000007e007e7308 */ /* 0x000ea20000000800 */
[C---:B0-----:R-:W-:Y:S01]  /*1e4c0*/  FADD.FTZ R134, R123.reuse, R134 ;  /* 0x000000867b867221 */ /* 0x041fe20000010000 */
[----:B------:R-:W-:Y:S01]  /*1e4d0*/  FADD.FTZ R135, R14, R135 ;  /* 0x000000870e877221 */ /* 0x000fe20000010000 */
[----:B------:R-:W-:-:S03]  /*1e4e0*/  F2FP.BF16.F32.PACK_AB R191, R123, R191 ;  /* 0x000000bf7bbf723e */ /* 0x000fc600000010ff */
[----:B------:R-:W-:Y:S01]  /*1e4f0*/  FADD.FTZ R138, R176, R135 ;  /* 0x00000087b08a7221 */ /* 0x000fe20000010000 */
[----:B------:R-:W-:Y:S01]  /*1e500*/  F2FP.BF16.F32.PACK_AB R176, R15, R176 ;  /* 0x000000b00fb0723e */ /* 0x000fe200000010ff */
[----:B------:R-:W0:Y:S01]  /*1e510*/  MUFU.EX2 R187, R187 ;  /* 0x000000bb00bb7308 */ /* 0x000e220000000800 */
[----:B-1----:R-:W-:Y:S01]  /*1e520*/  FADD.FTZ R7, R185, R134 ;  /* 0x00000086b9077221 */ /* 0x002fe20000010000 */
[----:B------:R-:W-:-:S04]  /*1e530*/  FADD.FTZ R135, R15, R138 ;  /* 0x0000008a0f877221 */ /* 0x000fc80000010000 */
[----:B------:R-:W-:Y:S02]  /*1e540*/  FADD.FTZ R138, R178, R135 ;  /* 0x00000087b28a7221 */ /* 0x000fe40000010000 */
[----:B------:R-:W1:Y:S01]  /*1e550*/  MUFU.EX2 R127, R127 ;  /* 0x0000007f007f7308 */ /* 0x000e620000000800 */
[C---:B--2---:R-:W-:Y:S01]  /*1e560*/  FADD.FTZ R134, R126.reuse, R7 ;  /* 0x000000077e867221 */ /* 0x044fe20000010000 */
[----:B------:R-:W-:Y:S01]  /*1e570*/  @!P1 PRMT R7, RZ, 0x654, R12 ;  /* 0x00000654ff079816 */ /* 0x000fe2000000000c */
[----:B------:R-:W-:Y:S01]  /*1e580*/  FFMA.FTZ R12, R155, R0, -R133 ;  /* 0x000000009b0c7223 */ /* 0x000fe20000010885 */
[----:B------:R-:W-:Y:S02]  /*1e590*/  F2FP.BF16.F32.PACK_AB R185, R126, R185 ;  /* 0x000000b97eb9723e */ /* 0x000fe400000010ff */
[----:B------:R2:W-:Y:S02]  /*1e5a0*/  @!P1 SYNCS.ARRIVE.TRANS64.RED.A1T0 RZ, [R7+URZ], RZ ;  /* 0x000000ff07ff99a7 */ /* 0x0005e4000810043f */
[----:B------:R-:W2:Y:S01]  /*1e5b0*/  MUFU.EX2 R181, R181 ;  /* 0x000000b500b57308 */ /* 0x000ea20000000800 */
[----:B0-----:R-:W-:-:S07]  /*1e5c0*/  FADD.FTZ R134, R187, R134 ;  /* 0x00000086bb867221 */ /* 0x001fce0000010000 */
[----:B------:R-:W0:Y:S01]  /*1e5d0*/  MUFU.EX2 R130, R130 ;  /* 0x0000008200827308 */ /* 0x000e220000000800 */
[----:B-1----:R-:W-:Y:S01]  /*1e5e0*/  FADD.FTZ R136, R127, R134 ;  /* 0x000000867f887221 */ /* 0x002fe20000010000 */
[-CC-:B------:R-:W-:Y:S01]  /*1e5f0*/  FFMA.FTZ R134, R159, R0.reuse, -R133.reuse ;  /* 0x000000009f867223 */ /* 0x180fe20000010885 */
[----:B------:R-:W-:Y:S01]  /*1e600*/  FFMA.FTZ R133, R167, R0, -R133 ;  /* 0x00000000a7857223 */ /* 0x000fe20000010885 */
[----:B------:R-:W-:-:S04]  /*1e610*/  F2FP.BF16.F32.PACK_AB R187, R127, R187 ;  /* 0x000000bb7fbb723e */ /* 0x000fc800000010ff */
        /* <DEDUP_REMOVED lines=11> */
[C---:B0-----:R-:W-:Y:S01]  /*1e6d0*/  FADD.FTZ R136, R8.reuse, R7 ;  /* 0x0000000708887221 */ /* 0x041fe20000010000 */
[----:B------:R-:W-:Y:S01]  /*1e6e0*/  F2FP.BF16.F32.PACK_AB R183, R8, R183 ;  /* 0x000000b708b7723e */ /* 0x000fe200000010ff */
[----:B------:R-:W-:-:S05]  /*1e6f0*/  IMAD.MOV.U32 R8, RZ, RZ, R4 ;  /* 0x000000ffff087224 */ /* 0x000fca00078e0004 */
        /* <DEDUP_REMOVED lines=37> */
[----:B------:R-:W-:Y:S01]  /*1e950*/  F2FP.BF16.F32.PACK_AB R175, R134, R175 ;  /* 0x000000af86af723e */ /* 0x000fe200000010ff */
[----:B------:R-:W-:-:S05]  /*1e960*/  IMAD.MOV.U32 R13, RZ, RZ, R23 ;  /* 0x000000ffff0d7224 */ /* 0x000fca00078e0017 */
[----:B------:R-:W0:Y:S01]  /*1e970*/  MUFU.EX2 R14, R163 ;  /* 0x000000a3000e7308 */ /* 0x000e220000000800 */
[C---:B-1----:R-:W-:Y:S01]  /*1e980*/  FADD.FTZ R7, R11.reuse, R124 ;  /* 0x0000007c0b077221 */ /* 0x042fe20000010000 */
[----:B------:R-:W-:-:S06]  /*1e990*/  F2FP.BF16.F32.PACK_AB R170, R11, R170 ;  /* 0x000000aa0baa723e */ /* 0x000fcc00000010ff */
[----:B------:R-:W1:Y:S01]  /*1e9a0*/  MUFU.EX2 R166, R166 ;  /* 0x000000a600a67308 */ /* 0x000e620000000800 */
[----:B--2---:R-:W-:-:S07]  /*1e9b0*/  FADD.FTZ R11, R169, R120 ;  /* 0x00000078a90b7221 */ /* 0x004fce0000010000 */
[----:B------:R-:W2:Y:S01]  /*1e9c0*/  MUFU.EX2 R133, R133 ;  /* 0x0000008500857308 */ /* 0x000ea20000000800 */
[C---:B0-----:R-:W-:Y:S01]  /*1e9d0*/  FADD.FTZ R11, R14.reuse, R11 ;  /* 0x0000000b0e0b7221 */ /* 0x041fe20000010000 */
[----:B------:R-:W-:-:S03]  /*1e9e0*/  F2FP.BF16.F32.PACK_AB R169, R14, R169 ;  /* 0x000000a90ea9723e */ /* 0x000fc600000010ff */
[----:B-1----:R-:W-:-:S04]  /*1e9f0*/  FADD.FTZ R11, R166, R11 ;  /* 0x0000000ba60b7221 */ /* 0x002fc80000010000 */
[C---:B--2---:R-:W-:Y:S01]  /*1ea00*/  FADD.FTZ R6, R133.reuse, R11 ;  /* 0x0000000b85067221 */ /* 0x044fe20000010000 */
[----:B------:R-:W-:Y:S01]  /*1ea10*/  F2FP.BF16.F32.PACK_AB R171, R133, R166 ;  /* 0x000000a685ab723e */ /* 0x000fe200000010ff */
[----:B------:R-:W-:Y:S01]  /*1ea20*/  IMAD.MOV.U32 R11, RZ, RZ, R5 ;  /* 0x000000ffff0b7224 */ /* 0x000fe200078e0005 */
[----:B------:R-:W-:Y:S06]  /*1ea30*/  @P2 BRA `(.L_x_4437) ;  /* 0xffffffc800f42947 */ /* 0x000fec000383ffff */
.L_x_4418:
[----:B------:R-:W-:Y:S05]  /*1ea40*/  BSYNC B0 ;  /* 0x0000000000007941 */ /* 0x000fea0003800000 */
.L_x_4417:
        /* <DEDUP_REMOVED lines=99> */
.L_x_4438:
[----:B------:R-:W-:Y:S01]  /*1f080*/  IMAD R12, R23, 0x8, R17 ;  /* 0x00000008170c7824 */ /* 0x000fe200078e0211 */
[----:B------:R-:W-:-:S04]  /*1f090*/  SHF.L.U32 R3, R194, 0x1f, RZ ;  /* 0x0000001fc2037819 */ /* 0x000fc800000006ff */
[----:B------:R0:W1:Y:S01]  /*1f0a0*/  SYNCS.PHASECHK.TRANS64.TRYWAIT P2, [R12+URZ+0x30850], R3 ;  /* 0x030850030c0075a7 */ /* 0x000062000804017f */
[----:B------:R-:W-:Y:S05]  /*1f0b0*/  @!P0 BRA `(.L_x_4439) ;  /* 0x0000000000048947 */ /* 0x000fea0003800000 */
[----:B------:R-:W-:Y:S01]  /*1f0c0*/  BPT.TRAP 0x1 ;  /* 0x000000040000795c */ /* 0x000fe20000300000 */
.L_x_4439:
        /* <DEDUP_REMOVED lines=9> */
.L_x_4441:
[----:B------:R-:W-:Y:S05]  /*1f160*/  BSYNC B0 ;  /* 0x0000000000007941 */ /* 0x000fea0003800000 */
.L_x_4440:
[----:B01----:R-:W-:Y:S01]  /*1f170*/  IMAD.MOV.U32 R3, RZ, RZ, 0x40000040 ;  /* 0x40000040ff037424 */ /* 0x003fe200078e00ff */
[C---:B------:R-:W-:Y:S01]  /*1f180*/  R2UR UR6, R2.reuse ;  /* 0x00000000020672ca */ /* 0x040fe200000e0000 */
[----:B------:R-:W-:Y:S01]  /*1f190*/  WARPGROUP.ARRIVE ;  /* 0x00000000000079c5 */ /* 0x000fe20000000000 */
[----:B------:R-:W-:Y:S02]  /*1f1a0*/  VIADD R8, R2, 0x80 ;  /* 0x0000008002087836 */ /* 0x000fe40000000000 */
[----:B------:R-:W-:Y:S01]  /*1f1b0*/  R2UR UR7, R3 ;  /* 0x00000000030772ca */ /* 0x000fe200000e0000 */
[----:B------:R-:W-:Y:S02]  /*1f1c0*/  IMAD.MOV.U32 R9, RZ, RZ, 0x40000040 ;  /* 0x40000040ff097424 */ /* 0x000fe400078e00ff */
[----:B------:R-:W-:Y:S02]  /*1f1d0*/  IMAD.MOV.U32 R3, RZ, RZ, 0x40000040 ;  /* 0x40000040ff037424 */ /* 0x000fe400078e00ff */
[----:B------:R-:W-:-:S02]  /*1f1e0*/  @!P1 VIADD R12, R12, 0x30860 ;  /* 0x000308600c0c9836 */ /* 0x000fc40000000000 */
[----:B------:R-:W-:Y:S02]  /*1f1f0*/  VIADD R23, R23, 0x1 ;  /* 0x0000000117177836 */ /* 0x000fe40000000000 */
[----:B------:R-:W-:Y:S01]  /*1f200*/  VIADD R220, R220, 0x1 ;  /* 0x00000001dcdc7836 */ /* 0x000fe20000000000 */
[----:B------:R-:W-:Y:S02]  /*1f210*/  @!P1 PRMT R12, RZ, 0x654, R12 ;  /* 0x00000654ff0c9816 */ /* 0x000fe4000000000c */
[----:B------:R-:W-:Y:S01]  /*1f220*/  ISETP.NE.AND P2, PT, R23, 0x2, PT ;  /* 0x000000021700780c */ /* 0x000fe20003f45270 */
[----:B------:R-:W-:Y:S01]  /*1f230*/  HGMMA.64x192x16.F32.BF16 R24, R188, gdesc[UR4].tnspB, R24, gsb0 ;  /* 0x42e00004bc187df0 */ /* 0x000fe20008001818 */
[----:B------:R-:W-:Y:S01]  /*1f240*/  R2UR UR6, R8 ;  /* 0x00000000080672ca */ /* 0x000fe200000e0000 */
[----:B------:R-:W-:Y:S01]  /*1f250*/  VIADD R8, R2, 0x100 ;  /* 0x0000010002087836 */ /* 0x000fe20000000000 */
[----:B------:R-:W-:Y:S01]  /*1f260*/  R2UR UR7, R9 ;  /* 0x00000000090772ca */ /* 0x000fe200000e0000 */
[----:B------:R-:W-:Y:S01]  /*1f270*/  IMAD.MOV.U32 R9, RZ, RZ, 0x40000040 ;  /* 0x40000040ff097424 */ /* 0x000fe200078e00ff */
[----:B------:R-:W-:Y:S01]  /*1f280*/  SEL R23, R23, RZ, P2 ;  /* 0x000000ff17177207 */ /* 0x000fe20001000000 */
[----:B------:R-:W-:-:S02]  /*1f290*/  WARPGROUP.DEPBAR.LE gsb0, 0x0 ;  /* 0x00008000000079c5 */ /* 0x000fc40000010000 */
[----:B------:R-:W-:-:S12]  /*1f2a0*/  WARPGROUP.ARRIVE ;  /* 0x00000000000079c5 */ /* 0x000fd80000000000 */
        /* <DEDUP_REMOVED lines=11> */
[----:B------:R-:W-:Y:S02]  /*1f360*/  IMAD.MOV.U32 R9, RZ, RZ, 0x40000040 ;  /* 0x40000040ff097424 */ /* 0x000fe400078e00ff */
[----:B------:R-:W-:Y:S01]  /*1f370*/  VIADD R2, R2, 0x280 ;  /* 0x0000028002027836 */ /* 0x000fe20000000000 */
[----:B------:R-:W-:Y:S02]  /*1f380*/  WARPGROUP.DEPBAR.LE gsb0, 0x0 ;  /* 0x00008000000079c5 */ /* 0x000fe40000010000 */
[----:B------:R-:W-:-:S11]  /*1f390*/  WARPGROUP.ARRIVE ;  /* 0x00000000000079c5 */ /* 0x000fd60000000000 */
[----:B------:R-:W-:Y:S01]  /*1f3a0*/  HGMMA.64x192x16.F32.BF16 R24, R176, gdesc[UR4].tnspB, R24, gsb0 ;  /* 0x42e00004b0187df0 */ /* 0x000fe20008001818 */
[----:B------:R-:W-:Y:S02]  /*1f3b0*/  R2UR UR6, R8 ;  /* 0x00000000080672ca */ /* 0x000fe400000e0000 */
[----:B------:R-:W-:Y:S01]  /*1f3c0*/  R2UR UR7, R9 ;  /* 0x00000000090772ca */ /* 0x000fe200000e0000 */
[----:B------:R-:W-:Y:S02]  /*1f3d0*/  WARPGROUP.DEPBAR.LE gsb0, 0x0 ;  /* 0x00008000000079c5 */ /* 0x000fe40000010000 */
[----:B------:R-:W-:-:S14]  /*1f3e0*/  WARPGROUP.ARRIVE ;  /* 0x00000000000079c5 */ /* 0x000fdc0000000000 */
        /* <DEDUP_REMOVED lines=130> */
.L_x_4291:
        /* <DEDUP_REMOVED lines=9> */
[----:B------:R-:W2:Y:S01]  /*1fca0*/  S2R R6, SR_SWINHI ;  /* 0x0000000000067919 */ /* 0x000ea20000002f00 */
[----:B------:R-:W-:Y:S01]  /*1fcb0*/  ULDC.64 UR4, c[0x0][0xbd8] ;  /* 0x0002f60000047ab9 */ /* 0x000fe20000000a00 */
[----:B------:R-:W-:Y:S01]  /*1fcc0*/  F2FP.BF16.F32.PACK_AB R24, R25, R24 ;  /* 0x000000181918723e */ /* 0x000fe200000010ff */
[----:B------:R-:W-:Y:S01]  /*1fcd0*/  ULDC.64 UR6, c[0x0][0x208] ;  /* 0x0000820000067ab9 */ /* 0x000fe20000000a00 */
        /* <DEDUP_REMOVED lines=18> */
[----:B------:R-:W-:Y:S01]  /*1fe00*/  IMAD.WIDE R26, R235, 0x2, R4 ;  /* 0x00000002eb1a7825 */ /* 0x000fe200078e0204 */
[----:B------:R-:W-:Y:S02]  /*1fe10*/  F2FP.BF16.F32.PACK_AB R66, R69, R68 ;  /* 0x000000444542723e */ /* 0x000fe400000010ff */
[----:B------:R-:W-:Y:S02]  /*1fe20*/  F2FP.BF16.F32.PACK_AB R67, R71, R67 ;  /* 0x000000434743723e */ /* 0x000fe400000010ff */
[C---:B------:R-:W-:Y:S02]  /*1fe30*/  IADD3 R111, P2, R26.reuse, 0x20, RZ ;  /* 0x000000201a6f7810 */ /* 0x040fe40007f5e0ff */
[----:B------:R-:W-:-:S02]  /*1fe40*/  IADD3 R143, P0, R26, 0x4020, RZ ;  /* 0x000040201a8f7810 */ /* 0x000fc40007f1e0ff */
[----:B------:R-:W-:Y:S01]  /*1fe50*/  LOP3.LUT R6, R111, 0x380, RZ, 0xc0, !PT ;  /* 0x000003806f067812 */ /* 0x000fe200078ec0ff */
[--C-:B------:R-:W-:Y:S01]  /*1fe60*/  IMAD.X R9, RZ, RZ, R27.reuse, P2 ;  /* 0x000000ffff097224 */ /* 0x100fe200010e061b */
[----:B------:R-:W-:Y:S01]  /*1fe70*/  LOP3.LUT R7, R26, 0x380, RZ, 0xc0, !PT ;  /* 0x000003801a077812 */ /* 0x000fe200078ec0ff */
[--C-:B------:R-:W-:Y:S01]  /*1fe80*/  IMAD.X R21, RZ, RZ, R27.reuse, P0 ;  /* 0x000000ffff157224 */ /* 0x100fe200000e061b */
[----:B------:R-:W-:Y:S02]  /*1fe90*/  SHF.R.U64 R6, R6, 0x3, RZ ;  /* 0x0000000306067819 */ /* 0x000fe400000012ff */
[C---:B------:R-:W-:Y:S02]  /*1fea0*/  IADD3 R137, P1, R26.reuse, 0x40, RZ ;  /* 0x000000401a897810 */ /* 0x040fe40007f3e0ff */
[C---:B------:R-:W-:Y:S02]  /*1feb0*/  IADD3 R139, P6, R26.reuse, 0x60, RZ ;  /* 0x000000601a8b7810 */ /* 0x040fe40007fde0ff */
[----:B------:R-:W-:Y:S01]  /*1fec0*/  IADD3 R141, P5, R26, 0x4000, RZ ;  /* 0x000040001a8d7810 */ /* 0x000fe20007fbe0ff */
[--C-:B------:R-:W-:Y:S01]  /*1fed0*/  IMAD.X R11, RZ, RZ, R27.reuse, P1 ;  /* 0x000000ffff0b7224 */ /* 0x100fe200008e061b */
[----:B------:R-:W-:Y:S01]  /*1fee0*/  LOP3.LUT R8, R6, R111, RZ, 0x3c, !PT ;  /* 0x0000006f06087212 */ /* 0x000fe200078e3cff */
[--C-:B------:R-:W-:Y:S01]  /*1fef0*/  IMAD.X R13, RZ, RZ, R27.reuse, P6 ;  /* 0x000000ffff0d7224 */ /* 0x100fe200030e061b */
[----:B------:R-:W-:Y:S01]  /*1ff00*/  LOP3.LUT R6, R143, 0x380, RZ, 0xc0, !PT ;  /* 0x000003808f067812 */ /* 0x000fe200078ec0ff */
[----:B------:R-:W-:Y:S01]  /*1ff10*/  IMAD.X R15, RZ, RZ, R27, P5 ;  /* 0x000000ffff0f7224 */ /* 0x000fe200028e061b */
[----:B------:R-:W-:-:S02]  /*1ff20*/  SHF.R.U64 R7, R7, 0x3, RZ ;  /* 0x0000000307077819 */ /* 0x000fc400000012ff */
[----:B------:R-:W-:Y:S02]  /*1ff30*/  SHF.R.U64 R6, R6, 0x3, RZ ;  /* 0x0000000306067819 */ /* 0x000fe400000012ff */
[C---:B------:R-:W-:Y:S02]  /*1ff40*/  IADD3 R145, P4, R26.reuse, 0x4040, RZ ;  /* 0x000040401a917810 */ /* 0x040fe40007f9e0ff */
[C---:B------:R-:W-:Y:S02]  /*1ff50*/  IADD3 R147, P3, R26.reuse, 0x4060, RZ ;  /* 0x000040601a937810 */ /* 0x040fe40007f7e0ff */
        /* <DEDUP_REMOVED lines=10> */
[----:B------:R-:W-:Y:S01]  /*20000*/  LOP3.LUT R20, R6, R143, RZ, 0x3c, !PT ;  /* 0x0000008f06147212 */ /* 0x000fe200078e3cff */
[----:B------:R-:W-:Y:S01]  /*20010*/  IMAD.X R7, RZ, RZ, R27, P5 ;  /* 0x000000ffff077224 */ /* 0x000fe200028e061b */
[----:B------:R-:W-:-:S02]  /*20020*/  LOP3.LUT R6, R151, 0x380, RZ, 0xc0, !PT ;  /* 0x0000038097067812 */ /* 0x000fc400078ec0ff */
[----:B------:R-:W-:Y:S02]  /*20030*/  MOV R78, R26 ;  /* 0x0000001a004e7202 */ /* 0x000fe40000000f00 */
[----:B------:R-:W-:Y:S02]  /*20040*/  LOP3.LUT R42, R86, 0x380, RZ, 0xc0, !PT ;  /* 0x00000380562a7812 */ /* 0x000fe400078ec0ff */
[----:B------:R-:W-:Y:S02]  /*20050*/  LOP3.LUT R27, R153, 0x380, RZ, 0xc0, !PT ;  /* 0x00000380991b7812 */ /* 0x000fe400078ec0ff */
[----:B------:R-:W-:Y:S02]  /*20060*/  F2FP.BF16.F32.PACK_AB R26, R29, R28 ;  /* 0x0000001c1d1a723e */ /* 0x000fe400000010ff */
[----:B------:R-:W-:Y:S02]  /*20070*/  SHF.R.U64 R6, R6, 0x3, RZ ;  /* 0x0000000306067819 */ /* 0x000fe400000012ff */
[----:B------:R-:W-:-:S02]  /*20080*/  SHF.R.U64 R29, R42, 0x3, RZ ;  /* 0x000000032a1d7819 */ /* 0x000fc400000012ff */
[----:B------:R-:W-:Y:S02]  /*20090*/  SHF.R.U64 R28, R27, 0x3, RZ ;  /* 0x000000031b1c7819 */ /* 0x000fe400000012ff */
[----:B------:R-:W-:Y:S02]  /*200a0*/  LOP3.LUT R42, R6, R151, RZ, 0x3c, !PT ;  /* 0x00000097062a7212 */ /* 0x000fe400078e3cff */
[----:B------:R-:W-:Y:S02]  /*200b0*/  LOP3.LUT R6, R29, R86, RZ, 0x3c, !PT ;  /* 0x000000561d067212 */ /* 0x000fe400078e3cff */
[----:B------:R-:W-:Y:S02]  /*200c0*/  LOP3.LUT R46, R28, R153, RZ, 0x3c, !PT ;  /* 0x000000991c2e7212 */ /* 0x000fe400078e3cff */
[----:B------:R-:W-:Y:S02]  /*200d0*/  MOV R28, R8 ;  /* 0x00000008001c7202 */ /* 0x000fe40000000f00 */
[----:B------:R-:W-:-:S02]  /*200e0*/  MOV R8, R42 ;  /* 0x0000002a00087202 */ /* 0x000fc40000000f00 */
[----:B------:R-:W-:Y:S02]  /*200f0*/  F2FP.BF16.F32.PACK_AB R43, R130, R0 ;  /* 0x00000000822b723e */ /* 0x000fe400000010ff */
[----:B------:R-:W-:Y:S02]  /*20100*/  MOV R0, R6 ;  /* 0x0000000600007202 */ /* 0x000fe40000000f00 */
[----:B------:R-:W2:Y:S01]  /*20110*/  LDC.64 R6, c[0x0][0xbd8] ;  /* 0x0002f600ff067b82 */ /* 0x000ea20000000a00 */
[----:B------:R-:W-:Y:S02]  /*20120*/  LOP3.LUT R34, R147, 0x380, RZ, 0xc0, !PT ;  /* 0x0000038093227812 */ /* 0x000fe400078ec0ff */
[----:B------:R-:W-:Y:S02]  /*20130*/  ISETP.NE.U32.AND P0, PT, RZ, UR4, PT ;  /* 0x00000004ff007c0c */ /* 0x000fe4000bf05070 */
[----:B------:R-:W-:Y:S02]  /*20140*/  LOP3.LUT R10, R137, 0x380, RZ, 0xc0, !PT ;  /* 0x00000380890a7812 */ /* 0x000fe400078ec0ff */
[----:B------:R-:W-:-:S02]  /*20150*/  LOP3.LUT R12, R139, 0x380, RZ, 0xc0, !PT ;  /* 0x000003808b0c7812 */ /* 0x000fc400078ec0ff */
[----:B------:R-:W-:Y:S02]  /*20160*/  LOP3.LUT R14, R141, 0x380, RZ, 0xc0, !PT ;  /* 0x000003808d0e7812 */ /* 0x000fe400078ec0ff */
[----:B------:R-:W-:Y:S02]  /*20170*/  SHF.R.U64 R34, R34, 0x3, RZ ;  /* 0x0000000322227819 */ /* 0x000fe400000012ff */
[----:B------:R-:W-:Y:S01]  /*20180*/  ISETP.NE.AND.EX P0, PT, RZ, UR5, PT, P0 ;  /* 0x00000005ff007c0c */ /* 0x000fe2000bf05300 */
[----:B------:R-:W-:Y:S01]  /*20190*/  ULDC.64 UR4, c[0x0][0xbe0] ;  /* 0x0002f80000047ab9 */ /* 0x000fe20000000a00 */
[----:B------:R-:W-:Y:S02]  /*201a0*/  SHF.R.U64 R10, R10, 0x3, RZ ;  /* 0x000000030a0a7819 */ /* 0x000fe400000012ff */
[----:B------:R-:W-:Y:S02]  /*201b0*/  LOP3.LUT R30, R145, 0x380, RZ, 0xc0, !PT ;  /* 0x00000380911e7812 */ /* 0x000fe400078ec0ff */
[----:B------:R-:W-:-:S02]  /*201c0*/  SHF.R.U64 R12, R12, 0x3, RZ ;  /* 0x000000030c0c7819 */ /* 0x000fc400000012ff */
[----:B------:R-:W-:Y:S02]  /*201d0*/  ISETP.NE.U32.AND P1, PT, RZ, UR4, PT ;  /* 0x00000004ff007c0c */ /* 0x000fe4000bf25070 */
[----:B------:R-:W-:Y:S02]  /*201e0*/  SHF.R.U64 R14, R14, 0x3, RZ ;  /* 0x000000030e0e7819 */ /* 0x000fe400000012ff */
[----:B------:R-:W-:Y:S02]  /*201f0*/  LOP3.LUT R38, R149, 0x380, RZ, 0xc0, !PT ;  /* 0x0000038095267812 */ /* 0x000fe400078ec0ff */
[----:B------:R-:W-:Y:S02]  /*20200*/  LOP3.LUT R34, R34, R147, RZ, 0x3c, !PT ;  /* 0x0000009322227212 */ /* 0x000fe400078e3cff */
[----:B------:R-:W-:Y:S02]  /*20210*/  LOP3.LUT R10, R10, R137, RZ, 0x3c, !PT ;  /* 0x000000890a0a7212 */ /* 0x000fe400078e3cff */
[----:B------:R-:W-:-:S02]  /*20220*/  SHF.R.U64 R30, R30, 0x3, RZ ;  /* 0x000000031e1e7819 */ /* 0x000fc400000012ff */
[----:B------:R-:W-:Y:S02]  /*20230*/  LOP3.LUT R12, R12, R139, RZ, 0x3c, !PT ;  /* 0x0000008b0c0c7212 */ /* 0x000fe400078e3cff */
[----:B------:R-:W-:Y:S02]  /*20240*/  ISETP.NE.AND.EX P1, PT, RZ, UR5, PT, P1 ;  /* 0x00000005ff007c0c */ /* 0x000fe4000bf25310 */
[----:B------:R-:W-:Y:S02]  /*20250*/  LOP3.LUT R14, R14, R141, RZ, 0x3c, !PT ;  /* 0x0000008d0e0e7212 */ /* 0x000fe400078e3cff */
[----:B------:R-:W-:Y:S02]  /*20260*/  SHF.R.U64 R38, R38, 0x3, RZ ;  /* 0x0000000326267819 */ /* 0x000fe400000012ff */
[----:B------:R-:W-:Y:S01]  /*20270*/  F2FP.BF16.F32.PACK_AB R27, R134, R123 ;  /* 0x0000007b861b723e */ /* 0x000fe200000010ff */
[----:B------:R-:W-:Y:S01]  /*20280*/  BAR.SYNC.DEFER_BLOCKING 0x1, 0x100 ;  /* 0x0044000000007b1d */ /* 0x000fe20000010000 */
[----:B------:R-:W-:-:S02]  /*20290*/  MOV R9, R34 ;  /* 0x0000002200097202 */ /* 0x000fc40000000f00 */
[----:B------:R-:W-:Y:S02]  /*202a0*/  F2FP.BF16.F32.PACK_AB R34, R37, R36 ;  /* 0x000000242522723e */ /* 0x000fe400000010ff */
[----:B------:R-:W-:Y:S02]  /*202b0*/  F2FP.BF16.F32.PACK_AB R35, R132, R121 ;  /* 0x000000798423723e */ /* 0x000fe400000010ff */
[----:B------:R-:W-:Y:S02]  /*202c0*/  LOP3.LUT R30, R30, R145, RZ, 0x3c, !PT ;  /* 0x000000911e1e7212 */ /* 0x000fe400078e3cff */
[----:B------:R-:W-:Y:S02]  /*202d0*/  MOV R10, R10 ;  /* 0x0000000a000a7202 */ /* 0x000fe40000000f00 */
[----:B------:R-:W-:Y:S02]  /*202e0*/  F2FP.BF16.F32.PACK_AB R42, R45, R44 ;  /* 0x0000002c2d2a723e */ /* 0x000fe400000010ff */
[----:B------:R-:W-:-:S02]  /*202f0*/  MOV R12, R12 ;  /* 0x0000000c000c7202 */ /* 0x000fc40000000f00 */
[----:B------:R-:W-:Y:S02]  /*20300*/  LOP3.LUT R38, R38, R149, RZ, 0x3c, !PT ;  /* 0x0000009526267212 */ /* 0x000fe400078e3cff */
[----:B------:R-:W-:Y:S02]  /*20310*/  MOV R14, R14 ;  /* 0x0000000e000e7202 */ /* 0x000fe40000000f00 */
[----:B------:R-:W-:Y:S02]  /*20320*/  MOV R20, R20 ;  /* 0x0000001400147202 */ /* 0x000fe40000000f00 */
        /* <DEDUP_REMOVED lines=8> */
[----:B------:R2:W-:Y:S01]  /*203b0*/  STSM.16.M88.4 [R10], R40 ;  /* 0x000000280a007844 */ /* 0x0005e20000000200 */
[----:B------:R-:W-:Y:S02]  /*203c0*/  F2FP.BF16.F32.PACK_AB R88, R89, R88 ;  /* 0x000000585958723e */ /* 0x000fe400000010ff */
[----:B------:R-:W-:Y:S01]  /*203d0*/  F2FP.BF16.F32.PACK_AB R82, R85, R84 ;  /* 0x000000545552723e */ /* 0x000fe200000010ff */
[----:B------:R-:W-:Y:S01]  /*203e0*/  STSM.16.M88.4 [R12], R48 ;  /* 0x000000300c007844 */ /* 0x000fe20000000200 */
[----:B------:R-:W-:-:S02]  /*203f0*/  F2FP.BF16.F32.PACK_AB R83, R87, R83 ;  /* 0x000000535753723e */ /* 0x000fc400000010ff */
[----:B------:R-:W-:Y:S01]  /*20400*/  F2FP.BF16.F32.PACK_AB R89, R62, R90 ;  /* 0x0000005a3e59723e */ /* 0x000fe200000010ff */
[----:B------:R-:W-:Y:S01]  /*20410*/  STSM.16.M88.4 [R14], R56 ;  /* 0x000000380e007844 */ /* 0x000fe20000000200 */
[----:B------:R-:W-:Y:S02]  /*20420*/  F2FP.BF16.F32.PACK_AB R96, R97, R96 ;  /* 0x000000606160723e */ /* 0x000fe400000010ff */
[----:B------:R-:W-:Y:S01]  /*20430*/  MOV R38, R38 ;  /* 0x0000002600267202 */ /* 0x000fe20000000f00 */
[----:B------:R3:W-:Y:S01]  /*20440*/  STSM.16.M88.4 [R20], R64 ;  /* 0x0000004014007844 */ /* 0x0007e20000000200 */
[----:B------:R-:W-:Y:S02]  /*20450*/  F2FP.BF16.F32.PACK_AB R90, R93, R92 ;  /* 0x0000005c5d5a723e */ /* 0x000fe400000010ff */
[----:B------:R-:W-:Y:S01]  /*20460*/  F2FP.BF16.F32.PACK_AB R91, R95, R91 ;  /* 0x0000005b5f5b723e */ /* 0x000fe200000010ff */
[----:B------:R-:W-:Y:S01]  /*20470*/  STSM.16.M88.4 [R30], R72 ;  /* 0x000000481e007844 */ /* 0x000fe20000000200 */
[----:B------:R-:W-:Y:S01]  /*20480*/  F2FP.BF16.F32.PACK_AB R97, R55, R98 ;  /* 0x000000623761723e */ /* 0x000fe200000010ff */
[----:B--2---:R-:W-:Y:S01]  /*20490*/  IMAD.WIDE R10, R219, 0x4, R6 ;  /* 0x00000004db0a7825 */ /* 0x004fe200078e0206 */
[----:B------:R-:W-:Y:S01]  /*204a0*/  F2FP.BF16.F32.PACK_AB R104, R105, R104 ;  /* 0x000000686968723e */ /* 0x000fe200000010ff */
[----:B------:R2:W-:Y:S01]  /*204b0*/  STSM.16.M88.4 [R9], R80 ;  /* 0x0000005009007844 */ /* 0x0005e20000000200 */
[----:B------:R-:W-:Y:S01]  /*204c0*/  F2FP.BF16.F32.PACK_AB R98, R101, R100 ;  /* 0x000000646562723e */ /* 0x000fe200000010ff */
[----:B------:R-:W4:Y:S01]  /*204d0*/  @P1 LDC.64 R6, c[0x0][0xbe0] ;  /* 0x0002f800ff061b82 */ /* 0x000f220000000a00 */
[----:B------:R-:W-:Y:S01]  /*204e0*/  F2FP.BF16.F32.PACK_AB R99, R103, R99 ;  /* 0x000000636763723e */ /* 0x000fe200000010ff */
[----:B------:R-:W-:Y:S01]  /*204f0*/  STSM.16.M88.4 [R38], R88 ;  /* 0x0000005826007844 */ /* 0x000fe20000000200 */
[----:B------:R-:W-:-:S02]  /*20500*/  F2FP.BF16.F32.PACK_AB R105, R54, R106 ;  /* 0x0000006a3669723e */ /* 0x000fc400000010ff */
[----:B------:R-:W-:Y:S01]  /*20510*/  F2FP.BF16.F32.PACK_AB R112, R113, R112 ;  /* 0x000000707170723e */ /* 0x000fe200000010ff */
[----:B------:R0:W-:Y:S01]  /*20520*/  STSM.16.M88.4 [R8], R96 ;  /* 0x0000006008007844 */ /* 0x0001e20000000200 */
[----:B------:R-:W-:Y:S02]  /*20530*/  MOV R46, R46 ;  /* 0x0000002e002e7202 */ /* 0x000fe40000000f00 */
[----:B------:R-:W-:Y:S01]  /*20540*/  F2FP.BF16.F32.PACK_AB R107, R107, R110 ;  /* 0x0000006e6b6b723e */ /* 0x000fe200000010ff */
[----:B------:R-:W-:Y:S01]  /*20550*/  ULDC UR4, c[0x0][0xa88] ;  /* 0x0002a20000047ab9 */ /* 0x000fe20000000800 */
[----:B------:R-:W-:Y:S01]  /*20560*/  F2FP.BF16.F32.PACK_AB R106, R109, R108 ;  /* 0x0000006c6d6a723e */ /* 0x000fe200000010ff */
[----:B---3--:R-:W-:Y:S01]  /*20570*/  IMAD.MOV.U32 R20, RZ, RZ, RZ ;  /* 0x000000ffff147224 */ /* 0x008fe200078e00ff */
[----:B------:R-:W-:Y:S02]  /*20580*/  F2FP.BF16.F32.PACK_AB R113, R115, R114 ;  /* 0x000000727371723e */ /* 0x000fe400000010ff */
[----:B------:R-:W-:Y:S01]  /*20590*/  F2FP.BF16.F32.PACK_AB R114, R117, R116 ;  /* 0x000000747572723e */ /* 0x000fe200000010ff */
[----:B------:R-:W-:Y:S01]  /*205a0*/  STSM.16.M88.4 [R46], R104 ;  /* 0x000000682e007844 */ /* 0x000fe20000000200 */
[----:B------:R-:W-:-:S05]  /*205b0*/  F2FP.BF16.F32.PACK_AB R115, R119, R118 ;  /* 0x000000767773723e */ /* 0x000fca00000010ff */
[----:B------:R3:W-:Y:S01]  /*205c0*/  STSM.16.M88.4 [R0], R112 ;  /* 0x0000007000007844 */ /* 0x0007e20000000200 */
[----:B------:R-:W-:Y:S01]  /*205d0*/  BAR.SYNC.DEFER_BLOCKING 0x1, 0x100 ;  /* 0x0044000000007b1d */ /* 0x000fe20000010000 */
[----:B--2---:R-:W-:-:S04]  /*205e0*/  IMAD R9, R214, 0x40, R213 ;  /* 0x00000040d6097824 */ /* 0x004fc800078e02d5 */
[----:B------:R-:W-:-:S03]  /*205f0*/  IMAD.WIDE R4, R9, 0x2, R4 ;  /* 0x0000000209047825 */ /* 0x000fc600078e0204 */
[----:B------:R-:W-:Y:S01]  /*20600*/  IADD3 R9, P5, R4, 0x1000, RZ ;  /* 0x0000100004097810 */ /* 0x000fe20007fbe0ff */
[----:B----4-:R-:W-:-:S03]  /*20610*/  @P1 IMAD.WIDE R6, R219, 0x4, R6 ;  /* 0x00000004db061825 */ /* 0x010fc600078e0206 */
[----:B0-----:R-:W-:Y:S01]  /*20620*/  LOP3.LUT R8, R9, 0x380, RZ, 0xc0, !PT ;  /* 0x0000038009087812 */ /* 0x001fe200078ec0ff */
[----:B---3--:R-:W-:-:S03]  /*20630*/  IMAD.U32 R0, RZ, RZ, UR4 ;  /* 0x00000004ff007e24 */ /* 0x008fc6000f8e00ff */
[----:B------:R-:W-:Y:S02]  /*20640*/  SHF.R.U64 R8, R8, 0x3, RZ ;  /* 0x0000000308087819 */ /* 0x000fe400000012ff */
[----:B------:R-:W-:Y:S01]  /*20650*/  IADD3 R13, P4, R4, 0x2000, RZ ;  /* 0x00002000040d7810 */ /* 0x000fe20007f9e0ff */
[----:B------:R0:W5:Y:S01]  /*20660*/  @P0 LDG.E R20, desc[UR6][R10.64] ;  /* 0x000000060a140981 */ /* 0x000162000c1e1900 */
[----:B------:R-:W-:-:S03]  /*20670*/  LOP3.LUT R8, R8, R9, RZ, 0x3c, !PT ;  /* 0x0000000908087212 */ /* 0x000fc600078e3cff */
[----:B------:R0:W5:Y:S01]  /*20680*/  @P1 LDG.E R0, desc[UR6][R6.64] ;  /* 0x0000000606001981 */ /* 0x000162000c1e1900 */
[----:B------:R-:W-:Y:S07]  /*20690*/  @P1 BRA `(.L_x_4445) ;  /* 0x0000000000141947 */ /* 0x000fee0003800000 */
[----:B------:R-:W-:Y:S05]  /*206a0*/  @!P0 BRA `(.L_x_4445) ;  /* 0x0000000000108947 */ /* 0x000fea0003800000 */
[----:B------:R-:W-:Y:S02]  /*206b0*/  ULDC.64 UR4, c[0x0][0x208] ;  /* 0x0000820000047ab9 */ /* 0x000fe40000000a00 */
[----:B0-----:R-:W2:Y:S04]  /*206c0*/  LDG.E R7, desc[UR4][R10.64] ;  /* 0x000000040a077981 */ /* 0x001ea8000c1e1900 */
[----:B-----5:R-:W2:Y:S02]  /*206d0*/  LDG.E R0, desc[UR4][R10.64+0x4] ;  /* 0x000004040a007981 */ /* 0x020ea4000c1e1900 */
[----:B--2---:R-:W-:-:S07]  /*206e0*/  IMAD.IADD R0, R0, 0x1, -R7 ;  /* 0x0000000100007824 */ /* 0x004fce00078e0a07 */
.L_x_4445:
[----:B------:R-:W-:Y:S01]  /*206f0*/  SHF.R.S32.HI R61, RZ, 0x1f, R218 ;  /* 0x0000001fff3d7819 */ /* 0x000fe200000114da */
[----:B------:R-:W-:Y:S01]  /*20700*/  ULDC.64 UR4, c[0x0][0xb70] ;  /* 0x0002dc0000047ab9 */ /* 0x000fe20000000a00 */
[--C-:B-----5:R-:W-:Y:S01]  /*20710*/  SHF.R.S32.HI R21, RZ, 0x1f, R20.reuse ;  /* 0x0000001fff157819 */ /* 0x120fe20000011414 */
[----:B------:R-:W-:Y:S01]  /*20720*/  ULDC.64 UR6, c[0x0][0x208] ;  /* 0x0000820000067ab9 */ /* 0x000fe20000000a00 */
[----:B------:R-:W-:Y:S01]  /*20730*/  SHF.R.S32.HI R9, RZ, 0x1f, R219 ;  /* 0x0000001fff097819 */ /* 0x000fe200000114db */
[----:B0-----:R-:W-:Y:S01]  /*20740*/  IMAD R7, R61, UR4, RZ ;  /* 0x000000043d077c24 */ /* 0x001fe2000f8e02ff */
[----:B------:R-:W-:Y:S02]  /*20750*/  SEL R65, R219, RZ, !P0 ;  /* 0x000000ffdb417207 */ /* 0x000fe40004000000 */
[----:B------:R-:W-:Y:S01]  /*20760*/  SEL R60, R9, RZ, !P0 ;  /* 0x000000ff093c7207 */ /* 0x000fe20004000000 */
[----:B------:R-:W-:Y:S01]  /*20770*/  IMAD R11, R218, UR5, R7 ;  /* 0x00000005da0b7c24 */ /* 0x000fe2000f8e0207 */
[----:B------:R-:W-:Y:S01]  /*20780*/  IADD3 R29, P0, R4, 0x4000, RZ ;  /* 0x00004000041d7810 */ /* 0x000fe20007f1e0ff */
[----:B------:R-:W-:Y:S01]  /*20790*/  IMAD.WIDE.U32 R6, R218, UR4, R20 ;  /* 0x00000004da067c25 */ /* 0x000fe2000f8e0014 */
[----:B------:R-:W-:Y:S01]  /*207a0*/  ULDC.64 UR4, c[0x0][0xb78] ;  /* 0x0002de0000047ab9 */ /* 0x000fe20000000a00 */
[----:B------:R-:W-:-:S02]  /*207b0*/  IADD3 R25, P3, R4, 0x3000, RZ ;  /* 0x0000300004197810 */ /* 0x000fc40007f7e0ff */
[----:B------:R-:W-:Y:S01]  /*207c0*/  IMAD.IADD R7, R7, 0x1, R11 ;  /* 0x0000000107077824 */ /* 0x000fe200078e020b */
[----:B------:R-:W-:Y:S01]  /*207d0*/  IADD3 R33, P1, R4, 0x5000, RZ ;  /* 0x0000500004217810 */ /* 0x000fe20007f3e0ff */
[----:B------:R-:W-:Y:S01]  /*207e0*/  IMAD R9, R60, UR4, RZ ;  /* 0x000000043c097c24 */ /* 0x000fe2000f8e02ff */
[----:B------:R-:W-:Y:S01]  /*207f0*/  LOP3.LUT R28, R29, 0x380, RZ, 0xc0, !PT ;  /* 0x000003801d1c7812 */ /* 0x000fe200078ec0ff */
[----:B------:R-:W-:Y:S01]  /*20800*/  IMAD R11, R223, 0x80, R216 ;  /* 0x00000080df0b7824 */ /* 0x000fe200078e02d8 */
[----:B------:R-:W-:Y:S01]  /*20810*/  IADD3 R37, P2, R4, 0x6000, RZ ;  /* 0x0000600004257810 */ /* 0x000fe20007f5e0ff */
[----:B------:R-:W-:Y:S01]  /*20820*/  IMAD.WIDE.U32 R6, R65, UR4, R6 ;  /* 0x0000000441067c25 */ /* 0x000fe2000f8e0006 */
[----:B------:R-:W-:Y:S02]  /*20830*/  LOP3.LUT R12, R13, 0x380, RZ, 0xc0, !PT ;  /* 0x000003800d0c7812 */ /* 0x000fe400078ec0ff */
[----:B------:R-:W-:Y:S01]  /*20840*/  LOP3.LUT R24, R25, 0x380, RZ, 0xc0, !PT ;  /* 0x0000038019187812 */ /* 0x000fe200078ec0ff */
[----:B------:R-:W-:Y:S01]  /*20850*/  IMAD R10, R65, UR5, R9 ;  /* 0x00000005410a7c24 */ /* 0x000fe2000f8e0209 */
[----:B------:R-:W-:Y:S01]  /*20860*/  SHF.R.S32.HI R9, RZ, 0x1f, R11 ;  /* 0x0000001fff097819 */ /* 0x000fe2000001140b */
[----:B------:R-:W-:Y:S01]  /*20870*/  ULDC.64 UR4, c[0x0][0xb40] ;  /* 0x0002d00000047ab9 */ /* 0x000fe20000000a00 */
[----:B------:R-:W-:-:S02]  /*20880*/  IADD3 R6, P6, R11, R6, RZ ;  /* 0x000000060b067210 */ /* 0x000fc40007fde0ff */
[----:B------:R-:W-:Y:S02]  /*20890*/  LOP3.LUT R32, R33, 0x380, RZ, 0xc0, !PT ;  /* 0x0000038021207812 */ /* 0x000fe400078ec0ff */
[----:B------:R-:W-:Y:S02]  /*208a0*/  SHF.R.U64 R28, R28, 0x3, RZ ;  /* 0x000000031c1c7819 */ /* 0x000fe400000012ff */
[----:B------:R-:W-:Y:S02]  /*208b0*/  LOP3.LUT R36, R37, 0x380, RZ, 0xc0, !PT ;  /* 0x0000038025247812 */ /* 0x000fe400078ec0ff */
[----:B------:R-:W-:Y:S01]  /*208c0*/  IADD3.X R9, R9, R7, R10, P6, !PT ;  /* 0x0000000709097210 */ /* 0x000fe200037fe40a */
[----:B------:R-:W-:Y:S01]  /*208d0*/  VIADD R7, R11, 0x8 ;  /* 0x000000080b077836 */ /* 0x000fe20000000000 */
[----:B------:R-:W-:Y:S02]  /*208e0*/  SHF.R.U64 R12, R12, 0x3, RZ ;  /* 0x000000030c0c7819 */ /* 0x000fe400000012ff */
[----:B------:R-:W-:-:S02]  /*208f0*/  SHF.R.U64 R24, R24, 0x3, RZ ;  /* 0x0000000318187819 */ /* 0x000fc400000012ff */
[----:B------:R-:W-:Y:S02]  /*20900*/  SHF.R.U64 R32, R32, 0x3, RZ ;  /* 0x0000000320207819 */ /* 0x000fe400000012ff */
[----:B------:R-:W-:Y:S02]  /*20910*/  LEA R54, P6, R6, UR4, 0x2 ;  /* 0x0000000406367c11 */ /* 0x000fe4000f8c10ff */
[----:B------:R-:W-:Y:S01]  /*20920*/  LOP3.LUT R28, R28, R29, RZ, 0x3c, !PT ;  /* 0x0000001d1c1c7212 */ /* 0x000fe200078e3cff */
[--C-:B------:R-:W-:Y:S01]  /*20930*/  IMAD.X R29, RZ, RZ, R5.reuse, P0 ;  /* 0x000000ffff1d7224 */ /* 0x100fe200000e0605 */
        /* <DEDUP_REMOVED lines=8> */
[----:B------:R-:W-:Y:S01]  /*209c0*/  LEA.HI.X R55, R6, UR5, R9, 0x2, P6 ;  /* 0x0000000506377c11 */ /* 0x000fe2000b0f1409 */
[--C-:B------:R-:W-:Y:S01]  /*209d0*/  IMAD.X R9, RZ, RZ, R5.reuse, P5 ;  /* 0x000000ffff097224 */ /* 0x100fe200028e0605 */
[----:B------:R-:W-:Y:S01]  /*209e0*/  LOP3.LUT R36, R36, R37, RZ, 0x3c, !PT ;  /* 0x0000002524247212 */ /* 0x000fe200078e3cff */
[----:B------:R-:W-:Y:S01]  /*209f0*/  IMAD.X R37, RZ, RZ, R5, P2 ;  /* 0x000000ffff257224 */ /* 0x000fe200010e0605 */
[C---:B------:R-:W-:Y:S01]  /*20a00*/  IADD3 R41, P6, R4.reuse, 0x7000, RZ ;  /* 0x0000700004297810 */ /* 0x040fe20007fde0ff */
[----:B------:R-:W-:Y:S01]  /*20a10*/  ULDC.64 UR4, c[0x0][0xaa0] ;  /* 0x0002a80000047ab9 */ /* 0x000fe20000000a00 */
[----:B------:R-:W-:-:S02]  /*20a20*/  IADD3 R45, P5, R4, 0x8000, RZ ;  /* 0x00008000042d7810 */ /* 0x000fc40007fbe0ff */
[C---:B------:R-:W-:Y:S02]  /*20a30*/  IADD3 R49, P4, R4.reuse, 0x9000, RZ ;  /* 0x0000900004317810 */ /* 0x040fe40007f9e0ff */
[C---:B------:R-:W-:Y:S02]  /*20a40*/  IADD3 R53, P3, R4.reuse, 0xa000, RZ ;  /* 0x0000a00004357810 */ /* 0x040fe40007f7e0ff */
[-C--:B------:R-:W-:Y:S02]  /*20a50*/  ISETP.GE.OR P1, PT, R11, R0.reuse, P0 ;  /* 0x000000000b00720c */ /* 0x080fe40000726670 */
[C---:B------:R-:W-:Y:S02]  /*20a60*/  LOP3.LUT R6, R4.reuse, 0x380, RZ, 0xc0, !PT ;  /* 0x0000038004067812 */ /* 0x040fe400078ec0ff */
[----:B------:R-:W-:Y:S02]  /*20a70*/  IADD3 R11, P2, R4, 0xb000, RZ ;  /* 0x0000b000040b7810 */ /* 0x000fe40007f5e0ff */
[----:B------:R-:W-:-:S02]  /*20a80*/  ISETP.GE.OR P0, PT, R7, R0, P0 ;  /* 0x000000000700720c */ /* 0x000fc40000706670 */
[----:B------:R-:W-:Y:S01]  /*20a90*/  LOP3.LUT R40, R41, 0x380, RZ, 0xc0, !PT ;  /* 0x0000038029287812 */ /* 0x000fe200078ec0ff */
[----:B------:R-:W-:Y:S01]  /*20aa0*/  IMAD.X R57, RZ, RZ, R5, P2 ;  /* 0x000000ffff397224 */ /* 0x000fe200010e0605 */
[----:B------:R-:W-:Y:S02]  /*20ab0*/  LOP3.LUT R44, R45, 0x380, RZ, 0xc0, !PT ;  /* 0x000003802d2c7812 */ /* 0x000fe400078ec0ff */
[----:B------:R-:W-:Y:S01]  /*20ac0*/  LOP3.LUT R48, R49, 0x380, RZ, 0xc0, !PT ;  /* 0x0000038031307812 */ /* 0x000fe200078ec0ff */
[----:B------:R0:W-:Y:S01]  /*20ad0*/  @!P1 STG.E desc[UR6][R54.64], R3 ;  /* 0x0000000336009986 */ /* 0x0001e2000c101906 */
[----:B------:R-:W-:Y:S02]  /*20ae0*/  LOP3.LUT R52, R53, 0x380, RZ, 0xc0, !PT ;  /* 0x0000038035347812 */ /* 0x000fe400078ec0ff */
[----:B------:R-:W-:Y:S02]  /*20af0*/  SHF.R.U64 R7, R6, 0x3, RZ ;  /* 0x0000000306077819 */ /* 0x000fe400000012ff */
[----:B------:R-:W-:Y:S01]  /*20b00*/  LOP3.LUT R6, R11, 0x380, RZ, 0xc0, !PT ;  /* 0x000003800b067812 */ /* 0x000fe200078ec0ff */
[----:B------:R2:W-:Y:S01]  /*20b10*/  @!P0 STG.E desc[UR6][R54.64+0x20], R2 ;  /* 0x0000200236008986 */ /* 0x0005e2000c101906 */
[----:B------:R-:W-:-:S02]  /*20b20*/  SHF.R.U64 R40, R40, 0x3, RZ ;  /* 0x0000000328287819 */ /* 0x000fc400000012ff */
[----:B------:R-:W-:Y:S01]  /*20b30*/  SHF.R.U64 R44, R44, 0x3, RZ ;  /* 0x000000032c2c7819 */ /* 0x000fe200000012ff */
[----:B------:R-:W5:Y:S01]  /*20b40*/  LD.E.128 R12, desc[UR6][R12.64] ;  /* 0x000000060c0c7980 */ /* 0x000f62000c101d00 */
[----:B------:R-:W-:Y:S02]  /*20b50*/  SHF.R.U64 R48, R48, 0x3, RZ ;  /* 0x0000000330307819 */ /* 0x000fe400000012ff */
[----:B------:R-:W-:Y:S01]  /*20b60*/  SHF.R.U64 R52, R52, 0x3, RZ ;  /* 0x0000000334347819 */ /* 0x000fe200000012ff */
[----:B------:R-:W5:Y:S01]  /*20b70*/  LD.E.128 R24, desc[UR6][R24.64] ;  /* 0x0000000618187980 */ /* 0x000f62000c101d00 */
        /* <DEDUP_REMOVED lines=13> */
[----:B0-----:R-:W-:-:S03]  /*20c50*/  SHF.R.S32.HI R3, RZ, 0x1f, R213 ;  /* 0x0000001fff037819 */ /* 0x001fc600000114d5 */
[----:B------:R-:W5:Y:S04]  /*20c60*/  LD.E.128 R4, desc[UR6][R4.64] ;  /* 0x0000000604047980 */ /* 0x000f68000c101d00 */
[----:B------:R-:W5:Y:S04]  /*20c70*/  LD.E.128 R32, desc[UR6][R32.64] ;  /* 0x0000000620207980 */ /* 0x000f68000c101d00 */
[----:B------:R-:W5:Y:S04]  /*20c80*/  LD.E.128 R36, desc[UR6][R36.64] ;  /* 0x0000000624247980 */ /* 0x000f68000c101d00 */
[----:B------:R-:W5:Y:S04]  /*20c90*/  LD.E.128 R40, desc[UR6][R40.64] ;  /* 0x0000000628287980 */ /* 0x000f68000c101d00 */
[----:B------:R-:W5:Y:S04]  /*20ca0*/  LD.E.128 R44, desc[UR6][R44.64] ;  /* 0x000000062c2c7980 */ /* 0x000f68000c101d00 */
[----:B------:R-:W5:Y:S04]  /*20cb0*/  LD.E.128 R48, desc[UR6][R48.64] ;  /* 0x0000000630307980 */ /* 0x000f68000c101d00 */
[----:B--2---:R-:W5:Y:S04]  /*20cc0*/  LD.E.128 R52, desc[UR6][R52.64] ;  /* 0x0000000634347980 */ /* 0x004f68000c101d00 */
[----:B------:R-:W5:Y:S01]  /*20cd0*/  LD.E.128 R56, desc[UR6][R56.64] ;  /* 0x0000000638387980 */ /* 0x000f62000c101d00 */
[----:B------:R-:W-:Y:S01]  /*20ce0*/  IMAD R21, R21, UR4, RZ ;  /* 0x0000000415157c24 */ /* 0x000fe2000f8e02ff */
[----:B------:R-:W-:Y:S01]  /*20cf0*/  @!PT LDS RZ, [RZ] ;  /* 0x00000000fffff984 */ /* 0x000fe20000000800 */
[----:B------:R-:W-:Y:S01]  /*20d00*/  @!PT LDS RZ, [RZ] ;  /* 0x00000000fffff984 */ /* 0x000fe20000000800 */
[----:B------:R-:W-:Y:S01]  /*20d10*/  @!PT LDS RZ, [RZ] ;  /* 0x00000000fffff984 */ /* 0x000fe20000000800 */
[----:B------:R-:W-:Y:S01]  /*20d20*/  @!PT LDS RZ, [RZ] ;  /* 0x00000000fffff984 */ /* 0x000fe20000000800 */
[----:B------:R0:W-:Y:S06]  /*20d30*/  MEMBAR.ALL.CTA ;  /* 0x0000000000007992 */ /* 0x0001ec0000008000 */
[----:B0-----:R-:W0:Y:S01]  /*20d40*/  FENCE.VIEW.ASYNC.S ;  /* 0x00000000000073c6 */ /* 0x001e220000000000 */
        /* <DEDUP_REMOVED lines=22> */
[----:B------:R-:W-:Y:S01]  /*20eb0*/  SHF.R.S32.HI R215, RZ, 0x1f, R214 ;  /* 0x0000001fffd77819 */ /* 0x000fe200000114d6 */
[----:B0-----:R0:W-:Y:S01]  /*20ec0*/  SYNCS.ARRIVE.TRANS64.RED.A1T0 RZ, [R0+URZ], RZ ;  /* 0x000000ff00ff79a7 */ /* 0x0011e2000810043f */
[----:B------:R-:W-:Y:S01]  /*20ed0*/  BSSY B1, `(.L_x_4446) ;  /* 0x0000019000017945 */ /* 0x000fe20003800000 */
[----:B------:R-:W-:-:S02]  /*20ee0*/  IMAD R63, R65, UR5, R20 ;  /* 0x00000005413f7c24 */ /* 0x000fc4000f8e0214 */
[----:B------:R-:W-:-:S04]  /*20ef0*/  IMAD.WIDE R20, R223, 0x80, R214 ;  /* 0x00000080df147825 */ /* 0x000fc800078e02d6 */
[----:B------:R-:W-:Y:S01]  /*20f00*/  IMAD.IADD R65, R61, 0x1, R63 ;  /* 0x000000013d417824 */ /* 0x000fe200078e023f */
[----:B0-----:R-:W-:Y:S06]  /*20f10*/  @P3 BRA `(.L_x_4447) ;  /* 0x0000000000503947 */ /* 0x001fec0003800000 */
        /* <DEDUP_REMOVED lines=9> */
[----:B------:R-:W-:Y:S01]  /*20fb0*/  IMAD.MOV.U32 R3, RZ, RZ, R65 ;  /* 0x000000ffff037224 */ /* 0x000fe200078e0041 */
[----:B------:R-:W-:Y:S01]  /*20fc0*/  ULDC.64 UR8, c[0x0][0x208] ;  /* 0x0000820000087ab9 */ /* 0x000fe20000000a00 */
        /* <DEDUP_REMOVED lines=9> */
.L_x_4447:
[----:B------:R-:W-:Y:S05]  /*21060*/  BSYNC B1 ;  /* 0x0000000000017941 */ /* 0x000fea0003800000 */
.L_x_4446:
[----:B------:R-:W-:Y:S04]  /*21070*/  BSSY B1, `(.L_x_4448) ;  /* 0x0000018000017945 */ /* 0x000fe80003800000 */
[----:B------:R-:W-:Y:S05]  /*21080*/  @P0 BRA `(.L_x_4449) ;  /* 0x0000000000580947 */ /* 0x000fea0003800000 */
[----:B0----5:R-:W-:Y:S01]  /*21090*/  IADD3 R5, P0, R20, 0x20, RZ ;  /* 0x0000002014057810 */ /* 0x021fe20007f1e0ff */
[C---:B------:R-:W-:Y:S01]  /*210a0*/  VIADD R2, R213.reuse, 0x40 ;  /* 0x00000040d5027836 */ /* 0x040fe20000000000 */
[----:B------:R-:W-:Y:S01]  /*210b0*/  ULDC UR6, c[0x0][0xa8c] ;  /* 0x0002a30000067ab9 */ /* 0x000fe20000000800 */
[----:B------:R-:W-:Y:S01]  /*210c0*/  ULDC.64 UR4, c[0x0][0xad8] ;  /* 0x0002b60000047ab9 */ /* 0x000fe20000000a00 */
[----:B------:R-:W-:Y:S01]  /*210d0*/  IMAD.MOV.U32 R3, RZ, RZ, R65 ;  /* 0x000000ffff037224 */ /* 0x000fe200078e0041 */
[C---:B------:R-:W-:Y:S01]  /*210e0*/  ISETP.GE.AND P3, PT, R213.reuse, UR6, PT ;  /* 0x00000006d5007c0c */ /* 0x040fe2000bf66270 */
[----:B------:R-:W-:Y:S01]  /*210f0*/  IMAD.X R0, RZ, RZ, R21, P0 ;  /* 0x000000ffff007224 */ /* 0x000fe200000e0615 */
[----:B------:R-:W-:Y:S01]  /*21100*/  ISETP.GE.AND P4, PT, R2, UR6, PT ;  /* 0x0000000602007c0c */ /* 0x000fe2000bf86270 */
[----:B------:R-:W-:Y:S01]  /*21110*/  IMAD.MOV.U32 R2, RZ, RZ, R60 ;  /* 0x000000ffff027224 */ /* 0x000fe200078e003c */
[----:B------:R-:W-:Y:S01]  /*21120*/  ULDC.64 UR8, c[0x0][0x208] ;  /* 0x0000820000087ab9 */ /* 0x000fe20000000a00 */
        /* <DEDUP_REMOVED lines=12> */
.L_x_4449:
[----:B------:R-:W-:Y:S05]  /*211f0*/  BSYNC B1 ;  /* 0x0000000000017941 */ /* 0x000fea0003800000 */
.L_x_4448:
[----:B------:R-:W-:Y:S04]  /*21200*/  BSSY B1, `(.L_x_4450) ;  /* 0x0000018000017945 */ /* 0x000fe80003800000 */
[----:B------:R-:W-:Y:S05]  /*21210*/  @P1 BRA `(.L_x_4451) ;  /* 0x0000000000581947 */ /* 0x000fea0003800000 */
[----:B0-2--5:R-:W-:Y:S01]  /*21220*/  IADD3 R5, P0, R20, 0x40, RZ ;  /* 0x0000004014057810 */ /* 0x025fe20007f1e0ff */
        /* <DEDUP_REMOVED lines=21> */
.L_x_4451:
[----:B------:R-:W-:Y:S05]  /*21380*/  BSYNC B1 ;  /* 0x0000000000017941 */ /* 0x000fea0003800000 */
.L_x_4450:
[----:B------:R-:W-:Y:S05]  /*21390*/  @P2 BRA `(.L_x_4452) ;  /* 0x0000000c00342947 */ /* 0x000fea0003800000 */
[----:B0-23-5:R-:W-:Y:S01]  /*213a0*/  IADD3 R5, P0, R20, 0x60, RZ ;  /* 0x0000006014057810 */ /* 0x02dfe20007f1e0ff */
[----:B------:R-:W-:Y:S01]  /*213b0*/  ULDC.64 UR4, c[0x0][0xad8] ;  /* 0x0002b60000047ab9 */ /* 0x000fe20000000a00 */
[----:B------:R-:W-:Y:S01]  /*213c0*/  IMAD.MOV.U32 R2, RZ, RZ, R60 ;  /* 0x000000ffff027224 */ /* 0x000fe200078e003c */
[----:B------:R-:W-:Y:S01]  /*213d0*/  ULDC UR6, c[0x0][0xa8c] ;  /* 0x0002a30000067ab9 */ /* 0x000fe20000000800 */
[----:B------:R-:W-:Y:S01]  /*213e0*/  IMAD.MOV.U32 R3, RZ, RZ, R65 ;  /* 0x000000ffff037224 */ /* 0x000fe200078e0041 */
[C---:B------:R-:W-:Y:S01]  /*213f0*/  ISETP.GE.AND P1, PT, R213.reuse, UR6, PT ;  /* 0x00000006d5007c0c */ /* 0x040fe2000bf26270 */
[----:B------:R-:W-:Y:S01]  /*21400*/  IMAD.X R20, RZ, RZ, R21, P0 ;  /* 0x000000ffff147224 */ /* 0x000fe200000e0615 */
[----:B------:R-:W-:Y:S01]  /*21410*/  ULDC.64 UR8, c[0x0][0x208] ;  /* 0x0000820000087ab9 */ /* 0x000fe20000000a00 */
        /* <DEDUP_REMOVED lines=14> */
[----:B------:R-:W-:Y:S02]  /*21500*/  ULDC.64 UR4, c[0x0][0x208] ;  /* 0x0000820000047ab9 */ /* 0x000fe40000000a00 */
[----:B------:R2:W-:Y:S01]  /*21510*/  STG.E.128 desc[UR4][R4.64+0x100], R56 ;  /* 0x0001003804007986 */ /* 0x0005e2000c101d04 */
[----:B------:R-:W-:Y:S05]  /*21520*/  BRA `(.L_x_4452) ;  /* 0x0000000800d07947 */ /* 0x000fea0003800000 */
.L_x_4444:
        /* <DEDUP_REMOVED lines=9> */
[----:B------:R-:W3:Y:S01]  /*215c0*/  S2R R8, SR_TID.X ;  /* 0x0000000000087919 */ /* 0x000ee20000002100 */
[----:B--2---:R-:W-:-:S11]  /*215d0*/  IMAD.WIDE R2, R219, 0x4, R2 ;  /* 0x00000004db027825 */ /* 0x004fd600078e0202 */
[----:B------:R-:W2:Y:S01]  /*215e0*/  @P1 LDC.64 R4, c[0x0][0xbe0] ;  /* 0x0002f800ff041b82 */ /* 0x000ea20000000a00 */
[----:B------:R-:W-:Y:S02]  /*215f0*/  ULDC UR4, c[0x0][0xa88] ;  /* 0x0002a20000047ab9 */ /* 0x000fe40000000800 */
[----:B------:R-:W-:Y:S01]  /*21600*/  IMAD.U32 R0, RZ, RZ, UR4 ;  /* 0x00000004ff007e24 */ /* 0x000fe2000f8e00ff */
[----:B------:R4:W5:Y:S01]  /*21610*/  @P0 LDG.E R7, desc[UR6][R2.64] ;  /* 0x0000000602070981 */ /* 0x000962000c1e1900 */
[----:B---3--:R-:W-:Y:S02]  /*21620*/  VIADD R6, R8, 0xffffff80 ;  /* 0xffffff8008067836 */ /* 0x008fe40000000000 */
[----:B--2---:R-:W-:-:S03]  /*21630*/  @P1 IMAD.WIDE R4, R219, 0x4, R4 ;  /* 0x00000004db041825 */ /* 0x004fc600078e0204 */
[----:B------:R-:W-:Y:S02]  /*21640*/  ISETP.GT.AND P2, PT, R6, 0x7f, PT ;  /* 0x0000007f0600780c */ /* 0x000fe40003f44270 */
[----:B------:R4:W5:Y:S01]  /*21650*/  @P1 LDG.E R0, desc[UR6][R4.64] ;  /* 0x0000000604001981 */ /* 0x000962000c1e1900 */
[----:B------:R-:W-:Y:S10]  /*21660*/  @P1 BRA `(.L_x_4453) ;  /* 0x0000000000141947 */ /* 0x000ff40003800000 */
[----:B------:R-:W-:Y:S05]  /*21670*/  @!P0 BRA `(.L_x_4453) ;  /* 0x0000000000108947 */ /* 0x000fea0003800000 */
[----:B------:R-:W-:Y:S02]  /*21680*/  ULDC.64 UR4, c[0x0][0x208] ;  /* 0x0000820000047ab9 */ /* 0x000fe40000000a00 */
[----:B----4-:R-:W2:Y:S04]  /*21690*/  LDG.E R5, desc[UR4][R2.64] ;  /* 0x0000000402057981 */ /* 0x010ea8000c1e1900 */
[----:B-----5:R-:W2:Y:S02]  /*216a0*/  LDG.E R0, desc[UR4][R2.64+0x4] ;  /* 0x0000040402007981 */ /* 0x020ea4000c1e1900 */
[----:B--2---:R-:W-:-:S07]  /*216b0*/  IMAD.IADD R0, R0, 0x1, -R5 ;  /* 0x0000000100007824 */ /* 0x004fce00078e0a05 */
.L_x_4453:
[----:B----4-:R-:W-:Y:S01]  /*216c0*/  SHF.R.S32.HI R2, RZ, 0x1f, R219 ;  /* 0x0000001fff027819 */ /* 0x010fe200000114db */
[----:B------:R-:W-:Y:S01]  /*216d0*/  BSSY B1, `(.L_x_4454) ;  /* 0x000001d000017945 */ /* 0x000fe20003800000 */
[----:B------:R-:W-:Y:S02]  /*216e0*/  SHF.R.S32.HI R9, RZ, 0x1f, R218 ;  /* 0x0000001fff097819 */ /* 0x000fe400000114da */
[----:B------:R-:W-:Y:S02]  /*216f0*/  SHF.R.S32.HI R12, RZ, 0x1f, R213 ;  /* 0x0000001fff0c7819 */ /* 0x000fe400000114d5 */
[----:B------:R-:W-:Y:S02]  /*21700*/  SEL R11, R219, RZ, !P0 ;  /* 0x000000ffdb0b7207 */ /* 0x000fe40004000000 */
[----:B------:R-:W-:Y:S02]  /*21710*/  SEL R10, R2, RZ, !P0 ;  /* 0x000000ff020a7207 */ /* 0x000fe40004000000 */
[----:B-----5:R-:W-:Y:S01]  /*21720*/  SHF.R.S32.HI R6, RZ, 0x1f, R7 ;  /* 0x0000001fff067819 */ /* 0x020fe20000011407 */
[----:B------:R-:W-:Y:S06]  /*21730*/  @P2 BRA `(.L_x_4455) ;  /* 0x0000000000582947 */ /* 0x000fec0003800000 */
[----:B------:R-:W-:-:S04]  /*21740*/  IMAD R2, R223, 0x80, R8 ;  /* 0x00000080df027824 */ /* 0x000fc800078e0208 */
        /* <DEDUP_REMOVED lines=21> */
.L_x_4455:
[----:B------:R-:W-:Y:S05]  /*218a0*/  BSYNC B1 ;  /* 0x0000000000017941 */ /* 0x000fea0003800000 */
.L_x_4454:
        /* <DEDUP_REMOVED lines=8> */
[C---:B------:R-:W-:Y:S02]  /*21930*/  VIADD R4, R214.reuse, 0x20 ;  /* 0x00000020d6047836 */ /* 0x040fe40000000000 */
[----:B------:R-:W-:Y:S02]  /*21940*/  IMAD.IADD R3, R3, 0x1, R7 ;  /* 0x0000000103037824 */ /* 0x000fe400078e0207 */
[----:B------:R-:W-:Y:S02]  /*21950*/  IMAD R7, R223, -0x80, R0 ;  /* 0xffffff80df077824 */ /* 0x000fe400078e0200 */
[----:B------:R-:W-:Y:S02]  /*21960*/  IMAD R5, R9, UR4, RZ ;  /* 0x0000000409057c24 */ /* 0x000fe4000f8e02ff */
[C---:B------:R-:W-:Y:S01]  /*21970*/  VIADD R0, R214.reuse, 0x40 ;  /* 0x00000040d6007836 */ /* 0x040fe20000000000 */
[-C--:B------:R-:W-:Y:S01]  /*21980*/  ISETP.GE.AND P3, PT, R214, R7.reuse, PT ;  /* 0x00000007d600720c */ /* 0x080fe20003f66270 */
[----:B------:R-:W-:Y:S01]  /*21990*/  IMAD R5, R218, UR5, R5 ;  /* 0x00000005da057c24 */ /* 0x000fe2000f8e0205 */
[-C--:B------:R-:W-:Y:S01]  /*219a0*/  ISETP.GE.AND P2, PT, R4, R7.reuse, PT ;  /* 0x000000070400720c */ /* 0x080fe20003f46270 */
[----:B------:R-:W-:Y:S01]  /*219b0*/  IMAD.WIDE.U32 R2, R218, UR4, R2 ;  /* 0x00000004da027c25 */ /* 0x000fe2000f8e0002 */
[----:B------:R-:W-:Y:S01]  /*219c0*/  ULDC.64 UR4, c[0x0][0xae8] ;  /* 0x0002ba0000047ab9 */ /* 0x000fe20000000a00 */
[----:B------:R-:W-:-:S02]  /*219d0*/  ISETP.GE.AND P1, PT, R0, R7, PT ;  /* 0x000000070000720c */ /* 0x000fc40003f26270 */
        /* <DEDUP_REMOVED lines=31> */
.L_x_4457:
[----:B------:R-:W-:Y:S05]  /*21bd0*/  BSYNC B1 ;  /* 0x0000000000017941 */ /* 0x000fea0003800000 */
.L_x_4456:
        /* <DEDUP_REMOVED lines=24> */
.L_x_4459:
[----:B------:R-:W-:Y:S05]  /*21d60*/  BSYNC B1 ;  /* 0x0000000000017941 */ /* 0x000fea0003800000 */
.L_x_4458:
        /* <DEDUP_REMOVED lines=24> */
.L_x_4461:
[----:B------:R-:W-:Y:S05]  /*21ef0*/  BSYNC B1 ;  /* 0x0000000000017941 */ /* 0x000fea0003800000 */
.L_x_4460:
        /* <DEDUP_REMOVED lines=10> */
[----:B------:R-:W-:Y:S01]  /*21fa0*/  ULDC.64 UR8, c[0x0][0x208] ;  /* 0x0000820000087ab9 */ /* 0x000fe20000000a00 */
        /* <DEDUP_REMOVED lines=12> */
.L_x_4452:
[----:B------:R-:W-:Y:S05]  /*22070*/  BSYNC B0 ;  /* 0x0000000000007941 */ /* 0x000fea0003800000 */
.L_x_4443:
[----:B------:R-:W-:Y:S02]  /*22080*/  ULDC UR4, c[0x0][0xc14] ;  /* 0x0003050000047ab9 */ /* 0x000fe40000000800 */
[----:B-1----:R-:W-:-:S13]  /*22090*/  ISETP.GE.AND P0, PT, R203, UR4, PT ;  /* 0x00000004cb007c0c */ /* 0x002fda000bf06270 */
[----:B------:R-:W-:Y:S05]  /*220a0*/  @!P0 BRA `(.L_x_4462) ;  /* 0xfffffdf000348947 */ /* 0x000fea000383ffff */
[----:B------:R-:W-:Y:S05]  /*220b0*/  BRA `(.L_x_4164) ;  /* 0x0000006800987947 */ /* 0x000fea0003800000 */
.L_x_4162:
[----:B------:R-:W-:-:S08]  /*220c0*/  NOP ;  /* 0x0000000000007918 */ /* 0x000fd00000000000 */
[----:B------:R-:W0:-:S00]  /*220d0*/  USETMAXREG.DEALLOC.CTAPOOL 0x18 ;  /* 0x00000018000079c8 */ /* 0x000e0000080e0500 */
[----:B0-----:R-:W-:-:S06]  /*220e0*/  LOP3.LUT R0, R0, 0x3, RZ, 0xc0, !PT ;  /* 0x0000000300007812 */ /* 0x001fcc00078ec0ff */
[----:B------:R-:W0:Y:S02]  /*220f0*/  SHFL.IDX PT, R0, R0, RZ, 0x1f ;  /* 0x00001fff00007589 */ /* 0x000e2400000e0000 */
[----:B0-----:R-:W-:-:S13]  /*22100*/  ISETP.NE.AND P0, PT, R0, RZ, PT ;  /* 0x000000ff0000720c */ /* 0x001fda0003f05270 */
[----:B------:R-:W-:Y:S05]  /*22110*/  @P0 BRA `(.L_x_4164) ;  /* 0x0000006800800947 */ /* 0x000fea0003800000 */
[----:B------:R-:W-:Y:S01]  /*22120*/  LOP3.LUT R7, R4, 0x1f, RZ, 0xc0, !PT ;  /* 0x0000001f04077812 */ /* 0x000fe200078ec0ff */
[----:B------:R-:W-:Y:S01]  /*22130*/  ULDC UR5, c[0x0][0xc14] ;  /* 0x0003050000057ab9 */ /* 0x000fe20000000800 */
[----:B------:R-:W-:Y:S01]  /*22140*/  LOP3.LUT R16, R16, 0xffffff7f, RZ, 0xc0, !PT ;  /* 0xffffff7f10107812 */ /* 0x000fe200078ec0ff */
[----:B------:R-:W-:Y:S01]  /*22150*/  IMAD.MOV.U32 R6, RZ, RZ, RZ ;  /* 0x000000ffff067224 */ /* 0x000fe200078e00ff */
[----:B------:R-:W-:Y:S01]  /*22160*/  ISETP.NE.AND P0, PT, R7, 0x1f, PT ;  /* 0x0000001f0700780c */ /* 0x000fe20003f05270 */
[----:B------:R-:W-:Y:S01]  /*22170*/  ULDC.64 UR6, c[0x0][0x208] ;  /* 0x0000820000067ab9 */ /* 0x000fe20000000a00 */
[----:B------:R-:W-:-:S11]  /*22180*/  ULDC UR4, c[0x0][0xc10] ;  /* 0x0003040000047ab9 */ /* 0x000fd60000000800 */
        /* <DEDUP_REMOVED lines=26> */
[----:B------:R-:W-:Y:S02]  /*22330*/  IMAD.IADD R3, R0, 0x1, R3 ;  /* 0x0000000100037824 */ /* 0x000fe400078e0203 */
[----:B------:R-:W-:-:S03]  /*22340*/  IMAD.MOV.U32 R0, RZ, RZ, RZ ;  /* 0x000000ffff007224 */ /* 0x000fc600078e00ff */
        /* <DEDUP_REMOVED lines=20> */
.L_x_4467:
[----:B------:R-:W-:Y:S02]  /*22490*/  IMAD.U32 R2, RZ, RZ, UR7 ;  /* 0x00000007ff027e24 */ /* 0x000fe4000f8e00ff */
[----:B------:R-:W-:-:S03]  /*224a0*/  VIADD R8, R8, 0x1f ;  /* 0x0000001f08087836 */ /* 0x000fc60000000000 */
[----:B------:R0:W-:Y:S02]  /*224b0*/  STL [R1+0xc], R2 ;  /* 0x00000c0201007387 */ /* 0x0001e40000100800 */
[----:B------:R-:W-:-:S13]  /*224c0*/  ISETP.GE.AND P0, PT, R8, UR5, PT ;  /* 0x0000000508007c0c */ /* 0x000fda000bf06270 */
[----:B0-----:R-:W-:Y:S05]  /*224d0*/  @P0 BRA `(.L_x_4464) ;  /* 0x0000000400dc0947 */ /* 0x001fea0003800000 */
        /* <DEDUP_REMOVED lines=12> */
.L_x_4466:
[----:B------:R-:W-:Y:S05]  /*225a0*/  BSYNC B0 ;  /* 0x0000000000007941 */ /* 0x000fea0003800000 */
.L_x_4465:
        /* <DEDUP_REMOVED lines=25> */
.L_x_4463:
        /* <DEDUP_REMOVED lines=8> */
[----:B0-----:R-:W-:Y:S01]  /*227c0*/  IMAD.WIDE R2, R8, 0x4, R2 ;  /* 0x0000000408027825 */ /* 0x001fe200078e0202 */
[----:B------:R-:W0:Y:S04]  /*227d0*/  SHFL.IDX PT, R6, R6, R5, 0x1f ;  /* 0x00001f0506067589 */ /* 0x000e2800000e0000 */
[----:B------:R-:W0:Y:S04]  /*227e0*/  LDG.E R9, desc[UR8][R2.64] ;  /* 0x0000000802097981 */ /* 0x000e28000c1e1900 */
[----:B------:R0:W-:Y:S01]  /*227f0*/  STL [R1+0xc], R8 ;  /* 0x00000c0801007387 */ /* 0x0001e20000100800 */
[----:B------:R-:W-:Y:S01]  /*22800*/  ISETP.NE.AND P0, PT, R10, RZ, PT ;  /* 0x000000ff0a00720c */ /* 0x000fe20003f05270 */
[----:B0-----:R-:W-:-:S05]  /*22810*/  IMAD R8, R6, R9, RZ ;  /* 0x0000000906087224 */ /* 0x001fca00078e02ff */
        /* <DEDUP_REMOVED lines=8> */
.L_x_4468:
[----:B-1----:R-:W-:Y:S02]  /*228a0*/  IMAD.MOV R2, RZ, RZ, -R3 ;  /* 0x000000ffff027224 */ /* 0x002fe400078e0a03 */
[----:B---3--:R-:W-:Y:S02]  /*228b0*/  IMAD R0, R0, UR4, R7 ;  /* 0x0000000400007c24 */ /* 0x008fe4000f8e0207 */
[----:B--2---:R-:W-:Y:S02]  /*228c0*/  IMAD R5, R2, R11, RZ ;  /* 0x0000000b02057224 */ /* 0x004fe400078e02ff */
[----:B------:R-:W-:Y:S01]  /*228d0*/  IMAD.MOV.U32 R2, RZ, RZ, RZ ;  /* 0x000000ffff027224 */ /* 0x000fe200078e00ff */
[----:B------:R1:W-:Y:S03]  /*228e0*/  STL [R1], R0 ;  /* 0x0000000001007387 */ /* 0x0003e60000100800 */
[----:B------:R-:W-:Y:S01]  /*228f0*/  IMAD.HI.U32 R2, R3, R5, R2 ;  /* 0x0000000503027227 */ /* 0x000fe200078e0002 */
[----:B------:R-:W-:-:S04]  /*22900*/  IADD3 R5, -R0, UR6, RZ ;  /* 0x0000000600057c10 */ /* 0x000fc8000fffe1ff */
[----:B------:R-:W-:Y:S02]  /*22910*/  IABS R3, R5 ;  /* 0x0000000500037213 */ /* 0x000fe40000000000 */
[----:B-1----:R-:W-:-:S03]  /*22920*/  IABS R0, R8 ;  /* 0x0000000800007213 */ /* 0x002fc60000000000 */
[----:B------:R-:W-:-:S04]  /*22930*/  IMAD.HI.U32 R2, R2, R3, RZ ;  /* 0x0000000302027227 */ /* 0x000fc800078e00ff */
[----:B------:R-:W-:-:S04]  /*22940*/  IMAD.MOV R0, RZ, RZ, -R0 ;  /* 0x000000ffff007224 */ /* 0x000fc800078e0a00 */
        /* <DEDUP_REMOVED lines=14> */
[----:B------:R-:W-:Y:S02]  /*22a30*/  IMAD R5, R8, R2, R5 ;  /* 0x0000000208057224 */ /* 0x000fe400078e0205 */
[----:B------:R-:W-:Y:S01]  /*22a40*/  IMAD.MOV.U32 R2, RZ, RZ, RZ ;  /* 0x000000ffff027224 */ /* 0x000fe200078e00ff */
[----:B------:R-:W-:-:S04]  /*22a50*/  VIADDMNMX R9, R4, UR4, R9, PT ;  /* 0x0000000404097c46 */ /* 0x000fc8000b800109 */
[-C--:B------:R-:W-:Y:S02]  /*22a60*/  IABS R4, R9.reuse ;  /* 0x0000000900047213 */ /* 0x080fe40000000000 */
[----:B------:R-:W-:Y:S02]  /*22a70*/  IABS R8, R9 ;  /* 0x0000000900087213 */ /* 0x000fe40000000000 */
[----:B------:R-:W1:Y:S08]  /*22a80*/  I2F.RP R7, R4 ;  /* 0x0000000400077306 */ /* 0x000e700000209400 */
[----:B-1----:R-:W1:Y:S02]  /*22a90*/  MUFU.RCP R7, R7 ;  /* 0x0000000700077308 */ /* 0x002e640000001000 */
[----:B-1----:R-:W-:Y:S01]  /*22aa0*/  VIADD R3, R7, 0xffffffe ;  /* 0x0ffffffe07037836 */ /* 0x002fe20000000000 */
[----:B------:R-:W-:-:S05]  /*22ab0*/  IABS R7, R5 ;  /* 0x0000000500077213 */ /* 0x000fca0000000000 */
[----:B------:R-:W1:Y:S02]  /*22ac0*/  F2I.FTZ.U32.TRUNC.NTZ R3, R3 ;  /* 0x0000000300037305 */ /* 0x000e64000021f000 */
[----:B-1----:R-:W-:-:S04]  /*22ad0*/  IMAD.MOV R11, RZ, RZ, -R3 ;  /* 0x000000ffff0b7224 */ /* 0x002fc800078e0a03 */
[----:B------:R-:W-:-:S04]  /*22ae0*/  IMAD R11, R11, R4, RZ ;  /* 0x000000040b0b7224 */ /* 0x000fc800078e02ff */
[----:B------:R-:W-:-:S04]  /*22af0*/  IMAD.HI.U32 R2, R3, R11, R2 ;  /* 0x0000000b03027227 */ /* 0x000fc800078e0002 */
[----:B------:R-:W-:Y:S02]  /*22b00*/  IMAD.MOV R3, RZ, RZ, -R8 ;  /* 0x000000ffff037224 */ /* 0x000fe400078e0a08 */
[----:B------:R-:W-:-:S04]  /*22b10*/  IMAD.HI.U32 R2, R2, R7, RZ ;  /* 0x0000000702027227 */ /* 0x000fc800078e00ff */
        /* <DEDUP_REMOVED lines=16> */
[----:B------:R1:W-:Y:S04]  /*22c20*/  STL [R1+0x8], R4 ;  /* 0x0000080401007387 */ /* 0x0003e80000100800 */
[----:B------:R1:W-:Y:S01]  /*22c30*/  STL [R1+0x4], R0 ;  /* 0x0000040001007387 */ /* 0x0003e20000100800 */
[----:B------:R-:W-:Y:S05]  /*22c40*/  BRA `(.L_x_4469) ;  /* 0x0000000000107947 */ /* 0x000fea0003800000 */
.L_x_4464:
[----:B------:R-:W-:Y:S01]  /*22c50*/  IMAD.U32 R0, RZ, RZ, UR6 ;  /* 0x00000006ff007e24 */ /* 0x000fe2000f8e00ff */
[----:B------:R0:W-:Y:S04]  /*22c60*/  STL [R1+0x4], RZ ;  /* 0x000004ff01007387 */ /* 0x0001e80000100800 */
[----:B------:R0:W-:Y:S04]  /*22c70*/  STL [R1+0x8], RZ ;  /* 0x000008ff01007387 */ /* 0x0001e80000100800 */
[----:B------:R0:W-:Y:S02]  /*22c80*/  STL [R1], R0 ;  /* 0x0000000001007387 */ /* 0x0001e40000100800 */
.L_x_4469:
[----:B------:R-:W2:Y:S04]  /*22c90*/  LDL.64 R8, [R1] ;  /* 0x0000000001087983 */ /* 0x000ea80000100a00 */
[----:B------:R-:W2:Y:S01]  /*22ca0*/  LDL.64 R10, [R1+0x8] ;  /* 0x00000800010a7983 */ /* 0x000ea20000100a00 */
[----:B------:R-:W-:Y:S01]  /*22cb0*/  LOP3.LUT R16, R16, 0xfffffeff, RZ, 0xc0, !PT ;  /* 0xfffffeff10107812 */ /* 0x000fe200078ec0ff */
[----:B------:R-:W-:Y:S01]  /*22cc0*/  IMAD.MOV.U32 R19, RZ, RZ, 0x1 ;  /* 0x00000001ff137424 */ /* 0x000fe200078e00ff */
[----:B-1----:R-:W1:Y:S01]  /*22cd0*/  S2R R4, SR_TID.X ;  /* 0x0000000000047919 */ /* 0x002e620000002100 */
[----:B------:R-:W-:Y:S01]  /*22ce0*/  IMAD.MOV.U32 R17, RZ, RZ, RZ ;  /* 0x000000ffff117224 */ /* 0x000fe200078e00ff */
[----:B------:R-:W-:Y:S01]  /*22cf0*/  STL [R1+0x28], RZ ;  /* 0x000028ff01007387 */ /* 0x000fe20000100800 */
[----:B-1----:R-:W-:-:S04]  /*22d00*/  LOP3.LUT R4, R4, 0x1f, RZ, 0xc0, !PT ;  /* 0x0000001f04047812 */ /* 0x002fc800078ec0ff */
[----:B------:R-:W-:-:S13]  /*22d10*/  ISETP.NE.AND P0, PT, R4, RZ, PT ;  /* 0x000000ff0400720c */ /* 0x000fda0003f05270 */
[----:B------:R-:W1:Y:S01]  /*22d20*/  @!P0 S2R R3, SR_CgaCtaId ;  /* 0x0000000000038919 */ /* 0x000e620000008800 */
[----:B0-----:R-:W-:Y:S02]  /*22d30*/  @!P0 MOV R0, 0x400 ;  /* 0x0000040000008802 */ /* 0x001fe40000000f00 */
[----:B------:R-:W-:Y:S02]  /*22d40*/  @P0 LOP3.LUT R16, R16, 0x100, RZ, 0xfc, !PT ;  /* 0x0000010010100812 */ /* 0x000fe400078efcff */
[----:B-1----:R-:W-:-:S05]  /*22d50*/  @!P0 LEA R0, R3, R0, 0x18 ;  /* 0x0000000003008211 */ /* 0x002fca00078ec0ff */
[----:B--2---:R0:W-:Y:S02]  /*22d60*/  @!P0 STS.128 [R0+0x308d0], R8 ;  /* 0x0308d00800008388 */ /* 0x0041e40000000c00 */
[----:B0-----:R-:W-:Y:S01]  /*22d70*/  IMAD.MOV.U32 R0, RZ, RZ, R11 ;  /* 0x000000ffff007224 */ /* 0x001fe200078e000b */
[----:B------:R-:W-:Y:S06]  /*22d80*/  BAR.ARV 0x5, 0x120 ;  /* 0x0144800000007b1d */ /* 0x000fec0000002000 */
[----:B------:R-:W-:-:S13]  /*22d90*/  ISETP.GE.AND P0, PT, R0, UR5, PT ;  /* 0x0000000500007c0c */ /* 0x000fda000bf06270 */
[----:B------:R-:W-:Y:S05]  /*22da0*/  @P0 BRA `(.L_x_4470) ;  /* 0x0000005800800947 */ /* 0x000fea0003800000 */
[----:B------:R-:W0:Y:S01]  /*22db0*/  S2R R2, SR_TID.X ;  /* 0x0000000000027919 */ /* 0x000e220000002100 */
[----:B------:R-:W-:Y:S01]  /*22dc0*/  IMAD.MOV.U32 R0, RZ, RZ, 0x1 ;  /* 0x00000001ff007424 */ /* 0x000fe200078e00ff */
[----:B------:R-:W-:Y:S01]  /*22dd0*/  ISETP.NE.AND P1, PT, R4, RZ, PT ;  /* 0x000000ff0400720c */ /* 0x000fe20003f25270 */
[----:B------:R-:W-:Y:S01]  /*22de0*/  IMAD.MOV.U32 R19, RZ, RZ, 0x1 ;  /* 0x00000001ff137424 */ /* 0x000fe200078e00ff */
[----:B------:R1:W-:Y:S01]  /*22df0*/  STL [R1+0x28], RZ ;  /* 0x000028ff01007387 */ /* 0x0003e20000100800 */
[----:B------:R-:W-:Y:S01]  /*22e00*/  LOP3.LUT R16, R16, 0xffffffbf, RZ, 0xc0, !PT ;  /* 0xffffffbf10107812 */ /* 0x000fe200078ec0ff */
[----:B------:R-:W-:Y:S01]  /*22e10*/  IMAD.MOV.U32 R17, RZ, RZ, RZ ;  /* 0x000000ffff117224 */ /* 0x000fe200078e00ff */
[----:B------:R-:W-:Y:S01]  /*22e20*/  ULDC.64 UR38, c[0x0][0x198] ;  /* 0x0000660000267ab9 */ /* 0x000fe20000000a00 */
[----:B------:R1:W-:Y:S01]  /*22e30*/  STL [R1+0x14], R0 ;  /* 0x0000140001007387 */ /* 0x0003e20000100800 */
[----:B------:R-:W-:Y:S01]  /*22e40*/  LOP3.LUT R16, R16, 0xfffffffd, RZ, 0xc0, !PT ;  /* 0xfffffffd10107812 */ /* 0x000fe200078ec0ff */
[----:B------:R-:W-:Y:S01]  /*22e50*/  ULDC UR36, c[0x0][0xc] ;  /* 0x0000030000247ab9 */ /* 0x000fe20000000800 */
[----:B------:R-:W-:Y:S01]  /*22e60*/  ULOP3.LUT UR37, UR60, 0x2, URZ, 0xfc, !UPT ;  /* 0x000000023c257892 */ /* 0x000fe2000f8efc3f */
[----:B------:R1:W-:Y:S01]  /*22e70*/  STL [R1+0x10], RZ ;  /* 0x000010ff01007387 */ /* 0x0003e20000100800 */
[----:B0-----:R-:W-:-:S04]  /*22e80*/  LOP3.LUT R2, R2, 0x7f, RZ, 0xc0, !PT ;  /* 0x0000007f02027812 */ /* 0x001fc800078ec0ff */
[C---:B------:R-:W-:Y:S02]  /*22e90*/  ISETP.NE.AND P2, PT, R2.reuse, RZ, PT ;  /* 0x000000ff0200720c */ /* 0x040fe40003f45270 */
[----:B------:R-:W-:-:S11]  /*22ea0*/  ISETP.NE.OR P0, PT, R2, RZ, !P1 ;  /* 0x000000ff0200720c */ /* 0x000fd60004f05670 */
[----:B------:R-:W-:-:S04]  /*22eb0*/  @P2 LOP3.LUT R16, R16, 0x2, RZ, 0xfc, !PT ;  /* 0x0000000210102812 */ /* 0x000fc800078efcff */
[----:B-1----:R-:W-:-:S07]  /*22ec0*/  @P0 LOP3.LUT R16, R16, 0x40, RZ, 0xfc, !PT ;  /* 0x0000004010100812 */ /* 0x002fce00078efcff */
.L_x_4576:
[----:B------:R-:W2:Y:S01]  /*22ed0*/  LDL R11, [R1+0xc] ;  /* 0x00000c00010b7983 */ /* 0x000ea20000100800 */
        /* <DEDUP_REMOVED lines=10> */
[----:B------:R-:W2:Y:S01]  /*22f80*/  @P0 LDC.64 R2, c[0x0][0xa28] ;  /* 0x00028a00ff020b82 */ /* 0x000ea20000000a00 */
[----:B------:R-:W-:-:S04]  /*22f90*/  ISETP.NE.U32.AND P2, PT, RZ, UR4, PT ;  /* 0x00000004ff007c0c */ /* 0x000fc8000bf45070 */
[----:B------:R-:W-:Y:S01]  /*22fa0*/  ISETP.NE.AND.EX P2, PT, RZ, UR5, PT, P2 ;  /* 0x00000005ff007c0c */ /* 0x000fe2000bf45320 */
[----:B------:R-:W-:Y:S01]  /*22fb0*/  ULDC.64 UR4, c[0x0][0xa18] ;  /* 0x0002860000047ab9 */ /* 0x000fe20000000a00 */
[----:B--2---:R-:W-:-:S05]  /*22fc0*/  @P0 IMAD.WIDE R2, R11, 0x4, R2 ;  /* 0x000000040b020825 */ /* 0x004fca00078e0202 */
[----:B------:R0:W5:Y:S02]  /*22fd0*/  @P0 LDG.E R8, desc[UR6][R2.64] ;  /* 0x0000000602080981 */ /* 0x000164000c1e1900 */
[----:B0-----:R-:W0:Y:S02]  /*22fe0*/  LDC.64 R2, c[0x0][0xa00] ;  /* 0x00028000ff027b82 */ /* 0x001e240000000a00 */
[----:B0-----:R-:W-:-:S05]  /*22ff0*/  IMAD.WIDE R2, R11, 0x4, R2 ;  /* 0x000000040b027825 */ /* 0x001fca00078e0202 */
[----:B------:R-:W2:Y:S01]  /*23000*/  @P2 LDG.E R0, desc[UR6][R2.64] ;  /* 0x0000000602002981 */ /* 0x000ea2000c1e1900 */
[----:B------:R-:W-:Y:S01]  /*23010*/  ISETP.NE.U32.AND P0, PT, RZ, UR4, PT ;  /* 0x00000004ff007c0c */ /* 0x000fe2000bf05070 */
[----:B------:R-:W-:-:S03]  /*23020*/  ULDC UR4, c[0x0][0x288] ;  /* 0x0000a20000047ab9 */ /* 0x000fc60000000800 */
[----:B------:R-:W-:-:S13]  /*23030*/  ISETP.NE.AND.EX P0, PT, RZ, UR5, PT, P0 ;  /* 0x00000005ff007c0c */ /* 0x000fda000bf05300 */
[----:B------:R-:W0:Y:S01]  /*23040*/  @P0 LDC.64 R4, c[0x0][0xa18] ;  /* 0x00028600ff040b82 */ /* 0x000e220000000a00 */
[----:B------:R-:W-:-:S04]  /*23050*/  ISETP.NE.U32.AND P1, PT, RZ, UR8, PT ;  /* 0x00000008ff007c0c */ /* 0x000fc8000bf25070 */
[----:B------:R-:W-:Y:S02]  /*23060*/  ISETP.NE.AND.EX P3, PT, RZ, UR9, PT, P1 ;  /* 0x00000009ff007c0c */ /* 0x000fe4000bf65310 */
[----:B------:R-:W-:-:S04]  /*23070*/  ISETP.NE.U32.AND P1, PT, RZ, UR10, PT ;  /* 0x0000000aff007c0c */ /* 0x000fc8000bf25070 */
[----:B------:R-:W-:Y:S01]  /*23080*/  ISETP.NE.AND.EX P1, PT, RZ, UR11, PT, P1 ;  /* 0x0000000bff007c0c */ /* 0x000fe2000bf25310 */
[----:B0-----:R-:W-:Y:S01]  /*23090*/  @P0 IMAD.WIDE R4, R11, 0x4, R4 ;  /* 0x000000040b040825 */ /* 0x001fe200078e0204 */
[----:B--2---:R0:W-:Y:S03]  /*230a0*/  STL [R1+0x2c], R0 ;  /* 0x00002c0001007387 */ /* 0x0041e60000100800 */
[----:B0-----:R-:W-:Y:S01]  /*230b0*/  IMAD.U32 R0, RZ, RZ, UR4 ;  /* 0x00000004ff007e24 */ /* 0x001fe2000f8e00ff */
        /* <DEDUP_REMOVED lines=10> */
[----:B0-----:R-:W-:Y:S01]  /*23160*/  IMAD.U32 R5, RZ, RZ, UR4 ;  /* 0x00000004ff057e24 */ /* 0x001fe2000f8e00ff */
[----:B------:R-:W-:Y:S06]  /*23170*/  @P0 BRA `(.L_x_4471) ;  /* 0x0000000000140947 */ /* 0x000fec0003800000 */
[----:B------:R-:W-:Y:S05]  /*23180*/  @!P2 BRA `(.L_x_4471) ;  /* 0x000000000010a947 */ /* 0x000fea0003800000 */
[----:B------:R-:W-:Y:S02]  /*23190*/  ULDC.64 UR4, c[0x0][0x208] ;  /* 0x0000820000047ab9 */ /* 0x000fe40000000a00 */
[----:B------:R-:W2:Y:S04]  /*231a0*/  LDG.E R7, desc[UR4][R2.64] ;  /* 0x0000000402077981 */ /* 0x000ea8000c1e1900 */
[----:B-----5:R-:W2:Y:S02]  /*231b0*/  LDG.E R0, desc[UR4][R2.64+0x4] ;  /* 0x0000040402007981 */ /* 0x020ea4000c1e1900 */
[----:B--2---:R-:W-:-:S07]  /*231c0*/  IMAD.IADD R0, R0, 0x1, -R7 ;  /* 0x0000000100007824 */ /* 0x004fce00078e0a07 */
.L_x_4471:
[----:B------:R-:W0:Y:S01]  /*231d0*/  LDC.64 R6, c[0x0][0xa08] ;  /* 0x00028200ff067b82 */ /* 0x000e220000000a00 */
[----:B------:R-:W-:Y:S01]  /*231e0*/  IMAD.MOV.U32 R18, RZ, RZ, RZ ;  /* 0x000000ffff127224 */ /* 0x000fe200078e00ff */
[----:B------:R-:W-:-:S06]  /*231f0*/  ULDC.64 UR4, c[0x0][0x208] ;  /* 0x0000820000047ab9 */ /* 0x000fcc0000000a00 */
[----:B------:R-:W1:Y:S01]  /*23200*/  LDC.64 R2, c[0x0][0xa10] ;  /* 0x00028400ff027b82 */ /* 0x000e620000000a00 */
[----:B0-----:R-:W-:-:S05]  /*23210*/  IMAD.WIDE R6, R11, 0x4, R6 ;  /* 0x000000040b067825 */ /* 0x001fca00078e0206 */
[----:B------:R-:W2:Y:S01]  /*23220*/  @P3 LDG.E R18, desc[UR4][R6.64] ;  /* 0x0000000406123981 */ /* 0x000ea2000c1e1900 */
[----:B------:R-:W-:Y:S02]  /*23230*/  IMAD.MOV.U32 R4, RZ, RZ, RZ ;  /* 0x000000ffff047224 */ /* 0x000fe400078e00ff */
[----:B-1----:R-:W-:-:S05]  /*23240*/  IMAD.WIDE R2, R11, 0x4, R2 ;  /* 0x000000040b027825 */ /* 0x002fca00078e0202 */
[----:B------:R0:W5:Y:S01]  /*23250*/  @P1 LDG.E R4, desc[UR4][R2.64] ;  /* 0x0000000402041981 */ /* 0x000162000c1e1900 */
[----:B------:R-:W-:Y:S02]  /*23260*/  ULDC.64 UR4, c[0x0][0xa20] ;  /* 0x0002880000047ab9 */ /* 0x000fe40000000a00 */
[----:B------:R-:W-:-:S04]  /*23270*/  ISETP.NE.U32.AND P0, PT, RZ, UR4, PT ;  /* 0x00000004ff007c0c */ /* 0x000fc8000bf05070 */
[----:B------:R-:W-:Y:S01]  /*23280*/  ISETP.NE.AND.EX P0, PT, RZ, UR5, PT, P0 ;  /* 0x00000005ff007c0c */ /* 0x000fe2000bf05300 */
[----:B--2--5:R-:W-:-:S12]  /*23290*/  IMAD.IADD R18, R18, 0x1, R8 ;  /* 0x0000000112127824 */ /* 0x024fd800078e0208 */
[----:B0-----:R-:W-:Y:S05]  /*232a0*/  @!P0 BRA `(.L_x_4472) ;  /* 0x0000000000148947 */ /* 0x001fea0003800000 */
[----:B------:R-:W0:Y:S01]  /*232b0*/  LDC.64 R6, c[0x0][0xa20] ;  /* 0x00028800ff067b82 */ /* 0x000e220000000a00 */
[----:B------:R-:W-:Y:S01]  /*232c0*/  ULDC.64 UR4, c[0x0][0x208] ;  /* 0x0000820000047ab9 */ /* 0x000fe20000000a00 */
[----:B0-----:R-:W-:-:S05]  /*232d0*/  IMAD.WIDE R6, R11, 0x4, R6 ;  /* 0x000000040b067825 */ /* 0x001fca00078e0206 */
[----:B------:R0:W5:Y:S01]  /*232e0*/  LDG.E R5, desc[UR4][R6.64] ;  /* 0x0000000406057981 */ /* 0x000162000c1e1900 */
[----:B------:R-:W-:Y:S05]  /*232f0*/  BRA `(.L_x_4473) ;  /* 0x0000000000147947 */ /* 0x000fea0003800000 */
.L_x_4472:
[----:B------:R-:W-:Y:S05]  /*23300*/  @!P3 BRA `(.L_x_4473) ;  /* 0x000000000010b947 */ /* 0x000fea0003800000 */
[----:B------:R-:W-:Y:S02]  /*23310*/  ULDC.64 UR4, c[0x0][0x208] ;  /* 0x0000820000047ab9 */ /* 0x000fe40000000a00 */
[----:B------:R-:W2:Y:S04]  /*23320*/  LDG.E R5, desc[UR4][R6.64] ;  /* 0x0000000406057981 */ /* 0x000ea8000c1e1900 */
[----:B------:R-:W2:Y:S02]  /*23330*/  LDG.E R6, desc[UR4][R6.64+0x4] ;  /* 0x0000040406067981 */ /* 0x000ea4000c1e1900 */
[----:B--2---:R-:W-:-:S07]  /*23340*/  IMAD.IADD R5, R6, 0x1, -R5 ;  /* 0x0000000106057824 */ /* 0x004fce00078e0a05 */
.L_x_4473:
[----:B------:R-:W-:Y:S01]  /*23350*/  ULDC.64 UR4, c[0x0][0x208] ;  /* 0x0000820000047ab9 */ /* 0x000fe20000000a00 */
[----:B------:R-:W2:Y:S04]  /*23360*/  LDL R12, [R1+0x4] ;  /* 0x00000400010c7983 */ /* 0x000ea80000100800 */
[----:B0-----:R-:W3:Y:S04]  /*23370*/  @P1 LDG.E R6, desc[UR4][R2.64] ;  /* 0x0000000402061981 */ /* 0x001ee8000c1e1900 */
[----:B------:R-:W3:Y:S01]  /*23380*/  @P1 LDG.E R2, desc[UR4][R2.64+0x4] ;  /* 0x0000040402021981 */ /* 0x000ee2000c1e1900 */
[----:B-----5:R-:W-:Y:S01]  /*23390*/  IMAD.IADD R8, R5, 0x1, -R8 ;  /* 0x0000000105087824 */ /* 0x020fe200078e0a08 */
[----:B--2---:R-:W-:Y:S01]  /*233a0*/  LEA R20, R12, 0x80, 0x7 ;  /* 0x000000800c147811 */ /* 0x004fe200078e38ff */
[----:B---3--:R-:W-:-:S04]  /*233b0*/  @P1 IMAD.IADD R10, R2, 0x1, -R6 ;  /* 0x00000001020a1824 */ /* 0x008fc800078e0a06 */
[----:B------:R-:W-:-:S04]  /*233c0*/  IMAD.IADD R5, R8, 0x1, R10 ;  /* 0x0000000108057824 */ /* 0x000fc800078e020a */
[C---:B------:R-:W-:Y:S01]  /*233d0*/  VIADD R21, R5.reuse, 0x5f ;  /* 0x0000005f05157836 */ /* 0x040fe20000000000 */
[----:B------:R-:W-:-:S03]  /*233e0*/  IADD3 R20, R5, R20, -R0 ;  /* 0x0000001405147210 */ /* 0x000fc60007ffe800 */
[----:B------:R-:W-:-:S05]  /*233f0*/  IMAD.HI R21, R21, 0x2aaaaaab, RZ ;  /* 0x2aaaaaab15157827 */ /* 0x000fca00078e02ff */
[----:B------:R-:W-:-:S04]  /*23400*/  SHF.R.U32.HI R2, RZ, 0x1f, R21 ;  /* 0x0000001fff027819 */ /* 0x000fc80000011615 */
[----:B------:R-:W-:Y:S02]  /*23410*/  LEA.HI.SX32 R21, R21, R2, 0x1c ;  /* 0x0000000215157211 */ /* 0x000fe400078fe2ff */
[----:B------:R-:W0:Y:S02]  /*23420*/  LDC.64 R2, c[0x0][0x9e0] ;  /* 0x00027800ff027b82 */ /* 0x000e240000000a00 */
[----:B0-----:R-:W-:Y:S01]  /*23430*/  ISETP.GE.AND P2, PT, R3, 0x1, PT ;  /* 0x000000010300780c */ /* 0x001fe20003f46270 */
        /* <DEDUP_REMOVED lines=13> */
.L_x_4476:
[----:B------:R-:W-:-:S13]  /*23510*/  ISETP.NE.AND P0, PT, R3, 0x1, PT ;  /* 0x000000010300780c */ /* 0x000fda0003f05270 */
[----:B------:R-:W0:Y:S02]  /*23520*/  @P0 LDC.64 R6, c[0x0][0x9e8] ;  /* 0x00027a00ff060b82 */ /* 0x000e240000000a00 */
[----:B0-----:R-:W-:-:S05]  /*23530*/  @P0 IMAD.HI.U32 R6, R9, R6, RZ ;  /* 0x0000000609060227 */ /* 0x001fca00078e00ff */
[----:B------:R-:W-:-:S07]  /*23540*/  @P0 SHF.R.U32.HI R9, RZ, R7, R6 ;  /* 0x00000007ff090219 */ /* 0x000fce0000011606 */
.L_x_4477:
[----:B------:R-:W-:Y:S05]  /*23550*/  BSYNC B0 ;  /* 0x0000000000007941 */ /* 0x000fea0003800000 */
.L_x_4475:
[----:B------:R-:W-:-:S05]  /*23560*/  IMAD R9, R9, R3, R3 ;  /* 0x0000000309097224 */ /* 0x000fca00078e0203 */
[----:B------:R-:W-:-:S07]  /*23570*/  VIMNMX R2, R2, R9, PT ;  /* 0x0000000902027248 */ /* 0x000fce0003fe0100 */
.L_x_4474:
        /* <DEDUP_REMOVED lines=15> */
.L_x_4480:
[----:B------:R-:W-:Y:S01]  /*23670*/  ISETP.NE.AND P0, PT, R3, 0x1, PT ;  /* 0x000000010300780c */ /* 0x000fe20003f05270 */
[----:B------:R-:W-:-:S12]  /*23680*/  IMAD.MOV.U32 R9, RZ, RZ, R0 ;  /* 0x000000ffff097224 */ /* 0x000fd800078e0000 */
[----:B------:R-:W0:Y:S02]  /*23690*/  @P0 LDC.64 R6, c[0x0][0x9e8] ;  /* 0x00027a00ff060b82 */ /* 0x000e240000000a00 */
[----:B0-----:R-:W-:-:S05]  /*236a0*/  @P0 IMAD.HI.U32 R6, R0, R6, RZ ;  /* 0x0000000600060227 */ /* 0x001fca00078e00ff */
[----:B------:R-:W-:-:S07]  /*236b0*/  @P0 SHF.R.U32.HI R9, RZ, R7, R6 ;  /* 0x00000007ff090219 */ /* 0x000fce0000011606 */
.L_x_4481:
[----:B------:R-:W-:Y:S05]  /*236c0*/  BSYNC B0 ;  /* 0x0000000000007941 */ /* 0x000fea0003800000 */
.L_x_4479:
[----:B------:R-:W-:-:S05]  /*236d0*/  IMAD R3, R9, R3, RZ ;  /* 0x0000000309037224 */ /* 0x000fca00078e02ff */
[----:B------:R-:W-:-:S07]  /*236e0*/  VIMNMX R5, R5, R3, !PT ;  /* 0x0000000305057248 */ /* 0x000fce0007fe0100 */
.L_x_4478:
[----:B------:R-:W-:Y:S01]  /*236f0*/  VIADD R3, R2, 0x5f ;  /* 0x0000005f02037836 */ /* 0x000fe20000000000 */
[----:B------:R-:W-:Y:S01]  /*23700*/  BSSY B0, `(.L_x_4482) ;  /* 0x00000ee000007945 */ /* 0x000fe20003800000 */
[----:B------:R-:W-:Y:S01]  /*23710*/  IMAD.HI R5, R5, 0x2aaaaaab, RZ ;  /* 0x2aaaaaab05057827 */ /* 0x000fe200078e02ff */
[----:B------:R-:W-:-:S03]  /*23720*/  PLOP3.LUT P2, PT, PT, PT, PT, 0x80, 0x0 ;  /* 0x000000000000781c */ /* 0x000fc60003f4f070 */
[----:B------:R-:W-:-:S05]  /*23730*/  IMAD.HI R3, R3, 0x2aaaaaab, RZ ;  /* 0x2aaaaaab03037827 */ /* 0x000fca00078e02ff */
[----:B------:R-:W-:-:S04]  /*23740*/  SHF.R.U32.HI R2, RZ, 0x1f, R3 ;  /* 0x0000001fff027819 */ /* 0x000fc80000011603 */
[----:B------:R-:W-:Y:S02]  /*23750*/  LEA.HI.SX32 R3, R3, R2, 0x1c ;  /* 0x0000000203037211 */ /* 0x000fe400078fe2ff */
[----:B------:R-:W-:Y:S02]  /*23760*/  SHF.R.U32.HI R2, RZ, 0x1f, R5 ;  /* 0x0000001fff027819 */ /* 0x000fe40000011605 */
[----:B------:R-:W-:Y:S02]  /*23770*/  VIMNMX R3, R21, R3, PT ;  /* 0x0000000315037248 */ /* 0x000fe40003fe0100 */
[----:B------:R-:W-:-:S03]  /*23780*/  LEA.HI.SX32 R2, R5, R2, 0x1c ;  /* 0x0000000205027211 */ /* 0x000fc600078fe2ff */
[----:B------:R-:W-:Y:S01]  /*23790*/  IMAD R3, R3, 0x60, -R8 ;  /* 0x0000006003037824 */ /* 0x000fe200078e0a08 */
[----:B------:R-:W-:-:S04]  /*237a0*/  VIMNMX R2, RZ, R2, !PT ;  /* 0x00000002ff027248 */ /* 0x000fc80007fe0100 */
[----:B------:R-:W-:Y:S01]  /*237b0*/  VIMNMX R10, R3, R10, PT ;  /* 0x0000000a030a7248 */ /* 0x000fe20003fe0100 */
[----:B------:R-:W-:-:S05]  /*237c0*/  IMAD R2, R2, 0x60, -R8 ;  /* 0x0000006002027824 */ /* 0x000fca00078e0a08 */
[----:B------:R-:W-:-:S04]  /*237d0*/  VIMNMX R2, RZ, R2, !PT ;  /* 0x00000002ff027248 */ /* 0x000fc80007fe0100 */
        /* <DEDUP_REMOVED lines=9> */
[----:B------:R-:W-:Y:S05]  /*23870*/  @!P0 BRA `(.L_x_4483) ;  /* 0x0000000c00588947 */ /* 0x000fea0003800000 */
[----:B------:R-:W2:Y:S01]  /*23880*/  LDL R9, [R1+0x8] ;  /* 0x0000080001097983 */ /* 0x000ea20000100800 */
[----:B------:R-:W0:Y:S01]  /*23890*/  LDC R2, c[0x0][0x428] ;  /* 0x00010a00ff027b82 */ /* 0x000e220000000800 */
[----:B------:R-:W-:Y:S01]  /*238a0*/  UMOV UR4, 0xffffffff ;  /* 0xffffffff00047882 */ /* 0x000fe20000000000 */
[----:B0-----:R-:W-:-:S13]  /*238b0*/  ISETP.NE.AND P0, PT, R2, 0x1, PT ;  /* 0x000000010200780c */ /* 0x001fda0003f05270 */
[----:B------:R-:W2:Y:S08]  /*238c0*/  @P0 LDC R2, c[0x0][0x42c] ;  /* 0x00010b00ff020b82 */ /* 0x000eb00000000800 */
[----:B------:R-:W0:Y:S01]  /*238d0*/  @P0 LDC R7, c[0x0][0x430] ;  /* 0x00010c00ff070b82 */ /* 0x000e220000000800 */
[----:B--2---:R-:W-:-:S04]  /*238e0*/  @P0 IMAD.HI.U32 R2, R9, R2, RZ ;  /* 0x0000000209020227 */ /* 0x004fc800078e00ff */
[----:B------:R-:W-:Y:S01]  /*238f0*/  IMAD.MOV.U32 R3, RZ, RZ, R9 ;  /* 0x000000ffff037224 */ /* 0x000fe200078e0009 */
[----:B0-----:R-:W-:Y:S02]  /*23900*/  @P0 SHF.R.U32.HI R3, RZ, R7, R2 ;  /* 0x00000007ff030219 */ /* 0x001fe40000011602 */
[----:B------:R-:W-:Y:S01]  /*23910*/  SEL R2, R11, RZ, !P1 ;  /* 0x000000ff0b027207 */ /* 0x000fe20004800000 */
[----:B------:R-:W-:Y:S06]  /*23920*/  BRA.DIV UR4, `(.L_x_4484) ;  /* 0x00000062041c7947 */ /* 0x000fec000b800000 */
.L_x_4643:
[----:B------:R-:W-:-:S03]  /*23930*/  UMOV UR4, 0xffffffff ;  /* 0xffffffff00047882 */ /* 0x000fc60000000000 */
[----:B------:R-:W-:Y:S05]  /*23940*/  BRA.DIV UR4, `(.L_x_4485) ;  /* 0x0000006204487947 */ /* 0x000fea000b800000 */
[----:B------:R-:W-:-:S13]  /*23950*/  ELECT P6, URZ, PT ;  /* 0x00000000003f782f */ /* 0x000fda00038c0000 */
.L_x_4646:
        /* <DEDUP_REMOVED lines=12> */
.L_x_4647:
[----:B------:R-:W-:Y:S05]  /*23a20*/  BSYNC B1 ;  /* 0x0000000000017941 */ /* 0x000fea0003800000 */
.L_x_4486:
        /* <DEDUP_REMOVED lines=8> */
.L_x_4648:
        /* <DEDUP_REMOVED lines=11> */
.L_x_4491:
        /* <DEDUP_REMOVED lines=29> */
.L_x_4649:
        /* <DEDUP_REMOVED lines=8> */
.L_x_4493:
        /* <DEDUP_REMOVED lines=24> */
.L_x_4489:
[----:B------:R-:W-:Y:S05]  /*23f30*/  BSYNC B1 ;  /* 0x0000000000017941 */ /* 0x000fea0003800000 */
.L_x_4488:
[----:B01----:R-:W2:Y:S04]  /*23f40*/  LDL.LU R7, [R1+0x10] ;  /* 0x0000100001077983 */ /* 0x003ea80000300800 */
        /* <DEDUP_REMOVED lines=12> */
.L_x_4500:
[----:B------:R-:W-:Y:S05]  /*24010*/  YIELD ;  /* 0x0000000000007946 */ /* 0x000fea0003800000 */
[----:B------:R-:W-:Y:S04]  /*24020*/  BSSY B1, `(.L_x_4494) ;  /* 0x000004f000017945 */ /* 0x000fe80003800000 */
[----:B-1----:R-:W-:Y:S05]  /*24030*/  @!P6 BRA `(.L_x_4495) ;  /* 0x000000040034e947 */ /* 0x002fea0003800000 */
[----:B0-----:R-:W2:Y:S04]  /*24040*/  LDL R7, [R1+0x10] ;  /* 0x0000100001077983 */ /* 0x001ea80000100800 */
[----:B------:R-:W3:Y:S01]  /*24050*/  LDL R8, [R1+0x14] ;  /* 0x0000140001087983 */ /* 0x000ee20000100800 */
[----:B--2---:R-:W-:Y:S01]  /*24060*/  IMAD R7, R7, 0x8, R11 ;  /* 0x0000000807077824 */ /* 0x004fe200078e020b */
[----:B---3--:R-:W-:-:S04]  /*24070*/  SHF.L.U32 R8, R8, 0x1f, RZ ;  /* 0x0000001f08087819 */ /* 0x008fc800000006ff */
[----:B------:R-:W0:Y:S02]  /*24080*/  SYNCS.PHASECHK.TRANS64.TRYWAIT P0, [R7+URZ+0x308a0], R8 ;  /* 0x0308a008070075a7 */ /* 0x000e24000800017f */
[----:B0-----:R-:W-:Y:S05]  /*24090*/  @!P0 BRA `(.L_x_4496) ;  /* 0x0000005800d08947 */ /* 0x001fea0003800000 */
.L_x_4650:
        /* <DEDUP_REMOVED lines=11> */
.L_x_4497:
        /* <DEDUP_REMOVED lines=28> */
.L_x_4651:
        /* <DEDUP_REMOVED lines=8> */
.L_x_4499:
        /* <DEDUP_REMOVED lines=24> */
.L_x_4495:
[----:B------:R-:W-:Y:S05]  /*24510*/  BSYNC B1 ;  /* 0x0000000000017941 */ /* 0x000fea0003800000 */
.L_x_4494:
        /* <DEDUP_REMOVED lines=12> */
.L_x_4483:
[----:B------:R-:W-:Y:S05]  /*245e0*/  BSYNC B0 ;  /* 0x0000000000007941 */ /* 0x000fea0003800000 */
.L_x_4482:
[----:B------:R-:W2:Y:S01]  /*245f0*/  LDC.64 R2, c[0x0][0x9e0] ;  /* 0x00027800ff027b82 */ /* 0x000ea20000000a00 */
[----:B------:R-:W-:Y:S07]  /*24600*/  @!P2 WARPSYNC.ALL ;  /* 0x000000000000a948 */ /* 0x000fee0003800000 */
[----:B------:R-:W-:Y:S01]  /*24610*/  @!P2 BAR.SYNC.DEFER_BLOCKING 0xc, 0x120 ;  /* 0x030480000000ab1d */ /* 0x000fe20000010000 */
[----:B--2---:R-:W-:Y:S01]  /*24620*/  ISETP.GE.AND P1, PT, R3, 0x1, PT ;  /* 0x000000010300780c */ /* 0x004fe20003f26270 */
        /* <DEDUP_REMOVED lines=8> */
[----:B------:R-:W2:Y:S02]  /*246b0*/  @P0 LDC.64 R4, c[0x0][0x9e8] ;  /* 0x00027a00ff040b82 */ /* 0x000ea40000000a00 */
[----:B--2---:R-:W-:-:S05]  /*246c0*/  @P0 IMAD.HI.U32 R4, R6, R4, RZ ;  /* 0x0000000406040227 */ /* 0x004fca00078e00ff */
[----:B------:R-:W-:-:S04]  /*246d0*/  @P0 SHF.R.U32.HI R6, RZ, R5, R4 ;  /* 0x00000005ff060219 */ /* 0x000fc80000011604 */
[----:B------:R-:W-:Y:S01]  /*246e0*/  LOP3.LUT R6, RZ, R6, RZ, 0x33, !PT ;  /* 0x00000006ff067212 */ /* 0x000fe200078e33ff */
[----:B------:R-:W-:Y:S06]  /*246f0*/  BRA `(.L_x_4504) ;  /* 0x0000000000107947 */ /* 0x000fec0003800000 */
.L_x_4503:
[----:B------:R-:W-:-:S13]  /*24700*/  ISETP.NE.AND P0, PT, R3, 0x1, PT ;  /* 0x000000010300780c */ /* 0x000fda0003f05270 */
[----:B------:R-:W2:Y:S02]  /*24710*/  @P0 LDC.64 R4, c[0x0][0x9e8] ;  /* 0x00027a00ff040b82 */ /* 0x000ea40000000a00 */
[----:B--2---:R-:W-:-:S05]  /*24720*/  @P0 IMAD.HI.U32 R4, R6, R4, RZ ;  /* 0x0000000406040227 */ /* 0x004fca00078e00ff */
[----:B------:R-:W-:-:S07]  /*24730*/  @P0 SHF.R.U32.HI R6, RZ, R5, R4 ;  /* 0x00000005ff060219 */ /* 0x000fce0000011604 */
.L_x_4504:
[----:B------:R-:W-:Y:S05]  /*24740*/  BSYNC B0 ;  /* 0x0000000000007941 */ /* 0x000fea0003800000 */
.L_x_4502:
[----:B------:R-:W-:-:S05]  /*24750*/  IMAD R5, R6, R3, R3 ;  /* 0x0000000306057224 */ /* 0x000fca00078e0203 */
[----:B------:R-:W-:-:S07]  /*24760*/  VIMNMX R2, R2, R5, PT ;  /* 0x0000000502027248 */ /* 0x000fce0003fe0100 */
.L_x_4501:
[----:B------:R-:W-:Y:S01]  /*24770*/  VIADD R2, R2, 0x5f ;  /* 0x0000005f02027836 */ /* 0x000fe20000000000 */
[----:B------:R-:W-:-:S03]  /*24780*/  ULDC UR4, c[0x0][0x9dc] ;  /* 0x0002770000047ab9 */ /* 0x000fc60000000800 */
[----:B------:R-:W-:-:S05]  /*24790*/  IMAD.HI R2, R2, 0x2aaaaaab, RZ ;  /* 0x2aaaaaab02027827 */ /* 0x000fca00078e02ff */
[----:B------:R-:W-:-:S04]  /*247a0*/  SHF.R.U32.HI R5, RZ, 0x1f, R2 ;  /* 0x0000001fff057819 */ /* 0x000fc80000011602 */
[----:B------:R-:W-:-:S04]  /*247b0*/  LEA.HI.SX32 R2, R2, R5, 0x1c ;  /* 0x0000000502027211 */ /* 0x000fc800078fe2ff */
        /* <DEDUP_REMOVED lines=8> */
[----:B01----:R-:W-:-:S11]  /*24840*/  LOP3.LUT R7, RZ, R0, RZ, 0x33, !PT ;  /* 0x00000000ff077212 */ /* 0x003fd600078e33ff */
[----:B------:R-:W0:Y:S02]  /*24850*/  @P0 LDC.64 R4, c[0x0][0x9e8] ;  /* 0x00027a00ff040b82 */ /* 0x000e240000000a00 */
[----:B0-----:R-:W-:-:S05]  /*24860*/  @P0 IMAD.HI.U32 R4, R7, R4, RZ ;  /* 0x0000000407040227 */ /* 0x001fca00078e00ff */
[----:B------:R-:W-:-:S04]  /*24870*/  @P0 SHF.R.U32.HI R7, RZ, R5, R4 ;  /* 0x00000005ff070219 */ /* 0x000fc80000011604 */
[----:B------:R-:W-:Y:S01]  /*24880*/  LOP3.LUT R0, RZ, R7, RZ, 0x33, !PT ;  /* 0x00000007ff007212 */ /* 0x000fe200078e33ff */
[----:B------:R-:W-:Y:S06]  /*24890*/  BRA `(.L_x_4508) ;  /* 0x0000000000107947 */ /* 0x000fec0003800000 */
.L_x_4507:
[----:B------:R-:W-:-:S13]  /*248a0*/  ISETP.NE.AND P0, PT, R3, 0x1, PT ;  /* 0x000000010300780c */ /* 0x000fda0003f05270 */
[----:B------:R-:W3:Y:S02]  /*248b0*/  @P0 LDC.64 R4, c[0x0][0x9e8] ;  /* 0x00027a00ff040b82 */ /* 0x000ee40000000a00 */
[----:B---3--:R-:W-:-:S05]  /*248c0*/  @P0 IMAD.HI.U32 R4, R0, R4, RZ ;  /* 0x0000000400040227 */ /* 0x008fca00078e00ff */
[----:B------:R-:W-:-:S07]  /*248d0*/  @P0 SHF.R.U32.HI R0, RZ, R5, R4 ;  /* 0x00000005ff000219 */ /* 0x000fce0000011604 */
.L_x_4508:
[----:B------:R-:W-:Y:S05]  /*248e0*/  BSYNC B0 ;  /* 0x0000000000007941 */ /* 0x000fea0003800000 */
.L_x_4506:
[----:B------:R-:W-:-:S05]  /*248f0*/  IMAD R3, R0, R3, RZ ;  /* 0x0000000300037224 */ /* 0x000fca00078e02ff */
[----:B------:R-:W-:-:S07]  /*24900*/  VIMNMX R2, R2, R3, !PT ;  /* 0x0000000302027248 */ /* 0x000fce0007fe0100 */
.L_x_4505:
[----:B------:R-:W-:Y:S01]  /*24910*/  IMAD.HI R2, R2, 0x2aaaaaab, RZ ;  /* 0x2aaaaaab02027827 */ /* 0x000fe200078e02ff */
[----:B------:R-:W-:Y:S04]  /*24920*/  BSSY B6, `(.L_x_4509) ;  /* 0x0000314000067945 */ /* 0x000fe80003800000 */
[----:B------:R-:W-:-:S04]  /*24930*/  SHF.R.U32.HI R3, RZ, 0x1f, R2 ;  /* 0x0000001fff037819 */ /* 0x000fc80000011602 */
[----:B------:R-:W-:-:S04]  /*24940*/  LEA.HI.SX32 R3, R2, R3, 0x1c ;  /* 0x0000000302037211 */ /* 0x000fc800078fe2ff */
[----:B------:R-:W-:-:S04]  /*24950*/  VIMNMX R0, RZ, R3, !PT ;  /* 0x00000003ff007248 */ /* 0x000fc80007fe0100 */
[----:B------:R-:W-:Y:S01]  /*24960*/  ISETP.GT.AND P0, PT, R6, R0, PT ;  /* 0x000000000600720c */ /* 0x000fe20003f04270 */
[----:B------:R3:W-:-:S12]  /*24970*/  STL [R1+0x18], R0 ;  /* 0x0000180001007387 */ /* 0x0007d80000100800 */
[----:B---3--:R-:W-:Y:S05]  /*24980*/  @P0 BRA `(.L_x_4510) ;  /* 0x00000000004c0947 */ /* 0x008fea0003800000 */
[----:B------:R-:W3:Y:S02]  /*24990*/  S2R R0, SR_TID.X ;  /* 0x0000000000007919 */ /* 0x000ee40000002100 */
[----:B---3--:R-:W-:-:S04]  /*249a0*/  LOP3.LUT R0, R0, 0x1f, RZ, 0xc0, !PT ;  /* 0x0000001f00007812 */ /* 0x008fc800078ec0ff */
[----:B------:R-:W-:-:S13]  /*249b0*/  ISETP.NE.AND P1, PT, R0, RZ, PT ;  /* 0x000000ff0000720c */ /* 0x000fda0003f25270 */
[----:B------:R-:W-:Y:S05]  /*249c0*/  @P1 BRA `(.L_x_4511) ;  /* 0x0000003000241947 */ /* 0x000fea0003800000 */
[----:B01----:R-:W0:Y:S01]  /*249d0*/  S2R R7, SR_LANEID ;  /* 0x0000000000077919 */ /* 0x003e220000000000 */
[----:B------:R-:W-:Y:S01]  /*249e0*/  VOTEU.ANY UR4, UPT, PT ;  /* 0x0000000000047886 */ /* 0x000fe200038e0100 */
[----:B------:R-:W1:Y:S01]  /*249f0*/  LDC.64 R2, c[0x0][0xc38] ;  /* 0x00030e00ff027b82 */ /* 0x000e620000000a00 */
[----:B------:R-:W0:Y:S01]  /*24a00*/  FLO.U32 R0, UR4 ;  /* 0x0000000400007d00 */ /* 0x000e2200080e0000 */
[----:B------:R-:W-:-:S07]  /*24a10*/  ULDC.64 UR6, c[0x0][0x208] ;  /* 0x0000820000067ab9 */ /* 0x000fce0000000a00 */
[----:B------:R-:W1:Y:S01]  /*24a20*/  POPC R5, UR4 ;  /* 0x0000000400057d09 */ /* 0x000e620008000000 */
[----:B0-----:R-:W-:-:S13]  /*24a30*/  ISETP.EQ.U32.AND P0, PT, R0, R7, PT ;  /* 0x000000070000720c */ /* 0x001fda0003f02070 */
[----:B-1----:R-:W3:Y:S01]  /*24a40*/  @P0 ATOMG.E.ADD.STRONG.GPU PT, R3, desc[UR6][R2.64], R5 ;  /* 0x00000005020309a8 */ /* 0x002ee200081ee1c6 */
[----:B------:R-:W0:Y:S02]  /*24a50*/  S2R R4, SR_LTMASK ;  /* 0x0000000000047919 */ /* 0x000e240000003900 */
[----:B0-----:R-:W-:-:S04]  /*24a60*/  LOP3.LUT R4, R4, UR4, RZ, 0xc0, !PT ;  /* 0x0000000404047c12 */ /* 0x001fc8000f8ec0ff */
[----:B------:R-:W0:Y:S01]  /*24a70*/  POPC R7, R4 ;  /* 0x0000000400077309 */ /* 0x000e220000000000 */
[----:B---3--:R-:W0:Y:S02]  /*24a80*/  SHFL.IDX PT, R0, R3, R0, 0x1f ;  /* 0x00001f0003007589 */ /* 0x008e2400000e0000 */
[----:B0-----:R-:W-:-:S05]  /*24a90*/  IADD3 R0, R0, UR36, R7 ;  /* 0x0000002400007c10 */ /* 0x001fca000fffe007 */
[----:B------:R3:W-:Y:S01]  /*24aa0*/  STL [R1], R0 ;  /* 0x0000000001007387 */ /* 0x0007e20000100800 */
[----:B------:R-:W-:Y:S05]  /*24ab0*/  BRA `(.L_x_4511) ;  /* 0x0000002c00e87947 */ /* 0x000fea0003800000 */
.L_x_4510:
[----:B------:R-:W3:Y:S01]  /*24ac0*/  S2R R3, SR_CgaCtaId ;  /* 0x0000000000037919 */ /* 0x000ee20000008800 */
[----:B------:R-:W-:-:S04]  /*24ad0*/  MOV R0, 0x400 ;  /* 0x0000040000007802 */ /* 0x000fc80000000f00 */
[----:B---3--:R-:W-:-:S05]  /*24ae0*/  LEA R2, R3, R0, 0x18 ;  /* 0x0000000003027211 */ /* 0x008fca00078ec0ff */
[----:B------:R3:W-:Y:S01]  /*24af0*/  STL [R1+0x20], R2 ;  /* 0x0000200201007387 */ /* 0x0007e20000100800 */
[----:B------:R-:W-:-:S05]  /*24b00*/  VIADD R0, R2, 0x1e400 ;  /* 0x0001e40002007836 */ /* 0x000fca0000000000 */
[----:B------:R-:W-:-:S13]  /*24b10*/  LOP3.LUT P0, RZ, R0, 0x3ff, RZ, 0xc0, !PT ;  /* 0x000003ff00ff7812 */ /* 0x000fda000780c0ff */
[----:B---3--:R-:W-:Y:S05]  /*24b20*/  @!P0 BRA `(.L_x_4512) ;  /* 0x0000000000408947 */ /* 0x008fea0003800000 */
[----:B------:R-:W-:Y:S01]  /*24b30*/  MOV R2, 0x0 ;  /* 0x0000000000027802 */ /* 0x000fe20000000f00 */
[----:B------:R-:W-:Y:S01]  /*24b40*/  ULDC.64 UR6, c[0x4][0x1b8] ;  /* 0x01006e0000067ab9 */ /* 0x000fe20000000a00 */
[----:B------:R-:W-:Y:S01]  /*24b50*/  ULDC.64 UR8, c[0x4][0x1c0] ;  /* 0x0100700000087ab9 */ /* 0x000fe20000000a00 */
[----:B------:R-:W-:Y:S01]  /*24b60*/  ULDC.64 UR4, c[0x4][0xf8] ;  /* 0x01003e0000047ab9 */ /* 0x000fe20000000a00 */
[----:B------:R-:W-:Y:S02]  /*24b70*/  IMAD.U32 R4, RZ, RZ, UR6 ;  /* 0x00000006ff047e24 */ /* 0x000fe4000f8e00ff */
[----:B------:R-:W3:Y:S01]  /*24b80*/  LDC.64 R2, c[0x4][R2] ;  /* 0x0100000002027b82 */ /* 0x000ee20000000a00 */
[----:B------:R-:W-:Y:S02]  /*24b90*/  IMAD.U32 R5, RZ, RZ, UR7 ;  /* 0x00000007ff057e24 */ /* 0x000fe4000f8e00ff */
[----:B--2---:R-:W-:Y:S02]  /*24ba0*/  IMAD.U32 R6, RZ, RZ, UR8 ;  /* 0x00000008ff067e24 */ /* 0x004fe4000f8e00ff */
[----:B01----:R-:W-:-:S02]  /*24bb0*/  IMAD.U32 R7, RZ, RZ, UR9 ;  /* 0x00000009ff077e24 */ /* 0x003fc4000f8e00ff */
[----:B------:R-:W-:Y:S02]  /*24bc0*/  IMAD.U32 R10, RZ, RZ, UR4 ;  /* 0x00000004ff0a7e24 */ /* 0x000fe4000f8e00ff */
[----:B------:R-:W-:Y:S02]  /*24bd0*/  IMAD.U32 R11, RZ, RZ, UR5 ;  /* 0x00000005ff0b7e24 */ /* 0x000fe4000f8e00ff */
[----:B------:R-:W-:Y:S02]  /*24be0*/  IMAD.MOV.U32 R8, RZ, RZ, 0x70 ;  /* 0x00000070ff087424 */ /* 0x000fe400078e00ff */
[----:B------:R-:W-:Y:S02]  /*24bf0*/  IMAD.MOV.U32 R12, RZ, RZ, 0x1 ;  /* 0x00000001ff0c7424 */ /* 0x000fe400078e00ff */
[----:B------:R-:W-:-:S07]  /*24c00*/  IMAD.MOV.U32 R13, RZ, RZ, RZ ;  /* 0x000000ffff0d7224 */ /* 0x000fce00078e00ff */
[----:B------:R-:W-:-:S07]  /*24c10*/  LEPC R20, `(.L_x_4512) ;  /* 0x000000001014794e */ /* 0x000fce0000000000 */
[----:B---3--:R-:W-:Y:S05]  /*24c20*/  CALL.ABS.NOINC R2 ;  /* 0x0000000002007343 */ /* 0x008fea0003c00000 */
.L_x_4512:
[----:B------:R-:W3:Y:S02]  /*24c30*/  LDL R2, [R1+0x20] ;  /* 0x0000200001027983 */ /* 0x000ee40000100800 */
[----:B---3--:R-:W-:-:S05]  /*24c40*/  VIADD R0, R2, 0x400 ;  /* 0x0000040002007836 */ /* 0x008fca0000000000 */
        /* <DEDUP_REMOVED lines=9> */
[----:B--2---:R-:W-:Y:S02]  /*24ce0*/  IMAD.U32 R6, RZ, RZ, UR8 ;  /* 0x00000008ff067e24 */ /* 0x004fe4000f8e00ff */
[----:B01----:R-:W-:-:S02]  /*24cf0*/  IMAD.U32 R7, RZ, RZ, UR9 ;  /* 0x00000009ff077e24 */ /* 0x003fc4000f8e00ff */
[----:B------:R-:W-:Y:S02]  /*24d00*/  IMAD.U32 R10, RZ, RZ, UR4 ;  /* 0x00000004ff0a7e24 */ /* 0x000fe4000f8e00ff */
[----:B------:R-:W-:Y:S02]  /*24d10*/  IMAD.U32 R11, RZ, RZ, UR5 ;  /* 0x00000005ff0b7e24 */ /* 0x000fe4000f8e00ff */
[----:B------:R-:W-:Y:S02]  /*24d20*/  IMAD.MOV.U32 R8, RZ, RZ, 0x70 ;  /* 0x00000070ff087424 */ /* 0x000fe400078e00ff */
[----:B------:R-:W-:Y:S02]  /*24d30*/  IMAD.MOV.U32 R12, RZ, RZ, 0x1 ;  /* 0x00000001ff0c7424 */ /* 0x000fe400078e00ff */
[----:B---3--:R-:W-:-:S07]  /*24d40*/  IMAD.MOV.U32 R13, RZ, RZ, RZ ;  /* 0x000000ffff0d7224 */ /* 0x008fce00078e00ff */
[----:B------:R-:W-:-:S07]  /*24d50*/  LEPC R20, `(.L_x_4514) ;  /* 0x000000001014794e */ /* 0x000fce0000000000 */
[----:B----4-:R-:W-:Y:S05]  /*24d60*/  CALL.ABS.NOINC R2 ;  /* 0x0000000002007343 */ /* 0x010fea0003c00000 */
.L_x_4514:
        /* <DEDUP_REMOVED lines=16> */
.L_x_4513:
[----:B01----:R-:W3:Y:S01]  /*24e70*/  LDL R7, [R1+0x8] ;  /* 0x0000080001077983 */ /* 0x003ee20000100800 */
[----:B------:R-:W0:Y:S01]  /*24e80*/  LDC R0, c[0x0][0x428] ;  /* 0x00010a00ff007b82 */ /* 0x000e220000000800 */
[----:B------:R-:W-:Y:S02]  /*24e90*/  ULDC.64 UR4, c[0x0][0x9f8] ;  /* 0x00027e0000047ab9 */ /* 0x000fe40000000a00 */
[----:B--2---:R-:W2:Y:S04]  /*24ea0*/  LDL.LU R6, [R1+0x2c] ;  /* 0x00002c0001067983 */ /* 0x004ea80000300800 */
[----:B------:R-:W2:Y:S04]  /*24eb0*/  LDL.LU R4, [R1+0x4] ;  /* 0x0000040001047983 */ /* 0x000ea80000300800 */
[----:B------:R-:W4:Y:S01]  /*24ec0*/  LDL R5, [R1+0xc] ;  /* 0x00000c0001057983 */ /* 0x000f220000100800 */
[----:B------:R-:W-:Y:S01]  /*24ed0*/  ULDC.64 UR6, c[0x0][0x208] ;  /* 0x0000820000067ab9 */ /* 0x000fe20000000a00 */
[----:B------:R-:W1:Y:S01]  /*24ee0*/  S2R R8, SR_TID.X ;  /* 0x0000000000087919 */ /* 0x000e620000002100 */
[----:B0-----:R-:W-:-:S13]  /*24ef0*/  ISETP.NE.AND P0, PT, R0, 0x1, PT ;  /* 0x000000010000780c */ /* 0x001fda0003f05270 */
[----:B------:R-:W3:Y:S08]  /*24f00*/  @P0 LDC R0, c[0x0][0x42c] ;  /* 0x00010b00ff000b82 */ /* 0x000ef00000000800 */
[----:B------:R-:W0:Y:S01]  /*24f10*/  @P0 LDC R2, c[0x0][0x430] ;  /* 0x00010c00ff020b82 */ /* 0x000e220000000800 */
[----:B-1----:R-:W-:-:S04]  /*24f20*/  LOP3.LUT R8, R8, 0x1f, RZ, 0xc0, !PT ;  /* 0x0000001f08087812 */ /* 0x002fc800078ec0ff */
[----:B------:R-:W-:-:S04]  /*24f30*/  ISETP.NE.AND P6, PT, R8, RZ, PT ;  /* 0x000000ff0800720c */ /* 0x000fc80003fc5270 */
[----:B------:R-:W-:-:S09]  /*24f40*/  PLOP3.LUT P1, PT, P6, PT, PT, 0x8, 0x0 ;  /* 0x000000000000781c */ /* 0x000fd2000372e170 */
[----:B------:R-:W-:-:S05]  /*24f50*/  VOTEU.ALL UP1, P6 ;  /* 0x00000000003f7886 */ /* 0x000fca0003020000 */
[----:B------:R-:W-:-:S04]  /*24f60*/  @!UP1 UIADD3 UR8, UP0, UR38, 0x270, URZ ;  /* 0x0000027026089890 */ /* 0x000fc8000ff1e03f */
[----:B------:R-:W-:-:S03]  /*24f70*/  @!UP1 UIADD3.X UR9, URZ, UR39, URZ, UP0, !UPT ;  /* 0x000000273f099290 */ /* 0x000fc600087fe43f */
[----:B------:R-:W-:Y:S01]  /*24f80*/  VOTEU.ALL UP0, P6 ;  /* 0x00000000003f7886 */ /* 0x000fe20003000000 */
[----:B---3--:R-:W-:-:S04]  /*24f90*/  @P0 IMAD.HI.U32 R3, R7, R0, RZ ;  /* 0x0000000007030227 */ /* 0x008fc800078e00ff */
[----:B------:R-:W-:Y:S01]  /*24fa0*/  IMAD.MOV.U32 R0, RZ, RZ, R7 ;  /* 0x000000ffff007224 */ /* 0x000fe200078e0007 */
[----:B0-----:R-:W-:Y:S02]  /*24fb0*/  @P0 SHF.R.U32.HI R0, RZ, R2, R3 ;  /* 0x00000002ff000219 */ /* 0x001fe40000011603 */
[----:B------:R-:W-:Y:S01]  /*24fc0*/  ISETP.NE.U32.AND P0, PT, RZ, UR4, PT ;  /* 0x00000004ff007c0c */ /* 0x000fe2000bf05070 */
[----:B--2---:R-:W-:-:S03]  /*24fd0*/  IMAD R3, R4, 0x80, R6 ;  /* 0x0000008004037824 */ /* 0x004fc600078e0206 */
[----:B------:R-:W-:Y:S01]  /*24fe0*/  ISETP.NE.AND.EX P0, PT, RZ, UR5, PT, P0 ;  /* 0x00000005ff007c0c */ /* 0x000fe2000bf05300 */
[----:B----4-:R-:W-:Y:S01]  /*24ff0*/  IMAD.MOV.U32 R4, RZ, RZ, R5 ;  /* 0x000000ffff047224 */ /* 0x010fe200078e0005 */
[----:B------:R-:W-:-:S11]  /*25000*/  ULDC.64 UR4, c[0x0][0xa00] ;  /* 0x0002800000047ab9 */ /* 0x000fd60000000a00 */
[----:B------:R-:W0:Y:S02]  /*25010*/  @P0 LDC.64 R6, c[0x0][0x9f8] ;  /* 0x00027e00ff060b82 */ /* 0x000e240000000a00 */
[----:B0-----:R-:W-:-:S05]  /*25020*/  @P0 IMAD.WIDE R6, R5, 0x4, R6 ;  /* 0x0000000405060825 */ /* 0x001fca00078e0206 */
[----:B------:R0:W5:Y:S01]  /*25030*/  @P0 LDG.E R4, desc[UR6][R6.64] ;  /* 0x0000000606040981 */ /* 0x000162000c1e1900 */
[----:B------:R-:W-:-:S04]  /*25040*/  ISETP.NE.U32.AND P0, PT, RZ, UR4, PT ;  /* 0x00000004ff007c0c */ /* 0x000fc8000bf05070 */
[----:B------:R-:W-:-:S04]  /*25050*/  ISETP.NE.AND.EX P0, PT, RZ, UR5, PT, P0 ;  /* 0x00000005ff007c0c */ /* 0x000fc8000bf05300 */
[----:B------:R-:W-:-:S09]  /*25060*/  SEL R2, R5, RZ, !P0 ;  /* 0x000000ff05027207 */ /* 0x000fd20004000000 */
.L_x_4515:
[----:B------:R-:W2:Y:S01]  /*25070*/  LDL R5, [R1+0x8] ;  /* 0x0000080001057983 */ /* 0x000ea20000100800 */
        /* <DEDUP_REMOVED lines=16> */
.L_x_4516:
[----:B------:R-:W2:Y:S01]  /*25180*/  LDL R5, [R1+0x8] ;  /* 0x0000080001057983 */ /* 0x000ea20000100800 */
        /* <DEDUP_REMOVED lines=15> */
.L_x_4517:
        /* <DEDUP_REMOVED lines=16> */
[----:B0----5:R-:W-:Y:S01]  /*25380*/  SEL R6, R4, RZ, !P0 ;  /* 0x000000ff04067207 */ /* 0x021fe20004000000 */
[----:B--2---:R-:W-:Y:S01]  /*25390*/  VIADD R5, R5, 0xffffffff ;  /* 0xffffffff05057836 */ /* 0x004fe20000000000 */
[----:B------:R-:W-:Y:S07]  /*253a0*/  BRA.DIV UR4, `(.L_x_4518) ;  /* 0x0000004a04347947 */ /* 0x000fee000b800000 */
.L_x_4654:
[----:B------:R-:W-:Y:S01]  /*253b0*/  UMOV UR4, 0xffffffff ;  /* 0xffffffff00047882 */ /* 0x000fe20000000000 */
[----:B------:R-:W-:Y:S02]  /*253c0*/  SHF.R.S32.HI R20, RZ, 0x1f, R4 ;  /* 0x0000001fff147819 */ /* 0x000fe40000011404 */
[----:B------:R-:W-:Y:S05]  /*253d0*/  BRA.DIV UR4, `(.L_x_4519) ;  /* 0x0000004a045c7947 */ /* 0x000fea000b800000 */
[----:B------:R-:W-:-:S13]  /*253e0*/  ELECT P6, URZ, PT ;  /* 0x00000000003f782f */ /* 0x000fda00038c0000 */
.L_x_4657:
        /* <DEDUP_REMOVED lines=22> */
.L_x_4521:
[----:B0-----:R-:W0:Y:S01]  /*25550*/  S2R R10, SR_CgaCtaId ;  /* 0x00000000000a7919 */ /* 0x001e220000008800 */
[----:B------:R-:W-:-:S04]  /*25560*/  MOV R7, 0x400 ;  /* 0x0000040000077802 */ /* 0x000fc80000000f00 */
[----:B0-----:R-:W-:Y:S02]  /*25570*/  LEA R7, R10, R7, 0x18 ;  /* 0x000000070a077211 */ /* 0x001fe400078ec0ff */
[----:B------:R-:W-:-:S03]  /*25580*/  SHF.L.U32 R10, R19, 0x1f, RZ ;  /* 0x0000001f130a7819 */ /* 0x000fc600000006ff */
[----:B------:R-:W-:-:S04]  /*25590*/  IMAD R7, R17, 0x8, R7 ;  /* 0x0000000811077824 */ /* 0x000fc800078e0207 */
[----:B------:R-:W0:Y:S02]  /*255a0*/  SYNCS.PHASECHK.TRANS64.TRYWAIT P0, [R7+URZ+0x30840], R10 ;  /* 0x0308400a070075a7 */ /* 0x000e24000800017f */
[----:B0-----:R-:W-:Y:S05]  /*255b0*/  @!P0 BRA `(.L_x_4522) ;  /* 0x0000004800048947 */ /* 0x001fea0003800000 */
.L_x_4658:
        /* <DEDUP_REMOVED lines=11> */
.L_x_4523:
[----:B------:R-:W1:Y:S01]  /*25670*/  S2R R11, SR_CgaCtaId ;  /* 0x00000000000b7919 */ /* 0x000e620000008800 */
[----:B0-----:R-:W-:Y:S01]  /*25680*/  MOV R10, 0x400 ;  /* 0x00000400000a7802 */ /* 0x001fe20000000f00 */
        /* <DEDUP_REMOVED lines=9> */
[----:B-----5:R-:W-:-:S05]  /*25720*/  R2UR UR13, R6 ;  /* 0x00000000060d72ca */ /* 0x020fca00000e0000 */
[----:B------:R-:W-:-:S04]  /*25730*/  UIADD3 UR9, UR9, 0x30830, URZ ;  /* 0x0003083009097890 */ /* 0x000fc8000fffe03f */
[----:B------:R-:W-:Y:S02]  /*25740*/  UIMAD UR11, UR11, 0x60, UR5 ;  /* 0x000000600b0b78a4 */ /* 0x000fe4000f8e0205 */
        /* <DEDUP_REMOVED lines=15> */
[----:B------:R0:W-:Y:S02]  /*25840*/  UTMALDG.4D [UR8], [UR4], desc[UR6] ;  /* 0x00000608040075b4 */ /* 0x0001e40008019000 */
[----:B0-----:R-:W-:Y:S01]  /*25850*/  NOP ;  /* 0x0000000000007918 */ /* 0x001fe20000000000 */
.L_x_4520:
[----:B------:R-:W2:Y:S04]  /*25860*/  LDL.LU R13, [R1+0x8] ;  /* 0x00000800010d7983 */ /* 0x000ea80000300800 */
[----:B------:R-:W3:Y:S01]  /*25870*/  LDL.LU R12, [R1+0x28] ;  /* 0x00002800010c7983 */ /* 0x000ee20000300800 */
[----:B------:R-:W-:Y:S01]  /*25880*/  MOV R10, 0x400 ;  /* 0x00000400000a7802 */ /* 0x000fe20000000f00 */
[----:B------:R-:W-:Y:S05]  /*25890*/  WARPSYNC.ALL ;  /* 0x0000000000007948 */ /* 0x000fea0003800000 */
[----:B------:R-:W0:Y:S01]  /*258a0*/  S2R R11, SR_CgaCtaId ;  /* 0x00000000000b7919 */ /* 0x000e220000008800 */
[----:B------:R-:W-:-:S13]  /*258b0*/  ELECT P0, URZ, PT ;  /* 0x00000000003f782f */ /* 0x000fda0003800000 */
[C---:B------:R-:W-:Y:S01]  /*258c0*/  @P0 R2UR UR13, R2.reuse ;  /* 0x00000000020d02ca */ /* 0x040fe200000e0000 */
[----:B------:R-:W-:Y:S01]  /*258d0*/  UIADD3 UR4, UP0, UR38, 0x270, URZ ;  /* 0x0000027026047890 */ /* 0x000fe2000ff1e03f */
[C---:B------:R-:W-:Y:S01]  /*258e0*/  @P0 R2UR UR11, R3.reuse ;  /* 0x00000000030b02ca */ /* 0x040fe200000e0000 */
[----:B------:R-:W-:Y:S01]  /*258f0*/  UMOV UR6, 0x0 ;  /* 0x0000000000067882 */ /* 0x000fe20000000000 */
[----:B------:R-:W-:Y:S01]  /*25900*/  UMOV UR7, 0x12f00000 ;  /* 0x12f0000000077882 */ /* 0x000fe20000000000 */
[----:B------:R-:W-:Y:S01]  /*25910*/  UIADD3.X UR5, URZ, UR39, URZ, UP0, !UPT ;  /* 0x000000273f057290 */ /* 0x000fe200087fe43f */
[----:B------:R-:W-:Y:S01]  /*25920*/  @P0 R2UR UR21, R2 ;  /* 0x00000000021502ca */ /* 0x000fe200000e0000 */
[----:B------:R-:W-:Y:S01]  /*25930*/  UMOV UR10, URZ ;  /* 0x0000003f000a7c82 */ /* 0x000fe20008000000 */
[----:B------:R-:W-:Y:S01]  /*25940*/  @P0 R2UR UR19, R3 ;  /* 0x00000000031302ca */ /* 0x000fe200000e0000 */
[----:B------:R-:W-:Y:S01]  /*25950*/  UMOV UR14, 0x0 ;  /* 0x00000000000e7882 */ /* 0x000fe20000000000 */
[----:B------:R-:W-:Y:S01]  /*25960*/  UMOV UR15, 0x12f00000 ;  /* 0x12f00000000f7882 */ /* 0x000fe20000000000 */
[----:B------:R-:W-:Y:S01]  /*25970*/  UMOV UR18, 0x40 ;  /* 0x0000004000127882 */ /* 0x000fe20000000000 */
[----:B------:R-:W-:Y:S01]  /*25980*/  @P0 IMAD.MOV.U32 R7, RZ, RZ, 0xc000 ;  /* 0x0000c000ff070424 */ /* 0x000fe200078e00ff */
        /* <DEDUP_REMOVED lines=10> */
[----:B------:R-:W-:Y:S01]  /*25a30*/  UMOV UR17, UR9 ;  /* 0x0000000900117c82 */ /* 0x000fe20008000000 */
[----:B--2---:R-:W-:-:S02]  /*25a40*/  @P0 R2UR UR12, R13 ;  /* 0x000000000d0c02ca */ /* 0x004fc400000e0000 */
[----:B------:R-:W-:Y:S01]  /*25a50*/  @P0 R2UR UR20, R13 ;  /* 0x000000000d1402ca */ /* 0x000fe200000e0000 */
[----:B---3--:R-:W-:-:S05]  /*25a60*/  VIADD R12, R12, 0x1 ;  /* 0x000000010c0c7836 */ /* 0x008fca0000000000 */
[----:B------:R0:W-:Y:S05]  /*25a70*/  STL [R1+0x28], R12 ;  /* 0x0000280c01007387 */ /* 0x0001ea0000100800 */
[----:B------:R1:W-:Y:S02]  /*25a80*/  UTMALDG.4D [UR8], [UR4], desc[UR6] ;  /* 0x00000608040075b4 */ /* 0x0003e40008019000 */
[----:B------:R0:W-:Y:S01]  /*25a90*/  UTMALDG.4D [UR16], [UR4], desc[UR14] ;  /* 0x00000e10040075b4 */ /* 0x0001e20008019000 */
[----:B-1----:R-:W-:Y:S01]  /*25aa0*/  @P0 R2UR UR13, R2 ;  /* 0x00000000020d02ca */ /* 0x002fe200000e0000 */
[----:B------:R-:W-:Y:S01]  /*25ab0*/  UIADD3 UR8, UR24, 0x1a400, URZ ;  /* 0x0001a40018087890 */ /* 0x000fe2000fffe03f */
[----:B------:R-:W-:Y:S01]  /*25ac0*/  LEA.HI R2, R12, R12, RZ, 0x1 ;  /* 0x0000000c0c027211 */ /* 0x000fe200078f08ff */
[----:B------:R-:W-:Y:S01]  /*25ad0*/  UMOV UR10, 0x80 ;  /* 0x00000080000a7882 */ /* 0x000fe20000000000 */
[----:B------:R-:W-:-:S02]  /*25ae0*/  @P0 R2UR UR12, R13 ;  /* 0x000000000d0c02ca */ /* 0x000fc400000e0000 */
[----:B------:R-:W-:Y:S02]  /*25af0*/  @P0 R2UR UR11, R3 ;  /* 0x00000000030b02ca */ /* 0x000fe400000e0000 */
[----:B------:R-:W-:-:S05]  /*25b00*/  LOP3.LUT R2, R2, 0xfffffffe, RZ, 0xc0, !PT ;  /* 0xfffffffe02027812 */ /* 0x000fca00078ec0ff */
[----:B------:R-:W-:-:S05]  /*25b10*/  IMAD.IADD R2, R12, 0x1, -R2 ;  /* 0x000000010c027824 */ /* 0x000fca00078e0a02 */
[----:B------:R-:W-:Y:S01]  /*25b20*/  SHF.L.U32 R2, R2, 0x1f, RZ ;  /* 0x0000001f02027819 */ /* 0x000fe200000006ff */
[----:B------:R0:W-:Y:S03]  /*25b30*/  UTMALDG.4D [UR8], [UR4], desc[UR22] ;  /* 0x00001608040075b4 */ /* 0x0001e60008019000 */
[----:B------:R-:W1:Y:S02]  /*25b40*/  SYNCS.PHASECHK.TRANS64.TRYWAIT P0, [R10+URZ+0x30820], R2 ;  /* 0x030820020a0075a7 */ /* 0x000e64000800017f */
[----:B01----:R-:W-:Y:S05]  /*25b50*/  @!P0 BRA `(.L_x_4525) ;  /* 0x0000004000b08947 */ /* 0x003fea0003800000 */
.L_x_4659:
[----:B------:R-:W-:Y:S05]  /*25b60*/  BSYNC B0 ;  /* 0x0000000000007941 */ /* 0x000fea0003800000 */
.L_x_4524:
        /* <DEDUP_REMOVED lines=43> */
.L_x_4532:
[----:B0-----:R-:W0:Y:S01]  /*25e20*/  S2R R8, SR_CgaCtaId ;  /* 0x0000000000087919 */ /* 0x001e220000008800 */
[----:B------:R-:W-:-:S04]  /*25e30*/  MOV R3, 0x400 ;  /* 0x0000040000037802 */ /* 0x000fc80000000f00 */
[----:B0-----:R-:W-:Y:S02]  /*25e40*/  LEA R3, R8, R3, 0x18 ;  /* 0x0000000308037211 */ /* 0x001fe400078ec0ff */
[----:B------:R-:W-:-:S03]  /*25e50*/  SHF.L.U32 R8, R14, 0x1f, RZ ;  /* 0x0000001f0e087819 */ /* 0x000fc600000006ff */
[----:B------:R-:W-:-:S04]  /*25e60*/  IMAD R3, R12, 0x8, R3 ;  /* 0x000000080c037824 */ /* 0x000fc800078e0203 */
[----:B------:R-:W0:Y:S02]  /*25e70*/  SYNCS.PHASECHK.TRANS64.TRYWAIT P0, [R3+URZ+0x30840], R8 ;  /* 0x03084008030075a7 */ /* 0x000e24000800017f */
[----:B0-----:R-:W-:Y:S05]  /*25e80*/  @!P0 BRA `(.L_x_4533) ;  /* 0x0000004000048947 */ /* 0x001fea0003800000 */
.L_x_4660:
        /* <DEDUP_REMOVED lines=11> */
.L_x_4534:
[----:B------:R-:W1:Y:S01]  /*25f40*/  S2R R10, SR_CgaCtaId ;  /* 0x00000000000a7919 */ /* 0x000e620000008800 */
[----:B------:R-:W-:Y:S01]  /*25f50*/  MOV R9, 0x400 ;  /* 0x0000040000097802 */ /* 0x000fe20000000f00 */
        /* <DEDUP_REMOVED lines=9> */
[----:B-----5:R-:W-:Y:S01]  /*25ff0*/  R2UR UR13, R2 ;  /* 0x00000000020d72ca */ /* 0x020fe200000e0000 */
[----:B------:R-:W-:Y:S01]  /*26000*/  UMOV UR18, 0x80 ;  /* 0x0000008000127882 */ /* 0x000fe20000000000 */
[----:B0-----:R-:W-:-:S03]  /*26010*/  SHF.L.U32 R8, R19, 0x1f, RZ ;  /* 0x0000001f13087819 */ /* 0x001fc600000006ff */
        /* <DEDUP_REMOVED lines=20> */
.L_x_4661:
        /* <DEDUP_REMOVED lines=10> */
.L_x_4536:
[----:B------:R-:W-:-:S13]  /*26200*/  LOP3.LUT P0, RZ, R16, 0x40, RZ, 0xc0, !PT ;  /* 0x0000004010ff7812 */ /* 0x000fda000780c0ff */
[----:B------:R-:W-:Y:S05]  /*26210*/  @P0 BRA `(.L_x_4537) ;  /* 0x0000000000040947 */ /* 0x000fea0003800000 */
[----:B------:R-:W-:Y:S01]  /*26220*/  BPT.TRAP 0x1 ;  /* 0x000000040000795c */ /* 0x000fe20000300000 */
.L_x_4537:
[----:B------:R-:W0:Y:S01]  /*26230*/  S2R R9, SR_CgaCtaId ;  /* 0x0000000000097919 */ /* 0x000e220000008800 */
        /* <DEDUP_REMOVED lines=10> */
[----:B------:R-:W-:Y:S01]  /*262e0*/  R2UR UR12, R0 ;  /* 0x00000000000c72ca */ /* 0x000fe200000e0000 */
[----:B------:R-:W-:-:S06]  /*262f0*/  IMAD.MOV.U32 R6, RZ, RZ, R2 ;  /* 0x000000ffff067224 */ /* 0x000fcc00078e0002 */
[----:B------:R-:W-:Y:S02]  /*26300*/  UIMAD UR11, UR11, 0x60, UR5 ;  /* 0x000000600b0b78a4 */ /* 0x000fe4000f8e0205 */
[----:B------:R-:W-:Y:S02]  /*26310*/  UIADD3 UR9, UR9, 0x30850, URZ ;  /* 0x0003085009097890 */ /* 0x000fe4000fffe03f */
[----:B------:R-:W-:Y:S01]  /*26320*/  UIADD3.X UR5, URZ, UR39, URZ, UP0, !UPT ;  /* 0x000000273f057290 */ /* 0x000fe200087fe43f */
[----:B0-----:R-:W-:-:S05]  /*26330*/  LEA R8, R9, R8, 0x18 ;  /* 0x0000000809087211 */ /* 0x001fca00078ec0ff */
[----:B------:R-:W-:-:S05]  /*26340*/  IMAD R5, R17, 0x9000, R8 ;  /* 0x0000900011057824 */ /* 0x000fca00078e0208 */
[----:B------:R-:W-:Y:S01]  /*26350*/  R2UR UR15, R5 ;  /* 0x00000000050f72ca */ /* 0x000fe200000e0000 */
[----:B------:R-:W-:-:S12]  /*26360*/  IMAD.MOV.U32 R5, RZ, RZ, R7 ;  /* 0x000000ffff057224 */ /* 0x000fd800078e0007 */
        /* <DEDUP_REMOVED lines=12> */
.L_x_4531:
[----:B------:R-:W-:Y:S05]  /*26430*/  BSYNC B2 ;  /* 0x0000000000027941 */ /* 0x000fea0003800000 */
.L_x_4530:
[----:B------:R-:W2:Y:S01]  /*26440*/  LDL R2, [R1+0x24] ;  /* 0x0000240001027983 */ /* 0x000ea20000100800 */
[----:B------:R-:W-:Y:S02]  /*26450*/  IMAD.MOV.U32 R19, RZ, RZ, R14 ;  /* 0x000000ffff137224 */ /* 0x000fe400078e000e */
[----:B------:R-:W-:Y:S02]  /*26460*/  IMAD.MOV.U32 R17, RZ, RZ, R12 ;  /* 0x000000ffff117224 */ /* 0x000fe400078e000c */
[----:B--2---:R-:W-:-:S07]  /*26470*/  VIADD R7, R2, 0xfffffffd ;  /* 0xfffffffd02077836 */ /* 0x004fce0000000000 */
.L_x_4529:
[----:B------:R-:W-:Y:S05]  /*26480*/  BSYNC B1 ;  /* 0x0000000000017941 */ /* 0x000fea0003800000 */
.L_x_4528:
[----:B------:R-:W2:Y:S01]  /*26490*/  LDL.LU R2, [R1+0x24] ;  /* 0x0000240001027983 */ /* 0x000ea20000300800 */
[----:B------:R-:W-:Y:S01]  /*264a0*/  VIADD R13, R13, 0xfffffffe ;  /* 0xfffffffe0d0d7836 */ /* 0x000fe20000000000 */
[----:B--2---:R-:W-:-:S04]  /*264b0*/  LOP3.LUT R2, RZ, R2, RZ, 0x33, !PT ;  /* 0x00000002ff027212 */ /* 0x004fc800078e33ff */
[----:B------:R-:W-:-:S13]  /*264c0*/  ISETP.NE.AND P0, PT, R13, R2, PT ;  /* 0x000000020d00720c */ /* 0x000fda0003f05270 */
[----:B------:R-:W-:Y:S05]  /*264d0*/  @!P0 BRA `(.L_x_4527) ;  /* 0x0000001000208947 */ /* 0x000fea0003800000 */
[----:B------:R-:W-:-:S07]  /*264e0*/  IMAD.MOV.U32 R13, RZ, RZ, R6 ;  /* 0x000000ffff0d7224 */ /* 0x000fce00078e0006 */
.L_x_4554:
[----:B------:R-:W-:Y:S01]  /*264f0*/  VIADD R8, R17, 0x1 ;  /* 0x0000000111087836 */ /* 0x000fe20000000000 */
[----:B------:R-:W-:Y:S05]  /*26500*/  YIELD ;  /* 0x0000000000007946 */ /* 0x000fea0003800000 */
[----:B------:R-:W-:Y:S01]  /*26510*/  ISETP.NE.AND P0, PT, R8, 0x2, PT ;  /* 0x000000020800780c */ /* 0x000fe20003f05270 */
[----:B------:R-:W-:Y:S03]  /*26520*/  BSSY B1, `(.L_x_4538) ;  /* 0x000007e000017945 */ /* 0x000fe60003800000 */
[----:B------:R-:W-:-:S02]  /*26530*/  SEL R9, RZ, 0x1, P0 ;  /* 0x00000001ff097807 */ /* 0x000fc40000000000 */
[----:B------:R-:W-:Y:S02]  /*26540*/  SEL R8, R8, RZ, P0 ;  /* 0x000000ff08087207 */ /* 0x000fe40000000000 */
[----:B------:R-:W-:Y:S01]  /*26550*/  LOP3.LUT R9, R19, R9, RZ, 0x3c, !PT ;  /* 0x0000000913097212 */ /* 0x000fe200078e3cff */
[----:B------:R-:W-:Y:S06]  /*26560*/  @!P6 BRA `(.L_x_4539) ;  /* 0x0000000400e4e947 */ /* 0x000fec0003800000 */
        /* <DEDUP_REMOVED lines=23> */
.L_x_4540:
[----:B------:R-:W1:Y:S01]  /*266e0*/  S2R R3, SR_CgaCtaId ;  /* 0x0000000000037919 */ /* 0x000e620000008800 */
[----:B------:R-:W-:-:S04]  /*266f0*/  MOV R2, 0x400 ;  /* 0x0000040000027802 */ /* 0x000fc80000000f00 */
[----:B-1----:R-:W-:Y:S02]  /*26700*/  LEA R2, R3, R2, 0x18 ;  /* 0x0000000203027211 */ /* 0x002fe400078ec0ff */
[----:B------:R-:W-:-:S03]  /*26710*/  SHF.L.U32 R3, R9, 0x1f, RZ ;  /* 0x0000001f09037819 */ /* 0x000fc600000006ff */
[----:B------:R-:W-:-:S04]  /*26720*/  IMAD R2, R8, 0x8, R2 ;  /* 0x0000000808027824 */ /* 0x000fc800078e0202 */
[----:B------:R-:W1:Y:S02]  /*26730*/  SYNCS.PHASECHK.TRANS64.TRYWAIT P0, [R2+URZ+0x30840], R3 ;  /* 0x03084003020075a7 */ /* 0x000e64000800017f */
[----:B-1----:R-:W-:Y:S05]  /*26740*/  @!P0 BRA `(.L_x_4541) ;  /* 0x0000003400fc8947 */ /* 0x002fea0003800000 */
.L_x_4662:
        /* <DEDUP_REMOVED lines=11> */
.L_x_4542:
[----:B------:R-:W0:Y:S01]  /*26800*/  S2R R10, SR_CgaCtaId ;  /* 0x00000000000a7919 */ /* 0x000e220000008800 */
[----:B-1----:R-:W-:Y:S01]  /*26810*/  MOV R3, 0x400 ;  /* 0x0000040000037802 */ /* 0x002fe20000000f00 */
        /* <DEDUP_REMOVED lines=11> */
[----:B------:R-:W-:-:S03]  /*268d0*/  SHF.L.U32 R19, R19, 0x1f, RZ ;  /* 0x0000001f13137819 */ /* 0x000fc600000006ff */
[----:B------:R-:W-:-:S04]  /*268e0*/  UIADD3 UR9, UR9, 0x30830, URZ ;  /* 0x0003083009097890 */ /* 0x000fc8000fffe03f */
[----:B------:R-:W-:Y:S02]  /*268f0*/  UIMAD UR11, UR11, 0x60, UR5 ;  /* 0x000000600b0b78a4 */ /* 0x000fe4000f8e0205 */
[----:B------:R-:W-:Y:S01]  /*26900*/  UIADD3.X UR5, URZ, UR39, URZ, UP0, !UPT ;  /* 0x000000273f057290 */ /* 0x000fe200087fe43f */
[----:B0-----:R-:W-:-:S05]  /*26910*/  LEA R3, R10, R3, 0x18 ;  /* 0x000000030a037211 */ /* 0x001fca00078ec0ff */
        /* <DEDUP_REMOVED lines=16> */
.L_x_4663:
        /* <DEDUP_REMOVED lines=10> */
.L_x_4544:
[----:B------:R-:W-:-:S13]  /*26ac0*/  LOP3.LUT P0, RZ, R16, 0x40, RZ, 0xc0, !PT ;  /* 0x0000004010ff7812 */ /* 0x000fda000780c0ff */
[----:B------:R-:W-:Y:S05]  /*26ad0*/  @P0 BRA `(.L_x_4545) ;  /* 0x0000000000040947 */ /* 0x000fea0003800000 */
[----:B------:R-:W-:Y:S01]  /*26ae0*/  BPT.TRAP 0x1 ;  /* 0x000000040000795c */ /* 0x000fe20000300000 */
.L_x_4545:
        /* <DEDUP_REMOVED lines=12> */
[----:B------:R-:W-:-:S02]  /*26bb0*/  IMAD.MOV.U32 R5, RZ, RZ, R12 ;  /* 0x000000ffff057224 */ /* 0x000fc400078e000c */
[----:B------:R-:W-:-:S04]  /*26bc0*/  IMAD.MOV.U32 R6, RZ, RZ, R13 ;  /* 0x000000ffff067224 */ /* 0x000fc800078e000d */
        /* <DEDUP_REMOVED lines=17> */
[----:B------:R1:W-:Y:S02]  /*26ce0*/  UTMALDG.4D [UR8], [UR4], desc[UR6] ;  /* 0x00000608040075b4 */ /* 0x0003e40008019000 */
[----:B-1----:R-:W-:Y:S01]  /*26cf0*/  NOP ;  /* 0x0000000000007918 */ /* 0x002fe20000000000 */
.L_x_4539:
[----:B------:R-:W-:Y:S05]  /*26d00*/  BSYNC B1 ;  /* 0x0000000000017941 */ /* 0x000fea0003800000 */
.L_x_4538:
[----:B------:R-:W-:Y:S01]  /*26d10*/  VIADD R17, R8, 0x1 ;  /* 0x0000000108117836 */ /* 0x000fe20000000000 */
[----:B------:R-:W-:Y:S01]  /*26d20*/  BSSY B1, `(.L_x_4546) ;  /* 0x000007f000017945 */ /* 0x000fe20003800000 */
[----:B------:R-:W-:-:S03]  /*26d30*/  VIADD R11, R7, 0xffffffff ;  /* 0xffffffff070b7836 */ /* 0x000fc60000000000 */
[----:B------:R-:W-:-:S04]  /*26d40*/  ISETP.NE.AND P0, PT, R17, 0x2, PT ;  /* 0x000000021100780c */ /* 0x000fc80003f05270 */
[----:B0-----:R-:W-:Y:S02]  /*26d50*/  SEL R19, RZ, 0x1, P0 ;  /* 0x00000001ff137807 */ /* 0x001fe40000000000 */
        /* <DEDUP_REMOVED lines=26> */
.L_x_4548:
[----:B------:R-:W1:Y:S01]  /*26f00*/  S2R R3, SR_CgaCtaId ;  /* 0x0000000000037919 */ /* 0x000e620000008800 */
[----:B------:R-:W-:-:S04]  /*26f10*/  MOV R2, 0x400 ;  /* 0x0000040000027802 */ /* 0x000fc80000000f00 */
[----:B-1----:R-:W-:Y:S02]  /*26f20*/  LEA R2, R3, R2, 0x18 ;  /* 0x0000000203027211 */ /* 0x002fe400078ec0ff */
[----:B------:R-:W-:-:S03]  /*26f30*/  SHF.L.U32 R3, R19, 0x1f, RZ ;  /* 0x0000001f13037819 */ /* 0x000fc600000006ff */
[----:B------:R-:W-:-:S04]  /*26f40*/  IMAD R2, R17, 0x8, R2 ;  /* 0x0000000811027824 */ /* 0x000fc800078e0202 */
[----:B------:R-:W1:Y:S02]  /*26f50*/  SYNCS.PHASECHK.TRANS64.TRYWAIT P0, [R2+URZ+0x30840], R3 ;  /* 0x03084003020075a7 */ /* 0x000e64000800017f */
[----:B-1----:R-:W-:Y:S05]  /*26f60*/  @!P0 BRA `(.L_x_4549) ;  /* 0x00000030001c8947 */ /* 0x002fea0003800000 */
.L_x_4664:
        /* <DEDUP_REMOVED lines=11> */
.L_x_4550:
        /* <DEDUP_REMOVED lines=34> */
.L_x_4665:
        /* <DEDUP_REMOVED lines=10> */
.L_x_4552:
[----:B------:R-:W-:-:S13]  /*272e0*/  LOP3.LUT P0, RZ, R16, 0x40, RZ, 0xc0, !PT ;  /* 0x0000004010ff7812 */ /* 0x000fda000780c0ff */
[----:B------:R-:W-:Y:S05]  /*272f0*/  @P0 BRA `(.L_x_4553) ;  /* 0x0000000000040947 */ /* 0x000fea0003800000 */
[----:B------:R-:W-:Y:S01]  /*27300*/  BPT.TRAP 0x1 ;  /* 0x000000040000795c */ /* 0x000fe20000300000 */
.L_x_4553:
[----:B0-----:R-:W0:Y:S01]  /*27310*/  S2R R9, SR_CgaCtaId ;  /* 0x0000000000097919 */ /* 0x001e220000008800 */
        /* <DEDUP_REMOVED lines=16> */
[----:B0-----:R-:W-:-:S05]  /*27420*/  LEA R3, R9, R3, 0x18 ;  /* 0x0000000309037211 */ /* 0x001fca00078ec0ff */
[----:B------:R-:W-:-:S05]  /*27430*/  IMAD R8, R8, 0x9000, R3 ;  /* 0x0000900008087824 */ /* 0x000fca00078e0203 */
[----:B------:R-:W-:-:S13]  /*27440*/  R2UR UR15, R8 ;  /* 0x00000000080f72ca */ /* 0x000fda00000e0000 */
        /* <DEDUP_REMOVED lines=12> */
.L_x_4547:
[----:B------:R-:W-:Y:S05]  /*27510*/  BSYNC B1 ;  /* 0x0000000000017941 */ /* 0x000fea0003800000 */
.L_x_4546:
[----:B------:R-:W2:Y:S01]  /*27520*/  LDL R2, [R1+0x18] ;  /* 0x0000180001027983 */ /* 0x000ea20000100800 */
[----:B------:R-:W-:Y:S01]  /*27530*/  VIADD R7, R7, 0xfffffffe ;  /* 0xfffffffe07077836 */ /* 0x000fe20000000000 */
[----:B--2---:R-:W-:-:S13]  /*27540*/  ISETP.GT.AND P0, PT, R11, R2, PT ;  /* 0x000000020b00720c */ /* 0x004fda0003f04270 */
[----:B------:R-:W-:Y:S05]  /*27550*/  @P0 BRA `(.L_x_4554) ;  /* 0xffffffec00e40947 */ /* 0x000fea000383ffff */
.L_x_4527:
[----:B------:R-:W-:Y:S05]  /*27560*/  BSYNC B0 ;  /* 0x0000000000007941 */ /* 0x000fea0003800000 */
.L_x_4526:
[----:B------:R-:W0:Y:S01]  /*27570*/  S2R R2, SR_TID.X ;  /* 0x0000000000027919 */ /* 0x000e220000002100 */
[----:B------:R-:W-:Y:S01]  /*27580*/  BSSY B0, `(.L_x_4555) ;  /* 0x0000012000007945 */ /* 0x000fe20003800000 */
[----:B0-----:R-:W-:-:S04]  /*27590*/  LOP3.LUT R2, R2, 0x1f, RZ, 0xc0, !PT ;  /* 0x0000001f02027812 */ /* 0x001fc800078ec0ff */
[----:B------:R-:W-:-:S13]  /*275a0*/  ISETP.NE.AND P0, PT, R2, RZ, PT ;  /* 0x000000ff0200720c */ /* 0x000fda0003f05270 */
[----:B------:R-:W-:Y:S05]  /*275b0*/  @P0 BRA `(.L_x_4556) ;  /* 0x0000000000380947 */ /* 0x000fea0003800000 */
[----:B------:R-:W0:Y:S01]  /*275c0*/  S2R R7, SR_LANEID ;  /* 0x0000000000077919 */ /* 0x000e220000000000 */
[----:B------:R-:W-:Y:S01]  /*275d0*/  VOTEU.ANY UR4, UPT, PT ;  /* 0x0000000000047886 */ /* 0x000fe200038e0100 */
[----:B------:R-:W1:Y:S01]  /*275e0*/  LDC.64 R2, c[0x0][0xc38] ;  /* 0x00030e00ff027b82 */ /* 0x000e620000000a00 */
[----:B------:R-:W0:Y:S01]  /*275f0*/  FLO.U32 R4, UR4 ;  /* 0x0000000400047d00 */ /* 0x000e2200080e0000 */
[----:B------:R-:W-:Y:S01]  /*27600*/  ULDC.64 UR6, c[0x0][0x208] ;  /* 0x0000820000067ab9 */ /* 0x000fe20000000a00 */
[----:B0-----:R-:W-:-:S06]  /*27610*/  ISETP.EQ.U32.AND P0, PT, R4, R7, PT ;  /* 0x000000070400720c */ /* 0x001fcc0003f02070 */
[----:B------:R-:W1:Y:S07]  /*27620*/  POPC R7, UR4 ;  /* 0x0000000400077d09 */ /* 0x000e6e0008000000 */
[----:B-1----:R-:W2:Y:S01]  /*27630*/  @P0 ATOMG.E.ADD.STRONG.GPU PT, R3, desc[UR6][R2.64], R7 ;  /* 0x00000007020309a8 */ /* 0x002ea200081ee1c6 */
[----:B------:R-:W0:Y:S02]  /*27640*/  S2R R8, SR_LTMASK ;  /* 0x0000000000087919 */ /* 0x000e240000003900 */
[----:B0-----:R-:W-:-:S04]  /*27650*/  LOP3.LUT R8, R8, UR4, RZ, 0xc0, !PT ;  /* 0x0000000408087c12 */ /* 0x001fc8000f8ec0ff */
[----:B------:R-:W0:Y:S01]  /*27660*/  POPC R9, R8 ;  /* 0x0000000800097309 */ /* 0x000e220000000000 */
[----:B--2---:R-:W0:Y:S02]  /*27670*/  SHFL.IDX PT, R4, R3, R4, 0x1f ;  /* 0x00001f0403047589 */ /* 0x004e2400000e0000 */
[----:B0-----:R-:W-:-:S05]  /*27680*/  IADD3 R2, R4, UR36, R9 ;  /* 0x0000002404027c10 */ /* 0x001fca000fffe009 */
[----:B------:R0:W-:Y:S02]  /*27690*/  STL [R1], R2 ;  /* 0x0000000201007387 */ /* 0x0001e40000100800 */
.L_x_4556:
[----:B------:R-:W-:Y:S05]  /*276a0*/  BSYNC B0 ;  /* 0x0000000000007941 */ /* 0x000fea0003800000 */
.L_x_4555:
[----:B------:R-:W-:Y:S04]  /*276b0*/  BSSY B0, `(.L_x_4557) ;  /* 0x0000035000007945 */ /* 0x000fe80003800000 */
[----:B------:R-:W-:Y:S05]  /*276c0*/  @!P6 BRA `(.L_x_4558) ;  /* 0x0000000000cce947 */ /* 0x000fea0003800000 */
[----:B------:R-:W1:Y:S01]  /*276d0*/  S2R R3, SR_CgaCtaId ;  /* 0x0000000000037919 */ /* 0x000e620000008800 */
[----:B0-----:R-:W-:-:S04]  /*276e0*/  MOV R2, 0x400 ;  /* 0x0000040000027802 */ /* 0x001fc80000000f00 */
[----:B-1----:R-:W-:-:S05]  /*276f0*/  LEA R2, R3, R2, 0x18 ;  /* 0x0000000203027211 */ /* 0x002fca00078ec0ff */
[----:B------:R-:W-:Y:S01]  /*27700*/  IMAD R3, R17, 0x8, R2 ;  /* 0x0000000811037824 */ /* 0x000fe200078e0202 */
[----:B------:R-:W-:-:S04]  /*27710*/  SHF.L.U32 R2, R19, 0x1f, RZ ;  /* 0x0000001f13027819 */ /* 0x000fc800000006ff */
[----:B------:R-:W0:Y:S02]  /*27720*/  SYNCS.PHASECHK.TRANS64.TRYWAIT P0, [R3+URZ+0x30860], R2 ;  /* 0x03086002030075a7 */ /* 0x000e24000800017f */
[----:B0-----:R-:W-:Y:S05]  /*27730*/  @!P0 BRA `(.L_x_4559) ;  /* 0x0000002800508947 */ /* 0x001fea0003800000 */
.L_x_4666:
        /* <DEDUP_REMOVED lines=10> */
.L_x_4560:
[----:B------:R-:W-:-:S13]  /*277e0*/  LOP3.LUT P0, RZ, R16, 0x40, RZ, 0xc0, !PT ;  /* 0x0000004010ff7812 */ /* 0x000fda000780c0ff */
[----:B------:R-:W-:Y:S05]  /*277f0*/  @P0 BRA `(.L_x_4561) ;  /* 0x0000000000040947 */ /* 0x000fea0003800000 */
[----:B------:R-:W-:Y:S01]  /*27800*/  BPT.TRAP 0x1 ;  /* 0x000000040000795c */ /* 0x000fe20000300000 */
.L_x_4561:
        /* <DEDUP_REMOVED lines=11> */
[----:B------:R-:W-:-:S07]  /*278c0*/  R2UR UR13, R6 ;  /* 0x00000000060d72ca */ /* 0x000fce00000e0000 */
        /* <DEDUP_REMOVED lines=18> */
[----:B-1----:R-:W-:Y:S01]  /*279f0*/  NOP ;  /* 0x0000000000007918 */ /* 0x002fe20000000000 */
.L_x_4558:
[----:B------:R-:W-:Y:S05]  /*27a00*/  BSYNC B0 ;  /* 0x0000000000007941 */ /* 0x000fea0003800000 */
.L_x_4557:
[----:B------:R-:W-:-:S05]  /*27a10*/  VIADD R17, R17, 0x1 ;  /* 0x0000000111117836 */ /* 0x000fca0000000000 */
[----:B------:R-:W-:-:S04]  /*27a20*/  ISETP.NE.AND P0, PT, R17, 0x2, PT ;  /* 0x000000021100780c */ /* 0x000fc80003f05270 */
[----:B------:R-:W-:Y:S02]  /*27a30*/  SEL R0, RZ, 0x1, P0 ;  /* 0x00000001ff007807 */ /* 0x000fe40000000000 */
[----:B------:R-:W-:Y:S02]  /*27a40*/  SEL R17, R17, RZ, P0 ;  /* 0x000000ff11117207 */ /* 0x000fe40000000000 */
[----:B------:R-:W-:-:S07]  /*27a50*/  LOP3.LUT R19, R19, R0, RZ, 0x3c, !PT ;  /* 0x0000000013137212 */ /* 0x000fce00078e3cff */
.L_x_4511:
[----:B------:R-:W-:Y:S05]  /*27a60*/  BSYNC B6 ;  /* 0x0000000000067941 */ /* 0x000fea0003800000 */
.L_x_4509:
[----:B------:R-:W-:-:S03]  /*27a70*/  UMOV UR4, 0xffffffff ;  /* 0xffffffff00047882 */ /* 0x000fc60000000000 */
[----:B------:R-:W-:Y:S05]  /*27a80*/  BRA.DIV UR4, `(.L_x_4562) ;  /* 0x0000002604907947 */ /* 0x000fea000b800000 */
[----:B---3--:R-:W3:Y:S04]  /*27a90*/  LDL.LU R0, [R1] ;  /* 0x0000000001007983 */ /* 0x008ee80000300800 */
[----:B---3--:R3:W4:Y:S04]  /*27aa0*/  SHFL.IDX PT, R5, R0, RZ, 0x1f ;  /* 0x00001fff00057589 */ /* 0x00872800000e0000 */
[----:B01----:R3:W0:Y:S02]  /*27ab0*/  SHFL.IDX PT, R7, R0, 0x1, 0x1f ;  /* 0x00201f0000077f89 */ /* 0x00362400000e0000 */
.L_x_4670:
[----:B---3--:R-:W3:Y:S01]  /*27ac0*/  LDL R0, [R1+0xc] ;  /* 0x00000c0001007983 */ /* 0x008ee20000100800 */
[----:B------:R-:W-:Y:S01]  /*27ad0*/  ULDC UR4, c[0x0][0xc14] ;  /* 0x0003050000047ab9 */ /* 0x000fe20000000800 */
[----:B------:R-:W-:Y:S01]  /*27ae0*/  BSSY B0, `(.L_x_4563) ;  /* 0x000000d000007945 */ /* 0x000fe20003800000 */
[----:B------:R-:W-:Y:S01]  /*27af0*/  IMAD.MOV.U32 R4, RZ, RZ, RZ ;  /* 0x000000ffff047224 */ /* 0x000fe200078e00ff */
[----:B------:R-:W1:Y:S02]  /*27b00*/  S2R R10, SR_TID.X ;  /* 0x00000000000a7919 */ /* 0x000e640000002100 */
[----:B-1----:R-:W-:-:S04]  /*27b10*/  LOP3.LUT R10, R10, 0x1f, RZ, 0xc0, !PT ;  /* 0x0000001f0a0a7812 */ /* 0x002fc800078ec0ff */
[C---:B------:R-:W-:Y:S01]  /*27b20*/  ISETP.NE.AND P0, PT, R10.reuse, 0x1f, PT ;  /* 0x0000001f0a00780c */ /* 0x040fe20003f05270 */
[----:B---3--:R-:W-:Y:S02]  /*27b30*/  IMAD.IADD R9, R10, 0x1, R0 ;  /* 0x000000010a097824 */ /* 0x008fe400078e0200 */
[----:B------:R-:W-:-:S05]  /*27b40*/  IMAD.U32 R0, RZ, RZ, UR4 ;  /* 0x00000004ff007e24 */ /* 0x000fca000f8e00ff */
[----:B------:R-:W-:-:S13]  /*27b50*/  ISETP.GE.OR P0, PT, R9, R0, !P0 ;  /* 0x000000000900720c */ /* 0x000fda0004706670 */
[----:B------:R-:W-:Y:S05]  /*27b60*/  @P0 BRA `(.L_x_4564) ;  /* 0x0000000000100947 */ /* 0x000fea0003800000 */
[----:B------:R-:W1:Y:S01]  /*27b70*/  LDC.64 R2, c[0x0][0xc58] ;  /* 0x00031600ff027b82 */ /* 0x000e620000000a00 */
[----:B------:R-:W-:Y:S01]  /*27b80*/  ULDC.64 UR4, c[0x0][0x208] ;  /* 0x0000820000047ab9 */ /* 0x000fe20000000a00 */
[----:B-1----:R-:W-:-:S05]  /*27b90*/  IMAD.WIDE R2, R9, 0x4, R2 ;  /* 0x0000000409027825 */ /* 0x002fca00078e0202 */
[----:B------:R1:W5:Y:S02]  /*27ba0*/  LDG.E R4, desc[UR4][R2.64] ;  /* 0x0000000402047981 */ /* 0x000364000c1e1900 */
.L_x_4564:
[----:B------:R-:W-:Y:S05]  /*27bb0*/  BSYNC B0 ;  /* 0x0000000000007941 */ /* 0x000fea0003800000 */
.L_x_4563:
[----:B------:R-:W-:-:S03]  /*27bc0*/  UMOV UR4, 0xffffffff ;  /* 0xffffffff00047882 */ /* 0x000fc60000000000 */
[----:B------:R-:W-:Y:S05]  /*27bd0*/  BRA.DIV UR4, `(.L_x_4565) ;  /* 0x00000026048c7947 */ /* 0x000fea000b800000 */
[----:B-----5:R-:W3:Y:S01]  /*27be0*/  SHFL.UP PT, R14, R4, 0x1, RZ ;  /* 0x04200000040e7989 */ /* 0x020ee200000e00ff */
[C---:B------:R-:W-:Y:S02]  /*27bf0*/  ISETP.NE.AND P0, PT, R10.reuse, RZ, PT ;  /* 0x000000ff0a00720c */ /* 0x040fe40003f05270 */
[----:B------:R-:W-:Y:S02]  /*27c00*/  ISETP.GE.U32.AND P1, PT, R10, 0x2, PT ;  /* 0x000000020a00780c */ /* 0x000fe40003f26070 */
[----:B---3--:R-:W-:Y:S02]  /*27c10*/  SEL R13, R14, RZ, P0 ;  /* 0x000000ff0e0d7207 */ /* 0x008fe40000000000 */
[----:B------:R-:W-:-:S03]  /*27c20*/  ISETP.GE.U32.AND P0, PT, R10, 0x4, PT ;  /* 0x000000040a00780c */ /* 0x000fc60003f06070 */
[----:B------:R-:W-:-:S05]  /*27c30*/  IMAD.IADD R13, R4, 0x1, R13 ;  /* 0x00000001040d7824 */ /* 0x000fca00078e020d */
[----:B------:R-:W3:Y:S02]  /*27c40*/  SHFL.UP PT, R14, R13, 0x2, RZ ;  /* 0x044000000d0e7989 */ /* 0x000ee400000e00ff */
[----:B---3--:R-:W-:Y:S02]  /*27c50*/  SEL R14, R14, RZ, P1 ;  /* 0x000000ff0e0e7207 */ /* 0x008fe40000800000 */
[----:B------:R-:W-:-:S03]  /*27c60*/  ISETP.GE.U32.AND P1, PT, R10, 0x8, PT ;  /* 0x000000080a00780c */ /* 0x000fc60003f26070 */
[----:B-1----:R-:W-:-:S05]  /*27c70*/  IMAD.IADD R3, R13, 0x1, R14 ;  /* 0x000000010d037824 */ /* 0x002fca00078e020e */
[----:B------:R-:W2:Y:S02]  /*27c80*/  SHFL.UP PT, R14, R3, 0x4, RZ ;  /* 0x04800000030e7989 */ /* 0x000ea400000e00ff */
[----:B--2---:R-:W-:Y:S02]  /*27c90*/  SEL R6, R14, RZ, P0 ;  /* 0x000000ff0e067207 */ /* 0x004fe40000000000 */
[----:B------:R-:W-:-:S03]  /*27ca0*/  ISETP.GE.U32.AND P0, PT, R10, 0x10, PT ;  /* 0x000000100a00780c */ /* 0x000fc60003f06070 */
[----:B------:R-:W-:-:S05]  /*27cb0*/  IMAD.IADD R6, R3, 0x1, R6 ;  /* 0x0000000103067824 */ /* 0x000fca00078e0206 */
[----:B------:R-:W1:Y:S02]  /*27cc0*/  SHFL.UP PT, R14, R6, 0x8, RZ ;  /* 0x05000000060e7989 */ /* 0x000e6400000e00ff */
[----:B-1----:R-:W-:-:S05]  /*27cd0*/  SEL R9, R14, RZ, P1 ;  /* 0x000000ff0e097207 */ /* 0x002fca0000800000 */
[----:B------:R-:W-:-:S05]  /*27ce0*/  IMAD.IADD R8, R6, 0x1, R9 ;  /* 0x0000000106087824 */ /* 0x000fca00078e0209 */
[----:B------:R-:W1:Y:S02]  /*27cf0*/  SHFL.UP PT, R14, R8, 0x10, RZ ;  /* 0x06000000080e7989 */ /* 0x000e6400000e00ff */
[----:B-1----:R-:W-:-:S05]  /*27d00*/  SEL R9, R14, RZ, P0 ;  /* 0x000000ff0e097207 */ /* 0x002fca0000000000 */
[----:B------:R-:W-:-:S05]  /*27d10*/  IMAD.IADD R2, R8, 0x1, R9 ;  /* 0x0000000108027824 */ /* 0x000fca00078e0209 */
[----:B------:R1:W2:Y:S02]  /*27d20*/  SHFL.IDX PT, R14, R2, 0x1f, 0x1f ;  /* 0x03e01f00020e7f89 */ /* 0x0002a400000e0000 */
.L_x_4678:
[----:B------:R-:W-:Y:S02]  /*27d30*/  ULDC UR4, c[0x0][0xc10] ;  /* 0x0003040000047ab9 */ /* 0x000fe40000000800 */
[----:B------:R-:W-:-:S04]  /*27d40*/  IMAD.U32 R6, RZ, RZ, UR4 ;  /* 0x00000004ff067e24 */ /* 0x000fc8000f8e00ff */
[----:B--2---:R-:W-:-:S04]  /*27d50*/  IMAD R14, R14, R6, RZ ;  /* 0x000000060e0e7224 */ /* 0x004fc800078e02ff */
[----:B0-----:R-:W-:-:S05]  /*27d60*/  IMAD.IADD R7, R7, 0x1, R14 ;  /* 0x0000000107077824 */ /* 0x001fca00078e020e */
[----:B----4-:R-:W-:-:S13]  /*27d70*/  ISETP.GT.AND P0, PT, R7, R5, PT ;  /* 0x000000050700720c */ /* 0x010fda0003f04270 */
[----:B------:R-:W-:Y:S05]  /*27d80*/  @P0 BRA `(.L_x_4566) ;  /* 0x0000000000c40947 */ /* 0x000fea0003800000 */
[----:B------:R-:W0:Y:S02]  /*27d90*/  LDC R0, c[0x0][0xc14] ;  /* 0x00030500ff007b82 */ /* 0x000e240000000800 */
.L_x_4571:
[----:B01----:R-:W2:Y:S02]  /*27da0*/  LDL.LU R2, [R1+0xc] ;  /* 0x00000c0001027983 */ /* 0x003ea40000300800 */
[----:B--2---:R-:W-:-:S05]  /*27db0*/  VIADD R3, R2, 0x1f ;  /* 0x0000001f02037836 */ /* 0x004fca0000000000 */
[----:B0-----:R-:W-:-:S13]  /*27dc0*/  ISETP.GE.AND P0, PT, R3, R0, PT ;  /* 0x000000000300720c */ /* 0x001fda0003f06270 */
[----:B------:R-:W-:Y:S05]  /*27dd0*/  @P0 BRA `(.L_x_4567) ;  /* 0x0000000800100947 */ /* 0x000fea0003800000 */
[----:B------:R-:W0:Y:S01]  /*27de0*/  S2R R10, SR_TID.X ;  /* 0x00000000000a7919 */ /* 0x000e220000002100 */
[----:B------:R-:W-:Y:S01]  /*27df0*/  IMAD.MOV.U32 R2, RZ, RZ, R3 ;  /* 0x000000ffff027224 */ /* 0x000fe200078e0003 */
[----:B------:R-:W-:Y:S01]  /*27e00*/  BSSY B0, `(.L_x_4568) ;  /* 0x000000c000007945 */ /* 0x000fe20003800000 */
[----:B------:R-:W-:-:S03]  /*27e10*/  IMAD.MOV.U32 R4, RZ, RZ, RZ ;  /* 0x000000ffff047224 */ /* 0x000fc600078e00ff */
[----:B------:R1:W-:Y:S01]  /*27e20*/  STL [R1+0xc], R2 ;  /* 0x00000c0201007387 */ /* 0x0003e20000100800 */
[----:B0-----:R-:W-:-:S04]  /*27e30*/  LOP3.LUT R10, R10, 0x1f, RZ, 0xc0, !PT ;  /* 0x0000001f0a0a7812 */ /* 0x001fc800078ec0ff */
[C---:B------:R-:W-:Y:S01]  /*27e40*/  ISETP.NE.AND P1, PT, R10.reuse, 0x1f, PT ;  /* 0x0000001f0a00780c */ /* 0x040fe20003f25270 */
[----:B------:R-:W-:-:S05]  /*27e50*/  IMAD.IADD R9, R10, 0x1, R2 ;  /* 0x000000010a097824 */ /* 0x000fca00078e0202 */
[----:B------:R-:W-:-:S13]  /*27e60*/  ISETP.GE.OR P0, PT, R9, R0, !P1 ;  /* 0x000000000900720c */ /* 0x000fda0004f06670 */
[----:B-1----:R-:W-:Y:S05]  /*27e70*/  @P0 BRA `(.L_x_4569) ;  /* 0x0000000000100947 */ /* 0x002fea0003800000 */
[----:B------:R-:W0:Y:S01]  /*27e80*/  LDC.64 R2, c[0x0][0xc58] ;  /* 0x00031600ff027b82 */ /* 0x000e220000000a00 */
[----:B------:R-:W-:Y:S01]  /*27e90*/  ULDC.64 UR4, c[0x0][0x208] ;  /* 0x0000820000047ab9 */ /* 0x000fe20000000a00 */
[----:B0-----:R-:W-:-:S05]  /*27ea0*/  IMAD.WIDE R2, R9, 0x4, R2 ;  /* 0x0000000409027825 */ /* 0x001fca00078e0202 */
[----:B------:R0:W5:Y:S02]  /*27eb0*/  LDG.E R4, desc[UR4][R2.64] ;  /* 0x0000000402047981 */ /* 0x000164000c1e1900 */
.L_x_4569:
[----:B------:R-:W-:Y:S05]  /*27ec0*/  BSYNC B0 ;  /* 0x0000000000007941 */ /* 0x000fea0003800000 */
.L_x_4568:
        /* <DEDUP_REMOVED lines=23> */
.L_x_4686:
[----:B------:R-:W-:Y:S02]  /*28040*/  ULDC UR4, c[0x0][0xc10] ;  /* 0x0003040000047ab9 */ /* 0x000fe40000000800 */
[----:B------:R-:W-:-:S04]  /*28050*/  IMAD.U32 R6, RZ, RZ, UR4 ;  /* 0x00000004ff067e24 */ /* 0x000fc8000f8e00ff */
[----:B-1----:R-:W-:-:S04]  /*28060*/  IMAD R14, R14, R6, RZ ;  /* 0x000000060e0e7224 */ /* 0x002fc800078e02ff */
[----:B------:R-:W-:-:S05]  /*28070*/  IMAD.IADD R7, R14, 0x1, R7 ;  /* 0x000000010e077824 */ /* 0x000fca00078e0207 */
[----:B------:R-:W-:-:S13]  /*28080*/  ISETP.GT.AND P0, PT, R7, R5, PT ;  /* 0x000000050700720c */ /* 0x000fda0003f04270 */
[----:B------:R-:W-:Y:S05]  /*28090*/  @!P0 BRA `(.L_x_4571) ;  /* 0xfffffffc00408947 */ /* 0x000fea000383ffff */
.L_x_4566:
[----:B------:R-:W-:Y:S01]  /*280a0*/  IMAD.IADD R7, R7, 0x1, -R14 ;  /* 0x0000000107077824 */ /* 0x000fe200078e0a0e */
[----:B------:R-:W-:-:S03]  /*280b0*/  UMOV UR4, 0xffffffff ;  /* 0xffffffff00047882 */ /* 0x000fc60000000000 */
[----:B------:R-:W-:-:S05]  /*280c0*/  IMAD R8, R2, R6, R7 ;  /* 0x0000000602087224 */ /* 0x000fca00078e0207 */
[----:B------:R-:W-:Y:S01]  /*280d0*/  ISETP.GT.AND P6, PT, R8, R5, PT ;  /* 0x000000050800720c */ /* 0x000fe20003fc4270 */
[----:B------:R-:W-:-:S12]  /*280e0*/  BRA.DIV UR4, `(.L_x_4572) ;  /* 0x0000002604e87947 */ /* 0x000fd8000b800000 */
[----:B------:R-:W-:-:S04]  /*280f0*/  VOTE.ANY R3, PT, !P6 ;  /* 0x0000000000037806 */ /* 0x000fc800070e0100 */
[----:B------:R-:W2:Y:S02]  /*28100*/  POPC R8, R3 ;  /* 0x0000000300087309 */ /* 0x000ea40000000000 */
[----:B--2---:R2:W3:Y:S02]  /*28110*/  SHFL.IDX PT, R4, R4, R8, 0x1f ;  /* 0x00001f0804047589 */ /* 0x0044e400000e0000 */
.L_x_4690:
[----:B------:R-:W-:Y:S01]  /*28120*/  ISETP.NE.AND P0, PT, R3, RZ, PT ;  /* 0x000000ff0300720c */ /* 0x000fe20003f05270 */
[----:B------:R-:W-:-:S12]  /*28130*/  IMAD.MOV.U32 R9, RZ, RZ, RZ ;  /* 0x000000ffff097224 */ /* 0x000fd800078e00ff */
[----:B------:R-:W-:Y:S05]  /*28140*/  @!P0 BRA `(.L_x_4573) ;  /* 0x0000000000108947 */ /* 0x000fea0003800000 */
[----:B------:R-:W-:Y:S01]  /*28150*/  UMOV UR4, 0xffffffff ;  /* 0xffffffff00047882 */ /* 0x000fe20000000000 */
[----:B------:R-:W-:Y:S02]  /*28160*/  VIADD R12, R8, 0xffffffff ;  /* 0xffffffff080c7836 */ /* 0x000fe40000000000 */
[----:B------:R-:W-:Y:S05]  /*28170*/  BRA.DIV UR4, `(.L_x_4574) ;  /* 0x0000002a040c7947 */ /* 0x000fea000b800000 */
[----:B------:R4:W0:Y:S02]  /*28180*/  SHFL.IDX PT, R9, R2, R12, 0x1f ;  /* 0x00001f0c02097589 */ /* 0x00082400000e0000 */
.L_x_4573:
[----:B------:R-:W5:Y:S01]  /*28190*/  LDL.LU R10, [R1+0xc] ;  /* 0x00000c00010a7983 */ /* 0x000f620000300800 */
[----:B01--4-:R-:W0:Y:S01]  /*281a0*/  LDC.64 R2, c[0x0][0xc68] ;  /* 0x00031a00ff027b82 */ /* 0x013e220000000a00 */
[----:B------:R-:W-:Y:S01]  /*281b0*/  ULDC.64 UR4, c[0x0][0x208] ;  /* 0x0000820000047ab9 */ /* 0x000fe20000000a00 */
[----:B-----5:R-:W-:-:S04]  /*281c0*/  IMAD.IADD R10, R8, 0x1, R10 ;  /* 0x00000001080a7824 */ /* 0x020fc800078e020a */
[----:B0-----:R-:W-:Y:S01]  /*281d0*/  IMAD.WIDE R2, R10, 0x4, R2 ;  /* 0x000000040a027825 */ /* 0x001fe200078e0202 */
[----:B------:R0:W-:Y:S04]  /*281e0*/  STL [R1+0xc], R10 ;  /* 0x00000c0a01007387 */ /* 0x0001e80000100800 */
[----:B------:R-:W2:Y:S01]  /*281f0*/  LDG.E R11, desc[UR4][R2.64] ;  /* 0x00000004020b7981 */ /* 0x000ea2000c1e1900 */
[----:B------:R-:W-:-:S04]  /*28200*/  IMAD R7, R9, R6, R7 ;  /* 0x0000000609077224 */ /* 0x000fc800078e0207 */
[----:B------:R-:W-:Y:S01]  /*28210*/  IMAD.IADD R5, R5, 0x1, -R7 ;  /* 0x0000000105057824 */ /* 0x000fe200078e0a07 */
[----:B------:R1:W-:Y:S01]  /*28220*/  STL [R1], R7 ;  /* 0x0000000701007387 */ /* 0x0003e20000100800 */
[----:B--23--:R-:W-:-:S05]  /*28230*/  IMAD R8, R4, R11, RZ ;  /* 0x0000000b04087224 */ /* 0x00cfca00078e02ff */
[----:B0-----:R-:W-:-:S04]  /*28240*/  IABS R10, R8 ;  /* 0x00000008000a7213 */ /* 0x001fc80000000000 */
        /* <DEDUP_REMOVED lines=24> */
[----:B-1----:R-:W-:Y:S02]  /*283d0*/  IMAD R7, R11, R2, RZ ;  /* 0x000000020b077224 */ /* 0x002fe400078e02ff */
[----:B------:R-:W-:Y:S02]  /*283e0*/  IMAD.MOV R2, RZ, RZ, -R2 ;  /* 0x000000ffff027224 */ /* 0x000fe400078e0a02 */
[----:B------:R-:W-:Y:S02]  /*283f0*/  IMAD.MOV R3, RZ, RZ, -R7 ;  /* 0x000000ffff037224 */ /* 0x000fe400078e0a07 */
[----:B------:R-:W-:Y:S02]  /*28400*/  IMAD R8, R8, R2, R5 ;  /* 0x0000000208087224 */ /* 0x000fe400078e0205 */
[----:B------:R-:W-:Y:S01]  /*28410*/  IMAD.MOV.U32 R2, RZ, RZ, RZ ;  /* 0x000000ffff027224 */ /* 0x000fe200078e00ff */
[----:B------:R-:W-:Y:S01]  /*28420*/  VIADDMNMX R11, R3, R6, R11, PT ;  /* 0x00000006030b7246 */ /* 0x000fe2000380010b */
[----:B------:R-:W-:-:S03]  /*28430*/  IMAD.IADD R7, R8, 0x1, R7 ;  /* 0x0000000108077824 */ /* 0x000fc600078e0207 */
[----:B------:R-:W-:-:S04]  /*28440*/  IABS R6, R11 ;  /* 0x0000000b00067213 */ /* 0x000fc80000000000 */
[----:B------:R-:W0:Y:S08]  /*28450*/  I2F.RP R9, R6 ;  /* 0x0000000600097306 */ /* 0x000e300000209400 */
[----:B0-----:R-:W0:Y:S02]  /*28460*/  MUFU.RCP R9, R9 ;  /* 0x0000000900097308 */ /* 0x001e240000001000 */
[----:B0-----:R-:W-:-:S06]  /*28470*/  VIADD R10, R9, 0xffffffe ;  /* 0x0ffffffe090a7836 */ /* 0x001fcc0000000000 */
[----:B------:R-:W0:Y:S02]  /*28480*/  F2I.FTZ.U32.TRUNC.NTZ R3, R10 ;  /* 0x0000000a00037305 */ /* 0x000e24000021f000 */
[----:B0-----:R-:W-:-:S04]  /*28490*/  IMAD.MOV R5, RZ, RZ, -R3 ;  /* 0x000000ffff057224 */ /* 0x001fc800078e0a03 */
[----:B------:R-:W-:-:S04]  /*284a0*/  IMAD R5, R5, R6, RZ ;  /* 0x0000000605057224 */ /* 0x000fc800078e02ff */
        /* <DEDUP_REMOVED lines=23> */
.L_x_4567:
[----:B------:R-:W-:Y:S01]  /*28620*/  UMOV UR4, URZ ;  /* 0x0000003f00047c82 */ /* 0x000fe20008000000 */
[----:B------:R-:W-:Y:S01]  /*28630*/  ULDC UR6, c[0x0][0xc14] ;  /* 0x0003050000067ab9 */ /* 0x000fe20000000800 */
[----:B------:R-:W-:Y:S01]  /*28640*/  UMOV UR5, URZ ;  /* 0x0000003f00057c82 */ /* 0x000fe20008000000 */
[----:B------:R-:W-:Y:S01]  /*28650*/  IMAD.U32 R4, RZ, RZ, UR4 ;  /* 0x00000004ff047e24 */ /* 0x000fe2000f8e00ff */
[----:B------:R1:W-:Y:S01]  /*28660*/  STL [R1], R5 ;  /* 0x0000000501007387 */ /* 0x0003e20000100800 */
[----:B------:R-:W-:Y:S02]  /*28670*/  IMAD.U32 R2, RZ, RZ, UR6 ;  /* 0x00000006ff027e24 */ /* 0x000fe4000f8e00ff */
[----:B------:R-:W-:Y:S01]  /*28680*/  IMAD.U32 R3, RZ, RZ, UR5 ;  /* 0x00000005ff037e24 */ /* 0x000fe2000f8e00ff */
[----:B------:R1:W-:Y:S04]  /*28690*/  STL [R1+0x4], R4 ;  /* 0x0000040401007387 */ /* 0x0003e80000100800 */
[----:B------:R1:W-:Y:S04]  /*286a0*/  STL [R1+0xc], R2 ;  /* 0x00000c0201007387 */ /* 0x0003e80000100800 */
[----:B------:R1:W-:Y:S02]  /*286b0*/  STL [R1+0x8], R3 ;  /* 0x0000080301007387 */ /* 0x0003e40000100800 */
.L_x_4575:
[----:B01----:R-:W2:Y:S04]  /*286c0*/  LDL.64 R4, [R1] ;  /* 0x0000000001047983 */ /* 0x003ea80000100a00 */
[----:B------:R-:W2:Y:S01]  /*286d0*/  LDL.64 R6, [R1+0x8] ;  /* 0x0000080001067983 */ /* 0x000ea20000100a00 */
[----:B------:R-:W0:Y:S01]  /*286e0*/  S2R R2, SR_TID.X ;  /* 0x0000000000027919 */ /* 0x000e220000002100 */
[----:B------:R-:W-:Y:S05]  /*286f0*/  WARPSYNC.ALL ;  /* 0x0000000000007948 */ /* 0x000fea0003800000 */
[----:B0-----:R-:W-:Y:S01]  /*28700*/  LOP3.LUT R2, R2, 0x1f, RZ, 0xc0, !PT ;  /* 0x0000001f02027812 */ /* 0x001fe200078ec0ff */
[----:B------:R-:W-:Y:S03]  /*28710*/  BAR.SYNC.DEFER_BLOCKING 0x4, 0x120 ;  /* 0x0104800000007b1d */ /* 0x000fe60000010000 */
[----:B------:R-:W-:-:S13]  /*28720*/  ISETP.NE.AND P0, PT, R2, RZ, PT ;  /* 0x000000ff0200720c */ /* 0x000fda0003f05270 */
[----:B------:R-:W0:Y:S01]  /*28730*/  @!P0 S2R R3, SR_CgaCtaId ;  /* 0x0000000000038919 */ /* 0x000e220000008800 */
[----:B------:R-:W-:-:S04]  /*28740*/  @!P0 MOV R2, 0x400 ;  /* 0x0000040000028802 */ /* 0x000fc80000000f00 */
[----:B0-----:R-:W-:-:S05]  /*28750*/  @!P0 LEA R2, R3, R2, 0x18 ;  /* 0x0000000203028211 */ /* 0x001fca00078ec0ff */
[----:B--2---:R0:W-:Y:S02]  /*28760*/  @!P0 STS.128 [R2+0x308d0], R4 ;  /* 0x0308d00402008388 */ /* 0x0041e40000000c00 */
[----:B0-----:R-:W-:Y:S01]  /*28770*/  IMAD.MOV.U32 R2, RZ, RZ, R7 ;  /* 0x000000ffff027224 */ /* 0x001fe200078e0007 */
[----:B------:R-:W-:Y:S06]  /*28780*/  BAR.ARV 0x5, 0x120 ;  /* 0x0144800000007b1d */ /* 0x000fec0000002000 */
[----:B------:R-:W-:-:S13]  /*28790*/  ISETP.GE.AND P0, PT, R2, R0, PT ;  /* 0x000000000200720c */ /* 0x000fda0003f06270 */
[----:B------:R-:W-:Y:S05]  /*287a0*/  @!P0 BRA `(.L_x_4576) ;  /* 0xffffffa400c88947 */ /* 0x000fea000383ffff */
.L_x_4470:
[----:B------:R-:W2:Y:S01]  /*287b0*/  LDL.LU R0, [R1+0x28] ;  /* 0x0000280001007983 */ /* 0x000ea20000300800 */
        /* <DEDUP_REMOVED lines=11> */
.L_x_4693:
[----:B------:R-:W-:Y:S05]  /*28870*/  BSYNC B0 ;  /* 0x0000000000007941 */ /* 0x000fea0003800000 */
.L_x_4577:
[----:B------:R-:W-:-:S03]  /*28880*/  UMOV UR4, 0xffffffff ;  /* 0xffffffff00047882 */ /* 0x000fc60000000000 */
[----:B------:R-:W-:Y:S05]  /*28890*/  BRA.DIV UR4, `(.L_x_4579) ;  /* 0x0000002204807947 */ /* 0x000fea000b800000 */
[----:B------:R-:W1:Y:S02]  /*288a0*/  S2R R2, SR_TID.X ;  /* 0x0000000000027919 */ /* 0x000e640000002100 */
[----:B-1----:R-:W-:-:S04]  /*288b0*/  SHF.R.U32.HI R2, RZ, 0x5, R2 ;  /* 0x00000005ff027819 */ /* 0x002fc80000011602 */
[----:B------:R-:W-:-:S05]  /*288c0*/  LOP3.LUT R2, R2, 0x3, RZ, 0xc0, !PT ;  /* 0x0000000302027812 */ /* 0x000fca00078ec0ff */
[----:B------:R1:W2:Y:S02]  /*288d0*/  SHFL.IDX PT, R14, R2, RZ, 0x1f ;  /* 0x00001fff020e7589 */ /* 0x0002a400000e0000 */
.L_x_4696:
[----:B--2---:R-:W-:-:S13]  /*288e0*/  ISETP.NE.AND P0, PT, R14, RZ, PT ;  /* 0x000000ff0e00720c */ /* 0x004fda0003f05270 */
[----:B------:R-:W-:Y:S05]  /*288f0*/  @P0 BRA `(.L_x_4164) ;  /* 0x0000000000880947 */ /* 0x000fea0003800000 */
[----:B------:R-:W-:-:S03]  /*28900*/  UMOV UR4, 0xffffffff ;  /* 0xffffffff00047882 */ /* 0x000fc60000000000 */
[----:B------:R-:W-:Y:S05]  /*28910*/  BRA.DIV UR4, `(.L_x_4580) ;  /* 0x0000002204947947 */ /* 0x000fea000b800000 */
[----:B------:R-:W-:-:S13]  /*28920*/  ELECT P6, URZ, PT ;  /* 0x00000000003f782f */ /* 0x000fda00038c0000 */
.L_x_4699:
[----:B------:R-:W-:Y:S05]  /*28930*/  @!P6 BRA `(.L_x_4164) ;  /* 0x000000000078e947 */ /* 0x000fea0003800000 */
[----:B------:R-:W-:-:S06]  /*28940*/  ULOP3.LUT UR4, UR60, 0x2, URZ, 0xfc, !UPT ;  /* 0x000000023c047892 */ /* 0x000fcc000f8efc3f */
[----:B-1----:R-:W-:-:S05]  /*28950*/  IMAD.U32 R2, RZ, RZ, UR4 ;  /* 0x00000004ff027e24 */ /* 0x002fca000f8e00ff */
[----:B------:R-:W-:-:S13]  /*28960*/  ISETP.NE.AND P2, PT, R2, 0x3, PT ;  /* 0x000000030200780c */ /* 0x000fda0003f45270 */
[----:B------:R-:W-:Y:S05]  /*28970*/  @!P2 BRA `(.L_x_4581) ;  /* 0x000000000004a947 */ /* 0x000fea0003800000 */
[----:B------:R-:W-:Y:S01]  /*28980*/  BPT.TRAP 0x1 ;  /* 0x000000040000795c */ /* 0x000fe20000300000 */
.L_x_4581:
[----:B------:R-:W-:Y:S01]  /*28990*/  VIADD R2, R0, 0x30840 ;  /* 0x0003084000027836 */ /* 0x000fe20000000000 */
[----:B------:R-:W-:Y:S01]  /*289a0*/  SHF.L.U32 R5, R19, 0x1f, RZ ;  /* 0x0000001f13057819 */ /* 0x000fe200000006ff */
[C---:B0-----:R-:W-:Y:S02]  /*289b0*/  VIADD R3, R17.reuse, 0x1 ;  /* 0x0000000111037836 */ /* 0x041fe40000000000 */
[----:B------:R-:W-:-:S03]  /*289c0*/  IMAD R6, R17, 0x8, R2 ;  /* 0x0000000811067824 */ /* 0x000fc600078e0202 */
        /* <DEDUP_REMOVED lines=8> */
.L_x_4700:
[----:B------:R-:W1:Y:S02]  /*28a50*/  SYNCS.PHASECHK.TRANS64.TRYWAIT P0, [R7+URZ], R2 ;  /* 0x00000002070075a7 */ /* 0x000e64000800017f */
[----:B-1----:R-:W-:Y:S05]  /*28a60*/  @!P0 BRA `(.L_x_4583) ;  /* 0x0000002000748947 */ /* 0x002fea0003800000 */
.L_x_4701:
[----:B------:R-:W-:Y:S05]  /*28a70*/  @!P2 BRA `(.L_x_4584) ;  /* 0x000000000004a947 */ /* 0x000fea0003800000 */
[----:B------:R-:W-:Y:S01]  /*28a80*/  BPT.TRAP 0x1 ;  /* 0x000000040000795c */ /* 0x000fe20000300000 */
.L_x_4584:
[----:B------:R-:W-:-:S04]  /*28a90*/  VIADD R0, R0, 0x30860 ;  /* 0x0003086000007836 */ /* 0x000fc80000000000 */
[----:B------:R-:W-:-:S04]  /*28aa0*/  IMAD R4, R17, 0x8, R0 ;  /* 0x0000000811047824 */ /* 0x000fc800078e0200 */
[----:B------:R-:W2:Y:S02]  /*28ab0*/  SYNCS.PHASECHK.TRANS64.TRYWAIT P0, [R4+URZ], R5 ;  /* 0x00000005040075a7 */ /* 0x000ea4000800017f */
[----:B--2---:R-:W-:Y:S05]  /*28ac0*/  @!P0 BRA `(.L_x_4585) ;  /* 0x0000002000708947 */ /* 0x004fea0003800000 */
.L_x_4702:
[----:B------:R-:W-:-:S07]  /*28ad0*/  IMAD R3, R3, 0x8, R0 ;  /* 0x0000000803037824 */ /* 0x000fce00078e0200 */
.L_x_4586:
[----:B---3--:R3:W4:Y:S02]  /*28ae0*/  SYNCS.PHASECHK.TRANS64.TRYWAIT P0, [R3+URZ], R2 ;  /* 0x00000002030075a7 */ /* 0x008724000800017f */
[----:B----4-:R-:W-:Y:S05]  /*28af0*/  @!P0 NANOSLEEP.SYNCS 0x989680 ;  /* 0x009896800000895d */ /* 0x010fea0003900000 */
[----:B------:R-:W4:Y:S02]  /*28b00*/  @!P0 SYNCS.PHASECHK.TRANS64 P0, [R3+URZ], R2 ;  /* 0x00000002030085a7 */ /* 0x000f24000800007f */
[----:B----4-:R-:W-:Y:S05]  /*28b10*/  @!P0 BRA `(.L_x_4586) ;  /* 0xfffffffc00f08947 */ /* 0x010fea000383ffff */
.L_x_4164:
[----:B------:R-:W-:Y:S05]  /*28b20*/  BSYNC B7 ;  /* 0x0000000000077941 */ /* 0x000fea0003800000 */
.L_x_4161:
[----:B------:R-:W-:Y:S05]  /*28b30*/  EXIT ;  /* 0x000000000000794d */ /* 0x000fea0003800000 */
.L_x_4190:
[----:B0-----:R0:W1:Y:S02]  /*28b40*/  SYNCS.PHASECHK.TRANS64.TRYWAIT P5, [R89+URZ+0x30890], R90 ;  /* 0x0308905a590075a7 */ /* 0x00106400080a017f */
[----:B-1----:R-:W-:Y:S05]  /*28b50*/  @!P5 NANOSLEEP.SYNCS 0x989680 ;  /* 0x009896800000d95d */ /* 0x002fea0003900000 */
[----:B------:R-:W1:Y:S02]  /*28b60*/  @!P5 SYNCS.PHASECHK.TRANS64 P5, [R89+URZ+0x30890], R90 ;  /* 0x0308905a5900d5a7 */ /* 0x000e6400080a007f */
[----:B-1----:R-:W-:Y:S05]  /*28b70*/  @!P5 BRA `(.L_x_4190) ;  /* 0xfffffffc00f0d947 */ /* 0x002fea000383ffff */
[----:B------:R-:W-:Y:S05]  /*28b80*/  BRA `(.L_x_4587) ;  /* 0xfffffdac00d47947 */ /* 0x000fea000383ffff */
.L_x_4244:
[----:B-1----:R1:W3:Y:S02]  /*28b90*/  SYNCS.PHASECHK.TRANS64.TRYWAIT P5, [R89+URZ+0x30890], R90 ;  /* 0x0308905a590075a7 */ /* 0x0022e400080a017f */
[----:B---3--:R-:W-:Y:S05]  /*28ba0*/  @!P5 NANOSLEEP.SYNCS 0x989680 ;  /* 0x009896800000d95d */ /* 0x008fea0003900000 */
[----:B------:R-:W3:Y:S02]  /*28bb0*/  @!P5 SYNCS.PHASECHK.TRANS64 P5, [R89+URZ+0x30890], R90 ;  /* 0x0308905a5900d5a7 */ /* 0x000ee400080a007f */
[----:B---3--:R-:W-:Y:S05]  /*28bc0*/  @!P5 BRA `(.L_x_4244) ;  /* 0xfffffffc00f0d947 */ /* 0x008fea000383ffff */
[----:B------:R-:W-:Y:S05]  /*28bd0*/  BRA `(.L_x_4588) ;  /* 0xfffffde400c07947 */ /* 0x000fea000383ffff */
.L_x_4269:
[----:B0-----:R0:W1:Y:S02]  /*28be0*/  SYNCS.PHASECHK.TRANS64.TRYWAIT P3, [R89+URZ+0x30890], R90 ;  /* 0x0308905a590075a7 */ /* 0x001064000806017f */
[----:B-1----:R-:W-:Y:S05]  /*28bf0*/  @!P3 NANOSLEEP.SYNCS 0x989680 ;  /* 0x009896800000b95d */ /* 0x002fea0003900000 */
[----:B------:R-:W1:Y:S02]  /*28c00*/  @!P3 SYNCS.PHASECHK.TRANS64 P3, [R89+URZ+0x30890], R90 ;  /* 0x0308905a5900b5a7 */ /* 0x000e64000806007f */
[----:B-1----:R-:W-:Y:S05]  /*28c10*/  @!P3 BRA `(.L_x_4269) ;  /* 0xfffffffc00f0b947 */ /* 0x002fea000383ffff */
[----:B------:R-:W-:Y:S05]  /*28c20*/  BRA `(.L_x_4589) ;  /* 0xfffffe1800587947 */ /* 0x000fea000383ffff */
.L_x_4275:
[----:B-1----:R1:W2:Y:S02]  /*28c30*/  SYNCS.PHASECHK.TRANS64.TRYWAIT P2, [R89+URZ+0x308b0], R90 ;  /* 0x0308b05a590075a7 */ /* 0x0022a4000804017f */
[----:B--2---:R-:W-:Y:S05]  /*28c40*/  @!P2 NANOSLEEP.SYNCS 0x989680 ;  /* 0x009896800000a95d */ /* 0x004fea0003900000 */
[----:B------:R-:W2:Y:S02]  /*28c50*/  @!P2 SYNCS.PHASECHK.TRANS64 P2, [R89+URZ+0x308b0], R90 ;  /* 0x0308b05a5900a5a7 */ /* 0x000ea4000804007f */
[----:B--2---:R-:W-:Y:S05]  /*28c60*/  @!P2 BRA `(.L_x_4275) ;  /* 0xfffffffc00f0a947 */ /* 0x004fea000383ffff */
[----:B------:R-:W-:Y:S05]  /*28c70*/  BRA `(.L_x_4590) ;  /* 0xfffffe1c005c7947 */ /* 0x000fea000383ffff */
.L_x_4305:
        /* <DEDUP_REMOVED lines=8> */
.L_x_4592:
[----:B------:R-:W-:Y:S05]  /*28d00*/  BSYNC B1 ;  /* 0x0000000000017941 */ /* 0x000fea0003800000 */
.L_x_4591:
[----:B------:R-:W-:Y:S05]  /*28d10*/  BRA `(.L_x_4593) ;  /* 0xfffffe3c00a87947 */ /* 0x000fea000383ffff */
.L_x_4306:
        /* <DEDUP_REMOVED lines=8> */
.L_x_4595:
[----:B------:R-:W-:Y:S05]  /*28da0*/  BSYNC B1 ;  /* 0x0000000000017941 */ /* 0x000fea0003800000 */
.L_x_4594:
[----:B------:R-:W-:Y:S05]  /*28db0*/  BRA `(.L_x_4596) ;  /* 0xfffffe3c00887947 */ /* 0x000fea000383ffff */
.L_x_4307:
        /* <DEDUP_REMOVED lines=8> */
.L_x_4598:
[----:B------:R-:W-:Y:S05]  /*28e40*/  BSYNC B1 ;  /* 0x0000000000017941 */ /* 0x000fea0003800000 */
.L_x_4597:
[----:B------:R-:W-:Y:S05]  /*28e50*/  BRA `(.L_x_4599) ;  /* 0xfffffe3c00687947 */ /* 0x000fea000383ffff */
.L_x_4308:
        /* <DEDUP_REMOVED lines=8> */
.L_x_4601:
[----:B------:R-:W-:Y:S05]  /*28ee0*/  BSYNC B1 ;  /* 0x0000000000017941 */ /* 0x000fea0003800000 */
.L_x_4600:
[----:B------:R-:W-:Y:S05]  /*28ef0*/  BRA `(.L_x_4602) ;  /* 0xfffffe3c00487947 */ /* 0x000fea000383ffff */
.L_x_4309:
        /* <DEDUP_REMOVED lines=8> */
.L_x_4604:
[----:B------:R-:W-:Y:S05]  /*28f80*/  BSYNC B1 ;  /* 0x0000000000017941 */ /* 0x000fea0003800000 */
.L_x_4603:
[----:B------:R-:W-:Y:S05]  /*28f90*/  BRA `(.L_x_4605) ;  /* 0xfffffe3c00287947 */ /* 0x000fea000383ffff */
.L_x_4310:
        /* <DEDUP_REMOVED lines=8> */
.L_x_4607:
[----:B------:R-:W-:Y:S05]  /*29020*/  BSYNC B1 ;  /* 0x0000000000017941 */ /* 0x000fea0003800000 */
.L_x_4606:
[----:B------:R-:W-:Y:S05]  /*29030*/  BRA `(.L_x_4608) ;  /* 0xfffffe3c000c7947 */ /* 0x000fea000383ffff */
.L_x_4311:
        /* <DEDUP_REMOVED lines=8> */
.L_x_4610:
[----:B------:R-:W-:Y:S05]  /*290c0*/  BSYNC B1 ;  /* 0x0000000000017941 */ /* 0x000fea0003800000 */
.L_x_4609:
[----:B------:R-:W-:Y:S05]  /*290d0*/  BRA `(.L_x_4611) ;  /* 0xfffffe3800f07947 */ /* 0x000fea000383ffff */
.L_x_4312:
        /* <DEDUP_REMOVED lines=8> */
.L_x_4613:
[----:B------:R-:W-:Y:S05]  /*29160*/  BSYNC B1 ;  /* 0x0000000000017941 */ /* 0x000fea0003800000 */
.L_x_4612:
[----:B------:R-:W-:Y:S05]  /*29170*/  BRA `(.L_x_4614) ;  /* 0xfffffe3800d47947 */ /* 0x000fea000383ffff */
.L_x_4314:
[----:B0-----:R0:W1:Y:S02]  /*29180*/  SYNCS.PHASECHK.TRANS64.TRYWAIT P2, [R17+URZ+0x30800], R4 ;  /* 0x03080004110075a7 */ /* 0x001064000804017f */
[----:B-1----:R-:W-:Y:S05]  /*29190*/  @!P2 NANOSLEEP.SYNCS 0x989680 ;  /* 0x009896800000a95d */ /* 0x002fea0003900000 */
[----:B------:R-:W1:Y:S02]  /*291a0*/  @!P2 SYNCS.PHASECHK.TRANS64 P2, [R17+URZ+0x30800], R4 ;  /* 0x030800041100a5a7 */ /* 0x000e64000804007f */
[----:B-1----:R-:W-:Y:S05]  /*291b0*/  @!P2 BRA `(.L_x_4314) ;  /* 0xfffffffc00f0a947 */ /* 0x002fea000383ffff */
[----:B------:R-:W-:Y:S05]  /*291c0*/  BRA `(.L_x_4615) ;  /* 0xfffffe3c004c7947 */ /* 0x000fea000383ffff */
.L_x_4342:
        /* <DEDUP_REMOVED lines=8> */
.L_x_4617:
[----:B------:R-:W-:Y:S05]  /*29250*/  BSYNC B1 ;  /* 0x0000000000017941 */ /* 0x000fea0003800000 */
.L_x_4616:
[----:B------:R-:W-:Y:S05]  /*29260*/  BRA `(.L_x_4618) ;  /* 0xfffffe6c00b47947 */ /* 0x000fea000383ffff */
.L_x_4343:
        /* <DEDUP_REMOVED lines=8> */
.L_x_4620:
[----:B------:R-:W-:Y:S05]  /*292f0*/  BSYNC B1 ;  /* 0x0000000000017941 */ /* 0x000fea0003800000 */
.L_x_4619:
[----:B------:R-:W-:Y:S05]  /*29300*/  BRA `(.L_x_4621) ;  /* 0xfffffe6c00947947 */ /* 0x000fea000383ffff */
.L_x_4344:
        /* <DEDUP_REMOVED lines=8> */
.L_x_4623:
[----:B------:R-:W-:Y:S05]  /*29390*/  BSYNC B1 ;  /* 0x0000000000017941 */ /* 0x000fea0003800000 */
.L_x_4622:
[----:B------:R-:W-:Y:S05]  /*293a0*/  BRA `(.L_x_4624) ;  /* 0xfffffe6c00747947 */ /* 0x000fea000383ffff */
.L_x_4345:
        /* <DEDUP_REMOVED lines=8> */
.L_x_4626:
[----:B------:R-:W-:Y:S05]  /*29430*/  BSYNC B1 ;  /* 0x0000000000017941 */ /* 0x000fea0003800000 */
.L_x_4625:
[----:B------:R-:W-:Y:S05]  /*29440*/  BRA `(.L_x_4627) ;  /* 0xfffffe6c00547947 */ /* 0x000fea000383ffff */
.L_x_4346:
        /* <DEDUP_REMOVED lines=8> */
.L_x_4629:
[----:B------:R-:W-:Y:S05]  /*294d0*/  BSYNC B1 ;  /* 0x0000000000017941 */ /* 0x000fea0003800000 */
.L_x_4628:
[----:B------:R-:W-:Y:S05]  /*294e0*/  BRA `(.L_x_4630) ;  /* 0xfffffe6c00347947 */ /* 0x000fea000383ffff */
.L_x_4347:
        /* <DEDUP_REMOVED lines=8> */
.L_x_4632:
[----:B------:R-:W-:Y:S05]  /*29570*/  BSYNC B1 ;  /* 0x0000000000017941 */ /* 0x000fea0003800000 */
.L_x_4631:
[----:B------:R-:W-:Y:S05]  /*29580*/  BRA `(.L_x_4633) ;  /* 0xfffffe6c00187947 */ /* 0x000fea000383ffff */
.L_x_4348:
        /* <DEDUP_REMOVED lines=8> */
.L_x_4635:
[----:B------:R-:W-:Y:S05]  /*29610*/  BSYNC B1 ;  /* 0x0000000000017941 */ /* 0x000fea0003800000 */
.L_x_4634:
[----:B------:R-:W-:Y:S05]  /*29620*/  BRA `(.L_x_4636) ;  /* 0xfffffe6800fc7947 */ /* 0x000fea000383ffff */
.L_x_4349:
        /* <DEDUP_REMOVED lines=8> */
.L_x_4638:
[----:B------:R-:W-:Y:S05]  /*296b0*/  BSYNC B1 ;  /* 0x0000000000017941 */ /* 0x000fea0003800000 */
.L_x_4637:
[----:B------:R-:W-:Y:S05]  /*296c0*/  BRA `(.L_x_4639) ;  /* 0xfffffe6800e07947 */ /* 0x000fea000383ffff */
.L_x_4351:
[----:B0-----:R0:W1:Y:S02]  /*296d0*/  SYNCS.PHASECHK.TRANS64.TRYWAIT P2, [R17+URZ+0x30800], R8 ;  /* 0x03080008110075a7 */ /* 0x001064000804017f */
[----:B-1----:R-:W-:Y:S05]  /*296e0*/  @!P2 NANOSLEEP.SYNCS 0x989680 ;  /* 0x009896800000a95d */ /* 0x002fea0003900000 */
[----:B------:R-:W1:Y:S02]  /*296f0*/  @!P2 SYNCS.PHASECHK.TRANS64 P2, [R17+URZ+0x30800], R8 ;  /* 0x030800081100a5a7 */ /* 0x000e64000804007f */
[----:B-1----:R-:W-:Y:S05]  /*29700*/  @!P2 BRA `(.L_x_4351) ;  /* 0xfffffffc00f0a947 */ /* 0x002fea000383ffff */
[----:B------:R-:W-:Y:S05]  /*29710*/  BRA `(.L_x_4640) ;  /* 0xfffffe6c005c7947 */ /* 0x000fea000383ffff */
.L_x_4365:
[----:B-1----:R1:W2:Y:S02]  /*29720*/  SYNCS.PHASECHK.TRANS64.TRYWAIT P2, [R5+URZ+0x30830], R0 ;  /* 0x03083000050075a7 */ /* 0x0022a4000804017f */
[----:B--2---:R-:W-:Y:S05]  /*29730*/  @!P2 NANOSLEEP.SYNCS 0x989680 ;  /* 0x009896800000a95d */ /* 0x004fea0003900000 */
[----:B------:R-:W2:Y:S02]  /*29740*/  @!P2 SYNCS.PHASECHK.TRANS64 P2, [R5+URZ+0x30830], R0 ;  /* 0x030830000500a5a7 */ /* 0x000ea4000804007f */
[----:B--2---:R-:W-:Y:S05]  /*29750*/  @!P2 BRA `(.L_x_4365) ;  /* 0xfffffffc00f0a947 */ /* 0x004fea000383ffff */
[----:B------:R-:W-:Y:S05]  /*29760*/  BRA `(.L_x_4364) ;  /* 0xfffffe9400c07947 */ /* 0x000fea000383ffff */
.L_x_4385:
[----:B-1----:R1:W2:Y:S02]  /*29770*/  SYNCS.PHASECHK.TRANS64.TRYWAIT P2, [R0+URZ+0x30830], R11 ;  /* 0x0308300b000075a7 */ /* 0x0022a4000804017f */
[----:B--2---:R-:W-:Y:S05]  /*29780*/  @!P2 NANOSLEEP.SYNCS 0x989680 ;  /* 0x009896800000a95d */ /* 0x004fea0003900000 */
[----:B------:R-:W2:Y:S02]  /*29790*/  @!P2 SYNCS.PHASECHK.TRANS64 P2, [R0+URZ+0x30830], R11 ;  /* 0x0308300b0000a5a7 */ /* 0x000ea4000804007f */
[----:B--2---:R-:W-:Y:S05]  /*297a0*/  @!P2 BRA `(.L_x_4385) ;  /* 0xfffffffc00f0a947 */ /* 0x004fea000383ffff */
[----:B------:R-:W-:Y:S05]  /*297b0*/  BRA `(.L_x_4384) ;  /* 0xfffffec400847947 */ /* 0x000fea000383ffff */
.L_x_4390:
[----:B-1----:R1:W2:Y:S02]  /*297c0*/  SYNCS.PHASECHK.TRANS64.TRYWAIT P2, [R14+URZ+0x30850], R2 ;  /* 0x030850020e0075a7 */ /* 0x0022a4000804017f */
[----:B--2---:R-:W-:Y:S05]  /*297d0*/  @!P2 NANOSLEEP.SYNCS 0x989680 ;  /* 0x009896800000a95d */ /* 0x004fea0003900000 */
[----:B------:R-:W2:Y:S02]  /*297e0*/  @!P2 SYNCS.PHASECHK.TRANS64 P2, [R14+URZ+0x30850], R2 ;  /* 0x030850020e00a5a7 */ /* 0x000ea4000804007f */
[----:B--2---:R-:W-:Y:S05]  /*297f0*/  @!P2 BRA `(.L_x_4390) ;  /* 0xfffffffc00f0a947 */ /* 0x004fea000383ffff */
[----:B------:R-:W-:Y:S05]  /*29800*/  BRA `(.L_x_4389) ;  /* 0xfffffed400107947 */ /* 0x000fea000383ffff */
.L_x_4410:
[----:B-1----:R1:W2:Y:S02]  /*29810*/  SYNCS.PHASECHK.TRANS64.TRYWAIT P2, [R0+URZ+0x30830], R21 ;  /* 0x03083015000075a7 */ /* 0x0022a4000804017f */
[----:B--2---:R-:W-:Y:S05]  /*29820*/  @!P2 NANOSLEEP.SYNCS 0x989680 ;  /* 0x009896800000a95d */ /* 0x004fea0003900000 */
[----:B------:R-:W2:Y:S02]  /*29830*/  @!P2 SYNCS.PHASECHK.TRANS64 P2, [R0+URZ+0x30830], R21 ;  /* 0x030830150000a5a7 */ /* 0x000ea4000804007f */
[----:B--2---:R-:W-:Y:S05]  /*29840*/  @!P2 BRA `(.L_x_4410) ;  /* 0xfffffffc00f0a947 */ /* 0x004fea000383ffff */
[----:B------:R-:W-:Y:S05]  /*29850*/  BRA `(.L_x_4409) ;  /* 0xfffffefc00187947 */ /* 0x000fea000383ffff */
.L_x_4415:
[----:B-1----:R1:W2:Y:S02]  /*29860*/  SYNCS.PHASECHK.TRANS64.TRYWAIT P2, [R200+URZ+0x30850], R0 ;  /* 0x03085000c80075a7 */ /* 0x0022a4000804017f */
[----:B--2---:R-:W-:Y:S05]  /*29870*/  @!P2 NANOSLEEP.SYNCS 0x989680 ;  /* 0x009896800000a95d */ /* 0x004fea0003900000 */
[----:B------:R-:W2:Y:S02]  /*29880*/  @!P2 SYNCS.PHASECHK.TRANS64 P2, [R200+URZ+0x30850], R0 ;  /* 0x03085000c800a5a7 */ /* 0x000ea4000804007f */
[----:B--2---:R-:W-:Y:S05]  /*29890*/  @!P2 BRA `(.L_x_4415) ;  /* 0xfffffffc00f0a947 */ /* 0x004fea000383ffff */
[----:B------:R-:W-:Y:S05]  /*298a0*/  BRA `(.L_x_4414) ;  /* 0xffffff0800907947 */ /* 0x000fea000383ffff */
.L_x_4423:
[----:B-1----:R1:W2:Y:S02]  /*298b0*/  SYNCS.PHASECHK.TRANS64.TRYWAIT P2, [R0+URZ+0x30830], R15 ;  /* 0x0308300f000075a7 */ /* 0x0022a4000804017f */
[----:B--2---:R-:W-:Y:S05]  /*298c0*/  @!P2 NANOSLEEP.SYNCS 0x989680 ;  /* 0x009896800000a95d */ /* 0x004fea0003900000 */
[----:B------:R-:W2:Y:S02]  /*298d0*/  @!P2 SYNCS.PHASECHK.TRANS64 P2, [R0+URZ+0x30830], R15 ;  /* 0x0308300f0000a5a7 */ /* 0x000ea4000804007f */
[----:B--2---:R-:W-:Y:S05]  /*298e0*/  @!P2 BRA `(.L_x_4423) ;  /* 0xfffffffc00f0a947 */ /* 0x004fea000383ffff */
[----:B------:R-:W-:Y:S05]  /*298f0*/  BRA `(.L_x_4422) ;  /* 0xffffff1c008c7947 */ /* 0x000fea000383ffff */
.L_x_4428:
[----:B-1----:R1:W2:Y:S02]  /*29900*/  SYNCS.PHASECHK.TRANS64.TRYWAIT P2, [R12+URZ+0x30850], R2 ;  /* 0x030850020c0075a7 */ /* 0x0022a4000804017f */
[----:B--2---:R-:W-:Y:S05]  /*29910*/  @!P2 NANOSLEEP.SYNCS 0x989680 ;  /* 0x009896800000a95d */ /* 0x004fea0003900000 */
[----:B------:R-:W2:Y:S02]  /*29920*/  @!P2 SYNCS.PHASECHK.TRANS64 P2, [R12+URZ+0x30850], R2 ;  /* 0x030850020c00a5a7 */ /* 0x000ea4000804007f */
[----:B--2---:R-:W-:Y:S05]  /*29930*/  @!P2 BRA `(.L_x_4428) ;  /* 0xfffffffc00f0a947 */ /* 0x004fea000383ffff */
[----:B------:R-:W-:Y:S05]  /*29940*/  BRA `(.L_x_4427) ;  /* 0xffffff2c00187947 */ /* 0x000fea000383ffff */
.L_x_4442:
[----:B-1----:R1:W2:Y:S02]  /*29950*/  SYNCS.PHASECHK.TRANS64.TRYWAIT P0, [R12+URZ+0x30850], R3 ;  /* 0x030850030c0075a7 */ /* 0x0022a4000800017f */
[----:B--2---:R-:W-:Y:S05]  /*29960*/  @!P0 NANOSLEEP.SYNCS 0x989680 ;  /* 0x009896800000895d */ /* 0x004fea0003900000 */
[----:B------:R-:W2:Y:S02]  /*29970*/  @!P0 SYNCS.PHASECHK.TRANS64 P0, [R12+URZ+0x30850], R3 ;  /* 0x030850030c0085a7 */ /* 0x000ea4000800007f */
[----:B--2---:R-:W-:Y:S05]  /*29980*/  @!P0 BRA `(.L_x_4442) ;  /* 0xfffffffc00f08947 */ /* 0x004fea000383ffff */
[----:B------:R-:W-:Y:S05]  /*29990*/  BRA `(.L_x_4441) ;  /* 0xffffff5400f07947 */ /* 0x000fea000383ffff */
.L_x_4484:
        /* <DEDUP_REMOVED lines=11> */
.L_x_4642:
[----:B------:R-:W-:Y:S05]  /*29a50*/  BSYNC B1 ;  /* 0x0000000000017941 */ /* 0x000fea0003800000 */
.L_x_4641:
[----:B------:R-:W-:Y:S05]  /*29a60*/  BRA `(.L_x_4643) ;  /* 0xffffff9c00b07947 */ /* 0x000fea000383ffff */
.L_x_4485:
[----:B------:R-:W-:Y:S01]  /*29a70*/  BSSY B1, `(.L_x_4644) ;  /* 0x0000006000017945 */ /* 0x000fe20003800000 */
[----:B------:R-:W-:-:S07]  /*29a80*/  IMAD.MOV.U32 R15, RZ, RZ, -0x1 ;  /* 0xffffffffff0f7424 */ /* 0x000fce00078e00ff */
[----:B------:R-:W-:Y:S05]  /*29a90*/  WARPSYNC.COLLECTIVE R15, `(.L_x_4645) ;  /* 0x000000000f0c7348 */ /* 0x000fea0003c00000 */
[----:B------:R-:W-:Y:S02]  /*29aa0*/  ELECT P6, UR62, PT ;  /* 0x00000000003e782f */ /* 0x000fe400038c0000 */
[----:B------:R-:W-:Y:S01]  /*29ab0*/  MOV R14, UR62 ;  /* 0x0000003e000e7c02 */ /* 0x000fe20008000f00 */
[----:B------:R-:W-:Y:S10]  /*29ac0*/  ENDCOLLECTIVE ;  /* 0x000000000000791b */ /* 0x000ff40003800000 */
.L_x_4645:
[----:B------:R-:W-:Y:S05]  /*29ad0*/  BSYNC B1 ;  /* 0x0000000000017941 */ /* 0x000fea0003800000 */
.L_x_4644:
[----:B------:R-:W-:Y:S05]  /*29ae0*/  BRA `(.L_x_4646) ;  /* 0xffffff9c009c7947 */ /* 0x000fea000383ffff */
.L_x_4487:
[----:B0-----:R0:W1:Y:S02]  /*29af0*/  SYNCS.PHASECHK.TRANS64.TRYWAIT P0, [R11+URZ+0x30820], R7 ;  /* 0x030820070b0075a7 */ /* 0x001064000800017f */
[----:B-1----:R-:W-:Y:S05]  /*29b00*/  @!P0 NANOSLEEP.SYNCS 0x989680 ;  /* 0x009896800000895d */ /* 0x002fea0003900000 */
[----:B------:R-:W1:Y:S02]  /*29b10*/  @!P0 SYNCS.PHASECHK.TRANS64 P0, [R11+URZ+0x30820], R7 ;  /* 0x030820070b0085a7 */ /* 0x000e64000800007f */
[----:B-1----:R-:W-:Y:S05]  /*29b20*/  @!P0 BRA `(.L_x_4487) ;  /* 0xfffffffc00f08947 */ /* 0x002fea000383ffff */
[----:B------:R-:W-:Y:S05]  /*29b30*/  BRA `(.L_x_4647) ;  /* 0xffffff9c00b87947 */ /* 0x000fea000383ffff */
.L_x_4490:
[----:B0-----:R0:W1:Y:S02]  /*29b40*/  SYNCS.PHASECHK.TRANS64.TRYWAIT P0, [R7+URZ+0x308a0], R10 ;  /* 0x0308a00a070075a7 */ /* 0x001064000800017f */
[----:B-1----:R-:W-:Y:S05]  /*29b50*/  @!P0 NANOSLEEP.SYNCS 0x989680 ;  /* 0x009896800000895d */ /* 0x002fea0003900000 */
[----:B------:R-:W1:Y:S02]  /*29b60*/  @!P0 SYNCS.PHASECHK.TRANS64 P0, [R7+URZ+0x308a0], R10 ;  /* 0x0308a00a070085a7 */ /* 0x000e64000800007f */
[----:B-1----:R-:W-:Y:S05]  /*29b70*/  @!P0 BRA `(.L_x_4490) ;  /* 0xfffffffc00f08947 */ /* 0x002fea000383ffff */
[----:B------:R-:W-:Y:S05]  /*29b80*/  BRA `(.L_x_4648) ;  /* 0xffffff9c00c87947 */ /* 0x000fea000383ffff */
.L_x_4492:
[----:B-1----:R1:W2:Y:S02]  /*29b90*/  SYNCS.PHASECHK.TRANS64.TRYWAIT P0, [R7+URZ+0x308c0], R10 ;  /* 0x0308c00a070075a7 */ /* 0x0022a4000800017f */
[----:B--2---:R-:W-:Y:S05]  /*29ba0*/  @!P0 NANOSLEEP.SYNCS 0x989680 ;  /* 0x009896800000895d */ /* 0x004fea0003900000 */
[----:B------:R-:W2:Y:S02]  /*29bb0*/  @!P0 SYNCS.PHASECHK.TRANS64 P0, [R7+URZ+0x308c0], R10 ;  /* 0x0308c00a070085a7 */ /* 0x000ea4000800007f */
[----:B--2---:R-:W-:Y:S05]  /*29bc0*/  @!P0 BRA `(.L_x_4492) ;  /* 0xfffffffc00f08947 */ /* 0x004fea000383ffff */
[----:B------:R-:W-:Y:S05]  /*29bd0*/  BRA `(.L_x_4649) ;  /* 0xffffffa000547947 */ /* 0x000fea000383ffff */
.L_x_4496:
[----:B0-----:R0:W1:Y:S02]  /*29be0*/  SYNCS.PHASECHK.TRANS64.TRYWAIT P0, [R7+URZ+0x308a0], R8 ;  /* 0x0308a008070075a7 */ /* 0x001064000800017f */
[----:B-1----:R-:W-:Y:S05]  /*29bf0*/  @!P0 NANOSLEEP.SYNCS 0x989680 ;  /* 0x009896800000895d */ /* 0x002fea0003900000 */
[----:B------:R-:W1:Y:S02]  /*29c00*/  @!P0 SYNCS.PHASECHK.TRANS64 P0, [R7+URZ+0x308a0], R8 ;  /* 0x0308a008070085a7 */ /* 0x000e64000800007f */
[----:B-1----:R-:W-:Y:S05]  /*29c10*/  @!P0 BRA `(.L_x_4496) ;  /* 0xfffffffc00f08947 */ /* 0x002fea000383ffff */
[----:B------:R-:W-:Y:S05]  /*29c20*/  BRA `(.L_x_4650) ;  /* 0xffffffa4001c7947 */ /* 0x000fea000383ffff */
.L_x_4498:
[----:B-1----:R1:W2:Y:S02]  /*29c30*/  SYNCS.PHASECHK.TRANS64.TRYWAIT P1, [R7+URZ+0x308c0], R8 ;  /* 0x0308c008070075a7 */ /* 0x0022a4000802017f */
[----:B--2---:R-:W-:Y:S05]  /*29c40*/  @!P1 NANOSLEEP.SYNCS 0x989680 ;  /* 0x009896800000995d */ /* 0x004fea0003900000 */
[----:B------:R-:W2:Y:S02]  /*29c50*/  @!P1 SYNCS.PHASECHK.TRANS64 P1, [R7+URZ+0x308c0], R8 ;  /* 0x0308c008070095a7 */ /* 0x000ea4000802007f */
[----:B--2---:R-:W-:Y:S05]  /*29c60*/  @!P1 BRA `(.L_x_4498) ;  /* 0xfffffffc00f09947 */ /* 0x004fea000383ffff */
[----:B------:R-:W-:Y:S05]  /*29c70*/  BRA `(.L_x_4651) ;  /* 0xffffffa400a47947 */ /* 0x000fea000383ffff */
.L_x_4518:
        /* <DEDUP_REMOVED lines=11> */
.L_x_4653:
[----:B------:R-:W-:Y:S05]  /*29d30*/  BSYNC B0 ;  /* 0x0000000000007941 */ /* 0x000fea0003800000 */
.L_x_4652:
[----:B------:R-:W-:Y:S05]  /*29d40*/  BRA `(.L_x_4654) ;  /* 0xffffffb400987947 */ /* 0x000fea000383ffff */
.L_x_4519:
[----:B------:R-:W-:Y:S01]  /*29d50*/  BSSY B0, `(.L_x_4655) ;  /* 0x0000006000007945 */ /* 0x000fe20003800000 */
[----:B------:R-:W-:-:S07]  /*29d60*/  IMAD.MOV.U32 R15, RZ, RZ, -0x1 ;  /* 0xffffffffff0f7424 */ /* 0x000fce00078e00ff */
[----:B------:R-:W-:Y:S05]  /*29d70*/  WARPSYNC.COLLECTIVE R15, `(.L_x_4656) ;  /* 0x000000000f0c7348 */ /* 0x000fea0003c00000 */
[----:B------:R-:W-:Y:S02]  /*29d80*/  ELECT P6, UR62, PT ;  /* 0x00000000003e782f */ /* 0x000fe400038c0000 */
[----:B------:R-:W-:Y:S01]  /*29d90*/  MOV R14, UR62 ;  /* 0x0000003e000e7c02 */ /* 0x000fe20008000f00 */
[----:B------:R-:W-:Y:S10]  /*29da0*/  ENDCOLLECTIVE ;  /* 0x000000000000791b */ /* 0x000ff40003800000 */
.L_x_4656:
[----:B------:R-:W-:Y:S05]  /*29db0*/  BSYNC B0 ;  /* 0x0000000000007941 */ /* 0x000fea0003800000 */
.L_x_4655:
[----:B------:R-:W-:Y:S05]  /*29dc0*/  BRA `(.L_x_4657) ;  /* 0xffffffb400887947 */ /* 0x000fea000383ffff */
.L_x_4522:
[----:B0-----:R0:W1:Y:S02]  /*29dd0*/  SYNCS.PHASECHK.TRANS64.TRYWAIT P0, [R7+URZ+0x30840], R10 ;  /* 0x0308400a070075a7 */ /* 0x001064000800017f */
[----:B-1----:R-:W-:Y:S05]  /*29de0*/  @!P0 NANOSLEEP.SYNCS 0x989680 ;  /* 0x009896800000895d */ /* 0x002fea0003900000 */
[----:B------:R-:W1:Y:S02]  /*29df0*/  @!P0 SYNCS.PHASECHK.TRANS64 P0, [R7+URZ+0x30840], R10 ;  /* 0x0308400a070085a7 */ /* 0x000e64000800007f */
[----:B-1----:R-:W-:Y:S05]  /*29e00*/  @!P0 BRA `(.L_x_4522) ;  /* 0xfffffffc00f08947 */ /* 0x002fea000383ffff */
[----:B------:R-:W-:Y:S05]  /*29e10*/  BRA `(.L_x_4658) ;  /* 0xffffffb400e87947 */ /* 0x000fea000383ffff */
.L_x_4525:
        /* <DEDUP_REMOVED lines=8> */
.L_x_4533:
[----:B0-----:R0:W1:Y:S02]  /*29ea0*/  SYNCS.PHASECHK.TRANS64.TRYWAIT P0, [R3+URZ+0x30840], R8 ;  /* 0x03084008030075a7 */ /* 0x001064000800017f */
[----:B-1----:R-:W-:Y:S05]  /*29eb0*/  @!P0 NANOSLEEP.SYNCS 0x989680 ;  /* 0x009896800000895d */ /* 0x002fea0003900000 */
[----:B------:R-:W1:Y:S02]  /*29ec0*/  @!P0 SYNCS.PHASECHK.TRANS64 P0, [R3+URZ+0x30840], R8 ;  /* 0x03084008030085a7 */ /* 0x000e64000800007f */
[----:B-1----:R-:W-:Y:S05]  /*29ed0*/  @!P0 BRA `(.L_x_4533) ;  /* 0xfffffffc00f08947 */ /* 0x002fea000383ffff */
[----:B------:R-:W-:Y:S05]  /*29ee0*/  BRA `(.L_x_4660) ;  /* 0xffffffbc00e87947 */ /* 0x000fea000383ffff */
.L_x_4535:
[----:B0-----:R0:W1:Y:S02]  /*29ef0*/  SYNCS.PHASECHK.TRANS64.TRYWAIT P0, [R3+URZ+0x30860], R8 ;  /* 0x03086008030075a7 */ /* 0x001064000800017f */
[----:B-1----:R-:W-:Y:S05]  /*29f00*/  @!P0 NANOSLEEP.SYNCS 0x989680 ;  /* 0x009896800000895d */ /* 0x002fea0003900000 */
[----:B------:R-:W1:Y:S02]  /*29f10*/  @!P0 SYNCS.PHASECHK.TRANS64 P0, [R3+URZ+0x30860], R8 ;  /* 0x03086008030085a7 */ /* 0x000e64000800007f */
[----:B-1----:R-:W-:Y:S05]  /*29f20*/  @!P0 BRA `(.L_x_4535) ;  /* 0xfffffffc00f08947 */ /* 0x002fea000383ffff */
[----:B------:R-:W-:Y:S05]  /*29f30*/  BRA `(.L_x_4661) ;  /* 0xffffffc000887947 */ /* 0x000fea000383ffff */
.L_x_4541:
[----:B-1----:R1:W2:Y:S02]  /*29f40*/  SYNCS.PHASECHK.TRANS64.TRYWAIT P0, [R2+URZ+0x30840], R3 ;  /* 0x03084003020075a7 */ /* 0x0022a4000800017f */
[----:B--2---:R-:W-:Y:S05]  /*29f50*/  @!P0 NANOSLEEP.SYNCS 0x989680 ;  /* 0x009896800000895d */ /* 0x004fea0003900000 */
[----:B------:R-:W2:Y:S02]  /*29f60*/  @!P0 SYNCS.PHASECHK.TRANS64 P0, [R2+URZ+0x30840], R3 ;  /* 0x03084003020085a7 */ /* 0x000ea4000800007f */
[----:B--2---:R-:W-:Y:S05]  /*29f70*/  @!P0 BRA `(.L_x_4541) ;  /* 0xfffffffc00f08947 */ /* 0x004fea000383ffff */
[----:B------:R-:W-:Y:S05]  /*29f80*/  BRA `(.L_x_4662) ;  /* 0xffffffc400f07947 */ /* 0x000fea000383ffff */
.L_x_4543:
[----:B0-----:R0:W1:Y:S02]  /*29f90*/  SYNCS.PHASECHK.TRANS64.TRYWAIT P0, [R2+URZ+0x30860], R19 ;  /* 0x03086013020075a7 */ /* 0x001064000800017f */
[----:B-1----:R-:W-:Y:S05]  /*29fa0*/  @!P0 NANOSLEEP.SYNCS 0x989680 ;  /* 0x009896800000895d */ /* 0x002fea0003900000 */
[----:B------:R-:W1:Y:S02]  /*29fb0*/  @!P0 SYNCS.PHASECHK.TRANS64 P0, [R2+URZ+0x30860], R19 ;  /* 0x03086013020085a7 */ /* 0x000e64000800007f */
[----:B-1----:R-:W-:Y:S05]  /*29fc0*/  @!P0 BRA `(.L_x_4543) ;  /* 0xfffffffc00f08947 */ /* 0x002fea000383ffff */
[----:B------:R-:W-:Y:S05]  /*29fd0*/  BRA `(.L_x_4663) ;  /* 0xffffffc800907947 */ /* 0x000fea000383ffff */
.L_x_4549:
[----:B-1----:R1:W2:Y:S02]  /*29fe0*/  SYNCS.PHASECHK.TRANS64.TRYWAIT P0, [R2+URZ+0x30840], R3 ;  /* 0x03084003020075a7 */ /* 0x0022a4000800017f */
[----:B--2---:R-:W-:Y:S05]  /*29ff0*/  @!P0 NANOSLEEP.SYNCS 0x989680 ;  /* 0x009896800000895d */ /* 0x004fea0003900000 */
[----:B------:R-:W2:Y:S02]  /*2a000*/  @!P0 SYNCS.PHASECHK.TRANS64 P0, [R2+URZ+0x30840], R3 ;  /* 0x03084003020085a7 */ /* 0x000ea4000800007f */
[----:B--2---:R-:W-:Y:S05]  /*2a010*/  @!P0 BRA `(.L_x_4549) ;  /* 0xfffffffc00f08947 */ /* 0x004fea000383ffff */
[----:B------:R-:W-:Y:S05]  /*2a020*/  BRA `(.L_x_4664) ;  /* 0xffffffcc00d07947 */ /* 0x000fea000383ffff */
.L_x_4551:
[----:B0-----:R0:W1:Y:S02]  /*2a030*/  SYNCS.PHASECHK.TRANS64.TRYWAIT P0, [R2+URZ+0x30860], R9 ;  /* 0x03086009020075a7 */ /* 0x001064000800017f */
[----:B-1----:R-:W-:Y:S05]  /*2a040*/  @!P0 NANOSLEEP.SYNCS 0x989680 ;  /* 0x009896800000895d */ /* 0x002fea0003900000 */
[----:B------:R-:W1:Y:S02]  /*2a050*/  @!P0 SYNCS.PHASECHK.TRANS64 P0, [R2+URZ+0x30860], R9 ;  /* 0x03086009020085a7 */ /* 0x000e64000800007f */
[----:B-1----:R-:W-:Y:S05]  /*2a060*/  @!P0 BRA `(.L_x_4551) ;  /* 0xfffffffc00f08947 */ /* 0x002fea000383ffff */
[----:B------:R-:W-:Y:S05]  /*2a070*/  BRA `(.L_x_4665) ;  /* 0xffffffd000707947 */ /* 0x000fea000383ffff */
.L_x_4559:
[----:B0-----:R0:W1:Y:S02]  /*2a080*/  SYNCS.PHASECHK.TRANS64.TRYWAIT P0, [R3+URZ+0x30860], R2 ;  /* 0x03086002030075a7 */ /* 0x001064000800017f */
[----:B-1----:R-:W-:Y:S05]  /*2a090*/  @!P0 NANOSLEEP.SYNCS 0x989680 ;  /* 0x009896800000895d */ /* 0x002fea0003900000 */
[----:B------:R-:W1:Y:S02]  /*2a0a0*/  @!P0 SYNCS.PHASECHK.TRANS64 P0, [R3+URZ+0x30860], R2 ;  /* 0x03086002030085a7 */ /* 0x000e64000800007f */
[----:B-1----:R-:W-:Y:S05]  /*2a0b0*/  @!P0 BRA `(.L_x_4559) ;  /* 0xfffffffc00f08947 */ /* 0x002fea000383ffff */
[----:B------:R-:W-:Y:S05]  /*2a0c0*/  BRA `(.L_x_4666) ;  /* 0xffffffd4009c7947 */ /* 0x000fea000383ffff */
.L_x_4562:
[----:B---3--:R-:W3:Y:S01]  /*2a0d0*/  LDL R0, [R1] ;  /* 0x0000000001007983 */ /* 0x008ee20000100800 */
[----:B------:R-:W-:Y:S01]  /*2a0e0*/  BSSY B0, `(.L_x_4667) ;  /* 0x0000008000007945 */ /* 0x000fe20003800000 */
[----:B------:R-:W-:Y:S02]  /*2a0f0*/  IMAD.MOV.U32 R12, RZ, RZ, RZ ;  /* 0x000000ffff0c7224 */ /* 0x000fe400078e00ff */
[----:B------:R-:W-:Y:S02]  /*2a100*/  IMAD.MOV.U32 R11, RZ, RZ, 0x1f ;  /* 0x0000001fff0b7424 */ /* 0x000fe400078e00ff */
[----:B------:R-:W-:Y:S02]  /*2a110*/  IMAD.MOV.U32 R15, RZ, RZ, -0x1 ;  /* 0xffffffffff0f7424 */ /* 0x000fe400078e00ff */
[----:B---3--:R-:W-:-:S07]  /*2a120*/  IMAD.MOV.U32 R13, RZ, RZ, R0 ;  /* 0x000000ffff0d7224 */ /* 0x008fce00078e0000 */
[----:B012---:R-:W-:Y:S05]  /*2a130*/  WARPSYNC.COLLECTIVE R15, `(.L_x_4668) ;  /* 0x000000000f087348 */ /* 0x007fea0003c00000 */
[----:B------:R3:W4:Y:S02]  /*2a140*/  SHFL.IDX P6, R14, R13, R12, R11 ;  /* 0x0000000c0d0e7389 */ /* 0x00072400000c000b */
[----:B01234-:R-:W-:Y:S01]  /*2a150*/  ENDCOLLECTIVE ;  /* 0x000000000000791b */ /* 0x01ffe20003800000 */
.L_x_4668:
[----:B------:R-:W-:Y:S05]  /*2a160*/  BSYNC B0 ;  /* 0x0000000000007941 */ /* 0x000fea0003800000 */
.L_x_4667:
        /* <DEDUP_REMOVED lines=8> */
.L_x_4669:
[----:B------:R-:W-:Y:S01]  /*2a1f0*/  IMAD.MOV.U32 R7, RZ, RZ, R14 ;  /* 0x000000ffff077224 */ /* 0x000fe200078e000e */
[----:B------:R-:W-:Y:S06]  /*2a200*/  BRA `(.L_x_4670) ;  /* 0xffffffd8002c7947 */ /* 0x000fec000383ffff */
.L_x_4565:
        /* <DEDUP_REMOVED lines=8> */
.L_x_4672:
[----:B------:R-:W-:Y:S05]  /*2a290*/  BSYNC B0 ;  /* 0x0000000000007941 */ /* 0x000fea0003800000 */
.L_x_4671:
        /* <DEDUP_REMOVED lines=10> */
.L_x_4673:
        /* <DEDUP_REMOVED lines=8> */
.L_x_4674:
        /* <DEDUP_REMOVED lines=8> */
.L_x_4675:
        /* <DEDUP_REMOVED lines=8> */
.L_x_4676:
        /* <DEDUP_REMOVED lines=8> */
.L_x_4677:
[----:B------:R-:W-:Y:S05]  /*2a540*/  BRA `(.L_x_4678) ;  /* 0xffffffd400f87947 */ /* 0x000fea000383ffff */
.L_x_4570:
        /* <DEDUP_REMOVED lines=8> */
.L_x_4680:
[----:B------:R-:W-:Y:S05]  /*2a5d0*/  BSYNC B0 ;  /* 0x0000000000007941 */ /* 0x000fea0003800000 */
.L_x_4679:
        /* <DEDUP_REMOVED lines=10> */
.L_x_4681:
        /* <DEDUP_REMOVED lines=8> */
.L_x_4682:
        /* <DEDUP_REMOVED lines=8> */
.L_x_4683:
        /* <DEDUP_REMOVED lines=8> */
.L_x_4684:
        /* <DEDUP_REMOVED lines=8> */
.L_x_4685:
[----:B------:R-:W-:Y:S05]  /*2a880*/  BRA `(.L_x_4686) ;  /* 0xffffffd400ec7947 */ /* 0x000fea000383ffff */
.L_x_4572:
[----:B------:R-:W-:Y:S01]  /*2a890*/  BSSY B0, `(.L_x_4687) ;  /* 0x0000006000007945 */ /* 0x000fe20003800000 */
[----:B------:R-:W-:Y:S01]  /*2a8a0*/  PLOP3.LUT P6, PT, P6, PT, PT, 0x8, 0x0 ;  /* 0x000000000000781c */ /* 0x000fe200037ce170 */
[----:B------:R-:W-:-:S12]  /*2a8b0*/  IMAD.MOV.U32 R15, RZ, RZ, -0x1 ;  /* 0xffffffffff0f7424 */ /* 0x000fd800078e00ff */
[----:B01----:R-:W-:Y:S05]  /*2a8c0*/  WARPSYNC.COLLECTIVE R15, `(.L_x_4688) ;  /* 0x000000000f087348 */ /* 0x003fea0003c00000 */
[----:B------:R-:W-:Y:S01]  /*2a8d0*/  VOTE.ANY R14, PT, P6 ;  /* 0x00000000000e7806 */ /* 0x000fe200030e0100 */
[----:B01----:R-:W-:Y:S06]  /*2a8e0*/  ENDCOLLECTIVE ;  /* 0x000000000000791b */ /* 0x003fec0003800000 */
.L_x_4688:
[----:B------:R-:W-:Y:S05]  /*2a8f0*/  BSYNC B0 ;  /* 0x0000000000007941 */ /* 0x000fea0003800000 */
.L_x_4687:
        /* <DEDUP_REMOVED lines=9> */
.L_x_4689:
[----:B------:R-:W-:Y:S01]  /*2a990*/  IMAD.MOV.U32 R4, RZ, RZ, R14 ;  /* 0x000000ffff047224 */ /* 0x000fe200078e000e */
[----:B------:R-:W-:Y:S06]  /*2a9a0*/  BRA `(.L_x_4690) ;  /* 0xffffffd400dc7947 */ /* 0x000fec000383ffff */
.L_x_4574:
[----:B------:R-:W-:Y:S01]  /*2a9b0*/  BSSY B0, `(.L_x_4691) ;  /* 0x0000007000007945 */ /* 0x000fe20003800000 */
[----:B------:R-:W-:Y:S02]  /*2a9c0*/  IMAD.MOV.U32 R13, RZ, RZ, R2 ;  /* 0x000000ffff0d7224 */ /* 0x000fe400078e0002 */
[----:B------:R-:W-:Y:S02]  /*2a9d0*/  IMAD.MOV.U32 R11, RZ, RZ, 0x1f ;  /* 0x0000001fff0b7424 */ /* 0x000fe400078e00ff */
[----:B------:R-:W-:-:S07]  /*2a9e0*/  IMAD.MOV.U32 R15, RZ, RZ, -0x1 ;  /* 0xffffffffff0f7424 */ /* 0x000fce00078e00ff */
[----:B0123--:R-:W-:Y:S05]  /*2a9f0*/  WARPSYNC.COLLECTIVE R15, `(.L_x_4692) ;  /* 0x000000000f087348 */ /* 0x00ffea0003c00000 */
[----:B------:R4:W0:Y:S02]  /*2aa00*/  SHFL.IDX P6, R14, R13, R12, R11 ;  /* 0x0000000c0d0e7389 */ /* 0x00082400000c000b */
[----:B01234-:R-:W-:Y:S01]  /*2aa10*/  ENDCOLLECTIVE ;  /* 0x000000000000791b */ /* 0x01ffe20003800000 */
.L_x_4692:
[----:B------:R-:W-:Y:S05]  /*2aa20*/  BSYNC B0 ;  /* 0x0000000000007941 */ /* 0x000fea0003800000 */
.L_x_4691:
[----:B------:R-:W-:Y:S01]  /*2aa30*/  IMAD.MOV.U32 R9, RZ, RZ, R14 ;  /* 0x000000ffff097224 */ /* 0x000fe200078e000e */
[----:B------:R-:W-:Y:S06]  /*2aa40*/  BRA `(.L_x_4573) ;  /* 0xffffffd400d07947 */ /* 0x000fec000383ffff */
.L_x_4578:
[----:B0-----:R0:W1:Y:S02]  /*2aa50*/  SYNCS.PHASECHK.TRANS64.TRYWAIT P0, [R0+URZ+0x30820], R3 ;  /* 0x03082003000075a7 */ /* 0x001064000800017f */
[----:B-1----:R-:W-:Y:S05]  /*2aa60*/  @!P0 NANOSLEEP.SYNCS 0x989680 ;  /* 0x009896800000895d */ /* 0x002fea0003900000 */
[----:B------:R-:W1:Y:S02]  /*2aa70*/  @!P0 SYNCS.PHASECHK.TRANS64 P0, [R0+URZ+0x30820], R3 ;  /* 0x03082003000085a7 */ /* 0x000e64000800007f */
[----:B-1----:R-:W-:Y:S05]  /*2aa80*/  @!P0 BRA `(.L_x_4578) ;  /* 0xfffffffc00f08947 */ /* 0x002fea000383ffff */
[----:B------:R-:W-:Y:S05]  /*2aa90*/  BRA `(.L_x_4693) ;  /* 0xffffffdc00747947 */ /* 0x000fea000383ffff */
.L_x_4579:
        /* <DEDUP_REMOVED lines=11> */
.L_x_4695:
[----:B------:R-:W-:Y:S05]  /*2ab50*/  BSYNC B0 ;  /* 0x0000000000007941 */ /* 0x000fea0003800000 */
.L_x_4694:
[----:B------:R-:W-:Y:S05]  /*2ab60*/  BRA `(.L_x_4696) ;  /* 0xffffffdc005c7947 */ /* 0x000fea000383ffff */
.L_x_4580:
[----:B------:R-:W-:Y:S01]  /*2ab70*/  BSSY B0, `(.L_x_4697) ;  /* 0x0000006000007945 */ /* 0x000fe20003800000 */
[----:B------:R-:W-:-:S07]  /*2ab80*/  IMAD.MOV.U32 R15, RZ, RZ, -0x1 ;  /* 0xffffffffff0f7424 */ /* 0x000fce00078e00ff */
[----:B01----:R-:W-:Y:S05]  /*2ab90*/  WARPSYNC.COLLECTIVE R15, `(.L_x_4698) ;  /* 0x000000000f0c7348 */ /* 0x003fea0003c00000 */
[----:B------:R-:W-:Y:S02]  /*2aba0*/  ELECT P6, UR62, PT ;  /* 0x00000000003e782f */ /* 0x000fe400038c0000 */
[----:B------:R-:W-:Y:S01]  /*2abb0*/  MOV R14, UR62 ;  /* 0x0000003e000e7c02 */ /* 0x000fe20008000f00 */
[----:B01----:R-:W-:Y:S10]  /*2abc0*/  ENDCOLLECTIVE ;  /* 0x000000000000791b */ /* 0x003ff40003800000 */
.L_x_4698:
[----:B------:R-:W-:Y:S05]  /*2abd0*/  BSYNC B0 ;  /* 0x0000000000007941 */ /* 0x000fea0003800000 */
.L_x_4697:
[----:B------:R-:W-:Y:S05]  /*2abe0*/  BRA `(.L_x_4699) ;  /* 0xffffffdc00507947 */ /* 0x000fea000383ffff */
.L_x_4582:
[----:B0-----:R0:W1:Y:S02]  /*2abf0*/  SYNCS.PHASECHK.TRANS64.TRYWAIT P0, [R6+URZ], R5 ;  /* 0x00000005060075a7 */ /* 0x001064000800017f */
[----:B-1----:R-:W-:Y:S05]  /*2ac00*/  @!P0 NANOSLEEP.SYNCS 0x989680 ;  /* 0x009896800000895d */ /* 0x002fea0003900000 */
[----:B------:R-:W1:Y:S02]  /*2ac10*/  @!P0 SYNCS.PHASECHK.TRANS64 P0, [R6+URZ], R5 ;  /* 0x00000005060085a7 */ /* 0x000e64000800007f */
[----:B-1----:R-:W-:Y:S05]  /*2ac20*/  @!P0 BRA `(.L_x_4582) ;  /* 0xfffffffc00f08947 */ /* 0x002fea000383ffff */
[----:B------:R-:W-:Y:S05]  /*2ac30*/  BRA `(.L_x_4700) ;  /* 0xffffffdc00847947 */ /* 0x000fea000383ffff */
.L_x_4583:
[----:B-1----:R1:W2:Y:S02]  /*2ac40*/  SYNCS.PHASECHK.TRANS64.TRYWAIT P0, [R7+URZ], R2 ;  /* 0x00000002070075a7 */ /* 0x0022a4000800017f */
[----:B--2---:R-:W-:Y:S05]  /*2ac50*/  @!P0 NANOSLEEP.SYNCS 0x989680 ;  /* 0x009896800000895d */ /* 0x004fea0003900000 */
[----:B------:R-:W2:Y:S02]  /*2ac60*/  @!P0 SYNCS.PHASECHK.TRANS64 P0, [R7+URZ], R2 ;  /* 0x00000002070085a7 */ /* 0x000ea4000800007f */
[----:B--2---:R-:W-:Y:S05]  /*2ac70*/  @!P0 BRA `(.L_x_4583) ;  /* 0xfffffffc00f08947 */ /* 0x004fea000383ffff */
[----:B------:R-:W-:Y:S05]  /*2ac80*/  BRA `(.L_x_4701) ;  /* 0xffffffdc00787947 */ /* 0x000fea000383ffff */
.L_x_4585:
[----:B--2---:R2:W3:Y:S02]  /*2ac90*/  SYNCS.PHASECHK.TRANS64.TRYWAIT P0, [R4+URZ], R5 ;  /* 0x00000005040075a7 */ /* 0x0044e4000800017f */
[----:B---3--:R-:W-:Y:S05]  /*2aca0*/  @!P0 NANOSLEEP.SYNCS 0x989680 ;  /* 0x009896800000895d */ /* 0x008fea0003900000 */
[----:B------:R-:W3:Y:S02]  /*2acb0*/  @!P0 SYNCS.PHASECHK.TRANS64 P0, [R4+URZ], R5 ;  /* 0x00000005040085a7 */ /* 0x000ee4000800007f */
[----:B---3--:R-:W-:Y:S05]  /*2acc0*/  @!P0 BRA `(.L_x_4585) ;  /* 0xfffffffc00f08947 */ /* 0x008fea000383ffff */
[----:B------:R-:W-:Y:S05]  /*2acd0*/  BRA `(.L_x_4702) ;  /* 0xffffffdc007c7947 */ /* 0x000fea000383ffff */
.L_x_4703:
        /* <DEDUP_REMOVED lines=10> */
.L_x_12765:


//--------------------- .text._ZN7cutlass13device_kernelIN5flash11enable_sm90INS1_16FlashAttnFwdSm90INS1_25CollectiveMainloopFwdSm90ILi2EN4cute5tupleIJNS5_1CILi1EEES8_S8_EEENS6_IJNS7_ILi128EEENS7_ILi112EEENS7_ILi192EEEEEELi192ENS_10bfloat16_tEfNS_4arch4Sm90ELb1ELb0ELb0ELb0ELb0ELb0ELb0ELb1ELb1ELb0ELb0ELb0EEENS1_21CollectiveEpilogueFwdINS6_IJSA_SC_SB_EEES9_SE_SG_Li256ELb0ELb0ELb0ELb0EEENS1_30DynamicPersistentTileSchedulerILi256ELi32ELb0ELb0ELb1EEEEEEEEEvNT_6ParamsE --------------------------
	.section	.text._ZN7cutlass13device_kernelIN5flash11enable_sm90INS1_16FlashAttnFwdSm90INS1_25CollectiveMainloopFwdSm90ILi2EN4cute5tupleIJNS5_1CILi1EEES8_S8_EEENS6_IJNS7_ILi128EEENS7_ILi112EEENS7_ILi192EEEEEELi192ENS_10bfloat16_tEfNS_4arch4Sm90ELb1ELb0ELb0ELb0ELb0ELb0ELb0ELb1ELb1ELb0ELb0ELb0EEENS1_21CollectiveEpilogueFwdINS6_IJSA_SC_SB_EEES9_SE_SG_Li256ELb0ELb0ELb0ELb0EEENS1_30DynamicPersistentTileSchedulerILi256ELi32ELb0ELb0ELb1EEEEEEEEEvNT_6ParamsE,"ax",@progbits
	.align	128
.text._ZN7cutlass13device_kernelIN5flash11enable_sm90INS1_16FlashAttnFwdSm90INS1_25CollectiveMainloopFwdSm90ILi2EN4cute5tupleIJNS5_1CILi1EEES8_S8_EEENS6_IJNS7_ILi128EEENS7_ILi112EEENS7_ILi192EEEEEELi192ENS_10bfloat16_tEfNS_4arch4Sm90ELb1ELb0ELb0ELb0ELb0ELb0ELb0ELb1ELb1ELb0ELb0ELb0EEENS1_21CollectiveEpilogueFwdINS6_IJSA_SC_SB_EEES9_SE_SG_Li256ELb0ELb0ELb0ELb0EEENS1_30DynamicPersistentTileSchedulerILi256ELi32ELb0ELb0ELb1EEEEEEEEEvNT_6ParamsE:
        .type           _ZN7cutlass13device_kernelIN5flash11enable_sm90INS1_16FlashAttnFwdSm90INS1_25CollectiveMainloopFwdSm90ILi2EN4cute5tupleIJNS5_1CILi1EEES8_S8_EEENS6_IJNS7_ILi128EEENS7_ILi112EEENS7_ILi192EEEEEELi192ENS_10bfloat16_tEfNS_4arch4Sm90ELb1ELb0ELb0ELb0ELb0ELb0ELb0ELb1ELb1ELb0ELb0ELb0EEENS1_21CollectiveEpilogueFwdINS6_IJSA_SC_SB_EEES9_SE_SG_Li256ELb0ELb0ELb0ELb0EEENS1_30DynamicPersistentTileSchedulerILi256ELi32ELb0ELb0ELb1EEEEEEEEEvNT_6ParamsE,@function
        .size           _ZN7cutlass13device_kernelIN5flash11enable_sm90INS1_16FlashAttnFwdSm90INS1_25CollectiveMainloopFwdSm90ILi2EN4cute5tupleIJNS5_1CILi1EEES8_S8_EEENS6_IJNS7_ILi128EEENS7_ILi112EEENS7_ILi192EEEEEELi192ENS_10bfloat16_tEfNS_4arch4Sm90ELb1ELb0ELb0ELb0ELb0ELb0ELb0ELb1ELb1ELb0ELb0ELb0EEENS1_21CollectiveEpilogueFwdINS6_IJSA_SC_SB_EEES9_SE_SG_Li256ELb0ELb0ELb0ELb0EEENS1_30DynamicPersistentTileSchedulerILi256ELi32ELb0ELb0ELb1EEEEEEEEEvNT_6ParamsE,(.L_x_12766 - _ZN7cutlass13device_kernelIN5flash11enable_sm90INS1_16FlashAttnFwdSm90INS1_25CollectiveMainloopFwdSm90ILi2EN4cute5tupleIJNS5_1CILi1EEES8_S8_EEENS6_IJNS7_ILi128EEENS7_ILi112EEENS7_ILi192EEEEEELi192ENS_10bfloat16_tEfNS_4arch4Sm90ELb1ELb0ELb0ELb0ELb0ELb0ELb0ELb1ELb1ELb0ELb0ELb0EEENS1_21CollectiveEpilogueFwdINS6_IJSA_SC_SB_EEES9_SE_SG_Li256ELb0ELb0ELb0ELb0EEENS1_30DynamicPersistentTileSchedulerILi256ELi32ELb0ELb0ELb1EEEEEEEEEvNT_6ParamsE)
        .other          _ZN7cutlass13device_kernelIN5flash11enable_sm90INS1_16FlashAttnFwdSm90INS1_25CollectiveMainloopFwdSm90ILi2EN4cute5tupleIJNS5_1CILi1EEES8_S8_EEENS6_IJNS7_ILi128EEENS7_ILi112EEENS7_ILi192EEEEEELi192ENS_10bfloat16_tEfNS_4arch4Sm90ELb1ELb0ELb0ELb0ELb0ELb0ELb0ELb1ELb1ELb0ELb0ELb0EEENS1_21CollectiveEpilogueFwdINS6_IJSA_SC_SB_EEES9_SE_SG_Li256ELb0ELb0ELb0ELb0EEENS1_30DynamicPersistentTileSchedulerILi256ELi32ELb0ELb0ELb1EEEEEEEEEvNT_6ParamsE,@"STO_CUDA_ENTRY STV_DEFAULT"
_ZN7cutlass13device_kernelIN5flash11enable_sm90INS1_16FlashAttnFwdSm90INS1_25CollectiveMainloopFwdSm90ILi2EN4cute5tupleIJNS5_1CILi1EEES8_S8_EEENS6_IJNS7_ILi128EEENS7_ILi112EEENS7_ILi192EEEEEELi192ENS_10bfloat16_tEfNS_4arch4Sm90ELb1ELb0ELb0ELb0ELb0ELb0ELb0ELb1ELb1ELb0ELb0ELb0EEENS1_21CollectiveEpilogueFwdINS6_IJSA_SC_SB_EEES9_SE_SG_Li256ELb0ELb0ELb0ELb0EEENS1_30DynamicPersistentTileSchedulerILi256ELi32ELb0ELb0ELb1EEEEEEEEEvNT_6ParamsE:
        /* <DEDUP_REMOVED lines=23> */
.L_x_4705:
[----:B------:R-:W-:Y:S05]  /*0170*/  BSYNC B0 ;  /* 0x0000000000007941 */ /* 0x000fea0003800000 */
.L_x_4704:
        /* <DEDUP_REMOVED lines=36> */
.L_x_4706:
        /* <DEDUP_REMOVED lines=22> */
.L_x_4707:
        /* <DEDUP_REMOVED lines=18> */
.L_x_4708:
        /* <DEDUP_REMOVED lines=22> */
.L_x_4709:
        /* <DEDUP_REMOVED lines=22> */
.L_x_4710:
[----:B-1----:R-:W-:Y:S01]  /*0900*/  ISETP.NE.AND P0, PT, R2, RZ, PT ;  /* 0x000000ff0200720c */ /* 0x002fe20003f05270 */
[----:B------:R-:W-:Y:S01]  /*0910*/  IMAD.MOV.U32 R2, RZ, RZ, 0x1 ;  /* 0x00000001ff027424 */ /* 0x000fe200078e00ff */
[----:B------:R-:W-:-:S04]  /*0920*/  NOP ;  /* 0x0000000000007918 */ /* 0x000fc80000000000 */
[----:B------:R-:W-:-:S05]  /*0930*/  SEL R2, R2, 0x2, !P0 ;  /* 0x0000000202027807 */ /* 0x000fca0004000000 */
[----:B------:R1:W-:Y:S01]  /*0940*/  STL [R1+0x8], R2 ;  /* 0x0000080201007387 */ /* 0x0003e20000100800 */
[----:B---34-:R-:W-:Y:S06]  /*0950*/  BAR.SYNC.DEFER_BLOCKING 0x0 ;  /* 0x0000000000007b1d */ /* 0x018fec0000010000 */
[----:B------:R-:W-:Y:S05]  /*0960*/  @!P0 BRA `(.L_x_4711) ;  /* 0x000000fc00a88947 */ /* 0x000fea0003800000 */
.L_x_4712:
[----:B------:R-:W-:-:S08]  /*0970*/  NOP ;  /* 0x0000000000007918 */ /* 0x000fd00000000000 */
[----:B------:R-:W3:Y:S02]  /*0980*/  USETMAXREG.TRY_ALLOC.CTAPOOL UP0, 0xf0 ;  /* 0x000000f0000079c8 */ /* 0x000ee40008000600 */
[----:B---3--:R-:W-:-:S13]  /*0990*/  PLOP3.LUT P0, PT, PT, PT, UP0, 0x80, 0x0 ;  /* 0x000000000000781c */ /* 0x008fda0003f0f008 */
[----:B------:R-:W-:Y:S05]  /*09a0*/  @!P0 BRA `(.L_x_4712) ;  /* 0xfffffffc00f08947 */ /* 0x000fea000383ffff */
[----:B--2---:R-:W2:Y:S08]  /*09b0*/  S2UR UR7, SR_CTAID.X ;  /* 0x00000000000779c3 */ /* 0x004eb00000002500 */
[----:B------:R-:W-:Y:S08]  /*09c0*/  BAR.ARV 0x4, 0x120 ;  /* 0x0104800000007b1d */ /* 0x000ff00000002000 */
[----:B------:R-:W2:Y:S08]  /*09d0*/  LDC R0, c[0x0][0xda8] ;  /* 0x00036a00ff007b82 */ /* 0x000eb00000000800 */
[----:B------:R-:W-:Y:S06]  /*09e0*/  BAR.ARV 0x8, 0x120 ;  /* 0x0204800000007b1d */ /* 0x000fec0000002000 */
        /* <DEDUP_REMOVED lines=8> */
[----:B------:R-:W-:-:S05]  /*0a70*/  LOP3.LUT R212, R2, 0xffffff80, RZ, 0xc0, !PT ;  /* 0xffffff8002d47812 */ /* 0x000fca00078ec0ff */
[----:B------:R-:W-:Y:S01]  /*0a80*/  IMAD.IADD R212, R215, 0x1, -R212 ;  /* 0x00000001d7d47824 */ /* 0x000fe200078e0ad4 */
[----:B------:R-:W1:Y:S01]  /*0a90*/  S2UR UR6, SR_SWINHI ;  /* 0x00000000000679c3 */ /* 0x000e620000002f00 */
[----:B------:R-:W-:-:S03]  /*0aa0*/  LEA.HI R3, R0, R215, RZ, 0x4 ;  /* 0x000000d700037211 */ /* 0x000fc600078f20ff */
[----:B------:R-:W-:Y:S02]  /*0ab0*/  SHF.R.S32.HI R7, RZ, 0x1f, R212 ;  /* 0x0000001fff077819 */ /* 0x000fe400000114d4 */
[----:B------:R-:W-:Y:S02]  /*0ac0*/  SHF.R.S32.HI R6, RZ, 0x4, R3 ;  /* 0x00000004ff067819 */ /* 0x000fe40000011403 */
[----:B------:R-:W-:Y:S02]  /*0ad0*/  LEA.HI R8, R7, R212, RZ, 0x2 ;  /* 0x000000d407087211 */ /* 0x000fe400078f10ff */
[----:B------:R-:W-:Y:S02]  /*0ae0*/  LOP3.LUT R4, R3, 0x3fffff0, RZ, 0xc0, !PT ;  /* 0x03fffff003047812 */ /* 0x000fe400078ec0ff */
[--C-:B------:R-:W-:Y:S02]  /*0af0*/  SHF.R.S32.HI R9, RZ, 0x2, R8.reuse ;  /* 0x00000002ff097819 */ /* 0x100fe40000011408 */
[----:B------:R-:W-:-:S02]  /*0b00*/  SHF.R.S32.HI R10, RZ, 0x1f, R8 ;  /* 0x0000001fff0a7819 */ /* 0x000fc40000011408 */
[----:B------:R-:W-:Y:S02]  /*0b10*/  SHF.R.S32.HI R213, RZ, 0x7, R2 ;  /* 0x00000007ffd57819 */ /* 0x000fe40000011402 */
[----:B------:R-:W-:Y:S02]  /*0b20*/  LEA.HI R5, R3, R6, RZ, 0x1 ;  /* 0x0000000603057211 */ /* 0x000fe400078f08ff */
[----:B------:R-:W-:Y:S01]  /*0b30*/  LEA.HI R214, R0, R215, RZ, 0x5 ;  /* 0x000000d700d67211 */ /* 0x000fe200078f28ff */
[----:B------:R-:W-:Y:S01]  /*0b40*/  IMAD.IADD R3, R215, 0x1, -R4 ;  /* 0x00000001d7037824 */ /* 0x000fe200078e0a04 */
[----:B------:R-:W-:Y:S02]  /*0b50*/  LEA.HI R10, R10, R9, RZ, 0x3 ;  /* 0x000000090a0a7211 */ /* 0x000fe400078f18ff */
[----:B------:R-:W-:Y:S02]  /*0b60*/  LEA.HI R2, R2, R213, RZ, 0x1 ;  /* 0x000000d502027211 */ /* 0x000fe400078f08ff */
[----:B------:R-:W-:-:S02]  /*0b70*/  LOP3.LUT R5, R5, 0x1ffffffe, RZ, 0xc0, !PT ;  /* 0x1ffffffe05057812 */ /* 0x000fc400078ec0ff */
[----:B------:R-:W-:Y:S01]  /*0b80*/  SHF.R.S32.HI R214, RZ, 0x5, R214 ;  /* 0x00000005ffd67819 */ /* 0x000fe200000114d6 */
[----:B------:R-:W-:Y:S01]  /*0b90*/  UMOV UR4, 0x400 ;  /* 0x0000040000047882 */ /* 0x000fe20000000000 */
[----:B------:R-:W-:Y:S02]  /*0ba0*/  LOP3.LUT R10, R10, 0xfffffff8, RZ, 0xc0, !PT ;  /* 0xfffffff80a0a7812 */ /* 0x000fe400078ec0ff */
[----:B------:R-:W-:Y:S01]  /*0bb0*/  LOP3.LUT R2, R2, 0x3fffffe, RZ, 0xc0, !PT ;  /* 0x03fffffe02027812 */ /* 0x000fe200078ec0ff */
[----:B---3--:R-:W-:Y:S01]  /*0bc0*/  ULEA UR8, UR5, UR4, 0x18 ;  /* 0x0000000405087291 */ /* 0x008fe2000f8ec03f */
[----:B------:R-:W-:Y:S01]  /*0bd0*/  LEA R4, R214, R3, 0x4 ;  /* 0x00000003d6047211 */ /* 0x000fe200078e20ff */
[----:B------:R-:W-:Y:S01]  /*0be0*/  IMAD.IADD R5, R6, 0x1, -R5 ;  /* 0x0000000106057824 */ /* 0x000fe200078e0a05 */
[----:B------:R-:W-:Y:S02]  /*0bf0*/  LEA.HI R7, R7, R212, RZ, 0x5 ;  /* 0x000000d407077211 */ /* 0x000fe400078f28ff */
[----:B------:R-:W-:Y:S01]  /*0c00*/  LEA.HI R0, R0, R215, RZ, 0x3 ;  /* 0x000000d700007211 */ /* 0x000fe200078f18ff */
[----:B------:R-:W-:Y:S01]  /*0c10*/  IMAD.IADD R10, R9, 0x1, -R10 ;  /* 0x00000001090a7824 */ /* 0x000fe200078e0a0a */
[----:B------:R-:W-:Y:S01]  /*0c20*/  SHF.R.S32.HI R7, RZ, 0x5, R7 ;  /* 0x00000005ff077819 */ /* 0x000fe20000011407 */
[----:B------:R-:W-:Y:S01]  /*0c30*/  IMAD.IADD R206, R213, 0x1, -R2 ;  /* 0x00000001d5ce7824 */ /* 0x000fe200078e0a02 */
[----:B------:R-:W-:Y:S01]  /*0c40*/  LOP3.LUT R2, R0, 0x1ffffff8, RZ, 0xc0, !PT ;  /* 0x1ffffff800027812 */ /* 0x000fe200078ec0ff */
[----:B------:R-:W-:Y:S01]  /*0c50*/  IMAD R3, R4, 0x8, R5 ;  /* 0x0000000804037824 */ /* 0x000fe200078e0205 */
[----:B------:R-:W-:Y:S01]  /*0c60*/  UMOV UR4, UR8 ;  /* 0x0000000800047c82 */ /* 0x000fe20008000000 */
[----:B-1----:R-:W-:Y:S01]  /*0c70*/  UMOV UR5, UR6 ;  /* 0x0000000600057c82 */ /* 0x002fe20008000000 */
[----:B------:R-:W-:Y:S01]  /*0c80*/  LEA R7, R7, R10, 0x4 ;  /* 0x0000000a07077211 */ /* 0x000fe200078e20ff */
[----:B------:R-:W-:Y:S01]  /*0c90*/  IMAD.U32 R18, RZ, RZ, UR4 ;  /* 0x00000004ff127e24 */ /* 0x000fe2000f8e00ff */
[----:B------:R-:W-:Y:S01]  /*0ca0*/  LOP3.LUT R205, R8, 0x7ffffffc, RZ, 0xc0, !PT ;  /* 0x7ffffffc08cd7812 */ /* 0x000fe200078ec0ff */
[----:B------:R-:W-:-:S02]  /*0cb0*/  IMAD.U32 R19, RZ, RZ, UR5 ;  /* 0x00000005ff137e24 */ /* 0x000fc4000f8e00ff */
[----:B------:R-:W-:Y:S02]  /*0cc0*/  IMAD.SHL.U32 R3, R3, 0x8, RZ ;  /* 0x0000000803037824 */ /* 0x000fe400078e00ff */
[----:B------:R-:W-:Y:S01]  /*0cd0*/  IMAD.IADD R2, R215, 0x1, -R2 ;  /* 0x00000001d7027824 */ /* 0x000fe200078e0a02 */
[----:B------:R-:W-:Y:S01]  /*0ce0*/  UMOV UR5, URZ ;  /* 0x0000003f00057c82 */ /* 0x000fe20008000000 */
[----:B------:R-:W-:Y:S01]  /*0cf0*/  IMAD.U32 R16, RZ, RZ, UR8 ;  /* 0x00000008ff107e24 */ /* 0x000fe2000f8e00ff */
[----:B------:R-:W-:Y:S01]  /*0d00*/  SHF.R.S32.HI R208, RZ, 0x3, R0 ;  /* 0x00000003ffd07819 */ /* 0x000fe20000011400 */
[----:B------:R-:W-:Y:S01]  /*0d10*/  IMAD.WIDE R18, R3, 0x2, R18 ;  /* 0x0000000203127825 */ /* 0x000fe200078e0212 */
[----:B------:R-:W-:-:S03]  /*0d20*/  MOV R17, UR5 ;  /* 0x0000000500117c02 */ /* 0x000fc60008000f00 */
[----:B------:R-:W-:Y:S02]  /*0d30*/  IMAD R206, R206, 0x40, R7 ;  /* 0x00000040cece7824 */ /* 0x000fe400078e0207 */
[----:B------:R-:W-:Y:S02]  /*0d40*/  IMAD.MOV.U32 R210, RZ, RZ, RZ ;  /* 0x000000ffffd27224 */ /* 0x000fe400078e00ff */
[----:B------:R-:W-:Y:S02]  /*0d50*/  IMAD.SHL.U32 R22, R2, 0x8, RZ ;  /* 0x0000000802167824 */ /* 0x000fe400078e00ff */
[----:B------:R-:W-:Y:S01]  /*0d60*/  IMAD.IADD R205, R212, 0x1, -R205 ;  /* 0x00000001d4cd7824 */ /* 0x000fe200078e0acd */
[----:B------:R-:W-:Y:S01]  /*0d70*/  UMOV UR4, UR7 ;  /* 0x0000000700047c82 */ /* 0x000fe20008000000 */
[----:B------:R-:W-:Y:S01]  /*0d80*/  UMOV UR46, URZ ;  /* 0x0000003f002e7c82 */ /* 0x000fe20008000000 */
[----:B--2---:R-:W-:-:S07]  /*0d90*/  LOP3.LUT R204, R11, 0x1, RZ, 0xfc, !PT ;  /* 0x000000010bcc7812 */ /* 0x004fce00078efcff */
.L_x_4759:
        /* <DEDUP_REMOVED lines=21> */
.L_x_4713:
        /* <DEDUP_REMOVED lines=8> */
.L_x_4714:
[----:B------:R-:W-:Y:S01]  /*0f70*/  R2UR UR5, R207 ;  /* 0x00000000cf0572ca */ /* 0x000fe200000e0000 */
[----:B------:R-:W1:Y:S01]  /*0f80*/  LDC R0, c[0x0][0x288] ;  /* 0x0000a200ff007b82 */ /* 0x000e620000000800 */
[----:B------:R-:W-:Y:S01]  /*0f90*/  ULDC UR6, c[0x0][0xdac] ;  /* 0x00036b0000067ab9 */ /* 0x000fe20000000800 */
[----:B------:R-:W-:Y:S01]  /*0fa0*/  ULDC.64 UR10, c[0x0][0x3f8] ;  /* 0x0000fe00000a7ab9 */ /* 0x000fe20000000a00 */
[----:B------:R-:W-:Y:S01]  /*0fb0*/  MOV R4, RZ ;  /* 0x000000ff00047202 */ /* 0x000fe20000000f00 */
[----:B------:R-:W-:Y:S01]  /*0fc0*/  UISETP.NE.U32.AND UP0, UPT, UR10, URZ, UPT ;  /* 0x0000003f0a00728c */ /* 0x000fe2000bf05070 */
[----:B------:R-:W-:Y:S01]  /*0fd0*/  IMAD.MOV.U32 R2, RZ, RZ, RZ ;  /* 0x000000ffff027224 */ /* 0x000fe200078e00ff */
[----:B------:R-:W-:Y:S01]  /*0fe0*/  ULDC UR43, c[0x0][0xdb8] ;  /* 0x00036e00002b7ab9 */ /* 0x000fe20000000800 */
[----:B------:R-:W-:Y:S01]  /*0ff0*/  UIADD3 UR4, UR7, -UR4, URZ ;  /* 0x8000000407047290 */ /* 0x000fe2000fffe03f */
[----:B------:R-:W2:Y:S01]  /*1000*/  LDC R82, c[0x0][0x2e0] ;  /* 0x0000b800ff527b82 */ /* 0x000ea20000000800 */
[----:B------:R-:W-:Y:S01]  /*1010*/  UISETP.NE.AND.EX UP0, UPT, UR11, URZ, UPT, UP0 ;  /* 0x0000003f0b00728c */ /* 0x000fe2000bf05300 */
[----:B------:R-:W-:-:S02]  /*1020*/  PLOP3.LUT P0, PT, PT, PT, PT, 0x80, 0x0 ;  /* 0x000000000000781c */ /* 0x000fc40003f0f070 */
[----:B------:R-:W-:Y:S01]  /*1030*/  CS2R R118, SRZ ;  /* 0x0000000000767805 */ /* 0x000fe2000001ff00 */
[----:B------:R-:W-:Y:S01]  /*1040*/  ULOP3.LUT UR5, URZ, UR5, URZ, 0x33, !UPT ;  /* 0x000000053f057292 */ /* 0x000fe2000f8e333f */
[----:B------:R-:W-:Y:S02]  /*1050*/  CS2R R116, SRZ ;  /* 0x0000000000747805 */ /* 0x000fe4000001ff00 */
[----:B------:R-:W-:Y:S02]  /*1060*/  CS2R R114, SRZ ;  /* 0x0000000000727805 */ /* 0x000fe4000001ff00 */
[----:B------:R-:W-:Y:S01]  /*1070*/  CS2R R112, SRZ ;  /* 0x0000000000707805 */ /* 0x000fe2000001ff00 */
[----:B------:R-:W-:Y:S01]  /*1080*/  UIADD3 UR5, UR5, UR6, URZ ;  /* 0x0000000605057290 */ /* 0x000fe2000fffe03f */
[----:B------:R-:W-:Y:S02]  /*1090*/  CS2R R110, SRZ ;  /* 0x00000000006e7805 */ /* 0x000fe4000001ff00 */
[----:B------:R-:W-:Y:S01]  /*10a0*/  CS2R R108, SRZ ;  /* 0x00000000006c7805 */ /* 0x000fe2000001ff00 */
[----:B------:R-:W-:Y:S01]  /*10b0*/  ULDC UR6, c[0x0][0x404] ;  /* 0x0001010000067ab9 */ /* 0x000fe20000000800 */
[----:B------:R-:W-:Y:S01]  /*10c0*/  USHF.L.U32 UR42, UR5, 0x7, URZ ;  /* 0x00000007052a7899 */ /* 0x000fe2000800063f */
[----:B------:R-:W-:Y:S01]  /*10d0*/  CS2R R106, SRZ ;  /* 0x00000000006a7805 */ /* 0x000fe2000001ff00 */
[----:B------:R-:W-:Y:S01]  /*10e0*/  USEL UR5, UR6, 0x1, UP0 ;  /* 0x0000000106057887 */ /* 0x000fe20008000000 */
[----:B------:R-:W-:Y:S01]  /*10f0*/  CS2R R104, SRZ ;  /* 0x0000000000687805 */ /* 0x000fe2000001ff00 */
[----:B------:R-:W-:Y:S01]  /*1100*/  UISETP.NE.AND UP0, UPT, UR43, 0x1, UPT ;  /* 0x000000012b00788c */ /* 0x000fe2000bf05270 */
[----:B------:R-:W-:Y:S01]  /*1110*/  CS2R R102, SRZ ;  /* 0x0000000000667805 */ /* 0x000fe2000001ff00 */
[----:B------:R-:W-:Y:S01]  /*1120*/  IMAD.U32 R211, RZ, RZ, UR42 ;  /* 0x0000002affd37e24 */ /* 0x000fe2000f8e00ff */
[----:B------:R-:W-:-:S02]  /*1130*/  CS2R R100, SRZ ;  /* 0x0000000000647805 */ /* 0x000fc4000001ff00 */
[----:B------:R-:W-:Y:S02]  /*1140*/  CS2R R98, SRZ ;  /* 0x0000000000627805 */ /* 0x000fe4000001ff00 */
[----:B------:R-:W-:Y:S02]  /*1150*/  CS2R R96, SRZ ;  /* 0x0000000000607805 */ /* 0x000fe4000001ff00 */
[----:B------:R-:W-:Y:S02]  /*1160*/  CS2R R94, SRZ ;  /* 0x00000000005e7805 */ /* 0x000fe4000001ff00 */
[----:B-1----:R-:W-:Y:S01]  /*1170*/  IADD3 R5, R211, 0xef, -R0 ;  /* 0x000000efd3057810 */ /* 0x002fe20007ffe800 */
[----:B--2---:R-:W-:Y:S01]  /*1180*/  IMAD R82, R82, UR5, RZ ;  /* 0x0000000552527c24 */ /* 0x004fe2000f8e02ff */
[----:B------:R-:W-:Y:S01]  /*1190*/  ULDC UR5, c[0x0][0xdc4] ;  /* 0x0003710000057ab9 */ /* 0x000fe20000000800 */
[----:B------:R-:W-:Y:S01]  /*11a0*/  CS2R R92, SRZ ;  /* 0x00000000005c7805 */ /* 0x000fe2000001ff00 */
[----:B------:R-:W-:Y:S01]  /*11b0*/  UIMAD UR8, UR8, UR5, UR4 ;  /* 0x00000005080872a4 */ /* 0x000fe2000f8e0204 */
[C---:B------:R-:W-:Y:S01]  /*11c0*/  VIADD R3, R82.reuse, 0x6f ;  /* 0x0000006f52037836 */ /* 0x040fe20000000000 */
[----:B------:R-:W-:Y:S01]  /*11d0*/  @UP0 ULDC UR6, c[0x0][0xdc0] ;  /* 0x0003700000060ab9 */ /* 0x000fe20000000800 */
[----:B------:R-:W-:Y:S01]  /*11e0*/  IMAD.IADD R5, R82, 0x1, R5 ;  /* 0x0000000152057824 */ /* 0x000fe200078e0205 */
[----:B------:R-:W-:Y:S01]  /*11f0*/  @UP0 ULDC UR4, c[0x0][0xdbc] ;  /* 0x00036f0000040ab9 */ /* 0x000fe20000000800 */
[----:B------:R-:W-:Y:S01]  /*1200*/  IMAD.HI R2, R3, -0x6db6db6d, R2 ;  /* 0x9249249303027827 */ /* 0x000fe200078e0202 */
[----:B------:R-:W-:Y:S01]  /*1210*/  UIMAD.WIDE.U32 UR4, UR8, UR4, URZ ;  /* 0x00000004080472a5 */ /* 0x000fe2000f8e003f */
[----:B------:R-:W-:Y:S01]  /*1220*/  CS2R R90, SRZ ;  /* 0x00000000005a7805 */ /* 0x000fe2000001ff00 */
[----:B------:R-:W-:Y:S01]  /*1230*/  UMOV UR44, UR8 ;  /* 0x00000008002c7c82 */ /* 0x000fe20008000000 */
[----:B------:R-:W-:Y:S01]  /*1240*/  IMAD.HI R4, R5, -0x6db6db6d, R4 ;  /* 0x9249249305047827 */ /* 0x000fe200078e0204 */
[----:B------:R-:W-:Y:S01]  /*1250*/  SHF.R.U32.HI R3, RZ, 0x1f, R2 ;  /* 0x0000001fff037819 */ /* 0x000fe20000011602 */
[----:B------:R-:W-:Y:S01]  /*1260*/  @UP0 USHF.R.U32.HI UR44, URZ, UR6, UR5 ;  /* 0x000000063f2c0299 */ /* 0x000fe20008011605 */
[----:B------:R-:W-:-:S02]  /*1270*/  CS2R R88, SRZ ;  /* 0x0000000000587805 */ /* 0x000fc4000001ff00 */
[----:B------:R-:W-:Y:S02]  /*1280*/  CS2R R86, SRZ ;  /* 0x0000000000567805 */ /* 0x000fe4000001ff00 */
[----:B------:R-:W-:Y:S01]  /*1290*/  SHF.R.U32.HI R5, RZ, 0x1f, R4 ;  /* 0x0000001fff057819 */ /* 0x000fe20000011604 */
[----:B------:R-:W-:Y:S01]  /*12a0*/  UIADD3 UR4, -UR44, URZ, URZ ;  /* 0x0000003f2c047290 */ /* 0x000fe2000fffe13f */
[----:B------:R-:W-:Y:S01]  /*12b0*/  LEA.HI.SX32 R3, R2, R3, 0x1a ;  /* 0x0000000302037211 */ /* 0x000fe200078fd2ff */
[----:B------:R-:W-:Y:S01]  /*12c0*/  IMAD.MOV.U32 R2, RZ, RZ, RZ ;  /* 0x000000ffff027224 */ /* 0x000fe200078e00ff */
[----:B------:R-:W-:Y:S01]  /*12d0*/  LEA.HI.SX32 R4, R4, R5, 0x1a ;  /* 0x0000000504047211 */ /* 0x000fe200078fd2ff */
[----:B------:R-:W-:Y:S01]  /*12e0*/  UIMAD UR43, UR43, UR4, UR8 ;  /* 0x000000042b2b72a4 */ /* 0x000fe2000f8e0208 */
[----:B------:R-:W-:Y:S02]  /*12f0*/  CS2R R84, SRZ ;  /* 0x0000000000547805 */ /* 0x000fe4000001ff00 */
[----:B------:R-:W-:-:S02]  /*1300*/  CS2R R38, SRZ ;  /* 0x0000000000267805 */ /* 0x000fc4000001ff00 */
[----:B------:R-:W-:Y:S01]  /*1310*/  VIMNMX R83, R3, R4, PT ;  /* 0x0000000403537248 */ /* 0x000fe20003fe0100 */
[----:B------:R-:W-:Y:S01]  /*1320*/  IMAD.MOV.U32 R3, RZ, RZ, RZ ;  /* 0x000000ffff037224 */ /* 0x000fe200078e00ff */
[----:B------:R-:W-:Y:S02]  /*1330*/  CS2R R80, SRZ ;  /* 0x0000000000507805 */ /* 0x000fe4000001ff00 */
[----:B------:R-:W-:Y:S02]  /*1340*/  CS2R R78, SRZ ;  /* 0x00000000004e7805 */ /* 0x000fe4000001ff00 */
[----:B------:R-:W-:Y:S02]  /*1350*/  ISETP.GE.AND P1, PT, R83, 0x1, PT ;  /* 0x000000015300780c */ /* 0x000fe40003f26270 */
        /* <DEDUP_REMOVED lines=21> */
[----:B------:R-:W-:Y:S01]  /*14b0*/  CS2R R36, SRZ ;  /* 0x0000000000247805 */ /* 0x000fe2000001ff00 */
[----:B------:R-:W-:Y:S01]  /*14c0*/  IMAD.MOV.U32 R124, RZ, RZ, RZ ;  /* 0x000000ffff7c7224 */ /* 0x000fe200078e00ff */
[----:B------:R-:W-:Y:S02]  /*14d0*/  CS2R R30, SRZ ;  /* 0x00000000001e7805 */ /* 0x000fe4000001ff00 */
[----:B------:R-:W-:Y:S01]  /*14e0*/  CS2R R32, SRZ ;  /* 0x0000000000207805 */ /* 0x000fe2000001ff00 */
[----:B------:R-:W-:Y:S01]  /*14f0*/  IMAD.MOV.U32 R0, RZ, RZ, RZ ;  /* 0x000000ffff007224 */ /* 0x000fe200078e00ff */
[----:B------:R-:W-:Y:S01]  /*1500*/  CS2R R6, SRZ ;  /* 0x0000000000067805 */ /* 0x000fe2000001ff00 */
[----:B------:R-:W-:Y:S01]  /*1510*/  IMAD.MOV.U32 R27, RZ, RZ, RZ ;  /* 0x000000ffff1b7224 */ /* 0x000fe200078e00ff */
[----:B------:R-:W-:Y:S01]  /*1520*/  MOV R29, RZ ;  /* 0x000000ff001d7202 */ /* 0x000fe20000000f00 */
[----:B------:R-:W-:Y:S01]  /*1530*/  IMAD.MOV.U32 R25, RZ, RZ, RZ ;  /* 0x000000ffff197224 */ /* 0x000fe200078e00ff */
[----:B------:R-:W-:Y:S06]  /*1540*/  @!P1 BRA `(.L_x_4715) ;  /* 0x000000d800fc9947 */ /* 0x000fec0003800000 */
[----:B------:R-:W1:Y:S01]  /*1550*/  SHFL.IDX PT, R0, R213, RZ, 0x1f ;  /* 0x00001fffd5007589 */ /* 0x000e6200000e0000 */
[----:B------:R-:W-:-:S13]  /*1560*/  R2UR UR6, R16 ;  /* 0x00000000100672ca */ /* 0x000fda00000e0000 */
[----:B------:R-:W-:-:S04]  /*1570*/  UIADD3 UR6, UR6, 0x15400, URZ ;  /* 0x0001540006067890 */ /* 0x000fc8000fffe03f */
[----:B------:R-:W-:Y:S01]  /*1580*/  ULOP3.LUT UP0, URZ, UR6, 0x9f, URZ, 0xc0, !UPT ;  /* 0x0000009f063f7892 */ /* 0x000fe2000f80c03f */
[----:B-1----:R-:W-:-:S05]  /*1590*/  R2UR UR4, R0 ;  /* 0x00000000000472ca */ /* 0x002fca00000e0000 */
[----:B------:R-:W-:-:S08]  /*15a0*/  PLOP3.LUT P0, PT, PT, PT, UP0, 0x80, 0x0 ;  /* 0x000000000000781c */ /* 0x000fd00003f0f008 */
        /* <DEDUP_REMOVED lines=23> */
.L_x_4716:
[----:B------:R-:W-:Y:S02]  /*1720*/  LEA.HI R0, R210, R210, RZ, 0x1 ;  /* 0x000000d2d2007211 */ /* 0x000fe400078f08ff */
[----:B------:R-:W-:Y:S02]  /*1730*/  R2UR UR4, R16 ;  /* 0x00000000100472ca */ /* 0x000fe400000e0000 */
[----:B------:R-:W-:Y:S02]  /*1740*/  LOP3.LUT R3, R0, 0xfffffffe, RZ, 0xc0, !PT ;  /* 0xfffffffe00037812 */ /* 0x000fe400078ec0ff */
[----:B------:R-:W-:-:S03]  /*1750*/  ISETP.NE.AND P0, PT, R204, 0x3, PT ;  /* 0x00000003cc00780c */ /* 0x000fc60003f05270 */
[----:B------:R-:W-:-:S05]  /*1760*/  IMAD.IADD R0, R210, 0x1, -R3 ;  /* 0x00000001d2007824 */ /* 0x000fca00078e0a03 */
[----:B------:R-:W-:-:S04]  /*1770*/  SHF.L.U32 R0, R0, 0x1f, RZ ;  /* 0x0000001f00007819 */ /* 0x000fc800000006ff */
[----:B------:R-:W1:Y:S02]  /*1780*/  SYNCS.PHASECHK.TRANS64.TRYWAIT P1, [UR4+0x36800], R0 ;  /* 0x03680000ff0075a7 */ /* 0x000e640008020144 */
[----:B-1----:R-:W-:Y:S05]  /*1790*/  @!P1 BRA `(.L_x_4717) ;  /* 0x0000012000b89947 */ /* 0x002fea0003800000 */
.L_x_4818:
[----:B------:R-:W-:Y:S05]  /*17a0*/  @!P0 BRA `(.L_x_4718) ;  /* 0x0000000000048947 */ /* 0x000fea0003800000 */
[----:B------:R-:W-:Y:S01]  /*17b0*/  BPT.TRAP 0x1 ;  /* 0x000000040000795c */ /* 0x000fe20000300000 */
.L_x_4718:
[----:B------:R-:W-:Y:S01]  /*17c0*/  R2UR UR5, R17 ;  /* 0x00000000110572ca */ /* 0x000fe200000e0000 */
[----:B------:R-:W-:Y:S01]  /*17d0*/  IMAD.U32 R2, RZ, RZ, UR46 ;  /* 0x0000002eff027e24 */ /* 0x000fe2000f8e00ff */
[----:B------:R-:W-:-:S11]  /*17e0*/  R2UR UR4, R16 ;  /* 0x00000000100472ca */ /* 0x000fd600000e0000 */
[----:B-1----:R-:W-:Y:S02]  /*17f0*/  IMAD.U32 R3, RZ, RZ, UR5 ;  /* 0x00000005ff037e24 */ /* 0x002fe4000f8e00ff */
[----:B------:R-:W-:-:S03]  /*1800*/  LEA R2, R2, UR4, 0x3 ;  /* 0x0000000402027c11 */ /* 0x000fc6000f8e18ff */
[----:B------:R-:W-:-:S04]  /*1810*/  SHF.L.U32 R3, R3, 0x1f, RZ ;  /* 0x0000001f03037819 */ /* 0x000fc800000006ff */
[----:B------:R1:W2:Y:S01]  /*1820*/  SYNCS.PHASECHK.TRANS64.TRYWAIT P2, [R2+URZ+0x36830], R3 ;  /* 0x03683003020075a7 */ /* 0x0002a2000804017f */
[----:B------:R-:W-:Y:S05]  /*1830*/  @!P0 BRA `(.L_x_4719) ;  /* 0x0000000000048947 */ /* 0x000fea0003800000 */
[----:B------:R-:W-:Y:S01]  /*1840*/  BPT.TRAP 0x1 ;  /* 0x000000040000795c */ /* 0x000fe20000300000 */
.L_x_4719:
[----:B------:R-:W3:Y:S01]  /*1850*/  S2R R0, SR_TID.X ;  /* 0x0000000000007919 */ /* 0x000ee20000002100 */
[----:B------:R-:W-:Y:S02]  /*1860*/  MOV R119, RZ ;  /* 0x000000ff00777202 */ /* 0x000fe40000000f00 */
[----:B---3--:R-:W-:Y:S01]  /*1870*/  LOP3.LUT P1, RZ, R0, 0x7f, RZ, 0xc0, !PT ;  /* 0x0000007f00ff7812 */ /* 0x008fe2000782c0ff */
[----:B--2---:R-:W-:-:S12]  /*1880*/  @P2 BRA `(.L_x_4720) ;  /* 0x0000000000082947 */ /* 0x004fd80003800000 */
[----:B------:R-:W2:Y:S02]  /*1890*/  SYNCS.PHASECHK.TRANS64.TRYWAIT P2, [R2+URZ+0x36830], R3 ;  /* 0x03683003020075a7 */ /* 0x000ea4000804017f */
[----:B--2---:R-:W-:Y:S05]  /*18a0*/  @!P2 BRA `(.L_x_4721) ;  /* 0x000001200090a947 */ /* 0x004fea0003800000 */
.L_x_4720:
        /* <DEDUP_REMOVED lines=12> */
[----:B------:R-:W-:Y:S01]  /*1970*/  UMOV UR27, 0x40000040 ;  /* 0x40000040001b7882 */ /* 0x000fe20000000000 */
[----:B------:R-:W-:Y:S01]  /*1980*/  UMOV UR31, 0x40000040 ;  /* 0x40000040001f7882 */ /* 0x000fe20000000000 */
[----:B------:R-:W-:Y:S01]  /*1990*/  UIADD3 UR4, UR4, 0x21400, URZ ;  /* 0x0002140004047890 */ /* 0x000fe2000fffe03f */
[----:B------:R-:W-:Y:S01]  /*19a0*/  MOV R0, UR43 ;  /* 0x0000002b00007c02 */ /* 0x000fe20008000f00 */
[----:B------:R-:W-:Y:S01]  /*19b0*/  UMOV UR35, 0x40000040 ;  /* 0x4000004000237882 */ /* 0x000fe20000000000 */
[----:B------:R-:W-:Y:S01]  /*19c0*/  UMOV UR39, 0x40000040 ;  /* 0x4000004000277882 */ /* 0x000fe20000000000 */
[----:B------:R-:W-:Y:S01]  /*19d0*/  USHF.R.U32.HI UR4, URZ, 0x4, UR4 ;  /* 0x000000043f047899 */ /* 0x000fe20008011604 */
[----:B-12---:R-:W-:Y:S01]  /*19e0*/  MOV R3, UR42 ;  /* 0x0000002a00037c02 */ /* 0x006fe20008000f00 */
[----:B------:R-:W-:Y:S01]  /*19f0*/  UMOV UR51, 0x40000040 ;  /* 0x4000004000337882 */ /* 0x000fe20000000000 */
[----:B------:R-:W-:Y:S01]  /*1a00*/  UMOV UR55, 0x40000040 ;  /* 0x4000004000377882 */ /* 0x000fe20000000000 */
[----:B------:R-:W-:Y:S01]  /*1a10*/  ULOP3.LUT UR4, UR4, 0x3fff, URZ, 0xc0, !UPT ;  /* 0x00003fff04047892 */ /* 0x000fe2000f8ec03f */
[----:B------:R-:W-:Y:S01]  /*1a20*/  @!P1 IADD3 R2, R2, 0x36840, RZ ;  /* 0x0003684002029810 */ /* 0x000fe20007ffe0ff */
[----:B------:R-:W-:Y:S01]  /*1a30*/  UMOV UR59, 0x40000040 ;  /* 0x40000040003b7882 */ /* 0x000fe20000000000 */
[----:B------:R-:W-:Y:S01]  /*1a40*/  UMOV UR43, 0x40000040 ;  /* 0x40000040002b7882 */ /* 0x000fe20000000000 */
[----:B------:R-:W-:Y:S01]  /*1a50*/  ULOP3.LUT UR40, UR4, 0x10000, URZ, 0xfc, !UPT ;  /* 0x0001000004287892 */ /* 0x000fe2000f8efc3f */
[----:B------:R-:W-:Y:S01]  /*1a60*/  @!P1 PRMT R2, RZ, 0x654, R2 ;  /* 0x00000654ff029816 */ /* 0x000fe20000000002 */
[----:B------:R-:W-:Y:S01]  /*1a70*/  ULOP3.LUT UR4, UR36, 0x10000, URZ, 0xfc, !UPT ;  /* 0x0001000024047892 */ /* 0x000fe2000f8efc3f */
[--C-:B------:R-:W-:Y:S01]  /*1a80*/  IMAD.MOV.U32 R118, RZ, RZ, R119.reuse ;  /* 0x000000ffff767224 */ /* 0x100fe200078e0077 */
[----:B------:R-:W-:Y:S01]  /*1a90*/  UIMAD UR6, UR46, 0xa80, UR40 ;  /* 0x00000a802e0678a4 */ /* 0x000fe2000f8e0228 */
[--C-:B------:R-:W-:Y:S01]  /*1aa0*/  IMAD.MOV.U32 R116, RZ, RZ, R119.reuse ;  /* 0x000000ffff747224 */ /* 0x100fe200078e0077 */
[----:B------:R-:W-:Y:S01]  /*1ab0*/  MOV R4, UR40 ;  /* 0x0000002800047c02 */ /* 0x000fe20008000f00 */
[--C-:B------:R-:W-:Y:S01]  /*1ac0*/  IMAD.MOV.U32 R114, RZ, RZ, R119.reuse ;  /* 0x000000ffff727224 */ /* 0x100fe200078e0077 */
[----:B------:R-:W-:Y:S01]  /*1ad0*/  UIADD3 UR10, UR6, 0x80, URZ ;  /* 0x00000080060a7890 */ /* 0x000fe2000fffe03f */
[--C-:B------:R-:W-:Y:S01]  /*1ae0*/  IMAD.MOV.U32 R112, RZ, RZ, R119.reuse ;  /* 0x000000ffff707224 */ /* 0x100fe200078e0077 */
[----:B------:R-:W-:Y:S01]  /*1af0*/  UMOV UR8, UR4 ;  /* 0x0000000400087c82 */ /* 0x000fe20008000000 */
[----:B------:R-:W-:Y:S01]  /*1b00*/  UIADD3 UR14, UR6, 0x200, URZ ;  /* 0x00000200060e7890 */ /* 0x000fe2000fffe03f */
[--C-:B------:R-:W-:Y:S01]  /*1b10*/  IMAD.MOV.U32 R110, RZ, RZ, R119.reuse ;  /* 0x000000ffff6e7224 */ /* 0x100fe200078e0077 */
[----:B------:R-:W-:Y:S01]  /*1b20*/  HGMMA.64x16x16.F32.BF16 R72, gdesc[UR4], RZ, !UPT, gsb0 ;  /* 0x00200000044879f0 */ /* 0x000fe2000c0018ff */
[----:B------:R-:W-:Y:S01]  /*1b30*/  UMOV UR12, UR4 ;  /* 0x00000004000c7c82 */ /* 0x000fe20008000000 */
[----:B------:R-:W-:Y:S01]  /*1b40*/  UIADD3 UR18, UR6, 0x280, URZ ;  /* 0x0000028006127890 */ /* 0x000fe2000fffe03f */
[-C--:B------:R-:W-:Y:S01]  /*1b50*/  MOV R108, R119.reuse ;  /* 0x00000077006c7202 */ /* 0x080fe20000000f00 */
[----:B------:R-:W-:Y:S01]  /*1b60*/  UMOV UR16, UR4 ;  /* 0x0000000400107c82 */ /* 0x000fe20008000000 */
        /* <DEDUP_REMOVED lines=46> */
[----:B------:R-:W-:Y:S02]  /*1e50*/  UIADD3 UR12, UR6, 0x2, URZ ;  /* 0x00000002060c7890 */ /* 0x000fe4000fffe03f */
[----:B------:R-:W-:Y:S01]  /*1e60*/  UIADD3 UR14, UR6, 0x202, URZ ;  /* 0x00000202060e7890 */ /* 0x000fe2000fffe03f */
        /* <DEDUP_REMOVED lines=405> */
[----:B------:R-:W1:Y:S01]  /*37c0*/  LDC R3, c[0x0][0x288] ;  /* 0x0000a200ff037b82 */ /* 0x000e620000000800 */
[----:B------:R-:W-:Y:S01]  /*37d0*/  R2UR UR43, R0 ;  /* 0x00000000002b72ca */ /* 0x000fe200000e0000 */
[C---:B------:R-:W-:Y:S01]  /*37e0*/  IMAD R0, R83.reuse, -0x70, R82 ;  /* 0xffffff9053007824 */ /* 0x040fe200078e0252 */
[----:B------:R-:W-:Y:S01]  /*37f0*/  R2UR UR40, R4 ;  /* 0x00000000042872ca */ /* 0x000fe200000e0000 */
[----:B------:R-:W-:-:S05]  /*3800*/  VIADD R83, R83, 0xfffffffe ;  /* 0xfffffffe53537836 */ /* 0x000fca0000000000 */
[----:B------:R-:W-:Y:S02]  /*3810*/  R2UR UR45, R83 ;  /* 0x00000000532d72ca */ /* 0x000fe400000e0000 */
[----:B------:R-:W-:Y:S01]  /*3820*/  VIADD R9, R206, UR42 ;  /* 0x0000002ace097c36 */ /* 0x000fe20008000000 */
[----:B-1----:R-:W-:Y:S01]  /*3830*/  IADD3 R4, -R3, 0x71, R0 ;  /* 0x0000007103047810 */ /* 0x002fe20007ffe100 */
[----:B------:R-:W-:-:S04]  /*3840*/  VIADD R0, R0, 0x70 ;  /* 0x0000007000007836 */ /* 0x000fc80000000000 */
        /* <DEDUP_REMOVED lines=17> */
[----:B------:R-:W-:Y:S02]  /*3960*/  IMAD.U32 R6, RZ, RZ, UR56 ;  /* 0x00000038ff067e24 */ /* 0x000fe4000f8e00ff */
[----:B------:R-:W-:Y:S01]  /*3970*/  IMAD.U32 R7, RZ, RZ, UR57 ;  /* 0x00000039ff077e24 */ /* 0x000fe2000f8e00ff */
[----:B------:R-:W-:-:S02]  /*3980*/  WARPGROUP.DEPBAR.LE gsb0, 0x0 ;  /* 0x00008000000079c5 */ /* 0x000fc40000010000 */
        /* <DEDUP_REMOVED lines=16> */
[----:B------:R-:W-:Y:S01]  /*3a90*/  FSEL R11, R74, -INF , P2 ;  /* 0xff8000004a0b7808 */ /* 0x000fe20001000000 */
[----:B------:R-:W-:Y:S01]  /*3aa0*/  IMAD.MOV.U32 R74, RZ, RZ, R119 ;  /* 0x000000ffff4a7224 */ /* 0x000fe200078e0077 */
[----:B------:R-:W-:-:S02]  /*3ab0*/  FSEL R75, R75, -INF , P3 ;  /* 0xff8000004b4b7808 */ /* 0x000fc40001800000 */
[----:B------:R-:W-:Y:S01]  /*3ac0*/  ISETP.GT.AND P2, PT, R0, 0x9, PT ;  /* 0x000000090000780c */ /* 0x000fe20003f44270 */
        /* <DEDUP_REMOVED lines=8> */
[----:B------:R-:W-:Y:S02]  /*3b50*/  ISETP.GT.AND P3, PT, R0, 0x10, PT ;  /* 0x000000100000780c */ /* 0x000fe40003f64270 */
[----:B------:R-:W-:-:S02]  /*3b60*/  FSEL R79, R79, -INF , P2 ;  /* 0xff8000004f4f7808 */ /* 0x000fc40001000000 */
[----:B------:R-:W-:Y:S02]  /*3b70*/  FMNMX.FTZ R4, R15, R4, !PT ;  /* 0x000000040f047209 */ /* 0x000fe40007810000 */
[C---:B------:R-:W-:Y:S02]  /*3b80*/  ISETP.GT.AND P2, PT, R0.reuse, 0x11, PT ;  /* 0x000000110000780c */ /* 0x040fe40003f44270 */
[----:B------:R-:W-:Y:S02]  /*3b90*/  FMNMX.FTZ R4, R79, R4, !PT ;  /* 0x000000044f047209 */ /* 0x000fe40007810000 */
[----:B------:R-:W-:Y:S01]  /*3ba0*/  ISETP.GT.AND P4, PT, R0, 0x20, PT ;  /* 0x000000200000780c */ /* 0x000fe20003f84270 */
[----:B------:R-:W-:Y:S02]  /*3bb0*/  WARPGROUP.DEPBAR.LE gsb0, 0x0 ;  /* 0x00008000000079c5 */ /* 0x000fe40000010000 */
[----:B------:R-:W-:Y:S01]  /*3bc0*/  WARPGROUP.ARRIVE ;  /* 0x00000000000079c5 */ /* 0x000fe20000000000 */
[----:B------:R-:W-:Y:S01]  /*3bd0*/  FSEL R81, R66, -INF , P3 ;  /* 0xff80000042517808 */ /* 0x000fe20001800000 */
[----:B------:R-:W-:Y:S01]  /*3be0*/  IMAD.MOV.U32 R66, RZ, RZ, R119 ;  /* 0x000000ffff427224 */ /* 0x000fe200078e0077 */
[----:B------:R-:W-:-:S02]  /*3bf0*/  ISETP.GT.AND P3, PT, R0, 0x18, PT ;  /* 0x000000180000780c */ /* 0x000fc40003f64270 */
[----:B------:R-:W-:Y:S01]  /*3c00*/  FSEL R67, R67, -INF , P2 ;  /* 0xff80000043437808 */ /* 0x000fe20001000000 */
[----:B------:R-:W-:Y:S01]  /*3c10*/  HGMMA.64x16x16.F32.BF16 R56, gdesc[UR56], R56, gsb0 ;  /* 0x00200000383879f0 */ /* 0x000fe20008001838 */
[----:B------:R-:W-:Y:S01]  /*3c20*/  UIADD3 UR58, UR6, 0x886, URZ ;  /* 0x00000886063a7890 */ /* 0x000fe2000fffe03f */
[----:B------:R-:W-:Y:S01]  /*3c30*/  FMNMX.FTZ R4, R81, R4, !PT ;  /* 0x0000000451047209 */ /* 0x000fe20007810000 */
[----:B------:R-:W-:Y:S01]  /*3c40*/  UMOV UR56, UR10 ;  /* 0x0000000a00387c82 */ /* 0x000fe20008000000 */
[----:B------:R-:W-:Y:S01]  /*3c50*/  UMOV UR57, UR11 ;  /* 0x0000000b00397c82 */ /* 0x000fe20008000000 */
[----:B------:R-:W-:Y:S01]  /*3c60*/  UMOV UR59, 0x40000040 ;  /* 0x40000040003b7882 */ /* 0x000fe20000000000 */
[----:B------:R-:W-:Y:S02]  /*3c70*/  ISETP.GT.AND P2, PT, R0, 0x19, PT ;  /* 0x000000190000780c */ /* 0x000fe40003f44270 */
[----:B------:R-:W-:Y:S01]  /*3c80*/  FSEL R85, R70, -INF , P3 ;  /* 0xff80000046557808 */ /* 0x000fe20001800000 */
[----:B------:R-:W-:Y:S01]  /*3c90*/  IMAD.MOV.U32 R70, RZ, RZ, R119 ;  /* 0x000000ffff467224 */ /* 0x000fe200078e0077 */
[----:B------:R-:W-:-:S02]  /*3ca0*/  FMNMX.FTZ R4, R67, R4, !PT ;  /* 0x0000000443047209 */ /* 0x000fc40007810000 */
[----:B------:R-:W-:Y:S02]  /*3cb0*/  FSEL R71, R71, -INF , P2 ;  /* 0xff80000047477808 */ /* 0x000fe40001000000 */
        /* <DEDUP_REMOVED lines=12> */
[----:B------:R-:W-:Y:S01]  /*3d80*/  ISETP.GT.AND P2, PT, R0, 0x29, PT ;  /* 0x000000290000780c */ /* 0x000fe20003f44270 */
[----:B------:R-:W-:Y:S01]  /*3d90*/  UMOV UR56, UR10 ;  /* 0x0000000a00387c82 */ /* 0x000fe20008000000 */
[----:B------:R-:W-:Y:S01]  /*3da0*/  UMOV UR57, UR11 ;  /* 0x0000000b00397c82 */ /* 0x000fe20008000000 */
[----:B------:R-:W-:Y:S01]  /*3db0*/  UMOV UR59, 0x40000040 ;  /* 0x40000040003b7882 */ /* 0x000fe20000000000 */
[----:B------:R-:W-:Y:S01]  /*3dc0*/  FSEL R89, R62, -INF , P3 ;  /* 0xff8000003e597808 */ /* 0x000fe20001800000 */
[----:B------:R-:W-:Y:S01]  /*3dd0*/  IMAD.MOV.U32 R62, RZ, RZ, R119 ;  /* 0x000000ffff3e7224 */ /* 0x000fe200078e0077 */
[----:B------:R-:W-:Y:S02]  /*3de0*/  FMNMX.FTZ R4, R59, R4, !PT ;  /* 0x000000043b047209 */ /* 0x000fe40007810000 */
[----:B------:R-:W-:-:S02]  /*3df0*/  ISETP.GT.AND P4, PT, R0, 0x30, PT ;  /* 0x000000300000780c */ /* 0x000fc40003f84270 */
        /* <DEDUP_REMOVED lines=23> */
[----:B------:R-:W-:Y:S02]  /*3f70*/  ISETP.GT.AND P2, PT, R0, 0x41, PT ;  /* 0x000000410000780c */ /* 0x000fe40003f44270 */
[----:B------:R-:W-:Y:S02]  /*3f80*/  FMNMX.FTZ R4, R97, R4, !PT ;  /* 0x0000000461047209 */ /* 0x000fe40007810000 */
[----:B------:R-:W-:Y:S01]  /*3f90*/  ISETP.GT.AND P4, PT, R5, 0x8, PT ;  /* 0x000000080500780c */ /* 0x000fe20003f84270 */
[----:B------:R-:W-:Y:S02]  /*3fa0*/  WARPGROUP.DEPBAR.LE gsb0, 0x0 ;  /* 0x00008000000079c5 */ /* 0x000fe40000010000 */
[----:B------:R-:W-:Y:S01]  /*3fb0*/  WARPGROUP.ARRIVE ;  /* 0x00000000000079c5 */ /* 0x000fe20000000000 */
[----:B------:R-:W-:-:S02]  /*3fc0*/  FSEL R99, R42, -INF , P3 ;  /* 0xff8000002a637808 */ /* 0x000fc40001800000 */
[C---:B------:R-:W-:Y:S02]  /*3fd0*/  ISETP.GT.AND P3, PT, R0.reuse, 0x48, PT ;  /* 0x000000480000780c */ /* 0x040fe40003f64270 */
        /* <DEDUP_REMOVED lines=9> */
[----:B------:R-:W-:-:S02]  /*4070*/  FSEL R103, R46, -INF , P3 ;  /* 0xff8000002e677808 */ /* 0x000fc40001800000 */
[----:B------:R-:W-:Y:S02]  /*4080*/  FMNMX.FTZ R4, R101, R4, !PT ;  /* 0x0000000465047209 */ /* 0x000fe40007810000 */
[C---:B------:R-:W-:Y:S02]  /*4090*/  ISETP.GT.AND P3, PT, R0.reuse, 0x50, PT ;  /* 0x000000500000780c */ /* 0x040fe40003f64270 */
[----:B------:R-:W-:Y:S02]  /*40a0*/  FSEL R105, R47, -INF , P2 ;  /* 0xff8000002f697808 */ /* 0x000fe40001000000 */
[----:B------:R-:W-:Y:S02]  /*40b0*/  FMNMX.FTZ R4, R103, R4, !PT ;  /* 0x0000000467047209 */ /* 0x000fe40007810000 */
[----:B------:R-:W-:Y:S02]  /*40c0*/  ISETP.GT.AND P2, PT, R0, 0x51, PT ;  /* 0x000000510000780c */ /* 0x000fe40003f44270 */
[----:B------:R-:W-:Y:S01]  /*40d0*/  FMNMX.FTZ R4, R105, R4, !PT ;  /* 0x0000000469047209 */ /* 0x000fe20007810000 */
[----:B------:R-:W-:-:S02]  /*40e0*/  WARPGROUP.DEPBAR.LE gsb0, 0x0 ;  /* 0x00008000000079c5 */ /* 0x000fc40000010000 */
[----:B------:R-:W-:Y:S01]  /*40f0*/  WARPGROUP.ARRIVE ;  /* 0x00000000000079c5 */ /* 0x000fe20000000000 */
[----:B------:R-:W-:Y:S02]  /*4100*/  FSEL R107, R34, -INF , P3 ;  /* 0xff800000226b7808 */ /* 0x000fe40001800000 */
[C---:B------:R-:W-:Y:S02]  /*4110*/  ISETP.GT.AND P3, PT, R0.reuse, 0x58, PT ;  /* 0x000000580000780c */ /* 0x040fe40003f64270 */
[----:B------:R-:W-:Y:S01]  /*4120*/  FSEL R109, R35, -INF , P2 ;  /* 0xff800000236d7808 */ /* 0x000fe20001000000 */
[----:B------:R-:W-:Y:S01]  /*4130*/  HGMMA.64x16x16.F32.BF16 R24, gdesc[UR56], R24, gsb0 ;  /* 0x00200000381879f0 */ /* 0x000fe20008001818 */
[----:B------:R-:W-:Y:S02]  /*4140*/  FMNMX.FTZ R4, R107, R4, !PT ;  /* 0x000000046b047209 */ /* 0x000fe40007810000 */
[----:B------:R-:W-:Y:S02]  /*4150*/  ISETP.GT.AND P2, PT, R0, 0x59, PT ;  /* 0x000000590000780c */ /* 0x000fe40003f44270 */
        /* <DEDUP_REMOVED lines=8> */
[----:B------:R-:W-:Y:S01]  /*41e0*/  FSEL R115, R26, -INF , P3 ;  /* 0xff8000001a737808 */ /* 0x000fe20001800000 */
[----:B------:R1:W-:Y:S01]  /*41f0*/  @!P1 SYNCS.ARRIVE.TRANS64.RED.A1T0 RZ, [R2+URZ], RZ ;  /* 0x000000ff02ff99a7 */ /* 0x0003e2000810043f */
[C---:B------:R-:W-:Y:S02]  /*4200*/  ISETP.GT.AND P3, PT, R0.reuse, 0x68, PT ;  /* 0x000000680000780c */ /* 0x040fe40003f64270 */
[----:B------:R-:W-:Y:S02]  /*4210*/  FSEL R117, R27, -INF , P2 ;  /* 0xff8000001b757808 */ /* 0x000fe40001000000 */
[----:B------:R-:W-:Y:S02]  /*4220*/  FMNMX.FTZ R4, R115, R4, !PT ;  /* 0x0000000473047209 */ /* 0x000fe40007810000 */
[----:B------:R-:W-:Y:S01]  /*4230*/  ISETP.GT.AND P2, PT, R0, 0x69, PT ;  /* 0x000000690000780c */ /* 0x000fe20003f44270 */
[----:B------:R-:W-:Y:S01]  /*4240*/  IMAD.U32 R0, RZ, RZ, UR6 ;  /* 0x00000006ff007e24 */ /* 0x000fe2000f8e00ff */
[----:B------:R-:W-:-:S02]  /*4250*/  FSEL R121, R30, -INF , P3 ;  /* 0xff8000001e797808 */ /* 0x000fc40001800000 */
[----:B------:R-:W-:Y:S02]  /*4260*/  FMNMX.FTZ R4, R117, R4, !PT ;  /* 0x0000000475047209 */ /* 0x000fe40007810000 */
[----:B------:R-:W-:Y:S02]  /*4270*/  FSEL R123, R31, -INF , P2 ;  /* 0xff8000001f7b7808 */ /* 0x000fe40001000000 */
[----:B------:R-:W-:Y:S02]  /*4280*/  FMNMX.FTZ R4, R121, R4, !PT ;  /* 0x0000000479047209 */ /* 0x000fe40007810000 */
[----:B------:R-:W-:Y:S02]  /*4290*/  ISETP.GT.AND P3, PT, R5, 0x1, PT ;  /* 0x000000010500780c */ /* 0x000fe40003f64270 */
[----:B------:R-:W-:Y:S02]  /*42a0*/  FMNMX.FTZ R10, R123, R4, !PT ;  /* 0x000000047b0a7209 */ /* 0x000fe40007810000 */
[----:B------:R-:W-:-:S02]  /*42b0*/  FSEL R73, R73, -INF , P3 ;  /* 0xff80000049497808 */ /* 0x000fc40001800000 */
[----:B------:R-:W-:Y:S01]  /*42c0*/  ISETP.GT.AND P3, PT, R5, 0x11, PT ;  /* 0x000000110500780c */ /* 0x000fe20003f64270 */
[----:B------:R-:W2:Y:S03]  /*42d0*/  SHFL.BFLY PT, R13, R10, 0x2, 0x1f ;  /* 0x0c401f000a0d7f89 */ /* 0x000ea600000e0000 */
[----:B------:R-:W-:Y:S02]  /*42e0*/  FSEL R65, R65, -INF , P3 ;  /* 0xff80000041417808 */ /* 0x000fe40001800000 */
[----:B------:R-:W-:-:S04]  /*42f0*/  ISETP.GT.AND P3, PT, R5, 0x19, PT ;  /* 0x000000190500780c */ /* 0x000fc80003f64270 */
[----:B------:R-:W-:Y:S02]  /*4300*/  FSEL R69, R69, -INF , P3 ;  /* 0xff80000045457808 */ /* 0x000fe40001800000 */
[----:B------:R-:W-:-:S04]  /*4310*/  ISETP.GT.AND P3, PT, R5, 0x21, PT ;  /* 0x000000210500780c */ /* 0x000fc80003f64270 */
[----:B------:R-:W-:Y:S02]  /*4320*/  FSEL R57, R57, -INF , P3 ;  /* 0xff80000039397808 */ /* 0x000fe40001800000 */
[----:B------:R-:W-:-:S04]  /*4330*/  ISETP.GT.AND P3, PT, R5, 0x29, PT ;  /* 0x000000290500780c */ /* 0x000fc80003f64270 */
[----:B------:R-:W-:Y:S02]  /*4340*/  FSEL R61, R61, -INF , P3 ;  /* 0xff8000003d3d7808 */ /* 0x000fe40001800000 */
[----:B------:R-:W-:Y:S02]  /*4350*/  ISETP.GT.AND P3, PT, R5, 0x31, PT ;  /* 0x000000310500780c */ /* 0x000fe40003f64270 */
[----:B--2---:R-:W-:Y:S02]  /*4360*/  FMNMX.FTZ R13, R10, R13, !PT ;  /* 0x0000000d0a0d7209 */ /* 0x004fe40007810000 */
[----:B------:R-:W-:Y:S02]  /*4370*/  FSEL R49, R49, -INF , P3 ;  /* 0xff80000031317808 */ /* 0x000fe40001800000 */
[----:B------:R-:W-:Y:S01]  /*4380*/  ISETP.GT.AND P3, PT, R5, 0x39, PT ;  /* 0x000000390500780c */ /* 0x000fe20003f64270 */
[----:B------:R-:W2:Y:S03]  /*4390*/  SHFL.BFLY PT, R4, R13, 0x1, 0x1f ;  /* 0x0c201f000d047f89 */ /* 0x000ea600000e0000 */
        /* <DEDUP_REMOVED lines=10> */
[C---:B------:R-:W-:Y:S01]  /*4440*/  FSETP.NEU.FTZ.AND P2, PT, R4.reuse, -INF , PT ;  /* 0xff8000000400780b */ /* 0x040fe20003f5d000 */
[----:B------:R-:W-:Y:S01]  /*4450*/  FMUL.FTZ R12, R4, R0 ;  /* 0x00000000040c7220 */ /* 0x000fe20000410000 */
[----:B------:R-:W-:-:S04]  /*4460*/  ISETP.GT.AND P3, PT, R5, 0x61, PT ;  /* 0x000000610500780c */ /* 0x000fc80003f64270 */
[----:B------:R-:W-:Y:S02]  /*4470*/  FSEL R34, R12, RZ, P2 ;  /* 0x000000ff0c227208 */ /* 0x000fe40001000000 */
[----:B------:R-:W-:Y:S02]  /*4480*/  ISETP.GT.AND P2, PT, R5, RZ, PT ;  /* 0x000000ff0500720c */ /* 0x000fe40003f44270 */
[----:B------:R-:W-:Y:S01]  /*4490*/  FSEL R25, R25, -INF , P3 ;  /* 0xff80000019197808 */ /* 0x000fe20001800000 */
[-CC-:B------:R-:W-:Y:S01]  /*44a0*/  FFMA.FTZ R201, R11, R0.reuse, -R34.reuse ;  /* 0x000000000bc97223 */ /* 0x180fe20000010822 */
[----:B------:R-:W-:Y:S01]  /*44b0*/  FSEL R9, R72, -INF , P2 ;  /* 0xff80000048097808 */ /* 0x000fe20001000000 */
[-CC-:B------:R-:W-:Y:S01]  /*44c0*/  FFMA.FTZ R203, R15, R0.reuse, -R34.reuse ;  /* 0x000000000fcb7223 */ /* 0x180fe20000010822 */
[----:B------:R-:W-:Y:S01]  /*44d0*/  ISETP.GT.AND P2, PT, R5, 0x9, PT ;  /* 0x000000090500780c */ /* 0x000fe20003f44270 */
[-CC-:B------:R-:W-:Y:S01]  /*44e0*/  FFMA.FTZ R26, R59, R0.reuse, -R34.reuse ;  /* 0x000000003b1a7223 */ /* 0x180fe20000010822 */
[----:B------:R-:W-:Y:S01]  /*44f0*/  FSEL R11, R76, -INF , P4 ;  /* 0xff8000004c0b7808 */ /* 0x000fe20002000000 */
[-CC-:B------:R-:W-:Y:S01]  /*4500*/  FFMA.FTZ R8, R75, R0.reuse, -R34.reuse ;  /* 0x000000004b087223 */ /* 0x180fe20000010822 */
[----:B------:R-:W-:Y:S01]  /*4510*/  FMNMX.FTZ R10, R9, R73, !PT ;  /* 0x00000049090a7209 */ /* 0x000fe20007810000 */
[----:B------:R-:W-:Y:S01]  /*4520*/  MUFU.EX2 R201, R201 ;  /* 0x000000c900c97308 */ /* 0x000fe20000000800 */
[----:B------:R-:W-:Y:S01]  /*4530*/  FSEL R77, R77, -INF , P2 ;  /* 0xff8000004d4d7808 */ /* 0x000fe20001000000 */
[-CC-:B------:R-:W-:Y:S01]  /*4540*/  FFMA.FTZ R12, R79, R0.reuse, -R34.reuse ;  /* 0x000000004f0c7223 */ /* 0x180fe20000010822 */
[----:B------:R-:W-:Y:S01]  /*4550*/  ISETP.GT.AND P2, PT, R5, 0x10, PT ;  /* 0x000000100500780c */ /* 0x000fe20003f44270 */
[--C-:B------:R-:W-:Y:S01]  /*4560*/  FFMA.FTZ R197, R81, R0, -R34.reuse ;  /* 0x0000000051c57223 */ /* 0x100fe20000010822 */
[----:B------:R-:W-:Y:S01]  /*4570*/  FMNMX.FTZ R10, R11, R10, !PT ;  /* 0x0000000a0b0a7209 */ /* 0x000fe20007810000 */
[--C-:B------:R-:W-:Y:S01]  /*4580*/  FFMA.FTZ R14, R67, R0, -R34.reuse ;  /* 0x00000000430e7223 */ /* 0x100fe20000010822 */
[----:B------:R-:W-:Y:S01]  /*4590*/  FSEL R13, R64, -INF , P2 ;  /* 0xff800000400d7808 */ /* 0x000fe20001000000 */
[----:B------:R-:W-:Y:S01]  /*45a0*/  MUFU.EX2 R8, R8 ;  /* 0x0000000800087308 */ /* 0x000fe20000000800 */
[----:B------:R-:W-:Y:S01]  /*45b0*/  FMNMX.FTZ R10, R77, R10, !PT ;  /* 0x0000000a4d0a7209 */ /* 0x000fe20007810000 */
        /* <DEDUP_REMOVED lines=52> */
[----:B------:R-:W-:Y:S01]  /*4900*/  FFMA.FTZ R34, R123, R0, -R34 ;  /* 0x000000007b227223 */ /* 0x000fe20000010822 */
[----:B------:R-:W-:Y:S01]  /*4910*/  FSEL R43, R44, -INF , P2 ;  /* 0xff8000002c2b7808 */ /* 0x000fe20001000000 */
[----:B------:R-:W-:Y:S01]  /*4920*/  MUFU.EX2 R193, R193 ;  /* 0x000000c100c17308 */ /* 0x000fe20000000800 */
[----:B------:R-:W-:Y:S01]  /*4930*/  FMNMX.FTZ R10, R41, R10, !PT ;  /* 0x0000000a290a7209 */ /* 0x000fe20007810000 */
[--C-:B------:R-:W-:Y:S01]  /*4940*/  IMAD.MOV.U32 R89, RZ, RZ, R119.reuse ;  /* 0x000000ffff597224 */ /* 0x100fe200078e0077 */
[----:B------:R-:W-:Y:S01]  /*4950*/  ISETP.GT.AND P2, PT, R5, 0x50, PT ;  /* 0x000000500500780c */ /* 0x000fe20003f44270 */
[--C-:B------:R-:W-:Y:S01]  /*4960*/  IMAD.MOV.U32 R85, RZ, RZ, R119.reuse ;  /* 0x000000ffff557224 */ /* 0x100fe200078e0077 */
[----:B------:R-:W-:Y:S01]  /*4970*/  FMNMX.FTZ R10, R43, R10, !PT ;  /* 0x0000000a2b0a7209 */ /* 0x000fe20007810000 */
[--C-:B------:R-:W-:Y:S01]  /*4980*/  IMAD.MOV.U32 R81, RZ, RZ, R119.reuse ;  /* 0x000000ffff517224 */ /* 0x100fe200078e0077 */
        /* <DEDUP_REMOVED lines=24> */
[----:B------:R-:W-:Y:S01]  /*4b10*/  ISETP.GT.AND P3, PT, R5, 0x69, PT ;  /* 0x000000690500780c */ /* 0x000fe20003f64270 */
[----:B------:R-:W-:Y:S01]  /*4b20*/  MUFU.EX2 R91, R91 ;  /* 0x0000005b005b7308 */ /* 0x000fe20000000800 */
[----:B------:R-:W-:Y:S01]  /*4b30*/  FSEL R59, R28, -INF , P2 ;  /* 0xff8000001c3b7808 */ /* 0x000fe20001000000 */
[--C-:B------:R-:W-:Y:S01]  /*4b40*/  IMAD.MOV.U32 R56, RZ, RZ, R119.reuse ;  /* 0x000000ffff387224 */ /* 0x100fe200078e0077 */
[----:B------:R-:W-:Y:S01]  /*4b50*/  FMNMX.FTZ R10, R25, R10, !PT ;  /* 0x0000000a190a7209 */ /* 0x000fe20007810000 */
[----:B------:R-:W-:Y:S01]  /*4b60*/  IMAD.MOV.U32 R52, RZ, RZ, R119 ;  /* 0x000000ffff347224 */ /* 0x000fe200078e0077 */
[----:B------:R-:W-:-:S02]  /*4b70*/  FSEL R29, R29, -INF , P3 ;  /* 0xff8000001d1d7808 */ /* 0x000fc40001800000 */
[----:B------:R-:W-:Y:S01]  /*4b80*/  FMNMX.FTZ R10, R59, R10, !PT ;  /* 0x0000000a3b0a7209 */ /* 0x000fe20007810000 */
[----:B------:R2:W3:Y:S01]  /*4b90*/  MUFU.EX2 R28, R93 ;  /* 0x0000005d001c7308 */ /* 0x0004e20000000800 */
[-C--:B------:R-:W-:Y:S02]  /*4ba0*/  MOV R87, R119.reuse ;  /* 0x0000007700577202 */ /* 0x080fe40000000f00 */
[----:B------:R-:W-:Y:S02]  /*4bb0*/  FMNMX.FTZ R10, R29, R10, !PT ;  /* 0x0000000a1d0a7209 */ /* 0x000fe40007810000 */
[----:B------:R-:W-:-:S03]  /*4bc0*/  MOV R67, R119 ;  /* 0x0000007700437202 */ /* 0x000fc60000000f00 */
[----:B------:R-:W4:Y:S01]  /*4bd0*/  SHFL.BFLY PT, R5, R10, 0x2, 0x1f ;  /* 0x0c401f000a057f89 */ /* 0x000f2200000e0000 */
[----:B------:R-:W-:Y:S01]  /*4be0*/  MUFU.EX2 R95, R95 ;  /* 0x0000005f005f7308 */ /* 0x000fe20000000800 */
[----:B--2---:R-:W-:-:S07]  /*4bf0*/  IMAD.MOV.U32 R93, RZ, RZ, R119 ;  /* 0x000000ffff5d7224 */ /* 0x004fce00078e0077 */
[----:B------:R2:W5:Y:S01]  /*4c00*/  MUFU.EX2 R32, R97 ;  /* 0x0000006100207308 */ /* 0x0005620000000800 */
[----:B---3--:R-:W-:-:S07]  /*4c10*/  F2FP.BF16.F32.PACK_AB R189, R28, R91 ;  /* 0x0000005b1cbd723e */ /* 0x008fce00000010ff */
[----:B------:R-:W-:Y:S01]  /*4c20*/  MUFU.EX2 R99, R99 ;  /* 0x0000006300637308 */ /* 0x000fe20000000800 */
[----:B--2---:R-:W-:Y:S01]  /*4c30*/  IMAD.MOV.U32 R97, RZ, RZ, R119 ;  /* 0x000000ffff617224 */ /* 0x004fe200078e0077 */
[----:B----4-:R-:W-:-:S06]  /*4c40*/  FMNMX.FTZ R24, R10, R5, !PT ;  /* 0x000000050a187209 */ /* 0x010fcc0007810000 */
[----:B------:R2:W3:Y:S01]  /*4c50*/  MUFU.EX2 R36, R101 ;  /* 0x0000006500247308 */ /* 0x0004e20000000800 */
[----:B-----5:R-:W-:Y:S01]  /*4c60*/  F2FP.BF16.F32.PACK_AB R191, R32, R95 ;  /* 0x0000005f20bf723e */ /* 0x020fe200000010ff */
[----:B------:R-:W4:Y:S06]  /*4c70*/  SHFL.BFLY PT, R5, R24, 0x1, 0x1f ;  /* 0x0c201f0018057f89 */ /* 0x000f2c00000e0000 */
[----:B------:R-:W-:Y:S01]  /*4c80*/  MUFU.EX2 R103, R103 ;  /* 0x0000006700677308 */ /* 0x000fe20000000800 */
[----:B--2---:R-:W-:-:S07]  /*4c90*/  MOV R101, R119 ;  /* 0x0000007700657202 */ /* 0x004fce0000000f00 */
[----:B------:R2:W5:Y:S01]  /*4ca0*/  MUFU.EX2 R38, R105 ;  /* 0x0000006900267308 */ /* 0x0005620000000800 */
[----:B---3--:R-:W-:-:S07]  /*4cb0*/  F2FP.BF16.F32.PACK_AB R185, R36, R99 ;  /* 0x0000006324b9723e */ /* 0x008fce00000010ff */
[----:B------:R-:W-:Y:S01]  /*4cc0*/  MUFU.EX2 R107, R107 ;  /* 0x0000006b006b7308 */ /* 0x000fe20000000800 */
[----:B--2---:R-:W-:Y:S01]  /*4cd0*/  IMAD.MOV.U32 R105, RZ, RZ, R119 ;  /* 0x000000ffff697224 */ /* 0x004fe200078e0077 */
[----:B----4-:R-:W-:-:S04]  /*4ce0*/  FMNMX.FTZ R5, R24, R5, !PT ;  /* 0x0000000518057209 */ /* 0x010fc80007810000 */
[C---:B------:R-:W-:Y:S01]  /*4cf0*/  FSETP.NEU.FTZ.AND P2, PT, R5.reuse, -INF , PT ;  /* 0xff8000000500780b */ /* 0x040fe20003f5d000 */
[----:B------:R-:W-:Y:S01]  /*4d00*/  FMUL.FTZ R10, R5, R0 ;  /* 0x00000000050a7220 */ /* 0x000fe20000410000 */
[----:B------:R-:W2:Y:S01]  /*4d10*/  MUFU.EX2 R40, R109 ;  /* 0x0000006d00287308 */ /* 0x000ea20000000800 */
[----:B-----5:R-:W-:-:S03]  /*4d20*/  F2FP.BF16.F32.PACK_AB R187, R38, R103 ;  /* 0x0000006726bb723e */ /* 0x020fc600000010ff */
[----:B------:R-:W-:Y:S01]  /*4d30*/  FSEL R24, R10, RZ, P2 ;  /* 0x000000ff0a187208 */ /* 0x000fe20001000000 */
[----:B------:R-:W-:Y:S01]  /*4d40*/  FADD.FTZ R10, R201, R8 ;  /* 0x00000008c90a7221 */ /* 0x000fe20000010000 */
[----:B------:R-:W-:Y:S02]  /*4d50*/  F2FP.BF16.F32.PACK_AB R201, R8, R201 ;  /* 0x000000c908c9723e */ /* 0x000fe400000010ff */
        /* <DEDUP_REMOVED lines=31> */
[----:B------:R-:W-:Y:S01]  /*4f50*/  FFMA.FTZ R24, R29, R0, -R24 ;  /* 0x000000001d187223 */ /* 0x000fe20000010818 */
[----:B------:R5:W1:Y:S01]  /*4f60*/  MUFU.EX2 R202, R11 ;  /* 0x0000000b00ca7308 */ /* 0x000a620000000800 */
[----:B----4-:R-:W-:Y:S01]  /*4f70*/  FADD.FTZ R57, R203, R10 ;  /* 0x0000000acb397221 */ /* 0x010fe20000010000 */
[----:B--2---:R-:W-:Y:S01]  /*4f80*/  F2FP.BF16.F32.PACK_AB R181, R40, R107 ;  /* 0x0000006b28b5723e */ /* 0x004fe200000010ff */
[----:B------:R-:W-:Y:S01]  /*4f90*/  IMAD.MOV.U32 R109, RZ, RZ, R119 ;  /* 0x000000ffff6d7224 */ /* 0x000fe200078e0077 */
[C---:B------:R-:W-:Y:S01]  /*4fa0*/  F2FP.BF16.F32.PACK_AB R203, R12.reuse, R203 ;  /* 0x000000cb0ccb723e */ /* 0x040fe200000010ff */
[----:B------:R-:W-:Y:S01]  /*4fb0*/  FADD.FTZ R10, R12, R57 ;  /* 0x000000390c0a7221 */ /* 0x000fe20000010000 */
[----:B------:R-:W-:Y:S01]  /*4fc0*/  MOV R73, R119 ;  /* 0x0000007700497202 */ /* 0x000fe20000000f00 */
[--C-:B------:R-:W-:Y:S01]  /*4fd0*/  IMAD.MOV.U32 R57, RZ, RZ, R119.reuse ;  /* 0x000000ffff397224 */ /* 0x100fe200078e0077 */
[----:B------:R-:W2:Y:S01]  /*4fe0*/  MUFU.EX2 R77, R77 ;  /* 0x0000004d004d7308 */ /* 0x000ea20000000800 */
[----:B-----5:R-:W-:Y:S01]  /*4ff0*/  IADD3 R11, -R3, UR42, R82 ;  /* 0x0000002a030b7c10 */ /* 0x020fe2000fffe152 */
[----:B------:R-:W-:Y:S01]  /*5000*/  FADD.FTZ R3, R197, R10 ;  /* 0x0000000ac5037221 */ /* 0x000fe20000010000 */
[----:B------:R-:W-:Y:S01]  /*5010*/  IMAD.MOV.U32 R10, RZ, RZ, RZ ;  /* 0x000000ffff0a7224 */ /* 0x000fe200078e00ff */
[----:B------:R-:W-:Y:S01]  /*5020*/  F2FP.BF16.F32.PACK_AB R197, R14, R197 ;  /* 0x000000c50ec5723e */ /* 0x000fe200000010ff */
[----:B------:R-:W-:-:S02]  /*5030*/  IMAD.MOV.U32 R82, RZ, RZ, R119 ;  /* 0x000000ffff527224 */ /* 0x000fc400078e0077 */
[----:B------:R-:W-:Y:S01]  /*5040*/  IMAD.HI R48, R11, -0x6db6db6d, R10 ;  /* 0x924924930b307827 */ /* 0x000fe200078e020a */
[----:B------:R-:W4:Y:S03]  /*5050*/  MUFU.EX2 R13, R13 ;  /* 0x0000000d000d7308 */ /* 0x000f260000000800 */
[----:B------:R-:W-:Y:S01]  /*5060*/  FADD.FTZ R10, R14, R3 ;  /* 0x000000030e0a7221 */ /* 0x000fe20000010000 */
[----:B---3--:R-:W-:Y:S01]  /*5070*/  FADD.FTZ R3, R9, R200 ;  /* 0x000000c809037221 */ /* 0x008fe20000010000 */
[----:B------:R-:W-:Y:S01]  /*5080*/  F2FP.BF16.F32.PACK_AB R200, R200, R9 ;  /* 0x00000009c8c8723e */ /* 0x000fe200000010ff */
[----:B------:R-:W-:Y:S02]  /*5090*/  IMAD.MOV.U32 R29, RZ, RZ, R119 ;  /* 0x000000ffff1d7224 */ /* 0x000fe400078e0077 */
[----:B------:R-:W-:Y:S01]  /*50a0*/  FADD.FTZ R11, R199, R10 ;  /* 0x0000000ac70b7221 */ /* 0x000fe20000010000 */
[----:B-1----:R-:W-:Y:S01]  /*50b0*/  FADD.FTZ R10, R202, R3 ;  /* 0x00000003ca0a7221 */ /* 0x002fe20000010000 */
[C---:B------:R-:W-:Y:S01]  /*50c0*/  F2FP.BF16.F32.PACK_AB R199, R20.reuse, R199 ;  /* 0x000000c714c7723e */ /* 0x040fe200000010ff */
[----:B------:R1:W3:Y:S01]  /*50d0*/  MUFU.EX2 R196, R65 ;  /* 0x0000004100c47308 */ /* 0x0002e20000000800 */
[----:B------:R-:W-:Y:S01]  /*50e0*/  FADD.FTZ R46, R20, R11 ;  /* 0x0000000b142e7221 */ /* 0x000fe20000010000 */
[C---:B--2---:R-:W-:Y:S01]  /*50f0*/  FADD.FTZ R10, R77.reuse, R10 ;  /* 0x0000000a4d0a7221 */ /* 0x044fe20000010000 */
[----:B------:R-:W-:Y:S01]  /*5100*/  F2FP.BF16.F32.PACK_AB R202, R77, R202 ;  /* 0x000000ca4dca723e */ /* 0x000fe200000010ff */
[----:B------:R-:W-:-:S02]  /*5110*/  IMAD.MOV.U32 R77, RZ, RZ, R119 ;  /* 0x000000ffff4d7224 */ /* 0x000fc400078e0077 */
[----:B------:R-:W-:Y:S01]  /*5120*/  FADD.FTZ R11, R193, R46 ;  /* 0x0000002ec10b7221 */ /* 0x000fe20000010000 */
[C---:B------:R-:W-:Y:S01]  /*5130*/  F2FP.BF16.F32.PACK_AB R193, R26.reuse, R193 ;  /* 0x000000c11ac1723e */ /* 0x040fe200000010ff */
[----:B------:R-:W2:Y:S01]  /*5140*/  MUFU.EX2 R15, R15 ;  /* 0x0000000f000f7308 */ /* 0x000ea20000000800 */
[----:B----4-:R-:W-:Y:S01]  /*5150*/  FADD.FTZ R3, R13, R10 ;  /* 0x0000000a0d037221 */ /* 0x010fe20000010000 */
[----:B------:R-:W-:Y:S01]  /*5160*/  FADD.FTZ R10, R26, R11 ;  /* 0x0000000b1a0a7221 */ /* 0x000fe20000010000 */
[--C-:B-1----:R-:W-:Y:S02]  /*5170*/  IMAD.MOV.U32 R65, RZ, RZ, R119.reuse ;  /* 0x000000ffff417224 */ /* 0x102fe400078e0077 */
[----:B------:R-:W-:Y:S02]  /*5180*/  IMAD.MOV.U32 R26, RZ, RZ, R119 ;  /* 0x000000ffff1a7224 */ /* 0x000fe400078e0077 */
[----:B------:R-:W-:Y:S01]  /*5190*/  FADD.FTZ R11, R195, R10 ;  /* 0x0000000ac30b7221 */ /* 0x000fe20000010000 */
[----:B------:R-:W-:Y:S01]  /*51a0*/  F2FP.BF16.F32.PACK_AB R195, R30, R195 ;  /* 0x000000c31ec3723e */ /* 0x000fe200000010ff */
[----:B------:R1:W4:Y:S01]  /*51b0*/  MUFU.EX2 R198, R69 ;  /* 0x0000004500c67308 */ /* 0x0003220000000800 */
[----:B---3--:R-:W-:Y:S01]  /*51c0*/  FADD.FTZ R2, R196, R3 ;  /* 0x00000003c4027221 */ /* 0x008fe20000010000 */
[----:B------:R-:W-:Y:S01]  /*51d0*/  FADD.FTZ R10, R30, R11 ;  /* 0x0000000b1e0a7221 */ /* 0x000fe20000010000 */
[----:B------:R-:W-:Y:S01]  /*51e0*/  F2FP.BF16.F32.PACK_AB R196, R196, R13 ;  /* 0x0000000dc4c4723e */ /* 0x000fe200000010ff */
[----:B------:R-:W-:-:S02]  /*51f0*/  IMAD.MOV.U32 R30, RZ, RZ, R119 ;  /* 0x000000ffff1e7224 */ /* 0x000fc400078e0077 */
[----:B------:R-:W-:Y:S01]  /*5200*/  FADD.FTZ R11, R91, R10 ;  /* 0x0000000a5b0b7221 */ /* 0x000fe20000010000 */
[----:B------:R-:W-:Y:S01]  /*5210*/  IMAD.MOV.U32 R91, RZ, RZ, R119 ;  /* 0x000000ffff5b7224 */ /* 0x000fe200078e0077 */
[----:B------:R-:W3:Y:S01]  /*5220*/  MUFU.EX2 R21, R21 ;  /* 0x0000001500157308 */ /* 0x000ee20000000800 */
[----:B--2---:R-:W-:Y:S01]  /*5230*/  FADD.FTZ R3, R15, R2 ;  /* 0x000000020f037221 */ /* 0x004fe20000010000 */
[----:B------:R-:W-:Y:S01]  /*5240*/  FADD.FTZ R46, R28, R11 ;  /* 0x0000000b1c2e7221 */ /* 0x000fe20000010000 */
[--C-:B-1----:R-:W-:Y:S02]  /*5250*/  IMAD.MOV.U32 R69, RZ, RZ, R119.reuse ;  /* 0x000000ffff457224 */ /* 0x102fe400078e0077 */
[--C-:B------:R-:W-:Y:S02]  /*5260*/  IMAD.MOV.U32 R28, RZ, RZ, R119.reuse ;  /* 0x000000ffff1c7224 */ /* 0x100fe400078e0077 */
[----:B------:R-:W-:Y:S01]  /*5270*/  FADD.FTZ R11, R95, R46 ;  /* 0x0000002e5f0b7221 */ /* 0x000fe20000010000 */
[----:B------:R-:W-:Y:S01]  /*5280*/  IMAD.MOV.U32 R95, RZ, RZ, R119 ;  /* 0x000000ffff5f7224 */ /* 0x000fe200078e0077 */
[----:B------:R-:W1:Y:S01]  /*5290*/  MUFU.EX2 R27, R27 ;  /* 0x0000001b001b7308 */ /* 0x000e620000000800 */
[----:B----4-:R-:W-:Y:S01]  /*52a0*/  FADD.FTZ R2, R198, R3 ;  /* 0x00000003c6027221 */ /* 0x010fe20000010000 */
[----:B------:R-:W-:Y:S01]  /*52b0*/  FADD.FTZ R46, R32, R11 ;  /* 0x0000000b202e7221 */ /* 0x000fe20000010000 */
[----:B------:R-:W-:Y:S01]  /*52c0*/  F2FP.BF16.F32.PACK_AB R198, R198, R15 ;  /* 0x0000000fc6c6723e */ /* 0x000fe200000010ff */
[----:B------:R-:W-:-:S02]  /*52d0*/  IMAD.MOV.U32 R32, RZ, RZ, R119 ;  /* 0x000000ffff207224 */ /* 0x000fc400078e0077 */
[----:B------:R-:W-:Y:S01]  /*52e0*/  FADD.FTZ R11, R99, R46 ;  /* 0x0000002e630b7221 */ /* 0x000fe20000010000 */
[----:B------:R-:W-:Y:S01]  /*52f0*/  IMAD.MOV.U32 R99, RZ, RZ, R119 ;  /* 0x000000ffff637224 */ /* 0x000fe200078e0077 */
[----:B------:R2:W4:Y:S01]  /*5300*/  MUFU.EX2 R194, R61 ;  /* 0x0000003d00c27308 */ /* 0x0005220000000800 */
[----:B---3--:R-:W-:Y:S01]  /*5310*/  FADD.FTZ R3, R21, R2 ;  /* 0x0000000215037221 */ /* 0x008fe20000010000 */
[----:B------:R-:W-:Y:S01]  /*5320*/  FADD.FTZ R46, R36, R11 ;  /* 0x0000000b242e7221 */ /* 0x000fe20000010000 */
[----:B------:R-:W-:Y:S02]  /*5330*/  IMAD.MOV.U32 R36, RZ, RZ, R119 ;  /* 0x000000ffff247224 */ /* 0x000fe400078e0077 */
[C---:B------:R-:W-:Y:S01]  /*5340*/  FADD.FTZ R2, R192.reuse, R3 ;  /* 0x00000003c0027221 */ /* 0x040fe20000010000 */
[----:B------:R-:W-:Y:S01]  /*5350*/  FADD.FTZ R11, R103, R46 ;  /* 0x0000002e670b7221 */ /* 0x000fe20000010000 */
[----:B------:R-:W-:Y:S01]  /*5360*/  F2FP.BF16.F32.PACK_AB R192, R192, R21 ;  /* 0x00000015c0c0723e */ /* 0x000fe200000010ff */
[----:B------:R-:W3:Y:S01]  /*5370*/  MUFU.EX2 R31, R31 ;  /* 0x0000001f001f7308 */ /* 0x000ee20000000800 */
[----:B-1----:R-:W-:Y:S01]  /*5380*/  FADD.FTZ R3, R27, R2 ;  /* 0x000000021b037221 */ /* 0x002fe20000010000 */
[----:B------:R-:W-:Y:S01]  /*5390*/  FADD.FTZ R8, R38, R11 ;  /* 0x0000000b26087221 */ /* 0x000fe20000010000 */
[--C-:B------:R-:W-:Y:S01]  /*53a0*/  IMAD.MOV.U32 R103, RZ, RZ, R119.reuse ;  /* 0x000000ffff677224 */ /* 0x100fe200078e0077 */
[----:B--2---:R-:W-:Y:S01]  /*53b0*/  MOV R61, R119 ;  /* 0x00000077003d7202 */ /* 0x004fe20000000f00 */
[----:B------:R-:W-:-:S02]  /*53c0*/  IMAD.MOV.U32 R46, RZ, RZ, R119 ;  /* 0x000000ffff2e7224 */ /* 0x000fc400078e0077 */
[----:B------:R-:W-:Y:S01]  /*53d0*/  FADD.FTZ R11, R107, R8 ;  /* 0x000000086b0b7221 */ /* 0x000fe20000010000 */
[----:B------:R-:W-:Y:S01]  /*53e0*/  IMAD.MOV.U32 R107, RZ, RZ, R119 ;  /* 0x000000ffff6b7224 */ /* 0x000fe200078e0077 */
[----:B------:R1:W2:Y:S01]  /*53f0*/  MUFU.EX2 R188, R49 ;  /* 0x0000003100bc7308 */ /* 0x0002a20000000800 */
[----:B----4-:R-:W-:Y:S01]  /*5400*/  FADD.FTZ R2, R194, R3 ;  /* 0x00000003c2027221 */ /* 0x010fe20000010000 */
[----:B------:R-:W-:Y:S01]  /*5410*/  FADD.FTZ R8, R40, R11 ;  /* 0x0000000b28087221 */ /* 0x000fe20000010000 */
[----:B------:R-:W-:Y:S01]  /*5420*/  F2FP.BF16.F32.PACK_AB R194, R194, R27 ;  /* 0x0000001bc2c2723e */ /* 0x000fe200000010ff */
[--C-:B------:R-:W-:Y:S02]  /*5430*/  IMAD.MOV.U32 R40, RZ, RZ, R119.reuse ;  /* 0x000000ffff287224 */ /* 0x100fe400078e0077 */
[----:B------:R-:W-:Y:S01]  /*5440*/  FADD.FTZ R11, R111, R8 ;  /* 0x000000086f0b7221 */ /* 0x000fe20000010000 */
[--C-:B------:R-:W-:Y:S01]  /*5450*/  IMAD.MOV.U32 R38, RZ, RZ, R119.reuse ;  /* 0x000000ffff267224 */ /* 0x100fe200078e0077 */
[----:B------:R-:W4:Y:S01]  /*5460*/  MUFU.EX2 R35, R35 ;  /* 0x0000002300237308 */ /* 0x000f220000000800 */
[----:B---3--:R-:W-:Y:S01]  /*5470*/  FADD.FTZ R3, R31, R2 ;  /* 0x000000021f037221 */ /* 0x008fe20000010000 */
[----:B-1----:R-:W-:Y:S01]  /*5480*/  SHF.R.U32.HI R49, RZ, 0x1f, R48 ;  /* 0x0000001fff317819 */ /* 0x002fe20000011630 */
[----:B------:R-:W-:-:S03]  /*5490*/  IMAD.MOV.U32 R27, RZ, RZ, R119 ;  /* 0x000000ffff1b7224 */ /* 0x000fc600078e0077 */
[----:B------:R-:W-:Y:S01]  /*54a0*/  LEA.HI.SX32 R49, R48, R49, 0x1a ;  /* 0x0000003130317211 */ /* 0x000fe200078fd2ff */
[----:B------:R-:W-:Y:S01]  /*54b0*/  IMAD.MOV.U32 R48, RZ, RZ, R119 ;  /* 0x000000ffff307224 */ /* 0x000fe200078e0077 */
[----:B------:R1:W3:Y:S01]  /*54c0*/  MUFU.EX2 R190, R53 ;  /* 0x0000003500be7308 */ /* 0x0002e20000000800 */
[C---:B--2---:R-:W-:Y:S01]  /*54d0*/  FADD.FTZ R2, R188.reuse, R3 ;  /* 0x00000003bc027221 */ /* 0x044fe20000010000 */
[----:B------:R-:W-:Y:S02]  /*54e0*/  VIMNMX R10, RZ, R49, !PT ;  /* 0x00000031ff0a7248 */ /* 0x000fe40007fe0100 */
[----:B------:R-:W-:Y:S02]  /*54f0*/  F2FP.BF16.F32.PACK_AB R188, R188, R31 ;  /* 0x0000001fbcbc723e */ /* 0x000fe400000010ff */
[----:B------:R-:W-:Y:S01]  /*5500*/  ISETP.GE.AND P2, PT, R83, R10, PT ;  /* 0x0000000a5300720c */ /* 0x000fe20003f46270 */
[--C-:B------:R-:W-:Y:S01]  /*5510*/  IMAD.MOV.U32 R83, RZ, RZ, R119.reuse ;  /* 0x000000ffff537224 */ /* 0x100fe200078e0077 */
[----:B------:R-:W2:Y:S01]  /*5520*/  MUFU.EX2 R39, R39 ;  /* 0x0000002700277308 */ /* 0x000ea20000000800 */
[----:B----4-:R-:W-:Y:S01]  /*5530*/  FADD.FTZ R3, R35, R2 ;  /* 0x0000000223037221 */ /* 0x010fe20000010000 */
[----:B-1----:R-:W-:Y:S01]  /*5540*/  IMAD.MOV.U32 R53, RZ, RZ, R119 ;  /* 0x000000ffff357224 */ /* 0x002fe200078e0077 */
[----:B------:R-:W-:-:S02]  /*5550*/  MOV R49, R119 ;  /* 0x0000007700317202 */ /* 0x000fc40000000f00 */
[----:B------:R-:W-:-:S03]  /*5560*/  MOV R31, R119 ;  /* 0x00000077001f7202 */ /* 0x000fc60000000f00 */
[----:B------:R1:W4:Y:S01]  /*5570*/  MUFU.EX2 R184, R41 ;  /* 0x0000002900b87308 */ /* 0x0003220000000800 */
[C---:B---3--:R-:W-:Y:S01]  /*5580*/  FADD.FTZ R2, R190.reuse, R3 ;  /* 0x00000003be027221 */ /* 0x048fe20000010000 */
[----:B------:R-:W-:Y:S01]  /*5590*/  F2FP.BF16.F32.PACK_AB R190, R190, R35 ;  /* 0x00000023bebe723e */ /* 0x000fe200000010ff */
[----:B------:R-:W-:-:S05]  /*55a0*/  IMAD.MOV.U32 R35, RZ, RZ, R119 ;  /* 0x000000ffff237224 */ /* 0x000fca00078e0077 */
[----:B------:R-:W3:Y:S01]  /*55b0*/  MUFU.EX2 R43, R43 ;  /* 0x0000002b002b7308 */ /* 0x000ee20000000800 */
[----:B--2---:R-:W-:Y:S01]  /*55c0*/  FADD.FTZ R3, R39, R2 ;  /* 0x0000000227037221 */ /* 0x004fe20000010000 */
[----:B-1----:R-:W-:-:S06]  /*55d0*/  IMAD.MOV.U32 R41, RZ, RZ, R119 ;  /* 0x000000ffff297224 */ /* 0x002fcc00078e0077 */
[----:B------:R1:W2:Y:S01]  /*55e0*/  MUFU.EX2 R186, R45 ;  /* 0x0000002d00ba7308 */ /* 0x0002a20000000800 */
[C---:B----4-:R-:W-:Y:S01]  /*55f0*/  FADD.FTZ R2, R184.reuse, R3 ;  /* 0x00000003b8027221 */ /* 0x050fe20000010000 */
[----:B------:R-:W-:Y:S01]  /*5600*/  F2FP.BF16.F32.PACK_AB R184, R184, R39 ;  /* 0x00000027b8b8723e */ /* 0x000fe200000010ff */
[----:B------:R-:W-:-:S05]  /*5610*/  IMAD.MOV.U32 R39, RZ, RZ, R119 ;  /* 0x000000ffff277224 */ /* 0x000fca00078e0077 */
[----:B------:R-:W4:Y:S01]  /*5620*/  MUFU.EX2 R47, R47 ;  /* 0x0000002f002f7308 */ /* 0x000f220000000800 */
[----:B---3--:R-:W-:Y:S01]  /*5630*/  FADD.FTZ R3, R43, R2 ;  /* 0x000000022b037221 */ /* 0x008fe20000010000 */
[----:B-1----:R-:W-:-:S06]  /*5640*/  IMAD.MOV.U32 R45, RZ, RZ, R119 ;  /* 0x000000ffff2d7224 */ /* 0x002fcc00078e0077 */
[----:B------:R1:W3:Y:S01]  /*5650*/  MUFU.EX2 R180, R33 ;  /* 0x0000002100b47308 */ /* 0x0002e20000000800 */
[C---:B--2---:R-:W-:Y:S01]  /*5660*/  FADD.FTZ R2, R186.reuse, R3 ;  /* 0x00000003ba027221 */ /* 0x044fe20000010000 */
[----:B------:R-:W-:Y:S02]  /*5670*/  F2FP.BF16.F32.PACK_AB R186, R186, R43 ;  /* 0x0000002bbaba723e */ /* 0x000fe400000010ff */
[----:B------:R-:W-:-:S04]  /*5680*/  MOV R43, R119 ;  /* 0x00000077002b7202 */ /* 0x000fc80000000f00 */
[----:B------:R-:W2:Y:S01]  /*5690*/  MUFU.EX2 R51, R51 ;  /* 0x0000003300337308 */ /* 0x000ea20000000800 */
[----:B----4-:R-:W-:Y:S01]  /*56a0*/  FADD.FTZ R3, R47, R2 ;  /* 0x000000022f037221 */ /* 0x010fe20000010000 */
[----:B-1----:R-:W-:-:S06]  /*56b0*/  IMAD.MOV.U32 R33, RZ, RZ, R119 ;  /* 0x000000ffff217224 */ /* 0x002fcc00078e0077 */
[----:B------:R1:W4:Y:S01]  /*56c0*/  MUFU.EX2 R42, R113 ;  /* 0x00000071002a7308 */ /* 0x0003220000000800 */
[C---:B---3--:R-:W-:Y:S01]  /*56d0*/  FADD.FTZ R2, R180.reuse, R3 ;  /* 0x00000003b4027221 */ /* 0x048fe20000010000 */
[----:B------:R-:W-:Y:S01]  /*56e0*/  F2FP.BF16.F32.PACK_AB R180, R180, R47 ;  /* 0x0000002fb4b4723e */ /* 0x000fe200000010ff */
[----:B------:R-:W-:-:S05]  /*56f0*/  IMAD.MOV.U32 R47, RZ, RZ, R119 ;  /* 0x000000ffff2f7224 */ /* 0x000fca00078e0077 */
[----:B------:R3:W5:Y:S01]  /*5700*/  MUFU.EX2 R182, R37 ;  /* 0x0000002500b67308 */ /* 0x0007620000000800 */
[----:B--2---:R-:W-:Y:S01]  /*5710*/  FADD.FTZ R3, R51, R2 ;  /* 0x0000000233037221 */ /* 0x004fe20000010000 */
[----:B-1----:R-:W-:-:S06]  /*5720*/  IMAD.MOV.U32 R113, RZ, RZ, R119 ;  /* 0x000000ffff717224 */ /* 0x002fcc00078e0077 */
[----:B------:R-:W1:Y:S01]  /*5730*/  MUFU.EX2 R115, R115 ;  /* 0x0000007300737308 */ /* 0x000e620000000800 */
[C---:B----4-:R-:W-:Y:S01]  /*5740*/  FADD.FTZ R8, R42.reuse, R11 ;  /* 0x0000000b2a087221 */ /* 0x050fe20000010000 */
[----:B------:R-:W-:Y:S01]  /*5750*/  F2FP.BF16.F32.PACK_AB R183, R42, R111 ;  /* 0x0000006f2ab7723e */ /* 0x000fe200000010ff */
[--C-:B------:R-:W-:Y:S01]  /*5760*/  IMAD.MOV.U32 R111, RZ, RZ, R119.reuse ;  /* 0x000000ffff6f7224 */ /* 0x100fe200078e0077 */
[----:B---3--:R-:W-:Y:S01]  /*5770*/  MOV R37, R119 ;  /* 0x0000007700257202 */ /* 0x008fe20000000f00 */
[----:B------:R-:W-:-:S03]  /*5780*/  IMAD.MOV.U32 R42, RZ, RZ, R119 ;  /* 0x000000ffff2a7224 */ /* 0x000fc600078e0077 */
[----:B------:R-:W2:Y:S01]  /*5790*/  MUFU.EX2 R55, R55 ;  /* 0x0000003700377308 */ /* 0x000ea20000000800 */
[C---:B-----5:R-:W-:Y:S01]  /*57a0*/  FADD.FTZ R2, R182.reuse, R3 ;  /* 0x00000003b6027221 */ /* 0x060fe20000010000 */
[----:B------:R-:W-:Y:S01]  /*57b0*/  F2FP.BF16.F32.PACK_AB R182, R182, R51 ;  /* 0x00000033b6b6723e */ /* 0x000fe200000010ff */
[----:B------:R-:W-:-:S05]  /*57c0*/  IMAD.MOV.U32 R51, RZ, RZ, R119 ;  /* 0x000000ffff337224 */ /* 0x000fca00078e0077 */
        /* <DEDUP_REMOVED lines=8> */
[----:B------:R-:W-:Y:S01]  /*5850*/  IMAD.MOV.U32 R44, RZ, RZ, R119 ;  /* 0x000000ffff2c7224 */ /* 0x000fe200078e0077 */
[-C--:B------:R-:W-:Y:S02]  /*5860*/  MOV R115, R119.reuse ;  /* 0x0000007700737202 */ /* 0x080fe40000000f00 */
[----:B-1----:R-:W-:Y:S02]  /*5870*/  MOV R25, R119 ;  /* 0x0000007700197202 */ /* 0x002fe40000000f00 */
[----:B------:R-:W1:Y:S01]  /*5880*/  MUFU.EX2 R59, R59 ;  /* 0x0000003b003b7308 */ /* 0x000e620000000800 */
[C---:B-----5:R-:W-:Y:S01]  /*5890*/  FADD.FTZ R2, R176.reuse, R3 ;  /* 0x00000003b0027221 */ /* 0x060fe20000010000 */
[----:B------:R-:W-:Y:S01]  /*58a0*/  F2FP.BF16.F32.PACK_AB R176, R176, R55 ;  /* 0x00000037b0b0723e */ /* 0x000fe200000010ff */
[----:B------:R-:W-:Y:S01]  /*58b0*/  IMAD.MOV.U32 R3, RZ, RZ, 0x3f800000 ;  /* 0x3f800000ff037424 */ /* 0x000fe200078e00ff */
[----:B------:R-:W-:-:S04]  /*58c0*/  MOV R55, R119 ;  /* 0x0000007700377202 */ /* 0x000fc80000000f00 */
[----:B------:R-:W3:Y:S01]  /*58d0*/  MUFU.EX2 R34, R34 ;  /* 0x0000002200227308 */ /* 0x000ee20000000800 */
[----:B--2---:R-:W-:-:S07]  /*58e0*/  FADD.FTZ R11, R121, R8 ;  /* 0x00000008790b7221 */ /* 0x004fce0000010000 */
[----:B------:R-:W2:Y:S01]  /*58f0*/  MUFU.EX2 R24, R24 ;  /* 0x0000001800187308 */ /* 0x000ea20000000800 */
[----:B-1----:R-:W-:Y:S01]  /*5900*/  FADD.FTZ R9, R59, R2 ;  /* 0x000000023b097221 */ /* 0x002fe20000010000 */
[----:B------:R-:W-:Y:S02]  /*5910*/  IMAD.MOV.U32 R2, RZ, RZ, 0x3f800000 ;  /* 0x3f800000ff027424 */ /* 0x000fe400078e00ff */
[C---:B---3--:R-:W-:Y:S01]  /*5920*/  FADD.FTZ R8, R34.reuse, R11 ;  /* 0x0000000b22087221 */ /* 0x048fe20000010000 */
[----:B------:R-:W-:Y:S01]  /*5930*/  F2FP.BF16.F32.PACK_AB R179, R34, R121 ;  /* 0x0000007922b3723e */ /* 0x000fe200000010ff */
[----:B------:R-:W-:Y:S02]  /*5940*/  IMAD.MOV.U32 R34, RZ, RZ, R119 ;  /* 0x000000ffff227224 */ /* 0x000fe400078e0077 */
[C---:B--2---:R-:W-:Y:S01]  /*5950*/  FADD.FTZ R9, R24.reuse, R9 ;  /* 0x0000000918097221 */ /* 0x044fe20000010000 */
[----:B------:R-:W-:Y:S01]  /*5960*/  F2FP.BF16.F32.PACK_AB R178, R24, R59 ;  /* 0x0000003b18b2723e */ /* 0x000fe200000010ff */
[----:B------:R-:W-:-:S02]  /*5970*/  IMAD.MOV.U32 R59, RZ, RZ, R119 ;  /* 0x000000ffff3b7224 */ /* 0x000fc400078e0077 */
[----:B------:R-:W-:Y:S01]  /*5980*/  IMAD.MOV.U32 R24, RZ, RZ, R119 ;  /* 0x000000ffff187224 */ /* 0x000fe200078e0077 */
[----:B------:R-:W-:Y:S06]  /*5990*/  @!P2 BRA `(.L_x_4722) ;  /* 0x000000480028a947 */ /* 0x000fec0003800000 */
[----:B------:R-:W-:Y:S01]  /*59a0*/  R2UR UR6, R17 ;  /* 0x00000000110672ca */ /* 0x000fe200000e0000 */
[----:B------:R-:W-:Y:S01]  /*59b0*/  IMAD.MOV.U32 R11, RZ, RZ, R4 ;  /* 0x000000ffff0b7224 */ /* 0x000fe200078e0004 */
[----:B------:R-:W-:Y:S01]  /*59c0*/  CS2R R118, SRZ ;  /* 0x0000000000767805 */ /* 0x000fe2000001ff00 */
        /* <DEDUP_REMOVED lines=50> */
[----:B------:R-:W-:Y:S01]  /*5cf0*/  UMOV UR41, UR46 ;  /* 0x0000002e00297c82 */ /* 0x000fe20008000000 */
[----:B------:R-:W-:-:S05]  /*5d00*/  ULDC.64 UR60, c[0x0][0x3f8] ;  /* 0x0000fe00003c7ab9 */ /* 0x000fca0000000a00 */
.L_x_4731:
[----:B------:R-:W-:Y:S01]  /*5d10*/  R2UR UR10, R13 ;  /* 0x000000000d0a72ca */ /* 0x000fe200000e0000 */
        /* <DEDUP_REMOVED lines=8> */
.L_x_4723:
        /* <DEDUP_REMOVED lines=8> */
.L_x_4724:
[----:B--2---:R-:W-:Y:S05]  /*5e20*/  @P2 BRA `(.L_x_4725) ;  /* 0x0000000000082947 */ /* 0x004fea0003800000 */
[----:B------:R-:W2:Y:S02]  /*5e30*/  SYNCS.PHASECHK.TRANS64.TRYWAIT P2, [UR47+0x36830], R0 ;  /* 0x03683000ff0075a7 */ /* 0x000ea4000804016f */
[----:B--2---:R-:W-:Y:S05]  /*5e40*/  @!P2 BRA `(.L_x_4726) ;  /* 0x000000dc003ca947 */ /* 0x004fea0003800000 */
.L_x_4725:
[----:B------:R-:W-:Y:S01]  /*5e50*/  UIMAD UR6, UR46, 0xa80, UR40 ;  /* 0x00000a802e0678a4 */ /* 0x000fe2000f8e0228 */
[----:B------:R-:W-:Y:S01]  /*5e60*/  WARPGROUP.ARRIVE ;  /* 0x00000000000079c5 */ /* 0x000fe20000000000 */
[----:B------:R-:W-:Y:S01]  /*5e70*/  UMOV UR7, 0x40000040 ;  /* 0x4000004000077882 */ /* 0x000fe20000000000 */
[----:B------:R-:W-:Y:S01]  /*5e80*/  UMOV UR56, UR4 ;  /* 0x0000000400387c82 */ /* 0x000fe20008000000 */
[----:B------:R-:W-:Y:S01]  /*5e90*/  UIADD3 UR58, UR6, 0x80, URZ ;  /* 0x00000080063a7890 */ /* 0x000fe2000fffe03f */
[-C--:B------:R-:W-:Y:S01]  /*5ea0*/  FMUL.FTZ R24, R24, R2.reuse ;  /* 0x0000000218187220 */ /* 0x080fe20000410000 */
[----:B------:R-:W-:Y:S01]  /*5eb0*/  UMOV UR57, UR5 ;  /* 0x0000000500397c82 */ /* 0x000fe20008000000 */
[----:B------:R-:W-:Y:S01]  /*5ec0*/  UMOV UR59, 0x40000040 ;  /* 0x40000040003b7882 */ /* 0x000fe20000000000 */
[----:B------:R-:W-:Y:S02]  /*5ed0*/  UIADD3 UR10, UR6, 0x180, URZ ;  /* 0x00000180060a7890 */ /* 0x000fe4000fffe03f */
[----:B------:R-:W-:Y:S01]  /*5ee0*/  HGMMA.64x16x16.F32.BF16 R168, gdesc[UR4], RZ, !UPT, gsb0 ;  /* 0x0020000004a879f0 */ /* 0x000fe2000c0018ff */
        /* <DEDUP_REMOVED lines=607> */
.L_x_4727:
[----:B------:R-:W-:Y:S02]  /*84e0*/  R2UR UR6, R16 ;  /* 0x00000000100672ca */ /* 0x000fe400000e0000 */
[----:B------:R-:W-:-:S11]  /*84f0*/  R2UR UR7, R13 ;  /* 0x000000000d0772ca */ /* 0x000fd600000e0000 */
[----:B------:R-:W-:Y:S02]  /*8500*/  ULEA UR6, UR41, UR6, 0x3 ;  /* 0x0000000629067291 */ /* 0x000fe4000f8e183f */
[----:B-12---:R-:W-:-:S05]  /*8510*/  IMAD.U32 R0, RZ, RZ, UR7 ;  /* 0x00000007ff007e24 */ /* 0x006fca000f8e00ff */
[----:B------:R-:W-:-:S04]  /*8520*/  SHF.L.U32 R0, R0, 0x1f, RZ ;  /* 0x0000001f00007819 */ /* 0x000fc800000006ff */
[----:B------:R1:W2:Y:S01]  /*8530*/  SYNCS.PHASECHK.TRANS64.TRYWAIT P2, [UR6+0x36850], R0 ;  /* 0x03685000ff0075a7 */ /* 0x0002a20008040146 */
[----:B------:R-:W-:Y:S05]  /*8540*/  @!P0 BRA `(.L_x_4728) ;  /* 0x0000000000048947 */ /* 0x000fea0003800000 */
[----:B------:R-:W-:Y:S01]  /*8550*/  BPT.TRAP 0x1 ;  /* 0x000000040000795c */ /* 0x000fe20000300000 */
.L_x_4728:
[----:B--2---:R-:W-:Y:S05]  /*8560*/  @P2 BRA `(.L_x_4729) ;  /* 0x0000000000082947 */ /* 0x004fea0003800000 */
[----:B------:R-:W2:Y:S02]  /*8570*/  SYNCS.PHASECHK.TRANS64.TRYWAIT P2, [UR6+0x36850], R0 ;  /* 0x03685000ff0075a7 */ /* 0x000ea40008040146 */
[----:B--2---:R-:W-:Y:S05]  /*8580*/  @!P2 BRA `(.L_x_4730) ;  /* 0x000000b40084a947 */ /* 0x004fea0003800000 */
.L_x_4729:
[----:B------:R-:W-:Y:S01]  /*8590*/  R2UR UR7, R16 ;  /* 0x00000000100772ca */ /* 0x000fe200000e0000 */
[----:B------:R-:W-:Y:S01]  /*85a0*/  WARPGROUP.ARRIVE ;  /* 0x00000000000079c5 */ /* 0x000fe20000000000 */
[----:B------:R-:W-:Y:S01]  /*85b0*/  UMOV UR11, 0x40000040 ;  /* 0x40000040000b7882 */ /* 0x000fe20000000000 */
[----:B-12---:R-:W1:Y:S01]  /*85c0*/  LDC R0, c[0x0][0x288] ;  /* 0x0000a200ff007b82 */ /* 0x006e620000000800 */
[----:B------:R-:W-:Y:S01]  /*85d0*/  UISETP.NE.U32.AND UP0, UPT, UR60, URZ, UPT ;  /* 0x0000003f3c00728c */ /* 0x000fe2000bf05070 */
[----:B------:R-:W-:Y:S01]  /*85e0*/  ULDC UR15, c[0x0][0x404] ;  /* 0x00010100000f7ab9 */ /* 0x000fe20000000800 */
[----:B------:R-:W-:Y:S02]  /*85f0*/  ULDC UR14, c[0x0][0x2e0] ;  /* 0x0000b800000e7ab9 */ /* 0x000fe40000000800 */
[----:B------:R-:W-:-:S05]  /*8600*/  UISETP.NE.AND.EX UP0, UPT, UR61, URZ, UPT, UP0 ;  /* 0x0000003f3d00728c */ /* 0x000fca000bf05300 */
[----:B------:R-:W-:-:S04]  /*8610*/  UIADD3 UR7, UR7, 0x400, URZ ;  /* 0x0000040007077890 */ /* 0x000fc8000fffe03f */
[----:B------:R-:W-:-:S04]  /*8620*/  USHF.R.U32.HI UR7, URZ, 0x4, UR7 ;  /* 0x000000043f077899 */ /* 0x000fc80008011607 */
[----:B------:R-:W-:-:S04]  /*8630*/  ULOP3.LUT UR7, UR7, 0x3fff, URZ, 0xc0, !UPT ;  /* 0x00003fff07077892 */ /* 0x000fc8000f8ec03f */
[----:B------:R-:W-:-:S04]  /*8640*/  ULOP3.LUT UR7, UR7, 0x3800000, URZ, 0xfc, !UPT ;  /* 0x0380000007077892 */ /* 0x000fc8000f8efc3f */
[----:B------:R-:W-:-:S03]  /*8650*/  UIMAD UR7, UR41, 0xa80, UR7 ;  /* 0x00000a80290778a4 */ /* 0x000fc6000f8e0207 */
[----:B------:R-:W-:-:S04]  /*8660*/  UMOV UR41, UR46 ;  /* 0x0000002e00297c82 */ /* 0x000fc80008000000 */
        /* <DEDUP_REMOVED lines=12> */
[----:B------:R-:W-:Y:S02]  /*8730*/  UIMAD UR10, UR45, -0x70, UR42 ;  /* 0xffffff902d0a78a4 */ /* 0x000fe4000f8e022a */
[----:B------:R-:W-:Y:S02]  /*8740*/  USEL UR11, UR15, 0x1, UP0 ;  /* 0x000000010f0b7887 */ /* 0x000fe40008000000 */
[----:B------:R-:W-:-:S04]  /*8750*/  UIADD3 UR10, UR10, 0x1, URZ ;  /* 0x000000010a0a7890 */ /* 0x000fc8000fffe03f */
[----:B------:R-:W-:-:S03]  /*8760*/  UIMAD UR10, UR11, UR14, UR10 ;  /* 0x0000000e0b0a72a4 */ /* 0x000fc6000f8e020a */
[----:B------:R-:W-:-:S03]  /*8770*/  UMOV UR11, 0x40000040 ;  /* 0x40000040000b7882 */ /* 0x000fc60000000000 */
[----:B-1----:R-:W-:Y:S01]  /*8780*/  IADD3 R0, -R0, UR10, RZ ;  /* 0x0000000a00007c10 */ /* 0x002fe2000fffe1ff */
[----:B------:R-:W-:-:S04]  /*8790*/  UIADD3 UR10, UR7, 0x180, URZ ;  /* 0x00000180070a7890 */ /* 0x000fc8000fffe03f */
[----:B------:R-:W-:-:S04]  /*87a0*/  IMAD R3, R205, -0x2, R0 ;  /* 0xfffffffecd037824 */ /* 0x000fc800078e0200 */
        /* <DEDUP_REMOVED lines=56> */
[----:B------:R-:W-:Y:S01]  /*8b30*/  FSEL R161, R140, -INF , P2 ;  /* 0xff8000008ca17808 */ /* 0x000fe20001000000 */
[----:B------:R-:W-:Y:S01]  /*8b40*/  IMAD.U32 R140, RZ, RZ, UR6 ;  /* 0x00000006ff8c7e24 */ /* 0x000fe2000f8e00ff */
[----:B------:R-:W-:Y:S01]  /*8b50*/  FMNMX.FTZ R0, R137, R0, !PT ;  /* 0x0000000089007209 */ /* 0x000fe20007810000 */
[----:B------:R-:W-:Y:S01]  /*8b60*/  UIADD3 UR6, UR45, -0x1, URZ ;  /* 0xffffffff2d067890 */ /* 0x000fe2000fffe03f */
[----:B------:R-:W-:Y:S01]  /*8b70*/  ISETP.GT.AND P2, PT, R4, 0x50, PT ;  /* 0x000000500400780c */ /* 0x000fe20003f44270 */
[----:B------:R-:W-:Y:S01]  /*8b80*/  @!P1 VIADD R140, R140, 0x36860 ;  /* 0x000368608c8c9836 */ /* 0x000fe20000000000 */
        /* <DEDUP_REMOVED lines=8> */
[C---:B------:R-:W-:Y:S02]  /*8c10*/  ISETP.GT.AND P3, PT, R4.reuse, 0x59, PT ;  /* 0x000000590400780c */ /* 0x040fe40003f64270 */
[----:B------:R-:W-:Y:S02]  /*8c20*/  FMNMX.FTZ R0, R129, R0, !PT ;  /* 0x0000000081007209 */ /* 0x000fe40007810000 */
[----:B------:R-:W-:Y:S02]  /*8c30*/  FSEL R133, R133, -INF , P3 ;  /* 0xff80000085857808 */ /* 0x000fe40001800000 */
[----:B------:R-:W-:Y:S02]  /*8c40*/  ISETP.GT.AND P3, PT, R4, 0x61, PT ;  /* 0x000000610400780c */ /* 0x000fe40003f64270 */
[----:B------:R-:W-:Y:S01]  /*8c50*/  @!P1 PRMT R140, RZ, 0x654, R140 ;  /* 0x00000654ff8c9816 */ /* 0x000fe2000000008c */
[----:B------:R-:W-:Y:S02]  /*8c60*/  WARPGROUP.DEPBAR.LE gsb0, 0x0 ;  /* 0x00008000000079c5 */ /* 0x000fe40000010000 */
[----:B------:R-:W-:Y:S01]  /*8c70*/  WARPGROUP.ARRIVE ;  /* 0x00000000000079c5 */ /* 0x000fe20000000000 */
[----:B------:R-:W-:-:S02]  /*8c80*/  FSEL R193, R121, -INF , P3 ;  /* 0xff80000079c17808 */ /* 0x000fc40001800000 */
[----:B------:R-:W-:-:S03]  /*8c90*/  ISETP.GT.AND P3, PT, R4, 0x69, PT ;  /* 0x000000690400780c */ /* 0x000fc60003f64270 */
[----:B------:R-:W-:Y:S01]  /*8ca0*/  HGMMA.64x192x16.F32.BF16 R24, R188, gdesc[UR8].tnspB, R24, gsb0 ;  /* 0x42e00008bc187df0 */ /* 0x000fe20008001818 */
[----:B------:R-:W-:Y:S01]  /*8cb0*/  UIADD3 UR10, UR7, 0x200, URZ ;  /* 0x00000200070a7890 */ /* 0x000fe2000fffe03f */
[----:B------:R-:W-:Y:S01]  /*8cc0*/  FSEL R125, R125, -INF , P3 ;  /* 0xff8000007d7d7808 */ /* 0x000fe20001800000 */
[----:B------:R-:W-:Y:S01]  /*8cd0*/  UMOV UR11, 0x40000040 ;  /* 0x40000040000b7882 */ /* 0x000fe20000000000 */
[----:B------:R-:W-:Y:S02]  /*8ce0*/  WARPGROUP.DEPBAR.LE gsb0, 0x0 ;  /* 0x00008000000079c5 */ /* 0x000fe40000010000 */
[----:B------:R-:W-:Y:S01]  /*8cf0*/  WARPGROUP.ARRIVE ;  /* 0x00000000000079c5 */ /* 0x000fe20000000000 */
[----:B------:R-:W-:Y:S02]  /*8d00*/  FSEL R189, R132, -INF , P2 ;  /* 0xff80000084bd7808 */ /* 0x000fe40001000000 */
[----:B------:R-:W-:Y:S02]  /*8d10*/  ISETP.GT.AND P2, PT, R4, 0x60, PT ;  /* 0x000000600400780c */ /* 0x000fe40003f44270 */
[----:B------:R-:W-:-:S09]  /*8d20*/  FMNMX.FTZ R0, R189, R0, !PT ;  /* 0x00000000bd007209 */ /* 0x000fd20007810000 */
[----:B------:R-:W-:Y:S01]  /*8d30*/  HGMMA.64x192x16.F32.BF16 R24, R184, gdesc[UR8].tnspB, R24, gsb0 ;  /* 0x42e00008b8187df0 */ /* 0x000fe20008001818 */
[----:B------:R-:W-:Y:S01]  /*8d40*/  FSEL R191, R120, -INF , P2 ;  /* 0xff80000078bf7808 */ /* 0x000fe20001000000 */
[----:B------:R-:W-:Y:S01]  /*8d50*/  UIADD3 UR10, UR7, 0x280, URZ ;  /* 0x00000280070a7890 */ /* 0x000fe2000fffe03f */
[----:B------:R-:W-:Y:S01]  /*8d60*/  FMNMX.FTZ R0, R133, R0, !PT ;  /* 0x0000000085007209 */ /* 0x000fe20007810000 */
[----:B------:R-:W-:Y:S01]  /*8d70*/  UMOV UR11, 0x40000040 ;  /* 0x40000040000b7882 */ /* 0x000fe20000000000 */
[C---:B------:R-:W-:Y:S01]  /*8d80*/  ISETP.GT.AND P2, PT, R4.reuse, 0x68, PT ;  /* 0x000000680400780c */ /* 0x040fe20003f44270 */
[----:B------:R-:W-:Y:S01]  /*8d90*/  VIADD R4, R4, 0x8 ;  /* 0x0000000804047836 */ /* 0x000fe20000000000 */
[----:B------:R-:W-:Y:S02]  /*8da0*/  FMNMX.FTZ R0, R191, R0, !PT ;  /* 0x00000000bf007209 */ /* 0x000fe40007810000 */
[----:B------:R-:W-:Y:S02]  /*8db0*/  FSEL R195, R124, -INF , P2 ;  /* 0xff8000007cc37808 */ /* 0x000fe40001000000 */
[----:B------:R-:W-:-:S02]  /*8dc0*/  FMNMX.FTZ R0, R193, R0, !PT ;  /* 0x00000000c1007209 */ /* 0x000fc40007810000 */
[C---:B------:R-:W-:Y:S02]  /*8dd0*/  ISETP.GT.AND P3, PT, R4.reuse, RZ, PT ;  /* 0x000000ff0400720c */ /* 0x040fe40003f64270 */
[----:B------:R-:W-:Y:S02]  /*8de0*/  FMNMX.FTZ R0, R195, R0, !PT ;  /* 0x00000000c3007209 */ /* 0x000fe40007810000 */
[----:B------:R-:W-:Y:S02]  /*8df0*/  ISETP.GT.AND P4, PT, R4, 0x1, PT ;  /* 0x000000010400780c */ /* 0x000fe40003f84270 */
[----:B------:R-:W-:Y:S02]  /*8e00*/  FMNMX.FTZ R14, R125, R0, !PT ;  /* 0x000000007d0e7209 */ /* 0x000fe40007810000 */
[----:B------:R-:W1:Y:S01]  /*8e10*/  LDC R0, c[0x0][0x988] ;  /* 0x00026200ff007b82 */ /* 0x000e620000000800 */
[----:B------:R-:W-:Y:S02]  /*8e20*/  FSEL R170, R170, -INF , P3 ;  /* 0xff800000aaaa7808 */ /* 0x000fe40001800000 */
[----:B------:R-:W2:Y:S01]  /*8e30*/  SHFL.BFLY PT, R5, R14, 0x2, 0x1f ;  /* 0x0c401f000e057f89 */ /* 0x000ea200000e0000 */
[----:B------:R-:W-:-:S02]  /*8e40*/  ISETP.GT.AND P3, PT, R4, 0x8, PT ;  /* 0x000000080400780c */ /* 0x000fc40003f64270 */
[----:B------:R-:W-:Y:S02]  /*8e50*/  FSEL R171, R171, -INF , P4 ;  /* 0xff800000abab7808 */ /* 0x000fe40002000000 */
[----:B------:R-:W-:Y:S02]  /*8e60*/  ISETP.GT.AND P4, PT, R4, 0x9, PT ;  /* 0x000000090400780c */ /* 0x000fe40003f84270 */
[----:B--2---:R-:W-:Y:S02]  /*8e70*/  FMNMX.FTZ R20, R14, R5, !PT ;  /* 0x000000050e147209 */ /* 0x004fe40007810000 */
[----:B------:R-:W-:-:S03]  /*8e80*/  FMNMX.FTZ R14, R170, R11, !PT ;  /* 0x0000000baa0e7209 */ /* 0x000fc60007810000 */
[----:B------:R-:W2:Y:S01]  /*8e90*/  SHFL.BFLY PT, R5, R20, 0x1, 0x1f ;  /* 0x0c201f0014057f89 */ /* 0x000ea200000e0000 */
[----:B------:R-:W-:Y:S02]  /*8ea0*/  FMNMX.FTZ R14, R171, R14, !PT ;  /* 0x0000000eab0e7209 */ /* 0x000fe40007810000 */
[----:B--2---:R-:W-:-:S04]  /*8eb0*/  FMNMX.FTZ R5, R20, R5, !PT ;  /* 0x0000000514057209 */ /* 0x004fc80007810000 */
[C---:B------:R-:W-:Y:S01]  /*8ec0*/  FSETP.NEU.FTZ.AND P2, PT, R5.reuse, -INF , PT ;  /* 0xff8000000500780b */ /* 0x040fe20003f5d000 */
[----:B-1----:R-:W-:-:S05]  /*8ed0*/  FMUL.FTZ R2, R5, R0 ;  /* 0x0000000005027220 */ /* 0x002fca0000410000 */
[----:B------:R-:W-:-:S05]  /*8ee0*/  FSEL R2, R2, RZ, P2 ;  /* 0x000000ff02027208 */ /* 0x000fca0001000000 */
        /* <DEDUP_REMOVED lines=31> */
[----:B------:R-:W-:Y:S01]  /*90e0*/  FSEL R185, R174, -INF , P3 ;  /* 0xff800000aeb97808 */ /* 0x000fe20001800000 */
[-CC-:B------:R-:W-:Y:S01]  /*90f0*/  FFMA.FTZ R184, R15, R0.reuse, -R2.reuse ;  /* 0x000000000fb87223 */ /* 0x180fe20000010802 */
[----:B------:R-:W-:Y:S01]  /*9100*/  FSEL R187, R175, -INF , P4 ;  /* 0xff800000afbb7808 */ /* 0x000fe20002000000 */
[--C-:B------:R-:W-:Y:S01]  /*9110*/  FFMA.FTZ R175, R197, R0, -R2.reuse ;  /* 0x00000000c5af7223 */ /* 0x100fe20000010802 */
[C---:B------:R-:W-:Y:S01]  /*9120*/  ISETP.GT.AND P3, PT, R4.reuse, 0x10, PT ;  /* 0x000000100400780c */ /* 0x040fe20003f64270 */
[----:B------:R-:W-:Y:S01]  /*9130*/  HGMMA.64x192x16.F32.BF16 R24, R180, gdesc[UR8].tnspB, R24, gsb0 ;  /* 0x42e00008b4187df0 */ /* 0x000fe20008001818 */
[----:B------:R-:W-:Y:S01]  /*9140*/  FMNMX.FTZ R14, R185, R14, !PT ;  /* 0x0000000eb90e7209 */ /* 0x000fe20007810000 */
[----:B------:R-:W-:Y:S01]  /*9150*/  UIADD3 UR10, UR7, 0x300, URZ ;  /* 0x00000300070a7890 */ /* 0x000fe2000fffe03f */
[----:B------:R-:W-:Y:S01]  /*9160*/  ISETP.GT.AND P4, PT, R4, 0x11, PT ;  /* 0x000000110400780c */ /* 0x000fe20003f84270 */
[----:B------:R-:W-:Y:S01]  /*9170*/  UMOV UR11, 0x40000040 ;  /* 0x40000040000b7882 */ /* 0x000fe20000000000 */
[----:B------:R-:W-:Y:S01]  /*9180*/  FSEL R197, R162, -INF , P3 ;  /* 0xff800000a2c57808 */ /* 0x000fe20001800000 */
[--C-:B------:R-:W-:Y:S01]  /*9190*/  FFMA.FTZ R15, R137, R0, -R2.reuse ;  /* 0x00000000890f7223 */ /* 0x100fe20000010802 */
[----:B------:R-:W-:Y:S01]  /*91a0*/  FMNMX.FTZ R14, R187, R14, !PT ;  /* 0x0000000ebb0e7209 */ /* 0x000fe20007810000 */
[-CC-:B------:R-:W-:Y:S01]  /*91b0*/  FFMA.FTZ R137, R141, R0.reuse, -R2.reuse ;  /* 0x000000008d897223 */ /* 0x180fe20000010802 */
[C---:B------:R-:W-:Y:S01]  /*91c0*/  ISETP.GT.AND P3, PT, R4.reuse, 0x18, PT ;  /* 0x000000180400780c */ /* 0x040fe20003f64270 */
[-CC-:B------:R-:W-:Y:S01]  /*91d0*/  FFMA.FTZ R186, R161, R0.reuse, -R2.reuse ;  /* 0x00000000a1ba7223 */ /* 0x180fe20000010802 */
[----:B------:R-:W-:Y:S01]  /*91e0*/  FSEL R163, R163, -INF , P4 ;  /* 0xff800000a3a37808 */ /* 0x000fe20002000000 */
[----:B------:R-:W-:Y:S01]  /*91f0*/  FFMA.FTZ R141, R193, R0, -R2 ;  /* 0x00000000c18d7223 */ /* 0x000fe20000010802 */
[----:B------:R-:W-:Y:S01]  /*9200*/  FMNMX.FTZ R14, R197, R14, !PT ;  /* 0x0000000ec50e7209 */ /* 0x000fe20007810000 */
[----:B------:R-:W-:Y:S01]  /*9210*/  MUFU.EX2 R175, R175 ;  /* 0x000000af00af7308 */ /* 0x000fe20000000800 */
[----:B------:R-:W-:-:S02]  /*9220*/  ISETP.GT.AND P4, PT, R4, 0x19, PT ;  /* 0x000000190400780c */ /* 0x000fc40003f84270 */
[----:B------:R-:W-:Y:S02]  /*9230*/  FSEL R199, R166, -INF , P3 ;  /* 0xff800000a6c77808 */ /* 0x000fe40001800000 */
[----:B------:R-:W-:Y:S02]  /*9240*/  FMNMX.FTZ R14, R163, R14, !PT ;  /* 0x0000000ea30e7209 */ /* 0x000fe40007810000 */
[----:B------:R-:W-:Y:S01]  /*9250*/  FSEL R201, R167, -INF , P4 ;  /* 0xff800000a7c97808 */ /* 0x000fe20002000000 */
[----:B------:R-:W-:Y:S01]  /*9260*/  FFMA.FTZ R167, R203, R0, -R2 ;  /* 0x00000000cba77223 */ /* 0x000fe20000010802 */
[C---:B------:R-:W-:Y:S01]  /*9270*/  ISETP.GT.AND P3, PT, R4.reuse, 0x20, PT ;  /* 0x000000200400780c */ /* 0x040fe20003f64270 */
[----:B------:R-:W-:Y:S01]  /*9280*/  MUFU.EX2 R184, R184 ;  /* 0x000000b800b87308 */ /* 0x000fe20000000800 */
[----:B------:R-:W-:Y:S02]  /*9290*/  FMNMX.FTZ R14, R199, R14, !PT ;  /* 0x0000000ec70e7209 */ /* 0x000fe40007810000 */
[----:B------:R-:W-:-:S02]  /*92a0*/  ISETP.GT.AND P4, PT, R4, 0x21, PT ;  /* 0x000000210400780c */ /* 0x000fc40003f84270 */
[----:B------:R-:W-:Y:S02]  /*92b0*/  FSEL R203, R154, -INF , P3 ;  /* 0xff8000009acb7808 */ /* 0x000fe40001800000 */
[----:B------:R-:W-:Y:S01]  /*92c0*/  FMNMX.FTZ R14, R201, R14, !PT ;  /* 0x0000000ec90e7209 */ /* 0x000fe20007810000 */
[----:B------:R-:W-:Y:S01]  /*92d0*/  MUFU.EX2 R167, R167 ;  /* 0x000000a700a77308 */ /* 0x000fe20000000800 */
[C---:B------:R-:W-:Y:S02]  /*92e0*/  ISETP.GT.AND P3, PT, R4.reuse, 0x28, PT ;  /* 0x000000280400780c */ /* 0x040fe40003f64270 */
[----:B------:R-:W-:Y:S02]  /*92f0*/  FSEL R155, R155, -INF , P4 ;  /* 0xff8000009b9b7808 */ /* 0x000fe40002000000 */
[----:B------:R-:W-:Y:S02]  /*9300*/  FMNMX.FTZ R14, R203, R14, !PT ;  /* 0x0000000ecb0e7209 */ /* 0x000fe40007810000 */
[----:B------:R-:W-:Y:S01]  /*9310*/  ISETP.GT.AND P4, PT, R4, 0x29, PT ;  /* 0x000000290400780c */ /* 0x000fe20003f84270 */
[----:B------:R-:W-:Y:S01]  /*9320*/  MUFU.EX2 R15, R15 ;  /* 0x0000000f000f7308 */ /* 0x000fe20000000800 */
[----:B------:R-:W-:-:S02]  /*9330*/  FSEL R217, R158, -INF , P3 ;  /* 0xff8000009ed97808 */ /* 0x000fc40001800000 */
[----:B------:R-:W-:Y:S02]  /*9340*/  FMNMX.FTZ R14, R155, R14, !PT ;  /* 0x0000000e9b0e7209 */ /* 0x000fe40007810000 */
[----:B------:R-:W-:Y:S01]  /*9350*/  FSEL R219, R159, -INF , P4 ;  /* 0xff8000009fdb7808 */ /* 0x000fe20002000000 */
[----:B------:R-:W-:Y:S01]  /*9360*/  FFMA.FTZ R159, R173, R0, -R2 ;  /* 0x00000000ad9f7223 */ /* 0x000fe20000010802 */
[C---:B------:R-:W-:Y:S01]  /*9370*/  ISETP.GT.AND P3, PT, R4.reuse, 0x30, PT ;  /* 0x000000300400780c */ /* 0x040fe20003f64270 */
[----:B------:R-:W-:Y:S01]  /*9380*/  MUFU.EX2 R186, R186 ;  /* 0x000000ba00ba7308 */ /* 0x000fe20000000800 */
[----:B------:R-:W-:Y:S02]  /*9390*/  FMNMX.FTZ R14, R217, R14, !PT ;  /* 0x0000000ed90e7209 */ /* 0x000fe40007810000 */
[----:B------:R-:W-:Y:S02]  /*93a0*/  ISETP.GT.AND P4, PT, R4, 0x31, PT ;  /* 0x000000310400780c */ /* 0x000fe40003f84270 */
[----:B------:R-:W-:-:S02]  /*93b0*/  FSEL R173, R146, -INF , P3 ;  /* 0xff80000092ad7808 */ /* 0x000fc40001800000 */
[----:B------:R-:W-:Y:S01]  /*93c0*/  FMNMX.FTZ R14, R219, R14, !PT ;  /* 0x0000000edb0e7209 */ /* 0x000fe20007810000 */
[----:B------:R-:W-:Y:S01]  /*93d0*/  MUFU.EX2 R159, R159 ;  /* 0x0000009f009f7308 */ /* 0x000fe20000000800 */
[C---:B------:R-:W-:Y:S02]  /*93e0*/  ISETP.GT.AND P3, PT, R4.reuse, 0x38, PT ;  /* 0x000000380400780c */ /* 0x040fe40003f64270 */
[----:B------:R-:W-:Y:S01]  /*93f0*/  FSEL R221, R147, -INF , P4 ;  /* 0xff80000093dd7808 */ /* 0x000fe20002000000 */
[----:B------:R-:W-:Y:S01]  /*9400*/  FFMA.FTZ R147, R153, R0, -R2 ;  /* 0x0000000099937223 */ /* 0x000fe20000010802 */
[----:B------:R-:W-:Y:S02]  /*9410*/  FMNMX.FTZ R14, R173, R14, !PT ;  /* 0x0000000ead0e7209 */ /* 0x000fe40007810000 */
[----:B------:R-:W-:Y:S01]  /*9420*/  ISETP.GT.AND P4, PT, R4, 0x39, PT ;  /* 0x000000390400780c */ /* 0x000fe20003f84270 */
[----:B------:R-:W-:Y:S01]  /*9430*/  MUFU.EX2 R137, R137 ;  /* 0x0000008900897308 */ /* 0x000fe20000000800 */
[----:B------:R-:W-:-:S02]  /*9440*/  FSEL R165, R150, -INF , P3 ;  /* 0xff80000096a57808 */ /* 0x000fc40001800000 */
[----:B------:R-:W-:Y:S02]  /*9450*/  FMNMX.FTZ R14, R221, R14, !PT ;  /* 0x0000000edd0e7209 */ /* 0x000fe40007810000 */
[----:B------:R-:W-:Y:S02]  /*9460*/  FSEL R151, R151, -INF , P4 ;  /* 0xff80000097977808 */ /* 0x000fe40002000000 */
        /* <DEDUP_REMOVED lines=25> */
[----:B------:R-:W-:-:S02]  /*9600*/  FSEL R225, R134, -INF , P3 ;  /* 0xff80000086e17808 */ /* 0x000fc40001800000 */
[----:B------:R-:W-:Y:S02]  /*9610*/  FMNMX.FTZ R14, R131, R14, !PT ;  /* 0x0000000e830e7209 */ /* 0x000fe40007810000 */
[----:B------:R-:W-:Y:S02]  /*9620*/  FSEL R135, R135, -INF , P4 ;  /* 0xff80000087877808 */ /* 0x000fe40002000000 */
[C---:B------:R-:W-:Y:S02]  /*9630*/  ISETP.GT.AND P3, PT, R4.reuse, 0x60, PT ;  /* 0x000000600400780c */ /* 0x040fe40003f64270 */
        /* <DEDUP_REMOVED lines=10> */
[----:B------:R-:W-:Y:S01]  /*96e0*/  FSEL R229, R127, -INF , P4 ;  /* 0xff8000007fe57808 */ /* 0x000fe20002000000 */
[--C-:B------:R-:W-:Y:S01]  /*96f0*/  FFMA.FTZ R127, R149, R0, -R2.reuse ;  /* 0x00000000957f7223 */ /* 0x100fe20000010802 */
[----:B------:R-:W-:Y:S02]  /*9700*/  FMNMX.FTZ R14, R227, R14, !PT ;  /* 0x0000000ee30e7209 */ /* 0x000fe40007810000 */
[----:B------:R-:W-:Y:S02]  /*9710*/  R2UR UR7, R17 ;  /* 0x00000000110772ca */ /* 0x000fe400000e0000 */
[----:B------:R-:W-:Y:S01]  /*9720*/  FMNMX.FTZ R14, R229, R14, !PT ;  /* 0x0000000ee50e7209 */ /* 0x000fe20007810000 */
[----:B------:R-:W-:Y:S04]  /*9730*/  MUFU.EX2 R127, R127 ;  /* 0x0000007f007f7308 */ /* 0x000fe80000000800 */
[----:B------:R-:W1:Y:S02]  /*9740*/  SHFL.BFLY PT, R3, R14, 0x2, 0x1f ;  /* 0x0c401f000e037f89 */ /* 0x000e6400000e0000 */
[----:B-1----:R-:W-:Y:S01]  /*9750*/  FMNMX.FTZ R3, R14, R3, !PT ;  /* 0x000000030e037209 */ /* 0x002fe20007810000 */
[----:B------:R-:W-:-:S04]  /*9760*/  FFMA.FTZ R14, R191, R0, -R2 ;  /* 0x00000000bf0e7223 */ /* 0x000fc80000010802 */
[----:B------:R-:W1:Y:S02]  /*9770*/  SHFL.BFLY PT, R4, R3, 0x1, 0x1f ;  /* 0x0c201f0003047f89 */ /* 0x000e6400000e0000 */
[----:B------:R-:W-:Y:S01]  /*9780*/  MUFU.EX2 R14, R14 ;  /* 0x0000000e000e7308 */ /* 0x000fe20000000800 */
[----:B-1----:R-:W-:Y:S01]  /*9790*/  FMNMX.FTZ R4, R3, R4, !PT ;  /* 0x0000000403047209 */ /* 0x002fe20007810000 */
[----:B------:R-:W-:Y:S02]  /*97a0*/  WARPGROUP.DEPBAR.LE gsb0, 0x0 ;  /* 0x00008000000079c5 */ /* 0x000fe40000010000 */
[----:B------:R-:W-:Y:S01]  /*97b0*/  WARPGROUP.ARRIVE ;  /* 0x00000000000079c5 */ /* 0x000fe20000000000 */
[----:B------:R-:W-:Y:S01]  /*97c0*/  FSEL R3, R5, RZ, P2 ;  /* 0x000000ff05037208 */ /* 0x000fe20001000000 */
[-C--:B------:R-:W-:Y:S01]  /*97d0*/  FFMA.FTZ R182, R189, R0.reuse, -R2 ;  /* 0x00000000bdb67223 */ /* 0x080fe20000010802 */
[C---:B------:R-:W-:Y:S01]  /*97e0*/  FSETP.NEU.FTZ.AND P2, PT, R4.reuse, -INF , PT ;  /* 0xff8000000400780b */ /* 0x040fe20003f5d000 */
[C---:B------:R-:W-:Y:S01]  /*97f0*/  FMUL.FTZ R124, R4.reuse, R0 ;  /* 0x00000000047c7220 */ /* 0x040fe20000410000 */
[----:B------:R-:W-:Y:S01]  /*9800*/  MUFU.EX2 R180, R169 ;  /* 0x000000a900b47308 */ /* 0x000fe20000000800 */
[----:B------:R-:W-:Y:S01]  /*9810*/  HGMMA.64x192x16.F32.BF16 R24, R176, gdesc[UR8].tnspB, R24, gsb0 ;  /* 0x42e00008b0187df0 */ /* 0x000fe20008001818 */
[----:B------:R-:W-:Y:S01]  /*9820*/  FADD.FTZ R3, -R3, R12 ;  /* 0x0000000c03037221 */ /* 0x000fe20000010100 */
[----:B------:R-:W-:-:S02]  /*9830*/  FSEL R132, R4, RZ, P2 ;  /* 0x000000ff04847208 */ /* 0x000fc40001000000 */
[----:B------:R-:W-:Y:S01]  /*9840*/  FSEL R124, R124, RZ, P2 ;  /* 0x000000ff7c7c7208 */ /* 0x000fe20001000000 */
[-C--:B------:R-:W-:Y:S01]  /*9850*/  FMUL.FTZ R3, R3, R0.reuse ;  /* 0x0000000003037220 */ /* 0x080fe20000410000 */
[----:B------:R-:W-:Y:S01]  /*9860*/  ISETP.LT.AND P2, PT, R10, UR45, PT ;  /* 0x0000002d0a007c0c */ /* 0x000fe2000bf41270 */
[----:B------:R-:W-:Y:S01]  /*9870*/  MUFU.EX2 R182, R182 ;  /* 0x000000b600b67308 */ /* 0x000fe20000000800 */
[----:B------:R-:W-:Y:S01]  /*9880*/  UMOV UR45, UR6 ;  /* 0x00000006002d7c82 */ /* 0x000fe20008000000 */
[-CC-:B------:R-:W-:Y:S01]  /*9890*/  FFMA.FTZ R12, R170, R0.reuse, -R124.reuse ;  /* 0x00000000aa0c7223 */ /* 0x180fe2000001087c */
[-CC-:B------:R-:W-:Y:S01]  /*98a0*/  FFMA.FTZ R149, R171, R0.reuse, -R124.reuse ;  /* 0x00000000ab957223 */ /* 0x180fe2000001087c */
[-CC-:B------:R-:W-:Y:S01]  /*98b0*/  FFMA.FTZ R120, R185, R0.reuse, -R124.reuse ;  /* 0x00000000b9787223 */ /* 0x180fe2000001087c */
[-CC-:B------:R-:W-:Y:S01]  /*98c0*/  FFMA.FTZ R161, R187, R0.reuse, -R124.reuse ;  /* 0x00000000bba17223 */ /* 0x180fe2000001087c */
[-CC-:B------:R-:W-:Y:S01]  /*98d0*/  FFMA.FTZ R197, R197, R0.reuse, -R124.reuse ;  /* 0x00000000c5c57223 */ /* 0x180fe2000001087c */
[-CC-:B------:R-:W-:Y:S01]  /*98e0*/  FFMA.FTZ R122, R163, R0.reuse, -R124.reuse ;  /* 0x00000000a37a7223 */ /* 0x180fe2000001087c */
[----:B------:R1:W2:Y:S01]  /*98f0*/  MUFU.EX2 R2, R3 ;  /* 0x0000000300027308 */ /* 0x0002a20000000800 */
        /* <DEDUP_REMOVED lines=8> */
[----:B-1----:R-:W-:Y:S01]  /*9980*/  FADD.FTZ R3, -R132, R11 ;  /* 0x0000000b84037221 */ /* 0x002fe20000010100 */
[----:B------:R-:W-:-:S02]  /*9990*/  IMAD.U32 R11, RZ, RZ, UR47 ;  /* 0x0000002fff0b7e24 */ /* 0x000fc4000f8e00ff */
[-CC-:B------:R-:W-:Y:S01]  /*99a0*/  FFMA.FTZ R221, R221, R0.reuse, -R124.reuse ;  /* 0x00000000dddd7223 */ /* 0x180fe2000001087c */
[-CC-:B------:R-:W-:Y:S01]  /*99b0*/  FFMA.FTZ R191, R165, R0.reuse, -R124.reuse ;  /* 0x00000000a5bf7223 */ /* 0x180fe2000001087c */
[-C--:B------:R-:W-:Y:S01]  /*99c0*/  FMUL.FTZ R3, R3, R0.reuse ;  /* 0x0000000003037220 */ /* 0x080fe20000410000 */
[-CC-:B------:R-:W-:Y:S01]  /*99d0*/  FFMA.FTZ R185, R153, R0.reuse, -R124.reuse ;  /* 0x0000000099b97223 */ /* 0x180fe2000001087c */
[-CC-:B------:R-:W-:Y:S01]  /*99e0*/  FFMA.FTZ R139, R139, R0.reuse, -R124.reuse ;  /* 0x000000008b8b7223 */ /* 0x180fe2000001087c */
[----:B------:R-:W1:Y:S01]  /*99f0*/  MUFU.EX2 R149, R149 ;  /* 0x0000009500957308 */ /* 0x000e620000000800 */
[----:B--2---:R-:W-:Y:S01]  /*9a00*/  FFMA.FTZ R9, R2, R9, R121 ;  /* 0x0000000902097223 */ /* 0x004fe20000010079 */
[-CC-:B------:R-:W-:Y:S01]  /*9a10*/  FFMA.FTZ R187, R223, R0.reuse, -R124.reuse ;  /* 0x00000000dfbb7223 */ /* 0x180fe2000001087c */
[-CC-:B------:R-:W-:Y:S01]  /*9a20*/  FFMA.FTZ R181, R157, R0.reuse, -R124.reuse ;  /* 0x000000009db57223 */ /* 0x180fe2000001087c */
[-CC-:B------:R-:W-:Y:S01]  /*9a30*/  FFMA.FTZ R225, R225, R0.reuse, -R124.reuse ;  /* 0x00000000e1e17223 */ /* 0x180fe2000001087c */
[----:B------:R-:W-:Y:S01]  /*9a40*/  FADD.FTZ R9, R200, R9 ;  /* 0x00000009c8097221 */ /* 0x000fe20000010000 */
[-CC-:B------:R-:W-:Y:S01]  /*9a50*/  FFMA.FTZ R135, R135, R0.reuse, -R124.reuse ;  /* 0x0000000087877223 */ /* 0x180fe2000001087c */
[-CC-:B------:R-:W-:Y:S01]  /*9a60*/  FFMA.FTZ R145, R145, R0.reuse, -R124.reuse ;  /* 0x0000000091917223 */ /* 0x180fe2000001087c */
[----:B------:R-:W2:Y:S01]  /*9a70*/  MUFU.EX2 R3, R3 ;  /* 0x0000000300037308 */ /* 0x000ea20000000800 */
[----:B------:R-:W-:Y:S01]  /*9a80*/  FADD.FTZ R134, R202, R9 ;  /* 0x00000009ca867221 */ /* 0x000fe20000010000 */
[-CC-:B------:R-:W-:Y:S01]  /*9a90*/  FFMA.FTZ R123, R123, R0.reuse, -R124.reuse ;  /* 0x000000007b7b7223 */ /* 0x180fe2000001087c */
[-C--:B------:R-:W-:Y:S01]  /*9aa0*/  FFMA.FTZ R227, R227, R0.reuse, -R124 ;  /* 0x00000000e3e37223 */ /* 0x080fe2000001087c */
[----:B------:R-:W-:Y:S01]  /*9ab0*/  F2FP.BF16.F32.PACK_AB R200, R200, R121 ;  /* 0x00000079c8c8723e */ /* 0x000fe200000010ff */
[----:B------:R-:W-:Y:S01]  /*9ac0*/  FADD.FTZ R9, R175, R134 ;  /* 0x00000086af097221 */ /* 0x000fe20000010000 */
[----:B------:R-:W-:Y:S01]  /*9ad0*/  FFMA.FTZ R134, R151, R0, -R124 ;  /* 0x0000000097867223 */ /* 0x000fe2000001087c */
[----:B------:R-:W-:Y:S01]  /*9ae0*/  F2FP.BF16.F32.PACK_AB R202, R175, R202 ;  /* 0x000000caafca723e */ /* 0x000fe200000010ff */
[----:B------:R-:W3:Y:S01]  /*9af0*/  MUFU.EX2 R120, R120 ;  /* 0x0000007800787308 */ /* 0x000ee20000000800 */
[----:B------:R-:W-:Y:S01]  /*9b00*/  FADD.FTZ R136, R196, R9 ;  /* 0x00000009c4887221 */ /* 0x000fe20000010000 */
[----:B-1----:R-:W-:-:S02]  /*9b10*/  F2FP.BF16.F32.PACK_AB R201, R149, R12 ;  /* 0x0000000c95c9723e */ /* 0x002fc400000010ff */
[C---:B------:R-:W-:Y:S01]  /*9b20*/  F2FP.BF16.F32.PACK_AB R196, R167.reuse, R196 ;  /* 0x000000c4a7c4723e */ /* 0x040fe200000010ff */
[----:B------:R-:W-:-:S03]  /*9b30*/  FADD.FTZ R9, R167, R136 ;  /* 0x00000088a7097221 */ /* 0x000fc60000010000 */
[----:B------:R-:W1:Y:S01]  /*9b40*/  MUFU.EX2 R161, R161 ;  /* 0x000000a100a17308 */ /* 0x000e620000000800 */
[----:B--2---:R-:W-:Y:S01]  /*9b50*/  FFMA.FTZ R136, R3, R8, R12 ;  /* 0x0000000803887223 */ /* 0x004fe2000001000c */
[----:B------:R-:W-:Y:S01]  /*9b60*/  FADD.FTZ R138, R198, R9 ;  /* 0x00000009c68a7221 */ /* 0x000fe20000010000 */
[----:B------:R-:W-:Y:S01]  /*9b70*/  @!P1 IADD3 R8, R11, 0x36840, RZ ;  /* 0x000368400b089810 */ /* 0x000fe20007ffe0ff */
[----:B------:R-:W-:Y:S02]  /*9b80*/  IMAD.MOV.U32 R12, RZ, RZ, R5 ;  /* 0x000000ffff0c7224 */ /* 0x000fe400078e0005 */
[----:B------:R-:W-:Y:S01]  /*9b90*/  FADD.FTZ R9, R149, R136 ;  /* 0x0000008895097221 */ /* 0x000fe20000010000 */
[C---:B------:R-:W-:Y:S01]  /*9ba0*/  FADD.FTZ R11, R159.reuse, R138 ;  /* 0x0000008a9f0b7221 */ /* 0x040fe20000010000 */
[----:B------:R-:W-:Y:S01]  /*9bb0*/  @!P1 PRMT R8, RZ, 0x654, R8 ;  /* 0x00000654ff089816 */ /* 0x000fe20000000008 */
[----:B------:R-:W2:Y:S01]  /*9bc0*/  MUFU.EX2 R197, R197 ;  /* 0x000000c500c57308 */ /* 0x000ea20000000800 */
[----:B---3--:R-:W-:Y:S01]  /*9bd0*/  FADD.FTZ R136, R120, R9 ;  /* 0x0000000978887221 */ /* 0x008fe20000010000 */
[----:B------:R-:W-:Y:S01]  /*9be0*/  FADD.FTZ R138, R192, R11 ;  /* 0x0000000bc08a7221 */ /* 0x000fe20000010000 */
[----:B------:R-:W-:-:S02]  /*9bf0*/  F2FP.BF16.F32.PACK_AB R198, R159, R198 ;  /* 0x000000c69fc6723e */ /* 0x000fc400000010ff */
[C---:B------:R-:W-:Y:S01]  /*9c00*/  F2FP.BF16.F32.PACK_AB R192, R147.reuse, R192 ;  /* 0x000000c093c0723e */ /* 0x040fe200000010ff */
[----:B------:R-:W-:Y:S02]  /*9c10*/  FADD.FTZ R11, R147, R138 ;  /* 0x0000008a930b7221 */ /* 0x000fe40000010000 */
[----:B------:R-:W3:Y:S01]  /*9c20*/  MUFU.EX2 R122, R122 ;  /* 0x0000007a007a7308 */ /* 0x000ee20000000800 */
[C---:B-1----:R-:W-:Y:S01]  /*9c30*/  FADD.FTZ R136, R161.reuse, R136 ;  /* 0x00000088a1887221 */ /* 0x042fe20000010000 */
[----:B------:R-:W-:-:S06]  /*9c40*/  F2FP.BF16.F32.PACK_AB R203, R161, R120 ;  /* 0x00000078a1cb723e */ /* 0x000fcc00000010ff */
[----:B------:R-:W1:Y:S01]  /*9c50*/  MUFU.EX2 R199, R199 ;  /* 0x000000c700c77308 */ /* 0x000e620000000800 */
[----:B--2---:R-:W-:Y:S01]  /*9c60*/  FADD.FTZ R9, R197, R136 ;  /* 0x00000088c5097221 */ /* 0x004fe20000010000 */
[----:B------:R-:W-:Y:S01]  /*9c70*/  FADD.FTZ R136, R194, R11 ;  /* 0x0000000bc2887221 */ /* 0x000fe20000010000 */
[----:B------:R-:W-:-:S03]  /*9c80*/  F2FP.BF16.F32.PACK_AB R194, R21, R194 ;  /* 0x000000c215c2723e */ /* 0x000fc600000010ff */
[----:B------:R-:W-:Y:S01]  /*9c90*/  FADD.FTZ R11, R21, R136 ;  /* 0x00000088150b7221 */ /* 0x000fe20000010000 */
[----:B------:R-:W-:Y:S01]  /*9ca0*/  FFMA.FTZ R136, R143, R0, -R124 ;  /* 0x000000008f887223 */ /* 0x000fe2000001087c */
[----:B------:R-:W2:Y:S01]  /*9cb0*/  MUFU.EX2 R126, R126 ;  /* 0x0000007e007e7308 */ /* 0x000ea20000000800 */
[C---:B---3--:R-:W-:Y:S01]  /*9cc0*/  FADD.FTZ R138, R122.reuse, R9 ;  /* 0x000000097a8a7221 */ /* 0x048fe20000010000 */
[----:B------:R-:W-:-:S06]  /*9cd0*/  F2FP.BF16.F32.PACK_AB R197, R122, R197 ;  /* 0x000000c57ac5723e */ /* 0x000fcc00000010ff */
[----:B------:R-:W-:Y:S01]  /*9ce0*/  MUFU.EX2 R193, R193 ;  /* 0x000000c100c17308 */ /* 0x000fe20000000800 */
[----:B-1----:R-:W-:Y:S01]  /*9cf0*/  FADD.FTZ R9, R199, R138 ;  /* 0x0000008ac7097221 */ /* 0x002fe20000010000 */
[----:B------:R-:W-:Y:S01]  /*9d00*/  FADD.FTZ R138, R188, R11 ;  /* 0x0000000bbc8a7221 */ /* 0x000fe20000010000 */
[----:B------:R-:W-:-:S03]  /*9d10*/  F2FP.BF16.F32.PACK_AB R188, R13, R188 ;  /* 0x000000bc0dbc723e */ /* 0x000fc600000010ff */
[----:B------:R-:W-:Y:S01]  /*9d20*/  FADD.FTZ R11, R13, R138 ;  /* 0x0000008a0d0b7221 */ /* 0x000fe20000010000 */
[-CC-:B------:R-:W-:Y:S01]  /*9d30*/  FFMA.FTZ R138, R131, R0.reuse, -R124.reuse ;  /* 0x00000000838a7223 */ /* 0x180fe2000001087c */
[----:B------:R-:W-:Y:S01]  /*9d40*/  MUFU.EX2 R128, R128 ;  /* 0x0000008000807308 */ /* 0x000fe20000000800 */
[----:B------:R-:W-:Y:S01]  /*9d50*/  FFMA.FTZ R124, R229, R0, -R124 ;  /* 0x00000000e57c7223 */ /* 0x000fe2000001087c */
[----:B------:R-:W-:Y:S01]  /*9d60*/  FADD.FTZ R142, R190, R11 ;  /* 0x0000000bbe8e7221 */ /* 0x000fe20000010000 */
[----:B------:R-:W-:Y:S01]  /*9d70*/  IMAD.U32 R13, RZ, RZ, UR7 ;  /* 0x00000007ff0d7e24 */ /* 0x000fe2000f8e00ff */
[C---:B------:R-:W-:Y:S02]  /*9d80*/  F2FP.BF16.F32.PACK_AB R190, R127.reuse, R190 ;  /* 0x000000be7fbe723e */ /* 0x040fe400000010ff */
[----:B------:R-:W-:Y:S01]  /*9d90*/  FADD.FTZ R11, R127, R142 ;  /* 0x0000008e7f0b7221 */ /* 0x000fe20000010000 */
[----:B--2---:R-:W-:Y:S01]  /*9da0*/  F2FP.BF16.F32.PACK_AB R199, R126, R199 ;  /* 0x000000c77ec7723e */ /* 0x004fe200000010ff */
[----:B------:R-:W-:Y:S02]  /*9db0*/  MUFU.EX2 R195, R195 ;  /* 0x000000c300c37308 */ /* 0x000fe40000000800 */
[----:B------:R-:W-:Y:S01]  /*9dc0*/  FADD.FTZ R142, R184, R11 ;  /* 0x0000000bb88e7221 */ /* 0x000fe20000010000 */
[----:B------:R-:W-:-:S03]  /*9dd0*/  F2FP.BF16.F32.PACK_AB R184, R15, R184 ;  /* 0x000000b80fb8723e */ /* 0x000fc600000010ff */
[----:B------:R-:W-:Y:S02]  /*9de0*/  FADD.FTZ R11, R15, R142 ;  /* 0x0000008e0f0b7221 */ /* 0x000fe40000010000 */
        /* <DEDUP_REMOVED lines=13> */
[----:B------:R-:W-:-:S04]  /*9ec0*/  FADD.FTZ R142, R14, R11 ;  /* 0x0000000b0e8e7221 */ /* 0x000fc80000010000 */
[----:B------:R-:W-:Y:S02]  /*9ed0*/  FADD.FTZ R11, R141, R142 ;  /* 0x0000008e8d0b7221 */ /* 0x000fe40000010000 */
        /* <DEDUP_REMOVED lines=9> */
[----:B------:R-:W2:Y:S01]  /*9f70*/  MUFU.EX2 R135, R135 ;  /* 0x0000008700877308 */ /* 0x000ea20000000800 */
[----:B------:R-:W-:Y:S02]  /*9f80*/  F2FP.BF16.F32.PACK_AB R176, R141, R14 ;  /* 0x0000000e8db0723e */ /* 0x000fe400000010ff */
[----:B------:R-:W-:Y:S01]  /*9f90*/  F2FP.BF16.F32.PACK_AB R178, R125, R20 ;  /* 0x000000147db2723e */ /* 0x000fe200000010ff */
[----:B------:R3:W-:Y:S04]  /*9fa0*/  @!P1 SYNCS.ARRIVE.TRANS64.RED.A1T0 RZ, [R140+URZ], RZ ;  /* 0x000000ff8cff99a7 */ /* 0x0007e8000810043f */
[----:B-1----:R-:W-:Y:S01]  /*9fb0*/  MUFU.EX2 R8, R139 ;  /* 0x0000008b00087308 */ /* 0x002fe20000000800 */
[----:B---3--:R-:W-:-:S07]  /*9fc0*/  FADD.FTZ R140, R126, R9 ;  /* 0x000000097e8c7221 */ /* 0x008fce0000010000 */
[----:B------:R-:W-:Y:S01]  /*9fd0*/  MUFU.EX2 R146, R145 ;  /* 0x0000009100927308 */ /* 0x000fe20000000800 */
[----:B--2---:R-:W-:Y:S01]  /*9fe0*/  F2FP.BF16.F32.PACK_AB R183, R135, R144 ;  /* 0x0000009087b7723e */ /* 0x004fe200000010ff */
[----:B------:R-:W-:Y:S01]  /*9ff0*/  FADD.FTZ R9, R193, R140 ;  /* 0x0000008cc1097221 */ /* 0x000fe20000010000 */
[----:B------:R-:W-:-:S03]  /*a000*/  F2FP.BF16.F32.PACK_AB R193, R128, R193 ;  /* 0x000000c180c1723e */ /* 0x000fc600000010ff */
[----:B------:R-:W-:Y:S02]  /*a010*/  FADD.FTZ R140, R128, R9 ;  /* 0x00000009808c7221 */ /* 0x000fe40000010000 */
[----:B------:R-:W1:Y:S02]  /*a020*/  MUFU.EX2 R123, R123 ;  /* 0x0000007b007b7308 */ /* 0x000e640000000800 */
[----:B------:R-:W-:Y:S01]  /*a030*/  FADD.FTZ R9, R195, R140 ;  /* 0x0000008cc3097221 */ /* 0x000fe20000010000 */
[----:B------:R-:W-:-:S03]  /*a040*/  F2FP.BF16.F32.PACK_AB R195, R130, R195 ;  /* 0x000000c382c3723e */ /* 0x000fc600000010ff */
[----:B------:R-:W-:Y:S02]  /*a050*/  FADD.FTZ R140, R130, R9 ;  /* 0x00000009828c7221 */ /* 0x000fe40000010000 */
[----:B------:R-:W-:Y:S02]  /*a060*/  MUFU.EX2 R14, R227 ;  /* 0x000000e3000e7308 */ /* 0x000fe40000000800 */
[----:B------:R-:W-:Y:S01]  /*a070*/  FADD.FTZ R9, R189, R140 ;  /* 0x0000008cbd097221 */ /* 0x000fe20000010000 */
[----:B------:R-:W-:-:S03]  /*a080*/  F2FP.BF16.F32.PACK_AB R189, R132, R189 ;  /* 0x000000bd84bd723e */ /* 0x000fc600000010ff */
[----:B------:R-:W-:Y:S02]  /*a090*/  FADD.FTZ R140, R132, R9 ;  /* 0x00000009848c7221 */ /* 0x000fe40000010000 */
[----:B------:R-:W2:Y:S01]  /*a0a0*/  MUFU.EX2 R124, R124 ;  /* 0x0000007c007c7308 */ /* 0x000ea20000000800 */
[----:B-1----:R-:W-:Y:S01]  /*a0b0*/  F2FP.BF16.F32.PACK_AB R177, R123, R146 ;  /* 0x000000927bb1723e */ /* 0x002fe200000010ff */
[----:B------:R-:W-:Y:S01]  /*a0c0*/  FADD.FTZ R9, R191, R140 ;  /* 0x0000008cbf097221 */ /* 0x000fe20000010000 */
[----:B------:R-:W-:-:S03]  /*a0d0*/  F2FP.BF16.F32.PACK_AB R191, R134, R191 ;  /* 0x000000bf86bf723e */ /* 0x000fc600000010ff */
[----:B------:R-:W-:-:S04]  /*a0e0*/  FADD.FTZ R140, R134, R9 ;  /* 0x00000009868c7221 */ /* 0x000fc80000010000 */
        /* <DEDUP_REMOVED lines=8> */
[----:B------:R-:W-:Y:S01]  /*a170*/  FADD.FTZ R140, R20, R11 ;  /* 0x0000000b148c7221 */ /* 0x000fe20000010000 */
[C---:B------:R-:W-:Y:S02]  /*a180*/  F2FP.BF16.F32.PACK_AB R181, R138.reuse, R181 ;  /* 0x000000b58ab5723e */ /* 0x040fe400000010ff */
[----:B------:R-:W-:Y:S01]  /*a190*/  FADD.FTZ R11, R138, R9 ;  /* 0x000000098a0b7221 */ /* 0x000fe20000010000 */
[----:B------:R-:W-:-:S03]  /*a1a0*/  FADD.FTZ R9, R125, R140 ;  /* 0x0000008c7d097221 */ /* 0x000fc60000010000 */
[----:B------:R-:W-:-:S04]  /*a1b0*/  FADD.FTZ R11, R144, R11 ;  /* 0x0000000b900b7221 */ /* 0x000fc80000010000 */
[----:B------:R-:W-:-:S04]  /*a1c0*/  FADD.FTZ R11, R135, R11 ;  /* 0x0000000b870b7221 */ /* 0x000fc80000010000 */
[----:B------:R-:W-:-:S04]  /*a1d0*/  FADD.FTZ R11, R146, R11 ;  /* 0x0000000b920b7221 */ /* 0x000fc80000010000 */
[----:B------:R-:W-:-:S04]  /*a1e0*/  FADD.FTZ R11, R123, R11 ;  /* 0x0000000b7b0b7221 */ /* 0x000fc80000010000 */
[----:B------:R-:W-:-:S04]  /*a1f0*/  FADD.FTZ R11, R14, R11 ;  /* 0x0000000b0e0b7221 */ /* 0x000fc80000010000 */
[----:B------:R-:W-:Y:S01]  /*a200*/  FADD.FTZ R8, R124, R11 ;  /* 0x0000000b7c087221 */ /* 0x000fe20000010000 */
[----:B------:R-:W-:Y:S01]  /*a210*/  IMAD.MOV.U32 R11, RZ, RZ, R4 ;  /* 0x000000ffff0b7224 */ /* 0x000fe200078e0004 */
[----:B------:R-:W-:Y:S06]  /*a220*/  @P2 BRA `(.L_x_4731) ;  /* 0xffffffb800b82947 */ /* 0x000fec000383ffff */
[----:B------:R-:W-:-:S05]  /*a230*/  UMOV UR45, UR6 ;  /* 0x00000006002d7c82 */ /* 0x000fca0008000000 */
.L_x_4722:
[----:B------:R-:W-:-:S13]  /*a240*/  ISETP.LE.AND P2, PT, RZ, UR45, PT ;  /* 0x0000002dff007c0c */ /* 0x000fda000bf43270 */
[----:B------:R-:W-:Y:S05]  /*a250*/  @!P2 BRA `(.L_x_4732) ;  /* 0x0000003c0048a947 */ /* 0x000fea0003800000 */
[----:B------:R-:W-:Y:S01]  /*a260*/  R2UR UR47, R17 ;  /* 0x00000000112f72ca */ /* 0x000fe200000e0000 */
[----:B------:R-:W-:Y:S01]  /*a270*/  IMAD.MOV.U32 R10, RZ, RZ, R5 ;  /* 0x000000ffff0a7224 */ /* 0x000fe200078e0005 */
[----:B------:R-:W-:Y:S01]  /*a280*/  MOV R11, R4 ;  /* 0x00000004000b7202 */ /* 0x000fe20000000f00 */
[----:B------:R-:W-:-:S12]  /*a290*/  UMOV UR41, UR46 ;  /* 0x0000002e00297c82 */ /* 0x000fd80008000000 */
.L_x_4741:
        /* <DEDUP_REMOVED lines=8> */
.L_x_4733:
        /* <DEDUP_REMOVED lines=8> */
.L_x_4734:
[----:B--2---:R-:W-:Y:S05]  /*a3a0*/  @P2 BRA `(.L_x_4735) ;  /* 0x0000000000082947 */ /* 0x004fea0003800000 */
[----:B------:R-:W2:Y:S02]  /*a3b0*/  SYNCS.PHASECHK.TRANS64.TRYWAIT P2, [UR6+0x36830], R0 ;  /* 0x03683000ff0075a7 */ /* 0x000ea40008040146 */
[----:B--2---:R-:W-:Y:S05]  /*a3c0*/  @!P2 BRA `(.L_x_4736) ;  /* 0x00000098000ca947 */ /* 0x004fea0003800000 */
.L_x_4735:
[----:B------:R-:W-:Y:S01]  /*a3d0*/  UIMAD UR6, UR46, 0xa80, UR40 ;  /* 0x00000a802e0678a4 */ /* 0x000fe2000f8e0228 */
[----:B------:R-:W-:Y:S01]  /*a3e0*/  WARPGROUP.ARRIVE ;  /* 0x00000000000079c5 */ /* 0x000fe20000000000 */
[----:B------:R-:W-:Y:S01]  /*a3f0*/  UMOV UR7, 0x40000040 ;  /* 0x4000004000077882 */ /* 0x000fe20000000000 */
[----:B------:R-:W-:Y:S01]  /*a400*/  UMOV UR56, UR4 ;  /* 0x0000000400387c82 */ /* 0x000fe20008000000 */
[----:B------:R-:W-:Y:S01]  /*a410*/  UIADD3 UR58, UR6, 0x80, URZ ;  /* 0x00000080063a7890 */ /* 0x000fe2000fffe03f */
[----:B------:R-:W-:Y:S01]  /*a420*/  R2UR UR60, R6 ;  /* 0x00000000063c72ca */ /* 0x000fe200000e0000 */
[----:B------:R-:W-:Y:S01]  /*a430*/  UMOV UR57, UR5 ;  /* 0x0000000500397c82 */ /* 0x000fe20008000000 */
[----:B------:R-:W-:Y:S01]  /*a440*/  UMOV UR59, 0x40000040 ;  /* 0x40000040003b7882 */ /* 0x000fe20000000000 */
[----:B------:R-:W-:Y:S02]  /*a450*/  UIADD3 UR10, UR6, 0x180, URZ ;  /* 0x00000180060a7890 */ /* 0x000fe4000fffe03f */
[----:B------:R-:W-:Y:S01]  /*a460*/  HGMMA.64x16x16.F32.BF16 R168, gdesc[UR4], RZ, !UPT, gsb0 ;  /* 0x0020000004a879f0 */ /* 0x000fe2000c0018ff */
        /* <DEDUP_REMOVED lines=607> */
.L_x_4737:
[----:B------:R-:W-:Y:S01]  /*ca60*/  R2UR UR6, R16 ;  /* 0x00000000100672ca */ /* 0x000fe200000e0000 */
[----:B-12---:R-:W-:-:S05]  /*ca70*/  IMAD.U32 R0, RZ, RZ, UR47 ;  /* 0x0000002fff007e24 */ /* 0x006fca000f8e00ff */
[----:B------:R-:W-:-:S07]  /*ca80*/  SHF.L.U32 R0, R0, 0x1f, RZ ;  /* 0x0000001f00007819 */ /* 0x000fce00000006ff */
[----:B------:R-:W-:-:S09]  /*ca90*/  ULEA UR7, UR41, UR6, 0x3 ;  /* 0x0000000629077291 */ /* 0x000fd2000f8e183f */
[----:B------:R1:W2:Y:S01]  /*caa0*/  SYNCS.PHASECHK.TRANS64.TRYWAIT P2, [UR7+0x36850], R0 ;  /* 0x03685000ff0075a7 */ /* 0x0002a20008040147 */
[----:B------:R-:W-:Y:S05]  /*cab0*/  @!P0 BRA `(.L_x_4738) ;  /* 0x0000000000048947 */ /* 0x000fea0003800000 */
[----:B------:R-:W-:Y:S01]  /*cac0*/  BPT.TRAP 0x1 ;  /* 0x000000040000795c */ /* 0x000fe20000300000 */
.L_x_4738:
[----:B--2---:R-:W-:Y:S05]  /*cad0*/  @P2 BRA `(.L_x_4739) ;  /* 0x0000000000082947 */ /* 0x004fea0003800000 */
[----:B------:R-:W2:Y:S02]  /*cae0*/  SYNCS.PHASECHK.TRANS64.TRYWAIT P2, [UR7+0x36850], R0 ;  /* 0x03685000ff0075a7 */ /* 0x000ea40008040147 */
[----:B--2---:R-:W-:Y:S05]  /*caf0*/  @!P2 BRA `(.L_x_4740) ;  /* 0x000000700058a947 */ /* 0x004fea0003800000 */
.L_x_4739:
        /* <DEDUP_REMOVED lines=55> */
[----:B------:R-:W-:-:S03]  /*ce70*/  FMNMX.FTZ R15, R167, R4, !PT ;  /* 0x00000004a70f7209 */ /* 0x000fc60007810000 */
[----:B------:R-:W-:Y:S01]  /*ce80*/  FADD.FTZ R3, -R5, R10 ;  /* 0x0000000a05037221 */ /* 0x000fe20000010100 */
[----:B------:R-:W-:-:S03]  /*ce90*/  FMNMX.FTZ R4, R154, R15, !PT ;  /* 0x0000000f9a047209 */ /* 0x000fc60007810000 */
[----:B-1----:R-:W-:Y:S01]  /*cea0*/  FMUL.FTZ R2, R3, R0 ;  /* 0x0000000003027220 */ /* 0x002fe20000410000 */
[----:B------:R-:W-:Y:S01]  /*ceb0*/  FMNMX.FTZ R21, R155, R4, !PT ;  /* 0x000000049b157209 */ /* 0x000fe20007810000 */
[----:B------:R-:W-:-:S03]  /*cec0*/  FMUL.FTZ R3, R5, R0 ;  /* 0x0000000005037220 */ /* 0x000fc60000410000 */
        /* <DEDUP_REMOVED lines=22> */
[----:B------:R1:W-:Y:S01]  /*d030*/  MUFU.EX2 R21, R10 ;  /* 0x0000000a00157308 */ /* 0x0003e20000000800 */
[----:B------:R-:W-:-:S04]  /*d040*/  FMNMX.FTZ R157, R139, R4, !PT ;  /* 0x000000048b9d7209 */ /* 0x000fc80007810000 */
[----:B------:R-:W-:-:S03]  /*d050*/  FMNMX.FTZ R4, R142, R157, !PT ;  /* 0x0000009d8e047209 */ /* 0x000fc60007810000 */
[----:B------:R-:W2:Y:S01]  /*d060*/  MUFU.EX2 R13, R13 ;  /* 0x0000000d000d7308 */ /* 0x000ea20000000800 */
[----:B------:R-:W-:Y:S01]  /*d070*/  FMNMX.FTZ R157, R143, R4, !PT ;  /* 0x000000048f9d7209 */ /* 0x000fe20007810000 */
[----:B-1----:R-:W-:-:S03]  /*d080*/  FFMA.FTZ R10, R120, R0, -R3 ;  /* 0x00000000780a7223 */ /* 0x002fc60000010803 */
[----:B------:R-:W-:-:S03]  /*d090*/  FMNMX.FTZ R4, R130, R157, !PT ;  /* 0x0000009d82047209 */ /* 0x000fc60007810000 */
[----:B------:R-:W-:Y:S01]  /*d0a0*/  MUFU.EX2 R161, R161 ;  /* 0x000000a100a17308 */ /* 0x000fe20000000800 */
[----:B------:R-:W-:-:S04]  /*d0b0*/  FMNMX.FTZ R157, R131, R4, !PT ;  /* 0x00000004839d7209 */ /* 0x000fc80007810000 */
[----:B------:R-:W-:-:S03]  /*d0c0*/  FMNMX.FTZ R4, R134, R157, !PT ;  /* 0x0000009d86047209 */ /* 0x000fc60007810000 */
[----:B------:R-:W-:Y:S01]  /*d0d0*/  MUFU.EX2 R15, R165 ;  /* 0x000000a5000f7308 */ /* 0x000fe20000000800 */
[----:B------:R-:W-:Y:S01]  /*d0e0*/  FMNMX.FTZ R157, R135, R4, !PT ;  /* 0x00000004879d7209 */ /* 0x000fe20007810000 */
[----:B--2---:R-:W-:-:S03]  /*d0f0*/  FFMA.FTZ R9, R2, R9, R13 ;  /* 0x0000000902097223 */ /* 0x004fc6000001000d */
[----:B------:R-:W-:-:S03]  /*d100*/  FMNMX.FTZ R4, R122, R157, !PT ;  /* 0x0000009d7a047209 */ /* 0x000fc60007810000 */
[----:B------:R-:W-:Y:S01]  /*d110*/  MUFU.EX2 R153, R153 ;  /* 0x0000009900997308 */ /* 0x000fe20000000800 */
[----:B------:R-:W-:Y:S02]  /*d120*/  WARPGROUP.DEPBAR.LE gsb0, 0x0 ;  /* 0x00008000000079c5 */ /* 0x000fe40000010000 */
[----:B------:R-:W-:Y:S01]  /*d130*/  WARPGROUP.ARRIVE ;  /* 0x00000000000079c5 */ /* 0x000fe20000000000 */
[----:B------:R-:W-:Y:S01]  /*d140*/  FMNMX.FTZ R157, R123, R4, !PT ;  /* 0x000000047b9d7209 */ /* 0x000fe20007810000 */
[-CC-:B------:R-:W-:Y:S01]  /*d150*/  FFMA.FTZ R200, R169, R0.reuse, -R3.reuse ;  /* 0x00000000a9c87223 */ /* 0x180fe20000010803 */
[-CC-:B------:R-:W-:Y:S01]  /*d160*/  FFMA.FTZ R202, R172, R0.reuse, -R3.reuse ;  /* 0x00000000acca7223 */ /* 0x180fe20000010803 */
[----:B------:R-:W-:Y:S01]  /*d170*/  FFMA.FTZ R169, R173, R0, -R3 ;  /* 0x00000000ada97223 */ /* 0x000fe20000010803 */
[----:B------:R-:W-:Y:S01]  /*d180*/  FMNMX.FTZ R4, R126, R157, !PT ;  /* 0x0000009d7e047209 */ /* 0x000fe20007810000 */
[----:B------:R-:W-:Y:S01]  /*d190*/  HGMMA.64x192x16.F32.BF16 R24, R196, gdesc[UR8].tnspB, R24, gsb0 ;  /* 0x42e00008c4187df0 */ /* 0x000fe20008001818 */
[----:B------:R-:W-:Y:S01]  /*d1a0*/  UIADD3 UR10, UR6, 0x100, URZ ;  /* 0x00000100060a7890 */ /* 0x000fe2000fffe03f */
[----:B------:R-:W1:Y:S01]  /*d1b0*/  MUFU.EX2 R200, R200 ;  /* 0x000000c800c87308 */ /* 0x000e620000000800 */
[----:B------:R-:W-:Y:S01]  /*d1c0*/  UMOV UR11, 0x40000040 ;  /* 0x40000040000b7882 */ /* 0x000fe20000000000 */
[----:B------:R-:W-:-:S05]  /*d1d0*/  FMNMX.FTZ R4, R127, R4, !PT ;  /* 0x000000047f047209 */ /* 0x000fca0007810000 */
[----:B------:R-:W2:Y:S01]  /*d1e0*/  SHFL.BFLY PT, R157, R4, 0x2, 0x1f ;  /* 0x0c401f00049d7f89 */ /* 0x000ea200000e0000 */
[----:B------:R-:W-:Y:S08]  /*d1f0*/  MUFU.EX2 R202, R202 ;  /* 0x000000ca00ca7308 */ /* 0x000ff00000000800 */
[----:B------:R-:W-:Y:S01]  /*d200*/  MUFU.EX2 R169, R169 ;  /* 0x000000a900a97308 */ /* 0x000fe20000000800 */
[C---:B-1----:R-:W-:Y:S01]  /*d210*/  FADD.FTZ R9, R200.reuse, R9 ;  /* 0x00000009c8097221 */ /* 0x042fe20000010000 */
[----:B------:R-:W-:-:S06]  /*d220*/  F2FP.BF16.F32.PACK_AB R200, R200, R13 ;  /* 0x0000000dc8c8723e */ /* 0x000fcc00000010ff */
[----:B------:R-:W-:Y:S01]  /*d230*/  MUFU.EX2 R145, R145 ;  /* 0x0000009100917308 */ /* 0x000fe20000000800 */
[----:B--2---:R-:W-:-:S07]  /*d240*/  FMNMX.FTZ R157, R4, R157, !PT ;  /* 0x0000009d049d7209 */ /* 0x004fce0007810000 */
[----:B------:R-:W-:Y:S01]  /*d250*/  MUFU.EX2 R149, R149 ;  /* 0x0000009500957308 */ /* 0x000fe20000000800 */
[----:B------:R-:W1:Y:S07]  /*d260*/  SHFL.BFLY PT, R4, R157, 0x1, 0x1f ;  /* 0x0c201f009d047f89 */ /* 0x000e6e00000e0000 */
[----:B------:R-:W-:Y:S08]  /*d270*/  MUFU.EX2 R137, R137 ;  /* 0x0000008900897308 */ /* 0x000ff00000000800 */
[----:B------:R-:W-:Y:S08]  /*d280*/  MUFU.EX2 R141, R141 ;  /* 0x0000008d008d7308 */ /* 0x000ff00000000800 */
[----:B------:R-:W-:Y:S01]  /*d290*/  MUFU.EX2 R129, R129 ;  /* 0x0000008100817308 */ /* 0x000fe20000000800 */
[----:B-1----:R-:W-:-:S07]  /*d2a0*/  FMNMX.FTZ R4, R157, R4, !PT ;  /* 0x000000049d047209 */ /* 0x002fce0007810000 */
[----:B------:R-:W-:Y:S01]  /*d2b0*/  MUFU.EX2 R133, R133 ;  /* 0x0000008500857308 */ /* 0x000fe20000000800 */
[----:B------:R-:W-:-:S04]  /*d2c0*/  FMUL.FTZ R125, R4, R0 ;  /* 0x00000000047d7220 */ /* 0x000fc80000410000 */
        /* <DEDUP_REMOVED lines=19> */
[----:B------:R-:W-:Y:S08]  /*d400*/  MUFU.EX2 R130, R130 ;  /* 0x0000008200827308 */ /* 0x000ff00000000800 */
[----:B------:R-:W1:Y:S08]  /*d410*/  MUFU.EX2 R131, R131 ;  /* 0x0000008300837308 */ /* 0x000e700000000800 */
[----:B------:R-:W-:Y:S08]  /*d420*/  MUFU.EX2 R134, R134 ;  /* 0x0000008600867308 */ /* 0x000ff00000000800 */
[----:B------:R-:W2:Y:S08]  /*d430*/  MUFU.EX2 R135, R135 ;  /* 0x0000008700877308 */ /* 0x000eb00000000800 */
        /* <DEDUP_REMOVED lines=9> */
[-CC-:B------:R-:W-:Y:S01]  /*d4d0*/  FFMA.FTZ R197, R162, R0.reuse, -R125.reuse ;  /* 0x00000000a2c57223 */ /* 0x180fe2000001087d */
[----:B------:R-:W-:Y:S02]  /*d4e0*/  FFMA.FTZ R199, R166, R0, -R125 ;  /* 0x00000000a6c77223 */ /* 0x000fe4000001087d */
[----:B------:R-:W-:Y:S01]  /*d4f0*/  HGMMA.64x192x16.F32.BF16 R24, R192, gdesc[UR8].tnspB, R24, gsb0 ;  /* 0x42e00008c0187df0 */ /* 0x000fe20008001818 */
[----:B------:R-:W-:Y:S01]  /*d500*/  UIADD3 UR10, UR6, 0x180, URZ ;  /* 0x00000180060a7890 */ /* 0x000fe2000fffe03f */
[----:B------:R-:W-:Y:S01]  /*d510*/  MUFU.EX2 R196, R196 ;  /* 0x000000c400c47308 */ /* 0x000fe20000000800 */
[----:B------:R-:W-:-:S07]  /*d520*/  UMOV UR11, 0x40000040 ;  /* 0x40000040000b7882 */ /* 0x000fce0000000000 */
        /* <DEDUP_REMOVED lines=21> */
[----:B------:R-:W-:Y:S02]  /*d680*/  IMAD.U32 R146, RZ, RZ, UR7 ;  /* 0x00000007ff927e24 */ /* 0x000fe4000f8e00ff */
[----:B------:R-:W-:Y:S01]  /*d690*/  FFMA.FTZ R191, R150, R0, -R125 ;  /* 0x0000000096bf7223 */ /* 0x000fe2000001087d */
[----:B------:R-:W-:Y:S01]  /*d6a0*/  HGMMA.64x192x16.F32.BF16 R24, R184, gdesc[UR8].tnspB, R24, gsb0 ;  /* 0x42e00008b8187df0 */ /* 0x000fe20008001818 */
[----:B------:R-:W-:Y:S01]  /*d6b0*/  UIADD3 UR10, UR6, 0x280, URZ ;  /* 0x00000280060a7890 */ /* 0x000fe2000fffe03f */
[----:B------:R-:W-:Y:S01]  /*d6c0*/  MUFU.EX2 R188, R188 ;  /* 0x000000bc00bc7308 */ /* 0x000fe20000000800 */
[----:B------:R-:W-:Y:S01]  /*d6d0*/  UMOV UR11, 0x40000040 ;  /* 0x40000040000b7882 */ /* 0x000fe20000000000 */
[----:B------:R-:W-:-:S06]  /*d6e0*/  UIADD3 UR6, UR6, 0x300, URZ ;  /* 0x0000030006067890 */ /* 0x000fcc000fffe03f */
[----:B------:R-:W-:Y:S08]  /*d6f0*/  MUFU.EX2 R189, R189 ;  /* 0x000000bd00bd7308 */ /* 0x000ff00000000800 */
[----:B------:R-:W-:Y:S08]  /*d700*/  MUFU.EX2 R190, R190 ;  /* 0x000000be00be7308 */ /* 0x000ff00000000800 */
[----:B------:R-:W-:Y:S01]  /*d710*/  MUFU.EX2 R191, R191 ;  /* 0x000000bf00bf7308 */ /* 0x000fe20000000800 */
[----:B------:R-:W-:-:S02]  /*d720*/  WARPGROUP.DEPBAR.LE gsb0, 0x0 ;  /* 0x00008000000079c5 */ /* 0x000fc40000010000 */
[----:B------:R-:W-:Y:S01]  /*d730*/  WARPGROUP.ARRIVE ;  /* 0x00000000000079c5 */ /* 0x000fe20000000000 */
[-CC-:B------:R-:W-:Y:S01]  /*d740*/  FFMA.FTZ R184, R136, R0.reuse, -R3.reuse ;  /* 0x0000000088b87223 */ /* 0x180fe20000010803 */
[-C--:B------:R-:W-:Y:S01]  /*d750*/  FFMA.FTZ R186, R140, R0.reuse, -R3 ;  /* 0x000000008cba7223 */ /* 0x080fe20000010803 */
[----:B------:R-:W-:Y:S02]  /*d760*/  IMAD.U32 R140, RZ, RZ, UR46 ;  /* 0x0000002eff8c7e24 */ /* 0x000fe4000f8e00ff */
[-CC-:B------:R-:W-:Y:S01]  /*d770*/  FFMA.FTZ R185, R138, R0.reuse, -R125.reuse ;  /* 0x000000008ab97223 */ /* 0x180fe2000001087d */
[-CC-:B------:R-:W-:Y:S01]  /*d780*/  FFMA.FTZ R187, R142, R0.reuse, -R125.reuse ;  /* 0x000000008ebb7223 */ /* 0x180fe2000001087d */
[----:B------:R-:W-:Y:S01]  /*d790*/  HGMMA.64x192x16.F32.BF16 R24, R180, gdesc[UR8].tnspB, R24, gsb0 ;  /* 0x42e00008b4187df0 */ /* 0x000fe20008001818 */
[----:B------:R-:W-:Y:S01]  /*d7a0*/  UMOV UR10, UR6 ;  /* 0x00000006000a7c82 */ /* 0x000fe20008000000 */
[----:B------:R-:W-:Y:S01]  /*d7b0*/  UMOV UR11, 0x40000040 ;  /* 0x40000040000b7882 */ /* 0x000fe20000000000 */
[----:B------:R-:W-:Y:S01]  /*d7c0*/  @!P1 LEA R140, R140, UR14, 0x3 ;  /* 0x0000000e8c8c9c11 */ /* 0x000fe2000f8e18ff */
[----:B------:R-:W-:Y:S01]  /*d7d0*/  FFMA.FTZ R136, R147, R0, -R125 ;  /* 0x0000000093887223 */ /* 0x000fe2000001087d */
[----:B------:R-:W-:Y:S01]  /*d7e0*/  MUFU.EX2 R184, R184 ;  /* 0x000000b800b87308 */ /* 0x000fe20000000800 */
[----:B------:R-:W-:Y:S01]  /*d7f0*/  UIADD3 UR6, UR45, -0x1, URZ ;  /* 0xffffffff2d067890 */ /* 0x000fe2000fffe03f */
[----:B------:R-:W-:-:S04]  /*d800*/  @!P1 IADD3 R140, R140, 0x36840, RZ ;  /* 0x000368408c8c9810 */ /* 0x000fc80007ffe0ff */
[----:B------:R-:W-:Y:S02]  /*d810*/  @!P1 PRMT R144, RZ, 0x654, R140 ;  /* 0x00000654ff909816 */ /* 0x000fe4000000008c */
[----:B------:R-:W-:Y:S01]  /*d820*/  MUFU.EX2 R136, R136 ;  /* 0x0000008800887308 */ /* 0x000fe20000000800 */
[----:B------:R-:W-:-:S07]  /*d830*/  UMOV UR45, UR6 ;  /* 0x00000006002d7c82 */ /* 0x000fce0008000000 */
        /* <DEDUP_REMOVED lines=10> */
[----:B------:R-:W-:Y:S01]  /*d8e0*/  MUFU.EX2 R11, R20 ;  /* 0x00000014000b7308 */ /* 0x000fe20000000800 */
[----:B------:R-:W-:Y:S01]  /*d8f0*/  HGMMA.64x192x16.F32.BF16 R24, R176, gdesc[UR8].tnspB, R24, gsb0 ;  /* 0x42e00008b0187df0 */ /* 0x000fe20008001818 */
[-C--:B------:R-:W-:Y:S01]  /*d900*/  FMUL.FTZ R3, R3, R0.reuse ;  /* 0x0000000003037220 */ /* 0x080fe20000410000 */
[----:B------:R-:W-:Y:S01]  /*d910*/  FFMA.FTZ R132, R159, R0, -R125 ;  /* 0x000000009f847223 */ /* 0x000fe2000001087d */
[----:B-1----:R-:W-:Y:S02]  /*d920*/  F2FP.BF16.F32.PACK_AB R181, R131, R130 ;  /* 0x0000008283b5723e */ /* 0x002fe400000010ff */
[----:B--2---:R-:W-:-:S02]  /*d930*/  F2FP.BF16.F32.PACK_AB R183, R135, R134 ;  /* 0x0000008687b7723e */ /* 0x004fc400000010ff */
[----:B------:R-:W1:Y:S08]  /*d940*/  MUFU.EX2 R3, R3 ;  /* 0x0000000300037308 */ /* 0x000e700000000800 */
[----:B------:R-:W2:Y:S08]  /*d950*/  MUFU.EX2 R20, R175 ;  /* 0x000000af00147308 */ /* 0x000eb00000000800 */
[----:B------:R-:W3:Y:S01]  /*d960*/  MUFU.EX2 R128, R128 ;  /* 0x0000008000807308 */ /* 0x000ee20000000800 */
[----:B-1----:R-:W-:-:S04]  /*d970*/  FFMA.FTZ R8, R3, R8, R14 ;  /* 0x0000000803087223 */ /* 0x002fc8000001000e */
[----:B------:R-:W-:Y:S01]  /*d980*/  FADD.FTZ R138, R201, R8 ;  /* 0x00000008c98a7221 */ /* 0x000fe20000010000 */
[----:B------:R-:W-:Y:S01]  /*d990*/  FFMA.FTZ R8, R139, R0, -R125 ;  /* 0x000000008b087223 */ /* 0x000fe2000001087d */
[----:B------:R-:W-:Y:S01]  /*d9a0*/  F2FP.BF16.F32.PACK_AB R201, R201, R14 ;  /* 0x0000000ec9c9723e */ /* 0x000fe200000010ff */
[----:B------:R-:W1:Y:S08]  /*d9b0*/  MUFU.EX2 R132, R132 ;  /* 0x0000008400847308 */ /* 0x000e700000000800 */
[----:B------:R-:W4:Y:S08]  /*d9c0*/  MUFU.EX2 R8, R8 ;  /* 0x0000000800087308 */ /* 0x000f300000000800 */
[----:B------:R-:W-:Y:S08]  /*d9d0*/  MUFU.EX2 R180, R180 ;  /* 0x000000b400b47308 */ /* 0x000ff00000000800 */
[----:B------:R-:W-:Y:S01]  /*d9e0*/  MUFU.EX2 R182, R182 ;  /* 0x000000b600b67308 */ /* 0x000fe20000000800 */
[----:B------:R-:W-:-:S02]  /*d9f0*/  WARPGROUP.DEPBAR.LE gsb0, 0x0 ;  /* 0x00008000000079c5 */ /* 0x000fc40000010000 */
[----:B------:R5:W-:Y:S01]  /*da00*/  @!P1 SYNCS.ARRIVE.TRANS64.RED.A1T0 RZ, [R144+URZ], RZ ;  /* 0x000000ff90ff99a7 */ /* 0x000be2000810043f */
[----:B------:R-:W-:Y:S02]  /*da10*/  F2FP.BF16.F32.PACK_AB R176, R121, R10 ;  /* 0x0000000a79b0723e */ /* 0x000fe400000010ff */
[----:B------:R-:W-:Y:S01]  /*da20*/  F2FP.BF16.F32.PACK_AB R178, R11, R12 ;  /* 0x0000000c0bb2723e */ /* 0x000fe200000010ff */
[----:B-----5:R-:W-:-:S05]  /*da30*/  @!P1 VIADD R144, R146, 0x36860 ;  /* 0x0003686092909836 */ /* 0x020fca0000000000 */
[----:B------:R-:W-:-:S04]  /*da40*/  @!P1 PRMT R144, RZ, 0x654, R144 ;  /* 0x00000654ff909816 */ /* 0x000fc80000000090 */
[----:B------:R5:W-:Y:S02]  /*da50*/  @!P1 SYNCS.ARRIVE.TRANS64.RED.A1T0 RZ, [R144+URZ], RZ ;  /* 0x000000ff90ff99a7 */ /* 0x000be4000810043f */
[----:B-----5:R-:W-:Y:S01]  /*da60*/  FADD.FTZ R144, R202, R9 ;  /* 0x00000009ca907221 */ /* 0x020fe20000010000 */
[----:B------:R-:W-:Y:S01]  /*da70*/  FADD.FTZ R9, R203, R138 ;  /* 0x0000008acb097221 */ /* 0x000fe20000010000 */
[C---:B--2---:R-:W-:Y:S02]  /*da80*/  F2FP.BF16.F32.PACK_AB R203, R20.reuse, R203 ;  /* 0x000000cb14cb723e */ /* 0x044fe400000010ff */
[C---:B------:R-:W-:Y:S01]  /*da90*/  FADD.FTZ R139, R169.reuse, R144 ;  /* 0x00000090a98b7221 */ /* 0x040fe20000010000 */
[----:B------:R-:W-:Y:S01]  /*daa0*/  FADD.FTZ R138, R20, R9 ;  /* 0x00000009148a7221 */ /* 0x000fe20000010000 */
[----:B------:R-:W-:Y:S02]  /*dab0*/  F2FP.BF16.F32.PACK_AB R202, R169, R202 ;  /* 0x000000caa9ca723e */ /* 0x000fe400000010ff */
[----:B------:R-:W-:Y:S01]  /*dac0*/  FADD.FTZ R142, R196, R139 ;  /* 0x0000008bc48e7221 */ /* 0x000fe20000010000 */
[----:B------:R-:W-:Y:S01]  /*dad0*/  FADD.FTZ R9, R197, R138 ;  /* 0x0000008ac5097221 */ /* 0x000fe20000010000 */
[----:B------:R-:W-:-:S02]  /*dae0*/  F2FP.BF16.F32.PACK_AB R197, R120, R197 ;  /* 0x000000c578c5723e */ /* 0x000fc400000010ff */
[----:B------:R-:W-:Y:S01]  /*daf0*/  FADD.FTZ R139, R161, R142 ;  /* 0x0000008ea18b7221 */ /* 0x000fe20000010000 */
[----:B------:R-:W-:Y:S01]  /*db00*/  FADD.FTZ R138, R120, R9 ;  /* 0x00000009788a7221 */ /* 0x000fe20000010000 */
[-CC-:B------:R-:W-:Y:S01]  /*db10*/  FFMA.FTZ R9, R122, R0.reuse, -R125.reuse ;  /* 0x000000007a097223 */ /* 0x180fe2000001087d */
[----:B------:R-:W-:Y:S01]  /*db20*/  FFMA.FTZ R125, R127, R0, -R125 ;  /* 0x000000007f7d7223 */ /* 0x000fe2000001087d */
[----:B------:R-:W-:Y:S01]  /*db30*/  FADD.FTZ R142, R198, R139 ;  /* 0x0000008bc68e7221 */ /* 0x000fe20000010000 */
[----:B------:R-:W-:Y:S01]  /*db40*/  FADD.FTZ R139, R199, R138 ;  /* 0x0000008ac78b7221 */ /* 0x000fe20000010000 */
[C---:B------:R-:W-:Y:S01]  /*db50*/  F2FP.BF16.F32.PACK_AB R198, R15.reuse, R198 ;  /* 0x000000c60fc6723e */ /* 0x040fe200000010ff */
[----:B------:R-:W2:Y:S01]  /*db60*/  MUFU.EX2 R122, R143 ;  /* 0x0000008f007a7308 */ /* 0x000ea20000000800 */
[----:B------:R-:W-:Y:S01]  /*db70*/  FADD.FTZ R147, R15, R142 ;  /* 0x0000008e0f937221 */ /* 0x000fe20000010000 */
[----:B------:R-:W-:Y:S01]  /*db80*/  FADD.FTZ R138, R124, R139 ;  /* 0x0000008b7c8a7221 */ /* 0x000fe20000010000 */
[----:B------:R-:W-:-:S02]  /*db90*/  F2FP.BF16.F32.PACK_AB R196, R161, R196 ;  /* 0x000000c4a1c4723e */ /* 0x000fc400000010ff */
[----:B------:R-:W-:Y:S01]  /*dba0*/  FADD.FTZ R142, R192, R147 ;  /* 0x00000093c08e7221 */ /* 0x000fe20000010000 */
[----:B------:R-:W-:Y:S01]  /*dbb0*/  FADD.FTZ R139, R193, R138 ;  /* 0x0000008ac18b7221 */ /* 0x000fe20000010000 */
[----:B------:R-:W-:Y:S01]  /*dbc0*/  F2FP.BF16.F32.PACK_AB R199, R124, R199 ;  /* 0x000000c77cc7723e */ /* 0x000fe200000010ff */
[----:B------:R5:W5:Y:S01]  /*dbd0*/  MUFU.EX2 R120, R9 ;  /* 0x0000000900787308 */ /* 0x000b620000000800 */
[C---:B------:R-:W-:Y:S01]  /*dbe0*/  FADD.FTZ R127, R153.reuse, R142 ;  /* 0x0000008e997f7221 */ /* 0x040fe20000010000 */
[----:B---3--:R-:W-:Y:S01]  /*dbf0*/  FADD.FTZ R138, R128, R139 ;  /* 0x0000008b808a7221 */ /* 0x008fe20000010000 */
[----:B------:R-:W-:Y:S02]  /*dc00*/  F2FP.BF16.F32.PACK_AB R192, R153, R192 ;  /* 0x000000c099c0723e */ /* 0x000fe400000010ff */
[----:B------:R-:W-:Y:S01]  /*dc10*/  FADD.FTZ R142, R194, R127 ;  /* 0x0000007fc28e7221 */ /* 0x000fe20000010000 */
[----:B------:R-:W-:Y:S01]  /*dc20*/  FADD.FTZ R13, R195, R138 ;  /* 0x0000008ac30d7221 */ /* 0x000fe20000010000 */
[----:B------:R-:W-:Y:S01]  /*dc30*/  F2FP.BF16.F32.PACK_AB R193, R128, R193 ;  /* 0x000000c180c1723e */ /* 0x000fe200000010ff */
[----:B------:R-:W3:Y:S01]  /*dc40*/  MUFU.EX2 R125, R125 ;  /* 0x0000007d007d7308 */ /* 0x000ee20000000800 */
[C---:B------:R-:W-:Y:S01]  /*dc50*/  FADD.FTZ R127, R21.reuse, R142 ;  /* 0x0000008e157f7221 */ /* 0x040fe20000010000 */
[----:B-1----:R-:W-:Y:S01]  /*dc60*/  FADD.FTZ R138, R132, R13 ;  /* 0x0000000d848a7221 */ /* 0x002fe20000010000 */
[----:B------:R-:W-:-:S02]  /*dc70*/  F2FP.BF16.F32.PACK_AB R194, R21, R194 ;  /* 0x000000c215c2723e */ /* 0x000fc400000010ff */
[----:B------:R-:W-:Y:S01]  /*dc80*/  FADD.FTZ R14, R188, R127 ;  /* 0x0000007fbc0e7221 */ /* 0x000fe20000010000 */
[----:B------:R-:W-:Y:S01]  /*dc90*/  FADD.FTZ R13, R189, R138 ;  /* 0x0000008abd0d7221 */ /* 0x000fe20000010000 */
[----:B------:R-:W-:Y:S02]  /*dca0*/  F2FP.BF16.F32.PACK_AB R195, R132, R195 ;  /* 0x000000c384c3723e */ /* 0x000fe400000010ff */
[C---:B------:R-:W-:Y:S01]  /*dcb0*/  FADD.FTZ R127, R145.reuse, R14 ;  /* 0x0000000e917f7221 */ /* 0x040fe20000010000 */
[----:B------:R-:W-:Y:S01]  /*dcc0*/  FADD.FTZ R14, R136, R13 ;  /* 0x0000000d880e7221 */ /* 0x000fe20000010000 */
[----:B------:R-:W-:Y:S02]  /*dcd0*/  F2FP.BF16.F32.PACK_AB R188, R145, R188 ;  /* 0x000000bc91bc723e */ /* 0x000fe400000010ff */
[----:B------:R-:W-:Y:S01]  /*dce0*/  FADD.FTZ R20, R190, R127 ;  /* 0x0000007fbe147221 */ /* 0x000fe20000010000 */
[----:B------:R-:W-:Y:S01]  /*dcf0*/  FADD.FTZ R13, R191, R14 ;  /* 0x0000000ebf0d7221 */ /* 0x000fe20000010000 */
[----:B------:R-:W-:-:S02]  /*dd00*/  F2FP.BF16.F32.PACK_AB R189, R136, R189 ;  /* 0x000000bd88bd723e */ /* 0x000fc400000010ff */
[C---:B------:R-:W-:Y:S01]  /*dd10*/  FADD.FTZ R15, R149.reuse, R20 ;  /* 0x00000014950f7221 */ /* 0x040fe20000010000 */
[----:B------:R-:W-:Y:S01]  /*dd20*/  FADD.FTZ R14, R140, R13 ;  /* 0x0000000d8c0e7221 */ /* 0x000fe20000010000 */
[----:B------:R-:W-:Y:S02]  /*dd30*/  F2FP.BF16.F32.PACK_AB R190, R149, R190 ;  /* 0x000000be95be723e */ /* 0x000fe400000010ff */
[----:B------:R-:W-:Y:S01]  /*dd40*/  FADD.FTZ R20, R184, R15 ;  /* 0x0000000fb8147221 */ /* 0x000fe20000010000 */
[----:B------:R-:W-:Y:S01]  /*dd50*/  FADD.FTZ R13, R185, R14 ;  /* 0x0000000eb90d7221 */ /* 0x000fe20000010000 */
[C---:B----4-:R-:W-:Y:S02]  /*dd60*/  F2FP.BF16.F32.PACK_AB R185, R8.reuse, R185 ;  /* 0x000000b908b9723e */ /* 0x050fe400000010ff */
[----:B------:R-:W-:Y:S01]  /*dd70*/  FADD.FTZ R15, R137, R20 ;  /* 0x00000014890f7221 */ /* 0x000fe20000010000 */
[----:B------:R-:W-:Y:S01]  /*dd80*/  FADD.FTZ R14, R8, R13 ;  /* 0x0000000d080e7221 */ /* 0x000fe20000010000 */
[----:B------:R-:W-:-:S02]  /*dd90*/  F2FP.BF16.F32.PACK_AB R191, R140, R191 ;  /* 0x000000bf8cbf723e */ /* 0x000fc400000010ff */
[----:B------:R-:W-:Y:S01]  /*dda0*/  FADD.FTZ R20, R186, R15 ;  /* 0x0000000fba147221 */ /* 0x000fe20000010000 */
[----:B------:R-:W-:Y:S01]  /*ddb0*/  FADD.FTZ R13, R187, R14 ;  /* 0x0000000ebb0d7221 */ /* 0x000fe20000010000 */
[----:B------:R-:W-:Y:S02]  /*ddc0*/  F2FP.BF16.F32.PACK_AB R184, R137, R184 ;  /* 0x000000b889b8723e */ /* 0x000fe400000010ff */
[C---:B------:R-:W-:Y:S01]  /*ddd0*/  FADD.FTZ R15, R141.reuse, R20 ;  /* 0x000000148d0f7221 */ /* 0x040fe20000010000 */
[----:B--2---:R-:W-:Y:S01]  /*dde0*/  FADD.FTZ R13, R122, R13 ;  /* 0x0000000d7a0d7221 */ /* 0x004fe20000010000 */
[----:B------:R-:W-:Y:S02]  /*ddf0*/  F2FP.BF16.F32.PACK_AB R186, R141, R186 ;  /* 0x000000ba8dba723e */ /* 0x000fe400000010ff */
[----:B------:R-:W-:Y:S01]  /*de00*/  FADD.FTZ R14, R180, R15 ;  /* 0x0000000fb40e7221 */ /* 0x000fe20000010000 */
[----:B------:R-:W-:Y:S01]  /*de10*/  FADD.FTZ R13, R130, R13 ;  /* 0x0000000d820d7221 */ /* 0x000fe20000010000 */
[----:B------:R-:W-:-:S02]  /*de20*/  F2FP.BF16.F32.PACK_AB R187, R122, R187 ;  /* 0x000000bb7abb723e */ /* 0x000fc400000010ff */
[----:B-----5:R-:W-:Y:S01]  /*de30*/  FADD.FTZ R9, R129, R14 ;  /* 0x0000000e81097221 */ /* 0x020fe20000010000 */
        /* <DEDUP_REMOVED lines=9> */
[----:B------:R-:W-:Y:S01]  /*ded0*/  FADD.FTZ R13, R120, R13 ;  /* 0x0000000d780d7221 */ /* 0x000fe20000010000 */
[----:B---3--:R-:W-:Y:S01]  /*dee0*/  F2FP.BF16.F32.PACK_AB R179, R125, R126 ;  /* 0x0000007e7db3723e */ /* 0x008fe200000010ff */
[----:B------:R-:W-:Y:S02]  /*def0*/  IMAD.MOV.U32 R10, RZ, RZ, R5 ;  /* 0x000000ffff0a7224 */ /* 0x000fe400078e0005 */
[----:B------:R-:W-:Y:S01]  /*df00*/  FADD.FTZ R9, R121, R8 ;  /* 0x0000000879097221 */ /* 0x000fe20000010000 */
[----:B------:R-:W-:-:S03]  /*df10*/  FADD.FTZ R13, R123, R13 ;  /* 0x0000000d7b0d7221 */ /* 0x000fc60000010000 */
[----:B------:R-:W-:Y:S01]  /*df20*/  FADD.FTZ R8, R12, R9 ;  /* 0x000000090c087221 */ /* 0x000fe20000010000 */
[----:B------:R-:W-:-:S03]  /*df30*/  FADD.FTZ R13, R126, R13 ;  /* 0x0000000d7e0d7221 */ /* 0x000fc60000010000 */
[----:B------:R-:W-:Y:S01]  /*df40*/  FADD.FTZ R9, R11, R8 ;  /* 0x000000080b097221 */ /* 0x000fe20000010000 */
[----:B------:R-:W-:Y:S01]  /*df50*/  FADD.FTZ R8, R125, R13 ;  /* 0x0000000d7d087221 */ /* 0x000fe20000010000 */
[----:B------:R-:W-:Y:S01]  /*df60*/  IMAD.MOV.U32 R11, RZ, RZ, R4 ;  /* 0x000000ffff0b7224 */ /* 0x000fe200078e0004 */
[----:B------:R-:W-:Y:S06]  /*df70*/  @P2 BRA `(.L_x_4741) ;  /* 0xffffffc000c82947 */ /* 0x000fec000383ffff */
.L_x_4732:
        /* <DEDUP_REMOVED lines=99> */
.L_x_4742:
        /* <DEDUP_REMOVED lines=8> */
.L_x_4743:
[----:B--2---:R-:W-:Y:S05]  /*e630*/  @P2 BRA `(.L_x_4744) ;  /* 0x0000000000082947 */ /* 0x004fea0003800000 */
[----:B------:R-:W2:Y:S02]  /*e640*/  SYNCS.PHASECHK.TRANS64.TRYWAIT P0, [UR5+0x36850], R2 ;  /* 0x03685002ff0075a7 */ /* 0x000ea40008000145 */
[----:B--2---:R-:W-:Y:S05]  /*e650*/  @!P0 BRA `(.L_x_4745) ;  /* 0x0000005400988947 */ /* 0x004fea0003800000 */
.L_x_4744:
[----:B------:R-:W-:Y:S01]  /*e660*/  R2UR UR4, R16 ;  /* 0x00000000100472ca */ /* 0x000fe200000e0000 */
[----:B------:R-:W-:Y:S01]  /*e670*/  WARPGROUP.ARRIVE ;  /* 0x00000000000079c5 */ /* 0x000fe20000000000 */
[----:B------:R-:W-:Y:S01]  /*e680*/  UMOV UR7, 0x40000040 ;  /* 0x4000004000077882 */ /* 0x000fe20000000000 */
[----:B--2---:R-:W2:Y:S01]  /*e690*/  SHFL.BFLY PT, R3, R8, 0x2, 0x1f ;  /* 0x0c401f0008037f89 */ /* 0x004ea200000e0000 */
[----:B------:R-:W-:Y:S01]  /*e6a0*/  IMAD.U32 R15, RZ, RZ, UR5 ;  /* 0x00000005ff0f7e24 */ /* 0x000fe2000f8e00ff */
[----:B------:R-:W-:Y:S01]  /*e6b0*/  R2UR UR8, R17 ;  /* 0x00000000110872ca */ /* 0x000fe200000e0000 */
[----:B------:R-:W-:Y:S01]  /*e6c0*/  VIADD R210, R210, 0x1 ;  /* 0x00000001d2d27836 */ /* 0x000fe20000000000 */
        /* <DEDUP_REMOVED lines=8> */
[----:B------:R-:W1:Y:S01]  /*e750*/  SHFL.BFLY PT, R7, R6, 0x1, 0x1f ;  /* 0x0c201f0006077f89 */ /* 0x000e6200000e0000 */
[----:B------:R-:W-:Y:S01]  /*e760*/  CS2R R8, SRZ ;  /* 0x0000000000087805 */ /* 0x000fe2000001ff00 */
[----:B------:R-:W-:-:S03]  /*e770*/  UIADD3 UR46, UR46, 0x1, URZ ;  /* 0x000000012e2e7890 */ /* 0x000fc6000fffe03f */
[----:B------:R-:W-:Y:S01]  /*e780*/  UMOV UR6, UR4 ;  /* 0x0000000400067c82 */ /* 0x000fe20008000000 */
[----:B------:R-:W2:Y:S01]  /*e790*/  SHFL.BFLY PT, R3, R2, 0x1, 0x1f ;  /* 0x0c201f0002037f89 */ /* 0x000ea200000e0000 */
[----:B------:R-:W-:Y:S01]  /*e7a0*/  HGMMA.64x192x16.F32.BF16 R24, R200, gdesc[UR4].tnspB, R24, gsb0 ;  /* 0x42e00004c8187df0 */ /* 0x000fe20008001818 */
[----:B------:R-:W-:Y:S01]  /*e7b0*/  UIADD3 UR6, UR4, 0x80, URZ ;  /* 0x0000008004067890 */ /* 0x000fe2000fffe03f */
[----:B------:R-:W-:Y:S01]  /*e7c0*/  UMOV UR7, 0x40000040 ;  /* 0x4000004000077882 */ /* 0x000fe20000000000 */
[----:B------:R-:W-:-:S04]  /*e7d0*/  UISETP.NE.AND UP0, UPT, UR46, 0x2, UPT ;  /* 0x000000022e00788c */ /* 0x000fc8000bf05270 */
[----:B------:R-:W-:Y:S01]  /*e7e0*/  USEL UR46, UR46, URZ, UP0 ;  /* 0x0000003f2e2e7287 */ /* 0x000fe20008000000 */
[----:B-1----:R-:W-:-:S05]  /*e7f0*/  FADD.FTZ R13, R6, R7 ;  /* 0x00000007060d7221 */ /* 0x002fca0000010000 */
[----:B------:R-:W-:Y:S01]  /*e800*/  FSETP.NE.FTZ.AND P2, PT, R13, RZ, PT ;  /* 0x000000ff0d00720b */ /* 0x000fe20003f55000 */
[----:B--2---:R-:W-:Y:S01]  /*e810*/  FADD.FTZ R12, R2, R3 ;  /* 0x00000003020c7221 */ /* 0x004fe20000010000 */
[----:B------:R-:W-:Y:S01]  /*e820*/  IMAD.MOV.U32 R3, RZ, RZ, -0x800000 ;  /* 0xff800000ff037424 */ /* 0x000fe200078e00ff */
[----:B------:R-:W-:-:S03]  /*e830*/  MOV R2, 0xff800000 ;  /* 0xff80000000027802 */ /* 0x000fc60000000f00 */
[----:B------:R-:W-:-:S07]  /*e840*/  FSETP.NE.FTZ.AND P0, PT, R12, RZ, PT ;  /* 0x000000ff0c00720b */ /* 0x000fce0003f15000 */
[----:B------:R-:W1:Y:S01]  /*e850*/  @P2 MUFU.LG2 R10, R13 ;  /* 0x0000000d000a2308 */ /* 0x000e620000000c00 */
[----:B------:R-:W-:-:S05]  /*e860*/  @P2 FMUL.FTZ R14, R0, 0.69314718246459960938 ;  /* 0x3f317218000e2820 */ /* 0x000fca0000410000 */
[----:B------:R-:W-:Y:S01]  /*e870*/  @P0 FMUL.FTZ R6, R0, 0.69314718246459960938 ;  /* 0x3f31721800060820 */ /* 0x000fe20000410000 */
[----:B------:R-:W-:Y:S01]  /*e880*/  @!P1 VIADD R0, R15, 0x36860 ;  /* 0x000368600f009836 */ /* 0x000fe20000000000 */
        /* <DEDUP_REMOVED lines=36> */
[----:B------:R-:W-:-:S06]  /*ead0*/  ULOP3.LUT UR8, UR8, UR4, URZ, 0x3c, !UPT ;  /* 0x0000000408087292 */ /* 0x000fcc000f8e3c3f */
[----:B------:R-:W-:Y:S01]  /*eae0*/  IMAD.U32 R17, RZ, RZ, UR8 ;  /* 0x00000008ff117e24 */ /* 0x000fe2000f8e00ff */
[----:B------:R-:W-:Y:S02]  /*eaf0*/  WARPGROUP.DEPBAR.LE gsb0, 0x0 ;  /* 0x00008000000079c5 */ /* 0x000fe40000010000 */
[----:B------:R-:W-:-:S06]  /*eb00*/  WARPGROUP.ARRIVE ;  /* 0x00000000000079c5 */ /* 0x000fcc0000000000 */
        /* <DEDUP_REMOVED lines=99> */
.L_x_4715:
[----:B------:R-:W1:Y:S08]  /*f140*/  S2UR UR5, SR_CgaCtaId ;  /* 0x00000000000579c3 */ /* 0x000e700000008800 */
[----:B------:R-:W-:Y:S06]  /*f150*/  BAR.SYNC.DEFER_BLOCKING 0x5, 0x120 ;  /* 0x0144800000007b1d */ /* 0x000fec0000010000 */
[----:B------:R-:W-:-:S02]  /*f160*/  UMOV UR4, 0x400 ;  /* 0x0000040000047882 */ /* 0x000fc40000000000 */
[----:B-1----:R-:W-:-:S06]  /*f170*/  ULEA UR6, UR5, UR4, 0x18 ;  /* 0x0000000405067291 */ /* 0x002fcc000f8ec03f */
[----:B------:R-:W-:-:S03]  /*f180*/  MOV R16, UR6 ;  /* 0x0000000600107c02 */ /* 0x000fc60008000f00 */
        /* <DEDUP_REMOVED lines=14> */
[C---:B------:R-:W-:Y:S01]  /*f270*/  IADD3 R13, P4, R18.reuse, 0x60, RZ ;  /* 0x00000060120d7810 */ /* 0x040fe20007f9e0ff */
[----:B------:R-:W-:Y:S01]  /*f280*/  UIMAD UR5, UR5, UR8, URZ ;  /* 0x00000008050572a4 */ /* 0x000fe2000f8e023f */
[----:B------:R-:W-:Y:S01]  /*f290*/  IADD3 R15, P6, R18, 0x4000, RZ ;  /* 0x00004000120f7810 */ /* 0x000fe20007fde0ff */
[----:B------:R-:W-:Y:S01]  /*f2a0*/  UIMAD.WIDE.U32 UR6, UR43, UR8, URZ ;  /* 0x000000082b0672a5 */ /* 0x000fe2000f8e003f */
[----:B------:R-:W-:Y:S01]  /*f2b0*/  LOP3.LUT R10, R10, R11, RZ, 0x3c, !PT ;  /* 0x0000000b0a0a7212 */ /* 0x000fe200078e3cff */
[----:B------:R-:W-:Y:S01]  /*f2c0*/  IMAD.X R11, RZ, RZ, R19, P2 ;  /* 0x000000ffff0b7224 */ /* 0x000fe200010e0613 */
[----:B------:R-:W-:Y:S01]  /*f2d0*/  LOP3.LUT R20, R21, 0x380, RZ, 0xc0, !PT ;  /* 0x0000038015147812 */ /* 0x000fe200078ec0ff */
[----:B------:R-:W-:Y:S01]  /*f2e0*/  UIMAD UR5, UR43, UR9, UR5 ;  /* 0x000000092b0572a4 */ /* 0x000fe2000f8e0205 */
[C---:B------:R-:W-:Y:S01]  /*f2f0*/  LOP3.LUT R5, R18.reuse, 0x380, RZ, 0xc0, !PT ;  /* 0x0000038012057812 */ /* 0x040fe200078ec0ff */
[----:B------:R-:W-:Y:S01]  /*f300*/  ULDC.64 UR12, c[0x0][0x208] ;  /* 0x00008200000c7ab9 */ /* 0x000fe20000000a00 */
[----:B------:R-:W-:Y:S01]  /*f310*/  IADD3 R35, P2, R18, 0x4060, RZ ;  /* 0x0000406012237810 */ /* 0x000fe20007f5e0ff */
[----:B------:R-:W-:Y:S01]  /*f320*/  UIADD3 UR5, UR7, UR5, URZ ;  /* 0x0000000507057290 */ /* 0x000fe2000fffe03f */
[----:B------:R-:W-:-:S02]  /*f330*/  LOP3.LUT R8, R9, 0x380, RZ, 0xc0, !PT ;  /* 0x0000038009087812 */ /* 0x000fc400078ec0ff */
[----:B------:R-:W-:Y:S02]  /*f340*/  LOP3.LUT R12, R13, 0x380, RZ, 0xc0, !PT ;  /* 0x000003800d0c7812 */ /* 0x000fe400078ec0ff */
[----:B------:R-:W-:Y:S02]  /*f350*/  LOP3.LUT R14, R15, 0x380, RZ, 0xc0, !PT ;  /* 0x000003800f0e7812 */ /* 0x000fe400078ec0ff */
[----:B------:R-:W-:Y:S02]  /*f360*/  LOP3.LUT P0, RZ, R212, 0x3, RZ, 0xc0, !PT ;  /* 0x00000003d4ff7812 */ /* 0x000fe4000780c0ff */
[----:B------:R-:W-:Y:S02]  /*f370*/  SHF.R.U64 R20, R20, 0x3, RZ ;  /* 0x0000000314147819 */ /* 0x000fe400000012ff */
[----:B------:R-:W-:Y:S02]  /*f380*/  SHF.R.U64 R5, R5, 0x3, RZ ;  /* 0x0000000305057819 */ /* 0x000fe400000012ff */
[----:B------:R-:W-:-:S02]  /*f390*/  LOP3.LUT R26, R35, 0x380, RZ, 0xc0, !PT ;  /* 0x00000380231a7812 */ /* 0x000fc400078ec0ff */
[----:B------:R-:W-:Y:S02]  /*f3a0*/  SHF.R.U64 R8, R8, 0x3, RZ ;  /* 0x0000000308087819 */ /* 0x000fe400000012ff */
[----:B------:R-:W-:Y:S02]  /*f3b0*/  SHF.R.U64 R12, R12, 0x3, RZ ;  /* 0x000000030c0c7819 */ /* 0x000fe400000012ff */
[----:B------:R-:W-:Y:S02]  /*f3c0*/  SHF.R.U64 R14, R14, 0x3, RZ ;  /* 0x000000030e0e7819 */ /* 0x000fe400000012ff */
[----:B------:R-:W-:Y:S02]  /*f3d0*/  ISETP.GE.OR P1, PT, R4, UR10, P0 ;  /* 0x0000000a04007c0c */ /* 0x000fe40008726670 */
[----:B------:R-:W-:Y:S01]  /*f3e0*/  LOP3.LUT R20, R20, R21, RZ, 0x3c, !PT ;  /* 0x0000001514147212 */ /* 0x000fe200078e3cff */
[----:B------:R-:W-:Y:S01]  /*f3f0*/  IMAD.X R21, RZ, RZ, R19, P5 ;  /* 0x000000ffff157224 */ /* 0x000fe200028e0613 */
[----:B------:R-:W-:-:S02]  /*f400*/  LOP3.LUT R4, R5, R18, RZ, 0x3c, !PT ;  /* 0x0000001205047212 */ /* 0x000fc400078e3cff */
[----:B------:R-:W-:Y:S02]  /*f410*/  SHF.R.U64 R26, R26, 0x3, RZ ;  /* 0x000000031a1a7819 */ /* 0x000fe400000012ff */
[----:B------:R-:W-:Y:S01]  /*f420*/  LOP3.LUT R8, R8, R9, RZ, 0x3c, !PT ;  /* 0x0000000908087212 */ /* 0x000fe200078e3cff */
[--C-:B------:R-:W-:Y:S01]  /*f430*/  IMAD.X R9, RZ, RZ, R19.reuse, P3 ;  /* 0x000000ffff097224 */ /* 0x100fe200018e0613 */
[----:B------:R-:W-:Y:S02]  /*f440*/  MOV R5, R19 ;  /* 0x0000001300057202 */ /* 0x000fe40000000f00 */
[----:B------:R-:W-:Y:S01]  /*f450*/  LOP3.LUT R12, R12, R13, RZ, 0x3c, !PT ;  /* 0x0000000d0c0c7212 */ /* 0x000fe200078e3cff */
[----:B------:R-:W-:Y:S01]  /*f460*/  IMAD.X R13, RZ, RZ, R19, P4 ;  /* 0x000000ffff0d7224 */ /* 0x000fe200020e0613 */
[----:B------:R-:W-:Y:S02]  /*f470*/  LOP3.LUT R14, R14, R15, RZ, 0x3c, !PT ;  /* 0x0000000f0e0e7212 */ /* 0x000fe400078e3cff */
[----:B------:R-:W-:-:S02]  /*f480*/  IADD3 R15, P3, R18, 0x4040, RZ ;  /* 0x00004040120f7810 */ /* 0x000fc40007f7e0ff */
[C---:B------:R-:W-:Y:S02]  /*f490*/  IADD3 R82, P5, R18.reuse, 0x8040, RZ ;  /* 0x0000804012527810 */ /* 0x040fe40007fbe0ff */
[----:B------:R-:W-:Y:S02]  /*f4a0*/  IADD3 R83, P4, R18, 0x8000, RZ ;  /* 0x0000800012537810 */ /* 0x000fe40007f9e0ff */
[----:B------:R-:W-:Y:S02]  /*f4b0*/  LOP3.LUT R26, R26, R35, RZ, 0x3c, !PT ;  /* 0x000000231a1a7212 */ /* 0x000fe400078e3cff */
[----:B------:R-:W-:Y:S02]  /*f4c0*/  MOV R35, R4 ;  /* 0x0000000400237202 */ /* 0x000fe40000000f00 */
[----:B------:R-:W-:Y:S02]  /*f4d0*/  MOV R126, R20 ;  /* 0x00000014007e7202 */ /* 0x000fe40000000f00 */
[----:B------:R-:W-:Y:S01]  /*f4e0*/  F2FP.BF16.F32.PACK_AB R5, R29, R32 ;  /* 0x000000201d05723e */ /* 0x000fe200000010ff */
[----:B------:R-:W1:Y:S01]  /*f4f0*/  LDC.64 R20, c[0x0][0xb78] ;  /* 0x0002de00ff147b82 */ /* 0x000e620000000a00 */
[----:B------:R-:W-:-:S02]  /*f500*/  LOP3.LUT R24, R15, 0x380, RZ, 0xc0, !PT ;  /* 0x000003800f187812 */ /* 0x000fc400078ec0ff */
[----:B------:R-:W-:Y:S02]  /*f510*/  LOP3.LUT R29, R82, 0x380, RZ, 0xc0, !PT ;  /* 0x00000380521d7812 */ /* 0x000fe400078ec0ff */
[----:B------:R-:W-:Y:S02]  /*f520*/  LOP3.LUT R28, R83, 0x380, RZ, 0xc0, !PT ;  /* 0x00000380531c7812 */ /* 0x000fe400078ec0ff */
[----:B------:R-:W-:Y:S02]  /*f530*/  SHF.R.U64 R24, R24, 0x3, RZ ;  /* 0x0000000318187819 */ /* 0x000fe400000012ff */
[----:B------:R-:W-:Y:S02]  /*f540*/  SHF.R.U64 R29, R29, 0x3, RZ ;  /* 0x000000031d1d7819 */ /* 0x000fe400000012ff */
[----:B------:R-:W-:Y:S02]  /*f550*/  SHF.R.U64 R28, R28, 0x3, RZ ;  /* 0x000000031c1c7819 */ /* 0x000fe400000012ff */
[----:B------:R-:W-:Y:S01]  /*f560*/  F2FP.BF16.F32.PACK_AB R4, R25, R6 ;  /* 0x000000061904723e */ /* 0x000fe200000010ff */
[----:B------:R-:W-:Y:S01]  /*f570*/  IMAD.X R25, RZ, RZ, R19, P3 ;  /* 0x000000ffff197224 */ /* 0x000fe200018e0613 */
[----:B------:R-:W-:-:S02]  /*f580*/  F2FP.BF16.F32.PACK_AB R6, R120, R7 ;  /* 0x000000077806723e */ /* 0x000fc400000010ff */
[----:B------:R-:W-:Y:S01]  /*f590*/  F2FP.BF16.F32.PACK_AB R7, R27, R30 ;  /* 0x0000001e1b07723e */ /* 0x000fe200000010ff */
[----:B------:R-:W-:Y:S01]  /*f5a0*/  BAR.SYNC.DEFER_BLOCKING 0x1, 0x100 ;  /* 0x0044000000007b1d */ /* 0x000fe20000010000 */
[----:B------:R-:W-:Y:S01]  /*f5b0*/  LOP3.LUT R24, R24, R15, RZ, 0x3c, !PT ;  /* 0x0000000f18187212 */ /* 0x000fe200078e3cff */
        /* <DEDUP_REMOVED lines=9> */
[----:B------:R-:W-:Y:S01]  /*f650*/  MOV R120, R28 ;  /* 0x0000001c00787202 */ /* 0x000fe20000000f00 */
[----:B------:R-:W-:Y:S01]  /*f660*/  IMAD.U32 R29, RZ, RZ, UR7 ;  /* 0x00000007ff1d7e24 */ /* 0x000fe2000f8e00ff */
[----:B------:R-:W-:Y:S01]  /*f670*/  SHF.R.U64 R34, R34, 0x3, RZ ;  /* 0x0000000322227819 */ /* 0x000fe200000012ff */
[----:B------:R-:W-:Y:S01]  /*f680*/  IMAD.U32 R29, RZ, RZ, UR5 ;  /* 0x00000005ff1d7e24 */ /* 0x000fe2000f8e00ff */
[----:B------:R-:W-:Y:S01]  /*f690*/  USHF.R.S32.HI UR5, URZ, 0x1f, UR44 ;  /* 0x0000001f3f057899 */ /* 0x000fe2000801142c */
[----:B------:R-:W-:Y:S01]  /*f6a0*/  SHF.R.U64 R32, R32, 0x3, RZ ;  /* 0x0000000320207819 */ /* 0x000fe200000012ff */
[----:B------:R-:W-:Y:S01]  /*f6b0*/  IMAD.U32 R28, RZ, RZ, UR6 ;  /* 0x00000006ff1c7e24 */ /* 0x000fe2000f8e00ff */
[----:B------:R-:W-:Y:S01]  /*f6c0*/  MOV R128, R8 ;  /* 0x0000000800807202 */ /* 0x000fe20000000f00 */
[----:B------:R-:W-:Y:S01]  /*f6d0*/  ULDC.64 UR6, c[0x0][0xb40] ;  /* 0x0002d00000067ab9 */ /* 0x000fe20000000a00 */
[----:B------:R2:W-:Y:S01]  /*f6e0*/  STSM.16.M88.4 [R35], R4 ;  /* 0x0000000423007844 */ /* 0x0005e20000000200 */
[----:B------:R-:W-:-:S02]  /*f6f0*/  LOP3.LUT R34, R34, R83, RZ, 0x3c, !PT ;  /* 0x0000005322227212 */ /* 0x000fc400078e3cff */
[----:B------:R-:W-:Y:S02]  /*f700*/  LOP3.LUT R32, R32, R123, RZ, 0x3c, !PT ;  /* 0x0000007b20207212 */ /* 0x000fe400078e3cff */
[----:B------:R-:W-:Y:S02]  /*f710*/  MOV R127, R10 ;  /* 0x0000000a007f7202 */ /* 0x000fe40000000f00 */
[----:B------:R-:W-:Y:S02]  /*f720*/  MOV R82, R12 ;  /* 0x0000000c00527202 */ /* 0x000fe40000000f00 */
[----:B------:R-:W-:Y:S02]  /*f730*/  MOV R83, R14 ;  /* 0x0000000e00537202 */ /* 0x000fe40000000f00 */
[----:B------:R-:W-:Y:S02]  /*f740*/  F2FP.BF16.F32.PACK_AB R8, R41, R40 ;  /* 0x000000282908723e */ /* 0x000fe400000010ff */
[----:B------:R-:W-:-:S02]  /*f750*/  F2FP.BF16.F32.PACK_AB R9, R43, R42 ;  /* 0x0000002a2b09723e */ /* 0x000fc400000010ff */
[----:B------:R-:W-:Y:S02]  /*f760*/  F2FP.BF16.F32.PACK_AB R10, R45, R44 ;  /* 0x0000002c2d0a723e */ /* 0x000fe400000010ff */
[----:B--2---:R-:W-:Y:S01]  /*f770*/  F2FP.BF16.F32.PACK_AB R5, R124, R31 ;  /* 0x0000001f7c05723e */ /* 0x004fe200000010ff */
[--C-:B------:R-:W-:Y:S01]  /*f780*/  IMAD.X R31, RZ, RZ, R19.reuse, P5 ;  /* 0x000000ffff1f7224 */ /* 0x100fe200028e0613 */
[----:B------:R-:W-:Y:S01]  /*f790*/  F2FP.BF16.F32.PACK_AB R4, R33, R0 ;  /* 0x000000002104723e */ /* 0x000fe200000010ff */
[----:B------:R-:W-:Y:S01]  /*f7a0*/  IMAD.X R33, RZ, RZ, R19, P3 ;  /* 0x000000ffff217224 */ /* 0x000fe200018e0613 */
[----:B------:R-:W-:Y:S02]  /*f7b0*/  F2FP.BF16.F32.PACK_AB R6, R37, R36 ;  /* 0x000000242506723e */ /* 0x000fe400000010ff */
[----:B------:R-:W-:Y:S02]  /*f7c0*/  F2FP.BF16.F32.PACK_AB R7, R122, R121 ;  /* 0x000000797a07723e */ /* 0x000fe400000010ff */
[----:B------:R-:W-:Y:S01]  /*f7d0*/  MOV R0, R30 ;  /* 0x0000001e00007202 */ /* 0x000fe20000000f00 */
[----:B-1----:R-:W-:Y:S01]  /*f7e0*/  IMAD R30, R20, UR5, RZ ;  /* 0x00000005141e7c24 */ /* 0x002fe2000f8e02ff */
[----:B------:R-:W-:Y:S01]  /*f7f0*/  F2FP.BF16.F32.PACK_AB R11, R47, R46 ;  /* 0x0000002e2f0b723e */ /* 0x000fe200000010ff */
[----:B------:R1:W-:Y:S01]  /*f800*/  STSM.16.M88.4 [R128], R4 ;  /* 0x0000000480007844 */ /* 0x0003e20000000200 */
[----:B------:R-:W-:-:S02]  /*f810*/  MOV R125, R24 ;  /* 0x00000018007d7202 */ /* 0x000fc40000000f00 */
[----:B------:R-:W-:Y:S01]  /*f820*/  MOV R123, R26 ;  /* 0x0000001a007b7202 */ /* 0x000fe20000000f00 */
[----:B------:R-:W-:Y:S01]  /*f830*/  STSM.16.M88.4 [R127], R8 ;  /* 0x000000087f007844 */ /* 0x000fe20000000200 */
[----:B------:R-:W-:Y:S02]  /*f840*/  F2FP.BF16.F32.PACK_AB R12, R49, R48 ;  /* 0x00000030310c723e */ /* 0x000fe400000010ff */
[----:B------:R-:W-:Y:S02]  /*f850*/  F2FP.BF16.F32.PACK_AB R13, R51, R50 ;  /* 0x00000032330d723e */ /* 0x000fe400000010ff */
[----:B------:R-:W-:Y:S02]  /*f860*/  F2FP.BF16.F32.PACK_AB R14, R53, R52 ;  /* 0x00000034350e723e */ /* 0x000fe400000010ff */
[----:B------:R-:W-:Y:S02]  /*f870*/  F2FP.BF16.F32.PACK_AB R15, R55, R54 ;  /* 0x00000036370f723e */ /* 0x000fe400000010ff */
[----:B------:R-:W-:-:S02]  /*f880*/  F2FP.BF16.F32.PACK_AB R24, R57, R56 ;  /* 0x000000383918723e */ /* 0x000fc400000010ff */
[----:B------:R-:W-:Y:S01]  /*f890*/  F2FP.BF16.F32.PACK_AB R25, R59, R58 ;  /* 0x0000003a3b19723e */ /* 0x000fe200000010ff */
[----:B------:R2:W-:Y:S01]  /*f8a0*/  STSM.16.M88.4 [R82], R12 ;  /* 0x0000000c52007844 */ /* 0x0005e20000000200 */
[----:B------:R-:W-:Y:S02]  /*f8b0*/  F2FP.BF16.F32.PACK_AB R26, R61, R60 ;  /* 0x0000003c3d1a723e */ /* 0x000fe400000010ff */
[----:B------:R-:W-:Y:S02]  /*f8c0*/  F2FP.BF16.F32.PACK_AB R27, R63, R62 ;  /* 0x0000003e3f1b723e */ /* 0x000fe400000010ff */
[----:B------:R-:W-:Y:S01]  /*f8d0*/  MOV R32, R32 ;  /* 0x0000002000207202 */ /* 0x000fe20000000f00 */
[----:B------:R-:W-:Y:S01]  /*f8e0*/  IMAD R33, R21, UR44, R30 ;  /* 0x0000002c15217c24 */ /* 0x000fe2000f8e021e */
[----:B-1----:R-:W-:Y:S01]  /*f8f0*/  F2FP.BF16.F32.PACK_AB R4, R65, R64 ;  /* 0x000000404104723e */ /* 0x002fe200000010ff */
[----:B------:R-:W-:Y:S01]  /*f900*/  IMAD.WIDE.U32 R20, R20, UR44, R28 ;  /* 0x0000002c14147c25 */ /* 0x000fe2000f8e001c */
[----:B------:R-:W-:Y:S01]  /*f910*/  F2FP.BF16.F32.PACK_AB R5, R67, R66 ;  /* 0x000000424305723e */ /* 0x000fe200000010ff */
[----:B------:R1:W-:Y:S01]  /*f920*/  STSM.16.M88.4 [R83], R24 ;  /* 0x0000001853007844 */ /* 0x0003e20000000200 */
[----:B------:R-:W-:-:S02]  /*f930*/  F2FP.BF16.F32.PACK_AB R6, R69, R68 ;  /* 0x000000444506723e */ /* 0x000fc400000010ff */
[----:B------:R-:W-:Y:S02]  /*f940*/  F2FP.BF16.F32.PACK_AB R7, R71, R70 ;  /* 0x000000464707723e */ /* 0x000fe400000010ff */
[----:B------:R-:W-:Y:S02]  /*f950*/  IADD3.X R35, RZ, R19, RZ, P6, !PT ;  /* 0x00000013ff237210 */ /* 0x000fe400037fe4ff */
        /* <DEDUP_REMOVED lines=9> */
[----:B--2---:R-:W-:Y:S02]  /*f9f0*/  F2FP.BF16.F32.PACK_AB R82, R85, R84 ;  /* 0x000000545552723e */ /* 0x004fe400000010ff */
[----:B-1----:R-:W-:Y:S02]  /*fa00*/  F2FP.BF16.F32.PACK_AB R83, R87, R86 ;  /* 0x000000565753723e */ /* 0x002fe400000010ff */
        /* <DEDUP_REMOVED lines=8> */
[----:B------:R-:W-:-:S02]  /*fa90*/  MOV R34, R34 ;  /* 0x0000002200227202 */ /* 0x000fc40000000f00 */
[----:B---3--:R-:W-:Y:S02]  /*faa0*/  SHF.R.S32.HI R5, RZ, 0x1f, R129 ;  /* 0x0000001fff057819 */ /* 0x008fe40000011481 */
[----:B------:R-:W-:Y:S02]  /*fab0*/  IADD3 R6, P2, R129, R20, RZ ;  /* 0x0000001481067210 */ /* 0x000fe40007f5e0ff */
        /* <DEDUP_REMOVED lines=11> */
[----:B------:R-:W-:Y:S02]  /*fb70*/  IADD3.X R5, R5, R21, R33, P2, !PT ;  /* 0x0000001505057210 */ /* 0x000fe400017fe421 */
[----:B------:R-:W-:Y:S01]  /*fb80*/  LEA R4, P2, R6, UR6, 0x2 ;  /* 0x0000000606047c11 */ /* 0x000fe2000f8410ff */
[----:B------:R-:W-:Y:S01]  /*fb90*/  STSM.16.M88.4 [R32], R112 ;  /* 0x0000007020007844 */ /* 0x000fe20000000200 */
[----:B------:R-:W-:-:S02]  /*fba0*/  ISETP.GE.OR P0, PT, R129, UR10, P0 ;  /* 0x0000000a81007c0c */ /* 0x000fc40008706670 */
[----:B------:R-:W-:Y:S01]  /*fbb0*/  LEA.HI.X R5, R6, UR7, R5, 0x2, P2 ;  /* 0x0000000706057c11 */ /* 0x000fe200090f1405 */
[----:B------:R-:W-:Y:S01]  /*fbc0*/  @!PT LDS RZ, [RZ] ;  /* 0x00000000fffff984 */ /* 0x000fe20000000800 */
[----:B------:R-:W-:Y:S01]  /*fbd0*/  @!PT LDS RZ, [RZ] ;  /* 0x00000000fffff984 */ /* 0x000fe20000000800 */
[----:B------:R-:W-:Y:S01]  /*fbe0*/  @!PT LDS RZ, [RZ] ;  /* 0x00000000fffff984 */ /* 0x000fe20000000800 */
[----:B------:R-:W-:Y:S01]  /*fbf0*/  @!PT LDS RZ, [RZ] ;  /* 0x00000000fffff984 */ /* 0x000fe20000000800 */
[----:B------:R1:W-:Y:S06]  /*fc00*/  MEMBAR.ALL.CTA ;  /* 0x0000000000007992 */ /* 0x0003ec0000008000 */
[----:B-1----:R-:W1:Y:S04]  /*fc10*/  FENCE.VIEW.ASYNC.S ;  /* 0x00000000000073c6 */ /* 0x002e680000000000 */
[----:B-1----:R-:W1:Y:S01]  /*fc20*/  SHFL.IDX PT, R6, R214, RZ, 0x1f ;  /* 0x00001fffd6067589 */ /* 0x002e6200000e0000 */
        /* <DEDUP_REMOVED lines=32> */
.L_x_4749:
[----:B------:R-:W-:Y:S05]  /*fe30*/  BSYNC B0 ;  /* 0x0000000000007941 */ /* 0x000fea0003800000 */
.L_x_4748:
[----:B------:R-:W-:Y:S05]  /*fe40*/  BRA `(.L_x_4747) ;  /* 0x0000000800607947 */ /* 0x000fea0003800000 */
.L_x_4746:
        /* <DEDUP_REMOVED lines=16> */
[----:B------:R-:W-:Y:S01]  /*ff50*/  ULDC.64 UR8, c[0x0][0xb40] ;  /* 0x0002d00000087ab9 */ /* 0x000fe20000000a00 */
[----:B------:R-:W-:-:S05]  /*ff60*/  ULDC.64 UR10, c[0x0][0x208] ;  /* 0x00008200000a7ab9 */ /* 0x000fca0000000a00 */
[----:B------:R-:W5:Y:S01]  /*ff70*/  LDC.64 R10, c[0x0][0xb78] ;  /* 0x0002de00ff0a7b82 */ /* 0x000f620000000a00 */
[C---:B----4-:R-:W-:Y:S02]  /*ff80*/  IMAD R0, R4.reuse, UR6, RZ ;  /* 0x0000000604007c24 */ /* 0x050fe4000f8e02ff */
[----:B------:R-:W-:-:S04]  /*ff90*/  IMAD.WIDE.U32 R2, R4, UR43, R2 ;  /* 0x0000002b04027c25 */ /* 0x000fc8000f8e0002 */
[----:B------:R-:W-:Y:S02]  /*ffa0*/  IMAD R5, R5, UR43, R0 ;  /* 0x0000002b05057c24 */ /* 0x000fe4000f8e0200 */
[----:B-----5:R-:W-:-:S03]  /*ffb0*/  IMAD R0, R10, UR7, RZ ;  /* 0x000000070a007c24 */ /* 0x020fc6000f8e02ff */
[----:B------:R-:W-:Y:S01]  /*ffc0*/  IADD3 R3, R3, R5, RZ ;  /* 0x0000000503037210 */ /* 0x000fe20007ffe0ff */
[----:B------:R-:W-:Y:S02]  /*ffd0*/  IMAD R5, R11, UR44, R0 ;  /* 0x0000002c0b057c24 */ /* 0x000fe4000f8e0200 */
[----:B------:R-:W-:-:S04]  /*ffe0*/  IMAD.WIDE.U32 R2, R10, UR44, R2 ;  /* 0x0000002c0a027c25 */ /* 0x000fc8000f8e0002 */
[----:B------:R-:W-:Y:S01]  /*fff0*/  IMAD.IADD R3, R3, 0x1, R5 ;  /* 0x0000000103037824 */ /* 0x000fe200078e0205 */
[----:B------:R-:W-:-:S04]  /*10000*/  LEA R4, P0, R2, UR8, 0x2 ;  /* 0x0000000802047c11 */ /* 0x000fc8000f8010ff */
[----:B------:R-:W-:Y:S01]  /*10010*/  LEA.HI.X R5, R2, UR9, R3, 0x2, P0 ;  /* 0x0000000902057c11 */ /* 0x000fe200080f1403 */
[----:B------:R-:W-:-:S05]  /*10020*/  IMAD.MOV.U32 R3, RZ, RZ, -0x800000 ;  /* 0xff800000ff037424 */ /* 0x000fca00078e00ff */
[----:B------:R4:W-:Y:S03]  /*10030*/  STG.E desc[UR10][R4.64], R3 ;  /* 0x0000000304007986 */ /* 0x0009e6000c10190a */
.L_x_4751:
[----:B------:R-:W-:Y:S05]  /*10040*/  BSYNC B0 ;  /* 0x0000000000007941 */ /* 0x000fea0003800000 */
.L_x_4750:
        /* <DEDUP_REMOVED lines=12> */
[----:B------:R-:W-:Y:S02]  /*10110*/  IADD3 R3, R3, R5, RZ ;  /* 0x0000000503037210 */ /* 0x000fe40007ffe0ff */
        /* <DEDUP_REMOVED lines=31> */
.L_x_4753:
[----:B------:R-:W-:Y:S05]  /*10310*/  BSYNC B0 ;  /* 0x0000000000007941 */ /* 0x000fea0003800000 */
.L_x_4752:
[----:B------:R-:W-:Y:S04]  /*10320*/  BSSY B0, `(.L_x_4754) ;  /* 0x0000018000007945 */ /* 0x000fe80003800000 */
[----:B------:R-:W-:Y:S05]  /*10330*/  @P0 BRA `(.L_x_4755) ;  /* 0x0000000000580947 */ /* 0x000fea0003800000 */
[----:B-1----:R-:W-:Y:S01]  /*10340*/  IADD3 R9, P0, R4, 0x20, RZ ;  /* 0x0000002004097810 */ /* 0x002fe20007f1e0ff */
[----:B------:R-:W-:Y:S01]  /*10350*/  VIADD R2, R22, 0x40 ;  /* 0x0000004016027836 */ /* 0x000fe20000000000 */
[----:B------:R-:W-:Y:S01]  /*10360*/  ULDC UR5, c[0x0][0xa8c] ;  /* 0x0002a30000057ab9 */ /* 0x000fe20000000800 */
[----:B------:R-:W-:Y:S01]  /*10370*/  ULDC.64 UR6, c[0x0][0xad8] ;  /* 0x0002b60000067ab9 */ /* 0x000fe20000000a00 */
[----:B------:R-:W-:Y:S01]  /*10380*/  MOV R3, R11 ;  /* 0x0000000b00037202 */ /* 0x000fe20000000f00 */
[----:B------:R-:W-:Y:S01]  /*10390*/  IMAD.X R0, RZ, RZ, R5, P0 ;  /* 0x000000ffff007224 */ /* 0x000fe200000e0605 */
[----:B------:R-:W-:Y:S01]  /*103a0*/  ISETP.GE.AND P4, PT, R2, UR5, PT ;  /* 0x0000000502007c0c */ /* 0x000fe2000bf86270 */
[----:B------:R-:W-:Y:S01]  /*103b0*/  IMAD.MOV.U32 R2, RZ, RZ, R6 ;  /* 0x000000ffff027224 */ /* 0x000fe200078e0006 */
[C---:B------:R-:W-:Y:S01]  /*103c0*/  ISETP.GE.AND P3, PT, R22.reuse, UR5, PT ;  /* 0x0000000516007c0c */ /* 0x040fe2000bf66270 */
[----:B------:R-:W-:Y:S01]  /*103d0*/  VIADD R8, R22, 0x80 ;  /* 0x0000008016087836 */ /* 0x000fe20000000000 */
[----:B------:R-:W-:Y:S01]  /*103e0*/  ULDC.64 UR8, c[0x0][0x208] ;  /* 0x0000820000087ab9 */ /* 0x000fe20000000a00 */
[----:B------:R-:W-:-:S02]  /*103f0*/  IMAD R0, R0, UR6, RZ ;  /* 0x0000000600007c24 */ /* 0x000fc4000f8e02ff */
        /* <DEDUP_REMOVED lines=10> */
.L_x_4755:
[----:B------:R-:W-:Y:S05]  /*104a0*/  BSYNC B0 ;  /* 0x0000000000007941 */ /* 0x000fea0003800000 */
.L_x_4754:
[----:B------:R-:W-:Y:S04]  /*104b0*/  BSSY B0, `(.L_x_4756) ;  /* 0x0000018000007945 */ /* 0x000fe80003800000 */
[----:B------:R-:W-:Y:S05]  /*104c0*/  @P1 BRA `(.L_x_4757) ;  /* 0x0000000000581947 */ /* 0x000fea0003800000 */
[----:B-12---:R-:W-:Y:S01]  /*104d0*/  IADD3 R9, P0, R4, 0x40, RZ ;  /* 0x0000004004097810 */ /* 0x006fe20007f1e0ff */
        /* <DEDUP_REMOVED lines=21> */
.L_x_4757:
[----:B------:R-:W-:Y:S05]  /*10630*/  BSYNC B0 ;  /* 0x0000000000007941 */ /* 0x000fea0003800000 */
.L_x_4756:
[----:B------:R-:W-:Y:S04]  /*10640*/  BSSY B0, `(.L_x_4747) ;  /* 0x0000018000007945 */ /* 0x000fe80003800000 */
[----:B------:R-:W-:Y:S05]  /*10650*/  @P2 BRA `(.L_x_4758) ;  /* 0x0000000000582947 */ /* 0x000fea0003800000 */
[----:B------:R-:W-:Y:S01]  /*10660*/  IADD3 R7, P0, R4, 0x60, RZ ;  /* 0x0000006004077810 */ /* 0x000fe20007f1e0ff */
[C---:B------:R-:W-:Y:S01]  /*10670*/  VIADD R0, R22.reuse, 0x40 ;  /* 0x0000004016007836 */ /* 0x040fe20000000000 */
[----:B------:R-:W-:Y:S01]  /*10680*/  ULDC.64 UR6, c[0x0][0xad8] ;  /* 0x0002b60000067ab9 */ /* 0x000fe20000000a00 */
[----:B------:R-:W-:Y:S01]  /*10690*/  ULDC UR5, c[0x0][0xa8c] ;  /* 0x0002a30000057ab9 */ /* 0x000fe20000000800 */
[----:B------:R-:W-:Y:S01]  /*106a0*/  IMAD.MOV.U32 R2, RZ, RZ, R6 ;  /* 0x000000ffff027224 */ /* 0x000fe200078e0006 */
[----:B------:R-:W-:Y:S01]  /*106b0*/  ISETP.GE.AND P1, PT, R22, UR5, PT ;  /* 0x0000000516007c0c */ /* 0x000fe2000bf26270 */
[----:B------:R-:W-:Y:S01]  /*106c0*/  IMAD.X R4, RZ, RZ, R5, P0 ;  /* 0x000000ffff047224 */ /* 0x000fe200000e0605 */
[----:B------:R-:W-:Y:S01]  /*106d0*/  ISETP.GE.AND P2, PT, R0, UR5, PT ;  /* 0x0000000500007c0c */ /* 0x000fe2000bf46270 */
[----:B------:R-:W-:Y:S01]  /*106e0*/  IMAD.MOV.U32 R3, RZ, RZ, R11 ;  /* 0x000000ffff037224 */ /* 0x000fe200078e000b */
[----:B------:R-:W-:Y:S01]  /*106f0*/  IADD3 R0, R22, 0x80, RZ ;  /* 0x0000008016007810 */ /* 0x000fe20007ffe0ff */
[----:B------:R-:W-:Y:S01]  /*10700*/  IMAD R4, R4, UR6, RZ ;  /* 0x0000000604047c24 */ /* 0x000fe2000f8e02ff */
[----:B------:R-:W-:Y:S01]  /*10710*/  ULDC.64 UR8, c[0x0][0x208] ;  /* 0x0000820000087ab9 */ /* 0x000fe20000000a00 */
        /* <DEDUP_REMOVED lines=10> */
.L_x_4758:
[----:B------:R-:W-:Y:S05]  /*107c0*/  BSYNC B0 ;  /* 0x0000000000007941 */ /* 0x000fea0003800000 */
.L_x_4747:
[----:B------:R-:W5:Y:S02]  /*107d0*/  LDC R0, c[0x0][0xda8] ;  /* 0x00036a00ff007b82 */ /* 0x000f640000000800 */
[----:B-----5:R-:W-:-:S13]  /*107e0*/  ISETP.LE.AND P0, PT, R0, UR4, PT ;  /* 0x0000000400007c0c */ /* 0x020fda000bf03270 */
[----:B------:R-:W-:Y:S05]  /*107f0*/  @!P0 BRA `(.L_x_4759) ;  /* 0xffffff0400688947 */ /* 0x000fea000383ffff */
[----:B------:R-:W-:Y:S05]  /*10800*/  EXIT ;  /* 0x000000000000794d */ /* 0x000fea0003800000 */
.L_x_4711:
[----:B------:R-:W-:-:S08]  /*10810*/  NOP ;  /* 0x0000000000007918 */ /* 0x000fd00000000000 */
[----:B-1----:R-:W1:-:S00]  /*10820*/  USETMAXREG.DEALLOC.CTAPOOL 0x18 ;  /* 0x00000018000079c8 */ /* 0x002e4000080e0500 */
[----:B-1----:R-:W-:-:S06]  /*10830*/  LOP3.LUT R0, R0, 0x3, RZ, 0xc0, !PT ;  /* 0x0000000300007812 */ /* 0x002fcc00078ec0ff */
[----:B------:R-:W1:Y:S02]  /*10840*/  SHFL.IDX PT, R0, R0, RZ, 0x1f ;  /* 0x00001fff00007589 */ /* 0x000e6400000e0000 */
[----:B-1----:R-:W-:-:S13]  /*10850*/  ISETP.NE.AND P0, PT, R0, RZ, PT ;  /* 0x000000ff0000720c */ /* 0x002fda0003f05270 */
[----:B--2---:R-:W-:Y:S05]  /*10860*/  @P0 EXIT ;  /* 0x000000000000094d */ /* 0x004fea0003800000 */
[----:B------:R-:W1:Y:S01]  /*10870*/  S2UR UR4, SR_CTAID.X ;  /* 0x00000000000479c3 */ /* 0x000e620000002500 */
[----:B------:R2:W-:Y:S01]  /*10880*/  STL [R1+0x4], RZ ;  /* 0x000004ff01007387 */ /* 0x0005e20000100800 */
[----:B------:R-:W-:Y:S02]  /*10890*/  IMAD.MOV.U32 R17, RZ, RZ, 0x1 ;  /* 0x00000001ff117424 */ /* 0x000fe400078e00ff */
[----:B------:R-:W-:-:S04]  /*108a0*/  IMAD.MOV.U32 R16, RZ, RZ, RZ ;  /* 0x000000ffff107224 */ /* 0x000fc800078e00ff */
[----:B------:R-:W1:Y:S02]  /*108b0*/  LDC R0, c[0x0][0xda8] ;  /* 0x00036a00ff007b82 */ /* 0x000e640000000800 */
[----:B-1----:R-:W-:-:S13]  /*108c0*/  ISETP.LE.AND P0, PT, R0, UR4, PT ;  /* 0x0000000400007c0c */ /* 0x002fda000bf03270 */
[----:B--2---:R-:W-:Y:S05]  /*108d0*/  @P0 BRA `(.L_x_4760) ;  /* 0x0000002c00980947 */ /* 0x004fea0003800000 */
[----:B------:R-:W-:Y:S01]  /*108e0*/  IMAD.U32 R0, RZ, RZ, UR4 ;  /* 0x00000004ff007e24 */ /* 0x000fe2000f8e00ff */
[----:B------:R-:W-:Y:S01]  /*108f0*/  MOV R17, 0x1 ;  /* 0x0000000100117802 */ /* 0x000fe20000000f00 */
[----:B------:R-:W-:Y:S01]  /*10900*/  IMAD.MOV.U32 R16, RZ, RZ, RZ ;  /* 0x000000ffff107224 */ /* 0x000fe200078e00ff */
[----:B------:R-:W-:Y:S01]  /*10910*/  ULDC UR44, c[0x0][0xc] ;  /* 0x00000300002c7ab9 */ /* 0x000fe20000000800 */
[----:B------:R-:W-:Y:S01]  /*10920*/  ULDC.64 UR38, c[0x0][0x198] ;  /* 0x0000660000267ab9 */ /* 0x000fe20000000a00 */
[----:B------:R1:W-:Y:S04]  /*10930*/  STL [R1], R0 ;  /* 0x0000000001007387 */ /* 0x0003e80000100800 */
[----:B------:R1:W-:Y:S02]  /*10940*/  STL [R1+0x4], RZ ;  /* 0x000004ff01007387 */ /* 0x0003e40000100800 */
.L_x_4808:
[----:B------:R-:W2:Y:S01]  /*10950*/  LDL R6, [R1] ;  /* 0x0000000001067983 */ /* 0x000ea20000100800 */
[----:B------:R-:W-:Y:S01]  /*10960*/  ULDC UR8, c[0x0][0xdd0] ;  /* 0x0003740000087ab9 */ /* 0x000fe20000000800 */
[----:B-1----:R-:W1:Y:S01]  /*10970*/  LDC R0, c[0x0][0xde8] ;  /* 0x00037a00ff007b82 */ /* 0x002e620000000800 */
[----:B------:R-:W-:-:S11]  /*10980*/  UISETP.NE.AND UP0, UPT, UR8, 0x1, UPT ;  /* 0x000000010800788c */ /* 0x000fd6000bf05270 */
[----:B------:R-:W-:Y:S01]  /*10990*/  @UP0 ULDC UR4, c[0x0][0xdd4] ;  /* 0x0003750000040ab9 */ /* 0x000fe20000000800 */
[----:B------:R-:W-:Y:S01]  /*109a0*/  @UP0 ULDC UR9, c[0x0][0xdd8] ;  /* 0x0003760000090ab9 */ /* 0x000fe20000000800 */
[C---:B--2---:R-:W-:Y:S02]  /*109b0*/  R2UR UR6, R6.reuse ;  /* 0x00000000060672ca */ /* 0x044fe400000e0000 */
[----:B------:R-:W-:-:S11]  /*109c0*/  R2UR UR7, R6 ;  /* 0x00000000060772ca */ /* 0x000fd600000e0000 */
        /* <DEDUP_REMOVED lines=14> */
.L_x_4761:
[----:B------:R-:W-:Y:S01]  /*10ab0*/  ULDC UR9, c[0x0][0xdc4] ;  /* 0x0003710000097ab9 */ /* 0x000fe20000000800 */
[----:B------:R-:W-:Y:S01]  /*10ac0*/  UMOV UR7, UR8 ;  /* 0x0000000800077c82 */ /* 0x000fe20008000000 */
[----:B------:R-:W-:-:S11]  /*10ad0*/  UISETP.NE.AND UP0, UPT, UR9, 0x1, UPT ;  /* 0x000000010900788c */ /* 0x000fd6000bf05270 */
[----:B------:R-:W-:Y:S02]  /*10ae0*/  @UP0 ULDC.64 UR10, c[0x0][0xdc8] ;  /* 0x00037200000a0ab9 */ /* 0x000fe40000000a00 */
[----:B------:R-:W-:-:S04]  /*10af0*/  UIMAD.WIDE.U32 UR4, UR8, UR10, URZ ;  /* 0x0000000a080472a5 */ /* 0x000fc8000f8e003f */
[----:B------:R-:W-:-:S04]  /*10b00*/  @UP0 USHF.R.U32.HI UR7, URZ, UR11, UR5 ;  /* 0x0000000b3f070299 */ /* 0x000fc80008011605 */
[----:B------:R-:W-:-:S12]  /*10b10*/  UIMAD UR4, UR7, UR9, URZ ;  /* 0x00000009070472a4 */ /* 0x000fd8000f8e023f */
.L_x_4762:
[----:B------:R-:W1:Y:S01]  /*10b20*/  LDC R0, c[0x0][0x404] ;  /* 0x00010100ff007b82 */ /* 0x000e620000000800 */
[----:B------:R-:W-:Y:S01]  /*10b30*/  ULOP3.LUT UR5, URZ, UR7, URZ, 0x33, !UPT ;  /* 0x000000073f057292 */ /* 0x000fe2000f8e333f */
[----:B------:R-:W-:Y:S01]  /*10b40*/  BSSY B6, `(.L_x_4763) ;  /* 0x00002ad000067945 */ /* 0x000fe20003800000 */
[----:B------:R-:W-:Y:S01]  /*10b50*/  ULDC.64 UR10, c[0x0][0x3f8] ;  /* 0x0000fe00000a7ab9 */ /* 0x000fe20000000a00 */
[----:B------:R-:W-:Y:S01]  /*10b60*/  ULDC UR7, c[0x0][0xdac] ;  /* 0x00036b0000077ab9 */ /* 0x000fe20000000800 */
[----:B------:R-:W-:Y:S01]  /*10b70*/  ISETP.NE.U32.AND P0, PT, RZ, UR10, PT ;  /* 0x0000000aff007c0c */ /* 0x000fe2000bf05070 */
[----:B------:R-:W-:Y:S02]  /*10b80*/  UIADD3 UR5, UR5, UR7, URZ ;  /* 0x0000000705057290 */ /* 0x000fe4000fffe03f */
[----:B------:R-:W2:Y:S01]  /*10b90*/  LDC R2, c[0x0][0x288] ;  /* 0x0000a200ff027b82 */ /* 0x000ea20000000800 */
[----:B------:R-:W-:Y:S01]  /*10ba0*/  ISETP.NE.AND.EX P0, PT, RZ, UR11, PT, P0 ;  /* 0x0000000bff007c0c */ /* 0x000fe2000bf05300 */
[----:B------:R-:W-:Y:S01]  /*10bb0*/  USHF.L.U32 UR41, UR5, 0x7, URZ ;  /* 0x0000000705297899 */ /* 0x000fe2000800063f */
[----:B------:R-:W-:Y:S01]  /*10bc0*/  ULDC UR7, c[0x0][0xdb8] ;  /* 0x00036e0000077ab9 */ /* 0x000fe20000000800 */
[----:B------:R-:W-:-:S02]  /*10bd0*/  UIADD3 UR4, UR8, -UR4, URZ ;  /* 0x8000000408047290 */ /* 0x000fc4000fffe03f */
[----:B------:R-:W-:Y:S02]  /*10be0*/  UISETP.NE.AND UP0, UPT, UR7, 0x1, UPT ;  /* 0x000000010700788c */ /* 0x000fe4000bf05270 */
[----:B------:R-:W3:Y:S01]  /*10bf0*/  LDC R4, c[0x0][0x2e0] ;  /* 0x0000b800ff047b82 */ /* 0x000ee20000000800 */
[----:B------:R-:W-:Y:S01]  /*10c00*/  IMAD.U32 R5, RZ, RZ, UR41 ;  /* 0x00000029ff057e24 */ /* 0x000fe2000f8e00ff */
[----:B------:R-:W-:Y:S02]  /*10c10*/  ULDC UR5, c[0x0][0xdc4] ;  /* 0x0003710000057ab9 */ /* 0x000fe40000000800 */
[----:B------:R-:W-:Y:S01]  /*10c20*/  UIMAD UR6, UR6, UR5, UR4 ;  /* 0x00000005060672a4 */ /* 0x000fe2000f8e0204 */
[----:B-1----:R-:W-:-:S04]  /*10c30*/  SEL R3, R0, 0x1, P0 ;  /* 0x0000000100037807 */ /* 0x002fc80000000000 */
[----:B------:R-:W-:Y:S01]  /*10c40*/  @UP0 ULDC UR4, c[0x0][0xdbc] ;  /* 0x00036f0000040ab9 */ /* 0x000fe20000000800 */
[----:B------:R-:W-:Y:S01]  /*10c50*/  @UP0 ULDC UR8, c[0x0][0xdc0] ;  /* 0x0003700000080ab9 */ /* 0x000fe20000000800 */
[----:B------:R-:W-:Y:S02]  /*10c60*/  UIMAD.WIDE.U32 UR4, UR6, UR4, URZ ;  /* 0x00000004060472a5 */ /* 0x000fe4000f8e003f */
[----:B------:R-:W-:Y:S01]  /*10c70*/  UMOV UR43, UR6 ;  /* 0x00000006002b7c82 */ /* 0x000fe20008000000 */
[----:B--2---:R-:W-:Y:S01]  /*10c80*/  IADD3 R2, R5, 0xef, -R2 ;  /* 0x000000ef05027810 */ /* 0x004fe20007ffe802 */
[----:B------:R-:W-:-:S04]  /*10c90*/  @UP0 USHF.R.U32.HI UR43, URZ, UR8, UR5 ;  /* 0x000000083f2b0299 */ /* 0x000fc80008011605 */
[----:B------:R-:W-:Y:S01]  /*10ca0*/  UIADD3 UR42, -UR43, URZ, URZ ;  /* 0x0000003f2b2a7290 */ /* 0x000fe2000fffe13f */
[----:B---3--:R-:W-:-:S03]  /*10cb0*/  IMAD R5, R3, R4, 0x6f ;  /* 0x0000006f03057424 */ /* 0x008fc600078e0204 */
[----:B------:R-:W-:Y:S01]  /*10cc0*/  UIMAD UR42, UR7, UR42, UR6 ;  /* 0x0000002a072a72a4 */ /* 0x000fe2000f8e0206 */
[----:B------:R-:W-:Y:S02]  /*10cd0*/  IMAD R3, R3, R4, R2 ;  /* 0x0000000403037224 */ /* 0x000fe400078e0202 */
[----:B------:R-:W-:Y:S02]  /*10ce0*/  IMAD.MOV.U32 R4, RZ, RZ, RZ ;  /* 0x000000ffff047224 */ /* 0x000fe400078e00ff */
[----:B------:R-:W-:Y:S02]  /*10cf0*/  IMAD.MOV.U32 R2, RZ, RZ, RZ ;  /* 0x000000ffff027224 */ /* 0x000fe400078e00ff */
[----:B------:R-:W-:-:S04]  /*10d00*/  IMAD.HI R4, R5, -0x6db6db6d, R4 ;  /* 0x9249249305047827 */ /* 0x000fc800078e0204 */
[----:B------:R-:W-:Y:S01]  /*10d10*/  IMAD.HI R2, R3, -0x6db6db6d, R2 ;  /* 0x9249249303027827 */ /* 0x000fe200078e0202 */
[----:B------:R-:W-:-:S04]  /*10d20*/  SHF.R.U32.HI R3, RZ, 0x1f, R4 ;  /* 0x0000001fff037819 */ /* 0x000fc80000011604 */
[----:B------:R-:W-:Y:S02]  /*10d30*/  SHF.R.U32.HI R5, RZ, 0x1f, R2 ;  /* 0x0000001fff057819 */ /* 0x000fe40000011602 */
[----:B------:R-:W-:Y:S02]  /*10d40*/  LEA.HI.SX32 R3, R4, R3, 0x1a ;  /* 0x0000000304037211 */ /* 0x000fe400078fd2ff */
[----:B------:R-:W-:-:S04]  /*10d50*/  LEA.HI.SX32 R2, R2, R5, 0x1a ;  /* 0x0000000502027211 */ /* 0x000fc800078fd2ff */
[----:B------:R-:W-:-:S04]  /*10d60*/  VIMNMX R19, R3, R2, PT ;  /* 0x0000000203137248 */ /* 0x000fc80003fe0100 */
[----:B------:R-:W-:-:S13]  /*10d70*/  ISETP.GT.AND P0, PT, R19, RZ, PT ;  /* 0x000000ff1300720c */ /* 0x000fda0003f04270 */
        /* <DEDUP_REMOVED lines=20> */
.L_x_4764:
[----:B------:R-:W1:Y:S01]  /*10ec0*/  S2R R3, SR_CgaCtaId ;  /* 0x0000000000037919 */ /* 0x000e620000008800 */
[----:B------:R-:W-:-:S04]  /*10ed0*/  MOV R18, 0x400 ;  /* 0x0000040000127802 */ /* 0x000fc80000000f00 */
[----:B-1----:R-:W-:-:S05]  /*10ee0*/  LEA R18, R3, R18, 0x18 ;  /* 0x0000001203127211 */ /* 0x002fca00078ec0ff */
[----:B------:R-:W-:-:S05]  /*10ef0*/  VIADD R0, R18, 0x21400 ;  /* 0x0002140012007836 */ /* 0x000fca0000000000 */
[----:B------:R-:W-:-:S13]  /*10f00*/  LOP3.LUT P0, RZ, R0, 0x3ff, RZ, 0xc0, !PT ;  /* 0x000003ff00ff7812 */ /* 0x000fda000780c0ff */
[----:B------:R-:W-:Y:S05]  /*10f10*/  @!P0 BRA `(.L_x_4766) ;  /* 0x0000000000408947 */ /* 0x000fea0003800000 */
        /* <DEDUP_REMOVED lines=8> */
[----:B------:R-:W-:Y:S01]  /*10fa0*/  MOV R8, 0x70 ;  /* 0x0000007000087802 */ /* 0x000fe20000000f00 */
[----:B------:R-:W-:Y:S02]  /*10fb0*/  IMAD.U32 R7, RZ, RZ, UR9 ;  /* 0x00000009ff077e24 */ /* 0x000fe4000f8e00ff */
[----:B------:R-:W-:-:S02]  /*10fc0*/  IMAD.U32 R10, RZ, RZ, UR4 ;  /* 0x00000004ff0a7e24 */ /* 0x000fc4000f8e00ff */
[----:B------:R-:W-:Y:S02]  /*10fd0*/  IMAD.U32 R11, RZ, RZ, UR5 ;  /* 0x00000005ff0b7e24 */ /* 0x000fe4000f8e00ff */
[----:B------:R-:W-:Y:S02]  /*10fe0*/  IMAD.MOV.U32 R12, RZ, RZ, 0x1 ;  /* 0x00000001ff0c7424 */ /* 0x000fe400078e00ff */
[----:B------:R-:W-:-:S07]  /*10ff0*/  IMAD.MOV.U32 R13, RZ, RZ, RZ ;  /* 0x000000ffff0d7224 */ /* 0x000fce00078e00ff */
[----:B------:R-:W-:-:S07]  /*11000*/  LEPC R20, `(.L_x_4766) ;  /* 0x000000001014794e */ /* 0x000fce0000000000 */
[----:B-1----:R-:W-:Y:S05]  /*11010*/  CALL.ABS.NOINC R2 ;  /* 0x0000000002007343 */ /* 0x002fea0003c00000 */
.L_x_4766:
[----:B------:R-:W-:-:S05]  /*11020*/  VIADD R0, R18, 0x400 ;  /* 0x0000040012007836 */ /* 0x000fca0000000000 */
        /* <DEDUP_REMOVED lines=10> */
[----:B------:R-:W-:Y:S01]  /*110d0*/  MOV R13, RZ ;  /* 0x000000ff000d7202 */ /* 0x000fe20000000f00 */
[----:B------:R-:W-:Y:S02]  /*110e0*/  IMAD.U32 R7, RZ, RZ, UR9 ;  /* 0x00000009ff077e24 */ /* 0x000fe4000f8e00ff */
[----:B------:R-:W-:-:S02]  /*110f0*/  IMAD.U32 R10, RZ, RZ, UR4 ;  /* 0x00000004ff0a7e24 */ /* 0x000fc4000f8e00ff */
[----:B------:R-:W-:Y:S02]  /*11100*/  IMAD.U32 R11, RZ, RZ, UR5 ;  /* 0x00000005ff0b7e24 */ /* 0x000fe4000f8e00ff */
[----:B------:R-:W-:Y:S02]  /*11110*/  IMAD.MOV.U32 R8, RZ, RZ, 0x70 ;  /* 0x00000070ff087424 */ /* 0x000fe400078e00ff */
[----:B-1----:R-:W-:-:S07]  /*11120*/  IMAD.MOV.U32 R12, RZ, RZ, 0x1 ;  /* 0x00000001ff0c7424 */ /* 0x002fce00078e00ff */
[----:B------:R-:W-:-:S07]  /*11130*/  LEPC R20, `(.L_x_4768) ;  /* 0x000000001014794e */ /* 0x000fce0000000000 */
[----:B--2---:R-:W-:Y:S05]  /*11140*/  CALL.ABS.NOINC R2 ;  /* 0x0000000002007343 */ /* 0x004fea0003c00000 */
.L_x_4768:
        /* <DEDUP_REMOVED lines=16> */
.L_x_4767:
        /* <DEDUP_REMOVED lines=12> */
[----:B------:R-:W-:Y:S01]  /*11310*/  UMOV UR40, URZ ;  /* 0x0000003f00287c82 */ /* 0x000fe20008000000 */
[----:B--2---:R-:W-:Y:S01]  /*11320*/  LOP3.LUT R7, R6, 0x1f, RZ, 0xc0, !PT ;  /* 0x0000001f06077812 */ /* 0x004fe200078ec0ff */
[----:B------:R-:W-:Y:S01]  /*11330*/  UMOV UR8, 0x40 ;  /* 0x0000004000087882 */ /* 0x000fe20000000000 */
[----:B------:R-:W-:Y:S01]  /*11340*/  MOV R4, UR42 ;  /* 0x0000002a00047c02 */ /* 0x000fe20008000f00 */
        /* <DEDUP_REMOVED lines=19> */
[----:B------:R-:W-:Y:S01]  /*11480*/  VIADD R5, R19, 0xffffffff ;  /* 0xffffffff13057836 */ /* 0x000fe20000000000 */
[----:B-1----:R-:W-:Y:S01]  /*11490*/  ISETP.NE.U32.AND P0, PT, R2, RZ, PT ;  /* 0x000000ff0200720c */ /* 0x002fe20003f05070 */
[----:B------:R2:W-:Y:S03]  /*114a0*/  @!UP1 UTMAPF.L2.4D [UR12], [UR4] ;  /* 0x0000000c040095b8 */ /* 0x0005e60008018000 */
[----:B------:R-:W-:-:S04]  /*114b0*/  ISETP.NE.AND.EX P0, PT, R3, RZ, PT, P0 ;  /* 0x000000ff0300720c */ /* 0x000fc80003f05300 */
[----:B----4-:R-:W-:Y:S01]  /*114c0*/  SEL R6, R0, RZ, !P0 ;  /* 0x000000ff00067207 */ /* 0x010fe20004000000 */
[----:B--2---:R-:W-:Y:S08]  /*114d0*/  BRA.DIV UR6, `(.L_x_4769) ;  /* 0x0000002a06107947 */ /* 0x004ff0000b800000 */
.L_x_4820:
[----:B------:R-:W-:Y:S01]  /*114e0*/  UMOV UR4, 0xffffffff ;  /* 0xffffffff00047882 */ /* 0x000fe20000000000 */
[----:B------:R-:W-:Y:S02]  /*114f0*/  SHF.R.S32.HI R12, RZ, 0x1f, R0 ;  /* 0x0000001fff0c7819 */ /* 0x000fe40000011400 */
[----:B------:R-:W-:Y:S05]  /*11500*/  BRA.DIV UR4, `(.L_x_4770) ;  /* 0x0000002a04307947 */ /* 0x000fea000b800000 */
[----:B------:R-:W-:-:S13]  /*11510*/  ELECT P6, URZ, PT ;  /* 0x00000000003f782f */ /* 0x000fda00038c0000 */
.L_x_4823:
[----:B------:R-:W-:Y:S05]  /*11520*/  @!P6 BRA `(.L_x_4771) ;  /* 0x0000000000f8e947 */ /* 0x000fea0003800000 */
        /* <DEDUP_REMOVED lines=14> */
[----:B------:R-:W-:-:S03]  /*11610*/  SHF.R.S32.HI R7, RZ, 0x1f, R6 ;  /* 0x0000001fff077819 */ /* 0x000fc60000011406 */
[----:B------:R-:W-:-:S04]  /*11620*/  IMAD.WIDE.U32 R6, R0, UR4, R6 ;  /* 0x0000000400067c25 */ /* 0x000fc8000f8e0006 */
[----:B------:R-:W-:Y:S01]  /*11630*/  IMAD.IADD R9, R7, 0x1, R9 ;  /* 0x0000000107097824 */ /* 0x000fe200078e0209 */
[----:B------:R-:W-:-:S04]  /*11640*/  LEA R8, P2, R6, R2, 0x2 ;  /* 0x0000000206087211 */ /* 0x000fc800078410ff */
[----:B------:R-:W-:-:S05]  /*11650*/  LEA.HI.X R9, R6, R3, R9, 0x2, P2 ;  /* 0x0000000306097211 */ /* 0x000fca00010f1409 */
[----:B------:R1:W5:Y:S04]  /*11660*/  LDG.E R6, desc[UR6][R8.64] ;  /* 0x0000000608067981 */ /* 0x000368000c1e1900 */
.L_x_4772:
[----:B-1----:R-:W-:Y:S02]  /*11670*/  LEA R8, R16, R18, 0x3 ;  /* 0x0000001210087211 */ /* 0x002fe400078e18ff */
[----:B------:R-:W-:-:S04]  /*11680*/  SHF.L.U32 R7, R17, 0x1f, RZ ;  /* 0x0000001f11077819 */ /* 0x000fc800000006ff */
[----:B------:R-:W1:Y:S02]  /*11690*/  SYNCS.PHASECHK.TRANS64.TRYWAIT P2, [R8+URZ+0x36840], R7 ;  /* 0x03684007080075a7 */ /* 0x000e64000804017f */
[----:B-1----:R-:W-:Y:S05]  /*116a0*/  @!P2 BRA `(.L_x_4773) ;  /* 0x0000002400e8a947 */ /* 0x002fea0003800000 */
.L_x_4824:
        /* <DEDUP_REMOVED lines=11> */
.L_x_4774:
[----:B-1----:R-:W-:Y:S01]  /*11760*/  IMAD R7, R16, 0xa800, R18 ;  /* 0x0000a80010077824 */ /* 0x002fe200078e0212 */
        /* <DEDUP_REMOVED lines=26> */
.L_x_4771:
[----:B------:R-:W-:Y:S05]  /*11910*/  WARPSYNC.ALL ;  /* 0x0000000000007948 */ /* 0x000fea0003800000 */
[----:B------:R-:W2:Y:S01]  /*11920*/  LDL.LU R8, [R1+0x4] ;  /* 0x0000040001087983 */ /* 0x000ea20000300800 */
[----:B------:R-:W-:Y:S02]  /*11930*/  ELECT P2, URZ, PT ;  /* 0x00000000003f782f */ /* 0x000fe40003840000 */
[----:B------:R-:W-:Y:S01]  /*11940*/  ISETP.GE.AND P3, PT, R19, 0x2, PT ;  /* 0x000000021300780c */ /* 0x000fe20003f66270 */
[----:B------:R-:W-:Y:S01]  /*11950*/  UIADD3 UR4, UP0, UR38, 0x270, URZ ;  /* 0x0000027026047890 */ /* 0x000fe2000ff1e03f */
[----:B------:R-:W-:Y:S01]  /*11960*/  UMOV UR11, UR41 ;  /* 0x00000029000b7c82 */ /* 0x000fe20008000000 */
[----:B------:R-:W-:-:S02]  /*11970*/  UMOV UR12, UR42 ;  /* 0x0000002a000c7c82 */ /* 0x000fc40008000000 */
[----:B------:R-:W-:Y:S01]  /*11980*/  UIADD3.X UR5, URZ, UR39, URZ, UP0, !UPT ;  /* 0x000000273f057290 */ /* 0x000fe200087fe43f */
[----:B------:R-:W-:Y:S01]  /*11990*/  UMOV UR13, UR43 ;  /* 0x0000002b000d7c82 */ /* 0x000fe20008000000 */
[----:B------:R-:W-:Y:S01]  /*119a0*/  UMOV UR6, 0x0 ;  /* 0x0000000000067882 */ /* 0x000fe20000000000 */
[----:B------:R-:W-:Y:S01]  /*119b0*/  UMOV UR7, 0x12f00000 ;  /* 0x12f0000000077882 */ /* 0x000fe20000000000 */
[----:B------:R-:W-:Y:S01]  /*119c0*/  UMOV UR10, URZ ;  /* 0x0000003f000a7c82 */ /* 0x000fe20008000000 */
[----:B------:R-:W-:Y:S01]  /*119d0*/  UMOV UR27, UR41 ;  /* 0x00000029001b7c82 */ /* 0x000fe20008000000 */
[----:B------:R-:W-:Y:S01]  /*119e0*/  @P2 IMAD.MOV.U32 R7, RZ, RZ, 0xc000 ;  /* 0x0000c000ff072424 */ /* 0x000fe200078e00ff */
[----:B------:R-:W-:Y:S06]  /*119f0*/  BAR.SYNC.DEFER_BLOCKING 0x8, 0x120 ;  /* 0x0204800000007b1d */ /* 0x000fec0000010000 */
[----:B------:R-:W-:Y:S01]  /*11a00*/  UMOV UR28, UR42 ;  /* 0x0000002a001c7c82 */ /* 0x000fe20008000000 */
[----:B------:R-:W-:Y:S01]  /*11a10*/  UMOV UR29, UR43 ;  /* 0x0000002b001d7c82 */ /* 0x000fe20008000000 */
[----:B------:R-:W-:Y:S01]  /*11a20*/  UMOV UR26, 0x40 ;  /* 0x00000040001a7882 */ /* 0x000fe20000000000 */
[----:B------:R-:W-:Y:S01]  /*11a30*/  UMOV UR19, UR41 ;  /* 0x0000002900137c82 */ /* 0x000fe20008000000 */
[----:B------:R-:W-:Y:S01]  /*11a40*/  UMOV UR20, UR42 ;  /* 0x0000002a00147c82 */ /* 0x000fe20008000000 */
[----:B------:R-:W-:Y:S01]  /*11a50*/  UMOV UR21, UR43 ;  /* 0x0000002b00157c82 */ /* 0x000fe20008000000 */
[----:B------:R-:W-:Y:S01]  /*11a60*/  UMOV UR18, 0x80 ;  /* 0x0000008000127882 */ /* 0x000fe20000000000 */
[----:B------:R1:W-:Y:S02]  /*11a70*/  @P2 SYNCS.ARRIVE.TRANS64 RZ, [R18+URZ+0x36800], R7 ;  /* 0x0368000712ff29a7 */ /* 0x0003e4000800003f */
[----:B-1----:R-:W-:-:S05]  /*11a80*/  @P2 VIADD R7, R18, 0x15400 ;  /* 0x0001540012072836 */ /* 0x002fca0000000000 */
[----:B------:R-:W-:Y:S01]  /*11a90*/  @P2 R2UR UR8, R7 ;  /* 0x00000000070822ca */ /* 0x000fe200000e0000 */
[----:B------:R-:W-:-:S05]  /*11aa0*/  @P2 VIADD R7, R18, 0x36800 ;  /* 0x0003680012072836 */ /* 0x000fca0000000000 */
[----:B------:R-:W-:Y:S01]  /*11ab0*/  @P2 R2UR UR9, R7 ;  /* 0x00000000070922ca */ /* 0x000fe200000e0000 */
[----:B------:R-:W-:-:S05]  /*11ac0*/  @P2 VIADD R7, R18, 0x19400 ;  /* 0x0001940012072836 */ /* 0x000fca0000000000 */
[----:B------:R-:W-:Y:S02]  /*11ad0*/  @P2 R2UR UR24, R7 ;  /* 0x00000000071822ca */ /* 0x000fe400000e0000 */
[----:B------:R-:W-:-:S04]  /*11ae0*/  @P2 IADD3 R7, R18, 0x1d400, RZ ;  /* 0x0001d40012072810 */ /* 0x000fc80007ffe0ff */
[----:B------:R-:W-:Y:S01]  /*11af0*/  @P2 R2UR UR16, R7 ;  /* 0x00000000071022ca */ /* 0x000fe200000e0000 */
[----:B------:R-:W-:Y:S01]  /*11b00*/  UMOV UR25, UR9 ;  /* 0x0000000900197c82 */ /* 0x000fe20008000000 */
[----:B------:R1:W-:Y:S01]  /*11b10*/  UTMALDG.4D [UR8], [UR4], desc[UR6] ;  /* 0x00000608040075b4 */ /* 0x0003e20008019000 */
[----:B------:R-:W-:-:S04]  /*11b20*/  UMOV UR17, UR9 ;  /* 0x0000000900117c82 */ /* 0x000fc80008000000 */
[----:B------:R1:W-:Y:S06]  /*11b30*/  UTMALDG.4D [UR24], [UR4], desc[UR6] ;  /* 0x00000618040075b4 */ /* 0x0003ec0008019000 */
        /* <DEDUP_REMOVED lines=9> */
.L_x_4825:
[----:B------:R-:W-:Y:S05]  /*11bd0*/  @!P3 BRA `(.L_x_4776) ;  /* 0x00000014007cb947 */ /* 0x000fea0003800000 */
[C---:B-1----:R-:W-:Y:S01]  /*11be0*/  LOP3.LUT R7, R19.reuse, 0x1, RZ, 0xc0, !PT ;  /* 0x0000000113077812 */ /* 0x042fe200078ec0ff */
[----:B------:R-:W-:Y:S01]  /*11bf0*/  VIADD R10, R19, 0xfffffffe ;  /* 0xfffffffe130a7836 */ /* 0x000fe20000000000 */
[----:B------:R-:W-:Y:S02]  /*11c00*/  ULDC.64 UR36, c[0x0][0x408] ;  /* 0x0001020000247ab9 */ /* 0x000fe40000000a00 */
[----:B------:R-:W-:Y:S01]  /*11c10*/  ISETP.NE.U32.AND P2, PT, R7, 0x1, PT ;  /* 0x000000010700780c */ /* 0x000fe20003f45070 */
[----:B------:R-:W-:-:S12]  /*11c20*/  IMAD.MOV.U32 R7, RZ, RZ, R10 ;  /* 0x000000ffff077224 */ /* 0x000fd800078e000a */
[----:B------:R-:W-:Y:S05]  /*11c30*/  @!P2 BRA `(.L_x_4777) ;  /* 0x0000000400cca947 */ /* 0x000fea0003800000 */
[----:B------:R-:W-:Y:S01]  /*11c40*/  VIADD R11, R16, 0x1 ;  /* 0x00000001100b7836 */ /* 0x000fe20000000000 */
[----:B------:R-:W-:Y:S04]  /*11c50*/  BSSY B0, `(.L_x_4778) ;  /* 0x000006e000007945 */ /* 0x000fe80003800000 */
[----:B------:R-:W-:-:S04]  /*11c60*/  ISETP.NE.AND P2, PT, R11, 0x2, PT ;  /* 0x000000020b00780c */ /* 0x000fc80003f45270 */
[----:B------:R-:W-:Y:S02]  /*11c70*/  SEL R8, RZ, 0x1, P2 ;  /* 0x00000001ff087807 */ /* 0x000fe40001000000 */
[----:B------:R-:W-:Y:S02]  /*11c80*/  SEL R11, R11, RZ, P2 ;  /* 0x000000ff0b0b7207 */ /* 0x000fe40001000000 */
[----:B------:R-:W-:Y:S01]  /*11c90*/  LOP3.LUT R13, R17, R8, RZ, 0x3c, !PT ;  /* 0x00000008110d7212 */ /* 0x000fe200078e3cff */
[----:B------:R-:W-:Y:S06]  /*11ca0*/  @!P6 BRA `(.L_x_4779) ;  /* 0x0000000400a0e947 */ /* 0x000fec0003800000 */
[----:B------:R-:W-:Y:S01]  /*11cb0*/  MOV R8, R6 ;  /* 0x0000000600087202 */ /* 0x000fe20000000f00 */
        /* <DEDUP_REMOVED lines=20> */
.L_x_4780:
[----:B-1----:R-:W-:Y:S01]  /*11e00*/  IMAD R3, R11, 0x8, R18 ;  /* 0x000000080b037824 */ /* 0x002fe200078e0212 */
[----:B------:R-:W-:-:S04]  /*11e10*/  SHF.L.U32 R2, R13, 0x1f, RZ ;  /* 0x0000001f0d027819 */ /* 0x000fc800000006ff */
[----:B------:R-:W1:Y:S02]  /*11e20*/  SYNCS.PHASECHK.TRANS64.TRYWAIT P2, [R3+URZ+0x36840], R2 ;  /* 0x03684002030075a7 */ /* 0x000e64000804017f */
[----:B-1----:R-:W-:Y:S05]  /*11e30*/  @!P2 BRA `(.L_x_4781) ;  /* 0x00000020002ca947 */ /* 0x002fea0003800000 */
.L_x_4826:
        /* <DEDUP_REMOVED lines=11> */
.L_x_4782:
        /* <DEDUP_REMOVED lines=12> */
[----:B------:R-:W-:Y:S01]  /*11fb0*/  VIADD R3, R18, 0x36800 ;  /* 0x0003680012037836 */ /* 0x000fe20000000000 */
[----:B------:R-:W-:Y:S01]  /*11fc0*/  UMOV UR17, 0x80 ;  /* 0x0000008000117882 */ /* 0x000fe20000000000 */
[----:B------:R-:W-:Y:S01]  /*11fd0*/  UIADD3 UR9, UR9, 0x36830, URZ ;  /* 0x0003683009097890 */ /* 0x000fe2000fffe03f */
[----:B------:R-:W-:Y:S01]  /*11fe0*/  SHF.L.U32 R2, R17, 0x1f, RZ ;  /* 0x0000001f11027819 */ /* 0x000fe200000006ff */
[----:B------:R-:W-:Y:S01]  /*11ff0*/  UIMAD UR11, UR11, 0x70, URZ ;  /* 0x000000700b0b78a4 */ /* 0x000fe2000f8e023f */
[----:B------:R-:W-:Y:S01]  /*12000*/  IMAD R3, R16, 0x8, R3 ;  /* 0x0000000810037824 */ /* 0x000fe200078e0203 */
[----:B------:R-:W-:-:S02]  /*12010*/  UIADD3 UR8, UR14, 0x21400, URZ ;  /* 0x000214000e087890 */ /* 0x000fc4000fffe03f */
        /* <DEDUP_REMOVED lines=11> */
.L_x_4827:
[----:B------:R-:W-:Y:S05]  /*120d0*/  @P3 BRA `(.L_x_4784) ;  /* 0x0000000000203947 */ /* 0x000fea0003800000 */
[----:B------:R-:W2:Y:S01]  /*120e0*/  S2R R9, SR_TID.X ;  /* 0x0000000000097919 */ /* 0x000ea20000002100 */
[----:B-1----:R-:W-:Y:S02]  /*120f0*/  IMAD R2, R16, 0x8, R18 ;  /* 0x0000000810027824 */ /* 0x002fe400078e0212 */
[----:B------:R-:W-:-:S04]  /*12100*/  IMAD.MOV.U32 R3, RZ, RZ, 0xa800 ;  /* 0x0000a800ff037424 */ /* 0x000fc800078e00ff */
[----:B------:R3:W-:Y:S01]  /*12110*/  SYNCS.ARRIVE.TRANS64 RZ, [R2+URZ+0x36850], R3 ;  /* 0x0368500302ff79a7 */ /* 0x0007e2000800003f */
[----:B--2---:R-:W-:-:S04]  /*12120*/  LOP3.LUT R9, R9, 0x1f, RZ, 0xc0, !PT ;  /* 0x0000001f09097812 */ /* 0x004fc800078ec0ff */
[----:B------:R-:W-:-:S13]  /*12130*/  ISETP.NE.AND P2, PT, R9, RZ, PT ;  /* 0x000000ff0900720c */ /* 0x000fda0003f45270 */
[----:B---3--:R-:W-:Y:S05]  /*12140*/  @!P2 BRA `(.L_x_4784) ;  /* 0x000000000004a947 */ /* 0x008fea0003800000 */
[----:B------:R-:W-:Y:S01]  /*12150*/  BPT.TRAP 0x1 ;  /* 0x000000040000795c */ /* 0x000fe20000300000 */
.L_x_4784:
[--C-:B-1----:R-:W-:Y:S01]  /*12160*/  IMAD R2, R16, 0x8, R18.reuse ;  /* 0x0000000810027824 */ /* 0x102fe200078e0212 */
[----:B------:R-:W-:Y:S01]  /*12170*/  R2UR UR11, R5 ;  /* 0x00000000050b72ca */ /* 0x000fe200000e0000 */
[----:B------:R-:W-:Y:S01]  /*12180*/  UIADD3 UR4, UP0, UR38, 0x470, URZ ;  /* 0x0000047026047890 */ /* 0x000fe2000ff1e03f */
[----:B------:R-:W-:Y:S01]  /*12190*/  R2UR UR13, R6 ;  /* 0x00000000060d72ca */ /* 0x000fe200000e0000 */
[----:B------:R-:W-:Y:S01]  /*121a0*/  UMOV UR10, URZ ;  /* 0x0000003f000a7c82 */ /* 0x000fe20008000000 */
[----:B------:R-:W-:Y:S01]  /*121b0*/  R2UR UR9, R2 ;  /* 0x00000000020972ca */ /* 0x000fe200000e0000 */
[----:B------:R-:W-:Y:S01]  /*121c0*/  IMAD R2, R16, 0xa800, R18 ;  /* 0x0000a80010027824 */ /* 0x000fe200078e0212 */
[----:B------:R-:W-:Y:S01]  /*121d0*/  R2UR UR12, R4 ;  /* 0x00000000040c72ca */ /* 0x000fe200000e0000 */
[----:B------:R-:W-:Y:S01]  /*121e0*/  UIADD3.X UR5, URZ, UR39, URZ, UP0, !UPT ;  /* 0x000000273f057290 */ /* 0x000fe200087fe43f */
[----:B------:R-:W-:Y:S01]  /*121f0*/  MOV R6, R8 ;  /* 0x0000000800067202 */ /* 0x000fe20000000f00 */
[----:B------:R-:W-:Y:S01]  /*12200*/  UMOV UR6, 0x0 ;  /* 0x0000000000067882 */ /* 0x000fe20000000000 */
[----:B------:R-:W-:Y:S01]  /*12210*/  R2UR UR15, R2 ;  /* 0x00000000020f72ca */ /* 0x000fe200000e0000 */
[----:B------:R-:W-:Y:S01]  /*12220*/  UMOV UR7, 0x14f00000 ;  /* 0x14f0000000077882 */ /* 0x000fe20000000000 */
[----:B------:R-:W-:Y:S01]  /*12230*/  UMOV UR16, 0x40 ;  /* 0x0000004000107882 */ /* 0x000fe20000000000 */
[----:B------:R-:W-:Y:S01]  /*12240*/  UIMAD UR11, UR11, 0x70, URZ ;  /* 0x000000700b0b78a4 */ /* 0x000fe2000f8e023f */
[----:B------:R-:W-:-:S03]  /*12250*/  IMAD.MOV.U32 R5, RZ, RZ, R7 ;  /* 0x000000ffff057224 */ /* 0x000fc600078e0007 */
        /* <DEDUP_REMOVED lines=13> */
.L_x_4779:
[----:B------:R-:W-:Y:S05]  /*12330*/  BSYNC B0 ;  /* 0x0000000000007941 */ /* 0x000fea0003800000 */
.L_x_4778:
[----:B------:R-:W-:Y:S02]  /*12340*/  VIADD R7, R19, 0xfffffffd ;  /* 0xfffffffd13077836 */ /* 0x000fe40000000000 */
[----:B------:R-:W-:Y:S02]  /*12350*/  IMAD.MOV.U32 R16, RZ, RZ, R11 ;  /* 0x000000ffff107224 */ /* 0x000fe400078e000b */
[----:B------:R-:W-:-:S07]  /*12360*/  IMAD.MOV.U32 R17, RZ, RZ, R13 ;  /* 0x000000ffff117224 */ /* 0x000fce00078e000d */
.L_x_4777:
[----:B------:R-:W-:Y:S01]  /*12370*/  ISETP.NE.AND P2, PT, R10, RZ, PT ;  /* 0x000000ff0a00720c */ /* 0x000fe20003f45270 */
[----:B------:R-:W-:-:S12]  /*12380*/  BSSY B0, `(.L_x_4776) ;  /* 0x00000e4000007945 */ /* 0x000fd80003800000 */
[----:B------:R-:W-:Y:S05]  /*12390*/  @!P2 BRA `(.L_x_4785) ;  /* 0x0000000c0088a947 */ /* 0x000fea0003800000 */
[----:B------:R-:W-:-:S07]  /*123a0*/  IMAD.MOV.U32 R8, RZ, RZ, R6 ;  /* 0x000000ffff087224 */ /* 0x000fce00078e0006 */
.L_x_4800:
[----:B------:R-:W-:Y:S01]  /*123b0*/  IADD3 R10, R16, 0x1, RZ ;  /* 0x00000001100a7810 */ /* 0x000fe20007ffe0ff */
        /* <DEDUP_REMOVED lines=17> */
[--C-:B------:R-:W-:Y:S01]  /*124d0*/  SHF.R.S32.HI R3, RZ, 0x1f, R2.reuse ;  /* 0x0000001fff037819 */ /* 0x100fe20000011402 */
[----:B------:R-:W-:Y:S02]  /*124e0*/  IMAD.MOV R13, RZ, RZ, -R2 ;  /* 0x000000ffff0d7224 */ /* 0x000fe400078e0a02 */
[----:B------:R-:W-:Y:S02]  /*124f0*/  IMAD R14, R0, UR37, R14 ;  /* 0x00000025000e7c24 */ /* 0x000fe4000f8e020e */
[----:B------:R-:W-:Y:S02]  /*12500*/  IMAD R13, R8, R13, R7 ;  /* 0x0000000d080d7224 */ /* 0x000fe400078e0207 */
[----:B------:R-:W1:Y:S01]  /*12510*/  LDC.64 R8, c[0x0][0x3f8] ;  /* 0x0000fe00ff087b82 */ /* 0x000e620000000a00 */
[----:B------:R-:W-:-:S04]  /*12520*/  IMAD.WIDE.U32 R2, R0, UR36, R2 ;  /* 0x0000002400027c25 */ /* 0x000fc8000f8e0002 */
[----:B------:R-:W-:Y:S01]  /*12530*/  IMAD.IADD R14, R14, 0x1, R3 ;  /* 0x000000010e0e7824 */ /* 0x000fe200078e0203 */
[----:B-1----:R-:W-:-:S04]  /*12540*/  LEA R8, P2, R2, R8, 0x2 ;  /* 0x0000000802087211 */ /* 0x002fc800078410ff */
[----:B------:R-:W-:-:S05]  /*12550*/  LEA.HI.X R9, R2, R9, R14, 0x2, P2 ;  /* 0x0000000902097211 */ /* 0x000fca00010f140e */
[----:B------:R1:W5:Y:S04]  /*12560*/  LDG.E R8, desc[UR4][R8.64] ;  /* 0x0000000408087981 */ /* 0x000368000c1e1900 */
.L_x_4788:
[----:B------:R-:W-:Y:S01]  /*12570*/  IMAD R2, R10, 0x8, R18 ;  /* 0x000000080a027824 */ /* 0x000fe200078e0212 */
[----:B------:R-:W-:-:S04]  /*12580*/  SHF.L.U32 R3, R11, 0x1f, RZ ;  /* 0x0000001f0b037819 */ /* 0x000fc800000006ff */
[----:B------:R-:W2:Y:S02]  /*12590*/  SYNCS.PHASECHK.TRANS64.TRYWAIT P2, [R2+URZ+0x36840], R3 ;  /* 0x03684003020075a7 */ /* 0x000ea4000804017f */
[----:B--2---:R-:W-:Y:S05]  /*125a0*/  @!P2 BRA `(.L_x_4789) ;  /* 0x000000180078a947 */ /* 0x004fea0003800000 */
.L_x_4828:
        /* <DEDUP_REMOVED lines=11> */
.L_x_4790:
[----:B------:R-:W-:Y:S01]  /*12660*/  R2UR UR9, R2 ;  /* 0x00000000020972ca */ /* 0x000fe200000e0000 */
[----:B--2---:R-:W-:Y:S01]  /*12670*/  IMAD R2, R10, 0xa800, R18 ;  /* 0x0000a8000a027824 */ /* 0x004fe200078e0212 */
[----:B------:R-:W-:Y:S01]  /*12680*/  R2UR UR11, R13 ;  /* 0x000000000d0b72ca */ /* 0x000fe200000e0000 */
        /* <DEDUP_REMOVED lines=9> */
[----:B------:R-:W-:Y:S01]  /*12720*/  VIADD R3, R18, 0x36800 ;  /* 0x0003680012037836 */ /* 0x000fe20000000000 */
[----:B------:R-:W-:Y:S01]  /*12730*/  UIADD3 UR9, UR9, 0x36830, URZ ;  /* 0x0003683009097890 */ /* 0x000fe2000fffe03f */
[----:B------:R-:W-:Y:S01]  /*12740*/  SHF.L.U32 R17, R17, 0x1f, RZ ;  /* 0x0000001f11117819 */ /* 0x000fe200000006ff */
[----:B------:R-:W-:Y:S01]  /*12750*/  UIMAD UR11, UR11, 0x70, URZ ;  /* 0x000000700b0b78a4 */ /* 0x000fe2000f8e023f */
[----:B------:R-:W-:Y:S01]  /*12760*/  IMAD R2, R16, 0x8, R3 ;  /* 0x0000000810027824 */ /* 0x000fe200078e0203 */
[----:B------:R-:W-:-:S02]  /*12770*/  UMOV UR17, 0x80 ;  /* 0x0000008000117882 */ /* 0x000fc40000000000 */
        /* <DEDUP_REMOVED lines=12> */
.L_x_4829:
        /* <DEDUP_REMOVED lines=8> */
.L_x_4792:
        /* <DEDUP_REMOVED lines=13> */
[----:B------:R-:W-:Y:S01]  /*12990*/  UIMAD UR11, UR11, 0x70, URZ ;  /* 0x000000700b0b78a4 */ /* 0x000fe2000f8e023f */
[----:B------:R-:W-:Y:S01]  /*129a0*/  IMAD.MOV.U32 R6, RZ, RZ, R8 ;  /* 0x000000ffff067224 */ /* 0x000fe200078e0008 */
        /* <DEDUP_REMOVED lines=14> */
.L_x_4787:
[----:B------:R-:W-:Y:S05]  /*12a90*/  BSYNC B1 ;  /* 0x0000000000017941 */ /* 0x000fea0003800000 */
.L_x_4786:
[----:B------:R-:W-:Y:S01]  /*12aa0*/  IADD3 R16, R10, 0x1, RZ ;  /* 0x000000010a107810 */ /* 0x000fe20007ffe0ff */
[----:B------:R-:W-:Y:S03]  /*12ab0*/  BSSY B1, `(.L_x_4793) ;  /* 0x000006d000017945 */ /* 0x000fe60003800000 */
        /* <DEDUP_REMOVED lines=25> */
.L_x_4795:
[----:B------:R-:W-:Y:S01]  /*12c50*/  IMAD R2, R16, 0x8, R18 ;  /* 0x0000000810027824 */ /* 0x000fe200078e0212 */
[----:B------:R-:W-:-:S04]  /*12c60*/  SHF.L.U32 R3, R17, 0x1f, RZ ;  /* 0x0000001f11037819 */ /* 0x000fc800000006ff */
[----:B------:R-:W2:Y:S02]  /*12c70*/  SYNCS.PHASECHK.TRANS64.TRYWAIT P2, [R2+URZ+0x36840], R3 ;  /* 0x03684003020075a7 */ /* 0x000ea4000804017f */
[----:B--2---:R-:W-:Y:S05]  /*12c80*/  @!P2 BRA `(.L_x_4796) ;  /* 0x0000001000e8a947 */ /* 0x004fea0003800000 */
.L_x_4830:
        /* <DEDUP_REMOVED lines=11> */
.L_x_4797:
[----:B--2---:R-:W-:Y:S01]  /*12d40*/  VIADD R3, R18, 0x36800 ;  /* 0x0003680012037836 */ /* 0x004fe20000000000 */
[----:B------:R-:W-:Y:S01]  /*12d50*/  R2UR UR11, R13 ;  /* 0x000000000d0b72ca */ /* 0x000fe200000e0000 */
[----:B------:R-:W-:Y:S01]  /*12d60*/  UIADD3 UR4, UP0, UR38, 0x370, URZ ;  /* 0x0000037026047890 */ /* 0x000fe2000ff1e03f */
[----:B------:R-:W-:Y:S01]  /*12d70*/  R2UR UR12, R4 ;  /* 0x00000000040c72ca */ /* 0x000fe200000e0000 */
[--C-:B------:R-:W-:Y:S01]  /*12d80*/  IMAD R2, R16, 0x8, R3.reuse ;  /* 0x0000000810027824 */ /* 0x100fe200078e0203 */
[----:B-----5:R-:W-:Y:S01]  /*12d90*/  R2UR UR13, R8 ;  /* 0x00000000080d72ca */ /* 0x020fe200000e0000 */
[----:B------:R-:W-:Y:S01]  /*12da0*/  UIADD3.X UR5, URZ, UR39, URZ, UP0, !UPT ;  /* 0x000000273f057290 */ /* 0x000fe200087fe43f */
[----:B------:R-:W-:Y:S01]  /*12db0*/  SHF.L.U32 R11, R11, 0x1f, RZ ;  /* 0x0000001f0b0b7819 */ /* 0x000fe200000006ff */
[----:B------:R-:W-:Y:S01]  /*12dc0*/  UMOV UR10, URZ ;  /* 0x0000003f000a7c82 */ /* 0x000fe20008000000 */
[----:B------:R-:W-:Y:S01]  /*12dd0*/  R2UR UR9, R2 ;  /* 0x00000000020972ca */ /* 0x000fe200000e0000 */
[----:B------:R-:W-:Y:S01]  /*12de0*/  IMAD R2, R16, 0xa800, R18 ;  /* 0x0000a80010027824 */ /* 0x000fe200078e0212 */
[----:B------:R-:W-:Y:S01]  /*12df0*/  UMOV UR6, 0x0 ;  /* 0x0000000000067882 */ /* 0x000fe20000000000 */
[----:B------:R-:W-:Y:S01]  /*12e00*/  UMOV UR7, 0x14f00000 ;  /* 0x14f0000000077882 */ /* 0x000fe20000000000 */
[----:B------:R-:W-:Y:S01]  /*12e10*/  UMOV UR17, 0x40 ;  /* 0x0000004000117882 */ /* 0x000fe20000000000 */
[----:B------:R-:W-:Y:S01]  /*12e20*/  UIMAD UR11, UR11, 0x70, URZ ;  /* 0x000000700b0b78a4 */ /* 0x000fe2000f8e023f */
[----:B------:R-:W-:Y:S01]  /*12e30*/  R2UR UR8, R2 ;  /* 0x00000000020872ca */ /* 0x000fe200000e0000 */
[----:B------:R-:W-:Y:S01]  /*12e40*/  UMOV UR18, 0x80 ;  /* 0x0000008000127882 */ /* 0x000fe20000000000 */
[----:B------:R-:W-:-:S05]  /*12e50*/  IMAD R2, R10, 0x8, R3 ;  /* 0x000000080a027824 */ /* 0x000fca00078e0203 */
        /* <DEDUP_REMOVED lines=14> */
.L_x_4831:
        /* <DEDUP_REMOVED lines=8> */
.L_x_4799:
        /* <DEDUP_REMOVED lines=13> */
[----:B------:R-:W-:Y:S01]  /*13090*/  MOV R6, R8 ;  /* 0x0000000800067202 */ /* 0x000fe20000000f00 */
[----:B------:R-:W-:-:S02]  /*130a0*/  UIMAD UR11, UR11, 0x70, URZ ;  /* 0x000000700b0b78a4 */ /* 0x000fc4000f8e023f */
        /* <DEDUP_REMOVED lines=13> */
.L_x_4794:
[----:B------:R-:W-:Y:S05]  /*13180*/  BSYNC B1 ;  /* 0x0000000000017941 */ /* 0x000fea0003800000 */
.L_x_4793:
[C---:B------:R-:W-:Y:S01]  /*13190*/  ISETP.GT.AND P2, PT, R7.reuse, 0x1, PT ;  /* 0x000000010700780c */ /* 0x040fe20003f44270 */
[----:B------:R-:W-:-:S12]  /*131a0*/  VIADD R7, R7, 0xfffffffe ;  /* 0xfffffffe07077836 */ /* 0x000fd80000000000 */
[----:B------:R-:W-:Y:S05]  /*131b0*/  @P2 BRA `(.L_x_4800) ;  /* 0xfffffff0007c2947 */ /* 0x000fea000383ffff */
.L_x_4785:
[----:B------:R-:W-:Y:S05]  /*131c0*/  BSYNC B0 ;  /* 0x0000000000007941 */ /* 0x000fea0003800000 */
.L_x_4776:
        /* <DEDUP_REMOVED lines=14> */
[----:B-1----:R-:W-:-:S05]  /*132b0*/  IADD3 R0, R0, UR44, R9 ;  /* 0x0000002c00007c10 */ /* 0x002fca000fffe009 */
[----:B------:R2:W-:Y:S02]  /*132c0*/  STL [R1], R0 ;  /* 0x0000000001007387 */ /* 0x0005e40000100800 */
.L_x_4802:
[----:B------:R-:W-:Y:S05]  /*132d0*/  BSYNC B0 ;  /* 0x0000000000007941 */ /* 0x000fea0003800000 */
.L_x_4801:
[----:B------:R-:W-:Y:S04]  /*132e0*/  BSSY B0, `(.L_x_4803) ;  /* 0x000002c000007945 */ /* 0x000fe80003800000 */
[----:B------:R-:W-:Y:S05]  /*132f0*/  @!P6 BRA `(.L_x_4804) ;  /* 0x0000000000a8e947 */ /* 0x000fea0003800000 */
[----:B--2---:R-:W1:Y:S01]  /*13300*/  S2R R0, SR_TID.X ;  /* 0x0000000000007919 */ /* 0x004e620000002100 */
[----:B------:R-:W-:Y:S01]  /*13310*/  IMAD R3, R16, 0x8, R18 ;  /* 0x0000000810037824 */ /* 0x000fe200078e0212 */
[----:B-1----:R-:W-:Y:S02]  /*13320*/  LOP3.LUT R2, R0, 0x7f, RZ, 0xc0, !PT ;  /* 0x0000007f00027812 */ /* 0x002fe400078ec0ff */
[----:B------:R-:W-:Y:S02]  /*13330*/  SHF.L.U32 R0, R17, 0x1f, RZ ;  /* 0x0000001f11007819 */ /* 0x000fe400000006ff */
[----:B------:R-:W-:Y:S02]  /*13340*/  ISETP.NE.AND P1, PT, R2, RZ, PT ;  /* 0x000000ff0200720c */ /* 0x000fe40003f25270 */
[----:B------:R-:W1:Y:S02]  /*13350*/  SYNCS.PHASECHK.TRANS64.TRYWAIT P0, [R3+URZ+0x36860], R0 ;  /* 0x03686000030075a7 */ /* 0x000e64000800017f */
[----:B-1----:R-:W-:Y:S09]  /*13360*/  @!P0 BRA `(.L_x_4805) ;  /* 0x0000000c00588947 */ /* 0x002ff20003800000 */
.L_x_4832:
        /* <DEDUP_REMOVED lines=8> */
.L_x_4806:
        /* <DEDUP_REMOVED lines=26> */
[----:B---3--:R-:W-:Y:S01]  /*13590*/  NOP ;  /* 0x0000000000007918 */ /* 0x008fe20000000000 */
.L_x_4804:
[----:B------:R-:W-:Y:S05]  /*135a0*/  BSYNC B0 ;  /* 0x0000000000007941 */ /* 0x000fea0003800000 */
.L_x_4803:
[----:B------:R3:W5:Y:S01]  /*135b0*/  LDL.LU R13, [R1] ;  /* 0x00000000010d7983 */ /* 0x0007620000300800 */
[----:B------:R-:W-:-:S05]  /*135c0*/  VIADD R16, R16, 0x1 ;  /* 0x0000000110107836 */ /* 0x000fca0000000000 */
[----:B------:R-:W-:-:S04]  /*135d0*/  ISETP.NE.AND P0, PT, R16, 0x2, PT ;  /* 0x000000021000780c */ /* 0x000fc80003f05270 */
[----:B-12---:R-:W-:Y:S02]  /*135e0*/  SEL R0, RZ, 0x1, P0 ;  /* 0x00000001ff007807 */ /* 0x006fe40000000000 */
[----:B------:R-:W-:Y:S02]  /*135f0*/  SEL R16, R16, RZ, P0 ;  /* 0x000000ff10107207 */ /* 0x000fe40000000000 */
[----:B---3--:R-:W-:-:S07]  /*13600*/  LOP3.LUT R17, R17, R0, RZ, 0x3c, !PT ;  /* 0x0000000011117212 */ /* 0x008fce00078e3cff */
.L_x_4765:
[----:B------:R-:W-:Y:S05]  /*13610*/  BSYNC B6 ;  /* 0x0000000000067941 */ /* 0x000fea0003800000 */
.L_x_4763:
[----:B------:R-:W-:-:S03]  /*13620*/  UMOV UR4, 0xffffffff ;  /* 0xffffffff00047882 */ /* 0x000fc60000000000 */
[----:B------:R-:W-:Y:S05]  /*13630*/  BRA.DIV UR4, `(.L_x_4807) ;  /* 0x0000000a04b87947 */ /* 0x000fea000b800000 */
[----:B-----5:R1:W2:Y:S02]  /*13640*/  SHFL.IDX PT, R14, R13, RZ, 0x1f ;  /* 0x00001fff0d0e7589 */ /* 0x0202a400000e0000 */
.L_x_4835:
[----:B------:R-:W3:Y:S01]  /*13650*/  S2R R0, SR_TID.X ;  /* 0x0000000000007919 */ /* 0x000ee20000002100 */
[----:B------:R-:W-:Y:S05]  /*13660*/  WARPSYNC.ALL ;  /* 0x0000000000007948 */ /* 0x000fea0003800000 */
[----:B------:R-:W-:Y:S01]  /*13670*/  BAR.SYNC.DEFER_BLOCKING 0x4, 0x120 ;  /* 0x0104800000007b1d */ /* 0x000fe20000010000 */
[----:B--2---:R-:W-:-:S05]  /*13680*/  IMAD.MOV.U32 R2, RZ, RZ, R14 ;  /* 0x000000ffff027224 */ /* 0x004fca00078e000e */
[----:B------:R-:W-:Y:S01]  /*13690*/  ULDC UR4, c[0x0][0xda8] ;  /* 0x00036a0000047ab9 */ /* 0x000fe20000000800 */
[----:B------:R2:W-:Y:S01]  /*136a0*/  STL [R1], R2 ;  /* 0x0000000201007387 */ /* 0x0005e20000100800 */
[----:B---3--:R-:W-:-:S04]  /*136b0*/  LOP3.LUT R0, R0, 0x1f, RZ, 0xc0, !PT ;  /* 0x0000001f00007812 */ /* 0x008fc800078ec0ff */
[----:B------:R-:W-:-:S13]  /*136c0*/  ISETP.NE.AND P0, PT, R0, RZ, PT ;  /* 0x000000ff0000720c */ /* 0x000fda0003f05270 */
[----:B------:R-:W3:Y:S01]  /*136d0*/  @!P0 S2R R3, SR_CgaCtaId ;  /* 0x0000000000038919 */ /* 0x000ee20000008800 */
[----:B------:R-:W-:-:S04]  /*136e0*/  @!P0 MOV R0, 0x400 ;  /* 0x0000040000008802 */ /* 0x000fc80000000f00 */
[----:B---3--:R-:W-:-:S05]  /*136f0*/  @!P0 LEA R0, R3, R0, 0x18 ;  /* 0x0000000003008211 */ /* 0x008fca00078ec0ff */
[----:B------:R2:W-:Y:S01]  /*13700*/  @!P0 STS [R0+0x368d0], R13 ;  /* 0x0368d00d00008388 */ /* 0x0005e20000000800 */
[----:B------:R-:W-:Y:S06]  /*13710*/  BAR.ARV 0x5, 0x120 ;  /* 0x0144800000007b1d */ /* 0x000fec0000002000 */
[----:B------:R-:W-:-:S13]  /*13720*/  ISETP.GE.AND P0, PT, R2, UR4, PT ;  /* 0x0000000402007c0c */ /* 0x000fda000bf06270 */
[----:B--2---:R-:W-:Y:S05]  /*13730*/  @!P0 BRA `(.L_x_4808) ;  /* 0xffffffd000848947 */ /* 0x004fea000383ffff */
.L_x_4760:
[----:B------:R-:W2:Y:S01]  /*13740*/  LDL.LU R0, [R1+0x4] ;  /* 0x0000040001007983 */ /* 0x000ea20000300800 */
[----:B------:R-:W3:Y:S01]  /*13750*/  S2R R5, SR_CgaCtaId ;  /* 0x0000000000057919 */ /* 0x000ee20000008800 */
[----:B--2---:R-:W-:-:S04]  /*13760*/  IADD3 R0, R0, 0x1, RZ ;  /* 0x0000000100007810 */ /* 0x004fc80007ffe0ff */
[----:B------:R-:W-:-:S04]  /*13770*/  LEA.HI R2, R0, R0, RZ, 0x1 ;  /* 0x0000000000027211 */ /* 0x000fc800078f08ff */
[----:B------:R-:W-:Y:S02]  /*13780*/  LOP3.LUT R3, R2, 0xfffffffe, RZ, 0xc0, !PT ;  /* 0xfffffffe02037812 */ /* 0x000fe400078ec0ff */
[----:B------:R-:W-:-:S03]  /*13790*/  MOV R2, 0x400 ;  /* 0x0000040000027802 */ /* 0x000fc60000000f00 */
[----:B------:R-:W-:Y:S01]  /*137a0*/  IMAD.IADD R0, R0, 0x1, -R3 ;  /* 0x0000000100007824 */ /* 0x000fe200078e0a03 */
[----:B---3--:R-:W-:-:S04]  /*137b0*/  LEA R7, R5, R2, 0x18 ;  /* 0x0000000205077211 */ /* 0x008fc800078ec0ff */
[----:B------:R-:W-:-:S04]  /*137c0*/  SHF.L.U32 R0, R0, 0x1f, RZ ;  /* 0x0000001f00007819 */ /* 0x000fc800000006ff */
[----:B------:R-:W2:Y:S02]  /*137d0*/  SYNCS.PHASECHK.TRANS64.TRYWAIT P0, [R7+URZ+0x36820], R0 ;  /* 0x03682000070075a7 */ /* 0x000ea4000800017f */
[----:B--2---:R-:W-:Y:S05]  /*137e0*/  @!P0 BRA `(.L_x_4809) ;  /* 0x0000000800708947 */ /* 0x004fea0003800000 */
.L_x_4836:
        /* <DEDUP_REMOVED lines=9> */
[----:B------:R-:W2:Y:S02]  /*13880*/  LDL.LU R2, [R1+0x8] ;  /* 0x0000080001027983 */ /* 0x000ea40000300800 */
[----:B--2---:R-:W-:-:S04]  /*13890*/  LOP3.LUT R0, R2, 0x2, RZ, 0xfc, !PT ;  /* 0x0000000202007812 */ /* 0x004fc800078efcff */
[----:B------:R-:W-:-:S13]  /*138a0*/  ISETP.NE.AND P2, PT, R0, 0x3, PT ;  /* 0x000000030000780c */ /* 0x000fda0003f45270 */
[----:B------:R-:W-:Y:S05]  /*138b0*/  @!P2 BRA `(.L_x_4812) ;  /* 0x000000000004a947 */ /* 0x000fea0003800000 */
[----:B------:R-:W-:Y:S01]  /*138c0*/  BPT.TRAP 0x1 ;  /* 0x000000040000795c */ /* 0x000fe20000300000 */
.L_x_4812:
        /* <DEDUP_REMOVED lines=12> */
.L_x_4837:
[----:B------:R-:W3:Y:S02]  /*13990*/  SYNCS.PHASECHK.TRANS64.TRYWAIT P0, [R3+URZ], R0 ;  /* 0x00000000030075a7 */ /* 0x000ee4000800017f */
[----:B---3--:R-:W-:Y:S05]  /*139a0*/  @!P0 BRA `(.L_x_4814) ;  /* 0x0000000800288947 */ /* 0x008fea0003800000 */
.L_x_4838:
[----:B------:R-:W-:Y:S05]  /*139b0*/  @!P2 BRA `(.L_x_4815) ;  /* 0x000000000004a947 */ /* 0x000fea0003800000 */
[----:B------:R-:W-:Y:S01]  /*139c0*/  BPT.TRAP 0x1 ;  /* 0x000000040000795c */ /* 0x000fe20000300000 */
.L_x_4815:
[----:B---3--:R-:W-:-:S05]  /*139d0*/  IADD3 R3, R7, 0x36860, RZ ;  /* 0x0003686007037810 */ /* 0x008fca0007ffe0ff */
[----:B--2---:R-:W-:-:S04]  /*139e0*/  IMAD R5, R16, 0x8, R3 ;  /* 0x0000000810057824 */ /* 0x004fc800078e0203 */
[----:B------:R-:W2:Y:S02]  /*139f0*/  SYNCS.PHASECHK.TRANS64.TRYWAIT P0, [R5+URZ], R4 ;  /* 0x00000004050075a7 */ /* 0x000ea4000800017f */
[----:B--2---:R-:W-:Y:S05]  /*13a00*/  @!P0 BRA `(.L_x_4816) ;  /* 0x0000000800248947 */ /* 0x004fea0003800000 */
.L_x_4839:
[----:B------:R-:W-:-:S07]  /*13a10*/  IMAD R3, R2, 0x8, R3 ;  /* 0x0000000802037824 */ /* 0x000fce00078e0203 */
.L_x_4817:
[----:B---3--:R3:W4:Y:S02]  /*13a20*/  SYNCS.PHASECHK.TRANS64.TRYWAIT P0, [R3+URZ], R0 ;  /* 0x00000000030075a7 */ /* 0x008724000800017f */
[----:B----4-:R-:W-:Y:S05]  /*13a30*/  @!P0 NANOSLEEP.SYNCS 0x989680 ;  /* 0x009896800000895d */ /* 0x010fea0003900000 */
[----:B------:R-:W4:Y:S02]  /*13a40*/  @!P0 SYNCS.PHASECHK.TRANS64 P0, [R3+URZ], R0 ;  /* 0x00000000030085a7 */ /* 0x000f24000800007f */
[----:B----4-:R-:W-:Y:S05]  /*13a50*/  @!P0 BRA `(.L_x_4817) ;  /* 0xfffffffc00f08947 */ /* 0x010fea000383ffff */
.L_x_4811:
[----:B------:R-:W-:Y:S05]  /*13a60*/  BSYNC B0 ;  /* 0x0000000000007941 */ /* 0x000fea0003800000 */
.L_x_4810:
[----:B------:R-:W-:Y:S05]  /*13a70*/  EXIT ;  /* 0x000000000000794d */ /* 0x000fea0003800000 */
.L_x_4717:
[----:B------:R-:W-:-:S13]  /*13a80*/  R2UR UR4, R16 ;  /* 0x00000000100472ca */ /* 0x000fda00000e0000 */
[----:B-1----:R-:W-:-:S04]  /*13a90*/  IMAD.U32 R3, RZ, RZ, UR4 ;  /* 0x00000004ff037e24 */ /* 0x002fc8000f8e00ff */
[----:B------:R1:W2:Y:S03]  /*13aa0*/  SYNCS.PHASECHK.TRANS64.TRYWAIT P1, [R3+URZ+0x36800], R0 ;  /* 0x03680000030075a7 */ /* 0x0002a6000802017f */
[----:B--2---:R-:W-:Y:S05]  /*13ab0*/  @!P1 NANOSLEEP.SYNCS 0x989680 ;  /* 0x009896800000995d */ /* 0x004fea0003900000 */
[----:B------:R-:W2:Y:S02]  /*13ac0*/  @!P1 SYNCS.PHASECHK.TRANS64 P1, [R3+URZ+0x36800], R0 ;  /* 0x03680000030095a7 */ /* 0x000ea4000802007f */
[----:B--2---:R-:W-:Y:S05]  /*13ad0*/  @!P1 BRA `(.L_x_4717) ;  /* 0xfffffffc00e89947 */ /* 0x004fea000383ffff */
[----:B------:R-:W-:Y:S05]  /*13ae0*/  BRA `(.L_x_4818) ;  /* 0xfffffedc002c7947 */ /* 0x000fea000383ffff */
.L_x_4721:
[----:B--2---:R2:W3:Y:S02]  /*13af0*/  SYNCS.PHASECHK.TRANS64.TRYWAIT P2, [R2+URZ+0x36830], R3 ;  /* 0x03683003020075a7 */ /* 0x0044e4000804017f */
[----:B---3--:R-:W-:Y:S05]  /*13b00*/  @!P2 NANOSLEEP.SYNCS 0x989680 ;  /* 0x009896800000a95d */ /* 0x008fea0003900000 */
[----:B------:R-:W3:Y:S02]  /*13b10*/  @!P2 SYNCS.PHASECHK.TRANS64 P2, [R2+URZ+0x36830], R3 ;  /* 0x036830030200a5a7 */ /* 0x000ee4000804007f */
[----:B---3--:R-:W-:Y:S05]  /*13b20*/  @!P2 BRA `(.L_x_4721) ;  /* 0xfffffffc00f0a947 */ /* 0x008fea000383ffff */
[----:B------:R-:W-:Y:S05]  /*13b30*/  BRA `(.L_x_4720) ;  /* 0xfffffedc005c7947 */ /* 0x000fea000383ffff */
.L_x_4726:
[----:B--2---:R-:W-:-:S04]  /*13b40*/  IMAD.U32 R5, RZ, RZ, UR47 ;  /* 0x0000002fff057e24 */ /* 0x004fc8000f8e00ff */
[----:B------:R2:W3:Y:S03]  /*13b50*/  SYNCS.PHASECHK.TRANS64.TRYWAIT P2, [R5+URZ+0x36830], R0 ;  /* 0x03683000050075a7 */ /* 0x0004e6000804017f */
[----:B---3--:R-:W-:Y:S05]  /*13b60*/  @!P2 NANOSLEEP.SYNCS 0x989680 ;  /* 0x009896800000a95d */ /* 0x008fea0003900000 */
[----:B------:R-:W3:Y:S02]  /*13b70*/  @!P2 SYNCS.PHASECHK.TRANS64 P2, [R5+URZ+0x36830], R0 ;  /* 0x036830000500a5a7 */ /* 0x000ee4000804007f */
[----:B---3--:R-:W-:Y:S05]  /*13b80*/  @!P2 BRA `(.L_x_4726) ;  /* 0xfffffffc00eca947 */ /* 0x008fea000383ffff */
[----:B------:R-:W-:Y:S05]  /*13b90*/  BRA `(.L_x_4725) ;  /* 0xffffff2000ac7947 */ /* 0x000fea000383ffff */
.L_x_4730:
[----:B--2---:R-:W-:-:S04]  /*13ba0*/  IMAD.U32 R3, RZ, RZ, UR6 ;  /* 0x00000006ff037e24 */ /* 0x004fc8000f8e00ff */
[----:B------:R2:W3:Y:S03]  /*13bb0*/  SYNCS.PHASECHK.TRANS64.TRYWAIT P2, [R3+URZ+0x36850], R0 ;  /* 0x03685000030075a7 */ /* 0x0004e6000804017f */
[----:B---3--:R-:W-:Y:S05]  /*13bc0*/  @!P2 NANOSLEEP.SYNCS 0x989680 ;  /* 0x009896800000a95d */ /* 0x008fea0003900000 */
[----:B------:R-:W3:Y:S02]  /*13bd0*/  @!P2 SYNCS.PHASECHK.TRANS64 P2, [R3+URZ+0x36850], R0 ;  /* 0x036850000300a5a7 */ /* 0x000ee4000804007f */
[----:B---3--:R-:W-:Y:S05]  /*13be0*/  @!P2 BRA `(.L_x_4730) ;  /* 0xfffffffc00eca947 */ /* 0x008fea000383ffff */
[----:B------:R-:W-:Y:S05]  /*13bf0*/  BRA `(.L_x_4729) ;  /* 0xffffff4800647947 */ /* 0x000fea000383ffff */
.L_x_4736:
[----:B--2---:R-:W-:-:S04]  /*13c00*/  MOV R5, UR6 ;  /* 0x0000000600057c02 */ /* 0x004fc80008000f00 */
[----:B------:R2:W3:Y:S03]  /*13c10*/  SYNCS.PHASECHK.TRANS64.TRYWAIT P2, [R5+URZ+0x36830], R0 ;  /* 0x03683000050075a7 */ /* 0x0004e6000804017f */
[----:B---3--:R-:W-:Y:S05]  /*13c20*/  @!P2 NANOSLEEP.SYNCS 0x989680 ;  /* 0x009896800000a95d */ /* 0x008fea0003900000 */
[----:B------:R-:W3:Y:S02]  /*13c30*/  @!P2 SYNCS.PHASECHK.TRANS64 P2, [R5+URZ+0x36830], R0 ;  /* 0x036830000500a5a7 */ /* 0x000ee4000804007f */
[----:B---3--:R-:W-:Y:S05]  /*13c40*/  @!P2 BRA `(.L_x_4736) ;  /* 0xfffffffc00eca947 */ /* 0x008fea000383ffff */
[----:B------:R-:W-:Y:S05]  /*13c50*/  BRA `(.L_x_4735) ;  /* 0xffffff6400dc7947 */ /* 0x000fea000383ffff */
.L_x_4740:
[----:B--2---:R-:W-:-:S04]  /*13c60*/  IMAD.U32 R3, RZ, RZ, UR7 ;  /* 0x00000007ff037e24 */ /* 0x004fc8000f8e00ff */
[----:B------:R2:W3:Y:S03]  /*13c70*/  SYNCS.PHASECHK.TRANS64.TRYWAIT P2, [R3+URZ+0x36850], R0 ;  /* 0x03685000030075a7 */ /* 0x0004e6000804017f */
[----:B---3--:R-:W-:Y:S05]  /*13c80*/  @!P2 NANOSLEEP.SYNCS 0x989680 ;  /* 0x009896800000a95d */ /* 0x008fea0003900000 */
[----:B------:R-:W3:Y:S02]  /*13c90*/  @!P2 SYNCS.PHASECHK.TRANS64 P2, [R3+URZ+0x36850], R0 ;  /* 0x036850000300a5a7 */ /* 0x000ee4000804007f */
[----:B---3--:R-:W-:Y:S05]  /*13ca0*/  @!P2 BRA `(.L_x_4740) ;  /* 0xfffffffc00eca947 */ /* 0x008fea000383ffff */
[----:B------:R-:W-:Y:S05]  /*13cb0*/  BRA `(.L_x_4739) ;  /* 0xffffff8c00907947 */ /* 0x000fea000383ffff */
.L_x_4745:
[----:B--2---:R-:W-:-:S04]  /*13cc0*/  IMAD.U32 R3, RZ, RZ, UR5 ;  /* 0x00000005ff037e24 */ /* 0x004fc8000f8e00ff */
[----:B------:R2:W3:Y:S03]  /*13cd0*/  SYNCS.PHASECHK.TRANS64.TRYWAIT P0, [R3+URZ+0x36850], R2 ;  /* 0x03685002030075a7 */ /* 0x0004e6000800017f */
[----:B---3--:R-:W-:Y:S05]  /*13ce0*/  @!P0 NANOSLEEP.SYNCS 0x989680 ;  /* 0x009896800000895d */ /* 0x008fea0003900000 */
[----:B------:R-:W3:Y:S02]  /*13cf0*/  @!P0 SYNCS.PHASECHK.TRANS64 P0, [R3+URZ+0x36850], R2 ;  /* 0x03685002030085a7 */ /* 0x000ee4000800007f */
[----:B---3--:R-:W-:Y:S05]  /*13d00*/  @!P0 BRA `(.L_x_4745) ;  /* 0xfffffffc00ec8947 */ /* 0x008fea000383ffff */
[----:B------:R-:W-:Y:S05]  /*13d10*/  BRA `(.L_x_4744) ;  /* 0xffffffa800507947 */ /* 0x000fea000383ffff */
.L_x_4769:
[----:B------:R-:W1:Y:S01]  /*13d20*/  S2R R7, SR_TID.X ;  /* 0x0000000000077919 */ /* 0x000e620000002100 */
[----:B------:R-:W-:Y:S01]  /*13d30*/  IMAD.MOV.U32 R12, RZ, RZ, RZ ;  /* 0x000000ffff0c7224 */ /* 0x000fe200078e00ff */
[----:B------:R-:W-:Y:S01]  /*13d40*/  MOV R15, 0xffffffff ;  /* 0xffffffff000f7802 */ /* 0x000fe20000000f00 */
[----:B------:R-:W-:Y:S01]  /*13d50*/  IMAD.MOV.U32 R11, RZ, RZ, 0x1f ;  /* 0x0000001fff0b7424 */ /* 0x000fe200078e00ff */
[----:B-1----:R-:W-:-:S04]  /*13d60*/  SHF.R.U32.HI R7, RZ, 0x5, R7 ;  /* 0x00000005ff077819 */ /* 0x002fc80000011607 */
[----:B------:R-:W-:-:S05]  /*13d70*/  LOP3.LUT R7, R7, 0x3, RZ, 0xc0, !PT ;  /* 0x0000000307077812 */ /* 0x000fca00078ec0ff */
[----:B------:R-:W-:-:S07]  /*13d80*/  IMAD.MOV.U32 R13, RZ, RZ, R7 ;  /* 0x000000ffff0d7224 */ /* 0x000fce00078e0007 */
[----:B------:R-:W-:Y:S05]  /*13d90*/  WARPSYNC.COLLECTIVE R15, `(.L_x_4819) ;  /* 0x000000000f087348 */ /* 0x000fea0003c00000 */
[----:B------:R1:W2:Y:S02]  /*13da0*/  SHFL.IDX P6, R14, R13, R12, R11 ;  /* 0x0000000c0d0e7389 */ /* 0x0002a400000c000b */
[----:B-12---:R-:W-:Y:S01]  /*13db0*/  ENDCOLLECTIVE ;  /* 0x000000000000791b */ /* 0x006fe20003800000 */
.L_x_4819:
[----:B------:R-:W-:Y:S05]  /*13dc0*/  BRA `(.L_x_4820) ;  /* 0xffffffd400c47947 */ /* 0x000fea000383ffff */
.L_x_4770:
[----:B------:R-:W-:Y:S01]  /*13dd0*/  BSSY B0, `(.L_x_4821) ;  /* 0x0000006000007945 */ /* 0x000fe20003800000 */
[----:B------:R-:W-:-:S07]  /*13de0*/  IMAD.MOV.U32 R15, RZ, RZ, -0x1 ;  /* 0xffffffffff0f7424 */ /* 0x000fce00078e00ff */
[----:B------:R-:W-:Y:S05]  /*13df0*/  WARPSYNC.COLLECTIVE R15, `(.L_x_4822) ;  /* 0x000000000f0c7348 */ /* 0x000fea0003c00000 */
[----:B------:R-:W-:Y:S02]  /*13e00*/  ELECT P6, UR62, PT ;  /* 0x00000000003e782f */ /* 0x000fe400038c0000 */
[----:B------:R-:W-:Y:S01]  /*13e10*/  MOV R14, UR62 ;  /* 0x0000003e000e7c02 */ /* 0x000fe20008000f00 */
[----:B------:R-:W-:Y:S10]  /*13e20*/  ENDCOLLECTIVE ;  /* 0x000000000000791b */ /* 0x000ff40003800000 */
.L_x_4822:
[----:B------:R-:W-:Y:S05]  /*13e30*/  BSYNC B0 ;  /* 0x0000000000007941 */ /* 0x000fea0003800000 */
.L_x_4821:
[----:B------:R-:W-:Y:S05]  /*13e40*/  BRA `(.L_x_4823) ;  /* 0xffffffd400b47947 */ /* 0x000fea000383ffff */
.L_x_4773:
[----:B-1----:R1:W2:Y:S02]  /*13e50*/  SYNCS.PHASECHK.TRANS64.TRYWAIT P2, [R8+URZ+0x36840], R7 ;  /* 0x03684007080075a7 */ /* 0x0022a4000804017f */
[----:B--2---:R-:W-:Y:S05]  /*13e60*/  @!P2 NANOSLEEP.SYNCS 0x989680 ;  /* 0x009896800000a95d */ /* 0x004fea0003900000 */
[----:B------:R-:W2:Y:S02]  /*13e70*/  @!P2 SYNCS.PHASECHK.TRANS64 P2, [R8+URZ+0x36840], R7 ;  /* 0x036840070800a5a7 */ /* 0x000ea4000804007f */
[----:B--2---:R-:W-:Y:S05]  /*13e80*/  @!P2 BRA `(.L_x_4773) ;  /* 0xfffffffc00f0a947 */ /* 0x004fea000383ffff */
[----:B------:R-:W-:Y:S05]  /*13e90*/  BRA `(.L_x_4824) ;  /* 0xffffffd800047947 */ /* 0x000fea000383ffff */
.L_x_4775:
[----:B-1----:R1:W2:Y:S02]  /*13ea0*/  SYNCS.PHASECHK.TRANS64.TRYWAIT P2, [R18+URZ+0x36820], R7 ;  /* 0x03682007120075a7 */ /* 0x0022a4000804017f */
[----:B--2---:R-:W-:Y:S05]  /*13eb0*/  @!P2 NANOSLEEP.SYNCS 0x989680 ;  /* 0x009896800000a95d */ /* 0x004fea0003900000 */
[----:B------:R-:W2:Y:S02]  /*13ec0*/  @!P2 SYNCS.PHASECHK.TRANS64 P2, [R18+URZ+0x36820], R7 ;  /* 0x036820071200a5a7 */ /* 0x000ea4000804007f */
[----:B--2---:R-:W-:Y:S05]  /*13ed0*/  @!P2 BRA `(.L_x_4775) ;  /* 0xfffffffc00f0a947 */ /* 0x004fea000383ffff */
[----:B------:R-:W-:Y:S05]  /*13ee0*/  BRA `(.L_x_4825) ;  /* 0xffffffdc00387947 */ /* 0x000fea000383ffff */
.L_x_4781:
[----:B-1----:R1:W2:Y:S02]  /*13ef0*/  SYNCS.PHASECHK.TRANS64.TRYWAIT P2, [R3+URZ+0x36840], R2 ;  /* 0x03684002030075a7 */ /* 0x0022a4000804017f */
[----:B--2---:R-:W-:Y:S05]  /*13f00*/  @!P2 NANOSLEEP.SYNCS 0x989680 ;  /* 0x009896800000a95d */ /* 0x004fea0003900000 */
[----:B------:R-:W2:Y:S02]  /*13f10*/  @!P2 SYNCS.PHASECHK.TRANS64 P2, [R3+URZ+0x36840], R2 ;  /* 0x036840020300a5a7 */ /* 0x000ea4000804007f */
[----:B--2---:R-:W-:Y:S05]  /*13f20*/  @!P2 BRA `(.L_x_4781) ;  /* 0xfffffffc00f0a947 */ /* 0x004fea000383ffff */
[----:B------:R-:W-:Y:S05]  /*13f30*/  BRA `(.L_x_4826) ;  /* 0xffffffdc00c07947 */ /* 0x000fea000383ffff */
.L_x_4783:
[----:B-1----:R1:W2:Y:S02]  /*13f40*/  SYNCS.PHASECHK.TRANS64.TRYWAIT P2, [R3+URZ+0x60], R2 ;  /* 0x00006002030075a7 */ /* 0x0022a4000804017f */
[----:B--2---:R-:W-:Y:S05]  /*13f50*/  @!P2 NANOSLEEP.SYNCS 0x989680 ;  /* 0x009896800000a95d */ /* 0x004fea0003900000 */
[----:B------:R-:W2:Y:S02]  /*13f60*/  @!P2 SYNCS.PHASECHK.TRANS64 P2, [R3+URZ+0x60], R2 ;  /* 0x000060020300a5a7 */ /* 0x000ea4000804007f */
[----:B--2---:R-:W-:Y:S05]  /*13f70*/  @!P2 BRA `(.L_x_4783) ;  /* 0xfffffffc00f0a947 */ /* 0x004fea000383ffff */
[----:B------:R-:W-:Y:S05]  /*13f80*/  BRA `(.L_x_4827) ;  /* 0xffffffe000507947 */ /* 0x000fea000383ffff */
.L_x_4789:
[----:B--2---:R2:W3:Y:S02]  /*13f90*/  SYNCS.PHASECHK.TRANS64.TRYWAIT P2, [R2+URZ+0x36840], R3 ;  /* 0x03684003020075a7 */ /* 0x0044e4000804017f */
[----:B---3--:R-:W-:Y:S05]  /*13fa0*/  @!P2 NANOSLEEP.SYNCS 0x989680 ;  /* 0x009896800000a95d */ /* 0x008fea0003900000 */
[----:B------:R-:W3:Y:S02]  /*13fb0*/  @!P2 SYNCS.PHASECHK.TRANS64 P2, [R2+URZ+0x36840], R3 ;  /* 0x036840030200a5a7 */ /* 0x000ee4000804007f */
[----:B---3--:R-:W-:Y:S05]  /*13fc0*/  @!P2 BRA `(.L_x_4789) ;  /* 0xfffffffc00f0a947 */ /* 0x008fea000383ffff */
[----:B------:R-:W-:Y:S05]  /*13fd0*/  BRA `(.L_x_4828) ;  /* 0xffffffe400747947 */ /* 0x000fea000383ffff */
.L_x_4791:
[----:B-1----:R1:W2:Y:S02]  /*13fe0*/  SYNCS.PHASECHK.TRANS64.TRYWAIT P2, [R2+URZ+0x60], R17 ;  /* 0x00006011020075a7 */ /* 0x0022a4000804017f */
[----:B--2---:R-:W-:Y:S05]  /*13ff0*/  @!P2 NANOSLEEP.SYNCS 0x989680 ;  /* 0x009896800000a95d */ /* 0x004fea0003900000 */
[----:B------:R-:W2:Y:S02]  /*14000*/  @!P2 SYNCS.PHASECHK.TRANS64 P2, [R2+URZ+0x60], R17 ;  /* 0x000060110200a5a7 */ /* 0x000ea4000804007f */
[----:B--2---:R-:W-:Y:S05]  /*14010*/  @!P2 BRA `(.L_x_4791) ;  /* 0xfffffffc00f0a947 */ /* 0x004fea000383ffff */
[----:B------:R-:W-:Y:S05]  /*14020*/  BRA `(.L_x_4829) ;  /* 0xffffffe800047947 */ /* 0x000fea000383ffff */
.L_x_4796:
[----:B--2---:R2:W3:Y:S02]  /*14030*/  SYNCS.PHASECHK.TRANS64.TRYWAIT P2, [R2+URZ+0x36840], R3 ;  /* 0x03684003020075a7 */ /* 0x0044e4000804017f */
[----:B---3--:R-:W-:Y:S05]  /*14040*/  @!P2 NANOSLEEP.SYNCS 0x989680 ;  /* 0x009896800000a95d */ /* 0x008fea0003900000 */
[----:B------:R-:W3:Y:S02]  /*14050*/  @!P2 SYNCS.PHASECHK.TRANS64 P2, [R2+URZ+0x36840], R3 ;  /* 0x036840030200a5a7 */ /* 0x000ee4000804007f */
[----:B---3--:R-:W-:Y:S05]  /*14060*/  @!P2 BRA `(.L_x_4796) ;  /* 0xfffffffc00f0a947 */ /* 0x008fea000383ffff */
[----:B------:R-:W-:Y:S05]  /*14070*/  BRA `(.L_x_4830) ;  /* 0xffffffec00047947 */ /* 0x000fea000383ffff */
.L_x_4798:
[----:B-1----:R1:W2:Y:S02]  /*14080*/  SYNCS.PHASECHK.TRANS64.TRYWAIT P2, [R2+URZ+0x60], R11 ;  /* 0x0000600b020075a7 */ /* 0x0022a4000804017f */
[----:B--2---:R-:W-:Y:S05]  /*14090*/  @!P2 NANOSLEEP.SYNCS 0x989680 ;  /* 0x009896800000a95d */ /* 0x004fea0003900000 */
[----:B------:R-:W2:Y:S02]  /*140a0*/  @!P2 SYNCS.PHASECHK.TRANS64 P2, [R2+URZ+0x60], R11 ;  /* 0x0000600b0200a5a7 */ /* 0x000ea4000804007f */
[----:B--2---:R-:W-:Y:S05]  /*140b0*/  @!P2 BRA `(.L_x_4798) ;  /* 0xfffffffc00f0a947 */ /* 0x004fea000383ffff */
[----:B------:R-:W-:Y:S05]  /*140c0*/  BRA `(.L_x_4831) ;  /* 0xffffffec009c7947 */ /* 0x000fea000383ffff */
.L_x_4805:
[----:B-1----:R1:W2:Y:S02]  /*140d0*/  SYNCS.PHASECHK.TRANS64.TRYWAIT P0, [R3+URZ+0x36860], R0 ;  /* 0x03686000030075a7 */ /* 0x0022a4000800017f */
[----:B--2---:R-:W-:Y:S05]  /*140e0*/  @!P0 NANOSLEEP.SYNCS 0x989680 ;  /* 0x009896800000895d */ /* 0x004fea0003900000 */
[----:B------:R-:W2:Y:S02]  /*140f0*/  @!P0 SYNCS.PHASECHK.TRANS64 P0, [R3+URZ+0x36860], R0 ;  /* 0x03686000030085a7 */ /* 0x000ea4000800007f */
[----:B--2---:R-:W-:Y:S05]  /*14100*/  @!P0 BRA `(.L_x_4805) ;  /* 0xfffffffc00f08947 */ /* 0x004fea000383ffff */
[----:B------:R-:W-:Y:S05]  /*14110*/  BRA `(.L_x_4832) ;  /* 0xfffffff000947947 */ /* 0x000fea000383ffff */
.L_x_4807:
[----:B------:R-:W-:Y:S01]  /*14120*/  BSSY B0, `(.L_x_4833) ;  /* 0x0000007000007945 */ /* 0x000fe20003800000 */
[----:B------:R-:W-:Y:S02]  /*14130*/  IMAD.MOV.U32 R12, RZ, RZ, RZ ;  /* 0x000000ffff0c7224 */ /* 0x000fe400078e00ff */
[----:B------:R-:W-:Y:S02]  /*14140*/  IMAD.MOV.U32 R11, RZ, RZ, 0x1f ;  /* 0x0000001fff0b7424 */ /* 0x000fe400078e00ff */
[----:B------:R-:W-:-:S07]  /*14150*/  IMAD.MOV.U32 R15, RZ, RZ, -0x1 ;  /* 0xffffffffff0f7424 */ /* 0x000fce00078e00ff */
[----:B-----5:R-:W-:Y:S05]  /*14160*/  WARPSYNC.COLLECTIVE R15, `(.L_x_4834) ;  /* 0x000000000f087348 */ /* 0x020fea0003c00000 */
[----:B-----5:R1:W2:Y:S02]  /*14170*/  SHFL.IDX P6, R14, R13, R12, R11 ;  /* 0x0000000c0d0e7389 */ /* 0x0202a400000c000b */
[----:B-12---:R-:W-:Y:S01]  /*14180*/  ENDCOLLECTIVE ;  /* 0x000000000000791b */ /* 0x006fe20003800000 */
.L_x_4834:
[----:B------:R-:W-:Y:S05]  /*14190*/  BSYNC B0 ;  /* 0x0000000000007941 */ /* 0x000fea0003800000 */
.L_x_4833:
[----:B------:R-:W-:Y:S05]  /*141a0*/  BRA `(.L_x_4835) ;  /* 0xfffffff400287947 */ /* 0x000fea000383ffff */
.L_x_4809:
[----:B--2---:R2:W3:Y:S02]  /*141b0*/  SYNCS.PHASECHK.TRANS64.TRYWAIT P0, [R7+URZ+0x36820], R0 ;  /* 0x03682000070075a7 */ /* 0x0044e4000800017f */
[----:B---3--:R-:W-:Y:S05]  /*141c0*/  @!P0 NANOSLEEP.SYNCS 0x989680 ;  /* 0x009896800000895d */ /* 0x008fea0003900000 */
[----:B------:R-:W3:Y:S02]  /*141d0*/  @!P0 SYNCS.PHASECHK.TRANS64 P0, [R7+URZ+0x36820], R0 ;  /* 0x03682000070085a7 */ /* 0x000ee4000800007f */
[----:B---3--:R-:W-:Y:S05]  /*141e0*/  @!P0 BRA `(.L_x_4809) ;  /* 0xfffffffc00f08947 */ /* 0x008fea000383ffff */
[----:B------:R-:W-:Y:S05]  /*141f0*/  BRA `(.L_x_4836) ;  /* 0xfffffff4007c7947 */ /* 0x000fea000383ffff */
.L_x_4813:
[----:B--2---:R2:W3:Y:S02]  /*14200*/  SYNCS.PHASECHK.TRANS64.TRYWAIT P0, [R5+URZ], R4 ;  /* 0x00000004050075a7 */ /* 0x0044e4000800017f */
[----:B---3--:R-:W-:Y:S05]  /*14210*/  @!P0 NANOSLEEP.SYNCS 0x989680 ;  /* 0x009896800000895d */ /* 0x008fea0003900000 */
[----:B------:R-:W3:Y:S02]  /*14220*/  @!P0 SYNCS.PHASECHK.TRANS64 P0, [R5+URZ], R4 ;  /* 0x00000004050085a7 */ /* 0x000ee4000800007f */
[----:B---3--:R-:W-:Y:S05]  /*14230*/  @!P0 BRA `(.L_x_4813) ;  /* 0xfffffffc00f08947 */ /* 0x008fea000383ffff */
[----:B------:R-:W-:Y:S05]  /*14240*/  BRA `(.L_x_4837) ;  /* 0xfffffff400d07947 */ /* 0x000fea000383ffff */
.L_x_4814:
[----:B---3--:R3:W4:Y:S02]  /*14250*/  SYNCS.PHASECHK.TRANS64.TRYWAIT P0, [R3+URZ], R0 ;  /* 0x00000000030075a7 */ /* 0x008724000800017f */
[----:B----4-:R-:W-:Y:S05]  /*14260*/  @!P0 NANOSLEEP.SYNCS 0x989680 ;  /* 0x009896800000895d */ /* 0x010fea0003900000 */
[----:B------:R-:W4:Y:S02]  /*14270*/  @!P0 SYNCS.PHASECHK.TRANS64 P0, [R3+URZ], R0 ;  /* 0x00000000030085a7 */ /* 0x000f24000800007f */
[----:B----4-:R-:W-:Y:S05]  /*14280*/  @!P0 BRA `(.L_x_4814) ;  /* 0xfffffffc00f08947 */ /* 0x010fea000383ffff */
[----:B------:R-:W-:Y:S05]  /*14290*/  BRA `(.L_x_4838) ;  /* 0xfffffff400c47947 */ /* 0x000fea000383ffff */
.L_x_4816:
[----:B--2---:R2:W3:Y:S02]  /*142a0*/  SYNCS.PHASECHK.TRANS64.TRYWAIT P0, [R5+URZ], R4 ;  /* 0x00000004050075a7 */ /* 0x0044e4000800017f */
[----:B---3--:R-:W-:Y:S05]  /*142b0*/  @!P0 NANOSLEEP.SYNCS 0x989680 ;  /* 0x009896800000895d */ /* 0x008fea0003900000 */
[----:B------:R-:W3:Y:S02]  /*142c0*/  @!P0 SYNCS.PHASECHK.TRANS64 P0, [R5+URZ], R4 ;  /* 0x00000004050085a7 */ /* 0x000ee4000800007f */
[----:B---3--:R-:W-:Y:S05]  /*142d0*/  @!P0 BRA `(.L_x_4816) ;  /* 0xfffffffc00f08947 */ /* 0x008fea000383ffff */
[----:B------:R-:W-:Y:S05]  /*142e0*/  BRA `(.L_x_4839) ;  /* 0xfffffff400c87947 */ /* 0x000fea000383ffff */
.L_x_4840:
        /* <DEDUP_REMOVED lines=9> */
.L_x_12766:


//--------------------- .text._ZN7cutlass13device_kernelIN5flash11enable_sm90INS1_16FlashAttnFwdSm90INS1_25CollectiveMainloopFwdSm90ILi2EN4cute5tupleIJNS5_1CILi1EEES8_S8_EEENS6_IJNS7_ILi128EEENS7_ILi112EEENS7_ILi192EEEEEELi192ENS_10bfloat16_tEfNS_4arch4Sm90ELb1ELb0ELb0ELb1ELb0ELb0ELb0ELb1ELb1ELb0ELb0ELb0EEENS1_21CollectiveEpilogueFwdINS6_IJSA_SC_SB_EEES9_SE_SG_Li256ELb1ELb0ELb0ELb0EEENS1_36VarlenDynamicPersistentTileSchedulerILi128ELi112ELi256ELi32ELb0ELb0ELb1ELb1ELb1ELb1EEEEEEEEEvNT_6ParamsE --------------------------
	.section	.text._ZN7cutlass13device_kernelIN5flash11enable_sm90INS1_16FlashAttnFwdSm90INS1_25CollectiveMainloopFwdSm90ILi2EN4cute5tupleIJNS5_1CILi1EEES8_S8_EEENS6_IJNS7_ILi128EEENS7_ILi112EEENS7_ILi192EEEEEELi192ENS_10bfloat16_tEfNS_4arch4Sm90ELb1ELb0ELb0ELb1ELb0ELb0ELb0ELb1ELb1ELb0ELb0ELb0EEENS1_21CollectiveEpilogueFwdINS6_IJSA_SC_SB_EEES9_SE_SG_Li256ELb1ELb0ELb0ELb0EEENS1_36VarlenDynamicPersistentTileSchedulerILi128ELi112ELi256ELi32ELb0ELb0ELb1ELb1ELb1ELb1EEEEEEEEEvNT_6ParamsE,"ax",@progbits
	.align	128
.text._ZN7cutlass13device_kernelIN5flash11enable_sm90INS1_16FlashAttnFwdSm90INS1_25CollectiveMainloopFwdSm90ILi2EN4cute5tupleIJNS5_1CILi1EEES8_S8_EEENS6_IJNS7_ILi128EEENS7_ILi112EEENS7_ILi192EEEEEELi192ENS_10bfloat16_tEfNS_4arch4Sm90ELb1ELb0ELb0ELb1ELb0ELb0ELb0ELb1ELb1ELb0ELb0ELb0EEENS1_21CollectiveEpilogueFwdINS6_IJSA_SC_SB_EEES9_SE_SG_Li256ELb1ELb0ELb0ELb0EEENS1_36VarlenDynamicPersistentTileSchedulerILi128ELi112ELi256ELi32ELb0ELb0ELb1ELb1ELb1ELb1EEEEEEEEEvNT_6ParamsE:
        .type           _ZN7cutlass13device_kernelIN5flash11enable_sm90INS1_16FlashAttnFwdSm90INS1_25CollectiveMainloopFwdSm90ILi2EN4cute5tupleIJNS5_1CILi1EEES8_S8_EEENS6_IJNS7_ILi128EEENS7_ILi112EEENS7_ILi192EEEEEELi192ENS_10bfloat16_tEfNS_4arch4Sm90ELb1ELb0ELb0ELb1ELb0ELb0ELb0ELb1ELb1ELb0ELb0ELb0EEENS1_21CollectiveEpilogueFwdINS6_IJSA_SC_SB_EEES9_SE_SG_Li256ELb1ELb0ELb0ELb0EEENS1_36VarlenDynamicPersistentTileSchedulerILi128ELi112ELi256ELi32ELb0ELb0ELb1ELb1ELb1ELb1EEEEEEEEEvNT_6ParamsE,@function
        .size           _ZN7cutlass13device_kernelIN5flash11enable_sm90INS1_16FlashAttnFwdSm90INS1_25CollectiveMainloopFwdSm90ILi2EN4cute5tupleIJNS5_1CILi1EEES8_S8_EEENS6_IJNS7_ILi128EEENS7_ILi112EEENS7_ILi192EEEEEELi192ENS_10bfloat16_tEfNS_4arch4Sm90ELb1ELb0ELb0ELb1ELb0ELb0ELb0ELb1ELb1ELb0ELb0ELb0EEENS1_21CollectiveEpilogueFwdINS6_IJSA_SC_SB_EEES9_SE_SG_Li256ELb1ELb0ELb0ELb0EEENS1_36VarlenDynamicPersistentTileSchedulerILi128ELi112ELi256ELi32ELb0ELb0ELb1ELb1ELb1ELb1EEEEEEEEEvNT_6ParamsE,(.L_x_12767 - _ZN7cutlass13device_kernelIN5flash11enable_sm90INS1_16FlashAttnFwdSm90INS1_25CollectiveMainloopFwdSm90ILi2EN4cute5tupleIJNS5_1CILi1EEES8_S8_EEENS6_IJNS7_ILi128EEENS7_ILi112EEENS7_ILi192EEEEEELi192ENS_10bfloat16_tEfNS_4arch4Sm90ELb1ELb0ELb0ELb1ELb0ELb0ELb0ELb1ELb1ELb0ELb0ELb0EEENS1_21CollectiveEpilogueFwdINS6_IJSA_SC_SB_EEES9_SE_SG_Li256ELb1ELb0ELb0ELb0EEENS1_36VarlenDynamicPersistentTileSchedulerILi128ELi112ELi256ELi32ELb0ELb0ELb1ELb1ELb1ELb1EEEEEEEEEvNT_6ParamsE)
        .other          _ZN7cutlass13device_kernelIN5flash11enable_sm90INS1_16FlashAttnFwdSm90INS1_25CollectiveMainloopFwdSm90ILi2EN4cute5tupleIJNS5_1CILi1EEES8_S8_EEENS6_IJNS7_ILi128EEENS7_ILi112EEENS7_ILi192EEEEEELi192ENS_10bfloat16_tEfNS_4arch4Sm90ELb1ELb0ELb0ELb1ELb0ELb0ELb0ELb1ELb1ELb0ELb0ELb0EEENS1_21CollectiveEpilogueFwdINS6_IJSA_SC_SB_EEES9_SE_SG_Li256ELb1ELb0ELb0ELb0EEENS1_36VarlenDynamicPersistentTileSchedulerILi128ELi112ELi256ELi32ELb0ELb0ELb1ELb1ELb1ELb1EEEEEEEEEvNT_6ParamsE,@"STO_CUDA_ENTRY STV_DEFAULT"
_ZN7cutlass13device_kernelIN5flash11enable_sm90INS1_16FlashAttnFwdSm90INS1_25CollectiveMainloopFwdSm90ILi2EN4cute5tupleIJNS5_1CILi1EEES8_S8_EEENS6_IJNS7_ILi128EEENS7_ILi112EEENS7_ILi192EEEEEELi192ENS_10bfloat16_tEfNS_4arch4Sm90ELb1ELb0ELb0ELb1ELb0ELb0ELb0ELb1ELb1ELb0ELb0ELb0EEENS1_21CollectiveEpilogueFwdINS6_IJSA_SC_SB_EEES9_SE_SG_Li256ELb1ELb0ELb0ELb0EEENS1_36VarlenDynamicPersistentTileSchedulerILi128ELi112ELi256ELi32ELb0ELb0ELb1ELb1ELb1ELb1EEEEEEEEEvNT_6ParamsE:
        /* <DEDUP_REMOVED lines=21> */
.L_x_4842:
[----:B------:R-:W-:Y:S05]  /*0150*/  BSYNC B0 ;  /* 0x0000000000007941 */ /* 0x000fea0003800000 */
.L_x_4841:
        /* <DEDUP_REMOVED lines=41> */
.L_x_4843:
        /* <DEDUP_REMOVED lines=22> */
.L_x_4844:
        /* <DEDUP_REMOVED lines=18> */
.L_x_4845:
        /* <DEDUP_REMOVED lines=22> */
.L_x_4846:
        /* <DEDUP_REMOVED lines=22> */
.L_x_4847:
        /* <DEDUP_REMOVED lines=8> */
.L_x_4849:
        /* <DEDUP_REMOVED lines=17> */
[----:B------:R-:W-:Y:S01]  /*0ac0*/  UMOV UR36, URZ ;  /* 0x0000003f00247c82 */ /* 0x000fe20008000000 */
[----:B------:R-:W0:Y:S10]  /*0ad0*/  S2R R0, SR_TID.X ;  /* 0x0000000000007919 */ /* 0x000e340000002100 */
        /* <DEDUP_REMOVED lines=22> */
[----:B------:R-:W-:-:S02]  /*0c40*/  SHF.R.S32.HI R8, RZ, 0x5, R8 ;  /* 0x00000005ff087819 */ /* 0x000fc40000011408 */
[----:B------:R-:W-:Y:S02]  /*0c50*/  LEA.HI R2, R2, R5, RZ, 0x3 ;  /* 0x0000000502027211 */ /* 0x000fe400078f18ff */
[----:B------:R-:W-:Y:S02]  /*0c60*/  LOP3.LUT R204, R9, 0x7ffffffc, RZ, 0xc0, !PT ;  /* 0x7ffffffc09cc7812 */ /* 0x000fe400078ec0ff */
[----:B------:R-:W-:Y:S02]  /*0c70*/  LOP3.LUT R6, R2, 0xfffffff8, RZ, 0xc0, !PT ;  /* 0xfffffff802067812 */ /* 0x000fe400078ec0ff */
[CC--:B------:R-:W-:Y:S01]  /*0c80*/  LEA.HI R2, R0.reuse, R215.reuse, RZ, 0x4 ;  /* 0x000000d700027211 */ /* 0x0c0fe200078f20ff */
[----:B------:R-:W-:Y:S01]  /*0c90*/  IMAD.IADD R204, R211, 0x1, -R204 ;  /* 0x00000001d3cc7824 */ /* 0x000fe200078e0acc */
        /* <DEDUP_REMOVED lines=12> */
[----:B------:R-:W-:Y:S02]  /*0d60*/  IMAD R7, R4, 0x40, R7 ;  /* 0x0000004004077824 */ /* 0x000fe400078e0207 */
[----:B------:R-:W-:-:S04]  /*0d70*/  IMAD.IADD R2, R5, 0x1, -R2 ;  /* 0x0000000105027824 */ /* 0x000fc800078e0a02 */
[----:B------:R-:W-:Y:S01]  /*0d80*/  IMAD R213, R2, 0x8, R7 ;  /* 0x0000000802d57824 */ /* 0x000fe200078e0207 */
[----:B------:R-:W-:-:S05]  /*0d90*/  LOP3.LUT R2, R0, 0x1ffffff8, RZ, 0xc0, !PT ;  /* 0x1ffffff800027812 */ /* 0x000fca00078ec0ff */
[----:B------:R-:W-:-:S04]  /*0da0*/  IMAD.IADD R2, R215, 0x1, -R2 ;  /* 0x00000001d7027824 */ /* 0x000fc800078e0a02 */
[----:B------:R-:W-:-:S07]  /*0db0*/  IMAD.SHL.U32 R16, R2, 0x8, RZ ;  /* 0x0000000802107824 */ /* 0x000fce00078e00ff */
.L_x_4903:
        /* <DEDUP_REMOVED lines=23> */
[----:B---3-5:R-:W-:-:S03]  /*0f30*/  IMAD.U32 R4, RZ, RZ, UR8 ;  /* 0x00000008ff047e24 */ /* 0x028fc6000f8e00ff */
        /* <DEDUP_REMOVED lines=17> */
[----:B------:R-:W-:Y:S01]  /*1050*/  IMAD.U32 R18, RZ, RZ, UR9 ;  /* 0x00000009ff127e24 */ /* 0x000fe2000f8e00ff */
[----:B-1--4-:R-:W-:Y:S06]  /*1060*/  @P2 BRA `(.L_x_4850) ;  /* 0x0000000000402947 */ /* 0x012fec0003800000 */
        /* <DEDUP_REMOVED lines=14> */
[----:B------:R-:W-:-:S06]  /*1150*/  UIADD3 UR5, -UR5, UR6, URZ ;  /* 0x0000000605057290 */ /* 0x000fcc000fffe13f */
[----:B------:R-:W-:-:S07]  /*1160*/  IMAD.U32 R18, RZ, RZ, UR5 ;  /* 0x00000005ff127e24 */ /* 0x000fce000f8e00ff */
.L_x_4850:
        /* <DEDUP_REMOVED lines=13> */
.L_x_4851:
        /* <DEDUP_REMOVED lines=15> */
.L_x_4852:
[----:B------:R-:W-:Y:S01]  /*1330*/  R2UR UR5, R17 ;  /* 0x00000000110572ca */ /* 0x000fe200000e0000 */
[----:B------:R-:W-:Y:S01]  /*1340*/  UIADD3 UR7, -UR4, UR8, URZ ;  /* 0x0000000804077290 */ /* 0x000fe2000fffe13f */
[----:B------:R-:W-:Y:S02]  /*1350*/  R2UR UR8, R18 ;  /* 0x00000000120872ca */ /* 0x000fe400000e0000 */
[----:B------:R-:W-:Y:S01]  /*1360*/  CS2R R2, SRZ ;  /* 0x0000000000027805 */ /* 0x000fe2000001ff00 */
[----:B------:R-:W-:Y:S01]  /*1370*/  UMOV UR4, URZ ;  /* 0x0000003f00047c82 */ /* 0x000fe20008000000 */
[----:B------:R-:W-:Y:S02]  /*1380*/  PLOP3.LUT P0, PT, PT, PT, PT, 0x80, 0x0 ;  /* 0x000000000000781c */ /* 0x000fe40003f0f070 */
[----:B------:R-:W-:Y:S01]  /*1390*/  CS2R R118, SRZ ;  /* 0x0000000000767805 */ /* 0x000fe2000001ff00 */
[----:B------:R-:W-:Y:S01]  /*13a0*/  IMAD.U32 R19, RZ, RZ, UR7 ;  /* 0x00000007ff137e24 */ /* 0x000fe2000f8e00ff */
[----:B------:R-:W-:-:S02]  /*13b0*/  CS2R R116, SRZ ;  /* 0x0000000000747805 */ /* 0x000fc4000001ff00 */
[----:B------:R-:W-:Y:S02]  /*13c0*/  CS2R R114, SRZ ;  /* 0x0000000000727805 */ /* 0x000fe4000001ff00 */
[----:B------:R-:W-:Y:S02]  /*13d0*/  CS2R R112, SRZ ;  /* 0x0000000000707805 */ /* 0x000fe4000001ff00 */
[----:B------:R-:W-:Y:S02]  /*13e0*/  CS2R R110, SRZ ;  /* 0x00000000006e7805 */ /* 0x000fe4000001ff00 */
[----:B------:R-:W-:Y:S01]  /*13f0*/  CS2R R108, SRZ ;  /* 0x00000000006c7805 */ /* 0x000fe2000001ff00 */
[----:B------:R-:W-:Y:S01]  /*1400*/  ULEA UR6, UR5, 0xef, 0x7 ;  /* 0x000000ef05067891 */ /* 0x000fe2000f8e383f */
[----:B------:R-:W-:Y:S01]  /*1410*/  CS2R R106, SRZ ;  /* 0x00000000006a7805 */ /* 0x000fe2000001ff00 */
[----:B------:R-:W-:Y:S01]  /*1420*/  UIADD3 UR5, UR7, 0x6f, URZ ;  /* 0x0000006f07057890 */ /* 0x000fe2000fffe03f */
[----:B------:R-:W-:Y:S01]  /*1430*/  CS2R R104, SRZ ;  /* 0x0000000000687805 */ /* 0x000fe2000001ff00 */
[----:B------:R-:W-:Y:S01]  /*1440*/  UIADD3 UR7, UR7, UR6, -UR8 ;  /* 0x0000000607077290 */ /* 0x000fe2000fffe808 */
[----:B------:R-:W-:Y:S01]  /*1450*/  CS2R R102, SRZ ;  /* 0x0000000000667805 */ /* 0x000fe2000001ff00 */
[----:B------:R-:W-:Y:S01]  /*1460*/  UIMAD.WIDE UR4, UR5, -0x6db6db6d, UR4 ;  /* 0x92492493050478a5 */ /* 0x000fe2000f8e0204 */
[----:B------:R-:W-:Y:S01]  /*1470*/  CS2R R100, SRZ ;  /* 0x0000000000647805 */ /* 0x000fe2000001ff00 */
[----:B------:R-:W-:Y:S01]  /*1480*/  UMOV UR6, URZ ;  /* 0x0000003f00067c82 */ /* 0x000fe20008000000 */
[----:B------:R-:W-:Y:S01]  /*1490*/  CS2R R98, SRZ ;  /* 0x0000000000627805 */ /* 0x000fe2000001ff00 */
[----:B------:R-:W-:Y:S01]  /*14a0*/  UIMAD.WIDE UR6, UR7, -0x6db6db6d, UR6 ;  /* 0x92492493070678a5 */ /* 0x000fe2000f8e0206 */
[----:B------:R-:W-:Y:S01]  /*14b0*/  CS2R R96, SRZ ;  /* 0x0000000000607805 */ /* 0x000fe2000001ff00 */
[----:B------:R-:W-:Y:S01]  /*14c0*/  USHF.R.U32.HI UR4, URZ, 0x1f, UR5 ;  /* 0x0000001f3f047899 */ /* 0x000fe20008011605 */
[----:B------:R-:W-:Y:S01]  /*14d0*/  IMAD.MOV.U32 R86, RZ, RZ, RZ ;  /* 0x000000ffff567224 */ /* 0x000fe200078e00ff */
[----:B------:R-:W-:Y:S01]  /*14e0*/  USHF.R.U32.HI UR6, URZ, 0x1f, UR7 ;  /* 0x0000001f3f067899 */ /* 0x000fe20008011607 */
[----:B------:R-:W-:Y:S01]  /*14f0*/  CS2R R90, SRZ ;  /* 0x00000000005a7805 */ /* 0x000fe2000001ff00 */
[----:B------:R-:W-:Y:S01]  /*1500*/  ULEA.HI.SX32 UR4, UR5, UR4, 0x1a ;  /* 0x0000000405047291 */ /* 0x000fe2000f8fd23f */
[----:B------:R-:W-:Y:S01]  /*1510*/  CS2R R92, SRZ ;  /* 0x00000000005c7805 */ /* 0x000fe2000001ff00 */
[----:B------:R-:W-:Y:S01]  /*1520*/  ULEA.HI.SX32 UR6, UR7, UR6, 0x1a ;  /* 0x0000000607067291 */ /* 0x000fe2000f8fd23f */
[----:B------:R-:W-:Y:S01]  /*1530*/  IMAD.MOV.U32 R43, RZ, RZ, RZ ;  /* 0x000000ffff2b7224 */ /* 0x000fe200078e00ff */
[----:B------:R-:W-:-:S02]  /*1540*/  CS2R R88, SRZ ;  /* 0x0000000000587805 */ /* 0x000fc4000001ff00 */
[----:B------:R-:W-:Y:S01]  /*1550*/  CS2R R128, SRZ ;  /* 0x0000000000807805 */ /* 0x000fe2000001ff00 */
[----:B------:R-:W-:Y:S01]  /*1560*/  UISETP.LT.AND UP0, UPT, UR4, UR6, UPT ;  /* 0x000000060400728c */ /* 0x000fe2000bf01270 */
[----:B------:R-:W-:Y:S02]  /*1570*/  CS2R R38, SRZ ;  /* 0x0000000000267805 */ /* 0x000fe4000001ff00 */
[----:B------:R-:W-:Y:S02]  /*1580*/  CS2R R84, SRZ ;  /* 0x0000000000547805 */ /* 0x000fe4000001ff00 */
[----:B------:R-:W-:Y:S01]  /*1590*/  CS2R R46, SRZ ;  /* 0x00000000002e7805 */ /* 0x000fe2000001ff00 */
[----:B------:R-:W-:Y:S01]  /*15a0*/  USEL UR38, UR4, UR6, UP0 ;  /* 0x0000000604267287 */ /* 0x000fe20008000000 */
[----:B------:R-:W-:Y:S02]  /*15b0*/  CS2R R36, SRZ ;  /* 0x0000000000247805 */ /* 0x000fe4000001ff00 */
[----:B------:R-:W-:-:S02]  /*15c0*/  CS2R R78, SRZ ;  /* 0x00000000004e7805 */ /* 0x000fc4000001ff00 */
[----:B------:R-:W-:Y:S01]  /*15d0*/  CS2R R76, SRZ ;  /* 0x00000000004c7805 */ /* 0x000fe2000001ff00 */
[----:B------:R-:W-:Y:S01]  /*15e0*/  UISETP.GE.AND UP0, UPT, UR38, 0x1, UPT ;  /* 0x000000012600788c */ /* 0x000fe2000bf06270 */
[----:B------:R-:W-:Y:S02]  /*15f0*/  CS2R R74, SRZ ;  /* 0x00000000004a7805 */ /* 0x000fe4000001ff00 */
[----:B------:R-:W-:Y:S02]  /*1600*/  CS2R R72, SRZ ;  /* 0x0000000000487805 */ /* 0x000fe4000001ff00 */
[----:B------:R-:W-:Y:S02]  /*1610*/  CS2R R70, SRZ ;  /* 0x0000000000467805 */ /* 0x000fe4000001ff00 */
[----:B------:R-:W-:Y:S02]  /*1620*/  CS2R R68, SRZ ;  /* 0x0000000000447805 */ /* 0x000fe4000001ff00 */
[----:B------:R-:W-:-:S02]  /*1630*/  CS2R R66, SRZ ;  /* 0x0000000000427805 */ /* 0x000fc4000001ff00 */
[----:B------:R-:W-:Y:S02]  /*1640*/  PLOP3.LUT P1, PT, PT, PT, UP0, 0x80, 0x0 ;  /* 0x000000000000781c */ /* 0x000fe40003f2f008 */
        /* <DEDUP_REMOVED lines=13> */
[----:B------:R-:W-:Y:S02]  /*1720*/  MOV R133, RZ ;  /* 0x000000ff00857202 */ /* 0x000fe40000000f00 */
        /* <DEDUP_REMOVED lines=41> */
.L_x_4854:
        /* <DEDUP_REMOVED lines=11> */
.L_x_4991:
[----:B------:R-:W-:Y:S05]  /*1a70*/  @!P0 BRA `(.L_x_4856) ;  /* 0x0000000000048947 */ /* 0x000fea0003800000 */
[----:B------:R-:W-:Y:S01]  /*1a80*/  BPT.TRAP 0x1 ;  /* 0x000000040000795c */ /* 0x000fe20000300000 */
.L_x_4856:
[----:B------:R-:W-:Y:S02]  /*1a90*/  IMAD.U32 R2, RZ, RZ, UR36 ;  /* 0x00000024ff027e24 */ /* 0x000fe4000f8e00ff */
[----:B0-----:R-:W-:-:S03]  /*1aa0*/  IMAD.U32 R3, RZ, RZ, UR61 ;  /* 0x0000003dff037e24 */ /* 0x001fc6000f8e00ff */
[----:B------:R-:W-:Y:S02]  /*1ab0*/  LEA R2, R2, UR60, 0x3 ;  /* 0x0000003c02027c11 */ /* 0x000fe4000f8e18ff */
[----:B------:R-:W-:-:S04]  /*1ac0*/  SHF.L.U32 R3, R3, 0x1f, RZ ;  /* 0x0000001f03037819 */ /* 0x000fc800000006ff */
[----:B------:R0:W1:Y:S01]  /*1ad0*/  SYNCS.PHASECHK.TRANS64.TRYWAIT P2, [R2+URZ+0x36830], R3 ;  /* 0x03683003020075a7 */ /* 0x000062000804017f */
[----:B------:R-:W-:Y:S05]  /*1ae0*/  @!P0 BRA `(.L_x_4857) ;  /* 0x0000000000048947 */ /* 0x000fea0003800000 */
[----:B------:R-:W-:Y:S01]  /*1af0*/  BPT.TRAP 0x1 ;  /* 0x000000040000795c */ /* 0x000fe20000300000 */
.L_x_4857:
[----:B------:R-:W2:Y:S01]  /*1b00*/  S2R R0, SR_TID.X ;  /* 0x0000000000007919 */ /* 0x000ea20000002100 */
[----:B------:R-:W-:Y:S02]  /*1b10*/  MOV R119, RZ ;  /* 0x000000ff00777202 */ /* 0x000fe40000000f00 */
[----:B--2---:R-:W-:Y:S01]  /*1b20*/  LOP3.LUT P1, RZ, R0, 0x7f, RZ, 0xc0, !PT ;  /* 0x0000007f00ff7812 */ /* 0x004fe2000782c0ff */
[----:B-1----:R-:W-:-:S12]  /*1b30*/  @P2 BRA `(.L_x_4858) ;  /* 0x0000000000082947 */ /* 0x002fd80003800000 */
[----:B------:R-:W1:Y:S02]  /*1b40*/  SYNCS.PHASECHK.TRANS64.TRYWAIT P2, [R2+URZ+0x36830], R3 ;  /* 0x03683003020075a7 */ /* 0x000e64000804017f */
[----:B-1----:R-:W-:Y:S05]  /*1b50*/  @!P2 BRA `(.L_x_4859) ;  /* 0x000001500020a947 */ /* 0x002fea0003800000 */
.L_x_4858:
[----:B------:R-:W-:Y:S05]  /*1b60*/  WARPSYNC.ALL ;  /* 0x0000000000007948 */ /* 0x000fea0003800000 */
[----:B------:R-:W-:Y:S01]  /*1b70*/  UIADD3 UR4, UR60, 0x21400, URZ ;  /* 0x000214003c047890 */ /* 0x000fe2000fffe03f */
[----:B------:R-:W-:Y:S01]  /*1b80*/  WARPGROUP.ARRIVE ;  /* 0x00000000000079c5 */ /* 0x000fe20000000000 */
[----:B------:R-:W-:Y:S01]  /*1b90*/  UMOV UR7, 0x40000040 ;  /* 0x4000004000077882 */ /* 0x000fe20000000000 */
[----:B------:R-:W-:Y:S01]  /*1ba0*/  UMOV UR11, 0x40000040 ;  /* 0x40000040000b7882 */ /* 0x000fe20000000000 */
[----:B------:R-:W-:Y:S01]  /*1bb0*/  USHF.R.U32.HI UR4, URZ, 0x4, UR4 ;  /* 0x000000043f047899 */ /* 0x000fe20008011604 */
[----:B------:R-:W-:Y:S01]  /*1bc0*/  R2UR UR39, R19 ;  /* 0x00000000132772ca */ /* 0x000fe200000e0000 */
[----:B------:R-:W-:Y:S01]  /*1bd0*/  UMOV UR15, 0x40000040 ;  /* 0x40000040000f7882 */ /* 0x000fe20000000000 */
[----:B------:R-:W-:Y:S01]  /*1be0*/  UMOV UR19, 0x40000040 ;  /* 0x4000004000137882 */ /* 0x000fe20000000000 */
[----:B------:R-:W-:Y:S01]  /*1bf0*/  ULOP3.LUT UR4, UR4, 0x3fff, URZ, 0xc0, !UPT ;  /* 0x00003fff04047892 */ /* 0x000fe2000f8ec03f */
[----:B01----:R-:W-:Y:S01]  /*1c00*/  @!P1 VIADD R2, R2, 0x36840 ;  /* 0x0003684002029836 */ /* 0x003fe20000000000 */
[----:B------:R-:W-:Y:S01]  /*1c10*/  UMOV UR23, 0x40000040 ;  /* 0x4000004000177882 */ /* 0x000fe20000000000 */
[----:B------:R-:W-:Y:S01]  /*1c20*/  UMOV UR27, 0x40000040 ;  /* 0x40000040001b7882 */ /* 0x000fe20000000000 */
[----:B------:R-:W-:Y:S01]  /*1c30*/  ULOP3.LUT UR5, UR4, 0x10000, URZ, 0xfc, !UPT ;  /* 0x0001000004057892 */ /* 0x000fe2000f8efc3f */
[--C-:B------:R-:W-:Y:S01]  /*1c40*/  IMAD.MOV.U32 R118, RZ, RZ, R119.reuse ;  /* 0x000000ffff767224 */ /* 0x100fe200078e0077 */
[----:B------:R-:W-:Y:S01]  /*1c50*/  ULOP3.LUT UR4, UR37, 0x10000, URZ, 0xfc, !UPT ;  /* 0x0001000025047892 */ /* 0x000fe2000f8efc3f */
[----:B------:R-:W-:Y:S01]  /*1c60*/  R2UR UR37, R17 ;  /* 0x00000000112572ca */ /* 0x000fe200000e0000 */
[----:B------:R-:W-:Y:S01]  /*1c70*/  UIMAD UR6, UR36, 0xa80, UR5 ;  /* 0x00000a80240678a4 */ /* 0x000fe2000f8e0205 */
[----:B------:R-:W-:Y:S01]  /*1c80*/  @!P1 PRMT R2, RZ, 0x654, R2 ;  /* 0x00000654ff029816 */ /* 0x000fe20000000002 */
[----:B------:R-:W-:Y:S01]  /*1c90*/  IMAD.U32 R8, RZ, RZ, UR5 ;  /* 0x00000005ff087e24 */ /* 0x000fe2000f8e00ff */
[----:B------:R-:W-:Y:S01]  /*1ca0*/  UMOV UR5, 0x40000040 ;  /* 0x4000004000057882 */ /* 0x000fe20000000000 */
[----:B------:R-:W-:Y:S01]  /*1cb0*/  UIADD3 UR10, UR6, 0x80, URZ ;  /* 0x00000080060a7890 */ /* 0x000fe2000fffe03f */
[----:B------:R-:W-:Y:S01]  /*1cc0*/  IMAD.MOV.U32 R117, RZ, RZ, R119 ;  /* 0x000000ffff757224 */ /* 0x000fe200078e0077 */
[----:B------:R-:W-:Y:S01]  /*1cd0*/  UMOV UR8, UR4 ;  /* 0x0000000400087c82 */ /* 0x000fe20008000000 */
[----:B------:R-:W-:Y:S01]  /*1ce0*/  UMOV UR9, UR5 ;  /* 0x0000000500097c82 */ /* 0x000fe20008000000 */
[----:B------:R-:W-:-:S02]  /*1cf0*/  UIADD3 UR14, UR6, 0x200, URZ ;  /* 0x00000200060e7890 */ /* 0x000fc4000fffe03f */
[----:B------:R-:W-:Y:S01]  /*1d00*/  HGMMA.64x16x16.F32.BF16 R72, gdesc[UR4], RZ, !UPT, gsb0 ;  /* 0x00200000044879f0 */ /* 0x000fe2000c0018ff */
[----:B------:R-:W-:Y:S01]  /*1d10*/  UMOV UR12, UR4 ;  /* 0x00000004000c7c82 */ /* 0x000fe20008000000 */
[----:B------:R-:W-:Y:S01]  /*1d20*/  UMOV UR13, UR5 ;  /* 0x00000005000d7c82 */ /* 0x000fe20008000000 */
[----:B------:R-:W-:Y:S01]  /*1d30*/  UIADD3 UR18, UR6, 0x280, URZ ;  /* 0x0000028006127890 */ /* 0x000fe2000fffe03f */
[----:B------:R-:W-:Y:S01]  /*1d40*/  IMAD.U32 R0, RZ, RZ, UR37 ;  /* 0x00000025ff007e24 */ /* 0x000fe2000f8e00ff */
[----:B------:R-:W-:Y:S01]  /*1d50*/  UMOV UR16, UR4 ;  /* 0x0000000400107c82 */ /* 0x000fe20008000000 */
        /* <DEDUP_REMOVED lines=121> */
[----:B------:R-:W-:Y:S02]  /*24f0*/  R2UR UR11, R18 ;  /* 0x00000000120b72ca */ /* 0x000fe400000e0000 */
        /* <DEDUP_REMOVED lines=347> */
[----:B------:R-:W-:Y:S02]  /*3ab0*/  UIMAD UR7, UR38, -0x70, UR39 ;  /* 0xffffff90260778a4 */ /* 0x000fe4000f8e0227 */
[----:B------:R-:W-:Y:S02]  /*3ac0*/  UIADD3 UR38, UR38, -0x2, URZ ;  /* 0xfffffffe26267890 */ /* 0x000fe4000fffe03f */
[----:B------:R-:W-:Y:S02]  /*3ad0*/  UIADD3 UR10, -UR11, 0x71, UR7 ;  /* 0x000000710b0a7890 */ /* 0x000fe4000fffe107 */
[----:B------:R-:W-:-:S04]  /*3ae0*/  UIADD3 UR7, UR7, 0x70, URZ ;  /* 0x0000007007077890 */ /* 0x000fc8000fffe03f */
[----:B------:R-:W-:Y:S02]  /*3af0*/  IMAD.U32 R5, RZ, RZ, UR10 ;  /* 0x0000000aff057e24 */ /* 0x000fe4000f8e00ff */
[----:B------:R-:W-:Y:S02]  /*3b00*/  IMAD.U32 R3, RZ, RZ, UR7 ;  /* 0x00000007ff037e24 */ /* 0x000fe4000f8e00ff */
[----:B------:R-:W-:Y:S02]  /*3b10*/  IMAD R6, R204, -0x2, R5 ;  /* 0xfffffffecc067824 */ /* 0x000fe400078e0205 */
[----:B------:R-:W-:Y:S02]  /*3b20*/  IMAD R5, R0, 0x80, R205 ;  /* 0x0000008000057824 */ /* 0x000fe400078e02cd */
        /* <DEDUP_REMOVED lines=23> */
[----:B------:R-:W-:Y:S01]  /*3ca0*/  ISETP.GT.AND P2, PT, R0, 0x9, PT ;  /* 0x000000090000780c */ /* 0x000fe20003f44270 */
[----:B------:R-:W-:Y:S01]  /*3cb0*/  HGMMA.64x16x16.F32.BF16 R64, gdesc[UR52], R64, gsb0 ;  /* 0x00200000344079f0 */ /* 0x000fe20008001840 */
[----:B------:R-:W-:Y:S01]  /*3cc0*/  UIADD3 UR54, UR6, 0x806, URZ ;  /* 0x0000080606367890 */ /* 0x000fe2000fffe03f */
[----:B------:R-:W-:Y:S01]  /*3cd0*/  FSEL R13, R78, -INF , P4 ;  /* 0xff8000004e0d7808 */ /* 0x000fe20002000000 */
[----:B------:R-:W-:Y:S01]  /*3ce0*/  UMOV UR55, 0x40000040 ;  /* 0x4000004000377882 */ /* 0x000fe20000000000 */
[----:B------:R-:W-:Y:S01]  /*3cf0*/  FMNMX.FTZ R4, R7, R75, !PT ;  /* 0x0000004b07047209 */ /* 0x000fe20007810000 */
[----:B------:R-:W-:Y:S01]  /*3d00*/  IMAD.MOV.U32 R78, RZ, RZ, R119 ;  /* 0x000000ffff4e7224 */ /* 0x000fe200078e0077 */
        /* <DEDUP_REMOVED lines=15> */
[----:B------:R-:W-:Y:S01]  /*3e00*/  UMOV UR55, 0x40000040 ;  /* 0x4000004000377882 */ /* 0x000fe20000000000 */
[----:B------:R-:W-:Y:S02]  /*3e10*/  ISETP.GT.AND P2, PT, R0, 0x19, PT ;  /* 0x000000190000780c */ /* 0x000fe40003f44270 */
[----:B------:R-:W-:Y:S01]  /*3e20*/  FSEL R81, R70, -INF , P3 ;  /* 0xff80000046517808 */ /* 0x000fe20001800000 */
[----:B------:R-:W-:Y:S01]  /*3e30*/  IMAD.MOV.U32 R70, RZ, RZ, R119 ;  /* 0x000000ffff467224 */ /* 0x000fe200078e0077 */
[----:B------:R-:W-:Y:S02]  /*3e40*/  FMNMX.FTZ R4, R67, R4, !PT ;  /* 0x0000000443047209 */ /* 0x000fe40007810000 */
        /* <DEDUP_REMOVED lines=14> */
[----:B------:R-:W-:Y:S01]  /*3f30*/  UMOV UR55, 0x40000040 ;  /* 0x4000004000377882 */ /* 0x000fe20000000000 */
[----:B------:R-:W-:Y:S01]  /*3f40*/  FSEL R85, R62, -INF , P3 ;  /* 0xff8000003e557808 */ /* 0x000fe20001800000 */
[----:B------:R-:W-:Y:S01]  /*3f50*/  IMAD.MOV.U32 R62, RZ, RZ, R119 ;  /* 0x000000ffff3e7224 */ /* 0x000fe200078e0077 */
[----:B------:R-:W-:Y:S02]  /*3f60*/  FMNMX.FTZ R4, R59, R4, !PT ;  /* 0x000000043b047209 */ /* 0x000fe40007810000 */
        /* <DEDUP_REMOVED lines=33> */
[----:B------:R-:W-:Y:S01]  /*4180*/  UMOV UR55, 0x40000040 ;  /* 0x4000004000377882 */ /* 0x000fe20000000000 */
[----:B------:R-:W-:Y:S01]  /*4190*/  ISETP.GT.AND P2, PT, R0, 0x49, PT ;  /* 0x000000490000780c */ /* 0x000fe20003f44270 */
[----:B------:R-:W-:Y:S01]  /*41a0*/  ULDC UR6, c[0x0][0x988] ;  /* 0x0002620000067ab9 */ /* 0x000fe20000000800 */
[----:B------:R-:W-:Y:S02]  /*41b0*/  FSEL R97, R46, -INF , P3 ;  /* 0xff8000002e617808 */ /* 0x000fe40001800000 */
[----:B------:R-:W-:-:S02]  /*41c0*/  FMNMX.FTZ R4, R95, R4, !PT ;  /* 0x000000045f047209 */ /* 0x000fc40007810000 */
[C---:B------:R-:W-:Y:S02]  /*41d0*/  ISETP.GT.AND P3, PT, R0.reuse, 0x50, PT ;  /* 0x000000500000780c */ /* 0x040fe40003f64270 */
[----:B------:R-:W-:Y:S02]  /*41e0*/  FSEL R99, R47, -INF , P2 ;  /* 0xff8000002f637808 */ /* 0x000fe40001000000 */
[----:B------:R-:W-:Y:S02]  /*41f0*/  FMNMX.FTZ R4, R97, R4, !PT ;  /* 0x0000000461047209 */ /* 0x000fe40007810000 */
[----:B------:R-:W-:Y:S02]  /*4200*/  ISETP.GT.AND P2, PT, R0, 0x51, PT ;  /* 0x000000510000780c */ /* 0x000fe40003f44270 */
[----:B------:R-:W-:Y:S01]  /*4210*/  FMNMX.FTZ R4, R99, R4, !PT ;  /* 0x0000000463047209 */ /* 0x000fe20007810000 */
[----:B------:R-:W-:Y:S02]  /*4220*/  WARPGROUP.DEPBAR.LE gsb0, 0x0 ;  /* 0x00008000000079c5 */ /* 0x000fe40000010000 */
[----:B------:R-:W-:Y:S01]  /*4230*/  WARPGROUP.ARRIVE ;  /* 0x00000000000079c5 */ /* 0x000fe20000000000 */
[----:B------:R-:W-:-:S02]  /*4240*/  FSEL R101, R34, -INF , P3 ;  /* 0xff80000022657808 */ /* 0x000fc40001800000 */
[C---:B------:R-:W-:Y:S02]  /*4250*/  ISETP.GT.AND P3, PT, R0.reuse, 0x58, PT ;  /* 0x000000580000780c */ /* 0x040fe40003f64270 */
[----:B------:R-:W-:Y:S01]  /*4260*/  FSEL R103, R35, -INF , P2 ;  /* 0xff80000023677808 */ /* 0x000fe20001000000 */
[----:B------:R-:W-:Y:S01]  /*4270*/  HGMMA.64x16x16.F32.BF16 R24, gdesc[UR52], R24, gsb0 ;  /* 0x00200000341879f0 */ /* 0x000fe20008001818 */
[----:B------:R-:W-:Y:S02]  /*4280*/  FMNMX.FTZ R4, R101, R4, !PT ;  /* 0x0000000465047209 */ /* 0x000fe40007810000 */
[----:B------:R-:W-:Y:S02]  /*4290*/  ISETP.GT.AND P2, PT, R0, 0x59, PT ;  /* 0x000000590000780c */ /* 0x000fe40003f44270 */
        /* <DEDUP_REMOVED lines=18> */
[----:B------:R-:W-:Y:S02]  /*43c0*/  ISETP.GT.AND P3, PT, R3, 0x1, PT ;  /* 0x000000010300780c */ /* 0x000fe40003f64270 */
[----:B------:R-:W-:Y:S02]  /*43d0*/  FMNMX.FTZ R9, R115, R4, !PT ;  /* 0x0000000473097209 */ /* 0x000fe40007810000 */
        /* <DEDUP_REMOVED lines=11> */
[----:B-1----:R-:W-:Y:S01]  /*4490*/  FMNMX.FTZ R10, R9, R0, !PT ;  /* 0x00000000090a7209 */ /* 0x002fe20007810000 */
[----:B------:R-:W-:Y:S01]  /*44a0*/  IMAD.U32 R0, RZ, RZ, UR6 ;  /* 0x00000006ff007e24 */ /* 0x000fe2000f8e00ff */
[----:B------:R-:W-:Y:S01]  /*44b0*/  FSEL R9, R76, -INF , P4 ;  /* 0xff8000004c097808 */ /* 0x000fe20002000000 */
[----:B------:R-:W-:Y:S01]  /*44c0*/  UIADD3 UR6, UR39, -UR11, URZ ;  /* 0x8000000b27067290 */ /* 0x000fe2000fffe03f */
[----:B------:R-:W-:Y:S01]  /*44d0*/  FSEL R49, R49, -INF , P3 ;  /* 0xff80000031317808 */ /* 0x000fe20001800000 */
[----:B------:R-:W1:Y:S01]  /*44e0*/  SHFL.BFLY PT, R11, R10, 0x1, 0x1f ;  /* 0x0c201f000a0b7f89 */ /* 0x000e6200000e0000 */
[----:B------:R-:W-:Y:S01]  /*44f0*/  ISETP.GT.AND P3, PT, R3, 0x39, PT ;  /* 0x000000390300780c */ /* 0x000fe20003f64270 */
[----:B------:R-:W-:Y:S01]  /*4500*/  ULEA UR7, UR37, UR6, 0x7 ;  /* 0x0000000625077291 */ /* 0x000fe2000f8e383f */
[----:B------:R-:W-:-:S02]  /*4510*/  IMAD.MOV.U32 R76, RZ, RZ, R119 ;  /* 0x000000ffff4c7224 */ /* 0x000fc400078e0077 */
[----:B------:R-:W-:Y:S01]  /*4520*/  FSEL R53, R53, -INF , P3 ;  /* 0xff80000035357808 */ /* 0x000fe20001800000 */
[----:B------:R-:W-:Y:S01]  /*4530*/  UMOV UR6, URZ ;  /* 0x0000003f00067c82 */ /* 0x000fe20008000000 */
[----:B------:R-:W-:Y:S01]  /*4540*/  ISETP.GT.AND P3, PT, R3, 0x41, PT ;  /* 0x000000410300780c */ /* 0x000fe20003f64270 */
[----:B------:R-:W-:-:S03]  /*4550*/  UIMAD.WIDE UR6, UR7, -0x6db6db6d, UR6 ;  /* 0x92492493070678a5 */ /* 0x000fc6000f8e0206 */
[----:B------:R-:W-:Y:S01]  /*4560*/  FSEL R41, R41, -INF , P3 ;  /* 0xff80000029297808 */ /* 0x000fe20001800000 */
[----:B------:R-:W-:Y:S01]  /*4570*/  USHF.R.U32.HI UR6, URZ, 0x1f, UR7 ;  /* 0x0000001f3f067899 */ /* 0x000fe20008011607 */
[----:B------:R-:W-:-:S03]  /*4580*/  ISETP.GT.AND P3, PT, R3, 0x49, PT ;  /* 0x000000490300780c */ /* 0x000fc60003f64270 */
[----:B------:R-:W-:Y:S01]  /*4590*/  ULEA.HI.SX32 UR6, UR7, UR6, 0x1a ;  /* 0x0000000607067291 */ /* 0x000fe2000f8fd23f */
[----:B------:R-:W-:Y:S02]  /*45a0*/  FSEL R45, R45, -INF , P3 ;  /* 0xff8000002d2d7808 */ /* 0x000fe40001800000 */
[----:B------:R-:W-:Y:S01]  /*45b0*/  ISETP.GT.AND P3, PT, R3, 0x51, PT ;  /* 0x000000510300780c */ /* 0x000fe20003f64270 */
[----:B------:R-:W-:-:S03]  /*45c0*/  UISETP.LT.AND UP0, UPT, URZ, UR6, UPT ;  /* 0x000000063f00728c */ /* 0x000fc6000bf01270 */
[----:B------:R-:W-:Y:S01]  /*45d0*/  FSEL R33, R33, -INF , P3 ;  /* 0xff80000021217808 */ /* 0x000fe20001800000 */
[----:B------:R-:W-:Y:S01]  /*45e0*/  USEL UR10, URZ, UR6, !UP0 ;  /* 0x000000063f0a7287 */ /* 0x000fe2000c000000 */
[----:B-1----:R-:W-:Y:S02]  /*45f0*/  FMNMX.FTZ R4, R10, R11, !PT ;  /* 0x0000000b0a047209 */ /* 0x002fe40007810000 */
[----:B------:R-:W-:Y:S01]  /*4600*/  ISETP.GT.AND P3, PT, R3, 0x59, PT ;  /* 0x000000590300780c */ /* 0x000fe20003f64270 */
[----:B------:R-:W-:Y:S01]  /*4610*/  UISETP.GE.AND UP0, UPT, UR38, UR10, UPT ;  /* 0x0000000a2600728c */ /* 0x000fe2000bf06270 */
[C---:B------:R-:W-:Y:S01]  /*4620*/  FSETP.NEU.FTZ.AND P2, PT, R4.reuse, -INF , PT ;  /* 0xff8000000400780b */ /* 0x040fe20003f5d000 */
[----:B------:R-:W-:Y:S01]  /*4630*/  FMUL.FTZ R11, R4, R0 ;  /* 0x00000000040b7220 */ /* 0x000fe20000410000 */
[----:B------:R-:W-:Y:S02]  /*4640*/  FSEL R37, R37, -INF , P3 ;  /* 0xff80000025257808 */ /* 0x000fe40001800000 */
[----:B------:R-:W-:-:S02]  /*4650*/  ISETP.GT.AND P3, PT, R3, 0x61, PT ;  /* 0x000000610300780c */ /* 0x000fc40003f64270 */
        /* <DEDUP_REMOVED lines=8> */
[----:B------:R-:W-:Y:S01]  /*46e0*/  FMNMX.FTZ R10, R7, R73, !PT ;  /* 0x00000049070a7209 */ /* 0x000fe20007810000 */
[-CC-:B------:R-:W-:Y:S01]  /*46f0*/  FFMA.FTZ R6, R75, R0.reuse, -R30.reuse ;  /* 0x000000004b067223 */ /* 0x180fe2000001081e */
[----:B------:R-:W-:Y:S01]  /*4700*/  FSEL R77, R77, -INF , P2 ;  /* 0xff8000004d4d7808 */ /* 0x000fe20001000000 */
[----:B------:R-:W-:Y:S01]  /*4710*/  MUFU.EX2 R201, R201 ;  /* 0x000000c900c97308 */ /* 0x000fe20000000800 */
[----:B------:R-:W-:Y:S01]  /*4720*/  ISETP.GT.AND P2, PT, R3, 0x10, PT ;  /* 0x000000100300780c */ /* 0x000fe20003f44270 */
[--C-:B------:R-:W-:Y:S01]  /*4730*/  FFMA.FTZ R79, R79, R0, -R30.reuse ;  /* 0x000000004f4f7223 */ /* 0x100fe2000001081e */
[----:B------:R-:W-:Y:S01]  /*4740*/  FMNMX.FTZ R10, R9, R10, !PT ;  /* 0x0000000a090a7209 */ /* 0x000fe20007810000 */
[-CC-:B------:R-:W-:Y:S01]  /*4750*/  FFMA.FTZ R67, R67, R0.reuse, -R30.reuse ;  /* 0x0000000043437223 */ /* 0x180fe2000001081e */
[----:B------:R-:W-:Y:S01]  /*4760*/  FSEL R11, R64, -INF , P2 ;  /* 0xff800000400b7808 */ /* 0x000fe20001000000 */
[--C-:B------:R-:W-:Y:S01]  /*4770*/  FFMA.FTZ R199, R81, R0, -R30.reuse ;  /* 0x0000000051c77223 */ /* 0x100fe2000001081e */
[----:B------:R-:W-:Y:S01]  /*4780*/  FMNMX.FTZ R10, R77, R10, !PT ;  /* 0x0000000a4d0a7209 */ /* 0x000fe20007810000 */
[----:B------:R-:W1:Y:S01]  /*4790*/  MUFU.EX2 R6, R6 ;  /* 0x0000000600067308 */ /* 0x000e620000000800 */
[----:B------:R-:W-:Y:S01]  /*47a0*/  ISETP.GT.AND P2, PT, R3, 0x18, PT ;  /* 0x000000180300780c */ /* 0x000fe20003f44270 */
[--C-:B------:R-:W-:Y:S01]  /*47b0*/  FFMA.FTZ R55, R55, R0, -R30.reuse ;  /* 0x0000000037377223 */ /* 0x100fe2000001081e */
[----:B------:R-:W-:Y:S01]  /*47c0*/  FMNMX.FTZ R10, R11, R10, !PT ;  /* 0x0000000a0b0a7209 */ /* 0x000fe20007810000 */
[-CC-:B------:R-:W-:Y:S01]  /*47d0*/  FFMA.FTZ R71, R71, R0.reuse, -R30.reuse ;  /* 0x0000000047477223 */ /* 0x180fe2000001081e */
[----:B------:R-:W-:Y:S01]  /*47e0*/  FSEL R13, R68, -INF , P2 ;  /* 0xff800000440d7808 */ /* 0x000fe20001000000 */
[--C-:B------:R-:W-:Y:S01]  /*47f0*/  FFMA.FTZ R193, R83, R0, -R30.reuse ;  /* 0x0000000053c17223 */ /* 0x100fe2000001081e */
[----:B------:R-:W-:Y:S01]  /*4800*/  FMNMX.FTZ R12, R65, R10, !PT ;  /* 0x0000000a410c7209 */ /* 0x000fe20007810000 */
[----:B------:R-:W2:Y:S01]  /*4810*/  MUFU.EX2 R203, R203 ;  /* 0x000000cb00cb7308 */ /* 0x000ea20000000800 */
[----:B------:R-:W-:Y:S01]  /*4820*/  ISETP.GT.AND P2, PT, R3, 0x20, PT ;  /* 0x000000200300780c */ /* 0x000fe20003f44270 */
[--C-:B------:R-:W-:Y:S01]  /*4830*/  FFMA.FTZ R59, R59, R0, -R30.reuse ;  /* 0x000000003b3b7223 */ /* 0x100fe2000001081e */
[----:B------:R-:W-:Y:S01]  /*4840*/  FMNMX.FTZ R12, R13, R12, !PT ;  /* 0x0000000c0d0c7209 */ /* 0x000fe20007810000 */
[-CC-:B------:R-:W-:Y:S01]  /*4850*/  FFMA.FTZ R85, R85, R0.reuse, -R30.reuse ;  /* 0x0000000055557223 */ /* 0x180fe2000001081e */
[----:B------:R-:W-:Y:S01]  /*4860*/  FSEL R15, R56, -INF , P2 ;  /* 0xff800000380f7808 */ /* 0x000fe20001000000 */
[--C-:B------:R-:W-:Y:S01]  /*4870*/  FFMA.FTZ R63, R63, R0, -R30.reuse ;  /* 0x000000003f3f7223 */ /* 0x100fe2000001081e */
[----:B------:R-:W-:Y:S01]  /*4880*/  FMNMX.FTZ R12, R69, R12, !PT ;  /* 0x0000000c450c7209 */ /* 0x000fe20007810000 */
[----:B------:R-:W3:Y:S01]  /*4890*/  MUFU.EX2 R10, R79 ;  /* 0x0000004f000a7308 */ /* 0x000ee20000000800 */
[----:B------:R-:W-:Y:S01]  /*48a0*/  ISETP.GT.AND P2, PT, R3, 0x28, PT ;  /* 0x000000280300780c */ /* 0x000fe20003f44270 */
[--C-:B------:R-:W-:Y:S01]  /*48b0*/  FFMA.FTZ R87, R87, R0, -R30.reuse ;  /* 0x0000000057577223 */ /* 0x100fe2000001081e */
[----:B------:R-:W-:Y:S01]  /*48c0*/  FMNMX.FTZ R12, R15, R12, !PT ;  /* 0x0000000c0f0c7209 */ /* 0x000fe20007810000 */
[-CC-:B------:R-:W-:Y:S01]  /*48d0*/  FFMA.FTZ R89, R89, R0.reuse, -R30.reuse ;  /* 0x0000000059597223 */ /* 0x180fe2000001081e */
[----:B------:R-:W-:Y:S01]  /*48e0*/  FSEL R21, R60, -INF , P2 ;  /* 0xff8000003c157808 */ /* 0x000fe20001000000 */
[--C-:B------:R-:W-:Y:S01]  /*48f0*/  FFMA.FTZ R91, R91, R0, -R30.reuse ;  /* 0x000000005b5b7223 */ /* 0x100fe2000001081e */
[----:B------:R-:W-:Y:S01]  /*4900*/  FMNMX.FTZ R14, R57, R12, !PT ;  /* 0x0000000c390e7209 */ /* 0x000fe20007810000 */
[----:B------:R-:W4:Y:S01]  /*4910*/  MUFU.EX2 R197, R197 ;  /* 0x000000c500c57308 */ /* 0x000f220000000800 */
[----:B------:R-:W-:Y:S01]  /*4920*/  ISETP.GT.AND P2, PT, R3, 0x30, PT ;  /* 0x000000300300780c */ /* 0x000fe20003f44270 */
[--C-:B------:R-:W-:Y:S01]  /*4930*/  FFMA.FTZ R93, R93, R0, -R30.reuse ;  /* 0x000000005d5d7223 */ /* 0x100fe2000001081e */
[----:B------:R-:W-:Y:S01]  /*4940*/  FMNMX.FTZ R14, R21, R14, !PT ;  /* 0x0000000e150e7209 */ /* 0x000fe20007810000 */
[-CC-:B------:R-:W-:Y:S01]  /*4950*/  FFMA.FTZ R95, R95, R0.reuse, -R30.reuse ;  /* 0x000000005f5f7223 */ /* 0x180fe2000001081e */
[----:B------:R-:W-:Y:S01]  /*4960*/  FSEL R27, R48, -INF , P2 ;  /* 0xff800000301b7808 */ /* 0x000fe20001000000 */
[--C-:B------:R-:W-:Y:S01]  /*4970*/  FFMA.FTZ R97, R97, R0, -R30.reuse ;  /* 0x0000000061617223 */ /* 0x100fe2000001081e */
[----:B------:R-:W-:Y:S01]  /*4980*/  FMNMX.FTZ R14, R61, R14, !PT ;  /* 0x0000000e3d0e7209 */ /* 0x000fe20007810000 */
[----:B------:R-:W5:Y:S01]  /*4990*/  MUFU.EX2 R12, R67 ;  /* 0x00000043000c7308 */ /* 0x000f620000000800 */
[----:B------:R-:W-:Y:S01]  /*49a0*/  ISETP.GT.AND P2, PT, R3, 0x38, PT ;  /* 0x000000380300780c */ /* 0x000fe20003f44270 */
[--C-:B------:R-:W-:Y:S01]  /*49b0*/  FFMA.FTZ R99, R99, R0, -R30.reuse ;  /* 0x0000000063637223 */ /* 0x100fe2000001081e */
[----:B------:R-:W-:Y:S01]  /*49c0*/  FMNMX.FTZ R14, R27, R14, !PT ;  /* 0x0000000e1b0e7209 */ /* 0x000fe20007810000 */
[-CC-:B------:R-:W-:Y:S01]  /*49d0*/  FFMA.FTZ R101, R101, R0.reuse, -R30.reuse ;  /* 0x0000000065657223 */ /* 0x180fe2000001081e */
[----:B------:R-:W-:Y:S01]  /*49e0*/  FSEL R31, R52, -INF , P2 ;  /* 0xff800000341f7808 */ /* 0x000fe20001000000 */
[--C-:B------:R-:W-:Y:S01]  /*49f0*/  FFMA.FTZ R103, R103, R0, -R30.reuse ;  /* 0x0000000067677223 */ /* 0x100fe2000001081e */
[----:B------:R-:W-:Y:S01]  /*4a00*/  FMNMX.FTZ R20, R49, R14, !PT ;  /* 0x0000000e31147209 */ /* 0x000fe20007810000 */
        /* <DEDUP_REMOVED lines=8> */
[----:B------:R2:W-:Y:S01]  /*4a90*/  MUFU.EX2 R34, R55 ;  /* 0x0000003700227308 */ /* 0x0005e20000000800 */
[----:B------:R-:W-:Y:S01]  /*4aa0*/  ISETP.GT.AND P2, PT, R3, 0x48, PT ;  /* 0x000000480300780c */ /* 0x000fe20003f44270 */
[--C-:B------:R-:W-:Y:S01]  /*4ab0*/  FFMA.FTZ R111, R111, R0, -R30.reuse ;  /* 0x000000006f6f7223 */ /* 0x100fe2000001081e */
[----:B------:R-:W-:Y:S01]  /*4ac0*/  FMNMX.FTZ R20, R35, R20, !PT ;  /* 0x0000001423147209 */ /* 0x000fe20007810000 */
[----:B------:R-:W-:Y:S01]  /*4ad0*/  FFMA.FTZ R113, R113, R0, -R30 ;  /* 0x0000000071717223 */ /* 0x000fe2000001081e */
[----:B------:R-:W-:Y:S01]  /*4ae0*/  FSEL R39, R44, -INF , P2 ;  /* 0xff8000002c277808 */ /* 0x000fe20001000000 */
[----:B-1----:R-:W-:Y:S01]  /*4af0*/  FADD.FTZ R44, R201, R6 ;  /* 0x00000006c92c7221 */ /* 0x002fe20000010000 */
[----:B------:R-:W-:Y:S01]  /*4b00*/  FMNMX.FTZ R26, R41, R20, !PT ;  /* 0x00000014291a7209 */ /* 0x000fe20007810000 */
[----:B------:R-:W-:Y:S01]  /*4b10*/  MUFU.EX2 R14, R71 ;  /* 0x00000047000e7308 */ /* 0x000fe20000000800 */
[----:B------:R-:W-:Y:S01]  /*4b20*/  ISETP.GT.AND P2, PT, R3, 0x50, PT ;  /* 0x000000500300780c */ /* 0x000fe20003f44270 */
[----:B--2---:R-:W-:Y:S01]  /*4b30*/  FADD.FTZ R55, R203, R44 ;  /* 0x0000002ccb377221 */ /* 0x004fe20000010000 */
[----:B------:R-:W-:Y:S01]  /*4b40*/  FMNMX.FTZ R26, R39, R26, !PT ;  /* 0x0000001a271a7209 */ /* 0x000fe20007810000 */
[----:B------:R-:W-:Y:S01]  /*4b50*/  FFMA.FTZ R30, R115, R0, -R30 ;  /* 0x00000000731e7223 */ /* 0x000fe2000001081e */
[----:B------:R-:W-:Y:S01]  /*4b60*/  FSEL R43, R32, -INF , P2 ;  /* 0xff800000202b7808 */ /* 0x000fe20001000000 */
[----:B---3--:R-:W-:Y:S01]  /*4b70*/  FADD.FTZ R44, R10, R55 ;  /* 0x000000370a2c7221 */ /* 0x008fe20000010000 */
[----:B------:R-:W-:Y:S01]  /*4b80*/  FMNMX.FTZ R26, R45, R26, !PT ;  /* 0x0000001a2d1a7209 */ /* 0x000fe20007810000 */
[----:B------:R-:W-:Y:S01]  /*4b90*/  MUFU.EX2 R193, R193 ;  /* 0x000000c100c17308 */ /* 0x000fe20000000800 */
[----:B------:R-:W-:Y:S01]  /*4ba0*/  ISETP.GT.AND P2, PT, R3, 0x58, PT ;  /* 0x000000580300780c */ /* 0x000fe20003f44270 */
[----:B----4-:R-:W-:Y:S01]  /*4bb0*/  FADD.FTZ R55, R197, R44 ;  /* 0x0000002cc5377221 */ /* 0x010fe20000010000 */
[----:B------:R-:W-:Y:S01]  /*4bc0*/  FMNMX.FTZ R26, R43, R26, !PT ;  /* 0x0000001a2b1a7209 */ /* 0x000fe20007810000 */
[----:B------:R-:W-:Y:S01]  /*4bd0*/  IMAD.MOV.U32 R115, RZ, RZ, R119 ;  /* 0x000000ffff737224 */ /* 0x000fe200078e0077 */
[----:B------:R-:W-:Y:S01]  /*4be0*/  FSEL R47, R36, -INF , P2 ;  /* 0xff800000242f7808 */ /* 0x000fe20001000000 */
[----:B-----5:R-:W-:Y:S01]  /*4bf0*/  FADD.FTZ R44, R12, R55 ;  /* 0x000000370c2c7221 */ /* 0x020fe20000010000 */
[----:B------:R-:W-:Y:S01]  /*4c00*/  FMNMX.FTZ R26, R33, R26, !PT ;  /* 0x0000001a211a7209 */ /* 0x000fe20007810000 */
[----:B------:R-:W-:Y:S01]  /*4c10*/  MUFU.EX2 R20, R59 ;  /* 0x0000003b00147308 */ /* 0x000fe20000000800 */
[----:B------:R-:W-:Y:S01]  /*4c20*/  ISETP.GT.AND P2, PT, R3, 0x60, PT ;  /* 0x000000600300780c */ /* 0x000fe20003f44270 */
[--C-:B------:R-:W-:Y:S01]  /*4c30*/  IMAD.MOV.U32 R83, RZ, RZ, R119.reuse ;  /* 0x000000ffff537224 */ /* 0x100fe200078e0077 */
[----:B------:R-:W-:Y:S01]  /*4c40*/  FMNMX.FTZ R26, R47, R26, !PT ;  /* 0x0000001a2f1a7209 */ /* 0x000fe20007810000 */
[--C-:B------:R-:W-:Y:S01]  /*4c50*/  IMAD.MOV.U32 R81, RZ, RZ, R119.reuse ;  /* 0x000000ffff517224 */ /* 0x100fe200078e0077 */
[----:B------:R-:W-:Y:S01]  /*4c60*/  FSEL R51, R24, -INF , P2 ;  /* 0xff80000018337808 */ /* 0x000fe20001000000 */
[--C-:B------:R-:W-:Y:S01]  /*4c70*/  IMAD.MOV.U32 R79, RZ, RZ, R119.reuse ;  /* 0x000000ffff4f7224 */ /* 0x100fe200078e0077 */
[----:B------:R-:W-:Y:S01]  /*4c80*/  FMNMX.FTZ R26, R37, R26, !PT ;  /* 0x0000001a251a7209 */ /* 0x000fe20007810000 */
[----:B------:R-:W-:Y:S01]  /*4c90*/  MUFU.EX2 R85, R85 ;  /* 0x0000005500557308 */ /* 0x000fe20000000800 */
[----:B------:R-:W-:Y:S01]  /*4ca0*/  ISETP.GT.AND P2, PT, R3, 0x68, PT ;  /* 0x000000680300780c */ /* 0x000fe20003f44270 */
[--C-:B------:R-:W-:Y:S01]  /*4cb0*/  IMAD.MOV.U32 R75, RZ, RZ, R119.reuse ;  /* 0x000000ffff4b7224 */ /* 0x100fe200078e0077 */
[----:B------:R-:W-:Y:S01]  /*4cc0*/  FMNMX.FTZ R26, R51, R26, !PT ;  /* 0x0000001a331a7209 */ /* 0x000fe20007810000 */
[--C-:B------:R-:W-:Y:S01]  /*4cd0*/  IMAD.MOV.U32 R72, RZ, RZ, R119.reuse ;  /* 0x000000ffff487224 */ /* 0x100fe200078e0077 */
[----:B------:R-:W-:Y:S01]  /*4ce0*/  ISETP.GT.AND P3, PT, R3, 0x69, PT ;  /* 0x000000690300780c */ /* 0x000fe20003f64270 */
[--C-:B------:R-:W-:Y:S01]  /*4cf0*/  IMAD.MOV.U32 R68, RZ, RZ, R119.reuse ;  /* 0x000000ffff447224 */ /* 0x100fe200078e0077 */
[----:B------:R-:W-:Y:S01]  /*4d00*/  FSEL R3, R28, -INF , P2 ;  /* 0xff8000001c037808 */ /* 0x000fe20001000000 */
[----:B------:R1:W2:Y:S01]  /*4d10*/  MUFU.EX2 R32, R63 ;  /* 0x0000003f00207308 */ /* 0x0002a20000000800 */
[----:B------:R-:W-:Y:S01]  /*4d20*/  FMNMX.FTZ R26, R25, R26, !PT ;  /* 0x0000001a191a7209 */ /* 0x000fe20007810000 */
[--C-:B------:R-:W-:Y:S01]  /*4d30*/  IMAD.MOV.U32 R67, RZ, RZ, R119.reuse ;  /* 0x000000ffff437224 */ /* 0x100fe200078e0077 */
[----:B------:R-:W-:Y:S01]  /*4d40*/  FSEL R29, R29, -INF , P3 ;  /* 0xff8000001d1d7808 */ /* 0x000fe20001800000 */
[--C-:B------:R-:W-:Y:S01]  /*4d50*/  IMAD.MOV.U32 R64, RZ, RZ, R119.reuse ;  /* 0x000000ffff407224 */ /* 0x100fe200078e0077 */
[----:B------:R-:W-:Y:S01]  /*4d60*/  FMNMX.FTZ R26, R3, R26, !PT ;  /* 0x0000001a031a7209 */ /* 0x000fe20007810000 */
[--C-:B------:R-:W-:Y:S01]  /*4d70*/  IMAD.MOV.U32 R60, RZ, RZ, R119.reuse ;  /* 0x000000ffff3c7224 */ /* 0x100fe200078e0077 */
[----:B------:R-:W-:Y:S01]  /*4d80*/  F2FP.BF16.F32.PACK_AB R201, R6, R201 ;  /* 0x000000c906c9723e */ /* 0x000fe200000010ff */
[----:B------:R-:W-:Y:S01]  /*4d90*/  MUFU.EX2 R87, R87 ;  /* 0x0000005700577308 */ /* 0x000fe20000000800 */
[----:B------:R-:W-:Y:S01]  /*4da0*/  FMNMX.FTZ R26, R29, R26, !PT ;  /* 0x0000001a1d1a7209 */ /* 0x000fe20007810000 */
[--C-:B-1----:R-:W-:Y:S01]  /*4db0*/  IMAD.MOV.U32 R63, RZ, RZ, R119.reuse ;  /* 0x000000ffff3f7224 */ /* 0x102fe200078e0077 */
[----:B------:R-:W-:Y:S01]  /*4dc0*/  F2FP.BF16.F32.PACK_AB R197, R12, R197 ;  /* 0x000000c50cc5723e */ /* 0x000fe200000010ff */
[----:B------:R-:W-:Y:S01]  /*4dd0*/  IMAD.U32 R12, RZ, RZ, UR10 ;  /* 0x0000000aff0c7e24 */ /* 0x000fe2000f8e00ff */
[----:B------:R-:W-:Y:S01]  /*4de0*/  F2FP.BF16.F32.PACK_AB R203, R10, R203 ;  /* 0x000000cb0acb723e */ /* 0x000fe200000010ff */
[----:B------:R-:W1:Y:S01]  /*4df0*/  SHFL.BFLY PT, R5, R26, 0x2, 0x1f ;  /* 0x0c401f001a057f89 */ /* 0x000e6200000e0000 */
[----:B------:R-:W-:Y:S01]  /*4e00*/  MOV R71, R119 ;  /* 0x0000007700477202 */ /* 0x000fe20000000f00 */
[----:B------:R3:W4:Y:S01]  /*4e10*/  MUFU.EX2 R28, R89 ;  /* 0x00000059001c7308 */ /* 0x0007220000000800 */
[----:B--2---:R-:W-:Y:S01]  /*4e20*/  F2FP.BF16.F32.PACK_AB R195, R32, R85 ;  /* 0x0000005520c3723e */ /* 0x004fe200000010ff */
[--C-:B------:R-:W-:Y:S01]  /*4e30*/  IMAD.MOV.U32 R59, RZ, RZ, R119.reuse ;  /* 0x000000ffff3b7224 */ /* 0x100fe200078e0077 */
[----:B------:R-:W-:Y:S01]  /*4e40*/  MOV R52, R119 ;  /* 0x0000007700347202 */ /* 0x000fe20000000f00 */
[----:B------:R-:W-:-:S02]  /*4e50*/  IMAD.MOV.U32 R56, RZ, RZ, R119 ;  /* 0x000000ffff387224 */ /* 0x000fc400078e0077 */
[--C-:B------:R-:W-:Y:S02]  /*4e60*/  IMAD.MOV.U32 R48, RZ, RZ, R119.reuse ;  /* 0x000000ffff307224 */ /* 0x100fe400078e0077 */
[----:B------:R-:W2:Y:S01]  /*4e70*/  MUFU.EX2 R91, R91 ;  /* 0x0000005b005b7308 */ /* 0x000ea20000000800 */
[----:B---3--:R-:W-:-:S07]  /*4e80*/  IMAD.MOV.U32 R89, RZ, RZ, R119 ;  /* 0x000000ffff597224 */ /* 0x008fce00078e0077 */
[----:B------:R-:W-:Y:S01]  /*4e90*/  MUFU.EX2 R93, R93 ;  /* 0x0000005d005d7308 */ /* 0x000fe20000000800 */
[----:B----4-:R-:W-:Y:S02]  /*4ea0*/  F2FP.BF16.F32.PACK_AB R189, R28, R87 ;  /* 0x000000571cbd723e */ /* 0x010fe400000010ff */
[----:B-1----:R-:W-:-:S05]  /*4eb0*/  FMNMX.FTZ R24, R26, R5, !PT ;  /* 0x000000051a187209 */ /* 0x002fca0007810000 */
[----:B------:R1:W3:Y:S01]  /*4ec0*/  MUFU.EX2 R36, R95 ;  /* 0x0000005f00247308 */ /* 0x0002e20000000800 */
[----:B--2---:R-:W-:Y:S01]  /*4ed0*/  F2FP.BF16.F32.PACK_AB R191, R34, R91 ;  /* 0x0000005b22bf723e */ /* 0x004fe200000010ff */
[----:B------:R-:W2:Y:S06]  /*4ee0*/  SHFL.BFLY PT, R5, R24, 0x1, 0x1f ;  /* 0x0c201f0018057f89 */ /* 0x000eac00000e0000 */
[----:B------:R-:W-:Y:S01]  /*4ef0*/  MUFU.EX2 R97, R97 ;  /* 0x0000006100617308 */ /* 0x000fe20000000800 */
[----:B-1----:R-:W-:-:S07]  /*4f00*/  IMAD.MOV.U32 R95, RZ, RZ, R119 ;  /* 0x000000ffff5f7224 */ /* 0x002fce00078e0077 */
[----:B------:R1:W4:Y:S01]  /*4f10*/  MUFU.EX2 R38, R99 ;  /* 0x0000006300267308 */ /* 0x0003220000000800 */
[----:B---3--:R-:W-:-:S07]  /*4f20*/  F2FP.BF16.F32.PACK_AB R185, R36, R93 ;  /* 0x0000005d24b9723e */ /* 0x008fce00000010ff */
[----:B------:R-:W-:Y:S01]  /*4f30*/  MUFU.EX2 R101, R101 ;  /* 0x0000006500657308 */ /* 0x000fe20000000800 */
[----:B-1----:R-:W-:Y:S01]  /*4f40*/  IMAD.MOV.U32 R99, RZ, RZ, R119 ;  /* 0x000000ffff637224 */ /* 0x002fe200078e0077 */
[----:B--2---:R-:W-:-:S04]  /*4f50*/  FMNMX.FTZ R5, R24, R5, !PT ;  /* 0x0000000518057209 */ /* 0x004fc80007810000 */
[C---:B------:R-:W-:Y:S01]  /*4f60*/  FSETP.NEU.FTZ.AND P2, PT, R5.reuse, -INF , PT ;  /* 0xff8000000500780b */ /* 0x040fe20003f5d000 */
[----:B------:R-:W-:Y:S01]  /*4f70*/  FMUL.FTZ R24, R5, R0 ;  /* 0x0000000005187220 */ /* 0x000fe20000410000 */
[----:B------:R-:W1:Y:S01]  /*4f80*/  MUFU.EX2 R26, R103 ;  /* 0x00000067001a7308 */ /* 0x000e620000000800 */
[----:B----4-:R-:W-:-:S03]  /*4f90*/  F2FP.BF16.F32.PACK_AB R187, R38, R97 ;  /* 0x0000006126bb723e */ /* 0x010fc600000010ff */
        /* <DEDUP_REMOVED lines=27> */
[-CC-:B------:R-:W-:Y:S01]  /*5150*/  FFMA.FTZ R33, R33, R0.reuse, -R24.reuse ;  /* 0x0000000021217223 */ /* 0x180fe20000010818 */
[-CC-:B------:R-:W-:Y:S01]  /*5160*/  FFMA.FTZ R47, R47, R0.reuse, -R24.reuse ;  /* 0x000000002f2f7223 */ /* 0x180fe20000010818 */
[-CC-:B------:R-:W-:Y:S01]  /*5170*/  FFMA.FTZ R37, R37, R0.reuse, -R24.reuse ;  /* 0x0000000025257223 */ /* 0x180fe20000010818 */
[-CC-:B------:R-:W-:Y:S01]  /*5180*/  FFMA.FTZ R51, R51, R0.reuse, -R24.reuse ;  /* 0x0000000033337223 */ /* 0x180fe20000010818 */
[-CC-:B------:R-:W-:Y:S01]  /*5190*/  FFMA.FTZ R25, R25, R0.reuse, -R24.reuse ;  /* 0x0000000019197223 */ /* 0x180fe20000010818 */
[-CC-:B------:R-:W-:Y:S01]  /*51a0*/  FFMA.FTZ R3, R3, R0.reuse, -R24.reuse ;  /* 0x0000000003037223 */ /* 0x180fe20000010818 */
[----:B------:R-:W-:Y:S01]  /*51b0*/  FFMA.FTZ R24, R29, R0, -R24 ;  /* 0x000000001d187223 */ /* 0x000fe20000010818 */
[----:B------:R5:W0:Y:S01]  /*51c0*/  MUFU.EX2 R202, R77 ;  /* 0x0000004d00ca7308 */ /* 0x000a220000000800 */
[----:B-1----:R-:W-:Y:S01]  /*51d0*/  F2FP.BF16.F32.PACK_AB R181, R26, R101 ;  /* 0x000000651ab5723e */ /* 0x002fe200000010ff */
[----:B------:R-:W-:-:S02]  /*51e0*/  IMAD.MOV.U32 R103, RZ, RZ, R119 ;  /* 0x000000ffff677224 */ /* 0x000fc400078e0077 */
[----:B--2---:R-:W-:-:S04]  /*51f0*/  IMAD.MOV.U32 R73, RZ, RZ, R119 ;  /* 0x000000ffff497224 */ /* 0x004fc800078e0077 */
[----:B------:R-:W1:Y:S01]  /*5200*/  MUFU.EX2 R11, R11 ;  /* 0x0000000b000b7308 */ /* 0x000e620000000800 */
[----:B-----5:R-:W-:-:S07]  /*5210*/  IMAD.MOV.U32 R77, RZ, RZ, R119 ;  /* 0x000000ffff4d7224 */ /* 0x020fce00078e0077 */
[----:B------:R2:W-:Y:S08]  /*5220*/  MUFU.EX2 R188, R49 ;  /* 0x0000003100bc7308 */ /* 0x0005f00000000800 */
[----:B------:R5:W1:Y:S01]  /*5230*/  MUFU.EX2 R196, R65 ;  /* 0x0000004100c47308 */ /* 0x000a620000000800 */
[----:B--2---:R-:W-:Y:S01]  /*5240*/  FADD.FTZ R49, R199, R44 ;  /* 0x0000002cc7317221 */ /* 0x004fe20000010000 */
[----:B---3--:R-:W-:Y:S01]  /*5250*/  FADD.FTZ R44, R7, R200 ;  /* 0x000000c8072c7221 */ /* 0x008fe20000010000 */
[----:B------:R-:W-:-:S02]  /*5260*/  F2FP.BF16.F32.PACK_AB R200, R200, R7 ;  /* 0x00000007c8c8723e */ /* 0x000fc400000010ff */
[C---:B------:R-:W-:Y:S01]  /*5270*/  FADD.FTZ R46, R14.reuse, R49 ;  /* 0x000000310e2e7221 */ /* 0x040fe20000010000 */
[----:B----4-:R-:W-:Y:S01]  /*5280*/  FADD.FTZ R49, R9, R44 ;  /* 0x0000002c09317221 */ /* 0x010fe20000010000 */
[----:B------:R-:W-:Y:S01]  /*5290*/  F2FP.BF16.F32.PACK_AB R199, R14, R199 ;  /* 0x000000c70ec7723e */ /* 0x000fe200000010ff */
[----:B------:R-:W2:Y:S01]  /*52a0*/  MUFU.EX2 R13, R13 ;  /* 0x0000000d000d7308 */ /* 0x000ea20000000800 */
[----:B------:R-:W-:Y:S01]  /*52b0*/  FADD.FTZ R55, R193, R46 ;  /* 0x0000002ec1377221 */ /* 0x000fe20000010000 */
[----:B0-----:R-:W-:Y:S01]  /*52c0*/  FADD.FTZ R44, R202, R49 ;  /* 0x00000031ca2c7221 */ /* 0x001fe20000010000 */
[C---:B------:R-:W-:Y:S01]  /*52d0*/  F2FP.BF16.F32.PACK_AB R193, R20.reuse, R193 ;  /* 0x000000c114c1723e */ /* 0x040fe200000010ff */
[----:B-----5:R-:W-:Y:S02]  /*52e0*/  IMAD.MOV.U32 R65, RZ, RZ, R119 ;  /* 0x000000ffff417224 */ /* 0x020fe400078e0077 */
[----:B------:R-:W-:Y:S01]  /*52f0*/  FADD.FTZ R46, R20, R55 ;  /* 0x00000037142e7221 */ /* 0x000fe20000010000 */
[----:B-1----:R-:W-:Y:S01]  /*5300*/  FADD.FTZ R49, R11, R44 ;  /* 0x0000002c0b317221 */ /* 0x002fe20000010000 */
[----:B------:R-:W-:Y:S01]  /*5310*/  F2FP.BF16.F32.PACK_AB R202, R202, R9 ;  /* 0x00000009caca723e */ /* 0x000fe200000010ff */
[----:B------:R0:W1:Y:S01]  /*5320*/  MUFU.EX2 R198, R69 ;  /* 0x0000004500c67308 */ /* 0x0000620000000800 */
[----:B------:R-:W-:-:S02]  /*5330*/  IMAD.MOV.U32 R55, RZ, RZ, R119 ;  /* 0x000000ffff377224 */ /* 0x000fc400078e0077 */
[C---:B------:R-:W-:Y:S01]  /*5340*/  FADD.FTZ R44, R196.reuse, R49 ;  /* 0x00000031c42c7221 */ /* 0x040fe20000010000 */
[----:B------:R-:W-:-:S04]  /*5350*/  F2FP.BF16.F32.PACK_AB R196, R196, R11 ;  /* 0x0000000bc4c4723e */ /* 0x000fc800000010ff */
[----:B------:R-:W3:Y:S01]  /*5360*/  MUFU.EX2 R15, R15 ;  /* 0x0000000f000f7308 */ /* 0x000ee20000000800 */
[----:B0-----:R-:W-:-:S07]  /*5370*/  IMAD.MOV.U32 R69, RZ, RZ, R119 ;  /* 0x000000ffff457224 */ /* 0x001fce00078e0077 */
[----:B------:R0:W-:Y:S08]  /*5380*/  MUFU.EX2 R190, R53 ;  /* 0x0000003500be7308 */ /* 0x0001f00000000800 */
[----:B------:R4:W5:Y:S01]  /*5390*/  MUFU.EX2 R192, R57 ;  /* 0x0000003900c07308 */ /* 0x0009620000000800 */
[----:B0-----:R-:W-:Y:S01]  /*53a0*/  FADD.FTZ R53, R85, R46 ;  /* 0x0000002e55357221 */ /* 0x001fe20000010000 */
[----:B------:R-:W-:-:S03]  /*53b0*/  IMAD.MOV.U32 R85, RZ, RZ, R119 ;  /* 0x000000ffff557224 */ /* 0x000fc600078e0077 */
[----:B------:R-:W-:Y:S01]  /*53c0*/  FADD.FTZ R46, R32, R53 ;  /* 0x00000035202e7221 */ /* 0x000fe20000010000 */
[--C-:B------:R-:W-:Y:S02]  /*53d0*/  IMAD.MOV.U32 R53, RZ, RZ, R119.reuse ;  /* 0x000000ffff357224 */ /* 0x100fe400078e0077 */
[----:B------:R-:W0:Y:S01]  /*53e0*/  MUFU.EX2 R21, R21 ;  /* 0x0000001500157308 */ /* 0x000e220000000800 */
[----:B------:R-:W-:Y:S01]  /*53f0*/  FADD.FTZ R49, R87, R46 ;  /* 0x0000002e57317221 */ /* 0x000fe20000010000 */
[--C-:B------:R-:W-:Y:S02]  /*5400*/  IMAD.MOV.U32 R87, RZ, RZ, R119.reuse ;  /* 0x000000ffff577224 */ /* 0x100fe400078e0077 */
[----:B----4-:R-:W-:Y:S02]  /*5410*/  IMAD.MOV.U32 R57, RZ, RZ, R119 ;  /* 0x000000ffff397224 */ /* 0x010fe400078e0077 */
[----:B------:R-:W-:Y:S01]  /*5420*/  FADD.FTZ R2, R28, R49 ;  /* 0x000000311c027221 */ /* 0x000fe20000010000 */
[--C-:B------:R-:W-:Y:S01]  /*5430*/  IMAD.MOV.U32 R46, RZ, RZ, R119.reuse ;  /* 0x000000ffff2e7224 */ /* 0x100fe200078e0077 */
[----:B------:R2:W-:Y:S02]  /*5440*/  MUFU.EX2 R184, R41 ;  /* 0x0000002900b87308 */ /* 0x0005e40000000800 */
[----:B------:R-:W-:Y:S01]  /*5450*/  FADD.FTZ R49, R91, R2 ;  /* 0x000000025b317221 */ /* 0x000fe20000010000 */
[----:B------:R-:W-:-:S02]  /*5460*/  IMAD.MOV.U32 R91, RZ, RZ, R119 ;  /* 0x000000ffff5b7224 */ /* 0x000fc400078e0077 */
[--C-:B------:R-:W-:Y:S02]  /*5470*/  IMAD.MOV.U32 R32, RZ, RZ, R119.reuse ;  /* 0x000000ffff207224 */ /* 0x100fe400078e0077 */
[----:B------:R-:W-:Y:S01]  /*5480*/  IMAD.MOV.U32 R28, RZ, RZ, R119 ;  /* 0x000000ffff1c7224 */ /* 0x000fe200078e0077 */
[----:B------:R4:W0:Y:S01]  /*5490*/  MUFU.EX2 R194, R61 ;  /* 0x0000003d00c27308 */ /* 0x0008220000000800 */
[----:B--2---:R-:W-:-:S04]  /*54a0*/  FADD.FTZ R41, R13, R44 ;  /* 0x0000002c0d297221 */ /* 0x004fc80000010000 */
[C---:B-1----:R-:W-:Y:S01]  /*54b0*/  FADD.FTZ R44, R198.reuse, R41 ;  /* 0x00000029c62c7221 */ /* 0x042fe20000010000 */
[----:B------:R-:W-:Y:S02]  /*54c0*/  F2FP.BF16.F32.PACK_AB R198, R198, R13 ;  /* 0x0000000dc6c6723e */ /* 0x000fe400000010ff */
[----:B------:R-:W1:Y:S01]  /*54d0*/  MUFU.EX2 R27, R27 ;  /* 0x0000001b001b7308 */ /* 0x000e620000000800 */
[----:B---3--:R-:W-:Y:S01]  /*54e0*/  FADD.FTZ R41, R15, R44 ;  /* 0x0000002c0f297221 */ /* 0x008fe20000010000 */
[----:B------:R-:W-:Y:S01]  /*54f0*/  FADD.FTZ R44, R34, R49 ;  /* 0x00000031222c7221 */ /* 0x000fe20000010000 */
[----:B----4-:R-:W-:Y:S01]  /*5500*/  IMAD.MOV.U32 R61, RZ, RZ, R119 ;  /* 0x000000ffff3d7224 */ /* 0x010fe200078e0077 */
[----:B------:R-:W-:Y:S01]  /*5510*/  MOV R34, R119 ;  /* 0x0000007700227202 */ /* 0x000fe20000000f00 */
[C---:B-----5:R-:W-:Y:S01]  /*5520*/  FADD.FTZ R2, R192.reuse, R41 ;  /* 0x00000029c0027221 */ /* 0x060fe20000010000 */
[----:B------:R-:W-:Y:S01]  /*5530*/  F2FP.BF16.F32.PACK_AB R192, R192, R15 ;  /* 0x0000000fc0c0723e */ /* 0x000fe200000010ff */
[----:B------:R-:W-:Y:S01]  /*5540*/  IMAD.MOV.U32 R49, RZ, RZ, R119 ;  /* 0x000000ffff317224 */ /* 0x000fe200078e0077 */
[----:B------:R-:W2:Y:S01]  /*5550*/  MUFU.EX2 R31, R31 ;  /* 0x0000001f001f7308 */ /* 0x000ea20000000800 */
[----:B0-----:R-:W-:-:S04]  /*5560*/  FADD.FTZ R41, R21, R2 ;  /* 0x0000000215297221 */ /* 0x001fc80000010000 */
[C---:B------:R-:W-:Y:S01]  /*5570*/  FADD.FTZ R2, R194.reuse, R41 ;  /* 0x00000029c2027221 */ /* 0x040fe20000010000 */
[----:B------:R-:W-:Y:S02]  /*5580*/  F2FP.BF16.F32.PACK_AB R194, R194, R21 ;  /* 0x00000015c2c2723e */ /* 0x000fe400000010ff */
[----:B------:R0:W-:Y:S01]  /*5590*/  MUFU.EX2 R186, R45 ;  /* 0x0000002d00ba7308 */ /* 0x0001e20000000800 */
[----:B-1----:R-:W-:-:S04]  /*55a0*/  FADD.FTZ R41, R27, R2 ;  /* 0x000000021b297221 */ /* 0x002fc80000010000 */
[C---:B------:R-:W-:Y:S01]  /*55b0*/  FADD.FTZ R2, R188.reuse, R41 ;  /* 0x00000029bc027221 */ /* 0x040fe20000010000 */
[----:B------:R-:W-:Y:S01]  /*55c0*/  F2FP.BF16.F32.PACK_AB R188, R188, R27 ;  /* 0x0000001bbcbc723e */ /* 0x000fe200000010ff */
[--C-:B------:R-:W-:Y:S01]  /*55d0*/  IMAD.MOV.U32 R41, RZ, RZ, R119.reuse ;  /* 0x000000ffff297224 */ /* 0x100fe200078e0077 */
[----:B------:R-:W1:Y:S01]  /*55e0*/  MUFU.EX2 R35, R35 ;  /* 0x0000002300237308 */ /* 0x000e620000000800 */
[----:B0-----:R-:W-:Y:S01]  /*55f0*/  FADD.FTZ R45, R93, R44 ;  /* 0x0000002c5d2d7221 */ /* 0x001fe20000010000 */
[--C-:B------:R-:W-:Y:S02]  /*5600*/  IMAD.MOV.U32 R93, RZ, RZ, R119.reuse ;  /* 0x000000ffff5d7224 */ /* 0x100fe400078e0077 */
[----:B------:R-:W-:Y:S02]  /*5610*/  IMAD.MOV.U32 R27, RZ, RZ, R119 ;  /* 0x000000ffff1b7224 */ /* 0x000fe400078e0077 */
[----:B------:R-:W-:Y:S01]  /*5620*/  FADD.FTZ R44, R36, R45 ;  /* 0x0000002d242c7221 */ /* 0x000fe20000010000 */
[--C-:B------:R-:W-:Y:S01]  /*5630*/  IMAD.MOV.U32 R45, RZ, RZ, R119.reuse ;  /* 0x000000ffff2d7224 */ /* 0x100fe200078e0077 */
[----:B------:R-:W0:Y:S02]  /*5640*/  MUFU.EX2 R39, R39 ;  /* 0x0000002700277308 */ /* 0x000e240000000800 */
[----:B------:R-:W-:Y:S01]  /*5650*/  FADD.FTZ R29, R97, R44 ;  /* 0x0000002c611d7221 */ /* 0x000fe20000010000 */
[----:B------:R-:W-:-:S02]  /*5660*/  IMAD.MOV.U32 R97, RZ, RZ, R119 ;  /* 0x000000ffff617224 */ /* 0x000fc400078e0077 */
[----:B------:R-:W-:Y:S02]  /*5670*/  IMAD.MOV.U32 R44, RZ, RZ, R119 ;  /* 0x000000ffff2c7224 */ /* 0x000fe400078e0077 */
[----:B------:R-:W-:Y:S01]  /*5680*/  FADD.FTZ R6, R38, R29 ;  /* 0x0000001d26067221 */ /* 0x000fe20000010000 */
[----:B--2---:R-:W-:Y:S01]  /*5690*/  FADD.FTZ R29, R31, R2 ;  /* 0x000000021f1d7221 */ /* 0x004fe20000010000 */
[--C-:B------:R-:W-:Y:S01]  /*56a0*/  IMAD.MOV.U32 R38, RZ, RZ, R119.reuse ;  /* 0x000000ffff267224 */ /* 0x100fe200078e0077 */
[----:B------:R-:W2:Y:S01]  /*56b0*/  MUFU.EX2 R43, R43 ;  /* 0x0000002b002b7308 */ /* 0x000ea20000000800 */
[----:B------:R-:W-:Y:S02]  /*56c0*/  IMAD.MOV.U32 R36, RZ, RZ, R119 ;  /* 0x000000ffff247224 */ /* 0x000fe400078e0077 */
[C---:B------:R-:W-:Y:S01]  /*56d0*/  FADD.FTZ R2, R190.reuse, R29 ;  /* 0x0000001dbe027221 */ /* 0x040fe20000010000 */
[----:B------:R-:W-:Y:S01]  /*56e0*/  F2FP.BF16.F32.PACK_AB R190, R190, R31 ;  /* 0x0000001fbebe723e */ /* 0x000fe200000010ff */
[----:B------:R-:W-:-:S02]  /*56f0*/  IMAD.MOV.U32 R31, RZ, RZ, R119 ;  /* 0x000000ffff1f7224 */ /* 0x000fc400078e0077 */
[----:B-1----:R-:W-:Y:S01]  /*5700*/  FADD.FTZ R29, R35, R2 ;  /* 0x00000002231d7221 */ /* 0x002fe20000010000 */
[----:B------:R1:W3:Y:S03]  /*5710*/  MUFU.EX2 R180, R33 ;  /* 0x0000002100b47308 */ /* 0x0002e60000000800 */
[C---:B------:R-:W-:Y:S01]  /*5720*/  FADD.FTZ R2, R184.reuse, R29 ;  /* 0x0000001db8027221 */ /* 0x040fe20000010000 */
[----:B------:R-:W-:Y:S01]  /*5730*/  F2FP.BF16.F32.PACK_AB R184, R184, R35 ;  /* 0x00000023b8b8723e */ /* 0x000fe200000010ff */
[----:B------:R-:W-:Y:S02]  /*5740*/  IMAD.MOV.U32 R35, RZ, RZ, R119 ;  /* 0x000000ffff237224 */ /* 0x000fe400078e0077 */
[----:B0-----:R-:W-:Y:S01]  /*5750*/  FADD.FTZ R29, R39, R2 ;  /* 0x00000002271d7221 */ /* 0x001fe20000010000 */
[----:B------:R-:W-:Y:S01]  /*5760*/  MUFU.EX2 R47, R47 ;  /* 0x0000002f002f7308 */ /* 0x000fe20000000800 */
[----:B-1----:R-:W-:-:S02]  /*5770*/  FADD.FTZ R33, R101, R6 ;  /* 0x0000000665217221 */ /* 0x002fc40000010000 */
[C---:B------:R-:W-:Y:S01]  /*5780*/  FADD.FTZ R2, R186.reuse, R29 ;  /* 0x0000001dba027221 */ /* 0x040fe20000010000 */
[----:B------:R-:W-:Y:S01]  /*5790*/  F2FP.BF16.F32.PACK_AB R186, R186, R39 ;  /* 0x00000027baba723e */ /* 0x000fe200000010ff */
[----:B------:R-:W-:Y:S02]  /*57a0*/  IMAD.MOV.U32 R101, RZ, RZ, R119 ;  /* 0x000000ffff657224 */ /* 0x000fe400078e0077 */
[----:B------:R-:W-:Y:S01]  /*57b0*/  FADD.FTZ R6, R26, R33 ;  /* 0x000000211a067221 */ /* 0x000fe20000010000 */
[----:B--2---:R-:W-:Y:S01]  /*57c0*/  FADD.FTZ R29, R43, R2 ;  /* 0x000000022b1d7221 */ /* 0x004fe20000010000 */
[----:B------:R-:W-:Y:S01]  /*57d0*/  IMAD.MOV.U32 R39, RZ, RZ, R119 ;  /* 0x000000ffff277224 */ /* 0x000fe200078e0077 */
[----:B------:R0:W1:Y:S01]  /*57e0*/  MUFU.EX2 R40, R107 ;  /* 0x0000006b00287308 */ /* 0x0000620000000800 */
[----:B------:R-:W-:Y:S01]  /*57f0*/  FADD.FTZ R33, R105, R6 ;  /* 0x0000000669217221 */ /* 0x000fe20000010000 */
[C---:B---3--:R-:W-:Y:S01]  /*5800*/  FADD.FTZ R2, R180.reuse, R29 ;  /* 0x0000001db4027221 */ /* 0x048fe20000010000 */
[----:B------:R-:W-:Y:S01]  /*5810*/  F2FP.BF16.F32.PACK_AB R180, R180, R43 ;  /* 0x0000002bb4b4723e */ /* 0x000fe200000010ff */
[----:B------:R-:W-:-:S02]  /*5820*/  IMAD.MOV.U32 R43, RZ, RZ, R119 ;  /* 0x000000ffff2b7224 */ /* 0x000fc400078e0077 */
[--C-:B------:R-:W-:Y:S02]  /*5830*/  IMAD.MOV.U32 R29, RZ, RZ, R119.reuse ;  /* 0x000000ffff1d7224 */ /* 0x100fe400078e0077 */
[----:B------:R2:W-:Y:S01]  /*5840*/  MUFU.EX2 R182, R37 ;  /* 0x0000002500b67308 */ /* 0x0005e20000000800 */
[--C-:B0-----:R-:W-:Y:S02]  /*5850*/  IMAD.MOV.U32 R107, RZ, RZ, R119.reuse ;  /* 0x000000ffff6b7224 */ /* 0x101fe400078e0077 */
[----:B------:R-:W-:-:S05]  /*5860*/  IMAD.MOV.U32 R26, RZ, RZ, R119 ;  /* 0x000000ffff1a7224 */ /* 0x000fca00078e0077 */
[----:B------:R-:W0:Y:S01]  /*5870*/  MUFU.EX2 R109, R109 ;  /* 0x0000006d006d7308 */ /* 0x000e220000000800 */
[C---:B-1----:R-:W-:Y:S01]  /*5880*/  FADD.FTZ R6, R40.reuse, R33 ;  /* 0x0000002128067221 */ /* 0x042fe20000010000 */
[----:B------:R-:W-:Y:S01]  /*5890*/  F2FP.BF16.F32.PACK_AB R183, R40, R105 ;  /* 0x0000006928b7723e */ /* 0x000fe200000010ff */
[--C-:B------:R-:W-:Y:S02]  /*58a0*/  IMAD.MOV.U32 R105, RZ, RZ, R119.reuse ;  /* 0x000000ffff697224 */ /* 0x100fe400078e0077 */
[--C-:B------:R-:W-:Y:S02]  /*58b0*/  IMAD.MOV.U32 R40, RZ, RZ, R119.reuse ;  /* 0x000000ffff287224 */ /* 0x100fe400078e0077 */
[----:B--2---:R-:W-:Y:S01]  /*58c0*/  IMAD.MOV.U32 R37, RZ, RZ, R119 ;  /* 0x000000ffff257224 */ /* 0x004fe200078e0077 */
[----:B------:R-:W-:Y:S08]  /*58d0*/  MUFU.EX2 R51, R51 ;  /* 0x0000003300337308 */ /* 0x000ff00000000800 */
[----:B------:R1:W2:Y:S01]  /*58e0*/  MUFU.EX2 R42, R111 ;  /* 0x0000006f002a7308 */ /* 0x0002a20000000800 */
[----:B0-----:R-:W-:-:S07]  /*58f0*/  FADD.FTZ R33, R109, R6 ;  /* 0x000000066d217221 */ /* 0x001fce0000010000 */
[----:B------:R0:W3:Y:S01]  /*5900*/  MUFU.EX2 R176, R25 ;  /* 0x0000001900b07308 */ /* 0x0000e20000000800 */
[----:B-1----:R-:W-:-:S07]  /*5910*/  IMAD.MOV.U32 R111, RZ, RZ, R119 ;  /* 0x000000ffff6f7224 */ /* 0x002fce00078e0077 */
[----:B------:R-:W1:Y:S01]  /*5920*/  MUFU.EX2 R113, R113 ;  /* 0x0000007100717308 */ /* 0x000e620000000800 */
[----:B0-----:R-:W-:Y:S01]  /*5930*/  FADD.FTZ R25, R47, R2 ;  /* 0x000000022f197221 */ /* 0x001fe20000010000 */
[C---:B--2---:R-:W-:Y:S01]  /*5940*/  FADD.FTZ R6, R42.reuse, R33 ;  /* 0x000000212a067221 */ /* 0x044fe20000010000 */
[----:B------:R-:W-:Y:S01]  /*5950*/  F2FP.BF16.F32.PACK_AB R177, R42, R109 ;  /* 0x0000006d2ab1723e */ /* 0x000fe200000010ff */
[----:B------:R-:W-:Y:S02]  /*5960*/  IMAD.MOV.U32 R42, RZ, RZ, R119 ;  /* 0x000000ffff2a7224 */ /* 0x000fe400078e0077 */
[C---:B------:R-:W-:Y:S01]  /*5970*/  FADD.FTZ R2, R182.reuse, R25 ;  /* 0x00000019b6027221 */ /* 0x040fe20000010000 */
[----:B------:R-:W-:Y:S01]  /*5980*/  F2FP.BF16.F32.PACK_AB R182, R182, R47 ;  /* 0x0000002fb6b6723e */ /* 0x000fe200000010ff */
[--C-:B------:R-:W-:Y:S01]  /*5990*/  IMAD.MOV.U32 R47, RZ, RZ, R119.reuse ;  /* 0x000000ffff2f7224 */ /* 0x100fe200078e0077 */
[----:B------:R-:W0:Y:S01]  /*59a0*/  MUFU.EX2 R3, R3 ;  /* 0x0000000300037308 */ /* 0x000e220000000800 */
[----:B------:R-:W-:Y:S01]  /*59b0*/  FADD.FTZ R7, R51, R2 ;  /* 0x0000000233077221 */ /* 0x000fe20000010000 */
[----:B------:R-:W-:Y:S01]  /*59c0*/  MOV R109, R119 ;  /* 0x00000077006d7202 */ /* 0x000fe20000000f00 */
[----:B------:R-:W-:-:S02]  /*59d0*/  IMAD.MOV.U32 R25, RZ, RZ, R119 ;  /* 0x000000ffff197224 */ /* 0x000fc400078e0077 */
[C---:B---3--:R-:W-:Y:S01]  /*59e0*/  FADD.FTZ R2, R176.reuse, R7 ;  /* 0x00000007b0027221 */ /* 0x048fe20000010000 */
[----:B------:R-:W-:Y:S01]  /*59f0*/  F2FP.BF16.F32.PACK_AB R176, R176, R51 ;  /* 0x00000033b0b0723e */ /* 0x000fe200000010ff */
[----:B------:R-:W-:Y:S01]  /*5a00*/  IMAD.MOV.U32 R51, RZ, RZ, R119 ;  /* 0x000000ffff337224 */ /* 0x000fe200078e0077 */
[----:B------:R-:W2:Y:S01]  /*5a10*/  MUFU.EX2 R30, R30 ;  /* 0x0000001e001e7308 */ /* 0x000ea20000000800 */
[----:B-1----:R-:W-:-:S07]  /*5a20*/  FADD.FTZ R33, R113, R6 ;  /* 0x0000000671217221 */ /* 0x002fce0000010000 */
[----:B------:R-:W1:Y:S01]  /*5a30*/  MUFU.EX2 R24, R24 ;  /* 0x0000001800187308 */ /* 0x000e620000000800 */
[----:B0-----:R-:W-:Y:S01]  /*5a40*/  FADD.FTZ R7, R3, R2 ;  /* 0x0000000203077221 */ /* 0x001fe20000010000 */
[----:B------:R-:W-:Y:S02]  /*5a50*/  IMAD.MOV.U32 R2, RZ, RZ, 0x3f800000 ;  /* 0x3f800000ff027424 */ /* 0x000fe400078e00ff */
[C---:B--2---:R-:W-:Y:S01]  /*5a60*/  FADD.FTZ R6, R30.reuse, R33 ;  /* 0x000000211e067221 */ /* 0x044fe20000010000 */
[----:B------:R-:W-:Y:S01]  /*5a70*/  F2FP.BF16.F32.PACK_AB R179, R30, R113 ;  /* 0x000000711eb3723e */ /* 0x000fe200000010ff */
[--C-:B------:R-:W-:Y:S02]  /*5a80*/  IMAD.MOV.U32 R113, RZ, RZ, R119.reuse ;  /* 0x000000ffff717224 */ /* 0x100fe400078e0077 */
[--C-:B------:R-:W-:Y:S02]  /*5a90*/  IMAD.MOV.U32 R33, RZ, RZ, R119.reuse ;  /* 0x000000ffff217224 */ /* 0x100fe400078e0077 */
[----:B------:R-:W-:-:S02]  /*5aa0*/  IMAD.MOV.U32 R30, RZ, RZ, R119 ;  /* 0x000000ffff1e7224 */ /* 0x000fc400078e0077 */
[C---:B-1----:R-:W-:Y:S01]  /*5ab0*/  FADD.FTZ R7, R24.reuse, R7 ;  /* 0x0000000718077221 */ /* 0x042fe20000010000 */
[----:B------:R-:W-:Y:S01]  /*5ac0*/  F2FP.BF16.F32.PACK_AB R178, R24, R3 ;  /* 0x0000000318b2723e */ /* 0x000fe200000010ff */
[----:B------:R-:W-:Y:S02]  /*5ad0*/  IMAD.MOV.U32 R3, RZ, RZ, 0x3f800000 ;  /* 0x3f800000ff037424 */ /* 0x000fe400078e00ff */
[----:B------:R-:W-:Y:S01]  /*5ae0*/  IMAD.MOV.U32 R24, RZ, RZ, R119 ;  /* 0x000000ffff187224 */ /* 0x000fe200078e0077 */
[----:B------:R-:W-:Y:S06]  /*5af0*/  @!P2 BRA `(.L_x_4860) ;  /* 0x0000004400c4a947 */ /* 0x000fec0003800000 */
[----:B------:R-:W-:Y:S01]  /*5b00*/  IMAD.MOV.U32 R9, RZ, RZ, R4 ;  /* 0x000000ffff097224 */ /* 0x000fe200078e0004 */
[----:B------:R-:W-:Y:S01]  /*5b10*/  CS2R R118, SRZ ;  /* 0x0000000000767805 */ /* 0x000fe2000001ff00 */
[----:B------:R-:W-:Y:S01]  /*5b20*/  IMAD.MOV.U32 R10, RZ, RZ, R5 ;  /* 0x000000ffff0a7224 */ /* 0x000fe200078e0005 */
[----:B------:R-:W-:Y:S01]  /*5b30*/  CS2R R114, SRZ ;  /* 0x0000000000727805 */ /* 0x000fe2000001ff00 */
        /* <DEDUP_REMOVED lines=48> */
[----:B------:R-:W-:-:S06]  /*5e40*/  UMOV UR37, UR36 ;  /* 0x0000002400257c82 */ /* 0x000fcc0008000000 */
.L_x_4869:
[----:B------:R-:W-:Y:S01]  /*5e50*/  R2UR UR7, R11 ;  /* 0x000000000b0772ca */ /* 0x000fe200000e0000 */
[----:B------:R-:W-:-:S04]  /*5e60*/  UIADD3 UR6, UR37, 0x1, URZ ;  /* 0x0000000125067890 */ /* 0x000fc8000fffe03f */
[----:B------:R-:W-:-:S04]  /*5e70*/  UISETP.NE.AND UP0, UPT, UR6, 0x2, UPT ;  /* 0x000000020600788c */ /* 0x000fc8000bf05270 */
[----:B------:R-:W-:Y:S02]  /*5e80*/  USEL UR61, URZ, 0x1, UP0 ;  /* 0x000000013f3d7887 */ /* 0x000fe40008000000 */
[----:B------:R-:W-:Y:S02]  /*5e90*/  USEL UR36, UR6, URZ, UP0 ;  /* 0x0000003f06247287 */ /* 0x000fe40008000000 */
[----:B------:R-:W-:Y:S01]  /*5ea0*/  ULOP3.LUT UR61, UR7, UR61, URZ, 0x3c, !UPT ;  /* 0x0000003d073d7292 */ /* 0x000fe2000f8e3c3f */
[----:B------:R-:W-:Y:S11]  /*5eb0*/  @!P0 BRA `(.L_x_4861) ;  /* 0x0000000000048947 */ /* 0x000ff60003800000 */
[----:B------:R-:W-:Y:S01]  /*5ec0*/  BPT.TRAP 0x1 ;  /* 0x000000040000795c */ /* 0x000fe20000300000 */
.L_x_4861:
[----:B------:R-:W-:Y:S01]  /*5ed0*/  ULEA UR39, UR36, UR60, 0x3 ;  /* 0x0000003c24277291 */ /* 0x000fe2000f8e183f */
[----:B------:R-:W-:-:S05]  /*5ee0*/  IMAD.U32 R0, RZ, RZ, UR61 ;  /* 0x0000003dff007e24 */ /* 0x000fca000f8e00ff */
[----:B------:R-:W-:-:S04]  /*5ef0*/  SHF.L.U32 R0, R0, 0x1f, RZ ;  /* 0x0000001f00007819 */ /* 0x000fc800000006ff */
[----:B------:R0:W1:Y:S01]  /*5f00*/  SYNCS.PHASECHK.TRANS64.TRYWAIT P2, [UR39+0x36830], R0 ;  /* 0x03683000ff0075a7 */ /* 0x0000620008040167 */
[----:B------:R-:W-:Y:S05]  /*5f10*/  @!P0 BRA `(.L_x_4862) ;  /* 0x0000000000048947 */ /* 0x000fea0003800000 */
[----:B------:R-:W-:Y:S01]  /*5f20*/  BPT.TRAP 0x1 ;  /* 0x000000040000795c */ /* 0x000fe20000300000 */
.L_x_4862:
[----:B-1----:R-:W-:Y:S05]  /*5f30*/  @P2 BRA `(.L_x_4863) ;  /* 0x0000000000082947 */ /* 0x002fea0003800000 */
[----:B------:R-:W1:Y:S02]  /*5f40*/  SYNCS.PHASECHK.TRANS64.TRYWAIT P2, [UR39+0x36830], R0 ;  /* 0x03683000ff0075a7 */ /* 0x000e640008040167 */
[----:B-1----:R-:W-:Y:S05]  /*5f50*/  @!P2 BRA `(.L_x_4864) ;  /* 0x0000010c0034a947 */ /* 0x002fea0003800000 */
.L_x_4863:
[----:B------:R-:W-:Y:S01]  /*5f60*/  R2UR UR6, R8 ;  /* 0x00000000080672ca */ /* 0x000fe200000e0000 */
[----:B------:R-:W-:Y:S01]  /*5f70*/  WARPGROUP.ARRIVE ;  /* 0x00000000000079c5 */ /* 0x000fe20000000000 */
[----:B------:R-:W-:Y:S01]  /*5f80*/  UMOV UR7, 0x40000040 ;  /* 0x4000004000077882 */ /* 0x000fe20000000000 */
[----:B------:R-:W-:Y:S01]  /*5f90*/  UMOV UR56, UR4 ;  /* 0x0000000400387c82 */ /* 0x000fe20008000000 */
[----:B------:R-:W-:Y:S01]  /*5fa0*/  UMOV UR57, UR5 ;  /* 0x0000000500397c82 */ /* 0x000fe20008000000 */
        /* <DEDUP_REMOVED lines=15> */
[----:B------:R-:W-:Y:S01]  /*60a0*/  FMUL.FTZ R28, R28, R2 ;  /* 0x000000021c1c7220 */ /* 0x000fe20000410000 */
[----:B------:R-:W-:-:S02]  /*60b0*/  UIADD3 UR14, UR6, 0x102, URZ ;  /* 0x00000102060e7890 */ /* 0x000fc4000fffe03f */
[----:B------:R-:W-:Y:S01]  /*60c0*/  HGMMA.64x16x16.F32.BF16 R168, gdesc[UR4], RZ, !UPT, gsb0 ;  /* 0x0020000004a879f0 */ /* 0x000fe2000c0018ff */
        /* <DEDUP_REMOVED lines=114> */
[----:B------:R-:W-:-:S03]  /*67f0*/  FMUL.FTZ R119, R119, R3 ;  /* 0x0000000377777220 */ /* 0x000fc60000410000 */
        /* <DEDUP_REMOVED lines=464> */
.L_x_4865:
[----:B------:R-:W-:Y:S01]  /*8500*/  R2UR UR6, R11 ;  /* 0x000000000b0672ca */ /* 0x000fe200000e0000 */
[----:B------:R-:W-:-:S12]  /*8510*/  ULEA UR10, UR37, UR60, 0x3 ;  /* 0x0000003c250a7291 */ /* 0x000fd8000f8e183f */
[----:B01----:R-:W-:-:S05]  /*8520*/  IMAD.U32 R0, RZ, RZ, UR6 ;  /* 0x00000006ff007e24 */ /* 0x003fca000f8e00ff */
[----:B------:R-:W-:-:S04]  /*8530*/  SHF.L.U32 R0, R0, 0x1f, RZ ;  /* 0x0000001f00007819 */ /* 0x000fc800000006ff */
[----:B------:R0:W1:Y:S01]  /*8540*/  SYNCS.PHASECHK.TRANS64.TRYWAIT P2, [UR10+0x36850], R0 ;  /* 0x03685000ff0075a7 */ /* 0x000062000804014a */
[----:B------:R-:W-:Y:S05]  /*8550*/  @!P0 BRA `(.L_x_4866) ;  /* 0x0000000000048947 */ /* 0x000fea0003800000 */
[----:B------:R-:W-:Y:S01]  /*8560*/  BPT.TRAP 0x1 ;  /* 0x000000040000795c */ /* 0x000fe20000300000 */
.L_x_4866:
[----:B-1----:R-:W-:Y:S05]  /*8570*/  @P2 BRA `(.L_x_4867) ;  /* 0x0000000000082947 */ /* 0x002fea0003800000 */
[----:B------:R-:W1:Y:S02]  /*8580*/  SYNCS.PHASECHK.TRANS64.TRYWAIT P2, [UR10+0x36850], R0 ;  /* 0x03685000ff0075a7 */ /* 0x000e64000804014a */
[----:B-1----:R-:W-:Y:S05]  /*8590*/  @!P2 BRA `(.L_x_4868) ;  /* 0x000000e400bca947 */ /* 0x002fea0003800000 */
.L_x_4867:
[----:B------:R-:W-:Y:S01]  /*85a0*/  UIADD3 UR6, UR60, 0x400, URZ ;  /* 0x000004003c067890 */ /* 0x000fe2000fffe03f */
[----:B------:R-:W-:Y:S01]  /*85b0*/  WARPGROUP.ARRIVE ;  /* 0x00000000000079c5 */ /* 0x000fe20000000000 */
[----:B------:R-:W-:Y:S01]  /*85c0*/  UMOV UR7, 0x40000040 ;  /* 0x4000004000077882 */ /* 0x000fe20000000000 */
[----:B------:R-:W-:Y:S01]  /*85d0*/  R2UR UR18, R17 ;  /* 0x00000000111272ca */ /* 0x000fe200000e0000 */
[----:B------:R-:W-:Y:S01]  /*85e0*/  USHF.R.U32.HI UR6, URZ, 0x4, UR6 ;  /* 0x000000043f067899 */ /* 0x000fe20008011606 */
[----:B------:R-:W-:Y:S02]  /*85f0*/  R2UR UR15, R19 ;  /* 0x00000000130f72ca */ /* 0x000fe400000e0000 */
[----:B------:R-:W-:Y:S01]  /*8600*/  R2UR UR14, R18 ;  /* 0x00000000120e72ca */ /* 0x000fe200000e0000 */
        /* <DEDUP_REMOVED lines=16> */
[----:B------:R-:W-:Y:S01]  /*8710*/  USHF.L.U32 UR6, UR18, 0x7, URZ ;  /* 0x0000000712067899 */ /* 0x000fe2000800063f */
[----:B------:R-:W-:-:S03]  /*8720*/  UMOV UR7, 0x40000040 ;  /* 0x4000004000077882 */ /* 0x000fc60000000000 */
[----:B------:R-:W-:-:S04]  /*8730*/  UIMAD UR6, UR38, -0x70, UR6 ;  /* 0xffffff90260678a4 */ /* 0x000fc8000f8e0206 */
[----:B------:R-:W-:-:S04]  /*8740*/  UIADD3 UR6, UR6, 0x1, UR15 ;  /* 0x0000000106067890 */ /* 0x000fc8000fffe00f */
[----:B------:R-:W-:Y:S01]  /*8750*/  UIADD3 UR6, UR6, -UR14, URZ ;  /* 0x8000000e06067290 */ /* 0x000fe2000fffe03f */
[----:B------:R-:W-:-:S05]  /*8760*/  R2UR UR14, R12 ;  /* 0x000000000c0e72ca */ /* 0x000fca00000e0000 */
[----:B-1----:R-:W-:Y:S01]  /*8770*/  IMAD.U32 R3, RZ, RZ, UR6 ;  /* 0x00000006ff037e24 */ /* 0x002fe2000f8e00ff */
[----:B------:R-:W-:-:S03]  /*8780*/  UIADD3 UR6, UR11, 0x180, URZ ;  /* 0x000001800b067890 */ /* 0x000fc6000fffe03f */
[----:B------:R-:W-:-:S04]  /*8790*/  IMAD R4, R204, -0x2, R3 ;  /* 0xfffffffecc047824 */ /* 0x000fc800078e0203 */
[----:B------:R-:W-:Y:S01]  /*87a0*/  IMAD.IADD R4, R205, 0x1, R4 ;  /* 0x00000001cd047824 */ /* 0x000fe200078e0204 */
[----:B------:R-:W-:Y:S02]  /*87b0*/  UISETP.GT.AND UP0, UPT, UR38, UR14, UPT ;  /* 0x0000000e2600728c */ /* 0x000fe4000bf04270 */
[----:B------:R-:W-:Y:S02]  /*87c0*/  UIADD3 UR38, UR38, -0x1, URZ ;  /* 0xffffffff26267890 */ /* 0x000fe4000fffe03f */
[C---:B------:R-:W-:Y:S02]  /*87d0*/  ISETP.GT.AND P2, PT, R4.reuse, RZ, PT ;  /* 0x000000ff0400720c */ /* 0x040fe40003f44270 */
[----:B------:R-:W-:Y:S02]  /*87e0*/  ISETP.GT.AND P3, PT, R4, 0x1, PT ;  /* 0x000000010400780c */ /* 0x000fe40003f64270 */
[----:B------:R-:W-:Y:S02]  /*87f0*/  FSEL R219, R168, -INF , P2 ;  /* 0xff800000a8db7808 */ /* 0x000fe40001000000 */
[----:B------:R-:W-:-:S02]  /*8800*/  ISETP.GT.AND P2, PT, R4, 0x8, PT ;  /* 0x000000080400780c */ /* 0x000fc40003f44270 */
[----:B------:R-:W-:Y:S02]  /*8810*/  FSEL R217, R169, -INF , P3 ;  /* 0xff800000a9d97808 */ /* 0x000fe40001800000 */
[----:B0-----:R-:W-:Y:S02]  /*8820*/  FMNMX.FTZ R0, R219, R10, !PT ;  /* 0x0000000adb007209 */ /* 0x001fe40007810000 */
[----:B------:R-:W-:Y:S02]  /*8830*/  ISETP.GT.AND P3, PT, R4, 0x9, PT ;  /* 0x000000090400780c */ /* 0x000fe40003f64270 */
[----:B------:R-:W-:Y:S02]  /*8840*/  FSEL R199, R172, -INF , P2 ;  /* 0xff800000acc77808 */ /* 0x000fe40001000000 */
[----:B------:R-:W-:Y:S02]  /*8850*/  FMNMX.FTZ R0, R217, R0, !PT ;  /* 0x00000000d9007209 */ /* 0x000fe40007810000 */
[----:B------:R-:W-:-:S02]  /*8860*/  ISETP.GT.AND P2, PT, R4, 0x10, PT ;  /* 0x000000100400780c */ /* 0x000fc40003f44270 */
[----:B------:R-:W-:Y:S02]  /*8870*/  FMNMX.FTZ R0, R199, R0, !PT ;  /* 0x00000000c7007209 */ /* 0x000fe40007810000 */
[----:B------:R-:W-:Y:S02]  /*8880*/  FSEL R197, R160, -INF , P2 ;  /* 0xff800000a0c57808 */ /* 0x000fe40001000000 */
[----:B------:R-:W-:-:S04]  /*8890*/  ISETP.GT.AND P2, PT, R4, 0x18, PT ;  /* 0x000000180400780c */ /* 0x000fc80003f44270 */
[----:B------:R-:W-:Y:S02]  /*88a0*/  FSEL R203, R164, -INF , P2 ;  /* 0xff800000a4cb7808 */ /* 0x000fe40001000000 */
[C---:B------:R-:W-:Y:S01]  /*88b0*/  ISETP.GT.AND P2, PT, R4.reuse, 0x20, PT ;  /* 0x000000200400780c */ /* 0x040fe20003f44270 */
[----:B------:R-:W-:Y:S02]  /*88c0*/  WARPGROUP.DEPBAR.LE gsb0, 0x0 ;  /* 0x00008000000079c5 */ /* 0x000fe40000010000 */
[----:B------:R-:W-:Y:S01]  /*88d0*/  WARPGROUP.ARRIVE ;  /* 0x00000000000079c5 */ /* 0x000fe20000000000 */
[----:B------:R-:W-:Y:S02]  /*88e0*/  FSEL R195, R173, -INF , P3 ;  /* 0xff800000adc37808 */ /* 0x000fe40001800000 */
[----:B------:R-:W-:Y:S02]  /*88f0*/  ISETP.GT.AND P3, PT, R4, 0x11, PT ;  /* 0x000000110400780c */ /* 0x000fe40003f64270 */
[----:B------:R-:W-:Y:S01]  /*8900*/  FMNMX.FTZ R0, R195, R0, !PT ;  /* 0x00000000c3007209 */ /* 0x000fe20007810000 */
[----:B------:R-:W-:Y:S01]  /*8910*/  HGMMA.64x192x16.F32.BF16 R24, R188, gdesc[UR4].tnspB, R24, gsb0 ;  /* 0x42e00004bc187df0 */ /* 0x000fe20008001818 */
[----:B------:R-:W-:Y:S01]  /*8920*/  UIADD3 UR6, UR11, 0x200, URZ ;  /* 0x000002000b067890 */ /* 0x000fe2000fffe03f */
[----:B------:R-:W-:Y:S01]  /*8930*/  FSEL R201, R161, -INF , P3 ;  /* 0xff800000a1c97808 */ /* 0x000fe20001800000 */
[----:B------:R-:W-:Y:S01]  /*8940*/  UMOV UR7, 0x40000040 ;  /* 0x4000004000077882 */ /* 0x000fe20000000000 */
[----:B------:R-:W-:-:S02]  /*8950*/  FMNMX.FTZ R0, R197, R0, !PT ;  /* 0x00000000c5007209 */ /* 0x000fc40007810000 */
[C---:B------:R-:W-:Y:S02]  /*8960*/  ISETP.GT.AND P3, PT, R4.reuse, 0x19, PT ;  /* 0x000000190400780c */ /* 0x040fe40003f64270 */
[----:B------:R-:W-:Y:S02]  /*8970*/  FMNMX.FTZ R0, R201, R0, !PT ;  /* 0x00000000c9007209 */ /* 0x000fe40007810000 */
[----:B------:R-:W-:Y:S02]  /*8980*/  FSEL R169, R165, -INF , P3 ;  /* 0xff800000a5a97808 */ /* 0x000fe40001800000 */
        /* <DEDUP_REMOVED lines=56> */
[----:B------:R-:W-:Y:S01]  /*8d10*/  HGMMA.64x192x16.F32.BF16 R24, R184, gdesc[UR4].tnspB, R24, gsb0 ;  /* 0x42e00004b8187df0 */ /* 0x000fe20008001818 */
[----:B------:R-:W-:Y:S01]  /*8d20*/  FMNMX.FTZ R0, R189, R0, !PT ;  /* 0x00000000bd007209 */ /* 0x000fe20007810000 */
[----:B------:R-:W-:Y:S01]  /*8d30*/  UIADD3 UR6, UR11, 0x280, URZ ;  /* 0x000002800b067890 */ /* 0x000fe2000fffe03f */
[----:B------:R-:W-:Y:S01]  /*8d40*/  ISETP.GT.AND P3, PT, R4, 0x69, PT ;  /* 0x000000690400780c */ /* 0x000fe20003f64270 */
[----:B------:R-:W-:Y:S01]  /*8d50*/  UMOV UR7, 0x40000040 ;  /* 0x4000004000077882 */ /* 0x000fe20000000000 */
[----:B------:R-:W-:-:S02]  /*8d60*/  FSEL R193, R124, -INF , P2 ;  /* 0xff8000007cc17808 */ /* 0x000fc40001000000 */
[----:B------:R-:W-:Y:S02]  /*8d70*/  FMNMX.FTZ R0, R191, R0, !PT ;  /* 0x00000000bf007209 */ /* 0x000fe40007810000 */
[----:B------:R-:W-:Y:S02]  /*8d80*/  FSEL R125, R125, -INF , P3 ;  /* 0xff8000007d7d7808 */ /* 0x000fe40001800000 */
[----:B------:R-:W-:Y:S02]  /*8d90*/  FMNMX.FTZ R0, R193, R0, !PT ;  /* 0x00000000c1007209 */ /* 0x000fe40007810000 */
[----:B------:R-:W-:Y:S02]  /*8da0*/  IADD3 R4, R4, 0x8, RZ ;  /* 0x0000000804047810 */ /* 0x000fe40007ffe0ff */
[----:B------:R-:W-:Y:S02]  /*8db0*/  FMNMX.FTZ R14, R125, R0, !PT ;  /* 0x000000007d0e7209 */ /* 0x000fe40007810000 */
[----:B------:R-:W0:Y:S01]  /*8dc0*/  LDC R0, c[0x0][0x988] ;  /* 0x00026200ff007b82 */ /* 0x000e220000000800 */
[----:B------:R-:W-:-:S02]  /*8dd0*/  ISETP.GT.AND P3, PT, R4, RZ, PT ;  /* 0x000000ff0400720c */ /* 0x000fc40003f64270 */
[----:B------:R-:W1:Y:S01]  /*8de0*/  SHFL.BFLY PT, R5, R14, 0x2, 0x1f ;  /* 0x0c401f000e057f89 */ /* 0x000e6200000e0000 */
[----:B------:R-:W-:Y:S02]  /*8df0*/  ISETP.GT.AND P4, PT, R4, 0x1, PT ;  /* 0x000000010400780c */ /* 0x000fe40003f84270 */
[----:B------:R-:W-:Y:S02]  /*8e00*/  FSEL R170, R170, -INF , P3 ;  /* 0xff800000aaaa7808 */ /* 0x000fe40001800000 */
[C---:B------:R-:W-:Y:S02]  /*8e10*/  ISETP.GT.AND P3, PT, R4.reuse, 0x8, PT ;  /* 0x000000080400780c */ /* 0x040fe40003f64270 */
[----:B------:R-:W-:Y:S02]  /*8e20*/  FSEL R171, R171, -INF , P4 ;  /* 0xff800000abab7808 */ /* 0x000fe40002000000 */
[----:B------:R-:W-:Y:S02]  /*8e30*/  ISETP.GT.AND P4, PT, R4, 0x9, PT ;  /* 0x000000090400780c */ /* 0x000fe40003f84270 */
[----:B-1----:R-:W-:-:S02]  /*8e40*/  FMNMX.FTZ R20, R14, R5, !PT ;  /* 0x000000050e147209 */ /* 0x002fc40007810000 */
[----:B------:R-:W-:-:S03]  /*8e50*/  FMNMX.FTZ R14, R170, R9, !PT ;  /* 0x00000009aa0e7209 */ /* 0x000fc60007810000 */
[----:B------:R-:W1:Y:S01]  /*8e60*/  SHFL.BFLY PT, R5, R20, 0x1, 0x1f ;  /* 0x0c201f0014057f89 */ /* 0x000e6200000e0000 */
[----:B------:R-:W-:Y:S02]  /*8e70*/  FMNMX.FTZ R14, R171, R14, !PT ;  /* 0x0000000eab0e7209 */ /* 0x000fe40007810000 */
[----:B-1----:R-:W-:-:S04]  /*8e80*/  FMNMX.FTZ R5, R20, R5, !PT ;  /* 0x0000000514057209 */ /* 0x002fc80007810000 */
[C---:B------:R-:W-:Y:S01]  /*8e90*/  FSETP.NEU.FTZ.AND P2, PT, R5.reuse, -INF , PT ;  /* 0xff8000000500780b */ /* 0x040fe20003f5d000 */
[----:B0-----:R-:W-:-:S05]  /*8ea0*/  FMUL.FTZ R2, R5, R0 ;  /* 0x0000000005027220 */ /* 0x001fca0000410000 */
        /* <DEDUP_REMOVED lines=101> */
[----:B------:R-:W-:Y:S01]  /*9500*/  FSEL R221, R142, -INF , P3 ;  /* 0xff8000008edd7808 */ /* 0x000fe20001800000 */
[----:B------:R-:W-:Y:S01]  /*9510*/  IMAD.U32 R142, RZ, RZ, UR10 ;  /* 0x0000000aff8e7e24 */ /* 0x000fe2000f8e00ff */
[----:B------:R-:W-:-:S02]  /*9520*/  FMNMX.FTZ R14, R139, R14, !PT ;  /* 0x0000000e8b0e7209 */ /* 0x000fc40007810000 */
[----:B------:R-:W-:Y:S01]  /*9530*/  FSEL R143, R143, -INF , P4 ;  /* 0xff8000008f8f7808 */ /* 0x000fe20002000000 */
[----:B------:R-:W-:Y:S01]  /*9540*/  @!P1 VIADD R142, R142, 0x36860 ;  /* 0x000368608e8e9836 */ /* 0x000fe20000000000 */
[C---:B------:R-:W-:Y:S01]  /*9550*/  ISETP.GT.AND P3, PT, R4.reuse, 0x50, PT ;  /* 0x000000500400780c */ /* 0x040fe20003f64270 */
[----:B------:R-:W-:Y:S01]  /*9560*/  MUFU.EX2 R120, R120 ;  /* 0x0000007800787308 */ /* 0x000fe20000000800 */
[----:B------:R-:W-:Y:S02]  /*9570*/  FMNMX.FTZ R14, R221, R14, !PT ;  /* 0x0000000edd0e7209 */ /* 0x000fe40007810000 */
[----:B------:R-:W-:Y:S02]  /*9580*/  ISETP.GT.AND P4, PT, R4, 0x51, PT ;  /* 0x000000510400780c */ /* 0x000fe40003f84270 */
[----:B------:R-:W-:Y:S02]  /*9590*/  FSEL R157, R130, -INF , P3 ;  /* 0xff800000829d7808 */ /* 0x000fe40001800000 */
[----:B------:R-:W-:Y:S01]  /*95a0*/  FMNMX.FTZ R14, R143, R14, !PT ;  /* 0x0000000e8f0e7209 */ /* 0x000fe20007810000 */
[----:B------:R-:W-:Y:S01]  /*95b0*/  MUFU.EX2 R125, R125 ;  /* 0x0000007d007d7308 */ /* 0x000fe20000000800 */
[----:B------:R-:W-:-:S02]  /*95c0*/  ISETP.GT.AND P3, PT, R4, 0x58, PT ;  /* 0x000000580400780c */ /* 0x000fc40003f64270 */
[----:B------:R-:W-:Y:S02]  /*95d0*/  FSEL R131, R131, -INF , P4 ;  /* 0xff80000083837808 */ /* 0x000fe40002000000 */
[----:B------:R-:W-:Y:S02]  /*95e0*/  FMNMX.FTZ R14, R157, R14, !PT ;  /* 0x0000000e9d0e7209 */ /* 0x000fe40007810000 */
[----:B------:R-:W-:Y:S02]  /*95f0*/  ISETP.GT.AND P4, PT, R4, 0x59, PT ;  /* 0x000000590400780c */ /* 0x000fe40003f84270 */
[----:B------:R-:W-:Y:S02]  /*9600*/  FSEL R223, R134, -INF , P3 ;  /* 0xff80000086df7808 */ /* 0x000fe40001800000 */
[----:B------:R-:W-:Y:S02]  /*9610*/  FMNMX.FTZ R14, R131, R14, !PT ;  /* 0x0000000e830e7209 */ /* 0x000fe40007810000 */
[----:B------:R-:W-:-:S02]  /*9620*/  FSEL R135, R135, -INF , P4 ;  /* 0xff80000087877808 */ /* 0x000fc40002000000 */
[C---:B------:R-:W-:Y:S02]  /*9630*/  ISETP.GT.AND P3, PT, R4.reuse, 0x60, PT ;  /* 0x000000600400780c */ /* 0x040fe40003f64270 */
[----:B------:R-:W-:Y:S02]  /*9640*/  FMNMX.FTZ R14, R223, R14, !PT ;  /* 0x0000000edf0e7209 */ /* 0x000fe40007810000 */
[----:B------:R-:W-:Y:S02]  /*9650*/  ISETP.GT.AND P4, PT, R4, 0x61, PT ;  /* 0x000000610400780c */ /* 0x000fe40003f84270 */
[----:B------:R-:W-:Y:S02]  /*9660*/  FSEL R145, R122, -INF , P3 ;  /* 0xff8000007a917808 */ /* 0x000fe40001800000 */
[----:B------:R-:W-:Y:S02]  /*9670*/  FMNMX.FTZ R14, R135, R14, !PT ;  /* 0x0000000e870e7209 */ /* 0x000fe40007810000 */
[----:B------:R-:W-:-:S02]  /*9680*/  ISETP.GT.AND P3, PT, R4, 0x68, PT ;  /* 0x000000680400780c */ /* 0x000fc40003f64270 */
[----:B------:R-:W-:Y:S02]  /*9690*/  FSEL R123, R123, -INF , P4 ;  /* 0xff8000007b7b7808 */ /* 0x000fe40002000000 */
[----:B------:R-:W-:Y:S02]  /*96a0*/  FMNMX.FTZ R14, R145, R14, !PT ;  /* 0x0000000e910e7209 */ /* 0x000fe40007810000 */
[----:B------:R-:W-:Y:S02]  /*96b0*/  ISETP.GT.AND P4, PT, R4, 0x69, PT ;  /* 0x000000690400780c */ /* 0x000fe40003f84270 */
[----:B------:R-:W-:Y:S02]  /*96c0*/  FSEL R225, R126, -INF , P3 ;  /* 0xff8000007ee17808 */ /* 0x000fe40001800000 */
[----:B------:R-:W-:Y:S02]  /*96d0*/  FMNMX.FTZ R14, R123, R14, !PT ;  /* 0x0000000e7b0e7209 */ /* 0x000fe40007810000 */
[----:B------:R-:W-:Y:S01]  /*96e0*/  FSEL R227, R127, -INF , P4 ;  /* 0xff8000007fe37808 */ /* 0x000fe20002000000 */
[----:B------:R-:W-:Y:S01]  /*96f0*/  FFMA.FTZ R127, R149, R0, -R2 ;  /* 0x00000000957f7223 */ /* 0x000fe20000010802 */
[----:B------:R-:W-:-:S02]  /*9700*/  FMNMX.FTZ R14, R225, R14, !PT ;  /* 0x0000000ee10e7209 */ /* 0x000fc40007810000 */
[----:B------:R-:W-:Y:S02]  /*9710*/  @!P1 PRMT R142, RZ, 0x654, R142 ;  /* 0x00000654ff8e9816 */ /* 0x000fe4000000008e */
[----:B------:R-:W-:Y:S01]  /*9720*/  FMNMX.FTZ R3, R227, R14, !PT ;  /* 0x0000000ee3037209 */ /* 0x000fe20007810000 */
[----:B------:R-:W-:Y:S01]  /*9730*/  FFMA.FTZ R14, R165, R0, -R2 ;  /* 0x00000000a50e7223 */ /* 0x000fe20000010802 */
[----:B------:R-:W-:Y:S03]  /*9740*/  MUFU.EX2 R127, R127 ;  /* 0x0000007f007f7308 */ /* 0x000fe60000000800 */
[----:B------:R-:W0:Y:S05]  /*9750*/  SHFL.BFLY PT, R4, R3, 0x2, 0x1f ;  /* 0x0c401f0003047f89 */ /* 0x000e2a00000e0000 */
[----:B------:R-:W1:Y:S01]  /*9760*/  MUFU.EX2 R14, R14 ;  /* 0x0000000e000e7308 */ /* 0x000e620000000800 */
[----:B0-----:R-:W-:-:S05]  /*9770*/  FMNMX.FTZ R3, R3, R4, !PT ;  /* 0x0000000403037209 */ /* 0x001fca0007810000 */
[----:B------:R-:W0:Y:S02]  /*9780*/  SHFL.BFLY PT, R4, R3, 0x1, 0x1f ;  /* 0x0c201f0003047f89 */ /* 0x000e2400000e0000 */
[----:B0-----:R-:W-:Y:S01]  /*9790*/  FMNMX.FTZ R4, R3, R4, !PT ;  /* 0x0000000403047209 */ /* 0x001fe20007810000 */
[----:B------:R-:W-:Y:S02]  /*97a0*/  WARPGROUP.DEPBAR.LE gsb0, 0x0 ;  /* 0x00008000000079c5 */ /* 0x000fe40000010000 */
[----:B------:R-:W-:Y:S01]  /*97b0*/  WARPGROUP.ARRIVE ;  /* 0x00000000000079c5 */ /* 0x000fe20000000000 */
[----:B------:R-:W-:Y:S01]  /*97c0*/  FSEL R3, R5, RZ, P2 ;  /* 0x000000ff05037208 */ /* 0x000fe20001000000 */
[-C--:B------:R-:W-:Y:S01]  /*97d0*/  FFMA.FTZ R182, R173, R0.reuse, -R2 ;  /* 0x00000000adb67223 */ /* 0x080fe20000010802 */
[C---:B------:R-:W-:Y:S01]  /*97e0*/  FSETP.NEU.FTZ.AND P2, PT, R4.reuse, -INF , PT ;  /* 0xff8000000400780b */ /* 0x040fe20003f5d000 */
[C---:B------:R-:W-:Y:S01]  /*97f0*/  FMUL.FTZ R126, R4.reuse, R0 ;  /* 0x00000000047e7220 */ /* 0x040fe20000410000 */
[----:B-1----:R-:W-:Y:S01]  /*9800*/  F2FP.BF16.F32.PACK_AB R180, R129, R14 ;  /* 0x0000000e81b4723e */ /* 0x002fe200000010ff */
[----:B------:R-:W-:Y:S01]  /*9810*/  HGMMA.64x192x16.F32.BF16 R24, R176, gdesc[UR4].tnspB, R24, gsb0 ;  /* 0x42e00004b0187df0 */ /* 0x000fe20008001818 */
[----:B------:R-:W-:Y:S01]  /*9820*/  FADD.FTZ R3, -R3, R10 ;  /* 0x0000000a03037221 */ /* 0x000fe20000010100 */
[----:B------:R-:W-:Y:S01]  /*9830*/  FSEL R134, R4, RZ, P2 ;  /* 0x000000ff04867208 */ /* 0x000fe20001000000 */
[----:B------:R-:W-:Y:S01]  /*9840*/  MUFU.EX2 R182, R182 ;  /* 0x000000b600b67308 */ /* 0x000fe20000000800 */
[----:B------:R-:W-:Y:S01]  /*9850*/  FSEL R126, R126, RZ, P2 ;  /* 0x000000ff7e7e7208 */ /* 0x000fe20001000000 */
[----:B------:R-:W-:Y:S01]  /*9860*/  FMUL.FTZ R3, R3, R0 ;  /* 0x0000000003037220 */ /* 0x000fe20000410000 */
[----:B------:R-:W-:-:S03]  /*9870*/  PLOP3.LUT P2, PT, PT, PT, UP0, 0x80, 0x0 ;  /* 0x000000000000781c */ /* 0x000fc60003f4f008 */
[-CC-:B------:R-:W-:Y:S01]  /*9880*/  FFMA.FTZ R10, R170, R0.reuse, -R126.reuse ;  /* 0x00000000aa0a7223 */ /* 0x180fe2000001087e */
[-CC-:B------:R-:W-:Y:S01]  /*9890*/  FFMA.FTZ R141, R171, R0.reuse, -R126.reuse ;  /* 0x00000000ab8d7223 */ /* 0x180fe2000001087e */
[----:B------:R0:W1:Y:S01]  /*98a0*/  MUFU.EX2 R2, R3 ;  /* 0x0000000300027308 */ /* 0x0000620000000800 */
        /* <DEDUP_REMOVED lines=8> */
[----:B0-----:R-:W-:Y:S01]  /*9930*/  FADD.FTZ R3, -R134, R9 ;  /* 0x0000000986037221 */ /* 0x001fe20000010100 */
[----:B------:R-:W-:-:S02]  /*9940*/  IMAD.U32 R9, RZ, RZ, UR39 ;  /* 0x00000027ff097e24 */ /* 0x000fc4000f8e00ff */
[-CC-:B------:R-:W-:Y:S01]  /*9950*/  FFMA.FTZ R130, R155, R0.reuse, -R126.reuse ;  /* 0x000000009b827223 */ /* 0x180fe2000001087e */
[-CC-:B------:R-:W-:Y:S01]  /*9960*/  FFMA.FTZ R195, R203, R0.reuse, -R126.reuse ;  /* 0x00000000cbc37223 */ /* 0x180fe2000001087e */
[-C--:B------:R-:W-:Y:S01]  /*9970*/  FMUL.FTZ R3, R3, R0.reuse ;  /* 0x0000000003037220 */ /* 0x080fe20000410000 */
[-CC-:B------:R-:W-:Y:S01]  /*9980*/  FFMA.FTZ R132, R217, R0.reuse, -R126.reuse ;  /* 0x00000000d9847223 */ /* 0x180fe2000001087e */
[-CC-:B------:R-:W-:Y:S01]  /*9990*/  FFMA.FTZ R189, R169, R0.reuse, -R126.reuse ;  /* 0x00000000a9bd7223 */ /* 0x180fe2000001087e */
[----:B------:R-:W0:Y:S01]  /*99a0*/  MUFU.EX2 R141, R141 ;  /* 0x0000008d008d7308 */ /* 0x000e220000000800 */
[----:B-1----:R-:W-:Y:S01]  /*99b0*/  FFMA.FTZ R7, R2, R7, R121 ;  /* 0x0000000702077223 */ /* 0x002fe20000010079 */
[-CC-:B------:R-:W-:Y:S01]  /*99c0*/  FFMA.FTZ R219, R219, R0.reuse, -R126.reuse ;  /* 0x00000000dbdb7223 */ /* 0x180fe2000001087e */
        /* <DEDUP_REMOVED lines=12> */
[-CC-:B------:R-:W-:Y:S01]  /*9a90*/  FFMA.FTZ R145, R145, R0.reuse, -R126.reuse ;  /* 0x0000000091917223 */ /* 0x180fe2000001087e */
[----:B------:R-:W2:Y:S01]  /*9aa0*/  MUFU.EX2 R122, R122 ;  /* 0x0000007a007a7308 */ /* 0x000ea20000000800 */
[----:B------:R-:W-:Y:S01]  /*9ab0*/  FADD.FTZ R138, R196, R7 ;  /* 0x00000007c48a7221 */ /* 0x000fe20000010000 */
[-CC-:B------:R-:W-:Y:S01]  /*9ac0*/  FFMA.FTZ R123, R123, R0.reuse, -R126.reuse ;  /* 0x000000007b7b7223 */ /* 0x180fe2000001087e */
[----:B------:R-:W-:Y:S01]  /*9ad0*/  FFMA.FTZ R225, R225, R0, -R126 ;  /* 0x00000000e1e17223 */ /* 0x000fe2000001087e */
[----:B0-----:R-:W-:Y:S01]  /*9ae0*/  F2FP.BF16.F32.PACK_AB R201, R141, R10 ;  /* 0x0000000a8dc9723e */ /* 0x001fe200000010ff */
[----:B------:R-:W-:Y:S01]  /*9af0*/  FADD.FTZ R7, R167, R138 ;  /* 0x0000008aa7077221 */ /* 0x000fe20000010000 */
[----:B------:R-:W-:-:S02]  /*9b00*/  F2FP.BF16.F32.PACK_AB R200, R200, R121 ;  /* 0x00000079c8c8723e */ /* 0x000fc400000010ff */
[----:B------:R-:W0:Y:S01]  /*9b10*/  MUFU.EX2 R149, R149 ;  /* 0x0000009500957308 */ /* 0x000e220000000800 */
[----:B-1----:R-:W-:Y:S01]  /*9b20*/  FFMA.FTZ R138, R3, R6, R10 ;  /* 0x00000006038a7223 */ /* 0x002fe2000001000a */
[----:B------:R-:W-:Y:S01]  /*9b30*/  FADD.FTZ R140, R198, R7 ;  /* 0x00000007c68c7221 */ /* 0x000fe20000010000 */
[----:B------:R-:W-:Y:S01]  /*9b40*/  @!P1 VIADD R6, R9, 0x36840 ;  /* 0x0003684009069836 */ /* 0x000fe20000000000 */
[----:B------:R-:W-:Y:S01]  /*9b50*/  F2FP.BF16.F32.PACK_AB R202, R175, R202 ;  /* 0x000000caafca723e */ /* 0x000fe200000010ff */
[----:B------:R-:W-:Y:S01]  /*9b60*/  FADD.FTZ R7, R141, R138 ;  /* 0x0000008a8d077221 */ /* 0x000fe20000010000 */
[----:B------:R-:W-:Y:S01]  /*9b70*/  FADD.FTZ R9, R159, R140 ;  /* 0x0000008c9f097221 */ /* 0x000fe20000010000 */
[----:B------:R-:W-:Y:S01]  /*9b80*/  F2FP.BF16.F32.PACK_AB R196, R167, R196 ;  /* 0x000000c4a7c4723e */ /* 0x000fe200000010ff */
[----:B------:R-:W1:Y:S01]  /*9b90*/  MUFU.EX2 R124, R124 ;  /* 0x0000007c007c7308 */ /* 0x000e620000000800 */
[----:B--2---:R-:W-:Y:S01]  /*9ba0*/  FADD.FTZ R138, R122, R7 ;  /* 0x000000077a8a7221 */ /* 0x004fe20000010000 */
[----:B------:R-:W-:Y:S01]  /*9bb0*/  FADD.FTZ R140, R192, R9 ;  /* 0x00000009c08c7221 */ /* 0x000fe20000010000 */
[----:B------:R-:W-:Y:S01]  /*9bc0*/  @!P1 PRMT R6, RZ, 0x654, R6 ;  /* 0x00000654ff069816 */ /* 0x000fe20000000006 */
[----:B------:R-:W-:Y:S01]  /*9bd0*/  IMAD.MOV.U32 R10, RZ, RZ, R5 ;  /* 0x000000ffff0a7224 */ /* 0x000fe200078e0005 */
[----:B------:R-:W-:Y:S01]  /*9be0*/  F2FP.BF16.F32.PACK_AB R198, R159, R198 ;  /* 0x000000c69fc6723e */ /* 0x000fe200000010ff */
[C---:B------:R-:W-:Y:S01]  /*9bf0*/  FADD.FTZ R9, R147.reuse, R140 ;  /* 0x0000008c93097221 */ /* 0x040fe20000010000 */
[----:B------:R-:W-:Y:S01]  /*9c00*/  F2FP.BF16.F32.PACK_AB R192, R147, R192 ;  /* 0x000000c093c0723e */ /* 0x000fe200000010ff */
[----:B------:R-:W2:Y:S01]  /*9c10*/  MUFU.EX2 R163, R163 ;  /* 0x000000a300a37308 */ /* 0x000ea20000000800 */
[----:B0-----:R-:W-:Y:S01]  /*9c20*/  FADD.FTZ R7, R149, R138 ;  /* 0x0000008a95077221 */ /* 0x001fe20000010000 */
[----:B------:R-:W-:Y:S01]  /*9c30*/  FADD.FTZ R140, R194, R9 ;  /* 0x00000009c28c7221 */ /* 0x000fe20000010000 */
[----:B------:R-:W-:-:S02]  /*9c40*/  F2FP.BF16.F32.PACK_AB R194, R15, R194 ;  /* 0x000000c20fc2723e */ /* 0x000fc400000010ff */
[----:B------:R-:W-:Y:S01]  /*9c50*/  F2FP.BF16.F32.PACK_AB R203, R149, R122 ;  /* 0x0000007a95cb723e */ /* 0x000fe200000010ff */
[----:B------:R-:W-:Y:S02]  /*9c60*/  FADD.FTZ R9, R15, R140 ;  /* 0x0000008c0f097221 */ /* 0x000fe40000010000 */
[----:B------:R-:W0:Y:S01]  /*9c70*/  MUFU.EX2 R128, R128 ;  /* 0x0000008000807308 */ /* 0x000e220000000800 */
[----:B-1----:R-:W-:Y:S01]  /*9c80*/  FADD.FTZ R138, R124, R7 ;  /* 0x000000077c8a7221 */ /* 0x002fe20000010000 */
[----:B------:R-:W-:Y:S01]  /*9c90*/  FADD.FTZ R144, R188, R9 ;  /* 0x00000009bc907221 */ /* 0x000fe20000010000 */
[----:B------:R-:W-:-:S03]  /*9ca0*/  F2FP.BF16.F32.PACK_AB R188, R11, R188 ;  /* 0x000000bc0bbc723e */ /* 0x000fc600000010ff */
[----:B------:R-:W-:Y:S01]  /*9cb0*/  FADD.FTZ R9, R11, R144 ;  /* 0x000000900b097221 */ /* 0x000fe20000010000 */
[----:B------:R-:W-:Y:S01]  /*9cc0*/  IMAD.U32 R11, RZ, RZ, UR61 ;  /* 0x0000003dff0b7e24 */ /* 0x000fe2000f8e00ff */
[----:B------:R-:W-:Y:S01]  /*9cd0*/  MUFU.EX2 R199, R199 ;  /* 0x000000c700c77308 */ /* 0x000fe20000000800 */
[----:B--2---:R-:W-:Y:S01]  /*9ce0*/  FADD.FTZ R7, R163, R138 ;  /* 0x0000008aa3077221 */ /* 0x004fe20000010000 */
[----:B------:R-:W-:Y:S01]  /*9cf0*/  FADD.FTZ R144, R190, R9 ;  /* 0x00000009be907221 */ /* 0x000fe20000010000 */
[----:B------:R-:W-:Y:S01]  /*9d00*/  FFMA.FTZ R138, R143, R0, -R126 ;  /* 0x000000008f8a7223 */ /* 0x000fe2000001087e */
[C---:B------:R-:W-:Y:S02]  /*9d10*/  F2FP.BF16.F32.PACK_AB R190, R127.reuse, R190 ;  /* 0x000000be7fbe723e */ /* 0x040fe400000010ff */
[----:B------:R-:W-:Y:S01]  /*9d20*/  FADD.FTZ R9, R127, R144 ;  /* 0x000000907f097221 */ /* 0x000fe20000010000 */
[----:B------:R-:W-:Y:S01]  /*9d30*/  F2FP.BF16.F32.PACK_AB R197, R163, R124 ;  /* 0x0000007ca3c5723e */ /* 0x000fe200000010ff */
[----:B------:R-:W-:Y:S01]  /*9d40*/  MUFU.EX2 R193, R193 ;  /* 0x000000c100c17308 */ /* 0x000fe20000000800 */
[----:B0-----:R-:W-:Y:S01]  /*9d50*/  FADD.FTZ R140, R128, R7 ;  /* 0x00000007808c7221 */ /* 0x001fe20000010000 */
        /* <DEDUP_REMOVED lines=18> */
[----:B------:R-:W-:-:S06]  /*9e80*/  FADD.FTZ R14, R120, R9 ;  /* 0x00000009780e7221 */ /* 0x000fcc0000010000 */
        /* <DEDUP_REMOVED lines=8> */
[----:B------:R-:W-:Y:S01]  /*9f10*/  MUFU.EX2 R148, R145 ;  /* 0x0000009100947308 */ /* 0x000fe20000000800 */
[----:B------:R-:W-:-:S02]  /*9f20*/  WARPGROUP.DEPBAR.LE gsb0, 0x0 ;  /* 0x00008000000079c5 */ /* 0x000fc40000010000 */
[----:B------:R1:W-:Y:S01]  /*9f30*/  @!P1 SYNCS.ARRIVE.TRANS64.RED.A1T0 RZ, [R6+URZ], RZ ;  /* 0x000000ff06ff99a7 */ /* 0x0003e2000810043f */
[----:B------:R-:W-:-:S04]  /*9f40*/  F2FP.BF16.F32.PACK_AB R176, R137, R20 ;  /* 0x0000001489b0723e */ /* 0x000fc800000010ff */
[----:B------:R-:W2:Y:S01]  /*9f50*/  MUFU.EX2 R123, R123 ;  /* 0x0000007b007b7308 */ /* 0x000ea20000000800 */
[----:B------:R-:W-:Y:S02]  /*9f60*/  F2FP.BF16.F32.PACK_AB R178, R125, R120 ;  /* 0x000000787db2723e */ /* 0x000fe400000010ff */
[----:B0-----:R-:W-:Y:S01]  /*9f70*/  F2FP.BF16.F32.PACK_AB R183, R135, R146 ;  /* 0x0000009287b7723e */ /* 0x001fe200000010ff */
[----:B------:R0:W-:Y:S04]  /*9f80*/  @!P1 SYNCS.ARRIVE.TRANS64.RED.A1T0 RZ, [R142+URZ], RZ ;  /* 0x000000ff8eff99a7 */ /* 0x0001e8000810043f */
[----:B-1----:R-:W1:Y:S01]  /*9f90*/  MUFU.EX2 R6, R139 ;  /* 0x0000008b00067308 */ /* 0x002e620000000800 */
[----:B0-----:R-:W-:Y:S01]  /*9fa0*/  FADD.FTZ R142, R199, R140 ;  /* 0x0000008cc78e7221 */ /* 0x001fe20000010000 */
[-CC-:B------:R-:W-:Y:S01]  /*9fb0*/  FFMA.FTZ R140, R131, R0.reuse, -R126.reuse ;  /* 0x00000000838c7223 */ /* 0x180fe2000001087e */
[----:B------:R-:W-:-:S05]  /*9fc0*/  FFMA.FTZ R126, R227, R0, -R126 ;  /* 0x00000000e37e7223 */ /* 0x000fca000001087e */
[----:B------:R-:W-:Y:S01]  /*9fd0*/  MUFU.EX2 R20, R225 ;  /* 0x000000e100147308 */ /* 0x000fe20000000800 */
[----:B------:R-:W-:Y:S01]  /*9fe0*/  FADD.FTZ R7, R193, R142 ;  /* 0x0000008ec1077221 */ /* 0x000fe20000010000 */
[----:B------:R-:W-:Y:S02]  /*9ff0*/  F2FP.BF16.F32.PACK_AB R199, R199, R128 ;  /* 0x00000080c7c7723e */ /* 0x000fe400000010ff */
[C---:B------:R-:W-:Y:S01]  /*a000*/  F2FP.BF16.F32.PACK_AB R193, R130.reuse, R193 ;  /* 0x000000c182c1723e */ /* 0x040fe200000010ff */
[----:B------:R-:W-:Y:S01]  /*a010*/  FADD.FTZ R142, R130, R7 ;  /* 0x00000007828e7221 */ /* 0x000fe20000010000 */
[----:B--2---:R-:W-:Y:S02]  /*a020*/  F2FP.BF16.F32.PACK_AB R177, R123, R148 ;  /* 0x000000947bb1723e */ /* 0x004fe400000010ff */
[----:B------:R-:W-:Y:S01]  /*a030*/  MUFU.EX2 R140, R140 ;  /* 0x0000008c008c7308 */ /* 0x000fe20000000800 */
[----:B------:R-:W-:Y:S01]  /*a040*/  FADD.FTZ R7, R195, R142 ;  /* 0x0000008ec3077221 */ /* 0x000fe20000010000 */
[----:B------:R-:W-:-:S03]  /*a050*/  F2FP.BF16.F32.PACK_AB R195, R132, R195 ;  /* 0x000000c384c3723e */ /* 0x000fc600000010ff */
[----:B------:R-:W-:-:S03]  /*a060*/  FADD.FTZ R142, R132, R7 ;  /* 0x00000007848e7221 */ /* 0x000fc60000010000 */
[----:B------:R-:W0:Y:S01]  /*a070*/  MUFU.EX2 R126, R126 ;  /* 0x0000007e007e7308 */ /* 0x000e220000000800 */
[----:B------:R-:W-:Y:S01]  /*a080*/  FADD.FTZ R7, R189, R142 ;  /* 0x0000008ebd077221 */ /* 0x000fe20000010000 */
[----:B------:R-:W-:-:S03]  /*a090*/  F2FP.BF16.F32.PACK_AB R189, R134, R189 ;  /* 0x000000bd86bd723e */ /* 0x000fc600000010ff */
[----:B------:R-:W-:-:S04]  /*a0a0*/  FADD.FTZ R142, R134, R7 ;  /* 0x00000007868e7221 */ /* 0x000fc80000010000 */
[----:B------:R-:W-:Y:S01]  /*a0b0*/  FADD.FTZ R7, R191, R142 ;  /* 0x0000008ebf077221 */ /* 0x000fe20000010000 */
[----:B------:R-:W-:-:S03]  /*a0c0*/  F2FP.BF16.F32.PACK_AB R191, R136, R191 ;  /* 0x000000bf88bf723e */ /* 0x000fc600000010ff */
[----:B------:R-:W-:-:S04]  /*a0d0*/  FADD.FTZ R142, R136, R7 ;  /* 0x00000007888e7221 */ /* 0x000fc80000010000 */
[----:B------:R-:W-:Y:S01]  /*a0e0*/  FADD.FTZ R7, R185, R142 ;  /* 0x0000008eb9077221 */ /* 0x000fe20000010000 */
[----:B-1----:R-:W-:Y:S02]  /*a0f0*/  F2FP.BF16.F32.PACK_AB R185, R6, R185 ;  /* 0x000000b906b9723e */ /* 0x002fe400000010ff */
[----:B0-----:R-:W-:Y:S01]  /*a100*/  F2FP.BF16.F32.PACK_AB R179, R126, R20 ;  /* 0x000000147eb3723e */ /* 0x001fe200000010ff */
        /* <DEDUP_REMOVED lines=16> */
.L_x_4860:
[----:B------:R-:W-:-:S13]  /*a210*/  ISETP.LE.AND P2, PT, RZ, UR38, PT ;  /* 0x00000026ff007c0c */ /* 0x000fda000bf43270 */
[----:B------:R-:W-:Y:S05]  /*a220*/  @!P2 BRA `(.L_x_4870) ;  /* 0x0000003800f4a947 */ /* 0x000fea0003800000 */
[----:B------:R-:W-:Y:S01]  /*a230*/  IMAD.MOV.U32 R11, RZ, RZ, R4 ;  /* 0x000000ffff0b7224 */ /* 0x000fe200078e0004 */
[----:B------:R-:W-:Y:S01]  /*a240*/  UMOV UR39, UR61 ;  /* 0x0000003d00277c82 */ /* 0x000fe20008000000 */
[----:B------:R-:W-:Y:S01]  /*a250*/  IMAD.MOV.U32 R9, RZ, RZ, R5 ;  /* 0x000000ffff097224 */ /* 0x000fe200078e0005 */
[----:B------:R-:W-:-:S06]  /*a260*/  UMOV UR37, UR36 ;  /* 0x0000002400257c82 */ /* 0x000fcc0008000000 */
.L_x_4879:
[----:B------:R-:W-:-:S04]  /*a270*/  UIADD3 UR36, UR37, 0x1, URZ ;  /* 0x0000000125247890 */ /* 0x000fc8000fffe03f */
[----:B------:R-:W-:-:S04]  /*a280*/  UISETP.NE.AND UP0, UPT, UR36, 0x2, UPT ;  /* 0x000000022400788c */ /* 0x000fc8000bf05270 */
[----:B------:R-:W-:Y:S02]  /*a290*/  USEL UR61, URZ, 0x1, UP0 ;  /* 0x000000013f3d7887 */ /* 0x000fe40008000000 */
[----:B------:R-:W-:Y:S02]  /*a2a0*/  USEL UR36, UR36, URZ, UP0 ;  /* 0x0000003f24247287 */ /* 0x000fe40008000000 */
[----:B------:R-:W-:Y:S01]  /*a2b0*/  ULOP3.LUT UR61, UR39, UR61, URZ, 0x3c, !UPT ;  /* 0x0000003d273d7292 */ /* 0x000fe2000f8e3c3f */
[----:B------:R-:W-:Y:S11]  /*a2c0*/  @!P0 BRA `(.L_x_4871) ;  /* 0x0000000000048947 */ /* 0x000ff60003800000 */
[----:B------:R-:W-:Y:S01]  /*a2d0*/  BPT.TRAP 0x1 ;  /* 0x000000040000795c */ /* 0x000fe20000300000 */
.L_x_4871:
[----:B------:R-:W-:Y:S01]  /*a2e0*/  ULEA UR6, UR36, UR60, 0x3 ;  /* 0x0000003c24067291 */ /* 0x000fe2000f8e183f */
[----:B------:R-:W-:-:S05]  /*a2f0*/  IMAD.U32 R0, RZ, RZ, UR61 ;  /* 0x0000003dff007e24 */ /* 0x000fca000f8e00ff */
[----:B------:R-:W-:-:S04]  /*a300*/  SHF.L.U32 R0, R0, 0x1f, RZ ;  /* 0x0000001f00007819 */ /* 0x000fc800000006ff */
[----:B------:R0:W1:Y:S01]  /*a310*/  SYNCS.PHASECHK.TRANS64.TRYWAIT P2, [UR6+0x36830], R0 ;  /* 0x03683000ff0075a7 */ /* 0x0000620008040146 */
[----:B------:R-:W-:Y:S05]  /*a320*/  @!P0 BRA `(.L_x_4872) ;  /* 0x0000000000048947 */ /* 0x000fea0003800000 */
[----:B------:R-:W-:Y:S01]  /*a330*/  BPT.TRAP 0x1 ;  /* 0x000000040000795c */ /* 0x000fe20000300000 */
.L_x_4872:
[----:B-1----:R-:W-:Y:S05]  /*a340*/  @P2 BRA `(.L_x_4873) ;  /* 0x0000000000082947 */ /* 0x002fea0003800000 */
[----:B------:R-:W1:Y:S02]  /*a350*/  SYNCS.PHASECHK.TRANS64.TRYWAIT P2, [UR6+0x36830], R0 ;  /* 0x03683000ff0075a7 */ /* 0x000e640008040146 */
[----:B-1----:R-:W-:Y:S05]  /*a360*/  @!P2 BRA `(.L_x_4874) ;  /* 0x000000c80060a947 */ /* 0x002fea0003800000 */
.L_x_4873:
        /* <DEDUP_REMOVED lines=602> */
.L_x_4875:
[----:B------:R-:W-:Y:S01]  /*c910*/  ULEA UR11, UR37, UR60, 0x3 ;  /* 0x0000003c250b7291 */ /* 0x000fe2000f8e183f */
[----:B01----:R-:W-:-:S05]  /*c920*/  IMAD.U32 R0, RZ, RZ, UR39 ;  /* 0x00000027ff007e24 */ /* 0x003fca000f8e00ff */
[----:B------:R-:W-:-:S04]  /*c930*/  SHF.L.U32 R0, R0, 0x1f, RZ ;  /* 0x0000001f00007819 */ /* 0x000fc800000006ff */
[----:B------:R0:W1:Y:S01]  /*c940*/  SYNCS.PHASECHK.TRANS64.TRYWAIT P2, [UR11+0x36850], R0 ;  /* 0x03685000ff0075a7 */ /* 0x000062000804014b */
[----:B------:R-:W-:Y:S05]  /*c950*/  @!P0 BRA `(.L_x_4876) ;  /* 0x0000000000048947 */ /* 0x000fea0003800000 */
[----:B------:R-:W-:Y:S01]  /*c960*/  BPT.TRAP 0x1 ;  /* 0x000000040000795c */ /* 0x000fe20000300000 */
.L_x_4876:
[----:B-1----:R-:W-:Y:S05]  /*c970*/  @P2 BRA `(.L_x_4877) ;  /* 0x0000000000082947 */ /* 0x002fea0003800000 */
[----:B------:R-:W1:Y:S02]  /*c980*/  SYNCS.PHASECHK.TRANS64.TRYWAIT P2, [UR11+0x36850], R0 ;  /* 0x03685000ff0075a7 */ /* 0x000e64000804014b */
[----:B-1----:R-:W-:Y:S05]  /*c990*/  @!P2 BRA `(.L_x_4878) ;  /* 0x000000a000eca947 */ /* 0x002fea0003800000 */
.L_x_4877:
[----:B------:R-:W-:Y:S01]  /*c9a0*/  UIADD3 UR6, UR60, 0x400, URZ ;  /* 0x000004003c067890 */ /* 0x000fe2000fffe03f */
[----:B------:R-:W-:Y:S01]  /*c9b0*/  WARPGROUP.ARRIVE ;  /* 0x00000000000079c5 */ /* 0x000fe20000000000 */
[----:B------:R-:W-:Y:S01]  /*c9c0*/  UMOV UR7, 0x40000040 ;  /* 0x4000004000077882 */ /* 0x000fe20000000000 */
[----:B01----:R-:W-:Y:S01]  /*c9d0*/  FMNMX.FTZ R0, R168, R9, !PT ;  /* 0x00000009a8007209 */ /* 0x003fe20007810000 */
[----:B------:R-:W-:Y:S01]  /*c9e0*/  USHF.R.U32.HI UR6, URZ, 0x4, UR6 ;  /* 0x000000043f067899 */ /* 0x000fe20008011606 */
[----:B------:R-:W-:Y:S01]  /*c9f0*/  ISETP.LT.AND P2, PT, RZ, UR38, PT ;  /* 0x00000026ff007c0c */ /* 0x000fe2000bf41270 */
[----:B------:R-:W-:Y:S01]  /*ca00*/  UMOV UR39, UR61 ;  /* 0x0000003d00277c82 */ /* 0x000fe20008000000 */
[----:B------:R-:W-:Y:S01]  /*ca10*/  FMNMX.FTZ R3, R169, R0, !PT ;  /* 0x00000000a9037209 */ /* 0x000fe20007810000 */
[----:B------:R-:W-:-:S03]  /*ca20*/  ULOP3.LUT UR6, UR6, 0x3fff, URZ, 0xc0, !UPT ;  /* 0x00003fff06067892 */ /* 0x000fc6000f8ec03f */
[----:B------:R-:W-:Y:S01]  /*ca30*/  FMNMX.FTZ R0, R172, R3, !PT ;  /* 0x00000003ac007209 */ /* 0x000fe20007810000 */
[----:B------:R-:W-:-:S03]  /*ca40*/  ULOP3.LUT UR6, UR6, 0x3800000, URZ, 0xfc, !UPT ;  /* 0x0380000006067892 */ /* 0x000fc6000f8efc3f */
[----:B------:R-:W-:Y:S01]  /*ca50*/  FMNMX.FTZ R3, R173, R0, !PT ;  /* 0x00000000ad037209 */ /* 0x000fe20007810000 */
[----:B------:R-:W-:-:S03]  /*ca60*/  UIMAD UR10, UR37, 0xa80, UR6 ;  /* 0x00000a80250a78a4 */ /* 0x000fc6000f8e0206 */
[----:B------:R-:W-:Y:S01]  /*ca70*/  FMNMX.FTZ R0, R160, R3, !PT ;  /* 0x00000003a0007209 */ /* 0x000fe20007810000 */
[----:B------:R-:W-:-:S03]  /*ca80*/  UMOV UR37, UR36 ;  /* 0x0000002400257c82 */ /* 0x000fc60008000000 */
[----:B------:R-:W-:Y:S01]  /*ca90*/  UMOV UR6, UR10 ;  /* 0x0000000a00067c82 */ /* 0x000fe20008000000 */
        /* <DEDUP_REMOVED lines=30> */
[----:B------:R-:W1:Y:S01]  /*cc80*/  SHFL.BFLY PT, R5, R10, 0x1, 0x1f ;  /* 0x0c201f000a057f89 */ /* 0x000e6200000e0000 */
[----:B------:R-:W-:-:S04]  /*cc90*/  FMNMX.FTZ R15, R171, R4, !PT ;  /* 0x00000004ab0f7209 */ /* 0x000fc80007810000 */
[----:B------:R-:W-:-:S04]  /*cca0*/  FMNMX.FTZ R4, R174, R15, !PT ;  /* 0x0000000fae047209 */ /* 0x000fc80007810000 */
[----:B------:R-:W-:-:S04]  /*ccb0*/  FMNMX.FTZ R15, R175, R4, !PT ;  /* 0x00000004af0f7209 */ /* 0x000fc80007810000 */
[----:B------:R-:W-:-:S04]  /*ccc0*/  FMNMX.FTZ R4, R162, R15, !PT ;  /* 0x0000000fa2047209 */ /* 0x000fc80007810000 */
[----:B------:R-:W-:-:S04]  /*ccd0*/  FMNMX.FTZ R17, R163, R4, !PT ;  /* 0x00000004a3117209 */ /* 0x000fc80007810000 */
[----:B------:R-:W-:Y:S02]  /*cce0*/  FMNMX.FTZ R4, R166, R17, !PT ;  /* 0x00000011a6047209 */ /* 0x000fe40007810000 */
[----:B-1----:R-:W-:Y:S02]  /*ccf0*/  FMNMX.FTZ R5, R10, R5, !PT ;  /* 0x000000050a057209 */ /* 0x002fe40007810000 */
[----:B------:R-:W-:-:S03]  /*cd00*/  FMNMX.FTZ R17, R167, R4, !PT ;  /* 0x00000004a7117209 */ /* 0x000fc60007810000 */
[----:B------:R-:W-:Y:S01]  /*cd10*/  FADD.FTZ R3, -R5, R9 ;  /* 0x0000000905037221 */ /* 0x000fe20000010100 */
[----:B------:R-:W-:-:S03]  /*cd20*/  FMNMX.FTZ R4, R154, R17, !PT ;  /* 0x000000119a047209 */ /* 0x000fc60007810000 */
[----:B0-----:R-:W-:Y:S01]  /*cd30*/  FMUL.FTZ R2, R3, R0 ;  /* 0x0000000003027220 */ /* 0x001fe20000410000 */
        /* <DEDUP_REMOVED lines=12> */
[----:B------:R0:W-:Y:S01]  /*ce00*/  MUFU.EX2 R19, R10 ;  /* 0x0000000a00137308 */ /* 0x0001e20000000800 */
        /* <DEDUP_REMOVED lines=8> */
[--C-:B0-----:R-:W-:Y:S01]  /*ce90*/  FFMA.FTZ R10, R120, R0, -R3.reuse ;  /* 0x00000000780a7223 */ /* 0x101fe20000010803 */
[----:B------:R-:W-:Y:S01]  /*cea0*/  FMNMX.FTZ R21, R151, R4, !PT ;  /* 0x0000000497157209 */ /* 0x000fe20007810000 */
[-CC-:B------:R-:W-:Y:S01]  /*ceb0*/  FFMA.FTZ R12, R124, R0.reuse, -R3.reuse ;  /* 0x000000007c0c7223 */ /* 0x180fe20000010803 */
[----:B------:R-:W-:Y:S01]  /*cec0*/  FFMA.FTZ R18, R125, R0, -R3 ;  /* 0x000000007d127223 */ /* 0x000fe20000010803 */
[----:B------:R-:W-:Y:S01]  /*ced0*/  MUFU.EX2 R2, R2 ;  /* 0x0000000200027308 */ /* 0x000fe20000000800 */
[----:B------:R-:W-:-:S04]  /*cee0*/  FMNMX.FTZ R4, R138, R21, !PT ;  /* 0x000000158a047209 */ /* 0x000fc80007810000 */
[----:B------:R-:W-:-:S03]  /*cef0*/  FMNMX.FTZ R153, R139, R4, !PT ;  /* 0x000000048b997209 */ /* 0x000fc60007810000 */
[----:B------:R-:W0:Y:S01]  /*cf00*/  MUFU.EX2 R9, R9 ;  /* 0x0000000900097308 */ /* 0x000e220000000800 */
[----:B------:R-:W-:-:S04]  /*cf10*/  FMNMX.FTZ R4, R142, R153, !PT ;  /* 0x000000998e047209 */ /* 0x000fc80007810000 */
[----:B------:R-:W-:-:S03]  /*cf20*/  FMNMX.FTZ R153, R143, R4, !PT ;  /* 0x000000048f997209 */ /* 0x000fc60007810000 */
[----:B------:R-:W-:Y:S01]  /*cf30*/  MUFU.EX2 R13, R13 ;  /* 0x0000000d000d7308 */ /* 0x000fe20000000800 */
[----:B------:R-:W-:-:S04]  /*cf40*/  FMNMX.FTZ R4, R130, R153, !PT ;  /* 0x0000009982047209 */ /* 0x000fc80007810000 */
[----:B------:R-:W-:Y:S01]  /*cf50*/  FMNMX.FTZ R153, R131, R4, !PT ;  /* 0x0000000483997209 */ /* 0x000fe20007810000 */
[----:B------:R-:W-:Y:S02]  /*cf60*/  WARPGROUP.DEPBAR.LE gsb0, 0x0 ;  /* 0x00008000000079c5 */ /* 0x000fe40000010000 */
[----:B------:R-:W-:Y:S01]  /*cf70*/  WARPGROUP.ARRIVE ;  /* 0x00000000000079c5 */ /* 0x000fe20000000000 */
[----:B------:R-:W-:Y:S01]  /*cf80*/  FMNMX.FTZ R4, R134, R153, !PT ;  /* 0x0000009986047209 */ /* 0x000fe20007810000 */
[-CC-:B------:R-:W-:Y:S01]  /*cf90*/  FFMA.FTZ R200, R169, R0.reuse, -R3.reuse ;  /* 0x00000000a9c87223 */ /* 0x180fe20000010803 */
[----:B------:R-:W-:Y:S01]  /*cfa0*/  FFMA.FTZ R202, R172, R0, -R3 ;  /* 0x00000000acca7223 */ /* 0x000fe20000010803 */
[----:B0-----:R-:W-:Y:S01]  /*cfb0*/  FFMA.FTZ R7, R2, R7, R9 ;  /* 0x0000000702077223 */ /* 0x001fe20000010009 */
[----:B------:R-:W-:Y:S01]  /*cfc0*/  FMNMX.FTZ R153, R135, R4, !PT ;  /* 0x0000000487997209 */ /* 0x000fe20007810000 */
[----:B------:R-:W-:Y:S01]  /*cfd0*/  HGMMA.64x192x16.F32.BF16 R24, R196, gdesc[UR4].tnspB, R24, gsb0 ;  /* 0x42e00004c4187df0 */ /* 0x000fe20008001818 */
[----:B------:R-:W-:Y:S01]  /*cfe0*/  UIADD3 UR6, UR10, 0x100, URZ ;  /* 0x000001000a067890 */ /* 0x000fe2000fffe03f */
[----:B------:R-:W0:Y:S01]  /*cff0*/  MUFU.EX2 R200, R200 ;  /* 0x000000c800c87308 */ /* 0x000e220000000800 */
[----:B------:R-:W-:Y:S01]  /*d000*/  UMOV UR7, 0x40000040 ;  /* 0x4000004000077882 */ /* 0x000fe20000000000 */
[----:B------:R-:W-:-:S04]  /*d010*/  FMNMX.FTZ R4, R122, R153, !PT ;  /* 0x000000997a047209 */ /* 0x000fc80007810000 */
[----:B------:R-:W-:Y:S02]  /*d020*/  FMNMX.FTZ R153, R123, R4, !PT ;  /* 0x000000047b997209 */ /* 0x000fe40007810000 */
[----:B------:R-:W-:Y:S02]  /*d030*/  MUFU.EX2 R202, R202 ;  /* 0x000000ca00ca7308 */ /* 0x000fe40000000800 */
[----:B------:R-:W-:-:S04]  /*d040*/  FMNMX.FTZ R4, R126, R153, !PT ;  /* 0x000000997e047209 */ /* 0x000fc80007810000 */
[----:B------:R-:W-:Y:S02]  /*d050*/  FMNMX.FTZ R4, R127, R4, !PT ;  /* 0x000000047f047209 */ /* 0x000fe40007810000 */
[----:B------:R-:W-:Y:S01]  /*d060*/  MUFU.EX2 R15, R161 ;  /* 0x000000a1000f7308 */ /* 0x000fe20000000800 */
[C---:B0-----:R-:W-:Y:S01]  /*d070*/  FADD.FTZ R7, R200.reuse, R7 ;  /* 0x00000007c8077221 */ /* 0x041fe20000010000 */
[----:B------:R-:W-:Y:S01]  /*d080*/  F2FP.BF16.F32.PACK_AB R200, R200, R9 ;  /* 0x00000009c8c8723e */ /* 0x000fe200000010ff */
[----:B------:R-:W0:Y:S05]  /*d090*/  SHFL.BFLY PT, R153, R4, 0x2, 0x1f ;  /* 0x0c401f0004997f89 */ /* 0x000e2a00000e0000 */
        /* <DEDUP_REMOVED lines=28> */
[----:B------:R-:W-:-:S05]  /*d260*/  FFMA.FTZ R126, R126, R0, -R125 ;  /* 0x000000007e7e7223 */ /* 0x000fca000001087d */
        /* <DEDUP_REMOVED lines=44> */
[----:B------:R-:W-:Y:S01]  /*d530*/  FFMA.FTZ R191, R150, R0, -R125 ;  /* 0x0000000096bf7223 */ /* 0x000fe2000001087d */
        /* <DEDUP_REMOVED lines=16> */
[----:B------:R-:W-:Y:S01]  /*d640*/  @!P1 LEA R136, R136, UR60, 0x3 ;  /* 0x0000003c88889c11 */ /* 0x000fe2000f8e18ff */
[----:B------:R-:W-:Y:S01]  /*d650*/  UMOV UR7, 0x40000040 ;  /* 0x4000004000077882 */ /* 0x000fe20000000000 */
[----:B------:R-:W-:Y:S03]  /*d660*/  MUFU.EX2 R184, R184 ;  /* 0x000000b800b87308 */ /* 0x000fe60000000800 */
[----:B------:R-:W-:-:S05]  /*d670*/  @!P1 VIADD R136, R136, 0x36840 ;  /* 0x0003684088889836 */ /* 0x000fca0000000000 */
[----:B------:R-:W-:Y:S01]  /*d680*/  @!P1 PRMT R140, RZ, 0x654, R136 ;  /* 0x00000654ff8c9816 */ /* 0x000fe20000000088 */
        /* <DEDUP_REMOVED lines=14> */
[----:B------:R-:W-:-:S04]  /*d770*/  UIADD3 UR6, UR38, -0x1, URZ ;  /* 0xffffffff26067890 */ /* 0x000fc8000fffe03f */
[----:B------:R-:W0:Y:S03]  /*d780*/  MUFU.EX2 R3, R3 ;  /* 0x0000000300037308 */ /* 0x000e260000000800 */
[----:B------:R-:W-:-:S05]  /*d790*/  UMOV UR38, UR6 ;  /* 0x0000000600267c82 */ /* 0x000fca0008000000 */
[----:B------:R-:W1:Y:S08]  /*d7a0*/  MUFU.EX2 R18, R175 ;  /* 0x000000af00127308 */ /* 0x000e700000000800 */
[----:B------:R-:W2:Y:S01]  /*d7b0*/  MUFU.EX2 R128, R128 ;  /* 0x0000008000807308 */ /* 0x000ea20000000800 */
[----:B0-----:R-:W-:-:S04]  /*d7c0*/  FFMA.FTZ R6, R3, R6, R14 ;  /* 0x0000000603067223 */ /* 0x001fc8000001000e */
[----:B------:R-:W-:Y:S01]  /*d7d0*/  FADD.FTZ R138, R201, R6 ;  /* 0x00000006c98a7221 */ /* 0x000fe20000010000 */
[-CC-:B------:R-:W-:Y:S01]  /*d7e0*/  FFMA.FTZ R6, R139, R0.reuse, -R125.reuse ;  /* 0x000000008b067223 */ /* 0x180fe2000001087d */
[----:B------:R-:W-:Y:S01]  /*d7f0*/  FFMA.FTZ R125, R127, R0, -R125 ;  /* 0x000000007f7d7223 */ /* 0x000fe2000001087d */
[----:B------:R-:W0:Y:S01]  /*d800*/  MUFU.EX2 R132, R132 ;  /* 0x0000008400847308 */ /* 0x000e220000000800 */
[----:B------:R-:W-:-:S07]  /*d810*/  F2FP.BF16.F32.PACK_AB R201, R201, R14 ;  /* 0x0000000ec9c9723e */ /* 0x000fce00000010ff */
[----:B------:R-:W3:Y:S08]  /*d820*/  MUFU.EX2 R6, R6 ;  /* 0x0000000600067308 */ /* 0x000ef00000000800 */
[----:B------:R-:W4:Y:S08]  /*d830*/  MUFU.EX2 R180, R180 ;  /* 0x000000b400b47308 */ /* 0x000f300000000800 */
[----:B------:R-:W5:Y:S08]  /*d840*/  MUFU.EX2 R181, R130 ;  /* 0x0000008200b57308 */ /* 0x000f700000000800 */
[----:B------:R-:W5:Y:S08]  /*d850*/  MUFU.EX2 R182, R182 ;  /* 0x000000b600b67308 */ /* 0x000f700000000800 */
[----:B------:R-:W5:Y:S08]  /*d860*/  MUFU.EX2 R183, R134 ;  /* 0x0000008600b77308 */ /* 0x000f700000000800 */
[----:B------:R-:W-:Y:S01]  /*d870*/  MUFU.EX2 R125, R125 ;  /* 0x0000007d007d7308 */ /* 0x000fe20000000800 */
[----:B------:R-:W-:-:S02]  /*d880*/  WARPGROUP.DEPBAR.LE gsb0, 0x0 ;  /* 0x00008000000079c5 */ /* 0x000fc40000010000 */
[----:B------:R1:W-:Y:S05]  /*d890*/  @!P1 SYNCS.ARRIVE.TRANS64.RED.A1T0 RZ, [R140+URZ], RZ ;  /* 0x000000ff8cff99a7 */ /* 0x0003ea000810043f */
[----:B------:R-:W5:Y:S01]  /*d8a0*/  MUFU.EX2 R177, R122 ;  /* 0x0000007a00b17308 */ /* 0x000f620000000800 */
[----:B------:R-:W-:Y:S02]  /*d8b0*/  F2FP.BF16.F32.PACK_AB R178, R11, R12 ;  /* 0x0000000c0bb2723e */ /* 0x000fe400000010ff */
[----:B------:R-:W-:Y:S01]  /*d8c0*/  F2FP.BF16.F32.PACK_AB R176, R121, R10 ;  /* 0x0000000a79b0723e */ /* 0x000fe200000010ff */
[----:B-1----:R-:W-:-:S04]  /*d8d0*/  @!P1 VIADD R140, R144, 0x36860 ;  /* 0x00036860908c9836 */ /* 0x002fc80000000000 */
[----:B------:R-:W1:Y:S01]  /*d8e0*/  MUFU.EX2 R179, R126 ;  /* 0x0000007e00b37308 */ /* 0x000e620000000800 */
[----:B------:R-:W-:-:S04]  /*d8f0*/  @!P1 PRMT R140, RZ, 0x654, R140 ;  /* 0x00000654ff8c9816 */ /* 0x000fc8000000008c */
[----:B------:R2:W-:Y:S02]  /*d900*/  @!P1 SYNCS.ARRIVE.TRANS64.RED.A1T0 RZ, [R140+URZ], RZ ;  /* 0x000000ff8cff99a7 */ /* 0x0005e4000810043f */
[----:B--2---:R-:W-:Y:S01]  /*d910*/  FADD.FTZ R140, R202, R7 ;  /* 0x00000007ca8c7221 */ /* 0x004fe20000010000 */
[----:B------:R-:W-:Y:S01]  /*d920*/  FADD.FTZ R7, R203, R138 ;  /* 0x0000008acb077221 */ /* 0x000fe20000010000 */
[C---:B------:R-:W-:Y:S02]  /*d930*/  F2FP.BF16.F32.PACK_AB R203, R18.reuse, R203 ;  /* 0x000000cb12cb723e */ /* 0x040fe400000010ff */
[C---:B------:R-:W-:Y:S01]  /*d940*/  FADD.FTZ R139, R13.reuse, R140 ;  /* 0x0000008c0d8b7221 */ /* 0x040fe20000010000 */
[----:B------:R-:W-:Y:S01]  /*d950*/  FADD.FTZ R138, R18, R7 ;  /* 0x00000007128a7221 */ /* 0x000fe20000010000 */
        /* <DEDUP_REMOVED lines=29> */
[C---:B0-----:R-:W-:Y:S01]  /*db30*/  FADD.FTZ R14, R132.reuse, R7 ;  /* 0x00000007840e7221 */ /* 0x041fe20000010000 */
        /* <DEDUP_REMOVED lines=9> */
[----:B---3--:R-:W-:-:S02]  /*dbd0*/  F2FP.BF16.F32.PACK_AB R185, R6, R185 ;  /* 0x000000b906b9723e */ /* 0x008fc400000010ff */
[C---:B------:R-:W-:Y:S01]  /*dbe0*/  FADD.FTZ R9, R137.reuse, R18 ;  /* 0x0000001289097221 */ /* 0x040fe20000010000 */
[----:B------:R-:W-:Y:S01]  /*dbf0*/  FADD.FTZ R14, R6, R7 ;  /* 0x00000007060e7221 */ /* 0x000fe20000010000 */
[----:B------:R-:W-:Y:S02]  /*dc00*/  F2FP.BF16.F32.PACK_AB R184, R137, R184 ;  /* 0x000000b889b8723e */ /* 0x000fe400000010ff */
[----:B------:R-:W-:Y:S01]  /*dc10*/  FADD.FTZ R18, R186, R9 ;  /* 0x00000009ba127221 */ /* 0x000fe20000010000 */
[----:B------:R-:W-:Y:S01]  /*dc20*/  FADD.FTZ R14, R187, R14 ;  /* 0x0000000ebb0e7221 */ /* 0x000fe20000010000 */
[C---:B------:R-:W-:Y:S01]  /*dc30*/  F2FP.BF16.F32.PACK_AB R186, R141.reuse, R186 ;  /* 0x000000ba8dba723e */ /* 0x040fe200000010ff */
[----:B------:R-:W-:Y:S02]  /*dc40*/  IMAD.MOV.U32 R9, RZ, RZ, R5 ;  /* 0x000000ffff097224 */ /* 0x000fe400078e0005 */
[----:B------:R-:W-:Y:S01]  /*dc50*/  FADD.FTZ R7, R141, R18 ;  /* 0x000000128d077221 */ /* 0x000fe20000010000 */
[C---:B------:R-:W-:Y:S01]  /*dc60*/  FADD.FTZ R14, R143.reuse, R14 ;  /* 0x0000000e8f0e7221 */ /* 0x040fe20000010000 */
[----:B------:R-:W-:-:S02]  /*dc70*/  F2FP.BF16.F32.PACK_AB R187, R143, R187 ;  /* 0x000000bb8fbb723e */ /* 0x000fc400000010ff */
[----:B----4-:R-:W-:Y:S01]  /*dc80*/  FADD.FTZ R18, R180, R7 ;  /* 0x00000007b4127221 */ /* 0x010fe20000010000 */
[----:B-----5:R-:W-:Y:S01]  /*dc90*/  FADD.FTZ R14, R181, R14 ;  /* 0x0000000eb50e7221 */ /* 0x020fe20000010000 */
        /* <DEDUP_REMOVED lines=12> */
[----:B------:R-:W-:Y:S02]  /*dd60*/  F2FP.BF16.F32.PACK_AB R177, R123, R177 ;  /* 0x000000b17bb1723e */ /* 0x000fe400000010ff */
[----:B------:R-:W-:Y:S01]  /*dd70*/  FADD.FTZ R7, R121, R6 ;  /* 0x0000000679077221 */ /* 0x000fe20000010000 */
[----:B------:R-:W-:-:S03]  /*dd80*/  FADD.FTZ R14, R123, R14 ;  /* 0x0000000e7b0e7221 */ /* 0x000fc60000010000 */
[----:B------:R-:W-:Y:S01]  /*dd90*/  FADD.FTZ R6, R12, R7 ;  /* 0x000000070c067221 */ /* 0x000fe20000010000 */
[----:B-1----:R-:W-:Y:S01]  /*dda0*/  FADD.FTZ R14, R179, R14 ;  /* 0x0000000eb30e7221 */ /* 0x002fe20000010000 */
[----:B------:R-:W-:Y:S02]  /*ddb0*/  F2FP.BF16.F32.PACK_AB R179, R125, R179 ;  /* 0x000000b37db3723e */ /* 0x000fe400000010ff */
[----:B------:R-:W-:Y:S01]  /*ddc0*/  FADD.FTZ R7, R11, R6 ;  /* 0x000000060b077221 */ /* 0x000fe20000010000 */
[----:B------:R-:W-:Y:S01]  /*ddd0*/  FADD.FTZ R6, R125, R14 ;  /* 0x0000000e7d067221 */ /* 0x000fe20000010000 */
[----:B------:R-:W-:Y:S01]  /*dde0*/  IMAD.MOV.U32 R11, RZ, RZ, R4 ;  /* 0x000000ffff0b7224 */ /* 0x000fe200078e0004 */
[----:B------:R-:W-:Y:S06]  /*ddf0*/  @P2 BRA `(.L_x_4879) ;  /* 0xffffffc4001c2947 */ /* 0x000fec000383ffff */
.L_x_4870:
        /* <DEDUP_REMOVED lines=99> */
.L_x_4880:
[----:B------:R-:W-:Y:S01]  /*e430*/  ULEA UR5, UR36, UR60, 0x3 ;  /* 0x0000003c24057291 */ /* 0x000fe2000f8e183f */
[----:B------:R-:W-:-:S05]  /*e440*/  IMAD.U32 R2, RZ, RZ, UR61 ;  /* 0x0000003dff027e24 */ /* 0x000fca000f8e00ff */
[----:B------:R-:W-:-:S04]  /*e450*/  SHF.L.U32 R2, R2, 0x1f, RZ ;  /* 0x0000001f02027819 */ /* 0x000fc800000006ff */
[----:B------:R0:W1:Y:S01]  /*e460*/  SYNCS.PHASECHK.TRANS64.TRYWAIT P2, [UR5+0x36850], R2 ;  /* 0x03685002ff0075a7 */ /* 0x0000620008040145 */
[----:B------:R-:W-:Y:S05]  /*e470*/  @!P0 BRA `(.L_x_4881) ;  /* 0x0000000000048947 */ /* 0x000fea0003800000 */
[----:B------:R-:W-:Y:S01]  /*e480*/  BPT.TRAP 0x1 ;  /* 0x000000040000795c */ /* 0x000fe20000300000 */
.L_x_4881:
[----:B-1----:R-:W-:Y:S05]  /*e490*/  @P2 BRA `(.L_x_4882) ;  /* 0x0000000000082947 */ /* 0x002fea0003800000 */
[----:B------:R-:W1:Y:S02]  /*e4a0*/  SYNCS.PHASECHK.TRANS64.TRYWAIT P0, [UR5+0x36850], R2 ;  /* 0x03685002ff0075a7 */ /* 0x000e640008000145 */
[----:B-1----:R-:W-:Y:S05]  /*e4b0*/  @!P0 BRA `(.L_x_4883) ;  /* 0x00000088003c8947 */ /* 0x002fea0003800000 */
.L_x_4882:
[----:B------:R-:W-:Y:S01]  /*e4c0*/  UIADD3 UR60, UR60, 0x400, URZ ;  /* 0x000004003c3c7890 */ /* 0x000fe2000fffe03f */
[----:B------:R-:W-:Y:S01]  /*e4d0*/  WARPGROUP.ARRIVE ;  /* 0x00000000000079c5 */ /* 0x000fe20000000000 */
[----:B------:R-:W-:Y:S01]  /*e4e0*/  UMOV UR7, 0x40000040 ;  /* 0x4000004000077882 */ /* 0x000fe20000000000 */
[----:B-1----:R-:W1:Y:S01]  /*e4f0*/  SHFL.BFLY PT, R3, R6, 0x2, 0x1f ;  /* 0x0c401f0006037f89 */ /* 0x002e6200000e0000 */
[----:B------:R-:W-:Y:S01]  /*e500*/  USHF.R.U32.HI UR60, URZ, 0x4, UR60 ;  /* 0x000000043f3c7899 */ /* 0x000fe2000801163c */
[----:B------:R-:W-:Y:S01]  /*e510*/  IMAD.U32 R17, RZ, RZ, UR5 ;  /* 0x00000005ff117e24 */ /* 0x000fe2000f8e00ff */
[----:B------:R-:W-:Y:S01]  /*e520*/  R2UR UR8, R210 ;  /* 0x00000000d20872ca */ /* 0x000fe200000e0000 */
[----:B0-----:R-:W0:Y:S01]  /*e530*/  SHFL.BFLY PT, R2, R7, 0x2, 0x1f ;  /* 0x0c401f0007027f89 */ /* 0x001e2200000e0000 */
[----:B------:R-:W-:Y:S01]  /*e540*/  ULOP3.LUT UR60, UR60, 0x3fff, URZ, 0xc0, !UPT ;  /* 0x00003fff3c3c7892 */ /* 0x000fe2000f8ec03f */
[----:B------:R-:W-:-:S03]  /*e550*/  IMAD.MOV.U32 R11, RZ, RZ, RZ ;  /* 0x000000ffff0b7224 */ /* 0x000fc600078e00ff */
        /* <DEDUP_REMOVED lines=16> */
[----:B------:R-:W-:Y:S01]  /*e660*/  MOV R9, RZ ;  /* 0x000000ff00097202 */ /* 0x000fe20000000f00 */
[----:B-1----:R-:W-:-:S03]  /*e670*/  FADD.FTZ R14, R2, R3 ;  /* 0x00000003020e7221 */ /* 0x002fc60000010000 */
        /* <DEDUP_REMOVED lines=50> */
[-C--:B--2---:R-:W-:Y:S01]  /*e9a0*/  FMUL.FTZ R133, R39, R11.reuse ;  /* 0x0000000b27857220 */ /* 0x084fe20000410000 */
[----:B------:R-:W-:Y:S01]  /*e9b0*/  FMUL.FTZ R129, R43, R11 ;  /* 0x0000000b2b817220 */ /* 0x000fe20000410000 */
[-C--:B0-----:R-:W-:Y:S01]  /*e9c0*/  FMUL.FTZ R120, R32, R9.reuse ;  /* 0x0000000920787220 */ /* 0x081fe20000410000 */
[-C--:B------:R-:W-:Y:S01]  /*e9d0*/  FMUL.FTZ R0, R36, R9.reuse ;  /* 0x0000000924007220 */ /* 0x080fe20000410000 */
[----:B------:R-:W-:Y:S01]  /*e9e0*/  FMUL.FTZ R121, R37, R9 ;  /* 0x0000000925797220 */ /* 0x000fe20000410000 */
        /* <DEDUP_REMOVED lines=91> */
.L_x_4853:
        /* <DEDUP_REMOVED lines=14> */
[----:B------:R-:W-:Y:S01]  /*f080*/  R2UR UR6, R208 ;  /* 0x00000000d00672ca */ /* 0x000fe200000e0000 */
[----:B------:R-:W-:Y:S01]  /*f090*/  UISETP.NE.U32.AND UP0, UPT, UR8, URZ, UPT ;  /* 0x0000003f0800728c */ /* 0x000fe2000bf05070 */
[----:B------:R-:W-:Y:S01]  /*f0a0*/  R2UR UR4, R206 ;  /* 0x00000000ce0472ca */ /* 0x000fe200000e0000 */
[----:B------:R-:W-:Y:S01]  /*f0b0*/  ULDC.64 UR12, c[0x0][0x208] ;  /* 0x00008200000c7ab9 */ /* 0x000fe20000000a00 */
[----:B------:R-:W-:Y:S01]  /*f0c0*/  F2FP.BF16.F32.PACK_AB R36, R37, R36 ;  /* 0x000000242524723e */ /* 0x000fe200000010ff */
[----:B------:R-:W-:Y:S01]  /*f0d0*/  UISETP.NE.AND.EX UP0, UPT, UR9, URZ, UPT, UP0 ;  /* 0x0000003f0900728c */ /* 0x000fe2000bf05300 */
[----:B------:R-:W-:Y:S02]  /*f0e0*/  F2FP.BF16.F32.PACK_AB R37, R47, R38 ;  /* 0x000000262f25723e */ /* 0x000fe400000010ff */
[----:B------:R-:W-:-:S02]  /*f0f0*/  F2FP.BF16.F32.PACK_AB R88, R89, R88 ;  /* 0x000000585958723e */ /* 0x000fc400000010ff */
[----:B------:R-:W-:Y:S02]  /*f100*/  F2FP.BF16.F32.PACK_AB R38, R85, R84 ;  /* 0x000000545526723e */ /* 0x000fe400000010ff */
[----:B------:R-:W-:Y:S02]  /*f110*/  F2FP.BF16.F32.PACK_AB R39, R128, R39 ;  /* 0x000000278027723e */ /* 0x000fe400000010ff */
[----:B------:R-:W-:Y:S01]  /*f120*/  F2FP.BF16.F32.PACK_AB R89, R43, R90 ;  /* 0x0000005a2b59723e */ /* 0x000fe200000010ff */
[----:B------:R-:W-:Y:S01]  /*f130*/  USHF.L.U64.HI UR11, UR4, 0x2, UR6 ;  /* 0x00000002040b7899 */ /* 0x000fe20008010206 */
[----:B------:R-:W-:Y:S01]  /*f140*/  F2FP.BF16.F32.PACK_AB R96, R97, R96 ;  /* 0x000000606160723e */ /* 0x000fe200000010ff */
[----:B------:R-:W-:Y:S01]  /*f150*/  USHF.L.U32 UR10, UR4, 0x2, URZ ;  /* 0x00000002040a7899 */ /* 0x000fe2000800063f */
[----:B------:R-:W-:Y:S01]  /*f160*/  F2FP.BF16.F32.PACK_AB R90, R93, R92 ;  /* 0x0000005c5d5a723e */ /* 0x000fe200000010ff */
[----:B------:R-:W-:Y:S01]  /*f170*/  ULDC.64 UR6, c[0x0][0xbd8] ;  /* 0x0002f60000067ab9 */ /* 0x000fe20000000a00 */
[----:B------:R-:W-:Y:S01]  /*f180*/  F2FP.BF16.F32.PACK_AB R91, R86, R91 ;  /* 0x0000005b565b723e */ /* 0x000fe200000010ff */
[----:B------:R-:W-:Y:S01]  /*f190*/  UISETP.NE.U32.AND UP1, UPT, UR6, URZ, UPT ;  /* 0x0000003f0600728c */ /* 0x000fe2000bf25070 */
[----:B------:R-:W-:Y:S01]  /*f1a0*/  F2FP.BF16.F32.PACK_AB R97, R99, R98 ;  /* 0x000000626361723e */ /* 0x000fe200000010ff */
[----:B------:R-:W-:Y:S01]  /*f1b0*/  UIADD3 UR4, UP2, UR10, UR6, URZ ;  /* 0x000000060a047290 */ /* 0x000fe2000ff5e03f */
[----:B------:R-:W-:Y:S01]  /*f1c0*/  F2FP.BF16.F32.PACK_AB R104, R105, R104 ;  /* 0x000000686968723e */ /* 0x000fe200000010ff */
[----:B------:R-:W-:Y:S01]  /*f1d0*/  UISETP.NE.AND.EX UP1, UPT, UR7, URZ, UPT, UP1 ;  /* 0x0000003f0700728c */ /* 0x000fe2000bf25310 */
[----:B------:R-:W-:Y:S01]  /*f1e0*/  F2FP.BF16.F32.PACK_AB R98, R101, R100 ;  /* 0x000000646562723e */ /* 0x000fe200000010ff */
[----:B------:R-:W-:Y:S01]  /*f1f0*/  @UP0 UIADD3 UR6, UP3, UR10, UR8, URZ ;  /* 0x000000080a060290 */ /* 0x000fe2000ff7e03f */
[----:B------:R-:W-:Y:S01]  /*f200*/  F2FP.BF16.F32.PACK_AB R99, R103, R102 ;  /* 0x000000666763723e */ /* 0x000fe200000010ff */
[----:B------:R-:W-:Y:S01]  /*f210*/  UIADD3.X UR8, UR11, UR7, URZ, UP2, !UPT ;  /* 0x000000070b087290 */ /* 0x000fe200097fe43f */
[----:B------:R-:W-:-:S02]  /*f220*/  MOV R18, R42 ;  /* 0x0000002a00127202 */ /* 0x000fc40000000f00 */
[----:B0-----:R-:W-:Y:S01]  /*f230*/  MOV R19, R5 ;  /* 0x0000000500137202 */ /* 0x001fe20000000f00 */
[----:B------:R-:W-:Y:S01]  /*f240*/  @UP0 UIADD3.X UR7, UR11, UR9, URZ, UP3, !UPT ;  /* 0x000000090b070290 */ /* 0x000fe20009ffe43f */
[----:B------:R-:W-:Y:S02]  /*f250*/  F2FP.BF16.F32.PACK_AB R105, R107, R106 ;  /* 0x0000006a6b69723e */ /* 0x000fe400000010ff */
[----:B------:R-:W-:Y:S01]  /*f260*/  F2FP.BF16.F32.PACK_AB R112, R113, R112 ;  /* 0x000000707170723e */ /* 0x000fe200000010ff */
[----:B------:R-:W-:Y:S01]  /*f270*/  IMAD.WIDE R4, R213, 0x2, R18 ;  /* 0x00000002d5047825 */ /* 0x000fe200078e0212 */
[----:B------:R-:W-:Y:S02]  /*f280*/  F2FP.BF16.F32.PACK_AB R106, R109, R108 ;  /* 0x0000006c6d6a723e */ /* 0x000fe400000010ff */
[----:B------:R-:W-:Y:S02]  /*f290*/  F2FP.BF16.F32.PACK_AB R107, R111, R110 ;  /* 0x0000006e6f6b723e */ /* 0x000fe400000010ff */
[----:B------:R-:W-:-:S02]  /*f2a0*/  LOP3.LUT R29, R4, 0x380, RZ, 0xc0, !PT ;  /* 0x00000380041d7812 */ /* 0x000fc400078ec0ff */
        /* <DEDUP_REMOVED lines=17> */
[C---:B------:R-:W-:Y:S02]  /*f3c0*/  IADD3 R151, P6, R4.reuse, 0x8040, RZ ;  /* 0x0000804004977810 */ /* 0x040fe40007fde0ff */
[----:B------:R-:W-:Y:S01]  /*f3d0*/  IADD3 R153, P5, R4, 0x8060, RZ ;  /* 0x0000806004997810 */ /* 0x000fe20007fbe0ff */
[--C-:B------:R-:W-:Y:S01]  /*f3e0*/  IMAD.X R31, RZ, RZ, R5.reuse, P1 ;  /* 0x000000ffff1f7224 */ /* 0x100fe200008e0605 */
[----:B------:R-:W-:Y:S01]  /*f3f0*/  LOP3.LUT R4, R29, R4, RZ, 0x3c, !PT ;  /* 0x000000041d047212 */ /* 0x000fe200078e3cff */
[--C-:B------:R-:W-:Y:S01]  /*f400*/  IMAD.X R29, RZ, RZ, R5.reuse, P2 ;  /* 0x000000ffff1d7224 */ /* 0x100fe200010e0605 */
[----:B------:R-:W-:Y:S01]  /*f410*/  LOP3.LUT R8, R81, 0x380, RZ, 0xc0, !PT ;  /* 0x0000038051087812 */ /* 0x000fe200078ec0ff */
[--C-:B------:R-:W-:Y:S01]  /*f420*/  IMAD.X R33, RZ, RZ, R5.reuse, P6 ;  /* 0x000000ffff217224 */ /* 0x100fe200030e0605 */
[----:B------:R-:W-:Y:S01]  /*f430*/  LOP3.LUT R10, R87, 0x380, RZ, 0xc0, !PT ;  /* 0x00000380570a7812 */ /* 0x000fe200078ec0ff */
[----:B------:R-:W-:Y:S01]  /*f440*/  IMAD.X R35, RZ, RZ, R5, P5 ;  /* 0x000000ffff237224 */ /* 0x000fe200028e0605 */
[----:B------:R-:W-:-:S02]  /*f450*/  MOV R134, R4 ;  /* 0x0000000400867202 */ /* 0x000fc40000000f00 */
[----:B------:R-:W-:Y:S02]  /*f460*/  LOP3.LUT R12, R95, 0x380, RZ, 0xc0, !PT ;  /* 0x000003805f0c7812 */ /* 0x000fe400078ec0ff */
[----:B------:R-:W-:Y:S02]  /*f470*/  LOP3.LUT R14, R139, 0x380, RZ, 0xc0, !PT ;  /* 0x000003808b0e7812 */ /* 0x000fe400078ec0ff */
[----:B------:R-:W-:Y:S02]  /*f480*/  F2FP.BF16.F32.PACK_AB R5, R32, R137 ;  /* 0x000000892005723e */ /* 0x000fe400000010ff */
[----:B------:R-:W-:Y:S02]  /*f490*/  LOP3.LUT R24, R143, 0x380, RZ, 0xc0, !PT ;  /* 0x000003808f187812 */ /* 0x000fe400078ec0ff */
[----:B------:R-:W-:Y:S02]  /*f4a0*/  LOP3.LUT R26, R145, 0x380, RZ, 0xc0, !PT ;  /* 0x00000380911a7812 */ /* 0x000fe400078ec0ff */
[----:B------:R-:W-:-:S02]  /*f4b0*/  LOP3.LUT R32, R149, 0x380, RZ, 0xc0, !PT ;  /* 0x0000038095207812 */ /* 0x000fc400078ec0ff */
[----:B------:R-:W-:Y:S02]  /*f4c0*/  LOP3.LUT R20, R141, 0x380, RZ, 0xc0, !PT ;  /* 0x000003808d147812 */ /* 0x000fe400078ec0ff */
[----:B------:R-:W-:Y:S02]  /*f4d0*/  LOP3.LUT R28, R147, 0x380, RZ, 0xc0, !PT ;  /* 0x00000380931c7812 */ /* 0x000fe400078ec0ff */
[----:B------:R-:W-:Y:S02]  /*f4e0*/  LOP3.LUT R34, R151, 0x380, RZ, 0xc0, !PT ;  /* 0x0000038097227812 */ /* 0x000fe400078ec0ff */
[----:B------:R-:W-:Y:S02]  /*f4f0*/  SHF.R.U64 R8, R8, 0x3, RZ ;  /* 0x0000000308087819 */ /* 0x000fe400000012ff */
[----:B------:R-:W-:Y:S02]  /*f500*/  SHF.R.U64 R10, R10, 0x3, RZ ;  /* 0x000000030a0a7819 */ /* 0x000fe400000012ff */
[----:B------:R-:W-:-:S02]  /*f510*/  LOP3.LUT R80, R153, 0x380, RZ, 0xc0, !PT ;  /* 0x0000038099507812 */ /* 0x000fc400078ec0ff */
[----:B------:R-:W-:Y:S02]  /*f520*/  SHF.R.U64 R12, R12, 0x3, RZ ;  /* 0x000000030c0c7819 */ /* 0x000fe400000012ff */
[----:B------:R-:W-:Y:S02]  /*f530*/  SHF.R.U64 R14, R14, 0x3, RZ ;  /* 0x000000030e0e7819 */ /* 0x000fe400000012ff */
[----:B------:R-:W-:Y:S02]  /*f540*/  F2FP.BF16.F32.PACK_AB R4, R122, R7 ;  /* 0x000000077a04723e */ /* 0x000fe400000010ff */
[----:B------:R-:W-:Y:S02]  /*f550*/  SHF.R.U64 R24, R24, 0x3, RZ ;  /* 0x0000000318187819 */ /* 0x000fe400000012ff */
[----:B------:R-:W-:Y:S02]  /*f560*/  SHF.R.U64 R26, R26, 0x3, RZ ;  /* 0x000000031a1a7819 */ /* 0x000fe400000012ff */
[----:B------:R-:W-:-:S02]  /*f570*/  SHF.R.U64 R32, R32, 0x3, RZ ;  /* 0x0000000320207819 */ /* 0x000fc400000012ff */
[----:B------:R-:W-:Y:S01]  /*f580*/  F2FP.BF16.F32.PACK_AB R7, R135, R30 ;  /* 0x0000001e8707723e */ /* 0x000fe200000010ff */
[----:B------:R-:W-:Y:S01]  /*f590*/  BAR.SYNC.DEFER_BLOCKING 0x1, 0x100 ;  /* 0x0044000000007b1d */ /* 0x000fe20000010000 */
[----:B------:R-:W-:Y:S02]  /*f5a0*/  SHF.R.U64 R20, R20, 0x3, RZ ;  /* 0x0000000314147819 */ /* 0x000fe400000012ff */
[----:B------:R-:W-:Y:S02]  /*f5b0*/  SHF.R.U64 R28, R28, 0x3, RZ ;  /* 0x000000031c1c7819 */ /* 0x000fe400000012ff */
[----:B------:R-:W-:Y:S02]  /*f5c0*/  SHF.R.U64 R34, R34, 0x3, RZ ;  /* 0x0000000322227819 */ /* 0x000fe400000012ff */
[----:B------:R-:W-:Y:S02]  /*f5d0*/  LOP3.LUT R8, R8, R81, RZ, 0x3c, !PT ;  /* 0x0000005108087212 */ /* 0x000fe400078e3cff */
[----:B------:R-:W-:-:S02]  /*f5e0*/  LOP3.LUT R10, R10, R87, RZ, 0x3c, !PT ;  /* 0x000000570a0a7212 */ /* 0x000fc400078e3cff */
[----:B------:R-:W-:Y:S02]  /*f5f0*/  SHF.R.U64 R80, R80, 0x3, RZ ;  /* 0x0000000350507819 */ /* 0x000fe400000012ff */
[----:B------:R-:W-:Y:S02]  /*f600*/  LOP3.LUT R12, R12, R95, RZ, 0x3c, !PT ;  /* 0x0000005f0c0c7212 */ /* 0x000fe400078e3cff */
[----:B------:R-:W-:Y:S02]  /*f610*/  LOP3.LUT R14, R14, R139, RZ, 0x3c, !PT ;  /* 0x0000008b0e0e7212 */ /* 0x000fe400078e3cff */
[----:B------:R-:W-:Y:S02]  /*f620*/  LOP3.LUT R24, R24, R143, RZ, 0x3c, !PT ;  /* 0x0000008f18187212 */ /* 0x000fe400078e3cff */
[----:B------:R-:W-:Y:S02]  /*f630*/  LOP3.LUT R26, R26, R145, RZ, 0x3c, !PT ;  /* 0x000000911a1a7212 */ /* 0x000fe400078e3cff */
[----:B------:R-:W-:-:S02]  /*f640*/  LOP3.LUT R30, R32, R149, RZ, 0x3c, !PT ;  /* 0x00000095201e7212 */ /* 0x000fc400078e3cff */
[----:B------:R-:W-:Y:S01]  /*f650*/  LOP3.LUT R20, R20, R141, RZ, 0x3c, !PT ;  /* 0x0000008d14147212 */ /* 0x000fe200078e3cff */
[----:B------:R0:W-:Y:S01]  /*f660*/  STSM.16.M88.4 [R134], R4 ;  /* 0x0000000486007844 */ /* 0x0001e20000000200 */
[----:B------:R-:W-:Y:S02]  /*f670*/  LOP3.LUT R28, R28, R147, RZ, 0x3c, !PT ;  /* 0x000000931c1c7212 */ /* 0x000fe400078e3cff */
[----:B------:R-:W-:Y:S02]  /*f680*/  LOP3.LUT R32, R34, R151, RZ, 0x3c, !PT ;  /* 0x0000009722207212 */ /* 0x000fe400078e3cff */
[----:B------:R-:W-:Y:S02]  /*f690*/  LOP3.LUT R34, R80, R153, RZ, 0x3c, !PT ;  /* 0x0000009950227212 */ /* 0x000fe400078e3cff */
[----:B------:R-:W-:Y:S02]  /*f6a0*/  MOV R132, R8 ;  /* 0x0000000800847202 */ /* 0x000fe40000000f00 */
[----:B------:R-:W-:-:S02]  /*f6b0*/  MOV R125, R10 ;  /* 0x0000000a007d7202 */ /* 0x000fc40000000f00 */
[----:B------:R-:W-:Y:S02]  /*f6c0*/  MOV R122, R12 ;  /* 0x0000000c007a7202 */ /* 0x000fe40000000f00 */
[----:B------:R-:W-:Y:S02]  /*f6d0*/  MOV R95, R14 ;  /* 0x0000000e005f7202 */ /* 0x000fe40000000f00 */
[----:B------:R-:W-:Y:S02]  /*f6e0*/  F2FP.BF16.F32.PACK_AB R8, R41, R40 ;  /* 0x000000282908723e */ /* 0x000fe400000010ff */
[----:B0-----:R-:W-:Y:S02]  /*f6f0*/  F2FP.BF16.F32.PACK_AB R4, R123, R120 ;  /* 0x000000787b04723e */ /* 0x001fe400000010ff */
[----:B------:R-:W-:Y:S02]  /*f700*/  F2FP.BF16.F32.PACK_AB R5, R130, R127 ;  /* 0x0000007f8205723e */ /* 0x000fe400000010ff */
[----:B------:R-:W-:-:S02]  /*f710*/  F2FP.BF16.F32.PACK_AB R6, R121, R0 ;  /* 0x000000007906723e */ /* 0x000fc400000010ff */
[----:B------:R-:W-:Y:S02]  /*f720*/  F2FP.BF16.F32.PACK_AB R7, R133, R126 ;  /* 0x0000007e8507723e */ /* 0x000fe400000010ff */
[----:B------:R-:W-:Y:S02]  /*f730*/  F2FP.BF16.F32.PACK_AB R9, R129, R124 ;  /* 0x0000007c8109723e */ /* 0x000fe400000010ff */
[----:B------:R-:W-:Y:S01]  /*f740*/  F2FP.BF16.F32.PACK_AB R10, R45, R44 ;  /* 0x0000002c2d0a723e */ /* 0x000fe200000010ff */
[----:B------:R0:W-:Y:S01]  /*f750*/  STSM.16.M88.4 [R132], R4 ;  /* 0x0000000484007844 */ /* 0x0001e20000000200 */
[----:B------:R-:W-:Y:S02]  /*f760*/  F2FP.BF16.F32.PACK_AB R11, R131, R46 ;  /* 0x0000002e830b723e */ /* 0x000fe400000010ff */
[----:B------:R-:W-:Y:S02]  /*f770*/  MOV R87, R24 ;  /* 0x0000001800577202 */ /* 0x000fe40000000f00 */
[----:B------:R-:W-:Y:S01]  /*f780*/  MOV R82, R26 ;  /* 0x0000001a00527202 */ /* 0x000fe20000000f00 */
[----:B------:R1:W-:Y:S01]  /*f790*/  STSM.16.M88.4 [R125], R8 ;  /* 0x000000087d007844 */ /* 0x0003e20000000200 */
[----:B------:R-:W-:-:S02]  /*f7a0*/  F2FP.BF16.F32.PACK_AB R12, R49, R48 ;  /* 0x00000030310c723e */ /* 0x000fc400000010ff */
[----:B------:R-:W-:Y:S02]  /*f7b0*/  F2FP.BF16.F32.PACK_AB R13, R51, R50 ;  /* 0x00000032330d723e */ /* 0x000fe400000010ff */
[----:B------:R-:W-:Y:S02]  /*f7c0*/  F2FP.BF16.F32.PACK_AB R14, R53, R52 ;  /* 0x00000034350e723e */ /* 0x000fe400000010ff */
[----:B------:R-:W-:Y:S02]  /*f7d0*/  F2FP.BF16.F32.PACK_AB R15, R55, R54 ;  /* 0x00000036370f723e */ /* 0x000fe400000010ff */
[----:B------:R-:W-:Y:S01]  /*f7e0*/  MOV R94, R20 ;  /* 0x00000014005e7202 */ /* 0x000fe20000000f00 */
[----:B0-----:R-:W-:Y:S01]  /*f7f0*/  IMAD.U32 R5, RZ, RZ, UR8 ;  /* 0x00000008ff057e24 */ /* 0x001fe2000f8e00ff */
[----:B------:R-:W-:Y:S01]  /*f800*/  MOV R81, R28 ;  /* 0x0000001c00517202 */ /* 0x000fe20000000f00 */
[----:B------:R-:W-:Y:S01]  /*f810*/  STSM.16.M88.4 [R122], R12 ;  /* 0x0000000c7a007844 */ /* 0x000fe20000000200 */
        /* <DEDUP_REMOVED lines=21> */
[----:B------:R-:W-:Y:S01]  /*f970*/  PLOP3.LUT P0, PT, PT, PT, UP1, 0x80, 0x0 ;  /* 0x000000000000781c */ /* 0x000fe20003f0f018 */
[----:B------:R2:W-:Y:S01]  /*f980*/  STSM.16.M88.4 [R82], R36 ;  /* 0x0000002452007844 */ /* 0x0005e20000000200 */
[----:B------:R-:W-:-:S02]  /*f990*/  PLOP3.LUT P1, PT, PT, PT, UP0, 0x80, 0x0 ;  /* 0x000000000000781c */ /* 0x000fc40003f2f008 */
[----:B------:R-:W-:Y:S01]  /*f9a0*/  MOV R4, UR4 ;  /* 0x0000000400047c02 */ /* 0x000fe20008000f00 */
[----:B------:R2:W-:Y:S04]  /*f9b0*/  STSM.16.M88.4 [R81], R88 ;  /* 0x0000005851007844 */ /* 0x0005e80000000200 */
[----:B------:R2:W-:Y:S04]  /*f9c0*/  STSM.16.M88.4 [R80], R96 ;  /* 0x0000006050007844 */ /* 0x0005e80000000200 */
[----:B------:R2:W-:Y:S04]  /*f9d0*/  STSM.16.M88.4 [R21], R104 ;  /* 0x0000006815007844 */ /* 0x0005e80000000200 */
[----:B------:R2:W-:Y:S01]  /*f9e0*/  STSM.16.M88.4 [R20], R112 ;  /* 0x0000007014007844 */ /* 0x0005e20000000200 */
[----:B------:R-:W-:Y:S01]  /*f9f0*/  BAR.SYNC.DEFER_BLOCKING 0x1, 0x100 ;  /* 0x0044000000007b1d */ /* 0x000fe20000010000 */
[----:B------:R-:W-:-:S02]  /*fa00*/  IMAD.U32 R6, RZ, RZ, UR6 ;  /* 0x00000006ff067e24 */ /* 0x000fc4000f8e00ff */
[----:B------:R-:W-:-:S03]  /*fa10*/  IMAD.U32 R7, RZ, RZ, UR7 ;  /* 0x00000007ff077e24 */ /* 0x000fc6000f8e00ff */
[----:B------:R-:W3:Y:S04]  /*fa20*/  @P0 LDG.E R0, desc[UR12][R4.64] ;  /* 0x0000000c04000981 */ /* 0x000ee8000c1e1900 */
[----:B------:R-:W4:Y:S01]  /*fa30*/  @P1 LDG.E R6, desc[UR12][R6.64] ;  /* 0x0000000c06061981 */ /* 0x000f22000c1e1900 */
[----:B-1----:R-:W-:Y:S01]  /*fa40*/  IMAD R9, R22, 0x40, R16 ;  /* 0x0000004016097824 */ /* 0x002fe200078e0210 */
[----:B------:R-:W-:Y:S01]  /*fa50*/  UMOV UR4, URZ ;  /* 0x0000003f00047c82 */ /* 0x000fe20008000000 */
[----:B------:R-:W-:Y:S02]  /*fa60*/  ULDC UR10, c[0x0][0xa88] ;  /* 0x0002a200000a7ab9 */ /* 0x000fe40000000800 */
[----:B------:R-:W-:-:S03]  /*fa70*/  IMAD.WIDE R18, R9, 0x2, R18 ;  /* 0x0000000209127825 */ /* 0x000fc600078e0212 */
[----:B0-----:R-:W-:Y:S02]  /*fa80*/  IADD3 R33, P5, R18, 0x1000, RZ ;  /* 0x0000100012217810 */ /* 0x001fe40007fbe0ff */
[----:B---3--:R-:W-:Y:S02]  /*fa90*/  @P0 R2UR UR4, R0 ;  /* 0x00000000000402ca */ /* 0x008fe400000e0000 */
[----:B----4-:R-:W-:Y:S01]  /*faa0*/  @P1 R2UR UR10, R6 ;  /* 0x00000000060a12ca */ /* 0x010fe200000e0000 */
[----:B--2---:R-:W-:-:S14]  /*fab0*/  @P1 BRA `(.L_x_4886) ;  /* 0x00000000001c1947 */ /* 0x004fdc0003800000 */
[----:B------:R-:W-:Y:S05]  /*fac0*/  @!P0 BRA `(.L_x_4886) ;  /* 0x0000000000188947 */ /* 0x000fea0003800000 */
[----:B------:R-:W-:Y:S02]  /*fad0*/  ULDC.64 UR6, c[0x0][0x208] ;  /* 0x0000820000067ab9 */ /* 0x000fe40000000a00 */
[----:B------:R-:W2:Y:S04]  /*fae0*/  LDG.E R6, desc[UR6][R4.64] ;  /* 0x0000000604067981 */ /* 0x000ea8000c1e1900 */
[----:B------:R-:W3:Y:S01]  /*faf0*/  LDG.E R0, desc[UR6][R4.64+0x4] ;  /* 0x0000040604007981 */ /* 0x000ee2000c1e1900 */
[----:B--2---:R-:W-:Y:S02]  /*fb00*/  R2UR UR6, R6 ;  /* 0x00000000060672ca */ /* 0x004fe400000e0000 */
[----:B---3--:R-:W-:-:S13]  /*fb10*/  R2UR UR10, R0 ;  /* 0x00000000000a72ca */ /* 0x008fda00000e0000 */
[----:B------:R-:W-:-:S12]  /*fb20*/  UIADD3 UR10, -UR6, UR10, URZ ;  /* 0x0000000a060a7290 */ /* 0x000fd8000fffe13f */
.L_x_4886:
        /* <DEDUP_REMOVED lines=8> */
[C---:B------:R-:W-:Y:S02]  /*fbb0*/  IADD3 R5, P3, R18.reuse, 0x3000, RZ ;  /* 0x0000300012057810 */ /* 0x040fe40007f7e0ff */
[----:B------:R-:W-:-:S02]  /*fbc0*/  IADD3 R57, P0, R18, 0x4000, RZ ;  /* 0x0000400012397810 */ /* 0x000fc40007f1e0ff */
[----:B------:R-:W-:Y:S01]  /*fbd0*/  LOP3.LUT R4, R5, 0x380, RZ, 0xc0, !PT ;  /* 0x0000038005047812 */ /* 0x000fe200078ec0ff */
[----:B------:R-:W-:Y:S01]  /*fbe0*/  USHF.R.S32.HI UR14, URZ, 0x1f, UR18 ;  /* 0x0000001f3f0e7899 */ /* 0x000fe20008011412 */
[----:B------:R-:W-:Y:S01]  /*fbf0*/  IADD3 R13, P4, R18, 0x2000, RZ ;  /* 0x00002000120d7810 */ /* 0x000fe20007f9e0ff */
[----:B------:R-:W-:Y:S01]  /*fc00*/  USEL UR16, UR16, URZ, !UP1 ;  /* 0x0000003f10107287 */ /* 0x000fe2000c800000 */
[----:B------:R-:W-:Y:S01]  /*fc10*/  SHF.R.U64 R4, R4, 0x3, RZ ;  /* 0x0000000304047819 */ /* 0x000fe200000012ff */
[----:B------:R-:W-:Y:S01]  /*fc20*/  UIMAD UR11, UR14, UR12, URZ ;  /* 0x0000000c0e0b72a4 */ /* 0x000fe2000f8e023f */
[----:B------:R-:W-:Y:S01]  /*fc30*/  IADD3 R45, P1, R18, 0x5000, RZ ;  /* 0x00005000122d7810 */ /* 0x000fe20007f3e0ff */
[----:B------:R-:W-:Y:S01]  /*fc40*/  UIMAD.WIDE.U32 UR6, UR18, UR12, UR8 ;  /* 0x0000000c120672a5 */ /* 0x000fe2000f8e0008 */
[----:B------:R-:W-:Y:S01]  /*fc50*/  IMAD.U32 R6, RZ, RZ, UR17 ;  /* 0x00000011ff067e24 */ /* 0x000fe2000f8e00ff */
[----:B------:R-:W-:Y:S01]  /*fc60*/  UIMAD UR11, UR18, UR13, UR11 ;  /* 0x0000000d120b72a4 */ /* 0x000fe2000f8e020b */
[----:B------:R-:W-:Y:S01]  /*fc70*/  LOP3.LUT R4, R4, R5, RZ, 0x3c, !PT ;  /* 0x0000000504047212 */ /* 0x000fe200078e3cff */
[----:B------:R-:W-:Y:S01]  /*fc80*/  USEL UR15, UR15, URZ, !UP1 ;  /* 0x0000003f0f0f7287 */ /* 0x000fe2000c800000 */
[----:B------:R-:W-:Y:S01]  /*fc90*/  IMAD R6, R6, 0x80, R205 ;  /* 0x0000008006067824 */ /* 0x000fe200078e02cd */
[----:B------:R-:W-:Y:S01]  /*fca0*/  ULDC.64 UR12, c[0x0][0xb78] ;  /* 0x0002de00000c7ab9 */ /* 0x000fe20000000a00 */
[----:B------:R-:W-:Y:S01]  /*fcb0*/  UIADD3 UR7, UR7, UR11, URZ ;  /* 0x0000000b07077290 */ /* 0x000fe2000fffe03f */
[----:B------:R-:W-:Y:S01]  /*fcc0*/  IADD3 R29, P2, R18, 0x6000, RZ ;  /* 0x00006000121d7810 */ /* 0x000fe20007f5e0ff */
[----:B------:R-:W-:Y:S01]  /*fcd0*/  UIMAD UR8, UR16, UR12, URZ ;  /* 0x0000000c100872a4 */ /* 0x000fe2000f8e023f */
[----:B------:R-:W-:Y:S01]  /*fce0*/  SHF.R.S32.HI R0, RZ, 0x1f, R6 ;  /* 0x0000001fff007819 */ /* 0x000fe20000011406 */
[----:B------:R-:W-:Y:S01]  /*fcf0*/  UIMAD.WIDE.U32 UR6, UR15, UR12, UR6 ;  /* 0x0000000c0f0672a5 */ /* 0x000fe2000f8e0006 */
[----:B------:R-:W-:Y:S01]  /*fd00*/  LOP3.LUT R56, R57, 0x380, RZ, 0xc0, !PT ;  /* 0x0000038039387812 */ /* 0x000fe200078ec0ff */
[----:B------:R-:W-:Y:S01]  /*fd10*/  UIMAD UR8, UR15, UR13, UR8 ;  /* 0x0000000d0f0872a4 */ /* 0x000fe2000f8e0208 */
[----:B------:R-:W-:-:S02]  /*fd20*/  LOP3.LUT R32, R33, 0x380, RZ, 0xc0, !PT ;  /* 0x0000038021207812 */ /* 0x000fc400078ec0ff */
[----:B------:R-:W-:Y:S01]  /*fd30*/  LOP3.LUT R12, R13, 0x380, RZ, 0xc0, !PT ;  /* 0x000003800d0c7812 */ /* 0x000fe200078ec0ff */
[----:B------:R-:W-:Y:S01]  /*fd40*/  ULDC.64 UR12, c[0x0][0xaa0] ;  /* 0x0002a800000c7ab9 */ /* 0x000fe20000000a00 */
[----:B------:R-:W-:Y:S01]  /*fd50*/  IADD3 R5, P6, R6, UR6, RZ ;  /* 0x0000000606057c10 */ /* 0x000fe2000ffde0ff */
[----:B------:R-:W-:Y:S01]  /*fd60*/  IMAD.U32 R7, RZ, RZ, UR8 ;  /* 0x00000008ff077e24 */ /* 0x000fe2000f8e00ff */
[----:B------:R-:W-:Y:S02]  /*fd70*/  LOP3.LUT R44, R45, 0x380, RZ, 0xc0, !PT ;  /* 0x000003802d2c7812 */ /* 0x000fe400078ec0ff */
[----:B------:R-:W-:Y:S02]  /*fd80*/  LOP3.LUT R28, R29, 0x380, RZ, 0xc0, !PT ;  /* 0x000003801d1c7812 */ /* 0x000fe400078ec0ff */
[----:B------:R-:W-:Y:S01]  /*fd90*/  IADD3.X R0, R0, UR7, R7, P6, !PT ;  /* 0x0000000700007c10 */ /* 0x000fe2000b7fe407 */
[----:B------:R-:W-:Y:S01]  /*fda0*/  ULDC.64 UR6, c[0x0][0xb40] ;  /* 0x0002d00000067ab9 */ /* 0x000fe20000000a00 */
[----:B------:R-:W-:-:S02]  /*fdb0*/  SHF.R.U64 R56, R56, 0x3, RZ ;  /* 0x0000000338387819 */ /* 0x000fc400000012ff */
[C---:B------:R-:W-:Y:S02]  /*fdc0*/  LEA R20, P6, R5.reuse, UR6, 0x2 ;  /* 0x0000000605147c11 */ /* 0x040fe4000f8c10ff */
[----:B------:R-:W-:Y:S02]  /*fdd0*/  SHF.R.U64 R32, R32, 0x3, RZ ;  /* 0x0000000320207819 */ /* 0x000fe400000012ff */
[----:B------:R-:W-:Y:S02]  /*fde0*/  SHF.R.U64 R12, R12, 0x3, RZ ;  /* 0x000000030c0c7819 */ /* 0x000fe400000012ff */
[----:B------:R-:W-:Y:S02]  /*fdf0*/  SHF.R.U64 R44, R44, 0x3, RZ ;  /* 0x000000032c2c7819 */ /* 0x000fe400000012ff */
[----:B------:R-:W-:Y:S02]  /*fe00*/  SHF.R.U64 R28, R28, 0x3, RZ ;  /* 0x000000031c1c7819 */ /* 0x000fe400000012ff */
[----:B------:R-:W-:Y:S01]  /*fe10*/  LOP3.LUT R56, R56, R57, RZ, 0x3c, !PT ;  /* 0x0000003938387212 */ /* 0x000fe200078e3cff */
[--C-:B------:R-:W-:Y:S01]  /*fe20*/  IMAD.X R57, RZ, RZ, R19.reuse, P0 ;  /* 0x000000ffff397224 */ /* 0x100fe200000e0613 */
[----:B------:R-:W-:Y:S01]  /*fe30*/  LEA.HI.X R21, R5, UR7, R0, 0x2, P6 ;  /* 0x0000000705157c11 */ /* 0x000fe2000b0f1400 */
[----:B------:R-:W-:Y:S01]  /*fe40*/  VIADD R0, R6, 0x8 ;  /* 0x0000000806007836 */ /* 0x000fe20000000000 */
[----:B------:R-:W-:Y:S01]  /*fe50*/  LOP3.LUT P0, RZ, R211, 0x3, RZ, 0xc0, !PT ;  /* 0x00000003d3ff7812 */ /* 0x000fe2000780c0ff */
        /* <DEDUP_REMOVED lines=13> */
[----:B------:R-:W-:Y:S02]  /*ff30*/  ISETP.GE.OR P1, PT, R6, UR10, P0 ;  /* 0x0000000a06007c0c */ /* 0x000fe40008726670 */
[----:B------:R-:W-:Y:S02]  /*ff40*/  IADD3 R7, P2, R18, 0xb000, RZ ;  /* 0x0000b00012077810 */ /* 0x000fe40007f5e0ff */
[----:B------:R-:W-:-:S02]  /*ff50*/  ISETP.GE.OR P0, PT, R0, UR10, P0 ;  /* 0x0000000a00007c0c */ /* 0x000fc40008706670 */
[----:B------:R-:W-:Y:S02]  /*ff60*/  LOP3.LUT R11, R18, 0x380, RZ, 0xc0, !PT ;  /* 0x00000380120b7812 */ /* 0x000fe400078ec0ff */
[----:B------:R-:W-:Y:S02]  /*ff70*/  LOP3.LUT R8, R9, 0x380, RZ, 0xc0, !PT ;  /* 0x0000038009087812 */ /* 0x000fe400078ec0ff */
[----:B------:R-:W-:Y:S02]  /*ff80*/  LOP3.LUT R60, R61, 0x380, RZ, 0xc0, !PT ;  /* 0x000003803d3c7812 */ /* 0x000fe400078ec0ff */
[----:B------:R-:W-:Y:S01]  /*ff90*/  LOP3.LUT R52, R53, 0x380, RZ, 0xc0, !PT ;  /* 0x0000038035347812 */ /* 0x000fe200078ec0ff */
[----:B------:R-:W-:Y:S01]  /*ffa0*/  @!P1 STG.E desc[UR20][R20.64], R3 ;  /* 0x0000000314009986 */ /* 0x000fe2000c101914 */
[----:B------:R-:W-:Y:S02]  /*ffb0*/  LOP3.LUT R36, R37, 0x380, RZ, 0xc0, !PT ;  /* 0x0000038025247812 */ /* 0x000fe400078ec0ff */
[----:B------:R-:W-:Y:S01]  /*ffc0*/  LOP3.LUT R0, R7, 0x380, RZ, 0xc0, !PT ;  /* 0x0000038007007812 */ /* 0x000fe200078ec0ff */
[----:B------:R0:W-:Y:S01]  /*ffd0*/  @!P0 STG.E desc[UR20][R20.64+0x20], R2 ;  /* 0x0000200214008986 */ /* 0x0001e2000c101914 */
[----:B------:R-:W-:-:S02]  /*ffe0*/  SHF.R.U64 R11, R11, 0x3, RZ ;  /* 0x000000030b0b7819 */ /* 0x000fc400000012ff */
[----:B------:R-:W-:Y:S01]  /*fff0*/  SHF.R.U64 R8, R8, 0x3, RZ ;  /* 0x0000000308087819 */ /* 0x000fe200000012ff */
[----:B------:R-:W-:Y:S01]  /*10000*/  UIMAD UR6, UR9, UR12, URZ ;  /* 0x0000000c090672a4 */ /* 0x000fe2000f8e023f */
[----:B------:R-:W-:Y:S01]  /*10010*/  SHF.R.U64 R60, R60, 0x3, RZ ;  /* 0x000000033c3c7819 */ /* 0x000fe200000012ff */
[----:B------:R-:W5:Y:S01]  /*10020*/  LD.E.128 R32, desc[UR20][R32.64] ;  /* 0x0000001420207980 */ /* 0x000f62000c101d00 */
[----:B------:R-:W-:Y:S01]  /*10030*/  SHF.R.U64 R52, R52, 0x3, RZ ;  /* 0x0000000334347819 */ /* 0x000fe200000012ff */
[----:B------:R-:W-:Y:S01]  /*10040*/  ULDC.64 UR8, c[0x0][0xae0] ;  /* 0x0002b80000087ab9 */ /* 0x000fe20000000a00 */
[----:B------:R-:W-:Y:S01]  /*10050*/  SHF.R.U64 R36, R36, 0x3, RZ ;  /* 0x0000000324247819 */ /* 0x000fe200000012ff */
[----:B------:R-:W5:Y:S01]  /*10060*/  LD.E.128 R12, desc[UR20][R12.64] ;  /* 0x000000140c0c7980 */ /* 0x000f62000c101d00 */
[----:B------:R-:W-:Y:S02]  /*10070*/  SHF.R.U64 R0, R0, 0x3, RZ ;  /* 0x0000000300007819 */ /* 0x000fe400000012ff */
[----:B------:R-:W-:-:S02]  /*10080*/  LOP3.LUT R18, R11, R18, RZ, 0x3c, !PT ;  /* 0x000000120b127212 */ /* 0x000fc400078e3cff */
[----:B------:R-:W-:Y:S01]  /*10090*/  IADD3.X R25, RZ, R19, RZ, P2, !PT ;  /* 0x00000013ff197210 */ /* 0x000fe200017fe4ff */
[--C-:B0-----:R-:W-:Y:S01]  /*100a0*/  IMAD.MOV.U32 R2, RZ, RZ, R16.reuse ;  /* 0x000000ffff027224 */ /* 0x101fe200078e0010 */
        /* <DEDUP_REMOVED lines=39> */
[----:B------:R-:W-:Y:S02]  /*10320*/  VIADD R42, R42, 0x36820 ;  /* 0x000368202a2a7836 */ /* 0x000fe40000000000 */
[----:B------:R-:W-:Y:S01]  /*10330*/  IMAD.U32 R21, RZ, RZ, UR6 ;  /* 0x00000006ff157e24 */ /* 0x000fe2000f8e00ff */
[----:B------:R-:W-:Y:S01]  /*10340*/  UIMAD UR4, UR15, UR7, UR4 ;  /* 0x000000070f0472a4 */ /* 0x000fe2000f8e0204 */
[C---:B------:R-:W-:Y:S01]  /*10350*/  VIADD R19, R22.reuse, 0x60 ;  /* 0x0000006016137836 */ /* 0x040fe20000000000 */
[----:B------:R-:W-:Y:S01]  /*10360*/  PRMT R42, RZ, 0x654, R42 ;  /* 0x00000654ff2a7816 */ /* 0x000fe2000000002a */
[----:B------:R-:W-:Y:S01]  /*10370*/  IMAD.WIDE.U32 R20, R21, UR15, R2 ;  /* 0x0000000f15147c25 */ /* 0x000fe2000f8e0002 */
[----:B------:R-:W-:Y:S02]  /*10380*/  SHF.R.S32.HI R23, RZ, 0x1f, R22 ;  /* 0x0000001fff177819 */ /* 0x000fe40000011416 */
[----:B------:R-:W-:Y:S01]  /*10390*/  ISETP.GE.AND P2, PT, R19, UR10, PT ;  /* 0x0000000a13007c0c */ /* 0x000fe2000bf46270 */
[C---:B------:R-:W-:Y:S01]  /*103a0*/  VIADD R18, R22.reuse, 0x40 ;  /* 0x0000004016127836 */ /* 0x040fe20000000000 */
[----:B0-----:R0:W-:Y:S01]  /*103b0*/  SYNCS.ARRIVE.TRANS64.RED.A1T0 RZ, [R42+URZ], RZ ;  /* 0x000000ff2aff79a7 */ /* 0x0011e2000810043f */
[----:B------:R-:W-:Y:S01]  /*103c0*/  VIADD R0, R22, 0x20 ;  /* 0x0000002016007836 */ /* 0x000fe20000000000 */
[----:B------:R-:W-:Y:S01]  /*103d0*/  BSSY B1, `(.L_x_4887) ;  /* 0x000001b000017945 */ /* 0x000fe20003800000 */
[----:B------:R-:W-:-:S02]  /*103e0*/  IMAD.U32 R19, RZ, RZ, UR17 ;  /* 0x00000011ff137e24 */ /* 0x000fc4000f8e00ff */
[----:B------:R-:W-:Y:S01]  /*103f0*/  VIADD R43, R21, UR4 ;  /* 0x00000004152b7c36 */ /* 0x000fe20008000000 */
[----:B------:R-:W-:Y:S01]  /*10400*/  ISETP.GE.AND P1, PT, R18, UR10, PT ;  /* 0x0000000a12007c0c */ /* 0x000fe2000bf26270 */
[----:B------:R-:W-:Y:S01]  /*10410*/  IMAD.WIDE R18, R19, 0x80, R22 ;  /* 0x0000008013127825 */ /* 0x000fe200078e0216 */
[----:B------:R-:W-:Y:S01]  /*10420*/  ISETP.GE.AND P0, PT, R0, UR10, PT ;  /* 0x0000000a00007c0c */ /* 0x000fe2000bf06270 */
        /* <DEDUP_REMOVED lines=21> */
.L_x_4888:
[----:B------:R-:W-:Y:S05]  /*10580*/  BSYNC B1 ;  /* 0x0000000000017941 */ /* 0x000fea0003800000 */
.L_x_4887:
[----:B------:R-:W-:Y:S04]  /*10590*/  BSSY B1, `(.L_x_4889) ;  /* 0x0000018000017945 */ /* 0x000fe80003800000 */
[----:B------:R-:W-:Y:S05]  /*105a0*/  @P0 BRA `(.L_x_4890) ;  /* 0x0000000000580947 */ /* 0x000fea0003800000 */
[----:B0-----:R-:W-:Y:S01]  /*105b0*/  IADD3 R41, P0, R18, 0x20, RZ ;  /* 0x0000002012297810 */ /* 0x001fe20007f1e0ff */
        /* <DEDUP_REMOVED lines=21> */
.L_x_4890:
[----:B------:R-:W-:Y:S05]  /*10710*/  BSYNC B1 ;  /* 0x0000000000017941 */ /* 0x000fea0003800000 */
.L_x_4889:
        /* <DEDUP_REMOVED lines=24> */
.L_x_4892:
[----:B------:R-:W-:Y:S05]  /*108a0*/  BSYNC B1 ;  /* 0x0000000000017941 */ /* 0x000fea0003800000 */
.L_x_4891:
[----:B------:R-:W-:Y:S05]  /*108b0*/  @P2 BRA `(.L_x_4893) ;  /* 0x0000000c00902947 */ /* 0x000fea0003800000 */
[----:B--2--5:R-:W-:Y:S01]  /*108c0*/  IADD3 R13, P0, R18, 0x60, RZ ;  /* 0x00000060120d7810 */ /* 0x024fe20007f1e0ff */
        /* <DEDUP_REMOVED lines=24> */
.L_x_4885:
        /* <DEDUP_REMOVED lines=20> */
[----:B------:R-:W-:Y:S01]  /*10b90*/  IMAD.MOV.U32 R7, RZ, RZ, RZ ;  /* 0x000000ffff077224 */ /* 0x000fe200078e00ff */
[----:B------:R-:W-:-:S03]  /*10ba0*/  MOV R2, UR4 ;  /* 0x0000000400027c02 */ /* 0x000fc60008000f00 */
        /* <DEDUP_REMOVED lines=13> */
.L_x_4894:
        /* <DEDUP_REMOVED lines=12> */
[----:B------:R-:W-:-:S04]  /*10d40*/  IMAD.U32 R0, RZ, RZ, UR6 ;  /* 0x00000006ff007e24 */ /* 0x000fc8000f8e00ff */
        /* <DEDUP_REMOVED lines=25> */
.L_x_4896:
[----:B------:R-:W-:Y:S05]  /*10ee0*/  BSYNC B1 ;  /* 0x0000000000017941 */ /* 0x000fea0003800000 */
.L_x_4895:
[----:B------:R-:W-:Y:S01]  /*10ef0*/  R2UR UR11, R209 ;  /* 0x00000000d10b72ca */ /* 0x000fe200000e0000 */
[----:B------:R-:W-:Y:S01]  /*10f00*/  ULDC.64 UR6, c[0x0][0xaa0] ;  /* 0x0002a80000067ab9 */ /* 0x000fe20000000a00 */
[----:B------:R-:W-:Y:S01]  /*10f10*/  R2UR UR14, R207 ;  /* 0x00000000cf0e72ca */ /* 0x000fe200000e0000 */
[----:B------:R-:W-:Y:S01]  /*10f20*/  IMAD.MOV.U32 R2, RZ, RZ, R16 ;  /* 0x000000ffff027224 */ /* 0x000fe200078e0010 */
[----:B------:R-:W-:Y:S01]  /*10f30*/  ULDC.64 UR12, c[0x0][0xae0] ;  /* 0x0002b800000c7ab9 */ /* 0x000fe20000000a00 */
[----:B0-----:R-:W-:Y:S01]  /*10f40*/  IMAD.MOV.U32 R3, RZ, RZ, R9 ;  /* 0x000000ffff037224 */ /* 0x001fe200078e0009 */
[----:B------:R-:W-:Y:S01]  /*10f50*/  BSSY B1, `(.L_x_4897) ;  /* 0x0000031000017945 */ /* 0x000fe20003800000 */
[----:B------:R-:W-:Y:S02]  /*10f60*/  IMAD R0, R6, UR6, RZ ;  /* 0x0000000606007c24 */ /* 0x000fe4000f8e02ff */
[----:B------:R-:W-:Y:S01]  /*10f70*/  IMAD.WIDE.U32 R2, R7, UR6, R2 ;  /* 0x0000000607027c25 */ /* 0x000fe2000f8e0002 */
[----:B------:R-:W-:-:S03]  /*10f80*/  UIMAD UR6, UR8, UR12, URZ ;  /* 0x0000000c080672a4 */ /* 0x000fc6000f8e023f */
[----:B------:R-:W-:Y:S01]  /*10f90*/  IMAD R7, R7, UR7, R0 ;  /* 0x0000000707077c24 */ /* 0x000fe2000f8e0200 */
[----:B------:R-:W-:Y:S01]  /*10fa0*/  UIMAD UR7, UR11, -0x80, UR4 ;  /* 0xffffff800b0778a4 */ /* 0x000fe2000f8e0204 */
[----:B------:R-:W-:Y:S01]  /*10fb0*/  IMAD.U32 R5, RZ, RZ, UR12 ;  /* 0x0000000cff057e24 */ /* 0x000fe2000f8e00ff */
[----:B------:R-:W-:Y:S01]  /*10fc0*/  UIMAD UR6, UR14, UR13, UR6 ;  /* 0x0000000d0e0672a4 */ /* 0x000fe2000f8e0206 */
[----:B------:R-:W-:Y:S01]  /*10fd0*/  IMAD.IADD R3, R3, 0x1, R7 ;  /* 0x0000000103037824 */ /* 0x000fe200078e0207 */
[----:B------:R-:W-:Y:S01]  /*10fe0*/  SHF.R.S32.HI R7, RZ, 0x1f, R22 ;  /* 0x0000001fff077819 */ /* 0x000fe20000011416 */
[----:B------:R-:W-:Y:S01]  /*10ff0*/  ULDC.64 UR12, c[0x0][0xae8] ;  /* 0x0002ba00000c7ab9 */ /* 0x000fe20000000a00 */
[C---:B------:R-:W-:Y:S01]  /*11000*/  ISETP.GE.AND P3, PT, R22.reuse, UR7, PT ;  /* 0x0000000716007c0c */ /* 0x040fe2000bf66270 */
[----:B------:R-:W-:Y:S01]  /*11010*/  IMAD.WIDE.U32 R2, R5, UR14, R2 ;  /* 0x0000000e05027c25 */ /* 0x000fe2000f8e0002 */
[----:B------:R-:W-:Y:S02]  /*11020*/  UIMAD UR4, UR10, UR12, URZ ;  /* 0x0000000c0a0472a4 */ /* 0x000fe4000f8e023f */
[----:B------:R-:W-:Y:S01]  /*11030*/  MOV R5, UR12 ;  /* 0x0000000c00057c02 */ /* 0x000fe20008000f00 */
[C---:B------:R-:W-:Y:S01]  /*11040*/  VIADD R4, R22.reuse, 0x60 ;  /* 0x0000006016047836 */ /* 0x040fe20000000000 */
[----:B------:R-:W-:Y:S01]  /*11050*/  UIMAD UR4, UR9, UR13, UR4 ;  /* 0x0000000d090472a4 */ /* 0x000fe2000f8e0204 */
[----:B------:R-:W-:-:S02]  /*11060*/  VIADD R0, R22, 0x20 ;  /* 0x0000002016007836 */ /* 0x000fc40000000000 */
[----:B------:R-:W-:Y:S01]  /*11070*/  VIADD R3, R3, UR6 ;  /* 0x0000000603037c36 */ /* 0x000fe20008000000 */
[----:B------:R-:W-:Y:S01]  /*11080*/  ISETP.GE.AND P0, PT, R4, UR7, PT ;  /* 0x0000000704007c0c */ /* 0x000fe2000bf06270 */
[----:B------:R-:W-:Y:S01]  /*11090*/  IMAD.U32 R9, RZ, RZ, UR11 ;  /* 0x0000000bff097e24 */ /* 0x000fe2000f8e00ff */
[----:B------:R-:W-:Y:S01]  /*110a0*/  ISETP.GE.AND P2, PT, R0, UR7, PT ;  /* 0x0000000700007c0c */ /* 0x000fe2000bf46270 */
[----:B------:R-:W-:-:S04]  /*110b0*/  IMAD.WIDE.U32 R4, R5, UR9, R2 ;  /* 0x0000000905047c25 */ /* 0x000fc8000f8e0002 */
[----:B------:R-:W-:Y:S02]  /*110c0*/  VIADD R0, R22, 0x40 ;  /* 0x0000004016007836 */ /* 0x000fe40000000000 */
[----:B------:R-:W-:Y:S02]  /*110d0*/  IMAD.MOV.U32 R6, RZ, RZ, R22 ;  /* 0x000000ffff067224 */ /* 0x000fe400078e0016 */
[----:B------:R-:W-:Y:S01]  /*110e0*/  VIADD R11, R5, UR4 ;  /* 0x00000004050b7c36 */ /* 0x000fe20008000000 */
[----:B------:R-:W-:Y:S01]  /*110f0*/  ISETP.GE.AND P1, PT, R0, UR7, PT ;  /* 0x0000000700007c0c */ /* 0x000fe2000bf26270 */
[----:B------:R-:W-:Y:S01]  /*11100*/  IMAD.WIDE R6, R9, 0x80, R6 ;  /* 0x0000008009067825 */ /* 0x000fe200078e0206 */
[----:B------:R-:W-:Y:S11]  /*11110*/  @P3 BRA `(.L_x_4898) ;  /* 0x0000000000503947 */ /* 0x000ff60003800000 */
        /* <DEDUP_REMOVED lines=20> */
.L_x_4898:
[----:B------:R-:W-:Y:S05]  /*11260*/  BSYNC B1 ;  /* 0x0000000000017941 */ /* 0x000fea0003800000 */
.L_x_4897:
        /* <DEDUP_REMOVED lines=24> */
.L_x_4900:
[----:B------:R-:W-:Y:S05]  /*113f0*/  BSYNC B1 ;  /* 0x0000000000017941 */ /* 0x000fea0003800000 */
.L_x_4899:
[----:B------:R-:W-:Y:S04]  /*11400*/  BSSY B1, `(.L_x_4901) ;  /* 0x0000018000017945 */ /* 0x000fe80003800000 */
[----:B------:R-:W-:Y:S05]  /*11410*/  @P1 BRA `(.L_x_4902) ;  /* 0x0000000000581947 */ /* 0x000fea0003800000 */
[----:B01----:R-:W-:Y:S01]  /*11420*/  IADD3 R9, P1, R6, 0x40, RZ ;  /* 0x0000004006097810 */ /* 0x003fe20007f3e0ff */
[C---:B------:R-:W-:Y:S01]  /*11430*/  VIADD R2, R16.reuse, 0x40 ;  /* 0x0000004010027836 */ /* 0x040fe20000000000 */
[----:B------:R-:W-:Y:S01]  /*11440*/  ULDC UR4, c[0x0][0xa8c] ;  /* 0x0002a30000047ab9 */ /* 0x000fe20000000800 */
[----:B------:R-:W-:Y:S01]  /*11450*/  ULDC.64 UR8, c[0x0][0xad8] ;  /* 0x0002b60000087ab9 */ /* 0x000fe20000000a00 */
[----:B------:R-:W-:Y:S01]  /*11460*/  IMAD.MOV.U32 R3, RZ, RZ, R11 ;  /* 0x000000ffff037224 */ /* 0x000fe200078e000b */
[----:B------:R-:W-:Y:S01]  /*11470*/  ISETP.GE.AND P2, PT, R16, UR4, PT ;  /* 0x0000000410007c0c */ /* 0x000fe2000bf46270 */
[----:B------:R-:W-:Y:S01]  /*11480*/  IMAD.X R0, RZ, RZ, R7, P1 ;  /* 0x000000ffff007224 */ /* 0x000fe200008e0607 */
[----:B------:R-:W-:Y:S01]  /*11490*/  ISETP.GE.AND P3, PT, R2, UR4, PT ;  /* 0x0000000402007c0c */ /* 0x000fe2000bf66270 */
[----:B------:R-:W-:Y:S01]  /*114a0*/  VIADD R8, R16, 0x80 ;  /* 0x0000008010087836 */ /* 0x000fe20000000000 */
[----:B------:R-:W-:Y:S01]  /*114b0*/  MOV R2, R4 ;  /* 0x0000000400027202 */ /* 0x000fe20000000f00 */
[----:B------:R-:W-:Y:S01]  /*114c0*/  IMAD R0, R0, UR8, RZ ;  /* 0x0000000800007c24 */ /* 0x000fe2000f8e02ff */
[----:B------:R-:W-:-:S02]  /*114d0*/  ULDC.64 UR10, c[0x0][0x208] ;  /* 0x00008200000a7ab9 */ /* 0x000fc40000000a00 */
        /* <DEDUP_REMOVED lines=10> */
.L_x_4902:
[----:B------:R-:W-:Y:S05]  /*11580*/  BSYNC B1 ;  /* 0x0000000000017941 */ /* 0x000fea0003800000 */
.L_x_4901:
        /* <DEDUP_REMOVED lines=23> */
.L_x_4893:
[----:B------:R-:W-:Y:S05]  /*11700*/  BSYNC B0 ;  /* 0x0000000000007941 */ /* 0x000fea0003800000 */
.L_x_4884:
[----:B------:R-:W-:Y:S02]  /*11710*/  ULDC UR4, c[0x0][0xc14] ;  /* 0x0003050000047ab9 */ /* 0x000fe40000000800 */
[----:B------:R-:W-:-:S13]  /*11720*/  ISETP.GE.AND P0, PT, R83, UR4, PT ;  /* 0x0000000453007c0c */ /* 0x000fda000bf06270 */
[----:B------:R-:W-:Y:S05]  /*11730*/  @!P0 BRA `(.L_x_4903) ;  /* 0xfffffef400a08947 */ /* 0x000fea000383ffff */
[----:B------:R-:W-:Y:S05]  /*11740*/  EXIT ;  /* 0x000000000000794d */ /* 0x000fea0003800000 */
.L_x_4848:
        /* <DEDUP_REMOVED lines=38> */
[----:B-1----:R-:W-:Y:S01]  /*119b0*/  SEL R3, R6, RZ, P0 ;  /* 0x000000ff06037207 */ /* 0x002fe20000000000 */
[----:B------:R-:W-:Y:S01]  /*119c0*/  IMAD.MOV.U32 R6, RZ, RZ, RZ ;  /* 0x000000ffff067224 */ /* 0x000fe200078e00ff */
        /* <DEDUP_REMOVED lines=17> */
[----:B------:R-:W-:Y:S01]  /*11ae0*/  MOV R5, R2 ;  /* 0x0000000200057202 */ /* 0x000fe20000000f00 */
[----:B------:R-:W-:Y:S01]  /*11af0*/  IMAD.MOV.U32 R6, RZ, RZ, RZ ;  /* 0x000000ffff067224 */ /* 0x000fe200078e00ff */
[----:B------:R-:W-:Y:S01]  /*11b00*/  ULDC UR5, c[0x0][0xc14] ;  /* 0x0003050000057ab9 */ /* 0x000fe20000000800 */
[----:B------:R-:W-:Y:S01]  /*11b10*/  ULDC UR7, c[0x0][0xc14] ;  /* 0x0003050000077ab9 */ /* 0x000fe20000000800 */
[----:B------:R-:W-:-:S05]  /*11b20*/  ULDC UR4, c[0x0][0xc10] ;  /* 0x0003040000047ab9 */ /* 0x000fca0000000800 */
.L_x_4908:
        /* <DEDUP_REMOVED lines=16> */
.L_x_4907:
[----:B------:R-:W-:Y:S05]  /*11c30*/  BSYNC B0 ;  /* 0x0000000000007941 */ /* 0x000fea0003800000 */
.L_x_4906:
        /* <DEDUP_REMOVED lines=25> */
.L_x_4904:
        /* <DEDUP_REMOVED lines=21> */
.L_x_4909:
[----:B-1----:R-:W-:Y:S01]  /*11f20*/  IMAD.MOV R2, RZ, RZ, -R3 ;  /* 0x000000ffff027224 */ /* 0x002fe200078e0a03 */
[----:B--2---:R-:W-:Y:S01]  /*11f30*/  IABS R4, R6 ;  /* 0x0000000600047213 */ /* 0x004fe20000000000 */
[----:B---3--:R-:W-:Y:S02]  /*11f40*/  IMAD R16, R16, UR4, R7 ;  /* 0x0000000410107c24 */ /* 0x008fe4000f8e0207 */
[----:B------:R-:W-:Y:S01]  /*11f50*/  IMAD R5, R2, R11, RZ ;  /* 0x0000000b02057224 */ /* 0x000fe200078e02ff */
[----:B------:R-:W-:Y:S01]  /*11f60*/  IADD3 R4, RZ, -R4, RZ ;  /* 0x80000004ff047210 */ /* 0x000fe20007ffe0ff */
[----:B------:R-:W-:-:S04]  /*11f70*/  IMAD.MOV.U32 R2, RZ, RZ, RZ ;  /* 0x000000ffff027224 */ /* 0x000fc800078e00ff */
        /* <DEDUP_REMOVED lines=50> */
.L_x_4905:
[----:B------:R-:W-:Y:S01]  /*122a0*/  MOV R17, RZ ;  /* 0x000000ff00117202 */ /* 0x000fe20000000f00 */
[----:B------:R-:W-:Y:S02]  /*122b0*/  IMAD.U32 R16, RZ, RZ, UR6 ;  /* 0x00000006ff107e24 */ /* 0x000fe4000f8e00ff */
[----:B------:R-:W-:-:S07]  /*122c0*/  IMAD.MOV.U32 R18, RZ, RZ, RZ ;  /* 0x000000ffff127224 */ /* 0x000fce00078e00ff */
.L_x_4910:
        /* <DEDUP_REMOVED lines=20> */
.L_x_4978:
        /* <DEDUP_REMOVED lines=9> */
[----:B------:R-:W-:Y:S01]  /*124a0*/  IMAD.MOV.U32 R6, RZ, RZ, RZ ;  /* 0x000000ffff067224 */ /* 0x000fe200078e00ff */
        /* <DEDUP_REMOVED lines=44> */
.L_x_4912:
        /* <DEDUP_REMOVED lines=14> */
.L_x_4913:
[----:B------:R-:W-:Y:S05]  /*12850*/  @!P0 BRA `(.L_x_4914) ;  /* 0x0000000000108947 */ /* 0x000fea0003800000 */
[----:B------:R-:W-:Y:S02]  /*12860*/  ULDC.64 UR4, c[0x0][0x208] ;  /* 0x0000820000047ab9 */ /* 0x000fe40000000a00 */
[----:B------:R-:W2:Y:S04]  /*12870*/  LDG.E R7, desc[UR4][R4.64] ;  /* 0x0000000404077981 */ /* 0x000ea8000c1e1900 */
[----:B-1----:R-:W2:Y:S02]  /*12880*/  LDG.E R2, desc[UR4][R4.64+0x4] ;  /* 0x0000040404027981 */ /* 0x002ea4000c1e1900 */
[----:B--2---:R-:W-:-:S07]  /*12890*/  IMAD.IADD R7, R2, 0x1, -R7 ;  /* 0x0000000102077824 */ /* 0x004fce00078e0a07 */
.L_x_4914:
[----:B-----5:R-:W-:Y:S01]  /*128a0*/  IMAD.IADD R7, R7, 0x1, -R0 ;  /* 0x0000000107077824 */ /* 0x020fe200078e0a00 */
[----:B-1----:R-:W-:Y:S01]  /*128b0*/  LEA R2, R17, 0xef, 0x7 ;  /* 0x000000ef11027811 */ /* 0x002fe200078e38ff */
[----:B------:R-:W-:Y:S01]  /*128c0*/  IMAD.MOV.U32 R4, RZ, RZ, RZ ;  /* 0x000000ffff047224 */ /* 0x000fe200078e00ff */
[----:B------:R-:W-:Y:S01]  /*128d0*/  BSSY B6, `(.L_x_4915) ;  /* 0x0000327000067945 */ /* 0x000fe20003800000 */
[C---:B------:R-:W-:Y:S01]  /*128e0*/  VIADD R5, R7.reuse, 0x6f ;  /* 0x0000006f07057836 */ /* 0x040fe20000000000 */
[----:B------:R-:W-:Y:S01]  /*128f0*/  IADD3 R3, R7, R2, -R6 ;  /* 0x0000000207037210 */ /* 0x000fe20007ffe806 */
        /* <DEDUP_REMOVED lines=29> */
.L_x_4916:
        /* <DEDUP_REMOVED lines=23> */
.L_x_4918:
        /* <DEDUP_REMOVED lines=20> */
.L_x_4920:
        /* <DEDUP_REMOVED lines=16> */
.L_x_4919:
        /* <DEDUP_REMOVED lines=32> */
.L_x_4921:
        /* <DEDUP_REMOVED lines=16> */
.L_x_4922:
        /* <DEDUP_REMOVED lines=15> */
.L_x_4923:
        /* <DEDUP_REMOVED lines=18> */
.L_x_4994:
[----:B------:R-:W-:Y:S01]  /*13390*/  UMOV UR4, 0xffffffff ;  /* 0xffffffff00047882 */ /* 0x000fe20000000000 */
[----:B0-----:R-:W-:Y:S02]  /*133a0*/  SHF.R.S32.HI R13, RZ, 0x1f, R4 ;  /* 0x0000001fff0d7819 */ /* 0x001fe40000011404 */
[----:B------:R-:W-:Y:S05]  /*133b0*/  BRA.DIV UR4, `(.L_x_4925) ;  /* 0x0000003a04c87947 */ /* 0x000fea000b800000 */
[----:B------:R-:W-:-:S13]  /*133c0*/  ELECT P6, URZ, PT ;  /* 0x00000000003f782f */ /* 0x000fda00038c0000 */
.L_x_4997:
        /* <DEDUP_REMOVED lines=23> */
.L_x_4927:
        /* <DEDUP_REMOVED lines=9> */
.L_x_4998:
        /* <DEDUP_REMOVED lines=11> */
.L_x_4929:
        /* <DEDUP_REMOVED lines=33> */
.L_x_4926:
        /* <DEDUP_REMOVED lines=47> */
.L_x_4999:
[----:B------:R-:W-:Y:S05]  /*13b80*/  BSYNC B0 ;  /* 0x0000000000007941 */ /* 0x000fea0003800000 */
.L_x_4930:
        /* <DEDUP_REMOVED lines=43> */
.L_x_4938:
[----:B0-----:R-:W0:Y:S01]  /*13e40*/  S2R R3, SR_CgaCtaId ;  /* 0x0000000000037919 */ /* 0x001e220000008800 */
[----:B------:R-:W-:-:S04]  /*13e50*/  MOV R2, 0x400 ;  /* 0x0000040000027802 */ /* 0x000fc80000000f00 */
[----:B0-----:R-:W-:Y:S02]  /*13e60*/  LEA R2, R3, R2, 0x18 ;  /* 0x0000000203027211 */ /* 0x001fe400078ec0ff */
[----:B------:R-:W-:-:S03]  /*13e70*/  SHF.L.U32 R3, R12, 0x1f, RZ ;  /* 0x0000001f0c037819 */ /* 0x000fc600000006ff */
[----:B------:R-:W-:-:S04]  /*13e80*/  IMAD R2, R11, 0x8, R2 ;  /* 0x000000080b027824 */ /* 0x000fc800078e0202 */
[----:B------:R-:W0:Y:S02]  /*13e90*/  SYNCS.PHASECHK.TRANS64.TRYWAIT P0, [R2+URZ+0x36840], R3 ;  /* 0x03684003020075a7 */ /* 0x000e24000800017f */
[----:B0-----:R-:W-:Y:S05]  /*13ea0*/  @!P0 BRA `(.L_x_4939) ;  /* 0x0000003000608947 */ /* 0x001fea0003800000 */
.L_x_5000:
        /* <DEDUP_REMOVED lines=11> */
.L_x_4940:
        /* <DEDUP_REMOVED lines=37> */
.L_x_5001:
        /* <DEDUP_REMOVED lines=13> */
.L_x_4942:
        /* <DEDUP_REMOVED lines=36> */
.L_x_4937:
[----:B------:R-:W-:Y:S05]  /*144c0*/  BSYNC B2 ;  /* 0x0000000000027941 */ /* 0x000fea0003800000 */
.L_x_4936:
[----:B------:R-:W2:Y:S04]  /*144d0*/  LDL.LU R2, [R1+0x14] ;  /* 0x0000140001027983 */ /* 0x000ea80000300800 */
[----:B------:R0:W-:Y:S04]  /*144e0*/  STL [R1], R11 ;  /* 0x0000000b01007387 */ /* 0x0001e80000100800 */
[----:B------:R0:W-:Y:S02]  /*144f0*/  STL [R1+0x8], R12 ;  /* 0x0000080c01007387 */ /* 0x0001e40000100800 */
[----:B0-2---:R-:W-:-:S07]  /*14500*/  VIADD R7, R2, 0xfffffffd ;  /* 0xfffffffd02077836 */ /* 0x005fce0000000000 */
.L_x_4935:
[----:B------:R-:W-:Y:S05]  /*14510*/  BSYNC B1 ;  /* 0x0000000000017941 */ /* 0x000fea0003800000 */
.L_x_4934:
[----:B------:R-:W-:-:S13]  /*14520*/  ISETP.NE.AND P0, PT, R10, RZ, PT ;  /* 0x000000ff0a00720c */ /* 0x000fda0003f05270 */
[----:B------:R-:W-:Y:S05]  /*14530*/  @!P0 BRA `(.L_x_4933) ;  /* 0x00000010002c8947 */ /* 0x000fea0003800000 */
[----:B------:R-:W-:-:S07]  /*14540*/  IMAD.MOV.U32 R10, RZ, RZ, R6 ;  /* 0x000000ffff0a7224 */ /* 0x000fce00078e0006 */
.L_x_4957:
        /* <DEDUP_REMOVED lines=33> */
.L_x_4945:
[----:B------:R-:W1:Y:S01]  /*14760*/  S2R R3, SR_CgaCtaId ;  /* 0x0000000000037919 */ /* 0x000e620000008800 */
[----:B------:R-:W-:-:S04]  /*14770*/  MOV R2, 0x400 ;  /* 0x0000040000027802 */ /* 0x000fc80000000f00 */
[----:B-1----:R-:W-:Y:S02]  /*14780*/  LEA R2, R3, R2, 0x18 ;  /* 0x0000000203027211 */ /* 0x002fe400078ec0ff */
[----:B------:R-:W-:-:S03]  /*14790*/  SHF.L.U32 R3, R9, 0x1f, RZ ;  /* 0x0000001f09037819 */ /* 0x000fc600000006ff */
[----:B------:R-:W-:-:S04]  /*147a0*/  IMAD R2, R8, 0x8, R2 ;  /* 0x0000000808027824 */ /* 0x000fc800078e0202 */
[----:B------:R-:W1:Y:S02]  /*147b0*/  SYNCS.PHASECHK.TRANS64.TRYWAIT P0, [R2+URZ+0x36840], R3 ;  /* 0x03684003020075a7 */ /* 0x000e64000800017f */
[----:B-1----:R-:W-:Y:S05]  /*147c0*/  @!P0 BRA `(.L_x_4946) ;  /* 0x0000002800408947 */ /* 0x002fea0003800000 */
.L_x_5002:
        /* <DEDUP_REMOVED lines=11> */
.L_x_4947:
        /* <DEDUP_REMOVED lines=37> */
.L_x_5003:
        /* <DEDUP_REMOVED lines=8> */
.L_x_4949:
        /* <DEDUP_REMOVED lines=35> */
.L_x_4944:
[----:B------:R-:W-:Y:S05]  /*14d80*/  BSYNC B1 ;  /* 0x0000000000017941 */ /* 0x000fea0003800000 */
.L_x_4943:
        /* <DEDUP_REMOVED lines=32> */
.L_x_4952:
[----:B------:R-:W2:Y:S01]  /*14f90*/  S2R R3, SR_CgaCtaId ;  /* 0x0000000000037919 */ /* 0x000ea20000008800 */
[----:B------:R-:W-:-:S04]  /*14fa0*/  MOV R2, 0x400 ;  /* 0x0000040000027802 */ /* 0x000fc80000000f00 */
[----:B--2---:R-:W-:Y:S02]  /*14fb0*/  LEA R2, R3, R2, 0x18 ;  /* 0x0000000203027211 */ /* 0x004fe400078ec0ff */
[----:B------:R-:W-:-:S03]  /*14fc0*/  SHF.L.U32 R3, R14, 0x1f, RZ ;  /* 0x0000001f0e037819 */ /* 0x000fc600000006ff */
[----:B------:R-:W-:-:S04]  /*14fd0*/  IMAD R2, R15, 0x8, R2 ;  /* 0x000000080f027824 */ /* 0x000fc800078e0202 */
[----:B------:R-:W2:Y:S02]  /*14fe0*/  SYNCS.PHASECHK.TRANS64.TRYWAIT P0, [R2+URZ+0x36840], R3 ;  /* 0x03684003020075a7 */ /* 0x000ea4000800017f */
[----:B--2---:R-:W-:Y:S05]  /*14ff0*/  @!P0 BRA `(.L_x_4953) ;  /* 0x00000020005c8947 */ /* 0x004fea0003800000 */
.L_x_5004:
        /* <DEDUP_REMOVED lines=11> */
.L_x_4954:
        /* <DEDUP_REMOVED lines=38> */
.L_x_5005:
        /* <DEDUP_REMOVED lines=8> */
.L_x_4956:
        /* <DEDUP_REMOVED lines=33> */
.L_x_4951:
[----:B------:R-:W-:Y:S05]  /*155a0*/  BSYNC B1 ;  /* 0x0000000000017941 */ /* 0x000fea0003800000 */
.L_x_4950:
[C---:B------:R-:W-:Y:S01]  /*155b0*/  ISETP.GT.AND P0, PT, R7.reuse, 0x1, PT ;  /* 0x000000010700780c */ /* 0x040fe20003f04270 */
[----:B------:R-:W-:-:S04]  /*155c0*/  VIADD R2, R7, 0xfffffffe ;  /* 0xfffffffe07027836 */ /* 0x000fc80000000000 */
[----:B------:R-:W-:-:S08]  /*155d0*/  IMAD.MOV.U32 R7, RZ, RZ, R2 ;  /* 0x000000ffff077224 */ /* 0x000fd000078e0002 */
[----:B------:R-:W-:Y:S05]  /*155e0*/  @P0 BRA `(.L_x_4957) ;  /* 0xffffffec00d80947 */ /* 0x000fea000383ffff */
.L_x_4933:
[----:B------:R-:W-:Y:S05]  /*155f0*/  BSYNC B0 ;  /* 0x0000000000007941 */ /* 0x000fea0003800000 */
.L_x_4932:
        /* <DEDUP_REMOVED lines=18> */
.L_x_4959:
[----:B------:R-:W-:Y:S05]  /*15720*/  BSYNC B0 ;  /* 0x0000000000007941 */ /* 0x000fea0003800000 */
.L_x_4958:
        /* <DEDUP_REMOVED lines=11> */
.L_x_5006:
        /* <DEDUP_REMOVED lines=11> */
.L_x_4963:
        /* <DEDUP_REMOVED lines=33> */
.L_x_4961:
[----:B------:R-:W-:Y:S05]  /*15aa0*/  BSYNC B0 ;  /* 0x0000000000007941 */ /* 0x000fea0003800000 */
.L_x_4960:
        /* <DEDUP_REMOVED lines=9> */
.L_x_4917:
[----:B------:R-:W-:Y:S05]  /*15b40*/  BSYNC B6 ;  /* 0x0000000000067941 */ /* 0x000fea0003800000 */
.L_x_4915:
[----:B------:R-:W-:-:S03]  /*15b50*/  UMOV UR4, 0xffffffff ;  /* 0xffffffff00047882 */ /* 0x000fc60000000000 */
[----:B------:R-:W-:Y:S05]  /*15b60*/  BRA.DIV UR4, `(.L_x_4964) ;  /* 0x0000001604bc7947 */ /* 0x000fea000b800000 */
[----:B------:R2:W3:Y:S04]  /*15b70*/  SHFL.IDX PT, R4, R16, RZ, 0x1f ;  /* 0x00001fff10047589 */ /* 0x0004e800000e0000 */
[----:B------:R-:W4:Y:S02]  /*15b80*/  SHFL.IDX PT, R16, R16, 0x1, 0x1f ;  /* 0x00201f0010107f89 */ /* 0x000f2400000e0000 */
.L_x_5010:
        /* <DEDUP_REMOVED lines=14> */
.L_x_4966:
[----:B------:R-:W-:Y:S05]  /*15c70*/  BSYNC B0 ;  /* 0x0000000000007941 */ /* 0x000fea0003800000 */
.L_x_4965:
        /* <DEDUP_REMOVED lines=23> */
.L_x_5018:
[----:B------:R-:W-:Y:S02]  /*15df0*/  ULDC UR4, c[0x0][0xc10] ;  /* 0x0003040000047ab9 */ /* 0x000fe40000000800 */
[----:B------:R-:W-:-:S04]  /*15e00*/  IMAD.U32 R5, RZ, RZ, UR4 ;  /* 0x00000004ff057e24 */ /* 0x000fc8000f8e00ff */
[----:B-1----:R-:W-:-:S04]  /*15e10*/  IMAD R3, R14, R5, RZ ;  /* 0x000000050e037224 */ /* 0x002fc800078e02ff */
[----:B--2-4-:R-:W-:-:S05]  /*15e20*/  IMAD.IADD R16, R16, 0x1, R3 ;  /* 0x0000000110107824 */ /* 0x014fca00078e0203 */
[----:B---3--:R-:W-:-:S13]  /*15e30*/  ISETP.GT.AND P0, PT, R16, R4, PT ;  /* 0x000000041000720c */ /* 0x008fda0003f04270 */
[----:B------:R-:W-:Y:S05]  /*15e40*/  @P0 BRA `(.L_x_4968) ;  /* 0x0000000000b80947 */ /* 0x000fea0003800000 */
[----:B------:R-:W1:Y:S02]  /*15e50*/  LDC R0, c[0x0][0xc14] ;  /* 0x00030500ff007b82 */ /* 0x000e640000000800 */
.L_x_4973:
        /* <DEDUP_REMOVED lines=15> */
.L_x_4971:
[----:B------:R-:W-:Y:S05]  /*15f50*/  BSYNC B0 ;  /* 0x0000000000007941 */ /* 0x000fea0003800000 */
.L_x_4970:
        /* <DEDUP_REMOVED lines=23> */
.L_x_5026:
[----:B------:R-:W-:Y:S02]  /*160d0*/  ULDC UR4, c[0x0][0xc10] ;  /* 0x0003040000047ab9 */ /* 0x000fe40000000800 */
[----:B------:R-:W-:-:S04]  /*160e0*/  IMAD.U32 R5, RZ, RZ, UR4 ;  /* 0x00000004ff057e24 */ /* 0x000fc8000f8e00ff */
[----:B-1----:R-:W-:-:S04]  /*160f0*/  IMAD R3, R14, R5, RZ ;  /* 0x000000050e037224 */ /* 0x002fc800078e02ff */
[----:B------:R-:W-:-:S05]  /*16100*/  IMAD.IADD R16, R3, 0x1, R16 ;  /* 0x0000000103107824 */ /* 0x000fca00078e0210 */
[----:B------:R-:W-:-:S13]  /*16110*/  ISETP.GT.AND P0, PT, R16, R4, PT ;  /* 0x000000041000720c */ /* 0x000fda0003f04270 */
[----:B------:R-:W-:Y:S05]  /*16120*/  @!P0 BRA `(.L_x_4973) ;  /* 0xfffffffc004c8947 */ /* 0x000fea000383ffff */
.L_x_4968:
        /* <DEDUP_REMOVED lines=8> */
.L_x_5030:
[----:B------:R-:W-:Y:S01]  /*161b0*/  ISETP.NE.AND P0, PT, R3, RZ, PT ;  /* 0x000000ff0300720c */ /* 0x000fe20003f05270 */
[----:B------:R-:W-:-:S12]  /*161c0*/  IMAD.MOV.U32 R7, RZ, RZ, RZ ;  /* 0x000000ffff077224 */ /* 0x000fd800078e00ff */
[----:B------:R-:W-:Y:S05]  /*161d0*/  @!P0 BRA `(.L_x_4975) ;  /* 0x0000000000108947 */ /* 0x000fea0003800000 */
[----:B------:R-:W-:Y:S01]  /*161e0*/  UMOV UR4, 0xffffffff ;  /* 0xffffffff00047882 */ /* 0x000fe20000000000 */
[----:B------:R-:W-:Y:S02]  /*161f0*/  VIADD R12, R6, 0xffffffff ;  /* 0xffffffff060c7836 */ /* 0x000fe40000000000 */
[----:B------:R-:W-:Y:S05]  /*16200*/  BRA.DIV UR4, `(.L_x_4976) ;  /* 0x0000001a04487947 */ /* 0x000fea000b800000 */
[----:B------:R3:W4:Y:S02]  /*16210*/  SHFL.IDX PT, R7, R2, R12, 0x1f ;  /* 0x00001f0c02077589 */ /* 0x00072400000e0000 */
.L_x_4975:
        /* <DEDUP_REMOVED lines=68> */
.L_x_4969:
[----:B------:R-:W-:Y:S01]  /*16660*/  UMOV UR4, URZ ;  /* 0x0000003f00047c82 */ /* 0x000fe20008000000 */
[----:B------:R-:W-:Y:S01]  /*16670*/  UMOV UR5, URZ ;  /* 0x0000003f00057c82 */ /* 0x000fe20008000000 */
[----:B------:R-:W-:Y:S01]  /*16680*/  ULDC UR6, c[0x0][0xc14] ;  /* 0x0003050000067ab9 */ /* 0x000fe20000000800 */
[----:B------:R-:W-:Y:S02]  /*16690*/  IMAD.MOV.U32 R16, RZ, RZ, R4 ;  /* 0x000000ffff107224 */ /* 0x000fe400078e0004 */
[----:B------:R-:W-:Y:S02]  /*166a0*/  IMAD.U32 R17, RZ, RZ, UR4 ;  /* 0x00000004ff117e24 */ /* 0x000fe4000f8e00ff */
[----:B------:R-:W-:Y:S02]  /*166b0*/  IMAD.U32 R18, RZ, RZ, UR5 ;  /* 0x00000005ff127e24 */ /* 0x000fe4000f8e00ff */
[----:B------:R-:W-:-:S07]  /*166c0*/  IMAD.U32 R19, RZ, RZ, UR6 ;  /* 0x00000006ff137e24 */ /* 0x000fce000f8e00ff */
.L_x_4977:
        /* <DEDUP_REMOVED lines=12> */
.L_x_4911:
        /* <DEDUP_REMOVED lines=12> */
.L_x_5033:
[----:B------:R-:W-:Y:S05]  /*16850*/  BSYNC B0 ;  /* 0x0000000000007941 */ /* 0x000fea0003800000 */
.L_x_4979:
[----:B------:R-:W-:-:S03]  /*16860*/  UMOV UR4, 0xffffffff ;  /* 0xffffffff00047882 */ /* 0x000fc60000000000 */
[----:B------:R-:W-:Y:S05]  /*16870*/  BRA.DIV UR4, `(.L_x_4981) ;  /* 0x0000001204e87947 */ /* 0x000fea000b800000 */
[----:B------:R-:W2:Y:S02]  /*16880*/  S2R R2, SR_TID.X ;  /* 0x0000000000027919 */ /* 0x000ea40000002100 */
[----:B--2---:R-:W-:-:S04]  /*16890*/  SHF.R.U32.HI R2, RZ, 0x5, R2 ;  /* 0x00000005ff027819 */ /* 0x004fc80000011602 */
[----:B------:R-:W-:-:S05]  /*168a0*/  LOP3.LUT R2, R2, 0x3, RZ, 0xc0, !PT ;  /* 0x0000000302027812 */ /* 0x000fca00078ec0ff */
[----:B------:R2:W3:Y:S02]  /*168b0*/  SHFL.IDX PT, R14, R2, RZ, 0x1f ;  /* 0x00001fff020e7589 */ /* 0x0004e400000e0000 */
.L_x_5036:
[----:B---3--:R-:W-:Y:S01]  /*168c0*/  ISETP.NE.AND P0, PT, R14, RZ, PT ;  /* 0x000000ff0e00720c */ /* 0x008fe20003f05270 */
[----:B------:R-:W-:-:S12]  /*168d0*/  BSSY B0, `(.L_x_4982) ;  /* 0x0000029000007945 */ /* 0x000fd80003800000 */
[----:B------:R-:W-:Y:S05]  /*168e0*/  @P0 BRA `(.L_x_4983) ;  /* 0x00000000009c0947 */ /* 0x000fea0003800000 */
[----:B------:R-:W-:-:S03]  /*168f0*/  UMOV UR4, 0xffffffff ;  /* 0xffffffff00047882 */ /* 0x000fc60000000000 */
[----:B------:R-:W-:Y:S05]  /*16900*/  BRA.DIV UR4, `(.L_x_4984) ;  /* 0x0000001204f87947 */ /* 0x000fea000b800000 */
[----:B------:R-:W-:-:S13]  /*16910*/  ELECT P6, URZ, PT ;  /* 0x00000000003f782f */ /* 0x000fda00038c0000 */
.L_x_5039:
        /* <DEDUP_REMOVED lines=8> */
.L_x_4985:
        /* <DEDUP_REMOVED lines=14> */
.L_x_5040:
[----:B------:R-:W2:Y:S02]  /*16a80*/  SYNCS.PHASECHK.TRANS64.TRYWAIT P0, [R7+URZ], R2 ;  /* 0x00000002070075a7 */ /* 0x000ea4000800017f */
[----:B--2---:R-:W-:Y:S05]  /*16a90*/  @!P0 BRA `(.L_x_4987) ;  /* 0x0000001000c88947 */ /* 0x004fea0003800000 */
.L_x_5041:
[----:B------:R-:W-:Y:S05]  /*16aa0*/  @!P2 BRA `(.L_x_4988) ;  /* 0x000000000004a947 */ /* 0x000fea0003800000 */
[----:B------:R-:W-:Y:S01]  /*16ab0*/  BPT.TRAP 0x1 ;  /* 0x000000040000795c */ /* 0x000fe20000300000 */
.L_x_4988:
[----:B------:R-:W3:Y:S01]  /*16ac0*/  LDL.LU R4, [R1] ;  /* 0x0000000001047983 */ /* 0x000ee20000300800 */
[----:B------:R-:W-:-:S04]  /*16ad0*/  VIADD R0, R0, 0x36860 ;  /* 0x0003686000007836 */ /* 0x000fc80000000000 */
[----:B---3--:R-:W-:-:S04]  /*16ae0*/  IMAD R4, R4, 0x8, R0 ;  /* 0x0000000804047824 */ /* 0x008fc800078e0200 */
[----:B------:R-:W3:Y:S02]  /*16af0*/  SYNCS.PHASECHK.TRANS64.TRYWAIT P0, [R4+URZ], R5 ;  /* 0x00000005040075a7 */ /* 0x000ee4000800017f */
[----:B---3--:R-:W-:Y:S05]  /*16b00*/  @!P0 BRA `(.L_x_4989) ;  /* 0x0000001000c08947 */ /* 0x008fea0003800000 */
.L_x_5042:
[----:B------:R-:W-:-:S07]  /*16b10*/  IMAD R3, R3, 0x8, R0 ;  /* 0x0000000803037824 */ /* 0x000fce00078e0200 */
.L_x_4990:
[----:B----4-:R4:W0:Y:S02]  /*16b20*/  SYNCS.PHASECHK.TRANS64.TRYWAIT P0, [R3+URZ], R2 ;  /* 0x00000002030075a7 */ /* 0x010824000800017f */
[----:B0-----:R-:W-:Y:S05]  /*16b30*/  @!P0 NANOSLEEP.SYNCS 0x989680 ;  /* 0x009896800000895d */ /* 0x001fea0003900000 */
[----:B------:R-:W0:Y:S02]  /*16b40*/  @!P0 SYNCS.PHASECHK.TRANS64 P0, [R3+URZ], R2 ;  /* 0x00000002030085a7 */ /* 0x000e24000800007f */
[----:B0-----:R-:W-:Y:S05]  /*16b50*/  @!P0 BRA `(.L_x_4990) ;  /* 0xfffffffc00f08947 */ /* 0x001fea000383ffff */
.L_x_4983:
[----:B------:R-:W-:Y:S05]  /*16b60*/  BSYNC B0 ;  /* 0x0000000000007941 */ /* 0x000fea0003800000 */
.L_x_4982:
[----:B------:R-:W-:Y:S05]  /*16b70*/  EXIT ;  /* 0x000000000000794d */ /* 0x000fea0003800000 */
.L_x_4855:
[----:B0-----:R-:W-:-:S04]  /*16b80*/  IMAD.U32 R3, RZ, RZ, UR60 ;  /* 0x0000003cff037e24 */ /* 0x001fc8000f8e00ff */
[----:B------:R0:W1:Y:S03]  /*16b90*/  SYNCS.PHASECHK.TRANS64.TRYWAIT P1, [R3+URZ+0x36800], R0 ;  /* 0x03680000030075a7 */ /* 0x000066000802017f */
[----:B-1----:R-:W-:Y:S05]  /*16ba0*/  @!P1 NANOSLEEP.SYNCS 0x989680 ;  /* 0x009896800000995d */ /* 0x002fea0003900000 */
[----:B------:R-:W1:Y:S02]  /*16bb0*/  @!P1 SYNCS.PHASECHK.TRANS64 P1, [R3+URZ+0x36800], R0 ;  /* 0x03680000030095a7 */ /* 0x000e64000802007f */
[----:B-1----:R-:W-:Y:S05]  /*16bc0*/  @!P1 BRA `(.L_x_4855) ;  /* 0xfffffffc00ec9947 */ /* 0x002fea000383ffff */
[----:B------:R-:W-:Y:S05]  /*16bd0*/  BRA `(.L_x_4991) ;  /* 0xfffffeac00a47947 */ /* 0x000fea000383ffff */
.L_x_4859:
[----:B-1----:R1:W2:Y:S02]  /*16be0*/  SYNCS.PHASECHK.TRANS64.TRYWAIT P2, [R2+URZ+0x36830], R3 ;  /* 0x03683003020075a7 */ /* 0x0022a4000804017f */
[----:B--2---:R-:W-:Y:S05]  /*16bf0*/  @!P2 NANOSLEEP.SYNCS 0x989680 ;  /* 0x009896800000a95d */ /* 0x004fea0003900000 */
[----:B------:R-:W2:Y:S02]  /*16c00*/  @!P2 SYNCS.PHASECHK.TRANS64 P2, [R2+URZ+0x36830], R3 ;  /* 0x036830030200a5a7 */ /* 0x000ea4000804007f */
[----:B--2---:R-:W-:Y:S05]  /*16c10*/  @!P2 BRA `(.L_x_4859) ;  /* 0xfffffffc00f0a947 */ /* 0x004fea000383ffff */
[----:B------:R-:W-:Y:S05]  /*16c20*/  BRA `(.L_x_4858) ;  /* 0xfffffeac00cc7947 */ /* 0x000fea000383ffff */
.L_x_4864:
[----:B-1----:R-:W-:-:S04]  /*16c30*/  IMAD.U32 R5, RZ, RZ, UR39 ;  /* 0x00000027ff057e24 */ /* 0x002fc8000f8e00ff */
[----:B------:R1:W2:Y:S03]  /*16c40*/  SYNCS.PHASECHK.TRANS64.TRYWAIT P2, [R5+URZ+0x36830], R0 ;  /* 0x03683000050075a7 */ /* 0x0002a6000804017f */
[----:B--2---:R-:W-:Y:S05]  /*16c50*/  @!P2 NANOSLEEP.SYNCS 0x989680 ;  /* 0x009896800000a95d */ /* 0x004fea0003900000 */
[----:B------:R-:W2:Y:S02]  /*16c60*/  @!P2 SYNCS.PHASECHK.TRANS64 P2, [R5+URZ+0x36830], R0 ;  /* 0x036830000500a5a7 */ /* 0x000ea4000804007f */
[----:B--2---:R-:W-:Y:S05]  /*16c70*/  @!P2 BRA `(.L_x_4864) ;  /* 0xfffffffc00eca947 */ /* 0x004fea000383ffff */
[----:B------:R-:W-:Y:S05]  /*16c80*/  BRA `(.L_x_4863) ;  /* 0xfffffef000b47947 */ /* 0x000fea000383ffff */
.L_x_4868:
[----:B-1----:R-:W-:-:S04]  /*16c90*/  IMAD.U32 R3, RZ, RZ, UR10 ;  /* 0x0000000aff037e24 */ /* 0x002fc8000f8e00ff */
[----:B------:R1:W2:Y:S03]  /*16ca0*/  SYNCS.PHASECHK.TRANS64.TRYWAIT P2, [R3+URZ+0x36850], R0 ;  /* 0x03685000030075a7 */ /* 0x0002a6000804017f */
[----:B--2---:R-:W-:Y:S05]  /*16cb0*/  @!P2 NANOSLEEP.SYNCS 0x989680 ;  /* 0x009896800000a95d */ /* 0x004fea0003900000 */
[----:B------:R-:W2:Y:S02]  /*16cc0*/  @!P2 SYNCS.PHASECHK.TRANS64 P2, [R3+URZ+0x36850], R0 ;  /* 0x036850000300a5a7 */ /* 0x000ea4000804007f */
[----:B--2---:R-:W-:Y:S05]  /*16cd0*/  @!P2 BRA `(.L_x_4868) ;  /* 0xfffffffc00eca947 */ /* 0x004fea000383ffff */
[----:B------:R-:W-:Y:S05]  /*16ce0*/  BRA `(.L_x_4867) ;  /* 0xffffff18002c7947 */ /* 0x000fea000383ffff */
.L_x_4874:
[----:B-1----:R-:W-:-:S04]  /*16cf0*/  IMAD.U32 R5, RZ, RZ, UR6 ;  /* 0x00000006ff057e24 */ /* 0x002fc8000f8e00ff */
[----:B------:R1:W2:Y:S03]  /*16d00*/  SYNCS.PHASECHK.TRANS64.TRYWAIT P2, [R5+URZ+0x36830], R0 ;  /* 0x03683000050075a7 */ /* 0x0002a6000804017f */
[----:B--2---:R-:W-:Y:S05]  /*16d10*/  @!P2 NANOSLEEP.SYNCS 0x989680 ;  /* 0x009896800000a95d */ /* 0x004fea0003900000 */
[----:B------:R-:W2:Y:S02]  /*16d20*/  @!P2 SYNCS.PHASECHK.TRANS64 P2, [R5+URZ+0x36830], R0 ;  /* 0x036830000500a5a7 */ /* 0x000ea4000804007f */
[----:B--2---:R-:W-:Y:S05]  /*16d30*/  @!P2 BRA `(.L_x_4874) ;  /* 0xfffffffc00eca947 */ /* 0x004fea000383ffff */
[----:B------:R-:W-:Y:S05]  /*16d40*/  BRA `(.L_x_4873) ;  /* 0xffffff3400887947 */ /* 0x000fea000383ffff */
.L_x_4878:
[----:B-1----:R-:W-:-:S04]  /*16d50*/  IMAD.U32 R3, RZ, RZ, UR11 ;  /* 0x0000000bff037e24 */ /* 0x002fc8000f8e00ff */
[----:B------:R1:W2:Y:S03]  /*16d60*/  SYNCS.PHASECHK.TRANS64.TRYWAIT P2, [R3+URZ+0x36850], R0 ;  /* 0x03685000030075a7 */ /* 0x0002a6000804017f */
[----:B--2---:R-:W-:Y:S05]  /*16d70*/  @!P2 NANOSLEEP.SYNCS 0x989680 ;  /* 0x009896800000a95d */ /* 0x004fea0003900000 */
[----:B------:R-:W2:Y:S02]  /*16d80*/  @!P2 SYNCS.PHASECHK.TRANS64 P2, [R3+URZ+0x36850], R0 ;  /* 0x036850000300a5a7 */ /* 0x000ea4000804007f */
[----:B--2---:R-:W-:Y:S05]  /*16d90*/  @!P2 BRA `(.L_x_4878) ;  /* 0xfffffffc00eca947 */ /* 0x004fea000383ffff */
[----:B------:R-:W-:Y:S05]  /*16da0*/  BRA `(.L_x_4877) ;  /* 0xffffff5800fc7947 */ /* 0x000fea000383ffff */
.L_x_4883:
[----:B-1----:R-:W-:-:S04]  /*16db0*/  IMAD.U32 R3, RZ, RZ, UR5 ;  /* 0x00000005ff037e24 */ /* 0x002fc8000f8e00ff */
[----:B------:R1:W2:Y:S03]  /*16dc0*/  SYNCS.PHASECHK.TRANS64.TRYWAIT P0, [R3+URZ+0x36850], R2 ;  /* 0x03685002030075a7 */ /* 0x0002a6000800017f */
[----:B--2---:R-:W-:Y:S05]  /*16dd0*/  @!P0 NANOSLEEP.SYNCS 0x989680 ;  /* 0x009896800000895d */ /* 0x004fea0003900000 */
[----:B------:R-:W2:Y:S02]  /*16de0*/  @!P0 SYNCS.PHASECHK.TRANS64 P0, [R3+URZ+0x36850], R2 ;  /* 0x03685002030085a7 */ /* 0x000ea4000800007f */
[----:B--2---:R-:W-:Y:S05]  /*16df0*/  @!P0 BRA `(.L_x_4883) ;  /* 0xfffffffc00ec8947 */ /* 0x004fea000383ffff */
[----:B------:R-:W-:Y:S05]  /*16e00*/  BRA `(.L_x_4882) ;  /* 0xffffff7400ac7947 */ /* 0x000fea000383ffff */
.L_x_4924:
        /* <DEDUP_REMOVED lines=11> */
.L_x_4993:
[----:B------:R-:W-:Y:S05]  /*16ec0*/  BSYNC B0 ;  /* 0x0000000000007941 */ /* 0x000fea0003800000 */
.L_x_4992:
[----:B------:R-:W-:Y:S05]  /*16ed0*/  BRA `(.L_x_4994) ;  /* 0xffffffc4002c7947 */ /* 0x000fea000383ffff */
.L_x_4925:
[----:B------:R-:W-:Y:S01]  /*16ee0*/  BSSY B0, `(.L_x_4995) ;  /* 0x0000006000007945 */ /* 0x000fe20003800000 */
[----:B------:R-:W-:-:S07]  /*16ef0*/  IMAD.MOV.U32 R15, RZ, RZ, -0x1 ;  /* 0xffffffffff0f7424 */ /* 0x000fce00078e00ff */
[----:B------:R-:W-:Y:S05]  /*16f00*/  WARPSYNC.COLLECTIVE R15, `(.L_x_4996) ;  /* 0x000000000f0c7348 */ /* 0x000fea0003c00000 */
[----:B------:R-:W-:Y:S02]  /*16f10*/  ELECT P6, UR62, PT ;  /* 0x00000000003e782f */ /* 0x000fe400038c0000 */
[----:B------:R-:W-:Y:S01]  /*16f20*/  MOV R14, UR62 ;  /* 0x0000003e000e7c02 */ /* 0x000fe20008000f00 */
[----:B------:R-:W-:Y:S10]  /*16f30*/  ENDCOLLECTIVE ;  /* 0x000000000000791b */ /* 0x000ff40003800000 */
.L_x_4996:
[----:B------:R-:W-:Y:S05]  /*16f40*/  BSYNC B0 ;  /* 0x0000000000007941 */ /* 0x000fea0003800000 */
.L_x_4995:
[----:B------:R-:W-:Y:S05]  /*16f50*/  BRA `(.L_x_4997) ;  /* 0xffffffc4001c7947 */ /* 0x000fea000383ffff */
.L_x_4928:
[----:B0-----:R0:W1:Y:S02]  /*16f60*/  SYNCS.PHASECHK.TRANS64.TRYWAIT P0, [R8+URZ+0x36840], R9 ;  /* 0x03684009080075a7 */ /* 0x001064000800017f */
[----:B-1----:R-:W-:Y:S05]  /*16f70*/  @!P0 NANOSLEEP.SYNCS 0x989680 ;  /* 0x009896800000895d */ /* 0x002fea0003900000 */
[----:B------:R-:W1:Y:S02]  /*16f80*/  @!P0 SYNCS.PHASECHK.TRANS64 P0, [R8+URZ+0x36840], R9 ;  /* 0x03684009080085a7 */ /* 0x000e64000800007f */
[----:B-1----:R-:W-:Y:S05]  /*16f90*/  @!P0 BRA `(.L_x_4928) ;  /* 0xfffffffc00f08947 */ /* 0x002fea000383ffff */
[----:B------:R-:W-:Y:S05]  /*16fa0*/  BRA `(.L_x_4998) ;  /* 0xffffffc400887947 */ /* 0x000fea000383ffff */
.L_x_4931:
        /* <DEDUP_REMOVED lines=8> */
.L_x_4939:
[----:B0-----:R0:W1:Y:S02]  /*17030*/  SYNCS.PHASECHK.TRANS64.TRYWAIT P0, [R2+URZ+0x36840], R3 ;  /* 0x03684003020075a7 */ /* 0x001064000800017f */
[----:B-1----:R-:W-:Y:S05]  /*17040*/  @!P0 NANOSLEEP.SYNCS 0x989680 ;  /* 0x009896800000895d */ /* 0x002fea0003900000 */
[----:B------:R-:W1:Y:S02]  /*17050*/  @!P0 SYNCS.PHASECHK.TRANS64 P0, [R2+URZ+0x36840], R3 ;  /* 0x03684003020085a7 */ /* 0x000e64000800007f */
[----:B-1----:R-:W-:Y:S05]  /*17060*/  @!P0 BRA `(.L_x_4939) ;  /* 0xfffffffc00f08947 */ /* 0x002fea000383ffff */
[----:B------:R-:W-:Y:S05]  /*17070*/  BRA `(.L_x_5000) ;  /* 0xffffffcc008c7947 */ /* 0x000fea000383ffff */
.L_x_4941:
[----:B0-----:R0:W1:Y:S02]  /*17080*/  SYNCS.PHASECHK.TRANS64.TRYWAIT P0, [R3+URZ+0x60], R2 ;  /* 0x00006002030075a7 */ /* 0x001064000800017f */
[----:B-1----:R-:W-:Y:S05]  /*17090*/  @!P0 NANOSLEEP.SYNCS 0x989680 ;  /* 0x009896800000895d */ /* 0x002fea0003900000 */
[----:B------:R-:W1:Y:S02]  /*170a0*/  @!P0 SYNCS.PHASECHK.TRANS64 P0, [R3+URZ+0x60], R2 ;  /* 0x00006002030085a7 */ /* 0x000e64000800007f */
[----:B-1----:R-:W-:Y:S05]  /*170b0*/  @!P0 BRA `(.L_x_4941) ;  /* 0xfffffffc00f08947 */ /* 0x002fea000383ffff */
[----:B------:R-:W-:Y:S05]  /*170c0*/  BRA `(.L_x_5001) ;  /* 0xffffffd000387947 */ /* 0x000fea000383ffff */
.L_x_4946:
[----:B-1----:R1:W2:Y:S02]  /*170d0*/  SYNCS.PHASECHK.TRANS64.TRYWAIT P0, [R2+URZ+0x36840], R3 ;  /* 0x03684003020075a7 */ /* 0x0022a4000800017f */
[----:B--2---:R-:W-:Y:S05]  /*170e0*/  @!P0 NANOSLEEP.SYNCS 0x989680 ;  /* 0x009896800000895d */ /* 0x004fea0003900000 */
[----:B------:R-:W2:Y:S02]  /*170f0*/  @!P0 SYNCS.PHASECHK.TRANS64 P0, [R2+URZ+0x36840], R3 ;  /* 0x03684003020085a7 */ /* 0x000ea4000800007f */
[----:B--2---:R-:W-:Y:S05]  /*17100*/  @!P0 BRA `(.L_x_4946) ;  /* 0xfffffffc00f08947 */ /* 0x004fea000383ffff */
[----:B------:R-:W-:Y:S05]  /*17110*/  BRA `(.L_x_5002) ;  /* 0xffffffd400ac7947 */ /* 0x000fea000383ffff */
.L_x_4948:
[----:B0-----:R0:W1:Y:S02]  /*17120*/  SYNCS.PHASECHK.TRANS64.TRYWAIT P1, [R3+URZ+0x60], R2 ;  /* 0x00006002030075a7 */ /* 0x001064000802017f */
[----:B-1----:R-:W-:Y:S05]  /*17130*/  @!P1 NANOSLEEP.SYNCS 0x989680 ;  /* 0x009896800000995d */ /* 0x002fea0003900000 */
[----:B------:R-:W1:Y:S02]  /*17140*/  @!P1 SYNCS.PHASECHK.TRANS64 P1, [R3+URZ+0x60], R2 ;  /* 0x00006002030095a7 */ /* 0x000e64000802007f */
[----:B-1----:R-:W-:Y:S05]  /*17150*/  @!P1 BRA `(.L_x_4948) ;  /* 0xfffffffc00f09947 */ /* 0x002fea000383ffff */
[----:B------:R-:W-:Y:S05]  /*17160*/  BRA `(.L_x_5003) ;  /* 0xffffffd800587947 */ /* 0x000fea000383ffff */
.L_x_4953:
[----:B--2---:R2:W3:Y:S02]  /*17170*/  SYNCS.PHASECHK.TRANS64.TRYWAIT P0, [R2+URZ+0x36840], R3 ;  /* 0x03684003020075a7 */ /* 0x0044e4000800017f */
[----:B---3--:R-:W-:Y:S05]  /*17180*/  @!P0 NANOSLEEP.SYNCS 0x989680 ;  /* 0x009896800000895d */ /* 0x008fea0003900000 */
[----:B------:R-:W3:Y:S02]  /*17190*/  @!P0 SYNCS.PHASECHK.TRANS64 P0, [R2+URZ+0x36840], R3 ;  /* 0x03684003020085a7 */ /* 0x000ee4000800007f */
[----:B---3--:R-:W-:Y:S05]  /*171a0*/  @!P0 BRA `(.L_x_4953) ;  /* 0xfffffffc00f08947 */ /* 0x008fea000383ffff */
[----:B------:R-:W-:Y:S05]  /*171b0*/  BRA `(.L_x_5004) ;  /* 0xffffffdc00907947 */ /* 0x000fea000383ffff */
.L_x_4955:
[----:B0-----:R0:W1:Y:S02]  /*171c0*/  SYNCS.PHASECHK.TRANS64.TRYWAIT P1, [R2+URZ+0x60], R9 ;  /* 0x00006009020075a7 */ /* 0x001064000802017f */
[----:B-1----:R-:W-:Y:S05]  /*171d0*/  @!P1 NANOSLEEP.SYNCS 0x989680 ;  /* 0x009896800000995d */ /* 0x002fea0003900000 */
[----:B------:R-:W1:Y:S02]  /*171e0*/  @!P1 SYNCS.PHASECHK.TRANS64 P1, [R2+URZ+0x60], R9 ;  /* 0x00006009020095a7 */ /* 0x000e64000802007f */
[----:B-1----:R-:W-:Y:S05]  /*171f0*/  @!P1 BRA `(.L_x_4955) ;  /* 0xfffffffc00f09947 */ /* 0x002fea000383ffff */
[----:B------:R-:W-:Y:S05]  /*17200*/  BRA `(.L_x_5005) ;  /* 0xffffffe000407947 */ /* 0x000fea000383ffff */
.L_x_4962:
[----:B-1----:R1:W2:Y:S02]  /*17210*/  SYNCS.PHASECHK.TRANS64.TRYWAIT P0, [R3+URZ+0x36860], R2 ;  /* 0x03686002030075a7 */ /* 0x0022a4000800017f */
[----:B--2---:R-:W-:Y:S05]  /*17220*/  @!P0 NANOSLEEP.SYNCS 0x989680 ;  /* 0x009896800000895d */ /* 0x004fea0003900000 */
[----:B------:R-:W2:Y:S02]  /*17230*/  @!P0 SYNCS.PHASECHK.TRANS64 P0, [R3+URZ+0x36860], R2 ;  /* 0x03686002030085a7 */ /* 0x000ea4000800007f */
[----:B--2---:R-:W-:Y:S05]  /*17240*/  @!P0 BRA `(.L_x_4962) ;  /* 0xfffffffc00f08947 */ /* 0x004fea000383ffff */
[----:B------:R-:W-:Y:S05]  /*17250*/  BRA `(.L_x_5006) ;  /* 0xffffffe400607947 */ /* 0x000fea000383ffff */
.L_x_4964:
        /* <DEDUP_REMOVED lines=8> */
.L_x_5008:
[----:B------:R-:W-:Y:S05]  /*172e0*/  BSYNC B0 ;  /* 0x0000000000007941 */ /* 0x000fea0003800000 */
.L_x_5007:
        /* <DEDUP_REMOVED lines=8> */
.L_x_5009:
[----:B------:R-:W-:Y:S01]  /*17370*/  IMAD.MOV.U32 R16, RZ, RZ, R14 ;  /* 0x000000ffff107224 */ /* 0x000fe200078e000e */
[----:B------:R-:W-:Y:S06]  /*17380*/  BRA `(.L_x_5010) ;  /* 0xffffffe800007947 */ /* 0x000fec000383ffff */
.L_x_4967:
        /* <DEDUP_REMOVED lines=8> */
.L_x_5012:
[----:B------:R-:W-:Y:S05]  /*17410*/  BSYNC B0 ;  /* 0x0000000000007941 */ /* 0x000fea0003800000 */
.L_x_5011:
        /* <DEDUP_REMOVED lines=10> */
.L_x_5013:
        /* <DEDUP_REMOVED lines=8> */
.L_x_5014:
        /* <DEDUP_REMOVED lines=8> */
.L_x_5015:
        /* <DEDUP_REMOVED lines=8> */
.L_x_5016:
        /* <DEDUP_REMOVED lines=8> */
.L_x_5017:
[----:B------:R-:W-:Y:S05]  /*176c0*/  BRA `(.L_x_5018) ;  /* 0xffffffe400c87947 */ /* 0x000fea000383ffff */
.L_x_4972:
        /* <DEDUP_REMOVED lines=8> */
.L_x_5020:
[----:B------:R-:W-:Y:S05]  /*17750*/  BSYNC B0 ;  /* 0x0000000000007941 */ /* 0x000fea0003800000 */
.L_x_5019:
        /* <DEDUP_REMOVED lines=10> */
.L_x_5021:
        /* <DEDUP_REMOVED lines=8> */
.L_x_5022:
        /* <DEDUP_REMOVED lines=8> */
.L_x_5023:
        /* <DEDUP_REMOVED lines=8> */
.L_x_5024:
        /* <DEDUP_REMOVED lines=8> */
.L_x_5025:
[----:B------:R-:W-:Y:S05]  /*17a00*/  BRA `(.L_x_5026) ;  /* 0xffffffe400b07947 */ /* 0x000fea000383ffff */
.L_x_4974:
[----:B------:R-:W-:Y:S01]  /*17a10*/  BSSY B0, `(.L_x_5027) ;  /* 0x0000006000007945 */ /* 0x000fe20003800000 */
[----:B------:R-:W-:Y:S01]  /*17a20*/  PLOP3.LUT P6, PT, P6, PT, PT, 0x8, 0x0 ;  /* 0x000000000000781c */ /* 0x000fe200037ce170 */
[----:B------:R-:W-:-:S12]  /*17a30*/  IMAD.MOV.U32 R15, RZ, RZ, -0x1 ;  /* 0xffffffffff0f7424 */ /* 0x000fd800078e00ff */
[----:B0-----:R-:W-:Y:S05]  /*17a40*/  WARPSYNC.COLLECTIVE R15, `(.L_x_5028) ;  /* 0x000000000f087348 */ /* 0x001fea0003c00000 */
[----:B------:R-:W-:Y:S01]  /*17a50*/  VOTE.ANY R14, PT, P6 ;  /* 0x00000000000e7806 */ /* 0x000fe200030e0100 */
[----:B0-----:R-:W-:Y:S06]  /*17a60*/  ENDCOLLECTIVE ;  /* 0x000000000000791b */ /* 0x001fec0003800000 */
.L_x_5028:
[----:B------:R-:W-:Y:S05]  /*17a70*/  BSYNC B0 ;  /* 0x0000000000007941 */ /* 0x000fea0003800000 */
.L_x_5027:
        /* <DEDUP_REMOVED lines=9> */
.L_x_5029:
[----:B------:R-:W-:Y:S01]  /*17b10*/  IMAD.MOV.U32 R17, RZ, RZ, R14 ;  /* 0x000000ffff117224 */ /* 0x000fe200078e000e */
[----:B------:R-:W-:Y:S06]  /*17b20*/  BRA `(.L_x_5030) ;  /* 0xffffffe400a07947 */ /* 0x000fec000383ffff */
.L_x_4976:
[----:B------:R-:W-:Y:S01]  /*17b30*/  BSSY B0, `(.L_x_5031) ;  /* 0x0000007000007945 */ /* 0x000fe20003800000 */
[----:B------:R-:W-:Y:S02]  /*17b40*/  IMAD.MOV.U32 R13, RZ, RZ, R2 ;  /* 0x000000ffff0d7224 */ /* 0x000fe400078e0002 */
[----:B------:R-:W-:Y:S02]  /*17b50*/  IMAD.MOV.U32 R11, RZ, RZ, 0x1f ;  /* 0x0000001fff0b7424 */ /* 0x000fe400078e00ff */
[----:B------:R-:W-:-:S07]  /*17b60*/  IMAD.MOV.U32 R15, RZ, RZ, -0x1 ;  /* 0xffffffffff0f7424 */ /* 0x000fce00078e00ff */
[----:B012---:R-:W-:Y:S05]  /*17b70*/  WARPSYNC.COLLECTIVE R15, `(.L_x_5032) ;  /* 0x000000000f087348 */ /* 0x007fea0003c00000 */
[----:B------:R3:W4:Y:S02]  /*17b80*/  SHFL.IDX P6, R14, R13, R12, R11 ;  /* 0x0000000c0d0e7389 */ /* 0x00072400000c000b */
[----:B01234-:R-:W-:Y:S01]  /*17b90*/  ENDCOLLECTIVE ;  /* 0x000000000000791b */ /* 0x01ffe20003800000 */
.L_x_5032:
[----:B------:R-:W-:Y:S05]  /*17ba0*/  BSYNC B0 ;  /* 0x0000000000007941 */ /* 0x000fea0003800000 */
.L_x_5031:
[----:B------:R-:W-:Y:S01]  /*17bb0*/  IMAD.MOV.U32 R7, RZ, RZ, R14 ;  /* 0x000000ffff077224 */ /* 0x000fe200078e000e */
[----:B------:R-:W-:Y:S06]  /*17bc0*/  BRA `(.L_x_4975) ;  /* 0xffffffe400947947 */ /* 0x000fec000383ffff */
.L_x_4980:
[----:B-1----:R1:W2:Y:S02]  /*17bd0*/  SYNCS.PHASECHK.TRANS64.TRYWAIT P0, [R0+URZ+0x36820], R3 ;  /* 0x03682003000075a7 */ /* 0x0022a4000800017f */
[----:B--2---:R-:W-:Y:S05]  /*17be0*/  @!P0 NANOSLEEP.SYNCS 0x989680 ;  /* 0x009896800000895d */ /* 0x004fea0003900000 */
[----:B------:R-:W2:Y:S02]  /*17bf0*/  @!P0 SYNCS.PHASECHK.TRANS64 P0, [R0+URZ+0x36820], R3 ;  /* 0x03682003000085a7 */ /* 0x000ea4000800007f */
[----:B--2---:R-:W-:Y:S05]  /*17c00*/  @!P0 BRA `(.L_x_4980) ;  /* 0xfffffffc00f08947 */ /* 0x004fea000383ffff */
[----:B------:R-:W-:Y:S05]  /*17c10*/  BRA `(.L_x_5033) ;  /* 0xffffffec000c7947 */ /* 0x000fea000383ffff */
.L_x_4981:
        /* <DEDUP_REMOVED lines=11> */
.L_x_5035:
[----:B------:R-:W-:Y:S05]  /*17cd0*/  BSYNC B0 ;  /* 0x0000000000007941 */ /* 0x000fea0003800000 */
.L_x_5034:
[----:B------:R-:W-:Y:S05]  /*17ce0*/  BRA `(.L_x_5036) ;  /* 0xffffffe800f47947 */ /* 0x000fea000383ffff */
.L_x_4984:
[----:B------:R-:W-:Y:S01]  /*17cf0*/  BSSY B1, `(.L_x_5037) ;  /* 0x0000006000017945 */ /* 0x000fe20003800000 */
[----:B------:R-:W-:-:S07]  /*17d00*/  IMAD.MOV.U32 R15, RZ, RZ, -0x1 ;  /* 0xffffffffff0f7424 */ /* 0x000fce00078e00ff */
[----:B012---:R-:W-:Y:S05]  /*17d10*/  WARPSYNC.COLLECTIVE R15, `(.L_x_5038) ;  /* 0x000000000f0c7348 */ /* 0x007fea0003c00000 */
[----:B------:R-:W-:Y:S02]  /*17d20*/  ELECT P6, UR62, PT ;  /* 0x00000000003e782f */ /* 0x000fe400038c0000 */
[----:B------:R-:W-:Y:S01]  /*17d30*/  MOV R14, UR62 ;  /* 0x0000003e000e7c02 */ /* 0x000fe20008000f00 */
[----:B012---:R-:W-:Y:S10]  /*17d40*/  ENDCOLLECTIVE ;  /* 0x000000000000791b */ /* 0x007ff40003800000 */
.L_x_5038:
[----:B------:R-:W-:Y:S05]  /*17d50*/  BSYNC B1 ;  /* 0x0000000000017941 */ /* 0x000fea0003800000 */
.L_x_5037:
[----:B------:R-:W-:Y:S05]  /*17d60*/  BRA `(.L_x_5039) ;  /* 0xffffffe800ec7947 */ /* 0x000fea000383ffff */
.L_x_4986:
[----:B-1----:R1:W2:Y:S02]  /*17d70*/  SYNCS.PHASECHK.TRANS64.TRYWAIT P0, [R6+URZ], R5 ;  /* 0x00000005060075a7 */ /* 0x0022a4000800017f */
[----:B--2---:R-:W-:Y:S05]  /*17d80*/  @!P0 NANOSLEEP.SYNCS 0x989680 ;  /* 0x009896800000895d */ /* 0x004fea0003900000 */
[----:B------:R-:W2:Y:S02]  /*17d90*/  @!P0 SYNCS.PHASECHK.TRANS64 P0, [R6+URZ], R5 ;  /* 0x00000005060085a7 */ /* 0x000ea4000800007f */
[----:B--2---:R-:W-:Y:S05]  /*17da0*/  @!P0 BRA `(.L_x_4986) ;  /* 0xfffffffc00f08947 */ /* 0x004fea000383ffff */
[----:B------:R-:W-:Y:S05]  /*17db0*/  BRA `(.L_x_5040) ;  /* 0xffffffec00307947 */ /* 0x000fea000383ffff */
.L_x_4987:
[----:B--2---:R2:W3:Y:S02]  /*17dc0*/  SYNCS.PHASECHK.TRANS64.TRYWAIT P0, [R7+URZ], R2 ;  /* 0x00000002070075a7 */ /* 0x0044e4000800017f */
[----:B---3--:R-:W-:Y:S05]  /*17dd0*/  @!P0 NANOSLEEP.SYNCS 0x989680 ;  /* 0x009896800000895d */ /* 0x008fea0003900000 */
[----:B------:R-:W3:Y:S02]  /*17de0*/  @!P0 SYNCS.PHASECHK.TRANS64 P0, [R7+URZ], R2 ;  /* 0x00000002070085a7 */ /* 0x000ee4000800007f */
[----:B---3--:R-:W-:Y:S05]  /*17df0*/  @!P0 BRA `(.L_x_4987) ;  /* 0xfffffffc00f08947 */ /* 0x008fea000383ffff */
[----:B------:R-:W-:Y:S05]  /*17e00*/  BRA `(.L_x_5041) ;  /* 0xffffffec00247947 */ /* 0x000fea000383ffff */
.L_x_4989:
[----:B---3--:R3:W4:Y:S02]  /*17e10*/  SYNCS.PHASECHK.TRANS64.TRYWAIT P0, [R4+URZ], R5 ;  /* 0x00000005040075a7 */ /* 0x008724000800017f */
[----:B----4-:R-:W-:Y:S05]  /*17e20*/  @!P0 NANOSLEEP.SYNCS 0x989680 ;  /* 0x009896800000895d */ /* 0x010fea0003900000 */
[----:B------:R-:W4:Y:S02]  /*17e30*/  @!P0 SYNCS.PHASECHK.TRANS64 P0, [R4+URZ], R5 ;  /* 0x00000005040085a7 */ /* 0x000f24000800007f */
[----:B----4-:R-:W-:Y:S05]  /*17e40*/  @!P0 BRA `(.L_x_4989) ;  /* 0xfffffffc00f08947 */ /* 0x010fea000383ffff */
[----:B------:R-:W-:Y:S05]  /*17e50*/  BRA `(.L_x_5042) ;  /* 0xffffffec002c7947 */ /* 0x000fea000383ffff */
.L_x_5043:
        /* <DEDUP_REMOVED lines=10> */
.L_x_12767:


//--------------------- .text._ZN7cutlass13device_kernelIN5flash11enable_sm90INS1_16FlashAttnFwdSm90INS1_25CollectiveMainloopFwdSm90ILi2EN4cute5tupleIJNS5_1CILi1EEES8_S8_EEENS6_IJNS7_ILi128EEENS7_ILi112EEENS7_ILi192EEEEEELi192ENS_10bfloat16_tEfNS_4arch4Sm90ELb1ELb0ELb0ELb1ELb0ELb1ELb0ELb1ELb1ELb0ELb0ELb0EEENS1_21CollectiveEpilogueFwdINS6_IJSA_SC_SB_EEES9_SE_SG_Li256ELb1ELb0ELb0ELb0EEENS1_36VarlenDynamicPersistentTileSchedulerILi128ELi112ELi256ELi32ELb0ELb0ELb1ELb1ELb1ELb1EEEEEEEEEvNT_6ParamsE --------------------------
	.section	.text._ZN7cutlass13device_kernelIN5flash11enable_sm90INS1_16FlashAttnFwdSm90INS1_25CollectiveMainloopFwdSm90ILi2EN4cute5tupleIJNS5_1CILi1EEES8_S8_EEENS6_IJNS7_ILi128EEENS7_ILi112EEENS7_ILi192EEEEEELi192ENS_10bfloat16_tEfNS_4arch4Sm90ELb1ELb0ELb0ELb1ELb0ELb1ELb0ELb1ELb1ELb0ELb0ELb0EEENS1_21CollectiveEpilogueFwdINS6_IJSA_SC_SB_EEES9_SE_SG_Li256ELb1ELb0ELb0ELb0EEENS1_36VarlenDynamicPersistentTileSchedulerILi128ELi112ELi256ELi32ELb0ELb0ELb1ELb1ELb1ELb1EEEEEEEEEvNT_6ParamsE,"ax",@progbits
	.align	128
.text._ZN7cutlass13device_kernelIN5flash11enable_sm90INS1_16FlashAttnFwdSm90INS1_25CollectiveMainloopFwdSm90ILi2EN4cute5tupleIJNS5_1CILi1EEES8_S8_EEENS6_IJNS7_ILi128EEENS7_ILi112EEENS7_ILi192EEEEEELi192ENS_10bfloat16_tEfNS_4arch4Sm90ELb1ELb0ELb0ELb1ELb0ELb1ELb0ELb1ELb1ELb0ELb0ELb0EEENS1_21CollectiveEpilogueFwdINS6_IJSA_SC_SB_EEES9_SE_SG_Li256ELb1ELb0ELb0ELb0EEENS1_36VarlenDynamicPersistentTileSchedulerILi128ELi112ELi256ELi32ELb0ELb0ELb1ELb1ELb1ELb1EEEEEEEEEvNT_6ParamsE:
        .type           _ZN7cutlass13device_kernelIN5flash11enable_sm90INS1_16FlashAttnFwdSm90INS1_25CollectiveMainloopFwdSm90ILi2EN4cute5tupleIJNS5_1CILi1EEES8_S8_EEENS6_IJNS7_ILi128EEENS7_ILi112EEENS7_ILi192EEEEEELi192ENS_10bfloat16_tEfNS_4arch4Sm90ELb1ELb0ELb0ELb1ELb0ELb1ELb0ELb1ELb1ELb0ELb0ELb0EEENS1_21CollectiveEpilogueFwdINS6_IJSA_SC_SB_EEES9_SE_SG_Li256ELb1ELb0ELb0ELb0EEENS1_36VarlenDynamicPersistentTileSchedulerILi128ELi112ELi256ELi32ELb0ELb0ELb1ELb1ELb1ELb1EEEEEEEEEvNT_6ParamsE,@function
        .size           _ZN7cutlass13device_kernelIN5flash11enable_sm90INS1_16FlashAttnFwdSm90INS1_25CollectiveMainloopFwdSm90ILi2EN4cute5tupleIJNS5_1CILi1EEES8_S8_EEENS6_IJNS7_ILi128EEENS7_ILi112EEENS7_ILi192EEEEEELi192ENS_10bfloat16_tEfNS_4arch4Sm90ELb1ELb0ELb0ELb1ELb0ELb1ELb0ELb1ELb1ELb0ELb0ELb0EEENS1_21CollectiveEpilogueFwdINS6_IJSA_SC_SB_EEES9_SE_SG_Li256ELb1ELb0ELb0ELb0EEENS1_36VarlenDynamicPersistentTileSchedulerILi128ELi112ELi256ELi32ELb0ELb0ELb1ELb1ELb1ELb1EEEEEEEEEvNT_6ParamsE,(.L_x_12768 - _ZN7cutlass13device_kernelIN5flash11enable_sm90INS1_16FlashAttnFwdSm90INS1_25CollectiveMainloopFwdSm90ILi2EN4cute5tupleIJNS5_1CILi1EEES8_S8_EEENS6_IJNS7_ILi128EEENS7_ILi112EEENS7_ILi192EEEEEELi192ENS_10bfloat16_tEfNS_4arch4Sm90ELb1ELb0ELb0ELb1ELb0ELb1ELb0ELb1ELb1ELb0ELb0ELb0EEENS1_21CollectiveEpilogueFwdINS6_IJSA_SC_SB_EEES9_SE_SG_Li256ELb1ELb0ELb0ELb0EEENS1_36VarlenDynamicPersistentTileSchedulerILi128ELi112ELi256ELi32ELb0ELb0ELb1ELb1ELb1ELb1EEEEEEEEEvNT_6ParamsE)
        .other          _ZN7cutlass13device_kernelIN5flash11enable_sm90INS1_16FlashAttnFwdSm90INS1_25CollectiveMainloopFwdSm90ILi2EN4cute5tupleIJNS5_1CILi1EEES8_S8_EEENS6_IJNS7_ILi128EEENS7_ILi112EEENS7_ILi192EEEEEELi192ENS_10bfloat16_tEfNS_4arch4Sm90ELb1ELb0ELb0ELb1ELb0ELb1ELb0ELb1ELb1ELb0ELb0ELb0EEENS1_21CollectiveEpilogueFwdINS6_IJSA_SC_SB_EEES9_SE_SG_Li256ELb1ELb0ELb0ELb0EEENS1_36VarlenDynamicPersistentTileSchedulerILi128ELi112ELi256ELi32ELb0ELb0ELb1ELb1ELb1ELb1EEEEEEEEEvNT_6ParamsE,@"STO_CUDA_ENTRY STV_DEFAULT"
_ZN7cutlass13device_kernelIN5flash11enable_sm90INS1_16FlashAttnFwdSm90INS1_25CollectiveMainloopFwdSm90ILi2EN4cute5tupleIJNS5_1CILi1EEES8_S8_EEENS6_IJNS7_ILi128EEENS7_ILi112EEENS7_ILi192EEEEEELi192ENS_10bfloat16_tEfNS_4arch4Sm90ELb1ELb0ELb0ELb1ELb0ELb1ELb0ELb1ELb1ELb0ELb0ELb0EEENS1_21CollectiveEpilogueFwdINS6_IJSA_SC_SB_EEES9_SE_SG_Li256ELb1ELb0ELb0ELb0EEENS1_36VarlenDynamicPersistentTileSchedulerILi128ELi112ELi256ELi32ELb0ELb0ELb1ELb1ELb1ELb1EEEEEEEEEvNT_6ParamsE:
        /* <DEDUP_REMOVED lines=27> */
.L_x_5045:
[----:B------:R-:W-:Y:S05]  /*01b0*/  BSYNC B0 ;  /* 0x0000000000007941 */ /* 0x000fea0003800000 */
.L_x_5044:
        /* <DEDUP_REMOVED lines=41> */
.L_x_5046:
        /* <DEDUP_REMOVED lines=22> */
.L_x_5047:
        /* <DEDUP_REMOVED lines=18> */
.L_x_5048:
        /* <DEDUP_REMOVED lines=22> */
.L_x_5049:
        /* <DEDUP_REMOVED lines=22> */
.L_x_5050:
        /* <DEDUP_REMOVED lines=10> */
.L_x_5053:
        /* <DEDUP_REMOVED lines=18> */
[----:B------:R-:W-:Y:S01]  /*0b50*/  IMAD.MOV.U32 R230, RZ, RZ, RZ ;  /* 0x000000ffffe67224 */ /* 0x000fe200078e00ff */
[----:B------:R-:W-:Y:S01]  /*0b60*/  CS2R R208, SRZ ;  /* 0x0000000000d07805 */ /* 0x000fe2000001ff00 */
[----:B------:R-:W-:Y:S01]  /*0b70*/  IMAD.MOV.U32 R19, RZ, RZ, RZ ;  /* 0x000000ffff137224 */ /* 0x000fe200078e00ff */
[----:B------:R-:W-:Y:S01]  /*0b80*/  SHF.R.S32.HI R3, RZ, 0x1f, R234 ;  /* 0x0000001fff037819 */ /* 0x000fe200000114ea */
[----:B------:R-:W-:-:S03]  /*0b90*/  IMAD.MOV.U32 R205, RZ, RZ, RZ ;  /* 0x000000ffffcd7224 */ /* 0x000fc600078e00ff */
[CC--:B0-----:R-:W-:Y:S02]  /*0ba0*/  LEA.HI R2, R3.reuse, R234.reuse, RZ, 0x4 ;  /* 0x000000ea03027211 */ /* 0x0c1fe400078f20ff */
[----:B------:R-:W-:Y:S02]  /*0bb0*/  LEA.HI R222, R3, R234, RZ, 0x3 ;  /* 0x000000ea03de7211 */ /* 0x000fe400078f18ff */
[----:B------:R-:W-:Y:S01]  /*0bc0*/  SHF.R.S32.HI R5, RZ, 0x4, R2 ;  /* 0x00000004ff057819 */ /* 0x000fe20000011402 */
[----:B------:R-:W-:-:S03]  /*0bd0*/  UIADD3 UR4, UR4, 0x15400, URZ ;  /* 0x0001540004047890 */ /* 0x000fc6000fffe03f */
[----:B------:R-:W-:Y:S02]  /*0be0*/  LEA.HI R4, R2, R5, RZ, 0x1 ;  /* 0x0000000502047211 */ /* 0x000fe400078f08ff */
[----:B--2---:R-:W-:Y:S02]  /*0bf0*/  R2UR UR5, R0 ;  /* 0x00000000000572ca */ /* 0x004fe400000e0000 */
[----:B------:R-:W-:-:S04]  /*0c00*/  LEA.HI R0, R3, R234, RZ, 0x7 ;  /* 0x000000ea03007211 */ /* 0x000fc800078f38ff */
[----:B------:R-:W-:Y:S02]  /*0c10*/  LOP3.LUT R237, R0, 0xffffff80, RZ, 0xc0, !PT ;  /* 0xffffff8000ed7812 */ /* 0x000fe400078ec0ff */
[----:B------:R-:W-:-:S03]  /*0c20*/  SHF.R.S32.HI R14, RZ, 0x7, R0 ;  /* 0x00000007ff0e7819 */ /* 0x000fc60000011400 */
[----:B------:R-:W-:Y:S01]  /*0c30*/  IMAD.IADD R237, R234, 0x1, -R237 ;  /* 0x00000001eaed7824 */ /* 0x000fe200078e0aed */
[----:B------:R-:W-:Y:S01]  /*0c40*/  LEA.HI R0, R0, R14, RZ, 0x1 ;  /* 0x0000000e00007211 */ /* 0x000fe200078f08ff */
[----:B------:R-:W-:Y:S01]  /*0c50*/  ULOP3.LUT UR5, UR5, 0x1, URZ, 0xfc, !UPT ;  /* 0x0000000105057892 */ /* 0x000fe2000f8efc3f */
[----:B------:R-:W-:Y:S02]  /*0c60*/  STL [R1+0x6c], R14 ;  /* 0x00006c0e01007387 */ /* 0x000fe40000100800 */
[----:B------:R-:W-:Y:S02]  /*0c70*/  SHF.R.S32.HI R8, RZ, 0x1f, R237 ;  /* 0x0000001fff087819 */ /* 0x000fe400000114ed */
[----:B------:R-:W-:Y:S02]  /*0c80*/  LOP3.LUT R0, R0, 0x3fffffe, RZ, 0xc0, !PT ;  /* 0x03fffffe00007812 */ /* 0x000fe400078ec0ff */
[CC--:B------:R-:W-:Y:S02]  /*0c90*/  LEA.HI R7, R8.reuse, R237.reuse, RZ, 0x2 ;  /* 0x000000ed08077211 */ /* 0x0c0fe400078f10ff */
[----:B------:R-:W-:Y:S01]  /*0ca0*/  LEA.HI R8, R8, R237, RZ, 0x5 ;  /* 0x000000ed08087211 */ /* 0x000fe200078f28ff */
[----:B------:R-:W-:Y:S01]  /*0cb0*/  IMAD.IADD R0, R14, 0x1, -R0 ;  /* 0x000000010e007824 */ /* 0x000fe200078e0a00 */
[----:B------:R-:W-:-:S02]  /*0cc0*/  SHF.R.S32.HI R9, RZ, 0x2, R7 ;  /* 0x00000002ff097819 */ /* 0x000fc40000011407 */
[----:B------:R-:W-:Y:S02]  /*0cd0*/  SHF.R.S32.HI R6, RZ, 0x1f, R7 ;  /* 0x0000001fff067819 */ /* 0x000fe40000011407 */
[----:B------:R-:W-:Y:S02]  /*0ce0*/  SHF.R.S32.HI R8, RZ, 0x5, R8 ;  /* 0x00000005ff087819 */ /* 0x000fe40000011408 */
[----:B------:R-:W-:Y:S02]  /*0cf0*/  LEA.HI R10, R6, R9, RZ, 0x3 ;  /* 0x00000009060a7211 */ /* 0x000fe400078f18ff */
[----:B------:R-:W-:Y:S02]  /*0d00*/  LOP3.LUT R6, R4, 0x1ffffffe, RZ, 0xc0, !PT ;  /* 0x1ffffffe04067812 */ /* 0x000fe400078ec0ff */
[----:B------:R-:W-:Y:S02]  /*0d10*/  LOP3.LUT R10, R10, 0xfffffff8, RZ, 0xc0, !PT ;  /* 0xfffffff80a0a7812 */ /* 0x000fe400078ec0ff */
[-C--:B------:R-:W-:Y:S01]  /*0d20*/  LEA.HI R4, R3, R234.reuse, RZ, 0x5 ;  /* 0x000000ea03047211 */ /* 0x080fe200078f28ff */
[----:B------:R-:W-:Y:S01]  /*0d30*/  IMAD.IADD R6, R5, 0x1, -R6 ;  /* 0x0000000105067824 */ /* 0x000fe200078e0a06 */
[----:B------:R-:W-:Y:S01]  /*0d40*/  LOP3.LUT R5, R222, 0x1ffffff8, RZ, 0xc0, !PT ;  /* 0x1ffffff8de057812 */ /* 0x000fe200078ec0ff */
[----:B------:R-:W-:Y:S01]  /*0d50*/  IMAD.IADD R9, R9, 0x1, -R10 ;  /* 0x0000000109097824 */ /* 0x000fe200078e0a0a */
[----:B------:R-:W-:-:S02]  /*0d60*/  LEA.HI R10, R3, R234, RZ, 0x2 ;  /* 0x000000ea030a7211 */ /* 0x000fc400078f10ff */
[----:B------:R-:W-:Y:S01]  /*0d70*/  LOP3.LUT R3, R2, 0x3fffff0, RZ, 0xc0, !PT ;  /* 0x03fffff002037812 */ /* 0x000fe200078ec0ff */
[----:B------:R-:W-:Y:S01]  /*0d80*/  IMAD.IADD R5, R234, 0x1, -R5 ;  /* 0x00000001ea057824 */ /* 0x000fe200078e0a05 */
[----:B------:R-:W-:Y:S01]  /*0d90*/  LOP3.LUT R11, R10, 0xfffffffc, RZ, 0xc0, !PT ;  /* 0xfffffffc0a0b7812 */ /* 0x000fe200078ec0ff */
[----:B------:R-:W-:Y:S01]  /*0da0*/  IMAD R9, R8, 0x10, R9 ;  /* 0x0000001008097824 */ /* 0x000fe200078e0209 */
[--C-:B------:R-:W-:Y:S01]  /*0db0*/  SHF.R.S32.HI R204, RZ, 0x2, R10.reuse ;  /* 0x00000002ffcc7819 */ /* 0x100fe2000001140a */
[C---:B------:R-:W-:Y:S01]  /*0dc0*/  IMAD.IADD R3, R234.reuse, 0x1, -R3 ;  /* 0x00000001ea037824 */ /* 0x040fe200078e0a03 */
[----:B------:R-:W-:Y:S01]  /*0dd0*/  SHF.R.S32.HI R13, RZ, 0x1f, R10 ;  /* 0x0000001fff0d7819 */ /* 0x000fe2000001140a */
[----:B------:R-:W-:Y:S01]  /*0de0*/  IMAD.IADD R234, R234, 0x1, -R11 ;  /* 0x00000001eaea7824 */ /* 0x000fe200078e0a0b */
[----:B------:R-:W-:Y:S01]  /*0df0*/  SHF.R.S32.HI R4, RZ, 0x5, R4 ;  /* 0x00000005ff047819 */ /* 0x000fe20000011404 */
[----:B------:R-:W-:Y:S01]  /*0e00*/  VIADD R231, R204, 0x40 ;  /* 0x00000040cce77836 */ /* 0x000fe20000000000 */
[----:B------:R-:W-:Y:S01]  /*0e10*/  LEA.HI R13, R13, R204, RZ, 0x3 ;  /* 0x000000cc0d0d7211 */ /* 0x000fe200078f18ff */
[----:B------:R-:W-:Y:S01]  /*0e20*/  IMAD.SHL.U32 R22, R234, 0x8, RZ ;  /* 0x00000008ea167824 */ /* 0x000fe200078e00ff */
[----:B------:R-:W-:Y:S01]  /*0e30*/  LOP3.LUT R224, R7, 0x7ffffffc, RZ, 0xc0, !PT ;  /* 0x7ffffffc07e07812 */ /* 0x000fe200078ec0ff */
[----:B------:R-:W-:Y:S01]  /*0e40*/  IMAD R3, R4, 0x10, R3 ;  /* 0x0000001004037824 */ /* 0x000fe200078e0203 */
[----:B------:R-:W-:Y:S01]  /*0e50*/  LOP3.LUT R13, R13, 0xfffffff8, RZ, 0xc0, !PT ;  /* 0xfffffff80d0d7812 */ /* 0x000fe200078ec0ff */
[----:B------:R-:W-:Y:S01]  /*0e60*/  VIADD R206, R22, 0x20 ;  /* 0x0000002016ce7836 */ /* 0x000fe20000000000 */
[----:B------:R-:W-:Y:S01]  /*0e70*/  SHF.R.S32.HI R2, RZ, 0x1f, R231 ;  /* 0x0000001fff027819 */ /* 0x000fe200000114e7 */
[----:B------:R-:W-:Y:S01]  /*0e80*/  IMAD R10, R3, 0x8, R6 ;  /* 0x00000008030a7824 */ /* 0x000fe200078e0206 */
[----:B------:R-:W-:Y:S01]  /*0e90*/  SHF.R.S32.HI R222, RZ, 0x3, R222 ;  /* 0x00000003ffde7819 */ /* 0x000fe200000114de */
[----:B------:R-:W-:Y:S01]  /*0ea0*/  IMAD.IADD R221, R204, 0x1, -R13 ;  /* 0x00000001ccdd7824 */ /* 0x000fe200078e0a0d */
[----:B------:R-:W-:Y:S01]  /*0eb0*/  SHF.R.S32.HI R3, RZ, 0x1f, R206 ;  /* 0x0000001fff037819 */ /* 0x000fe200000114ce */
[----:B------:R-:W-:Y:S01]  /*0ec0*/  IMAD.SHL.U32 R210, R231, 0x40, RZ ;  /* 0x00000040e7d27824 */ /* 0x000fe200078e00ff */
[----:B------:R-:W-:Y:S01]  /*0ed0*/  LEA.HI R2, R2, R231, RZ, 0x3 ;  /* 0x000000e702027211 */ /* 0x000fe200078f18ff */
[----:B------:R-:W-:Y:S01]  /*0ee0*/  IMAD.SHL.U32 R211, R221, 0x40, RZ ;  /* 0x00000040ddd37824 */ /* 0x000fe200078e00ff */
[----:B------:R-:W-:Y:S01]  /*0ef0*/  SHF.R.S32.HI R232, RZ, 0x1f, R204 ;  /* 0x0000001fffe87819 */ /* 0x000fe200000114cc */
[----:B------:R-:W-:Y:S01]  /*0f00*/  IMAD.SHL.U32 R217, R4, 0x200, RZ ;  /* 0x0000020004d97824 */ /* 0x000fe200078e00ff */
[-C--:B------:R-:W-:Y:S01]  /*0f10*/  LEA.HI R4, R3, R206.reuse, RZ, 0x6 ;  /* 0x000000ce03047211 */ /* 0x080fe200078f30ff */
[----:B------:R-:W-:Y:S01]  /*0f20*/  VIADD R207, R22, 0x40 ;  /* 0x0000004016cf7836 */ /* 0x000fe20000000000 */
[----:B------:R-:W-:Y:S01]  /*0f30*/  LOP3.LUT R211, R211, 0x1c0, RZ, 0xc0, !PT ;  /* 0x000001c0d3d37812 */ /* 0x000fe200078ec0ff */
[----:B------:R-:W-:Y:S01]  /*0f40*/  IMAD.SHL.U32 R2, R2, 0x40, RZ ;  /* 0x0000004002027824 */ /* 0x000fe200078e00ff */
[----:B------:R-:W-:Y:S01]  /*0f50*/  LEA.HI R3, R3, R206, RZ, 0x3 ;  /* 0x000000ce03037211 */ /* 0x000fe200078f18ff */
[----:B------:R-:W-:Y:S01]  /*0f60*/  IMAD R225, R0, 0x40, R9 ;  /* 0x0000004000e17824 */ /* 0x000fe200078e0209 */
[----:B------:R-:W-:Y:S01]  /*0f70*/  LOP3.LUT R210, R210, 0x1c0, RZ, 0xc0, !PT ;  /* 0x000001c0d2d27812 */ /* 0x000fe200078ec0ff */
[----:B------:R-:W-:Y:S01]  /*0f80*/  IMAD.U32 R0, RZ, RZ, UR5 ;  /* 0x00000005ff007e24 */ /* 0x000fe2000f8e00ff */
[----:B------:R-:W-:Y:S01]  /*0f90*/  SHF.R.S32.HI R6, RZ, 0x1f, R207 ;  /* 0x0000001fff067819 */ /* 0x000fe200000114cf */
[----:B------:R-:W-:Y:S01]  /*0fa0*/  IMAD.SHL.U32 R4, R4, 0x80, RZ ;  /* 0x0000008004047824 */ /* 0x000fe200078e00ff */
[----:B------:R-:W-:Y:S01]  /*0fb0*/  SHF.R.U32.HI R216, RZ, 0x3, R211 ;  /* 0x00000003ffd87819 */ /* 0x000fe200000116d3 */
[----:B------:R-:W-:Y:S01]  /*0fc0*/  IMAD.SHL.U32 R219, R5, 0x8, RZ ;  /* 0x0000000805db7824 */ /* 0x000fe200078e00ff */
[--C-:B------:R-:W-:Y:S01]  /*0fd0*/  LOP3.LUT R11, R211, 0x38, R3.reuse, 0xf8, !PT ;  /* 0x00000038d30b7812 */ /* 0x100fe200078ef803 */
[----:B------:R0:W-:Y:S01]  /*0fe0*/  STL [R1+0x4c], R0 ;  /* 0x00004c0001007387 */ /* 0x0001e20000100800 */
[----:B------:R-:W-:Y:S01]  /*0ff0*/  SHF.R.U32.HI R12, RZ, 0x3, R210 ;  /* 0x00000003ff0c7819 */ /* 0x000fe200000116d2 */
[----:B------:R-:W-:Y:S01]  /*1000*/  IMAD.SHL.U32 R16, R234, 0x4, RZ ;  /* 0x00000004ea107824 */ /* 0x000fe200078e00ff */
[----:B------:R-:W-:Y:S01]  /*1010*/  LOP3.LUT R8, R210, 0x38, R3, 0xf8, !PT ;  /* 0x00000038d2087812 */ /* 0x000fe200078ef803 */
[----:B------:R-:W-:Y:S01]  /*1020*/  IMAD.IADD R224, R237, 0x1, -R224 ;  /* 0x00000001ede07824 */ /* 0x000fe200078e0ae0 */
[----:B------:R-:W-:-:S02]  /*1030*/  LOP3.LUT R218, R2, 0xfffffe00, RZ, 0xc0, !PT ;  /* 0xfffffe0002da7812 */ /* 0x000fc400078ec0ff */
[CC--:B------:R-:W-:Y:S02]  /*1040*/  LEA.HI R2, R6.reuse, R207.reuse, RZ, 0x3 ;  /* 0x000000cf06027211 */ /* 0x0c0fe400078f18ff */
[----:B------:R-:W-:Y:S01]  /*1050*/  LEA.HI R6, R6, R207, RZ, 0x6 ;  /* 0x000000cf06067211 */ /* 0x000fe200078f30ff */
[----:B0-----:R-:W-:Y:S01]  /*1060*/  IMAD.U32 R0, RZ, RZ, UR4 ;  /* 0x00000004ff007e24 */ /* 0x001fe2000f8e00ff */
[----:B------:R-:W-:Y:S02]  /*1070*/  LOP3.LUT R4, R4, 0xffffe000, RZ, 0xc0, !PT ;  /* 0xffffe00004047812 */ /* 0x000fe400078ec0ff */
[----:B------:R-:W-:Y:S01]  /*1080*/  LOP3.LUT R11, R11, R216, RZ, 0x3c, !PT ;  /* 0x000000d80b0b7212 */ /* 0x000fe200078e3cff */
[----:B------:R-:W-:Y:S01]  /*1090*/  IMAD.SHL.U32 R6, R6, 0x80, RZ ;  /* 0x0000008006067824 */ /* 0x000fe200078e00ff */
[----:B------:R-:W-:Y:S01]  /*10a0*/  LOP3.LUT R13, R8, R12, RZ, 0x3c, !PT ;  /* 0x0000000c080d7212 */ /* 0x000fe200078e3cff */
[----:B------:R0:W-:Y:S01]  /*10b0*/  STL [R1+0x68], R0 ;  /* 0x0000680001007387 */ /* 0x0001e20000100800 */
[----:B------:R-:W-:-:S02]  /*10c0*/  LOP3.LUT R7, R210, 0x38, R22, 0xf8, !PT ;  /* 0x00000038d2077812 */ /* 0x000fc400078ef816 */
[-C--:B------:R-:W-:Y:S02]  /*10d0*/  IADD3 R11, R11, R4.reuse, R217 ;  /* 0x000000040b0b7210 */ /* 0x080fe40007ffe0d9 */
[----:B------:R-:W-:Y:S02]  /*10e0*/  IADD3 R4, R13, R4, R218 ;  /* 0x000000040d047210 */ /* 0x000fe40007ffe0da */
[--C-:B------:R-:W-:Y:S02]  /*10f0*/  LOP3.LUT R8, R210, 0x38, R2.reuse, 0xf8, !PT ;  /* 0x00000038d2087812 */ /* 0x100fe400078ef802 */
[----:B------:R-:W-:Y:S01]  /*1100*/  LOP3.LUT R13, R211, 0x38, R2, 0xf8, !PT ;  /* 0x00000038d30d7812 */ /* 0x000fe200078ef802 */
[----:B0-----:R-:W-:Y:S01]  /*1110*/  IMAD.SHL.U32 R0, R10, 0x8, RZ ;  /* 0x000000080a007824 */ /* 0x001fe200078e00ff */
[----:B------:R-:W-:Y:S02]  /*1120*/  LOP3.LUT R7, R218, R7, R12, 0xf6, !PT ;  /* 0x00000007da077212 */ /* 0x000fe400078ef60c */
[----:B------:R-:W-:-:S02]  /*1130*/  SHF.R.S32.HI R236, RZ, 0x3, R3 ;  /* 0x00000003ffec7819 */ /* 0x000fc40000011403 */
[----:B------:R-:W-:Y:S01]  /*1140*/  LOP3.LUT R6, R6, 0xffffe000, RZ, 0xc0, !PT ;  /* 0xffffe00006067812 */ /* 0x000fe200078ec0ff */
[----:B------:R0:W-:Y:S01]  /*1150*/  STL [R1+0x70], R0 ;  /* 0x0000700001007387 */ /* 0x0001e20000100800 */
[----:B------:R-:W-:Y:S02]  /*1160*/  LOP3.LUT R15, R8, R12, RZ, 0x3c, !PT ;  /* 0x0000000c080f7212 */ /* 0x000fe400078e3cff */
[----:B------:R-:W-:Y:S02]  /*1170*/  SHF.R.S32.HI R3, RZ, 0x3, R2 ;  /* 0x00000003ff037819 */ /* 0x000fe40000011402 */
[----:B------:R-:W-:Y:S02]  /*1180*/  LOP3.LUT R13, R13, R216, RZ, 0x3c, !PT ;  /* 0x000000d80d0d7212 */ /* 0x000fe400078e3cff */
[----:B------:R-:W-:Y:S01]  /*1190*/  LEA R2, R7, UR4, 0x1 ;  /* 0x0000000407027c11 */ /* 0x000fe2000f8e08ff */
[----:B------:R1:W-:Y:S01]  /*11a0*/  STL [R1+0x5c], R3 ;  /* 0x00005c0301007387 */ /* 0x0003e20000100800 */
[----:B------:R-:W-:-:S02]  /*11b0*/  IADD3 R15, R15, R6, R218 ;  /* 0x000000060f0f7210 */ /* 0x000fc40007ffe0da */
[----:B0-----:R-:W-:Y:S01]  /*11c0*/  LEA R0, R11, UR4, 0x1 ;  /* 0x000000040b007c11 */ /* 0x001fe2000f8e08ff */
[----:B------:R0:W-:Y:S01]  /*11d0*/  STL [R1+0x60], R2 ;  /* 0x0000600201007387 */ /* 0x0001e20000100800 */
[----:B------:R-:W-:-:S03]  /*11e0*/  IADD3 R13, R13, R6, R217 ;  /* 0x000000060d0d7210 */ /* 0x000fc60007ffe0d9 */
[----:B------:R2:W-:Y:S01]  /*11f0*/  STL [R1+0x64], R0 ;  /* 0x0000640001007387 */ /* 0x0005e20000100800 */
[----:B-1----:R-:W-:Y:S02]  /*1200*/  LEA R3, R4, UR4, 0x1 ;  /* 0x0000000404037c11 */ /* 0x002fe4000f8e08ff */
[----:B0-----:R-:W-:-:S03]  /*1210*/  LEA R2, R13, UR4, 0x1 ;  /* 0x000000040d027c11 */ /* 0x001fc6000f8e08ff */
[----:B------:R0:W-:Y:S01]  /*1220*/  STL [R1+0x54], R3 ;  /* 0x0000540301007387 */ /* 0x0001e20000100800 */
[----:B--2---:R-:W-:-:S05]  /*1230*/  LEA R0, R15, UR4, 0x1 ;  /* 0x000000040f007c11 */ /* 0x004fca000f8e08ff */
[----:B------:R0:W-:Y:S04]  /*1240*/  STL [R1+0x50], R0 ;  /* 0x0000500001007387 */ /* 0x0001e80000100800 */
[----:B------:R0:W-:Y:S02]  /*1250*/  STL [R1+0x58], R2 ;  /* 0x0000580201007387 */ /* 0x0001e40000100800 */
.L_x_5290:
[----:B0-----:R-:W0:Y:S01]  /*1260*/  LDC.64 R2, c[0x0][0xc60] ;  /* 0x00031800ff027b82 */ /* 0x001e220000000a00 */
[----:B------:R-:W-:Y:S01]  /*1270*/  ULDC.64 UR4, c[0x0][0xa28] ;  /* 0x00028a0000047ab9 */ /* 0x000fe20000000a00 */
[----:B------:R-:W-:Y:S01]  /*1280*/  ULDC.64 UR8, c[0x0][0xa18] ;  /* 0x0002860000087ab9 */ /* 0x000fe20000000a00 */
[----:B------:R-:W-:Y:S01]  /*1290*/  ULDC.64 UR6, c[0x0][0xa08] ;  /* 0x0002820000067ab9 */ /* 0x000fe20000000a00 */
[----:B0-----:R-:W-:-:S05]  /*12a0*/  IMAD.WIDE R2, R215, 0x4, R2 ;  /* 0x00000004d7027825 */ /* 0x001fca00078e0202 */
[----:B--2---:R-:W2:Y:S01]  /*12b0*/  LDG.E R229, desc[UR60][R2.64] ;  /* 0x0000003c02e57981 */ /* 0x004ea2000c1e1900 */
[----:B------:R-:W-:Y:S01]  /*12c0*/  ISETP.NE.U32.AND P2, PT, RZ, UR4, PT ;  /* 0x00000004ff007c0c */ /* 0x000fe2000bf45070 */
[----:B------:R-:W-:Y:S01]  /*12d0*/  IMAD.MOV.U32 R0, RZ, RZ, RZ ;  /* 0x000000ffff007224 */ /* 0x000fe200078e00ff */
[----:B------:R-:W-:Y:S01]  /*12e0*/  ISETP.NE.U32.AND P1, PT, RZ, UR8, PT ;  /* 0x00000008ff007c0c */ /* 0x000fe2000bf25070 */
[----:B-----5:R-:W-:Y:S01]  /*12f0*/  IMAD.MOV.U32 R26, RZ, RZ, RZ ;  /* 0x000000ffff1a7224 */ /* 0x020fe200078e00ff */
        /* <DEDUP_REMOVED lines=12> */
[----:B---34-:R-:W-:Y:S01]  /*13c0*/  @P1 IADD3 R4, P2, R227, UR8, RZ ;  /* 0x00000008e3041c10 */ /* 0x018fe2000ff5e0ff */
        /* <DEDUP_REMOVED lines=29> */
.L_x_5055:
[----:B------:R-:W-:Y:S02]  /*15a0*/  IMAD.U32 R2, RZ, RZ, UR5 ;  /* 0x00000005ff027e24 */ /* 0x000fe4000f8e00ff */
[----:B------:R-:W-:Y:S01]  /*15b0*/  IMAD.U32 R27, RZ, RZ, UR4 ;  /* 0x00000004ff1b7e24 */ /* 0x000fe2000f8e00ff */
[----:B------:R-:W-:Y:S06]  /*15c0*/  @!P2 BRA `(.L_x_5056) ;  /* 0x000000000010a947 */ /* 0x000fec0003800000 */
[----:B------:R-:W-:-:S04]  /*15d0*/  IADD3 R4, P0, R227, UR8, RZ ;  /* 0x00000008e3047c10 */ /* 0x000fc8000ff1e0ff */
[----:B------:R-:W-:-:S05]  /*15e0*/  IADD3.X R5, R228, UR9, RZ, P0, !PT ;  /* 0x00000009e4057c10 */ /* 0x000fca00087fe4ff */
[----:B------:R0:W5:Y:S01]  /*15f0*/  LDG.E R27, desc[UR60][R4.64] ;  /* 0x0000003c041b7981 */ /* 0x000162000c1e1900 */
[----:B------:R-:W-:Y:S05]  /*1600*/  BRA `(.L_x_5057) ;  /* 0x0000000000107947 */ /* 0x000fea0003800000 */
.L_x_5056:
[----:B------:R-:W-:Y:S05]  /*1610*/  @!P0 BRA `(.L_x_5057) ;  /* 0x00000000000c8947 */ /* 0x000fea0003800000 */
[----:B------:R-:W2:Y:S04]  /*1620*/  LDG.E R4, desc[UR60][R6.64] ;  /* 0x0000003c06047981 */ /* 0x000ea8000c1e1900 */
[----:B------:R-:W2:Y:S02]  /*1630*/  LDG.E R27, desc[UR60][R6.64+0x4] ;  /* 0x0000043c061b7981 */ /* 0x000ea4000c1e1900 */
[----:B--2---:R-:W-:-:S07]  /*1640*/  IMAD.IADD R27, R27, 0x1, -R4 ;  /* 0x000000011b1b7824 */ /* 0x004fce00078e0a04 */
.L_x_5057:
        /* <DEDUP_REMOVED lines=17> */
[----:B------:R-:W-:-:S05]  /*1760*/  IMAD.MOV R0, RZ, RZ, -R11 ;  /* 0x000000ffff007224 */ /* 0x000fca00078e0a0b */
[----:B------:R-:W-:-:S04]  /*1770*/  VIMNMX R0, RZ, R0, !PT ;  /* 0x00000000ff007248 */ /* 0x000fc80007fe0100 */
[----:B------:R-:W-:-:S05]  /*1780*/  SHF.R.U32.HI R124, RZ, 0x4, R0 ;  /* 0x00000004ff7c7819 */ /* 0x000fca0000011600 */
[----:B------:R-:W-:-:S04]  /*1790*/  IMAD.WIDE.U32 R124, R124, 0x24924925, RZ ;  /* 0x249249257c7c7825 */ /* 0x000fc800078e00ff */
[----:B------:R-:W-:Y:S02]  /*17a0*/  IMAD.MOV.U32 R24, RZ, RZ, R125 ;  /* 0x000000ffff187224 */ /* 0x000fe400078e007d */
[----:B--2---:R-:W-:Y:S01]  /*17b0*/  @P0 IMAD.IADD R2, R8, 0x1, -R3 ;  /* 0x0000000108020824 */ /* 0x004fe200078e0a03 */
[----:B------:R-:W-:-:S03]  /*17c0*/  LEA R8, R213, 0xef, 0x7 ;  /* 0x000000efd5087811 */ /* 0x000fc600078e38ff */
[----:B------:R-:W-:-:S04]  /*17d0*/  IMAD.IADD R220, R11, 0x1, R2 ;  /* 0x000000010bdc7824 */ /* 0x000fc800078e0202 */
        /* <DEDUP_REMOVED lines=9> */
[----:B------:R-:W-:-:S05]  /*1870*/  VIMNMX R148, R3, R148, PT ;  /* 0x0000009403947248 */ /* 0x000fca0003fe0100 */
        /* <DEDUP_REMOVED lines=30> */
.L_x_5060:
[----:B------:R-:W-:Y:S05]  /*1a60*/  BSYNC B6 ;  /* 0x0000000000067941 */ /* 0x000fea0003800000 */
.L_x_5059:
        /* <DEDUP_REMOVED lines=20> */
.L_x_5062:
[----:B------:R-:W-:Y:S05]  /*1bb0*/  BSYNC B6 ;  /* 0x0000000000067941 */ /* 0x000fea0003800000 */
.L_x_5061:
        /* <DEDUP_REMOVED lines=17> */
[----:B------:R-:W-:Y:S01]  /*1cd0*/  VIADD R0, R22, 0x60 ;  /* 0x0000006016007836 */ /* 0x000fe20000000000 */
[----:B------:R-:W-:Y:S01]  /*1ce0*/  ISETP.GE.AND P2, PT, R206, UR6, PT ;  /* 0x00000006ce007c0c */ /* 0x000fe2000bf46270 */
[----:B------:R-:W0:Y:S01]  /*1cf0*/  LDC R35, c[0x0][0x3d4] ;  /* 0x0000f500ff237b82 */ /* 0x000e220000000800 */
[----:B------:R-:W-:Y:S01]  /*1d00*/  ISETP.GE.AND P1, PT, R22, UR6, PT ;  /* 0x0000000616007c0c */ /* 0x000fe2000bf26270 */
[----:B------:R-:W0:Y:S01]  /*1d10*/  S2R R149, SR_TID.X ;  /* 0x0000000000957919 */ /* 0x000e220000002100 */
[----:B------:R-:W-:Y:S01]  /*1d20*/  SEL R6, RZ, 0xffffffff, P2 ;  /* 0xffffffffff067807 */ /* 0x000fe20001000000 */
[----:B-1----:R-:W-:Y:S01]  /*1d30*/  IMAD.SHL.U32 R136, R112, 0x40, RZ ;  /* 0x0000004070887824 */ /* 0x002fe200078e00ff */
[----:B------:R-:W-:Y:S01]  /*1d40*/  SEL R3, RZ, 0x1, P1 ;  /* 0x00000001ff037807 */ /* 0x000fe20000800000 */
[----:B---3--:R-:W-:Y:S01]  /*1d50*/  IMAD.WIDE.U32 R108, R204, R106, R22 ;  /* 0x0000006acc6c7225 */ /* 0x008fe200078e0016 */
[----:B------:R-:W-:-:S02]  /*1d60*/  ISETP.GE.AND P1, PT, R207, UR6, PT ;  /* 0x00000006cf007c0c */ /* 0x000fc4000bf26270 */
[----:B------:R-:W-:Y:S01]  /*1d70*/  ISETP.GE.AND P2, PT, R0, UR6, PT ;  /* 0x0000000600007c0c */ /* 0x000fe2000bf46270 */
[----:B------:R-:W1:Y:S01]  /*1d80*/  @P0 LDC R7, c[0x0][0x42c] ;  /* 0x00010b00ff070b82 */ /* 0x000e620000000800 */
[----:B------:R-:W-:Y:S01]  /*1d90*/  IMAD.SHL.U32 R4, R6, 0x2, RZ ;  /* 0x0000000206047824 */ /* 0x000fe200078e00ff */
[----:B------:R-:W-:Y:S01]  /*1da0*/  SEL R5, RZ, 0x4, P1 ;  /* 0x00000004ff057807 */ /* 0x000fe20000800000 */
[----:B----4-:R-:W-:Y:S01]  /*1db0*/  IMAD.WIDE.U32 R102, R204, R100, R22 ;  /* 0x00000064cc667225 */ /* 0x010fe200078e0016 */
[----:B------:R-:W-:Y:S02]  /*1dc0*/  SEL R6, RZ, 0x8, P2 ;  /* 0x00000008ff067807 */ /* 0x000fe40001000000 */
[----:B------:R-:W-:Y:S01]  /*1dd0*/  LOP3.LUT R4, R4, 0x2, R3, 0xe2, !PT ;  /* 0x0000000204047812 */ /* 0x000fe200078ee203 */
[----:B------:R-:W-:Y:S01]  /*1de0*/  VIADD R3, R22, 0x80 ;  /* 0x0000008016037836 */ /* 0x000fe20000000000 */
[----:B------:R-:W3:Y:S01]  /*1df0*/  @P0 LDC R9, c[0x0][0x430] ;  /* 0x00010c00ff090b82 */ /* 0x000ee20000000800 */
[----:B------:R-:W-:Y:S01]  /*1e00*/  SHF.R.S32.HI R15, RZ, 0x1f, R121 ;  /* 0x0000001fff0f7819 */ /* 0x000fe20000011479 */
[----:B------:R-:W-:Y:S01]  /*1e10*/  IMAD R27, R107, 0x70, RZ ;  /* 0x000000706b1b7824 */ /* 0x000fe200078e02ff */
[----:B------:R-:W-:Y:S01]  /*1e20*/  LOP3.LUT R5, R6, R4, R5, 0xfe, !PT ;  /* 0x0000000406057212 */ /* 0x000fe200078efe05 */
[----:B------:R-:W-:Y:S01]  /*1e30*/  IMAD R133, R101, 0x70, RZ ;  /* 0x0000007065857824 */ /* 0x000fe200078e02ff */
[----:B------:R-:W-:Y:S01]  /*1e40*/  ISETP.GE.AND P1, PT, R3, UR6, PT ;  /* 0x0000000603007c0c */ /* 0x000fe2000bf26270 */
[----:B0-----:R-:W-:Y:S01]  /*1e50*/  IMAD.SHL.U32 R124, R35, 0x2, RZ ;  /* 0x00000002237c7824 */ /* 0x001fe200078e00ff */
[----:B------:R-:W-:-:S02]  /*1e60*/  SHF.R.S32.HI R17, RZ, 0x1f, R16 ;  /* 0x0000001fff117819 */ /* 0x000fc40000011410 */
[----:B------:R-:W-:Y:S02]  /*1e70*/  SEL R6, RZ, 0x10, P1 ;  /* 0x00000010ff067807 */ /* 0x000fe40000800000 */
[-C--:B------:R-:W-:Y:S01]  /*1e80*/  ISETP.GE.AND P3, PT, R207, R35.reuse, PT ;  /* 0x00000023cf00720c */ /* 0x080fe20003f66270 */
[----:B------:R-:W-:Y:S01]  /*1e90*/  IMAD.WIDE.U32 R110, R204, R106, R16 ;  /* 0x0000006acc6e7225 */ /* 0x000fe200078e0010 */
[----:B------:R-:W-:Y:S02]  /*1ea0*/  LOP3.LUT R29, R5, R6, RZ, 0xfc, !PT ;  /* 0x00000006051d7212 */ /* 0x000fe400078efcff */
[----:B------:R-:W-:Y:S01]  /*1eb0*/  ISETP.GE.AND P1, PT, R206, R35, PT ;  /* 0x00000023ce00720c */ /* 0x000fe20003f26270 */
[----:B-1----:R-:W-:Y:S01]  /*1ec0*/  @P0 IMAD.HI.U32 R4, R214, R7, RZ ;  /* 0x00000007d6040227 */ /* 0x002fe200078e00ff */
[----:B------:R-:W-:Y:S02]  /*1ed0*/  LOP3.LUT P2, RZ, R221, 0x4, RZ, 0xc0, !PT ;  /* 0x00000004ddff7812 */ /* 0x000fe4000784c0ff */
[----:B------:R-:W-:Y:S01]  /*1ee0*/  SHF.R.U32.HI R30, RZ, 0x3, R210 ;  /* 0x00000003ff1e7819 */ /* 0x000fe200000116d2 */
[----:B------:R-:W-:Y:S01]  /*1ef0*/  IMAD R6, R15, R112, RZ ;  /* 0x000000700f067224 */ /* 0x000fe200078e02ff */
[----:B------:R-:W-:Y:S01]  /*1f00*/  SHF.L.U64.HI R135, R112, 0x6, R113 ;  /* 0x0000000670877819 */ /* 0x000fe20000010271 */
[----:B------:R-:W-:Y:S01]  /*1f10*/  IMAD.WIDE.U32 R104, R204, R100, R16 ;  /* 0x00000064cc687225 */ /* 0x000fe200078e0010 */
[----:B------:R-:W-:-:S02]  /*1f20*/  SHF.R.S32.HI R146, RZ, 0x1f, R231 ;  /* 0x0000001fff927819 */ /* 0x000fc400000114e7 */
[----:B---3--:R-:W-:Y:S01]  /*1f30*/  @P0 SHF.R.U32.HI R214, RZ, R9, R4 ;  /* 0x00000009ffd60219 */ /* 0x008fe20000011604 */
[C---:B------:R-:W-:Y:S01]  /*1f40*/  IMAD.WIDE.U32 R4, R121.reuse, R112, RZ ;  /* 0x0000007079047225 */ /* 0x040fe200078e00ff */
[----:B------:R-:W-:Y:S02]  /*1f50*/  ISETP.NE.U32.AND P0, PT, RZ, UR8, PT ;  /* 0x00000008ff007c0c */ /* 0x000fe4000bf05070 */
[----:B------:R-:W-:Y:S01]  /*1f60*/  SHF.R.S32.HI R8, RZ, 0x1f, R214 ;  /* 0x0000001fff087819 */ /* 0x000fe200000114d6 */
[----:B------:R-:W-:Y:S01]  /*1f70*/  IMAD R9, R121, R113, R6 ;  /* 0x0000007179097224 */ /* 0x000fe200078e0206 */
[----:B------:R-:W-:Y:S01]  /*1f80*/  ISETP.NE.AND.EX P0, PT, RZ, UR9, PT, P0 ;  /* 0x00000009ff007c0c */ /* 0x000fe2000bf05300 */
[----:B------:R-:W-:Y:S01]  /*1f90*/  IMAD.WIDE.U32 R6, R214, UR4, R22 ;  /* 0x00000004d6067c25 */ /* 0x000fe2000f8e0016 */
[----:B------:R-:W-:-:S03]  /*1fa0*/  LEA.HI R149, R149, 0x8, RZ, 0x19 ;  /* 0x0000000895957811 */ /* 0x000fc600078fc8ff */
[----:B------:R-:W-:Y:S02]  /*1fb0*/  IMAD R11, R8, UR4, RZ ;  /* 0x00000004080b7c24 */ /* 0x000fe4000f8e02ff */
[----:B------:R-:W-:Y:S02]  /*1fc0*/  IMAD.IADD R5, R5, 0x1, R9 ;  /* 0x0000000105057824 */ /* 0x000fe400078e0209 */
[----:B------:R-:W-:Y:S01]  /*1fd0*/  IMAD R11, R214, UR5, R11 ;  /* 0x00000005d60b7c24 */ /* 0x000fe2000f8e020b */
[----:B------:R-:W-:Y:S01]  /*1fe0*/  ULDC.64 UR4, c[0x0][0x2f8] ;  /* 0x0000be0000047ab9 */ /* 0x000fe20000000a00 */
[----:B------:R-:W-:Y:S02]  /*1ff0*/  IMAD.MOV.U32 R114, RZ, RZ, R6 ;  /* 0x000000ffff727224 */ /* 0x000fe400078e0006 */
[----:B------:R-:W-:Y:S02]  /*2000*/  IMAD R9, R8, UR4, RZ ;  /* 0x0000000408097c24 */ /* 0x000fe4000f8e02ff */
[----:B------:R-:W-:-:S02]  /*2010*/  IMAD.IADD R115, R7, 0x1, R11 ;  /* 0x0000000107737824 */ /* 0x000fc400078e020b */
[C---:B------:R-:W-:Y:S02]  /*2020*/  IMAD R9, R214.reuse, UR5, R9 ;  /* 0x00000005d6097c24 */ /* 0x040fe4000f8e0209 */
[----:B------:R-:W-:Y:S01]  /*2030*/  IMAD.WIDE.U32 R4, R214, UR4, R4 ;  /* 0x00000004d6047c25 */ /* 0x000fe2000f8e0004 */
[----:B------:R-:W-:-:S03]  /*2040*/  ULDC.64 UR4, c[0x0][0x300] ;  /* 0x0000c00000047ab9 */ /* 0x000fc60000000a00 */
[----:B------:R-:W-:Y:S02]  /*2050*/  IMAD.IADD R5, R5, 0x1, R9 ;  /* 0x0000000105057824 */ /* 0x000fe400078e0209 */
[----:B------:R-:W-:-:S04]  /*2060*/  IMAD R6, R232, R106, RZ ;  /* 0x0000006ae8067224 */ /* 0x000fc800078e02ff */
[----:B------:R-:W-:-:S04]  /*2070*/  IMAD R11, R204, R107, R6 ;  /* 0x0000006bcc0b7224 */ /* 0x000fc800078e0206 */
[----:B------:R-:W-:Y:S02]  /*2080*/  IMAD.IADD R111, R111, 0x1, R11 ;  /* 0x000000016f6f7824 */ /* 0x000fe400078e020b */
[----:B------:R-:W-:Y:S02]  /*2090*/  IMAD.IADD R109, R11, 0x1, R109 ;  /* 0x000000010b6d7824 */ /* 0x000fe400078e026d */
[----:B-----5:R-:W-:-:S04]  /*20a0*/  IMAD.WIDE.U32 R110, R144, R106, R110 ;  /* 0x0000006a906e7225 */ /* 0x020fc800078e006e */
[----:B------:R-:W-:Y:S01]  /*20b0*/  IMAD.WIDE.U32 R108, R144, R106, R108 ;  /* 0x0000006a906c7225 */ /* 0x000fe200078e006c */
[----:B--2---:R-:W-:-:S04]  /*20c0*/  LOP3.LUT R20, R20, 0xfffffffe, RZ, 0xc0, !PT ;  /* 0xfffffffe14147812 */ /* 0x004fc800078ec0ff */
[----:B------:R-:W-:-:S04]  /*20d0*/  @P3 LOP3.LUT R20, R20, 0x1, RZ, 0xfc, !PT ;  /* 0x0000000114143812 */ /* 0x000fc800078efcff */
[----:B------:R-:W-:-:S04]  /*20e0*/  LOP3.LUT R20, R20, 0xfffffffb, RZ, 0xc0, !PT ;  /* 0xfffffffb14147812 */ /* 0x000fc800078ec0ff */
[----:B------:R-:W-:-:S05]  /*20f0*/  @P2 LOP3.LUT R20, R20, 0x4, RZ, 0xfc, !PT ;  /* 0x0000000414142812 */ /* 0x000fca00078efcff */
[----:B------:R0:W-:Y:S01]  /*2100*/  STL [R1+0x10], R20 ;  /* 0x0000101401007387 */ /* 0x0001e20000100800 */
[----:B------:R-:W-:Y:S02]  /*2110*/  SHF.R.S32.HI R7, RZ, 0x1f, R25 ;  /* 0x0000001fff077819 */ /* 0x000fe40000011419 */
[----:B------:R-:W-:Y:S01]  /*2120*/  SEL R9, R25, RZ, !P0 ;  /* 0x000000ff19097207 */ /* 0x000fe20004000000 */
[----:B------:R-:W-:Y:S01]  /*2130*/  IMAD R25, R113, 0x70, RZ ;  /* 0x0000007071197824 */ /* 0x000fe200078e02ff */
        /* <DEDUP_REMOVED lines=8> */
[----:B------:R-:W-:Y:S02]  /*21c0*/  IMAD R21, R204, R113, R4 ;  /* 0x00000071cc157224 */ /* 0x000fe400078e0204 */
[----:B------:R-:W-:Y:S02]  /*21d0*/  IMAD.IADD R4, R117, 0x1, R13 ;  /* 0x0000000175047824 */ /* 0x000fe400078e020d */
[----:B------:R-:W-:Y:S02]  /*21e0*/  IMAD R8, R8, UR4, RZ ;  /* 0x0000000408087c24 */ /* 0x000fe4000f8e02ff */
[----:B------:R-:W-:Y:S01]  /*21f0*/  IMAD.WIDE.U32 R114, R9, UR4, R114 ;  /* 0x0000000409727c25 */ /* 0x000fe2000f8e0072 */
[----:B------:R-:W-:-:S02]  /*2200*/  IADD3.X R6, R4, R7, R21, P0, !PT ;  /* 0x0000000704067210 */ /* 0x000fc400007fe415 */
[----:B------:R-:W-:Y:S01]  /*2210*/  ISETP.GE.AND P0, PT, R22, R35, PT ;  /* 0x000000231600720c */ /* 0x000fe20003f06270 */
[----:B------:R-:W-:Y:S02]  /*2220*/  IMAD R7, R232, R100, RZ ;  /* 0x00000064e8077224 */ /* 0x000fe400078e02ff */
[----:B------:R-:W-:Y:S01]  /*2230*/  IMAD R39, R9, UR5, R8 ;  /* 0x0000000509277c24 */ /* 0x000fe2000f8e0208 */
[C---:B------:R-:W-:Y:S01]  /*2240*/  SEL R8, R35.reuse, RZ, P3 ;  /* 0x000000ff23087207 */ /* 0x040fe20001800000 */
[----:B------:R-:W-:Y:S01]  /*2250*/  IMAD R11, R204, R101, R7 ;  /* 0x00000065cc0b7224 */ /* 0x000fe200078e0207 */
[C---:B------:R-:W-:Y:S01]  /*2260*/  SEL R7, R35.reuse, RZ, P0 ;  /* 0x000000ff23077207 */ /* 0x040fe20000000000 */
[----:B------:R-:W-:Y:S01]  /*2270*/  IMAD.WIDE.U32 R112, R112, 0x70, RZ ;  /* 0x0000007070707825 */ /* 0x000fe200078e00ff */
[----:B------:R-:W-:Y:S02]  /*2280*/  SEL R9, R35, RZ, P1 ;  /* 0x000000ff23097207 */ /* 0x000fe40000800000 */
[----:B------:R-:W-:Y:S01]  /*2290*/  IADD3 R120, P3, R204, R121, RZ ;  /* 0x00000079cc787210 */ /* 0x000fe20007f7e0ff */
[----:B------:R-:W-:-:S02]  /*22a0*/  IMAD.IADD R7, R22, 0x1, R7 ;  /* 0x0000000116077824 */ /* 0x000fc400078e0207 */
[----:B------:R-:W-:Y:S02]  /*22b0*/  IMAD.IADD R12, R207, 0x1, R8 ;  /* 0x00000001cf0c7824 */ /* 0x000fe400078e0208 */
[----:B------:R-:W-:Y:S01]  /*22c0*/  IMAD.IADD R9, R206, 0x1, R9 ;  /* 0x00000001ce097824 */ /* 0x000fe200078e0209 */
[----:B------:R-:W-:Y:S01]  /*22d0*/  SHF.R.S32.HI R8, RZ, 0x1f, R7 ;  /* 0x0000001fff087819 */ /* 0x000fe20000011407 */
[----:B------:R-:W-:Y:S01]  /*22e0*/  IMAD.IADD R105, R105, 0x1, R11 ;  /* 0x0000000169697824 */ /* 0x000fe200078e020b */
[----:B------:R-:W-:Y:S01]  /*22f0*/  SHF.R.S32.HI R13, RZ, 0x1f, R12 ;  /* 0x0000001fff0d7819 */ /* 0x000fe2000001140c */
[----:B------:R-:W-:Y:S01]  /*2300*/  IMAD.IADD R103, R11, 0x1, R103 ;  /* 0x000000010b677824 */ /* 0x000fe200078e0267 */
[CC--:B------:R-:W-:Y:S01]  /*2310*/  LEA.HI R21, R8.reuse, R7.reuse, RZ, 0x3 ;  /* 0x0000000708157211 */ /* 0x0c0fe200078f18ff */
[----:B------:R-:W-:Y:S01]  /*2320*/  IMAD.IADD R132, R113, 0x1, R25 ;  /* 0x0000000171847824 */ /* 0x000fe200078e0219 */
[----:B------:R-:W-:Y:S01]  /*2330*/  LEA.HI R7, R8, R7, RZ, 0x6 ;  /* 0x0000000708077211 */ /* 0x000fe200078f30ff */
[----:B------:R-:W-:Y:S01]  /*2340*/  IMAD.WIDE.U32 R104, R144, R100, R104 ;  /* 0x0000006490687225 */ /* 0x000fe200078e0068 */
[----:B------:R-:W-:-:S02]  /*2350*/  SHF.R.S32.HI R10, RZ, 0x1f, R9 ;  /* 0x0000001fff0a7819 */ /* 0x000fc40000011409 */
[----:B------:R-:W-:Y:S01]  /*2360*/  SHF.R.S32.HI R8, RZ, 0x6, R7 ;  /* 0x00000006ff087819 */ /* 0x000fe20000011407 */
[----:B------:R-:W-:Y:S01]  /*2370*/  IMAD.WIDE.U32 R102, R144, R100, R102 ;  /* 0x0000006490667225 */ /* 0x000fe200078e0066 */
[----:B------:R-:W-:Y:S02]  /*2380*/  LEA.HI R11, R10, R9, RZ, 0x6 ;  /* 0x000000090a0b7211 */ /* 0x000fe400078f30ff */
[-C--:B------:R-:W-:Y:S01]  /*2390*/  LEA.HI R28, R13, R12.reuse, RZ, 0x3 ;  /* 0x0000000c0d1c7211 */ /* 0x080fe200078f18ff */
[C---:B------:R-:W-:Y:S01]  /*23a0*/  IMAD R143, R8.reuse, 0x1c00, R217 ;  /* 0x00001c00088f7824 */ /* 0x040fe200078e02d9 */
[----:B------:R-:W-:Y:S01]  /*23b0*/  LOP3.LUT R7, R211, 0x38, R21, 0xf8, !PT ;  /* 0x00000038d3077812 */ /* 0x000fe200078ef815 */
[----:B------:R-:W-:Y:S01]  /*23c0*/  IMAD R141, R8, 0x1c00, R218 ;  /* 0x00001c00088d7824 */ /* 0x000fe200078e02da */
[----:B------:R-:W-:Y:S01]  /*23d0*/  LEA.HI R12, R13, R12, RZ, 0x6 ;  /* 0x0000000c0d0c7211 */ /* 0x000fe200078f30ff */
[----:B------:R-:W-:Y:S01]  /*23e0*/  IMAD.X R121, R232, 0x1, R15, P3 ;  /* 0x00000001e8797824 */ /* 0x000fe200018e060f */
[----:B------:R-:W-:Y:S01]  /*23f0*/  SHF.R.S32.HI R11, RZ, 0x6, R11 ;  /* 0x00000006ff0b7819 */ /* 0x000fe2000001140b */
[----:B------:R-:W-:Y:S01]  /*2400*/  IMAD.IADD R38, R115, 0x1, R39 ;  /* 0x0000000173267824 */ /* 0x000fe200078e0227 */
[----:B------:R-:W-:-:S02]  /*2410*/  LOP3.LUT R8, R7, R216, RZ, 0x3c, !PT ;  /* 0x000000d807087212 */ /* 0x000fc400078e3cff */
[----:B------:R-:W-:Y:S01]  /*2420*/  SHF.R.S32.HI R12, RZ, 0x6, R12 ;  /* 0x00000006ff0c7819 */ /* 0x000fe2000001140c */
[--C-:B------:R-:W-:Y:S01]  /*2430*/  IMAD R142, R11, 0x1c00, R217.reuse ;  /* 0x00001c000b8e7824 */ /* 0x100fe200078e02d9 */
[----:B------:R-:W-:Y:S01]  /*2440*/  LOP3.LUT R7, R211, 0x38, R28, 0xf8, !PT ;  /* 0x00000038d3077812 */ /* 0x000fe200078ef81c */
[----:B------:R-:W-:Y:S01]  /*2450*/  IMAD R139, R11, 0x1c00, R218 ;  /* 0x00001c000b8b7824 */ /* 0x000fe200078e02da */
[----:B------:R-:W-:Y:S01]  /*2460*/  LEA.HI R26, R10, R9, RZ, 0x3 ;  /* 0x000000090a1a7211 */ /* 0x000fe200078f18ff */
[C---:B------:R-:W-:Y:S01]  /*2470*/  IMAD R140, R12.reuse, 0x1c00, R217 ;  /* 0x00001c000c8c7824 */ /* 0x040fe200078e02d9 */
[----:B------:R-:W-:Y:S01]  /*2480*/  LOP3.LUT R7, R7, R216, RZ, 0x3c, !PT ;  /* 0x000000d807077212 */ /* 0x000fe200078e3cff */
[----:B------:R-:W-:Y:S01]  /*2490*/  IMAD.IADD R143, R143, 0x1, R8 ;  /* 0x000000018f8f7824 */ /* 0x000fe200078e0208 */
[----:B------:R-:W-:Y:S01]  /*24a0*/  SHF.R.S32.HI R11, RZ, 0x1f, R144 ;  /* 0x0000001fff0b7819 */ /* 0x000fe20000011490 */
[----:B------:R-:W-:Y:S01]  /*24b0*/  IMAD R138, R12, 0x1c00, R218 ;  /* 0x00001c000c8a7824 */ /* 0x000fe200078e02da */
[--C-:B------:R-:W-:Y:S01]  /*24c0*/  LOP3.LUT R9, R211, 0x38, R26.reuse, 0xf8, !PT ;  /* 0x00000038d3097812 */ /* 0x100fe200078ef81a */
[----:B------:R-:W-:Y:S01]  /*24d0*/  IMAD.IADD R140, R140, 0x1, R7 ;  /* 0x000000018c8c7824 */ /* 0x000fe200078e0207 */
[----:B------:R-:W-:Y:S01]  /*24e0*/  LOP3.LUT R8, R210, 0x38, R26, 0xf8, !PT ;  /* 0x00000038d2087812 */ /* 0x000fe200078ef81a */
[----:B------:R-:W-:Y:S01]  /*24f0*/  IMAD R7, R11, R106, RZ ;  /* 0x0000006a0b077224 */ /* 0x000fe200078e02ff */
[----:B------:R-:W-:Y:S01]  /*2500*/  LOP3.LUT R9, R9, R216, RZ, 0x3c, !PT ;  /* 0x000000d809097212 */ /* 0x000fe200078e3cff */
[----:B------:R-:W-:Y:S01]  /*2510*/  IMAD R11, R11, R100, RZ ;  /* 0x000000640b0b7224 */ /* 0x000fe200078e02ff */
[-C--:B------:R-:W-:Y:S01]  /*2520*/  LOP3.LUT R8, R8, R30.reuse, RZ, 0x3c, !PT ;  /* 0x0000001e08087212 */ /* 0x080fe200078e3cff */
[----:B------:R-:W-:Y:S01]  /*2530*/  IMAD R33, R144, R107, R7 ;  /* 0x0000006b90217224 */ /* 0x000fe200078e0207 */
[----:B------:R-:W-:Y:S01]  /*2540*/  LOP3.LUT R10, R210, 0x38, R21, 0xf8, !PT ;  /* 0x00000038d20a7812 */ /* 0x000fe200078ef815 */
[----:B------:R-:W-:Y:S01]  /*2550*/  IMAD R31, R144, R101, R11 ;  /* 0x00000065901f7224 */ /* 0x000fe200078e020b */
[----:B------:R-:W-:Y:S01]  /*2560*/  LOP3.LUT R13, R211, 0x18, R22, 0xf8, !PT ;  /* 0x00000018d30d7812 */ /* 0x000fe200078ef816 */
[----:B------:R-:W-:Y:S01]  /*2570*/  VIADD R11, R22, 0xa0 ;  /* 0x000000a0160b7836 */ /* 0x000fe20000000000 */
[-C--:B------:R-:W-:Y:S01]  /*2580*/  LOP3.LUT R10, R10, R30.reuse, RZ, 0x3c, !PT ;  /* 0x0000001e0a0a7212 */ /* 0x080fe200078e3cff */
[----:B------:R-:W-:Y:S01]  /*2590*/  IMAD.IADD R142, R142, 0x1, R9 ;  /* 0x000000018e8e7824 */ /* 0x000fe200078e0209 */
[----:B------:R-:W-:Y:S01]  /*25a0*/  LOP3.LUT R9, R210, 0x38, R28, 0xf8, !PT ;  /* 0x00000038d2097812 */ /* 0x000fe200078ef81c */
[----:B------:R-:W-:Y:S01]  /*25b0*/  IMAD.IADD R139, R139, 0x1, R8 ;  /* 0x000000018b8b7824 */ /* 0x000fe200078e0208 */
[----:B------:R-:W-:Y:S01]  /*25c0*/  ISETP.GE.AND P2, PT, R11, UR6, PT ;  /* 0x000000060b007c0c */ /* 0x000fe2000bf46270 */
[C---:B------:R-:W-:Y:S01]  /*25d0*/  IMAD.SHL.U32 R8, R106.reuse, 0x40, RZ ;  /* 0x000000406a087824 */ /* 0x040fe200078e00ff */
[----:B------:R-:W-:Y:S01]  /*25e0*/  LOP3.LUT R9, R9, R30, RZ, 0x3c, !PT ;  /* 0x0000001e09097212 */ /* 0x000fe200078e3cff */
[----:B------:R-:W-:Y:S01]  /*25f0*/  IMAD.IADD R141, R141, 0x1, R10 ;  /* 0x000000018d8d7824 */ /* 0x000fe200078e020a */
[C---:B------:R-:W-:Y:S01]  /*2600*/  SHF.L.U64.HI R7, R106.reuse, 0x6, R107 ;  /* 0x000000066a077819 */ /* 0x040fe2000001026b */
[----:B------:R-:W-:Y:S01]  /*2610*/  IMAD.WIDE.U32 R106, R106, 0x70, RZ ;  /* 0x000000706a6a7825 */ /* 0x000fe200078e00ff */
[----:B------:R-:W-:-:S02]  /*2620*/  SEL R30, RZ, 0x20, P2 ;  /* 0x00000020ff1e7807 */ /* 0x000fc40001000000 */
[----:B------:R-:W-:Y:S01]  /*2630*/  LOP3.LUT R12, R13, R216, RZ, 0x3c, !PT ;  /* 0x000000d80d0c7212 */ /* 0x000fe200078e3cff */
[----:B------:R-:W-:Y:S01]  /*2640*/  IMAD.IADD R138, R138, 0x1, R9 ;  /* 0x000000018a8a7824 */ /* 0x000fe200078e0209 */
[C---:B------:R-:W-:Y:S01]  /*2650*/  SHF.L.U64.HI R9, R100.reuse, 0x6, R101 ;  /* 0x0000000664097819 */ /* 0x040fe20000010265 */
[----:B------:R-:W-:Y:S01]  /*2660*/  IMAD.IADD R134, R107, 0x1, R27 ;  /* 0x000000016b867824 */ /* 0x000fe200078e021b */
[----:B0-----:R-:W-:Y:S01]  /*2670*/  SHF.R.S32.HI R20, RZ, 0x3, R21 ;  /* 0x00000003ff147819 */ /* 0x001fe20000011415 */
[C---:B------:R-:W-:Y:S01]  /*2680*/  IMAD.SHL.U32 R10, R100.reuse, 0x40, RZ ;  /* 0x00000040640a7824 */ /* 0x040fe200078e00ff */
[----:B------:R-:W-:Y:S01]  /*2690*/  SHF.R.S32.HI R25, RZ, 0x3, R26 ;  /* 0x00000003ff197819 */ /* 0x000fe2000001141a */
[----:B------:R-:W-:Y:S01]  /*26a0*/  IMAD.WIDE.U32 R100, R100, 0x70, RZ ;  /* 0x0000007064647825 */ /* 0x000fe200078e00ff */
[----:B------:R-:W-:Y:S02]  /*26b0*/  SHF.R.S32.HI R27, RZ, 0x3, R28 ;  /* 0x00000003ff1b7819 */ /* 0x000fe4000001141c */
[----:B------:R-:W-:Y:S01]  /*26c0*/  LOP3.LUT R37, R29, R30, RZ, 0xfc, !PT ;  /* 0x0000001e1d257212 */ /* 0x000fe200078efcff */
[----:B------:R-:W-:Y:S01]  /*26d0*/  IMAD.IADD R137, R217, 0x1, R12 ;  /* 0x00000001d9897824 */ /* 0x000fe200078e020c */
[----:B------:R-:W-:Y:S01]  /*26e0*/  LOP3.LUT R21, R21, 0xfffffff8, RZ, 0xc0, !PT ;  /* 0xfffffff815157812 */ /* 0x000fe200078ec0ff */
        /* <DEDUP_REMOVED lines=9> */
[----:B------:R-:W-:-:S02]  /*2780*/  LOP3.LUT R35, R37, 0x8, RZ, 0xc0, !PT ;  /* 0x0000000825237812 */ /* 0x000fc400078ec0ff */
[----:B------:R-:W-:Y:S02]  /*2790*/  LOP3.LUT R36, R37, 0x10, RZ, 0xc0, !PT ;  /* 0x0000001025247812 */ /* 0x000fe400078ec0ff */
[----:B------:R-:W-:Y:S02]  /*27a0*/  LOP3.LUT R29, R29, 0x1, RZ, 0xc0, !PT ;  /* 0x000000011d1d7812 */ /* 0x000fe400078ec0ff */
[----:B------:R-:W-:Y:S02]  /*27b0*/  SHF.R.S32.HI R30, RZ, 0x1f, R21 ;  /* 0x0000001fff1e7819 */ /* 0x000fe40000011415 */
[----:B------:R-:W-:Y:S02]  /*27c0*/  SHF.R.S32.HI R31, RZ, 0x1f, R26 ;  /* 0x0000001fff1f7819 */ /* 0x000fe4000001141a */
[----:B------:R-:W-:Y:S02]  /*27d0*/  SHF.R.S32.HI R32, RZ, 0x1f, R28 ;  /* 0x0000001fff207819 */ /* 0x000fe4000001141c */
[----:B------:R-:W-:-:S07]  /*27e0*/  LOP3.LUT R37, R37, 0x20, RZ, 0xc0, !PT ;  /* 0x0000002025257812 */ /* 0x000fce00078ec0ff */
.L_x_5162:
[----:B------:R-:W2:Y:S01]  /*27f0*/  LDL.LU R43, [R1+0x10] ;  /* 0x00001000012b7983 */ /* 0x000ea20000300800 */
[----:B-----5:R-:W-:Y:S01]  /*2800*/  VIADD R49, R24, 0xffffffff ;  /* 0xffffffff18317836 */ /* 0x020fe20000000000 */
[----:B------:R-:W0:Y:S01]  /*2810*/  LDC.64 R122, c[0x0][0x2d8] ;  /* 0x0000b600ff7a7b82 */ /* 0x000e220000000a00 */
[----:B------:R-:W-:Y:S01]  /*2820*/  LOP3.LUT P5, RZ, R221, 0x4, RZ, 0xc0, !PT ;  /* 0x00000004ddff7812 */ /* 0x000fe200078ac0ff */
        /* <DEDUP_REMOVED lines=13> */
[----:B------:R-:W-:Y:S02]  /*2900*/  ISETP.GT.AND P3, PT, R49, R125, PT ;  /* 0x0000007d3100720c */ /* 0x000fe40003f64270 */
[----:B0-----:R-:W-:-:S02]  /*2910*/  LEA R44, P2, R24, R122, 0x1 ;  /* 0x0000007a182c7211 */ /* 0x001fc400078408ff */
[----:B------:R-:W-:Y:S02]  /*2920*/  LEA R46, P4, R41, R122, 0x1 ;  /* 0x0000007a292e7211 */ /* 0x000fe400078808ff */
[-C--:B------:R-:W-:Y:S01]  /*2930*/  LEA.HI.X R45, R24, R123.reuse, R40, 0x1, P2 ;  /* 0x0000007b182d7211 */ /* 0x080fe200010f0c28 */
[----:B------:R-:W-:Y:S01]  /*2940*/  IMAD.MOV.U32 R24, RZ, RZ, R49 ;  /* 0x000000ffff187224 */ /* 0x000fe200078e0031 */
[----:B-1----:R-:W-:Y:S02]  /*2950*/  ISETP.GE.AND P2, PT, R119, 0x1, PT ;  /* 0x000000017700780c */ /* 0x002fe40003f46270 */
[----:B------:R-:W-:Y:S01]  /*2960*/  LEA.HI.X R47, R41, R123, R42, 0x1, P4 ;  /* 0x0000007b292f7211 */ /* 0x000fe200020f0c2a */
[C---:B------:R-:W-:Y:S02]  /*2970*/  VIADD R41, R39.reuse, 0x20 ;  /* 0x0000002027297836 */ /* 0x040fe40000000000 */
[C---:B------:R-:W-:Y:S02]  /*2980*/  @P5 VIADD R41, R39.reuse, 0xffffffe0 ;  /* 0xffffffe027295836 */ /* 0x040fe40000000000 */
[----:B------:R-:W-:-:S02]  /*2990*/  IMAD R39, R39, 0x2, R118 ;  /* 0x0000000227277824 */ /* 0x000fc400078e0276 */
[----:B------:R-:W-:Y:S01]  /*29a0*/  IMAD R96, R41, 0x2, R118 ;  /* 0x0000000229607824 */ /* 0x000fe200078e0276 */
        /* <DEDUP_REMOVED lines=78> */
.L_x_5067:
[----:B------:R-:W-:Y:S05]  /*2e90*/  BSYNC B1 ;  /* 0x0000000000017941 */ /* 0x000fea0003800000 */
.L_x_5066:
        /* <DEDUP_REMOVED lines=61> */
.L_x_5069:
[----:B------:R-:W-:Y:S05]  /*3270*/  BSYNC B1 ;  /* 0x0000000000017941 */ /* 0x000fea0003800000 */
.L_x_5068:
        /* <DEDUP_REMOVED lines=64> */
[----:B------:R-:W-:-:S04]  /*3680*/  PRMT R175, R42, 0x7610, R175 ;  /* 0x000076102aaf7816 */ /* 0x000fc800000000af */
        /* <DEDUP_REMOVED lines=35> */
.L_x_5070:
[----:B------:R-:W-:Y:S01]  /*38c0*/  IMAD R98, R19, 0x8, R18 ;  /* 0x0000000813627824 */ /* 0x000fe200078e0212 */
[----:B------:R-:W-:Y:S01]  /*38d0*/  SHF.L.U32 R99, R209, 0x1f, RZ ;  /* 0x0000001fd1637819 */ /* 0x000fe200000006ff */
[----:B------:R-:W-:Y:S03]  /*38e0*/  BSSY B1, `(.L_x_5071) ;  /* 0x0000003000017945 */ /* 0x000fe60003800000 */
[----:B------:R-:W0:Y:S02]  /*38f0*/  SYNCS.PHASECHK.TRANS64.TRYWAIT P5, [R98+URZ+0x36890], R99 ;  /* 0x03689063620075a7 */ /* 0x000e2400080a017f */
[----:B0-----:R-:W-:Y:S05]  /*3900*/  @!P5 BRA `(.L_x_5072) ;  /* 0x000002800038d947 */ /* 0x001fea0003800000 */
.L_x_5399:
[----:B------:R-:W-:Y:S05]  /*3910*/  BSYNC B1 ;  /* 0x0000000000017941 */ /* 0x000fea0003800000 */
.L_x_5071:
        /* <DEDUP_REMOVED lines=29> */
[-C--:B------:R-:W-:Y:S01]  /*3af0*/  FMUL.FTZ R42, R42, R165.reuse ;  /* 0x000000a52a2a7220 */ /* 0x080fe20000410000 */
        /* <DEDUP_REMOVED lines=24> */
.L_x_5078:
[----:B------:R-:W-:Y:S05]  /*3c80*/  BSYNC B3 ;  /* 0x0000000000037941 */ /* 0x000fea0003800000 */
.L_x_5077:
[----:B--2---:R1:W-:Y:S02]  /*3c90*/  STG.E.128 desc[UR60][R46.64], R40 ;  /* 0x000000282e007986 */ /* 0x0043e4000c101d3c */
.L_x_5076:
[----:B------:R-:W-:Y:S05]  /*3ca0*/  BSYNC B2 ;  /* 0x0000000000027941 */ /* 0x000fea0003800000 */
.L_x_5075:
        /* <DEDUP_REMOVED lines=53> */
.L_x_5082:
[----:B------:R-:W-:Y:S05]  /*4000*/  BSYNC B3 ;  /* 0x0000000000037941 */ /* 0x000fea0003800000 */
.L_x_5081:
[----:B--2---:R2:W-:Y:S02]  /*4010*/  STG.E.128 desc[UR60][R46.64+0x40], R40 ;  /* 0x000040282e007986 */ /* 0x0045e4000c101d3c */
.L_x_5080:
[----:B------:R-:W-:Y:S05]  /*4020*/  BSYNC B2 ;  /* 0x0000000000027941 */ /* 0x000fea0003800000 */
.L_x_5079:
        /* <DEDUP_REMOVED lines=53> */
.L_x_5086:
[----:B------:R-:W-:Y:S05]  /*4380*/  BSYNC B3 ;  /* 0x0000000000037941 */ /* 0x000fea0003800000 */
.L_x_5085:
[----:B--2---:R3:W-:Y:S02]  /*4390*/  STG.E.128 desc[UR60][R46.64+0x80], R40 ;  /* 0x000080282e007986 */ /* 0x0047e4000c101d3c */
.L_x_5084:
[----:B------:R-:W-:Y:S05]  /*43a0*/  BSYNC B2 ;  /* 0x0000000000027941 */ /* 0x000fea0003800000 */
.L_x_5083:
        /* <DEDUP_REMOVED lines=14> */
[----:B------:R-:W-:Y:S01]  /*4490*/  PRMT R183, R183, 0x5410, R84 ;  /* 0x00005410b7b77816 */ /* 0x000fe20000000054 */
[----:B------:R-:W-:Y:S01]  /*44a0*/  IMAD.U32 R84, R41, 0x10000, RZ ;  /* 0x0001000029547824 */ /* 0x000fe200078e00ff */
[----:B------:R-:W-:Y:S01]  /*44b0*/  PRMT R187, R187, 0x5410, R82 ;  /* 0x00005410bbbb7816 */ /* 0x000fe20000000052 */
[----:B------:R-:W-:Y:S01]  /*44c0*/  IMAD.U32 R82, R188, 0x10000, RZ ;  /* 0x00010000bc527824 */ /* 0x000fe200078e00ff */
[----:B------:R-:W-:-:S02]  /*44d0*/  LOP3.LUT R81, R42, 0xffff0000, RZ, 0xc0, !PT ;  /* 0xffff00002a517812 */ /* 0x000fc400078ec0ff */
[----:B------:R-:W-:Y:S01]  /*44e0*/  PRMT R182, R182, 0x5410, R85 ;  /* 0x00005410b6b67816 */ /* 0x000fe20000000055 */
[----:B------:R-:W-:Y:S01]  /*44f0*/  IMAD.U32 R85, R183, 0x10000, RZ ;  /* 0x00010000b7557824 */ /* 0x000fe200078e00ff */
        /* <DEDUP_REMOVED lines=33> */
.L_x_5090:
[----:B------:R-:W-:Y:S05]  /*4710*/  BSYNC B3 ;  /* 0x0000000000037941 */ /* 0x000fea0003800000 */
.L_x_5089:
[----:B--2---:R4:W-:Y:S02]  /*4720*/  STG.E.128 desc[UR60][R46.64+0xc0], R40 ;  /* 0x0000c0282e007986 */ /* 0x0049e4000c101d3c */
.L_x_5088:
[----:B------:R-:W-:Y:S05]  /*4730*/  BSYNC B2 ;  /* 0x0000000000027941 */ /* 0x000fea0003800000 */
.L_x_5087:
        /* <DEDUP_REMOVED lines=9> */
[----:B------:R-:W-:Y:S01]  /*47d0*/  SHF.R.U64 R83, R76, 0x10, R77 ;  /* 0x000000104c537819 */ /* 0x000fe2000000124d */
[----:B--2---:R-:W-:Y:S01]  /*47e0*/  IMAD.U32 R76, R42, 0x10000, RZ ;  /* 0x000100002a4c7824 */ /* 0x004fe200078e00ff */
        /* <DEDUP_REMOVED lines=17> */
[----:B------:R-:W-:Y:S01]  /*4900*/  LOP3.LUT R181, R181, 0xffff0000, RZ, 0xc0, !PT ;  /* 0xffff0000b5b57812 */ /* 0x000fe200078ec0ff */
[----:B------:R-:W-:Y:S01]  /*4910*/  FMUL.FTZ R85, R78, R80 ;  /* 0x000000504e557220 */ /* 0x000fe20000410000 */
[----:B------:R-:W-:Y:S01]  /*4920*/  LOP3.LUT R179, R179, 0xffff0000, RZ, 0xc0, !PT ;  /* 0xffff0000b3b37812 */ /* 0x000fe200078ec0ff */
[----:B------:R-:W-:Y:S01]  /*4930*/  IMAD.U32 R180, R180, 0x10000, RZ ;  /* 0x00010000b4b47824 */ /* 0x000fe200078e00ff */
[----:B------:R-:W-:Y:S01]  /*4940*/  LOP3.LUT R78, R40, 0xffff0000, RZ, 0xc0, !PT ;  /* 0xffff0000284e7812 */ /* 0x000fe200078ec0ff */
[----:B------:R-:W-:-:S02]  /*4950*/  IMAD.U32 R178, R178, 0x10000, RZ ;  /* 0x00010000b2b27824 */ /* 0x000fc400078e00ff */
[C---:B------:R-:W-:Y:S01]  /*4960*/  FFMA.FTZ R85, R79.reuse, R82, R85 ;  /* 0x000000524f557223 */ /* 0x040fe20000010055 */
[----:B------:R-:W-:Y:S02]  /*4970*/  IMAD.U32 R41, R40, 0x10000, RZ ;  /* 0x0001000028297824 */ /* 0x000fe400078e00ff */
[----:B------:R-:W-:Y:S01]  /*4980*/  FFMA.FTZ R40, R79, R80, -R84 ;  /* 0x000000504f287223 */ /* 0x000fe20000010854 */
[C---:B------:R-:W-:Y:S01]  /*4990*/  FFMA.FTZ R87, R76.reuse, R81, -R87 ;  /* 0x000000514c577223 */ /* 0x040fe20000010857 */
[----:B------:R-:W-:Y:S01]  /*49a0*/  FFMA.FTZ R76, R76, R83, R77 ;  /* 0x000000534c4c7223 */ /* 0x000fe2000001004d */
[C---:B------:R-:W-:Y:S01]  /*49b0*/  FMUL.FTZ R80, R42.reuse, R181 ;  /* 0x000000b52a507220 */ /* 0x040fe20000410000 */
[----:B------:R-:W-:Y:S01]  /*49c0*/  FMUL.FTZ R82, R42, R179 ;  /* 0x000000b32a527220 */ /* 0x000fe20000410000 */
[----:B------:R-:W-:Y:S02]  /*49d0*/  IMAD.U32 R43, R43, 0x10000, RZ ;  /* 0x000100002b2b7824 */ /* 0x000fe400078e00ff */
        /* <DEDUP_REMOVED lines=11> */
.L_x_5094:
[----:B------:R-:W-:Y:S05]  /*4a90*/  BSYNC B3 ;  /* 0x0000000000037941 */ /* 0x000fea0003800000 */
.L_x_5093:
[----:B--2---:R1:W-:Y:S02]  /*4aa0*/  STG.E.128 desc[UR60][R46.64+0x100], R40 ;  /* 0x000100282e007986 */ /* 0x0043e4000c101d3c */
.L_x_5092:
[----:B------:R-:W-:Y:S05]  /*4ab0*/  BSYNC B2 ;  /* 0x0000000000027941 */ /* 0x000fea0003800000 */
.L_x_5091:
        /* <DEDUP_REMOVED lines=27> */
[----:B------:R-:W-:Y:S01]  /*4c70*/  FMUL.FTZ R74, R74, R76 ;  /* 0x0000004c4a4a7220 */ /* 0x000fe20000410000 */
[----:B------:R-:W-:Y:S01]  /*4c80*/  FMUL.FTZ R84, R75, R80 ;  /* 0x000000504b547220 */ /* 0x000fe20000410000 */
[----:B------:R-:W-:Y:S01]  /*4c90*/  LOP3.LUT R171, R171, 0xffff0000, RZ, 0xc0, !PT ;  /* 0xffff0000abab7812 */ /* 0x000fe200078ec0ff */
[C---:B------:R-:W-:Y:S02]  /*4ca0*/  IMAD.U32 R41, R40.reuse, 0x10000, RZ ;  /* 0x0001000028297824 */ /* 0x040fe400078e00ff */
[----:B------:R-:W-:Y:S01]  /*4cb0*/  FFMA.FTZ R77, R43, R77, R74 ;  /* 0x0000004d2b4d7223 */ /* 0x000fe2000001004a */
[-C--:B------:R-:W-:Y:S01]  /*4cc0*/  FMUL.FTZ R74, R75, R78.reuse ;  /* 0x0000004e4b4a7220 */ /* 0x080fe20000410000 */
[----:B------:R-:W-:Y:S01]  /*4cd0*/  LOP3.LUT R173, R173, 0xffff0000, RZ, 0xc0, !PT ;  /* 0xffff0000adad7812 */ /* 0x000fe200078ec0ff */
[C---:B------:R-:W-:Y:S01]  /*4ce0*/  FFMA.FTZ R84, R73.reuse, R78, -R84 ;  /* 0x0000004e49547223 */ /* 0x040fe20000010854 */
[----:B------:R-:W-:Y:S01]  /*4cf0*/  LOP3.LUT R40, R40, 0xffff0000, RZ, 0xc0, !PT ;  /* 0xffff000028287812 */ /* 0x000fe200078ec0ff */
[----:B------:R-:W-:Y:S01]  /*4d00*/  FFMA.FTZ R73, R73, R80, R74 ;  /* 0x0000005049497223 */ /* 0x000fe2000001004a */
[----:B------:R-:W-:-:S02]  /*4d10*/  IMAD.U32 R174, R174, 0x10000, RZ ;  /* 0x00010000aeae7824 */ /* 0x000fc400078e00ff */
[C---:B------:R-:W-:Y:S01]  /*4d20*/  FMUL.FTZ R75, R72.reuse, R171 ;  /* 0x000000ab484b7220 */ /* 0x040fe20000410000 */
[-C--:B------:R-:W-:Y:S01]  /*4d30*/  FMUL.FTZ R74, R72, R173.reuse ;  /* 0x000000ad484a7220 */ /* 0x080fe20000410000 */
[----:B------:R-:W-:Y:S01]  /*4d40*/  FFMA.FTZ R82, R43, R76, -R82 ;  /* 0x0000004c2b527223 */ /* 0x000fe20000010852 */
        /* <DEDUP_REMOVED lines=8> */
[----:B------:R-:W-:Y:S02]  /*4dd0*/  F2FP.BF16.F32.PACK_AB R40, R43, R72 ;  /* 0x000000482b28723e */ /* 0x000fe400000010ff */
[----:B------:R-:W-:Y:S01]  /*4de0*/  F2FP.BF16.F32.PACK_AB R42, R73, R84 ;  /* 0x00000054492a723e */ /* 0x000fe200000010ff */
[----:B------:R-:W-:-:S07]  /*4df0*/  IMAD.MOV.U32 R43, RZ, RZ, R74 ;  /* 0x000000ffff2b7224 */ /* 0x000fce00078e004a */
.L_x_5096:
[----:B------:R-:W-:Y:S05]  /*4e00*/  BSYNC B2 ;  /* 0x0000000000027941 */ /* 0x000fea0003800000 */
.L_x_5095:
[----:B--2---:R1:W-:Y:S02]  /*4e10*/  STG.E.128 desc[UR60][R46.64+0x140], R40 ;  /* 0x000140282e007986 */ /* 0x0043e4000c101d3c */
.L_x_5074:
[----:B------:R-:W-:Y:S05]  /*4e20*/  BSYNC B1 ;  /* 0x0000000000017941 */ /* 0x000fea0003800000 */
.L_x_5073:
        /* <DEDUP_REMOVED lines=54> */
.L_x_5101:
[----:B------:R-:W-:Y:S05]  /*5190*/  BSYNC B2 ;  /* 0x0000000000027941 */ /* 0x000fea0003800000 */
.L_x_5100:
[----:B--2---:R1:W-:Y:S02]  /*51a0*/  STG.E.128 desc[UR60][R44.64], R40 ;  /* 0x000000282c007986 */ /* 0x0043e4000c101d3c */
.L_x_5099:
[----:B------:R-:W-:Y:S05]  /*51b0*/  BSYNC B1 ;  /* 0x0000000000017941 */ /* 0x000fea0003800000 */
.L_x_5098:
        /* <DEDUP_REMOVED lines=54> */
.L_x_5105:
[----:B------:R-:W-:Y:S05]  /*5520*/  BSYNC B2 ;  /* 0x0000000000027941 */ /* 0x000fea0003800000 */
.L_x_5104:
[----:B--2---:R1:W-:Y:S02]  /*5530*/  STG.E.128 desc[UR60][R44.64+0x40], R40 ;  /* 0x000040282c007986 */ /* 0x0043e4000c101d3c */
.L_x_5103:
[----:B------:R-:W-:Y:S05]  /*5540*/  BSYNC B1 ;  /* 0x0000000000017941 */ /* 0x000fea0003800000 */
.L_x_5102:
        /* <DEDUP_REMOVED lines=54> */
.L_x_5109:
[----:B------:R-:W-:Y:S05]  /*58b0*/  BSYNC B2 ;  /* 0x0000000000027941 */ /* 0x000fea0003800000 */
.L_x_5108:
[----:B--2---:R1:W-:Y:S02]  /*58c0*/  STG.E.128 desc[UR60][R44.64+0x80], R40 ;  /* 0x000080282c007986 */ /* 0x0043e4000c101d3c */
.L_x_5107:
[----:B------:R-:W-:Y:S05]  /*58d0*/  BSYNC B1 ;  /* 0x0000000000017941 */ /* 0x000fea0003800000 */
.L_x_5106:
        /* <DEDUP_REMOVED lines=54> */
.L_x_5113:
[----:B------:R-:W-:Y:S05]  /*5c40*/  BSYNC B2 ;  /* 0x0000000000027941 */ /* 0x000fea0003800000 */
.L_x_5112:
[----:B--2---:R1:W-:Y:S02]  /*5c50*/  STG.E.128 desc[UR60][R44.64+0xc0], R40 ;  /* 0x0000c0282c007986 */ /* 0x0043e4000c101d3c */
.L_x_5111:
[----:B------:R-:W-:Y:S05]  /*5c60*/  BSYNC B1 ;  /* 0x0000000000017941 */ /* 0x000fea0003800000 */
.L_x_5110:
        /* <DEDUP_REMOVED lines=54> */
.L_x_5117:
[----:B------:R-:W-:Y:S05]  /*5fd0*/  BSYNC B2 ;  /* 0x0000000000027941 */ /* 0x000fea0003800000 */
.L_x_5116:
[----:B--2---:R1:W-:Y:S02]  /*5fe0*/  STG.E.128 desc[UR60][R44.64+0x100], R40 ;  /* 0x000100282c007986 */ /* 0x0043e4000c101d3c */
.L_x_5115:
[----:B------:R-:W-:Y:S05]  /*5ff0*/  BSYNC B1 ;  /* 0x0000000000017941 */ /* 0x000fea0003800000 */
.L_x_5114:
        /* <DEDUP_REMOVED lines=53> */
.L_x_5119:
[----:B------:R-:W-:Y:S05]  /*6350*/  BSYNC B1 ;  /* 0x0000000000017941 */ /* 0x000fea0003800000 */
.L_x_5118:
[----:B--2---:R1:W-:Y:S01]  /*6360*/  STG.E.128 desc[UR60][R44.64+0x140], R40 ;  /* 0x000140282c007986 */ /* 0x0043e2000c101d3c */
[----:B------:R-:W-:Y:S05]  /*6370*/  BRA `(.L_x_5097) ;  /* 0x0000004000447947 */ /* 0x000fea0003800000 */
.L_x_5065:
        /* <DEDUP_REMOVED lines=47> */
.L_x_5121:
[----:B------:R-:W-:Y:S05]  /*6670*/  BSYNC B1 ;  /* 0x0000000000017941 */ /* 0x000fea0003800000 */
.L_x_5120:
        /* <DEDUP_REMOVED lines=47> */
.L_x_5123:
[----:B------:R-:W-:Y:S05]  /*6970*/  BSYNC B1 ;  /* 0x0000000000017941 */ /* 0x000fea0003800000 */
.L_x_5122:
[----:B0-----:R-:W2:Y:S01]  /*6980*/  LDL R88, [R1+0x4c] ;  /* 0x00004c0001587983 */ /* 0x001ea20000100800 */
[----:B------:R-:W-:Y:S01]  /*6990*/  IMAD.MOV.U32 R89, RZ, RZ, R41 ;  /* 0x000000ffff597224 */ /* 0x000fe200078e0029 */
[----:B------:R-:W-:Y:S01]  /*69a0*/  PRMT R175, R94, 0x7610, R175 ;  /* 0x000076105eaf7816 */ /* 0x000fe200000000af */
[----:B------:R-:W-:Y:S02]  /*69b0*/  IMAD.MOV.U32 R90, RZ, RZ, R44 ;  /* 0x000000ffff5a7224 */ /* 0x000fe400078e002c */
[----:B------:R-:W-:Y:S01]  /*69c0*/  IMAD.MOV.U32 R91, RZ, RZ, R45 ;  /* 0x000000ffff5b7224 */ /* 0x000fe200078e002d */
[----:B------:R-:W-:Y:S01]  /*69d0*/  PRMT R178, R89, 0x7610, R178 ;  /* 0x0000761059b27816 */ /* 0x000fe200000000b2 */
[----:B------:R-:W-:-:S03]  /*69e0*/  IMAD.MOV.U32 R89, RZ, RZ, R47 ;  /* 0x000000ffff597224 */ /* 0x000fc600078e002f */
[----:B------:R-:W-:Y:S01]  /*69f0*/  PRMT R180, R91, 0x5410, R90 ;  /* 0x000054105bb47816 */ /* 0x000fe2000000005a */
[----:B------:R-:W-:Y:S02]  /*6a00*/  IMAD.MOV.U32 R90, RZ, RZ, R48 ;  /* 0x000000ffff5a7224 */ /* 0x000fe400078e0030 */
[----:B------:R-:W-:-:S03]  /*6a10*/  IMAD.MOV.U32 R91, RZ, RZ, R49 ;  /* 0x000000ffff5b7224 */ /* 0x000fc600078e0031 */
[----:B------:R-:W-:Y:S01]  /*6a20*/  PRMT R182, R182, 0x5410, R90 ;  /* 0x00005410b6b67816 */ /* 0x000fe2000000005a */
[----:B------:R-:W-:Y:S01]  /*6a30*/  IMAD.MOV.U32 R90, RZ, RZ, R52 ;  /* 0x000000ffff5a7224 */ /* 0x000fe200078e0034 */
[----:B------:R-:W-:Y:S01]  /*6a40*/  PRMT R162, R91, 0x7610, R162 ;  /* 0x000076105ba27816 */ /* 0x000fe200000000a2 */
[----:B------:R-:W-:-:S03]  /*6a50*/  IMAD.MOV.U32 R91, RZ, RZ, R53 ;  /* 0x000000ffff5b7224 */ /* 0x000fc600078e0035 */
[----:B------:R-:W-:Y:S01]  /*6a60*/  PRMT R178, R178, 0x5410, R90 ;  /* 0x00005410b2b27816 */ /* 0x000fe2000000005a */
[----:B------:R-:W-:-:S05]  /*6a70*/  IMAD.MOV.U32 R90, RZ, RZ, R56 ;  /* 0x000000ffff5a7224 */ /* 0x000fca00078e0038 */
[----:B------:R-:W-:Y:S01]  /*6a80*/  PRMT R182, R90, 0x7610, R182 ;  /* 0x000076105ab67816 */ /* 0x000fe200000000b6 */
[----:B------:R-:W-:-:S05]  /*6a90*/  IMAD.MOV.U32 R90, RZ, RZ, R60 ;  /* 0x000000ffff5a7224 */ /* 0x000fca00078e003c */
        /* <DEDUP_REMOVED lines=66> */
.L_x_5124:
[----:B------:R-:W-:Y:S01]  /*6ec0*/  IMAD R98, R19, 0x8, R18 ;  /* 0x0000000813627824 */ /* 0x000fe200078e0212 */
[----:B------:R-:W-:Y:S01]  /*6ed0*/  SHF.L.U32 R99, R209, 0x1f, RZ ;  /* 0x0000001fd1637819 */ /* 0x000fe200000006ff */
[----:B------:R-:W0:Y:S01]  /*6ee0*/  LDC R145, c[0x0][0x2e4] ;  /* 0x0000b900ff917b82 */ /* 0x000e220000000800 */
[----:B------:R-:W-:Y:S02]  /*6ef0*/  BSSY B1, `(.L_x_5125) ;  /* 0x0000004000017945 */ /* 0x000fe40003800000 */
[----:B------:R-:W1:Y:S05]  /*6f00*/  SYNCS.PHASECHK.TRANS64.TRYWAIT P5, [R98+URZ+0x36890], R99 ;  /* 0x03689063620075a7 */ /* 0x000e6a00080a017f */
[----:B------:R-:W2:Y:S01]  /*6f10*/  LDC.64 R126, c[0x0][0x2f0] ;  /* 0x0000bc00ff7e7b82 */ /* 0x000ea20000000a00 */
[----:B-1----:R-:W-:Y:S05]  /*6f20*/  @!P5 BRA `(.L_x_5126) ;  /* 0x0000024800c4d947 */ /* 0x002fea0003800000 */
.L_x_5400:
[----:B------:R-:W-:Y:S05]  /*6f30*/  BSYNC B1 ;  /* 0x0000000000017941 */ /* 0x000fea0003800000 */
.L_x_5125:
        /* <DEDUP_REMOVED lines=55> */
[----:B------:R-:W-:Y:S01]  /*72b0*/  LOP3.LUT R93, R165, 0xffff0000, RZ, 0xc0, !PT ;  /* 0xffff0000a55d7812 */ /* 0x000fe200078ec0ff */
[----:B------:R-:W-:Y:S01]  /*72c0*/  IMAD.U32 R61, R90, 0x10000, RZ ;  /* 0x000100005a3d7824 */ /* 0x000fe200078e00ff */
[----:B------:R-:W-:Y:S01]  /*72d0*/  SHF.R.U64 R50, R50, 0x10, R51 ;  /* 0x0000001032327819 */ /* 0x000fe20000001233 */
[----:B------:R-:W-:Y:S01]  /*72e0*/  FMUL.FTZ R165, R164, R161 ;  /* 0x000000a1a4a57220 */ /* 0x000fe20000410000 */
[----:B------:R-:W-:Y:S01]  /*72f0*/  PRMT R48, R182, 0x5432, R48 ;  /* 0x00005432b6307816 */ /* 0x000fe20000000030 */
[-C--:B------:R-:W-:Y:S01]  /*7300*/  FMUL.FTZ R164, R164, R93.reuse ;  /* 0x0000005da4a47220 */ /* 0x080fe20000410000 */
[----:B------:R-:W-:Y:S01]  /*7310*/  LOP3.LUT R88, R88, 0xffff0000, RZ, 0xc0, !PT ;  /* 0xffff000058587812 */ /* 0x000fe200078ec0ff */
[----:B------:R-:W-:Y:S01]  /*7320*/  FFMA.FTZ R93, R89, R93, -R165 ;  /* 0x0000005d595d7223 */ /* 0x000fe200000108a5 */
[----:B------:R-:W-:-:S02]  /*7330*/  IMAD.U32 R165, R91, 0x10000, RZ ;  /* 0x000100005ba57824 */ /* 0x000fc400078e00ff */
[----:B------:R-:W-:Y:S01]  /*7340*/  FFMA.FTZ R89, R89, R161, R164 ;  /* 0x000000a159597223 */ /* 0x000fe200000100a4 */
[----:B------:R-:W-:Y:S02]  /*7350*/  SHF.R.U32.HI R161, RZ, 0x10, R63 ;  /* 0x00000010ffa17819 */ /* 0x000fe4000001163f */
[----:B------:R-:W-:Y:S01]  /*7360*/  SHF.R.U32.HI R164, RZ, 0x10, R51 ;  /* 0x00000010ffa47819 */ /* 0x000fe20000011633 */
[----:B------:R-:W-:Y:S01]  /*7370*/  IMAD.U32 R51, R92, 0x10000, RZ ;  /* 0x000100005c337824 */ /* 0x000fe200078e00ff */
[C---:B------:R-:W-:Y:S02]  /*7380*/  PRMT R161, R168.reuse, 0x5410, R161 ;  /* 0x00005410a8a17816 */ /* 0x040fe400000000a1 */
        /* <DEDUP_REMOVED lines=10> */
[----:B------:R-:W-:Y:S01]  /*7430*/  FMUL.FTZ R95, R91, R161 ;  /* 0x000000a15b5f7220 */ /* 0x000fe20000410000 */
[----:B------:R-:W-:Y:S01]  /*7440*/  PRMT R62, R185, 0x5432, R62 ;  /* 0x00005432b93e7816 */ /* 0x000fe2000000003e */
[-C--:B------:R-:W-:Y:S01]  /*7450*/  FMUL.FTZ R91, R91, R164.reuse ;  /* 0x000000a45b5b7220 */ /* 0x080fe20000410000 */
[----:B------:R-:W-:Y:S01]  /*7460*/  FFMA.FTZ R168, R165, R167, -R168 ;  /* 0x000000a7a5a87223 */ /* 0x000fe200000108a8 */
[----:B------:R-:W-:Y:S01]  /*7470*/  FFMA.FTZ R95, R63, R164, -R95 ;  /* 0x000000a43f5f7223 */ /* 0x000fe2000001085f */
[----:B------:R-:W-:-:S02]  /*7480*/  IMAD.U32 R164, R60, 0x10000, RZ ;  /* 0x000100003ca47824 */ /* 0x000fc400078e00ff */
[----:B------:R-:W-:Y:S01]  /*7490*/  FFMA.FTZ R91, R63, R161, R91 ;  /* 0x000000a13f5b7223 */ /* 0x000fe2000001005b */
[----:B------:R-:W-:Y:S01]  /*74a0*/  IMAD.U32 R63, R48, 0x10000, RZ ;  /* 0x00010000303f7824 */ /* 0x000fe200078e00ff */
[----:B------:R-:W-:Y:S01]  /*74b0*/  LOP3.LUT R60, R60, 0xffff0000, RZ, 0xc0, !PT ;  /* 0xffff00003c3c7812 */ /* 0x000fe200078ec0ff */
[C---:B------:R-:W-:Y:S01]  /*74c0*/  FMUL.FTZ R161, R51.reuse, R164 ;  /* 0x000000a433a17220 */ /* 0x040fe20000410000 */
[----:B------:R-:W-:Y:S01]  /*74d0*/  LOP3.LUT R48, R48, 0xffff0000, RZ, 0xc0, !PT ;  /* 0xffff000030307812 */ /* 0x000fe200078ec0ff */
[-C--:B------:R-:W-:Y:S01]  /*74e0*/  FMUL.FTZ R51, R51, R63.reuse ;  /* 0x0000003f33337220 */ /* 0x080fe20000410000 */
[----:B------:R-:W-:Y:S01]  /*74f0*/  FFMA.FTZ R169, R165, R166, R169 ;  /* 0x000000a6a5a97223 */ /* 0x000fe200000100a9 */
[----:B------:R-:W-:Y:S01]  /*7500*/  FFMA.FTZ R161, R49, R63, -R161 ;  /* 0x0000003f31a17223 */ /* 0x000fe200000108a1 */
[----:B------:R-:W-:Y:S01]  /*7510*/  FMUL.FTZ R63, R92, R60 ;  /* 0x0000003c5c3f7220 */ /* 0x000fe20000410000 */
        /* <DEDUP_REMOVED lines=34> */
.L_x_5132:
[----:B------:R-:W-:Y:S05]  /*7740*/  BSYNC B3 ;  /* 0x0000000000037941 */ /* 0x000fea0003800000 */
.L_x_5131:
        /* <DEDUP_REMOVED lines=10> */
.L_x_5130:
[----:B------:R-:W-:Y:S05]  /*77f0*/  BSYNC B2 ;  /* 0x0000000000027941 */ /* 0x000fea0003800000 */
.L_x_5129:
        /* <DEDUP_REMOVED lines=39> */
[C---:B------:R-:W-:Y:S01]  /*7a70*/  IMAD.U32 R161, R56.reuse, 0x10000, RZ ;  /* 0x0001000038a17824 */ /* 0x040fe200078e00ff */
        /* <DEDUP_REMOVED lines=79> */
.L_x_5136:
[----:B------:R-:W-:Y:S05]  /*7f70*/  BSYNC B3 ;  /* 0x0000000000037941 */ /* 0x000fea0003800000 */
.L_x_5135:
        /* <DEDUP_REMOVED lines=10> */
.L_x_5134:
[----:B------:R-:W-:Y:S05]  /*8020*/  BSYNC B2 ;  /* 0x0000000000027941 */ /* 0x000fea0003800000 */
.L_x_5133:
        /* <DEDUP_REMOVED lines=48> */
[----:B------:R-:W-:Y:S01]  /*8330*/  PRMT R176, R176, 0x5410, R54 ;  /* 0x00005410b0b07816 */ /* 0x000fe20000000036 */
        /* <DEDUP_REMOVED lines=13> */
[----:B------:R-:W-:Y:S01]  /*8410*/  FMUL.FTZ R89, R89, R55 ;  /* 0x0000003759597220 */ /* 0x000fe20000410000 */
[----:B------:R-:W-:Y:S01]  /*8420*/  PRMT R40, R177, 0x5410, R40 ;  /* 0x00005410b1287816 */ /* 0x000fe20000000028 */
        /* <DEDUP_REMOVED lines=8> */
[----:B------:R-:W-:Y:S01]  /*84b0*/  FFMA.FTZ R41, R88, R55, -R41 ;  /* 0x0000003758297223 */ /* 0x000fe20000010829 */
[----:B------:R-:W-:Y:S01]  /*84c0*/  IMAD.U32 R62, R40, 0x10000, RZ ;  /* 0x00010000283e7824 */ /* 0x000fe200078e00ff */
[----:B------:R-:W-:Y:S01]  /*84d0*/  LOP3.LUT R48, R48, 0xffff0000, RZ, 0xc0, !PT ;  /* 0xffff000030307812 */ /* 0x000fe200078ec0ff */
[C---:B------:R-:W-:Y:S01]  /*84e0*/  FMUL.FTZ R92, R51.reuse, R176 ;  /* 0x000000b0335c7220 */ /* 0x040fe20000410000 */
[----:B------:R-:W-:Y:S01]  /*84f0*/  FMUL.FTZ R88, R51, R60 ;  /* 0x0000003c33587220 */ /* 0x000fe20000410000 */
[----:B------:R-:W-:Y:S01]  /*8500*/  LOP3.LUT R43, R43, 0xffff0000, RZ, 0xc0, !PT ;  /* 0xffff00002b2b7812 */ /* 0x000fe200078ec0ff */
[----:B------:R-:W-:Y:S01]  /*8510*/  IMAD.U32 R45, R44, 0x10000, RZ ;  /* 0x000100002c2d7824 */ /* 0x000fe200078e00ff */
[----:B------:R-:W-:Y:S01]  /*8520*/  LOP3.LUT R51, R40, 0xffff0000, RZ, 0xc0, !PT ;  /* 0xffff000028337812 */ /* 0x000fe200078ec0ff */
[----:B------:R-:W-:Y:S01]  /*8530*/  FMUL.FTZ R40, R49, R54 ;  /* 0x0000003631287220 */ /* 0x000fe20000410000 */
[----:B------:R-:W-:Y:S01]  /*8540*/  PRMT R53, R175, 0x5432, R53 ;  /* 0x00005432af357816 */ /* 0x000fe20000000035 */
[----:B------:R-:W-:Y:S01]  /*8550*/  FMUL.FTZ R49, R49, R62 ;  /* 0x0000003e31317220 */ /* 0x000fe20000410000 */
[----:B------:R-:W-:Y:S01]  /*8560*/  LOP3.LUT R44, R44, 0xffff0000, RZ, 0xc0, !PT ;  /* 0xffff00002c2c7812 */ /* 0x000fe200078ec0ff */
[C---:B------:R-:W-:Y:S01]  /*8570*/  FFMA.FTZ R60, R47.reuse, R60, -R92 ;  /* 0x0000003c2f3c7223 */ /* 0x040fe2000001085c */
[----:B------:R-:W-:Y:S01]  /*8580*/  FFMA.FTZ R176, R47, R176, R88 ;  /* 0x000000b02fb07223 */ /* 0x000fe20000010058 */
[----:B------:R-:W-:Y:S01]  /*8590*/  FMUL.FTZ R47, R48, R43 ;  /* 0x0000002b302f7220 */ /* 0x000fe20000410000 */
[----:B------:R-:W-:Y:S01]  /*85a0*/  PRMT R42, R177, 0x5432, R42 ;  /* 0x00005432b12a7816 */ /* 0x000fe2000000002a */
[C---:B------:R-:W-:Y:S01]  /*85b0*/  FFMA.FTZ R62, R45.reuse, R62, -R40 ;  /* 0x0000003e2d3e7223 */ /* 0x040fe20000010828 */
[----:B------:R-:W-:Y:S01]  /*85c0*/  FFMA.FTZ R45, R45, R54, R49 ;  /* 0x000000362d2d7223 */ /* 0x000fe20000010031 */
[C---:B------:R-:W-:Y:S01]  /*85d0*/  IMAD.U32 R40, R53.reuse, 0x10000, RZ ;  /* 0x0001000035287824 */ /* 0x040fe200078e00ff */
[----:B------:R-:W-:Y:S01]  /*85e0*/  LOP3.LUT R50, R50, 0xffff0000, RZ, 0xc0, !PT ;  /* 0xffff000032327812 */ /* 0x000fe200078ec0ff */
[-C--:B------:R-:W-:Y:S01]  /*85f0*/  FMUL.FTZ R49, R48, R51.reuse ;  /* 0x0000003330317220 */ /* 0x080fe20000410000 */
[----:B------:R-:W-:Y:S01]  /*8600*/  LOP3.LUT R53, R53, 0xffff0000, RZ, 0xc0, !PT ;  /* 0xffff000035357812 */ /* 0x000fe200078ec0ff */
[----:B------:R-:W-:Y:S01]  /*8610*/  FFMA.FTZ R51, R44, R51, -R47 ;  /* 0x000000332c337223 */ /* 0x000fe2000001082f */
[C---:B------:R-:W-:Y:S01]  /*8620*/  LOP3.LUT R47, R42.reuse, 0xffff0000, RZ, 0xc0, !PT ;  /* 0xffff00002a2f7812 */ /* 0x040fe200078ec0ff */
[----:B------:R-:W-:Y:S01]  /*8630*/  IMAD.U32 R48, R42, 0x10000, RZ ;  /* 0x000100002a307824 */ /* 0x000fe200078e00ff */
[----:B------:R-:W-:Y:S01]  /*8640*/  LOP3.LUT R46, R46, 0xffff0000, RZ, 0xc0, !PT ;  /* 0xffff00002e2e7812 */ /* 0x000fe200078ec0ff */
[----:B------:R-:W-:Y:S01]  /*8650*/  FFMA.FTZ R44, R44, R43, R49 ;  /* 0x0000002b2c2c7223 */ /* 0x000fe20000010031 */
[----:B------:R-:W-:Y:S01]  /*8660*/  FMUL.FTZ R49, R50, R53 ;  /* 0x0000003532317220 */ /* 0x000fe20000410000 */
[C---:B------:R-:W-:Y:S01]  /*8670*/  FMUL.FTZ R42, R90.reuse, R40 ;  /* 0x000000285a2a7220 */ /* 0x040fe20000410000 */
[-C--:B------:R-:W-:Y:S01]  /*8680*/  FMUL.FTZ R43, R90, R48.reuse ;  /* 0x000000305a2b7220 */ /* 0x080fe20000410000 */
[-C--:B------:R-:W-:Y:S01]  /*8690*/  FMUL.FTZ R50, R50, R47.reuse ;  /* 0x0000002f32327220 */ /* 0x080fe20000410000 */
[----:B------:R-:W-:Y:S01]  /*86a0*/  FFMA.FTZ R49, R46, R47, -R49 ;  /* 0x0000002f2e317223 */ /* 0x000fe20000010831 */
[C---:B------:R-:W-:Y:S01]  /*86b0*/  FFMA.FTZ R48, R63.reuse, R48, -R42 ;  /* 0x000000303f307223 */ /* 0x040fe2000001082a */
[----:B------:R-:W-:Y:S01]  /*86c0*/  F2FP.BF16.F32.PACK_AB R47, R60, R41 ;  /* 0x000000293c2f723e */ /* 0x000fe200000010ff */
        /* <DEDUP_REMOVED lines=14> */
.L_x_5138:
[----:B------:R-:W-:Y:S05]  /*87b0*/  BSYNC B2 ;  /* 0x0000000000027941 */ /* 0x000fea0003800000 */
.L_x_5137:
        /* <DEDUP_REMOVED lines=10> */
.L_x_5128:
[----:B------:R-:W-:Y:S05]  /*8860*/  BSYNC B1 ;  /* 0x0000000000017941 */ /* 0x000fea0003800000 */
.L_x_5127:
        /* <DEDUP_REMOVED lines=13> */
[----:B------:R-:W-:Y:S02]  /*8940*/  LEA.HI R41, R41, R40, RZ, 0x4 ;  /* 0x0000002829297211 */ /* 0x000fe400078f20ff */
[----:B---3--:R-:W-:-:S02]  /*8950*/  SHF.R.U32.HI R46, RZ, 0x3, R210 ;  /* 0x00000003ff2e7819 */ /* 0x008fc400000116d2 */
[----:B------:R-:W-:-:S05]  /*8960*/  LEA.HI.SX32 R44, R41, R20, 0x1c ;  /* 0x00000014292c7211 */ /* 0x000fca00078fe2ff */
        /* <DEDUP_REMOVED lines=28> */
[----:B------:R-:W-:Y:S01]  /*8b30*/  SHF.R.U32.HI R73, RZ, 0x10, R85 ;  /* 0x00000010ff497819 */ /* 0x000fe20000011655 */
[----:B------:R-:W-:Y:S01]  /*8b40*/  IMAD.U32 R63, R47, 0x10000, RZ ;  /* 0x000100002f3f7824 */ /* 0x000fe200078e00ff */
[----:B------:R-:W-:Y:S01]  /*8b50*/  PRMT R57, R172, 0x5410, R57 ;  /* 0x00005410ac397816 */ /* 0x000fe20000000039 */
[----:B------:R-:W-:Y:S01]  /*8b60*/  IMAD.U32 R56, R43, 0x10000, RZ ;  /* 0x000100002b387824 */ /* 0x000fe200078e00ff */
[----:B------:R-:W-:Y:S02]  /*8b70*/  PRMT R73, R174, 0x5432, R73 ;  /* 0x00005432ae497816 */ /* 0x000fe40000000049 */
[----:B------:R-:W-:-:S02]  /*8b80*/  SHF.R.U64 R61, R84, 0x10, R85 ;  /* 0x00000010543d7819 */ /* 0x000fc40000001255 */
[----:B------:R-:W-:Y:S02]  /*8b90*/  SHF.R.U64 R62, R86, 0x10, R87 ;  /* 0x00000010563e7819 */ /* 0x000fe40000001257 */
[----:B------:R-:W-:Y:S02]  /*8ba0*/  PRMT R172, R172, 0x5432, R59 ;  /* 0x00005432acac7816 */ /* 0x000fe4000000003b */
[----:B------:R-:W-:Y:S02]  /*8bb0*/  SHF.R.U32.HI R86, RZ, 0x10, R87 ;  /* 0x00000010ff567819 */ /* 0x000fe40000011657 */
[--C-:B------:R-:W-:Y:S02]  /*8bc0*/  SHF.R.U64 R88, R74, 0x10, R75.reuse ;  /* 0x000000104a587819 */ /* 0x100fe4000000124b */
[----:B------:R-:W-:Y:S01]  /*8bd0*/  SHF.R.U32.HI R74, RZ, 0x10, R75 ;  /* 0x00000010ff4a7819 */ /* 0x000fe2000001164b */
[----:B------:R-:W-:Y:S01]  /*8be0*/  IMAD.U32 R75, R73, 0x10000, RZ ;  /* 0x00010000494b7824 */ /* 0x000fe200078e00ff */
[----:B------:R-:W-:Y:S01]  /*8bf0*/  PRMT R174, R174, 0x5410, R61 ;  /* 0x00005410aeae7816 */ /* 0x000fe2000000003d */
[----:B------:R-:W-:Y:S01]  /*8c00*/  IMAD.U32 R61, R172, 0x10000, RZ ;  /* 0x00010000ac3d7824 */ /* 0x000fe200078e00ff */
[----:B------:R-:W-:Y:S01]  /*8c10*/  PRMT R86, R173, 0x5432, R86 ;  /* 0x00005432ad567816 */ /* 0x000fe20000000056 */
[C---:B------:R-:W-:Y:S01]  /*8c20*/  FMUL.FTZ R85, R72.reuse, R75 ;  /* 0x0000004b48557220 */ /* 0x040fe20000410000 */
[C---:B------:R-:W-:Y:S01]  /*8c30*/  PRMT R59, R171.reuse, 0x5410, R88 ;  /* 0x00005410ab3b7816 */ /* 0x040fe20000000058 */
[-C--:B------:R-:W-:Y:S01]  /*8c40*/  FMUL.FTZ R87, R72, R61.reuse ;  /* 0x0000003d48577220 */ /* 0x080fe20000410000 */
[----:B------:R-:W-:Y:S01]  /*8c50*/  PRMT R171, R171, 0x5432, R74 ;  /* 0x00005432abab7816 */ /* 0x000fe2000000004a */
[----:B------:R-:W-:Y:S01]  /*8c60*/  IMAD.U32 R74, R86, 0x10000, RZ ;  /* 0x00010000564a7824 */ /* 0x000fe200078e00ff */
[----:B------:R-:W-:Y:S01]  /*8c70*/  LOP3.LUT R60, R45, 0xffff0000, RZ, 0xc0, !PT ;  /* 0xffff00002d3c7812 */ /* 0x000fe200078ec0ff */
[----:B------:R-:W-:Y:S01]  /*8c80*/  FFMA.FTZ R61, R58, R61, -R85 ;  /* 0x0000003d3a3d7223 */ /* 0x000fe20000010855 */
[----:B------:R-:W-:Y:S01]  /*8c90*/  LOP3.LUT R73, R73, 0xffff0000, RZ, 0xc0, !PT ;  /* 0xffff000049497812 */ /* 0x000fe200078ec0ff */
[----:B------:R-:W-:Y:S01]  /*8ca0*/  IMAD.U32 R72, R171, 0x10000, RZ ;  /* 0x00010000ab487824 */ /* 0x000fe200078e00ff */
[----:B------:R-:W-:Y:S01]  /*8cb0*/  LOP3.LUT R172, R172, 0xffff0000, RZ, 0xc0, !PT ;  /* 0xffff0000acac7812 */ /* 0x000fe200078ec0ff */
[----:B------:R-:W-:Y:S01]  /*8cc0*/  FFMA.FTZ R58, R58, R75, R87 ;  /* 0x0000004b3a3a7223 */ /* 0x000fe20000010057 */
[----:B------:R-:W-:Y:S01]  /*8cd0*/  LOP3.LUT R55, R41, 0xffff0000, RZ, 0xc0, !PT ;  /* 0xffff000029377812 */ /* 0x000fe200078ec0ff */
[C---:B------:R-:W-:Y:S01]  /*8ce0*/  FMUL.FTZ R75, R63.reuse, R74 ;  /* 0x0000004a3f4b7220 */ /* 0x040fe20000410000 */
[C---:B------:R-:W-:Y:S01]  /*8cf0*/  FMUL.FTZ R84, R60.reuse, R73 ;  /* 0x000000493c547220 */ /* 0x040fe20000410000 */
[----:B------:R-:W-:Y:S01]  /*8d00*/  FMUL.FTZ R85, R63, R72 ;  /* 0x000000483f557220 */ /* 0x000fe20000410000 */
[----:B------:R-:W-:Y:S01]  /*8d10*/  FMUL.FTZ R88, R60, R172 ;  /* 0x000000ac3c587220 */ /* 0x000fe20000410000 */
[----:B------:R-:W-:Y:S01]  /*8d20*/  FFMA.FTZ R63, R56, R72, -R75 ;  /* 0x00000048383f7223 */ /* 0x000fe2000001084b */
[----:B------:R-:W-:Y:S01]  /*8d30*/  LOP3.LUT R47, R47, 0xffff0000, RZ, 0xc0, !PT ;  /* 0xffff00002f2f7812 */ /* 0x000fe200078ec0ff */
[----:B------:R-:W-:Y:S01]  /*8d40*/  FFMA.FTZ R60, R55, R172, -R84 ;  /* 0x000000ac373c7223 */ /* 0x000fe20000010854 */
[----:B------:R-:W-:Y:S01]  /*8d50*/  LOP3.LUT R86, R86, 0xffff0000, RZ, 0xc0, !PT ;  /* 0xffff000056567812 */ /* 0x000fe200078ec0ff */
[----:B------:R-:W-:Y:S01]  /*8d60*/  IMAD.U32 R45, R44, 0x10000, RZ ;  /* 0x000100002c2d7824 */ /* 0x000fe200078e00ff */
[----:B------:R-:W-:Y:S01]  /*8d70*/  LOP3.LUT R72, R171, 0xffff0000, RZ, 0xc0, !PT ;  /* 0xffff0000ab487812 */ /* 0x000fe200078ec0ff */
[----:B------:R-:W-:Y:S01]  /*8d80*/  FFMA.FTZ R56, R56, R74, R85 ;  /* 0x0000004a38387223 */ /* 0x000fe20000010055 */
[----:B------:R-:W-:-:S02]  /*8d90*/  IMAD.U32 R84, R174, 0x10000, RZ ;  /* 0x00010000ae547824 */ /* 0x000fc400078e00ff */
[----:B------:R-:W-:Y:S01]  /*8da0*/  FFMA.FTZ R55, R55, R73, R88 ;  /* 0x0000004937377223 */ /* 0x000fe20000010058 */
[----:B------:R-:W-:Y:S01]  /*8db0*/  IMAD.U32 R74, R57, 0x10000, RZ ;  /* 0x00010000394a7824 */ /* 0x000fe200078e00ff */
[----:B------:R-:W-:Y:S01]  /*8dc0*/  LOP3.LUT R52, R43, 0xffff0000, RZ, 0xc0, !PT ;  /* 0xffff00002b347812 */ /* 0x000fe200078ec0ff */
[C---:B------:R-:W-:Y:S01]  /*8dd0*/  FMUL.FTZ R73, R47.reuse, R86 ;  /* 0x000000562f497220 */ /* 0x040fe20000410000 */
[----:B------:R-:W-:Y:S01]  /*8de0*/  FMUL.FTZ R75, R47, R72 ;  /* 0x000000482f4b7220 */ /* 0x000fe20000410000 */
[C---:B------:R-:W-:Y:S01]  /*8df0*/  FMUL.FTZ R88, R45.reuse, R84 ;  /* 0x000000542d587220 */ /* 0x040fe20000410000 */
[----:B------:R-:W-:Y:S01]  /*8e00*/  IMAD.U32 R41, R40, 0x10000, RZ ;  /* 0x0001000028297824 */ /* 0x000fe200078e00ff */
[----:B------:R-:W-:Y:S01]  /*8e10*/  LOP3.LUT R44, R44, 0xffff0000, RZ, 0xc0, !PT ;  /* 0xffff00002c2c7812 */ /* 0x000fe200078ec0ff */
[----:B------:R-:W-:Y:S01]  /*8e20*/  FMUL.FTZ R45, R45, R74 ;  /* 0x0000004a2d2d7220 */ /* 0x000fe20000410000 */
[----:B------:R-:W-:Y:S01]  /*8e30*/  LOP3.LUT R47, R174, 0xffff0000, RZ, 0xc0, !PT ;  /* 0xffff0000ae2f7812 */ /* 0x000fe200078ec0ff */
[----:B------:R-:W-:Y:S01]  /*8e40*/  IMAD.U32 R43, R42, 0x10000, RZ ;  /* 0x000100002a2b7824 */ /* 0x000fe200078e00ff */
[----:B------:R-:W-:Y:S01]  /*8e50*/  PRMT R62, R173, 0x5410, R62 ;  /* 0x00005410ad3e7816 */ /* 0x000fe2000000003e */
[----:B------:R-:W-:Y:S01]  /*8e60*/  FFMA.FTZ R72, R52, R72, -R73 ;  /* 0x0000004834487223 */ /* 0x000fe20000010849 */
[----:B------:R-:W-:Y:S01]  /*8e70*/  LOP3.LUT R57, R57, 0xffff0000, RZ, 0xc0, !PT ;  /* 0xffff000039397812 */ /* 0x000fe200078ec0ff */
[C---:B------:R-:W-:Y:S01]  /*8e80*/  FFMA.FTZ R88, R41.reuse, R74, -R88 ;  /* 0x0000004a29587223 */ /* 0x040fe20000010858 */
[----:B------:R-:W-:Y:S01]  /*8e90*/  LOP3.LUT R54, R42, 0xffff0000, RZ, 0xc0, !PT ;  /* 0xffff00002a367812 */ /* 0x000fe200078ec0ff */
[----:B------:R-:W-:Y:S01]  /*8ea0*/  IMAD.U32 R42, R46, 0x10000, RZ ;  /* 0x000100002e2a7824 */ /* 0x000fe200078e00ff */
[----:B------:R-:W-:Y:S01]  /*8eb0*/  LOP3.LUT R40, R40, 0xffff0000, RZ, 0xc0, !PT ;  /* 0xffff000028287812 */ /* 0x000fe200078ec0ff */
[----:B------:R-:W-:Y:S01]  /*8ec0*/  FFMA.FTZ R84, R41, R84, R45 ;  /* 0x0000005429547223 */ /* 0x000fe2000001002d */
[----:B------:R-:W-:Y:S01]  /*8ed0*/  LOP3.LUT R46, R46, 0xffff0000, RZ, 0xc0, !PT ;  /* 0xffff00002e2e7812 */ /* 0x000fe200078ec0ff */
[----:B------:R-:W-:Y:S01]  /*8ee0*/  FFMA.FTZ R85, R52, R86, R75 ;  /* 0x0000005634557223 */ /* 0x000fe2000001004b */
[----:B------:R-:W-:Y:S01]  /*8ef0*/  FMUL.FTZ R73, R44, R47 ;  /* 0x0000002f2c497220 */ /* 0x000fe20000410000 */
[C---:B------:R-:W-:Y:S01]  /*8f00*/  IMAD.U32 R41, R59.reuse, 0x10000, RZ ;  /* 0x000100003b297824 */ /* 0x040fe200078e00ff */
[----:B------:R-:W-:Y:S01]  /*8f10*/  LOP3.LUT R45, R62, 0xffff0000, RZ, 0xc0, !PT ;  /* 0xffff00003e2d7812 */ /* 0x000fe200078ec0ff */
[----:B------:R-:W-:Y:S01]  /*8f20*/  FMUL.FTZ R75, R44, R57 ;  /* 0x000000392c4b7220 */ /* 0x000fe20000410000 */
[----:B------:R-:W-:Y:S01]  /*8f30*/  LOP3.LUT R59, R59, 0xffff0000, RZ, 0xc0, !PT ;  /* 0xffff00003b3b7812 */ /* 0x000fe200078ec0ff */
[----:B------:R-:W-:-:S02]  /*8f40*/  IMAD.U32 R44, R62, 0x10000, RZ ;  /* 0x000100003e2c7824 */ /* 0x000fc400078e00ff */
        /* <DEDUP_REMOVED lines=20> */
.L_x_5142:
[----:B------:R-:W-:Y:S05]  /*9090*/  BSYNC B2 ;  /* 0x0000000000027941 */ /* 0x000fea0003800000 */
.L_x_5141:
[----:B0-----:R4:W-:Y:S04]  /*90a0*/  STG.E.128 desc[UR60][R48.64], R40 ;  /* 0x0000002830007986 */ /* 0x0019e8000c101d3c */
[----:B--2---:R4:W-:Y:S02]  /*90b0*/  @!P3 STG.E.128 desc[UR60][R50.64], R44 ;  /* 0x0000002c3200b986 */ /* 0x0049e4000c101d3c */
.L_x_5140:
[----:B------:R-:W-:Y:S05]  /*90c0*/  BSYNC B1 ;  /* 0x0000000000017941 */ /* 0x000fea0003800000 */
.L_x_5139:
        /* <DEDUP_REMOVED lines=37> */
[--C-:B------:R-:W-:Y:S01]  /*9320*/  SHF.R.U64 R68, R70, 0x10, R71.reuse ;  /* 0x0000001046447819 */ /* 0x100fe20000001247 */
[----:B------:R-:W-:Y:S01]  /*9330*/  IMAD.U32 R61, R45, 0x10000, RZ ;  /* 0x000100002d3d7824 */ /* 0x000fe200078e00ff */
[----:B------:R-:W-:Y:S01]  /*9340*/  SHF.R.U32.HI R72, RZ, 0x10, R71 ;  /* 0x00000010ff487819 */ /* 0x000fe20000011647 */
[----:B0-----:R-:W-:Y:S01]  /*9350*/  IMAD.U32 R56, R41, 0x10000, RZ ;  /* 0x0001000029387824 */ /* 0x001fe200078e00ff */
[--C-:B------:R-:W-:Y:S01]  /*9360*/  SHF.R.U64 R71, R80, 0x10, R81.reuse ;  /* 0x0000001050477819 */ /* 0x100fe20000001251 */
[----:B------:R-:W-:Y:S01]  /*9370*/  IMAD.U32 R60, R43, 0x10000, RZ ;  /* 0x000100002b3c7824 */ /* 0x000fe200078e00ff */
[----:B------:R-:W-:Y:S01]  /*9380*/  SHF.R.U32.HI R81, RZ, 0x10, R81 ;  /* 0x00000010ff517819 */ /* 0x000fe20000011651 */
[----:B------:R-:W-:Y:S01]  /*9390*/  IMAD.U32 R54, R44, 0x10000, RZ ;  /* 0x000100002c367824 */ /* 0x000fe200078e00ff */
[----:B------:R-:W-:Y:S01]  /*93a0*/  LOP3.LUT R57, R47, 0xffff0000, RZ, 0xc0, !PT ;  /* 0xffff00002f397812 */ /* 0x000fe200078ec0ff */
[----:B------:R-:W-:Y:S01]  /*93b0*/  IMAD.U32 R52, R40, 0x10000, RZ ;  /* 0x0001000028347824 */ /* 0x000fe200078e00ff */
[----:B------:R-:W-:-:S02]  /*93c0*/  SHF.R.U32.HI R69, RZ, 0x10, R69 ;  /* 0x00000010ff457819 */ /* 0x000fc40000011645 */
[----:B------:R-:W-:Y:S02]  /*93d0*/  PRMT R47, R155, 0x5410, R68 ;  /* 0x000054109b2f7816 */ /* 0x000fe40000000044 */
[----:B------:R-:W-:Y:S02]  /*93e0*/  PRMT R68, R170, 0x5432, R81 ;  /* 0x00005432aa447816 */ /* 0x000fe40000000051 */
[C---:B------:R-:W-:Y:S02]  /*93f0*/  PRMT R58, R156.reuse, 0x5410, R73 ;  /* 0x000054109c3a7816 */ /* 0x040fe40000000049 */
[----:B------:R-:W-:Y:S01]  /*9400*/  PRMT R156, R156, 0x5432, R69 ;  /* 0x000054329c9c7816 */ /* 0x000fe20000000045 */
[----:B------:R-:W-:Y:S01]  /*9410*/  IMAD.U32 R69, R68, 0x10000, RZ ;  /* 0x0001000044457824 */ /* 0x000fe200078e00ff */
[--C-:B------:R-:W-:Y:S02]  /*9420*/  SHF.R.U64 R70, R82, 0x10, R83.reuse ;  /* 0x0000001052467819 */ /* 0x100fe40000001253 */
[----:B------:R-:W-:-:S02]  /*9430*/  SHF.R.U32.HI R82, RZ, 0x10, R83 ;  /* 0x00000010ff527819 */ /* 0x000fc40000011653 */
[----:B------:R-:W-:Y:S01]  /*9440*/  LOP3.LUT R62, R45, 0xffff0000, RZ, 0xc0, !PT ;  /* 0xffff00002d3e7812 */ /* 0x000fe200078ec0ff */
        /* <DEDUP_REMOVED lines=15> */
[----:B------:R-:W-:Y:S01]  /*9540*/  FMUL.FTZ R69, R63, R71 ;  /* 0x000000473f457220 */ /* 0x000fe20000410000 */
[----:B------:R-:W-:Y:S01]  /*9550*/  IMAD.U32 R61, R155, 0x10000, RZ ;  /* 0x000100009b3d7824 */ /* 0x000fe200078e00ff */
[----:B------:R-:W-:Y:S01]  /*9560*/  LOP3.LUT R55, R43, 0xffff0000, RZ, 0xc0, !PT ;  /* 0xffff00002b377812 */ /* 0x000fe200078ec0ff */
[C---:B------:R-:W-:Y:S01]  /*9570*/  FFMA.FTZ R156, R59.reuse, R156, -R72 ;  /* 0x0000009c3b9c7223 */ /* 0x040fe20000010848 */
[----:B------:R-:W-:Y:S01]  /*9580*/  FFMA.FTZ R73, R59, R68, R62 ;  /* 0x000000443b497223 */ /* 0x000fe2000001003e */
[----:B------:R-:W-:Y:S01]  /*9590*/  LOP3.LUT R72, R157, 0xffff0000, RZ, 0xc0, !PT ;  /* 0xffff00009d487812 */ /* 0x000fe200078ec0ff */
[-C--:B------:R-:W-:Y:S01]  /*95a0*/  FMUL.FTZ R74, R63, R61.reuse ;  /* 0x0000003d3f4a7220 */ /* 0x080fe20000410000 */
[----:B------:R-:W-:Y:S01]  /*95b0*/  FFMA.FTZ R68, R60, R61, -R69 ;  /* 0x0000003d3c447223 */ /* 0x000fe20000010845 */
[----:B------:R-:W-:Y:S01]  /*95c0*/  LOP3.LUT R62, R155, 0xffff0000, RZ, 0xc0, !PT ;  /* 0xffff00009b3e7812 */ /* 0x000fe200078ec0ff */
[----:B------:R-:W-:-:S02]  /*95d0*/  IMAD.U32 R61, R170, 0x10000, RZ ;  /* 0x00010000aa3d7824 */ /* 0x000fc400078e00ff */
[----:B------:R-:W-:Y:S01]  /*95e0*/  FFMA.FTZ R74, R60, R71, R74 ;  /* 0x000000473c4a7223 */ /* 0x000fe2000001004a */
[----:B------:R-:W-:Y:S02]  /*95f0*/  IMAD.U32 R59, R58, 0x10000, RZ ;  /* 0x000100003a3b7824 */ /* 0x000fe400078e00ff */
[C---:B------:R-:W-:Y:S01]  /*9600*/  FMUL.FTZ R60, R57.reuse, R72 ;  /* 0x00000048393c7220 */ /* 0x040fe20000410000 */
[-C--:B------:R-:W-:Y:S01]  /*9610*/  FMUL.FTZ R80, R57, R62.reuse ;  /* 0x0000003e39507220 */ /* 0x080fe20000410000 */
[----:B------:R-:W-:Y:S01]  /*9620*/  FMUL.FTZ R69, R54, R61 ;  /* 0x0000003d36457220 */ /* 0x000fe20000410000 */
[----:B------:R-:W-:Y:S01]  /*9630*/  LOP3.LUT R44, R44, 0xffff0000, RZ, 0xc0, !PT ;  /* 0xffff00002c2c7812 */ /* 0x000fe200078ec0ff */
[-C--:B------:R-:W-:Y:S01]  /*9640*/  FMUL.FTZ R54, R54, R59.reuse ;  /* 0x0000003b36367220 */ /* 0x080fe20000410000 */
[----:B------:R-:W-:Y:S01]  /*9650*/  LOP3.LUT R63, R170, 0xffff0000, RZ, 0xc0, !PT ;  /* 0xffff0000aa3f7812 */ /* 0x000fe200078ec0ff */
[----:B------:R-:W-:Y:S01]  /*9660*/  IMAD.U32 R41, R42, 0x10000, RZ ;  /* 0x000100002a297824 */ /* 0x000fe200078e00ff */
[----:B------:R-:W-:Y:S01]  /*9670*/  LOP3.LUT R57, R58, 0xffff0000, RZ, 0xc0, !PT ;  /* 0xffff00003a397812 */ /* 0x000fe200078ec0ff */
[C---:B------:R-:W-:Y:S01]  /*9680*/  FFMA.FTZ R71, R55.reuse, R62, -R60 ;  /* 0x0000003e37477223 */ /* 0x040fe2000001083c */
        /* <DEDUP_REMOVED lines=33> */
.L_x_5146:
[----:B------:R-:W-:Y:S05]  /*98a0*/  BSYNC B2 ;  /* 0x0000000000027941 */ /* 0x000fea0003800000 */
.L_x_5145:
[----:B0-----:R0:W-:Y:S04]  /*98b0*/  STG.E.128 desc[UR60][R48.64], R40 ;  /* 0x0000002830007986 */ /* 0x0011e8000c101d3c */
[----:B--2---:R0:W-:Y:S02]  /*98c0*/  @!P3 STG.E.128 desc[UR60][R50.64], R44 ;  /* 0x0000002c3200b986 */ /* 0x0041e4000c101d3c */
.L_x_5144:
[----:B------:R-:W-:Y:S05]  /*98d0*/  BSYNC B1 ;  /* 0x0000000000017941 */ /* 0x000fea0003800000 */
.L_x_5143:
[----:B------:R-:W-:-:S13]  /*98e0*/  ISETP.NE.AND P3, PT, R34, RZ, PT ;  /* 0x000000ff2200720c */ /* 0x000fda0003f65270 */
[----:B------:R-:W-:Y:S05]  /*98f0*/  @!P3 BRA `(.L_x_5097) ;  /* 0x0000000800e4b947 */ /* 0x000fea0003800000 */
[----:B0---4-:R-:W2:Y:S01]  /*9900*/  LDL R40, [R1+0x10] ;  /* 0x0000100001287983 */ /* 0x011ea20000100800 */
[----:B------:R-:W-:Y:S01]  /*9910*/  SHF.R.U32.HI R43, RZ, 0x3, R210 ;  /* 0x00000003ff2b7819 */ /* 0x000fe200000116d2 */
[----:B------:R-:W-:Y:S01]  /*9920*/  BSSY B1, `(.L_x_5147) ;  /* 0x0000074000017945 */ /* 0x000fe20003800000 */
[----:B------:R-:W-:-:S04]  /*9930*/  IADD3 R42, P3, P4, R116, R128, R28 ;  /* 0x00000080742a7210 */ /* 0x000fc80007c7e01c */
        /* <DEDUP_REMOVED lines=114> */
.L_x_5148:
[----:B------:R-:W-:Y:S05]  /*a060*/  BSYNC B1 ;  /* 0x0000000000017941 */ /* 0x000fea0003800000 */
.L_x_5147:
        /* <DEDUP_REMOVED lines=10> */
.L_x_5064:
[----:B------:R-:W2:Y:S02]  /*a110*/  LDL R40, [R1+0x4c] ;  /* 0x00004c0001287983 */ /* 0x000ea40000100800 */
[----:B--2---:R-:W-:-:S13]  /*a120*/  R2UR UR4, R40 ;  /* 0x00000000280472ca */ /* 0x004fda00000e0000 */
[----:B------:R-:W-:-:S06]  /*a130*/  UISETP.NE.AND UP0, UPT, UR4, 0x3, UPT ;  /* 0x000000030400788c */ /* 0x000fcc000bf05270 */
[----:B------:R-:W-:-:S13]  /*a140*/  PLOP3.LUT P2, PT, PT, PT, UP0, 0x80, 0x0 ;  /* 0x000000000000781c */ /* 0x000fda0003f4f008 */
[----:B------:R-:W-:Y:S05]  /*a150*/  @!P2 BRA `(.L_x_5149) ;  /* 0x000000000004a947 */ /* 0x000fea0003800000 */
[----:B------:R-:W-:Y:S01]  /*a160*/  BPT.TRAP 0x1 ;  /* 0x000000040000795c */ /* 0x000fe20000300000 */
.L_x_5149:
[----:B------:R-:W-:Y:S01]  /*a170*/  IMAD R98, R19, 0x8, R18 ;  /* 0x0000000813627824 */ /* 0x000fe200078e0212 */
[----:B------:R-:W-:Y:S01]  /*a180*/  SHF.L.U32 R99, R209, 0x1f, RZ ;  /* 0x0000001fd1637819 */ /* 0x000fe200000006ff */
[----:B------:R-:W-:Y:S01]  /*a190*/  IMAD R97, R24, -0x70, R2 ;  /* 0xffffff9018617824 */ /* 0x000fe200078e0202 */
[----:B------:R-:W-:Y:S02]  /*a1a0*/  BSSY B1, `(.L_x_5150) ;  /* 0x0000004000017945 */ /* 0x000fe40003800000 */
[----:B------:R-:W1:Y:S02]  /*a1b0*/  SYNCS.PHASECHK.TRANS64.TRYWAIT P3, [R98+URZ+0x36890], R99 ;  /* 0x03689063620075a7 */ /* 0x000e64000806017f */
[----:B------:R-:W-:Y:S01]  /*a1c0*/  VIMNMX R97, R97, 0x70, PT ;  /* 0x0000007061617848 */ /* 0x000fe20003fe0100 */
[----:B-1----:R-:W-:Y:S06]  /*a1d0*/  @!P3 BRA `(.L_x_5151) ;  /* 0x00000218002cb947 */ /* 0x002fec0003800000 */
.L_x_5401:
[----:B------:R-:W-:Y:S05]  /*a1e0*/  BSYNC B1 ;  /* 0x0000000000017941 */ /* 0x000fea0003800000 */
.L_x_5150:
        /* <DEDUP_REMOVED lines=21> */
.L_x_5153:
[----:B------:R-:W-:Y:S05]  /*a340*/  BSYNC B1 ;  /* 0x0000000000017941 */ /* 0x000fea0003800000 */
.L_x_5152:
        /* <DEDUP_REMOVED lines=20> */
.L_x_5097:
[----:B------:R-:W-:Y:S05]  /*a490*/  BSYNC B0 ;  /* 0x0000000000007941 */ /* 0x000fea0003800000 */
.L_x_5063:
        /* <DEDUP_REMOVED lines=17> */
.L_x_5155:
[----:B------:R-:W-:Y:S05]  /*a5b0*/  BSYNC B0 ;  /* 0x0000000000007941 */ /* 0x000fea0003800000 */
.L_x_5154:
        /* <DEDUP_REMOVED lines=13> */
.L_x_5402:
[----:B------:R-:W-:Y:S05]  /*a690*/  BSYNC B0 ;  /* 0x0000000000007941 */ /* 0x000fea0003800000 */
.L_x_5156:
        /* <DEDUP_REMOVED lines=39> */
.L_x_5159:
[----:B------:R-:W-:Y:S05]  /*a910*/  BSYNC B0 ;  /* 0x0000000000007941 */ /* 0x000fea0003800000 */
.L_x_5158:
        /* <DEDUP_REMOVED lines=36> */
.L_x_5161:
[----:B------:R-:W-:Y:S05]  /*ab60*/  BSYNC B0 ;  /* 0x0000000000007941 */ /* 0x000fea0003800000 */
.L_x_5160:
        /* <DEDUP_REMOVED lines=14> */
[----:B-12---:R-:W-:Y:S02]  /*ac50*/  SEL R40, RZ, 0x1, P3 ;  /* 0x00000001ff287807 */ /* 0x006fe40001800000 */
[----:B------:R-:W-:Y:S02]  /*ac60*/  SEL R19, R19, RZ, P3 ;  /* 0x000000ff13137207 */ /* 0x000fe40001800000 */
[----:B------:R-:W-:Y:S02]  /*ac70*/  LOP3.LUT R209, R209, R40, RZ, 0x3c, !PT ;  /* 0x00000028d1d17212 */ /* 0x000fe400078e3cff */
[----:B---3--:R-:W-:-:S13]  /*ac80*/  LOP3.LUT P4, RZ, R39, 0x2, RZ, 0xc0, !PT ;  /* 0x0000000227ff7812 */ /* 0x008fda000788c0ff */
[----:B0-----:R-:W-:Y:S05]  /*ac90*/  @P4 BRA `(.L_x_5162) ;  /* 0xffffff7800d44947 */ /* 0x001fea000383ffff */
.L_x_5058:
        /* <DEDUP_REMOVED lines=40> */
[----:B-----5:R-:W-:Y:S02]  /*af20*/  CS2R R50, SRZ ;  /* 0x0000000000327805 */ /* 0x020fe4000001ff00 */
        /* <DEDUP_REMOVED lines=16> */
.L_x_5164:
[----:B------:R-:W-:Y:S05]  /*b030*/  BSYNC B0 ;  /* 0x0000000000007941 */ /* 0x000fea0003800000 */
.L_x_5163:
[----:B------:R-:W-:Y:S01]  /*b040*/  CS2R R24, SRZ ;  /* 0x0000000000187805 */ /* 0x000fe2000001ff00 */
        /* <DEDUP_REMOVED lines=30> */
.L_x_5166:
        /* <DEDUP_REMOVED lines=12> */
.L_x_5170:
[----:B-1----:R1:W2:Y:S02]  /*b2f0*/  SYNCS.PHASECHK.TRANS64.TRYWAIT P0, [R18+URZ+0x36800], R3 ;  /* 0x03680003120075a7 */ /* 0x0022a4000800017f */
[----:B--2---:R-:W-:Y:S05]  /*b300*/  @!P0 NANOSLEEP.SYNCS 0x989680 ;  /* 0x009896800000895d */ /* 0x004fea0003900000 */
[----:B------:R-:W2:Y:S02]  /*b310*/  @!P0 SYNCS.PHASECHK.TRANS64 P0, [R18+URZ+0x36800], R3 ;  /* 0x03680003120085a7 */ /* 0x000ea4000800007f */
[----:B--2---:R-:W-:Y:S05]  /*b320*/  @!P0 BRA `(.L_x_5170) ;  /* 0xfffffffc00f08947 */ /* 0x004fea000383ffff */
.L_x_5169:
[----:B------:R-:W-:Y:S05]  /*b330*/  BSYNC B0 ;  /* 0x0000000000007941 */ /* 0x000fea0003800000 */
.L_x_5168:
[----:B------:R-:W-:Y:S05]  /*b340*/  BRA `(.L_x_5171) ;  /* 0x0000007400287947 */ /* 0x000fea0003800000 */
.L_x_5167:
[----:B------:R-:W2:Y:S01]  /*b350*/  LDL R0, [R1+0x68] ;  /* 0x0000680001007983 */ /* 0x000ea20000100800 */
[----:B------:R-:W0:Y:S01]  /*b360*/  LDC.64 R70, c[0x0][0x3d8] ;  /* 0x0000f600ff467b82 */ /* 0x000e220000000a00 */
[----:B------:R-:W-:Y:S01]  /*b370*/  SHF.R.S32.HI R3, RZ, 0x1f, R144 ;  /* 0x0000001fff037819 */ /* 0x000fe20000011490 */
[--C-:B------:R-:W-:Y:S01]  /*b380*/  IMAD.MOV.U32 R4, RZ, RZ, R16.reuse ;  /* 0x000000ffff047224 */ /* 0x100fe200078e0010 */
[----:B------:R-:W-:Y:S02]  /*b390*/  SHF.R.S32.HI R5, RZ, 0x1f, R16 ;  /* 0x0000001fff057819 */ /* 0x000fe40000011410 */
[----:B------:R-:W-:-:S03]  /*b3a0*/  SHF.R.S32.HI R9, RZ, 0x1f, R22 ;  /* 0x0000001fff097819 */ /* 0x000fc60000011416 */
[----:B------:R-:W1:Y:S01]  /*b3b0*/  LDC.64 R10, c[0x0][0x3e8] ;  /* 0x0000fa00ff0a7b82 */ /* 0x000e620000000a00 */
[-C--:B0-----:R-:W-:Y:S02]  /*b3c0*/  IMAD R8, R232, R70.reuse, RZ ;  /* 0x00000046e8087224 */ /* 0x081fe400078e02ff */
[----:B------:R-:W-:-:S04]  /*b3d0*/  IMAD.WIDE.U32 R56, R144, R70, RZ ;  /* 0x0000004690387225 */ /* 0x000fc800078e00ff */
[----:B------:R-:W-:-:S04]  /*b3e0*/  IMAD.WIDE.U32 R6, R204, R70, R4 ;  /* 0x00000046cc067225 */ /* 0x000fc800078e0004 */
[----:B------:R-:W-:Y:S01]  /*b3f0*/  IMAD R80, R204, R71, R8 ;  /* 0x00000047cc507224 */ /* 0x000fe200078e0208 */
[----:B------:R-:W-:Y:S01]  /*b400*/  IADD3 R74, P0, R6, R56, RZ ;  /* 0x00000038064a7210 */ /* 0x000fe20007f1e0ff */
[----:B------:R-:W-:Y:S02]  /*b410*/  IMAD.MOV.U32 R8, RZ, RZ, R22 ;  /* 0x000000ffff087224 */ /* 0x000fe400078e0016 */
[----:B-1----:R-:W-:-:S04]  /*b420*/  IMAD.WIDE.U32 R4, R204, R10, R4 ;  /* 0x0000000acc047225 */ /* 0x002fc800078e0004 */
[----:B------:R-:W-:Y:S02]  /*b430*/  IMAD.SHL.U32 R73, R70, 0x40, RZ ;  /* 0x0000004046497824 */ /* 0x000fe400078e00ff */
[----:B------:R-:W-:Y:S01]  /*b440*/  IMAD.SHL.U32 R72, R10, 0x40, RZ ;  /* 0x000000400a487824 */ /* 0x000fe200078e00ff */
[----:B--2---:R-:W-:Y:S01]  /*b450*/  R2UR UR4, R0 ;  /* 0x00000000000472ca */ /* 0x004fe200000e0000 */
[C---:B------:R-:W-:Y:S02]  /*b460*/  IMAD R0, R3.reuse, R70, RZ ;  /* 0x0000004603007224 */ /* 0x040fe400078e02ff */
[----:B------:R-:W-:Y:S02]  /*b470*/  IMAD R3, R3, R10, RZ ;  /* 0x0000000a03037224 */ /* 0x000fe400078e02ff */
[----:B------:R-:W-:Y:S01]  /*b480*/  IMAD R75, R144, R71, R0 ;  /* 0x00000047904b7224 */ /* 0x000fe200078e0200 */
[----:B------:R-:W-:Y:S01]  /*b490*/  SHF.L.U64.HI R71, R70, 0x6, R71 ;  /* 0x0000000646477819 */ /* 0x000fe20000010247 */
[----:B------:R-:W-:-:S02]  /*b4a0*/  IMAD R3, R144, R11, R3 ;  /* 0x0000000b90037224 */ /* 0x000fc400078e0203 */
[----:B------:R-:W-:Y:S02]  /*b4b0*/  IMAD.IADD R75, R75, 0x1, R57 ;  /* 0x000000014b4b7824 */ /* 0x000fe400078e0239 */
[----:B------:R-:W-:Y:S02]  /*b4c0*/  IMAD R0, R232, R10, RZ ;  /* 0x0000000ae8007224 */ /* 0x000fe400078e02ff */
[----:B------:R-:W-:Y:S01]  /*b4d0*/  ULOP3.LUT UP0, URZ, UR4, 0x3ff, URZ, 0xc0, !UPT ;  /* 0x000003ff043f7892 */ /* 0x000fe2000f80c03f */
[----:B------:R-:W-:Y:S01]  /*b4e0*/  IADD3.X R76, R75, R7, R80, P0, !PT ;  /* 0x000000074b4c7210 */ /* 0x000fe200007fe450 */
[----:B------:R-:W-:Y:S01]  /*b4f0*/  IMAD.WIDE.U32 R6, R204, R70, R8 ;  /* 0x00000046cc067225 */ /* 0x000fe200078e0008 */
[----:B------:R-:W-:-:S03]  /*b500*/  SHF.L.U64.HI R70, R10, 0x6, R11 ;  /* 0x000000060a467819 */ /* 0x000fc6000001020b */
[----:B------:R-:W-:Y:S01]  /*b510*/  IMAD.WIDE.U32 R144, R144, R10, RZ ;  /* 0x0000000a90907225 */ /* 0x000fe200078e00ff */
[----:B------:R-:W-:-:S03]  /*b520*/  IADD3 R68, P1, R6, R56, RZ ;  /* 0x0000003806447210 */ /* 0x000fc60007f3e0ff */
[C---:B------:R-:W-:Y:S01]  /*b530*/  IMAD.WIDE.U32 R8, R204.reuse, R10, R8 ;  /* 0x0000000acc087225 */ /* 0x040fe200078e0008 */
        /* <DEDUP_REMOVED lines=25> */
.L_x_5172:
[----:B------:R-:W0:Y:S01]  /*b6d0*/  LDC.64 R10, c[0x0][0x3d8] ;  /* 0x0000f600ff0a7b82 */ /* 0x000e220000000a00 */
[----:B------:R-:W-:Y:S01]  /*b6e0*/  SHF.R.S32.HI R3, RZ, 0x1f, R213 ;  /* 0x0000001fff037819 */ /* 0x000fe200000114d5 */
[----:B------:R-:W-:Y:S01]  /*b6f0*/  ULDC.U8 UR4, c[0x0][0x3f0] ;  /* 0x0000fc0000047ab9 */ /* 0x000fe20000000000 */
[----:B------:R-:W-:Y:S01]  /*b700*/  BSSY B0, `(.L_x_5173) ;  /* 0x0000706000007945 */ /* 0x000fe20003800000 */
[----:B------:R-:W-:-:S04]  /*b710*/  ISETP.NE.AND P0, PT, RZ, UR4, PT ;  /* 0x00000004ff007c0c */ /* 0x000fc8000bf05270 */
        /* <DEDUP_REMOVED lines=79> */
.L_x_5176:
[----:B------:R-:W-:Y:S05]  /*bc10*/  BSYNC B1 ;  /* 0x0000000000017941 */ /* 0x000fea0003800000 */
.L_x_5175:
[----:B------:R-:W-:Y:S01]  /*bc20*/  ISETP.GE.AND P1, PT, R231, R8, PT ;  /* 0x00000008e700720c */ /* 0x000fe20003f26270 */
[----:B------:R-:W-:Y:S01]  /*bc30*/  BSSY B1, `(.L_x_5177) ;  /* 0x000003d000017945 */ /* 0x000fe20003800000 */
[----:B-1----:R-:W-:Y:S02]  /*bc40*/  LOP3.LUT R5, R211, 0x18, R22, 0xf8, !PT ;  /* 0x00000018d3057812 */ /* 0x002fe400078ef816 */
        /* <DEDUP_REMOVED lines=14> */
[----:B------:R-:W-:Y:S01]  /*bd30*/  VIADD R4, R16, 0x10 ;  /* 0x0000001010047836 */ /* 0x000fe20000000000 */
[----:B------:R-:W-:Y:S01]  /*bd40*/  IADD3 R73, P2, P3, R74, R73, R83 ;  /* 0x000000494a497210 */ /* 0x000fe20007b5e053 */
[----:B------:R-:W-:Y:S01]  /*bd50*/  ULDC UR4, c[0x0][0x3d4] ;  /* 0x0000f50000047ab9 */ /* 0x000fe20000000800 */
[----:B------:R-:W-:Y:S01]  /*bd60*/  IADD3.X R3, R78, R70, R3, P4, P5 ;  /* 0x000000464e037210 */ /* 0x000fe200027ea403 */
[----:B------:R-:W-:Y:S01]  /*bd70*/  VIADD R5, R16, 0x20 ;  /* 0x0000002010057836 */ /* 0x000fe20000000000 */
[----:B------:R-:W-:Y:S01]  /*bd80*/  IADD3.X R0, R76, R71, R81, P2, P3 ;  /* 0x000000474c007210 */ /* 0x000fe200017e6451 */
[----:B------:R-:W-:Y:S01]  /*bd90*/  ULDC.64 UR6, c[0x0][0x3c8] ;  /* 0x0000f20000067ab9 */ /* 0x000fe20000000a00 */
[----:B------:R-:W-:Y:S01]  /*bda0*/  ISETP.GE.AND P5, PT, R16, UR4, PT ;  /* 0x0000000410007c0c */ /* 0x000fe2000bfa6270 */
[----:B------:R-:W-:Y:S01]  /*bdb0*/  ULDC.64 UR8, c[0x0][0x3e0] ;  /* 0x0000f80000087ab9 */ /* 0x000fe20000000a00 */
[----:B------:R-:W-:Y:S01]  /*bdc0*/  ISETP.GE.AND P2, PT, R4, UR4, PT ;  /* 0x0000000404007c0c */ /* 0x000fe2000bf46270 */
[----:B------:R-:W-:Y:S01]  /*bdd0*/  VIADD R7, R16, 0x30 ;  /* 0x0000003010077836 */ /* 0x000fe20000000000 */
[----:B------:R-:W-:-:S02]  /*bde0*/  LEA R4, P3, R73, UR6, 0x1 ;  /* 0x0000000649047c11 */ /* 0x000fc4000f8608ff */
[----:B------:R-:W-:Y:S02]  /*bdf0*/  CS2R R40, SRZ ;  /* 0x0000000000287805 */ /* 0x000fe4000001ff00 */
[----:B------:R-:W-:Y:S02]  /*be00*/  LEA R6, P6, R72, UR8, 0x1 ;  /* 0x0000000848067c11 */ /* 0x000fe4000f8c08ff */
[----:B------:R-:W-:Y:S02]  /*be10*/  CS2R R42, SRZ ;  /* 0x00000000002a7805 */ /* 0x000fe4000001ff00 */
[----:B------:R-:W-:Y:S01]  /*be20*/  ISETP.GE.AND P4, PT, R5, UR4, PT ;  /* 0x0000000405007c0c */ /* 0x000fe2000bf86270 */
[C---:B------:R-:W-:Y:S01]  /*be30*/  VIADD R8, R16.reuse, 0x40 ;  /* 0x0000004010087836 */ /* 0x040fe20000000000 */
[----:B------:R-:W-:Y:S01]  /*be40*/  LEA.HI.X R5, R73, UR7, R0, 0x1, P3 ;  /* 0x0000000749057c11 */ /* 0x000fe200098f0c00 */
[----:B------:R-:W-:Y:S01]  /*be50*/  VIADD R0, R16, 0x50 ;  /* 0x0000005010007836 */ /* 0x000fe20000000000 */
[----:B------:R-:W-:-:S02]  /*be60*/  ISETP.GE.AND P3, PT, R7, UR4, PT ;  /* 0x0000000407007c0c */ /* 0x000fc4000bf66270 */
[----:B------:R-:W-:Y:S01]  /*be70*/  LEA.HI.X R7, R72, UR9, R3, 0x1, P6 ;  /* 0x0000000948077c11 */ /* 0x000fe2000b0f0c03 */
        /* <DEDUP_REMOVED lines=24> */
.L_x_5178:
[----:B------:R-:W-:Y:S05]  /*c000*/  BSYNC B1 ;  /* 0x0000000000017941 */ /* 0x000fea0003800000 */
.L_x_5177:
[----:B------:R-:W-:Y:S01]  /*c010*/  LOP3.LUT P2, RZ, R221, 0x4, RZ, 0xc0, !PT ;  /* 0x00000004ddff7812 */ /* 0x000fe2000784c0ff */
[----:B------:R-:W-:Y:S01]  /*c020*/  IMAD.IADD R57, R217, 0x1, R14 ;  /* 0x00000001d9397824 */ /* 0x000fe200078e020e */
[----:B------:R-:W-:Y:S01]  /*c030*/  ULDC.64 UR4, c[0x0][0x3c8] ;  /* 0x0000f20000047ab9 */ /* 0x000fe20000000a00 */
[----:B-----5:R-:W-:Y:S01]  /*c040*/  IMAD.MOV.U32 R0, RZ, RZ, R44 ;  /* 0x000000ffff007224 */ /* 0x020fe200078e002c */
[----:B------:R-:W-:Y:S01]  /*c050*/  ULDC.64 UR6, c[0x0][0x3e0] ;  /* 0x0000f80000067ab9 */ /* 0x000fe20000000a00 */
[----:B------:R-:W-:Y:S02]  /*c060*/  IMAD R57, R57, 0x2, R18 ;  /* 0x0000000239397824 */ /* 0x000fe400078e0212 */
[--C-:B-1----:R-:W-:Y:S01]  /*c070*/  IMAD.MOV.U32 R7, RZ, RZ, R75.reuse ;  /* 0x000000ffff077224 */ /* 0x102fe200078e004b */
[----:B------:R-:W-:Y:S01]  /*c080*/  PRMT R75, R0, 0x7610, R75 ;  /* 0x00007610004b7816 */ /* 0x000fe2000000004b */
[----:B------:R-:W-:Y:S02]  /*c090*/  IMAD.MOV.U32 R3, RZ, RZ, R45 ;  /* 0x000000ffff037224 */ /* 0x000fe400078e002d */
[----:B------:R-:W-:-:S02]  /*c0a0*/  VIADD R5, R57, 0x15400 ;  /* 0x0001540039057836 */ /* 0x000fc40000000000 */
[----:B------:R-:W-:Y:S01]  /*c0b0*/  IMAD.MOV.U32 R0, RZ, RZ, R51 ;  /* 0x000000ffff007224 */ /* 0x000fe200078e0033 */
[----:B------:R-:W-:Y:S01]  /*c0c0*/  PRMT R76, R3, 0x7610, R76 ;  /* 0x00007610034c7816 */ /* 0x000fe2000000004c */
[----:B------:R-:W-:Y:S02]  /*c0d0*/  IMAD.MOV.U32 R6, RZ, RZ, R56 ;  /* 0x000000ffff067224 */ /* 0x000fe400078e0038 */
[----:B------:R-:W-:Y:S01]  /*c0e0*/  VIADD R56, R57, 0x15440 ;  /* 0x0001544039387836 */ /* 0x000fe20000000000 */
[----:B------:R-:W-:Y:S01]  /*c0f0*/  PRMT R83, R0, 0x7610, R83 ;  /* 0x0000761000537816 */ /* 0x000fe20000000053 */
[----:B------:R-:W-:Y:S02]  /*c100*/  IMAD.MOV.U32 R4, RZ, RZ, R50 ;  /* 0x000000ffff047224 */ /* 0x000fe400078e0032 */
[----:B------:R-:W-:Y:S01]  /*c110*/  @P2 VIADD R56, R5, 0xffffffc0 ;  /* 0xffffffc005382836 */ /* 0x000fe20000000000 */
[----:B0-----:R-:W-:Y:S01]  /*c120*/  ISETP.NE.AND P2, PT, R80, 0x1, PT ;  /* 0x000000015000780c */ /* 0x001fe20003f45270 */
        /* <DEDUP_REMOVED lines=18> */
[--C-:B------:R-:W-:Y:S01]  /*c250*/  IMAD.MOV.U32 R15, RZ, RZ, R77.reuse ;  /* 0x000000ffff0f7224 */ /* 0x100fe200078e004d */
[----:B------:R-:W-:Y:S01]  /*c260*/  PRMT R77, R4, 0x7610, R77 ;  /* 0x00007610044d7816 */ /* 0x000fe2000000004d */
[----:B------:R-:W1:Y:S01]  /*c270*/  @P2 LDC R0, c[0x0][0x42c] ;  /* 0x00010b00ff002b82 */ /* 0x000e620000000800 */
        /* <DEDUP_REMOVED lines=28> */
[----:B------:R-:W-:Y:S01]  /*c440*/  PRMT R71, R71, 0x5410, R72 ;  /* 0x0000541047477816 */ /* 0x000fe20000000048 */
[----:B------:R-:W-:Y:S01]  /*c450*/  IMAD.MOV.U32 R14, RZ, RZ, R144 ;  /* 0x000000ffff0e7224 */ /* 0x000fe200078e0090 */
[----:B------:R-:W-:Y:S01]  /*c460*/  SHF.R.S32.HI R5, RZ, 0x1f, R3 ;  /* 0x0000001fff057819 */ /* 0x000fe20000011403 */
[-C--:B------:R-:W-:Y:S01]  /*c470*/  IMAD.WIDE.U32 R6, R3, R10.reuse, R6 ;  /* 0x0000000a03067225 */ /* 0x080fe200078e0006 */
[----:B------:R-:W-:Y:S02]  /*c480*/  PRMT R71, R0, 0x7610, R71 ;  /* 0x0000761000477816 */ /* 0x000fe40000000047 */
[----:B------:R-:W-:Y:S01]  /*c490*/  PRMT R70, R4, 0x7610, R70 ;  /* 0x0000761004467816 */ /* 0x000fe20000000046 */
[C---:B------:R-:W-:Y:S02]  /*c4a0*/  IMAD R0, R5.reuse, R10, RZ ;  /* 0x0000000a05007224 */ /* 0x040fe400078e02ff */
[----:B------:R-:W-:-:S02]  /*c4b0*/  IMAD R4, R5, R12, RZ ;  /* 0x0000000c05047224 */ /* 0x000fc400078e02ff */
[----:B------:R-:W-:-:S04]  /*c4c0*/  IMAD.WIDE.U32 R14, R3, R12, R14 ;  /* 0x0000000c030e7225 */ /* 0x000fc800078e000e */
[C---:B------:R-:W-:Y:S01]  /*c4d0*/  IMAD R5, R3.reuse, R11, R0 ;  /* 0x0000000b03057224 */ /* 0x040fe200078e0200 */
[----:B------:R-:W-:Y:S01]  /*c4e0*/  LEA R0, P3, R14, UR6, 0x1 ;  /* 0x000000060e007c11 */ /* 0x000fe2000f8608ff */
[----:B------:R-:W-:Y:S01]  /*c4f0*/  IMAD R3, R3, R13, R4 ;  /* 0x0000000d03037224 */ /* 0x000fe200078e0204 */
[C---:B------:R-:W-:Y:S01]  /*c500*/  LEA R4, P2, R6.reuse, UR4, 0x1 ;  /* 0x0000000406047c11 */ /* 0x040fe2000f8408ff */
[----:B------:R-:W-:Y:S01]  /*c510*/  IMAD.IADD R5, R7, 0x1, R5 ;  /* 0x0000000107057824 */ /* 0x000fe200078e0205 */
[----:B------:R-:W-:Y:S01]  /*c520*/  UMOV UR4, 0xffffffff ;  /* 0xffffffff00047882 */ /* 0x000fe20000000000 */
[----:B------:R-:W-:Y:S02]  /*c530*/  IMAD.IADD R3, R15, 0x1, R3 ;  /* 0x000000010f037824 */ /* 0x000fe400078e0203 */
[----:B------:R-:W-:Y:S01]  /*c540*/  IMAD.MOV.U32 R11, RZ, RZ, R31 ;  /* 0x000000ffff0b7224 */ /* 0x000fe200078e001f */
[----:B------:R-:W-:Y:S01]  /*c550*/  LEA.HI.X R5, R6, UR5, R5, 0x1, P2 ;  /* 0x0000000506057c11 */ /* 0x000fe200090f0c05 */
[----:B------:R-:W-:Y:S01]  /*c560*/  IMAD.MOV.U32 R72, RZ, RZ, R24 ;  /* 0x000000ffff487224 */ /* 0x000fe200078e0018 */
[----:B------:R-:W-:Y:S01]  /*c570*/  LEA.HI.X R3, R14, UR7, R3, 0x1, P3 ;  /* 0x000000070e037c11 */ /* 0x000fe200098f0c03 */
[----:B------:R-:W-:Y:S01]  /*c580*/  IMAD.MOV.U32 R73, RZ, RZ, R25 ;  /* 0x000000ffff497224 */ /* 0x000fe200078e0019 */
[----:B------:R-:W-:Y:S01]  /*c590*/  PRMT R74, R11, 0x7610, R74 ;  /* 0x000076100b4a7816 */ /* 0x000fe2000000004a */
[----:B------:R-:W-:Y:S01]  /*c5a0*/  IMAD.MOV.U32 R10, RZ, RZ, R30 ;  /* 0x000000ffff0a7224 */ /* 0x000fe200078e001e */
[----:B------:R-:W-:Y:S01]  /*c5b0*/  LEA.HI R6, R230, R230, RZ, 0x1 ;  /* 0x000000e6e6067211 */ /* 0x000fe200078f08ff */
[----:B------:R-:W-:Y:S06]  /*c5c0*/  BRA.DIV UR4, `(.L_x_5179) ;  /* 0x000001f604587947 */ /* 0x000fec000b800000 */
.L_x_5405:
[----:B------:R-:W-:-:S03]  /*c5d0*/  UMOV UR4, 0xffffffff ;  /* 0xffffffff00047882 */ /* 0x000fc60000000000 */
[----:B------:R-:W-:Y:S05]  /*c5e0*/  BRA.DIV UR4, `(.L_x_5180) ;  /* 0x000001f604787947 */ /* 0x000fea000b800000 */
.L_x_5408:
[----:B------:R-:W-:-:S03]  /*c5f0*/  UMOV UR4, 0xffffffff ;  /* 0xffffffff00047882 */ /* 0x000fc60000000000 */
[----:B------:R-:W-:Y:S05]  /*c600*/  BRA.DIV UR4, `(.L_x_5181) ;  /* 0x000001f604987947 */ /* 0x000fea000b800000 */
.L_x_5411:
[----:B------:R-:W-:-:S03]  /*c610*/  UMOV UR4, 0xffffffff ;  /* 0xffffffff00047882 */ /* 0x000fc60000000000 */
[----:B------:R-:W-:Y:S05]  /*c620*/  BRA.DIV UR4, `(.L_x_5182) ;  /* 0x000001f604b87947 */ /* 0x000fea000b800000 */
.L_x_5414:
[----:B------:R-:W-:-:S03]  /*c630*/  UMOV UR4, 0xffffffff ;  /* 0xffffffff00047882 */ /* 0x000fc60000000000 */
[----:B------:R-:W-:Y:S05]  /*c640*/  BRA.DIV UR4, `(.L_x_5183) ;  /* 0x000001f604d87947 */ /* 0x000fea000b800000 */
.L_x_5417:
[----:B------:R-:W-:Y:S01]  /*c650*/  UMOV UR4, 0xffffffff ;  /* 0xffffffff00047882 */ /* 0x000fe20000000000 */
[----:B------:R-:W-:Y:S02]  /*c660*/  LOP3.LUT R5, R6, 0xfffffffe, RZ, 0xc0, !PT ;  /* 0xfffffffe06057812 */ /* 0x000fe400078ec0ff */
[----:B------:R-:W-:Y:S05]  /*c670*/  BRA.DIV UR4, `(.L_x_5184) ;  /* 0x000001f604f47947 */ /* 0x000fea000b800000 */
.L_x_5420:
[----:B------:R-:W-:Y:S01]  /*c680*/  UMOV UR4, 0xffffffff ;  /* 0xffffffff00047882 */ /* 0x000fe20000000000 */
[----:B------:R-:W-:Y:S02]  /*c690*/  IMAD.IADD R5, R230, 0x1, -R5 ;  /* 0x00000001e6057824 */ /* 0x000fe400078e0a05 */
[----:B------:R-:W-:Y:S05]  /*c6a0*/  BRA.DIV UR4, `(.L_x_5185) ;  /* 0x000001fa04107947 */ /* 0x000fea000b800000 */
.L_x_5423:
[----:B------:R-:W-:Y:S01]  /*c6b0*/  UMOV UR4, 0xffffffff ;  /* 0xffffffff00047882 */ /* 0x000fe20000000000 */
[----:B------:R-:W-:Y:S02]  /*c6c0*/  SHF.L.U32 R5, R5, 0x1f, RZ ;  /* 0x0000001f05057819 */ /* 0x000fe400000006ff */
[----:B------:R-:W-:Y:S05]  /*c6d0*/  BRA.DIV UR4, `(.L_x_5186) ;  /* 0x000001fa042c7947 */ /* 0x000fea000b800000 */
.L_x_5426:
        /* <DEDUP_REMOVED lines=35> */
.L_x_5427:
[----:B------:R-:W-:Y:S05]  /*c910*/  BSYNC B1 ;  /* 0x0000000000017941 */ /* 0x000fea0003800000 */
.L_x_5187:
[----:B------:R-:W-:Y:S01]  /*c920*/  BSSY B1, `(.L_x_5189) ;  /* 0x0000134000017945 */ /* 0x000fe20003800000 */
[----:B------:R-:W-:Y:S02]  /*c930*/  PRMT R95, R4, 0x7610, R95 ;  /* 0x00007610045f7816 */ /* 0x000fe4000000005f */
[----:B------:R-:W-:Y:S01]  /*c940*/  PRMT R96, R6, 0x7610, R96 ;  /* 0x0000761006607816 */ /* 0x000fe20000000060 */
[----:B------:R-:W-:Y:S06]  /*c950*/  @P0 BRA `(.L_x_5190) ;  /* 0x0000001000c00947 */ /* 0x000fec0003800000 */
        /* <DEDUP_REMOVED lines=60> */
.L_x_5192:
[----:B------:R-:W-:Y:S05]  /*cd20*/  BSYNC B2 ;  /* 0x0000000000027941 */ /* 0x000fea0003800000 */
.L_x_5191:
        /* <DEDUP_REMOVED lines=48> */
.L_x_5194:
[----:B------:R-:W-:Y:S05]  /*d030*/  BSYNC B2 ;  /* 0x0000000000027941 */ /* 0x000fea0003800000 */
.L_x_5193:
        /* <DEDUP_REMOVED lines=48> */
.L_x_5196:
[----:B------:R-:W-:Y:S05]  /*d340*/  BSYNC B2 ;  /* 0x0000000000027941 */ /* 0x000fea0003800000 */
.L_x_5195:
        /* <DEDUP_REMOVED lines=48> */
.L_x_5198:
[----:B------:R-:W-:Y:S05]  /*d650*/  BSYNC B2 ;  /* 0x0000000000027941 */ /* 0x000fea0003800000 */
.L_x_5197:
        /* <DEDUP_REMOVED lines=48> */
.L_x_5200:
[----:B------:R-:W-:Y:S05]  /*d960*/  BSYNC B2 ;  /* 0x0000000000027941 */ /* 0x000fea0003800000 */
.L_x_5199:
        /* <DEDUP_REMOVED lines=47> */
.L_x_5190:
[----:B------:R-:W-:Y:S05]  /*dc60*/  BSYNC B1 ;  /* 0x0000000000017941 */ /* 0x000fea0003800000 */
.L_x_5189:
        /* <DEDUP_REMOVED lines=61> */
.L_x_5203:
[----:B------:R-:W-:Y:S05]  /*e040*/  BSYNC B1 ;  /* 0x0000000000017941 */ /* 0x000fea0003800000 */
.L_x_5202:
        /* <DEDUP_REMOVED lines=48> */
.L_x_5205:
[----:B------:R-:W-:Y:S05]  /*e350*/  BSYNC B1 ;  /* 0x0000000000017941 */ /* 0x000fea0003800000 */
.L_x_5204:
        /* <DEDUP_REMOVED lines=21> */
[----:B------:R-:W-:Y:S02]  /*e4b0*/  IMAD.U32 R6, R4, 0x10000, RZ ;  /* 0x0001000004067824 */ /* 0x000fe400078e00ff */
[----:B------:R-:W-:Y:S01]  /*e4c0*/  FMUL.FTZ R40, R34, R81 ;  /* 0x0000005122287220 */ /* 0x000fe20000410000 */
[----:B------:R-:W-:Y:S02]  /*e4d0*/  IMAD.U32 R7, R5, 0x10000, RZ ;  /* 0x0001000005077824 */ /* 0x000fe400078e00ff */
[C---:B------:R-:W-:Y:S01]  /*e4e0*/  FFMA.FTZ R39, R15.reuse, R37, R32 ;  /* 0x000000250f277223 */ /* 0x040fe20000010020 */
[----:B------:R-:W-:Y:S01]  /*e4f0*/  IMAD.U32 R37, R80, 0x10000, RZ ;  /* 0x0001000050257824 */ /* 0x000fe200078e00ff */
[----:B------:R-:W-:Y:S01]  /*e500*/  LOP3.LUT R4, R4, 0xffff0000, RZ, 0xc0, !PT ;  /* 0xffff000004047812 */ /* 0x000fe200078ec0ff */
[----:B------:R-:W-:Y:S01]  /*e510*/  FFMA.FTZ R38, R15, R36, -R38 ;  /* 0x000000240f267223 */ /* 0x000fe20000010826 */
[----:B------:R-:W-:Y:S01]  /*e520*/  LOP3.LUT R5, R5, 0xffff0000, RZ, 0xc0, !PT ;  /* 0xffff000005057812 */ /* 0x000fe200078ec0ff */
[-C--:B------:R-:W-:Y:S01]  /*e530*/  FMUL.FTZ R34, R34, R79.reuse ;  /* 0x0000004f22227220 */ /* 0x080fe20000410000 */
        /* <DEDUP_REMOVED lines=18> */
.L_x_5207:
[----:B------:R-:W-:Y:S05]  /*e660*/  BSYNC B1 ;  /* 0x0000000000017941 */ /* 0x000fea0003800000 */
.L_x_5206:
[----:B------:R-:W-:Y:S04]  /*e670*/  BSSY B1, `(.L_x_5208) ;  /* 0x0000030000017945 */ /* 0x000fe80003800000 */
[----:B------:R-:W-:Y:S05]  /*e680*/  @P3 BRA `(.L_x_5209) ;  /* 0x0000000000b83947 */ /* 0x000fea0003800000 */
[----:B012---:R-:W0:Y:S01]  /*e690*/  LDS.128 R4, [R56+0x6000] ;  /* 0x0060000038047984 */ /* 0x007e220000000c00 */
[--C-:B------:R-:W-:Y:S02]  /*e6a0*/  SHF.R.U64 R33, R30, 0x10, R31.reuse ;  /* 0x000000101e217819 */ /* 0x100fe4000000121f */
[----:B------:R-:W-:Y:S02]  /*e6b0*/  SHF.R.U32.HI R15, RZ, 0x10, R31 ;  /* 0x00000010ff0f7819 */ /* 0x000fe4000001161f */
[--C-:B------:R-:W-:Y:S02]  /*e6c0*/  SHF.R.U32.HI R31, RZ, 0x10, R29.reuse ;  /* 0x00000010ff1f7819 */ /* 0x100fe4000001161d */
[----:B------:R-:W-:Y:S02]  /*e6d0*/  SHF.R.U64 R30, R28, 0x10, R29 ;  /* 0x000000101c1e7819 */ /* 0x000fe4000000121d */
        /* <DEDUP_REMOVED lines=41> */
.L_x_5209:
[----:B------:R-:W-:Y:S05]  /*e970*/  BSYNC B1 ;  /* 0x0000000000017941 */ /* 0x000fea0003800000 */
.L_x_5208:
        /* <DEDUP_REMOVED lines=41> */
[C---:B------:R-:W-:Y:S01]  /*ec10*/  FFMA.FTZ R5, R7.reuse, R72, -R14 ;  /* 0x0000004807057223 */ /* 0x040fe2000001080e */
[----:B------:R-:W-:Y:S01]  /*ec20*/  F2FP.BF16.F32.PACK_AB R6, R26, R27 ;  /* 0x0000001b1a06723e */ /* 0x000fe200000010ff */
[----:B------:R-:W-:Y:S01]  /*ec30*/  FFMA.FTZ R10, R7, R10, R25 ;  /* 0x0000000a070a7223 */ /* 0x000fe20000010019 */
[----:B------:R-:W-:Y:S02]  /*ec40*/  F2FP.BF16.F32.PACK_AB R7, R24, R73 ;  /* 0x000000491807723e */ /* 0x000fe400000010ff */
[----:B------:R-:W-:Y:S02]  /*ec50*/  F2FP.BF16.F32.PACK_AB R4, R13, R4 ;  /* 0x000000040d04723e */ /* 0x000fe400000010ff */
[----:B------:R-:W-:-:S05]  /*ec60*/  F2FP.BF16.F32.PACK_AB R5, R10, R5 ;  /* 0x000000050a05723e */ /* 0x000fca00000010ff */
[----:B------:R4:W-:Y:S02]  /*ec70*/  STS.128 [R57+0x1f400], R4 ;  /* 0x01f4000439007388 */ /* 0x0009e40000000c00 */
.L_x_5211:
[----:B------:R-:W-:Y:S05]  /*ec80*/  BSYNC B1 ;  /* 0x0000000000017941 */ /* 0x000fea0003800000 */
.L_x_5210:
[----:B------:R-:W-:Y:S05]  /*ec90*/  @P5 BRA `(.L_x_5201) ;  /* 0x0000003800b05947 */ /* 0x000fea0003800000 */
[----:B01234-:R-:W0:Y:S01]  /*eca0*/  LDS.128 R4, [R56+0xa000] ;  /* 0x00a0000038047984 */ /* 0x01fe220000000c00 */
[----:B------:R-:W-:Y:S02]  /*ecb0*/  SHF.R.U64 R10, R20, 0x10, R21 ;  /* 0x00000010140a7819 */ /* 0x000fe40000001215 */
[----:B------:R-:W-:Y:S02]  /*ecc0*/  SHF.R.U32.HI R12, RZ, 0x10, R9 ;  /* 0x00000010ff0c7819 */ /* 0x000fe40000011609 */
[----:B------:R-:W-:Y:S02]  /*ecd0*/  SHF.R.U32.HI R21, RZ, 0x10, R21 ;  /* 0x00000010ff157819 */ /* 0x000fe40000011615 */
[----:B------:R-:W-:Y:S02]  /*ece0*/  PRMT R12, R3, 0x5410, R12 ;  /* 0x00005410030c7816 */ /* 0x000fe4000000000c */
[----:B------:R-:W-:Y:S02]  /*ecf0*/  SHF.R.U64 R11, R8, 0x10, R9 ;  /* 0x00000010080b7819 */ /* 0x000fe40000001209 */
[----:B------:R-:W-:Y:S01]  /*ed00*/  PRMT R70, R70, 0x5410, R21 ;  /* 0x0000541046467816 */ /* 0x000fe20000000015 */
[----:B------:R-:W-:Y:S01]  /*ed10*/  IMAD.U32 R13, R12, 0x10000, RZ ;  /* 0x000100000c0d7824 */ /* 0x000fe200078e00ff */
[----:B------:R-:W-:-:S02]  /*ed20*/  PRMT R71, R71, 0x5410, R10 ;  /* 0x0000541047477816 */ /* 0x000fc4000000000a */
        /* <DEDUP_REMOVED lines=38> */
.L_x_5174:
[----:B------:R-:W-:Y:S01]  /*ef90*/  IMAD.MOV.U32 R9, RZ, RZ, R77 ;  /* 0x000000ffff097224 */ /* 0x000fe200078e004d */
[-C--:B------:R-:W-:Y:S01]  /*efa0*/  ISETP.GE.AND P0, PT, R204, R8.reuse, PT ;  /* 0x00000008cc00720c */ /* 0x080fe20003f06270 */
[----:B------:R-:W0:Y:S01]  /*efb0*/  LDC R77, c[0x0][0x428] ;  /* 0x00010a00ff4d7b82 */ /* 0x000e220000000800 */
        /* <DEDUP_REMOVED lines=61> */
.L_x_5213:
[----:B------:R-:W-:Y:S05]  /*f390*/  BSYNC B1 ;  /* 0x0000000000017941 */ /* 0x000fea0003800000 */
.L_x_5212:
[----:B------:R-:W-:Y:S01]  /*f3a0*/  BSSY B1, `(.L_x_5214) ;  /* 0x0000026000017945 */ /* 0x000fe20003800000 */
[----:B-----5:R-:W-:Y:S01]  /*f3b0*/  IMAD.MOV.U32 R74, RZ, RZ, R4 ;  /* 0x000000ffff4a7224 */ /* 0x020fe200078e0004 */
[----:B0-----:R-:W-:Y:S01]  /*f3c0*/  CS2R R66, SRZ ;  /* 0x0000000000427805 */ /* 0x001fe2000001ff00 */
[----:B------:R-:W-:Y:S02]  /*f3d0*/  IMAD.MOV.U32 R75, RZ, RZ, R5 ;  /* 0x000000ffff4b7224 */ /* 0x000fe400078e0005 */
[----:B------:R-:W-:Y:S01]  /*f3e0*/  IMAD.MOV.U32 R76, RZ, RZ, R6 ;  /* 0x000000ffff4c7224 */ /* 0x000fe200078e0006 */
[----:B------:R-:W-:Y:S06]  /*f3f0*/  @P1 BRA `(.L_x_5215) ;  /* 0x0000000000801947 */ /* 0x000fec0003800000 */
[----:B------:R-:W-:Y:S01]  /*f400*/  IADD3 R73, P2, P3, R68, R73, R83 ;  /* 0x0000004944497210 */ /* 0x000fe20007b5e053 */
[----:B------:R-:W-:Y:S01]  /*f410*/  ULDC.64 UR4, c[0x0][0x3c8] ;  /* 0x0000f20000047ab9 */ /* 0x000fe20000000a00 */
[----:B------:R-:W-:Y:S01]  /*f420*/  IADD3 R72, P4, P5, R69, R72, R84 ;  /* 0x0000004845487210 */ /* 0x000fe20007d9e054 */
[----:B------:R-:W-:Y:S01]  /*f430*/  ULDC.64 UR6, c[0x0][0x3e0] ;  /* 0x0000f80000067ab9 */ /* 0x000fe20000000a00 */
[----:B------:R-:W-:Y:S02]  /*f440*/  IADD3.X R0, R80, R71, R81, P2, P3 ;  /* 0x0000004750007210 */ /* 0x000fe400017e6451 */
        /* <DEDUP_REMOVED lines=27> */
.L_x_5215:
[----:B------:R-:W-:Y:S05]  /*f600*/  BSYNC B1 ;  /* 0x0000000000017941 */ /* 0x000fea0003800000 */
.L_x_5214:
[----:B------:R-:W-:Y:S01]  /*f610*/  IMAD.MOV.U32 R0, RZ, RZ, R7 ;  /* 0x000000ffff007224 */ /* 0x000fe200078e0007 */
[----:B------:R-:W-:Y:S01]  /*f620*/  ISETP.NE.AND P2, PT, R77, 0x1, PT ;  /* 0x000000014d00780c */ /* 0x000fe20003f45270 */
[----:B------:R-:W-:Y:S01]  /*f630*/  IMAD.MOV.U32 R3, RZ, RZ, R24 ;  /* 0x000000ffff037224 */ /* 0x000fe200078e0018 */
[----:B------:R-:W-:Y:S01]  /*f640*/  PRMT R107, R74, 0x7610, R107 ;  /* 0x000076104a6b7816 */ /* 0x000fe2000000006b */
        /* <DEDUP_REMOVED lines=47> */
[----:B-1----:R-:W-:Y:S01]  /*f940*/  @P2 IMAD.HI.U32 R0, R3, R0, RZ ;  /* 0x0000000003002227 */ /* 0x002fe200078e00ff */
[----:B------:R-:W-:Y:S01]  /*f950*/  PRMT R76, R68, 0x7610, R76 ;  /* 0x00007610444c7816 */ /* 0x000fe2000000004c */
[----:B------:R-:W-:Y:S01]  /*f960*/  ULDC.64 UR6, c[0x0][0x3e0] ;  /* 0x0000f80000067ab9 */ /* 0x000fe20000000a00 */
[----:B------:R-:W-:Y:S01]  /*f970*/  PRMT R92, R69, 0x7610, R92 ;  /* 0x00007610455c7816 */ /* 0x000fe2000000005c */
[----:B------:R-:W-:Y:S01]  /*f980*/  IMAD.MOV.U32 R20, RZ, RZ, R41 ;  /* 0x000000ffff147224 */ /* 0x000fe200078e0029 */
[----:B0-----:R-:W-:Y:S01]  /*f990*/  @P2 SHF.R.U32.HI R3, RZ, R21, R0 ;  /* 0x00000015ff032219 */ /* 0x001fe20000011600 */
[----:B------:R-:W-:-:S02]  /*f9a0*/  IMAD.MOV.U32 R0, RZ, RZ, R40 ;  /* 0x000000ffff007224 */ /* 0x000fc400078e0028 */
[----:B------:R-:W-:Y:S01]  /*f9b0*/  IMAD.MOV.U32 R69, RZ, RZ, R43 ;  /* 0x000000ffff457224 */ /* 0x000fe200078e002b */
[----:B------:R-:W-:Y:S01]  /*f9c0*/  SHF.R.S32.HI R21, RZ, 0x1f, R3 ;  /* 0x0000001fff157819 */ /* 0x000fe20000011403 */
[-C--:B------:R-:W-:Y:S01]  /*f9d0*/  IMAD.WIDE.U32 R14, R3, R10.reuse, R14 ;  /* 0x0000000a030e7225 */ /* 0x080fe200078e000e */
[----:B------:R-:W-:Y:S02]  /*f9e0*/  PRMT R74, R0, 0x7610, R74 ;  /* 0x00007610004a7816 */ /* 0x000fe4000000004a */
[----:B------:R-:W-:Y:S01]  /*f9f0*/  PRMT R75, R20, 0x7610, R75 ;  /* 0x00007610144b7816 */ /* 0x000fe2000000004b */
[----:B------:R-:W-:Y:S01]  /*fa00*/  IMAD R0, R21, R10, RZ ;  /* 0x0000000a15007224 */ /* 0x000fe200078e02ff */
[----:B------:R-:W-:Y:S01]  /*fa10*/  PRMT R77, R69, 0x7610, R77 ;  /* 0x00007610454d7816 */ /* 0x000fe2000000004d */
[-C--:B------:R-:W-:Y:S02]  /*fa20*/  IMAD R68, R21, R12.reuse, RZ ;  /* 0x0000000c15447224 */ /* 0x080fe400078e02ff */
[----:B------:R-:W-:Y:S01]  /*fa30*/  IMAD.WIDE.U32 R20, R3, R12, R8 ;  /* 0x0000000c03147225 */ /* 0x000fe200078e0008 */
[----:B------:R-:W-:Y:S01]  /*fa40*/  LEA R8, P2, R14, UR4, 0x1 ;  /* 0x000000040e087c11 */ /* 0x000fe2000f8408ff */
[----:B------:R-:W-:-:S02]  /*fa50*/  UMOV UR4, 0xffffffff ;  /* 0xffffffff00047882 */ /* 0x000fc40000000000 */
[C---:B------:R-:W-:Y:S01]  /*fa60*/  IMAD R9, R3.reuse, R11, R0 ;  /* 0x0000000b03097224 */ /* 0x040fe200078e0200 */
[----:B------:R-:W-:Y:S01]  /*fa70*/  LEA R0, P3, R20, UR6, 0x1 ;  /* 0x0000000614007c11 */ /* 0x000fe2000f8608ff */
[----:B------:R-:W-:Y:S02]  /*fa80*/  IMAD R3, R3, R13, R68 ;  /* 0x0000000d03037224 */ /* 0x000fe400078e0244 */
[----:B------:R-:W-:Y:S02]  /*fa90*/  IMAD.IADD R9, R15, 0x1, R9 ;  /* 0x000000010f097824 */ /* 0x000fe400078e0209 */
[----:B------:R-:W-:Y:S02]  /*faa0*/  IMAD.IADD R3, R21, 0x1, R3 ;  /* 0x0000000115037824 */ /* 0x000fe400078e0203 */
        /* <DEDUP_REMOVED lines=8> */
.L_x_5430:
[----:B------:R-:W-:-:S03]  /*fb30*/  UMOV UR4, 0xffffffff ;  /* 0xffffffff00047882 */ /* 0x000fc60000000000 */
[----:B------:R-:W-:Y:S05]  /*fb40*/  BRA.DIV UR4, `(.L_x_5217) ;  /* 0x000001c604747947 */ /* 0x000fea000b800000 */
.L_x_5433:
[----:B------:R-:W-:-:S03]  /*fb50*/  UMOV UR4, 0xffffffff ;  /* 0xffffffff00047882 */ /* 0x000fc60000000000 */
[----:B------:R-:W-:Y:S05]  /*fb60*/  BRA.DIV UR4, `(.L_x_5218) ;  /* 0x000001c604947947 */ /* 0x000fea000b800000 */
.L_x_5436:
[----:B------:R-:W-:-:S03]  /*fb70*/  UMOV UR4, 0xffffffff ;  /* 0xffffffff00047882 */ /* 0x000fc60000000000 */
[----:B------:R-:W-:Y:S05]  /*fb80*/  BRA.DIV UR4, `(.L_x_5219) ;  /* 0x000001c604b47947 */ /* 0x000fea000b800000 */
.L_x_5439:
[----:B------:R-:W-:-:S03]  /*fb90*/  UMOV UR4, 0xffffffff ;  /* 0xffffffff00047882 */ /* 0x000fc60000000000 */
[----:B------:R-:W-:Y:S05]  /*fba0*/  BRA.DIV UR4, `(.L_x_5220) ;  /* 0x000001c604d47947 */ /* 0x000fea000b800000 */
.L_x_5442:
[----:B------:R-:W-:Y:S01]  /*fbb0*/  UMOV UR4, 0xffffffff ;  /* 0xffffffff00047882 */ /* 0x000fe20000000000 */
[----:B------:R-:W-:Y:S02]  /*fbc0*/  LOP3.LUT R9, R10, 0xfffffffe, RZ, 0xc0, !PT ;  /* 0xfffffffe0a097812 */ /* 0x000fe400078ec0ff */
[----:B------:R-:W-:Y:S05]  /*fbd0*/  BRA.DIV UR4, `(.L_x_5221) ;  /* 0x000001c604f07947 */ /* 0x000fea000b800000 */
.L_x_5445:
[----:B------:R-:W-:Y:S01]  /*fbe0*/  UMOV UR4, 0xffffffff ;  /* 0xffffffff00047882 */ /* 0x000fe20000000000 */
[----:B------:R-:W-:Y:S02]  /*fbf0*/  IMAD.IADD R9, R230, 0x1, -R9 ;  /* 0x00000001e6097824 */ /* 0x000fe400078e0a09 */
[----:B------:R-:W-:Y:S05]  /*fc00*/  BRA.DIV UR4, `(.L_x_5222) ;  /* 0x000001ca040c7947 */ /* 0x000fea000b800000 */
.L_x_5448:
[----:B------:R-:W-:Y:S01]  /*fc10*/  UMOV UR4, 0xffffffff ;  /* 0xffffffff00047882 */ /* 0x000fe20000000000 */
[----:B------:R-:W-:Y:S02]  /*fc20*/  SHF.L.U32 R9, R9, 0x1f, RZ ;  /* 0x0000001f09097819 */ /* 0x000fe400000006ff */
[----:B------:R-:W-:Y:S05]  /*fc30*/  BRA.DIV UR4, `(.L_x_5223) ;  /* 0x000001ca04287947 */ /* 0x000fea000b800000 */
.L_x_5451:
        /* <DEDUP_REMOVED lines=37> */
.L_x_5452:
[----:B------:R-:W-:Y:S05]  /*fe90*/  BSYNC B1 ;  /* 0x0000000000017941 */ /* 0x000fea0003800000 */
.L_x_5224:
        /* <DEDUP_REMOVED lines=14> */
[----:B------:R-:W-:Y:S02]  /*ff80*/  LOP3.LUT R8, R9, R216, RZ, 0x3c, !PT ;  /* 0x000000d809087212 */ /* 0x000fe400078e3cff */
        /* <DEDUP_REMOVED lines=12> */
[--C-:B------:R-:W-:Y:S02]  /*10050*/  SHF.R.U64 R4, R6, 0x10, R7.reuse ;  /* 0x0000001006047819 */ /* 0x100fe40000001207 */
        /* <DEDUP_REMOVED lines=88> */
.L_x_5229:
[----:B------:R-:W-:Y:S05]  /*105e0*/  BSYNC B2 ;  /* 0x0000000000027941 */ /* 0x000fea0003800000 */
.L_x_5228:
[----:B------:R-:W-:Y:S04]  /*105f0*/  BSSY B2, `(.L_x_5230) ;  /* 0x0000069000027945 */ /* 0x000fe80003800000 */
[----:B------:R-:W-:Y:S05]  /*10600*/  @P2 BRA `(.L_x_5231) ;  /* 0x00000004009c2947 */ /* 0x000fea0003800000 */
[----:B-1----:R-:W2:Y:S01]  /*10610*/  LDL R105, [R1+0x64] ;  /* 0x0000640001697983 */ /* 0x002ea20000100800 */
[----:B------:R-:W-:Y:S02]  /*10620*/  LEA.HI R4, R89, R236, RZ, 0x1d ;  /* 0x000000ec59047211 */ /* 0x000fe400078fe8ff */
        /* <DEDUP_REMOVED lines=14> */
[----:B------:R-:W-:Y:S01]  /*10710*/  SHF.R.U32.HI R37, RZ, 0x10, R37 ;  /* 0x00000010ff257819 */ /* 0x000fe20000011625 */
[----:B------:R-:W-:Y:S01]  /*10720*/  IMAD.U32 R36, R97, 0x10000, RZ ;  /* 0x0001000061247824 */ /* 0x000fe200078e00ff */
[----:B------:R-:W-:Y:S01]  /*10730*/  SHF.R.U64 R14, R26, 0x10, R27 ;  /* 0x000000101a0e7819 */ /* 0x000fe2000000121b */
[----:B------:R-:W-:Y:S01]  /*10740*/  IMAD R12, R9, 0x2, R18 ;  /* 0x00000002090c7824 */ /* 0x000fe200078e0212 */
[----:B------:R-:W-:Y:S02]  /*10750*/  PRMT R98, R98, 0x5410, R25 ;  /* 0x0000541062627816 */ /* 0x000fe40000000019 */
[----:B------:R-:W-:Y:S02]  /*10760*/  SHF.R.U32.HI R27, RZ, 0x10, R27 ;  /* 0x00000010ff1b7819 */ /* 0x000fe4000001161b */
[----:B------:R-:W0:Y:S01]  /*10770*/  LDS.128 R8, [R12+0x15400] ;  /* 0x015400000c087984 */ /* 0x000e220000000c00 */
        /* <DEDUP_REMOVED lines=80> */
.L_x_5231:
[----:B------:R-:W-:Y:S05]  /*10c80*/  BSYNC B2 ;  /* 0x0000000000027941 */ /* 0x000fea0003800000 */
.L_x_5230:
[----:B------:R-:W-:Y:S05]  /*10c90*/  @P3 BRA `(.L_x_5227) ;  /* 0x0000000400a03947 */ /* 0x000fea0003800000 */
[----:B-12---:R-:W2:Y:S04]  /*10ca0*/  LDL R4, [R1+0x5c] ;  /* 0x00005c0001047983 */ /* 0x006ea80000100800 */
[----:B------:R-:W3:Y:S01]  /*10cb0*/  LDL R38, [R1+0x58] ;  /* 0x0000580001267983 */ /* 0x000ee20000100800 */
[----:B------:R-:W-:Y:S02]  /*10cc0*/  SHF.R.U64 R25, R60, 0x10, R61 ;  /* 0x000000103c197819 */ /* 0x000fe4000000123d */
[----:B------:R-:W-:Y:S02]  /*10cd0*/  SHF.R.U64 R15, R28, 0x10, R29 ;  /* 0x000000101c0f7819 */ /* 0x000fe4000000121d */
[--C-:B------:R-:W-:Y:S02]  /*10ce0*/  SHF.R.U64 R13, R30, 0x10, R31.reuse ;  /* 0x000000101e0d7819 */ /* 0x100fe4000000121f */
[----:B------:R-:W-:-:S02]  /*10cf0*/  SHF.R.U32.HI R30, RZ, 0x10, R31 ;  /* 0x00000010ff1e7819 */ /* 0x000fc4000001161f */
[----:B------:R-:W-:Y:S02]  /*10d00*/  PRMT R88, R88, 0x5410, R25 ;  /* 0x0000541058587816 */ /* 0x000fe40000000019 */
[----:B------:R-:W-:Y:S02]  /*10d10*/  PRMT R84, R84, 0x5410, R15 ;  /* 0x0000541054547816 */ /* 0x000fe4000000000f */
[----:B------:R-:W-:Y:S02]  /*10d20*/  SHF.R.U32.HI R28, RZ, 0x10, R29 ;  /* 0x00000010ff1c7819 */ /* 0x000fe4000001161d */
[----:B------:R-:W-:Y:S01]  /*10d30*/  SHF.R.U32.HI R61, RZ, 0x10, R61 ;  /* 0x00000010ff3d7819 */ /* 0x000fe2000001163d */
[----:B------:R-:W-:Y:S01]  /*10d40*/  IMAD.U32 R32, R84, 0x10000, RZ ;  /* 0x0001000054207824 */ /* 0x000fe200078e00ff */
[--C-:B------:R-:W-:Y:S02]  /*10d50*/  SHF.R.U64 R14, R62, 0x10, R63.reuse ;  /* 0x000000103e0e7819 */ /* 0x100fe4000000123f */
[----:B------:R-:W-:Y:S01]  /*10d60*/  PRMT R87, R87, 0x5410, R30 ;  /* 0x0000541057577816 */ /* 0x000fe2000000001e */
[----:B------:R-:W-:Y:S01]  /*10d70*/  IMAD.U32 R30, R88, 0x10000, RZ ;  /* 0x00010000581e7824 */ /* 0x000fe200078e00ff */
[----:B------:R-:W-:-:S02]  /*10d80*/  SHF.R.U32.HI R63, RZ, 0x10, R63 ;  /* 0x00000010ff3f7819 */ /* 0x000fc4000001163f */
[----:B------:R-:W-:Y:S01]  /*10d90*/  PRMT R85, R85, 0x5410, R28 ;  /* 0x0000541055557816 */ /* 0x000fe2000000001c */
[----:B------:R-:W-:Y:S01]  /*10da0*/  IMAD.U32 R31, R87, 0x10000, RZ ;  /* 0x00010000571f7824 */ /* 0x000fe200078e00ff */
[----:B------:R-:W-:Y:S02]  /*10db0*/  PRMT R90, R90, 0x5410, R61 ;  /* 0x000054105a5a7816 */ /* 0x000fe4000000003d */
[----:B------:R-:W-:Y:S01]  /*10dc0*/  PRMT R86, R86, 0x5410, R13 ;  /* 0x0000541056567816 */ /* 0x000fe2000000000d */
[----:B------:R-:W-:Y:S01]  /*10dd0*/  IMAD.U32 R29, R85, 0x10000, RZ ;  /* 0x00010000551d7824 */ /* 0x000fe200078e00ff */
[----:B------:R-:W-:Y:S02]  /*10de0*/  PRMT R92, R92, 0x5410, R63 ;  /* 0x000054105c5c7816 */ /* 0x000fe4000000003f */
[----:B------:R-:W-:Y:S02]  /*10df0*/  PRMT R91, R91, 0x5410, R14 ;  /* 0x000054105b5b7816 */ /* 0x000fe4000000000e */
        /* <DEDUP_REMOVED lines=32> */
[----:B------:R-:W-:Y:S01]  /*11000*/  FMUL.FTZ R37, R28, R31 ;  /* 0x0000001f1c257220 */ /* 0x000fe20000410000 */
        /* <DEDUP_REMOVED lines=32> */
[-C--:B------:R-:W-:Y:S02]  /*11210*/  FMUL.FTZ R8, R10, R91.reuse ;  /* 0x0000005b0a087220 */ /* 0x080fe40000410000 */
        /* <DEDUP_REMOVED lines=16> */
.L_x_5227:
[----:B------:R-:W-:Y:S05]  /*11320*/  BSYNC B1 ;  /* 0x0000000000017941 */ /* 0x000fea0003800000 */
.L_x_5226:
[----:B------:R-:W-:Y:S05]  /*11330*/  @P1 BRA `(.L_x_5201) ;  /* 0x0000001400081947 */ /* 0x000fea0003800000 */
[----:B------:R-:W4:Y:S01]  /*11340*/  LDC R13, c[0x0][0x3d4] ;  /* 0x0000f500ff0d7b82 */ /* 0x000f220000000800 */
[----:B------:R-:W-:Y:S01]  /*11350*/  BSSY B1, `(.L_x_5232) ;  /* 0x000006d000017945 */ /* 0x000fe20003800000 */
[----:B------:R-:W-:Y:S02]  /*11360*/  SHF.R.U32.HI R60, RZ, 0x3, R210 ;  /* 0x00000003ff3c7819 */ /* 0x000fe400000116d2 */
[-C--:B----4-:R-:W-:Y:S02]  /*11370*/  ISETP.GE.AND P0, PT, R22, R13.reuse, PT ;  /* 0x0000000d1600720c */ /* 0x090fe40003f06270 */
[-C--:B------:R-:W-:Y:S02]  /*11380*/  ISETP.GE.AND P1, PT, R206, R13.reuse, PT ;  /* 0x0000000dce00720c */ /* 0x080fe40003f26270 */
[----:B------:R-:W-:-:S09]  /*11390*/  ISETP.GE.AND P2, PT, R207, R13, PT ;  /* 0x0000000dcf00720c */ /* 0x000fd20003f46270 */
[----:B------:R-:W-:Y:S05]  /*113a0*/  @P0 BRA `(.L_x_5233) ;  /* 0x00000004009c0947 */ /* 0x000fea0003800000 */
[----:B---3--:R-:W3:Y:S01]  /*113b0*/  LDL R38, [R1+0x60] ;  /* 0x0000600001267983 */ /* 0x008ee20000100800 */
[----:B-12---:R-:W-:Y:S02]  /*113c0*/  LEA.HI R4, R13, R234, RZ, 0x1d ;  /* 0x000000ea0d047211 */ /* 0x006fe400078fe8ff */
        /* <DEDUP_REMOVED lines=16> */
[--C-:B------:R-:W-:Y:S01]  /*114d0*/  SHF.R.U64 R15, R42, 0x10, R43.reuse ;  /* 0x000000102a0f7819 */ /* 0x100fe2000000122b */
        /* <DEDUP_REMOVED lines=22> */
[----:B------:R-:W-:Y:S01]  /*11640*/  IMAD.U32 R29, R11, 0x10000, RZ ;  /* 0x000100000b1d7824 */ /* 0x000fe200078e00ff */
[----:B------:R-:W-:Y:S01]  /*11650*/  LOP3.LUT R94, R94, 0xffff0000, RZ, 0xc0, !PT ;  /* 0xffff00005e5e7812 */ /* 0x000fe200078ec0ff */
[-C--:B------:R-:W-:Y:S01]  /*11660*/  FMUL.FTZ R36, R27, R26.reuse ;  /* 0x0000001a1b247220 */ /* 0x080fe20000410000 */
[----:B------:R-:W-:Y:S01]  /*11670*/  LOP3.LUT R27, R74, 0xffff0000, RZ, 0xc0, !PT ;  /* 0xffff00004a1b7812 */ /* 0x000fe200078ec0ff */
[C---:B------:R-:W-:Y:S01]  /*11680*/  IMAD.U32 R28, R10.reuse, 0x10000, RZ ;  /* 0x000100000a1c7824 */ /* 0x040fe200078e00ff */
[----:B------:R-:W-:Y:S02]  /*11690*/  LOP3.LUT R10, R10, 0xffff0000, RZ, 0xc0, !PT ;  /* 0xffff00000a0a7812 */ /* 0x000fe400078ec0ff */
        /* <DEDUP_REMOVED lines=13> */
[----:B------:R-:W-:Y:S01]  /*11770*/  FMUL.FTZ R15, R8, R27 ;  /* 0x0000001b080f7220 */ /* 0x000fe20000410000 */
[----:B------:R-:W-:Y:S01]  /*11780*/  FMUL.FTZ R31, R9, R94 ;  /* 0x0000005e091f7220 */ /* 0x000fe20000410000 */
[-C--:B------:R-:W-:Y:S01]  /*11790*/  FMUL.FTZ R29, R29, R14.reuse ;  /* 0x0000000e1d1d7220 */ /* 0x080fe20000410000 */
[----:B------:R-:W-:Y:S01]  /*117a0*/  FFMA.FTZ R33, R25, R14, -R26 ;  /* 0x0000000e19217223 */ /* 0x000fe2000001081a */
[----:B------:R-:W-:Y:S01]  /*117b0*/  LOP3.LUT R14, R75, 0xffff0000, RZ, 0xc0, !PT ;  /* 0xffff00004b0e7812 */ /* 0x000fe200078ec0ff */
[----:B------:R-:W-:Y:S02]  /*117c0*/  IMAD.U32 R24, R6, 0x10000, RZ ;  /* 0x0001000006187824 */ /* 0x000fe400078e00ff */
[----:B------:R-:W-:Y:S01]  /*117d0*/  FFMA.FTZ R32, R25, R32, R29 ;  /* 0x0000002019207223 */ /* 0x000fe2000001001d */
[-C--:B------:R-:W-:Y:S01]  /*117e0*/  FMUL.FTZ R29, R8, R93.reuse ;  /* 0x0000005d081d7220 */ /* 0x080fe20000410000 */
[----:B------:R-:W-:Y:S01]  /*117f0*/  FFMA.FTZ R8, R4, R93, -R15 ;  /* 0x0000005d04087223 */ /* 0x000fe2000001080f */
[----:B------:R-:W-:Y:S01]  /*11800*/  FMUL.FTZ R30, R9, R14 ;  /* 0x0000000e091e7220 */ /* 0x000fe20000410000 */
[----:B------:R-:W-:-:S02]  /*11810*/  IMAD.U32 R25, R76, 0x10000, RZ ;  /* 0x000100004c197824 */ /* 0x000fc400078e00ff */
[----:B------:R-:W-:Y:S01]  /*11820*/  FFMA.FTZ R26, R4, R27, R29 ;  /* 0x0000001b041a7223 */ /* 0x000fe2000001001d */
[----:B------:R-:W-:Y:S02]  /*11830*/  IMAD.U32 R15, R95, 0x10000, RZ ;  /* 0x000100005f0f7824 */ /* 0x000fe400078e00ff */
[C---:B------:R-:W-:Y:S01]  /*11840*/  FFMA.FTZ R9, R5.reuse, R94, -R30 ;  /* 0x0000005e05097223 */ /* 0x040fe2000001081e */
[----:B------:R-:W-:Y:S01]  /*11850*/  FFMA.FTZ R31, R5, R14, R31 ;  /* 0x0000000e051f7223 */ /* 0x000fe2000001001f */
[C---:B------:R-:W-:Y:S01]  /*11860*/  FMUL.FTZ R27, R28.reuse, R25 ;  /* 0x000000191c1b7220 */ /* 0x040fe20000410000 */
[-C--:B------:R-:W-:Y:S01]  /*11870*/  FMUL.FTZ R29, R28, R15.reuse ;  /* 0x0000000f1c1d7220 */ /* 0x080fe20000410000 */
[----:B------:R-:W-:Y:S02]  /*11880*/  LOP3.LUT R5, R76, 0xffff0000, RZ, 0xc0, !PT ;  /* 0xffff00004c057812 */ /* 0x000fe400078ec0ff */
        /* <DEDUP_REMOVED lines=10> */
[----:B------:R-:W-:Y:S01]  /*11930*/  FMUL.FTZ R11, R11, R96 ;  /* 0x000000600b0b7220 */ /* 0x000fe20000410000 */
[----:B------:R-:W-:-:S02]  /*11940*/  FFMA.FTZ R10, R6, R95, -R15 ;  /* 0x0000005f060a7223 */ /* 0x000fc4000001080f */
[C---:B------:R-:W-:Y:S01]  /*11950*/  FFMA.FTZ R24, R7.reuse, R96, -R24 ;  /* 0x0000006007187223 */ /* 0x040fe20000010818 */
[----:B------:R-:W-:Y:S01]  /*11960*/  FFMA.FTZ R14, R6, R5, R14 ;  /* 0x00000005060e7223 */ /* 0x000fe2000001000e */
[----:B------:R-:W-:Y:S01]  /*11970*/  FFMA.FTZ R11, R7, R4, R11 ;  /* 0x00000004070b7223 */ /* 0x000fe2000001000b */
[----:B------:R-:W-:Y:S02]  /*11980*/  F2FP.BF16.F32.PACK_AB R4, R8, R35 ;  /* 0x000000230804723e */ /* 0x000fe400000010ff */
[----:B------:R-:W-:Y:S02]  /*11990*/  F2FP.BF16.F32.PACK_AB R5, R9, R34 ;  /* 0x000000220905723e */ /* 0x000fe400000010ff */
[----:B------:R-:W-:Y:S02]  /*119a0*/  F2FP.BF16.F32.PACK_AB R6, R10, R27 ;  /* 0x0000001b0a06723e */ /* 0x000fe400000010ff */
[----:B------:R-:W-:Y:S02]  /*119b0*/  F2FP.BF16.F32.PACK_AB R7, R24, R33 ;  /* 0x000000211807723e */ /* 0x000fe400000010ff */
[----:B------:R-:W-:-:S02]  /*119c0*/  F2FP.BF16.F32.PACK_AB R8, R26, R37 ;  /* 0x000000251a08723e */ /* 0x000fc400000010ff */
[----:B------:R-:W-:Y:S01]  /*119d0*/  F2FP.BF16.F32.PACK_AB R9, R31, R36 ;  /* 0x000000241f09723e */ /* 0x000fe200000010ff */
[----:B------:R4:W-:Y:S01]  /*119e0*/  STS.128 [R38], R4 ;  /* 0x0000000426007388 */ /* 0x0009e20000000c00 */
[----:B------:R-:W-:Y:S02]  /*119f0*/  F2FP.BF16.F32.PACK_AB R10, R14, R29 ;  /* 0x0000001d0e0a723e */ /* 0x000fe400000010ff */
[----:B------:R-:W-:-:S05]  /*11a00*/  F2FP.BF16.F32.PACK_AB R11, R11, R32 ;  /* 0x000000200b0b723e */ /* 0x000fca00000010ff */
[----:B------:R4:W-:Y:S02]  /*11a10*/  STS.128 [R12+0x15400], R8 ;  /* 0x015400080c007388 */ /* 0x0009e40000000c00 */
.L_x_5233:
[----:B------:R-:W-:Y:S05]  /*11a20*/  BSYNC B1 ;  /* 0x0000000000017941 */ /* 0x000fea0003800000 */
.L_x_5232:
[----:B------:R-:W-:Y:S04]  /*11a30*/  BSSY B1, `(.L_x_5234) ;  /* 0x0000069000017945 */ /* 0x000fe80003800000 */
[----:B------:R-:W-:Y:S05]  /*11a40*/  @P1 BRA `(.L_x_5235) ;  /* 0x00000004009c1947 */ /* 0x000fea0003800000 */
[----:B------:R-:W5:Y:S01]  /*11a50*/  LDL R40, [R1+0x54] ;  /* 0x0000540001287983 */ /* 0x000f620000100800 */
        /* <DEDUP_REMOVED lines=19> */
[--C-:B------:R-:W-:Y:S02]  /*11b90*/  SHF.R.U64 R15, R46, 0x10, R47.reuse ;  /* 0x000000102e0f7819 */ /* 0x100fe4000000122f */
[----:B------:R-:W-:Y:S02]  /*11ba0*/  PRMT R73, R73, 0x5410, R44 ;  /* 0x0000541049497816 */ /* 0x000fe4000000002c */
[----:B------:R-:W0:Y:S01]  /*11bb0*/  LDS.128 R8, [R12+0x15400] ;  /* 0x015400000c087984 */ /* 0x000e220000000c00 */
[----:B------:R-:W-:Y:S02]  /*11bc0*/  SHF.R.U32.HI R46, RZ, 0x10, R47 ;  /* 0x00000010ff2e7819 */ /* 0x000fe4000001162f */
[----:B------:R-:W-:Y:S01]  /*11bd0*/  SHF.R.U32.HI R58, RZ, 0x10, R59 ;  /* 0x00000010ff3a7819 */ /* 0x000fe2000001163b */
[----:B------:R-:W-:Y:S01]  /*11be0*/  IMAD.U32 R30, R73, 0x10000, RZ ;  /* 0x00010000491e7824 */ /* 0x000fe200078e00ff */
[----:B------:R-:W-:-:S02]  /*11bf0*/  PRMT R81, R81, 0x5410, R56 ;  /* 0x0000541051517816 */ /* 0x000fc40000000038 */
[----:B------:R-:W-:Y:S02]  /*11c00*/  PRMT R82, R82, 0x5410, R27 ;  /* 0x0000541052527816 */ /* 0x000fe4000000001b */
[----:B------:R-:W-:Y:S02]  /*11c10*/  PRMT R79, R79, 0x5410, R46 ;  /* 0x000054104f4f7816 */ /* 0x000fe4000000002e */
[----:B------:R-:W-:Y:S02]  /*11c20*/  PRMT R83, R83, 0x5410, R58 ;  /* 0x0000541053537816 */ /* 0x000fe4000000003a */
[----:B------:R-:W-:Y:S01]  /*11c30*/  PRMT R78, R78, 0x5410, R15 ;  /* 0x000054104e4e7816 */ /* 0x000fe2000000000f */
[----:B------:R-:W-:Y:S02]  /*11c40*/  IMAD.U32 R32, R79, 0x10000, RZ ;  /* 0x000100004f207824 */ /* 0x000fe400078e00ff */
        /* <DEDUP_REMOVED lines=10> */
[----:B------:R-:W-:Y:S01]  /*11cf0*/  FMUL.FTZ R36, R27, R26 ;  /* 0x0000001a1b247220 */ /* 0x000fe20000410000 */
[----:B------:R-:W-:Y:S01]  /*11d00*/  LOP3.LUT R27, R72, 0xffff0000, RZ, 0xc0, !PT ;  /* 0xffff0000481b7812 */ /* 0x000fe200078ec0ff */
[C---:B------:R-:W-:Y:S01]  /*11d10*/  IMAD.U32 R28, R10.reuse, 0x10000, RZ ;  /* 0x000100000a1c7824 */ /* 0x040fe200078e00ff */
[----:B------:R-:W-:Y:S01]  /*11d20*/  LOP3.LUT R10, R10, 0xffff0000, RZ, 0xc0, !PT ;  /* 0xffff00000a0a7812 */ /* 0x000fe200078ec0ff */
[----:B-----5:R-:W0:Y:S02]  /*11d30*/  LDS.128 R4, [R40] ;  /* 0x0000000028047984 */ /* 0x020e240000000c00 */
        /* <DEDUP_REMOVED lines=8> */
[----:B------:R-:W-:Y:S02]  /*11dc0*/  IMAD.U32 R25, R7, 0x10000, RZ ;  /* 0x0001000007197824 */ /* 0x000fe400078e00ff */
[C---:B------:R-:W-:Y:S01]  /*11dd0*/  FMUL.FTZ R26, R29.reuse, R32 ;  /* 0x000000201d1a7220 */ /* 0x040fe20000410000 */
        /* <DEDUP_REMOVED lines=8> */
[----:B------:R-:W-:Y:S01]  /*11e60*/  FMUL.FTZ R29, R8, R15 ;  /* 0x0000000f081d7220 */ /* 0x000fe20000410000 */
[----:B------:R-:W-:Y:S01]  /*11e70*/  FMUL.FTZ R8, R9, R26 ;  /* 0x0000001a09087220 */ /* 0x000fe20000410000 */
[----:B------:R-:W-:-:S02]  /*11e80*/  IMAD.U32 R24, R6, 0x10000, RZ ;  /* 0x0001000006187824 */ /* 0x000fc400078e00ff */
[----:B------:R-:W-:Y:S01]  /*11e90*/  FFMA.FTZ R30, R4, R15, -R25 ;  /* 0x0000000f041e7223 */ /* 0x000fe20000010819 */
[-C--:B------:R-:W-:Y:S01]  /*11ea0*/  FMUL.FTZ R9, R9, R14.reuse ;  /* 0x0000000e09097220 */ /* 0x080fe20000410000 */
[----:B------:R-:W-:Y:S02]  /*11eb0*/  IMAD.U32 R25, R78, 0x10000, RZ ;  /* 0x000100004e197824 */ /* 0x000fe400078e00ff */
[----:B------:R-:W-:Y:S01]  /*11ec0*/  FFMA.FTZ R32, R4, R27, R29 ;  /* 0x0000001b04207223 */ /* 0x000fe2000001001d */
[----:B------:R-:W-:Y:S02]  /*11ed0*/  IMAD.U32 R15, R82, 0x10000, RZ ;  /* 0x00010000520f7824 */ /* 0x000fe400078e00ff */
[C---:B------:R-:W-:Y:S01]  /*11ee0*/  FFMA.FTZ R27, R5.reuse, R14, -R8 ;  /* 0x0000000e051b7223 */ /* 0x040fe20000010808 */
[----:B------:R-:W-:Y:S01]  /*11ef0*/  FFMA.FTZ R29, R5, R26, R9 ;  /* 0x0000001a051d7223 */ /* 0x000fe20000010009 */
[C---:B------:R-:W-:Y:S01]  /*11f00*/  FMUL.FTZ R31, R28.reuse, R25 ;  /* 0x000000191c1f7220 */ /* 0x040fe20000410000 */
[----:B------:R-:W-:Y:S01]  /*11f10*/  FMUL.FTZ R33, R28, R15 ;  /* 0x0000000f1c217220 */ /* 0x000fe20000410000 */
[----:B------:R-:W-:-:S02]  /*11f20*/  LOP3.LUT R9, R78, 0xffff0000, RZ, 0xc0, !PT ;  /* 0xffff00004e097812 */ /* 0x000fc400078ec0ff */
        /* <DEDUP_REMOVED lines=11> */
[C---:B------:R-:W-:Y:S01]  /*11fe0*/  FFMA.FTZ R10, R6.reuse, R5, -R15 ;  /* 0x00000005060a7223 */ /* 0x040fe2000001080f */
        /* <DEDUP_REMOVED lines=13> */
.L_x_5235:
[----:B------:R-:W-:Y:S05]  /*120c0*/  BSYNC B1 ;  /* 0x0000000000017941 */ /* 0x000fea0003800000 */
.L_x_5234:
[----:B------:R-:W-:Y:S05]  /*120d0*/  @P2 BRA `(.L_x_5201) ;  /* 0x0000000400a02947 */ /* 0x000fea0003800000 */
[----:B01234-:R-:W2:Y:S04]  /*120e0*/  LDL R4, [R1+0x5c] ;  /* 0x00005c0001047983 */ /* 0x01fea80000100800 */
[----:B------:R-:W3:Y:S01]  /*120f0*/  LDL R36, [R1+0x50] ;  /* 0x0000500001247983 */ /* 0x000ee20000100800 */
[----:B------:R-:W-:Y:S02]  /*12100*/  SHF.R.U64 R15, R48, 0x10, R49 ;  /* 0x00000010300f7819 */ /* 0x000fe40000001231 */
[----:B------:R-:W-:Y:S02]  /*12110*/  SHF.R.U64 R27, R64, 0x10, R65 ;  /* 0x00000010401b7819 */ /* 0x000fe40000001241 */
[----:B------:R-:W-:Y:S02]  /*12120*/  SHF.R.U32.HI R28, RZ, 0x10, R49 ;  /* 0x00000010ff1c7819 */ /* 0x000fe40000011631 */
[----:B------:R-:W-:-:S02]  /*12130*/  PRMT R26, R0, 0x5410, R15 ;  /* 0x00005410001a7816 */ /* 0x000fc4000000000f */
[----:B------:R-:W-:Y:S02]  /*12140*/  SHF.R.U64 R25, R66, 0x10, R67 ;  /* 0x0000001042197819 */ /* 0x000fe40000001243 */
[----:B------:R-:W-:Y:S01]  /*12150*/  PRMT R68, R68, 0x5410, R27 ;  /* 0x0000541044447816 */ /* 0x000fe2000000001b */
[----:B------:R-:W-:Y:S01]  /*12160*/  IMAD.U32 R27, R26, 0x10000, RZ ;  /* 0x000100001a1b7824 */ /* 0x000fe200078e00ff */
[----:B------:R-:W-:Y:S02]  /*12170*/  SHF.R.U32.HI R64, RZ, 0x10, R65 ;  /* 0x00000010ff407819 */ /* 0x000fe40000011641 */
[----:B------:R-:W-:Y:S02]  /*12180*/  PRMT R28, R3, 0x5410, R28 ;  /* 0x00005410031c7816 */ /* 0x000fe4000000001c */
[----:B------:R-:W-:Y:S02]  /*12190*/  SHF.R.U32.HI R66, RZ, 0x10, R67 ;  /* 0x00000010ff427819 */ /* 0x000fe40000011643 */
[----:B------:R-:W-:Y:S01]  /*121a0*/  PRMT R70, R70, 0x5410, R25 ;  /* 0x0000541046467816 */ /* 0x000fe20000000019 */
[----:B------:R-:W-:Y:S01]  /*121b0*/  IMAD.U32 R25, R68, 0x10000, RZ ;  /* 0x0001000044197824 */ /* 0x000fe200078e00ff */
[----:B------:R-:W-:Y:S01]  /*121c0*/  PRMT R69, R69, 0x5410, R64 ;  /* 0x0000541045457816 */ /* 0x000fe20000000040 */
[----:B------:R-:W-:Y:S01]  /*121d0*/  IMAD.U32 R29, R28, 0x10000, RZ ;  /* 0x000100001c1d7824 */ /* 0x000fe200078e00ff */
[----:B------:R-:W-:-:S02]  /*121e0*/  PRMT R71, R71, 0x5410, R66 ;  /* 0x0000541047477816 */ /* 0x000fc40000000042 */
        /* <DEDUP_REMOVED lines=10> */
[----:B------:R-:W-:Y:S02]  /*12290*/  LOP3.LUT R9, R13, 0x7fffe000, RZ, 0xc0, !PT ;  /* 0x7fffe0000d097812 */ /* 0x000fe400078ec0ff */
[--C-:B------:R-:W-:Y:S02]  /*122a0*/  SHF.R.U64 R13, R50, 0x10, R51.reuse ;  /* 0x00000010320d7819 */ /* 0x100fe40000001233 */
[----:B------:R-:W-:Y:S02]  /*122b0*/  IADD3 R9, R5, R9, R218 ;  /* 0x0000000905097210 */ /* 0x000fe40007ffe0da */
[----:B---3--:R-:W0:Y:S01]  /*122c0*/  LDS.128 R4, [R36] ;  /* 0x0000000024047984 */ /* 0x008e220000000c00 */
[----:B------:R-:W-:Y:S02]  /*122d0*/  SHF.R.U32.HI R50, RZ, 0x10, R51 ;  /* 0x00000010ff327819 */ /* 0x000fe40000011633 */
[----:B------:R-:W-:Y:S01]  /*122e0*/  IMAD R12, R9, 0x2, R18 ;  /* 0x00000002090c7824 */ /* 0x000fe200078e0212 */
[----:B------:R-:W-:-:S02]  /*122f0*/  PRMT R30, R20, 0x5410, R13 ;  /* 0x00005410141e7816 */ /* 0x000fc4000000000d */
[----:B------:R-:W-:Y:S02]  /*12300*/  PRMT R31, R21, 0x5410, R50 ;  /* 0x00005410151f7816 */ /* 0x000fe40000000032 */
        /* <DEDUP_REMOVED lines=27> */
[----:B------:R-:W-:Y:S01]  /*124c0*/  FMUL.FTZ R0, R8, R26 ;  /* 0x0000001a08007220 */ /* 0x000fe20000410000 */
[----:B------:R-:W-:Y:S01]  /*124d0*/  FFMA.FTZ R27, R14, R25, -R15 ;  /* 0x000000190e1b7223 */ /* 0x000fe2000001080f */
[----:B------:R-:W-:-:S02]  /*124e0*/  IMAD.U32 R21, R10, 0x10000, RZ ;  /* 0x000100000a157824 */ /* 0x000fc400078e00ff */
[----:B------:R-:W-:Y:S01]  /*124f0*/  FFMA.FTZ R33, R14, R33, R24 ;  /* 0x000000210e217223 */ /* 0x000fe20000010018 */
[----:B------:R-:W-:Y:S01]  /*12500*/  FMUL.FTZ R14, R8, R68 ;  /* 0x00000044080e7220 */ /* 0x000fe20000410000 */
[----:B------:R-:W-:Y:S02]  /*12510*/  IMAD.U32 R8, R30, 0x10000, RZ ;  /* 0x000100001e087824 */ /* 0x000fe400078e00ff */
[----:B------:R-:W-:Y:S01]  /*12520*/  FFMA.FTZ R20, R13, R29, R20 ;  /* 0x0000001d0d147223 */ /* 0x000fe20000010014 */
[----:B------:R-:W-:Y:S01]  /*12530*/  FMUL.FTZ R15, R9, R28 ;  /* 0x0000001c090f7220 */ /* 0x000fe20000410000 */
[----:B------:R-:W-:Y:S01]  /*12540*/  FFMA.FTZ R13, R3, R68, -R0 ;  /* 0x00000044030d7223 */ /* 0x000fe20000010800 */
[-C--:B------:R-:W-:Y:S01]  /*12550*/  FMUL.FTZ R9, R9, R69.reuse ;  /* 0x0000004509097220 */ /* 0x080fe20000410000 */
[----:B------:R-:W-:Y:S02]  /*12560*/  IMAD.U32 R0, R70, 0x10000, RZ ;  /* 0x0001000046007824 */ /* 0x000fe400078e00ff */
[----:B------:R-:W-:Y:S01]  /*12570*/  FMUL.FTZ R24, R21, R8 ;  /* 0x0000000815187220 */ /* 0x000fe20000410000 */
[----:B------:R-:W-:Y:S01]  /*12580*/  FFMA.FTZ R14, R3, R26, R14 ;  /* 0x0000001a030e7223 */ /* 0x000fe2000001000e */
[----:B------:R-:W-:Y:S01]  /*12590*/  FFMA.FTZ R25, R4, R28, R9 ;  /* 0x0000001c04197223 */ /* 0x000fe20000010009 */
[----:B------:R-:W-:Y:S01]  /*125a0*/  LOP3.LUT R10, R10, 0xffff0000, RZ, 0xc0, !PT ;  /* 0xffff00000a0a7812 */ /* 0x000fe200078ec0ff */
[----:B------:R-:W-:Y:S01]  /*125b0*/  FFMA.FTZ R15, R4, R69, -R15 ;  /* 0x00000045040f7223 */ /* 0x000fe2000001080f */
[-C--:B------:R-:W-:Y:S01]  /*125c0*/  FMUL.FTZ R26, R21, R0.reuse ;  /* 0x00000000151a7220 */ /* 0x080fe20000410000 */
[----:B------:R-:W-:Y:S01]  /*125d0*/  LOP3.LUT R9, R30, 0xffff0000, RZ, 0xc0, !PT ;  /* 0xffff00001e097812 */ /* 0x000fe200078ec0ff */
[----:B------:R-:W-:Y:S01]  /*125e0*/  FFMA.FTZ R24, R5, R0, -R24 ;  /* 0x0000000005187223 */ /* 0x000fe20000010818 */
[----:B------:R-:W-:Y:S01]  /*125f0*/  LOP3.LUT R11, R11, 0xffff0000, RZ, 0xc0, !PT ;  /* 0xffff00000b0b7812 */ /* 0x000fe200078ec0ff */
[----:B------:R-:W-:Y:S01]  /*12600*/  FFMA.FTZ R26, R5, R8, R26 ;  /* 0x00000008051a7223 */ /* 0x000fe2000001001a */
[----:B------:R-:W-:Y:S01]  /*12610*/  LOP3.LUT R3, R70, 0xffff0000, RZ, 0xc0, !PT ;  /* 0xffff000046037812 */ /* 0x000fe200078ec0ff */
[----:B------:R-:W-:Y:S01]  /*12620*/  FMUL.FTZ R5, R10, R9 ;  /* 0x000000090a057220 */ /* 0x000fe20000410000 */
[----:B------:R-:W-:-:S02]  /*12630*/  LOP3.LUT R4, R31, 0xffff0000, RZ, 0xc0, !PT ;  /* 0xffff00001f047812 */ /* 0x000fc400078ec0ff */
[----:B------:R-:W-:Y:S01]  /*12640*/  LOP3.LUT R0, R71, 0xffff0000, RZ, 0xc0, !PT ;  /* 0xffff000047007812 */ /* 0x000fe200078ec0ff */
[-C--:B------:R-:W-:Y:S01]  /*12650*/  FMUL.FTZ R10, R10, R3.reuse ;  /* 0x000000030a0a7220 */ /* 0x080fe20000410000 */
[C---:B------:R-:W-:Y:S01]  /*12660*/  FFMA.FTZ R3, R6.reuse, R3, -R5 ;  /* 0x0000000306037223 */ /* 0x040fe20000010805 */
[----:B------:R-:W-:Y:S01]  /*12670*/  FMUL.FTZ R8, R11, R4 ;  /* 0x000000040b087220 */ /* 0x000fe20000410000 */
[----:B------:R-:W-:Y:S01]  /*12680*/  F2FP.BF16.F32.PACK_AB R5, R15, R34 ;  /* 0x000000220f05723e */ /* 0x000fe200000010ff */
        /* <DEDUP_REMOVED lines=13> */
.L_x_5201:
[----:B------:R-:W-:Y:S05]  /*12760*/  BSYNC B0 ;  /* 0x0000000000007941 */ /* 0x000fea0003800000 */
.L_x_5173:
        /* <DEDUP_REMOVED lines=8> */
.L_x_5171:
[----:B------:R-:W5:Y:S02]  /*127f0*/  LDL R0, [R1+0x4c] ;  /* 0x00004c0001007983 */ /* 0x000f640000100800 */
[----:B-----5:R-:W-:-:S13]  /*12800*/  R2UR UR4, R0 ;  /* 0x00000000000472ca */ /* 0x020fda00000e0000 */
[----:B------:R-:W-:-:S05]  /*12810*/  IMAD.U32 R0, RZ, RZ, UR4 ;  /* 0x00000004ff007e24 */ /* 0x000fca000f8e00ff */
[----:B------:R-:W-:-:S13]  /*12820*/  ISETP.NE.AND P0, PT, R0, 0x3, PT ;  /* 0x000000030000780c */ /* 0x000fda0003f05270 */
[----:B------:R-:W-:Y:S05]  /*12830*/  @!P0 BRA `(.L_x_5236) ;  /* 0x0000000000048947 */ /* 0x000fea0003800000 */
[----:B------:R-:W-:Y:S01]  /*12840*/  BPT.TRAP 0x1 ;  /* 0x000000040000795c */ /* 0x000fe20000300000 */
.L_x_5236:
[----:B01234-:R-:W-:Y:S01]  /*12850*/  IMAD R6, R205, 0x8, R18 ;  /* 0x00000008cd067824 */ /* 0x01ffe200078e0212 */
[----:B------:R-:W-:-:S04]  /*12860*/  SHF.L.U32 R3, R208, 0x1f, RZ ;  /* 0x0000001fd0037819 */ /* 0x000fc800000006ff */
[----:B------:R0:W1:Y:S01]  /*12870*/  SYNCS.PHASECHK.TRANS64.TRYWAIT P2, [R6+URZ+0x36830], R3 ;  /* 0x03683003060075a7 */ /* 0x000062000804017f */
[----:B------:R-:W-:Y:S05]  /*12880*/  @!P0 BRA `(.L_x_5237) ;  /* 0x0000000000048947 */ /* 0x000fea0003800000 */
[----:B------:R-:W-:Y:S01]  /*12890*/  BPT.TRAP 0x1 ;  /* 0x000000040000795c */ /* 0x000fe20000300000 */
.L_x_5237:
[----:B------:R-:W2:Y:S01]  /*128a0*/  S2R R0, SR_TID.X ;  /* 0x0000000000007919 */ /* 0x000ea20000002100 */
[----:B------:R-:W-:Y:S01]  /*128b0*/  IMAD.MOV.U32 R119, RZ, RZ, RZ ;  /* 0x000000ffff777224 */ /* 0x000fe200078e00ff */
[----:B--2---:R-:W-:-:S04]  /*128c0*/  LOP3.LUT R0, R0, 0x7f, RZ, 0xc0, !PT ;  /* 0x0000007f00007812 */ /* 0x004fc800078ec0ff */
[----:B------:R-:W-:Y:S01]  /*128d0*/  ISETP.NE.AND P1, PT, R0, RZ, PT ;  /* 0x000000ff0000720c */ /* 0x000fe20003f25270 */
[----:B-1----:R-:W-:-:S12]  /*128e0*/  @P2 BRA `(.L_x_5238) ;  /* 0x0000000000082947 */ /* 0x002fd80003800000 */
[----:B------:R-:W1:Y:S02]  /*128f0*/  SYNCS.PHASECHK.TRANS64.TRYWAIT P2, [R6+URZ+0x36830], R3 ;  /* 0x03683003060075a7 */ /* 0x000e64000804017f */
[----:B-1----:R-:W-:Y:S05]  /*12900*/  @!P2 BRA `(.L_x_5239) ;  /* 0x0000019c0030a947 */ /* 0x002fea0003800000 */
.L_x_5238:
[----:B------:R-:W-:Y:S05]  /*12910*/  WARPSYNC.ALL ;  /* 0x0000000000007948 */ /* 0x000fea0003800000 */
[----:B------:R-:W-:Y:S01]  /*12920*/  VIADD R0, R18, 0x21400 ;  /* 0x0002140012007836 */ /* 0x000fe20000000000 */
[----:B------:R-:W-:Y:S01]  /*12930*/  R2UR UR20, R2 ;  /* 0x00000000021472ca */ /* 0x000fe200000e0000 */
[----:B01----:R-:W-:Y:S01]  /*12940*/  IMAD.MOV.U32 R3, RZ, RZ, 0x40000040 ;  /* 0x40000040ff037424 */ /* 0x003fe200078e00ff */
[----:B------:R-:W-:Y:S01]  /*12950*/  WARPGROUP.ARRIVE ;  /* 0x00000000000079c5 */ /* 0x000fe20000000000 */
[----:B------:R-:W-:Y:S01]  /*12960*/  UMOV UR9, 0x40000040 ;  /* 0x4000004000097882 */ /* 0x000fe20000000000 */
[----:B------:R-:W-:Y:S01]  /*12970*/  SHF.R.U32.HI R0, RZ, 0x4, R0 ;  /* 0x00000004ff007819 */ /* 0x000fe20000011600 */
[----:B------:R-:W-:Y:S01]  /*12980*/  IMAD.MOV.U32 R5, RZ, RZ, 0x40000040 ;  /* 0x40000040ff057424 */ /* 0x000fe200078e00ff */
[----:B------:R-:W-:Y:S01]  /*12990*/  R2UR UR11, R3 ;  /* 0x00000000030b72ca */ /* 0x000fe200000e0000 */
[----:B------:R-:W-:Y:S01]  /*129a0*/  UMOV UR17, UR9 ;  /* 0x0000000900117c82 */ /* 0x000fe20008000000 */
[----:B------:R-:W-:Y:S01]  /*129b0*/  LOP3.LUT R0, R0, 0x3fff, RZ, 0xc0, !PT ;  /* 0x00003fff00007812 */ /* 0x000fe200078ec0ff */
[----:B------:R-:W-:Y:S01]  /*129c0*/  UMOV UR5, UR17 ;  /* 0x0000001100057c82 */ /* 0x000fe20008000000 */
[----:B------:R-:W-:Y:S01]  /*129d0*/  R2UR UR7, R5 ;  /* 0x00000000050772ca */ /* 0x000fe200000e0000 */
[----:B------:R-:W-:Y:S01]  /*129e0*/  IMAD.MOV.U32 R5, RZ, RZ, 0x40000040 ;  /* 0x40000040ff057424 */ /* 0x000fe200078e00ff */
[----:B------:R-:W-:Y:S01]  /*129f0*/  LOP3.LUT R212, R0, 0x10000, RZ, 0xfc, !PT ;  /* 0x0001000000d47812 */ /* 0x000fe200078efcff */
[----:B------:R-:W-:Y:S01]  /*12a00*/  ULOP3.LUT UR20, UR20, 0x10000, URZ, 0xfc, !UPT ;  /* 0x0001000014147892 */ /* 0x000fe2000f8efc3f */
[----:B------:R-:W-:Y:S01]  /*12a10*/  IMAD.U32 R11, RZ, RZ, UR9 ;  /* 0x00000009ff0b7e24 */ /* 0x000fe2000f8e00ff */
[----:B------:R-:W-:Y:S01]  /*12a20*/  UMOV UR13, UR17 ;  /* 0x00000011000d7c82 */ /* 0x000fe20008000000 */
[----:B------:R-:W-:Y:S01]  /*12a30*/  IMAD.MOV.U32 R9, RZ, RZ, 0x40000040 ;  /* 0x40000040ff097424 */ /* 0x000fe200078e00ff */
[----:B------:R-:W-:Y:S01]  /*12a40*/  UMOV UR25, 0x40000040 ;  /* 0x4000004000197882 */ /* 0x000fe20000000000 */
[----:B------:R-:W-:Y:S01]  /*12a50*/  IMAD R2, R205, 0xa80, R212 ;  /* 0x00000a80cd027824 */ /* 0x000fe200078e02d4 */
[----:B------:R-:W-:Y:S01]  /*12a60*/  UMOV UR23, UR25 ;  /* 0x0000001900177c82 */ /* 0x000fe20008000000 */
[----:B------:R-:W-:Y:S01]  /*12a70*/  UMOV UR8, UR20 ;  /* 0x0000001400087c82 */ /* 0x000fe20008000000 */
[----:B------:R-:W-:Y:S01]  /*12a80*/  R2UR UR15, R9 ;  /* 0x00000000090f72ca */ /* 0x000fe200000e0000 */
[C---:B------:R-:W-:Y:S01]  /*12a90*/  VIADD R4, R2.reuse, 0x80 ;  /* 0x0000008002047836 */ /* 0x040fe20000000000 */
[----:B------:R-:W-:Y:S01]  /*12aa0*/  R2UR UR10, R2 ;  /* 0x00000000020a72ca */ /* 0x000fe200000e0000 */
[----:B------:R-:W-:Y:S01]  /*12ab0*/  UMOV UR16, UR8 ;  /* 0x0000000800107c82 */ /* 0x000fe20008000000 */
[----:B------:R-:W-:Y:S01]  /*12ac0*/  IMAD.U32 R10, RZ, RZ, UR8 ;  /* 0x00000008ff0a7e24 */ /* 0x000fe2000f8e00ff */
[----:B------:R-:W-:Y:S01]  /*12ad0*/  UMOV UR4, UR16 ;  /* 0x0000001000047c82 */ /* 0x000fe20008000000 */
[----:B------:R-:W-:Y:S01]  /*12ae0*/  R2UR UR6, R4 ;  /* 0x00000000040672ca */ /* 0x000fe200000e0000 */
[C---:B------:R-:W-:Y:S01]  /*12af0*/  VIADD R4, R2.reuse, 0x100 ;  /* 0x0000010002047836 */ /* 0x040fe20000000000 */
[----:B------:R-:W-:Y:S01]  /*12b00*/  UMOV UR12, UR16 ;  /* 0x00000010000c7c82 */ /* 0x000fe20008000000 */
[----:B------:R-:W-:Y:S01]  /*12b10*/  VIADD R8, R2, 0x200 ;  /* 0x0000020002087836 */ /* 0x000fe20000000000 */
[----:B------:R0:W-:Y:S01]  /*12b20*/  STL.64 [R1+0x38], R10 ;  /* 0x0000380a01007387 */ /* 0x0001e20000100a00 */
[----:B------:R-:W-:Y:S01]  /*12b30*/  IMAD.MOV.U32 R9, RZ, RZ, 0x40000040 ;  /* 0x40000040ff097424 */ /* 0x000fe200078e00ff */
[----:B------:R-:W-:Y:S01]  /*12b40*/  UIADD3 UR52, UR20, 0x406, URZ ;  /* 0x0000040614347890 */ /* 0x000fe2000fffe03f */
[----:B------:R-:W-:Y:S01]  /*12b50*/  IMAD R0, R148, -0x70, R220 ;  /* 0xffffff9094007824 */ /* 0x000fe200078e02dc */
[----:B------:R-:W-:Y:S01]  /*12b60*/  R2UR UR14, R8 ;  /* 0x00000000080e72ca */ /* 0x000fe200000e0000 */
[----:B------:R-:W-:Y:S01]  /*12b70*/  HGMMA.64x16x16.F32.BF16 R72, gdesc[UR8], RZ, !UPT, gsb0 ;  /* 0x00200000084879f0 */ /* 0x000fe2000c0018ff */
[----:B------:R-:W-:Y:S01]  /*12b80*/  UMOV UR8, UR16 ;  /* 0x0000001000087c82 */ /* 0x000fe20008000000 */
[----:B------:R-:W-:Y:S01]  /*12b90*/  UMOV UR9, UR17 ;  /* 0x0000001100097c82 */ /* 0x000fe20008000000 */
[----:B------:R-:W-:Y:S01]  /*12ba0*/  VIADD R8, R2, 0x300 ;  /* 0x0000030002087836 */ /* 0x000fe20000000000 */
[----:B------:R-:W-:Y:S01]  /*12bb0*/  R2UR UR19, R9 ;  /* 0x00000000091372ca */ /* 0x000fe200000e0000 */
[----:B------:R-:W-:Y:S01]  /*12bc0*/  IMAD.MOV.U32 R9, RZ, RZ, 0x40000040 ;  /* 0x40000040ff097424 */ /* 0x000fe200078e00ff */
[----:B------:R-:W-:Y:S01]  /*12bd0*/  UMOV UR53, 0x40000040 ;  /* 0x4000004000357882 */ /* 0x000fe20000000000 */
[----:B0-----:R-:W-:Y:S01]  /*12be0*/  IMAD.U32 R11, RZ, RZ, UR25 ;  /* 0x00000019ff0b7e24 */ /* 0x001fe2000f8e00ff */
[----:B------:R-:W-:Y:S01]  /*12bf0*/  R2UR UR18, R8 ;  /* 0x00000000081272ca */ /* 0x000fe200000e0000 */
[C---:B------:R-:W-:Y:S01]  /*12c00*/  VIADD R8, R2.reuse, 0x202 ;  /* 0x0000020202087836 */ /* 0x040fe20000000000 */
[----:B------:R-:W-:Y:S01]  /*12c10*/  UIADD3 UR48, UR20, 0x800, URZ ;  /* 0x0000080014307890 */ /* 0x000fe2000fffe03f */
[----:B------:R-:W-:Y:S01]  /*12c20*/  VIADD R12, R2, 0x986 ;  /* 0x00000986020c7836 */ /* 0x000fe20000000000 */
[----:B------:R-:W-:Y:S01]  /*12c30*/  UMOV UR49, 0x40000040 ;  /* 0x4000004000317882 */ /* 0x000fe20000000000 */
[----:B------:R-:W-:Y:S01]  /*12c40*/  UIADD3 UR44, UR20, 0x802, URZ ;  /* 0x00000802142c7890 */ /* 0x000fe2000fffe03f */
[----:B------:R-:W-:Y:S01]  /*12c50*/  IMAD.MOV.U32 R13, RZ, RZ, 0x40000040 ;  /* 0x40000040ff0d7424 */ /* 0x000fe200078e00ff */
[----:B------:R-:W-:Y:S01]  /*12c60*/  UMOV UR45, 0x40000040 ;  /* 0x40000040002d7882 */ /* 0x000fe20000000000 */
[----:B------:R-:W-:Y:S01]  /*12c70*/  UIADD3 UR40, UR20, 0x804, URZ ;  /* 0x0000080414287890 */ /* 0x000fe2000fffe03f */
[----:B------:R-:W-:Y:S01]  /*12c80*/  VIADD R3, R0, 0x70 ;  /* 0x0000007000037836 */ /* 0x000fe20000000000 */
[----:B------:R-:W-:Y:S01]  /*12c90*/  UMOV UR41, 0x40000040 ;  /* 0x4000004000297882 */ /* 0x000fe20000000000 */
[----:B------:R-:W-:Y:S01]  /*12ca0*/  UIADD3 UR36, UR20, 0x806, URZ ;  /* 0x0000080614247890 */ /* 0x000fe2000fffe03f */
[----:B------:R-:W-:Y:S01]  /*12cb0*/  @!P1 VIADD R6, R6, 0x36840 ;  /* 0x0003684006069836 */ /* 0x000fe20000000000 */
[----:B------:R-:W-:Y:S01]  /*12cc0*/  UMOV UR37, 0x40000040 ;  /* 0x4000004000257882 */ /* 0x000fe20000000000 */
[----:B------:R-:W-:Y:S01]  /*12cd0*/  BSSY B0, `(.L_x_5240) ;  /* 0x0000a50000007945 */ /* 0x000fe20003800000 */
[----:B------:R-:W-:-:S02]  /*12ce0*/  IMAD.MOV.U32 R118, RZ, RZ, R119 ;  /* 0x000000ffff767224 */ /* 0x000fc400078e0077 */
[----:B------:R-:W-:Y:S01]  /*12cf0*/  @!P1 PRMT R6, RZ, 0x654, R6 ;  /* 0x00000654ff069816 */ /* 0x000fe20000000006 */
        /* <DEDUP_REMOVED lines=17> */
[----:B------:R-:W-:Y:S01]  /*12e10*/  IMAD.MOV.U32 R102, RZ, RZ, R119 ;  /* 0x000000ffff667224 */ /* 0x000fe200078e0077 */
[----:B------:R-:W-:Y:S01]  /*12e20*/  HGMMA.64x16x16.F32.BF16 R64, gdesc[UR4], RZ, !UPT, gsb0 ;  /* 0x00200000044079f0 */ /* 0x000fe2000c0018ff */
[----:B------:R-:W-:Y:S01]  /*12e30*/  R2UR UR6, R4 ;  /* 0x00000000040672ca */ /* 0x000fe200000e0000 */
[----:B------:R-:W-:Y:S01]  /*12e40*/  UMOV UR4, UR16 ;  /* 0x0000001000047c82 */ /* 0x000fe20008000000 */
[----:B------:R-:W-:Y:S01]  /*12e50*/  R2UR UR7, R5 ;  /* 0x00000000050772ca */ /* 0x000fe200000e0000 */
[----:B------:R-:W-:Y:S01]  /*12e60*/  UMOV UR5, UR17 ;  /* 0x0000001100057c82 */ /* 0x000fe20008000000 */
[----:B------:R-:W-:-:S02]  /*12e70*/  VIADD R4, R2, 0x180 ;  /* 0x0000018002047836 */ /* 0x000fc40000000000 */
[----:B------:R-:W-:Y:S02]  /*12e80*/  IMAD.MOV.U32 R5, RZ, RZ, 0x40000040 ;  /* 0x40000040ff057424 */ /* 0x000fe400078e00ff */
[--C-:B------:R-:W-:Y:S01]  /*12e90*/  IMAD.MOV.U32 R101, RZ, RZ, R119.reuse ;  /* 0x000000ffff657224 */ /* 0x100fe200078e0077 */
[----:B------:R-:W-:Y:S01]  /*12ea0*/  R2UR UR10, R4 ;  /* 0x00000000040a72ca */ /* 0x000fe200000e0000 */
[----:B------:R-:W-:Y:S01]  /*12eb0*/  VIADD R4, R2, 0x280 ;  /* 0x0000028002047836 */ /* 0x000fe20000000000 */
[----:B------:R-:W-:Y:S01]  /*12ec0*/  R2UR UR11, R5 ;  /* 0x00000000050b72ca */ /* 0x000fe200000e0000 */
[----:B------:R-:W-:Y:S02]  /*12ed0*/  IMAD.MOV.U32 R5, RZ, RZ, 0x40000040 ;  /* 0x40000040ff057424 */ /* 0x000fe400078e00ff */
        /* <DEDUP_REMOVED lines=28> */
[----:B------:R-:W-:Y:S02]  /*130a0*/  UMOV UR9, UR23 ;  /* 0x0000001700097c82 */ /* 0x000fe40008000000 */
[----:B------:R-:W-:Y:S02]  /*130b0*/  WARPGROUP.DEPBAR.LE gsb0, 0x0 ;  /* 0x00008000000079c5 */ /* 0x000fe40000010000 */
[----:B------:R-:W-:-:S06]  /*130c0*/  WARPGROUP.ARRIVE ;  /* 0x00000000000079c5 */ /* 0x000fcc0000000000 */
[----:B------:R-:W-:Y:S01]  /*130d0*/  HGMMA.64x16x16.F32.BF16 R40, gdesc[UR12], RZ, !UPT, gsb0 ;  /* 0x002000000c2879f0 */ /* 0x000fe2000c0018ff */
[----:B------:R-:W-:Y:S02]  /*130e0*/  UMOV UR13, UR23 ;  /* 0x00000017000d7c82 */ /* 0x000fe40008000000 */
[----:B------:R-:W-:Y:S02]  /*130f0*/  WARPGROUP.DEPBAR.LE gsb0, 0x0 ;  /* 0x00008000000079c5 */ /* 0x000fe40000010000 */
[----:B------:R-:W-:-:S06]  /*13100*/  WARPGROUP.ARRIVE ;  /* 0x00000000000079c5 */ /* 0x000fcc0000000000 */
[----:B------:R-:W-:Y:S01]  /*13110*/  HGMMA.64x16x16.F32.BF16 R32, gdesc[UR4], RZ, !UPT, gsb0 ;  /* 0x00200000042079f0 */ /* 0x000fe2000c0018ff */
        /* <DEDUP_REMOVED lines=8> */
[----:B------:R-:W-:Y:S01]  /*131a0*/  R2UR UR10, R4 ;  /* 0x00000000040a72ca */ /* 0x000fe200000e0000 */
[----:B------:R-:W-:Y:S01]  /*131b0*/  UMOV UR4, UR22 ;  /* 0x0000001600047c82 */ /* 0x000fe20008000000 */
[----:B------:R-:W-:Y:S01]  /*131c0*/  R2UR UR11, R5 ;  /* 0x00000000050b72ca */ /* 0x000fe200000e0000 */
[----:B------:R-:W-:Y:S01]  /*131d0*/  UMOV UR8, UR22 ;  /* 0x0000001600087c82 */ /* 0x000fe20008000000 */
[----:B------:R-:W-:Y:S01]  /*131e0*/  VIADD R4, R2, 0x182 ;  /* 0x0000018202047836 */ /* 0x000fe20000000000 */
[----:B------:R-:W-:Y:S01]  /*131f0*/  UMOV UR12, UR22 ;  /* 0x00000016000c7c82 */ /* 0x000fe20008000000 */
[----:B------:R-:W-:-:S02]  /*13200*/  IMAD.MOV.U32 R5, RZ, RZ, 0x40000040 ;  /* 0x40000040ff057424 */ /* 0x000fc400078e00ff */
[----:B------:R-:W-:Y:S01]  /*13210*/  IMAD.U32 R10, RZ, RZ, UR24 ;  /* 0x00000018ff0a7e24 */ /* 0x000fe2000f8e00ff */
[----:B------:R-:W-:Y:S01]  /*13220*/  R2UR UR14, R4 ;  /* 0x00000000040e72ca */ /* 0x000fe200000e0000 */
[----:B------:R-:W-:Y:S01]  /*13230*/  VIADD R4, R2, 0x282 ;  /* 0x0000028202047836 */ /* 0x000fe20000000000 */
[----:B------:R-:W-:Y:S01]  /*13240*/  R2UR UR15, R5 ;  /* 0x00000000050f72ca */ /* 0x000fe200000e0000 */
[----:B------:R-:W-:Y:S01]  /*13250*/  IMAD.MOV.U32 R5, RZ, RZ, 0x40000040 ;  /* 0x40000040ff057424 */ /* 0x000fe200078e00ff */
        /* <DEDUP_REMOVED lines=106> */
[----:B------:R-:W-:Y:S03]  /*13900*/  HGMMA.64x16x16.F32.BF16 R48, gdesc[UR16], R48, gsb0 ;  /* 0x00200000103079f0 */ /* 0x000fe60008001830 */
        /* <DEDUP_REMOVED lines=25> */
[----:B------:R-:W-:Y:S01]  /*13aa0*/  UMOV UR12, UR24 ;  /* 0x00000018000c7c82 */ /* 0x000fe20008000000 */
[----:B------:R-:W-:Y:S01]  /*13ab0*/  UMOV UR13, UR25 ;  /* 0x00000019000d7c82 */ /* 0x000fe20008000000 */
[----:B------:R-:W-:Y:S01]  /*13ac0*/  UMOV UR4, UR12 ;  /* 0x0000000c00047c82 */ /* 0x000fe20008000000 */
[----:B------:R-:W-:Y:S01]  /*13ad0*/  UMOV UR5, UR13 ;  /* 0x0000000d00057c82 */ /* 0x000fe20008000000 */
[----:B------:R-:W-:Y:S01]  /*13ae0*/  UMOV UR8, UR12 ;  /* 0x0000000c00087c82 */ /* 0x000fe20008000000 */
[----:B------:R-:W-:Y:S01]  /*13af0*/  UMOV UR9, UR13 ;  /* 0x0000000d00097c82 */ /* 0x000fe20008000000 */
        /* <DEDUP_REMOVED lines=180> */
[----:B------:R0:W-:Y:S02]  /*14640*/  STL.64 [R1], R10 ;  /* 0x0000000a01007387 */ /* 0x0001e40000100a00 */
[----:B0-----:R-:W-:Y:S01]  /*14650*/  IMAD R10, R213, 0x80, R225 ;  /* 0x00000080d50a7824 */ /* 0x001fe200078e02e1 */
        /* <DEDUP_REMOVED lines=325> */
[----:B------:R-:W-:Y:S01]  /*15ab0*/  IADD3 R5, -R215, 0x71, R0 ;  /* 0x00000071d7057810 */ /* 0x000fe20007ffe100 */
[C---:B------:R-:W-:Y:S02]  /*15ac0*/  VIADD R4, R2.reuse, 0x906 ;  /* 0x0000090602047836 */ /* 0x040fe40000000000 */
[----:B------:R-:W-:Y:S02]  /*15ad0*/  VIADD R2, R2, 0xa06 ;  /* 0x00000a0602027836 */ /* 0x000fe40000000000 */
[----:B------:R-:W-:Y:S01]  /*15ae0*/  IMAD R81, R224, -0x2, R5 ;  /* 0xfffffffee0517824 */ /* 0x000fe200078e0205 */
[----:B------:R-:W-:Y:S01]  /*15af0*/  R2UR UR10, R4 ;  /* 0x00000000040a72ca */ /* 0x000fe200000e0000 */
[----:B------:R-:W-:-:S05]  /*15b00*/  IMAD.MOV.U32 R5, RZ, RZ, 0x40000040 ;  /* 0x40000040ff057424 */ /* 0x000fca00078e00ff */
[----:B------:R-:W-:Y:S01]  /*15b10*/  R2UR UR11, R5 ;  /* 0x00000000050b72ca */ /* 0x000fe200000e0000 */
[----:B------:R-:W-:Y:S02]  /*15b20*/  WARPGROUP.DEPBAR.LE gsb0, 0x0 ;  /* 0x00008000000079c5 */ /* 0x000fe40000010000 */
[----:B------:R-:W-:-:S06]  /*15b30*/  WARPGROUP.ARRIVE ;  /* 0x00000000000079c5 */ /* 0x000fcc0000000000 */
[----:B------:R-:W-:Y:S01]  /*15b40*/  HGMMA.64x16x16.F32.BF16 R56, gdesc[UR4], R56, gsb0 ;  /* 0x00200000043879f0 */ /* 0x000fe20008001838 */
[----:B------:R-:W-:Y:S01]  /*15b50*/  R2UR UR6, R8 ;  /* 0x00000000080672ca */ /* 0x000fe200000e0000 */
[----:B------:R-:W-:Y:S01]  /*15b60*/  UMOV UR4, UR36 ;  /* 0x0000002400047c82 */ /* 0x000fe20008000000 */
[----:B------:R-:W-:Y:S01]  /*15b70*/  R2UR UR7, R9 ;  /* 0x00000000090772ca */ /* 0x000fe200000e0000 */
[----:B------:R-:W-:Y:S01]  /*15b80*/  UMOV UR5, UR37 ;  /* 0x0000002500057c82 */ /* 0x000fe20008000000 */
[----:B------:R-:W-:Y:S01]  /*15b90*/  IMAD R8, R224, -0x2, R3 ;  /* 0xfffffffee0087824 */ /* 0x000fe200078e0203 */
[----:B------:R-:W-:-:S04]  /*15ba0*/  IADD3 R3, R81, 0x8, R10 ;  /* 0x0000000851037810 */ /* 0x000fc80007ffe00a */
[----:B------:R-:W-:Y:S01]  /*15bb0*/  VIMNMX R0, R8, R3, PT ;  /* 0x0000000308007248 */ /* 0x000fe20003fe0100 */
[----:B------:R-:W-:-:S03]  /*15bc0*/  IMAD.MOV.U32 R3, RZ, RZ, 0x40000040 ;  /* 0x40000040ff037424 */ /* 0x000fc600078e00ff */
[C---:B------:R-:W-:Y:S02]  /*15bd0*/  ISETP.GT.AND P2, PT, R0.reuse, RZ, PT ;  /* 0x000000ff0000720c */ /* 0x040fe40003f44270 */
[C---:B------:R-:W-:Y:S02]  /*15be0*/  ISETP.GT.AND P3, PT, R0.reuse, 0x1, PT ;  /* 0x000000010000780c */ /* 0x040fe40003f64270 */
[----:B------:R-:W-:Y:S02]  /*15bf0*/  ISETP.GT.AND P4, PT, R0, 0x8, PT ;  /* 0x000000080000780c */ /* 0x000fe40003f84270 */
[----:B------:R-:W-:Y:S01]  /*15c00*/  FSEL R83, R74, -INF , P2 ;  /* 0xff8000004a537808 */ /* 0x000fe20001000000 */
[----:B------:R-:W-:Y:S01]  /*15c10*/  IMAD.MOV.U32 R74, RZ, RZ, R119 ;  /* 0x000000ffff4a7224 */ /* 0x000fe200078e0077 */
[----:B------:R-:W-:Y:S02]  /*15c20*/  FSEL R75, R75, -INF , P3 ;  /* 0xff8000004b4b7808 */ /* 0x000fe40001800000 */
[----:B------:R-:W-:-:S02]  /*15c30*/  ISETP.GT.AND P2, PT, R0, 0x9, PT ;  /* 0x000000090000780c */ /* 0x000fc40003f44270 */
[----:B------:R-:W-:Y:S01]  /*15c40*/  FSEL R85, R78, -INF , P4 ;  /* 0xff8000004e557808 */ /* 0x000fe20002000000 */
[----:B------:R-:W-:Y:S01]  /*15c50*/  IMAD.MOV.U32 R78, RZ, RZ, R119 ;  /* 0x000000ffff4e7224 */ /* 0x000fe200078e0077 */
[----:B------:R-:W-:Y:S02]  /*15c60*/  FMNMX.FTZ R4, R83, R75, !PT ;  /* 0x0000004b53047209 */ /* 0x000fe40007810000 */
[C---:B------:R-:W-:Y:S02]  /*15c70*/  ISETP.GT.AND P3, PT, R0.reuse, 0x10, PT ;  /* 0x000000100000780c */ /* 0x040fe40003f64270 */
[----:B------:R-:W-:Y:S02]  /*15c80*/  FSEL R79, R79, -INF , P2 ;  /* 0xff8000004f4f7808 */ /* 0x000fe40001000000 */
[----:B------:R-:W-:Y:S02]  /*15c90*/  FMNMX.FTZ R4, R85, R4, !PT ;  /* 0x0000000455047209 */ /* 0x000fe40007810000 */
        /* <DEDUP_REMOVED lines=10> */
[----:B------:R-:W-:Y:S02]  /*15d40*/  WARPGROUP.DEPBAR.LE gsb0, 0x0 ;  /* 0x00008000000079c5 */ /* 0x000fe40000010000 */
[----:B------:R-:W-:Y:S01]  /*15d50*/  WARPGROUP.ARRIVE ;  /* 0x00000000000079c5 */ /* 0x000fe20000000000 */
[----:B------:R-:W-:Y:S02]  /*15d60*/  FMNMX.FTZ R4, R89, R4, !PT ;  /* 0x0000000459047209 */ /* 0x000fe40007810000 */
[----:B------:R-:W-:Y:S02]  /*15d70*/  ISETP.GT.AND P4, PT, R0, 0x20, PT ;  /* 0x000000200000780c */ /* 0x000fe40003f84270 */
[----:B------:R-:W-:Y:S01]  /*15d80*/  FSEL R93, R71, -INF , P2 ;  /* 0xff800000475d7808 */ /* 0x000fe20001000000 */
[----:B------:R-:W-:Y:S01]  /*15d90*/  HGMMA.64x16x16.F32.BF16 R48, gdesc[UR4], R48, gsb0 ;  /* 0x00200000043079f0 */ /* 0x000fe20008001830 */
[----:B------:R-:W-:Y:S01]  /*15da0*/  R2UR UR6, R12 ;  /* 0x000000000c0672ca */ /* 0x000fe200000e0000 */
[----:B------:R-:W-:Y:S01]  /*15db0*/  UMOV UR4, UR36 ;  /* 0x0000002400047c82 */ /* 0x000fe20008000000 */
[----:B------:R-:W-:Y:S01]  /*15dc0*/  R2UR UR7, R13 ;  /* 0x000000000d0772ca */ /* 0x000fe200000e0000 */
[----:B------:R-:W-:Y:S01]  /*15dd0*/  UMOV UR5, UR37 ;  /* 0x0000002500057c82 */ /* 0x000fe20008000000 */
[----:B------:R-:W-:-:S02]  /*15de0*/  FMNMX.FTZ R4, R91, R4, !PT ;  /* 0x000000045b047209 */ /* 0x000fc40007810000 */
[----:B------:R-:W-:Y:S02]  /*15df0*/  ISETP.GT.AND P2, PT, R0, 0x21, PT ;  /* 0x000000210000780c */ /* 0x000fe40003f44270 */
[----:B------:R-:W-:Y:S01]  /*15e00*/  FSEL R95, R58, -INF , P4 ;  /* 0xff8000003a5f7808 */ /* 0x000fe20002000000 */
[----:B------:R-:W-:Y:S01]  /*15e10*/  IMAD.MOV.U32 R58, RZ, RZ, R119 ;  /* 0x000000ffff3a7224 */ /* 0x000fe200078e0077 */
[----:B------:R-:W-:Y:S02]  /*15e20*/  FMNMX.FTZ R4, R93, R4, !PT ;  /* 0x000000045d047209 */ /* 0x000fe40007810000 */
[----:B------:R-:W-:Y:S02]  /*15e30*/  ISETP.GT.AND P3, PT, R0, 0x28, PT ;  /* 0x000000280000780c */ /* 0x000fe40003f64270 */
[----:B------:R-:W-:Y:S02]  /*15e40*/  FSEL R97, R59, -INF , P2 ;  /* 0xff8000003b617808 */ /* 0x000fe40001000000 */
        /* <DEDUP_REMOVED lines=9> */
[----:B------:R-:W-:Y:S01]  /*15ee0*/  FMNMX.FTZ R4, R63, R4, !PT ;  /* 0x000000043f047209 */ /* 0x000fe20007810000 */
[----:B------:R-:W-:Y:S02]  /*15ef0*/  WARPGROUP.DEPBAR.LE gsb0, 0x0 ;  /* 0x00008000000079c5 */ /* 0x000fe40000010000 */
[----:B------:R-:W-:Y:S01]  /*15f00*/  WARPGROUP.ARRIVE ;  /* 0x00000000000079c5 */ /* 0x000fe20000000000 */
[----:B------:R-:W-:Y:S01]  /*15f10*/  FSEL R13, R50, -INF , P3 ;  /* 0xff800000320d7808 */ /* 0x000fe20001800000 */
[----:B------:R-:W-:Y:S01]  /*15f20*/  IMAD.MOV.U32 R50, RZ, RZ, R119 ;  /* 0x000000ffff327224 */ /* 0x000fe200078e0077 */
[----:B------:R-:W-:Y:S02]  /*15f30*/  ISETP.GT.AND P3, PT, R0, 0x38, PT ;  /* 0x000000380000780c */ /* 0x000fe40003f64270 */
[----:B------:R-:W-:Y:S01]  /*15f40*/  FSEL R51, R51, -INF , P2 ;  /* 0xff80000033337808 */ /* 0x000fe20001000000 */
[----:B------:R-:W-:Y:S01]  /*15f50*/  HGMMA.64x16x16.F32.BF16 R40, gdesc[UR8], R40, gsb0 ;  /* 0x00200000082879f0 */ /* 0x000fe20008001828 */
[----:B------:R-:W-:-:S02]  /*15f60*/  FMNMX.FTZ R4, R13, R4, !PT ;  /* 0x000000040d047209 */ /* 0x000fc40007810000 */
[C---:B------:R-:W-:Y:S02]  /*15f70*/  ISETP.GT.AND P2, PT, R0.reuse, 0x39, PT ;  /* 0x000000390000780c */ /* 0x040fe40003f44270 */
[----:B------:R-:W-:Y:S02]  /*15f80*/  FMNMX.FTZ R4, R51, R4, !PT ;  /* 0x0000000433047209 */ /* 0x000fe40007810000 */
[----:B------:R-:W-:Y:S02]  /*15f90*/  FSEL R55, R55, -INF , P2 ;  /* 0xff80000037377808 */ /* 0x000fe40001000000 */
[----:B------:R-:W-:Y:S01]  /*15fa0*/  ISETP.GT.AND P2, PT, R0, 0x41, PT ;  /* 0x000000410000780c */ /* 0x000fe20003f44270 */
[----:B------:R-:W-:Y:S02]  /*15fb0*/  WARPGROUP.DEPBAR.LE gsb0, 0x0 ;  /* 0x00008000000079c5 */ /* 0x000fe40000010000 */
[----:B------:R-:W-:Y:S01]  /*15fc0*/  WARPGROUP.ARRIVE ;  /* 0x00000000000079c5 */ /* 0x000fe20000000000 */
[----:B------:R-:W-:-:S02]  /*15fd0*/  FSEL R43, R43, -INF , P2 ;  /* 0xff8000002b2b7808 */ /* 0x000fc40001000000 */
[----:B------:R-:W-:-:S03]  /*15fe0*/  ISETP.GT.AND P2, PT, R0, 0x49, PT ;  /* 0x000000490000780c */ /* 0x000fc60003f44270 */
[----:B------:R-:W-:Y:S01]  /*15ff0*/  HGMMA.64x16x16.F32.BF16 R32, gdesc[UR4], R32, gsb0 ;  /* 0x00200000042079f0 */ /* 0x000fe20008001820 */
[----:B------:R-:W-:Y:S01]  /*16000*/  R2UR UR6, R2 ;  /* 0x00000000020672ca */ /* 0x000fe200000e0000 */
[----:B------:R-:W-:Y:S01]  /*16010*/  UMOV UR4, UR36 ;  /* 0x0000002400047c82 */ /* 0x000fe20008000000 */
[----:B------:R-:W-:Y:S01]  /*16020*/  R2UR UR7, R3 ;  /* 0x00000000030772ca */ /* 0x000fe200000e0000 */
[----:B------:R-:W-:Y:S01]  /*16030*/  UMOV UR5, UR37 ;  /* 0x0000002500057c82 */ /* 0x000fe20008000000 */
[----:B------:R-:W-:Y:S01]  /*16040*/  FSEL R3, R54, -INF , P3 ;  /* 0xff80000036037808 */ /* 0x000fe20001800000 */
[----:B------:R-:W-:Y:S01]  /*16050*/  IMAD.MOV.U32 R54, RZ, RZ, R119 ;  /* 0x000000ffff367224 */ /* 0x000fe200078e0077 */
[----:B------:R-:W-:Y:S02]  /*16060*/  ISETP.GT.AND P3, PT, R0, 0x40, PT ;  /* 0x000000400000780c */ /* 0x000fe40003f64270 */
[----:B------:R-:W-:Y:S02]  /*16070*/  FMNMX.FTZ R4, R3, R4, !PT ;  /* 0x0000000403047209 */ /* 0x000fe40007810000 */
[----:B------:R-:W-:-:S02]  /*16080*/  FSEL R5, R42, -INF , P3 ;  /* 0xff8000002a057808 */ /* 0x000fc40001800000 */
[----:B------:R-:W-:Y:S02]  /*16090*/  FMNMX.FTZ R4, R55, R4, !PT ;  /* 0x0000000437047209 */ /* 0x000fe40007810000 */
[----:B------:R-:W-:Y:S02]  /*160a0*/  ISETP.GT.AND P3, PT, R0, 0x48, PT ;  /* 0x000000480000780c */ /* 0x000fe40003f64270 */
[----:B------:R-:W-:Y:S02]  /*160b0*/  FMNMX.FTZ R4, R5, R4, !PT ;  /* 0x0000000405047209 */ /* 0x000fe40007810000 */
[----:B------:R-:W-:Y:S02]  /*160c0*/  FSEL R7, R46, -INF , P3 ;  /* 0xff8000002e077808 */ /* 0x000fe40001800000 */
[----:B------:R-:W-:Y:S02]  /*160d0*/  FMNMX.FTZ R4, R43, R4, !PT ;  /* 0x000000042b047209 */ /* 0x000fe40007810000 */
[----:B------:R-:W-:-:S02]  /*160e0*/  ISETP.GT.AND P3, PT, R0, 0x50, PT ;  /* 0x000000500000780c */ /* 0x000fc40003f64270 */
        /* <DEDUP_REMOVED lines=10> */
[----:B------:R-:W-:Y:S01]  /*16190*/  FMNMX.FTZ R4, R9, R4, !PT ;  /* 0x0000000409047209 */ /* 0x000fe20007810000 */
[----:B------:R-:W-:Y:S01]  /*161a0*/  ULDC UR4, c[0x0][0x988] ;  /* 0x0002620000047ab9 */ /* 0x000fe20000000800 */
[----:B------:R-:W-:Y:S02]  /*161b0*/  ISETP.GT.AND P2, PT, R0, 0x59, PT ;  /* 0x000000590000780c */ /* 0x000fe40003f44270 */
[----:B------:R-:W-:Y:S02]  /*161c0*/  FSEL R11, R38, -INF , P3 ;  /* 0xff800000260b7808 */ /* 0x000fe40001800000 */
[----:B------:R-:W-:-:S02]  /*161d0*/  FMNMX.FTZ R4, R35, R4, !PT ;  /* 0x0000000423047209 */ /* 0x000fc40007810000 */
[C---:B------:R-:W-:Y:S02]  /*161e0*/  ISETP.GT.AND P3, PT, R0.reuse, 0x60, PT ;  /* 0x000000600000780c */ /* 0x040fe40003f64270 */
[----:B------:R-:W-:Y:S02]  /*161f0*/  FSEL R39, R39, -INF , P2 ;  /* 0xff80000027277808 */ /* 0x000fe40001000000 */
[----:B------:R-:W-:Y:S02]  /*16200*/  FMNMX.FTZ R4, R11, R4, !PT ;  /* 0x000000040b047209 */ /* 0x000fe40007810000 */
[----:B------:R-:W-:Y:S02]  /*16210*/  ISETP.GT.AND P2, PT, R0, 0x61, PT ;  /* 0x000000610000780c */ /* 0x000fe40003f44270 */
[----:B------:R-:W-:Y:S02]  /*16220*/  FMNMX.FTZ R4, R39, R4, !PT ;  /* 0x0000000427047209 */ /* 0x000fe40007810000 */
[----:B------:R-:W-:-:S04]  /*16230*/  VIADDMNMX R34, R10, R81, R8, PT ;  /* 0x000000510a227246 */ /* 0x000fc80003800108 */
[----:B------:R-:W-:Y:S01]  /*16240*/  ISETP.GT.AND P4, PT, R34, 0x8, PT ;  /* 0x000000082200780c */ /* 0x000fe20003f84270 */
[----:B------:R-:W-:Y:S02]  /*16250*/  WARPGROUP.DEPBAR.LE gsb0, 0x0 ;  /* 0x00008000000079c5 */ /* 0x000fe40000010000 */
        /* <DEDUP_REMOVED lines=12> */
[----:B------:R-:W-:-:S05]  /*16320*/  FMNMX.FTZ R2, R31, R4, !PT ;  /* 0x000000041f027209 */ /* 0x000fca0007810000 */
[----:B------:R-:W1:Y:S02]  /*16330*/  SHFL.BFLY PT, R67, R2, 0x2, 0x1f ;  /* 0x0c401f0002437f89 */ /* 0x000e6400000e0000 */
        /* <DEDUP_REMOVED lines=14> */
[----:B------:R-:W-:Y:S01]  /*16420*/  IMAD.MOV.U32 R76, RZ, RZ, R119 ;  /* 0x000000ffff4c7224 */ /* 0x000fe200078e0077 */
[C---:B------:R-:W-:Y:S01]  /*16430*/  FSETP.NEU.FTZ.AND P2, PT, R4.reuse, -INF , PT ;  /* 0xff8000000400780b */ /* 0x040fe20003f5d000 */
[----:B------:R-:W-:Y:S01]  /*16440*/  FMUL.FTZ R26, R4, R0 ;  /* 0x00000000041a7220 */ /* 0x000fe20000410000 */
[----:B------:R-:W-:-:S02]  /*16450*/  FSEL R49, R49, -INF , P3 ;  /* 0xff80000031317808 */ /* 0x000fc40001800000 */
[----:B------:R-:W-:Y:S02]  /*16460*/  ISETP.GT.AND P3, PT, R34, 0x39, PT ;  /* 0x000000392200780c */ /* 0x000fe40003f64270 */
[----:B------:R-:W-:Y:S02]  /*16470*/  FSEL R26, R26, RZ, P2 ;  /* 0x000000ff1a1a7208 */ /* 0x000fe40001000000 */
[----:B------:R-:W-:-:S03]  /*16480*/  ISETP.GT.AND P2, PT, R34, RZ, PT ;  /* 0x000000ff2200720c */ /* 0x000fc60003f44270 */
[-CC-:B------:R-:W-:Y:S01]  /*16490*/  FFMA.FTZ R8, R75, R0.reuse, -R26.reuse ;  /* 0x000000004b087223 */ /* 0x180fe2000001081a */
[----:B------:R-:W-:Y:S01]  /*164a0*/  FSEL R71, R72, -INF , P2 ;  /* 0xff80000048477808 */ /* 0x000fe20001000000 */
[-CC-:B------:R-:W-:Y:S01]  /*164b0*/  FFMA.FTZ R14, R79, R0.reuse, -R26.reuse ;  /* 0x000000004f0e7223 */ /* 0x180fe2000001081a */
[C---:B------:R-:W-:Y:S01]  /*164c0*/  ISETP.GT.AND P2, PT, R34.reuse, 0x9, PT ;  /* 0x000000092200780c */ /* 0x040fe20003f44270 */
[--C-:B------:R-:W-:Y:S01]  /*164d0*/  FFMA.FTZ R201, R83, R0, -R26.reuse ;  /* 0x0000000053c97223 */ /* 0x100fe2000001081a */
[----:B------:R-:W-:Y:S01]  /*164e0*/  FMNMX.FTZ R10, R71, R2, !PT ;  /* 0x00000002470a7209 */ /* 0x000fe20007810000 */
[-CC-:B------:R-:W-:Y:S01]  /*164f0*/  FFMA.FTZ R203, R85, R0.reuse, -R26.reuse ;  /* 0x0000000055cb7223 */ /* 0x180fe2000001081a */
[----:B------:R-:W-:Y:S01]  /*16500*/  FSEL R77, R77, -INF , P2 ;  /* 0xff8000004d4d7808 */ /* 0x000fe20001000000 */
[-CC-:B------:R-:W-:Y:S01]  /*16510*/  FFMA.FTZ R197, R87, R0.reuse, -R26.reuse ;  /* 0x0000000057c57223 */ /* 0x180fe2000001081a */
[----:B------:R-:W-:Y:S01]  /*16520*/  ISETP.GT.AND P2, PT, R34, 0x10, PT ;  /* 0x000000102200780c */ /* 0x000fe20003f44270 */
[--C-:B------:R-:W-:Y:S01]  /*16530*/  FFMA.FTZ R199, R91, R0, -R26.reuse ;  /* 0x000000005bc77223 */ /* 0x100fe2000001081a */
[----:B------:R-:W-:Y:S01]  /*16540*/  FMNMX.FTZ R10, R67, R10, !PT ;  /* 0x0000000a430a7209 */ /* 0x000fe20007810000 */
[-CC-:B------:R-:W-:Y:S01]  /*16550*/  FFMA.FTZ R89, R89, R0.reuse, -R26.reuse ;  /* 0x0000000059597223 */ /* 0x180fe2000001081a */
[----:B------:R-:W-:Y:S01]  /*16560*/  FSEL R73, R64, -INF , P2 ;  /* 0xff80000040497808 */ /* 0x000fe20001000000 */
[--C-:B------:R-:W-:Y:S01]  /*16570*/  FFMA.FTZ R195, R59, R0, -R26.reuse ;  /* 0x000000003bc37223 */ /* 0x100fe2000001081a */
[----:B------:R-:W-:Y:S01]  /*16580*/  FMNMX.FTZ R10, R77, R10, !PT ;  /* 0x0000000a4d0a7209 */ /* 0x000fe20007810000 */
        /* <DEDUP_REMOVED lines=20> */
[-CC-:B------:R-:W-:Y:S01]  /*166d0*/  FFMA.FTZ R93, R93, R0.reuse, -R26.reuse ;  /* 0x000000005d5d7223 */ /* 0x180fe2000001081a */
[----:B------:R-:W-:Y:S01]  /*166e0*/  FSEL R81, R60, -INF , P2 ;  /* 0xff8000003c517808 */ /* 0x000fe20001000000 */
[--C-:B------:R-:W-:Y:S01]  /*166f0*/  FFMA.FTZ R193, R95, R0, -R26.reuse ;  /* 0x000000005fc17223 */ /* 0x100fe2000001081a */
[----:B------:R-:W-:Y:S01]  /*16700*/  ISETP.GT.AND P2, PT, R34, 0x30, PT ;  /* 0x000000302200780c */ /* 0x000fe20003f44270 */
[----:B------:R-:W2:Y:S01]  /*16710*/  MUFU.EX2 R8, R8 ;  /* 0x0000000800087308 */ /* 0x000ea20000000800 */
[----:B-1----:R-:W-:Y:S01]  /*16720*/  FMNMX.FTZ R14, R57, R12, !PT ;  /* 0x0000000c390e7209 */ /* 0x002fe20007810000 */
[-CC-:B------:R-:W-:Y:S01]  /*16730*/  FFMA.FTZ R179, R21, R0.reuse, -R26.reuse ;  /* 0x0000000015b37223 */ /* 0x180fe2000001081a */
[----:B------:R-:W-:Y:S01]  /*16740*/  FSEL R83, R48, -INF , P2 ;  /* 0xff80000030537808 */ /* 0x000fe20001000000 */
[--C-:B------:R-:W-:Y:S01]  /*16750*/  FFMA.FTZ R97, R97, R0, -R26.reuse ;  /* 0x0000000061617223 */ /* 0x100fe2000001081a */
[----:B------:R-:W-:Y:S01]  /*16760*/  FMNMX.FTZ R14, R81, R14, !PT ;  /* 0x0000000e510e7209 */ /* 0x000fe20007810000 */
[----:B------:R-:W-:Y:S01]  /*16770*/  FFMA.FTZ R27, R27, R0, -R26 ;  /* 0x000000001b1b7223 */ /* 0x000fe2000001081a */
[----:B------:R-:W-:Y:S01]  /*16780*/  ISETP.GT.AND P2, PT, R34, 0x38, PT ;  /* 0x000000382200780c */ /* 0x000fe20003f44270 */
[----:B------:R1:W-:Y:S01]  /*16790*/  MUFU.EX2 R12, R89 ;  /* 0x00000059000c7308 */ /* 0x0003e20000000800 */
[----:B------:R-:W-:Y:S01]  /*167a0*/  FMNMX.FTZ R14, R61, R14, !PT ;  /* 0x0000000e3d0e7209 */ /* 0x000fe20007810000 */
[--C-:B------:R-:W-:Y:S01]  /*167b0*/  IMAD.MOV.U32 R95, RZ, RZ, R119.reuse ;  /* 0x000000ffff5f7224 */ /* 0x100fe200078e0077 */
[----:B------:R-:W-:Y:S01]  /*167c0*/  FSEL R85, R52, -INF , P2 ;  /* 0xff80000034557808 */ /* 0x000fe20001000000 */
[--C-:B------:R-:W-:Y:S01]  /*167d0*/  IMAD.MOV.U32 R72, RZ, RZ, R119.reuse ;  /* 0x000000ffff487224 */ /* 0x100fe200078e0077 */
[----:B------:R-:W-:Y:S01]  /*167e0*/  FMNMX.FTZ R14, R83, R14, !PT ;  /* 0x0000000e530e7209 */ /* 0x000fe20007810000 */
[--C-:B------:R-:W-:Y:S01]  /*167f0*/  IMAD.MOV.U32 R68, RZ, RZ, R119.reuse ;  /* 0x000000ffff447224 */ /* 0x100fe200078e0077 */
[----:B------:R-:W-:Y:S01]  /*16800*/  FSEL R87, R53, -INF , P3 ;  /* 0xff80000035577808 */ /* 0x000fe20001800000 */
[----:B------:R-:W3:Y:S01]  /*16810*/  MUFU.EX2 R203, R203 ;  /* 0x000000cb00cb7308 */ /* 0x000ee20000000800 */
[----:B------:R-:W-:Y:S01]  /*16820*/  FMNMX.FTZ R20, R49, R14, !PT ;  /* 0x0000000e31147209 */ /* 0x000fe20007810000 */
[--C-:B------:R-:W-:Y:S01]  /*16830*/  IMAD.MOV.U32 R64, RZ, RZ, R119.reuse ;  /* 0x000000ffff407224 */ /* 0x100fe200078e0077 */
[C---:B------:R-:W-:Y:S01]  /*16840*/  ISETP.GT.AND P2, PT, R34.reuse, 0x40, PT ;  /* 0x000000402200780c */ /* 0x040fe20003f44270 */
[--C-:B------:R-:W-:Y:S01]  /*16850*/  IMAD.MOV.U32 R60, RZ, RZ, R119.reuse ;  /* 0x000000ffff3c7224 */ /* 0x100fe200078e0077 */
[----:B------:R-:W-:Y:S01]  /*16860*/  FMNMX.FTZ R20, R85, R20, !PT ;  /* 0x0000001455147209 */ /* 0x000fe20007810000 */
[--C-:B------:R-:W-:Y:S01]  /*16870*/  IMAD.MOV.U32 R56, RZ, RZ, R119.reuse ;  /* 0x000000ffff387224 */ /* 0x100fe200078e0077 */
[----:B------:R-:W-:Y:S01]  /*16880*/  ISETP.GT.AND P3, PT, R34, 0x41, PT ;  /* 0x000000412200780c */ /* 0x000fe20003f64270 */
[----:B------:R-:W4:Y:S01]  /*16890*/  MUFU.EX2 R197, R197 ;  /* 0x000000c500c57308 */ /* 0x000f220000000800 */
[----:B------:R-:W-:Y:S01]  /*168a0*/  FSEL R91, R40, -INF , P2 ;  /* 0xff800000285b7808 */ /* 0x000fe20001000000 */
[--C-:B------:R-:W-:Y:S01]  /*168b0*/  IMAD.MOV.U32 R52, RZ, RZ, R119.reuse ;  /* 0x000000ffff347224 */ /* 0x100fe200078e0077 */
[----:B------:R-:W-:Y:S01]  /*168c0*/  FMNMX.FTZ R20, R87, R20, !PT ;  /* 0x0000001457147209 */ /* 0x000fe20007810000 */
[----:B------:R-:W-:Y:S01]  /*168d0*/  IMAD.MOV.U32 R48, RZ, RZ, R119 ;  /* 0x000000ffff307224 */ /* 0x000fe200078e0077 */
[----:B------:R-:W-:-:S02]  /*168e0*/  ISETP.GT.AND P2, PT, R34, 0x48, PT ;  /* 0x000000482200780c */ /* 0x000fc40003f44270 */
[----:B------:R-:W-:Y:S01]  /*168f0*/  FSEL R53, R41, -INF , P3 ;  /* 0xff80000029357808 */ /* 0x000fe20001800000 */
[----:B------:R-:W5:Y:S01]  /*16900*/  MUFU.EX2 R199, R199 ;  /* 0x000000c700c77308 */ /* 0x000f620000000800 */
[----:B------:R-:W-:Y:S02]  /*16910*/  FMNMX.FTZ R20, R91, R20, !PT ;  /* 0x000000145b147209 */ /* 0x000fe40007810000 */
[----:B------:R-:W-:Y:S02]  /*16920*/  ISETP.GT.AND P3, PT, R34, 0x49, PT ;  /* 0x000000492200780c */ /* 0x000fe40003f64270 */
[----:B-1----:R-:W-:Y:S01]  /*16930*/  FSEL R89, R44, -INF , P2 ;  /* 0xff8000002c597808 */ /* 0x002fe20001000000 */
[----:B------:R-:W-:Y:S01]  /*16940*/  IMAD.IADD R44, R220, 0x1, -R215 ;  /* 0x00000001dc2c7824 */ /* 0x000fe200078e0ad7 */
[----:B------:R-:W-:Y:S01]  /*16950*/  FMNMX.FTZ R30, R53, R20, !PT ;  /* 0x00000014351e7209 */ /* 0x000fe20007810000 */
[----:B------:R1:W0:Y:S01]  /*16960*/  MUFU.EX2 R14, R93 ;  /* 0x0000005d000e7308 */ /* 0x0002220000000800 */
[----:B------:R-:W-:-:S02]  /*16970*/  FSEL R45, R45, -INF , P3 ;  /* 0xff8000002d2d7808 */ /* 0x000fc40001800000 */
[C---:B------:R-:W-:Y:S02]  /*16980*/  ISETP.GT.AND P2, PT, R34.reuse, 0x50, PT ;  /* 0x000000502200780c */ /* 0x040fe40003f44270 */
[----:B------:R-:W-:Y:S02]  /*16990*/  FMNMX.FTZ R30, R89, R30, !PT ;  /* 0x0000001e591e7209 */ /* 0x000fe40007810000 */
[----:B------:R-:W-:Y:S01]  /*169a0*/  ISETP.GT.AND P3, PT, R34, 0x51, PT ;  /* 0x000000512200780c */ /* 0x000fe20003f64270 */
[----:B------:R-:W-:Y:S01]  /*169b0*/  MUFU.EX2 R193, R193 ;  /* 0x000000c100c17308 */ /* 0x000fe20000000800 */
[----:B------:R-:W-:Y:S01]  /*169c0*/  FSEL R41, R32, -INF , P2 ;  /* 0xff80000020297808 */ /* 0x000fe20001000000 */
[----:B-1----:R-:W-:Y:S01]  /*169d0*/  IMAD.MOV.U32 R93, RZ, RZ, R119 ;  /* 0x000000ffff5d7224 */ /* 0x002fe200078e0077 */
[----:B------:R-:W-:Y:S02]  /*169e0*/  FMNMX.FTZ R30, R45, R30, !PT ;  /* 0x0000001e2d1e7209 */ /* 0x000fe40007810000 */
[----:B------:R-:W-:-:S02]  /*169f0*/  ISETP.GT.AND P2, PT, R34, 0x58, PT ;  /* 0x000000582200780c */ /* 0x000fc40003f44270 */
[----:B------:R-:W-:Y:S01]  /*16a00*/  FSEL R33, R33, -INF , P3 ;  /* 0xff80000021217808 */ /* 0x000fe20001800000 */
[----:B------:R1:W-:Y:S01]  /*16a10*/  MUFU.EX2 R20, R97 ;  /* 0x0000006100147308 */ /* 0x0003e20000000800 */
[----:B------:R-:W-:Y:S02]  /*16a20*/  FMNMX.FTZ R30, R41, R30, !PT ;  /* 0x0000001e291e7209 */ /* 0x000fe40007810000 */
[----:B------:R-:W-:Y:S02]  /*16a30*/  ISETP.GT.AND P3, PT, R34, 0x59, PT ;  /* 0x000000592200780c */ /* 0x000fe40003f64270 */
[----:B------:R-:W-:Y:S01]  /*16a40*/  FSEL R59, R36, -INF , P2 ;  /* 0xff800000243b7808 */ /* 0x000fe20001000000 */
[----:B------:R-:W-:Y:S01]  /*16a50*/  FFMA.FTZ R36, R63, R0, -R26 ;  /* 0x000000003f247223 */ /* 0x000fe2000001081a */
[----:B------:R-:W-:Y:S01]  /*16a60*/  FMNMX.FTZ R32, R33, R30, !PT ;  /* 0x0000001e21207209 */ /* 0x000fe20007810000 */
[----:B------:R-:W-:Y:S01]  /*16a70*/  MUFU.EX2 R195, R195 ;  /* 0x000000c300c37308 */ /* 0x000fe20000000800 */
[----:B------:R-:W-:Y:S01]  /*16a80*/  FSEL R37, R37, -INF , P3 ;  /* 0xff80000025257808 */ /* 0x000fe20001800000 */
[----:B-1----:R-:W-:Y:S01]  /*16a90*/  IMAD.MOV.U32 R97, RZ, RZ, R119 ;  /* 0x000000ffff617224 */ /* 0x002fe200078e0077 */
[----:B------:R-:W-:-:S02]  /*16aa0*/  ISETP.GT.AND P2, PT, R34, 0x60, PT ;  /* 0x000000602200780c */ /* 0x000fc40003f44270 */
[----:B------:R-:W-:Y:S02]  /*16ab0*/  FMNMX.FTZ R32, R59, R32, !PT ;  /* 0x000000203b207209 */ /* 0x000fe40007810000 */
[----:B------:R-:W-:Y:S01]  /*16ac0*/  ISETP.GT.AND P3, PT, R34, 0x61, PT ;  /* 0x000000612200780c */ /* 0x000fe20003f64270 */
[----:B------:R1:W-:Y:S01]  /*16ad0*/  MUFU.EX2 R30, R36 ;  /* 0x00000024001e7308 */ /* 0x0003e20000000800 */
[----:B------:R-:W-:Y:S01]  /*16ae0*/  FSEL R63, R24, -INF , P2 ;  /* 0xff800000183f7808 */ /* 0x000fe20001000000 */
[----:B------:R-:W-:Y:S01]  /*16af0*/  FFMA.FTZ R24, R51, R0, -R26 ;  /* 0x0000000033187223 */ /* 0x000fe2000001081a */
[----:B------:R-:W-:Y:S01]  /*16b00*/  FMNMX.FTZ R32, R37, R32, !PT ;  /* 0x0000002025207209 */ /* 0x000fe20007810000 */
[----:B------:R-:W-:Y:S01]  /*16b10*/  IMAD.MOV.U32 R51, RZ, RZ, R119 ;  /* 0x000000ffff337224 */ /* 0x000fe200078e0077 */
[----:B------:R-:W-:Y:S02]  /*16b20*/  ISETP.GT.AND P2, PT, R34, 0x68, PT ;  /* 0x000000682200780c */ /* 0x000fe40003f44270 */
[----:B------:R-:W-:Y:S01]  /*16b30*/  FSEL R25, R25, -INF , P3 ;  /* 0xff80000019197808 */ /* 0x000fe20001800000 */
[----:B------:R-:W-:Y:S01]  /*16b40*/  MUFU.EX2 R189, R189 ;  /* 0x000000bd00bd7308 */ /* 0x000fe20000000800 */
[----:B------:R-:W-:-:S02]  /*16b50*/  FMNMX.FTZ R32, R63, R32, !PT ;  /* 0x000000203f207209 */ /* 0x000fc40007810000 */
[----:B------:R-:W-:Y:S01]  /*16b60*/  ISETP.GT.AND P3, PT, R34, 0x69, PT ;  /* 0x000000692200780c */ /* 0x000fe20003f64270 */
[-CC-:B------:R-:W-:Y:S01]  /*16b70*/  FFMA.FTZ R34, R47, R0.reuse, -R26.reuse ;  /* 0x000000002f227223 */ /* 0x180fe2000001081a */
[----:B------:R-:W-:Y:S01]  /*16b80*/  FSEL R13, R28, -INF , P2 ;  /* 0xff8000001c0d7808 */ /* 0x000fe20001000000 */
[----:B------:R-:W-:Y:S01]  /*16b90*/  FFMA.FTZ R28, R55, R0, -R26 ;  /* 0x00000000371c7223 */ /* 0x000fe2000001081a */
[----:B------:R-:W-:Y:S01]  /*16ba0*/  FMNMX.FTZ R32, R25, R32, !PT ;  /* 0x0000002019207209 */ /* 0x000fe20007810000 */
[----:B------:R-:W-:Y:S01]  /*16bb0*/  MUFU.EX2 R24, R24 ;  /* 0x0000001800187308 */ /* 0x000fe20000000800 */
[----:B------:R-:W-:Y:S01]  /*16bc0*/  FSEL R29, R29, -INF , P3 ;  /* 0xff8000001d1d7808 */ /* 0x000fe20001800000 */
[--C-:B------:R-:W-:Y:S01]  /*16bd0*/  IMAD.MOV.U32 R55, RZ, RZ, R119.reuse ;  /* 0x000000ffff377224 */ /* 0x100fe200078e0077 */
[----:B------:R-:W-:Y:S01]  /*16be0*/  FMNMX.FTZ R32, R13, R32, !PT ;  /* 0x000000200d207209 */ /* 0x000fe20007810000 */
[----:B------:R-:W-:-:S03]  /*16bf0*/  IMAD.MOV.U32 R47, RZ, RZ, R119 ;  /* 0x000000ffff2f7224 */ /* 0x000fc600078e0077 */
[----:B------:R-:W-:Y:S01]  /*16c00*/  FMNMX.FTZ R3, R29, R32, !PT ;  /* 0x000000201d037209 */ /* 0x000fe20007810000 */
[--C-:B------:R-:W-:Y:S01]  /*16c10*/  FFMA.FTZ R32, R43, R0, -R26.reuse ;  /* 0x000000002b207223 */ /* 0x100fe2000001081a */
[----:B------:R-:W-:Y:S01]  /*16c20*/  MUFU.EX2 R191, R191 ;  /* 0x000000bf00bf7308 */ /* 0x000fe20000000800 */
[----:B------:R-:W-:Y:S02]  /*16c30*/  IMAD.MOV.U32 R43, RZ, RZ, R119 ;  /* 0x000000ffff2b7224 */ /* 0x000fe400078e0077 */
[----:B-1----:R-:W1:Y:S05]  /*16c40*/  SHFL.BFLY PT, R36, R3, 0x2, 0x1f ;  /* 0x0c401f0003247f89 */ /* 0x002e6a00000e0000 */
[----:B------:R-:W-:Y:S08]  /*16c50*/  MUFU.EX2 R28, R28 ;  /* 0x0000001c001c7308 */ /* 0x000ff00000000800 */
[----:B------:R-:W-:Y:S08]  /*16c60*/  MUFU.EX2 R185, R185 ;  /* 0x000000b900b97308 */ /* 0x000ff00000000800 */
[----:B------:R-:W-:Y:S01]  /*16c70*/  MUFU.EX2 R32, R32 ;  /* 0x0000002000207308 */ /* 0x000fe20000000800 */
[----:B-1----:R-:W-:Y:S01]  /*16c80*/  FMNMX.FTZ R7, R3, R36, !PT ;  /* 0x0000002403077209 */ /* 0x002fe20007810000 */
[-CC-:B------:R-:W-:Y:S01]  /*16c90*/  FFMA.FTZ R36, R35, R0.reuse, -R26.reuse ;  /* 0x0000000023247223 */ /* 0x180fe2000001081a */
[----:B------:R-:W-:-:S03]  /*16ca0*/  FFMA.FTZ R26, R31, R0, -R26 ;  /* 0x000000001f1a7223 */ /* 0x000fc6000001081a */
[----:B------:R-:W1:Y:S02]  /*16cb0*/  SHFL.BFLY PT, R40, R7, 0x1, 0x1f ;  /* 0x0c201f0007287f89 */ /* 0x000e6400000e0000 */
[----:B------:R-:W-:Y:S08]  /*16cc0*/  MUFU.EX2 R187, R187 ;  /* 0x000000bb00bb7308 */ /* 0x000ff00000000800 */
[----:B------:R-:W-:Y:S08]  /*16cd0*/  MUFU.EX2 R34, R34 ;  /* 0x0000002200227308 */ /* 0x000ff00000000800 */
[----:B------:R-:W-:Y:S01]  /*16ce0*/  MUFU.EX2 R181, R181 ;  /* 0x000000b500b57308 */ /* 0x000fe20000000800 */
[----:B-1----:R-:W-:-:S07]  /*16cf0*/  FMNMX.FTZ R5, R7, R40, !PT ;  /* 0x0000002807057209 */ /* 0x002fce0007810000 */
[----:B------:R-:W-:Y:S01]  /*16d00*/  MUFU.EX2 R36, R36 ;  /* 0x0000002400247308 */ /* 0x000fe20000000800 */
[C---:B------:R-:W-:Y:S01]  /*16d10*/  FSETP.NEU.FTZ.AND P2, PT, R5.reuse, -INF , PT ;  /* 0xff8000000500780b */ /* 0x040fe20003f5d000 */
[----:B------:R-:W-:-:S06]  /*16d20*/  FMUL.FTZ R3, R5, R0 ;  /* 0x0000000005037220 */ /* 0x000fcc0000410000 */
[----:B------:R1:W-:Y:S01]  /*16d30*/  MUFU.EX2 R40, R27 ;  /* 0x0000001b00287308 */ /* 0x0003e20000000800 */
[----:B------:R-:W-:-:S05]  /*16d40*/  FSEL R42, R3, RZ, P2 ;  /* 0x000000ff032a7208 */ /* 0x000fca0001000000 */
[-CC-:B------:R-:W-:Y:S01]  /*16d50*/  FFMA.FTZ R200, R71, R0.reuse, -R42.reuse ;  /* 0x0000000047c87223 */ /* 0x180fe2000001082a */
[-CC-:B------:R-:W-:Y:S01]  /*16d60*/  FFMA.FTZ R7, R2, R0.reuse, -R42.reuse ;  /* 0x0000000002077223 */ /* 0x180fe2000001082a */
[-C--:B------:R-:W-:Y:S01]  /*16d70*/  FFMA.FTZ R202, R67, R0.reuse, -R42 ;  /* 0x0000000043ca7223 */ /* 0x080fe2000001082a */
[----:B--2---:R-:W-:Y:S01]  /*16d80*/  FADD.FTZ R2, R201, R8 ;  /* 0x00000008c9027221 */ /* 0x004fe20000010000 */
[-CC-:B------:R-:W-:Y:S01]  /*16d90*/  FFMA.FTZ R9, R77, R0.reuse, -R42.reuse ;  /* 0x000000004d097223 */ /* 0x180fe2000001082a */
[-C--:B------:R-:W-:Y:S01]  /*16da0*/  FFMA.FTZ R196, R73, R0.reuse, -R42 ;  /* 0x0000000049c47223 */ /* 0x080fe2000001082a */
[----:B------:R-:W-:Y:S01]  /*16db0*/  MUFU.EX2 R200, R200 ;  /* 0x000000c800c87308 */ /* 0x000fe20000000800 */
[----:B---3--:R-:W-:Y:S01]  /*16dc0*/  FADD.FTZ R3, R203, R2 ;  /* 0x00000002cb037221 */ /* 0x008fe20000010000 */
[-CC-:B------:R-:W-:Y:S01]  /*16dd0*/  FFMA.FTZ R11, R65, R0.reuse, -R42.reuse ;  /* 0x00000000410b7223 */ /* 0x180fe2000001082a */
[-CC-:B------:R-:W-:Y:S01]  /*16de0*/  FFMA.FTZ R198, R75, R0.reuse, -R42.reuse ;  /* 0x000000004bc67223 */ /* 0x180fe2000001082a */
[----:B------:R-:W-:Y:S01]  /*16df0*/  FFMA.FTZ R15, R69, R0, -R42 ;  /* 0x00000000450f7223 */ /* 0x000fe2000001082a */
[----:B------:R-:W-:Y:S01]  /*16e00*/  FADD.FTZ R2, R10, R3 ;  /* 0x000000030a027221 */ /* 0x000fe20000010000 */
[----:B------:R-:W-:-:S02]  /*16e10*/  IMAD R3, R213, 0x80, R44 ;  /* 0x00000080d5037824 */ /* 0x000fc400078e022c */
[-C--:B------:R-:W-:Y:S01]  /*16e20*/  FFMA.FTZ R192, R79, R0.reuse, -R42 ;  /* 0x000000004fc07223 */ /* 0x080fe2000001082a */
[----:B------:R-:W2:Y:S01]  /*16e30*/  MUFU.EX2 R7, R7 ;  /* 0x0000000700077308 */ /* 0x000ea20000000800 */
[----:B----4-:R-:W-:Y:S01]  /*16e40*/  FADD.FTZ R35, R197, R2 ;  /* 0x00000002c5237221 */ /* 0x010fe20000010000 */
[-CC-:B------:R-:W-:Y:S01]  /*16e50*/  FFMA.FTZ R21, R57, R0.reuse, -R42.reuse ;  /* 0x0000000039157223 */ /* 0x180fe2000001082a */
[-CC-:B------:R-:W-:Y:S01]  /*16e60*/  FFMA.FTZ R194, R81, R0.reuse, -R42.reuse ;  /* 0x0000000051c27223 */ /* 0x180fe2000001082a */
[-CC-:B-1----:R-:W-:Y:S01]  /*16e70*/  FFMA.FTZ R27, R61, R0.reuse, -R42.reuse ;  /* 0x000000003d1b7223 */ /* 0x182fe2000001082a */
[----:B------:R-:W-:Y:S01]  /*16e80*/  FADD.FTZ R2, R12, R35 ;  /* 0x000000230c027221 */ /* 0x000fe20000010000 */
[-CC-:B------:R-:W-:Y:S01]  /*16e90*/  FFMA.FTZ R188, R83, R0.reuse, -R42.reuse ;  /* 0x0000000053bc7223 */ /* 0x180fe2000001082a */
[----:B------:R-:W-:Y:S01]  /*16ea0*/  FFMA.FTZ R31, R49, R0, -R42 ;  /* 0x00000000311f7223 */ /* 0x000fe2000001082a */
[----:B------:R-:W1:Y:S01]  /*16eb0*/  MUFU.EX2 R202, R202 ;  /* 0x000000ca00ca7308 */ /* 0x000e620000000800 */
[----:B-----5:R-:W-:Y:S01]  /*16ec0*/  FADD.FTZ R39, R199, R2 ;  /* 0x00000002c7277221 */ /* 0x020fe20000010000 */
[----:B------:R-:W-:-:S02]  /*16ed0*/  IMAD.MOV.U32 R2, RZ, RZ, RZ ;  /* 0x000000ffff027224 */ /* 0x000fc400078e00ff */
[-CC-:B------:R-:W-:Y:S01]  /*16ee0*/  FFMA.FTZ R190, R85, R0.reuse, -R42.reuse ;  /* 0x0000000055be7223 */ /* 0x180fe2000001082a */
[----:B------:R-:W-:Y:S01]  /*16ef0*/  FFMA.FTZ R87, R87, R0, -R42 ;  /* 0x0000000057577223 */ /* 0x000fe2000001082a */
[----:B0-----:R-:W-:Y:S01]  /*16f00*/  FADD.FTZ R46, R14, R39 ;  /* 0x000000270e2e7221 */ /* 0x001fe20000010000 */
[----:B------:R-:W-:-:S04]  /*16f10*/  IMAD.HI R214, R3, -0x6db6db6d, R2 ;  /* 0x9249249303d67827 */ /* 0x000fc800078e0202 */
[-CC-:B------:R-:W-:Y:S01]  /*16f20*/  FFMA.FTZ R91, R91, R0.reuse, -R42.reuse ;  /* 0x000000005b5b7223 */ /* 0x180fe2000001082a */
[----:B------:R-:W0:Y:S01]  /*16f30*/  MUFU.EX2 R9, R9 ;  /* 0x0000000900097308 */ /* 0x000e220000000800 */
[----:B--2---:R-:W-:Y:S01]  /*16f40*/  FADD.FTZ R35, R200, R7 ;  /* 0x00000007c8237221 */ /* 0x004fe20000010000 */
[-CC-:B------:R-:W-:Y:S01]  /*16f50*/  FFMA.FTZ R53, R53, R0.reuse, -R42.reuse ;  /* 0x0000000035357223 */ /* 0x180fe2000001082a */
[-CC-:B------:R-:W-:Y:S01]  /*16f60*/  FFMA.FTZ R89, R89, R0.reuse, -R42.reuse ;  /* 0x0000000059597223 */ /* 0x180fe2000001082a */
[-CC-:B------:R-:W-:Y:S01]  /*16f70*/  FFMA.FTZ R45, R45, R0.reuse, -R42.reuse ;  /* 0x000000002d2d7223 */ /* 0x180fe2000001082a */
[-CC-:B------:R-:W-:Y:S01]  /*16f80*/  FFMA.FTZ R41, R41, R0.reuse, -R42.reuse ;  /* 0x0000000029297223 */ /* 0x180fe2000001082a */
[-CC-:B------:R-:W-:Y:S01]  /*16f90*/  FFMA.FTZ R33, R33, R0.reuse, -R42.reuse ;  /* 0x0000000021217223 */ /* 0x180fe2000001082a */
[-C--:B------:R-:W-:Y:S01]  /*16fa0*/  FFMA.FTZ R59, R59, R0.reuse, -R42 ;  /* 0x000000003b3b7223 */ /* 0x080fe2000001082a */
[----:B------:R-:W2:Y:S01]  /*16fb0*/  MUFU.EX2 R196, R196 ;  /* 0x000000c400c47308 */ /* 0x000ea20000000800 */
[----:B-1----:R-:W-:Y:S01]  /*16fc0*/  FADD.FTZ R44, R202, R35 ;  /* 0x00000023ca2c7221 */ /* 0x002fe20000010000 */
[----:B------:R-:W-:Y:S01]  /*16fd0*/  FADD.FTZ R35, R193, R46 ;  /* 0x0000002ec1237221 */ /* 0x000fe20000010000 */
[-CC-:B------:R-:W-:Y:S01]  /*16fe0*/  FFMA.FTZ R37, R37, R0.reuse, -R42.reuse ;  /* 0x0000000025257223 */ /* 0x180fe2000001082a */
[-CC-:B------:R-:W-:Y:S01]  /*16ff0*/  FFMA.FTZ R63, R63, R0.reuse, -R42.reuse ;  /* 0x000000003f3f7223 */ /* 0x180fe2000001082a */
[-CC-:B------:R-:W-:Y:S01]  /*17000*/  FFMA.FTZ R25, R25, R0.reuse, -R42.reuse ;  /* 0x0000000019197223 */ /* 0x180fe2000001082a */
[-C--:B------:R-:W-:Y:S01]  /*17010*/  FFMA.FTZ R13, R13, R0.reuse, -R42 ;  /* 0x000000000d0d7223 */ /* 0x080fe2000001082a */
[----:B------:R-:W-:Y:S01]  /*17020*/  SHF.R.U32.HI R39, RZ, 0x1f, R214 ;  /* 0x0000001fff277819 */ /* 0x000fe200000116d6 */
[----:B------:R-:W1:Y:S01]  /*17030*/  MUFU.EX2 R11, R11 ;  /* 0x0000000b000b7308 */ /* 0x000e620000000800 */
[----:B0-----:R-:W-:Y:S01]  /*17040*/  FADD.FTZ R3, R9, R44 ;  /* 0x0000002c09037221 */ /* 0x001fe20000010000 */
[----:B------:R-:W-:Y:S01]  /*17050*/  FADD.FTZ R44, R20, R35 ;  /* 0x00000023142c7221 */ /* 0x000fe20000010000 */
[----:B------:R-:W-:Y:S01]  /*17060*/  LEA.HI.SX32 R214, R214, R39, 0x1a ;  /* 0x00000027d6d67211 */ /* 0x000fe200078fd2ff */
[----:B------:R-:W-:Y:S01]  /*17070*/  FFMA.FTZ R29, R29, R0, -R42 ;  /* 0x000000001d1d7223 */ /* 0x000fe2000001082a */
[----:B------:R-:W-:Y:S01]  /*17080*/  F2FP.BF16.F32.PACK_AB R203, R10, R203 ;  /* 0x000000cb0acb723e */ /* 0x000fe200000010ff */
[----:B------:R-:W-:Y:S01]  /*17090*/  FADD.FTZ R35, R195, R44 ;  /* 0x0000002cc3237221 */ /* 0x000fe20000010000 */
[----:B------:R-:W-:Y:S01]  /*170a0*/  VIADD R10, R148, 0xfffffffe ;  /* 0xfffffffe940a7836 */ /* 0x000fe20000000000 */
[----:B------:R-:W0:Y:S01]  /*170b0*/  MUFU.EX2 R198, R198 ;  /* 0x000000c600c67308 */ /* 0x000e220000000800 */
[----:B--2---:R-:W-:Y:S01]  /*170c0*/  FADD.FTZ R2, R196, R3 ;  /* 0x00000003c4027221 */ /* 0x004fe20000010000 */
[----:B------:R-:W-:Y:S01]  /*170d0*/  FADD.FTZ R44, R30, R35 ;  /* 0x000000231e2c7221 */ /* 0x000fe20000010000 */
[----:B------:R-:W-:Y:S01]  /*170e0*/  VIMNMX R214, RZ, R214, !PT ;  /* 0x000000d6ffd67248 */ /* 0x000fe20007fe0100 */
[----:B------:R-:W-:Y:S01]  /*170f0*/  IMAD.MOV.U32 R85, RZ, RZ, R119 ;  /* 0x000000ffff557224 */ /* 0x000fe200078e0077 */
[----:B------:R-:W-:Y:S01]  /*17100*/  F2FP.BF16.F32.PACK_AB R200, R7, R200 ;  /* 0x000000c807c8723e */ /* 0x000fe200000010ff */
[----:B------:R-:W-:Y:S01]  /*17110*/  FADD.FTZ R35, R189, R44 ;  /* 0x0000002cbd237221 */ /* 0x000fe20000010000 */
[----:B------:R-:W-:Y:S01]  /*17120*/  ISETP.GE.AND P2, PT, R10, R214, PT ;  /* 0x000000d60a00720c */ /* 0x000fe20003f46270 */
[----:B------:R-:W2:Y:S01]  /*17130*/  MUFU.EX2 R15, R15 ;  /* 0x0000000f000f7308 */ /* 0x000ea20000000800 */
[----:B-1----:R-:W-:Y:S01]  /*17140*/  FADD.FTZ R3, R11, R2 ;  /* 0x000000020b037221 */ /* 0x002fe20000010000 */
[----:B------:R-:W-:Y:S01]  /*17150*/  FADD.FTZ R44, R24, R35 ;  /* 0x00000023182c7221 */ /* 0x000fe20000010000 */
[----:B------:R-:W-:Y:S01]  /*17160*/  F2FP.BF16.F32.PACK_AB R195, R30, R195 ;  /* 0x000000c31ec3723e */ /* 0x000fe200000010ff */
[----:B------:R-:W-:Y:S01]  /*17170*/  IMAD.MOV.U32 R83, RZ, RZ, R119 ;  /* 0x000000ffff537224 */ /* 0x000fe200078e0077 */
[----:B------:R-:W-:Y:S01]  /*17180*/  F2FP.BF16.F32.PACK_AB R189, R24, R189 ;  /* 0x000000bd18bd723e */ /* 0x000fe200000010ff */
[----:B------:R-:W-:Y:S01]  /*17190*/  FADD.FTZ R35, R191, R44 ;  /* 0x0000002cbf237221 */ /* 0x000fe20000010000 */
[----:B------:R-:W-:Y:S01]  /*171a0*/  F2FP.BF16.F32.PACK_AB R191, R28, R191 ;  /* 0x000000bf1cbf723e */ /* 0x000fe200000010ff */
[----:B------:R-:W1:Y:S01]  /*171b0*/  MUFU.EX2 R192, R192 ;  /* 0x000000c000c07308 */ /* 0x000e620000000800 */
[----:B0-----:R-:W-:Y:S01]  /*171c0*/  FADD.FTZ R2, R198, R3 ;  /* 0x00000003c6027221 */ /* 0x001fe20000010000 */
[----:B------:R-:W-:Y:S01]  /*171d0*/  FADD.FTZ R6, R28, R35 ;  /* 0x000000231c067221 */ /* 0x000fe20000010000 */
[----:B------:R-:W-:Y:S01]  /*171e0*/  F2FP.BF16.F32.PACK_AB R201, R8, R201 ;  /* 0x000000c908c9723e */ /* 0x000fe200000010ff */
[----:B------:R-:W-:Y:S01]  /*171f0*/  IMAD.MOV.U32 R81, RZ, RZ, R119 ;  /* 0x000000ffff517224 */ /* 0x000fe200078e0077 */
[----:B------:R-:W-:Y:S01]  /*17200*/  F2FP.BF16.F32.PACK_AB R197, R12, R197 ;  /* 0x000000c50cc5723e */ /* 0x000fe200000010ff */
[----:B------:R-:W-:Y:S01]  /*17210*/  FADD.FTZ R35, R185, R6 ;  /* 0x00000006b9237221 */ /* 0x000fe20000010000 */
[C---:B------:R-:W-:Y:S01]  /*17220*/  F2FP.BF16.F32.PACK_AB R185, R32.reuse, R185 ;  /* 0x000000b920b9723e */ /* 0x040fe200000010ff */
[----:B------:R-:W0:Y:S01]  /*17230*/  MUFU.EX2 R21, R21 ;  /* 0x0000001500157308 */ /* 0x000e220000000800 */
[----:B--2---:R-:W-:Y:S01]  /*17240*/  FADD.FTZ R3, R15, R2 ;  /* 0x000000020f037221 */ /* 0x004fe20000010000 */
[----:B------:R-:W-:Y:S01]  /*17250*/  FADD.FTZ R6, R32, R35 ;  /* 0x0000002320067221 */ /* 0x000fe20000010000 */
[----:B------:R-:W-:Y:S01]  /*17260*/  F2FP.BF16.F32.PACK_AB R199, R14, R199 ;  /* 0x000000c70ec7723e */ /* 0x000fe200000010ff */
[----:B------:R-:W-:Y:S01]  /*17270*/  IMAD.MOV.U32 R79, RZ, RZ, R119 ;  /* 0x000000ffff4f7224 */ /* 0x000fe200078e0077 */
[----:B------:R-:W-:Y:S01]  /*17280*/  F2FP.BF16.F32.PACK_AB R193, R20, R193 ;  /* 0x000000c114c1723e */ /* 0x000fe200000010ff */
[----:B------:R-:W-:Y:S01]  /*17290*/  FADD.FTZ R35, R187, R6 ;  /* 0x00000006bb237221 */ /* 0x000fe20000010000 */
[----:B------:R-:W-:Y:S01]  /*172a0*/  F2FP.BF16.F32.PACK_AB R187, R34, R187 ;  /* 0x000000bb22bb723e */ /* 0x000fe200000010ff */
[----:B------:R-:W2:Y:S01]  /*172b0*/  MUFU.EX2 R194, R194 ;  /* 0x000000c200c27308 */ /* 0x000ea20000000800 */
[----:B-1----:R-:W-:Y:S01]  /*172c0*/  FADD.FTZ R2, R192, R3 ;  /* 0x00000003c0027221 */ /* 0x002fe20000010000 */
[----:B------:R-:W-:Y:S01]  /*172d0*/  FADD.FTZ R6, R34, R35 ;  /* 0x0000002322067221 */ /* 0x000fe20000010000 */
[----:B------:R-:W-:Y:S01]  /*172e0*/  F2FP.BF16.F32.PACK_AB R202, R9, R202 ;  /* 0x000000ca09ca723e */ /* 0x000fe200000010ff */
[--C-:B------:R-:W-:Y:S01]  /*172f0*/  IMAD.MOV.U32 R77, RZ, RZ, R119.reuse ;  /* 0x000000ffff4d7224 */ /* 0x100fe200078e0077 */
[----:B------:R-:W-:Y:S01]  /*17300*/  F2FP.BF16.F32.PACK_AB R196, R11, R196 ;  /* 0x000000c40bc4723e */ /* 0x000fe200000010ff */
[--C-:B------:R-:W-:Y:S01]  /*17310*/  IMAD.MOV.U32 R75, RZ, RZ, R119.reuse ;  /* 0x000000ffff4b7224 */ /* 0x100fe200078e0077 */
[----:B------:R-:W-:Y:S01]  /*17320*/  F2FP.BF16.F32.PACK_AB R198, R15, R198 ;  /* 0x000000c60fc6723e */ /* 0x000fe200000010ff */
[----:B------:R-:W1:Y:S01]  /*17330*/  MUFU.EX2 R27, R27 ;  /* 0x0000001b001b7308 */ /* 0x000e620000000800 */
[C---:B0-----:R-:W-:Y:S01]  /*17340*/  FADD.FTZ R3, R21.reuse, R2 ;  /* 0x0000000215037221 */ /* 0x041fe20000010000 */
[----:B------:R-:W-:Y:S01]  /*17350*/  F2FP.BF16.F32.PACK_AB R192, R21, R192 ;  /* 0x000000c015c0723e */ /* 0x000fe200000010ff */
[----:B------:R-:W-:-:S02]  /*17360*/  IMAD.MOV.U32 R73, RZ, RZ, R119 ;  /* 0x000000ffff497224 */ /* 0x000fc400078e0077 */
[--C-:B------:R-:W-:Y:S02]  /*17370*/  IMAD.MOV.U32 R71, RZ, RZ, R119.reuse ;  /* 0x000000ffff477224 */ /* 0x100fe400078e0077 */
[----:B------:R-:W-:Y:S01]  /*17380*/  IMAD.MOV.U32 R69, RZ, RZ, R119 ;  /* 0x000000ffff457224 */ /* 0x000fe200078e0077 */
[----:B------:R-:W0:Y:S01]  /*17390*/  MUFU.EX2 R188, R188 ;  /* 0x000000bc00bc7308 */ /* 0x000e220000000800 */
[----:B--2---:R-:W-:Y:S01]  /*173a0*/  FADD.FTZ R2, R194, R3 ;  /* 0x00000003c2027221 */ /* 0x004fe20000010000 */
[--C-:B------:R-:W-:Y:S02]  /*173b0*/  IMAD.MOV.U32 R67, RZ, RZ, R119.reuse ;  /* 0x000000ffff437224 */ /* 0x100fe400078e0077 */
[--C-:B------:R-:W-:Y:S02]  /*173c0*/  IMAD.MOV.U32 R65, RZ, RZ, R119.reuse ;  /* 0x000000ffff417224 */ /* 0x100fe400078e0077 */
[--C-:B------:R-:W-:Y:S02]  /*173d0*/  IMAD.MOV.U32 R61, RZ, RZ, R119.reuse ;  /* 0x000000ffff3d7224 */ /* 0x100fe400078e0077 */
[----:B------:R-:W2:Y:S01]  /*173e0*/  MUFU.EX2 R31, R31 ;  /* 0x0000001f001f7308 */ /* 0x000ea20000000800 */
[C---:B-1----:R-:W-:Y:S01]  /*173f0*/  FADD.FTZ R3, R27.reuse, R2 ;  /* 0x000000021b037221 */ /* 0x042fe20000010000 */
[----:B------:R-:W-:Y:S01]  /*17400*/  F2FP.BF16.F32.PACK_AB R194, R27, R194 ;  /* 0x000000c21bc2723e */ /* 0x000fe200000010ff */
[----:B------:R-:W-:-:S02]  /*17410*/  IMAD.MOV.U32 R57, RZ, RZ, R119 ;  /* 0x000000ffff397224 */ /* 0x000fc400078e0077 */
[--C-:B------:R-:W-:Y:S02]  /*17420*/  IMAD.MOV.U32 R49, RZ, RZ, R119.reuse ;  /* 0x000000ffff317224 */ /* 0x100fe400078e0077 */
[----:B------:R-:W-:Y:S01]  /*17430*/  IMAD.MOV.U32 R46, RZ, RZ, R119 ;  /* 0x000000ffff2e7224 */ /* 0x000fe200078e0077 */
[----:B------:R-:W1:Y:S01]  /*17440*/  MUFU.EX2 R190, R190 ;  /* 0x000000be00be7308 */ /* 0x000e620000000800 */
[----:B0-----:R-:W-:Y:S01]  /*17450*/  FADD.FTZ R2, R188, R3 ;  /* 0x00000003bc027221 */ /* 0x001fe20000010000 */
[--C-:B------:R-:W-:Y:S02]  /*17460*/  IMAD.MOV.U32 R44, RZ, RZ, R119.reuse ;  /* 0x000000ffff2c7224 */ /* 0x100fe400078e0077 */
[--C-:B------:R-:W-:Y:S02]  /*17470*/  IMAD.MOV.U32 R42, RZ, RZ, R119.reuse ;  /* 0x000000ffff2a7224 */ /* 0x100fe400078e0077 */
[--C-:B------:R-:W-:Y:S02]  /*17480*/  IMAD.MOV.U32 R39, RZ, RZ, R119.reuse ;  /* 0x000000ffff277224 */ /* 0x100fe400078e0077 */
[----:B------:R-:W0:Y:S01]  /*17490*/  MUFU.EX2 R87, R87 ;  /* 0x0000005700577308 */ /* 0x000e220000000800 */
[C---:B--2---:R-:W-:Y:S01]  /*174a0*/  FADD.FTZ R3, R31.reuse, R2 ;  /* 0x000000021f037221 */ /* 0x044fe20000010000 */
[----:B------:R-:W-:Y:S01]  /*174b0*/  F2FP.BF16.F32.PACK_AB R188, R31, R188 ;  /* 0x000000bc1fbc723e */ /* 0x000fe200000010ff */
[----:B------:R-:W-:-:S02]  /*174c0*/  IMAD.MOV.U32 R35, RZ, RZ, R119 ;  /* 0x000000ffff237224 */ /* 0x000fc400078e0077 */
[--C-:B------:R-:W-:Y:S02]  /*174d0*/  IMAD.MOV.U32 R34, RZ, RZ, R119.reuse ;  /* 0x000000ffff227224 */ /* 0x100fe400078e0077 */
[----:B------:R-:W-:Y:S01]  /*174e0*/  IMAD.MOV.U32 R32, RZ, RZ, R119 ;  /* 0x000000ffff207224 */ /* 0x000fe200078e0077 */
[----:B------:R-:W2:Y:S01]  /*174f0*/  MUFU.EX2 R91, R91 ;  /* 0x0000005b005b7308 */ /* 0x000ea20000000800 */
[----:B-1----:R-:W-:Y:S01]  /*17500*/  FADD.FTZ R2, R190, R3 ;  /* 0x00000003be027221 */ /* 0x002fe20000010000 */
[--C-:B------:R-:W-:Y:S02]  /*17510*/  IMAD.MOV.U32 R31, RZ, RZ, R119.reuse ;  /* 0x000000ffff1f7224 */ /* 0x100fe400078e0077 */
[--C-:B------:R-:W-:Y:S02]  /*17520*/  IMAD.MOV.U32 R30, RZ, RZ, R119.reuse ;  /* 0x000000ffff1e7224 */ /* 0x100fe400078e0077 */
[--C-:B------:R-:W-:Y:S02]  /*17530*/  IMAD.MOV.U32 R28, RZ, RZ, R119.reuse ;  /* 0x000000ffff1c7224 */ /* 0x100fe400078e0077 */
[----:B------:R1:W3:Y:S01]  /*17540*/  MUFU.EX2 R184, R53 ;  /* 0x0000003500b87308 */ /* 0x0002e20000000800 */
[C---:B0-----:R-:W-:Y:S01]  /*17550*/  FADD.FTZ R2, R87.reuse, R2 ;  /* 0x0000000257027221 */ /* 0x041fe20000010000 */
[----:B------:R-:W-:Y:S01]  /*17560*/  F2FP.BF16.F32.PACK_AB R190, R87, R190 ;  /* 0x000000be57be723e */ /* 0x000fe200000010ff */
[----:B------:R-:W-:-:S02]  /*17570*/  IMAD.MOV.U32 R87, RZ, RZ, R119 ;  /* 0x000000ffff577224 */ /* 0x000fc400078e0077 */
[--C-:B------:R-:W-:Y:S02]  /*17580*/  IMAD.MOV.U32 R27, RZ, RZ, R119.reuse ;  /* 0x000000ffff1b7224 */ /* 0x100fe400078e0077 */
[--C-:B------:R-:W-:Y:S01]  /*17590*/  IMAD.MOV.U32 R24, RZ, RZ, R119.reuse ;  /* 0x000000ffff187224 */ /* 0x100fe200078e0077 */
[----:B------:R-:W0:Y:S01]  /*175a0*/  MUFU.EX2 R89, R89 ;  /* 0x0000005900597308 */ /* 0x000e220000000800 */
[----:B--2---:R-:W-:Y:S01]  /*175b0*/  FADD.FTZ R3, R91, R2 ;  /* 0x000000025b037221 */ /* 0x004fe20000010000 */
[----:B-1----:R-:W-:-:S06]  /*175c0*/  IMAD.MOV.U32 R53, RZ, RZ, R119 ;  /* 0x000000ffff357224 */ /* 0x002fcc00078e0077 */
[----:B------:R1:W2:Y:S01]  /*175d0*/  MUFU.EX2 R186, R45 ;  /* 0x0000002d00ba7308 */ /* 0x0002a20000000800 */
[C---:B---3--:R-:W-:Y:S01]  /*175e0*/  FADD.FTZ R2, R184.reuse, R3 ;  /* 0x00000003b8027221 */ /* 0x048fe20000010000 */
[----:B------:R-:W-:Y:S01]  /*175f0*/  F2FP.BF16.F32.PACK_AB R184, R184, R91 ;  /* 0x0000005bb8b8723e */ /* 0x000fe200000010ff */
[----:B------:R-:W-:-:S05]  /*17600*/  IMAD.MOV.U32 R91, RZ, RZ, R119 ;  /* 0x000000ffff5b7224 */ /* 0x000fca00078e0077 */
        /* <DEDUP_REMOVED lines=8> */
[----:B0-----:R-:W-:Y:S01]  /*17690*/  FADD.FTZ R33, R181, R6 ;  /* 0x00000006b5217221 */ /* 0x001fe20000010000 */
[----:B---3--:R-:W-:Y:S01]  /*176a0*/  FADD.FTZ R3, R41, R2 ;  /* 0x0000000229037221 */ /* 0x008fe20000010000 */
[C---:B------:R-:W-:Y:S02]  /*176b0*/  F2FP.BF16.F32.PACK_AB R181, R36.reuse, R181 ;  /* 0x000000b524b5723e */ /* 0x040fe400000010ff */
[----:B------:R-:W-:Y:S01]  /*176c0*/  FADD.FTZ R6, R36, R33 ;  /* 0x0000002124067221 */ /* 0x000fe20000010000 */
[----:B------:R-:W-:Y:S02]  /*176d0*/  IMAD.MOV.U32 R36, RZ, RZ, R119 ;  /* 0x000000ffff247224 */ /* 0x000fe400078e0077 */
[----:B------:R-:W0:Y:S01]  /*176e0*/  MUFU.EX2 R59, R59 ;  /* 0x0000003b003b7308 */ /* 0x000e220000000800 */
[C---:B-1----:R-:W-:Y:S01]  /*176f0*/  FADD.FTZ R2, R180.reuse, R3 ;  /* 0x00000003b4027221 */ /* 0x042fe20000010000 */
[----:B------:R-:W-:Y:S01]  /*17700*/  F2FP.BF16.F32.PACK_AB R180, R180, R41 ;  /* 0x00000029b4b4723e */ /* 0x000fe200000010ff */
[----:B------:R-:W-:-:S05]  /*17710*/  IMAD.MOV.U32 R41, RZ, RZ, R119 ;  /* 0x000000ffff297224 */ /* 0x000fca00078e0077 */
[----:B------:R-:W1:Y:S01]  /*17720*/  MUFU.EX2 R38, R38 ;  /* 0x0000002600267308 */ /* 0x000e620000000800 */
[----:B--2---:R-:W-:-:S07]  /*17730*/  FADD.FTZ R33, R183, R6 ;  /* 0x00000006b7217221 */ /* 0x004fce0000010000 */
[----:B------:R2:W3:Y:S01]  /*17740*/  MUFU.EX2 R182, R37 ;  /* 0x0000002500b67308 */ /* 0x0004e20000000800 */
[----:B0-----:R-:W-:-:S07]  /*17750*/  FADD.FTZ R3, R59, R2 ;  /* 0x000000023b037221 */ /* 0x001fce0000010000 */
[----:B------:R-:W0:Y:S01]  /*17760*/  MUFU.EX2 R177, R177 ;  /* 0x000000b100b17308 */ /* 0x000e220000000800 */
[C---:B-1----:R-:W-:Y:S01]  /*17770*/  FADD.FTZ R6, R38.reuse, R33 ;  /* 0x0000002126067221 */ /* 0x042fe20000010000 */
[----:B------:R-:W-:Y:S01]  /*17780*/  F2FP.BF16.F32.PACK_AB R183, R38, R183 ;  /* 0x000000b726b7723e */ /* 0x000fe200000010ff */
[--C-:B------:R-:W-:Y:S02]  /*17790*/  IMAD.MOV.U32 R38, RZ, RZ, R119.reuse ;  /* 0x000000ffff267224 */ /* 0x100fe400078e0077 */
[----:B--2---:R-:W-:-:S03]  /*177a0*/  IMAD.MOV.U32 R37, RZ, RZ, R119 ;  /* 0x000000ffff257224 */ /* 0x004fc600078e0077 */
[----:B------:R-:W1:Y:S01]  /*177b0*/  MUFU.EX2 R63, R63 ;  /* 0x0000003f003f7308 */ /* 0x000e620000000800 */
[C---:B---3--:R-:W-:Y:S01]  /*177c0*/  FADD.FTZ R2, R182.reuse, R3 ;  /* 0x00000003b6027221 */ /* 0x048fe20000010000 */
[----:B------:R-:W-:Y:S01]  /*177d0*/  F2FP.BF16.F32.PACK_AB R182, R182, R59 ;  /* 0x0000003bb6b6723e */ /* 0x000fe200000010ff */
[----:B------:R-:W-:-:S05]  /*177e0*/  IMAD.MOV.U32 R59, RZ, RZ, R119 ;  /* 0x000000ffff3b7224 */ /* 0x000fca00078e0077 */
[----:B------:R2:W3:Y:S01]  /*177f0*/  MUFU.EX2 R176, R25 ;  /* 0x0000001900b07308 */ /* 0x0004e20000000800 */
[----:B0-----:R-:W-:Y:S01]  /*17800*/  FADD.FTZ R33, R177, R6 ;  /* 0x00000006b1217221 */ /* 0x001fe20000010000 */
[----:B------:R-:W-:-:S03]  /*17810*/  F2FP.BF16.F32.PACK_AB R177, R40, R177 ;  /* 0x000000b128b1723e */ /* 0x000fc600000010ff */
[----:B------:R-:W-:Y:S01]  /*17820*/  FADD.FTZ R6, R40, R33 ;  /* 0x0000002128067221 */ /* 0x000fe20000010000 */
[--C-:B------:R-:W-:Y:S02]  /*17830*/  IMAD.MOV.U32 R40, RZ, RZ, R119.reuse ;  /* 0x000000ffff287224 */ /* 0x100fe400078e0077 */
[----:B------:R-:W0:Y:S01]  /*17840*/  MUFU.EX2 R179, R179 ;  /* 0x000000b300b37308 */ /* 0x000e220000000800 */
[----:B-1----:R-:W-:Y:S01]  /*17850*/  FADD.FTZ R3, R63, R2 ;  /* 0x000000023f037221 */ /* 0x002fe20000010000 */
[----:B--2---:R-:W-:-:S06]  /*17860*/  IMAD.MOV.U32 R25, RZ, RZ, R119 ;  /* 0x000000ffff197224 */ /* 0x004fcc00078e0077 */
[----:B------:R-:W1:Y:S01]  /*17870*/  MUFU.EX2 R13, R13 ;  /* 0x0000000d000d7308 */ /* 0x000e620000000800 */
[C---:B---3--:R-:W-:Y:S01]  /*17880*/  FADD.FTZ R2, R176.reuse, R3 ;  /* 0x00000003b0027221 */ /* 0x048fe20000010000 */
[----:B------:R-:W-:Y:S01]  /*17890*/  F2FP.BF16.F32.PACK_AB R176, R176, R63 ;  /* 0x0000003fb0b0723e */ /* 0x000fe200000010ff */
[----:B------:R-:W-:Y:S02]  /*178a0*/  IMAD.MOV.U32 R3, RZ, RZ, 0x3f800000 ;  /* 0x3f800000ff037424 */ /* 0x000fe400078e00ff */
[----:B------:R-:W-:-:S03]  /*178b0*/  IMAD.MOV.U32 R63, RZ, RZ, R119 ;  /* 0x000000ffff3f7224 */ /* 0x000fc600078e0077 */
[----:B------:R-:W2:Y:S01]  /*178c0*/  MUFU.EX2 R26, R26 ;  /* 0x0000001a001a7308 */ /* 0x000ea20000000800 */
[----:B0-----:R-:W-:-:S07]  /*178d0*/  FADD.FTZ R33, R179, R6 ;  /* 0x00000006b3217221 */ /* 0x001fce0000010000 */
[----:B------:R0:W3:Y:S01]  /*178e0*/  MUFU.EX2 R178, R29 ;  /* 0x0000001d00b27308 */ /* 0x0000e20000000800 */
[----:B-1----:R-:W-:Y:S01]  /*178f0*/  FADD.FTZ R7, R13, R2 ;  /* 0x000000020d077221 */ /* 0x002fe20000010000 */
[----:B------:R-:W-:Y:S02]  /*17900*/  IMAD.MOV.U32 R2, RZ, RZ, 0x3f800000 ;  /* 0x3f800000ff027424 */ /* 0x000fe400078e00ff */
[C---:B--2---:R-:W-:Y:S01]  /*17910*/  FADD.FTZ R6, R26.reuse, R33 ;  /* 0x000000211a067221 */ /* 0x044fe20000010000 */
[----:B------:R-:W-:Y:S01]  /*17920*/  F2FP.BF16.F32.PACK_AB R179, R26, R179 ;  /* 0x000000b31ab3723e */ /* 0x000fe200000010ff */
[--C-:B------:R-:W-:Y:S02]  /*17930*/  IMAD.MOV.U32 R33, RZ, RZ, R119.reuse ;  /* 0x000000ffff217224 */ /* 0x100fe400078e0077 */
[--C-:B0-----:R-:W-:Y:S02]  /*17940*/  IMAD.MOV.U32 R29, RZ, RZ, R119.reuse ;  /* 0x000000ffff1d7224 */ /* 0x101fe400078e0077 */
[----:B------:R-:W-:-:S02]  /*17950*/  IMAD.MOV.U32 R26, RZ, RZ, R119 ;  /* 0x000000ffff1a7224 */ /* 0x000fc400078e0077 */
[C---:B---3--:R-:W-:Y:S01]  /*17960*/  FADD.FTZ R7, R178.reuse, R7 ;  /* 0x00000007b2077221 */ /* 0x048fe20000010000 */
[----:B------:R-:W-:Y:S01]  /*17970*/  F2FP.BF16.F32.PACK_AB R178, R178, R13 ;  /* 0x0000000db2b2723e */ /* 0x000fe200000010ff */
        /* <DEDUP_REMOVED lines=55> */
.L_x_5252:
[----:B------:R-:W-:-:S05]  /*17cf0*/  VIADD R0, R12, 0x1 ;  /* 0x000000010c007836 */ /* 0x000fca0000000000 */
[----:B------:R-:W-:-:S04]  /*17d00*/  ISETP.NE.AND P2, PT, R0, 0x2, PT ;  /* 0x000000020000780c */ /* 0x000fc80003f45270 */
[----:B------:R-:W-:Y:S02]  /*17d10*/  SEL R208, RZ, 0x1, P2 ;  /* 0x00000001ffd07807 */ /* 0x000fe40001000000 */
[----:B------:R-:W-:Y:S02]  /*17d20*/  SEL R205, R0, RZ, P2 ;  /* 0x000000ff00cd7207 */ /* 0x000fe40001000000 */
[----:B------:R-:W-:Y:S01]  /*17d30*/  LOP3.LUT R208, R11, R208, RZ, 0x3c, !PT ;  /* 0x000000d00bd07212 */ /* 0x000fe200078e3cff */
[----:B------:R-:W-:Y:S06]  /*17d40*/  @!P0 BRA `(.L_x_5242) ;  /* 0x0000000000048947 */ /* 0x000fec0003800000 */
[----:B------:R-:W-:Y:S01]  /*17d50*/  BPT.TRAP 0x1 ;  /* 0x000000040000795c */ /* 0x000fe20000300000 */
.L_x_5242:
[----:B------:R-:W-:Y:S01]  /*17d60*/  IMAD R13, R205, 0x8, R18 ;  /* 0x00000008cd0d7824 */ /* 0x000fe200078e0212 */
[----:B------:R-:W-:-:S04]  /*17d70*/  SHF.L.U32 R4, R208, 0x1f, RZ ;  /* 0x0000001fd0047819 */ /* 0x000fc800000006ff */
[----:B------:R0:W1:Y:S01]  /*17d80*/  SYNCS.PHASECHK.TRANS64.TRYWAIT P2, [R13+URZ+0x36830], R4 ;  /* 0x036830040d0075a7 */ /* 0x000062000804017f */
[----:B------:R-:W-:Y:S05]  /*17d90*/  @!P0 BRA `(.L_x_5243) ;  /* 0x0000000000048947 */ /* 0x000fea0003800000 */
[----:B------:R-:W-:Y:S01]  /*17da0*/  BPT.TRAP 0x1 ;  /* 0x000000040000795c */ /* 0x000fe20000300000 */
.L_x_5243:
[----:B------:R-:W-:Y:S01]  /*17db0*/  IMAD R0, R205, 0xa80, R212 ;  /* 0x00000a80cd007824 */ /* 0x000fe200078e02d4 */
[----:B------:R-:W-:Y:S03]  /*17dc0*/  BSSY B2, `(.L_x_5244) ;  /* 0x0000006000027945 */ /* 0x000fe60003800000 */
[C---:B------:R-:W-:Y:S02]  /*17dd0*/  VIADD R20, R0.reuse, 0x80 ;  /* 0x0000008000147836 */ /* 0x040fe40000000000 */
[----:B------:R-:W-:Y:S01]  /*17de0*/  VIADD R120, R0, 0x100 ;  /* 0x0000010000787836 */ /* 0x000fe20000000000 */
[----:B-1----:R-:W-:Y:S06]  /*17df0*/  @P2 BRA `(.L_x_5245) ;  /* 0x0000000000082947 */ /* 0x002fec0003800000 */
[----:B------:R-:W1:Y:S02]  /*17e00*/  SYNCS.PHASECHK.TRANS64.TRYWAIT P2, [R13+URZ+0x36830], R4 ;  /* 0x036830040d0075a7 */ /* 0x000e64000804017f */
[----:B-1----:R-:W-:Y:S05]  /*17e10*/  @!P2 BRA `(.L_x_5246) ;  /* 0x000001480000a947 */ /* 0x002fea0003800000 */
.L_x_5245:
[----:B------:R-:W-:Y:S05]  /*17e20*/  BSYNC B2 ;  /* 0x0000000000027941 */ /* 0x000fea0003800000 */
.L_x_5244:
[----:B------:R-:W2:Y:S04]  /*17e30*/  LDL.64 R14, [R1+0x30] ;  /* 0x00003000010e7983 */ /* 0x000ea80000100a00 */
[----:B------:R-:W3:Y:S01]  /*17e40*/  LDL.64 R122, [R1+0x38] ;  /* 0x00003800017a7983 */ /* 0x000ee20000100a00 */
        /* <DEDUP_REMOVED lines=864> */
.L_x_5247:
[----:B------:R-:W-:Y:S01]  /*1b450*/  SHF.L.U32 R0, R11, 0x1f, RZ ;  /* 0x0000001f0b007819 */ /* 0x000fe200000006ff */
[----:B------:R-:W-:-:S04]  /*1b460*/  IMAD R11, R12, 0x8, R18 ;  /* 0x000000080c0b7824 */ /* 0x000fc800078e0212 */
[----:B------:R0:W1:Y:S01]  /*1b470*/  SYNCS.PHASECHK.TRANS64.TRYWAIT P2, [R11+URZ+0x36850], R0 ;  /* 0x036850000b0075a7 */ /* 0x000062000804017f */
[----:B------:R-:W-:Y:S05]  /*1b480*/  @!P0 BRA `(.L_x_5248) ;  /* 0x0000000000048947 */ /* 0x000fea0003800000 */
[----:B------:R-:W-:Y:S01]  /*1b490*/  BPT.TRAP 0x1 ;  /* 0x000000040000795c */ /* 0x000fe20000300000 */
.L_x_5248:
[----:B------:R-:W-:Y:S04]  /*1b4a0*/  BSSY B2, `(.L_x_5249) ;  /* 0x0000004000027945 */ /* 0x000fe80003800000 */
[----:B-1----:R-:W-:Y:S05]  /*1b4b0*/  @P2 BRA `(.L_x_5250) ;  /* 0x0000000000082947 */ /* 0x002fea0003800000 */
[----:B------:R-:W1:Y:S02]  /*1b4c0*/  SYNCS.PHASECHK.TRANS64.TRYWAIT P2, [R11+URZ+0x36850], R0 ;  /* 0x036850000b0075a7 */ /* 0x000e64000804017f */
[----:B-1----:R-:W-:Y:S05]  /*1b4d0*/  @!P2 BRA `(.L_x_5251) ;  /* 0x000001100064a947 */ /* 0x002fea0003800000 */
.L_x_5250:
[----:B------:R-:W-:Y:S05]  /*1b4e0*/  BSYNC B2 ;  /* 0x0000000000027941 */ /* 0x000fea0003800000 */
.L_x_5249:
        /* <DEDUP_REMOVED lines=8> */
[----:B------:R-:W-:Y:S01]  /*1b570*/  IMAD.MOV.U32 R21, RZ, RZ, 0x40000040 ;  /* 0x40000040ff157424 */ /* 0x000fe200078e00ff */
[----:B------:R-:W-:Y:S01]  /*1b580*/  LOP3.LUT R0, R0, 0x3fff, RZ, 0xc0, !PT ;  /* 0x00003fff00007812 */ /* 0x000fe200078ec0ff */
[----:B------:R-:W-:-:S02]  /*1b590*/  @!P1 VIADD R13, R13, 0x36840 ;  /* 0x000368400d0d9836 */ /* 0x000fc40000000000 */
[----:B------:R-:W-:Y:S01]  /*1b5a0*/  @!P1 VIADD R11, R11, 0x36860 ;  /* 0x000368600b0b9836 */ /* 0x000fe20000000000 */
[----:B------:R-:W-:Y:S02]  /*1b5b0*/  LOP3.LUT R0, R0, 0x3800000, RZ, 0xfc, !PT ;  /* 0x0380000000007812 */ /* 0x000fe400078efcff */
[----:B------:R-:W-:-:S03]  /*1b5c0*/  @!P1 PRMT R13, RZ, 0x654, R13 ;  /* 0x00000654ff0d9816 */ /* 0x000fc6000000000d */
[----:B------:R-:W-:Y:S02]  /*1b5d0*/  IMAD R14, R12, 0xa80, R0 ;  /* 0x00000a800c0e7824 */ /* 0x000fe400078e0200 */
[----:B------:R-:W-:Y:S02]  /*1b5e0*/  IMAD.SHL.U32 R0, R213, 0x80, RZ ;  /* 0x00000080d5007824 */ /* 0x000fe400078e00ff */
[C---:B------:R-:W-:Y:S01]  /*1b5f0*/  VIADD R2, R14.reuse, 0x80 ;  /* 0x000000800e027836 */ /* 0x040fe20000000000 */
[C---:B------:R-:W-:Y:S01]  /*1b600*/  R2UR UR6, R14.reuse ;  /* 0x000000000e0672ca */ /* 0x040fe200000e0000 */
[----:B------:R-:W-:Y:S02]  /*1b610*/  VIADD R4, R14, 0x200 ;  /* 0x000002000e047836 */ /* 0x000fe40000000000 */
[----:B------:R-:W-:Y:S02]  /*1b620*/  IMAD R0, R10, -0x70, R0 ;  /* 0xffffff900a007824 */ /* 0x000fe400078e0200 */
[----:B------:R-:W-:-:S03]  /*1b630*/  VIADD R20, R14, 0x280 ;  /* 0x000002800e147836 */ /* 0x000fc60000000000 */
[----:B------:R-:W-:-:S05]  /*1b640*/  IADD3 R0, R0, 0x1, R220 ;  /* 0x0000000100007810 */ /* 0x000fca0007ffe0dc */
[----:B------:R-:W-:Y:S01]  /*1b650*/  HGMMA.64x192x16.F32.BF16 R24, R200, gdesc[UR4].tnspB, R24, gsb0 ;  /* 0x42e00004c8187df0 */ /* 0x000fe20008001818 */
[----:B------:R-:W-:Y:S01]  /*1b660*/  R2UR UR6, R2 ;  /* 0x00000000020672ca */ /* 0x000fe200000e0000 */
[----:B------:R-:W-:Y:S01]  /*1b670*/  VIADD R2, R14, 0x100 ;  /* 0x000001000e027836 */ /* 0x000fe20000000000 */
[----:B------:R-:W-:Y:S01]  /*1b680*/  R2UR UR7, R3 ;  /* 0x00000000030772ca */ /* 0x000fe200000e0000 */
[----:B------:R-:W-:Y:S02]  /*1b690*/  IMAD.MOV.U32 R3, RZ, RZ, 0x40000040 ;  /* 0x40000040ff037424 */ /* 0x000fe400078e00ff */
[----:B------:R-:W-:-:S04]  /*1b6a0*/  IMAD.IADD R0, R0, 0x1, -R215 ;  /* 0x0000000100007824 */ /* 0x000fc800078e0ad7 */
[----:B------:R-:W-:Y:S01]  /*1b6b0*/  IMAD R0, R224, -0x2, R0 ;  /* 0xfffffffee0007824 */ /* 0x000fe200078e0200 */
[----:B------:R-:W-:Y:S02]  /*1b6c0*/  WARPGROUP.DEPBAR.LE gsb0, 0x0 ;  /* 0x00008000000079c5 */ /* 0x000fe40000010000 */
[----:B------:R-:W-:-:S07]  /*1b6d0*/  WARPGROUP.ARRIVE ;  /* 0x00000000000079c5 */ /* 0x000fce0000000000 */
        /* <DEDUP_REMOVED lines=9> */
[----:B------:R-:W-:Y:S01]  /*1b770*/  IMAD.IADD R2, R225, 0x1, R0 ;  /* 0x00000001e1027824 */ /* 0x000fe200078e0200 */
[----:B------:R-:W-:-:S04]  /*1b780*/  R2UR UR7, R3 ;  /* 0x00000000030772ca */ /* 0x000fc800000e0000 */
        /* <DEDUP_REMOVED lines=88> */
[----:B------:R-:W0:Y:S01]  /*1bd10*/  SHFL.BFLY PT, R0, R3, 0x2, 0x1f ;  /* 0x0c401f0003007f89 */ /* 0x000e2200000e0000 */
[C---:B------:R-:W-:Y:S02]  /*1bd20*/  ISETP.GT.AND P5, PT, R2.reuse, 0x8, PT ;  /* 0x000000080200780c */ /* 0x040fe40003fa4270 */
[----:B------:R-:W-:Y:S02]  /*1bd30*/  FSEL R171, R171, -INF , P4 ;  /* 0xff800000abab7808 */ /* 0x000fe40002000000 */
[----:B------:R-:W-:-:S02]  /*1bd40*/  ISETP.GT.AND P6, PT, R2, 0x9, PT ;  /* 0x000000090200780c */ /* 0x000fc40003fc4270 */
[----:B------:R-:W-:Y:S02]  /*1bd50*/  FSEL R174, R174, -INF , P5 ;  /* 0xff800000aeae7808 */ /* 0x000fe40002800000 */
[----:B------:R-:W-:Y:S02]  /*1bd60*/  FSEL R175, R175, -INF , P6 ;  /* 0xff800000afaf7808 */ /* 0x000fe40003000000 */
[C---:B------:R-:W-:Y:S02]  /*1bd70*/  ISETP.GT.AND P3, PT, R2.reuse, 0x10, PT ;  /* 0x000000100200780c */ /* 0x040fe40003f64270 */
[----:B------:R-:W-:Y:S02]  /*1bd80*/  ISETP.GT.AND P4, PT, R2, 0x11, PT ;  /* 0x000000110200780c */ /* 0x000fe40003f84270 */
[----:B------:R-:W-:Y:S02]  /*1bd90*/  FSEL R162, R162, -INF , P3 ;  /* 0xff800000a2a27808 */ /* 0x000fe40001800000 */
[----:B------:R-:W-:-:S02]  /*1bda0*/  ISETP.GT.AND P5, PT, R2, 0x18, PT ;  /* 0x000000180200780c */ /* 0x000fc40003fa4270 */
[----:B------:R-:W-:Y:S02]  /*1bdb0*/  FSEL R163, R163, -INF , P4 ;  /* 0xff800000a3a37808 */ /* 0x000fe40002000000 */
[----:B------:R-:W-:Y:S02]  /*1bdc0*/  ISETP.GT.AND P6, PT, R2, 0x19, PT ;  /* 0x000000190200780c */ /* 0x000fe40003fc4270 */
[----:B------:R-:W-:Y:S02]  /*1bdd0*/  FSEL R166, R166, -INF , P5 ;  /* 0xff800000a6a67808 */ /* 0x000fe40002800000 */
[----:B0-----:R-:W-:Y:S01]  /*1bde0*/  FMNMX.FTZ R3, R3, R0, !PT ;  /* 0x0000000003037209 */ /* 0x001fe20007810000 */
[----:B------:R-:W-:Y:S02]  /*1bdf0*/  WARPGROUP.DEPBAR.LE gsb0, 0x0 ;  /* 0x00008000000079c5 */ /* 0x000fe40000010000 */
[----:B------:R-:W-:Y:S01]  /*1be00*/  WARPGROUP.ARRIVE ;  /* 0x00000000000079c5 */ /* 0x000fe20000000000 */
[----:B------:R-:W-:Y:S01]  /*1be10*/  FSEL R167, R167, -INF , P6 ;  /* 0xff800000a7a77808 */ /* 0x000fe20003000000 */
[----:B------:R-:W0:Y:S01]  /*1be20*/  SHFL.BFLY PT, R12, R3, 0x1, 0x1f ;  /* 0x0c201f00030c7f89 */ /* 0x000e2200000e0000 */
[C---:B------:R-:W-:Y:S01]  /*1be30*/  ISETP.GT.AND P3, PT, R2.reuse, 0x20, PT ;  /* 0x000000200200780c */ /* 0x040fe20003f64270 */
[----:B------:R-:W-:Y:S01]  /*1be40*/  IMAD.U32 R0, RZ, RZ, UR4 ;  /* 0x00000004ff007e24 */ /* 0x000fe2000f8e00ff */
[----:B------:R-:W-:Y:S01]  /*1be50*/  ISETP.GT.AND P4, PT, R2, 0x21, PT ;  /* 0x000000210200780c */ /* 0x000fe20003f84270 */
[----:B------:R-:W-:Y:S01]  /*1be60*/  HGMMA.64x192x16.F32.BF16 R24, R188, gdesc[UR4].tnspB, R24, gsb0 ;  /* 0x42e00004bc187df0 */ /* 0x000fe20008001818 */
[----:B------:R-:W-:-:S02]  /*1be70*/  R2UR UR6, R4 ;  /* 0x00000000040672ca */ /* 0x000fc400000e0000 */
[----:B------:R-:W-:Y:S02]  /*1be80*/  R2UR UR7, R5 ;  /* 0x00000000050772ca */ /* 0x000fe400000e0000 */
        /* <DEDUP_REMOVED lines=10> */
[----:B------:R-:W-:-:S02]  /*1bf30*/  FMNMX.FTZ R4, R163, R4, !PT ;  /* 0x00000004a3047209 */ /* 0x000fc40007810000 */
[----:B------:R-:W-:Y:S02]  /*1bf40*/  FSEL R159, R159, -INF , P6 ;  /* 0xff8000009f9f7808 */ /* 0x000fe40003000000 */
[----:B------:R-:W-:Y:S02]  /*1bf50*/  FMNMX.FTZ R4, R166, R4, !PT ;  /* 0x00000004a6047209 */ /* 0x000fe40007810000 */
[----:B------:R-:W-:Y:S02]  /*1bf60*/  ISETP.GT.AND P3, PT, R2, 0x30, PT ;  /* 0x000000300200780c */ /* 0x000fe40003f64270 */
[----:B------:R-:W-:Y:S02]  /*1bf70*/  FMNMX.FTZ R4, R167, R4, !PT ;  /* 0x00000004a7047209 */ /* 0x000fe40007810000 */
[----:B0-----:R-:W-:Y:S02]  /*1bf80*/  FMNMX.FTZ R5, R3, R12, !PT ;  /* 0x0000000c03057209 */ /* 0x001fe40007810000 */
[----:B------:R-:W-:-:S02]  /*1bf90*/  FMNMX.FTZ R4, R154, R4, !PT ;  /* 0x000000049a047209 */ /* 0x000fc40007810000 */
[----:B------:R-:W-:Y:S01]  /*1bfa0*/  ISETP.GT.AND P4, PT, R2, 0x31, PT ;  /* 0x000000310200780c */ /* 0x000fe20003f84270 */
[----:B------:R-:W-:Y:S01]  /*1bfb0*/  FMUL.FTZ R3, R5, R0 ;  /* 0x0000000005037220 */ /* 0x000fe20000410000 */
[----:B------:R-:W-:Y:S02]  /*1bfc0*/  FMNMX.FTZ R4, R155, R4, !PT ;  /* 0x000000049b047209 */ /* 0x000fe40007810000 */
[----:B------:R-:W-:Y:S02]  /*1bfd0*/  FSEL R146, R146, -INF , P3 ;  /* 0xff80000092927808 */ /* 0x000fe40001800000 */
[----:B------:R-:W-:Y:S02]  /*1bfe0*/  FMNMX.FTZ R4, R158, R4, !PT ;  /* 0x000000049e047209 */ /* 0x000fe40007810000 */
[----:B------:R-:W-:Y:S02]  /*1bff0*/  ISETP.GT.AND P5, PT, R2, 0x38, PT ;  /* 0x000000380200780c */ /* 0x000fe40003fa4270 */
[----:B------:R-:W-:-:S02]  /*1c000*/  FMNMX.FTZ R4, R159, R4, !PT ;  /* 0x000000049f047209 */ /* 0x000fc40007810000 */
[----:B------:R-:W-:Y:S02]  /*1c010*/  FSEL R147, R147, -INF , P4 ;  /* 0xff80000093937808 */ /* 0x000fe40002000000 */
[----:B------:R-:W-:Y:S02]  /*1c020*/  FMNMX.FTZ R4, R146, R4, !PT ;  /* 0x0000000492047209 */ /* 0x000fe40007810000 */
[----:B------:R-:W-:Y:S02]  /*1c030*/  FSETP.NEU.FTZ.AND P2, PT, R5, -INF , PT ;  /* 0xff8000000500780b */ /* 0x000fe40003f5d000 */
[----:B------:R-:W-:Y:S02]  /*1c040*/  ISETP.GT.AND P6, PT, R2, 0x39, PT ;  /* 0x000000390200780c */ /* 0x000fe40003fc4270 */
[----:B------:R-:W-:Y:S02]  /*1c050*/  FSEL R150, R150, -INF , P5 ;  /* 0xff80000096967808 */ /* 0x000fe40002800000 */
[----:B------:R-:W-:-:S02]  /*1c060*/  FMNMX.FTZ R4, R147, R4, !PT ;  /* 0x0000000493047209 */ /* 0x000fc40007810000 */
[----:B------:R-:W-:Y:S02]  /*1c070*/  FSEL R3, R3, RZ, P2 ;  /* 0x000000ff03037208 */ /* 0x000fe40001000000 */
[----:B------:R-:W-:Y:S02]  /*1c080*/  FSEL R151, R151, -INF , P6 ;  /* 0xff80000097977808 */ /* 0x000fe40003000000 */
[----:B------:R-:W-:Y:S01]  /*1c090*/  ISETP.GT.AND P3, PT, R2, 0x40, PT ;  /* 0x000000400200780c */ /* 0x000fe20003f64270 */
[--C-:B------:R-:W-:Y:S01]  /*1c0a0*/  FFMA.FTZ R192, R152, R0, -R3.reuse ;  /* 0x0000000098c07223 */ /* 0x100fe20000010803 */
[----:B------:R-:W-:Y:S01]  /*1c0b0*/  FMNMX.FTZ R4, R150, R4, !PT ;  /* 0x0000000496047209 */ /* 0x000fe20007810000 */
[-CC-:B------:R-:W-:Y:S01]  /*1c0c0*/  FFMA.FTZ R153, R153, R0.reuse, -R3.reuse ;  /* 0x0000000099997223 */ /* 0x180fe20000010803 */
[----:B------:R-:W-:Y:S01]  /*1c0d0*/  ISETP.GT.AND P4, PT, R2, 0x41, PT ;  /* 0x000000410200780c */ /* 0x000fe20003f84270 */
[-CC-:B------:R-:W-:Y:S01]  /*1c0e0*/  FFMA.FTZ R145, R145, R0.reuse, -R3.reuse ;  /* 0x0000000091917223 */ /* 0x180fe20000010803 */
[----:B------:R-:W-:Y:S01]  /*1c0f0*/  FSEL R152, R138, -INF , P3 ;  /* 0xff8000008a987808 */ /* 0x000fe20001800000 */
[--C-:B------:R-:W-:Y:S01]  /*1c100*/  FFMA.FTZ R194, R156, R0, -R3.reuse ;  /* 0x000000009cc27223 */ /* 0x100fe20000010803 */
[----:B------:R-:W-:Y:S01]  /*1c110*/  FMNMX.FTZ R4, R151, R4, !PT ;  /* 0x0000000497047209 */ /* 0x000fe20007810000 */
[----:B------:R0:W-:Y:S01]  /*1c120*/  MUFU.EX2 R138, R153 ;  /* 0x00000099008a7308 */ /* 0x0001e20000000800 */
[----:B------:R-:W-:Y:S01]  /*1c130*/  ISETP.GT.AND P5, PT, R2, 0x48, PT ;  /* 0x000000480200780c */ /* 0x000fe20003fa4270 */
[-CC-:B------:R-:W-:Y:S01]  /*1c140*/  FFMA.FTZ R200, R168, R0.reuse, -R3.reuse ;  /* 0x00000000a8c87223 */ /* 0x180fe20000010803 */
[----:B------:R-:W-:Y:S01]  /*1c150*/  FSEL R139, R139, -INF , P4 ;  /* 0xff8000008b8b7808 */ /* 0x000fe20002000000 */
[--C-:B------:R-:W-:Y:S01]  /*1c160*/  FFMA.FTZ R12, R169, R0, -R3.reuse ;  /* 0x00000000a90c7223 */ /* 0x100fe20000010803 */
[----:B------:R-:W-:Y:S01]  /*1c170*/  FMNMX.FTZ R4, R152, R4, !PT ;  /* 0x0000000498047209 */ /* 0x000fe20007810000 */
[-CC-:B------:R-:W-:Y:S01]  /*1c180*/  FFMA.FTZ R202, R172, R0.reuse, -R3.reuse ;  /* 0x00000000acca7223 */ /* 0x180fe20000010803 */
[----:B------:R-:W-:Y:S01]  /*1c190*/  ISETP.GT.AND P6, PT, R2, 0x49, PT ;  /* 0x000000490200780c */ /* 0x000fe20003fc4270 */
[----:B------:R-:W-:Y:S01]  /*1c1a0*/  MUFU.EX2 R200, R200 ;  /* 0x000000c800c87308 */ /* 0x000fe20000000800 */
[----:B------:R-:W-:Y:S01]  /*1c1b0*/  FSEL R142, R142, -INF , P5 ;  /* 0xff8000008e8e7808 */ /* 0x000fe20002800000 */
        /* <DEDUP_REMOVED lines=9> */
[----:B------:R-:W-:Y:S01]  /*1c250*/  ISETP.GT.AND P4, PT, R2, 0x51, PT ;  /* 0x000000510200780c */ /* 0x000fe20003f84270 */
[-CC-:B------:R-:W-:Y:S01]  /*1c260*/  FFMA.FTZ R129, R129, R0.reuse, -R3.reuse ;  /* 0x0000000081817223 */ /* 0x180fe20000010803 */
[----:B0-----:R-:W-:Y:S01]  /*1c270*/  FSEL R153, R130, -INF , P3 ;  /* 0xff80000082997808 */ /* 0x001fe20001800000 */
[----:B------:R-:W-:Y:S01]  /*1c280*/  FFMA.FTZ R124, R124, R0, -R3 ;  /* 0x000000007c7c7223 */ /* 0x000fe20000010803 */
[----:B------:R-:W-:Y:S01]  /*1c290*/  FMNMX.FTZ R4, R143, R4, !PT ;  /* 0x000000048f047209 */ /* 0x000fe20007810000 */
[----:B------:R-:W-:Y:S01]  /*1c2a0*/  MUFU.EX2 R12, R12 ;  /* 0x0000000c000c7308 */ /* 0x000fe20000000800 */
[----:B------:R-:W-:-:S02]  /*1c2b0*/  ISETP.GT.AND P5, PT, R2, 0x58, PT ;  /* 0x000000580200780c */ /* 0x000fc40003fa4270 */
[----:B------:R-:W-:Y:S02]  /*1c2c0*/  FSEL R131, R131, -INF , P4 ;  /* 0xff80000083837808 */ /* 0x000fe40002000000 */
[----:B------:R-:W-:Y:S02]  /*1c2d0*/  FMNMX.FTZ R4, R153, R4, !PT ;  /* 0x0000000499047209 */ /* 0x000fe40007810000 */
[----:B------:R-:W-:Y:S01]  /*1c2e0*/  ISETP.GT.AND P6, PT, R2, 0x59, PT ;  /* 0x000000590200780c */ /* 0x000fe20003fc4270 */
[----:B------:R-:W-:Y:S01]  /*1c2f0*/  MUFU.EX2 R130, R157 ;  /* 0x0000009d00827308 */ /* 0x000fe20000000800 */
[----:B------:R-:W-:Y:S02]  /*1c300*/  FSEL R134, R134, -INF , P5 ;  /* 0xff80000086867808 */ /* 0x000fe40002800000 */
[----:B------:R-:W-:Y:S02]  /*1c310*/  FMNMX.FTZ R4, R131, R4, !PT ;  /* 0x0000000483047209 */ /* 0x000fe40007810000 */
[----:B------:R-:W-:-:S02]  /*1c320*/  FSEL R135, R135, -INF , P6 ;  /* 0xff80000087877808 */ /* 0x000fc40003000000 */
[----:B------:R-:W-:Y:S01]  /*1c330*/  ISETP.GT.AND P3, PT, R2, 0x60, PT ;  /* 0x000000600200780c */ /* 0x000fe20003f64270 */
[----:B------:R-:W-:Y:S01]  /*1c340*/  MUFU.EX2 R202, R202 ;  /* 0x000000ca00ca7308 */ /* 0x000fe20000000800 */
[----:B------:R-:W-:Y:S02]  /*1c350*/  FMNMX.FTZ R4, R134, R4, !PT ;  /* 0x0000000486047209 */ /* 0x000fe40007810000 */
[C---:B------:R-:W-:Y:S02]  /*1c360*/  ISETP.GT.AND P4, PT, R2.reuse, 0x61, PT ;  /* 0x000000610200780c */ /* 0x040fe40003f84270 */
[----:B------:R-:W-:Y:S02]  /*1c370*/  FMNMX.FTZ R4, R135, R4, !PT ;  /* 0x0000000487047209 */ /* 0x000fe40007810000 */
[C---:B------:R-:W-:Y:S01]  /*1c380*/  ISETP.GT.AND P5, PT, R2.reuse, 0x68, PT ;  /* 0x000000680200780c */ /* 0x040fe20003fa4270 */
[----:B------:R-:W-:Y:S01]  /*1c390*/  MUFU.EX2 R15, R15 ;  /* 0x0000000f000f7308 */ /* 0x000fe20000000800 */
[----:B------:R-:W-:-:S04]  /*1c3a0*/  ISETP.GT.AND P6, PT, R2, 0x69, PT ;  /* 0x000000690200780c */ /* 0x000fc80003fc4270 */
[----:B------:R-:W-:Y:S01]  /*1c3b0*/  FSEL R156, R127, -INF , P6 ;  /* 0xff8000007f9c7808 */ /* 0x000fe20003000000 */
[----:B------:R-:W-:Y:S02]  /*1c3c0*/  FFMA.FTZ R127, R141, R0, -R3 ;  /* 0x000000008d7f7223 */ /* 0x000fe40000010803 */
        /* <DEDUP_REMOVED lines=11> */
[----:B------:R-:W-:Y:S01]  /*1c480*/  FSEL R144, R122, -INF , P3 ;  /* 0xff8000007a907808 */ /* 0x000fe20001800000 */
[-CC-:B------:R-:W-:Y:S02]  /*1c490*/  FFMA.FTZ R190, R148, R0.reuse, -R3.reuse ;  /* 0x0000000094be7223 */ /* 0x180fe40000010803 */
[----:B------:R0:W-:Y:S01]  /*1c4a0*/  MUFU.EX2 R122, R145 ;  /* 0x00000091007a7308 */ /* 0x0001e20000000800 */
[----:B------:R-:W-:Y:S01]  /*1c4b0*/  FSEL R148, R126, -INF , P5 ;  /* 0xff8000007e947808 */ /* 0x000fe20002800000 */
[----:B------:R-:W-:Y:S01]  /*1c4c0*/  HGMMA.64x192x16.F32.BF16 R24, R184, gdesc[UR4].tnspB, R24, gsb0 ;  /* 0x42e00004b8187df0 */ /* 0x000fe20008001818 */
[----:B------:R-:W-:Y:S01]  /*1c4d0*/  R2UR UR6, R20 ;  /* 0x00000000140672ca */ /* 0x000fe200000e0000 */
[-CC-:B------:R-:W-:Y:S01]  /*1c4e0*/  FFMA.FTZ R20, R161, R0.reuse, -R3.reuse ;  /* 0x00000000a1147223 */ /* 0x180fe20000010803 */
[----:B------:R-:W-:Y:S01]  /*1c4f0*/  R2UR UR7, R21 ;  /* 0x00000000150772ca */ /* 0x000fe200000e0000 */
[--C-:B------:R-:W-:Y:S01]  /*1c500*/  FFMA.FTZ R21, R165, R0, -R3.reuse ;  /* 0x00000000a5157223 */ /* 0x100fe20000010803 */
[----:B------:R-:W-:Y:S01]  /*1c510*/  FMNMX.FTZ R4, R144, R4, !PT ;  /* 0x0000000490047209 */ /* 0x000fe20007810000 */
[-CC-:B------:R-:W-:Y:S01]  /*1c520*/  FFMA.FTZ R126, R137, R0.reuse, -R3.reuse ;  /* 0x00000000897e7223 */ /* 0x180fe20000010803 */
[----:B0-----:R-:W-:Y:S01]  /*1c530*/  FSEL R145, R123, -INF , P4 ;  /* 0xff8000007b917808 */ /* 0x001fe20002000000 */
[----:B------:R-:W-:Y:S01]  /*1c540*/  FFMA.FTZ R123, R149, R0, -R3 ;  /* 0x00000000957b7223 */ /* 0x000fe20000010803 */
[----:B------:R-:W-:Y:S02]  /*1c550*/  MUFU.EX2 R20, R20 ;  /* 0x0000001400147308 */ /* 0x000fe40000000800 */
[----:B------:R-:W-:-:S04]  /*1c560*/  FMNMX.FTZ R4, R145, R4, !PT ;  /* 0x0000000491047209 */ /* 0x000fc80007810000 */
[----:B------:R-:W-:Y:S02]  /*1c570*/  FMNMX.FTZ R2, R148, R4, !PT ;  /* 0x0000000494027209 */ /* 0x000fe40007810000 */
[----:B------:R-:W-:Y:S02]  /*1c580*/  MUFU.EX2 R21, R21 ;  /* 0x0000001500157308 */ /* 0x000fe40000000800 */
[----:B------:R-:W-:-:S05]  /*1c590*/  FMNMX.FTZ R2, R156, R2, !PT ;  /* 0x000000029c027209 */ /* 0x000fca0007810000 */
[----:B------:R-:W0:Y:S01]  /*1c5a0*/  SHFL.BFLY PT, R4, R2, 0x2, 0x1f ;  /* 0x0c401f0002047f89 */ /* 0x000e2200000e0000 */
[----:B------:R-:W-:Y:S08]  /*1c5b0*/  MUFU.EX2 R188, R188 ;  /* 0x000000bc00bc7308 */ /* 0x000ff00000000800 */
[----:B------:R-:W-:Y:S08]  /*1c5c0*/  MUFU.EX2 R190, R190 ;  /* 0x000000be00be7308 */ /* 0x000ff00000000800 */
[----:B------:R-:W-:Y:S01]  /*1c5d0*/  MUFU.EX2 R123, R123 ;  /* 0x0000007b007b7308 */ /* 0x000fe20000000800 */
[----:B0-----:R-:W-:-:S07]  /*1c5e0*/  FMNMX.FTZ R4, R2, R4, !PT ;  /* 0x0000000402047209 */ /* 0x001fce0007810000 */
[----:B------:R-:W-:Y:S01]  /*1c5f0*/  MUFU.EX2 R126, R126 ;  /* 0x0000007e007e7308 */ /* 0x000fe20000000800 */
[----:B------:R-:W0:Y:S02]  /*1c600*/  SHFL.BFLY PT, R2, R4, 0x1, 0x1f ;  /* 0x0c201f0004027f89 */ /* 0x000e2400000e0000 */
[----:B0-----:R-:W-:Y:S02]  /*1c610*/  FMNMX.FTZ R4, R4, R2, !PT ;  /* 0x0000000204047209 */ /* 0x001fe40007810000 */
[----:B------:R-:W-:Y:S02]  /*1c620*/  FSEL R2, R5, RZ, P2 ;  /* 0x000000ff05027208 */ /* 0x000fe40001000000 */
[C---:B------:R-:W-:Y:S01]  /*1c630*/  FSETP.NEU.FTZ.AND P2, PT, R4.reuse, -INF , PT ;  /* 0xff8000000400780b */ /* 0x040fe20003f5d000 */
[----:B------:R-:W-:Y:S02]  /*1c640*/  FMUL.FTZ R157, R4, R0 ;  /* 0x00000000049d7220 */ /* 0x000fe40000410000 */
[----:B------:R-:W-:-:S03]  /*1c650*/  FADD.FTZ R2, -R2, R9 ;  /* 0x0000000902027221 */ /* 0x000fc60000010100 */
        /* <DEDUP_REMOVED lines=19> */
[--C-:B------:R-:W-:Y:S01]  /*1c790*/  FFMA.FTZ R148, R148, R0, -R157.reuse ;  /* 0x0000000094947223 */ /* 0x100fe2000001089d */
[----:B------:R-:W-:Y:S01]  /*1c7a0*/  MUFU.EX2 R203, R203 ;  /* 0x000000cb00cb7308 */ /* 0x000fe20000000800 */
[----:B0-----:R-:W-:Y:S01]  /*1c7b0*/  FFMA.FTZ R7, R2, R7, R200 ;  /* 0x0000000702077223 */ /* 0x001fe200000100c8 */
[----:B------:R-:W-:Y:S01]  /*1c7c0*/  F2FP.BF16.F32.PACK_AB R200, R12, R200 ;  /* 0x000000c80cc8723e */ /* 0x000fe200000010ff */
[----:B------:R-:W-:-:S02]  /*1c7d0*/  FFMA.FTZ R156, R156, R0, -R157 ;  /* 0x000000009c9c7223 */ /* 0x000fc4000001089d */
        /* <DEDUP_REMOVED lines=22> */
[----:B------:R-:W-:Y:S02]  /*1c940*/  IMAD.MOV.U32 R121, RZ, RZ, 0x40000040 ;  /* 0x40000040ff797424 */ /* 0x000fe400078e00ff */
[-C--:B------:R-:W-:Y:S01]  /*1c950*/  FFMA.FTZ R186, R140, R0.reuse, -R3 ;  /* 0x000000008cba7223 */ /* 0x080fe20000010803 */
[-CC-:B------:R-:W-:Y:S01]  /*1c960*/  FFMA.FTZ R140, R163, R0.reuse, -R157.reuse ;  /* 0x00000000a38c7223 */ /* 0x180fe2000001089d */
[----:B------:R-:W-:Y:S01]  /*1c970*/  HGMMA.64x192x16.F32.BF16 R24, R180, gdesc[UR4].tnspB, R24, gsb0 ;  /* 0x42e00004b4187df0 */ /* 0x000fe20008001818 */
[----:B------:R-:W-:Y:S01]  /*1c980*/  MUFU.EX2 R184, R184 ;  /* 0x000000b800b87308 */ /* 0x000fe20000000800 */
[----:B------:R-:W-:Y:S01]  /*1c990*/  R2UR UR7, R121 ;  /* 0x00000000790772ca */ /* 0x000fe200000e0000 */
[-CC-:B------:R-:W-:Y:S01]  /*1c9a0*/  FFMA.FTZ R187, R142, R0.reuse, -R157.reuse ;  /* 0x000000008ebb7223 */ /* 0x180fe2000001089d */
[----:B------:R-:W-:-:S05]  /*1c9b0*/  FFMA.FTZ R185, R152, R0, -R157 ;  /* 0x0000000098b97223 */ /* 0x000fca000001089d */
[----:B------:R-:W-:Y:S08]  /*1c9c0*/  MUFU.EX2 R140, R140 ;  /* 0x0000008c008c7308 */ /* 0x000ff00000000800 */
[----:B------:R-:W-:Y:S08]  /*1c9d0*/  MUFU.EX2 R186, R186 ;  /* 0x000000ba00ba7308 */ /* 0x000ff00000000800 */
[----:B------:R-:W-:Y:S08]  /*1c9e0*/  MUFU.EX2 R185, R185 ;  /* 0x000000b900b97308 */ /* 0x000ff00000000800 */
[----:B------:R-:W-:Y:S08]  /*1c9f0*/  MUFU.EX2 R187, R187 ;  /* 0x000000bb00bb7308 */ /* 0x000ff00000000800 */
[----:B------:R-:W-:Y:S08]  /*1ca00*/  MUFU.EX2 R136, R136 ;  /* 0x0000008800887308 */ /* 0x000ff00000000800 */
[----:B------:R-:W-:Y:S01]  /*1ca10*/  MUFU.EX2 R156, R156 ;  /* 0x0000009c009c7308 */ /* 0x000fe20000000800 */
[----:B------:R-:W-:-:S02]  /*1ca20*/  WARPGROUP.DEPBAR.LE gsb0, 0x0 ;  /* 0x00008000000079c5 */ /* 0x000fc40000010000 */
[-CC-:B------:R-:W-:Y:S01]  /*1ca30*/  FFMA.FTZ R182, R132, R0.reuse, -R3.reuse ;  /* 0x0000000084b67223 */ /* 0x180fe20000010803 */
[-CC-:B------:R-:W-:Y:S01]  /*1ca40*/  FFMA.FTZ R132, R133, R0.reuse, -R3.reuse ;  /* 0x0000000085847223 */ /* 0x180fe20000010803 */
[-CC-:B------:R-:W-:Y:S01]  /*1ca50*/  FFMA.FTZ R133, R120, R0.reuse, -R3.reuse ;  /* 0x0000000078857223 */ /* 0x180fe20000010803 */
[----:B------:R-:W-:Y:S01]  /*1ca60*/  VIADD R120, R14, 0x300 ;  /* 0x000003000e787836 */ /* 0x000fe20000000000 */
[----:B------:R-:W-:Y:S01]  /*1ca70*/  WARPGROUP.ARRIVE ;  /* 0x00000000000079c5 */ /* 0x000fe20000000000 */
[-C--:B------:R-:W-:Y:S01]  /*1ca80*/  FFMA.FTZ R3, R125, R0.reuse, -R3 ;  /* 0x000000007d037223 */ /* 0x080fe20000010803 */
[-CC-:B------:R-:W-:Y:S01]  /*1ca90*/  FFMA.FTZ R125, R171, R0.reuse, -R157.reuse ;  /* 0x00000000ab7d7223 */ /* 0x180fe2000001089d */
[-CC-:B------:R-:W-:Y:S01]  /*1caa0*/  FFMA.FTZ R14, R151, R0.reuse, -R157.reuse ;  /* 0x00000000970e7223 */ /* 0x180fe2000001089d */
[----:B------:R-:W-:Y:S01]  /*1cab0*/  R2UR UR6, R120 ;  /* 0x00000000780672ca */ /* 0x000fe200000e0000 */
[----:B------:R0:W-:Y:S01]  /*1cac0*/  MUFU.EX2 R9, R3 ;  /* 0x0000000300097308 */ /* 0x0001e20000000800 */
[-CC-:B------:R-:W-:Y:S01]  /*1cad0*/  FFMA.FTZ R181, R153, R0.reuse, -R157.reuse ;  /* 0x0000000099b57223 */ /* 0x180fe2000001089d */
[----:B------:R-:W-:Y:S01]  /*1cae0*/  FFMA.FTZ R183, R134, R0, -R157 ;  /* 0x0000000086b77223 */ /* 0x000fe2000001089d */
[----:B------:R-:W-:-:S05]  /*1caf0*/  F2FP.BF16.F32.PACK_AB R180, R129, R128 ;  /* 0x0000008081b4723e */ /* 0x000fca00000010ff */
[----:B------:R-:W-:Y:S01]  /*1cb00*/  MUFU.EX2 R125, R125 ;  /* 0x0000007d007d7308 */ /* 0x000fe20000000800 */
[----:B0-----:R-:W-:Y:S02]  /*1cb10*/  FSEL R3, R4, RZ, P2 ;  /* 0x000000ff04037208 */ /* 0x001fe40001000000 */
[C---:B------:R-:W-:Y:S01]  /*1cb20*/  ISETP.GT.AND P2, PT, R10.reuse, R214, PT ;  /* 0x000000d60a00720c */ /* 0x040fe20003f44270 */
[----:B------:R-:W-:Y:S01]  /*1cb30*/  HGMMA.64x192x16.F32.BF16 R24, R176, gdesc[UR4].tnspB, R24, gsb0 ;  /* 0x42e00004b0187df0 */ /* 0x000fe20008001818 */
[----:B------:R-:W-:Y:S02]  /*1cb40*/  VIADD R10, R10, 0xffffffff ;  /* 0xffffffff0a0a7836 */ /* 0x000fe40000000000 */
[----:B------:R-:W-:Y:S02]  /*1cb50*/  FADD.FTZ R3, -R3, R8 ;  /* 0x0000000803037221 */ /* 0x000fe40000010100 */
[----:B------:R-:W-:Y:S02]  /*1cb60*/  MUFU.EX2 R8, R147 ;  /* 0x0000009300087308 */ /* 0x000fe40000000800 */
[----:B------:R-:W-:-:S06]  /*1cb70*/  FMUL.FTZ R3, R3, R0 ;  /* 0x0000000003037220 */ /* 0x000fcc0000410000 */
[----:B------:R-:W0:Y:S08]  /*1cb80*/  MUFU.EX2 R3, R3 ;  /* 0x0000000300037308 */ /* 0x000e300000000800 */
[----:B------:R-:W-:Y:S08]  /*1cb90*/  MUFU.EX2 R14, R14 ;  /* 0x0000000e000e7308 */ /* 0x000ff00000000800 */
[----:B------:R-:W-:Y:S01]  /*1cba0*/  MUFU.EX2 R182, R182 ;  /* 0x000000b600b67308 */ /* 0x000fe20000000800 */
[----:B0-----:R-:W-:Y:S01]  /*1cbb0*/  FFMA.FTZ R120, R3, R6, R201 ;  /* 0x0000000603787223 */ /* 0x001fe200000100c9 */
[----:B------:R-:W-:Y:S01]  /*1cbc0*/  FADD.FTZ R6, R198, R7 ;  /* 0x00000007c6067221 */ /* 0x000fe20000010000 */
[----:B------:R-:W-:-:S02]  /*1cbd0*/  F2FP.BF16.F32.PACK_AB R198, R21, R198 ;  /* 0x000000c615c6723e */ /* 0x000fc400000010ff */
[----:B------:R-:W-:Y:S01]  /*1cbe0*/  FADD.FTZ R120, R125, R120 ;  /* 0x000000787d787221 */ /* 0x000fe20000010000 */
[----:B------:R-:W-:Y:S01]  /*1cbf0*/  FADD.FTZ R7, R21, R6 ;  /* 0x0000000615077221 */ /* 0x000fe20000010000 */
[----:B------:R-:W-:Y:S01]  /*1cc00*/  FFMA.FTZ R6, R139, R0, -R157 ;  /* 0x000000008b067223 */ /* 0x000fe2000001089d */
[----:B------:R-:W-:Y:S01]  /*1cc10*/  MUFU.EX2 R132, R132 ;  /* 0x0000008400847308 */ /* 0x000fe20000000800 */
[----:B------:R-:W-:Y:S01]  /*1cc20*/  FADD.FTZ R120, R203, R120 ;  /* 0x00000078cb787221 */ /* 0x000fe20000010000 */
[----:B------:R-:W-:Y:S01]  /*1cc30*/  FADD.FTZ R7, R192, R7 ;  /* 0x00000007c0077221 */ /* 0x000fe20000010000 */
[C---:B------:R-:W-:Y:S02]  /*1cc40*/  F2FP.BF16.F32.PACK_AB R192, R138.reuse, R192 ;  /* 0x000000c08ac0723e */ /* 0x040fe400000010ff */
[----:B------:R-:W-:Y:S01]  /*1cc50*/  FADD.FTZ R120, R137, R120 ;  /* 0x0000007889787221 */ /* 0x000fe20000010000 */
[----:B------:R-:W-:Y:S01]  /*1cc60*/  FADD.FTZ R121, R138, R7 ;  /* 0x000000078a797221 */ /* 0x000fe20000010000 */
[----:B------:R-:W-:Y:S01]  /*1cc70*/  F2FP.BF16.F32.PACK_AB R201, R125, R201 ;  /* 0x000000c97dc9723e */ /* 0x000fe200000010ff */
[----:B------:R-:W-:Y:S01]  /*1cc80*/  MUFU.EX2 R6, R6 ;  /* 0x0000000600067308 */ /* 0x000fe20000000800 */
[----:B------:R-:W-:Y:S01]  /*1cc90*/  FADD.FTZ R7, R197, R120 ;  /* 0x00000078c5077221 */ /* 0x000fe20000010000 */
[----:B------:R-:W-:Y:S01]  /*1cca0*/  FADD.FTZ R121, R194, R121 ;  /* 0x00000079c2797221 */ /* 0x000fe20000010000 */
[----:B------:R-:W-:-:S02]  /*1ccb0*/  F2FP.BF16.F32.PACK_AB R194, R130, R194 ;  /* 0x000000c282c2723e */ /* 0x000fc400000010ff */
[----:B------:R-:W-:Y:S01]  /*1ccc0*/  FADD.FTZ R120, R140, R7 ;  /* 0x000000078c787221 */ /* 0x000fe20000010000 */
[----:B------:R-:W-:Y:S01]  /*1ccd0*/  FADD.FTZ R121, R130, R121 ;  /* 0x0000007982797221 */ /* 0x000fe20000010000 */
[----:B------:R-:W-:Y:S01]  /*1cce0*/  @!P1 PRMT R7, RZ, 0x654, R11 ;  /* 0x00000654ff079816 */ /* 0x000fe2000000000b */
[----:B------:R-:W-:Y:S01]  /*1ccf0*/  FFMA.FTZ R11, R143, R0, -R157 ;  /* 0x000000008f0b7223 */ /* 0x000fe2000001089d */
[----:B------:R-:W-:Y:S01]  /*1cd00*/  FADD.FTZ R120, R199, R120 ;  /* 0x00000078c7787221 */ /* 0x000fe20000010000 */
[----:B------:R-:W-:Y:S01]  /*1cd10*/  FADD.FTZ R121, R188, R121 ;  /* 0x00000079bc797221 */ /* 0x000fe20000010000 */
[----:B------:R-:W0:Y:S01]  /*1cd20*/  MUFU.EX2 R133, R133 ;  /* 0x0000008500857308 */ /* 0x000e220000000800 */
[C---:B------:R-:W-:Y:S01]  /*1cd30*/  F2FP.BF16.F32.PACK_AB R188, R122.reuse, R188 ;  /* 0x000000bc7abc723e */ /* 0x040fe200000010ff */
[----:B------:R-:W-:Y:S01]  /*1cd40*/  FADD.FTZ R120, R141, R120 ;  /* 0x000000788d787221 */ /* 0x000fe20000010000 */
[----:B------:R-:W-:Y:S01]  /*1cd50*/  FADD.FTZ R121, R122, R121 ;  /* 0x000000797a797221 */ /* 0x000fe20000010000 */
[----:B------:R-:W-:-:S02]  /*1cd60*/  F2FP.BF16.F32.PACK_AB R203, R137, R203 ;  /* 0x000000cb89cb723e */ /* 0x000fc400000010ff */
[----:B------:R-:W-:Y:S01]  /*1cd70*/  FADD.FTZ R120, R193, R120 ;  /* 0x00000078c1787221 */ /* 0x000fe20000010000 */
[----:B------:R-:W-:Y:S01]  /*1cd80*/  FADD.FTZ R142, R190, R121 ;  /* 0x00000079be8e7221 */ /* 0x000fe20000010000 */
[----:B------:R-:W1:Y:S01]  /*1cd90*/  MUFU.EX2 R11, R11 ;  /* 0x0000000b000b7308 */ /* 0x000e620000000800 */
[----:B------:R-:W-:Y:S01]  /*1cda0*/  F2FP.BF16.F32.PACK_AB R190, R123, R190 ;  /* 0x000000be7bbe723e */ /* 0x000fe200000010ff */
[----:B------:R-:W-:Y:S01]  /*1cdb0*/  FADD.FTZ R120, R149, R120 ;  /* 0x0000007895787221 */ /* 0x000fe20000010000 */
[----:B------:R-:W-:Y:S01]  /*1cdc0*/  FADD.FTZ R121, R123, R142 ;  /* 0x0000008e7b797221 */ /* 0x000fe20000010000 */
[----:B------:R-:W-:Y:S02]  /*1cdd0*/  F2FP.BF16.F32.PACK_AB R197, R140, R197 ;  /* 0x000000c58cc5723e */ /* 0x000fe400000010ff */
[----:B------:R-:W-:Y:S01]  /*1cde0*/  F2FP.BF16.F32.PACK_AB R199, R141, R199 ;  /* 0x000000c78dc7723e */ /* 0x000fe200000010ff */
[----:B------:R-:W-:Y:S01]  /*1cdf0*/  FADD.FTZ R121, R184, R121 ;  /* 0x00000079b8797221 */ /* 0x000fe20000010000 */
[----:B------:R-:W2:Y:S01]  /*1ce00*/  MUFU.EX2 R181, R181 ;  /* 0x000000b500b57308 */ /* 0x000ea20000000800 */
[----:B------:R-:W-:-:S02]  /*1ce10*/  F2FP.BF16.F32.PACK_AB R184, R126, R184 ;  /* 0x000000b87eb8723e */ /* 0x000fc400000010ff */
[----:B------:R-:W-:Y:S01]  /*1ce20*/  FADD.FTZ R121, R126, R121 ;  /* 0x000000797e797221 */ /* 0x000fe20000010000 */
[----:B------:R-:W-:-:S04]  /*1ce30*/  F2FP.BF16.F32.PACK_AB R193, R149, R193 ;  /* 0x000000c195c1723e */ /* 0x000fc800000010ff */
[----:B------:R-:W-:Y:S01]  /*1ce40*/  MUFU.EX2 R183, R183 ;  /* 0x000000b700b77308 */ /* 0x000fe20000000800 */
[----:B------:R-:W-:Y:S02]  /*1ce50*/  WARPGROUP.DEPBAR.LE gsb0, 0x0 ;  /* 0x00008000000079c5 */ /* 0x000fe40000010000 */
[----:B------:R3:W-:Y:S01]  /*1ce60*/  @!P1 SYNCS.ARRIVE.TRANS64.RED.A1T0 RZ, [R13+URZ], RZ ;  /* 0x000000ff0dff99a7 */ /* 0x0007e2000810043f */
[--C-:B------:R-:W-:Y:S01]  /*1ce70*/  FFMA.FTZ R177, R144, R0, -R157.reuse ;  /* 0x0000000090b17223 */ /* 0x100fe2000001089d */
[----:B------:R-:W-:Y:S02]  /*1ce80*/  F2FP.BF16.F32.PACK_AB R178, R9, R124 ;  /* 0x0000007c09b2723e */ /* 0x000fe400000010ff */
[----:B0-----:R-:W-:Y:S02]  /*1ce90*/  F2FP.BF16.F32.PACK_AB R176, R136, R133 ;  /* 0x0000008588b0723e */ /* 0x001fe400000010ff */
[----:B------:R-:W-:Y:S01]  /*1cea0*/  F2FP.BF16.F32.PACK_AB R179, R156, R148 ;  /* 0x000000949cb3723e */ /* 0x000fe200000010ff */
[----:B------:R-:W-:Y:S01]  /*1ceb0*/  MUFU.EX2 R177, R177 ;  /* 0x000000b100b17308 */ /* 0x000fe20000000800 */
[----:B------:R0:W-:Y:S01]  /*1cec0*/  @!P1 SYNCS.ARRIVE.TRANS64.RED.A1T0 RZ, [R7+URZ], RZ ;  /* 0x000000ff07ff99a7 */ /* 0x0001e2000810043f */
[----:B---3--:R-:W-:-:S06]  /*1ced0*/  FFMA.FTZ R13, R131, R0, -R157 ;  /* 0x00000000830d7223 */ /* 0x008fcc000001089d */
[----:B------:R-:W3:Y:S01]  /*1cee0*/  MUFU.EX2 R13, R13 ;  /* 0x0000000d000d7308 */ /* 0x000ee20000000800 */
[----:B0-----:R-:W-:Y:S01]  /*1cef0*/  FADD.FTZ R7, R195, R120 ;  /* 0x00000078c3077221 */ /* 0x001fe20000010000 */
[----:B------:R-:W-:-:S03]  /*1cf00*/  F2FP.BF16.F32.PACK_AB R195, R154, R195 ;  /* 0x000000c39ac3723e */ /* 0x000fc600000010ff */
[----:B------:R-:W-:-:S04]  /*1cf10*/  FADD.FTZ R120, R154, R7 ;  /* 0x000000079a787221 */ /* 0x000fc80000010000 */
[----:B------:R-:W-:Y:S01]  /*1cf20*/  FADD.FTZ R7, R189, R120 ;  /* 0x00000078bd077221 */ /* 0x000fe20000010000 */
[----:B------:R-:W-:Y:S01]  /*1cf30*/  FADD.FTZ R120, R186, R121 ;  /* 0x00000079ba787221 */ /* 0x000fe20000010000 */
[C---:B------:R-:W-:Y:S02]  /*1cf40*/  F2FP.BF16.F32.PACK_AB R189, R8.reuse, R189 ;  /* 0x000000bd08bd723e */ /* 0x040fe400000010ff */
[----:B------:R-:W-:Y:S01]  /*1cf50*/  FADD.FTZ R12, R8, R7 ;  /* 0x00000007080c7221 */ /* 0x000fe20000010000 */
[C---:B------:R-:W-:Y:S01]  /*1cf60*/  FADD.FTZ R121, R127.reuse, R120 ;  /* 0x000000787f797221 */ /* 0x040fe20000010000 */
[----:B------:R-:W-:Y:S01]  /*1cf70*/  F2FP.BF16.F32.PACK_AB R186, R127, R186 ;  /* 0x000000ba7fba723e */ /* 0x000fe200000010ff */
[----:B------:R-:W-:Y:S02]  /*1cf80*/  IMAD.MOV.U32 R8, RZ, RZ, R4 ;  /* 0x000000ffff087224 */ /* 0x000fe400078e0004 */
[----:B------:R-:W-:Y:S01]  /*1cf90*/  FADD.FTZ R7, R191, R12 ;  /* 0x0000000cbf077221 */ /* 0x000fe20000010000 */
[----:B------:R-:W-:Y:S01]  /*1cfa0*/  FADD.FTZ R120, R128, R121 ;  /* 0x0000007980787221 */ /* 0x000fe20000010000 */
[----:B------:R-:W0:Y:S01]  /*1cfb0*/  MUFU.EX2 R12, R135 ;  /* 0x00000087000c7308 */ /* 0x000e220000000800 */
[C---:B------:R-:W-:Y:S01]  /*1cfc0*/  F2FP.BF16.F32.PACK_AB R191, R14.reuse, R191 ;  /* 0x000000bf0ebf723e */ /* 0x040fe200000010ff */
        /* <DEDUP_REMOVED lines=10> */
[----:B------:R-:W4:Y:S01]  /*1d070*/  MUFU.EX2 R20, R145 ;  /* 0x0000009100147308 */ /* 0x000f220000000800 */
[C---:B-1----:R-:W-:Y:S01]  /*1d080*/  F2FP.BF16.F32.PACK_AB R187, R11.reuse, R187 ;  /* 0x000000bb0bbb723e */ /* 0x042fe200000010ff */
[----:B------:R-:W-:Y:S01]  /*1d090*/  FADD.FTZ R120, R11, R120 ;  /* 0x000000780b787221 */ /* 0x000fe20000010000 */
[----:B------:R-:W-:Y:S01]  /*1d0a0*/  FADD.FTZ R7, R136, R7 ;  /* 0x0000000788077221 */ /* 0x000fe20000010000 */
[----:B------:R-:W-:-:S02]  /*1d0b0*/  IMAD.MOV.U32 R11, RZ, RZ, R208 ;  /* 0x000000ffff0b7224 */ /* 0x000fc400078e00d0 */
[----:B--2---:R-:W-:Y:S01]  /*1d0c0*/  FADD.FTZ R120, R181, R120 ;  /* 0x00000078b5787221 */ /* 0x004fe20000010000 */
[----:B------:R-:W-:Y:S01]  /*1d0d0*/  FADD.FTZ R122, R124, R7 ;  /* 0x000000077c7a7221 */ /* 0x000fe20000010000 */
[C---:B---3--:R-:W-:Y:S02]  /*1d0e0*/  F2FP.BF16.F32.PACK_AB R181, R13.reuse, R181 ;  /* 0x000000b50db5723e */ /* 0x048fe400000010ff */
[----:B------:R-:W-:Y:S01]  /*1d0f0*/  FADD.FTZ R120, R13, R120 ;  /* 0x000000780d787221 */ /* 0x000fe20000010000 */
[----:B------:R-:W-:-:S03]  /*1d100*/  FADD.FTZ R7, R9, R122 ;  /* 0x0000007a09077221 */ /* 0x000fc60000010000 */
[----:B------:R-:W-:Y:S01]  /*1d110*/  FADD.FTZ R9, R183, R120 ;  /* 0x00000078b7097221 */ /* 0x000fe20000010000 */
[----:B0-----:R-:W-:-:S03]  /*1d120*/  F2FP.BF16.F32.PACK_AB R183, R12, R183 ;  /* 0x000000b70cb7723e */ /* 0x001fc600000010ff */
[----:B------:R-:W-:Y:S01]  /*1d130*/  FADD.FTZ R120, R12, R9 ;  /* 0x000000090c787221 */ /* 0x000fe20000010000 */
[----:B------:R-:W-:-:S03]  /*1d140*/  IMAD.MOV.U32 R12, RZ, RZ, R205 ;  /* 0x000000ffff0c7224 */ /* 0x000fc600078e00cd */
[----:B------:R-:W-:Y:S01]  /*1d150*/  FADD.FTZ R9, R177, R120 ;  /* 0x00000078b1097221 */ /* 0x000fe20000010000 */
[----:B----4-:R-:W-:-:S03]  /*1d160*/  F2FP.BF16.F32.PACK_AB R177, R20, R177 ;  /* 0x000000b114b1723e */ /* 0x010fc600000010ff */
[----:B------:R-:W-:-:S04]  /*1d170*/  FADD.FTZ R9, R20, R9 ;  /* 0x0000000914097221 */ /* 0x000fc80000010000 */
[----:B------:R-:W-:-:S04]  /*1d180*/  FADD.FTZ R9, R148, R9 ;  /* 0x0000000994097221 */ /* 0x000fc80000010000 */
[----:B------:R-:W-:Y:S01]  /*1d190*/  FADD.FTZ R6, R156, R9 ;  /* 0x000000099c067221 */ /* 0x000fe20000010000 */
[----:B------:R-:W-:Y:S01]  /*1d1a0*/  IMAD.MOV.U32 R9, RZ, RZ, R5 ;  /* 0x000000ffff097224 */ /* 0x000fe200078e0005 */
[----:B------:R-:W-:Y:S06]  /*1d1b0*/  @P2 BRA `(.L_x_5252) ;  /* 0xffffffa800cc2947 */ /* 0x000fec000383ffff */
[----:B------:R-:W-:Y:S05]  /*1d1c0*/  BSYNC B1 ;  /* 0x0000000000017941 */ /* 0x000fea0003800000 */
.L_x_5241:
[----:B------:R-:W-:Y:S05]  /*1d1d0*/  BSYNC B0 ;  /* 0x0000000000007941 */ /* 0x000fea0003800000 */
.L_x_5240:
[----:B------:R-:W-:Y:S01]  /*1d1e0*/  ISETP.GE.AND P2, PT, R10, RZ, PT ;  /* 0x000000ff0a00720c */ /* 0x000fe20003f46270 */
[----:B------:R-:W-:-:S12]  /*1d1f0*/  BSSY B0, `(.L_x_5253) ;  /* 0x00004d8000007945 */ /* 0x000fd80003800000 */
[----:B------:R-:W-:Y:S05]  /*1d200*/  @!P2 BRA `(.L_x_5254) ;  /* 0x0000004c0058a947 */ /* 0x000fea0003800000 */
[----:B------:R-:W-:Y:S02]  /*1d210*/  IMAD.MOV.U32 R8, RZ, RZ, R4 ;  /* 0x000000ffff087224 */ /* 0x000fe400078e0004 */
[----:B------:R-:W-:Y:S02]  /*1d220*/  IMAD.MOV.U32 R9, RZ, RZ, R5 ;  /* 0x000000ffff097224 */ /* 0x000fe400078e0005 */
[----:B------:R-:W-:Y:S02]  /*1d230*/  IMAD.MOV.U32 R11, RZ, RZ, R208 ;  /* 0x000000ffff0b7224 */ /* 0x000fe400078e00d0 */
[----:B------:R-:W-:-:S07]  /*1d240*/  IMAD.MOV.U32 R12, RZ, RZ, R205 ;  /* 0x000000ffff0c7224 */ /* 0x000fce00078e00cd */
.L_x_5265:
        /* <DEDUP_REMOVED lines=8> */
.L_x_5255:
[----:B------:R-:W-:Y:S01]  /*1d2d0*/  IMAD R4, R205, 0x8, R18 ;  /* 0x00000008cd047824 */ /* 0x000fe200078e0212 */
[----:B------:R-:W-:-:S04]  /*1d2e0*/  SHF.L.U32 R5, R208, 0x1f, RZ ;  /* 0x0000001fd0057819 */ /* 0x000fc800000006ff */
[----:B------:R0:W1:Y:S01]  /*1d2f0*/  SYNCS.PHASECHK.TRANS64.TRYWAIT P2, [R4+URZ+0x36830], R5 ;  /* 0x03683005040075a7 */ /* 0x000062000804017f */
[----:B------:R-:W-:Y:S05]  /*1d300*/  @!P0 BRA `(.L_x_5256) ;  /* 0x0000000000048947 */ /* 0x000fea0003800000 */
[----:B------:R-:W-:Y:S01]  /*1d310*/  BPT.TRAP 0x1 ;  /* 0x000000040000795c */ /* 0x000fe20000300000 */
.L_x_5256:
[----:B------:R-:W-:Y:S01]  /*1d320*/  IMAD R0, R205, 0xa80, R212 ;  /* 0x00000a80cd007824 */ /* 0x000fe200078e02d4 */
[----:B------:R-:W-:Y:S03]  /*1d330*/  BSSY B1, `(.L_x_5257) ;  /* 0x0000006000017945 */ /* 0x000fe60003800000 */
[C---:B------:R-:W-:Y:S02]  /*1d340*/  VIADD R20, R0.reuse, 0x80 ;  /* 0x0000008000147836 */ /* 0x040fe40000000000 */
[----:B------:R-:W-:Y:S01]  /*1d350*/  VIADD R120, R0, 0x100 ;  /* 0x0000010000787836 */ /* 0x000fe20000000000 */
[----:B-1----:R-:W-:Y:S06]  /*1d360*/  @P2 BRA `(.L_x_5258) ;  /* 0x0000000000082947 */ /* 0x002fec0003800000 */
[----:B------:R-:W1:Y:S02]  /*1d370*/  SYNCS.PHASECHK.TRANS64.TRYWAIT P2, [R4+URZ+0x36830], R5 ;  /* 0x03683005040075a7 */ /* 0x000e64000804017f */
[----:B-1----:R-:W-:Y:S05]  /*1d380*/  @!P2 BRA `(.L_x_5259) ;  /* 0x000000f000cca947 */ /* 0x002fea0003800000 */
.L_x_5258:
[----:B------:R-:W-:Y:S05]  /*1d390*/  BSYNC B1 ;  /* 0x0000000000017941 */ /* 0x000fea0003800000 */
.L_x_5257:
[----:B------:R-:W2:Y:S04]  /*1d3a0*/  LDL.64 R14, [R1+0x30] ;  /* 0x00003000010e7983 */ /* 0x000ea80000100a00 */
[----:B------:R-:W3:Y:S01]  /*1d3b0*/  LDL.64 R122, [R1+0x38] ;  /* 0x00003800017a7983 */ /* 0x000ee20000100a00 */
[----:B------:R-:W-:Y:S01]  /*1d3c0*/  WARPGROUP.ARRIVE ;  /* 0x00000000000079c5 */ /* 0x000fe20000000000 */
[----:B------:R-:W-:Y:S01]  /*1d3d0*/  IMAD.MOV.U32 R21, RZ, RZ, 0x40000040 ;  /* 0x40000040ff157424 */ /* 0x000fe200078e00ff */
[----:B------:R-:W-:Y:S01]  /*1d3e0*/  R2UR UR6, R20 ;  /* 0x00000000140672ca */ /* 0x000fe200000e0000 */
[----:B------:R-:W-:Y:S01]  /*1d3f0*/  IMAD.MOV.U32 R121, RZ, RZ, 0x40000040 ;  /* 0x40000040ff797424 */ /* 0x000fe200078e00ff */
[----:B01----:R-:W-:Y:S01]  /*1d400*/  MOV R5, UR45 ;  /* 0x0000002d00057c02 */ /* 0x003fe20008000f00 */
[----:B------:R-:W4:Y:S01]  /*1d410*/  LDL.64 R214, [R1+0x18] ;  /* 0x0000180001d67983 */ /* 0x000f220000100a00 */
        /* <DEDUP_REMOVED lines=118> */
[----:B------:R-:W-:Y:S01]  /*1db80*/  UMOV UR45, UR43 ;  /* 0x0000002b002d7c82 */ /* 0x000fe20008000000 */
        /* <DEDUP_REMOVED lines=739> */
.L_x_5260:
[----:B------:R-:W-:Y:S01]  /*209c0*/  SHF.L.U32 R0, R11, 0x1f, RZ ;  /* 0x0000001f0b007819 */ /* 0x000fe200000006ff */
[----:B------:R-:W-:-:S04]  /*209d0*/  IMAD R11, R12, 0x8, R18 ;  /* 0x000000080c0b7824 */ /* 0x000fc800078e0212 */
[----:B------:R0:W1:Y:S01]  /*209e0*/  SYNCS.PHASECHK.TRANS64.TRYWAIT P2, [R11+URZ+0x36850], R0 ;  /* 0x036850000b0075a7 */ /* 0x000062000804017f */
[----:B------:R-:W-:Y:S05]  /*209f0*/  @!P0 BRA `(.L_x_5261) ;  /* 0x0000000000048947 */ /* 0x000fea0003800000 */
[----:B------:R-:W-:Y:S01]  /*20a00*/  BPT.TRAP 0x1 ;  /* 0x000000040000795c */ /* 0x000fe20000300000 */
.L_x_5261:
[----:B------:R-:W-:Y:S04]  /*20a10*/  BSSY B1, `(.L_x_5262) ;  /* 0x0000004000017945 */ /* 0x000fe80003800000 */
[----:B-1----:R-:W-:Y:S05]  /*20a20*/  @P2 BRA `(.L_x_5263) ;  /* 0x0000000000082947 */ /* 0x002fea0003800000 */
[----:B------:R-:W1:Y:S02]  /*20a30*/  SYNCS.PHASECHK.TRANS64.TRYWAIT P2, [R11+URZ+0x36850], R0 ;  /* 0x036850000b0075a7 */ /* 0x000e64000804017f */
[----:B-1----:R-:W-:Y:S05]  /*20a40*/  @!P2 BRA `(.L_x_5264) ;  /* 0x000000bc0030a947 */ /* 0x002fea0003800000 */
.L_x_5263:
[----:B------:R-:W-:Y:S05]  /*20a50*/  BSYNC B1 ;  /* 0x0000000000017941 */ /* 0x000fea0003800000 */
.L_x_5262:
[----:B01----:R-:W-:Y:S01]  /*20a60*/  VIADD R0, R18, 0x400 ;  /* 0x0000040012007836 */ /* 0x003fe20000000000 */
[----:B------:R-:W-:Y:S01]  /*20a70*/  WARPGROUP.ARRIVE ;  /* 0x00000000000079c5 */ /* 0x000fe20000000000 */
[----:B------:R-:W-:Y:S01]  /*20a80*/  IMAD.MOV.U32 R15, RZ, RZ, 0x40000040 ;  /* 0x40000040ff0f7424 */ /* 0x000fe200078e00ff */
[----:B------:R-:W-:Y:S01]  /*20a90*/  FMNMX.FTZ R4, R170, R8, !PT ;  /* 0x00000008aa047209 */ /* 0x000fe20007810000 */
[----:B------:R-:W-:Y:S01]  /*20aa0*/  IMAD.MOV.U32 R3, RZ, RZ, 0x40000040 ;  /* 0x40000040ff037424 */ /* 0x000fe200078e00ff */
[----:B------:R-:W-:Y:S01]  /*20ab0*/  SHF.R.U32.HI R0, RZ, 0x4, R0 ;  /* 0x00000004ff007819 */ /* 0x000fe20000011600 */
[----:B------:R-:W-:Y:S01]  /*20ac0*/  IMAD.MOV.U32 R21, RZ, RZ, 0x40000040 ;  /* 0x40000040ff157424 */ /* 0x000fe200078e00ff */
[----:B------:R-:W-:Y:S01]  /*20ad0*/  R2UR UR7, R15 ;  /* 0x000000000f0772ca */ /* 0x000fe200000e0000 */
[----:B------:R-:W-:Y:S01]  /*20ae0*/  ULDC UR4, c[0x0][0x988] ;  /* 0x0002620000047ab9 */ /* 0x000fe20000000800 */
[----:B------:R-:W-:Y:S01]  /*20af0*/  LOP3.LUT R0, R0, 0x3fff, RZ, 0xc0, !PT ;  /* 0x00003fff00007812 */ /* 0x000fe200078ec0ff */
[----:B------:R-:W-:Y:S01]  /*20b00*/  @!P1 IMAD R13, R13, 0x8, R18 ;  /* 0x000000080d0d9824 */ /* 0x000fe200078e0212 */
[----:B------:R-:W-:Y:S01]  /*20b10*/  FMNMX.FTZ R4, R171, R4, !PT ;  /* 0x00000004ab047209 */ /* 0x000fe20007810000 */
[----:B------:R-:W-:Y:S01]  /*20b20*/  @!P1 VIADD R11, R11, 0x36860 ;  /* 0x000368600b0b9836 */ /* 0x000fe20000000000 */
[----:B------:R-:W-:Y:S01]  /*20b30*/  LOP3.LUT R0, R0, 0x3800000, RZ, 0xfc, !PT ;  /* 0x0380000000007812 */ /* 0x000fe200078efcff */
[----:B------:R-:W-:Y:S01]  /*20b40*/  @!P1 VIADD R13, R13, 0x36840 ;  /* 0x000368400d0d9836 */ /* 0x000fe20000000000 */
[----:B------:R-:W-:-:S02]  /*20b50*/  FMNMX.FTZ R4, R174, R4, !PT ;  /* 0x00000004ae047209 */ /* 0x000fc40007810000 */
[----:B------:R-:W-:Y:S01]  /*20b60*/  @!P1 PRMT R11, RZ, 0x654, R11 ;  /* 0x00000654ff0b9816 */ /* 0x000fe2000000000b */
[----:B------:R-:W-:Y:S01]  /*20b70*/  IMAD R14, R12, 0xa80, R0 ;  /* 0x00000a800c0e7824 */ /* 0x000fe200078e0200 */
[----:B------:R-:W-:Y:S02]  /*20b80*/  FMNMX.FTZ R0, R168, R9, !PT ;  /* 0x00000009a8007209 */ /* 0x000fe40007810000 */
[----:B------:R-:W-:Y:S01]  /*20b90*/  FMNMX.FTZ R4, R175, R4, !PT ;  /* 0x00000004af047209 */ /* 0x000fe20007810000 */
[C---:B------:R-:W-:Y:S01]  /*20ba0*/  VIADD R2, R14.reuse, 0x80 ;  /* 0x000000800e027836 */ /* 0x040fe20000000000 */
[C---:B------:R-:W-:Y:S01]  /*20bb0*/  R2UR UR6, R14.reuse ;  /* 0x000000000e0672ca */ /* 0x040fe200000e0000 */
[----:B------:R-:W-:Y:S01]  /*20bc0*/  VIADD R20, R14, 0x200 ;  /* 0x000002000e147836 */ /* 0x000fe20000000000 */
[----:B------:R-:W-:Y:S02]  /*20bd0*/  FMNMX.FTZ R0, R169, R0, !PT ;  /* 0x00000000a9007209 */ /* 0x000fe40007810000 */
[----:B------:R-:W-:-:S02]  /*20be0*/  FMNMX.FTZ R4, R162, R4, !PT ;  /* 0x00000004a2047209 */ /* 0x000fc40007810000 */
[----:B------:R-:W-:Y:S02]  /*20bf0*/  FMNMX.FTZ R0, R172, R0, !PT ;  /* 0x00000000ac007209 */ /* 0x000fe40007810000 */
[----:B------:R-:W-:Y:S02]  /*20c00*/  FMNMX.FTZ R4, R163, R4, !PT ;  /* 0x00000004a3047209 */ /* 0x000fe40007810000 */
[----:B------:R-:W-:Y:S02]  /*20c10*/  FMNMX.FTZ R0, R173, R0, !PT ;  /* 0x00000000ad007209 */ /* 0x000fe40007810000 */
[----:B------:R-:W-:Y:S01]  /*20c20*/  FMNMX.FTZ R4, R166, R4, !PT ;  /* 0x00000004a6047209 */ /* 0x000fe20007810000 */
[----:B------:R-:W-:Y:S01]  /*20c30*/  HGMMA.64x192x16.F32.BF16 R24, R200, gdesc[UR4].tnspB, R24, gsb0 ;  /* 0x42e00004c8187df0 */ /* 0x000fe20008001818 */
[----:B------:R-:W-:Y:S01]  /*20c40*/  R2UR UR6, R2 ;  /* 0x00000000020672ca */ /* 0x000fe200000e0000 */
[----:B------:R-:W-:Y:S01]  /*20c50*/  VIADD R2, R14, 0x100 ;  /* 0x000001000e027836 */ /* 0x000fe20000000000 */
[----:B------:R-:W-:Y:S01]  /*20c60*/  R2UR UR7, R3 ;  /* 0x00000000030772ca */ /* 0x000fe200000e0000 */
[----:B------:R-:W-:Y:S01]  /*20c70*/  IMAD.MOV.U32 R3, RZ, RZ, 0x40000040 ;  /* 0x40000040ff037424 */ /* 0x000fe200078e00ff */
        /* <DEDUP_REMOVED lines=43> */
[C---:B------:R-:W-:Y:S01]  /*20f30*/  ISETP.GT.AND P2, PT, R10.reuse, RZ, PT ;  /* 0x000000ff0a00720c */ /* 0x040fe20003f44270 */
[----:B------:R-:W-:Y:S01]  /*20f40*/  VIADD R10, R10, 0xffffffff ;  /* 0xffffffff0a0a7836 */ /* 0x000fe20000000000 */
        /* <DEDUP_REMOVED lines=18> */
[----:B0-----:R-:W-:-:S05]  /*21070*/  FMNMX.FTZ R5, R2, R5, !PT ;  /* 0x0000000502057209 */ /* 0x001fca0007810000 */
[C---:B------:R-:W-:Y:S01]  /*21080*/  FMUL.FTZ R3, R5.reuse, R0 ;  /* 0x0000000005037220 */ /* 0x040fe20000410000 */
[----:B------:R-:W-:-:S03]  /*21090*/  FADD.FTZ R2, -R5, R9 ;  /* 0x0000000905027221 */ /* 0x000fc60000010100 */
        /* <DEDUP_REMOVED lines=13> */
[-C--:B------:R-:W-:Y:S01]  /*21170*/  FFMA.FTZ R124, R124, R0.reuse, -R3 ;  /* 0x000000007c7c7223 */ /* 0x080fe20000010803 */
[----:B------:R-:W-:Y:S01]  /*21180*/  FMUL.FTZ R2, R2, R0 ;  /* 0x0000000002027220 */ /* 0x000fe20000410000 */
[----:B------:R-:W-:Y:S08]  /*21190*/  MUFU.EX2 R200, R200 ;  /* 0x000000c800c87308 */ /* 0x000ff00000000800 */
[----:B------:R-:W1:Y:S01]  /*211a0*/  MUFU.EX2 R2, R2 ;  /* 0x0000000200027308 */ /* 0x000e620000000800 */
[----:B0-----:R-:W-:-:S07]  /*211b0*/  FMNMX.FTZ R4, R4, R145, !PT ;  /* 0x0000009104047209 */ /* 0x001fce0007810000 */
[----:B------:R-:W0:Y:S08]  /*211c0*/  MUFU.EX2 R9, R9 ;  /* 0x0000000900097308 */ /* 0x000e300000000800 */
[----:B------:R-:W2:Y:S08]  /*211d0*/  MUFU.EX2 R202, R202 ;  /* 0x000000ca00ca7308 */ /* 0x000eb00000000800 */
[----:B------:R-:W3:Y:S08]  /*211e0*/  MUFU.EX2 R168, R168 ;  /* 0x000000a800a87308 */ /* 0x000ef00000000800 */
        /* <DEDUP_REMOVED lines=16> */
[----:B------:R-:W-:Y:S01]  /*212f0*/  VIADD R20, R14, 0x280 ;  /* 0x000002800e147836 */ /* 0x000fe20000000000 */
[----:B------:R-:W-:Y:S01]  /*21300*/  R2UR UR7, R21 ;  /* 0x00000000150772ca */ /* 0x000fe200000e0000 */
[----:B------:R-:W-:Y:S01]  /*21310*/  IMAD.MOV.U32 R21, RZ, RZ, 0x40000040 ;  /* 0x40000040ff157424 */ /* 0x000fe200078e00ff */
[----:B------:R-:W5:Y:S08]  /*21320*/  MUFU.EX2 R192, R192 ;  /* 0x000000c000c07308 */ /* 0x000f700000000800 */
        /* <DEDUP_REMOVED lines=9> */
[----:B------:R-:W-:Y:S01]  /*213c0*/  MUFU.EX2 R188, R188 ;  /* 0x000000bc00bc7308 */ /* 0x000fe20000000800 */
[----:B------:R-:W-:Y:S01]  /*213d0*/  R2UR UR7, R21 ;  /* 0x00000000150772ca */ /* 0x000fe200000e0000 */
[----:B------:R-:W1:Y:S01]  /*213e0*/  SHFL.BFLY PT, R20, R4, 0x1, 0x1f ;  /* 0x0c201f0004147f89 */ /* 0x000e6200000e0000 */
[----:B------:R-:W-:-:S05]  /*213f0*/  IMAD.MOV.U32 R21, RZ, RZ, 0x40000040 ;  /* 0x40000040ff157424 */ /* 0x000fca00078e00ff */
[----:B------:R-:W-:Y:S08]  /*21400*/  MUFU.EX2 R190, R190 ;  /* 0x000000be00be7308 */ /* 0x000ff00000000800 */
[----:B------:R-:W-:Y:S01]  /*21410*/  MUFU.EX2 R144, R144 ;  /* 0x0000009000907308 */ /* 0x000fe20000000800 */
[----:B-1----:R-:W-:Y:S01]  /*21420*/  FMNMX.FTZ R4, R4, R20, !PT ;  /* 0x0000001404047209 */ /* 0x002fe20007810000 */
[----:B------:R-:W-:-:S04]  /*21430*/  FFMA.FTZ R20, R125, R0, -R3 ;  /* 0x000000007d147223 */ /* 0x000fc80000010803 */
[----:B------:R-:W-:-:S04]  /*21440*/  FMUL.FTZ R125, R4, R0 ;  /* 0x00000000047d7220 */ /* 0x000fc80000410000 */
[-CC-:B------:R-:W-:Y:S01]  /*21450*/  FFMA.FTZ R201, R170, R0.reuse, -R125.reuse ;  /* 0x00000000aac97223 */ /* 0x180fe2000001087d */
[-CC-:B------:R-:W-:Y:S01]  /*21460*/  FFMA.FTZ R203, R174, R0.reuse, -R125.reuse ;  /* 0x00000000aecb7223 */ /* 0x180fe2000001087d */
[-CC-:B------:R-:W-:Y:S01]  /*21470*/  FFMA.FTZ R197, R162, R0.reuse, -R125.reuse ;  /* 0x00000000a2c57223 */ /* 0x180fe2000001087d */
[-CC-:B------:R-:W-:Y:S01]  /*21480*/  FFMA.FTZ R145, R163, R0.reuse, -R125.reuse ;  /* 0x00000000a3917223 */ /* 0x180fe2000001087d */
[-CC-:B------:R-:W-:Y:S01]  /*21490*/  FFMA.FTZ R189, R146, R0.reuse, -R125.reuse ;  /* 0x0000000092bd7223 */ /* 0x180fe2000001087d */
[----:B------:R-:W-:Y:S01]  /*214a0*/  FFMA.FTZ R146, R2, R7, R200 ;  /* 0x0000000702927223 */ /* 0x000fe200000100c8 */
        /* <DEDUP_REMOVED lines=9> */
[----:B0-----:R-:W-:Y:S01]  /*21540*/  F2FP.BF16.F32.PACK_AB R200, R9, R200 ;  /* 0x000000c809c8723e */ /* 0x001fe200000010ff */
[-CC-:B------:R-:W-:Y:S01]  /*21550*/  FFMA.FTZ R135, R135, R0.reuse, -R125.reuse ;  /* 0x0000000087877223 */ /* 0x180fe2000001087d */
[-CC-:B------:R-:W-:Y:S01]  /*21560*/  FFMA.FTZ R122, R122, R0.reuse, -R125.reuse ;  /* 0x000000007a7a7223 */ /* 0x180fe2000001087d */
[-CC-:B------:R-:W-:Y:S01]  /*21570*/  FFMA.FTZ R123, R123, R0.reuse, -R125.reuse ;  /* 0x000000007b7b7223 */ /* 0x180fe2000001087d */
[----:B------:R-:W-:-:S03]  /*21580*/  FFMA.FTZ R126, R126, R0, -R125 ;  /* 0x000000007e7e7223 */ /* 0x000fc6000001087d */
        /* <DEDUP_REMOVED lines=15> */
[-C--:B------:R-:W-:Y:S01]  /*21680*/  FFMA.FTZ R137, R141, R0.reuse, -R3 ;  /* 0x000000008d897223 */ /* 0x080fe20000010803 */
[-CC-:B------:R-:W-:Y:S01]  /*21690*/  FFMA.FTZ R140, R167, R0.reuse, -R125.reuse ;  /* 0x00000000a78c7223 */ /* 0x180fe2000001087d */
[----:B------:R-:W-:Y:S01]  /*216a0*/  HGMMA.64x192x16.F32.BF16 R24, R180, gdesc[UR4].tnspB, R24, gsb0 ;  /* 0x42e00004b4187df0 */ /* 0x000fe20008001818 */
[----:B------:R-:W-:Y:S01]  /*216b0*/  R2UR UR7, R21 ;  /* 0x00000000150772ca */ /* 0x000fe200000e0000 */
[----:B------:R-:W-:Y:S01]  /*216c0*/  FADD.FTZ R21, R9, R146 ;  /* 0x0000009209157221 */ /* 0x000fe20000010000 */
[-CC-:B------:R-:W-:Y:S01]  /*216d0*/  FFMA.FTZ R141, R155, R0.reuse, -R125.reuse ;  /* 0x000000009b8d7223 */ /* 0x180fe2000001087d */
[-C--:B------:R-:W-:Y:S01]  /*216e0*/  FFMA.FTZ R185, R138, R0.reuse, -R125 ;  /* 0x000000008ab97223 */ /* 0x080fe2000001087d */
[----:B------:R-:W-:Y:S01]  /*216f0*/  MUFU.EX2 R140, R140 ;  /* 0x0000008c008c7308 */ /* 0x000fe20000000800 */
[----:B--2---:R-:W-:Y:S01]  /*21700*/  FADD.FTZ R21, R202, R21 ;  /* 0x00000015ca157221 */ /* 0x004fe20000010000 */
[----:B------:R-:W-:Y:S01]  /*21710*/  FFMA.FTZ R187, R142, R0, -R125 ;  /* 0x000000008ebb7223 */ /* 0x000fe2000001087d */
[----:B---3--:R-:W-:-:S02]  /*21720*/  F2FP.BF16.F32.PACK_AB R202, R168, R202 ;  /* 0x000000caa8ca723e */ /* 0x008fc400000010ff */
[----:B------:R-:W-:-:S03]  /*21730*/  FADD.FTZ R21, R168, R21 ;  /* 0x00000015a8157221 */ /* 0x000fc60000010000 */
[----:B------:R-:W-:Y:S01]  /*21740*/  MUFU.EX2 R141, R141 ;  /* 0x0000008d008d7308 */ /* 0x000fe20000000800 */
[----:B----4-:R-:W-:Y:S01]  /*21750*/  FADD.FTZ R21, R196, R21 ;  /* 0x00000015c4157221 */ /* 0x010fe20000010000 */
[----:B-----5:R-:W-:-:S03]  /*21760*/  F2FP.BF16.F32.PACK_AB R196, R160, R196 ;  /* 0x000000c4a0c4723e */ /* 0x020fc600000010ff */
        /* <DEDUP_REMOVED lines=16> */
[-C--:B------:R-:W-:Y:S01]  /*21870*/  FFMA.FTZ R129, R133, R0.reuse, -R3 ;  /* 0x0000000085817223 */ /* 0x080fe20000010803 */
[----:B------:R-:W-:Y:S01]  /*21880*/  FADD.FTZ R3, -R4, R8 ;  /* 0x0000000804037221 */ /* 0x000fe20000010100 */
[----:B------:R-:W-:Y:S01]  /*21890*/  WARPGROUP.ARRIVE ;  /* 0x00000000000079c5 */ /* 0x000fe20000000000 */
[----:B------:R0:W-:Y:S01]  /*218a0*/  MUFU.EX2 R8, R20 ;  /* 0x0000001400087308 */ /* 0x0001e20000000800 */
[-CC-:B------:R-:W-:Y:S01]  /*218b0*/  FFMA.FTZ R132, R171, R0.reuse, -R125.reuse ;  /* 0x00000000ab847223 */ /* 0x180fe2000001087d */
[-C--:B------:R-:W-:Y:S01]  /*218c0*/  FMUL.FTZ R3, R3, R0.reuse ;  /* 0x0000000003037220 */ /* 0x080fe20000410000 */
[-CC-:B------:R-:W-:Y:S01]  /*218d0*/  FFMA.FTZ R133, R175, R0.reuse, -R125.reuse ;  /* 0x00000000af857223 */ /* 0x180fe2000001087d */
[-C--:B------:R-:W-:Y:S01]  /*218e0*/  FFMA.FTZ R181, R130, R0.reuse, -R125 ;  /* 0x0000000082b57223 */ /* 0x080fe2000001087d */
[----:B------:R-:W-:Y:S01]  /*218f0*/  FADD.FTZ R130, R192, R21 ;  /* 0x00000015c0827221 */ /* 0x000fe20000010000 */
[----:B------:R-:W-:Y:S01]  /*21900*/  FFMA.FTZ R183, R134, R0, -R125 ;  /* 0x0000000086b77223 */ /* 0x000fe2000001087d */
[----:B------:R-:W-:Y:S01]  /*21910*/  F2FP.BF16.F32.PACK_AB R192, R153, R192 ;  /* 0x000000c099c0723e */ /* 0x000fe200000010ff */
[----:B------:R-:W1:Y:S01]  /*21920*/  MUFU.EX2 R3, R3 ;  /* 0x0000000300037308 */ /* 0x000e620000000800 */
[----:B0-----:R-:W-:-:S02]  /*21930*/  VIADD R20, R14, 0x300 ;  /* 0x000003000e147836 */ /* 0x001fc40000000000 */
[----:B------:R-:W-:-:S03]  /*21940*/  FFMA.FTZ R14, R147, R0, -R125 ;  /* 0x00000000930e7223 */ /* 0x000fc6000001087d */
[----:B------:R-:W-:Y:S02]  /*21950*/  R2UR UR6, R20 ;  /* 0x00000000140672ca */ /* 0x000fe400000e0000 */
[----:B------:R-:W0:Y:S01]  /*21960*/  MUFU.EX2 R132, R132 ;  /* 0x0000008400847308 */ /* 0x000e220000000800 */
[----:B------:R-:W-:-:S07]  /*21970*/  @!P1 PRMT R20, RZ, 0x654, R13 ;  /* 0x00000654ff149816 */ /* 0x000fce000000000d */
[----:B------:R-:W2:Y:S01]  /*21980*/  MUFU.EX2 R133, R133 ;  /* 0x0000008500857308 */ /* 0x000ea20000000800 */
[----:B-1----:R-:W-:Y:S01]  /*21990*/  FFMA.FTZ R7, R3, R6, R201 ;  /* 0x0000000603077223 */ /* 0x002fe200000100c9 */
[----:B------:R-:W-:Y:S01]  /*219a0*/  FFMA.FTZ R6, R139, R0, -R125 ;  /* 0x000000008b067223 */ /* 0x000fe2000001087d */
[----:B------:R-:W-:Y:S05]  /*219b0*/  HGMMA.64x192x16.F32.BF16 R24, R176, gdesc[UR4].tnspB, R24, gsb0 ;  /* 0x42e00004b0187df0 */ /* 0x000fea0008001818 */
[----:B------:R-:W1:Y:S01]  /*219c0*/  MUFU.EX2 R14, R14 ;  /* 0x0000000e000e7308 */ /* 0x000e620000000800 */
[----:B0-----:R-:W-:-:S07]  /*219d0*/  F2FP.BF16.F32.PACK_AB R201, R132, R201 ;  /* 0x000000c984c9723e */ /* 0x001fce00000010ff */
[----:B------:R-:W0:Y:S08]  /*219e0*/  MUFU.EX2 R13, R151 ;  /* 0x00000097000d7308 */ /* 0x000e300000000800 */
[----:B------:R-:W3:Y:S08]  /*219f0*/  MUFU.EX2 R6, R6 ;  /* 0x0000000600067308 */ /* 0x000ef00000000800 */
[----:B------:R-:W4:Y:S08]  /*21a00*/  MUFU.EX2 R180, R180 ;  /* 0x000000b400b47308 */ /* 0x000f300000000800 */
        /* <DEDUP_REMOVED lines=8> */
[----:B------:R-:W-:Y:S02]  /*21a90*/  F2FP.BF16.F32.PACK_AB R178, R8, R124 ;  /* 0x0000007c08b2723e */ /* 0x000fe400000010ff */
[----:B------:R-:W-:Y:S02]  /*21aa0*/  F2FP.BF16.F32.PACK_AB R176, R121, R120 ;  /* 0x0000007879b0723e */ /* 0x000fe400000010ff */
[----:B------:R-:W-:Y:S01]  /*21ab0*/  F2FP.BF16.F32.PACK_AB R177, R123, R122 ;  /* 0x0000007a7bb1723e */ /* 0x000fe200000010ff */
[----:B-----5:R-:W-:Y:S01]  /*21ac0*/  FADD.FTZ R20, R132, R7 ;  /* 0x0000000784147221 */ /* 0x020fe20000010000 */
[----:B------:R5:W-:Y:S01]  /*21ad0*/  @!P1 SYNCS.ARRIVE.TRANS64.RED.A1T0 RZ, [R11+URZ], RZ ;  /* 0x000000ff0bff99a7 */ /* 0x000be2000810043f */
[-CC-:B------:R-:W-:Y:S01]  /*21ae0*/  FFMA.FTZ R7, R143, R0.reuse, -R125.reuse ;  /* 0x000000008f077223 */ /* 0x180fe2000001087d */
[----:B------:R-:W-:Y:S01]  /*21af0*/  FFMA.FTZ R125, R127, R0, -R125 ;  /* 0x000000007f7d7223 */ /* 0x000fe2000001087d */
[----:B------:R-:W-:Y:S01]  /*21b00*/  FADD.FTZ R20, R203, R20 ;  /* 0x00000014cb147221 */ /* 0x000fe20000010000 */
[----:B--2---:R-:W-:-:S03]  /*21b10*/  F2FP.BF16.F32.PACK_AB R203, R133, R203 ;  /* 0x000000cb85cb723e */ /* 0x004fc600000010ff */
[----:B------:R-:W-:Y:S01]  /*21b20*/  FADD.FTZ R20, R133, R20 ;  /* 0x0000001485147221 */ /* 0x000fe20000010000 */
[----:B------:R-:W2:Y:S03]  /*21b30*/  MUFU.EX2 R7, R7 ;  /* 0x0000000700077308 */ /* 0x000ea60000000800 */
[----:B------:R-:W-:Y:S01]  /*21b40*/  FADD.FTZ R20, R197, R20 ;  /* 0x00000014c5147221 */ /* 0x000fe20000010000 */
[----:B------:R-:W-:-:S03]  /*21b50*/  F2FP.BF16.F32.PACK_AB R197, R145, R197 ;  /* 0x000000c591c5723e */ /* 0x000fc600000010ff */
[----:B------:R-:W-:Y:S01]  /*21b60*/  FADD.FTZ R20, R145, R20 ;  /* 0x0000001491147221 */ /* 0x000fe20000010000 */
[----:B------:R-:W2:Y:S03]  /*21b70*/  MUFU.EX2 R125, R125 ;  /* 0x0000007d007d7308 */ /* 0x000ea60000000800 */
[----:B-----5:R-:W-:Y:S01]  /*21b80*/  FADD.FTZ R11, R199, R20 ;  /* 0x00000014c70b7221 */ /* 0x020fe20000010000 */
        /* <DEDUP_REMOVED lines=17> */
[C---:B-1----:R-:W-:Y:S02]  /*21ca0*/  F2FP.BF16.F32.PACK_AB R189, R14.reuse, R189 ;  /* 0x000000bd0ebd723e */ /* 0x042fe400000010ff */
[----:B------:R-:W-:Y:S01]  /*21cb0*/  FADD.FTZ R20, R14, R11 ;  /* 0x0000000b0e147221 */ /* 0x000fe20000010000 */
[C---:B------:R-:W-:Y:S01]  /*21cc0*/  FADD.FTZ R21, R144.reuse, R21 ;  /* 0x0000001590157221 */ /* 0x040fe20000010000 */
[----:B------:R-:W-:-:S02]  /*21cd0*/  F2FP.BF16.F32.PACK_AB R190, R144, R190 ;  /* 0x000000be90be723e */ /* 0x000fc400000010ff */
[----:B------:R-:W-:Y:S01]  /*21ce0*/  FADD.FTZ R20, R191, R20 ;  /* 0x00000014bf147221 */ /* 0x000fe20000010000 */
[----:B------:R-:W-:Y:S01]  /*21cf0*/  FADD.FTZ R21, R184, R21 ;  /* 0x00000015b8157221 */ /* 0x000fe20000010000 */
[C---:B0-----:R-:W-:Y:S02]  /*21d00*/  F2FP.BF16.F32.PACK_AB R191, R13.reuse, R191 ;  /* 0x000000bf0dbf723e */ /* 0x041fe400000010ff */
[----:B------:R-:W-:Y:S01]  /*21d10*/  FADD.FTZ R20, R13, R20 ;  /* 0x000000140d147221 */ /* 0x000fe20000010000 */
[C---:B------:R-:W-:Y:S01]  /*21d20*/  FADD.FTZ R21, R136.reuse, R21 ;  /* 0x0000001588157221 */ /* 0x040fe20000010000 */
[----:B------:R-:W-:Y:S02]  /*21d30*/  F2FP.BF16.F32.PACK_AB R184, R136, R184 ;  /* 0x000000b888b8723e */ /* 0x000fe400000010ff */
[----:B------:R-:W-:Y:S01]  /*21d40*/  FADD.FTZ R11, R185, R20 ;  /* 0x00000014b90b7221 */ /* 0x000fe20000010000 */
[----:B------:R-:W-:Y:S01]  /*21d50*/  FADD.FTZ R130, R186, R21 ;  /* 0x00000015ba827221 */ /* 0x000fe20000010000 */
[----:B---3--:R-:W-:-:S02]  /*21d60*/  F2FP.BF16.F32.PACK_AB R185, R6, R185 ;  /* 0x000000b906b9723e */ /* 0x008fc400000010ff */
[----:B------:R-:W-:Y:S01]  /*21d70*/  FADD.FTZ R20, R6, R11 ;  /* 0x0000000b06147221 */ /* 0x000fe20000010000 */
[C---:B------:R-:W-:Y:S01]  /*21d80*/  FADD.FTZ R11, R137.reuse, R130 ;  /* 0x00000082890b7221 */ /* 0x040fe20000010000 */
[----:B------:R-:W-:Y:S02]  /*21d90*/  F2FP.BF16.F32.PACK_AB R186, R137, R186 ;  /* 0x000000ba89ba723e */ /* 0x000fe400000010ff */
[----:B------:R-:W-:Y:S01]  /*21da0*/  FADD.FTZ R20, R187, R20 ;  /* 0x00000014bb147221 */ /* 0x000fe20000010000 */
[----:B----4-:R-:W-:Y:S01]  /*21db0*/  FADD.FTZ R11, R180, R11 ;  /* 0x0000000bb40b7221 */ /* 0x010fe20000010000 */
[C---:B--2---:R-:W-:Y:S02]  /*21dc0*/  F2FP.BF16.F32.PACK_AB R187, R7.reuse, R187 ;  /* 0x000000bb07bb723e */ /* 0x044fe400000010ff */
        /* <DEDUP_REMOVED lines=12> */
[----:B------:R-:W-:-:S02]  /*21e90*/  F2FP.BF16.F32.PACK_AB R183, R12, R183 ;  /* 0x000000b70cb7723e */ /* 0x000fc400000010ff */
[----:B------:R-:W-:Y:S01]  /*21ea0*/  FADD.FTZ R11, R12, R11 ;  /* 0x0000000b0c0b7221 */ /* 0x000fe20000010000 */
[----:B------:R-:W-:Y:S01]  /*21eb0*/  FADD.FTZ R7, R121, R6 ;  /* 0x0000000679077221 */ /* 0x000fe20000010000 */
[----:B------:R-:W-:Y:S02]  /*21ec0*/  IMAD.MOV.U32 R12, RZ, RZ, R205 ;  /* 0x000000ffff0c7224 */ /* 0x000fe400078e00cd */
[----:B------:R-:W-:Y:S01]  /*21ed0*/  FADD.FTZ R14, R122, R11 ;  /* 0x0000000b7a0e7221 */ /* 0x000fe20000010000 */
[----:B------:R-:W-:Y:S01]  /*21ee0*/  FADD.FTZ R7, R124, R7 ;  /* 0x000000077c077221 */ /* 0x000fe20000010000 */
[----:B------:R-:W-:Y:S02]  /*21ef0*/  IMAD.MOV.U32 R11, RZ, RZ, R208 ;  /* 0x000000ffff0b7224 */ /* 0x000fe400078e00d0 */
[----:B------:R-:W-:Y:S01]  /*21f00*/  FADD.FTZ R14, R123, R14 ;  /* 0x0000000e7b0e7221 */ /* 0x000fe20000010000 */
[----:B------:R-:W-:Y:S01]  /*21f10*/  FADD.FTZ R7, R8, R7 ;  /* 0x0000000708077221 */ /* 0x000fe20000010000 */
[----:B------:R-:W-:-:S02]  /*21f20*/  IMAD.MOV.U32 R8, RZ, RZ, R4 ;  /* 0x000000ffff087224 */ /* 0x000fc400078e0004 */
[----:B------:R-:W-:Y:S01]  /*21f30*/  FADD.FTZ R14, R179, R14 ;  /* 0x0000000eb30e7221 */ /* 0x000fe20000010000 */
[----:B------:R-:W-:-:S03]  /*21f40*/  F2FP.BF16.F32.PACK_AB R179, R125, R179 ;  /* 0x000000b37db3723e */ /* 0x000fc600000010ff */
[----:B------:R-:W-:Y:S01]  /*21f50*/  FADD.FTZ R6, R125, R14 ;  /* 0x0000000e7d067221 */ /* 0x000fe20000010000 */
[----:B------:R-:W-:Y:S06]  /*21f60*/  @P2 BRA `(.L_x_5265) ;  /* 0xffffffb000b82947 */ /* 0x000fec000383ffff */
.L_x_5254:
[----:B------:R-:W-:Y:S05]  /*21f70*/  BSYNC B0 ;  /* 0x0000000000007941 */ /* 0x000fea0003800000 */
.L_x_5253:
        /* <DEDUP_REMOVED lines=99> */
.L_x_5266:
[----:B------:R-:W-:Y:S01]  /*225b0*/  IMAD R11, R205, 0x8, R18 ;  /* 0x00000008cd0b7824 */ /* 0x000fe200078e0212 */
[----:B------:R-:W-:-:S04]  /*225c0*/  SHF.L.U32 R2, R208, 0x1f, RZ ;  /* 0x0000001fd0027819 */ /* 0x000fc800000006ff */
[----:B------:R0:W1:Y:S01]  /*225d0*/  SYNCS.PHASECHK.TRANS64.TRYWAIT P2, [R11+URZ+0x36850], R2 ;  /* 0x036850020b0075a7 */ /* 0x000062000804017f */
[----:B------:R-:W-:Y:S05]  /*225e0*/  @!P0 BRA `(.L_x_5267) ;  /* 0x0000000000048947 */ /* 0x000fea0003800000 */
[----:B------:R-:W-:Y:S01]  /*225f0*/  BPT.TRAP 0x1 ;  /* 0x000000040000795c */ /* 0x000fe20000300000 */
.L_x_5267:
        /* <DEDUP_REMOVED lines=9> */
.L_x_5269:
[----:B------:R-:W-:Y:S05]  /*22690*/  BSYNC B0 ;  /* 0x0000000000007941 */ /* 0x000fea0003800000 */
.L_x_5268:
        /* <DEDUP_REMOVED lines=178> */
.L_x_5165:
        /* <DEDUP_REMOVED lines=159> */
[----:B--2---:R-:W-:Y:S01]  /*23bb0*/  IMAD.U32 R0, RZ, RZ, UR4 ;  /* 0x00000004ff007e24 */ /* 0x004fe2000f8e00ff */
[----:B------:R-:W-:Y:S01]  /*23bc0*/  @P1 IADD3.X R7, R228, UR5, RZ, P2, !PT ;  /* 0x00000005e4071c10 */ /* 0x000fe200097fe4ff */
[----:B------:R2:W5:Y:S01]  /*23bd0*/  @P0 LDG.E R20, desc[UR60][R8.64] ;  /* 0x0000003c08140981 */ /* 0x000562000c1e1900 */
[----:B------:R-:W-:-:S03]  /*23be0*/  IADD3 R11, P4, R4, 0x1000, RZ ;  /* 0x00001000040b7810 */ /* 0x000fc60007f9e0ff */
[----:B------:R2:W5:Y:S01]  /*23bf0*/  @P1 LDG.E R0, desc[UR60][R6.64] ;  /* 0x0000003c06001981 */ /* 0x000562000c1e1900 */
[----:B------:R-:W-:Y:S01]  /*23c00*/  LOP3.LUT R10, R11, 0x380, RZ, 0xc0, !PT ;  /* 0x000003800b0a7812 */ /* 0x000fe200078ec0ff */
[----:B------:R-:W-:Y:S08]  /*23c10*/  @P1 BRA `(.L_x_5273) ;  /* 0x0000000000101947 */ /* 0x000ff00003800000 */
[----:B------:R-:W-:Y:S05]  /*23c20*/  @!P0 BRA `(.L_x_5273) ;  /* 0x00000000000c8947 */ /* 0x000fea0003800000 */
[----:B--2---:R-:W2:Y:S04]  /*23c30*/  LDG.E R7, desc[UR60][R8.64] ;  /* 0x0000003c08077981 */ /* 0x004ea8000c1e1900 */
[----:B-----5:R-:W2:Y:S02]  /*23c40*/  LDG.E R0, desc[UR60][R8.64+0x4] ;  /* 0x0000043c08007981 */ /* 0x020ea4000c1e1900 */
[----:B--2---:R-:W-:-:S07]  /*23c50*/  IMAD.IADD R0, R0, 0x1, -R7 ;  /* 0x0000000100007824 */ /* 0x004fce00078e0a07 */
.L_x_5273:
[----:B------:R-:W-:Y:S01]  /*23c60*/  SHF.R.S32.HI R61, RZ, 0x1f, R226 ;  /* 0x0000001fff3d7819 */ /* 0x000fe200000114e2 */
[----:B------:R-:W-:Y:S01]  /*23c70*/  ULDC.64 UR4, c[0x0][0xb70] ;  /* 0x0002dc0000047ab9 */ /* 0x000fe20000000a00 */
[--C-:B-----5:R-:W-:Y:S02]  /*23c80*/  SHF.R.S32.HI R21, RZ, 0x1f, R20.reuse ;  /* 0x0000001fff157819 */ /* 0x120fe40000011414 */
[----:B--2---:R-:W-:Y:S01]  /*23c90*/  SHF.R.U64 R8, R10, 0x3, RZ ;  /* 0x000000030a087819 */ /* 0x004fe200000012ff */
[----:B------:R-:W-:Y:S01]  /*23ca0*/  IMAD R7, R61, UR4, RZ ;  /* 0x000000043d077c24 */ /* 0x000fe2000f8e02ff */
[----:B------:R-:W-:Y:S02]  /*23cb0*/  SEL R235, R235, RZ, !P0 ;  /* 0x000000ffebeb7207 */ /* 0x000fe40004000000 */
[----:B------:R-:W-:Y:S01]  /*23cc0*/  SEL R229, R229, RZ, !P0 ;  /* 0x000000ffe5e57207 */ /* 0x000fe20004000000 */
[----:B------:R-:W-:Y:S01]  /*23cd0*/  IMAD R9, R226, UR5, R7 ;  /* 0x00000005e2097c24 */ /* 0x000fe2000f8e0207 */
[----:B------:R-:W-:Y:S01]  /*23ce0*/  IADD3 R29, P0, R4, 0x4000, RZ ;  /* 0x00004000041d7810 */ /* 0x000fe20007f1e0ff */
[----:B------:R-:W-:Y:S01]  /*23cf0*/  IMAD.WIDE.U32 R6, R226, UR4, R20 ;  /* 0x00000004e2067c25 */ /* 0x000fe2000f8e0014 */
[----:B------:R-:W-:Y:S01]  /*23d00*/  ULDC.64 UR4, c[0x0][0xb78] ;  /* 0x0002de0000047ab9 */ /* 0x000fe20000000a00 */
[----:B------:R-:W-:-:S02]  /*23d10*/  LOP3.LUT R8, R8, R11, RZ, 0x3c, !PT ;  /* 0x0000000b08087212 */ /* 0x000fc400078e3cff */
[----:B------:R-:W-:Y:S01]  /*23d20*/  IMAD.IADD R7, R7, 0x1, R9 ;  /* 0x0000000107077824 */ /* 0x000fe200078e0209 */
[C---:B------:R-:W-:Y:S01]  /*23d30*/  IADD3 R13, P5, R4.reuse, 0x2000, RZ ;  /* 0x00002000040d7810 */ /* 0x040fe20007fbe0ff */
[----:B------:R-:W-:Y:S01]  /*23d40*/  IMAD R9, R235, UR4, RZ ;  /* 0x00000004eb097c24 */ /* 0x000fe2000f8e02ff */
[C---:B------:R-:W-:Y:S01]  /*23d50*/  IADD3 R25, P6, R4.reuse, 0x3000, RZ ;  /* 0x0000300004197810 */ /* 0x040fe20007fde0ff */
[----:B------:R-:W-:Y:S01]  /*23d60*/  IMAD R11, R233, 0x80, R225 ;  /* 0x00000080e90b7824 */ /* 0x000fe200078e02e1 */
[C---:B------:R-:W-:Y:S01]  /*23d70*/  IADD3 R33, P1, R4.reuse, 0x5000, RZ ;  /* 0x0000500004217810 */ /* 0x040fe20007f3e0ff */
[----:B------:R-:W-:Y:S01]  /*23d80*/  IMAD.WIDE.U32 R6, R229, UR4, R6 ;  /* 0x00000004e5067c25 */ /* 0x000fe2000f8e0006 */
[----:B------:R-:W-:Y:S02]  /*23d90*/  LOP3.LUT R28, R29, 0x380, RZ, 0xc0, !PT ;  /* 0x000003801d1c7812 */ /* 0x000fe400078ec0ff */
[----:B------:R-:W-:Y:S01]  /*23da0*/  IADD3 R37, P2, R4, 0x6000, RZ ;  /* 0x0000600004257810 */ /* 0x000fe20007f5e0ff */
[----:B------:R-:W-:Y:S01]  /*23db0*/  IMAD R10, R229, UR5, R9 ;  /* 0x00000005e50a7c24 */ /* 0x000fe2000f8e0209 */
[----:B------:R-:W-:Y:S01]  /*23dc0*/  SHF.R.S32.HI R9, RZ, 0x1f, R11 ;  /* 0x0000001fff097819 */ /* 0x000fe2000001140b */
[----:B------:R-:W-:Y:S01]  /*23dd0*/  ULDC.64 UR4, c[0x0][0xb40] ;  /* 0x0002d00000047ab9 */ /* 0x000fe20000000a00 */
[----:B------:R-:W-:-:S02]  /*23de0*/  IADD3 R6, P3, R11, R6, RZ ;  /* 0x000000060b067210 */ /* 0x000fc40007f7e0ff */
[----:B------:R-:W-:Y:S02]  /*23df0*/  LOP3.LUT R12, R13, 0x380, RZ, 0xc0, !PT ;  /* 0x000003800d0c7812 */ /* 0x000fe400078ec0ff */
[----:B------:R-:W-:Y:S02]  /*23e00*/  LOP3.LUT R24, R25, 0x380, RZ, 0xc0, !PT ;  /* 0x0000038019187812 */ /* 0x000fe400078ec0ff */
[----:B------:R-:W-:Y:S02]  /*23e10*/  LOP3.LUT R32, R33, 0x380, RZ, 0xc0, !PT ;  /* 0x0000038021207812 */ /* 0x000fe400078ec0ff */
[----:B------:R-:W-:Y:S02]  /*23e20*/  SHF.R.U64 R28, R28, 0x3, RZ ;  /* 0x000000031c1c7819 */ /* 0x000fe400000012ff */
[----:B------:R-:W-:Y:S02]  /*23e30*/  LOP3.LUT R36, R37, 0x380, RZ, 0xc0, !PT ;  /* 0x0000038025247812 */ /* 0x000fe400078ec0ff */
[----:B------:R-:W-:Y:S01]  /*23e40*/  IADD3.X R9, R9, R7, R10, P3, !PT ;  /* 0x0000000709097210 */ /* 0x000fe20001ffe40a */
[----:B------:R-:W-:Y:S01]  /*23e50*/  VIADD R7, R11, 0x8 ;  /* 0x000000080b077836 */ /* 0x000fe20000000000 */
[----:B------:R-:W-:-:S02]  /*23e60*/  SHF.R.U64 R12, R12, 0x3, RZ ;  /* 0x000000030c0c7819 */ /* 0x000fc400000012ff */
[----:B------:R-:W-:Y:S02]  /*23e70*/  SHF.R.U64 R24, R24, 0x3, RZ ;  /* 0x0000000318187819 */ /* 0x000fe400000012ff */
[----:B------:R-:W-:Y:S02]  /*23e80*/  SHF.R.U64 R32, R32, 0x3, RZ ;  /* 0x0000000320207819 */ /* 0x000fe400000012ff */
[----:B------:R-:W-:Y:S02]  /*23e90*/  LEA R54, P3, R6, UR4, 0x2 ;  /* 0x0000000406367c11 */ /* 0x000fe4000f8610ff */
[----:B------:R-:W-:Y:S01]  /*23ea0*/  LOP3.LUT R28, R28, R29, RZ, 0x3c, !PT ;  /* 0x0000001d1c1c7212 */ /* 0x000fe200078e3cff */
[----:B------:R-:W-:Y:S01]  /*23eb0*/  IMAD.X R29, RZ, RZ, R5, P0 ;  /* 0x000000ffff1d7224 */ /* 0x000fe200000e0605 */
[----:B------:R-:W-:Y:S02]  /*23ec0*/  SHF.R.U64 R36, R36, 0x3, RZ ;  /* 0x0000000324247819 */ /* 0x000fe400000012ff */
[----:B------:R-:W-:-:S02]  /*23ed0*/  LOP3.LUT P0, RZ, R237, 0x3, RZ, 0xc0, !PT ;  /* 0x00000003edff7812 */ /* 0x000fc4000780c0ff */
        /* <DEDUP_REMOVED lines=86> */
[----:B--2---:R2:W-:Y:S01]  /*24440*/  SYNCS.ARRIVE.TRANS64.RED.A1T0 RZ, [R0+URZ], RZ ;  /* 0x000000ff00ff79a7 */ /* 0x0045e2000810043f */
[----:B------:R-:W-:Y:S01]  /*24450*/  BSSY B1, `(.L_x_5274) ;  /* 0x0000018000017945 */ /* 0x000fe20003800000 */
        /* <DEDUP_REMOVED lines=23> */
.L_x_5275:
[----:B------:R-:W-:Y:S05]  /*245d0*/  BSYNC B1 ;  /* 0x0000000000017941 */ /* 0x000fea0003800000 */
.L_x_5274:
        /* <DEDUP_REMOVED lines=23> */
.L_x_5277:
[----:B------:R-:W-:Y:S05]  /*24750*/  BSYNC B1 ;  /* 0x0000000000017941 */ /* 0x000fea0003800000 */
.L_x_5276:
        /* <DEDUP_REMOVED lines=23> */
.L_x_5279:
[----:B------:R-:W-:Y:S05]  /*248d0*/  BSYNC B1 ;  /* 0x0000000000017941 */ /* 0x000fea0003800000 */
.L_x_5278:
        /* <DEDUP_REMOVED lines=24> */
.L_x_5272:
        /* <DEDUP_REMOVED lines=9> */
[----:B------:R2:W5:Y:S09]  /*24af0*/  @P0 LDG.E R7, desc[UR60][R2.64] ;  /* 0x0000003c02070981 */ /* 0x000572000c1e1900 */
[----:B------:R-:W-:Y:S01]  /*24b00*/  @P1 IADD3 R4, P2, R227, UR4, RZ ;  /* 0x00000004e3041c10 */ /* 0x000fe2000ff5e0ff */
[----:B------:R-:W-:-:S02]  /*24b10*/  ULDC UR4, c[0x0][0xa88] ;  /* 0x0002a20000047ab9 */ /* 0x000fc40000000800 */
[----:B------:R-:W-:Y:S01]  /*24b20*/  IMAD.U32 R0, RZ, RZ, UR4 ;  /* 0x00000004ff007e24 */ /* 0x000fe2000f8e00ff */
[----:B------:R-:W-:-:S05]  /*24b30*/  @P1 IADD3.X R5, R228, UR5, RZ, P2, !PT ;  /* 0x00000005e4051c10 */ /* 0x000fca00097fe4ff */
        /* <DEDUP_REMOVED lines=9> */
.L_x_5281:
        /* <DEDUP_REMOVED lines=28> */
.L_x_5283:
[----:B------:R-:W-:Y:S05]  /*24d90*/  BSYNC B1 ;  /* 0x0000000000017941 */ /* 0x000fea0003800000 */
.L_x_5282:
        /* <DEDUP_REMOVED lines=49> */
.L_x_5285:
[----:B------:R-:W-:Y:S05]  /*250b0*/  BSYNC B1 ;  /* 0x0000000000017941 */ /* 0x000fea0003800000 */
.L_x_5284:
        /* <DEDUP_REMOVED lines=23> */
.L_x_5287:
[----:B------:R-:W-:Y:S05]  /*25230*/  BSYNC B1 ;  /* 0x0000000000017941 */ /* 0x000fea0003800000 */
.L_x_5286:
        /* <DEDUP_REMOVED lines=23> */
.L_x_5289:
[----:B------:R-:W-:Y:S05]  /*253b0*/  BSYNC B1 ;  /* 0x0000000000017941 */ /* 0x000fea0003800000 */
.L_x_5288:
        /* <DEDUP_REMOVED lines=22> */
.L_x_5280:
[----:B------:R-:W-:Y:S05]  /*25520*/  BSYNC B0 ;  /* 0x0000000000007941 */ /* 0x000fea0003800000 */
.L_x_5271:
[----:B------:R-:W-:Y:S02]  /*25530*/  ULDC UR4, c[0x0][0xc14] ;  /* 0x0003050000047ab9 */ /* 0x000fe40000000800 */
[----:B-1----:R-:W-:-:S13]  /*25540*/  ISETP.GE.AND P0, PT, R215, UR4, PT ;  /* 0x00000004d7007c0c */ /* 0x002fda000bf06270 */
[----:B------:R-:W-:Y:S05]  /*25550*/  @!P0 BRA `(.L_x_5290) ;  /* 0xfffffdbc00408947 */ /* 0x000fea000383ffff */
[----:B------:R-:W-:Y:S05]  /*25560*/  BRA `(.L_x_5054) ;  /* 0x0000006400187947 */ /* 0x000fea0003800000 */
.L_x_5052:
        /* <DEDUP_REMOVED lines=9> */
[----:B------:R-:W-:Y:S01]  /*25600*/  CS2R R16, SRZ ;  /* 0x0000000000107805 */ /* 0x000fe2000001ff00 */
        /* <DEDUP_REMOVED lines=51> */
.L_x_5295:
        /* <DEDUP_REMOVED lines=16> */
.L_x_5294:
[----:B------:R-:W-:Y:S05]  /*25a40*/  BSYNC B0 ;  /* 0x0000000000007941 */ /* 0x000fea0003800000 */
.L_x_5293:
        /* <DEDUP_REMOVED lines=25> */
.L_x_5291:
        /* <DEDUP_REMOVED lines=20> */
.L_x_5296:
        /* <DEDUP_REMOVED lines=56> */
.L_x_5292:
[----:B------:R-:W-:Y:S02]  /*260a0*/  IMAD.MOV.U32 R17, RZ, RZ, RZ ;  /* 0x000000ffff117224 */ /* 0x000fe400078e00ff */
[----:B------:R-:W-:Y:S02]  /*260b0*/  IMAD.U32 R16, RZ, RZ, UR6 ;  /* 0x00000006ff107e24 */ /* 0x000fe4000f8e00ff */
[----:B------:R-:W-:-:S07]  /*260c0*/  IMAD.MOV.U32 R18, RZ, RZ, RZ ;  /* 0x000000ffff127224 */ /* 0x000fce00078e00ff */
.L_x_5297:
        /* <DEDUP_REMOVED lines=20> */
[----:B-1----:R-:W-:Y:S01]  /*26210*/  IMAD.MOV.U32 R0, RZ, RZ, 0x1 ;  /* 0x00000001ff007424 */ /* 0x002fe200078e00ff */
        /* <DEDUP_REMOVED lines=10> */
[----:B------:R-:W2:Y:S11]  /*262c0*/  S2R R4, SR_TID.X ;  /* 0x0000000000047919 */ /* 0x000eb60000002100 */
[----:B------:R-:W-:Y:S01]  /*262d0*/  ULOP3.LUT UR38, UR4, 0x2, URZ, 0xfc, !UPT ;  /* 0x0000000204267892 */ /* 0x000fe2000f8efc3f */
[----:B--2---:R-:W-:-:S04]  /*262e0*/  LOP3.LUT R4, R4, 0x7f, RZ, 0xc0, !PT ;  /* 0x0000007f04047812 */ /* 0x004fc800078ec0ff */
[C---:B------:R-:W-:Y:S02]  /*262f0*/  ISETP.NE.AND P2, PT, R4.reuse, RZ, PT ;  /* 0x000000ff0400720c */ /* 0x040fe40003f45270 */
[----:B------:R-:W-:-:S11]  /*26300*/  ISETP.NE.OR P0, PT, R4, RZ, !P1 ;  /* 0x000000ff0400720c */ /* 0x000fd60004f05670 */
[----:B------:R-:W-:-:S04]  /*26310*/  @P2 LOP3.LUT R2, R2, 0x2, RZ, 0xfc, !PT ;  /* 0x0000000202022812 */ /* 0x000fc800078efcff */
[----:B------:R-:W-:-:S05]  /*26320*/  @P0 LOP3.LUT R2, R2, 0x40, RZ, 0xfc, !PT ;  /* 0x0000004002020812 */ /* 0x000fca00078efcff */
[----:B------:R1:W-:Y:S02]  /*26330*/  STL [R1+0x10], R2 ;  /* 0x0000100201007387 */ /* 0x0003e40000100800 */
.L_x_5388:
[----:B-12---:R-:W1:Y:S02]  /*26340*/  LDC.64 R2, c[0x0][0xc60] ;  /* 0x00031800ff027b82 */ /* 0x006e640000000a00 */
[----:B-1----:R-:W-:-:S05]  /*26350*/  IMAD.WIDE R2, R19, 0x4, R2 ;  /* 0x0000000413027825 */ /* 0x002fca00078e0202 */
[----:B0-----:R-:W2:Y:S01]  /*26360*/  LDG.E R11, desc[UR60][R2.64] ;  /* 0x0000003c020b7981 */ /* 0x001ea2000c1e1900 */
[----:B------:R-:W-:Y:S05]  /*26370*/  YIELD ;  /* 0x0000000000007946 */ /* 0x000fea0003800000 */
[----:B------:R-:W-:Y:S01]  /*26380*/  ULDC.64 UR4, c[0x0][0xa28] ;  /* 0x00028a0000047ab9 */ /* 0x000fe20000000a00 */
[----:B------:R-:W-:Y:S01]  /*26390*/  IMAD.MOV.U32 R0, RZ, RZ, RZ ;  /* 0x000000ffff007224 */ /* 0x000fe200078e00ff */
[----:B------:R-:W-:Y:S01]  /*263a0*/  ISETP.NE.U32.AND P0, PT, RZ, UR4, PT ;  /* 0x00000004ff007c0c */ /* 0x000fe2000bf05070 */
[----:B------:R-:W-:Y:S01]  /*263b0*/  IMAD.MOV.U32 R10, RZ, RZ, RZ ;  /* 0x000000ffff0a7224 */ /* 0x000fe200078e00ff */
[----:B------:R-:W-:Y:S01]  /*263c0*/  ULDC.64 UR8, c[0x0][0xa08] ;  /* 0x0002820000087ab9 */ /* 0x000fe20000000a00 */
[----:B------:R-:W-:Y:S01]  /*263d0*/  ULDC.64 UR10, c[0x0][0xa10] ;  /* 0x00028400000a7ab9 */ /* 0x000fe20000000a00 */
[----:B------:R-:W-:-:S02]  /*263e0*/  ISETP.NE.AND.EX P0, PT, RZ, UR5, PT, P0 ;  /* 0x00000005ff007c0c */ /* 0x000fc4000bf05300 */
        /* <DEDUP_REMOVED lines=10> */
[----:B------:R-:W-:-:S03]  /*26490*/  ISETP.NE.AND.EX P0, PT, RZ, UR5, PT, P0 ;  /* 0x00000005ff007c0c */ /* 0x000fc6000bf05300 */
        /* <DEDUP_REMOVED lines=9> */
[----:B------:R-:W-:-:S04]  /*26530*/  IADD3 R6, P1, R13, UR8, RZ ;  /* 0x000000080d067c10 */ /* 0x000fc8000ff3e0ff */
[----:B------:R-:W-:Y:S02]  /*26540*/  IADD3.X R7, R12, UR9, RZ, P1, !PT ;  /* 0x000000090c077c10 */ /* 0x000fe40008ffe4ff */
[----:B------:R-:W-:-:S03]  /*26550*/  IADD3 R4, P1, R13, UR10, RZ ;  /* 0x0000000a0d047c10 */ /* 0x000fc6000ff3e0ff */
[----:B------:R-:W2:Y:S01]  /*26560*/  @P2 LDG.E R10, desc[UR60][R2.64] ;  /* 0x0000003c020a2981 */ /* 0x000ea2000c1e1900 */
[----:B------:R-:W-:Y:S02]  /*26570*/  IADD3.X R5, R12, UR11, RZ, P1, !PT ;  /* 0x0000000b0c057c10 */ /* 0x000fe40008ffe4ff */
[----:B------:R-:W-:Y:S01]  /*26580*/  ISETP.NE.U32.AND P1, PT, RZ, UR8, PT ;  /* 0x00000008ff007c0c */ /* 0x000fe2000bf25070 */
[----:B------:R-:W-:-:S03]  /*26590*/  ULDC UR6, c[0x0][0x338] ;  /* 0x0000ce0000067ab9 */ /* 0x000fc60000000800 */
[----:B------:R-:W-:Y:S02]  /*265a0*/  ISETP.NE.AND.EX P3, PT, RZ, UR9, PT, P1 ;  /* 0x00000009ff007c0c */ /* 0x000fe4000bf65310 */
[----:B------:R-:W-:-:S04]  /*265b0*/  ISETP.NE.U32.AND P1, PT, RZ, UR10, PT ;  /* 0x0000000aff007c0c */ /* 0x000fc8000bf25070 */
[----:B------:R-:W-:Y:S01]  /*265c0*/  ISETP.NE.AND.EX P1, PT, RZ, UR11, PT, P1 ;  /* 0x0000000bff007c0c */ /* 0x000fe2000bf25310 */
[----:B--2---:R0:W-:Y:S02]  /*265d0*/  STL [R1+0x34], R10 ;  /* 0x0000340a01007387 */ /* 0x0041e40000100800 */
[----:B0-----:R-:W-:Y:S01]  /*265e0*/  IMAD.U32 R10, RZ, RZ, UR4 ;  /* 0x00000004ff0a7e24 */ /* 0x001fe2000f8e00ff */
[----:B------:R-:W-:Y:S02]  /*265f0*/  ULDC.64 UR4, c[0x0][0x3f8] ;  /* 0x0000fe0000047ab9 */ /* 0x000fe40000000a00 */
[----:B------:R-:W-:-:S03]  /*26600*/  UISETP.NE.U32.AND UP0, UPT, UR4, URZ, UPT ;  /* 0x0000003f0400728c */ /* 0x000fc6000bf05070 */
[----:B------:R-:W-:Y:S01]  /*26610*/  ULDC UR4, c[0x0][0x404] ;  /* 0x0001010000047ab9 */ /* 0x000fe20000000800 */
[----:B------:R-:W-:Y:S01]  /*26620*/  UISETP.NE.AND.EX UP0, UPT, UR5, URZ, UPT, UP0 ;  /* 0x0000003f0500728c */ /* 0x000fe2000bf05300 */
[----:B------:R0:W5:Y:S02]  /*26630*/  @P0 LDG.E R10, desc[UR60][R8.64] ;  /* 0x0000003c080a0981 */ /* 0x000164000c1e1900 */
[----:B------:R-:W-:Y:S01]  /*26640*/  ULDC UR5, c[0x0][0x2e0] ;  /* 0x0000b80000057ab9 */ /* 0x000fe20000000800 */
[----:B------:R-:W-:-:S04]  /*26650*/  USEL UR4, UR4, 0x1, UP0 ;  /* 0x0000000104047887 */ /* 0x000fc80008000000 */
[----:B------:R-:W-:Y:S01]  /*26660*/  UIMAD UR4, UR4, UR5, URZ ;  /* 0x00000005040472a4 */ /* 0x000fe2000f8e023f */
[----:B0-----:R-:W-:-:S05]  /*26670*/  IMAD.U32 R9, RZ, RZ, UR6 ;  /* 0x00000006ff097e24 */ /* 0x001fca000f8e00ff */
[----:B------:R-:W-:Y:S01]  /*26680*/  IMAD.U32 R8, RZ, RZ, UR4 ;  /* 0x00000004ff087e24 */ /* 0x000fe2000f8e00ff */
[----:B------:R-:W-:Y:S06]  /*26690*/  @P0 BRA `(.L_x_5299) ;  /* 0x0000000000100947 */ /* 0x000fec0003800000 */
[----:B------:R-:W-:Y:S05]  /*266a0*/  @!P2 BRA `(.L_x_5299) ;  /* 0x00000000000ca947 */ /* 0x000fea0003800000 */
[----:B-----5:R-:W2:Y:S04]  /*266b0*/  LDG.E R10, desc[UR60][R2.64] ;  /* 0x0000003c020a7981 */ /* 0x020ea8000c1e1900 */
[----:B------:R-:W2:Y:S02]  /*266c0*/  LDG.E R2, desc[UR60][R2.64+0x4] ;  /* 0x0000043c02027981 */ /* 0x000ea4000c1e1900 */
[----:B--2---:R-:W-:-:S07]  /*266d0*/  IMAD.IADD R10, R2, 0x1, -R10 ;  /* 0x00000001020a7824 */ /* 0x004fce00078e0a0a */
.L_x_5299:
        /* <DEDUP_REMOVED lines=14> */
.L_x_5300:
[----:B------:R-:W-:Y:S05]  /*267c0*/  @!P3 BRA `(.L_x_5301) ;  /* 0x00000000000cb947 */ /* 0x000fea0003800000 */
[----:B------:R-:W2:Y:S04]  /*267d0*/  LDG.E R8, desc[UR60][R6.64] ;  /* 0x0000003c06087981 */ /* 0x000ea8000c1e1900 */
[----:B------:R-:W2:Y:S02]  /*267e0*/  LDG.E R6, desc[UR60][R6.64+0x4] ;  /* 0x0000043c06067981 */ /* 0x000ea4000c1e1900 */
[----:B--2---:R-:W-:-:S07]  /*267f0*/  IMAD.IADD R8, R6, 0x1, -R8 ;  /* 0x0000000106087824 */ /* 0x004fce00078e0a08 */
.L_x_5301:
[----:B0-----:R-:W2:Y:S01]  /*26800*/  @P1 LDG.E R2, desc[UR60][R4.64] ;  /* 0x0000003c04021981 */ /* 0x001ea2000c1e1900 */
[----:B-----5:R-:W-:-:S03]  /*26810*/  IMAD.IADD R0, R8, 0x1, -R0 ;  /* 0x0000000108007824 */ /* 0x020fc600078e0a00 */
[----:B------:R-:W2:Y:S01]  /*26820*/  @P1 LDG.E R4, desc[UR60][R4.64+0x4] ;  /* 0x0000043c04041981 */ /* 0x000ea2000c1e1900 */
[----:B------:R-:W-:Y:S01]  /*26830*/  BSSY B0, `(.L_x_5302) ;  /* 0x00000f9000007945 */ /* 0x000fe20003800000 */
[----:B------:R-:W-:Y:S01]  /*26840*/  PLOP3.LUT P2, PT, PT, PT, PT, 0x80, 0x0 ;  /* 0x000000000000781c */ /* 0x000fe20003f4f070 */
[----:B--2---:R-:W-:Y:S01]  /*26850*/  @P1 IMAD.IADD R9, R4, 0x1, -R2 ;  /* 0x0000000104091824 */ /* 0x004fe200078e0a02 */
[----:B------:R-:W-:-:S03]  /*26860*/  LEA R2, R17, 0xef, 0x7 ;  /* 0x000000ef11027811 */ /* 0x000fc600078e38ff */
[----:B------:R-:W-:-:S04]  /*26870*/  IMAD.IADD R4, R0, 0x1, R9 ;  /* 0x0000000100047824 */ /* 0x000fc800078e0209 */
[C---:B------:R-:W-:Y:S01]  /*26880*/  VIADD R5, R4.reuse, 0x6f ;  /* 0x0000006f04057836 */ /* 0x040fe20000000000 */
[----:B------:R-:W-:Y:S01]  /*26890*/  IADD3 R3, R4, R2, -R10 ;  /* 0x0000000204037210 */ /* 0x000fe20007ffe80a */
[----:B------:R-:W-:Y:S02]  /*268a0*/  IMAD.MOV.U32 R4, RZ, RZ, RZ ;  /* 0x000000ffff047224 */ /* 0x000fe400078e00ff */
[----:B------:R-:W-:Y:S02]  /*268b0*/  IMAD.MOV.U32 R2, RZ, RZ, RZ ;  /* 0x000000ffff027224 */ /* 0x000fe400078e00ff */
[----:B------:R-:W-:-:S04]  /*268c0*/  IMAD.HI R4, R5, -0x6db6db6d, R4 ;  /* 0x9249249305047827 */ /* 0x000fc800078e0204 */
[----:B------:R-:W-:Y:S01]  /*268d0*/  IMAD.HI R2, R3, -0x6db6db6d, R2 ;  /* 0x9249249303027827 */ /* 0x000fe200078e0202 */
        /* <DEDUP_REMOVED lines=9> */
[----:B------:R-:W-:Y:S02]  /*26970*/  ISETP.GT.AND P0, PT, R2, R0, PT ;  /* 0x000000000200720c */ /* 0x000fe40003f04270 */
[----:B------:R-:W-:-:S05]  /*26980*/  SHF.R.U32.HI R4, RZ, 0x4, R0 ;  /* 0x00000004ff047819 */ /* 0x000fca0000011600 */
[----:B------:R-:W-:-:S06]  /*26990*/  IMAD.WIDE.U32 R4, R4, 0x24924925, RZ ;  /* 0x2492492504047825 */ /* 0x000fcc00078e00ff */
[----:B------:R-:W-:Y:S02]  /*269a0*/  @P0 VIADD R3, R2, 0x6f ;  /* 0x0000006f02030836 */ /* 0x000fe40000000000 */
[----:B------:R-:W-:-:S04]  /*269b0*/  @P0 IMAD.MOV.U32 R2, RZ, RZ, RZ ;  /* 0x000000ffff020224 */ /* 0x000fc800078e00ff */
[----:B------:R-:W-:-:S04]  /*269c0*/  @P0 IMAD.HI R2, R3, -0x6db6db6d, R2 ;  /* 0x9249249303020827 */ /* 0x000fc800078e0202 */
[----:B------:R-:W-:Y:S01]  /*269d0*/  IMAD.MOV.U32 R0, RZ, RZ, R5 ;  /* 0x000000ffff007224 */ /* 0x000fe200078e0005 */
[----:B------:R-:W-:Y:S01]  /*269e0*/  @P0 SHF.R.U32.HI R3, RZ, 0x1f, R2 ;  /* 0x0000001fff030819 */ /* 0x000fe20000011602 */
[----:B------:R0:W-:Y:S02]  /*269f0*/  STL [R1+0x24], R6 ;  /* 0x0000240601007387 */ /* 0x0001e40000100800 */
[----:B------:R-:W-:Y:S01]  /*26a00*/  IMAD.MOV.U32 R4, RZ, RZ, R0 ;  /* 0x000000ffff047224 */ /* 0x000fe200078e0000 */
        /* <DEDUP_REMOVED lines=13> */
.L_x_5455:
[----:B------:R-:W-:-:S03]  /*26ae0*/  UMOV UR4, 0xffffffff ;  /* 0xffffffff00047882 */ /* 0x000fc60000000000 */
[----:B------:R-:W-:Y:S05]  /*26af0*/  BRA.DIV UR4, `(.L_x_5305) ;  /* 0x0000005e04607947 */ /* 0x000fea000b800000 */
[----:B------:R-:W-:-:S13]  /*26b00*/  ELECT P6, URZ, PT ;  /* 0x00000000003f782f */ /* 0x000fda00038c0000 */
.L_x_5458:
        /* <DEDUP_REMOVED lines=12> */
.L_x_5459:
[----:B------:R-:W-:Y:S05]  /*26bd0*/  BSYNC B1 ;  /* 0x0000000000017941 */ /* 0x000fea0003800000 */
.L_x_5306:
        /* <DEDUP_REMOVED lines=8> */
.L_x_5460:
        /* <DEDUP_REMOVED lines=11> */
.L_x_5311:
        /* <DEDUP_REMOVED lines=29> */
.L_x_5461:
        /* <DEDUP_REMOVED lines=8> */
.L_x_5313:
        /* <DEDUP_REMOVED lines=24> */
.L_x_5309:
[----:B------:R-:W-:Y:S05]  /*270e0*/  BSYNC B1 ;  /* 0x0000000000017941 */ /* 0x000fea0003800000 */
.L_x_5308:
        /* <DEDUP_REMOVED lines=16> */
.L_x_5320:
        /* <DEDUP_REMOVED lines=9> */
.L_x_5462:
        /* <DEDUP_REMOVED lines=11> */
.L_x_5317:
        /* <DEDUP_REMOVED lines=27> */
.L_x_5463:
        /* <DEDUP_REMOVED lines=8> */
.L_x_5319:
        /* <DEDUP_REMOVED lines=24> */
.L_x_5315:
[----:B------:R-:W-:Y:S05]  /*276e0*/  BSYNC B1 ;  /* 0x0000000000017941 */ /* 0x000fea0003800000 */
.L_x_5314:
        /* <DEDUP_REMOVED lines=13> */
.L_x_5303:
[----:B------:R-:W-:Y:S05]  /*277c0*/  BSYNC B0 ;  /* 0x0000000000007941 */ /* 0x000fea0003800000 */
.L_x_5302:
        /* <DEDUP_REMOVED lines=23> */
.L_x_5322:
        /* <DEDUP_REMOVED lines=23> */
.L_x_5324:
        /* <DEDUP_REMOVED lines=20> */
.L_x_5326:
        /* <DEDUP_REMOVED lines=16> */
.L_x_5325:
        /* <DEDUP_REMOVED lines=31> */
.L_x_5327:
        /* <DEDUP_REMOVED lines=16> */
.L_x_5328:
        /* <DEDUP_REMOVED lines=15> */
.L_x_5329:
        /* <DEDUP_REMOVED lines=18> */
.L_x_5466:
[----:B------:R-:W-:Y:S01]  /*281f0*/  UMOV UR4, 0xffffffff ;  /* 0xffffffff00047882 */ /* 0x000fe20000000000 */
[----:B------:R-:W-:Y:S02]  /*28200*/  SHF.R.S32.HI R17, RZ, 0x1f, R0 ;  /* 0x0000001fff117819 */ /* 0x000fe40000011400 */
[----:B------:R-:W-:Y:S05]  /*28210*/  BRA.DIV UR4, `(.L_x_5331) ;  /* 0x0000004a04507947 */ /* 0x000fea000b800000 */
[----:B------:R-:W-:-:S13]  /*28220*/  ELECT P6, URZ, PT ;  /* 0x00000000003f782f */ /* 0x000fda00038c0000 */
.L_x_5469:
        /* <DEDUP_REMOVED lines=21> */
.L_x_5333:
        /* <DEDUP_REMOVED lines=9> */
.L_x_5470:
        /* <DEDUP_REMOVED lines=11> */
.L_x_5335:
        /* <DEDUP_REMOVED lines=33> */
.L_x_5332:
        /* <DEDUP_REMOVED lines=47> */
.L_x_5471:
[----:B------:R-:W-:Y:S05]  /*289c0*/  BSYNC B0 ;  /* 0x0000000000007941 */ /* 0x000fea0003800000 */
.L_x_5336:
        /* <DEDUP_REMOVED lines=42> */
.L_x_5344:
[----:B0-----:R-:W0:Y:S01]  /*28c70*/  S2R R9, SR_CgaCtaId ;  /* 0x0000000000097919 */ /* 0x001e220000008800 */
[----:B------:R-:W-:-:S04]  /*28c80*/  MOV R8, 0x400 ;  /* 0x0000040000087802 */ /* 0x000fc80000000f00 */
[----:B0-----:R-:W-:Y:S02]  /*28c90*/  LEA R8, R9, R8, 0x18 ;  /* 0x0000000809087211 */ /* 0x001fe400078ec0ff */
[----:B------:R-:W-:-:S03]  /*28ca0*/  SHF.L.U32 R9, R13, 0x1f, RZ ;  /* 0x0000001f0d097819 */ /* 0x000fc600000006ff */
[----:B------:R-:W-:-:S04]  /*28cb0*/  IMAD R8, R12, 0x8, R8 ;  /* 0x000000080c087824 */ /* 0x000fc800078e0208 */
[----:B------:R-:W0:Y:S02]  /*28cc0*/  SYNCS.PHASECHK.TRANS64.TRYWAIT P0, [R8+URZ+0x36840], R9 ;  /* 0x03684009080075a7 */ /* 0x000e24000800017f */
[----:B0-----:R-:W-:Y:S05]  /*28cd0*/  @!P0 BRA `(.L_x_5345) ;  /* 0x0000003c00f48947 */ /* 0x001fea0003800000 */
.L_x_5472:
        /* <DEDUP_REMOVED lines=11> */
.L_x_5346:
        /* <DEDUP_REMOVED lines=37> */
.L_x_5473:
        /* <DEDUP_REMOVED lines=10> */
.L_x_5348:
[----:B------:R-:W2:Y:S02]  /*29080*/  LDL R9, [R1+0x10] ;  /* 0x0000100001097983 */ /* 0x000ea40000100800 */
[----:B--2---:R-:W-:-:S13]  /*29090*/  LOP3.LUT P0, RZ, R9, 0x40, RZ, 0xc0, !PT ;  /* 0x0000004009ff7812 */ /* 0x004fda000780c0ff */
[----:B------:R-:W-:Y:S05]  /*290a0*/  @P0 BRA `(.L_x_5349) ;  /* 0x0000000000040947 */ /* 0x000fea0003800000 */
[----:B------:R-:W-:Y:S01]  /*290b0*/  BPT.TRAP 0x1 ;  /* 0x000000040000795c */ /* 0x000fe20000300000 */
.L_x_5349:
        /* <DEDUP_REMOVED lines=23> */
[----:B------:R-:W-:-:S05]  /*29230*/  UIADD3 UR15, UR15, 0x7400, URZ ;  /* 0x000074000f0f7890 */ /* 0x000fca000fffe03f */
[----:B------:R0:W-:Y:S01]  /*29240*/  UTMALDG.4D [UR8], [UR4], desc[UR6] ;  /* 0x00000608040075b4 */ /* 0x0001e20008019000 */
[----:B------:R-:W-:Y:S01]  /*29250*/  IMAD.MOV.U32 R4, RZ, RZ, R3 ;  /* 0x000000ffff047224 */ /* 0x000fe200078e0003 */
        /* <DEDUP_REMOVED lines=8> */
.L_x_5343:
[----:B------:R-:W-:Y:S05]  /*292e0*/  BSYNC B2 ;  /* 0x0000000000027941 */ /* 0x000fea0003800000 */
.L_x_5342:
[----:B------:R-:W2:Y:S04]  /*292f0*/  LDL.LU R3, [R1+0x24] ;  /* 0x0000240001037983 */ /* 0x000ea80000300800 */
[----:B------:R0:W-:Y:S04]  /*29300*/  STL [R1], R12 ;  /* 0x0000000c01007387 */ /* 0x0001e80000100800 */
[----:B------:R0:W-:Y:S02]  /*29310*/  STL [R1+0x8], R13 ;  /* 0x0000080d01007387 */ /* 0x0001e40000100800 */
[----:B0-2---:R-:W-:-:S07]  /*29320*/  VIADD R7, R3, 0xfffffffd ;  /* 0xfffffffd03077836 */ /* 0x005fce0000000000 */
.L_x_5341:
[----:B------:R-:W-:Y:S05]  /*29330*/  BSYNC B1 ;  /* 0x0000000000017941 */ /* 0x000fea0003800000 */
.L_x_5340:
[----:B------:R-:W-:-:S13]  /*29340*/  ISETP.NE.AND P0, PT, R2, RZ, PT ;  /* 0x000000ff0200720c */ /* 0x000fda0003f05270 */
[----:B------:R-:W-:Y:S05]  /*29350*/  @!P0 BRA `(.L_x_5339) ;  /* 0x0000001000488947 */ /* 0x000fea0003800000 */
[----:B------:R-:W-:-:S07]  /*29360*/  IMAD.MOV.U32 R11, RZ, RZ, R6 ;  /* 0x000000ffff0b7224 */ /* 0x000fce00078e0006 */
.L_x_5366:
        /* <DEDUP_REMOVED lines=32> */
.L_x_5352:
[----:B------:R-:W1:Y:S01]  /*29570*/  S2R R3, SR_CgaCtaId ;  /* 0x0000000000037919 */ /* 0x000e620000008800 */
[----:B------:R-:W-:-:S04]  /*29580*/  MOV R2, 0x400 ;  /* 0x0000040000027802 */ /* 0x000fc80000000f00 */
[----:B-1----:R-:W-:Y:S02]  /*29590*/  LEA R2, R3, R2, 0x18 ;  /* 0x0000000203027211 */ /* 0x002fe400078ec0ff */
[----:B------:R-:W-:-:S03]  /*295a0*/  SHF.L.U32 R3, R9, 0x1f, RZ ;  /* 0x0000001f09037819 */ /* 0x000fc600000006ff */
[----:B------:R-:W-:-:S04]  /*295b0*/  IMAD R2, R8, 0x8, R2 ;  /* 0x0000000808027824 */ /* 0x000fc800078e0202 */
[----:B------:R-:W1:Y:S02]  /*295c0*/  SYNCS.PHASECHK.TRANS64.TRYWAIT P0, [R2+URZ+0x36840], R3 ;  /* 0x03684003020075a7 */ /* 0x000e64000800017f */
[----:B-1----:R-:W-:Y:S05]  /*295d0*/  @!P0 BRA `(.L_x_5353) ;  /* 0x0000003400dc8947 */ /* 0x002fea0003800000 */
.L_x_5474:
        /* <DEDUP_REMOVED lines=11> */
.L_x_5354:
        /* <DEDUP_REMOVED lines=37> */
.L_x_5475:
        /* <DEDUP_REMOVED lines=10> */
.L_x_5356:
[----:B------:R-:W2:Y:S02]  /*29980*/  LDL R3, [R1+0x10] ;  /* 0x0000100001037983 */ /* 0x000ea40000100800 */
[----:B--2---:R-:W-:-:S13]  /*29990*/  LOP3.LUT P0, RZ, R3, 0x40, RZ, 0xc0, !PT ;  /* 0x0000004003ff7812 */ /* 0x004fda000780c0ff */
[----:B------:R-:W-:Y:S05]  /*299a0*/  @P0 BRA `(.L_x_5357) ;  /* 0x0000000000040947 */ /* 0x000fea0003800000 */
[----:B------:R-:W-:Y:S01]  /*299b0*/  BPT.TRAP 0x1 ;  /* 0x000000040000795c */ /* 0x000fe20000300000 */
.L_x_5357:
        /* <DEDUP_REMOVED lines=35> */
.L_x_5351:
[----:B------:R-:W-:Y:S05]  /*29bf0*/  BSYNC B1 ;  /* 0x0000000000017941 */ /* 0x000fea0003800000 */
.L_x_5350:
        /* <DEDUP_REMOVED lines=31> */
.L_x_5360:
[----:B------:R-:W2:Y:S01]  /*29df0*/  S2R R3, SR_CgaCtaId ;  /* 0x0000000000037919 */ /* 0x000ea20000008800 */
[----:B------:R-:W-:-:S04]  /*29e00*/  MOV R2, 0x400 ;  /* 0x0000040000027802 */ /* 0x000fc80000000f00 */
[----:B--2---:R-:W-:Y:S02]  /*29e10*/  LEA R2, R3, R2, 0x18 ;  /* 0x0000000203027211 */ /* 0x004fe400078ec0ff */
[----:B------:R-:W-:-:S03]  /*29e20*/  SHF.L.U32 R3, R14, 0x1f, RZ ;  /* 0x0000001f0e037819 */ /* 0x000fc600000006ff */
[----:B------:R-:W-:-:S04]  /*29e30*/  IMAD R2, R15, 0x8, R2 ;  /* 0x000000080f027824 */ /* 0x000fc800078e0202 */
[----:B------:R-:W2:Y:S02]  /*29e40*/  SYNCS.PHASECHK.TRANS64.TRYWAIT P0, [R2+URZ+0x36840], R3 ;  /* 0x03684003020075a7 */ /* 0x000ea4000800017f */
[----:B--2---:R-:W-:Y:S05]  /*29e50*/  @!P0 BRA `(.L_x_5361) ;  /* 0x0000002c00e48947 */ /* 0x004fea0003800000 */
.L_x_5476:
        /* <DEDUP_REMOVED lines=11> */
.L_x_5362:
        /* <DEDUP_REMOVED lines=36> */
.L_x_5477:
        /* <DEDUP_REMOVED lines=10> */
.L_x_5364:
[----:B------:R-:W2:Y:S02]  /*2a1f0*/  LDL R3, [R1+0x10] ;  /* 0x0000100001037983 */ /* 0x000ea40000100800 */
[----:B--2---:R-:W-:-:S13]  /*2a200*/  LOP3.LUT P0, RZ, R3, 0x40, RZ, 0xc0, !PT ;  /* 0x0000004003ff7812 */ /* 0x004fda000780c0ff */
[----:B------:R-:W-:Y:S05]  /*2a210*/  @P0 BRA `(.L_x_5365) ;  /* 0x0000000000040947 */ /* 0x000fea0003800000 */
[----:B------:R-:W-:Y:S01]  /*2a220*/  BPT.TRAP 0x1 ;  /* 0x000000040000795c */ /* 0x000fe20000300000 */
.L_x_5365:
        /* <DEDUP_REMOVED lines=33> */
.L_x_5359:
[----:B------:R-:W-:Y:S05]  /*2a440*/  BSYNC B1 ;  /* 0x0000000000017941 */ /* 0x000fea0003800000 */
.L_x_5358:
[C---:B------:R-:W-:Y:S01]  /*2a450*/  ISETP.GT.AND P0, PT, R7.reuse, 0x1, PT ;  /* 0x000000010700780c */ /* 0x040fe20003f04270 */
[----:B------:R-:W-:-:S12]  /*2a460*/  VIADD R7, R7, 0xfffffffe ;  /* 0xfffffffe07077836 */ /* 0x000fd80000000000 */
[----:B------:R-:W-:Y:S05]  /*2a470*/  @P0 BRA `(.L_x_5366) ;  /* 0xffffffec00bc0947 */ /* 0x000fea000383ffff */
.L_x_5339:
[----:B------:R-:W-:Y:S05]  /*2a480*/  BSYNC B0 ;  /* 0x0000000000007941 */ /* 0x000fea0003800000 */
.L_x_5338:
        /* <DEDUP_REMOVED lines=17> */
.L_x_5368:
[----:B------:R-:W-:Y:S05]  /*2a5a0*/  BSYNC B0 ;  /* 0x0000000000007941 */ /* 0x000fea0003800000 */
.L_x_5367:
        /* <DEDUP_REMOVED lines=11> */
.L_x_5478:
        /* <DEDUP_REMOVED lines=10> */
.L_x_5372:
[----:B------:R-:W2:Y:S02]  /*2a700*/  LDL R0, [R1+0x10] ;  /* 0x0000100001007983 */ /* 0x000ea40000100800 */
[----:B--2---:R-:W-:-:S13]  /*2a710*/  LOP3.LUT P0, RZ, R0, 0x40, RZ, 0xc0, !PT ;  /* 0x0000004000ff7812 */ /* 0x004fda000780c0ff */
[----:B------:R-:W-:Y:S05]  /*2a720*/  @P0 BRA `(.L_x_5373) ;  /* 0x0000000000040947 */ /* 0x000fea0003800000 */
[----:B------:R-:W-:Y:S01]  /*2a730*/  BPT.TRAP 0x1 ;  /* 0x000000040000795c */ /* 0x000fe20000300000 */
.L_x_5373:
        /* <DEDUP_REMOVED lines=33> */
.L_x_5370:
[----:B------:R-:W-:Y:S05]  /*2a950*/  BSYNC B0 ;  /* 0x0000000000007941 */ /* 0x000fea0003800000 */
.L_x_5369:
        /* <DEDUP_REMOVED lines=9> */
.L_x_5323:
[----:B------:R-:W-:Y:S05]  /*2a9f0*/  BSYNC B6 ;  /* 0x0000000000067941 */ /* 0x000fea0003800000 */
.L_x_5321:
[----:B------:R-:W-:-:S03]  /*2aa00*/  UMOV UR4, 0xffffffff ;  /* 0xffffffff00047882 */ /* 0x000fc60000000000 */
[----:B------:R-:W-:Y:S05]  /*2aa10*/  BRA.DIV UR4, `(.L_x_5374) ;  /* 0x0000002604307947 */ /* 0x000fea000b800000 */
[----:B------:R2:W3:Y:S04]  /*2aa20*/  SHFL.IDX PT, R4, R16, RZ, 0x1f ;  /* 0x00001fff10047589 */ /* 0x0004e800000e0000 */
[----:B------:R-:W4:Y:S02]  /*2aa30*/  SHFL.IDX PT, R16, R16, 0x1, 0x1f ;  /* 0x00201f0010107f89 */ /* 0x000f2400000e0000 */
.L_x_5482:
[----:B0-----:R-:W0:Y:S01]  /*2aa40*/  S2R R7, SR_TID.X ;  /* 0x0000000000077919 */ /* 0x001e220000002100 */
        /* <DEDUP_REMOVED lines=12> */
.L_x_5376:
[----:B------:R-:W-:Y:S05]  /*2ab10*/  BSYNC B0 ;  /* 0x0000000000007941 */ /* 0x000fea0003800000 */
.L_x_5375:
        /* <DEDUP_REMOVED lines=23> */
.L_x_5490:
[----:B------:R-:W-:Y:S02]  /*2ac90*/  ULDC UR4, c[0x0][0xc10] ;  /* 0x0003040000047ab9 */ /* 0x000fe40000000800 */
[----:B------:R-:W-:-:S04]  /*2aca0*/  IMAD.U32 R5, RZ, RZ, UR4 ;  /* 0x00000004ff057e24 */ /* 0x000fc8000f8e00ff */
[----:B-1----:R-:W-:-:S04]  /*2acb0*/  IMAD R3, R14, R5, RZ ;  /* 0x000000050e037224 */ /* 0x002fc800078e02ff */
[----:B--2-4-:R-:W-:-:S05]  /*2acc0*/  IMAD.IADD R16, R16, 0x1, R3 ;  /* 0x0000000110107824 */ /* 0x014fca00078e0203 */
[----:B---3--:R-:W-:-:S13]  /*2acd0*/  ISETP.GT.AND P0, PT, R16, R4, PT ;  /* 0x000000041000720c */ /* 0x008fda0003f04270 */
[----:B------:R-:W-:Y:S05]  /*2ace0*/  @P0 BRA `(.L_x_5378) ;  /* 0x0000000000b40947 */ /* 0x000fea0003800000 */
[----:B------:R-:W1:Y:S02]  /*2acf0*/  LDC R0, c[0x0][0xc14] ;  /* 0x00030500ff007b82 */ /* 0x000e640000000800 */
.L_x_5383:
        /* <DEDUP_REMOVED lines=12> */
[----:B0-----:R-:W-:-:S05]  /*2adc0*/  IMAD.WIDE R2, R5, 0x4, R2 ;  /* 0x0000000405027825 */ /* 0x001fca00078e0202 */
[----:B------:R1:W5:Y:S02]  /*2add0*/  LDG.E R17, desc[UR60][R2.64] ;  /* 0x0000003c02117981 */ /* 0x000364000c1e1900 */
.L_x_5381:
[----:B------:R-:W-:Y:S05]  /*2ade0*/  BSYNC B0 ;  /* 0x0000000000007941 */ /* 0x000fea0003800000 */
.L_x_5380:
        /* <DEDUP_REMOVED lines=11> */
[----:B-1----:R-:W-:-:S05]  /*2aea0*/  IMAD.IADD R3, R13, 0x1, R14 ;  /* 0x000000010d037824 */ /* 0x002fca00078e020e */
        /* <DEDUP_REMOVED lines=11> */
.L_x_5498:
[----:B------:R-:W-:Y:S02]  /*2af60*/  ULDC UR4, c[0x0][0xc10] ;  /* 0x0003040000047ab9 */ /* 0x000fe40000000800 */
[----:B------:R-:W-:-:S04]  /*2af70*/  IMAD.U32 R5, RZ, RZ, UR4 ;  /* 0x00000004ff057e24 */ /* 0x000fc8000f8e00ff */
[----:B-1----:R-:W-:-:S04]  /*2af80*/  IMAD R3, R14, R5, RZ ;  /* 0x000000050e037224 */ /* 0x002fc800078e02ff */
[----:B------:R-:W-:-:S05]  /*2af90*/  IMAD.IADD R16, R3, 0x1, R16 ;  /* 0x0000000103107824 */ /* 0x000fca00078e0210 */
[----:B------:R-:W-:-:S13]  /*2afa0*/  ISETP.GT.AND P0, PT, R16, R4, PT ;  /* 0x000000041000720c */ /* 0x000fda0003f04270 */
[----:B------:R-:W-:Y:S05]  /*2afb0*/  @!P0 BRA `(.L_x_5383) ;  /* 0xfffffffc00508947 */ /* 0x000fea000383ffff */
.L_x_5378:
        /* <DEDUP_REMOVED lines=8> */
.L_x_5502:
[----:B------:R-:W-:Y:S01]  /*2b040*/  ISETP.NE.AND P0, PT, R3, RZ, PT ;  /* 0x000000ff0300720c */ /* 0x000fe20003f05270 */
[----:B------:R-:W-:-:S12]  /*2b050*/  IMAD.MOV.U32 R7, RZ, RZ, RZ ;  /* 0x000000ffff077224 */ /* 0x000fd800078e00ff */
[----:B------:R-:W-:Y:S05]  /*2b060*/  @!P0 BRA `(.L_x_5385) ;  /* 0x0000000000108947 */ /* 0x000fea0003800000 */
[----:B------:R-:W-:Y:S01]  /*2b070*/  UMOV UR4, 0xffffffff ;  /* 0xffffffff00047882 */ /* 0x000fe20000000000 */
[----:B------:R-:W-:Y:S02]  /*2b080*/  VIADD R12, R6, 0xffffffff ;  /* 0xffffffff060c7836 */ /* 0x000fe40000000000 */
[----:B------:R-:W-:Y:S05]  /*2b090*/  BRA.DIV UR4, `(.L_x_5386) ;  /* 0x0000002604c47947 */ /* 0x000fea000b800000 */
[----:B------:R3:W4:Y:S02]  /*2b0a0*/  SHFL.IDX PT, R7, R2, R12, 0x1f ;  /* 0x00001f0c02077589 */ /* 0x00072400000e0000 */
.L_x_5385:
        /* <DEDUP_REMOVED lines=67> */
.L_x_5379:
[----:B------:R-:W-:Y:S01]  /*2b4e0*/  UMOV UR4, URZ ;  /* 0x0000003f00047c82 */ /* 0x000fe20008000000 */
[----:B------:R-:W-:Y:S01]  /*2b4f0*/  UMOV UR5, URZ ;  /* 0x0000003f00057c82 */ /* 0x000fe20008000000 */
[----:B------:R-:W-:Y:S01]  /*2b500*/  ULDC UR6, c[0x0][0xc14] ;  /* 0x0003050000067ab9 */ /* 0x000fe20000000800 */
[----:B------:R-:W-:Y:S02]  /*2b510*/  IMAD.MOV.U32 R16, RZ, RZ, R4 ;  /* 0x000000ffff107224 */ /* 0x000fe400078e0004 */
[----:B------:R-:W-:Y:S02]  /*2b520*/  IMAD.U32 R17, RZ, RZ, UR4 ;  /* 0x00000004ff117e24 */ /* 0x000fe4000f8e00ff */
[----:B------:R-:W-:Y:S02]  /*2b530*/  IMAD.U32 R18, RZ, RZ, UR5 ;  /* 0x00000005ff127e24 */ /* 0x000fe4000f8e00ff */
[----:B------:R-:W-:-:S07]  /*2b540*/  IMAD.U32 R19, RZ, RZ, UR6 ;  /* 0x00000006ff137e24 */ /* 0x000fce000f8e00ff */
.L_x_5387:
        /* <DEDUP_REMOVED lines=12> */
.L_x_5298:
        /* <DEDUP_REMOVED lines=12> */
.L_x_5505:
[----:B------:R-:W-:Y:S05]  /*2b6d0*/  BSYNC B0 ;  /* 0x0000000000007941 */ /* 0x000fea0003800000 */
.L_x_5389:
[----:B------:R-:W-:-:S03]  /*2b6e0*/  UMOV UR4, 0xffffffff ;  /* 0xffffffff00047882 */ /* 0x000fc60000000000 */
[----:B------:R-:W-:Y:S05]  /*2b6f0*/  BRA.DIV UR4, `(.L_x_5391) ;  /* 0x0000002204687947 */ /* 0x000fea000b800000 */
[----:B------:R-:W2:Y:S02]  /*2b700*/  S2R R2, SR_TID.X ;  /* 0x0000000000027919 */ /* 0x000ea40000002100 */
[----:B--2---:R-:W-:-:S04]  /*2b710*/  SHF.R.U32.HI R2, RZ, 0x5, R2 ;  /* 0x00000005ff027819 */ /* 0x004fc80000011602 */
[----:B------:R-:W-:-:S05]  /*2b720*/  LOP3.LUT R2, R2, 0x3, RZ, 0xc0, !PT ;  /* 0x0000000302027812 */ /* 0x000fca00078ec0ff */
[----:B------:R2:W3:Y:S02]  /*2b730*/  SHFL.IDX PT, R14, R2, RZ, 0x1f ;  /* 0x00001fff020e7589 */ /* 0x0004e400000e0000 */
.L_x_5508:
[----:B---3--:R-:W-:-:S13]  /*2b740*/  ISETP.NE.AND P0, PT, R14, RZ, PT ;  /* 0x000000ff0e00720c */ /* 0x008fda0003f05270 */
[----:B------:R-:W-:Y:S05]  /*2b750*/  @P0 BRA `(.L_x_5054) ;  /* 0x00000000009c0947 */ /* 0x000fea0003800000 */
[----:B------:R-:W-:-:S03]  /*2b760*/  UMOV UR4, 0xffffffff ;  /* 0xffffffff00047882 */ /* 0x000fc60000000000 */
[----:B------:R-:W-:Y:S05]  /*2b770*/  BRA.DIV UR4, `(.L_x_5392) ;  /* 0x00000022047c7947 */ /* 0x000fea000b800000 */
[----:B------:R-:W-:-:S13]  /*2b780*/  ELECT P6, URZ, PT ;  /* 0x00000000003f782f */ /* 0x000fda00038c0000 */
.L_x_5511:
        /* <DEDUP_REMOVED lines=8> */
.L_x_5393:
        /* <DEDUP_REMOVED lines=14> */
.L_x_5512:
[----:B------:R-:W2:Y:S02]  /*2b8f0*/  SYNCS.PHASECHK.TRANS64.TRYWAIT P0, [R7+URZ], R2 ;  /* 0x00000002070075a7 */ /* 0x000ea4000800017f */
[----:B--2---:R-:W-:Y:S05]  /*2b900*/  @!P0 BRA `(.L_x_5395) ;  /* 0x00000020004c8947 */ /* 0x004fea0003800000 */
.L_x_5513:
[----:B------:R-:W-:Y:S05]  /*2b910*/  @!P2 BRA `(.L_x_5396) ;  /* 0x000000000004a947 */ /* 0x000fea0003800000 */
[----:B------:R-:W-:Y:S01]  /*2b920*/  BPT.TRAP 0x1 ;  /* 0x000000040000795c */ /* 0x000fe20000300000 */
.L_x_5396:
[----:B------:R-:W3:Y:S01]  /*2b930*/  LDL.LU R4, [R1] ;  /* 0x0000000001047983 */ /* 0x000ee20000300800 */
[----:B------:R-:W-:-:S04]  /*2b940*/  VIADD R0, R0, 0x36860 ;  /* 0x0003686000007836 */ /* 0x000fc80000000000 */
[----:B---3--:R-:W-:-:S04]  /*2b950*/  IMAD R4, R4, 0x8, R0 ;  /* 0x0000000804047824 */ /* 0x008fc800078e0200 */
[----:B------:R-:W3:Y:S02]  /*2b960*/  SYNCS.PHASECHK.TRANS64.TRYWAIT P0, [R4+URZ], R5 ;  /* 0x00000005040075a7 */ /* 0x000ee4000800017f */
[----:B---3--:R-:W-:Y:S05]  /*2b970*/  @!P0 BRA `(.L_x_5397) ;  /* 0x0000002000448947 */ /* 0x008fea0003800000 */
.L_x_5514:
[----:B------:R-:W-:-:S07]  /*2b980*/  IMAD R3, R3, 0x8, R0 ;  /* 0x0000000803037824 */ /* 0x000fce00078e0200 */
.L_x_5398:
[----:B----4-:R4:W0:Y:S02]  /*2b990*/  SYNCS.PHASECHK.TRANS64.TRYWAIT P0, [R3+URZ], R2 ;  /* 0x00000002030075a7 */ /* 0x010824000800017f */
[----:B0-----:R-:W-:Y:S05]  /*2b9a0*/  @!P0 NANOSLEEP.SYNCS 0x989680 ;  /* 0x009896800000895d */ /* 0x001fea0003900000 */
[----:B------:R-:W0:Y:S02]  /*2b9b0*/  @!P0 SYNCS.PHASECHK.TRANS64 P0, [R3+URZ], R2 ;  /* 0x00000002030085a7 */ /* 0x000e24000800007f */
[----:B0-----:R-:W-:Y:S05]  /*2b9c0*/  @!P0 BRA `(.L_x_5398) ;  /* 0xfffffffc00f08947 */ /* 0x001fea000383ffff */
.L_x_5054:
[----:B------:R-:W-:Y:S05]  /*2b9d0*/  BSYNC B7 ;  /* 0x0000000000077941 */ /* 0x000fea0003800000 */
.L_x_5051:
[----:B------:R-:W-:Y:S05]  /*2b9e0*/  EXIT ;  /* 0x000000000000794d */ /* 0x000fea0003800000 */
.L_x_5072:
[----:B0-----:R0:W1:Y:S02]  /*2b9f0*/  SYNCS.PHASECHK.TRANS64.TRYWAIT P5, [R98+URZ+0x36890], R99 ;  /* 0x03689063620075a7 */ /* 0x00106400080a017f */
[----:B-1----:R-:W-:Y:S05]  /*2ba00*/  @!P5 NANOSLEEP.SYNCS 0x989680 ;  /* 0x009896800000d95d */ /* 0x002fea0003900000 */
[----:B------:R-:W1:Y:S02]  /*2ba10*/  @!P5 SYNCS.PHASECHK.TRANS64 P5, [R98+URZ+0x36890], R99 ;  /* 0x036890636200d5a7 */ /* 0x000e6400080a007f */
[----:B-1----:R-:W-:Y:S05]  /*2ba20*/  @!P5 BRA `(.L_x_5072) ;  /* 0xfffffffc00f0d947 */ /* 0x002fea000383ffff */
[----:B------:R-:W-:Y:S05]  /*2ba30*/  BRA `(.L_x_5399) ;  /* 0xfffffd7c00b47947 */ /* 0x000fea000383ffff */
.L_x_5126:
[----:B-1----:R1:W3:Y:S02]  /*2ba40*/  SYNCS.PHASECHK.TRANS64.TRYWAIT P5, [R98+URZ+0x36890], R99 ;  /* 0x03689063620075a7 */ /* 0x0022e400080a017f */
[----:B---3--:R-:W-:Y:S05]  /*2ba50*/  @!P5 NANOSLEEP.SYNCS 0x989680 ;  /* 0x009896800000d95d */ /* 0x008fea0003900000 */
[----:B------:R-:W3:Y:S02]  /*2ba60*/  @!P5 SYNCS.PHASECHK.TRANS64 P5, [R98+URZ+0x36890], R99 ;  /* 0x036890636200d5a7 */ /* 0x000ee400080a007f */
[----:B---3--:R-:W-:Y:S05]  /*2ba70*/  @!P5 BRA `(.L_x_5126) ;  /* 0xfffffffc00f0d947 */ /* 0x008fea000383ffff */
[----:B------:R-:W-:Y:S05]  /*2ba80*/  BRA `(.L_x_5400) ;  /* 0xfffffdb400287947 */ /* 0x000fea000383ffff */
.L_x_5151:
[----:B-1----:R1:W2:Y:S02]  /*2ba90*/  SYNCS.PHASECHK.TRANS64.TRYWAIT P3, [R98+URZ+0x36890], R99 ;  /* 0x03689063620075a7 */ /* 0x0022a4000806017f */
[----:B--2---:R-:W-:Y:S05]  /*2baa0*/  @!P3 NANOSLEEP.SYNCS 0x989680 ;  /* 0x009896800000b95d */ /* 0x004fea0003900000 */
[----:B------:R-:W2:Y:S02]  /*2bab0*/  @!P3 SYNCS.PHASECHK.TRANS64 P3, [R98+URZ+0x36890], R99 ;  /* 0x036890636200b5a7 */ /* 0x000ea4000806007f */
[----:B--2---:R-:W-:Y:S05]  /*2bac0*/  @!P3 BRA `(.L_x_5151) ;  /* 0xfffffffc00f0b947 */ /* 0x004fea000383ffff */
[----:B------:R-:W-:Y:S05]  /*2bad0*/  BRA `(.L_x_5401) ;  /* 0xfffffde400c07947 */ /* 0x000fea000383ffff */
.L_x_5157:
[----:B0-----:R0:W1:Y:S02]  /*2bae0*/  SYNCS.PHASECHK.TRANS64.TRYWAIT P2, [R98+URZ+0x368b0], R99 ;  /* 0x0368b063620075a7 */ /* 0x001064000804017f */
[----:B-1----:R-:W-:Y:S05]  /*2baf0*/  @!P2 NANOSLEEP.SYNCS 0x989680 ;  /* 0x009896800000a95d */ /* 0x002fea0003900000 */
[----:B------:R-:W1:Y:S02]  /*2bb00*/  @!P2 SYNCS.PHASECHK.TRANS64 P2, [R98+URZ+0x368b0], R99 ;  /* 0x0368b0636200a5a7 */ /* 0x000e64000804007f */
[----:B-1----:R-:W-:Y:S05]  /*2bb10*/  @!P2 BRA `(.L_x_5157) ;  /* 0xfffffffc00f0a947 */ /* 0x002fea000383ffff */
[----:B------:R-:W-:Y:S05]  /*2bb20*/  BRA `(.L_x_5402) ;  /* 0xfffffde800d87947 */ /* 0x000fea000383ffff */
.L_x_5179:
        /* <DEDUP_REMOVED lines=8> */
.L_x_5404:
[----:B------:R-:W-:Y:S05]  /*2bbb0*/  BSYNC B1 ;  /* 0x0000000000017941 */ /* 0x000fea0003800000 */
.L_x_5403:
[----:B------:R-:W-:Y:S05]  /*2bbc0*/  BRA `(.L_x_5405) ;  /* 0xfffffe0800807947 */ /* 0x000fea000383ffff */
.L_x_5180:
        /* <DEDUP_REMOVED lines=8> */
.L_x_5407:
[----:B------:R-:W-:Y:S05]  /*2bc50*/  BSYNC B1 ;  /* 0x0000000000017941 */ /* 0x000fea0003800000 */
.L_x_5406:
[----:B------:R-:W-:Y:S05]  /*2bc60*/  BRA `(.L_x_5408) ;  /* 0xfffffe0800607947 */ /* 0x000fea000383ffff */
.L_x_5181:
        /* <DEDUP_REMOVED lines=8> */
.L_x_5410:
[----:B------:R-:W-:Y:S05]  /*2bcf0*/  BSYNC B1 ;  /* 0x0000000000017941 */ /* 0x000fea0003800000 */
.L_x_5409:
[----:B------:R-:W-:Y:S05]  /*2bd00*/  BRA `(.L_x_5411) ;  /* 0xfffffe0800407947 */ /* 0x000fea000383ffff */
.L_x_5182:
        /* <DEDUP_REMOVED lines=8> */
.L_x_5413:
[----:B------:R-:W-:Y:S05]  /*2bd90*/  BSYNC B1 ;  /* 0x0000000000017941 */ /* 0x000fea0003800000 */
.L_x_5412:
[----:B------:R-:W-:Y:S05]  /*2bda0*/  BRA `(.L_x_5414) ;  /* 0xfffffe0800207947 */ /* 0x000fea000383ffff */
.L_x_5183:
        /* <DEDUP_REMOVED lines=8> */
.L_x_5416:
[----:B------:R-:W-:Y:S05]  /*2be30*/  BSYNC B1 ;  /* 0x0000000000017941 */ /* 0x000fea0003800000 */
.L_x_5415:
[----:B------:R-:W-:Y:S05]  /*2be40*/  BRA `(.L_x_5417) ;  /* 0xfffffe0800007947 */ /* 0x000fea000383ffff */
.L_x_5184:
        /* <DEDUP_REMOVED lines=8> */
.L_x_5419:
[----:B------:R-:W-:Y:S05]  /*2bed0*/  BSYNC B1 ;  /* 0x0000000000017941 */ /* 0x000fea0003800000 */
.L_x_5418:
[----:B------:R-:W-:Y:S05]  /*2bee0*/  BRA `(.L_x_5420) ;  /* 0xfffffe0400e47947 */ /* 0x000fea000383ffff */
.L_x_5185:
        /* <DEDUP_REMOVED lines=8> */
.L_x_5422:
[----:B------:R-:W-:Y:S05]  /*2bf70*/  BSYNC B1 ;  /* 0x0000000000017941 */ /* 0x000fea0003800000 */
.L_x_5421:
[----:B------:R-:W-:Y:S05]  /*2bf80*/  BRA `(.L_x_5423) ;  /* 0xfffffe0400c87947 */ /* 0x000fea000383ffff */
.L_x_5186:
        /* <DEDUP_REMOVED lines=8> */
.L_x_5425:
[----:B------:R-:W-:Y:S05]  /*2c010*/  BSYNC B1 ;  /* 0x0000000000017941 */ /* 0x000fea0003800000 */
.L_x_5424:
[----:B------:R-:W-:Y:S05]  /*2c020*/  BRA `(.L_x_5426) ;  /* 0xfffffe0400ac7947 */ /* 0x000fea000383ffff */
.L_x_5188:
[----:B0-----:R0:W1:Y:S02]  /*2c030*/  SYNCS.PHASECHK.TRANS64.TRYWAIT P2, [R18+URZ+0x36800], R5 ;  /* 0x03680005120075a7 */ /* 0x001064000804017f */
[----:B-1----:R-:W-:Y:S05]  /*2c040*/  @!P2 NANOSLEEP.SYNCS 0x989680 ;  /* 0x009896800000a95d */ /* 0x002fea0003900000 */
[----:B------:R-:W1:Y:S02]  /*2c050*/  @!P2 SYNCS.PHASECHK.TRANS64 P2, [R18+URZ+0x36800], R5 ;  /* 0x036800051200a5a7 */ /* 0x000e64000804007f */
[----:B-1----:R-:W-:Y:S05]  /*2c060*/  @!P2 BRA `(.L_x_5188) ;  /* 0xfffffffc00f0a947 */ /* 0x002fea000383ffff */
[----:B------:R-:W-:Y:S05]  /*2c070*/  BRA `(.L_x_5427) ;  /* 0xfffffe0800247947 */ /* 0x000fea000383ffff */
.L_x_5216:
        /* <DEDUP_REMOVED lines=8> */
.L_x_5429:
[----:B------:R-:W-:Y:S05]  /*2c100*/  BSYNC B1 ;  /* 0x0000000000017941 */ /* 0x000fea0003800000 */
.L_x_5428:
[----:B------:R-:W-:Y:S05]  /*2c110*/  BRA `(.L_x_5430) ;  /* 0xfffffe3800847947 */ /* 0x000fea000383ffff */
.L_x_5217:
        /* <DEDUP_REMOVED lines=8> */
.L_x_5432:
[----:B------:R-:W-:Y:S05]  /*2c1a0*/  BSYNC B1 ;  /* 0x0000000000017941 */ /* 0x000fea0003800000 */
.L_x_5431:
[----:B------:R-:W-:Y:S05]  /*2c1b0*/  BRA `(.L_x_5433) ;  /* 0xfffffe3800647947 */ /* 0x000fea000383ffff */
.L_x_5218:
        /* <DEDUP_REMOVED lines=8> */
.L_x_5435:
[----:B------:R-:W-:Y:S05]  /*2c240*/  BSYNC B1 ;  /* 0x0000000000017941 */ /* 0x000fea0003800000 */
.L_x_5434:
[----:B------:R-:W-:Y:S05]  /*2c250*/  BRA `(.L_x_5436) ;  /* 0xfffffe3800447947 */ /* 0x000fea000383ffff */
.L_x_5219:
        /* <DEDUP_REMOVED lines=8> */
.L_x_5438:
[----:B------:R-:W-:Y:S05]  /*2c2e0*/  BSYNC B1 ;  /* 0x0000000000017941 */ /* 0x000fea0003800000 */
.L_x_5437:
[----:B------:R-:W-:Y:S05]  /*2c2f0*/  BRA `(.L_x_5439) ;  /* 0xfffffe3800247947 */ /* 0x000fea000383ffff */
.L_x_5220:
        /* <DEDUP_REMOVED lines=8> */
.L_x_5441:
[----:B------:R-:W-:Y:S05]  /*2c380*/  BSYNC B1 ;  /* 0x0000000000017941 */ /* 0x000fea0003800000 */
.L_x_5440:
[----:B------:R-:W-:Y:S05]  /*2c390*/  BRA `(.L_x_5442) ;  /* 0xfffffe3800047947 */ /* 0x000fea000383ffff */
.L_x_5221:
        /* <DEDUP_REMOVED lines=8> */
.L_x_5444:
[----:B------:R-:W-:Y:S05]  /*2c420*/  BSYNC B1 ;  /* 0x0000000000017941 */ /* 0x000fea0003800000 */
.L_x_5443:
[----:B------:R-:W-:Y:S05]  /*2c430*/  BRA `(.L_x_5445) ;  /* 0xfffffe3400e87947 */ /* 0x000fea000383ffff */
.L_x_5222:
        /* <DEDUP_REMOVED lines=8> */
.L_x_5447:
[----:B------:R-:W-:Y:S05]  /*2c4c0*/  BSYNC B1 ;  /* 0x0000000000017941 */ /* 0x000fea0003800000 */
.L_x_5446:
[----:B------:R-:W-:Y:S05]  /*2c4d0*/  BRA `(.L_x_5448) ;  /* 0xfffffe3400cc7947 */ /* 0x000fea000383ffff */
.L_x_5223:
        /* <DEDUP_REMOVED lines=8> */
.L_x_5450:
[----:B------:R-:W-:Y:S05]  /*2c560*/  BSYNC B1 ;  /* 0x0000000000017941 */ /* 0x000fea0003800000 */
.L_x_5449:
[----:B------:R-:W-:Y:S05]  /*2c570*/  BRA `(.L_x_5451) ;  /* 0xfffffe3400b07947 */ /* 0x000fea000383ffff */
.L_x_5225:
[----:B0-----:R0:W1:Y:S02]  /*2c580*/  SYNCS.PHASECHK.TRANS64.TRYWAIT P2, [R18+URZ+0x36800], R9 ;  /* 0x03680009120075a7 */ /* 0x001064000804017f */
[----:B-1----:R-:W-:Y:S05]  /*2c590*/  @!P2 NANOSLEEP.SYNCS 0x989680 ;  /* 0x009896800000a95d */ /* 0x002fea0003900000 */
[----:B------:R-:W1:Y:S02]  /*2c5a0*/  @!P2 SYNCS.PHASECHK.TRANS64 P2, [R18+URZ+0x36800], R9 ;  /* 0x036800091200a5a7 */ /* 0x000e64000804007f */
[----:B-1----:R-:W-:Y:S05]  /*2c5b0*/  @!P2 BRA `(.L_x_5225) ;  /* 0xfffffffc00f0a947 */ /* 0x002fea000383ffff */
[----:B------:R-:W-:Y:S05]  /*2c5c0*/  BRA `(.L_x_5452) ;  /* 0xfffffe3800307947 */ /* 0x000fea000383ffff */
.L_x_5239:
[----:B-1----:R1:W2:Y:S02]  /*2c5d0*/  SYNCS.PHASECHK.TRANS64.TRYWAIT P2, [R6+URZ+0x36830], R3 ;  /* 0x03683003060075a7 */ /* 0x0022a4000804017f */
[----:B--2---:R-:W-:Y:S05]  /*2c5e0*/  @!P2 NANOSLEEP.SYNCS 0x989680 ;  /* 0x009896800000a95d */ /* 0x004fea0003900000 */
[----:B------:R-:W2:Y:S02]  /*2c5f0*/  @!P2 SYNCS.PHASECHK.TRANS64 P2, [R6+URZ+0x36830], R3 ;  /* 0x036830030600a5a7 */ /* 0x000ea4000804007f */
[----:B--2---:R-:W-:Y:S05]  /*2c600*/  @!P2 BRA `(.L_x_5239) ;  /* 0xfffffffc00f0a947 */ /* 0x004fea000383ffff */
[----:B------:R-:W-:Y:S05]  /*2c610*/  BRA `(.L_x_5238) ;  /* 0xfffffe6000bc7947 */ /* 0x000fea000383ffff */
.L_x_5246:
[----:B-1----:R1:W2:Y:S02]  /*2c620*/  SYNCS.PHASECHK.TRANS64.TRYWAIT P2, [R13+URZ+0x36830], R4 ;  /* 0x036830040d0075a7 */ /* 0x0022a4000804017f */
[----:B--2---:R-:W-:Y:S05]  /*2c630*/  @!P2 NANOSLEEP.SYNCS 0x989680 ;  /* 0x009896800000a95d */ /* 0x004fea0003900000 */
[----:B------:R-:W2:Y:S02]  /*2c640*/  @!P2 SYNCS.PHASECHK.TRANS64 P2, [R13+URZ+0x36830], R4 ;  /* 0x036830040d00a5a7 */ /* 0x000ea4000804007f */
[----:B--2---:R-:W-:Y:S05]  /*2c650*/  @!P2 BRA `(.L_x_5246) ;  /* 0xfffffffc00f0a947 */ /* 0x004fea000383ffff */
[----:B------:R-:W-:Y:S05]  /*2c660*/  BRA `(.L_x_5245) ;  /* 0xfffffeb400ec7947 */ /* 0x000fea000383ffff */
.L_x_5251:
[----:B-1----:R1:W2:Y:S02]  /*2c670*/  SYNCS.PHASECHK.TRANS64.TRYWAIT P2, [R11+URZ+0x36850], R0 ;  /* 0x036850000b0075a7 */ /* 0x0022a4000804017f */
[----:B--2---:R-:W-:Y:S05]  /*2c680*/  @!P2 NANOSLEEP.SYNCS 0x989680 ;  /* 0x009896800000a95d */ /* 0x004fea0003900000 */
[----:B------:R-:W2:Y:S02]  /*2c690*/  @!P2 SYNCS.PHASECHK.TRANS64 P2, [R11+URZ+0x36850], R0 ;  /* 0x036850000b00a5a7 */ /* 0x000ea4000804007f */
[----:B--2---:R-:W-:Y:S05]  /*2c6a0*/  @!P2 BRA `(.L_x_5251) ;  /* 0xfffffffc00f0a947 */ /* 0x004fea000383ffff */
[----:B------:R-:W-:Y:S05]  /*2c6b0*/  BRA `(.L_x_5250) ;  /* 0xfffffeec00887947 */ /* 0x000fea000383ffff */
.L_x_5259:
[----:B-1----:R1:W2:Y:S02]  /*2c6c0*/  SYNCS.PHASECHK.TRANS64.TRYWAIT P2, [R4+URZ+0x36830], R5 ;  /* 0x03683005040075a7 */ /* 0x0022a4000804017f */
[----:B--2---:R-:W-:Y:S05]  /*2c6d0*/  @!P2 NANOSLEEP.SYNCS 0x989680 ;  /* 0x009896800000a95d */ /* 0x004fea0003900000 */
[----:B------:R-:W2:Y:S02]  /*2c6e0*/  @!P2 SYNCS.PHASECHK.TRANS64 P2, [R4+URZ+0x36830], R5 ;  /* 0x036830050400a5a7 */ /* 0x000ea4000804007f */
[----:B--2---:R-:W-:Y:S05]  /*2c6f0*/  @!P2 BRA `(.L_x_5259) ;  /* 0xfffffffc00f0a947 */ /* 0x004fea000383ffff */
[----:B------:R-:W-:Y:S05]  /*2c700*/  BRA `(.L_x_5258) ;  /* 0xffffff0c00207947 */ /* 0x000fea000383ffff */
.L_x_5264:
[----:B-1----:R1:W2:Y:S02]  /*2c710*/  SYNCS.PHASECHK.TRANS64.TRYWAIT P2, [R11+URZ+0x36850], R0 ;  /* 0x036850000b0075a7 */ /* 0x0022a4000804017f */
[----:B--2---:R-:W-:Y:S05]  /*2c720*/  @!P2 NANOSLEEP.SYNCS 0x989680 ;  /* 0x009896800000a95d */ /* 0x004fea0003900000 */
[----:B------:R-:W2:Y:S02]  /*2c730*/  @!P2 SYNCS.PHASECHK.TRANS64 P2, [R11+URZ+0x36850], R0 ;  /* 0x036850000b00a5a7 */ /* 0x000ea4000804007f */
[----:B--2---:R-:W-:Y:S05]  /*2c740*/  @!P2 BRA `(.L_x_5264) ;  /* 0xfffffffc00f0a947 */ /* 0x004fea000383ffff */
[----:B------:R-:W-:Y:S05]  /*2c750*/  BRA `(.L_x_5263) ;  /* 0xffffff4000bc7947 */ /* 0x000fea000383ffff */
.L_x_5270:
[----:B-1----:R1:W2:Y:S02]  /*2c760*/  SYNCS.PHASECHK.TRANS64.TRYWAIT P0, [R11+URZ+0x36850], R2 ;  /* 0x036850020b0075a7 */ /* 0x0022a4000800017f */
[----:B--2---:R-:W-:Y:S05]  /*2c770*/  @!P0 NANOSLEEP.SYNCS 0x989680 ;  /* 0x009896800000895d */ /* 0x004fea0003900000 */
[----:B------:R-:W2:Y:S02]  /*2c780*/  @!P0 SYNCS.PHASECHK.TRANS64 P0, [R11+URZ+0x36850], R2 ;  /* 0x036850020b0085a7 */ /* 0x000ea4000800007f */
[----:B--2---:R-:W-:Y:S05]  /*2c790*/  @!P0 BRA `(.L_x_5270) ;  /* 0xfffffffc00f08947 */ /* 0x004fea000383ffff */
[----:B------:R-:W-:Y:S05]  /*2c7a0*/  BRA `(.L_x_5269) ;  /* 0xffffff5c00b87947 */ /* 0x000fea000383ffff */
.L_x_5304:
        /* <DEDUP_REMOVED lines=11> */
.L_x_5454:
[----:B------:R-:W-:Y:S05]  /*2c860*/  BSYNC B1 ;  /* 0x0000000000017941 */ /* 0x000fea0003800000 */
.L_x_5453:
[----:B------:R-:W-:Y:S05]  /*2c870*/  BRA `(.L_x_5455) ;  /* 0xffffffa000987947 */ /* 0x000fea000383ffff */
.L_x_5305:
[----:B------:R-:W-:Y:S01]  /*2c880*/  BSSY B1, `(.L_x_5456) ;  /* 0x0000006000017945 */ /* 0x000fe20003800000 */
[----:B------:R-:W-:-:S07]  /*2c890*/  IMAD.MOV.U32 R15, RZ, RZ, -0x1 ;  /* 0xffffffffff0f7424 */ /* 0x000fce00078e00ff */
[----:B------:R-:W-:Y:S05]  /*2c8a0*/  WARPSYNC.COLLECTIVE R15, `(.L_x_5457) ;  /* 0x000000000f0c7348 */ /* 0x000fea0003c00000 */
[----:B------:R-:W-:Y:S02]  /*2c8b0*/  ELECT P6, UR62, PT ;  /* 0x00000000003e782f */ /* 0x000fe400038c0000 */
[----:B------:R-:W-:Y:S01]  /*2c8c0*/  MOV R14, UR62 ;  /* 0x0000003e000e7c02 */ /* 0x000fe20008000f00 */
[----:B------:R-:W-:Y:S10]  /*2c8d0*/  ENDCOLLECTIVE ;  /* 0x000000000000791b */ /* 0x000ff40003800000 */
.L_x_5457:
[----:B------:R-:W-:Y:S05]  /*2c8e0*/  BSYNC B1 ;  /* 0x0000000000017941 */ /* 0x000fea0003800000 */
.L_x_5456:
[----:B------:R-:W-:Y:S05]  /*2c8f0*/  BRA `(.L_x_5458) ;  /* 0xffffffa000847947 */ /* 0x000fea000383ffff */
.L_x_5307:
[----:B0-----:R0:W1:Y:S02]  /*2c900*/  SYNCS.PHASECHK.TRANS64.TRYWAIT P0, [R9+URZ+0x36820], R5 ;  /* 0x03682005090075a7 */ /* 0x001064000800017f */
[----:B-1----:R-:W-:Y:S05]  /*2c910*/  @!P0 NANOSLEEP.SYNCS 0x989680 ;  /* 0x009896800000895d */ /* 0x002fea0003900000 */
[----:B------:R-:W1:Y:S02]  /*2c920*/  @!P0 SYNCS.PHASECHK.TRANS64 P0, [R9+URZ+0x36820], R5 ;  /* 0x03682005090085a7 */ /* 0x000e64000800007f */
[----:B-1----:R-:W-:Y:S05]  /*2c930*/  @!P0 BRA `(.L_x_5307) ;  /* 0xfffffffc00f08947 */ /* 0x002fea000383ffff */
[----:B------:R-:W-:Y:S05]  /*2c940*/  BRA `(.L_x_5459) ;  /* 0xffffffa000a07947 */ /* 0x000fea000383ffff */
.L_x_5310:
[----:B0-----:R0:W1:Y:S02]  /*2c950*/  SYNCS.PHASECHK.TRANS64.TRYWAIT P0, [R5+URZ+0x368a0], R8 ;  /* 0x0368a008050075a7 */ /* 0x001064000800017f */
[----:B-1----:R-:W-:Y:S05]  /*2c960*/  @!P0 NANOSLEEP.SYNCS 0x989680 ;  /* 0x009896800000895d */ /* 0x002fea0003900000 */
[----:B------:R-:W1:Y:S02]  /*2c970*/  @!P0 SYNCS.PHASECHK.TRANS64 P0, [R5+URZ+0x368a0], R8 ;  /* 0x0368a008050085a7 */ /* 0x000e64000800007f */
[----:B-1----:R-:W-:Y:S05]  /*2c980*/  @!P0 BRA `(.L_x_5310) ;  /* 0xfffffffc00f08947 */ /* 0x002fea000383ffff */
[----:B------:R-:W-:Y:S05]  /*2c990*/  BRA `(.L_x_5460) ;  /* 0xffffffa000b07947 */ /* 0x000fea000383ffff */
.L_x_5312:
[----:B-1----:R1:W2:Y:S02]  /*2c9a0*/  SYNCS.PHASECHK.TRANS64.TRYWAIT P0, [R5+URZ+0x368c0], R8 ;  /* 0x0368c008050075a7 */ /* 0x0022a4000800017f */
[----:B--2---:R-:W-:Y:S05]  /*2c9b0*/  @!P0 NANOSLEEP.SYNCS 0x989680 ;  /* 0x009896800000895d */ /* 0x004fea0003900000 */
[----:B------:R-:W2:Y:S02]  /*2c9c0*/  @!P0 SYNCS.PHASECHK.TRANS64 P0, [R5+URZ+0x368c0], R8 ;  /* 0x0368c008050085a7 */ /* 0x000ea4000800007f */
[----:B--2---:R-:W-:Y:S05]  /*2c9d0*/  @!P0 BRA `(.L_x_5312) ;  /* 0xfffffffc00f08947 */ /* 0x004fea000383ffff */
[----:B------:R-:W-:Y:S05]  /*2c9e0*/  BRA `(.L_x_5461) ;  /* 0xffffffa4003c7947 */ /* 0x000fea000383ffff */
.L_x_5316:
[----:B0-----:R0:W1:Y:S02]  /*2c9f0*/  SYNCS.PHASECHK.TRANS64.TRYWAIT P0, [R6+URZ+0x368a0], R7 ;  /* 0x0368a007060075a7 */ /* 0x001064000800017f */
[----:B-1----:R-:W-:Y:S05]  /*2ca00*/  @!P0 NANOSLEEP.SYNCS 0x989680 ;  /* 0x009896800000895d */ /* 0x002fea0003900000 */
[----:B------:R-:W1:Y:S02]  /*2ca10*/  @!P0 SYNCS.PHASECHK.TRANS64 P0, [R6+URZ+0x368a0], R7 ;  /* 0x0368a007060085a7 */ /* 0x000e64000800007f */
[----:B-1----:R-:W-:Y:S05]  /*2ca20*/  @!P0 BRA `(.L_x_5316) ;  /* 0xfffffffc00f08947 */ /* 0x002fea000383ffff */
[----:B------:R-:W-:Y:S05]  /*2ca30*/  BRA `(.L_x_5462) ;  /* 0xffffffa800107947 */ /* 0x000fea000383ffff */
.L_x_5318:
[----:B-1----:R1:W2:Y:S02]  /*2ca40*/  SYNCS.PHASECHK.TRANS64.TRYWAIT P1, [R6+URZ+0x368c0], R7 ;  /* 0x0368c007060075a7 */ /* 0x0022a4000802017f */
[----:B--2---:R-:W-:Y:S05]  /*2ca50*/  @!P1 NANOSLEEP.SYNCS 0x989680 ;  /* 0x009896800000995d */ /* 0x004fea0003900000 */
[----:B------:R-:W2:Y:S02]  /*2ca60*/  @!P1 SYNCS.PHASECHK.TRANS64 P1, [R6+URZ+0x368c0], R7 ;  /* 0x0368c007060095a7 */ /* 0x000ea4000802007f */
[----:B--2---:R-:W-:Y:S05]  /*2ca70*/  @!P1 BRA `(.L_x_5318) ;  /* 0xfffffffc00f09947 */ /* 0x004fea000383ffff */
[----:B------:R-:W-:Y:S05]  /*2ca80*/  BRA `(.L_x_5463) ;  /* 0xffffffa800947947 */ /* 0x000fea000383ffff */
.L_x_5330:
        /* <DEDUP_REMOVED lines=11> */
.L_x_5465:
[----:B------:R-:W-:Y:S05]  /*2cb40*/  BSYNC B0 ;  /* 0x0000000000007941 */ /* 0x000fea0003800000 */
.L_x_5464:
[----:B------:R-:W-:Y:S05]  /*2cb50*/  BRA `(.L_x_5466) ;  /* 0xffffffb400a47947 */ /* 0x000fea000383ffff */
.L_x_5331:
[----:B------:R-:W-:Y:S01]  /*2cb60*/  BSSY B0, `(.L_x_5467) ;  /* 0x0000006000007945 */ /* 0x000fe20003800000 */
[----:B------:R-:W-:-:S07]  /*2cb70*/  IMAD.MOV.U32 R15, RZ, RZ, -0x1 ;  /* 0xffffffffff0f7424 */ /* 0x000fce00078e00ff */
[----:B------:R-:W-:Y:S05]  /*2cb80*/  WARPSYNC.COLLECTIVE R15, `(.L_x_5468) ;  /* 0x000000000f0c7348 */ /* 0x000fea0003c00000 */
[----:B------:R-:W-:Y:S02]  /*2cb90*/  ELECT P6, UR62, PT ;  /* 0x00000000003e782f */ /* 0x000fe400038c0000 */
[----:B------:R-:W-:Y:S01]  /*2cba0*/  MOV R14, UR62 ;  /* 0x0000003e000e7c02 */ /* 0x000fe20008000f00 */
[----:B------:R-:W-:Y:S10]  /*2cbb0*/  ENDCOLLECTIVE ;  /* 0x000000000000791b */ /* 0x000ff40003800000 */
.L_x_5468:
[----:B------:R-:W-:Y:S05]  /*2cbc0*/  BSYNC B0 ;  /* 0x0000000000007941 */ /* 0x000fea0003800000 */
.L_x_5467:
[----:B------:R-:W-:Y:S05]  /*2cbd0*/  BRA `(.L_x_5469) ;  /* 0xffffffb400947947 */ /* 0x000fea000383ffff */
.L_x_5334:
[----:B0-----:R0:W1:Y:S02]  /*2cbe0*/  SYNCS.PHASECHK.TRANS64.TRYWAIT P0, [R7+URZ+0x36840], R10 ;  /* 0x0368400a070075a7 */ /* 0x001064000800017f */
[----:B-1----:R-:W-:Y:S05]  /*2cbf0*/  @!P0 NANOSLEEP.SYNCS 0x989680 ;  /* 0x009896800000895d */ /* 0x002fea0003900000 */
[----:B------:R-:W1:Y:S02]  /*2cc00*/  @!P0 SYNCS.PHASECHK.TRANS64 P0, [R7+URZ+0x36840], R10 ;  /* 0x0368400a070085a7 */ /* 0x000e64000800007f */
[----:B-1----:R-:W-:Y:S05]  /*2cc10*/  @!P0 BRA `(.L_x_5334) ;  /* 0xfffffffc00f08947 */ /* 0x002fea000383ffff */
[----:B------:R-:W-:Y:S05]  /*2cc20*/  BRA `(.L_x_5470) ;  /* 0xffffffb400f87947 */ /* 0x000fea000383ffff */
.L_x_5337:
        /* <DEDUP_REMOVED lines=8> */
.L_x_5345:
[----:B0-----:R0:W1:Y:S02]  /*2ccb0*/  SYNCS.PHASECHK.TRANS64.TRYWAIT P0, [R8+URZ+0x36840], R9 ;  /* 0x03684009080075a7 */ /* 0x001064000800017f */
[----:B-1----:R-:W-:Y:S05]  /*2ccc0*/  @!P0 NANOSLEEP.SYNCS 0x989680 ;  /* 0x009896800000895d */ /* 0x002fea0003900000 */
[----:B------:R-:W1:Y:S02]  /*2ccd0*/  @!P0 SYNCS.PHASECHK.TRANS64 P0, [R8+URZ+0x36840], R9 ;  /* 0x03684009080085a7 */ /* 0x000e64000800007f */
[----:B-1----:R-:W-:Y:S05]  /*2cce0*/  @!P0 BRA `(.L_x_5345) ;  /* 0xfffffffc00f08947 */ /* 0x002fea000383ffff */
[----:B------:R-:W-:Y:S05]  /*2ccf0*/  BRA `(.L_x_5472) ;  /* 0xffffffbc00f87947 */ /* 0x000fea000383ffff */
.L_x_5347:
[----:B0-----:R0:W1:Y:S02]  /*2cd00*/  SYNCS.PHASECHK.TRANS64.TRYWAIT P0, [R8+URZ+0x36860], R9 ;  /* 0x03686009080075a7 */ /* 0x001064000800017f */
[----:B-1----:R-:W-:Y:S05]  /*2cd10*/  @!P0 NANOSLEEP.SYNCS 0x989680 ;  /* 0x009896800000895d */ /* 0x002fea0003900000 */
[----:B------:R-:W1:Y:S02]  /*2cd20*/  @!P0 SYNCS.PHASECHK.TRANS64 P0, [R8+URZ+0x36860], R9 ;  /* 0x03686009080085a7 */ /* 0x000e64000800007f */
[----:B-1----:R-:W-:Y:S05]  /*2cd30*/  @!P0 BRA `(.L_x_5347) ;  /* 0xfffffffc00f08947 */ /* 0x002fea000383ffff */
[----:B------:R-:W-:Y:S05]  /*2cd40*/  BRA `(.L_x_5473) ;  /* 0xffffffc000a47947 */ /* 0x000fea000383ffff */
.L_x_5353:
[----:B-1----:R1:W2:Y:S02]  /*2cd50*/  SYNCS.PHASECHK.TRANS64.TRYWAIT P0, [R2+URZ+0x36840], R3 ;  /* 0x03684003020075a7 */ /* 0x0022a4000800017f */
[----:B--2---:R-:W-:Y:S05]  /*2cd60*/  @!P0 NANOSLEEP.SYNCS 0x989680 ;  /* 0x009896800000895d */ /* 0x004fea0003900000 */
[----:B------:R-:W2:Y:S02]  /*2cd70*/  @!P0 SYNCS.PHASECHK.TRANS64 P0, [R2+URZ+0x36840], R3 ;  /* 0x03684003020085a7 */ /* 0x000ea4000800007f */
[----:B--2---:R-:W-:Y:S05]  /*2cd80*/  @!P0 BRA `(.L_x_5353) ;  /* 0xfffffffc00f08947 */ /* 0x004fea000383ffff */
[----:B------:R-:W-:Y:S05]  /*2cd90*/  BRA `(.L_x_5474) ;  /* 0xffffffc800107947 */ /* 0x000fea000383ffff */
.L_x_5355:
[----:B0-----:R0:W1:Y:S02]  /*2cda0*/  SYNCS.PHASECHK.TRANS64.TRYWAIT P0, [R2+URZ+0x36860], R3 ;  /* 0x03686003020075a7 */ /* 0x001064000800017f */
[----:B-1----:R-:W-:Y:S05]  /*2cdb0*/  @!P0 NANOSLEEP.SYNCS 0x989680 ;  /* 0x009896800000895d */ /* 0x002fea0003900000 */
[----:B------:R-:W1:Y:S02]  /*2cdc0*/  @!P0 SYNCS.PHASECHK.TRANS64 P0, [R2+URZ+0x36860], R3 ;  /* 0x03686003020085a7 */ /* 0x000e64000800007f */
[----:B-1----:R-:W-:Y:S05]  /*2cdd0*/  @!P0 BRA `(.L_x_5355) ;  /* 0xfffffffc00f08947 */ /* 0x002fea000383ffff */
[----:B------:R-:W-:Y:S05]  /*2cde0*/  BRA `(.L_x_5475) ;  /* 0xffffffc800bc7947 */ /* 0x000fea000383ffff */
.L_x_5361:
[----:B--2---:R2:W3:Y:S02]  /*2cdf0*/  SYNCS.PHASECHK.TRANS64.TRYWAIT P0, [R2+URZ+0x36840], R3 ;  /* 0x03684003020075a7 */ /* 0x0044e4000800017f */
[----:B---3--:R-:W-:Y:S05]  /*2ce00*/  @!P0 NANOSLEEP.SYNCS 0x989680 ;  /* 0x009896800000895d */ /* 0x008fea0003900000 */
[----:B------:R-:W3:Y:S02]  /*2ce10*/  @!P0 SYNCS.PHASECHK.TRANS64 P0, [R2+URZ+0x36840], R3 ;  /* 0x03684003020085a7 */ /* 0x000ee4000800007f */
[----:B---3--:R-:W-:Y:S05]  /*2ce20*/  @!P0 BRA `(.L_x_5361) ;  /* 0xfffffffc00f08947 */ /* 0x008fea000383ffff */
[----:B------:R-:W-:Y:S05]  /*2ce30*/  BRA `(.L_x_5476) ;  /* 0xffffffd000087947 */ /* 0x000fea000383ffff */
.L_x_5363:
[----:B0-----:R0:W1:Y:S02]  /*2ce40*/  SYNCS.PHASECHK.TRANS64.TRYWAIT P0, [R2+URZ+0x36860], R9 ;  /* 0x03686009020075a7 */ /* 0x001064000800017f */
[----:B-1----:R-:W-:Y:S05]  /*2ce50*/  @!P0 NANOSLEEP.SYNCS 0x989680 ;  /* 0x009896800000895d */ /* 0x002fea0003900000 */
[----:B------:R-:W1:Y:S02]  /*2ce60*/  @!P0 SYNCS.PHASECHK.TRANS64 P0, [R2+URZ+0x36860], R9 ;  /* 0x03686009020085a7 */ /* 0x000e64000800007f */
[----:B-1----:R-:W-:Y:S05]  /*2ce70*/  @!P0 BRA `(.L_x_5363) ;  /* 0xfffffffc00f08947 */ /* 0x002fea000383ffff */
[----:B------:R-:W-:Y:S05]  /*2ce80*/  BRA `(.L_x_5477) ;  /* 0xffffffd000b07947 */ /* 0x000fea000383ffff */
.L_x_5371:
[----:B-1----:R1:W2:Y:S02]  /*2ce90*/  SYNCS.PHASECHK.TRANS64.TRYWAIT P0, [R3+URZ+0x36860], R0 ;  /* 0x03686000030075a7 */ /* 0x0022a4000800017f */
[----:B--2---:R-:W-:Y:S05]  /*2cea0*/  @!P0 NANOSLEEP.SYNCS 0x989680 ;  /* 0x009896800000895d */ /* 0x004fea0003900000 */
[----:B------:R-:W2:Y:S02]  /*2ceb0*/  @!P0 SYNCS.PHASECHK.TRANS64 P0, [R3+URZ+0x36860], R0 ;  /* 0x03686000030085a7 */ /* 0x000ea4000800007f */
[----:B--2---:R-:W-:Y:S05]  /*2cec0*/  @!P0 BRA `(.L_x_5371) ;  /* 0xfffffffc00f08947 */ /* 0x004fea000383ffff */
[----:B------:R-:W-:Y:S05]  /*2ced0*/  BRA `(.L_x_5478) ;  /* 0xffffffd400e07947 */ /* 0x000fea000383ffff */
.L_x_5374:
        /* <DEDUP_REMOVED lines=8> */
.L_x_5480:
[----:B------:R-:W-:Y:S05]  /*2cf60*/  BSYNC B0 ;  /* 0x0000000000007941 */ /* 0x000fea0003800000 */
.L_x_5479:
        /* <DEDUP_REMOVED lines=8> */
.L_x_5481:
[----:B------:R-:W-:Y:S01]  /*2cff0*/  IMAD.MOV.U32 R16, RZ, RZ, R14 ;  /* 0x000000ffff107224 */ /* 0x000fe200078e000e */
[----:B------:R-:W-:Y:S06]  /*2d000*/  BRA `(.L_x_5482) ;  /* 0xffffffd8008c7947 */ /* 0x000fec000383ffff */
.L_x_5377:
        /* <DEDUP_REMOVED lines=8> */
.L_x_5484:
[----:B------:R-:W-:Y:S05]  /*2d090*/  BSYNC B0 ;  /* 0x0000000000007941 */ /* 0x000fea0003800000 */
.L_x_5483:
        /* <DEDUP_REMOVED lines=10> */
.L_x_5485:
        /* <DEDUP_REMOVED lines=8> */
.L_x_5486:
        /* <DEDUP_REMOVED lines=8> */
.L_x_5487:
        /* <DEDUP_REMOVED lines=8> */
.L_x_5488:
        /* <DEDUP_REMOVED lines=8> */
.L_x_5489:
[----:B------:R-:W-:Y:S05]  /*2d340*/  BRA `(.L_x_5490) ;  /* 0xffffffd800507947 */ /* 0x000fea000383ffff */
.L_x_5382:
        /* <DEDUP_REMOVED lines=8> */
.L_x_5492:
[----:B------:R-:W-:Y:S05]  /*2d3d0*/  BSYNC B0 ;  /* 0x0000000000007941 */ /* 0x000fea0003800000 */
.L_x_5491:
        /* <DEDUP_REMOVED lines=10> */
.L_x_5493:
        /* <DEDUP_REMOVED lines=8> */
.L_x_5494:
        /* <DEDUP_REMOVED lines=8> */
.L_x_5495:
        /* <DEDUP_REMOVED lines=8> */
.L_x_5496:
        /* <DEDUP_REMOVED lines=8> */
.L_x_5497:
[----:B------:R-:W-:Y:S05]  /*2d680*/  BRA `(.L_x_5498) ;  /* 0xffffffd800347947 */ /* 0x000fea000383ffff */
.L_x_5384:
[----:B------:R-:W-:Y:S01]  /*2d690*/  BSSY B0, `(.L_x_5499) ;  /* 0x0000006000007945 */ /* 0x000fe20003800000 */
[----:B------:R-:W-:Y:S01]  /*2d6a0*/  PLOP3.LUT P6, PT, P6, PT, PT, 0x8, 0x0 ;  /* 0x000000000000781c */ /* 0x000fe200037ce170 */
[----:B------:R-:W-:-:S12]  /*2d6b0*/  IMAD.MOV.U32 R15, RZ, RZ, -0x1 ;  /* 0xffffffffff0f7424 */ /* 0x000fd800078e00ff */
[----:B0-----:R-:W-:Y:S05]  /*2d6c0*/  WARPSYNC.COLLECTIVE R15, `(.L_x_5500) ;  /* 0x000000000f087348 */ /* 0x001fea0003c00000 */
[----:B------:R-:W-:Y:S01]  /*2d6d0*/  VOTE.ANY R14, PT, P6 ;  /* 0x00000000000e7806 */ /* 0x000fe200030e0100 */
[----:B0-----:R-:W-:Y:S06]  /*2d6e0*/  ENDCOLLECTIVE ;  /* 0x000000000000791b */ /* 0x001fec0003800000 */
.L_x_5500:
[----:B------:R-:W-:Y:S05]  /*2d6f0*/  BSYNC B0 ;  /* 0x0000000000007941 */ /* 0x000fea0003800000 */
.L_x_5499:
        /* <DEDUP_REMOVED lines=9> */
.L_x_5501:
[----:B------:R-:W-:Y:S01]  /*2d790*/  IMAD.MOV.U32 R17, RZ, RZ, R14 ;  /* 0x000000ffff117224 */ /* 0x000fe200078e000e */
[----:B------:R-:W-:Y:S06]  /*2d7a0*/  BRA `(.L_x_5502) ;  /* 0xffffffd800247947 */ /* 0x000fec000383ffff */
.L_x_5386:
[----:B------:R-:W-:Y:S01]  /*2d7b0*/  BSSY B0, `(.L_x_5503) ;  /* 0x0000007000007945 */ /* 0x000fe20003800000 */
[----:B------:R-:W-:Y:S02]  /*2d7c0*/  IMAD.MOV.U32 R13, RZ, RZ, R2 ;  /* 0x000000ffff0d7224 */ /* 0x000fe400078e0002 */
[----:B------:R-:W-:Y:S02]  /*2d7d0*/  IMAD.MOV.U32 R11, RZ, RZ, 0x1f ;  /* 0x0000001fff0b7424 */ /* 0x000fe400078e00ff */
[----:B------:R-:W-:-:S07]  /*2d7e0*/  IMAD.MOV.U32 R15, RZ, RZ, -0x1 ;  /* 0xffffffffff0f7424 */ /* 0x000fce00078e00ff */
[----:B012---:R-:W-:Y:S05]  /*2d7f0*/  WARPSYNC.COLLECTIVE R15, `(.L_x_5504) ;  /* 0x000000000f087348 */ /* 0x007fea0003c00000 */
[----:B------:R3:W4:Y:S02]  /*2d800*/  SHFL.IDX P6, R14, R13, R12, R11 ;  /* 0x0000000c0d0e7389 */ /* 0x00072400000c000b */
[----:B01234-:R-:W-:Y:S01]  /*2d810*/  ENDCOLLECTIVE ;  /* 0x000000000000791b */ /* 0x01ffe20003800000 */
.L_x_5504:
[----:B------:R-:W-:Y:S05]  /*2d820*/  BSYNC B0 ;  /* 0x0000000000007941 */ /* 0x000fea0003800000 */
.L_x_5503:
[----:B------:R-:W-:Y:S01]  /*2d830*/  IMAD.MOV.U32 R7, RZ, RZ, R14 ;  /* 0x000000ffff077224 */ /* 0x000fe200078e000e */
[----:B------:R-:W-:Y:S06]  /*2d840*/  BRA `(.L_x_5385) ;  /* 0xffffffd800187947 */ /* 0x000fec000383ffff */
.L_x_5390:
[----:B-1----:R1:W2:Y:S02]  /*2d850*/  SYNCS.PHASECHK.TRANS64.TRYWAIT P0, [R0+URZ+0x36820], R3 ;  /* 0x03682003000075a7 */ /* 0x0022a4000800017f */
[----:B--2---:R-:W-:Y:S05]  /*2d860*/  @!P0 NANOSLEEP.SYNCS 0x989680 ;  /* 0x009896800000895d */ /* 0x004fea0003900000 */
[----:B------:R-:W2:Y:S02]  /*2d870*/  @!P0 SYNCS.PHASECHK.TRANS64 P0, [R0+URZ+0x36820], R3 ;  /* 0x03682003000085a7 */ /* 0x000ea4000800007f */
[----:B--2---:R-:W-:Y:S05]  /*2d880*/  @!P0 BRA `(.L_x_5390) ;  /* 0xfffffffc00f08947 */ /* 0x004fea000383ffff */
[----:B------:R-:W-:Y:S05]  /*2d890*/  BRA `(.L_x_5505) ;  /* 0xffffffdc008c7947 */ /* 0x000fea000383ffff */
.L_x_5391:
        /* <DEDUP_REMOVED lines=11> */
.L_x_5507:
[----:B------:R-:W-:Y:S05]  /*2d950*/  BSYNC B0 ;  /* 0x0000000000007941 */ /* 0x000fea0003800000 */
.L_x_5506:
[----:B------:R-:W-:Y:S05]  /*2d960*/  BRA `(.L_x_5508) ;  /* 0xffffffdc00747947 */ /* 0x000fea000383ffff */
.L_x_5392:
[----:B------:R-:W-:Y:S01]  /*2d970*/  BSSY B0, `(.L_x_5509) ;  /* 0x0000006000007945 */ /* 0x000fe20003800000 */
[----:B------:R-:W-:-:S07]  /*2d980*/  IMAD.MOV.U32 R15, RZ, RZ, -0x1 ;  /* 0xffffffffff0f7424 */ /* 0x000fce00078e00ff */
[----:B012---:R-:W-:Y:S05]  /*2d990*/  WARPSYNC.COLLECTIVE R15, `(.L_x_5510) ;  /* 0x000000000f0c7348 */ /* 0x007fea0003c00000 */
[----:B------:R-:W-:Y:S02]  /*2d9a0*/  ELECT P6, UR62, PT ;  /* 0x00000000003e782f */ /* 0x000fe400038c0000 */
[----:B------:R-:W-:Y:S01]  /*2d9b0*/  MOV R14, UR62 ;  /* 0x0000003e000e7c02 */ /* 0x000fe20008000f00 */
[----:B012---:R-:W-:Y:S10]  /*2d9c0*/  ENDCOLLECTIVE ;  /* 0x000000000000791b */ /* 0x007ff40003800000 */
.L_x_5510:
[----:B------:R-:W-:Y:S05]  /*2d9d0*/  BSYNC B0 ;  /* 0x0000000000007941 */ /* 0x000fea0003800000 */
.L_x_5509:
[----:B------:R-:W-:Y:S05]  /*2d9e0*/  BRA `(.L_x_5511) ;  /* 0xffffffdc00687947 */ /* 0x000fea000383ffff */
.L_x_5394:
[----:B-1----:R1:W2:Y:S02]  /*2d9f0*/  SYNCS.PHASECHK.TRANS64.TRYWAIT P0, [R6+URZ], R5 ;  /* 0x00000005060075a7 */ /* 0x0022a4000800017f */
[----:B--2---:R-:W-:Y:S05]  /*2da00*/  @!P0 NANOSLEEP.SYNCS 0x989680 ;  /* 0x009896800000895d */ /* 0x004fea0003900000 */
[----:B------:R-:W2:Y:S02]  /*2da10*/  @!P0 SYNCS.PHASECHK.TRANS64 P0, [R6+URZ], R5 ;  /* 0x00000005060085a7 */ /* 0x000ea4000800007f */
[----:B--2---:R-:W-:Y:S05]  /*2da20*/  @!P0 BRA `(.L_x_5394) ;  /* 0xfffffffc00f08947 */ /* 0x004fea000383ffff */
[----:B------:R-:W-:Y:S05]  /*2da30*/  BRA `(.L_x_5512) ;  /* 0xffffffdc00ac7947 */ /* 0x000fea000383ffff */
.L_x_5395:
[----:B--2---:R2:W3:Y:S02]  /*2da40*/  SYNCS.PHASECHK.TRANS64.TRYWAIT P0, [R7+URZ], R2 ;  /* 0x00000002070075a7 */ /* 0x0044e4000800017f */
[----:B---3--:R-:W-:Y:S05]  /*2da50*/  @!P0 NANOSLEEP.SYNCS 0x989680 ;  /* 0x009896800000895d */ /* 0x008fea0003900000 */
[----:B------:R-:W3:Y:S02]  /*2da60*/  @!P0 SYNCS.PHASECHK.TRANS64 P0, [R7+URZ], R2 ;  /* 0x00000002070085a7 */ /* 0x000ee4000800007f */
[----:B---3--:R-:W-:Y:S05]  /*2da70*/  @!P0 BRA `(.L_x_5395) ;  /* 0xfffffffc00f08947 */ /* 0x008fea000383ffff */
[----:B------:R-:W-:Y:S05]  /*2da80*/  BRA `(.L_x_5513) ;  /* 0xffffffdc00a07947 */ /* 0x000fea000383ffff */
.L_x_5397:
[----:B---3--:R3:W4:Y:S02]  /*2da90*/  SYNCS.PHASECHK.TRANS64.TRYWAIT P0, [R4+URZ], R5 ;  /* 0x00000005040075a7 */ /* 0x008724000800017f */
[----:B----4-:R-:W-:Y:S05]  /*2daa0*/  @!P0 NANOSLEEP.SYNCS 0x989680 ;  /* 0x009896800000895d */ /* 0x010fea0003900000 */
[----:B------:R-:W4:Y:S02]  /*2dab0*/  @!P0 SYNCS.PHASECHK.TRANS64 P0, [R4+URZ], R5 ;  /* 0x00000005040085a7 */ /* 0x000f24000800007f */
[----:B----4-:R-:W-:Y:S05]  /*2dac0*/  @!P0 BRA `(.L_x_5397) ;  /* 0xfffffffc00f08947 */ /* 0x010fea000383ffff */
[----:B------:R-:W-:Y:S05]  /*2dad0*/  BRA `(.L_x_5514) ;  /* 0xffffffdc00a87947 */ /* 0x000fea000383ffff */
.L_x_5515:
        /* <DEDUP_REMOVED lines=10> */
.L_x_12768:


//--------------------- .text._ZN7cutlass13device_kernelIN5flash11enable_sm90INS1_16FlashAttnFwdSm90INS1_25CollectiveMainloopFwdSm90ILi2EN4cute5tupleIJNS5_1CILi1EEES8_S8_EEENS6_IJNS7_ILi128EEENS7_ILi176EEESA_EEELi128ENS_10bfloat16_tEfNS_4arch4Sm90ELb0ELb0ELb0ELb0ELb0ELb0ELb0ELb1ELb1ELb0ELb0ELb0EEENS1_21CollectiveEpilogueFwdINS6_IJSA_SA_SB_EEES9_SD_SF_Li256ELb0ELb0ELb0ELb0EEENS1_29StaticPersistentTileSchedulerILb0EEEEEEEEEvNT_6ParamsE --------------------------
	.section	.text._ZN7cutlass13device_kernelIN5flash11enable_sm90INS1_16FlashAttnFwdSm90INS1_25CollectiveMainloopFwdSm90ILi2EN4cute5tupleIJNS5_1CILi1EEES8_S8_EEENS6_IJNS7_ILi128EEENS7_ILi176EEESA_EEELi128ENS_10bfloat16_tEfNS_4arch4Sm90ELb0ELb0ELb0ELb0ELb0ELb0ELb0ELb1ELb1ELb0ELb0ELb0EEENS1_21CollectiveEpilogueFwdINS6_IJSA_SA_SB_EEES9_SD_SF_Li256ELb0ELb0ELb0ELb0EEENS1_29StaticPersistentTileSchedulerILb0EEEEEEEEEvNT_6ParamsE,"ax",@progbits
	.align	128
.text._ZN7cutlass13device_kernelIN5flash11enable_sm90INS1_16FlashAttnFwdSm90INS1_25CollectiveMainloopFwdSm90ILi2EN4cute5tupleIJNS5_1CILi1EEES8_S8_EEENS6_IJNS7_ILi128EEENS7_ILi176EEESA_EEELi128ENS_10bfloat16_tEfNS_4arch4Sm90ELb0ELb0ELb0ELb0ELb0ELb0ELb0ELb1ELb1ELb0ELb0ELb0EEENS1_21CollectiveEpilogueFwdINS6_IJSA_SA_SB_EEES9_SD_SF_Li256ELb0ELb0ELb0ELb0EEENS1_29StaticPersistentTileSchedulerILb0EEEEEEEEEvNT_6ParamsE:
        .type           _ZN7cutlass13device_kernelIN5flash11enable_sm90INS1_16FlashAttnFwdSm90INS1_25CollectiveMainloopFwdSm90ILi2EN4cute5tupleIJNS5_1CILi1EEES8_S8_EEENS6_IJNS7_ILi128EEENS7_ILi176EEESA_EEELi128ENS_10bfloat16_tEfNS_4arch4Sm90ELb0ELb0ELb0ELb0ELb0ELb0ELb0ELb1ELb1ELb0ELb0ELb0EEENS1_21CollectiveEpilogueFwdINS6_IJSA_SA_SB_EEES9_SD_SF_Li256ELb0ELb0ELb0ELb0EEENS1_29StaticPersistentTileSchedulerILb0EEEEEEEEEvNT_6ParamsE,@function
        .size           _ZN7cutlass13device_kernelIN5flash11enable_sm90INS1_16FlashAttnFwdSm90INS1_25CollectiveMainloopFwdSm90ILi2EN4cute5tupleIJNS5_1CILi1EEES8_S8_EEENS6_IJNS7_ILi128EEENS7_ILi176EEESA_EEELi128ENS_10bfloat16_tEfNS_4arch4Sm90ELb0ELb0ELb0ELb0ELb0ELb0ELb0ELb1ELb1ELb0ELb0ELb0EEENS1_21CollectiveEpilogueFwdINS6_IJSA_SA_SB_EEES9_SD_SF_Li256ELb0ELb0ELb0ELb0EEENS1_29StaticPersistentTileSchedulerILb0EEEEEEEEEvNT_6ParamsE,(.L_x_12769 - _ZN7cutlass13device_kernelIN5flash11enable_sm90INS1_16FlashAttnFwdSm90INS1_25CollectiveMainloopFwdSm90ILi2EN4cute5tupleIJNS5_1CILi1EEES8_S8_EEENS6_IJNS7_ILi128EEENS7_ILi176EEESA_EEELi128ENS_10bfloat16_tEfNS_4arch4Sm90ELb0ELb0ELb0ELb0ELb0ELb0ELb0ELb1ELb1ELb0ELb0ELb0EEENS1_21CollectiveEpilogueFwdINS6_IJSA_SA_SB_EEES9_SD_SF_Li256ELb0ELb0ELb0ELb0EEENS1_29StaticPersistentTileSchedulerILb0EEEEEEEEEvNT_6ParamsE)
        .other          _ZN7cutlass13device_kernelIN5flash11enable_sm90INS1_16FlashAttnFwdSm90INS1_25CollectiveMainloopFwdSm90ILi2EN4cute5tupleIJNS5_1CILi1EEES8_S8_EEENS6_IJNS7_ILi128EEENS7_ILi176EEESA_EEELi128ENS_10bfloat16_tEfNS_4arch4Sm90ELb0ELb0ELb0ELb0ELb0ELb0ELb0ELb1ELb1ELb0ELb0ELb0EEENS1_21CollectiveEpilogueFwdINS6_IJSA_SA_SB_EEES9_SD_SF_Li256ELb0ELb0ELb0ELb0EEENS1_29StaticPersistentTileSchedulerILb0EEEEEEEEEvNT_6ParamsE,@"STO_CUDA_ENTRY STV_DEFAULT"
_ZN7cutlass13device_kernelIN5flash11enable_sm90INS1_16FlashAttnFwdSm90INS1_25CollectiveMainloopFwdSm90ILi2EN4cute5tupleIJNS5_1CILi1EEES8_S8_EEENS6_IJNS7_ILi128EEENS7_ILi176EEESA_EEELi128ENS_10bfloat16_tEfNS_4arch4Sm90ELb0ELb0ELb0ELb0ELb0ELb0ELb0ELb1ELb1ELb0ELb0ELb0EEENS1_21CollectiveEpilogueFwdINS6_IJSA_SA_SB_EEES9_SD_SF_Li256ELb0ELb0ELb0ELb0EEENS1_29StaticPersistentTileSchedulerILb0EEEEEEEEEvNT_6ParamsE:
[----:B------:R-:W1:Y:S02]  /*0000*/  LDC R1, c[0x0][0x28] ;  /* 0x00000a00ff017b82 */ /* 0x000e640000000800 */
[----:B-1----:R-:W-:Y:S01]  /*0010*/  VIADD R1, R1, 0xffffffe0 ;  /* 0xffffffe001017836 */ /* 0x002fe20000000000 */
[----:B------:R-:W1:Y:S01]  /*0020*/  S2R R3, SR_TID.X ;  /* 0x0000000000037919 */ /* 0x000e620000002100 */
[----:B------:R-:W-:Y:S01]  /*0030*/  ELECT P0, URZ, PT ;  /* 0x00000000003f782f */ /* 0x000fe20003800000 */
[----:B------:R-:W-:Y:S01]  /*0040*/  BSSY B0, `(.L_x_5516) ;  /* 0x0000014000007945 */ /* 0x000fe20003800000 */
[--C-:B-1----:R-:W-:Y:S02]  /*0050*/  SHF.R.U32.HI R0, RZ, 0x5, R3.reuse ;  /* 0x00000005ff007819 */ /* 0x102fe40000011603 */
[----:B------:R-:W-:-:S03]  /*0060*/  SHF.R.U32.HI R4, RZ, 0x7, R3 ;  /* 0x00000007ff047819 */ /* 0x000fc60000011603 */
        /* <DEDUP_REMOVED lines=17> */
.L_x_5517:
[----:B------:R-:W-:Y:S05]  /*0180*/  BSYNC B0 ;  /* 0x0000000000007941 */ /* 0x000fea0003800000 */
.L_x_5516:
        /* <DEDUP_REMOVED lines=37> */
.L_x_5518:
        /* <DEDUP_REMOVED lines=22> */
.L_x_5519:
        /* <DEDUP_REMOVED lines=18> */
.L_x_5520:
        /* <DEDUP_REMOVED lines=22> */
.L_x_5521:
        /* <DEDUP_REMOVED lines=22> */
.L_x_5522:
        /* <DEDUP_REMOVED lines=8> */
.L_x_5524:
[----:B------:R-:W-:-:S08]  /*09a0*/  NOP ;  /* 0x0000000000007918 */ /* 0x000fd00000000000 */
[----:B------:R-:W2:Y:S02]  /*09b0*/  USETMAXREG.TRY_ALLOC.CTAPOOL UP0, 0xf0 ;  /* 0x000000f0000079c8 */ /* 0x000ea40008000600 */
[----:B--2---:R-:W-:-:S13]  /*09c0*/  PLOP3.LUT P0, PT, PT, PT, UP0, 0x80, 0x0 ;  /* 0x000000000000781c */ /* 0x004fda0003f0f008 */
[----:B------:R-:W-:Y:S05]  /*09d0*/  @!P0 BRA `(.L_x_5524) ;  /* 0xfffffffc00f08947 */ /* 0x000fea000383ffff */
[----:B------:R-:W-:Y:S01]  /*09e0*/  LOP3.LUT R0, R3, 0xffffff80, RZ, 0xc0, !PT ;  /* 0xffffff8003007812 */ /* 0x000fe200078ec0ff */
[----:B------:R-:W2:Y:S08]  /*09f0*/  S2UR UR7, SR_CTAID.X ;  /* 0x00000000000779c3 */ /* 0x000eb00000002500 */
[----:B------:R-:W-:Y:S06]  /*0a00*/  BAR.ARV 0x8, 0x120 ;  /* 0x0204800000007b1d */ /* 0x000fec0000002000 */
[----:B------:R-:W-:-:S02]  /*0a10*/  ISETP.NE.AND P0, PT, R0, 0x80, PT ;  /* 0x000000800000780c */ /* 0x000fc40003f05270 */
[----:B------:R-:W2:Y:S11]  /*0a20*/  LDC R0, c[0x0][0xda4] ;  /* 0x00036900ff007b82 */ /* 0x000eb60000000800 */
[----:B------:R-:W-:Y:S06]  /*0a30*/  @!P0 BAR.ARV 0x9, 0x100 ;  /* 0x0244000000008b1d */ /* 0x000fec0000002000 */
        /* <DEDUP_REMOVED lines=9> */
[----:B------:R-:W-:Y:S01]  /*0ad0*/  IMAD.U32 R19, RZ, RZ, UR7 ;  /* 0x00000007ff137e24 */ /* 0x000fe2000f8e00ff */
[----:B------:R-:W-:Y:S02]  /*0ae0*/  UMOV UR38, URZ ;  /* 0x0000003f00267c82 */ /* 0x000fe40008000000 */
[CC--:B------:R-:W-:Y:S01]  /*0af0*/  LEA.HI R5, R3.reuse, R0.reuse, RZ, 0x7 ;  /* 0x0000000003057211 */ /* 0x0c0fe200078f38ff */
[----:B------:R-:W3:Y:S01]  /*0b00*/  S2UR UR6, SR_SWINHI ;  /* 0x00000000000679c3 */ /* 0x000ee20000002f00 */
[----:B------:R-:W-:-:S02]  /*0b10*/  LEA.HI R6, R3, R0, RZ, 0x4 ;  /* 0x0000000003067211 */ /* 0x000fc400078f20ff */
[----:B------:R-:W-:Y:S02]  /*0b20*/  LOP3.LUT R23, R5, 0xffffff80, RZ, 0xc0, !PT ;  /* 0xffffff8005177812 */ /* 0x000fe400078ec0ff */
[----:B------:R-:W-:Y:S02]  /*0b30*/  SHF.R.S32.HI R7, RZ, 0x4, R6 ;  /* 0x00000004ff077819 */ /* 0x000fe40000011406 */
[----:B------:R-:W-:Y:S01]  /*0b40*/  LEA.HI R223, R3, R0, RZ, 0x5 ;  /* 0x0000000003df7211 */ /* 0x000fe200078f28ff */
[----:B------:R-:W-:Y:S01]  /*0b50*/  IMAD.IADD R23, R0, 0x1, -R23 ;  /* 0x0000000100177824 */ /* 0x000fe200078e0a17 */
[C---:B------:R-:W-:Y:S02]  /*0b60*/  LEA.HI R8, R6.reuse, R7, RZ, 0x1 ;  /* 0x0000000706087211 */ /* 0x040fe400078f08ff */
[----:B------:R-:W-:Y:S02]  /*0b70*/  LOP3.LUT R3, R6, 0x3fffff0, RZ, 0xc0, !PT ;  /* 0x03fffff006037812 */ /* 0x000fe400078ec0ff */
[----:B------:R-:W-:Y:S01]  /*0b80*/  LOP3.LUT R8, R8, 0x1ffffffe, RZ, 0xc0, !PT ;  /* 0x1ffffffe08087812 */ /* 0x000fe200078ec0ff */
[----:B-1----:R-:W-:Y:S01]  /*0b90*/  ULEA UR39, UR4, UR39, 0x18 ;  /* 0x0000002704277291 */ /* 0x002fe2000f8ec03f */
[----:B------:R-:W-:Y:S01]  /*0ba0*/  SHF.R.S32.HI R223, RZ, 0x5, R223 ;  /* 0x00000005ffdf7819 */ /* 0x000fe200000114df */
[----:B------:R-:W-:Y:S01]  /*0bb0*/  IMAD.IADD R0, R0, 0x1, -R3 ;  /* 0x0000000100007824 */ /* 0x000fe200078e0a03 */
[----:B------:R-:W-:Y:S01]  /*0bc0*/  SHF.R.S32.HI R222, RZ, 0x7, R5 ;  /* 0x00000007ffde7819 */ /* 0x000fe20000011405 */
[----:B------:R-:W-:-:S02]  /*0bd0*/  IMAD.IADD R8, R7, 0x1, -R8 ;  /* 0x0000000107087824 */ /* 0x000fc400078e0a08 */
[----:B------:R-:W-:Y:S01]  /*0be0*/  IMAD R3, R223, 0x10, R0 ;  /* 0x00000010df037824 */ /* 0x000fe200078e0200 */
[----:B------:R-:W-:Y:S01]  /*0bf0*/  LEA.HI R5, R5, R222, RZ, 0x1 ;  /* 0x000000de05057211 */ /* 0x000fe200078f08ff */
[----:B------:R-:W-:Y:S01]  /*0c00*/  UMOV UR4, UR39 ;  /* 0x0000002700047c82 */ /* 0x000fe20008000000 */
[----:B---3--:R-:W-:Y:S01]  /*0c10*/  UMOV UR5, UR6 ;  /* 0x0000000600057c82 */ /* 0x008fe20008000000 */
[----:B------:R-:W-:Y:S01]  /*0c20*/  IMAD R3, R3, 0x8, R8 ;  /* 0x0000000803037824 */ /* 0x000fe200078e0208 */
[----:B------:R-:W-:Y:S01]  /*0c30*/  LOP3.LUT R5, R5, 0x3fffffe, RZ, 0xc0, !PT ;  /* 0x03fffffe05057812 */ /* 0x000fe200078ec0ff */
[----:B------:R-:W-:Y:S02]  /*0c40*/  IMAD.U32 R16, RZ, RZ, UR4 ;  /* 0x00000004ff107e24 */ /* 0x000fe4000f8e00ff */
[----:B------:R-:W-:Y:S02]  /*0c50*/  IMAD.U32 R17, RZ, RZ, UR5 ;  /* 0x00000005ff117e24 */ /* 0x000fe4000f8e00ff */
[----:B------:R-:W-:-:S02]  /*0c60*/  IMAD.SHL.U32 R3, R3, 0x8, RZ ;  /* 0x0000000803037824 */ /* 0x000fc400078e00ff */
[----:B------:R-:W-:Y:S02]  /*0c70*/  IMAD.IADD R5, R222, 0x1, -R5 ;  /* 0x00000001de057824 */ /* 0x000fe400078e0a05 */
[----:B------:R-:W-:Y:S01]  /*0c80*/  IMAD.WIDE R16, R3, 0x2, R16 ;  /* 0x0000000203107825 */ /* 0x000fe200078e0210 */
[----:B--2---:R-:W-:Y:S02]  /*0c90*/  R2UR UR8, R2 ;  /* 0x00000000020872ca */ /* 0x004fe400000e0000 */
[----:B------:R-:W-:-:S04]  /*0ca0*/  SHF.R.S32.HI R2, RZ, 0x1f, R23 ;  /* 0x0000001fff027819 */ /* 0x000fc80000011417 */
[CC--:B------:R-:W-:Y:S02]  /*0cb0*/  LEA.HI R4, R2.reuse, R23.reuse, RZ, 0x2 ;  /* 0x0000001702047211 */ /* 0x0c0fe400078f10ff */
[----:B------:R-:W-:Y:S02]  /*0cc0*/  LEA.HI R2, R2, R23, RZ, 0x5 ;  /* 0x0000001702027211 */ /* 0x000fe400078f28ff */
[--C-:B------:R-:W-:Y:S02]  /*0cd0*/  SHF.R.S32.HI R6, RZ, 0x2, R4.reuse ;  /* 0x00000002ff067819 */ /* 0x100fe40000011404 */
[----:B------:R-:W-:Y:S01]  /*0ce0*/  SHF.R.S32.HI R9, RZ, 0x1f, R4 ;  /* 0x0000001fff097819 */ /* 0x000fe20000011404 */
[----:B------:R-:W-:Y:S01]  /*0cf0*/  ULOP3.LUT UR4, UR8, 0x1, URZ, 0xfc, !UPT ;  /* 0x0000000108047892 */ /* 0x000fe2000f8efc3f */
[----:B------:R-:W-:Y:S02]  /*0d00*/  LOP3.LUT R4, R4, 0x7ffffffc, RZ, 0xc0, !PT ;  /* 0x7ffffffc04047812 */ /* 0x000fe400078ec0ff */
[----:B------:R-:W-:-:S02]  /*0d10*/  LEA.HI R9, R9, R6, RZ, 0x3 ;  /* 0x0000000609097211 */ /* 0x000fc400078f18ff */
[----:B------:R-:W-:Y:S01]  /*0d20*/  SHF.R.S32.HI R2, RZ, 0x5, R2 ;  /* 0x00000005ff027819 */ /* 0x000fe20000011402 */
[----:B------:R-:W-:Y:S01]  /*0d30*/  IMAD.IADD R4, R23, 0x1, -R4 ;  /* 0x0000000117047824 */ /* 0x000fe200078e0a04 */
[----:B------:R-:W-:Y:S01]  /*0d40*/  LOP3.LUT R9, R9, 0xfffffff8, RZ, 0xc0, !PT ;  /* 0xfffffff809097812 */ /* 0x000fe200078ec0ff */
[----:B------:R-:W-:Y:S01]  /*0d50*/  IMAD.U32 R226, RZ, RZ, UR4 ;  /* 0x00000004ffe27e24 */ /* 0x000fe2000f8e00ff */
[----:B------:R-:W-:Y:S01]  /*0d60*/  UMOV UR4, URZ ;  /* 0x0000003f00047c82 */ /* 0x000fe20008000000 */
[----:B------:R-:W-:Y:S02]  /*0d70*/  IMAD R225, R4, R225, 0xb0 ;  /* 0x000000b004e17424 */ /* 0x000fe400078e02e1 */
[----:B------:R-:W-:Y:S02]  /*0d80*/  IMAD.IADD R9, R6, 0x1, -R9 ;  /* 0x0000000106097824 */ /* 0x000fe400078e0a09 */
[----:B------:R-:W-:Y:S02]  /*0d90*/  IMAD.U32 R22, RZ, RZ, UR4 ;  /* 0x00000004ff167e24 */ /* 0x000fe4000f8e00ff */
[----:B------:R-:W-:-:S04]  /*0da0*/  IMAD R2, R2, 0x10, R9 ;  /* 0x0000001002027824 */ /* 0x000fc800078e0209 */
[----:B------:R-:W-:-:S07]  /*0db0*/  IMAD R224, R5, 0x40, R2 ;  /* 0x0000004005e07824 */ /* 0x000fce00078e0202 */
.L_x_5547:
[----:B-1----:R-:W1:Y:S01]  /*0dc0*/  SHFL.IDX PT, R0, R222, RZ, 0x1f ;  /* 0x00001fffde007589 */ /* 0x002e6200000e0000 */
        /* <DEDUP_REMOVED lines=8> */
[----:B------:R-:W-:-:S02]  /*0e50*/  UISETP.NE.AND UP2, UPT, UR4, 0x1, UPT ;  /* 0x000000010400788c */ /* 0x000fc4000bf45270 */
[----:B------:R-:W-:Y:S02]  /*0e60*/  UIADD3 UR11, UR39, 0x16400, URZ ;  /* 0x00016400270b7890 */ /* 0x000fe4000fffe03f */
[----:B------:R-:W-:Y:S01]  /*0e70*/  USEL UR37, UR37, 0x1, UP0 ;  /* 0x0000000125257887 */ /* 0x000fe20008000000 */
[----:B------:R-:W-:Y:S01]  /*0e80*/  ULDC UR9, c[0x0][0x2e0] ;  /* 0x0000b80000097ab9 */ /* 0x000fe20000000800 */
[----:B------:R-:W-:Y:S01]  /*0e90*/  ULOP3.LUT UP0, URZ, UR11, 0x9f, URZ, 0xc0, !UPT ;  /* 0x0000009f0b3f7892 */ /* 0x000fe2000f80c03f */
[----:B------:R-:W-:Y:S01]  /*0ea0*/  @UP1 ULDC UR6, c[0x0][0xdac] ;  /* 0x00036b0000061ab9 */ /* 0x000fe20000000800 */
[----:B------:R-:W-:Y:S02]  /*0eb0*/  UIMAD UR37, UR37, UR9, URZ ;  /* 0x00000009252572a4 */ /* 0x000fe4000f8e023f */
[----:B------:R-:W-:Y:S01]  /*0ec0*/  UIMAD.WIDE.U32 UR6, UR12, UR6, URZ ;  /* 0x000000060c0672a5 */ /* 0x000fe2000f8e003f */
[----:B-1----:R-:W-:Y:S01]  /*0ed0*/  R2UR UR14, R0 ;  /* 0x00000000000e72ca */ /* 0x002fe200000e0000 */
[----:B------:R-:W-:Y:S01]  /*0ee0*/  @UP1 ULDC UR10, c[0x0][0xdb0] ;  /* 0x00036c00000a1ab9 */ /* 0x000fe20000000800 */
[----:B------:R-:W-:Y:S01]  /*0ef0*/  PLOP3.LUT P0, PT, PT, PT, UP0, 0x80, 0x0 ;  /* 0x000000000000781c */ /* 0x000fe20003f0f008 */
[----:B------:R-:W-:Y:S01]  /*0f00*/  UMOV UR13, UR12 ;  /* 0x0000000c000d7c82 */ /* 0x000fe20008000000 */
[----:B------:R-:W-:-:S06]  /*0f10*/  @UP1 USHF.R.U32.HI UR13, URZ, UR10, UR7 ;  /* 0x0000000a3f0d1299 */ /* 0x000fcc0008011607 */
[----:B------:R-:W-:Y:S01]  /*0f20*/  IMAD.U32 R221, RZ, RZ, UR13 ;  /* 0x0000000dffdd7e24 */ /* 0x000fe2000f8e00ff */
[----:B------:R-:W-:Y:S02]  /*0f30*/  UMOV UR36, UR13 ;  /* 0x0000000d00247c82 */ /* 0x000fe40008000000 */
[----:B------:R-:W-:Y:S02]  /*0f40*/  ULEA.HI UR4, UR14, UR14, URZ, 0x1 ;  /* 0x0000000e0e047291 */ /* 0x000fe4000f8f083f */
[----:B------:R-:W-:Y:S02]  /*0f50*/  IMAD.U32 R18, RZ, RZ, UR14 ;  /* 0x0000000eff127e24 */ /* 0x000fe4000f8e00ff */
        /* <DEDUP_REMOVED lines=31> */
.L_x_5525:
[----:B------:R-:W-:Y:S02]  /*1150*/  R2UR UR4, R22 ;  /* 0x00000000160472ca */ /* 0x000fe400000e0000 */
[----:B------:R-:W-:-:S11]  /*1160*/  R2UR UR5, R226 ;  /* 0x00000000e20572ca */ /* 0x000fd600000e0000 */
[----:B------:R-:W-:Y:S02]  /*1170*/  ULOP3.LUT UR4, UR4, 0x1, URZ, 0xc0, !UPT ;  /* 0x0000000104047892 */ /* 0x000fe4000f8ec03f */
[----:B------:R-:W-:-:S04]  /*1180*/  IMAD.U32 R2, RZ, RZ, UR5 ;  /* 0x00000005ff027e24 */ /* 0x000fc8000f8e00ff */
[----:B------:R-:W-:Y:S01]  /*1190*/  IMAD.U32 R0, RZ, RZ, UR4 ;  /* 0x00000004ff007e24 */ /* 0x000fe2000f8e00ff */
[----:B------:R-:W-:-:S04]  /*11a0*/  ISETP.NE.AND P0, PT, R2, 0x3, PT ;  /* 0x000000030200780c */ /* 0x000fc80003f05270 */
[----:B------:R-:W-:-:S04]  /*11b0*/  SHF.L.U32 R0, R0, 0x1f, RZ ;  /* 0x0000001f00007819 */ /* 0x000fc800000006ff */
[----:B------:R-:W1:Y:S02]  /*11c0*/  SYNCS.PHASECHK.TRANS64.TRYWAIT P1, [UR39+0x34800], R0 ;  /* 0x03480000ff0075a7 */ /* 0x000e640008020167 */
[----:B-1----:R-:W-:Y:S05]  /*11d0*/  @!P1 BRA `(.L_x_5526) ;  /* 0x000000e000589947 */ /* 0x002fea0003800000 */
.L_x_5604:
[----:B------:R-:W-:Y:S05]  /*11e0*/  @!P0 BRA `(.L_x_5527) ;  /* 0x0000000000048947 */ /* 0x000fea0003800000 */
[----:B------:R-:W-:Y:S01]  /*11f0*/  BPT.TRAP 0x1 ;  /* 0x000000040000795c */ /* 0x000fe20000300000 */
.L_x_5527:
[----:B------:R-:W-:Y:S02]  /*1200*/  IMAD.U32 R12, RZ, RZ, UR38 ;  /* 0x00000026ff0c7e24 */ /* 0x000fe4000f8e00ff */
[----:B-1----:R-:W-:-:S03]  /*1210*/  IMAD.U32 R3, RZ, RZ, UR61 ;  /* 0x0000003dff037e24 */ /* 0x002fc6000f8e00ff */
[----:B------:R-:W-:Y:S02]  /*1220*/  LEA R12, R12, UR39, 0x3 ;  /* 0x000000270c0c7c11 */ /* 0x000fe4000f8e18ff */
[----:B------:R-:W-:-:S04]  /*1230*/  SHF.L.U32 R3, R3, 0x1f, RZ ;  /* 0x0000001f03037819 */ /* 0x000fc800000006ff */
[----:B------:R1:W2:Y:S01]  /*1240*/  SYNCS.PHASECHK.TRANS64.TRYWAIT P2, [R12+URZ+0x34830], R3 ;  /* 0x034830030c0075a7 */ /* 0x0002a2000804017f */
[----:B------:R-:W-:Y:S05]  /*1250*/  @!P0 BRA `(.L_x_5528) ;  /* 0x0000000000048947 */ /* 0x000fea0003800000 */
[----:B------:R-:W-:Y:S01]  /*1260*/  BPT.TRAP 0x1 ;  /* 0x000000040000795c */ /* 0x000fe20000300000 */
.L_x_5528:
[----:B------:R-:W3:Y:S01]  /*1270*/  S2R R0, SR_TID.X ;  /* 0x0000000000007919 */ /* 0x000ee20000002100 */
[----:B------:R-:W-:Y:S01]  /*1280*/  IMAD.MOV.U32 R87, RZ, RZ, RZ ;  /* 0x000000ffff577224 */ /* 0x000fe200078e00ff */
[----:B---3--:R-:W-:-:S04]  /*1290*/  LOP3.LUT R0, R0, 0x7f, RZ, 0xc0, !PT ;  /* 0x0000007f00007812 */ /* 0x008fc800078ec0ff */
[----:B------:R-:W-:Y:S01]  /*12a0*/  ISETP.NE.AND P1, PT, R0, RZ, PT ;  /* 0x000000ff0000720c */ /* 0x000fe20003f25270 */
[----:B--2---:R-:W-:-:S12]  /*12b0*/  @P2 BRA `(.L_x_5529) ;  /* 0x0000000000082947 */ /* 0x004fd80003800000 */
[----:B------:R-:W2:Y:S02]  /*12c0*/  SYNCS.PHASECHK.TRANS64.TRYWAIT P2, [R12+URZ+0x34830], R3 ;  /* 0x034830030c0075a7 */ /* 0x000ea4000804017f */
[----:B--2---:R-:W-:Y:S05]  /*12d0*/  @!P2 BRA `(.L_x_5530) ;  /* 0x000000e00030a947 */ /* 0x004fea0003800000 */
.L_x_5529:
[----:B------:R-:W-:Y:S05]  /*12e0*/  WARPSYNC.ALL ;  /* 0x0000000000007948 */ /* 0x000fea0003800000 */
[----:B------:R-:W-:Y:S01]  /*12f0*/  UIADD3 UR4, UR39, 0x1e400, URZ ;  /* 0x0001e40027047890 */ /* 0x000fe2000fffe03f */
[----:B------:R-:W-:Y:S01]  /*1300*/  WARPGROUP.ARRIVE ;  /* 0x00000000000079c5 */ /* 0x000fe20000000000 */
[----:B------:R-:W-:Y:S01]  /*1310*/  ULOP3.LUT UR21, UR40, 0x10000, URZ, 0xfc, !UPT ;  /* 0x0001000028157892 */ /* 0x000fe2000f8efc3f */
[----:B------:R-:W-:Y:S01]  /*1320*/  VIADD R13, R225, UR37 ;  /* 0x00000025e10d7c36 */ /* 0x000fe20008000000 */
[----:B------:R-:W-:Y:S01]  /*1330*/  USHF.R.U32.HI UR4, URZ, 0x4, UR4 ;  /* 0x000000043f047899 */ /* 0x000fe20008011604 */
[----:B------:R-:W-:Y:S01]  /*1340*/  IMAD.U32 R10, RZ, RZ, UR60 ;  /* 0x0000003cff0a7e24 */ /* 0x000fe2000f8e00ff */
[----:B------:R-:W-:Y:S01]  /*1350*/  UMOV UR7, 0x40000040 ;  /* 0x4000004000077882 */ /* 0x000fe20000000000 */
[----:B------:R-:W-:Y:S01]  /*1360*/  UMOV UR15, 0x40000040 ;  /* 0x40000040000f7882 */ /* 0x000fe20000000000 */
[----:B------:R-:W-:Y:S01]  /*1370*/  ULOP3.LUT UR4, UR4, 0x3fff, URZ, 0xc0, !UPT ;  /* 0x00003fff04047892 */ /* 0x000fe2000f8ec03f */
[----:B------:R-:W-:Y:S01]  /*1380*/  IMAD R13, R10, -0xb0, R13 ;  /* 0xffffff500a0d7824 */ /* 0x000fe200078e020d */
[----:B------:R-:W-:Y:S01]  /*1390*/  UMOV UR11, 0x40000040 ;  /* 0x40000040000b7882 */ /* 0x000fe20000000000 */
[----:B------:R-:W-:Y:S01]  /*13a0*/  UMOV UR19, 0x40000040 ;  /* 0x4000004000137882 */ /* 0x000fe20000000000 */
[----:B------:R-:W-:Y:S01]  /*13b0*/  ULOP3.LUT UR5, UR4, 0x10000, URZ, 0xfc, !UPT ;  /* 0x0001000004057892 */ /* 0x000fe2000f8efc3f */
[----:B------:R-:W-:Y:S01]  /*13c0*/  P2R R21, PR, RZ, 0x2 ;  /* 0x00000002ff157803 */ /* 0x000fe20000000000 */
[----:B------:R-:W-:Y:S01]  /*13d0*/  UMOV UR27, 0x40000040 ;  /* 0x40000040001b7882 */ /* 0x000fe20000000000 */
[----:B------:R-:W-:Y:S01]  /*13e0*/  UMOV UR4, UR21 ;  /* 0x0000001500047c82 */ /* 0x000fe20008000000 */
[----:B------:R-:W-:Y:S01]  /*13f0*/  UIMAD UR20, UR38, 0xb00, UR5 ;  /* 0x00000b00261478a4 */ /* 0x000fe2000f8e0205 */
[----:B------:R-:W-:Y:S01]  /*1400*/  IMAD.U32 R8, RZ, RZ, UR4 ;  /* 0x00000004ff087e24 */ /* 0x000fe2000f8e00ff */
[----:B------:R-:W-:Y:S01]  /*1410*/  UMOV UR44, UR4 ;  /* 0x00000004002c7c82 */ /* 0x000fe20008000000 */
[----:B------:R-:W-:Y:S01]  /*1420*/  IMAD.U32 R0, RZ, RZ, UR5 ;  /* 0x00000005ff007e24 */ /* 0x000fe2000f8e00ff */
[----:B------:R-:W-:Y:S01]  /*1430*/  UMOV UR5, 0x40000040 ;  /* 0x4000004000057882 */ /* 0x000fe20000000000 */
[----:B------:R-:W-:Y:S01]  /*1440*/  UIADD3 UR14, UR20, 0x80, URZ ;  /* 0x00000080140e7890 */ /* 0x000fe2000fffe03f */
[----:B------:R-:W-:Y:S01]  /*1450*/  IMAD.U32 R9, RZ, RZ, UR5 ;  /* 0x00000005ff097e24 */ /* 0x000fe2000f8e00ff */
[----:B------:R-:W-:Y:S01]  /*1460*/  UMOV UR6, UR20 ;  /* 0x0000001400067c82 */ /* 0x000fe20008000000 */
[----:B------:R-:W-:Y:S01]  /*1470*/  UMOV UR45, UR5 ;  /* 0x00000005002d7c82 */ /* 0x000fe20008000000 */
[----:B------:R-:W-:Y:S01]  /*1480*/  HGMMA.64x16x16.F32.BF16 R112, gdesc[UR4], RZ, !UPT, gsb0 ;  /* 0x00200000047079f0 */ /* 0x000fe2000c0018ff */
[----:B------:R-:W-:Y:S01]  /*1490*/  UMOV UR12, UR44 ;  /* 0x0000002c000c7c82 */ /* 0x000fe20008000000 */
[----:B------:R-:W-:Y:S01]  /*14a0*/  UMOV UR13, UR45 ;  /* 0x0000002d000d7c82 */ /* 0x000fe20008000000 */
[----:B------:R-:W-:Y:S01]  /*14b0*/  UIADD3 UR6, UR20, 0x100, URZ ;  /* 0x0000010014067890 */ /* 0x000fe2000fffe03f */
[C---:B------:R-:W-:Y:S01]  /*14c0*/  ISETP.GT.AND P2, PT, R13.reuse, RZ, PT ;  /* 0x000000ff0d00720c */ /* 0x040fe20003f44270 */
[----:B------:R-:W-:Y:S01]  /*14d0*/  UMOV UR4, UR44 ;  /* 0x0000002c00047c82 */ /* 0x000fe20008000000 */
[----:B------:R-:W-:Y:S01]  /*14e0*/  UMOV UR5, UR45 ;  /* 0x0000002d00057c82 */ /* 0x000fe20008000000 */
[----:B------:R-:W-:Y:S01]  /*14f0*/  UMOV UR7, 0x40000040 ;  /* 0x4000004000077882 */ /* 0x000fe20000000000 */
[----:B------:R-:W-:Y:S01]  /*1500*/  UIADD3 UR10, UR20, 0x180, URZ ;  /* 0x00000180140a7890 */ /* 0x000fe2000fffe03f */
[C---:B------:R-:W-:Y:S01]  /*1510*/  ISETP.GT.AND P3, PT, R13.reuse, 0x1, PT ;  /* 0x000000010d00780c */ /* 0x040fe20003f64270 */
[----:B------:R-:W-:Y:S01]  /*1520*/  UMOV UR8, UR44 ;  /* 0x0000002c00087c82 */ /* 0x000fe20008000000 */
[----:B------:R-:W-:Y:S01]  /*1530*/  UMOV UR9, UR45 ;  /* 0x0000002d00097c82 */ /* 0x000fe20008000000 */
        /* <DEDUP_REMOVED lines=12> */
[----:B------:R-:W-:Y:S01]  /*1600*/  UMOV UR31, 0x40000040 ;  /* 0x40000040001f7882 */ /* 0x000fe20000000000 */
[----:B------:R-:W-:Y:S01]  /*1610*/  UIADD3 UR34, UR20, 0x400, URZ ;  /* 0x0000040014227890 */ /* 0x000fe2000fffe03f */
[C---:B------:R-:W-:Y:S01]  /*1620*/  ISETP.GT.AND P1, PT, R13.reuse, 0x89, PT ;  /* 0x000000890d00780c */ /* 0x040fe20003f24270 */
[----:B------:R-:W-:Y:S01]  /*1630*/  UMOV UR32, UR44 ;  /* 0x0000002c00207c82 */ /* 0x000fe20008000000 */
[----:B------:R-:W-:Y:S01]  /*1640*/  UMOV UR33, UR45 ;  /* 0x0000002d00217c82 */ /* 0x000fe20008000000 */
[----:B------:R-:W-:Y:S01]  /*1650*/  UMOV UR35, 0x40000040 ;  /* 0x4000004000237882 */ /* 0x000fe20000000000 */
[----:B------:R-:W-:Y:S01]  /*1660*/  UIADD3 UR42, UR20, 0x480, URZ ;  /* 0x00000480142a7890 */ /* 0x000fe2000fffe03f */
[----:B------:R-:W-:Y:S01]  /*1670*/  P2R R15, PR, RZ, 0x1 ;  /* 0x00000001ff0f7803 */ /* 0x000fe20000000000 */
[----:B------:R-:W-:Y:S01]  /*1680*/  UMOV UR40, UR44 ;  /* 0x0000002c00287c82 */ /* 0x000fe20008000000 */
[----:B------:R-:W-:Y:S01]  /*1690*/  UMOV UR41, UR45 ;  /* 0x0000002d00297c82 */ /* 0x000fe20008000000 */
[----:B------:R-:W-:Y:S01]  /*16a0*/  UMOV UR43, 0x40000040 ;  /* 0x40000040002b7882 */ /* 0x000fe20000000000 */
[----:B------:R-:W-:Y:S01]  /*16b0*/  UIADD3 UR22, UR21, 0x2, URZ ;  /* 0x0000000215167890 */ /* 0x000fe2000fffe03f */
[----:B------:R-:W-:Y:S01]  /*16c0*/  ISETP.GT.AND P0, PT, R13, 0x90, PT ;  /* 0x000000900d00780c */ /* 0x000fe20003f04270 */
[----:B------:R-:W-:Y:S01]  /*16d0*/  UIADD3 UR46, UR20, 0x682, URZ ;  /* 0x00000682142e7890 */ /* 0x000fe2000fffe03f */
[--C-:B------:R-:W-:Y:S01]  /*16e0*/  IMAD.MOV.U32 R85, RZ, RZ, R87.reuse ;  /* 0x000000ffff557224 */ /* 0x100fe200078e0057 */
[----:B------:R-:W-:Y:S01]  /*16f0*/  UMOV UR47, 0x40000040 ;  /* 0x40000040002f7882 */ /* 0x000fe20000000000 */
[----:B------:R-:W-:Y:S01]  /*1700*/  UIADD3 UR50, UR20, 0x684, URZ ;  /* 0x0000068414327890 */ /* 0x000fe2000fffe03f */
[--C-:B------:R-:W-:Y:S01]  /*1710*/  IMAD.MOV.U32 R83, RZ, RZ, R87.reuse ;  /* 0x000000ffff537224 */ /* 0x100fe200078e0057 */
[----:B------:R-:W-:Y:S01]  /*1720*/  UMOV UR51, 0x40000040 ;  /* 0x4000004000337882 */ /* 0x000fe20000000000 */
[----:B------:R-:W-:Y:S01]  /*1730*/  UISETP.GE.AND UP0, UPT, UR37, 0xb1, UPT ;  /* 0x000000b12500788c */ /* 0x000fe2000bf06270 */
        /* <DEDUP_REMOVED lines=30> */
[----:B------:R-:W-:Y:S01]  /*1920*/  IMAD.U32 R6, RZ, RZ, UR12 ;  /* 0x0000000cff067e24 */ /* 0x000fe2000f8e00ff */
[----:B------:R-:W-:Y:S01]  /*1930*/  UMOV UR8, UR44 ;  /* 0x0000002c00087c82 */ /* 0x000fe20008000000 */
[----:B------:R-:W-:Y:S01]  /*1940*/  IMAD.U32 R7, RZ, RZ, UR13 ;  /* 0x0000000dff077e24 */ /* 0x000fe2000f8e00ff */
[----:B------:R-:W-:Y:S01]  /*1950*/  UMOV UR9, UR45 ;  /* 0x0000002d00097c82 */ /* 0x000fe20008000000 */
[----:B------:R-:W-:Y:S01]  /*1960*/  UIADD3 UR22, UR21, 0x4, URZ ;  /* 0x0000000415167890 */ /* 0x000fe2000fffe03f */
        /* <DEDUP_REMOVED lines=163> */
[----:B-12---:R-:W-:Y:S01]  /*23a0*/  IMAD.U32 R3, RZ, RZ, UR13 ;  /* 0x0000000dff037e24 */ /* 0x006fe2000f8e00ff */
        /* <DEDUP_REMOVED lines=316> */
[----:B------:R-:W-:Y:S02]  /*3770*/  FSEL R112, R112, -INF , P2 ;  /* 0xff80000070707808 */ /* 0x000fe40001000000 */
[----:B------:R-:W-:Y:S02]  /*3780*/  FSEL R113, R113, -INF , P3 ;  /* 0xff80000071717808 */ /* 0x000fe40001800000 */
[----:B------:R-:W-:Y:S01]  /*3790*/  FSEL R116, R116, -INF , P4 ;  /* 0xff80000074747808 */ /* 0x000fe20002000000 */
[----:B------:R-:W-:Y:S01]  /*37a0*/  HGMMA.64x16x16.F32.BF16 R104, gdesc[UR16], R104, gsb0 ;  /* 0x00200000106879f0 */ /* 0x000fe20008001868 */
[----:B------:R-:W-:Y:S01]  /*37b0*/  UIADD3 UR18, UR20, 0x686, URZ ;  /* 0x0000068614127890 */ /* 0x000fe2000fffe03f */
[----:B------:R-:W-:Y:S01]  /*37c0*/  FMNMX.FTZ R11, R112, R113, !PT ;  /* 0x00000071700b7209 */ /* 0x000fe20007810000 */
[----:B------:R-:W-:Y:S01]  /*37d0*/  UMOV UR19, 0x40000040 ;  /* 0x4000004000137882 */ /* 0x000fe20000000000 */
[----:B------:R-:W-:-:S02]  /*37e0*/  FSEL R114, R114, -INF , P2 ;  /* 0xff80000072727808 */ /* 0x000fc40001000000 */
[----:B------:R-:W-:Y:S02]  /*37f0*/  FSEL R120, R117, -INF , P5 ;  /* 0xff80000075787808 */ /* 0x000fe40002800000 */
[----:B------:R-:W-:Y:S02]  /*3800*/  ISETP.GT.AND P2, PT, R13, 0x10, PT ;  /* 0x000000100d00780c */ /* 0x000fe40003f44270 */
[----:B------:R-:W-:Y:S02]  /*3810*/  FMNMX.FTZ R11, R116, R11, !PT ;  /* 0x0000000b740b7209 */ /* 0x000fe40007810000 */
[----:B------:R-:W-:Y:S02]  /*3820*/  FSEL R115, R115, -INF , P3 ;  /* 0xff80000073737808 */ /* 0x000fe40001800000 */
[----:B------:R-:W-:Y:S02]  /*3830*/  ISETP.GT.AND P3, PT, R13, 0x11, PT ;  /* 0x000000110d00780c */ /* 0x000fe40003f64270 */
[----:B------:R-:W-:-:S02]  /*3840*/  FMNMX.FTZ R11, R120, R11, !PT ;  /* 0x0000000b780b7209 */ /* 0x000fc40007810000 */
        /* <DEDUP_REMOVED lines=12> */
[----:B------:R-:W-:Y:S01]  /*3910*/  UMOV UR19, 0x40000040 ;  /* 0x4000004000137882 */ /* 0x000fe20000000000 */
[----:B------:R-:W-:Y:S02]  /*3920*/  FMNMX.FTZ R11, R122, R11, !PT ;  /* 0x0000000b7a0b7209 */ /* 0x000fe40007810000 */
[----:B------:R-:W-:Y:S02]  /*3930*/  FSEL R106, R106, -INF , P2 ;  /* 0xff8000006a6a7808 */ /* 0x000fe40001000000 */
[----:B------:R-:W-:-:S02]  /*3940*/  FSEL R124, R109, -INF , P5 ;  /* 0xff8000006d7c7808 */ /* 0x000fc40002800000 */
[----:B------:R-:W-:Y:S02]  /*3950*/  ISETP.GT.AND P2, PT, R13, 0x20, PT ;  /* 0x000000200d00780c */ /* 0x000fe40003f44270 */
[----:B------:R-:W-:Y:S02]  /*3960*/  FMNMX.FTZ R11, R108, R11, !PT ;  /* 0x0000000b6c0b7209 */ /* 0x000fe40007810000 */
[----:B------:R-:W-:Y:S02]  /*3970*/  FSEL R20, R107, -INF , P3 ;  /* 0xff8000006b147808 */ /* 0x000fe40001800000 */
        /* <DEDUP_REMOVED lines=15> */
[----:B------:R-:W-:Y:S02]  /*3a70*/  FMNMX.FTZ R11, R132, R11, !PT ;  /* 0x0000000b840b7209 */ /* 0x000fe40007810000 */
[----:B------:R-:W-:Y:S02]  /*3a80*/  FSEL R98, R98, -INF , P2 ;  /* 0xff80000062627808 */ /* 0x000fe40001000000 */
[----:B------:R-:W-:Y:S02]  /*3a90*/  FSEL R96, R101, -INF , P5 ;  /* 0xff80000065607808 */ /* 0x000fe40002800000 */
[----:B------:R-:W-:-:S02]  /*3aa0*/  ISETP.GT.AND P2, PT, R13, 0x30, PT ;  /* 0x000000300d00780c */ /* 0x000fc40003f44270 */
[----:B------:R-:W-:Y:S02]  /*3ab0*/  FMNMX.FTZ R11, R130, R11, !PT ;  /* 0x0000000b820b7209 */ /* 0x000fe40007810000 */
[----:B------:R-:W-:Y:S02]  /*3ac0*/  FSEL R82, R99, -INF , P3 ;  /* 0xff80000063527808 */ /* 0x000fe40001800000 */
[C---:B------:R-:W-:Y:S02]  /*3ad0*/  ISETP.GT.AND P3, PT, R13.reuse, 0x31, PT ;  /* 0x000000310d00780c */ /* 0x040fe40003f64270 */
[----:B------:R-:W-:Y:S02]  /*3ae0*/  FMNMX.FTZ R11, R96, R11, !PT ;  /* 0x0000000b600b7209 */ /* 0x000fe40007810000 */
        /* <DEDUP_REMOVED lines=13> */
[----:B------:R-:W-:-:S02]  /*3bc0*/  FMNMX.FTZ R11, R140, R11, !PT ;  /* 0x0000000b8c0b7209 */ /* 0x000fc40007810000 */
[----:B------:R-:W-:Y:S02]  /*3bd0*/  FSEL R90, R90, -INF , P2 ;  /* 0xff8000005a5a7808 */ /* 0x000fe40001000000 */
[----:B------:R-:W-:Y:S02]  /*3be0*/  FSEL R134, R93, -INF , P5 ;  /* 0xff8000005d867808 */ /* 0x000fe40002800000 */
[----:B------:R-:W-:Y:S02]  /*3bf0*/  ISETP.GT.AND P2, PT, R13, 0x40, PT ;  /* 0x000000400d00780c */ /* 0x000fe40003f44270 */
        /* <DEDUP_REMOVED lines=11> */
[----:B------:R-:W-:Y:S01]  /*3cb0*/  FSEL R152, R73, -INF , P3 ;  /* 0xff80000049987808 */ /* 0x000fe20001800000 */
[--C-:B------:R-:W-:Y:S01]  /*3cc0*/  IMAD.MOV.U32 R73, RZ, RZ, R87.reuse ;  /* 0x000000ffff497224 */ /* 0x100fe200078e0057 */
[----:B------:R-:W-:Y:S01]  /*3cd0*/  FMNMX.FTZ R11, R158, R11, !PT ;  /* 0x0000000b9e0b7209 */ /* 0x000fe20007810000 */
[----:B------:R-:W-:Y:S01]  /*3ce0*/  HGMMA.64x16x16.F32.BF16 R64, gdesc[UR16], R64, gsb0 ;  /* 0x00200000104079f0 */ /* 0x000fe20008001840 */
[----:B------:R-:W-:Y:S01]  /*3cf0*/  UIADD3 UR18, UR20, 0x886, URZ ;  /* 0x0000088614127890 */ /* 0x000fe2000fffe03f */
[----:B------:R-:W-:Y:S01]  /*3d00*/  FSEL R156, R76, -INF , P4 ;  /* 0xff8000004c9c7808 */ /* 0x000fe20002000000 */
[----:B------:R-:W-:Y:S01]  /*3d10*/  UMOV UR19, 0x40000040 ;  /* 0x4000004000137882 */ /* 0x000fe20000000000 */
[----:B------:R-:W-:Y:S02]  /*3d20*/  FMNMX.FTZ R11, R152, R11, !PT ;  /* 0x0000000b980b7209 */ /* 0x000fe40007810000 */
[----:B------:R-:W-:Y:S02]  /*3d30*/  FSEL R74, R74, -INF , P2 ;  /* 0xff8000004a4a7808 */ /* 0x000fe40001000000 */
[----:B------:R-:W-:Y:S01]  /*3d40*/  FSEL R148, R77, -INF , P5 ;  /* 0xff8000004d947808 */ /* 0x000fe20002800000 */
[----:B------:R-:W-:Y:S01]  /*3d50*/  IMAD.MOV.U32 R77, RZ, RZ, R87 ;  /* 0x000000ffff4d7224 */ /* 0x000fe200078e0057 */
[----:B------:R-:W-:-:S02]  /*3d60*/  ISETP.GT.AND P2, PT, R13, 0x50, PT ;  /* 0x000000500d00780c */ /* 0x000fc40003f44270 */
[----:B------:R-:W-:Y:S02]  /*3d70*/  FMNMX.FTZ R11, R156, R11, !PT ;  /* 0x0000000b9c0b7209 */ /* 0x000fe40007810000 */
[----:B------:R-:W-:Y:S01]  /*3d80*/  FSEL R72, R75, -INF , P3 ;  /* 0xff8000004b487808 */ /* 0x000fe20001800000 */
[----:B------:R-:W-:Y:S01]  /*3d90*/  IMAD.MOV.U32 R75, RZ, RZ, R87 ;  /* 0x000000ffff4b7224 */ /* 0x000fe200078e0057 */
[C---:B------:R-:W-:Y:S02]  /*3da0*/  ISETP.GT.AND P3, PT, R13.reuse, 0x51, PT ;  /* 0x000000510d00780c */ /* 0x040fe40003f64270 */
[----:B------:R-:W-:Y:S02]  /*3db0*/  FMNMX.FTZ R11, R148, R11, !PT ;  /* 0x0000000b940b7209 */ /* 0x000fe40007810000 */
[----:B------:R-:W-:Y:S02]  /*3dc0*/  FSEL R78, R78, -INF , P4 ;  /* 0xff8000004e4e7808 */ /* 0x000fe40002000000 */
[----:B------:R-:W-:-:S02]  /*3dd0*/  ISETP.GT.AND P4, PT, R13, 0x58, PT ;  /* 0x000000580d00780c */ /* 0x000fc40003f84270 */
[----:B------:R-:W-:Y:S01]  /*3de0*/  FSEL R76, R79, -INF , P5 ;  /* 0xff8000004f4c7808 */ /* 0x000fe20002800000 */
[----:B------:R-:W-:Y:S01]  /*3df0*/  IMAD.MOV.U32 R79, RZ, RZ, R87 ;  /* 0x000000ffff4f7224 */ /* 0x000fe200078e0057 */
        /* <DEDUP_REMOVED lines=12> */
[----:B------:R-:W-:Y:S01]  /*3ec0*/  FSEL R160, R69, -INF , P5 ;  /* 0xff80000045a07808 */ /* 0x000fe20002800000 */
[--C-:B------:R-:W-:Y:S01]  /*3ed0*/  IMAD.MOV.U32 R69, RZ, RZ, R87.reuse ;  /* 0x000000ffff457224 */ /* 0x100fe200078e0057 */
[----:B------:R-:W-:Y:S02]  /*3ee0*/  ISETP.GT.AND P2, PT, R13, 0x60, PT ;  /* 0x000000600d00780c */ /* 0x000fe40003f44270 */
[----:B------:R-:W-:Y:S02]  /*3ef0*/  FMNMX.FTZ R11, R166, R11, !PT ;  /* 0x0000000ba60b7209 */ /* 0x000fe40007810000 */
[----:B------:R-:W-:Y:S01]  /*3f00*/  FSEL R68, R71, -INF , P5 ;  /* 0xff80000047447808 */ /* 0x000fe20002800000 */
[----:B------:R-:W-:Y:S01]  /*3f10*/  IMAD.MOV.U32 R71, RZ, RZ, R87 ;  /* 0x000000ffff477224 */ /* 0x000fe200078e0057 */
[----:B------:R-:W-:-:S02]  /*3f20*/  FMNMX.FTZ R11, R160, R11, !PT ;  /* 0x0000000ba00b7209 */ /* 0x000fc40007810000 */
[C---:B------:R-:W-:Y:S02]  /*3f30*/  ISETP.GT.AND P5, PT, R13.reuse, 0x68, PT ;  /* 0x000000680d00780c */ /* 0x040fe40003fa4270 */
        /* <DEDUP_REMOVED lines=15> */
[----:B------:R-:W-:-:S02]  /*4030*/  FMNMX.FTZ R11, R150, R11, !PT ;  /* 0x0000000b960b7209 */ /* 0x000fc40007810000 */
[----:B------:R-:W-:Y:S02]  /*4040*/  FSEL R58, R58, -INF , P2 ;  /* 0xff8000003a3a7808 */ /* 0x000fe40001000000 */
[C---:B------:R-:W-:Y:S02]  /*4050*/  ISETP.GT.AND P2, PT, R13.reuse, 0x71, PT ;  /* 0x000000710d00780c */ /* 0x040fe40003f44270 */
[----:B------:R-:W-:Y:S02]  /*4060*/  FMNMX.FTZ R11, R144, R11, !PT ;  /* 0x0000000b900b7209 */ /* 0x000fe40007810000 */
[----:B------:R-:W-:Y:S02]  /*4070*/  FSEL R62, R62, -INF , P5 ;  /* 0xff8000003e3e7808 */ /* 0x000fe40002800000 */
[----:B------:R-:W-:Y:S01]  /*4080*/  ISETP.GT.AND P5, PT, R13, 0x79, PT ;  /* 0x000000790d00780c */ /* 0x000fe20003fa4270 */
[----:B------:R-:W-:Y:S02]  /*4090*/  WARPGROUP.DEPBAR.LE gsb0, 0x0 ;  /* 0x00008000000079c5 */ /* 0x000fe40000010000 */
[----:B------:R-:W-:Y:S01]  /*40a0*/  WARPGROUP.ARRIVE ;  /* 0x00000000000079c5 */ /* 0x000fe20000000000 */
[----:B------:R-:W-:-:S02]  /*40b0*/  FSEL R100, R48, -INF , P3 ;  /* 0xff80000030647808 */ /* 0x000fc40001800000 */
[----:B------:R-:W-:Y:S02]  /*40c0*/  FSEL R48, R59, -INF , P6 ;  /* 0xff8000003b307808 */ /* 0x000fe40003000000 */
[----:B------:R-:W-:Y:S01]  /*40d0*/  ISETP.GT.AND P6, PT, R13, 0x78, PT ;  /* 0x000000780d00780c */ /* 0x000fe20003fc4270 */
[----:B------:R-:W-:Y:S01]  /*40e0*/  HGMMA.64x16x16.F32.BF16 R40, gdesc[UR16], R40, gsb0 ;  /* 0x00200000102879f0 */ /* 0x000fe20008001828 */
[----:B------:R-:W-:Y:S01]  /*40f0*/  UMOV UR18, UR6 ;  /* 0x0000000600127c82 */ /* 0x000fe20008000000 */
[----:B------:R-:W-:Y:S01]  /*4100*/  UMOV UR19, 0x40000040 ;  /* 0x4000004000137882 */ /* 0x000fe20000000000 */
[----:B------:R-:W-:Y:S01]  /*4110*/  FSEL R60, R49, -INF , P2 ;  /* 0xff800000313c7808 */ /* 0x000fe20001000000 */
[----:B------:R-:W-:Y:S01]  /*4120*/  ULDC UR6, c[0x0][0x988] ;  /* 0x0002620000067ab9 */ /* 0x000fe20000000800 */
[----:B------:R-:W-:Y:S02]  /*4130*/  FMNMX.FTZ R11, R100, R11, !PT ;  /* 0x0000000b640b7209 */ /* 0x000fe40007810000 */
[----:B------:R-:W-:-:S02]  /*4140*/  FSEL R56, R52, -INF , P6 ;  /* 0xff80000034387808 */ /* 0x000fc40003000000 */
[----:B------:R-:W-:Y:S02]  /*4150*/  FMNMX.FTZ R11, R60, R11, !PT ;  /* 0x0000000b3c0b7209 */ /* 0x000fe40007810000 */
[----:B------:R-:W-:Y:S02]  /*4160*/  FSEL R52, R63, -INF , P4 ;  /* 0xff8000003f347808 */ /* 0x000fe40002000000 */
[----:B------:R-:W-:Y:S02]  /*4170*/  ISETP.GT.AND P4, PT, R13, 0x80, PT ;  /* 0x000000800d00780c */ /* 0x000fe40003f84270 */
[----:B------:R-:W-:Y:S02]  /*4180*/  FSEL R88, R53, -INF , P5 ;  /* 0xff80000035587808 */ /* 0x000fe40002800000 */
[----:B------:R-:W-:Y:S02]  /*4190*/  FMNMX.FTZ R11, R56, R11, !PT ;  /* 0x0000000b380b7209 */ /* 0x000fe40007810000 */
[----:B------:R-:W-:-:S02]  /*41a0*/  FSEL R50, R50, -INF , P3 ;  /* 0xff80000032327808 */ /* 0x000fc40001800000 */
        /* <DEDUP_REMOVED lines=17> */
[----:B------:R-:W-:Y:S02]  /*42c0*/  FMNMX.FTZ R11, R146, R11, !PT ;  /* 0x0000000b920b7209 */ /* 0x000fe40007810000 */
[C---:B------:R-:W-:Y:S02]  /*42d0*/  ISETP.GT.AND P1, PT, R13.reuse, 0x91, PT ;  /* 0x000000910d00780c */ /* 0x040fe40003f24270 */
[----:B------:R-:W-:Y:S02]  /*42e0*/  FMNMX.FTZ R11, R162, R11, !PT ;  /* 0x0000000ba20b7209 */ /* 0x000fe40007810000 */
[----:B------:R-:W-:Y:S02]  /*42f0*/  FSEL R46, R46, -INF , P2 ;  /* 0xff8000002e2e7808 */ /* 0x000fe40001000000 */
[----:B------:R-:W-:-:S02]  /*4300*/  ISETP.GT.AND P2, PT, R13, 0x99, PT ;  /* 0x000000990d00780c */ /* 0x000fc40003f44270 */
[----:B------:R-:W-:Y:S02]  /*4310*/  FSEL R42, R42, -INF , P4 ;  /* 0xff8000002a2a7808 */ /* 0x000fe40002000000 */
[----:B------:R-:W-:Y:S02]  /*4320*/  ISETP.GT.AND P4, PT, R13, 0xa1, PT ;  /* 0x000000a10d00780c */ /* 0x000fe40003f84270 */
[----:B------:R-:W-:Y:S02]  /*4330*/  FSEL R44, R55, -INF , P5 ;  /* 0xff800000372c7808 */ /* 0x000fe40002800000 */
[----:B------:R-:W-:Y:S01]  /*4340*/  ISETP.GT.AND P5, PT, R13, 0xa8, PT ;  /* 0x000000a80d00780c */ /* 0x000fe20003fa4270 */
[----:B------:R-:W-:Y:S02]  /*4350*/  WARPGROUP.DEPBAR.LE gsb0, 0x0 ;  /* 0x00008000000079c5 */ /* 0x000fe40000010000 */
[----:B------:R-:W-:Y:S01]  /*4360*/  WARPGROUP.ARRIVE ;  /* 0x00000000000079c5 */ /* 0x000fe20000000000 */
[----:B------:R-:W-:-:S02]  /*4370*/  FSEL R170, R32, -INF , P0 ;  /* 0xff80000020aa7808 */ /* 0x000fc40000000000 */
[----:B------:R-:W-:Y:S02]  /*4380*/  ISETP.GT.AND P0, PT, R13, 0x98, PT ;  /* 0x000000980d00780c */ /* 0x000fe40003f04270 */
[----:B------:R-:W-:Y:S01]  /*4390*/  FSEL R174, R33, -INF , P1 ;  /* 0xff80000021ae7808 */ /* 0x000fe20000800000 */
[----:B------:R-:W-:Y:S01]  /*43a0*/  HGMMA.64x16x16.F32.BF16 R24, gdesc[UR16], R24, gsb0 ;  /* 0x00200000101879f0 */ /* 0x000fe20008001818 */
[----:B------:R-:W-:Y:S02]  /*43b0*/  FMNMX.FTZ R11, R170, R11, !PT ;  /* 0x0000000baa0b7209 */ /* 0x000fe40007810000 */
[----:B------:R-:W-:Y:S02]  /*43c0*/  FSEL R36, R36, -INF , P0 ;  /* 0xff80000024247808 */ /* 0x000fe40000000000 */
[----:B------:R-:W-:Y:S02]  /*43d0*/  FMNMX.FTZ R11, R174, R11, !PT ;  /* 0x0000000bae0b7209 */ /* 0x000fe40007810000 */
[----:B------:R-:W-:-:S02]  /*43e0*/  FSEL R32, R43, -INF , P3 ;  /* 0xff8000002b207808 */ /* 0x000fc40001800000 */
[----:B------:R-:W-:Y:S02]  /*43f0*/  FSEL R188, R37, -INF , P2 ;  /* 0xff80000025bc7808 */ /* 0x000fe40001000000 */
[----:B------:R-:W-:Y:S02]  /*4400*/  FMNMX.FTZ R11, R36, R11, !PT ;  /* 0x0000000b240b7209 */ /* 0x000fe40007810000 */
[----:B------:R-:W-:Y:S02]  /*4410*/  ISETP.GT.AND P3, PT, R13, 0xa0, PT ;  /* 0x000000a00d00780c */ /* 0x000fe40003f64270 */
[----:B------:R-:W-:Y:S02]  /*4420*/  FMNMX.FTZ R11, R188, R11, !PT ;  /* 0x0000000bbc0b7209 */ /* 0x000fe40007810000 */
[----:B------:R-:W-:Y:S02]  /*4430*/  P2R R33, PR, RZ, 0x4 ;  /* 0x00000004ff217803 */ /* 0x000fe40000000000 */
[----:B------:R-:W-:-:S02]  /*4440*/  P2R R43, PR, RZ, 0x2 ;  /* 0x00000002ff2b7803 */ /* 0x000fc40000000000 */
[----:B------:R-:W-:Y:S02]  /*4450*/  ISETP.GT.AND P1, PT, R13, 0x90, PT ;  /* 0x000000900d00780c */ /* 0x000fe40003f24270 */
[----:B------:R-:W-:Y:S02]  /*4460*/  P2R R41, PR, RZ, 0x1 ;  /* 0x00000001ff297803 */ /* 0x000fe40000000000 */
[----:B------:R-:W-:Y:S02]  /*4470*/  FSEL R34, R34, -INF , P1 ;  /* 0xff80000022227808 */ /* 0x000fe40000800000 */
[----:B------:R-:W-:Y:S02]  /*4480*/  ISETP.NE.AND P1, PT, R43, RZ, PT ;  /* 0x000000ff2b00720c */ /* 0x000fe40003f25270 */
[----:B------:R-:W-:Y:S01]  /*4490*/  ISETP.GT.AND P0, PT, R13, 0x89, PT ;  /* 0x000000890d00780c */ /* 0x000fe20003f04270 */
[----:B------:R-:W-:Y:S02]  /*44a0*/  WARPGROUP.DEPBAR.LE gsb0, 0x0 ;  /* 0x00008000000079c5 */ /* 0x000fe40000010000 */
[----:B------:R-:W-:-:S02]  /*44b0*/  FSEL R190, R24, -INF , P3 ;  /* 0xff80000018be7808 */ /* 0x000fc40001800000 */
[----:B------:R-:W-:Y:S02]  /*44c0*/  FSEL R194, R25, -INF , P4 ;  /* 0xff80000019c27808 */ /* 0x000fe40002000000 */
[----:B------:R-:W-:Y:S02]  /*44d0*/  FMNMX.FTZ R11, R190, R11, !PT ;  /* 0x0000000bbe0b7209 */ /* 0x000fe40007810000 */
[----:B------:R-:W-:Y:S02]  /*44e0*/  FSEL R192, R28, -INF , P5 ;  /* 0xff8000001cc07808 */ /* 0x000fe40002800000 */
[----:B------:R-:W-:Y:S02]  /*44f0*/  FMNMX.FTZ R11, R194, R11, !PT ;  /* 0x0000000bc20b7209 */ /* 0x000fe40007810000 */
[----:B------:R-:W-:Y:S02]  /*4500*/  FSEL R196, R29, -INF , P6 ;  /* 0xff8000001dc47808 */ /* 0x000fe40003000000 */
[----:B------:R-:W-:-:S02]  /*4510*/  FMNMX.FTZ R11, R192, R11, !PT ;  /* 0x0000000bc00b7209 */ /* 0x000fc40007810000 */
[----:B------:R-:W-:Y:S02]  /*4520*/  FSEL R28, R35, -INF , P1 ;  /* 0xff800000231c7808 */ /* 0x000fe40000800000 */
[----:B------:R-:W-:Y:S01]  /*4530*/  FMNMX.FTZ R25, R196, R11, !PT ;  /* 0x0000000bc4197209 */ /* 0x000fe20007810000 */
[----:B------:R-:W-:Y:S01]  /*4540*/  IMAD.U32 R11, RZ, RZ, UR6 ;  /* 0x00000006ff0b7e24 */ /* 0x000fe2000f8e00ff */
[----:B------:R-:W-:Y:S02]  /*4550*/  FSEL R24, R47, -INF , P0 ;  /* 0xff8000002f187808 */ /* 0x000fe40000000000 */
[----:B------:R-:W-:Y:S01]  /*4560*/  ISETP.NE.AND P0, PT, R41, RZ, PT ;  /* 0x000000ff2900720c */ /* 0x000fe20003f05270 */
[----:B------:R-:W1:Y:S01]  /*4570*/  SHFL.BFLY PT, R10, R25, 0x2, 0x1f ;  /* 0x0c401f00190a7f89 */ /* 0x000e6200000e0000 */
[----:B------:R-:W-:Y:S02]  /*4580*/  FSEL R26, R26, -INF , P3 ;  /* 0xff8000001a1a7808 */ /* 0x000fe40001800000 */
[----:B------:R-:W-:-:S02]  /*4590*/  FSEL R38, R38, -INF , P0 ;  /* 0xff80000026267808 */ /* 0x000fc40000000000 */
[----:B------:R-:W-:Y:S02]  /*45a0*/  ISETP.NE.AND P0, PT, R15, RZ, PT ;  /* 0x000000ff0f00720c */ /* 0x000fe40003f05270 */
[----:B------:R-:W-:Y:S02]  /*45b0*/  FSEL R30, R30, -INF , P5 ;  /* 0xff8000001e1e7808 */ /* 0x000fe40002800000 */
[----:B------:R-:W-:-:S13]  /*45c0*/  ISETP.NE.AND P1, PT, R21, RZ, PT ;  /* 0x000000ff1500720c */ /* 0x000fda0003f25270 */
[----:B------:R-:W-:Y:S01]  /*45d0*/  @!P1 VIADD R12, R12, 0x34840 ;  /* 0x000348400c0c9836 */ /* 0x000fe20000000000 */
[----:B-1----:R-:W-:-:S05]  /*45e0*/  FMNMX.FTZ R29, R25, R10, !PT ;  /* 0x0000000a191d7209 */ /* 0x002fca0007810000 */
[----:B------:R-:W1:Y:S02]  /*45f0*/  SHFL.BFLY PT, R10, R29, 0x1, 0x1f ;  /* 0x0c201f001d0a7f89 */ /* 0x000e6400000e0000 */
[----:B-1----:R-:W-:-:S04]  /*4600*/  FMNMX.FTZ R10, R29, R10, !PT ;  /* 0x0000000a1d0a7209 */ /* 0x002fc80007810000 */
[C---:B------:R-:W-:Y:S01]  /*4610*/  FSETP.NEU.FTZ.AND P2, PT, R10.reuse, -INF , PT ;  /* 0xff8000000a00780b */ /* 0x040fe20003f5d000 */
[----:B------:R-:W-:-:S05]  /*4620*/  FMUL.FTZ R37, R10, R11 ;  /* 0x0000000b0a257220 */ /* 0x000fca0000410000 */
[----:B------:R-:W-:Y:S02]  /*4630*/  FSEL R37, R37, RZ, P2 ;  /* 0x000000ff25257208 */ /* 0x000fe40001000000 */
[----:B------:R-:W-:Y:S02]  /*4640*/  ISETP.NE.AND P2, PT, R33, RZ, PT ;  /* 0x000000ff2100720c */ /* 0x000fe40003f45270 */
[----:B------:R-:W-:Y:S01]  /*4650*/  FMNMX.FTZ R33, R114, R115, !PT ;  /* 0x0000007372217209 */ /* 0x000fe20007810000 */
[-CC-:B------:R-:W-:Y:S01]  /*4660*/  FFMA.FTZ R43, R96, R11.reuse, -R37.reuse ;  /* 0x0000000b602b7223 */ /* 0x180fe20000010825 */
        /* <DEDUP_REMOVED lines=39> */
[----:B-1----:R-:W-:Y:S01]  /*48e0*/  FMNMX.FTZ R43, R84, R41, !PT ;  /* 0x00000029542b7209 */ /* 0x002fe20007810000 */
        /* <DEDUP_REMOVED lines=8> */
[----:B--2---:R-:W-:Y:S01]  /*4970*/  FADD.FTZ R65, R176, R13 ;  /* 0x0000000db0417221 */ /* 0x004fe20000010000 */
        /* <DEDUP_REMOVED lines=9> */
[----:B------:R-:W-:Y:S01]  /*4a10*/  F2FP.BF16.F32.PACK_AB R176, R13, R176 ;  /* 0x000000b00db0723e */ /* 0x000fe200000010ff */
[--C-:B------:R-:W-:Y:S01]  /*4a20*/  FFMA.FTZ R55, R162, R11, -R37.reuse ;  /* 0x0000000ba2377223 */ /* 0x100fe20000010825 */
[----:B------:R-:W-:Y:S01]  /*4a30*/  FMNMX.FTZ R45, R74, R45, !PT ;  /* 0x0000002d4a2d7209 */ /* 0x000fe20007810000 */
[-CC-:B------:R-:W-:Y:S01]  /*4a40*/  FFMA.FTZ R212, R170, R11.reuse, -R37.reuse ;  /* 0x0000000baad47223 */ /* 0x180fe20000010825 */
[----:B------:R-:W-:Y:S01]  /*4a50*/  MUFU.EX2 R21, R21 ;  /* 0x0000001500157308 */ /* 0x000fe20000000800 */
[--C-:B------:R-:W-:Y:S01]  /*4a60*/  FFMA.FTZ R59, R188, R11, -R37.reuse ;  /* 0x0000000bbc3b7223 */ /* 0x100fe20000010825 */
[----:B------:R-:W-:Y:S01]  /*4a70*/  FMNMX.FTZ R45, R72, R45, !PT ;  /* 0x0000002d482d7209 */ /* 0x000fe20007810000 */
[-CC-:B------:R-:W-:Y:S01]  /*4a80*/  FFMA.FTZ R216, R190, R11.reuse, -R37.reuse ;  /* 0x0000000bbed87223 */ /* 0x180fe20000010825 */
[-CC-:B------:R-:W-:Y:S01]  /*4a90*/  FFMA.FTZ R194, R194, R11.reuse, -R37.reuse ;  /* 0x0000000bc2c27223 */ /* 0x180fe20000010825 */
[----:B------:R-:W-:Y:S01]  /*4aa0*/  FFMA.FTZ R218, R192, R11, -R37 ;  /* 0x0000000bc0da7223 */ /* 0x000fe20000010825 */
[----:B------:R-:W-:-:S02]  /*4ab0*/  FMNMX.FTZ R45, R78, R45, !PT ;  /* 0x0000002d4e2d7209 */ /* 0x000fc40007810000 */
        /* <DEDUP_REMOVED lines=18> */
[----:B------:R-:W1:Y:S02]  /*4be0*/  MUFU.EX2 R96, R96 ;  /* 0x0000006000607308 */ /* 0x000e640000000800 */
[----:B------:R-:W-:-:S04]  /*4bf0*/  FMNMX.FTZ R51, R44, R51, !PT ;  /* 0x000000332c337209 */ /* 0x000fc80007810000 */
[----:B------:R-:W-:Y:S02]  /*4c00*/  FMNMX.FTZ R51, R42, R51, !PT ;  /* 0x000000332a337209 */ /* 0x000fe40007810000 */
[----:B------:R-:W-:Y:S02]  /*4c10*/  MUFU.EX2 R41, R136 ;  /* 0x0000008800297308 */ /* 0x000fe40000000800 */
[----:B------:R-:W-:-:S04]  /*4c20*/  FMNMX.FTZ R53, R32, R51, !PT ;  /* 0x0000003320357209 */ /* 0x000fc80007810000 */
[----:B------:R-:W-:Y:S02]  /*4c30*/  FMNMX.FTZ R53, R46, R53, !PT ;  /* 0x000000352e357209 */ /* 0x000fe40007810000 */
[----:B------:R-:W2:Y:S01]  /*4c40*/  MUFU.EX2 R104, R104 ;  /* 0x0000006800687308 */ /* 0x000ea20000000800 */
[----:B-1----:R-:W-:Y:S02]  /*4c50*/  F2FP.BF16.F32.PACK_AB R188, R96, R35 ;  /* 0x0000002360bc723e */ /* 0x002fe400000010ff */
[----:B------:R-:W-:-:S04]  /*4c60*/  FMNMX.FTZ R53, R24, R53, !PT ;  /* 0x0000003518357209 */ /* 0x000fc80007810000 */
[----:B------:R-:W-:Y:S01]  /*4c70*/  FMNMX.FTZ R53, R34, R53, !PT ;  /* 0x0000003522357209 */ /* 0x000fe20007810000 */
[----:B------:R-:W-:Y:S03]  /*4c80*/  MUFU.EX2 R43, R158 ;  /* 0x0000009e002b7308 */ /* 0x000fe60000000800 */
        /* <DEDUP_REMOVED lines=9> */
[----:B------:R-:W-:Y:S01]  /*4d20*/  MUFU.EX2 R112, R112 ;  /* 0x0000007000707308 */ /* 0x000fe20000000800 */
[----:B-1----:R-:W-:Y:S02]  /*4d30*/  F2FP.BF16.F32.PACK_AB R192, R108, R43 ;  /* 0x0000002b6cc0723e */ /* 0x002fe400000010ff */
[----:B------:R-:W-:Y:S01]  /*4d40*/  FMNMX.FTZ R56, R60, R53, !PT ;  /* 0x000000353c387209 */ /* 0x000fe20007810000 */
[----:B------:R-:W-:-:S04]  /*4d50*/  FFMA.FTZ R53, R138, R11, -R37 ;  /* 0x0000000b8a357223 */ /* 0x000fc80000010825 */
[----:B------:R-:W1:Y:S01]  /*4d60*/  SHFL.BFLY PT, R57, R56, 0x2, 0x1f ;  /* 0x0c401f0038397f89 */ /* 0x000e6200000e0000 */
[----:B------:R-:W-:Y:S08]  /*4d70*/  MUFU.EX2 R47, R172 ;  /* 0x000000ac002f7308 */ /* 0x000ff00000000800 */
[----:B------:R-:W2:Y:S08]  /*4d80*/  MUFU.EX2 R116, R116 ;  /* 0x0000007400747308 */ /* 0x000eb00000000800 */
[----:B------:R-:W-:Y:S01]  /*4d90*/  MUFU.EX2 R198, R198 ;  /* 0x000000c600c67308 */ /* 0x000fe20000000800 */
[----:B-1----:R-:W-:-:S07]  /*4da0*/  FMNMX.FTZ R61, R56, R57, !PT ;  /* 0x00000039383d7209 */ /* 0x002fce0007810000 */
[----:B------:R-:W-:Y:S01]  /*4db0*/  MUFU.EX2 R49, R160 ;  /* 0x000000a000317308 */ /* 0x000fe20000000800 */
[-CC-:B------:R-:W-:Y:S01]  /*4dc0*/  FFMA.FTZ R57, R174, R11.reuse, -R37.reuse ;  /* 0x0000000bae397223 */ /* 0x180fe20000010825 */
[----:B------:R-:W-:Y:S01]  /*4dd0*/  FFMA.FTZ R37, R196, R11, -R37 ;  /* 0x0000000bc4257223 */ /* 0x000fe20000010825 */
[----:B--2---:R-:W-:Y:S01]  /*4de0*/  F2FP.BF16.F32.PACK_AB R196, R116, R47 ;  /* 0x0000002f74c4723e */ /* 0x004fe200000010ff */
[----:B------:R-:W1:Y:S04]  /*4df0*/  SHFL.BFLY PT, R88, R61, 0x1, 0x1f ;  /* 0x0c201f003d587f89 */ /* 0x000e6800000e0000 */
[----:B------:R-:W-:Y:S08]  /*4e00*/  MUFU.EX2 R200, R200 ;  /* 0x000000c800c87308 */ /* 0x000ff00000000800 */
[----:B------:R-:W-:Y:S08]  /*4e10*/  MUFU.EX2 R51, R154 ;  /* 0x0000009a00337308 */ /* 0x000ff00000000800 */
[----:B------:R-:W-:Y:S01]  /*4e20*/  MUFU.EX2 R202, R202 ;  /* 0x000000ca00ca7308 */ /* 0x000fe20000000800 */
[----:B-1----:R-:W-:-:S04]  /*4e30*/  FMNMX.FTZ R88, R61, R88, !PT ;  /* 0x000000583d587209 */ /* 0x002fc80007810000 */
[C---:B------:R-:W-:Y:S01]  /*4e40*/  FSETP.NEU.FTZ.AND P2, PT, R88.reuse, -INF , PT ;  /* 0xff8000005800780b */ /* 0x040fe20003f5d000 */
[----:B------:R-:W-:Y:S02]  /*4e50*/  FMUL.FTZ R63, R88, R11 ;  /* 0x0000000b583f7220 */ /* 0x000fe40000410000 */
[----:B------:R-:W-:Y:S03]  /*4e60*/  MUFU.EX2 R39, R144 ;  /* 0x0000009000277308 */ /* 0x000fe60000000800 */
[----:B------:R-:W-:Y:S02]  /*4e70*/  FSEL R63, R63, RZ, P2 ;  /* 0x000000ff3f3f7208 */ /* 0x000fe40001000000 */
[----:B------:R-:W-:-:S03]  /*4e80*/  PLOP3.LUT P2, PT, PT, PT, UP0, 0x80, 0x0 ;  /* 0x000000000000781c */ /* 0x000fc60003f4f008 */
[----:B------:R-:W-:Y:S01]  /*4e90*/  MUFU.EX2 R204, R204 ;  /* 0x000000cc00cc7308 */ /* 0x000fe20000000800 */
[-C--:B------:R-:W-:Y:S01]  /*4ea0*/  FFMA.FTZ R197, R66, R11.reuse, -R63 ;  /* 0x0000000b42c57223 */ /* 0x080fe2000001083f */
[----:B------:R-:W-:Y:S01]  /*4eb0*/  FADD.FTZ R66, R178, R65 ;  /* 0x00000041b2427221 */ /* 0x000fe20000010000 */
[-CC-:B------:R-:W-:Y:S01]  /*4ec0*/  FFMA.FTZ R177, R114, R11.reuse, -R63.reuse ;  /* 0x0000000b72b17223 */ /* 0x180fe2000001083f */
[-CC-:B------:R-:W-:Y:S01]  /*4ed0*/  FFMA.FTZ R36, R115, R11.reuse, -R63.reuse ;  /* 0x0000000b73247223 */ /* 0x180fe2000001083f */
[-CC-:B------:R-:W-:Y:S01]  /*4ee0*/  FFMA.FTZ R179, R118, R11.reuse, -R63.reuse ;  /* 0x0000000b76b37223 */ /* 0x180fe2000001083f */
[----:B------:R-:W-:Y:S01]  /*4ef0*/  FADD.FTZ R65, R15, R66 ;  /* 0x000000420f417221 */ /* 0x000fe20000010000 */
[-CC-:B------:R-:W-:Y:S01]  /*4f00*/  FFMA.FTZ R14, R14, R11.reuse, -R63.reuse ;  /* 0x0000000b0e0e7223 */ /* 0x180fe2000001083f */
[-C--:B------:R-:W-:Y:S01]  /*4f10*/  FFMA.FTZ R181, R106, R11.reuse, -R63 ;  /* 0x0000000b6ab57223 */ /* 0x080fe2000001083f */
[----:B------:R-:W-:Y:S01]  /*4f20*/  MUFU.EX2 R177, R177 ;  /* 0x000000b100b17308 */ /* 0x000fe20000000800 */
[----:B------:R-:W-:Y:S01]  /*4f30*/  FADD.FTZ R66, R180, R65 ;  /* 0x00000041b4427221 */ /* 0x000fe20000010000 */
[-CC-:B------:R-:W-:Y:S01]  /*4f40*/  FFMA.FTZ R20, R20, R11.reuse, -R63.reuse ;  /* 0x0000000b14147223 */ /* 0x180fe2000001083f */
[-CC-:B------:R-:W-:Y:S01]  /*4f50*/  FFMA.FTZ R183, R110, R11.reuse, -R63.reuse ;  /* 0x0000000b6eb77223 */ /* 0x180fe2000001083f */
[-CC-:B------:R-:W-:Y:S01]  /*4f60*/  FFMA.FTZ R201, R58, R11.reuse, -R63.reuse ;  /* 0x0000000b3ac97223 */ /* 0x180fe2000001083f */
[----:B------:R-:W-:Y:S01]  /*4f70*/  FADD.FTZ R65, R21, R66 ;  /* 0x0000004215417221 */ /* 0x000fe20000010000 */
[-CC-:B------:R-:W-:Y:S01]  /*4f80*/  FFMA.FTZ R66, R68, R11.reuse, -R63.reuse ;  /* 0x0000000b44427223 */ /* 0x180fe2000001083f */
[-C--:B------:R-:W-:Y:S01]  /*4f90*/  FFMA.FTZ R56, R80, R11.reuse, -R63 ;  /* 0x0000000b50387223 */ /* 0x080fe2000001083f */
[----:B------:R-:W1:Y:S01]  /*4fa0*/  MUFU.EX2 R36, R36 ;  /* 0x0000002400247308 */ /* 0x000e620000000800 */
[----:B------:R-:W-:Y:S01]  /*4fb0*/  FADD.FTZ R68, R182, R65 ;  /* 0x00000041b6447221 */ /* 0x000fe20000010000 */
[-CC-:B------:R-:W-:Y:S01]  /*4fc0*/  FFMA.FTZ R185, R98, R11.reuse, -R63.reuse ;  /* 0x0000000b62b97223 */ /* 0x180fe2000001083f */
[-CC-:B------:R-:W-:Y:S01]  /*4fd0*/  FFMA.FTZ R80, R82, R11.reuse, -R63.reuse ;  /* 0x0000000b52507223 */ /* 0x180fe2000001083f */
[-CC-:B------:R-:W-:Y:S01]  /*4fe0*/  FFMA.FTZ R187, R102, R11.reuse, -R63.reuse ;  /* 0x0000000b66bb7223 */ /* 0x180fe2000001083f */
[----:B------:R-:W-:Y:S01]  /*4ff0*/  FADD.FTZ R65, R25, R68 ;  /* 0x0000004419417221 */ /* 0x000fe20000010000 */
[-CC-:B------:R-:W-:Y:S01]  /*5000*/  FFMA.FTZ R82, R84, R11.reuse, -R63.reuse ;  /* 0x0000000b54527223 */ /* 0x180fe2000001083f */
[-C--:B------:R-:W-:Y:S01]  /*5010*/  FFMA.FTZ R203, R62, R11.reuse, -R63 ;  /* 0x0000000b3ecb7223 */ /* 0x080fe2000001083f */
[----:B------:R-:W2:Y:S01]  /*5020*/  MUFU.EX2 R179, R179 ;  /* 0x000000b300b37308 */ /* 0x000ea20000000800 */
[----:B------:R-:W-:Y:S01]  /*5030*/  FADD.FTZ R68, R184, R65 ;  /* 0x00000041b8447221 */ /* 0x000fe20000010000 */
[-CC-:B------:R-:W-:Y:S01]  /*5040*/  FFMA.FTZ R189, R90, R11.reuse, -R63.reuse ;  /* 0x0000000b5abd7223 */ /* 0x180fe2000001083f */
[-CC-:B------:R-:W-:Y:S01]  /*5050*/  FFMA.FTZ R84, R86, R11.reuse, -R63.reuse ;  /* 0x0000000b56547223 */ /* 0x180fe2000001083f */
[-CC-:B------:R-:W-:Y:S01]  /*5060*/  FFMA.FTZ R191, R94, R11.reuse, -R63.reuse ;  /* 0x0000000b5ebf7223 */ /* 0x180fe2000001083f */
[----:B------:R-:W-:Y:S01]  /*5070*/  FADD.FTZ R67, R29, R68 ;  /* 0x000000441d437221 */ /* 0x000fe20000010000 */
[-CC-:B------:R-:W-:Y:S01]  /*5080*/  FFMA.FTZ R86, R92, R11.reuse, -R63.reuse ;  /* 0x0000000b5c567223 */ /* 0x180fe2000001083f */
[-C--:B------:R-:W-:Y:S01]  /*5090*/  FFMA.FTZ R193, R74, R11.reuse, -R63 ;  /* 0x0000000b4ac17223 */ /* 0x080fe2000001083f */
[----:B------:R-:W3:Y:S01]  /*50a0*/  MUFU.EX2 R14, R14 ;  /* 0x0000000e000e7308 */ /* 0x000ee20000000800 */
[----:B-1----:R-:W-:Y:S01]  /*50b0*/  FADD.FTZ R58, R177, R36 ;  /* 0x00000024b13a7221 */ /* 0x002fe20000010000 */
[----:B------:R-:W-:Y:S01]  /*50c0*/  FADD.FTZ R68, R186, R67 ;  /* 0x00000043ba447221 */ /* 0x000fe20000010000 */
[-CC-:B------:R-:W-:Y:S01]  /*50d0*/  FFMA.FTZ R72, R72, R11.reuse, -R63.reuse ;  /* 0x0000000b48487223 */ /* 0x180fe2000001083f */
[-CC-:B------:R-:W-:Y:S01]  /*50e0*/  FFMA.FTZ R205, R50, R11.reuse, -R63.reuse ;  /* 0x0000000b32cd7223 */ /* 0x180fe2000001083f */
[-CC-:B------:R-:W-:Y:S01]  /*50f0*/  FFMA.FTZ R50, R40, R11.reuse, -R63.reuse ;  /* 0x0000000b28327223 */ /* 0x180fe2000001083f */
[----:B------:R-:W-:Y:S01]  /*5100*/  FADD.FTZ R68, R33, R68 ;  /* 0x0000004421447221 */ /* 0x000fe20000010000 */
[----:B------:R-:W-:Y:S01]  /*5110*/  @!P1 PRMT R40, RZ, 0x654, R12 ;  /* 0x00000654ff289816 */ /* 0x000fe2000000000c */
[----:B------:R-:W1:Y:S01]  /*5120*/  MUFU.EX2 R181, R181 ;  /* 0x000000b500b57308 */ /* 0x000e620000000800 */
[----:B--2---:R-:W-:Y:S01]  /*5130*/  FADD.FTZ R65, R179, R58 ;  /* 0x0000003ab3417221 */ /* 0x004fe20000010000 */
[----:B------:R-:W-:Y:S01]  /*5140*/  FADD.FTZ R67, R35, R68 ;  /* 0x0000004423437221 */ /* 0x000fe20000010000 */
[-CC-:B------:R-:W-:Y:S01]  /*5150*/  FFMA.FTZ R195, R78, R11.reuse, -R63.reuse ;  /* 0x0000000b4ec37223 */ /* 0x180fe2000001083f */
[----:B------:R2:W-:Y:S01]  /*5160*/  @!P1 SYNCS.ARRIVE.TRANS64.RED.A1T0 RZ, [R40+URZ], RZ ;  /* 0x000000ff28ff99a7 */ /* 0x0005e2000810043f */
[-C--:B------:R-:W-:Y:S01]  /*5170*/  FFMA.FTZ R74, R76, R11.reuse, -R63 ;  /* 0x0000000b4c4a7223 */ /* 0x080fe2000001083f */
[----:B------:R-:W-:Y:S01]  /*5180*/  FADD.FTZ R62, R96, R67 ;  /* 0x00000043603e7221 */ /* 0x000fe20000010000 */
[-C--:B------:R-:W-:Y:S01]  /*5190*/  FFMA.FTZ R64, R64, R11.reuse, -R63 ;  /* 0x0000000b40407223 */ /* 0x080fe2000001083f */
[----:B------:R-:W4:Y:S01]  /*51a0*/  MUFU.EX2 R20, R20 ;  /* 0x0000001400147308 */ /* 0x000f220000000800 */
[----:B---3--:R-:W-:Y:S01]  /*51b0*/  FADD.FTZ R58, R14, R65 ;  /* 0x000000410e3a7221 */ /* 0x008fe20000010000 */
[----:B------:R-:W-:Y:S01]  /*51c0*/  FADD.FTZ R67, R41, R62 ;  /* 0x0000003e29437221 */ /* 0x000fe20000010000 */
[-CC-:B------:R-:W-:Y:S01]  /*51d0*/  FFMA.FTZ R199, R70, R11.reuse, -R63.reuse ;  /* 0x0000000b46c77223 */ /* 0x180fe2000001083f */
[-CC-:B------:R-:W-:Y:S01]  /*51e0*/  FFMA.FTZ R44, R44, R11.reuse, -R63.reuse ;  /* 0x0000000b2c2c7223 */ /* 0x180fe2000001083f */
[-C--:B------:R-:W-:Y:S01]  /*51f0*/  FFMA.FTZ R48, R48, R11.reuse, -R63 ;  /* 0x0000000b30307223 */ /* 0x080fe2000001083f */
[----:B------:R-:W-:Y:S01]  /*5200*/  FADD.FTZ R62, R104, R67 ;  /* 0x00000043683e7221 */ /* 0x000fe20000010000 */
[-CC-:B------:R-:W-:Y:S01]  /*5210*/  FFMA.FTZ R52, R52, R11.reuse, -R63.reuse ;  /* 0x0000000b34347223 */ /* 0x180fe2000001083f */
[----:B------:R-:W3:Y:S01]  /*5220*/  MUFU.EX2 R183, R183 ;  /* 0x000000b700b77308 */ /* 0x000ee20000000800 */
[----:B-1----:R-:W-:Y:S01]  /*5230*/  FADD.FTZ R65, R181, R58 ;  /* 0x0000003ab5417221 */ /* 0x002fe20000010000 */
[----:B------:R-:W-:Y:S01]  /*5240*/  FADD.FTZ R67, R43, R62 ;  /* 0x0000003e2b437221 */ /* 0x000fe20000010000 */
[-CC-:B------:R-:W-:Y:S01]  /*5250*/  FFMA.FTZ R54, R54, R11.reuse, -R63.reuse ;  /* 0x0000000b36367223 */ /* 0x180fe2000001083f */
[-CC-:B------:R-:W-:Y:S01]  /*5260*/  FFMA.FTZ R42, R42, R11.reuse, -R63.reuse ;  /* 0x0000000b2a2a7223 */ /* 0x180fe2000001083f */
[-C--:B------:R-:W-:Y:S01]  /*5270*/  FFMA.FTZ R32, R32, R11.reuse, -R63 ;  /* 0x0000000b20207223 */ /* 0x080fe2000001083f */
[----:B------:R-:W-:Y:S01]  /*5280*/  FADD.FTZ R62, R108, R67 ;  /* 0x000000436c3e7221 */ /* 0x000fe20000010000 */
[-C--:B------:R-:W-:Y:S01]  /*5290*/  FFMA.FTZ R46, R46, R11.reuse, -R63 ;  /* 0x0000000b2e2e7223 */ /* 0x080fe2000001083f */
[----:B------:R-:W1:Y:S01]  /*52a0*/  MUFU.EX2 R56, R56 ;  /* 0x0000003800387308 */ /* 0x000e620000000800 */
[----:B----4-:R-:W-:Y:S01]  /*52b0*/  FADD.FTZ R58, R20, R65 ;  /* 0x00000041143a7221 */ /* 0x010fe20000010000 */
[----:B------:R-:W-:Y:S01]  /*52c0*/  FADD.FTZ R67, R45, R62 ;  /* 0x0000003e2d437221 */ /* 0x000fe20000010000 */
[-CC-:B------:R-:W-:Y:S01]  /*52d0*/  FFMA.FTZ R24, R24, R11.reuse, -R63.reuse ;  /* 0x0000000b18187223 */ /* 0x180fe2000001083f */
[-CC-:B------:R-:W-:Y:S01]  /*52e0*/  FFMA.FTZ R34, R34, R11.reuse, -R63.reuse ;  /* 0x0000000b22227223 */ /* 0x180fe2000001083f */
[-C--:B------:R-:W-:Y:S01]  /*52f0*/  FFMA.FTZ R28, R28, R11.reuse, -R63 ;  /* 0x0000000b1c1c7223 */ /* 0x080fe2000001083f */
[----:B------:R-:W-:Y:S01]  /*5300*/  FADD.FTZ R62, R112, R67 ;  /* 0x00000043703e7221 */ /* 0x000fe20000010000 */
[-CC-:B------:R-:W-:Y:S01]  /*5310*/  FFMA.FTZ R38, R38, R11.reuse, -R63.reuse ;  /* 0x0000000b26267223 */ /* 0x180fe2000001083f */
[----:B------:R-:W4:Y:S01]  /*5320*/  MUFU.EX2 R185, R185 ;  /* 0x000000b900b97308 */ /* 0x000f220000000800 */
[----:B---3--:R-:W-:Y:S01]  /*5330*/  FADD.FTZ R65, R183, R58 ;  /* 0x0000003ab7417221 */ /* 0x008fe20000010000 */
[----:B------:R-:W-:Y:S01]  /*5340*/  FADD.FTZ R67, R47, R62 ;  /* 0x0000003e2f437221 */ /* 0x000fe20000010000 */
[-CC-:B------:R-:W-:Y:S01]  /*5350*/  FFMA.FTZ R120, R120, R11.reuse, -R63.reuse ;  /* 0x0000000b78787223 */ /* 0x180fe2000001083f */
[-CC-:B------:R-:W-:Y:S01]  /*5360*/  FFMA.FTZ R26, R26, R11.reuse, -R63.reuse ;  /* 0x0000000b1a1a7223 */ /* 0x180fe2000001083f */
[-C--:B------:R-:W-:Y:S01]  /*5370*/  FFMA.FTZ R100, R100, R11.reuse, -R63 ;  /* 0x0000000b64647223 */ /* 0x080fe2000001083f */
[----:B------:R-:W-:Y:S01]  /*5380*/  FADD.FTZ R67, R116, R67 ;  /* 0x0000004374437221 */ /* 0x000fe20000010000 */
[-C--:B------:R-:W-:Y:S01]  /*5390*/  FFMA.FTZ R30, R30, R11.reuse, -R63 ;  /* 0x0000000b1e1e7223 */ /* 0x080fe2000001083f */
[----:B------:R-:W3:Y:S01]  /*53a0*/  MUFU.EX2 R80, R80 ;  /* 0x0000005000507308 */ /* 0x000ee20000000800 */
[----:B-1----:R-:W-:Y:S01]  /*53b0*/  FADD.FTZ R58, R56, R65 ;  /* 0x00000041383a7221 */ /* 0x002fe20000010000 */
[----:B------:R-:W-:Y:S01]  /*53c0*/  FFMA.FTZ R60, R60, R11, -R63 ;  /* 0x0000000b3c3c7223 */ /* 0x000fe2000001083f */
[----:B------:R-:W-:Y:S01]  /*53d0*/  F2FP.BF16.F32.PACK_AB R178, R15, R178 ;  /* 0x000000b20fb2723e */ /* 0x000fe200000010ff */
[--C-:B------:R-:W-:Y:S01]  /*53e0*/  IMAD.MOV.U32 R78, RZ, RZ, R87.reuse ;  /* 0x000000ffff4e7224 */ /* 0x100fe200078e0057 */
[----:B------:R-:W-:Y:S01]  /*53f0*/  F2FP.BF16.F32.PACK_AB R179, R14, R179 ;  /* 0x000000b30eb3723e */ /* 0x000fe200000010ff */
[--C-:B------:R-:W-:Y:S01]  /*5400*/  IMAD.MOV.U32 R76, RZ, RZ, R87.reuse ;  /* 0x000000ffff4c7224 */ /* 0x100fe200078e0057 */
[----:B------:R-:W-:Y:S01]  /*5410*/  F2FP.BF16.F32.PACK_AB R182, R25, R182 ;  /* 0x000000b619b6723e */ /* 0x000fe200000010ff */
[----:B------:R-:W1:Y:S01]  /*5420*/  MUFU.EX2 R187, R187 ;  /* 0x000000bb00bb7308 */ /* 0x000e620000000800 */
[----:B----4-:R-:W-:Y:S01]  /*5430*/  FADD.FTZ R65, R185, R58 ;  /* 0x0000003ab9417221 */ /* 0x010fe20000010000 */
[----:B------:R-:W-:Y:S01]  /*5440*/  F2FP.BF16.F32.PACK_AB R184, R29, R184 ;  /* 0x000000b81db8723e */ /* 0x000fe200000010ff */
[--C-:B------:R-:W-:Y:S01]  /*5450*/  IMAD.MOV.U32 R70, RZ, RZ, R87.reuse ;  /* 0x000000ffff467224 */ /* 0x100fe200078e0057 */
[----:B------:R-:W-:Y:S01]  /*5460*/  F2FP.BF16.F32.PACK_AB R186, R33, R186 ;  /* 0x000000ba21ba723e */ /* 0x000fe200000010ff */
[--C-:B------:R-:W-:Y:S01]  /*5470*/  IMAD.MOV.U32 R68, RZ, RZ, R87.reuse ;  /* 0x000000ffff447224 */ /* 0x100fe200078e0057 */
[----:B------:R-:W-:Y:S01]  /*5480*/  F2FP.BF16.F32.PACK_AB R177, R36, R177 ;  /* 0x000000b124b1723e */ /* 0x000fe200000010ff */
[----:B------:R-:W-:Y:S01]  /*5490*/  IMAD.MOV.U32 R62, RZ, RZ, R87 ;  /* 0x000000ffff3e7224 */ /* 0x000fe200078e0057 */
[----:B------:R-:W4:Y:S01]  /*54a0*/  MUFU.EX2 R82, R82 ;  /* 0x0000005200527308 */ /* 0x000f220000000800 */
[----:B---3--:R-:W-:Y:S01]  /*54b0*/  FADD.FTZ R58, R80, R65 ;  /* 0x00000041503a7221 */ /* 0x008fe20000010000 */
[----:B------:R-:W-:Y:S01]  /*54c0*/  F2FP.BF16.F32.PACK_AB R183, R56, R183 ;  /* 0x000000b738b7723e */ /* 0x000fe200000010ff */
[--C-:B------:R-:W-:Y:S01]  /*54d0*/  IMAD.MOV.U32 R56, RZ, RZ, R87.reuse ;  /* 0x000000ffff387224 */ /* 0x100fe200078e0057 */
[----:B------:R-:W-:Y:S01]  /*54e0*/  F2FP.BF16.F32.PACK_AB R185, R80, R185 ;  /* 0x000000b950b9723e */ /* 0x000fe200000010ff */
[--C-:B------:R-:W-:Y:S01]  /*54f0*/  IMAD.MOV.U32 R80, RZ, RZ, R87.reuse ;  /* 0x000000ffff507224 */ /* 0x100fe200078e0057 */
[----:B------:R-:W-:Y:S01]  /*5500*/  F2FP.BF16.F32.PACK_AB R180, R21, R180 ;  /* 0x000000b415b4723e */ /* 0x000fe200000010ff */
[--C-:B------:R-:W-:Y:S01]  /*5510*/  IMAD.MOV.U32 R47, RZ, RZ, R87.reuse ;  /* 0x000000ffff2f7224 */ /* 0x100fe200078e0057 */
[----:B------:R-:W3:Y:S01]  /*5520*/  MUFU.EX2 R189, R189 ;  /* 0x000000bd00bd7308 */ /* 0x000ee20000000800 */
[----:B-1----:R-:W-:Y:S01]  /*5530*/  FADD.FTZ R65, R187, R58 ;  /* 0x0000003abb417221 */ /* 0x002fe20000010000 */
[----:B------:R-:W-:Y:S01]  /*5540*/  F2FP.BF16.F32.PACK_AB R181, R20, R181 ;  /* 0x000000b514b5723e */ /* 0x000fe200000010ff */
[----:B------:R-:W-:-:S02]  /*5550*/  IMAD.MOV.U32 R43, RZ, RZ, R87 ;  /* 0x000000ffff2b7224 */ /* 0x000fc400078e0057 */
[--C-:B------:R-:W-:Y:S02]  /*5560*/  IMAD.MOV.U32 R41, RZ, RZ, R87.reuse ;  /* 0x000000ffff297224 */ /* 0x100fe400078e0057 */
[----:B------:R-:W-:Y:S01]  /*5570*/  IMAD.MOV.U32 R36, RZ, RZ, R87 ;  /* 0x000000ffff247224 */ /* 0x000fe200078e0057 */
[----:B------:R-:W2:Y:S01]  /*5580*/  MUFU.EX2 R84, R84 ;  /* 0x0000005400547308 */ /* 0x000ea20000000800 */
[C---:B----4-:R-:W-:Y:S01]  /*5590*/  FADD.FTZ R58, R82.reuse, R65 ;  /* 0x00000041523a7221 */ /* 0x050fe20000010000 */
[----:B------:R-:W-:Y:S01]  /*55a0*/  F2FP.BF16.F32.PACK_AB R187, R82, R187 ;  /* 0x000000bb52bb723e */ /* 0x000fe200000010ff */
[--C-:B------:R-:W-:Y:S02]  /*55b0*/  IMAD.MOV.U32 R82, RZ, RZ, R87.reuse ;  /* 0x000000ffff527224 */ /* 0x100fe400078e0057 */
[--C-:B------:R-:W-:Y:S02]  /*55c0*/  IMAD.MOV.U32 R35, RZ, RZ, R87.reuse ;  /* 0x000000ffff237224 */ /* 0x100fe400078e0057 */
[--C-:B------:R-:W-:Y:S01]  /*55d0*/  IMAD.MOV.U32 R33, RZ, RZ, R87.reuse ;  /* 0x000000ffff217224 */ /* 0x100fe200078e0057 */
[----:B------:R-:W1:Y:S01]  /*55e0*/  MUFU.EX2 R191, R191 ;  /* 0x000000bf00bf7308 */ /* 0x000e620000000800 */
[----:B---3--:R-:W-:Y:S01]  /*55f0*/  FADD.FTZ R65, R189, R58 ;  /* 0x0000003abd417221 */ /* 0x008fe20000010000 */
[----:B------:R-:W-:-:S02]  /*5600*/  IMAD.MOV.U32 R58, RZ, RZ, R87 ;  /* 0x000000ffff3a7224 */ /* 0x000fc400078e0057 */
[--C-:B------:R-:W-:Y:S02]  /*5610*/  IMAD.MOV.U32 R29, RZ, RZ, R87.reuse ;  /* 0x000000ffff1d7224 */ /* 0x100fe400078e0057 */
[----:B------:R-:W-:Y:S02]  /*5620*/  IMAD.MOV.U32 R25, RZ, RZ, R87 ;  /* 0x000000ffff197224 */ /* 0x000fe400078e0057 */
[----:B------:R-:W3:Y:S01]  /*5630*/  MUFU.EX2 R86, R86 ;  /* 0x0000005600567308 */ /* 0x000ee20000000800 */
[C---:B--2---:R-:W-:Y:S01]  /*5640*/  FADD.FTZ R40, R84.reuse, R65 ;  /* 0x0000004154287221 */ /* 0x044fe20000010000 */
[----:B------:R-:W-:Y:S01]  /*5650*/  F2FP.BF16.F32.PACK_AB R189, R84, R189 ;  /* 0x000000bd54bd723e */ /* 0x000fe200000010ff */
[----:B------:R-:W-:-:S05]  /*5660*/  IMAD.MOV.U32 R84, RZ, RZ, R87 ;  /* 0x000000ffff547224 */ /* 0x000fca00078e0057 */
[----:B------:R-:W2:Y:S01]  /*5670*/  MUFU.EX2 R193, R193 ;  /* 0x000000c100c17308 */ /* 0x000ea20000000800 */
[----:B-1----:R-:W-:-:S07]  /*5680*/  FADD.FTZ R65, R191, R40 ;  /* 0x00000028bf417221 */ /* 0x002fce0000010000 */
[----:B------:R-:W1:Y:S01]  /*5690*/  MUFU.EX2 R72, R72 ;  /* 0x0000004800487308 */ /* 0x000e620000000800 */
[C---:B---3--:R-:W-:Y:S01]  /*56a0*/  FADD.FTZ R40, R86.reuse, R65 ;  /* 0x0000004156287221 */ /* 0x048fe20000010000 */
[----:B------:R-:W-:Y:S01]  /*56b0*/  F2FP.BF16.F32.PACK_AB R191, R86, R191 ;  /* 0x000000bf56bf723e */ /* 0x000fe200000010ff */
[----:B------:R-:W-:-:S05]  /*56c0*/  IMAD.MOV.U32 R86, RZ, RZ, R87 ;  /* 0x000000ffff567224 */ /* 0x000fca00078e0057 */
[----:B------:R-:W3:Y:S01]  /*56d0*/  MUFU.EX2 R195, R195 ;  /* 0x000000c300c37308 */ /* 0x000ee20000000800 */
[----:B--2---:R-:W-:-:S07]  /*56e0*/  FADD.FTZ R65, R193, R40 ;  /* 0x00000028c1417221 */ /* 0x004fce0000010000 */
[----:B------:R2:W-:Y:S01]  /*56f0*/  MUFU.EX2 R12, R50 ;  /* 0x00000032000c7308 */ /* 0x0005e20000000800 */
[C---:B-1----:R-:W-:Y:S01]  /*5700*/  FADD.FTZ R40, R72.reuse, R65 ;  /* 0x0000004148287221 */ /* 0x042fe20000010000 */
[----:B------:R-:W-:Y:S01]  /*5710*/  F2FP.BF16.F32.PACK_AB R193, R72, R193 ;  /* 0x000000c148c1723e */ /* 0x000fe200000010ff */
[----:B------:R-:W-:-:S05]  /*5720*/  IMAD.MOV.U32 R72, RZ, RZ, R87 ;  /* 0x000000ffff487224 */ /* 0x000fca00078e0057 */
[----:B------:R-:W1:Y:S01]  /*5730*/  MUFU.EX2 R74, R74 ;  /* 0x0000004a004a7308 */ /* 0x000e620000000800 */
[----:B--2---:R-:W-:Y:S01]  /*5740*/  FADD.FTZ R50, R198, R67 ;  /* 0x00000043c6327221 */ /* 0x004fe20000010000 */
[----:B---3--:R-:W-:Y:S01]  /*5750*/  FADD.FTZ R65, R195, R40 ;  /* 0x00000028c3417221 */ /* 0x008fe20000010000 */
[C---:B------:R-:W-:Y:S02]  /*5760*/  F2FP.BF16.F32.PACK_AB R198, R49.reuse, R198 ;  /* 0x000000c631c6723e */ /* 0x040fe400000010ff */
[----:B------:R-:W-:Y:S01]  /*5770*/  FADD.FTZ R67, R49, R50 ;  /* 0x0000003231437221 */ /* 0x000fe20000010000 */
[----:B------:R-:W-:Y:S02]  /*5780*/  IMAD.MOV.U32 R49, RZ, RZ, R87 ;  /* 0x000000ffff317224 */ /* 0x000fe400078e0057 */
[----:B------:R-:W2:Y:S01]  /*5790*/  MUFU.EX2 R197, R197 ;  /* 0x000000c500c57308 */ /* 0x000ea20000000800 */
[----:B------:R-:W-:Y:S01]  /*57a0*/  FADD.FTZ R50, R200, R67 ;  /* 0x00000043c8327221 */ /* 0x000fe20000010000 */
[----:B------:R-:W-:-:S03]  /*57b0*/  F2FP.BF16.F32.PACK_AB R200, R51, R200 ;  /* 0x000000c833c8723e */ /* 0x000fc600000010ff */
[----:B------:R-:W-:Y:S01]  /*57c0*/  FADD.FTZ R67, R51, R50 ;  /* 0x0000003233437221 */ /* 0x000fe20000010000 */
[----:B------:R-:W-:Y:S02]  /*57d0*/  IMAD.MOV.U32 R51, RZ, RZ, R87 ;  /* 0x000000ffff337224 */ /* 0x000fe400078e0057 */
[----:B------:R-:W3:Y:S01]  /*57e0*/  MUFU.EX2 R64, R64 ;  /* 0x0000004000407308 */ /* 0x000ee20000000800 */
[C---:B-1----:R-:W-:Y:S01]  /*57f0*/  FADD.FTZ R40, R74.reuse, R65 ;  /* 0x000000414a287221 */ /* 0x042fe20000010000 */
[----:B------:R-:W-:Y:S01]  /*5800*/  F2FP.BF16.F32.PACK_AB R195, R74, R195 ;  /* 0x000000c34ac3723e */ /* 0x000fe200000010ff */
[--C-:B------:R-:W-:Y:S02]  /*5810*/  IMAD.MOV.U32 R74, RZ, RZ, R87.reuse ;  /* 0x000000ffff4a7224 */ /* 0x100fe400078e0057 */
[----:B------:R-:W-:-:S03]  /*5820*/  IMAD.MOV.U32 R50, RZ, RZ, R87 ;  /* 0x000000ffff327224 */ /* 0x000fc600078e0057 */
[----:B------:R-:W-:Y:S01]  /*5830*/  MUFU.EX2 R27, R27 ;  /* 0x0000001b001b7308 */ /* 0x000fe20000000800 */
[----:B--2---:R-:W-:-:S07]  /*5840*/  FADD.FTZ R65, R197, R40 ;  /* 0x00000028c5417221 */ /* 0x004fce0000010000 */
[----:B------:R-:W1:Y:S01]  /*5850*/  MUFU.EX2 R199, R199 ;  /* 0x000000c700c77308 */ /* 0x000e620000000800 */
[C---:B---3--:R-:W-:Y:S01]  /*5860*/  FADD.FTZ R40, R64.reuse, R65 ;  /* 0x0000004140287221 */ /* 0x048fe20000010000 */
[----:B------:R-:W-:Y:S01]  /*5870*/  F2FP.BF16.F32.PACK_AB R197, R64, R197 ;  /* 0x000000c540c5723e */ /* 0x000fe200000010ff */
[--C-:B------:R-:W-:Y:S02]  /*5880*/  IMAD.MOV.U32 R65, RZ, RZ, R87.reuse ;  /* 0x000000ffff417224 */ /* 0x100fe400078e0057 */
[----:B------:R-:W-:-:S03]  /*5890*/  IMAD.MOV.U32 R64, RZ, RZ, R87 ;  /* 0x000000ffff407224 */ /* 0x000fc600078e0057 */
[----:B------:R-:W2:Y:S08]  /*58a0*/  MUFU.EX2 R206, R206 ;  /* 0x000000ce00ce7308 */ /* 0x000eb00000000800 */
[----:B------:R3:W-:Y:S01]  /*58b0*/  MUFU.EX2 R207, R44 ;  /* 0x0000002c00cf7308 */ /* 0x0007e20000000800 */
[----:B-1----:R-:W-:-:S07]  /*58c0*/  FADD.FTZ R13, R199, R40 ;  /* 0x00000028c70d7221 */ /* 0x002fce0000010000 */
[----:B------:R-:W1:Y:S01]  /*58d0*/  MUFU.EX2 R66, R66 ;  /* 0x0000004200427308 */ /* 0x000e620000000800 */
[----:B---3--:R-:W-:Y:S01]  /*58e0*/  FADD.FTZ R44, R202, R67 ;  /* 0x00000043ca2c7221 */ /* 0x008fe20000010000 */
[----:B------:R-:W-:-:S03]  /*58f0*/  F2FP.BF16.F32.PACK_AB R202, R39, R202 ;  /* 0x000000ca27ca723e */ /* 0x000fc600000010ff */
[----:B------:R-:W-:Y:S01]  /*5900*/  FADD.FTZ R67, R39, R44 ;  /* 0x0000002c27437221 */ /* 0x000fe20000010000 */
[----:B------:R-:W-:Y:S02]  /*5910*/  IMAD.MOV.U32 R39, RZ, RZ, R87 ;  /* 0x000000ffff277224 */ /* 0x000fe400078e0057 */
[----:B------:R-:W3:Y:S01]  /*5920*/  MUFU.EX2 R31, R31 ;  /* 0x0000001f001f7308 */ /* 0x000ee20000000800 */
[----:B------:R-:W-:Y:S01]  /*5930*/  FADD.FTZ R44, R204, R67 ;  /* 0x00000043cc2c7221 */ /* 0x000fe20000010000 */
[C---:B------:R-:W-:Y:S01]  /*5940*/  F2FP.BF16.F32.PACK_AB R204, R27.reuse, R204 ;  /* 0x000000cc1bcc723e */ /* 0x040fe200000010ff */
[--C-:B------:R-:W-:Y:S02]  /*5950*/  IMAD.MOV.U32 R67, RZ, RZ, R87.reuse ;  /* 0x000000ffff437224 */ /* 0x100fe400078e0057 */
[----:B------:R-:W-:Y:S01]  /*5960*/  FADD.FTZ R63, R27, R44 ;  /* 0x0000002c1b3f7221 */ /* 0x000fe20000010000 */
[----:B------:R-:W-:Y:S02]  /*5970*/  IMAD.MOV.U32 R44, RZ, RZ, R87 ;  /* 0x000000ffff2c7224 */ /* 0x000fe400078e0057 */
[----:B------:R-:W-:Y:S01]  /*5980*/  MUFU.EX2 R201, R201 ;  /* 0x000000c900c97308 */ /* 0x000fe20000000800 */
[----:B--2---:R-:W-:Y:S01]  /*5990*/  FADD.FTZ R40, R206, R63 ;  /* 0x0000003fce287221 */ /* 0x004fe20000010000 */
[----:B-1----:R-:W-:Y:S01]  /*59a0*/  F2FP.BF16.F32.PACK_AB R199, R66, R199 ;  /* 0x000000c742c7723e */ /* 0x002fe200000010ff */
[----:B------:R-:W-:-:S02]  /*59b0*/  IMAD.MOV.U32 R63, RZ, RZ, R87 ;  /* 0x000000ffff3f7224 */ /* 0x000fc400078e0057 */
[----:B------:R-:W-:-:S03]  /*59c0*/  IMAD.MOV.U32 R27, RZ, RZ, R87 ;  /* 0x000000ffff1b7224 */ /* 0x000fc600078e0057 */
[----:B------:R-:W1:Y:S01]  /*59d0*/  MUFU.EX2 R208, R208 ;  /* 0x000000d000d07308 */ /* 0x000e620000000800 */
[C---:B---3--:R-:W-:Y:S01]  /*59e0*/  FADD.FTZ R15, R31.reuse, R40 ;  /* 0x000000281f0f7221 */ /* 0x048fe20000010000 */
[----:B------:R-:W-:Y:S01]  /*59f0*/  F2FP.BF16.F32.PACK_AB R206, R31, R206 ;  /* 0x000000ce1fce723e */ /* 0x000fe200000010ff */
[----:B------:R-:W-:-:S05]  /*5a00*/  IMAD.MOV.U32 R31, RZ, RZ, R87 ;  /* 0x000000ffff1f7224 */ /* 0x000fca00078e0057 */
[----:B------:R-:W-:Y:S08]  /*5a10*/  MUFU.EX2 R48, R48 ;  /* 0x0000003000307308 */ /* 0x000ff00000000800 */
[----:B------:R-:W2:Y:S01]  /*5a20*/  MUFU.EX2 R53, R53 ;  /* 0x0000003500357308 */ /* 0x000ea20000000800 */
[----:B-1----:R-:W-:-:S07]  /*5a30*/  FADD.FTZ R40, R208, R15 ;  /* 0x0000000fd0287221 */ /* 0x002fce0000010000 */
[----:B------:R-:W1:Y:S08]  /*5a40*/  MUFU.EX2 R203, R203 ;  /* 0x000000cb00cb7308 */ /* 0x000e700000000800 */
[----:B------:R-:W3:Y:S01]  /*5a50*/  MUFU.EX2 R210, R210 ;  /* 0x000000d200d27308 */ /* 0x000ee20000000800 */
[C---:B--2---:R-:W-:Y:S01]  /*5a60*/  FADD.FTZ R15, R53.reuse, R40 ;  /* 0x00000028350f7221 */ /* 0x044fe20000010000 */
[----:B------:R-:W-:Y:S01]  /*5a70*/  F2FP.BF16.F32.PACK_AB R208, R53, R208 ;  /* 0x000000d035d0723e */ /* 0x000fe200000010ff */
[----:B------:R-:W-:-:S02]  /*5a80*/  IMAD.MOV.U32 R53, RZ, RZ, R87 ;  /* 0x000000ffff357224 */ /* 0x000fc400078e0057 */
[----:B------:R-:W-:-:S03]  /*5a90*/  IMAD.MOV.U32 R40, RZ, RZ, R87 ;  /* 0x000000ffff287224 */ /* 0x000fc600078e0057 */
[----:B------:R-:W2:Y:S08]  /*5aa0*/  MUFU.EX2 R52, R52 ;  /* 0x0000003400347308 */ /* 0x000eb00000000800 */
[----:B------:R4:W-:Y:S08]  /*5ab0*/  MUFU.EX2 R209, R32 ;  /* 0x0000002000d17308 */ /* 0x0009f00000000800 */
[----:B------:R-:W5:Y:S01]  /*5ac0*/  MUFU.EX2 R55, R55 ;  /* 0x0000003700377308 */ /* 0x000f620000000800 */
[----:B----4-:R-:W-:Y:S01]  /*5ad0*/  FADD.FTZ R32, R66, R13 ;  /* 0x0000000d42207221 */ /* 0x010fe20000010000 */
[----:B------:R-:W-:-:S03]  /*5ae0*/  IMAD.MOV.U32 R66, RZ, RZ, R87 ;  /* 0x000000ffff427224 */ /* 0x000fc600078e0057 */
[----:B------:R-:W-:Y:S01]  /*5af0*/  FADD.FTZ R13, R201, R32 ;  /* 0x00000020c90d7221 */ /* 0x000fe20000010000 */
[C---:B------:R-:W-:Y:S02]  /*5b00*/  F2FP.BF16.F32.PACK_AB R201, R48.reuse, R201 ;  /* 0x000000c930c9723e */ /* 0x040fe400000010ff */
[----:B------:R-:W4:Y:S01]  /*5b10*/  MUFU.EX2 R205, R205 ;  /* 0x000000cd00cd7308 */ /* 0x000f220000000800 */
[----:B------:R-:W-:Y:S01]  /*5b20*/  FADD.FTZ R32, R48, R13 ;  /* 0x0000000d30207221 */ /* 0x000fe20000010000 */
[----:B------:R-:W-:-:S03]  /*5b30*/  IMAD.MOV.U32 R48, RZ, RZ, R87 ;  /* 0x000000ffff307224 */ /* 0x000fc600078e0057 */
[----:B-1----:R-:W-:Y:S01]  /*5b40*/  FADD.FTZ R13, R203, R32 ;  /* 0x00000020cb0d7221 */ /* 0x002fe20000010000 */
[----:B---3--:R-:W-:Y:S01]  /*5b50*/  FADD.FTZ R32, R210, R15 ;  /* 0x0000000fd2207221 */ /* 0x008fe20000010000 */
[----:B--2---:R-:W-:Y:S01]  /*5b60*/  F2FP.BF16.F32.PACK_AB R203, R52, R203 ;  /* 0x000000cb34cb723e */ /* 0x004fe200000010ff */
[----:B------:R-:W1:Y:S01]  /*5b70*/  MUFU.EX2 R212, R212 ;  /* 0x000000d400d47308 */ /* 0x000e620000000800 */
[C---:B-----5:R-:W-:Y:S01]  /*5b80*/  F2FP.BF16.F32.PACK_AB R210, R55.reuse, R210 ;  /* 0x000000d237d2723e */ /* 0x060fe200000010ff */
[----:B------:R-:W-:Y:S01]  /*5b90*/  FADD.FTZ R15, R55, R32 ;  /* 0x00000020370f7221 */ /* 0x000fe20000010000 */
[--C-:B------:R-:W-:Y:S02]  /*5ba0*/  IMAD.MOV.U32 R55, RZ, RZ, R87.reuse ;  /* 0x000000ffff377224 */ /* 0x100fe400078e0057 */
[----:B------:R-:W-:-:S03]  /*5bb0*/  IMAD.MOV.U32 R32, RZ, RZ, R87 ;  /* 0x000000ffff207224 */ /* 0x000fc600078e0057 */
[----:B------:R-:W2:Y:S08]  /*5bc0*/  MUFU.EX2 R57, R57 ;  /* 0x0000003900397308 */ /* 0x000eb00000000800 */
[----:B------:R-:W3:Y:S08]  /*5bd0*/  MUFU.EX2 R54, R54 ;  /* 0x0000003600367308 */ /* 0x000ef00000000800 */
[----:B------:R5:W-:Y:S08]  /*5be0*/  MUFU.EX2 R211, R24 ;  /* 0x0000001800d37308 */ /* 0x000bf00000000800 */
[----:B------:R-:W3:Y:S01]  /*5bf0*/  MUFU.EX2 R42, R42 ;  /* 0x0000002a002a7308 */ /* 0x000ee20000000800 */
[----:B-----5:R-:W-:Y:S01]  /*5c00*/  FADD.FTZ R24, R52, R13 ;  /* 0x0000000d34187221 */ /* 0x020fe20000010000 */
[----:B------:R-:W-:-:S03]  /*5c10*/  IMAD.MOV.U32 R52, RZ, RZ, R87 ;  /* 0x000000ffff347224 */ /* 0x000fc600078e0057 */
[----:B----4-:R-:W-:Y:S01]  /*5c20*/  FADD.FTZ R13, R205, R24 ;  /* 0x00000018cd0d7221 */ /* 0x010fe20000010000 */
[----:B-1----:R-:W-:Y:S01]  /*5c30*/  FADD.FTZ R24, R212, R15 ;  /* 0x0000000fd4187221 */ /* 0x002fe20000010000 */
[C---:B--2---:R-:W-:Y:S01]  /*5c40*/  F2FP.BF16.F32.PACK_AB R212, R57.reuse, R212 ;  /* 0x000000d439d4723e */ /* 0x044fe200000010ff */
[----:B------:R-:W1:Y:S01]  /*5c50*/  MUFU.EX2 R46, R46 ;  /* 0x0000002e002e7308 */ /* 0x000e620000000800 */
[C---:B------:R-:W-:Y:S01]  /*5c60*/  FADD.FTZ R13, R12.reuse, R13 ;  /* 0x0000000d0c0d7221 */ /* 0x040fe20000010000 */
[----:B------:R-:W-:Y:S01]  /*5c70*/  FADD.FTZ R15, R57, R24 ;  /* 0x00000018390f7221 */ /* 0x000fe20000010000 */
[----:B------:R-:W-:Y:S01]  /*5c80*/  F2FP.BF16.F32.PACK_AB R205, R12, R205 ;  /* 0x000000cd0ccd723e */ /* 0x000fe200000010ff */
[----:B------:R-:W-:Y:S02]  /*5c90*/  IMAD.MOV.U32 R57, RZ, RZ, R87 ;  /* 0x000000ffff397224 */ /* 0x000fe400078e0057 */
[----:B---3--:R-:W-:Y:S02]  /*5ca0*/  FADD.FTZ R24, R54, R13 ;  /* 0x0000000d36187221 */ /* 0x008fe40000010000 */
[----:B------:R-:W2:Y:S02]  /*5cb0*/  MUFU.EX2 R34, R34 ;  /* 0x0000002200227308 */ /* 0x000ea40000000800 */
[C---:B------:R-:W-:Y:S01]  /*5cc0*/  FADD.FTZ R13, R207.reuse, R24 ;  /* 0x00000018cf0d7221 */ /* 0x040fe20000010000 */
[----:B------:R-:W-:Y:S01]  /*5cd0*/  F2FP.BF16.F32.PACK_AB R207, R207, R54 ;  /* 0x00000036cfcf723e */ /* 0x000fe200000010ff */
[----:B------:R-:W-:-:S02]  /*5ce0*/  IMAD.MOV.U32 R54, RZ, RZ, R87 ;  /* 0x000000ffff367224 */ /* 0x000fc400078e0057 */
[----:B------:R-:W-:Y:S02]  /*5cf0*/  FADD.FTZ R24, R42, R13 ;  /* 0x0000000d2a187221 */ /* 0x000fe40000010000 */
[----:B------:R-:W3:Y:S02]  /*5d00*/  MUFU.EX2 R213, R28 ;  /* 0x0000001c00d57308 */ /* 0x000ee40000000800 */
[C---:B------:R-:W-:Y:S01]  /*5d10*/  FADD.FTZ R13, R209.reuse, R24 ;  /* 0x00000018d10d7221 */ /* 0x040fe20000010000 */
[----:B------:R-:W-:Y:S01]  /*5d20*/  F2FP.BF16.F32.PACK_AB R209, R209, R42 ;  /* 0x0000002ad1d1723e */ /* 0x000fe200000010ff */
[----:B------:R-:W-:Y:S02]  /*5d30*/  IMAD.MOV.U32 R42, RZ, RZ, R87 ;  /* 0x000000ffff2a7224 */ /* 0x000fe400078e0057 */
[----:B-1----:R-:W-:Y:S02]  /*5d40*/  FADD.FTZ R24, R46, R13 ;  /* 0x0000000d2e187221 */ /* 0x002fe40000010000 */
[----:B------:R-:W1:Y:S02]  /*5d50*/  MUFU.EX2 R38, R38 ;  /* 0x0000002600267308 */ /* 0x000e640000000800 */
[C---:B------:R-:W-:Y:S01]  /*5d60*/  FADD.FTZ R13, R211.reuse, R24 ;  /* 0x00000018d30d7221 */ /* 0x040fe20000010000 */
[----:B------:R-:W-:Y:S01]  /*5d70*/  F2FP.BF16.F32.PACK_AB R211, R211, R46 ;  /* 0x0000002ed3d3723e */ /* 0x000fe200000010ff */
[----:B------:R-:W-:-:S02]  /*5d80*/  IMAD.MOV.U32 R46, RZ, RZ, R87 ;  /* 0x000000ffff2e7224 */ /* 0x000fc400078e0057 */
[----:B--2---:R-:W-:Y:S01]  /*5d90*/  FADD.FTZ R14, R34, R13 ;  /* 0x0000000d220e7221 */ /* 0x004fe20000010000 */
[--C-:B------:R-:W-:Y:S01]  /*5da0*/  IMAD.MOV.U32 R24, RZ, RZ, R87.reuse ;  /* 0x000000ffff187224 */ /* 0x100fe200078e0057 */
[----:B------:R-:W2:Y:S02]  /*5db0*/  MUFU.EX2 R214, R214 ;  /* 0x000000d600d67308 */ /* 0x000ea40000000800 */
[C---:B---3--:R-:W-:Y:S01]  /*5dc0*/  FADD.FTZ R13, R213.reuse, R14 ;  /* 0x0000000ed50d7221 */ /* 0x048fe20000010000 */
[----:B------:R-:W-:Y:S01]  /*5dd0*/  F2FP.BF16.F32.PACK_AB R213, R213, R34 ;  /* 0x00000022d5d5723e */ /* 0x000fe200000010ff */
[----:B------:R-:W-:-:S04]  /*5de0*/  IMAD.MOV.U32 R34, RZ, RZ, R87 ;  /* 0x000000ffff227224 */ /* 0x000fc800078e0057 */
[----:B------:R-:W3:Y:S01]  /*5df0*/  MUFU.EX2 R215, R120 ;  /* 0x0000007800d77308 */ /* 0x000ee20000000800 */
[----:B-1----:R-:W-:-:S07]  /*5e00*/  FADD.FTZ R14, R38, R13 ;  /* 0x0000000d260e7221 */ /* 0x002fce0000010000 */
[----:B------:R-:W1:Y:S01]  /*5e10*/  MUFU.EX2 R59, R59 ;  /* 0x0000003b003b7308 */ /* 0x000e620000000800 */
[----:B--2---:R-:W-:-:S07]  /*5e20*/  FADD.FTZ R28, R214, R15 ;  /* 0x0000000fd61c7221 */ /* 0x004fce0000010000 */
[----:B------:R-:W2:Y:S01]  /*5e30*/  MUFU.EX2 R26, R26 ;  /* 0x0000001a001a7308 */ /* 0x000ea20000000800 */
[C---:B---3--:R-:W-:Y:S01]  /*5e40*/  FADD.FTZ R13, R215.reuse, R14 ;  /* 0x0000000ed70d7221 */ /* 0x048fe20000010000 */
[----:B------:R-:W-:Y:S01]  /*5e50*/  F2FP.BF16.F32.PACK_AB R215, R215, R38 ;  /* 0x00000026d7d7723e */ /* 0x000fe200000010ff */
[----:B------:R-:W-:-:S05]  /*5e60*/  IMAD.MOV.U32 R38, RZ, RZ, R87 ;  /* 0x000000ffff267224 */ /* 0x000fca00078e0057 */
[----:B------:R-:W3:Y:S01]  /*5e70*/  MUFU.EX2 R216, R216 ;  /* 0x000000d800d87308 */ /* 0x000ee20000000800 */
[C---:B-1----:R-:W-:Y:S01]  /*5e80*/  FADD.FTZ R15, R59.reuse, R28 ;  /* 0x0000001c3b0f7221 */ /* 0x042fe20000010000 */
[----:B------:R-:W-:Y:S01]  /*5e90*/  F2FP.BF16.F32.PACK_AB R214, R59, R214 ;  /* 0x000000d63bd6723e */ /* 0x000fe200000010ff */
[----:B------:R-:W-:-:S05]  /*5ea0*/  IMAD.MOV.U32 R59, RZ, RZ, R87 ;  /* 0x000000ffff3b7224 */ /* 0x000fca00078e0057 */
[----:B------:R-:W1:Y:S01]  /*5eb0*/  MUFU.EX2 R217, R100 ;  /* 0x0000006400d97308 */ /* 0x000e620000000800 */
[----:B--2---:R-:W-:-:S07]  /*5ec0*/  FADD.FTZ R14, R26, R13 ;  /* 0x0000000d1a0e7221 */ /* 0x004fce0000010000 */
[----:B------:R2:W4:Y:S01]  /*5ed0*/  MUFU.EX2 R61, R194 ;  /* 0x000000c2003d7308 */ /* 0x0005220000000800 */
[----:B---3--:R-:W-:-:S07]  /*5ee0*/  FADD.FTZ R28, R216, R15 ;  /* 0x0000000fd81c7221 */ /* 0x008fce0000010000 */
[----:B------:R-:W3:Y:S01]  /*5ef0*/  MUFU.EX2 R30, R30 ;  /* 0x0000001e001e7308 */ /* 0x000ee20000000800 */
[C---:B-1----:R-:W-:Y:S01]  /*5f00*/  FADD.FTZ R13, R217.reuse, R14 ;  /* 0x0000000ed90d7221 */ /* 0x042fe20000010000 */
[----:B--2---:R-:W-:Y:S01]  /*5f10*/  F2FP.BF16.F32.PACK_AB R194, R112, R45 ;  /* 0x0000002d70c2723e */ /* 0x004fe200000010ff */
[--C-:B------:R-:W-:Y:S01]  /*5f20*/  IMAD.MOV.U32 R45, RZ, RZ, R87.reuse ;  /* 0x000000ffff2d7224 */ /* 0x100fe200078e0057 */
[----:B------:R-:W-:Y:S01]  /*5f30*/  F2FP.BF16.F32.PACK_AB R217, R217, R26 ;  /* 0x0000001ad9d9723e */ /* 0x000fe200000010ff */
[----:B------:R-:W-:-:S03]  /*5f40*/  IMAD.MOV.U32 R26, RZ, RZ, R87 ;  /* 0x000000ffff1a7224 */ /* 0x000fc600078e0057 */
[----:B------:R-:W1:Y:S01]  /*5f50*/  MUFU.EX2 R218, R218 ;  /* 0x000000da00da7308 */ /* 0x000e620000000800 */
[C---:B----4-:R-:W-:Y:S01]  /*5f60*/  FADD.FTZ R15, R61.reuse, R28 ;  /* 0x0000001c3d0f7221 */ /* 0x050fe20000010000 */
[----:B------:R-:W-:Y:S01]  /*5f70*/  F2FP.BF16.F32.PACK_AB R216, R61, R216 ;  /* 0x000000d83dd8723e */ /* 0x000fe200000010ff */
[----:B------:R-:W-:-:S05]  /*5f80*/  IMAD.MOV.U32 R61, RZ, RZ, R87 ;  /* 0x000000ffff3d7224 */ /* 0x000fca00078e0057 */
[----:B------:R2:W4:Y:S01]  /*5f90*/  MUFU.EX2 R219, R60 ;  /* 0x0000003c00db7308 */ /* 0x0005220000000800 */
[----:B---3--:R-:W-:-:S07]  /*5fa0*/  FADD.FTZ R14, R30, R13 ;  /* 0x0000000d1e0e7221 */ /* 0x008fce0000010000 */
[----:B------:R-:W3:Y:S01]  /*5fb0*/  MUFU.EX2 R37, R37 ;  /* 0x0000002500257308 */ /* 0x000ee20000000800 */
[----:B-1----:R-:W-:Y:S01]  /*5fc0*/  FADD.FTZ R28, R218, R15 ;  /* 0x0000000fda1c7221 */ /* 0x002fe20000010000 */
[--C-:B--2---:R-:W-:Y:S02]  /*5fd0*/  IMAD.MOV.U32 R60, RZ, RZ, R87.reuse ;  /* 0x000000ffff3c7224 */ /* 0x104fe400078e0057 */
[C---:B----4-:R-:W-:Y:S01]  /*5fe0*/  FADD.FTZ R14, R219.reuse, R14 ;  /* 0x0000000edb0e7221 */ /* 0x050fe20000010000 */
[----:B------:R-:W-:Y:S01]  /*5ff0*/  F2FP.BF16.F32.PACK_AB R219, R219, R30 ;  /* 0x0000001edbdb723e */ /* 0x000fe200000010ff */
[--C-:B------:R-:W-:Y:S02]  /*6000*/  IMAD.MOV.U32 R30, RZ, RZ, R87.reuse ;  /* 0x000000ffff1e7224 */ /* 0x100fe400078e0057 */
[C---:B---3--:R-:W-:Y:S01]  /*6010*/  FADD.FTZ R15, R37.reuse, R28 ;  /* 0x0000001c250f7221 */ /* 0x048fe20000010000 */
[----:B------:R-:W-:Y:S01]  /*6020*/  F2FP.BF16.F32.PACK_AB R218, R37, R218 ;  /* 0x000000da25da723e */ /* 0x000fe200000010ff */
[----:B------:R-:W-:-:S02]  /*6030*/  IMAD.MOV.U32 R37, RZ, RZ, R87 ;  /* 0x000000ffff257224 */ /* 0x000fc400078e0057 */
[----:B------:R-:W-:Y:S01]  /*6040*/  IMAD.MOV.U32 R28, RZ, RZ, R87 ;  /* 0x000000ffff1c7224 */ /* 0x000fe200078e0057 */
[----:B------:R-:W-:Y:S06]  /*6050*/  @!P2 BRA `(.L_x_5531) ;  /* 0x0000004c007ca947 */ /* 0x000fec0003800000 */
[----:B------:R-:W-:Y:S01]  /*6060*/  IMAD.MOV.U32 R13, RZ, RZ, R88 ;  /* 0x000000ffff0d7224 */ /* 0x000fe200078e0058 */
[----:B------:R-:W-:Y:S01]  /*6070*/  CS2R R86, SRZ ;  /* 0x0000000000567805 */ /* 0x000fe2000001ff00 */
[----:B------:R-:W-:Y:S01]  /*6080*/  IMAD.MOV.U32 R21, RZ, RZ, R10 ;  /* 0x000000ffff157224 */ /* 0x000fe200078e000a */
        /* <DEDUP_REMOVED lines=32> */
[----:B------:R-:W-:Y:S01]  /*6290*/  UMOV UR37, UR61 ;  /* 0x0000003d00257c82 */ /* 0x000fe20008000000 */
[----:B------:R-:W-:-:S10]  /*62a0*/  UMOV UR7, UR38 ;  /* 0x0000002600077c82 */ /* 0x000fd40008000000 */
.L_x_5540:
[----:B------:R-:W-:Y:S01]  /*62b0*/  R2UR UR6, R18 ;  /* 0x00000000120672ca */ /* 0x000fe200000e0000 */
[----:B------:R-:W-:-:S04]  /*62c0*/  UIADD3 UR38, UR7, 0x1, URZ ;  /* 0x0000000107267890 */ /* 0x000fc8000fffe03f */
[----:B------:R-:W-:-:S04]  /*62d0*/  UISETP.NE.AND UP0, UPT, UR38, 0x2, UPT ;  /* 0x000000022600788c */ /* 0x000fc8000bf05270 */
[----:B------:R-:W-:Y:S02]  /*62e0*/  USEL UR61, URZ, 0x1, UP0 ;  /* 0x000000013f3d7887 */ /* 0x000fe40008000000 */
[----:B------:R-:W-:Y:S02]  /*62f0*/  USEL UR38, UR38, URZ, UP0 ;  /* 0x0000003f26267287 */ /* 0x000fe40008000000 */
[----:B------:R-:W-:Y:S01]  /*6300*/  ISETP.NE.AND P3, PT, RZ, UR6, PT ;  /* 0x00000006ff007c0c */ /* 0x000fe2000bf65270 */
[----:B------:R-:W-:-:S12]  /*6310*/  ULOP3.LUT UR61, UR37, UR61, URZ, 0x3c, !UPT ;  /* 0x0000003d253d7292 */ /* 0x000fd8000f8e3c3f */
[----:B------:R-:W-:Y:S05]  /*6320*/  @P3 BRA `(.L_x_5532) ;  /* 0x00000000002c3947 */ /* 0x000fea0003800000 */
[----:B------:R-:W-:Y:S05]  /*6330*/  @!P0 BRA `(.L_x_5533) ;  /* 0x0000000000048947 */ /* 0x000fea0003800000 */
[----:B------:R-:W-:Y:S01]  /*6340*/  BPT.TRAP 0x1 ;  /* 0x000000040000795c */ /* 0x000fe20000300000 */
.L_x_5533:
[----:B------:R-:W-:Y:S01]  /*6350*/  ULEA UR6, UR38, UR39, 0x3 ;  /* 0x0000002726067291 */ /* 0x000fe2000f8e183f */
[----:B------:R-:W-:-:S05]  /*6360*/  IMAD.U32 R10, RZ, RZ, UR61 ;  /* 0x0000003dff0a7e24 */ /* 0x000fca000f8e00ff */
[----:B------:R-:W-:-:S04]  /*6370*/  SHF.L.U32 R10, R10, 0x1f, RZ ;  /* 0x0000001f0a0a7819 */ /* 0x000fc800000006ff */
[----:B------:R1:W2:Y:S01]  /*6380*/  SYNCS.PHASECHK.TRANS64.TRYWAIT P2, [UR6+0x34830], R10 ;  /* 0x0348300aff0075a7 */ /* 0x0002a20008040146 */
[----:B------:R-:W-:Y:S05]  /*6390*/  @!P0 BRA `(.L_x_5534) ;  /* 0x0000000000048947 */ /* 0x000fea0003800000 */
[----:B------:R-:W-:Y:S01]  /*63a0*/  BPT.TRAP 0x1 ;  /* 0x000000040000795c */ /* 0x000fe20000300000 */
.L_x_5534:
[----:B--2---:R-:W-:Y:S05]  /*63b0*/  @P2 BRA `(.L_x_5532) ;  /* 0x0000000000082947 */ /* 0x004fea0003800000 */
[----:B------:R-:W2:Y:S02]  /*63c0*/  SYNCS.PHASECHK.TRANS64.TRYWAIT P2, [UR6+0x34830], R10 ;  /* 0x0348300aff0075a7 */ /* 0x000ea40008040146 */
[----:B--2---:R-:W-:Y:S05]  /*63d0*/  @!P2 BRA `(.L_x_5535) ;  /* 0x000000900004a947 */ /* 0x004fea0003800000 */
.L_x_5532:
[----:B--2---:R-:W2:Y:S01]  /*63e0*/  S2R R11, SR_TID.X ;  /* 0x00000000000b7919 */ /* 0x004ea20000002100 */
[----:B------:R-:W-:Y:S01]  /*63f0*/  R2UR UR6, R0 ;  /* 0x00000000000672ca */ /* 0x000fe200000e0000 */
[----:B------:R-:W-:Y:S01]  /*6400*/  UMOV UR59, 0x40000040 ;  /* 0x40000040003b7882 */ /* 0x000fe20000000000 */
[----:B------:R-:W-:Y:S01]  /*6410*/  R2UR UR18, R8 ;  /* 0x00000000081272ca */ /* 0x000fe200000e0000 */
        /* <DEDUP_REMOVED lines=9> */
[----:B------:R-:W-:Y:S01]  /*64b0*/  R2UR UR14, R6 ;  /* 0x00000000060e72ca */ /* 0x000fe200000e0000 */
[----:B------:R-:W-:Y:S01]  /*64c0*/  UIMAD UR6, UR38, 0xb00, UR6 ;  /* 0x00000b00260678a4 */ /* 0x000fe2000f8e0206 */
[----:B------:R-:W-:Y:S01]  /*64d0*/  R2UR UR15, R7 ;  /* 0x00000000070f72ca */ /* 0x000fe200000e0000 */
[----:B------:R-:W-:Y:S01]  /*64e0*/  UMOV UR56, UR18 ;  /* 0x0000001200387c82 */ /* 0x000fe20008000000 */
[----:B------:R-:W-:Y:S01]  /*64f0*/  UMOV UR20, UR18 ;  /* 0x0000001200147c82 */ /* 0x000fe20008000000 */
[----:B------:R-:W-:Y:S01]  /*6500*/  UMOV UR57, UR19 ;  /* 0x0000001300397c82 */ /* 0x000fe20008000000 */
[----:B------:R-:W-:-:S02]  /*6510*/  UIADD3 UR22, UR6, 0x80, URZ ;  /* 0x0000008006167890 */ /* 0x000fc4000fffe03f */
[----:B------:R-:W-:Y:S01]  /*6520*/  UMOV UR58, UR6 ;  /* 0x00000006003a7c82 */ /* 0x000fe20008000000 */
[----:B------:R-:W-:Y:S01]  /*6530*/  UMOV UR21, UR19 ;  /* 0x0000001300157c82 */ /* 0x000fe20008000000 */
[----:B------:R-:W-:Y:S01]  /*6540*/  UIADD3 UR26, UR6, 0x100, URZ ;  /* 0x00000100061a7890 */ /* 0x000fe2000fffe03f */
[----:B------:R-:W-:Y:S01]  /*6550*/  UMOV UR24, UR18 ;  /* 0x0000001200187c82 */ /* 0x000fe20008000000 */
[----:B------:R-:W-:Y:S01]  /*6560*/  UMOV UR25, UR19 ;  /* 0x0000001300197c82 */ /* 0x000fe20008000000 */
[----:B------:R-:W-:Y:S01]  /*6570*/  UIADD3 UR30, UR6, 0x180, URZ ;  /* 0x00000180061e7890 */ /* 0x000fe2000fffe03f */
[----:B------:R-:W-:Y:S01]  /*6580*/  UMOV UR28, UR18 ;  /* 0x00000012001c7c82 */ /* 0x000fe20008000000 */
[----:B------:R-:W-:Y:S01]  /*6590*/  UMOV UR29, UR19 ;  /* 0x00000013001d7c82 */ /* 0x000fe20008000000 */
[----:B------:R-:W-:Y:S01]  /*65a0*/  UIADD3 UR34, UR6, 0x200, URZ ;  /* 0x0000020006227890 */ /* 0x000fe2000fffe03f */
[----:B--2---:R-:W-:Y:S01]  /*65b0*/  SHF.R.U32.HI R11, RZ, 0x7, R11 ;  /* 0x00000007ff0b7819 */ /* 0x004fe2000001160b */
[----:B------:R-:W-:Y:S01]  /*65c0*/  UMOV UR32, UR18 ;  /* 0x0000001200207c82 */ /* 0x000fe20008000000 */
[----:B------:R-:W-:Y:S01]  /*65d0*/  UMOV UR33, UR19 ;  /* 0x0000001300217c82 */ /* 0x000fe20008000000 */
[----:B------:R-:W-:-:S02]  /*65e0*/  UIADD3 UR42, UR6, 0x280, URZ ;  /* 0x00000280062a7890 */ /* 0x000fc4000fffe03f */
[----:B-1----:R-:W-:Y:S01]  /*65f0*/  VIADD R10, R11, 0x8 ;  /* 0x000000080b0a7836 */ /* 0x002fe20000000000 */
[----:B------:R-:W-:Y:S01]  /*6600*/  UMOV UR40, UR18 ;  /* 0x0000001200287c82 */ /* 0x000fe20008000000 */
[----:B------:R-:W-:Y:S01]  /*6610*/  UMOV UR41, UR19 ;  /* 0x0000001300297c82 */ /* 0x000fe20008000000 */
[----:B------:R-:W-:Y:S02]  /*6620*/  UIADD3 UR46, UR6, 0x300, URZ ;  /* 0x00000300062e7890 */ /* 0x000fe4000fffe03f */
[----:B------:R1:W-:Y:S01]  /*6630*/  BAR.SYNC.DEFER_BLOCKING R10, 0x100 ;  /* 0x0004000a0000751d */ /* 0x0003e20000010000 */
[----:B------:R-:W-:Y:S02]  /*6640*/  UIADD3 UR50, UR6, 0x380, URZ ;  /* 0x0000038006327890 */ /* 0x000fe4000fffe03f */
[----:B------:R-:W-:Y:S02]  /*6650*/  UIADD3 UR54, UR6, 0x400, URZ ;  /* 0x0000040006367890 */ /* 0x000fe4000fffe03f */
[----:B------:R-:W-:Y:S01]  /*6660*/  UIADD3 UR10, UR6, 0x500, URZ ;  /* 0x00000500060a7890 */ /* 0x000fe2000fffe03f */
[----:B------:R-:W-:Y:S01]  /*6670*/  UMOV UR44, UR18 ;  /* 0x00000012002c7c82 */ /* 0x000fe20008000000 */
[----:B------:R-:W-:Y:S01]  /*6680*/  UMOV UR45, UR19 ;  /* 0x00000013002d7c82 */ /* 0x000fe20008000000 */
[----:B------:R-:W-:Y:S01]  /*6690*/  UMOV UR48, UR18 ;  /* 0x0000001200307c82 */ /* 0x000fe20008000000 */
[----:B------:R-:W-:Y:S01]  /*66a0*/  UMOV UR49, UR19 ;  /* 0x0000001300317c82 */ /* 0x000fe20008000000 */
[----:B------:R-:W-:Y:S01]  /*66b0*/  UMOV UR52, UR18 ;  /* 0x0000001200347c82 */ /* 0x000fe20008000000 */
[----:B------:R-:W-:Y:S01]  /*66c0*/  UMOV UR53, UR19 ;  /* 0x0000001300357c82 */ /* 0x000fe20008000000 */
[----:B------:R-:W-:Y:S01]  /*66d0*/  UMOV UR11, 0x40000040 ;  /* 0x40000040000b7882 */ /* 0x000fe20000000000 */
        /* <DEDUP_REMOVED lines=572> */
[----:B-1----:R-:W-:Y:S05]  /*8aa0*/  @P3 BRA `(.L_x_5536) ;  /* 0x00000000002c3947 */ /* 0x002fea0003800000 */
[----:B------:R-:W-:Y:S05]  /*8ab0*/  @!P0 BRA `(.L_x_5537) ;  /* 0x0000000000048947 */ /* 0x000fea0003800000 */
[----:B------:R-:W-:Y:S01]  /*8ac0*/  BPT.TRAP 0x1 ;  /* 0x000000040000795c */ /* 0x000fe20000300000 */
.L_x_5537:
[----:B------:R-:W-:Y:S01]  /*8ad0*/  ULEA UR6, UR7, UR39, 0x3 ;  /* 0x0000002707067291 */ /* 0x000fe2000f8e183f */
[----:B------:R-:W-:-:S05]  /*8ae0*/  IMAD.U32 R10, RZ, RZ, UR37 ;  /* 0x00000025ff0a7e24 */ /* 0x000fca000f8e00ff */
[----:B------:R-:W-:-:S04]  /*8af0*/  SHF.L.U32 R10, R10, 0x1f, RZ ;  /* 0x0000001f0a0a7819 */ /* 0x000fc800000006ff */
[----:B------:R1:W2:Y:S01]  /*8b00*/  SYNCS.PHASECHK.TRANS64.TRYWAIT P2, [UR6+0x34850], R10 ;  /* 0x0348500aff0075a7 */ /* 0x0002a20008040146 */
[----:B------:R-:W-:Y:S05]  /*8b10*/  @!P0 BRA `(.L_x_5538) ;  /* 0x0000000000048947 */ /* 0x000fea0003800000 */
[----:B------:R-:W-:Y:S01]  /*8b20*/  BPT.TRAP 0x1 ;  /* 0x000000040000795c */ /* 0x000fe20000300000 */
.L_x_5538:
[----:B--2---:R-:W-:Y:S05]  /*8b30*/  @P2 BRA `(.L_x_5536) ;  /* 0x0000000000082947 */ /* 0x004fea0003800000 */
[----:B------:R-:W2:Y:S02]  /*8b40*/  SYNCS.PHASECHK.TRANS64.TRYWAIT P2, [UR6+0x34850], R10 ;  /* 0x0348500aff0075a7 */ /* 0x000ea40008040146 */
[----:B--2---:R-:W-:Y:S05]  /*8b50*/  @!P2 BRA `(.L_x_5539) ;  /* 0x00000068003ca947 */ /* 0x004fea0003800000 */
.L_x_5536:
[----:B------:R-:W-:Y:S01]  /*8b60*/  UIADD3 UR6, UR39, 0x400, URZ ;  /* 0x0000040027067890 */ /* 0x000fe2000fffe03f */
[----:B------:R-:W-:Y:S01]  /*8b70*/  WARPGROUP.ARRIVE ;  /* 0x00000000000079c5 */ /* 0x000fe20000000000 */
[----:B------:R-:W-:Y:S01]  /*8b80*/  UMOV UR11, 0x40000040 ;  /* 0x40000040000b7882 */ /* 0x000fe20000000000 */
[----:B-12---:R-:W-:Y:S01]  /*8b90*/  FMNMX.FTZ R10, R168, R21, !PT ;  /* 0x00000015a80a7209 */ /* 0x006fe20007810000 */
[----:B------:R-:W-:-:S03]  /*8ba0*/  USHF.R.U32.HI UR6, URZ, 0x4, UR6 ;  /* 0x000000043f067899 */ /* 0x000fc60008011606 */
[----:B------:R-:W1:Y:S01]  /*8bb0*/  S2R R227, SR_TID.X ;  /* 0x0000000000e37919 */ /* 0x000e620000002100 */
[----:B------:R-:W-:Y:S01]  /*8bc0*/  ISETP.LT.AND P2, PT, RZ, UR60, PT ;  /* 0x0000003cff007c0c */ /* 0x000fe2000bf41270 */
[----:B------:R-:W-:Y:S01]  /*8bd0*/  UMOV UR37, UR61 ;  /* 0x0000003d00257c82 */ /* 0x000fe20008000000 */
[----:B------:R-:W-:Y:S01]  /*8be0*/  ULOP3.LUT UR6, UR6, 0x3fff, URZ, 0xc0, !UPT ;  /* 0x00003fff06067892 */ /* 0x000fe2000f8ec03f */
[----:B------:R-:W-:-:S03]  /*8bf0*/  FMNMX.FTZ R11, R169, R10, !PT ;  /* 0x0000000aa90b7209 */ /* 0x000fc60007810000 */
[----:B------:R-:W-:Y:S01]  /*8c00*/  ULOP3.LUT UR6, UR6, 0x5800000, URZ, 0xfc, !UPT ;  /* 0x0580000006067892 */ /* 0x000fe2000f8efc3f */
[----:B------:R-:W-:-:S03]  /*8c10*/  FMNMX.FTZ R10, R172, R11, !PT ;  /* 0x0000000bac0a7209 */ /* 0x000fc60007810000 */
[----:B------:R-:W-:Y:S01]  /*8c20*/  UIMAD UR6, UR7, 0xb00, UR6 ;  /* 0x00000b00070678a4 */ /* 0x000fe2000f8e0206 */
[----:B------:R-:W-:-:S04]  /*8c30*/  FMNMX.FTZ R11, R173, R10, !PT ;  /* 0x0000000aad0b7209 */ /* 0x000fc80007810000 */
[----:B------:R-:W-:Y:S02]  /*8c40*/  FMNMX.FTZ R10, R160, R11, !PT ;  /* 0x0000000ba00a7209 */ /* 0x000fe40007810000 */
[----:B------:R-:W-:Y:S02]  /*8c50*/  UMOV UR10, UR6 ;  /* 0x00000006000a7c82 */ /* 0x000fe40008000000 */
[----:B------:R-:W-:Y:S01]  /*8c60*/  HGMMA.64x128x16.F32.BF16 R24, R176, gdesc[UR8].tnspB, R24, gsb0 ;  /* 0x41e00008b0187df0 */ /* 0x000fe20008001818 */
[----:B------:R-:W-:Y:S01]  /*8c70*/  UIADD3 UR10, UR6, 0x80, URZ ;  /* 0x00000080060a7890 */ /* 0x000fe2000fffe03f */
[----:B------:R-:W-:Y:S01]  /*8c80*/  FMNMX.FTZ R11, R161, R10, !PT ;  /* 0x0000000aa10b7209 */ /* 0x000fe20007810000 */
[----:B------:R-:W-:-:S03]  /*8c90*/  UMOV UR11, 0x40000040 ;  /* 0x40000040000b7882 */ /* 0x000fc60000000000 */
[----:B------:R-:W-:-:S04]  /*8ca0*/  FMNMX.FTZ R10, R164, R11, !PT ;  /* 0x0000000ba40a7209 */ /* 0x000fc80007810000 */
[----:B------:R-:W-:Y:S02]  /*8cb0*/  FMNMX.FTZ R11, R165, R10, !PT ;  /* 0x0000000aa50b7209 */ /* 0x000fe40007810000 */
[----:B-1----:R-:W-:Y:S02]  /*8cc0*/  SHF.R.U32.HI R227, RZ, 0x7, R227 ;  /* 0x00000007ffe37819 */ /* 0x002fe400000116e3 */
        /* <DEDUP_REMOVED lines=36> */
[----:B------:R-:W-:Y:S01]  /*8f10*/  HGMMA.64x128x16.F32.BF16 R24, R180, gdesc[UR8].tnspB, R24, gsb0 ;  /* 0x41e00008b4187df0 */ /* 0x000fe20008001818 */
[----:B------:R-:W-:Y:S01]  /*8f20*/  UIADD3 UR10, UR6, 0x100, URZ ;  /* 0x00000100060a7890 */ /* 0x000fe2000fffe03f */
[----:B------:R-:W-:Y:S01]  /*8f30*/  UMOV UR11, 0x40000040 ;  /* 0x40000040000b7882 */ /* 0x000fe20000000000 */
[----:B------:R-:W-:-:S04]  /*8f40*/  FMNMX.FTZ R10, R92, R11, !PT ;  /* 0x0000000b5c0a7209 */ /* 0x000fc80007810000 */
[----:B------:R-:W-:-:S05]  /*8f50*/  FMNMX.FTZ R176, R93, R10, !PT ;  /* 0x0000000a5db07209 */ /* 0x000fca0007810000 */
[----:B------:R-:W1:Y:S02]  /*8f60*/  SHFL.BFLY PT, R11, R176, 0x2, 0x1f ;  /* 0x0c401f00b00b7f89 */ /* 0x000e6400000e0000 */
[----:B-1----:R-:W-:Y:S02]  /*8f70*/  FMNMX.FTZ R177, R176, R11, !PT ;  /* 0x0000000bb0b17209 */ /* 0x002fe40007810000 */
[----:B------:R-:W1:Y:S03]  /*8f80*/  LDC R11, c[0x0][0x988] ;  /* 0x00026200ff0b7b82 */ /* 0x000e660000000800 */
[----:B------:R-:W2:Y:S02]  /*8f90*/  SHFL.BFLY PT, R10, R177, 0x1, 0x1f ;  /* 0x0c201f00b10a7f89 */ /* 0x000ea400000e0000 */
[----:B--2---:R-:W-:-:S05]  /*8fa0*/  FMNMX.FTZ R10, R177, R10, !PT ;  /* 0x0000000ab10a7209 */ /* 0x004fca0007810000 */
[C---:B-1----:R-:W-:Y:S01]  /*8fb0*/  FMUL.FTZ R20, R10.reuse, R11 ;  /* 0x0000000b0a147220 */ /* 0x042fe20000410000 */
[----:B------:R-:W-:-:S03]  /*8fc0*/  FADD.FTZ R12, -R10, R21 ;  /* 0x000000150a0c7221 */ /* 0x000fc60000010100 */
        /* <DEDUP_REMOVED lines=25> */
[----:B------:R-:W1:Y:S08]  /*9160*/  MUFU.EX2 R12, R12 ;  /* 0x0000000c000c7308 */ /* 0x000e700000000800 */
[----:B------:R-:W2:Y:S08]  /*9170*/  MUFU.EX2 R176, R176 ;  /* 0x000000b000b07308 */ /* 0x000eb00000000800 */
[----:B------:R-:W3:Y:S01]  /*9180*/  MUFU.EX2 R178, R178 ;  /* 0x000000b200b27308 */ /* 0x000ee20000000800 */
[----:B-1----:R-:W-:-:S07]  /*9190*/  FFMA.FTZ R15, R12, R15, R21 ;  /* 0x0000000f0c0f7223 */ /* 0x002fce0000010015 */
[----:B------:R-:W-:Y:S01]  /*91a0*/  MUFU.EX2 R169, R169 ;  /* 0x000000a900a97308 */ /* 0x000fe20000000800 */
[C---:B--2---:R-:W-:Y:S01]  /*91b0*/  FADD.FTZ R15, R176.reuse, R15 ;  /* 0x0000000fb00f7221 */ /* 0x044fe20000010000 */
[----:B------:R-:W-:-:S06]  /*91c0*/  F2FP.BF16.F32.PACK_AB R176, R176, R21 ;  /* 0x00000015b0b0723e */ /* 0x000fcc00000010ff */
[----:B------:R-:W-:Y:S01]  /*91d0*/  MUFU.EX2 R173, R173 ;  /* 0x000000ad00ad7308 */ /* 0x000fe20000000800 */
[----:B------:R-:W-:Y:S02]  /*91e0*/  WARPGROUP.DEPBAR.LE gsb0, 0x0 ;  /* 0x00008000000079c5 */ /* 0x000fe40000010000 */
[----:B------:R-:W-:Y:S01]  /*91f0*/  WARPGROUP.ARRIVE ;  /* 0x00000000000079c5 */ /* 0x000fe20000000000 */
[-CC-:B------:R-:W-:Y:S01]  /*9200*/  FFMA.FTZ R180, R160, R11.reuse, -R20.reuse ;  /* 0x0000000ba0b47223 */ /* 0x180fe20000010814 */
[----:B------:R-:W-:-:S03]  /*9210*/  FFMA.FTZ R182, R164, R11, -R20 ;  /* 0x0000000ba4b67223 */ /* 0x000fc60000010814 */
[----:B------:R-:W-:Y:S01]  /*9220*/  MUFU.EX2 R161, R161 ;  /* 0x000000a100a17308 */ /* 0x000fe20000000800 */
[----:B------:R-:W-:Y:S01]  /*9230*/  HGMMA.64x128x16.F32.BF16 R24, R184, gdesc[UR8].tnspB, R24, gsb0 ;  /* 0x41e00008b8187df0 */ /* 0x000fe20008001818 */
[----:B------:R-:W-:Y:S01]  /*9240*/  UIADD3 UR10, UR6, 0x180, URZ ;  /* 0x00000180060a7890 */ /* 0x000fe2000fffe03f */
[----:B------:R-:W-:-:S05]  /*9250*/  UMOV UR11, 0x40000040 ;  /* 0x40000040000b7882 */ /* 0x000fca0000000000 */
        /* <DEDUP_REMOVED lines=20> */
[--C-:B------:R-:W-:Y:S01]  /*93a0*/  FFMA.FTZ R184, R152, R11, -R20.reuse ;  /* 0x0000000b98b87223 */ /* 0x100fe20000010814 */
[----:B------:R-:W-:Y:S01]  /*93b0*/  FMNMX.FTZ R152, R170, R13, !PT ;  /* 0x0000000daa987209 */ /* 0x000fe20007810000 */
[----:B------:R-:W-:Y:S02]  /*93c0*/  FFMA.FTZ R186, R156, R11, -R20 ;  /* 0x0000000b9cba7223 */ /* 0x000fe40000010814 */
[----:B------:R-:W-:Y:S01]  /*93d0*/  MUFU.EX2 R92, R92 ;  /* 0x0000005c005c7308 */ /* 0x000fe20000000800 */
[----:B------:R-:W-:Y:S01]  /*93e0*/  HGMMA.64x128x16.F32.BF16 R24, R188, gdesc[UR8].tnspB, R24, gsb0 ;  /* 0x41e00008bc187df0 */ /* 0x000fe20008001818 */
[----:B------:R-:W-:Y:S01]  /*93f0*/  UIADD3 UR10, UR6, 0x200, URZ ;  /* 0x00000200060a7890 */ /* 0x000fe2000fffe03f */
[----:B------:R-:W-:Y:S01]  /*9400*/  FMNMX.FTZ R153, R171, R152, !PT ;  /* 0x00000098ab997209 */ /* 0x000fe20007810000 */
[----:B------:R-:W-:-:S03]  /*9410*/  UMOV UR11, 0x40000040 ;  /* 0x40000040000b7882 */ /* 0x000fc60000000000 */
[----:B------:R-:W-:Y:S01]  /*9420*/  FMNMX.FTZ R152, R174, R153, !PT ;  /* 0x00000099ae987209 */ /* 0x000fe20007810000 */
[----:B------:R-:W-:Y:S01]  /*9430*/  FFMA.FTZ R153, R157, R11, -R20 ;  /* 0x0000000b9d997223 */ /* 0x000fe20000010814 */
[----:B------:R-:W-:Y:S02]  /*9440*/  MUFU.EX2 R184, R184 ;  /* 0x000000b800b87308 */ /* 0x000fe40000000800 */
[----:B------:R-:W-:-:S04]  /*9450*/  FMNMX.FTZ R157, R175, R152, !PT ;  /* 0x00000098af9d7209 */ /* 0x000fc80007810000 */
[----:B------:R-:W-:Y:S02]  /*9460*/  FMNMX.FTZ R152, R162, R157, !PT ;  /* 0x0000009da2987209 */ /* 0x000fe40007810000 */
[----:B------:R-:W-:Y:S02]  /*9470*/  MUFU.EX2 R186, R186 ;  /* 0x000000ba00ba7308 */ /* 0x000fe40000000800 */
[----:B------:R-:W-:-:S06]  /*9480*/  FMNMX.FTZ R157, R163, R152, !PT ;  /* 0x00000098a39d7209 */ /* 0x000fcc0007810000 */
[----:B------:R-:W-:Y:S01]  /*9490*/  MUFU.EX2 R153, R153 ;  /* 0x0000009900997308 */ /* 0x000fe20000000800 */
[----:B------:R-:W-:Y:S02]  /*94a0*/  WARPGROUP.DEPBAR.LE gsb0, 0x0 ;  /* 0x00008000000079c5 */ /* 0x000fe40000010000 */
[----:B------:R-:W-:Y:S01]  /*94b0*/  WARPGROUP.ARRIVE ;  /* 0x00000000000079c5 */ /* 0x000fe20000000000 */
[--C-:B------:R-:W-:Y:S01]  /*94c0*/  FFMA.FTZ R188, R144, R11, -R20.reuse ;  /* 0x0000000b90bc7223 */ /* 0x100fe20000010814 */
[----:B------:R-:W-:Y:S01]  /*94d0*/  FMNMX.FTZ R144, R166, R157, !PT ;  /* 0x0000009da6907209 */ /* 0x000fe20007810000 */
[----:B------:R-:W-:-:S03]  /*94e0*/  FFMA.FTZ R190, R148, R11, -R20 ;  /* 0x0000000b94be7223 */ /* 0x000fc60000010814 */
[----:B------:R-:W-:Y:S01]  /*94f0*/  HGMMA.64x128x16.F32.BF16 R24, R192, gdesc[UR8].tnspB, R24, gsb0 ;  /* 0x41e00008c0187df0 */ /* 0x000fe20008001818 */
[----:B------:R-:W-:Y:S01]  /*9500*/  UIADD3 UR10, UR6, 0x280, URZ ;  /* 0x00000280060a7890 */ /* 0x000fe2000fffe03f */
[----:B------:R-:W-:Y:S01]  /*9510*/  FMNMX.FTZ R157, R167, R144, !PT ;  /* 0x00000090a79d7209 */ /* 0x000fe20007810000 */
[----:B------:R-:W-:Y:S01]  /*9520*/  UMOV UR11, 0x40000040 ;  /* 0x40000040000b7882 */ /* 0x000fe20000000000 */
[----:B------:R-:W-:Y:S02]  /*9530*/  MUFU.EX2 R188, R188 ;  /* 0x000000bc00bc7308 */ /* 0x000fe40000000800 */
[----:B------:R-:W-:-:S04]  /*9540*/  FMNMX.FTZ R144, R154, R157, !PT ;  /* 0x0000009d9a907209 */ /* 0x000fc80007810000 */
[----:B------:R-:W-:Y:S02]  /*9550*/  FMNMX.FTZ R157, R155, R144, !PT ;  /* 0x000000909b9d7209 */ /* 0x000fe40007810000 */
[----:B------:R-:W-:Y:S02]  /*9560*/  MUFU.EX2 R190, R190 ;  /* 0x000000be00be7308 */ /* 0x000fe40000000800 */
[----:B------:R-:W-:-:S04]  /*9570*/  FMNMX.FTZ R144, R158, R157, !PT ;  /* 0x0000009d9e907209 */ /* 0x000fc80007810000 */
[----:B------:R-:W-:-:S04]  /*9580*/  FMNMX.FTZ R157, R159, R144, !PT ;  /* 0x000000909f9d7209 */ /* 0x000fc80007810000 */
[----:B------:R-:W-:-:S04]  /*9590*/  FMNMX.FTZ R144, R146, R157, !PT ;  /* 0x0000009d92907209 */ /* 0x000fc80007810000 */
[----:B------:R-:W-:Y:S01]  /*95a0*/  FMNMX.FTZ R157, R147, R144, !PT ;  /* 0x00000090939d7209 */ /* 0x000fe20007810000 */
        /* <DEDUP_REMOVED lines=21> */
[-CC-:B------:R-:W-:Y:S01]  /*9700*/  FFMA.FTZ R157, R129, R11.reuse, -R20.reuse ;  /* 0x0000000b819d7223 */ /* 0x180fe20000010814 */
[----:B------:R-:W-:Y:S02]  /*9710*/  FFMA.FTZ R198, R132, R11, -R20 ;  /* 0x0000000b84c67223 */ /* 0x000fe40000010814 */
        /* <DEDUP_REMOVED lines=8> */
[----:B------:R-:W-:Y:S01]  /*97a0*/  FMNMX.FTZ R128, R126, R129, !PT ;  /* 0x000000817e807209 */ /* 0x000fe20007810000 */
[----:B------:R-:W-:-:S03]  /*97b0*/  FFMA.FTZ R129, R133, R11, -R20 ;  /* 0x0000000b85817223 */ /* 0x000fc60000010814 */
[----:B------:R-:W-:Y:S02]  /*97c0*/  FMNMX.FTZ R133, R127, R128, !PT ;  /* 0x000000807f857209 */ /* 0x000fe40007810000 */
[----:B------:R-:W-:Y:S02]  /*97d0*/  MUFU.EX2 R198, R198 ;  /* 0x000000c600c67308 */ /* 0x000fe40000000800 */
[----:B------:R-:W-:-:S04]  /*97e0*/  FMNMX.FTZ R128, R114, R133, !PT ;  /* 0x0000008572807209 */ /* 0x000fc80007810000 */
[----:B------:R-:W-:Y:S02]  /*97f0*/  FMNMX.FTZ R133, R115, R128, !PT ;  /* 0x0000008073857209 */ /* 0x000fe40007810000 */
        /* <DEDUP_REMOVED lines=24> */
[----:B------:R-:W-:Y:S01]  /*9980*/  FMNMX.FTZ R133, R103, R112, !PT ;  /* 0x0000007067857209 */ /* 0x000fe20007810000 */
[----:B------:R-:W-:Y:S01]  /*9990*/  UIADD3 UR10, UR6, 0x480, URZ ;  /* 0x00000480060a7890 */ /* 0x000fe2000fffe03f */
[----:B------:R-:W-:Y:S01]  /*99a0*/  MUFU.EX2 R204, R204 ;  /* 0x000000cc00cc7308 */ /* 0x000fe20000000800 */
[----:B------:R-:W-:Y:S01]  /*99b0*/  UMOV UR11, 0x40000040 ;  /* 0x40000040000b7882 */ /* 0x000fe20000000000 */
[----:B------:R-:W-:-:S04]  /*99c0*/  FMNMX.FTZ R112, R90, R133, !PT ;  /* 0x000000855a707209 */ /* 0x000fc80007810000 */
[----:B------:R-:W-:Y:S02]  /*99d0*/  FMNMX.FTZ R133, R91, R112, !PT ;  /* 0x000000705b857209 */ /* 0x000fe40007810000 */
[----:B------:R-:W-:Y:S02]  /*99e0*/  MUFU.EX2 R206, R206 ;  /* 0x000000ce00ce7308 */ /* 0x000fe40000000800 */
[----:B------:R-:W-:-:S04]  /*99f0*/  FMNMX.FTZ R112, R94, R133, !PT ;  /* 0x000000855e707209 */ /* 0x000fc80007810000 */
[----:B------:R-:W-:-:S05]  /*9a00*/  FMNMX.FTZ R112, R95, R112, !PT ;  /* 0x000000705f707209 */ /* 0x000fca0007810000 */
[----:B------:R-:W1:Y:S02]  /*9a10*/  SHFL.BFLY PT, R133, R112, 0x2, 0x1f ;  /* 0x0c401f0070857f89 */ /* 0x000e6400000e0000 */
[----:B-1----:R-:W-:Y:S01]  /*9a20*/  FMNMX.FTZ R133, R112, R133, !PT ;  /* 0x0000008570857209 */ /* 0x002fe20007810000 */
[-CC-:B------:R-:W-:Y:S01]  /*9a30*/  FFMA.FTZ R112, R93, R11.reuse, -R20.reuse ;  /* 0x0000000b5d707223 */ /* 0x180fe20000010814 */
[----:B------:R-:W-:Y:S02]  /*9a40*/  WARPGROUP.DEPBAR.LE gsb0, 0x0 ;  /* 0x00008000000079c5 */ /* 0x000fe40000010000 */
[----:B------:R-:W-:Y:S01]  /*9a50*/  WARPGROUP.ARRIVE ;  /* 0x00000000000079c5 */ /* 0x000fe20000000000 */
[-CC-:B------:R-:W-:Y:S01]  /*9a60*/  FFMA.FTZ R210, R108, R11.reuse, -R20.reuse ;  /* 0x0000000b6cd27223 */ /* 0x180fe20000010814 */
[-CC-:B------:R-:W-:Y:S01]  /*9a70*/  FFMA.FTZ R208, R104, R11.reuse, -R20.reuse ;  /* 0x0000000b68d07223 */ /* 0x180fe20000010814 */
[----:B------:R-:W1:Y:S01]  /*9a80*/  SHFL.BFLY PT, R108, R133, 0x1, 0x1f ;  /* 0x0c201f00856c7f89 */ /* 0x000e6200000e0000 */
[----:B------:R-:W-:-:S02]  /*9a90*/  FFMA.FTZ R104, R88, R11, -R20 ;  /* 0x0000000b58687223 */ /* 0x000fc40000010814 */
[----:B------:R-:W-:Y:S01]  /*9aa0*/  HGMMA.64x128x16.F32.BF16 R24, R212, gdesc[UR8].tnspB, R24, gsb0 ;  /* 0x41e00008d4187df0 */ /* 0x000fe20008001818 */
[----:B------:R-:W-:Y:S01]  /*9ab0*/  UIADD3 UR10, UR6, 0x500, URZ ;  /* 0x00000500060a7890 */ /* 0x000fe2000fffe03f */
[----:B------:R-:W-:Y:S01]  /*9ac0*/  MUFU.EX2 R208, R208 ;  /* 0x000000d000d07308 */ /* 0x000fe20000000800 */
[----:B------:R-:W-:Y:S01]  /*9ad0*/  UMOV UR11, 0x40000040 ;  /* 0x40000040000b7882 */ /* 0x000fe20000000000 */
[----:B------:R-:W-:-:S06]  /*9ae0*/  UIADD3 UR6, UR60, -0x1, URZ ;  /* 0xffffffff3c067890 */ /* 0x000fcc000fffe03f */
[----:B------:R-:W-:Y:S01]  /*9af0*/  MUFU.EX2 R210, R210 ;  /* 0x000000d200d27308 */ /* 0x000fe20000000800 */
[----:B------:R-:W-:-:S07]  /*9b00*/  UMOV UR60, UR6 ;  /* 0x00000006003c7c82 */ /* 0x000fce0008000000 */
[----:B------:R-:W-:Y:S01]  /*9b10*/  MUFU.EX2 R104, R104 ;  /* 0x0000006800687308 */ /* 0x000fe20000000800 */
[----:B-1----:R-:W-:Y:S01]  /*9b20*/  FMNMX.FTZ R88, R133, R108, !PT ;  /* 0x0000006c85587209 */ /* 0x002fe20007810000 */
[----:B------:R-:W-:-:S04]  /*9b30*/  IMAD.U32 R133, RZ, RZ, UR38 ;  /* 0x00000026ff857e24 */ /* 0x000fc8000f8e00ff */
[C---:B------:R-:W-:Y:S01]  /*9b40*/  FADD.FTZ R20, -R88.reuse, R13 ;  /* 0x0000000d58147221 */ /* 0x040fe20000010100 */
[-C--:B------:R-:W-:Y:S01]  /*9b50*/  FMUL.FTZ R108, R88, R11.reuse ;  /* 0x0000000b586c7220 */ /* 0x080fe20000410000 */
[----:B------:R1:W-:Y:S01]  /*9b60*/  MUFU.EX2 R13, R112 ;  /* 0x00000070000d7308 */ /* 0x0003e20000000800 */
[----:B------:R-:W-:Y:S01]  /*9b70*/  @!P1 LEA R133, R133, UR39, 0x3 ;  /* 0x0000002785859c11 */ /* 0x000fe2000f8e18ff */
[-C--:B------:R-:W-:Y:S01]  /*9b80*/  FMUL.FTZ R93, R20, R11.reuse ;  /* 0x0000000b145d7220 */ /* 0x080fe20000410000 */
[-CC-:B------:R-:W-:Y:S01]  /*9b90*/  FFMA.FTZ R20, R170, R11.reuse, -R108.reuse ;  /* 0x0000000baa147223 */ /* 0x180fe2000001086c */
[-CC-:B------:R-:W-:Y:S01]  /*9ba0*/  FFMA.FTZ R177, R171, R11.reuse, -R108.reuse ;  /* 0x0000000babb17223 */ /* 0x180fe2000001086c */
[-CC-:B------:R-:W-:Y:S01]  /*9bb0*/  FFMA.FTZ R179, R174, R11.reuse, -R108.reuse ;  /* 0x0000000baeb37223 */ /* 0x180fe2000001086c */
[-CC-:B------:R-:W-:Y:S01]  /*9bc0*/  FFMA.FTZ R181, R162, R11.reuse, -R108.reuse ;  /* 0x0000000ba2b57223 */ /* 0x180fe2000001086c */
[-CC-:B------:R-:W-:Y:S01]  /*9bd0*/  FFMA.FTZ R116, R163, R11.reuse, -R108.reuse ;  /* 0x0000000ba3747223 */ /* 0x180fe2000001086c */
[----:B------:R-:W-:Y:S01]  /*9be0*/  MUFU.EX2 R93, R93 ;  /* 0x0000005d005d7308 */ /* 0x000fe20000000800 */
[-CC-:B-1----:R-:W-:Y:S01]  /*9bf0*/  FFMA.FTZ R112, R175, R11.reuse, -R108.reuse ;  /* 0x0000000baf707223 */ /* 0x182fe2000001086c */
[-CC-:B------:R-:W-:Y:S01]  /*9c00*/  FFMA.FTZ R183, R166, R11.reuse, -R108.reuse ;  /* 0x0000000ba6b77223 */ /* 0x180fe2000001086c */
[-CC-:B------:R-:W-:Y:S01]  /*9c10*/  FFMA.FTZ R201, R122, R11.reuse, -R108.reuse ;  /* 0x0000000b7ac97223 */ /* 0x180fe2000001086c */
[-CC-:B------:R-:W-:Y:S01]  /*9c20*/  FFMA.FTZ R120, R167, R11.reuse, -R108.reuse ;  /* 0x0000000ba7787223 */ /* 0x180fe2000001086c */
[-CC-:B------:R-:W-:Y:S01]  /*9c30*/  FFMA.FTZ R195, R142, R11.reuse, -R108.reuse ;  /* 0x0000000b8ec37223 */ /* 0x180fe2000001086c */
[----:B---3--:R-:W-:Y:S01]  /*9c40*/  FADD.FTZ R142, R178, R15 ;  /* 0x0000000fb28e7221 */ /* 0x008fe20000010000 */
        /* <DEDUP_REMOVED lines=16> */
[-C--:B------:R-:W-:Y:S01]  /*9d50*/  FFMA.FTZ R138, R139, R11.reuse, -R108 ;  /* 0x0000000b8b8a7223 */ /* 0x080fe2000001086c */
[----:B------:R-:W3:Y:S01]  /*9d60*/  MUFU.EX2 R179, R179 ;  /* 0x000000b300b37308 */ /* 0x000ee20000000800 */
[----:B-1----:R-:W-:Y:S01]  /*9d70*/  FFMA.FTZ R14, R93, R14, R20 ;  /* 0x0000000e5d0e7223 */ /* 0x002fe20000010014 */
[-CC-:B------:R-:W-:Y:S01]  /*9d80*/  FFMA.FTZ R115, R115, R11.reuse, -R108.reuse ;  /* 0x0000000b73737223 */ /* 0x180fe2000001086c */
[-CC-:B------:R-:W-:Y:S01]  /*9d90*/  FFMA.FTZ R140, R143, R11.reuse, -R108.reuse ;  /* 0x0000000b8f8c7223 */ /* 0x180fe2000001086c */
[-CC-:B------:R-:W-:Y:S01]  /*9da0*/  FFMA.FTZ R197, R130, R11.reuse, -R108.reuse ;  /* 0x0000000b82c57223 */ /* 0x180fe2000001086c */
[-CC-:B------:R-:W-:Y:S01]  /*9db0*/  FFMA.FTZ R130, R131, R11.reuse, -R108.reuse ;  /* 0x0000000b83827223 */ /* 0x180fe2000001086c */
[-CC-:B------:R-:W-:Y:S01]  /*9dc0*/  FFMA.FTZ R199, R134, R11.reuse, -R108.reuse ;  /* 0x0000000b86c77223 */ /* 0x180fe2000001086c */
[-C--:B------:R-:W-:Y:S01]  /*9dd0*/  FFMA.FTZ R134, R135, R11.reuse, -R108 ;  /* 0x0000000b87867223 */ /* 0x080fe2000001086c */
[----:B------:R-:W1:Y:S01]  /*9de0*/  MUFU.EX2 R112, R112 ;  /* 0x0000007000707308 */ /* 0x000e620000000800 */
[----:B--2---:R-:W-:Y:S01]  /*9df0*/  FADD.FTZ R122, R177, R14 ;  /* 0x0000000eb17a7221 */ /* 0x004fe20000010000 */
[-C--:B------:R-:W-:Y:S01]  /*9e00*/  FFMA.FTZ R14, R123, R11.reuse, -R108 ;  /* 0x0000000b7b0e7223 */ /* 0x080fe2000001086c */
[----:B------:R-:W-:Y:S01]  /*9e10*/  FADD.FTZ R123, R169, R142 ;  /* 0x0000008ea97b7221 */ /* 0x000fe20000010000 */
[-CC-:B------:R-:W-:Y:S01]  /*9e20*/  FFMA.FTZ R203, R126, R11.reuse, -R108.reuse ;  /* 0x0000000b7ecb7223 */ /* 0x180fe2000001086c */
[-CC-:B------:R-:W-:Y:S01]  /*9e30*/  FFMA.FTZ R119, R119, R11.reuse, -R108.reuse ;  /* 0x0000000b77777223 */ /* 0x180fe2000001086c */
[-C--:B------:R-:W-:Y:S01]  /*9e40*/  FFMA.FTZ R107, R107, R11.reuse, -R108 ;  /* 0x0000000b6b6b7223 */ /* 0x080fe2000001086c */
[----:B------:R-:W-:Y:S01]  /*9e50*/  FADD.FTZ R142, R180, R123 ;  /* 0x0000007bb48e7221 */ /* 0x000fe20000010000 */
[----:B------:R-:W2:Y:S01]  /*9e60*/  MUFU.EX2 R181, R181 ;  /* 0x000000b500b57308 */ /* 0x000ea20000000800 */
[----:B---3--:R-:W-:Y:S01]  /*9e70*/  FADD.FTZ R15, R179, R122 ;  /* 0x0000007ab30f7221 */ /* 0x008fe20000010000 */
[-C--:B------:R-:W-:Y:S01]  /*9e80*/  FFMA.FTZ R111, R111, R11.reuse, -R108 ;  /* 0x0000000b6f6f7223 */ /* 0x080fe2000001086c */
[----:B------:R-:W-:Y:S01]  /*9e90*/  FADD.FTZ R123, R173, R142 ;  /* 0x0000008ead7b7221 */ /* 0x000fe20000010000 */
[-CC-:B------:R-:W-:Y:S01]  /*9ea0*/  FFMA.FTZ R99, R99, R11.reuse, -R108.reuse ;  /* 0x0000000b63637223 */ /* 0x180fe2000001086c */
[-CC-:B------:R-:W-:Y:S01]  /*9eb0*/  FFMA.FTZ R102, R102, R11.reuse, -R108.reuse ;  /* 0x0000000b66667223 */ /* 0x180fe2000001086c */
[-CC-:B------:R-:W-:Y:S01]  /*9ec0*/  FFMA.FTZ R103, R103, R11.reuse, -R108.reuse ;  /* 0x0000000b67677223 */ /* 0x180fe2000001086c */
[----:B------:R-:W-:Y:S01]  /*9ed0*/  FADD.FTZ R114, R182, R123 ;  /* 0x0000007bb6727221 */ /* 0x000fe20000010000 */
[----:B------:R-:W3:Y:S01]  /*9ee0*/  MUFU.EX2 R116, R116 ;  /* 0x0000007400747308 */ /* 0x000ee20000000800 */
[----:B-1----:R-:W-:Y:S01]  /*9ef0*/  FADD.FTZ R122, R112, R15 ;  /* 0x0000000f707a7221 */ /* 0x002fe20000010000 */
[-C--:B------:R-:W-:Y:S01]  /*9f00*/  FFMA.FTZ R90, R90, R11.reuse, -R108 ;  /* 0x0000000b5a5a7223 */ /* 0x080fe2000001086c */
[----:B------:R-:W-:Y:S01]  /*9f10*/  FADD.FTZ R123, R161, R114 ;  /* 0x00000072a17b7221 */ /* 0x000fe20000010000 */
[-CC-:B------:R-:W-:Y:S01]  /*9f20*/  FFMA.FTZ R91, R91, R11.reuse, -R108.reuse ;  /* 0x0000000b5b5b7223 */ /* 0x180fe2000001086c */
[-CC-:B------:R-:W-:Y:S01]  /*9f30*/  FFMA.FTZ R94, R94, R11.reuse, -R108.reuse ;  /* 0x0000000b5e5e7223 */ /* 0x180fe2000001086c */
[----:B------:R-:W-:Y:S01]  /*9f40*/  FFMA.FTZ R95, R95, R11, -R108 ;  /* 0x0000000b5f5f7223 */ /* 0x000fe2000001086c */
[----:B------:R-:W-:Y:S01]  /*9f50*/  F2FP.BF16.F32.PACK_AB R177, R177, R20 ;  /* 0x00000014b1b1723e */ /* 0x000fe200000010ff */
[----:B------:R-:W1:Y:S01]  /*9f60*/  MUFU.EX2 R183, R183 ;  /* 0x000000b700b77308 */ /* 0x000e620000000800 */
[----:B--2---:R-:W-:Y:S01]  /*9f70*/  FADD.FTZ R15, R181, R122 ;  /* 0x0000007ab50f7221 */ /* 0x004fe20000010000 */
[----:B------:R-:W-:Y:S01]  /*9f80*/  F2FP.BF16.F32.PACK_AB R179, R112, R179 ;  /* 0x000000b370b3723e */ /* 0x000fe200000010ff */
[----:B------:R-:W-:Y:S01]  /*9f90*/  @!P1 VIADD R133, R133, 0x34840 ;  /* 0x0003484085859836 */ /* 0x000fe20000000000 */
[----:B------:R-:W-:-:S02]  /*9fa0*/  IADD3 R131, -R227, 0xb, RZ ;  /* 0x0000000be3837810 */ /* 0x000fc40007ffe1ff */
[----:B------:R-:W-:Y:S02]  /*9fb0*/  F2FP.BF16.F32.PACK_AB R178, R169, R178 ;  /* 0x000000b2a9b2723e */ /* 0x000fe400000010ff */
[----:B------:R-:W2:Y:S01]  /*9fc0*/  MUFU.EX2 R120, R120 ;  /* 0x0000007800787308 */ /* 0x000ea20000000800 */
[C---:B---3--:R-:W-:Y:S01]  /*9fd0*/  FADD.FTZ R122, R116.reuse, R15 ;  /* 0x0000000f747a7221 */ /* 0x048fe20000010000 */
[----:B------:R-:W-:Y:S02]  /*9fe0*/  F2FP.BF16.F32.PACK_AB R181, R116, R181 ;  /* 0x000000b574b5723e */ /* 0x000fe400000010ff */
[----:B------:R-:W-:Y:S02]  /*9ff0*/  @!P1 PRMT R133, RZ, 0x654, R133 ;  /* 0x00000654ff859816 */ /* 0x000fe40000000085 */
[----:B------:R-:W-:Y:S02]  /*a000*/  F2FP.BF16.F32.PACK_AB R180, R173, R180 ;  /* 0x000000b4adb4723e */ /* 0x000fe400000010ff */
[----:B------:R-:W3:Y:S01]  /*a010*/  MUFU.EX2 R185, R185 ;  /* 0x000000b900b97308 */ /* 0x000ee20000000800 */
[----:B-1----:R-:W-:Y:S01]  /*a020*/  FADD.FTZ R15, R183, R122 ;  /* 0x0000007ab70f7221 */ /* 0x002fe20000010000 */
[----:B------:R-:W-:Y:S01]  /*a030*/  FADD.FTZ R122, R184, R123 ;  /* 0x0000007bb87a7221 */ /* 0x000fe20000010000 */
[----:B------:R-:W-:-:S02]  /*a040*/  F2FP.BF16.F32.PACK_AB R182, R161, R182 ;  /* 0x000000b6a1b6723e */ /* 0x000fc400000010ff */
[C---:B------:R-:W-:Y:S01]  /*a050*/  F2FP.BF16.F32.PACK_AB R184, R165.reuse, R184 ;  /* 0x000000b8a5b8723e */ /* 0x040fe200000010ff */
[----:B------:R-:W-:Y:S02]  /*a060*/  FADD.FTZ R123, R165, R122 ;  /* 0x0000007aa57b7221 */ /* 0x000fe40000010000 */
[----:B------:R-:W1:Y:S01]  /*a070*/  MUFU.EX2 R124, R124 ;  /* 0x0000007c007c7308 */ /* 0x000e620000000800 */
[----:B--2---:R-:W-:Y:S01]  /*a080*/  FADD.FTZ R118, R120, R15 ;  /* 0x0000000f78767221 */ /* 0x004fe20000010000 */
[----:B------:R-:W-:Y:S01]  /*a090*/  FADD.FTZ R110, R186, R123 ;  /* 0x0000007bba6e7221 */ /* 0x000fe20000010000 */
[----:B------:R-:W-:Y:S02]  /*a0a0*/  F2FP.BF16.F32.PACK_AB R183, R120, R183 ;  /* 0x000000b778b7723e */ /* 0x000fe400000010ff */
[----:B------:R-:W-:-:S03]  /*a0b0*/  F2FP.BF16.F32.PACK_AB R186, R153, R186 ;  /* 0x000000ba99ba723e */ /* 0x000fc600000010ff */
[----:B------:R-:W2:Y:S01]  /*a0c0*/  MUFU.EX2 R187, R187 ;  /* 0x000000bb00bb7308 */ /* 0x000ea20000000800 */
[----:B---3--:R-:W-:-:S07]  /*a0d0*/  FADD.FTZ R15, R185, R118 ;  /* 0x00000076b90f7221 */ /* 0x008fce0000010000 */
[----:B------:R-:W3:Y:S01]  /*a0e0*/  MUFU.EX2 R128, R128 ;  /* 0x0000008000807308 */ /* 0x000ee20000000800 */
[----:B-1----:R-:W-:Y:S01]  /*a0f0*/  FADD.FTZ R106, R124, R15 ;  /* 0x0000000f7c6a7221 */ /* 0x002fe20000010000 */
[----:B------:R-:W-:Y:S01]  /*a100*/  FFMA.FTZ R15, R98, R11, -R108 ;  /* 0x0000000b620f7223 */ /* 0x000fe2000001086c */
[----:B------:R-:W-:-:S05]  /*a110*/  F2FP.BF16.F32.PACK_AB R185, R124, R185 ;  /* 0x000000b97cb9723e */ /* 0x000fca00000010ff */
[----:B------:R-:W1:Y:S01]  /*a120*/  MUFU.EX2 R189, R189 ;  /* 0x000000bd00bd7308 */ /* 0x000e620000000800 */
[----:B--2---:R-:W-:Y:S01]  /*a130*/  FADD.FTZ R123, R187, R106 ;  /* 0x0000006abb7b7221 */ /* 0x004fe20000010000 */
[----:B------:R-:W-:Y:S02]  /*a140*/  WARPGROUP.DEPBAR.LE gsb0, 0x0 ;  /* 0x00008000000079c5 */ /* 0x000fe40000010000 */
[----:B------:R-:W-:Y:S01]  /*a150*/  WARPGROUP.ARRIVE ;  /* 0x00000000000079c5 */ /* 0x000fe20000000000 */
[----:B------:R-:W-:Y:S02]  /*a160*/  F2FP.BF16.F32.PACK_AB R212, R97, R96 ;  /* 0x0000006061d4723e */ /* 0x000fe400000010ff */
[----:B------:R-:W-:Y:S01]  /*a170*/  F2FP.BF16.F32.PACK_AB R214, R101, R100 ;  /* 0x0000006465d6723e */ /* 0x000fe200000010ff */
[----:B------:R-:W2:Y:S01]  /*a180*/  MUFU.EX2 R132, R132 ;  /* 0x0000008400847308 */ /* 0x000ea20000000800 */
[C---:B---3--:R-:W-:Y:S01]  /*a190*/  FADD.FTZ R106, R128.reuse, R123 ;  /* 0x0000007b806a7221 */ /* 0x048fe20000010000 */
[----:B------:R-:W-:Y:S01]  /*a1a0*/  HGMMA.64x128x16.F32.BF16 R24, R216, gdesc[UR8].tnspB, R24, gsb0 ;  /* 0x41e00008d8187df0 */ /* 0x000fe20008001818 */
[----:B------:R-:W-:-:S05]  /*a1b0*/  F2FP.BF16.F32.PACK_AB R187, R128, R187 ;  /* 0x000000bb80bb723e */ /* 0x000fca00000010ff */
[----:B------:R-:W3:Y:S01]  /*a1c0*/  MUFU.EX2 R191, R191 ;  /* 0x000000bf00bf7308 */ /* 0x000ee20000000800 */
[----:B-1----:R-:W-:-:S07]  /*a1d0*/  FADD.FTZ R123, R189, R106 ;  /* 0x0000006abd7b7221 */ /* 0x002fce0000010000 */
[----:B------:R1:W-:Y:S01]  /*a1e0*/  MUFU.EX2 R114, R127 ;  /* 0x0000007f00727308 */ /* 0x0003e20000000800 */
[C---:B--2---:R-:W-:Y:S01]  /*a1f0*/  FADD.FTZ R106, R132.reuse, R123 ;  /* 0x0000007b846a7221 */ /* 0x044fe20000010000 */
[----:B------:R-:W-:-:S06]  /*a200*/  F2FP.BF16.F32.PACK_AB R189, R132, R189 ;  /* 0x000000bd84bd723e */ /* 0x000fcc00000010ff */
[----:B------:R-:W2:Y:S01]  /*a210*/  MUFU.EX2 R136, R136 ;  /* 0x0000008800887308 */ /* 0x000ea20000000800 */
[----:B-1----:R-:W-:-:S04]  /*a220*/  FADD.FTZ R127, R153, R110 ;  /* 0x0000006e997f7221 */ /* 0x002fc80000010000 */
[----:B------:R-:W-:Y:S01]  /*a230*/  FADD.FTZ R110, R188, R127 ;  /* 0x0000007fbc6e7221 */ /* 0x000fe20000010000 */
[C---:B------:R-:W-:Y:S02]  /*a240*/  F2FP.BF16.F32.PACK_AB R188, R145.reuse, R188 ;  /* 0x000000bc91bc723e */ /* 0x040fe400000010ff */
[----:B------:R-:W1:Y:S01]  /*a250*/  MUFU.EX2 R193, R193 ;  /* 0x000000c100c17308 */ /* 0x000e620000000800 */
[----:B------:R-:W-:-:S04]  /*a260*/  FADD.FTZ R127, R145, R110 ;  /* 0x0000006e917f7221 */ /* 0x000fc80000010000 */
[----:B------:R-:W-:Y:S01]  /*a270*/  FADD.FTZ R110, R190, R127 ;  /* 0x0000007fbe6e7221 */ /* 0x000fe20000010000 */
[C---:B------:R-:W-:Y:S02]  /*a280*/  F2FP.BF16.F32.PACK_AB R190, R149.reuse, R190 ;  /* 0x000000be95be723e */ /* 0x040fe400000010ff */
[----:B------:R-:W4:Y:S01]  /*a290*/  MUFU.EX2 R138, R138 ;  /* 0x0000008a008a7308 */ /* 0x000f220000000800 */
[----:B------:R-:W-:-:S04]  /*a2a0*/  FADD.FTZ R123, R149, R110 ;  /* 0x0000006e957b7221 */ /* 0x000fc80000010000 */
[----:B------:R-:W-:Y:S01]  /*a2b0*/  FADD.FTZ R108, R192, R123 ;  /* 0x0000007bc06c7221 */ /* 0x000fe20000010000 */
[----:B------:R-:W-:Y:S02]  /*a2c0*/  F2FP.BF16.F32.PACK_AB R192, R137, R192 ;  /* 0x000000c089c0723e */ /* 0x000fe400000010ff */
[----:B------:R-:W5:Y:S08]  /*a2d0*/  MUFU.EX2 R195, R195 ;  /* 0x000000c300c37308 */ /* 0x000f700000000800 */
[----:B------:R3:W-:Y:S08]  /*a2e0*/  MUFU.EX2 R98, R115 ;  /* 0x0000007300627308 */ /* 0x0007f00000000800 */
[----:B------:R-:W5:Y:S01]  /*a2f0*/  MUFU.EX2 R140, R140 ;  /* 0x0000008c008c7308 */ /* 0x000f620000000800 */
[----:B---3--:R-:W-:Y:S01]  /*a300*/  FADD.FTZ R115, R191, R106 ;  /* 0x0000006abf737221 */ /* 0x008fe20000010000 */
[----:B--2---:R-:W-:-:S03]  /*a310*/  F2FP.BF16.F32.PACK_AB R191, R136, R191 ;  /* 0x000000bf88bf723e */ /* 0x004fc600000010ff */
[----:B------:R-:W-:Y:S01]  /*a320*/  FADD.FTZ R110, R136, R115 ;  /* 0x00000073886e7221 */ /* 0x000fe20000010000 */
[----:B------:R-:W-:Y:S02]  /*a330*/  FADD.FTZ R115, R137, R108 ;  /* 0x0000006c89737221 */ /* 0x000fe40000010000 */
[----:B------:R-:W2:Y:S01]  /*a340*/  MUFU.EX2 R197, R197 ;  /* 0x000000c500c57308 */ /* 0x000ea20000000800 */
[----:B-1----:R-:W-:Y:S01]  /*a350*/  FADD.FTZ R21, R193, R110 ;  /* 0x0000006ec1157221 */ /* 0x002fe20000010000 */
[----:B------:R-:W-:Y:S01]  /*a360*/  FADD.FTZ R110, R194, R115 ;  /* 0x00000073c26e7221 */ /* 0x000fe20000010000 */
[C---:B----4-:R-:W-:Y:S02]  /*a370*/  F2FP.BF16.F32.PACK_AB R193, R138.reuse, R193 ;  /* 0x000000c18ac1723e */ /* 0x050fe400000010ff */
[----:B------:R-:W-:Y:S01]  /*a380*/  FADD.FTZ R108, R138, R21 ;  /* 0x000000158a6c7221 */ /* 0x000fe20000010000 */
[C---:B------:R-:W-:Y:S01]  /*a390*/  FADD.FTZ R115, R141.reuse, R110 ;  /* 0x0000006e8d737221 */ /* 0x040fe20000010000 */
[----:B------:R-:W-:Y:S01]  /*a3a0*/  F2FP.BF16.F32.PACK_AB R194, R141, R194 ;  /* 0x000000c28dc2723e */ /* 0x000fe200000010ff */
[----:B------:R-:W1:Y:S01]  /*a3b0*/  MUFU.EX2 R130, R130 ;  /* 0x0000008200827308 */ /* 0x000e620000000800 */
[----:B-----5:R-:W-:Y:S01]  /*a3c0*/  FADD.FTZ R21, R195, R108 ;  /* 0x0000006cc3157221 */ /* 0x020fe20000010000 */
[----:B------:R-:W-:Y:S01]  /*a3d0*/  FADD.FTZ R110, R196, R115 ;  /* 0x00000073c46e7221 */ /* 0x000fe20000010000 */
[----:B------:R-:W-:-:S02]  /*a3e0*/  F2FP.BF16.F32.PACK_AB R195, R140, R195 ;  /* 0x000000c38cc3723e */ /* 0x000fc400000010ff */
[----:B------:R-:W-:Y:S01]  /*a3f0*/  FADD.FTZ R108, R140, R21 ;  /* 0x000000158c6c7221 */ /* 0x000fe20000010000 */
[C---:B------:R-:W-:Y:S01]  /*a400*/  FADD.FTZ R115, R157.reuse, R110 ;  /* 0x0000006e9d737221 */ /* 0x040fe20000010000 */
[----:B------:R-:W-:Y:S01]  /*a410*/  F2FP.BF16.F32.PACK_AB R196, R157, R196 ;  /* 0x000000c49dc4723e */ /* 0x000fe200000010ff */
[----:B------:R-:W3:Y:S01]  /*a420*/  MUFU.EX2 R199, R199 ;  /* 0x000000c700c77308 */ /* 0x000ee20000000800 */
[----:B--2---:R-:W-:Y:S01]  /*a430*/  FADD.FTZ R21, R197, R108 ;  /* 0x0000006cc5157221 */ /* 0x004fe20000010000 */
[----:B------:R-:W-:Y:S01]  /*a440*/  FADD.FTZ R110, R198, R115 ;  /* 0x00000073c66e7221 */ /* 0x000fe20000010000 */
[----:B------:R-:W-:-:S05]  /*a450*/  F2FP.BF16.F32.PACK_AB R198, R129, R198 ;  /* 0x000000c681c6723e */ /* 0x000fca00000010ff */
[----:B------:R-:W2:Y:S01]  /*a460*/  MUFU.EX2 R134, R134 ;  /* 0x0000008600867308 */ /* 0x000ea20000000800 */
[C---:B-1----:R-:W-:Y:S01]  /*a470*/  FADD.FTZ R108, R130.reuse, R21 ;  /* 0x00000015826c7221 */ /* 0x042fe20000010000 */
[----:B------:R-:W-:-:S06]  /*a480*/  F2FP.BF16.F32.PACK_AB R197, R130, R197 ;  /* 0x000000c582c5723e */ /* 0x000fcc00000010ff */
[----:B------:R-:W1:Y:S01]  /*a490*/  MUFU.EX2 R201, R201 ;  /* 0x000000c900c97308 */ /* 0x000e620000000800 */
[----:B---3--:R-:W-:-:S07]  /*a4a0*/  FADD.FTZ R21, R199, R108 ;  /* 0x0000006cc7157221 */ /* 0x008fce0000010000 */
[----:B------:R-:W3:Y:S01]  /*a4b0*/  MUFU.EX2 R14, R14 ;  /* 0x0000000e000e7308 */ /* 0x000ee20000000800 */
[----:B--2---:R-:W-:-:S07]  /*a4c0*/  F2FP.BF16.F32.PACK_AB R199, R134, R199 ;  /* 0x000000c786c7723e */ /* 0x004fce00000010ff */
[----:B------:R-:W2:Y:S08]  /*a4d0*/  MUFU.EX2 R203, R203 ;  /* 0x000000cb00cb7308 */ /* 0x000eb00000000800 */
[----:B------:R4:W-:Y:S08]  /*a4e0*/  MUFU.EX2 R20, R107 ;  /* 0x0000006b00147308 */ /* 0x0009f00000000800 */
[----:B------:R-:W5:Y:S01]  /*a4f0*/  MUFU.EX2 R205, R205 ;  /* 0x000000cd00cd7308 */ /* 0x000f620000000800 */
[----:B----4-:R-:W-:Y:S01]  /*a500*/  FADD.FTZ R107, R129, R110 ;  /* 0x0000006e816b7221 */ /* 0x010fe20000010000 */
[----:B------:R-:W-:-:S03]  /*a510*/  FADD.FTZ R110, R134, R21 ;  /* 0x00000015866e7221 */ /* 0x000fc60000010000 */
[----:B------:R-:W-:Y:S01]  /*a520*/  FADD.FTZ R112, R200, R107 ;  /* 0x0000006bc8707221 */ /* 0x000fe20000010000 */
[----:B-1----:R-:W-:Y:S01]  /*a530*/  FADD.FTZ R21, R201, R110 ;  /* 0x0000006ec9157221 */ /* 0x002fe20000010000 */
[C---:B---3--:R-:W-:Y:S01]  /*a540*/  F2FP.BF16.F32.PACK_AB R201, R14.reuse, R201 ;  /* 0x000000c90ec9723e */ /* 0x048fe200000010ff */
[----:B------:R-:W1:Y:S01]  /*a550*/  MUFU.EX2 R207, R207 ;  /* 0x000000cf00cf7308 */ /* 0x000e620000000800 */
[----:B------:R-:W-:Y:S01]  /*a560*/  FADD.FTZ R107, R121, R112 ;  /* 0x00000070796b7221 */ /* 0x000fe20000010000 */
[----:B------:R-:W-:Y:S01]  /*a570*/  FADD.FTZ R110, R14, R21 ;  /* 0x000000150e6e7221 */ /* 0x000fe20000010000 */
[----:B------:R-:W-:Y:S02]  /*a580*/  WARPGROUP.DEPBAR.LE gsb0, 0x0 ;  /* 0x00008000000079c5 */ /* 0x000fe40000010000 */
[----:B------:R-:W-:Y:S01]  /*a590*/  FADD.FTZ R112, R202, R107 ;  /* 0x0000006bca707221 */ /* 0x000fe20000010000 */
[----:B--2---:R-:W-:Y:S01]  /*a5a0*/  FADD.FTZ R21, R203, R110 ;  /* 0x0000006ecb157221 */ /* 0x004fe20000010000 */
[----:B------:R2:W-:Y:S06]  /*a5b0*/  BAR.ARV R131, 0x100 ;  /* 0x000400830000751d */ /* 0x0005ec0000002000 */
[----:B------:R-:W3:Y:S01]  /*a5c0*/  MUFU.EX2 R106, R119 ;  /* 0x00000077006a7308 */ /* 0x000ee20000000800 */
[----:B------:R-:W-:Y:S01]  /*a5d0*/  FADD.FTZ R107, R125, R112 ;  /* 0x000000707d6b7221 */ /* 0x000fe20000010000 */
[----:B------:R-:W-:Y:S01]  /*a5e0*/  FADD.FTZ R110, R114, R21 ;  /* 0x00000015726e7221 */ /* 0x000fe20000010000 */
[----:B------:R4:W-:Y:S01]  /*a5f0*/  @!P1 SYNCS.ARRIVE.TRANS64.RED.A1T0 RZ, [R133+URZ], RZ ;  /* 0x000000ff85ff99a7 */ /* 0x0009e2000810043f */
[----:B------:R-:W-:Y:S01]  /*a600*/  F2FP.BF16.F32.PACK_AB R218, R13, R92 ;  /* 0x0000005c0dda723e */ /* 0x000fe200000010ff */
[----:B------:R-:W-:Y:S01]  /*a610*/  FADD.FTZ R112, R204, R107 ;  /* 0x0000006bcc707221 */ /* 0x000fe20000010000 */
[----:B------:R-:W-:Y:S01]  /*a620*/  F2FP.BF16.F32.PACK_AB R200, R121, R200 ;  /* 0x000000c879c8723e */ /* 0x000fe200000010ff */
[----:B------:R-:W-:Y:S01]  /*a630*/  FMUL.FTZ R24, R24, R12 ;  /* 0x0000000c18187220 */ /* 0x000fe20000410000 */
[----:B------:R-:W3:Y:S01]  /*a640*/  MUFU.EX2 R209, R209 ;  /* 0x000000d100d17308 */ /* 0x000ee20000000800 */
[----:B------:R-:W-:Y:S01]  /*a650*/  FADD.FTZ R21, R113, R112 ;  /* 0x0000007071157221 */ /* 0x000fe20000010000 */
[----:B------:R-:W-:Y:S01]  /*a660*/  F2FP.BF16.F32.PACK_AB R202, R125, R202 ;  /* 0x000000ca7dca723e */ /* 0x000fe200000010ff */
[----:B----4-:R-:W-:Y:S01]  /*a670*/  IMAD.U32 R133, RZ, RZ, UR7 ;  /* 0x00000007ff857e24 */ /* 0x010fe2000f8e00ff */
[----:B------:R-:W-:Y:S01]  /*a680*/  UMOV UR7, UR38 ;  /* 0x0000002600077c82 */ /* 0x000fe20008000000 */
[----:B------:R-:W-:Y:S01]  /*a690*/  FADD.FTZ R112, R206, R21 ;  /* 0x00000015ce707221 */ /* 0x000fe20000010000 */
[----:B------:R-:W-:Y:S01]  /*a6a0*/  F2FP.BF16.F32.PACK_AB R203, R114, R203 ;  /* 0x000000cb72cb723e */ /* 0x000fe200000010ff */
[-C--:B------:R-:W-:Y:S01]  /*a6b0*/  FMUL.FTZ R25, R25, R12.reuse ;  /* 0x0000000c19197220 */ /* 0x080fe20000410000 */
[----:B------:R5:W-:Y:S01]  /*a6c0*/  MUFU.EX2 R116, R15 ;  /* 0x0000000f00747308 */ /* 0x000be20000000800 */
[----:B------:R-:W-:Y:S01]  /*a6d0*/  FADD.FTZ R21, R117, R112 ;  /* 0x0000007075157221 */ /* 0x000fe20000010000 */
[----:B------:R-:W-:Y:S01]  /*a6e0*/  @!P1 LEA R133, R133, UR39, 0x3 ;  /* 0x0000002785859c11 */ /* 0x000fe2000f8e18ff */
[----:B------:R-:W-:Y:S01]  /*a6f0*/  FMUL.FTZ R28, R28, R12 ;  /* 0x0000000c1c1c7220 */ /* 0x000fe20000410000 */
[----:B------:R-:W-:Y:S01]  /*a700*/  F2FP.BF16.F32.PACK_AB R204, R113, R204 ;  /* 0x000000cc71cc723e */ /* 0x000fe200000010ff */
[----:B------:R-:W-:Y:S01]  /*a710*/  FMUL.FTZ R29, R29, R12 ;  /* 0x0000000c1d1d7220 */ /* 0x000fe20000410000 */
[----:B------:R-:W-:Y:S01]  /*a720*/  F2FP.BF16.F32.PACK_AB R206, R117, R206 ;  /* 0x000000ce75ce723e */ /* 0x000fe200000010ff */
[----:B--2---:R-:W-:Y:S01]  /*a730*/  @!P1 VIADD R131, R133, 0x34860 ;  /* 0x0003486085839836 */ /* 0x004fe20000000000 */
[----:B------:R-:W2:Y:S01]  /*a740*/  MUFU.EX2 R211, R211 ;  /* 0x000000d300d37308 */ /* 0x000ea20000000800 */
[----:B-----5:R-:W-:Y:S01]  /*a750*/  FADD.FTZ R15, R205, R110 ;  /* 0x0000006ecd0f7221 */ /* 0x020fe20000010000 */
[----:B------:R-:W-:Y:S01]  /*a760*/  F2FP.BF16.F32.PACK_AB R205, R98, R205 ;  /* 0x000000cd62cd723e */ /* 0x000fe200000010ff */
[----:B------:R-:W-:Y:S01]  /*a770*/  FMUL.FTZ R32, R32, R12 ;  /* 0x0000000c20207220 */ /* 0x000fe20000410000 */
[----:B------:R-:W-:Y:S01]  /*a780*/  @!P1 PRMT R131, RZ, 0x654, R131 ;  /* 0x00000654ff839816 */ /* 0x000fe20000000083 */
[----:B------:R-:W-:Y:S01]  /*a790*/  FADD.FTZ R110, R98, R15 ;  /* 0x0000000f626e7221 */ /* 0x000fe20000010000 */
[----:B------:R-:W-:Y:S01]  /*a7a0*/  F2FP.BF16.F32.PACK_AB R216, R89, R104 ;  /* 0x0000006859d8723e */ /* 0x000fe200000010ff */
[-C--:B------:R-:W-:Y:S01]  /*a7b0*/  FMUL.FTZ R33, R33, R12.reuse ;  /* 0x0000000c21217220 */ /* 0x080fe20000410000 */
[----:B------:R-:W4:Y:S01]  /*a7c0*/  MUFU.EX2 R108, R111 ;  /* 0x0000006f006c7308 */ /* 0x000f220000000800 */
[----:B-1----:R-:W-:Y:S01]  /*a7d0*/  FADD.FTZ R15, R207, R110 ;  /* 0x0000006ecf0f7221 */ /* 0x002fe20000010000 */
[----:B------:R1:W-:Y:S01]  /*a7e0*/  @!P1 SYNCS.ARRIVE.TRANS64.RED.A1T0 RZ, [R131+URZ], RZ ;  /* 0x000000ff83ff99a7 */ /* 0x0003e2000810043f */
[----:B---3--:R-:W-:Y:S01]  /*a7f0*/  F2FP.BF16.F32.PACK_AB R207, R106, R207 ;  /* 0x000000cf6acf723e */ /* 0x008fe200000010ff */
[-C--:B------:R-:W-:Y:S01]  /*a800*/  FMUL.FTZ R36, R36, R12.reuse ;  /* 0x0000000c24247220 */ /* 0x080fe20000410000 */
[----:B------:R-:W-:Y:S01]  /*a810*/  FADD.FTZ R110, R106, R15 ;  /* 0x0000000f6a6e7221 */ /* 0x000fe20000010000 */
[-C--:B------:R-:W-:Y:S01]  /*a820*/  FMUL.FTZ R37, R37, R12.reuse ;  /* 0x0000000c25257220 */ /* 0x080fe20000410000 */
[-C--:B------:R-:W-:Y:S01]  /*a830*/  FMUL.FTZ R40, R40, R12.reuse ;  /* 0x0000000c28287220 */ /* 0x080fe20000410000 */
[----:B------:R3:W-:Y:S01]  /*a840*/  MUFU.EX2 R118, R102 ;  /* 0x0000006600767308 */ /* 0x0007e20000000800 */
[----:B------:R-:W-:Y:S01]  /*a850*/  FADD.FTZ R15, R209, R110 ;  /* 0x0000006ed10f7221 */ /* 0x000fe20000010000 */
[----:B------:R-:W-:Y:S01]  /*a860*/  F2FP.BF16.F32.PACK_AB R209, R20, R209 ;  /* 0x000000d114d1723e */ /* 0x000fe200000010ff */
[-C--:B------:R-:W-:Y:S01]  /*a870*/  FMUL.FTZ R41, R41, R12.reuse ;  /* 0x0000000c29297220 */ /* 0x080fe20000410000 */
[-C--:B------:R-:W-:Y:S01]  /*a880*/  FMUL.FTZ R44, R44, R12.reuse ;  /* 0x0000000c2c2c7220 */ /* 0x080fe20000410000 */
[----:B------:R-:W-:Y:S01]  /*a890*/  FADD.FTZ R14, R20, R15 ;  /* 0x0000000f140e7221 */ /* 0x000fe20000010000 */
[-C--:B------:R-:W-:Y:S01]  /*a8a0*/  FMUL.FTZ R45, R45, R12.reuse ;  /* 0x0000000c2d2d7220 */ /* 0x080fe20000410000 */
[----:B------:R-:W-:Y:S01]  /*a8b0*/  FMUL.FTZ R48, R48, R12 ;  /* 0x0000000c30307220 */ /* 0x000fe20000410000 */
[----:B------:R-:W5:Y:S01]  /*a8c0*/  MUFU.EX2 R99, R99 ;  /* 0x0000006300637308 */ /* 0x000f620000000800 */
[----:B---3--:R-:W-:Y:S01]  /*a8d0*/  FADD.FTZ R102, R208, R21 ;  /* 0x00000015d0667221 */ /* 0x008fe20000010000 */
[----:B--2---:R-:W-:Y:S01]  /*a8e0*/  FADD.FTZ R15, R211, R14 ;  /* 0x0000000ed30f7221 */ /* 0x004fe20000010000 */
[----:B------:R-:W-:Y:S01]  /*a8f0*/  F2FP.BF16.F32.PACK_AB R208, R105, R208 ;  /* 0x000000d069d0723e */ /* 0x000fe200000010ff */
[----:B------:R-:W-:Y:S01]  /*a900*/  FMUL.FTZ R49, R49, R12 ;  /* 0x0000000c31317220 */ /* 0x000fe20000410000 */
[----:B------:R-:W-:Y:S01]  /*a910*/  FADD.FTZ R21, R105, R102 ;  /* 0x0000006669157221 */ /* 0x000fe20000010000 */
[C---:B----4-:R-:W-:Y:S01]  /*a920*/  FADD.FTZ R15, R108.reuse, R15 ;  /* 0x0000000f6c0f7221 */ /* 0x050fe20000010000 */
[----:B------:R-:W-:Y:S01]  /*a930*/  F2FP.BF16.F32.PACK_AB R211, R108, R211 ;  /* 0x000000d36cd3723e */ /* 0x000fe200000010ff */
[----:B------:R-:W2:Y:S01]  /*a940*/  MUFU.EX2 R103, R103 ;  /* 0x0000006700677308 */ /* 0x000ea20000000800 */
[----:B------:R-:W-:Y:S01]  /*a950*/  FADD.FTZ R102, R210, R21 ;  /* 0x00000015d2667221 */ /* 0x000fe20000010000 */
[----:B------:R-:W-:Y:S01]  /*a960*/  FADD.FTZ R15, R116, R15 ;  /* 0x0000000f740f7221 */ /* 0x000fe20000010000 */
[C---:B------:R-:W-:Y:S01]  /*a970*/  F2FP.BF16.F32.PACK_AB R210, R109.reuse, R210 ;  /* 0x000000d26dd2723e */ /* 0x040fe200000010ff */
[-C--:B------:R-:W-:Y:S01]  /*a980*/  FMUL.FTZ R52, R52, R12.reuse ;  /* 0x0000000c34347220 */ /* 0x080fe20000410000 */
[----:B------:R-:W-:Y:S01]  /*a990*/  FADD.FTZ R21, R109, R102 ;  /* 0x000000666d157221 */ /* 0x000fe20000010000 */
[-C--:B------:R-:W-:Y:S01]  /*a9a0*/  FMUL.FTZ R53, R53, R12.reuse ;  /* 0x0000000c35357220 */ /* 0x080fe20000410000 */
[----:B------:R-:W-:Y:S01]  /*a9b0*/  FMUL.FTZ R56, R56, R12 ;  /* 0x0000000c38387220 */ /* 0x000fe20000410000 */
[----:B------:R-:W3:Y:S01]  /*a9c0*/  MUFU.EX2 R90, R90 ;  /* 0x0000005a005a7308 */ /* 0x000ee20000000800 */
[----:B------:R-:W-:Y:S01]  /*a9d0*/  FADD.FTZ R14, R96, R21 ;  /* 0x00000015600e7221 */ /* 0x000fe20000010000 */
[C---:B-----5:R-:W-:Y:S01]  /*a9e0*/  FADD.FTZ R15, R99.reuse, R15 ;  /* 0x0000000f630f7221 */ /* 0x060fe20000010000 */
[----:B------:R-:W-:Y:S01]  /*a9f0*/  F2FP.BF16.F32.PACK_AB R213, R99, R116 ;  /* 0x0000007463d5723e */ /* 0x000fe200000010ff */
[-C--:B------:R-:W-:Y:S01]  /*aa00*/  FMUL.FTZ R57, R57, R12.reuse ;  /* 0x0000000c39397220 */ /* 0x080fe20000410000 */
[----:B------:R-:W-:Y:S01]  /*aa10*/  FADD.FTZ R21, R97, R14 ;  /* 0x0000000e61157221 */ /* 0x000fe20000010000 */
[----:B------:R-:W-:Y:S01]  /*aa20*/  FADD.FTZ R15, R118, R15 ;  /* 0x0000000f760f7221 */ /* 0x000fe20000010000 */
[----:B------:R-:W-:Y:S01]  /*aa30*/  FMUL.FTZ R60, R60, R12 ;  /* 0x0000000c3c3c7220 */ /* 0x000fe20000410000 */
[----:B------:R-:W4:Y:S01]  /*aa40*/  MUFU.EX2 R91, R91 ;  /* 0x0000005b005b7308 */ /* 0x000f220000000800 */
[----:B------:R-:W-:Y:S01]  /*aa50*/  FADD.FTZ R14, R100, R21 ;  /* 0x00000015640e7221 */ /* 0x000fe20000010000 */
[C---:B--2---:R-:W-:Y:S01]  /*aa60*/  FADD.FTZ R15, R103.reuse, R15 ;  /* 0x0000000f670f7221 */ /* 0x044fe20000010000 */
[----:B------:R-:W-:Y:S01]  /*aa70*/  F2FP.BF16.F32.PACK_AB R215, R103, R118 ;  /* 0x0000007667d7723e */ /* 0x000fe200000010ff */
[-C--:B------:R-:W-:Y:S01]  /*aa80*/  FMUL.FTZ R61, R61, R12.reuse ;  /* 0x0000000c3d3d7220 */ /* 0x080fe20000410000 */
[----:B------:R-:W-:Y:S01]  /*aa90*/  FADD.FTZ R21, R101, R14 ;  /* 0x0000000e65157221 */ /* 0x000fe20000010000 */
[-C--:B------:R-:W-:Y:S01]  /*aaa0*/  FMUL.FTZ R64, R64, R12.reuse ;  /* 0x0000000c40407220 */ /* 0x080fe20000410000 */
[-C--:B------:R-:W-:Y:S01]  /*aab0*/  FMUL.FTZ R65, R65, R12.reuse ;  /* 0x0000000c41417220 */ /* 0x080fe20000410000 */
[----:B------:R-:W2:Y:S01]  /*aac0*/  MUFU.EX2 R94, R94 ;  /* 0x0000005e005e7308 */ /* 0x000ea20000000800 */
[----:B------:R-:W-:Y:S01]  /*aad0*/  FADD.FTZ R14, R104, R21 ;  /* 0x00000015680e7221 */ /* 0x000fe20000010000 */
[----:B---3--:R-:W-:Y:S01]  /*aae0*/  FADD.FTZ R15, R90, R15 ;  /* 0x0000000f5a0f7221 */ /* 0x008fe20000010000 */
[-C--:B------:R-:W-:Y:S01]  /*aaf0*/  FMUL.FTZ R68, R68, R12.reuse ;  /* 0x0000000c44447220 */ /* 0x080fe20000410000 */
[-C--:B------:R-:W-:Y:S01]  /*ab00*/  FMUL.FTZ R69, R69, R12.reuse ;  /* 0x0000000c45457220 */ /* 0x080fe20000410000 */
[----:B------:R-:W-:Y:S01]  /*ab10*/  FADD.FTZ R21, R89, R14 ;  /* 0x0000000e59157221 */ /* 0x000fe20000010000 */
[-C--:B------:R-:W-:Y:S01]  /*ab20*/  FMUL.FTZ R72, R72, R12.reuse ;  /* 0x0000000c48487220 */ /* 0x080fe20000410000 */
[----:B------:R-:W-:Y:S01]  /*ab30*/  FMUL.FTZ R73, R73, R12 ;  /* 0x0000000c49497220 */ /* 0x000fe20000410000 */
[----:B------:R-:W3:Y:S01]  /*ab40*/  MUFU.EX2 R95, R95 ;  /* 0x0000005f005f7308 */ /* 0x000ee20000000800 */
[C---:B----4-:R-:W-:Y:S01]  /*ab50*/  FADD.FTZ R15, R91.reuse, R15 ;  /* 0x0000000f5b0f7221 */ /* 0x050fe20000010000 */
[----:B------:R-:W-:Y:S01]  /*ab60*/  FADD.FTZ R14, R92, R21 ;  /* 0x000000155c0e7221 */ /* 0x000fe20000010000 */
[----:B------:R-:W-:Y:S01]  /*ab70*/  F2FP.BF16.F32.PACK_AB R217, R91, R90 ;  /* 0x0000005a5bd9723e */ /* 0x000fe200000010ff */
[-C--:B------:R-:W-:Y:S01]  /*ab80*/  FMUL.FTZ R76, R76, R12.reuse ;  /* 0x0000000c4c4c7220 */ /* 0x080fe20000410000 */
[-C--:B------:R-:W-:Y:S01]  /*ab90*/  FMUL.FTZ R77, R77, R12.reuse ;  /* 0x0000000c4d4d7220 */ /* 0x080fe20000410000 */
[-C--:B------:R-:W-:Y:S01]  /*aba0*/  FMUL.FTZ R80, R80, R12.reuse ;  /* 0x0000000c50507220 */ /* 0x080fe20000410000 */
[-C--:B------:R-:W-:Y:S01]  /*abb0*/  FMUL.FTZ R81, R81, R12.reuse ;  /* 0x0000000c51517220 */ /* 0x080fe20000410000 */
[-C--:B------:R-:W-:Y:S01]  /*abc0*/  FMUL.FTZ R84, R84, R12.reuse ;  /* 0x0000000c54547220 */ /* 0x080fe20000410000 */
[----:B--2---:R-:W-:Y:S01]  /*abd0*/  FADD.FTZ R20, R94, R15 ;  /* 0x0000000f5e147221 */ /* 0x004fe20000010000 */
[----:B------:R-:W-:Y:S01]  /*abe0*/  FADD.FTZ R15, R13, R14 ;  /* 0x0000000e0d0f7221 */ /* 0x000fe20000010000 */
[----:B------:R-:W-:Y:S01]  /*abf0*/  FMUL.FTZ R85, R85, R12 ;  /* 0x0000000c55557220 */ /* 0x000fe20000410000 */
[-C--:B------:R-:W-:Y:S01]  /*ac00*/  FMUL.FTZ R26, R26, R93.reuse ;  /* 0x0000005d1a1a7220 */ /* 0x080fe20000410000 */
[-C--:B------:R-:W-:Y:S01]  /*ac10*/  FMUL.FTZ R27, R27, R93.reuse ;  /* 0x0000005d1b1b7220 */ /* 0x080fe20000410000 */
[-C--:B------:R-:W-:Y:S01]  /*ac20*/  FMUL.FTZ R30, R30, R93.reuse ;  /* 0x0000005d1e1e7220 */ /* 0x080fe20000410000 */
[-C--:B------:R-:W-:Y:S01]  /*ac30*/  FMUL.FTZ R31, R31, R93.reuse ;  /* 0x0000005d1f1f7220 */ /* 0x080fe20000410000 */
[-C--:B------:R-:W-:Y:S01]  /*ac40*/  FMUL.FTZ R34, R34, R93.reuse ;  /* 0x0000005d22227220 */ /* 0x080fe20000410000 */
[C---:B---3--:R-:W-:Y:S01]  /*ac50*/  FADD.FTZ R14, R95.reuse, R20 ;  /* 0x000000145f0e7221 */ /* 0x048fe20000010000 */
        /* <DEDUP_REMOVED lines=28> */
[----:B------:R-:W-:-:S02]  /*ae20*/  IMAD.MOV.U32 R13, RZ, RZ, R88 ;  /* 0x000000ffff0d7224 */ /* 0x000fc400078e0058 */
[----:B------:R-:W-:Y:S01]  /*ae30*/  IMAD.MOV.U32 R21, RZ, RZ, R10 ;  /* 0x000000ffff157224 */ /* 0x000fe200078e000a */
[----:B-1----:R-:W-:Y:S06]  /*ae40*/  @P2 BRA `(.L_x_5540) ;  /* 0xffffffb400182947 */ /* 0x002fec000383ffff */
.L_x_5531:
[----:B------:R-:W-:Y:S06]  /*ae50*/  BAR.ARV 0x8, 0x120 ;  /* 0x0204800000007b1d */ /* 0x000fec0000002000 */
[----:B------:R-:W-:Y:S05]  /*ae60*/  @!P0 BRA `(.L_x_5541) ;  /* 0x0000000000048947 */ /* 0x000fea0003800000 */
[----:B------:R-:W-:Y:S01]  /*ae70*/  BPT.TRAP 0x1 ;  /* 0x000000040000795c */ /* 0x000fe20000300000 */
.L_x_5541:
[----:B------:R-:W-:Y:S01]  /*ae80*/  ULEA UR7, UR38, UR39, 0x3 ;  /* 0x0000002726077291 */ /* 0x000fe2000f8e183f */
[----:B------:R-:W-:-:S05]  /*ae90*/  IMAD.U32 R0, RZ, RZ, UR61 ;  /* 0x0000003dff007e24 */ /* 0x000fca000f8e00ff */
[----:B------:R-:W-:-:S04]  /*aea0*/  SHF.L.U32 R0, R0, 0x1f, RZ ;  /* 0x0000001f00007819 */ /* 0x000fc800000006ff */
[----:B------:R1:W2:Y:S01]  /*aeb0*/  SYNCS.PHASECHK.TRANS64.TRYWAIT P2, [UR7+0x34850], R0 ;  /* 0x03485000ff0075a7 */ /* 0x0002a20008040147 */
[----:B------:R-:W-:Y:S05]  /*aec0*/  @!P0 BRA `(.L_x_5542) ;  /* 0x0000000000048947 */ /* 0x000fea0003800000 */
[----:B------:R-:W-:Y:S01]  /*aed0*/  BPT.TRAP 0x1 ;  /* 0x000000040000795c */ /* 0x000fe20000300000 */
.L_x_5542:
[----:B--2---:R-:W-:Y:S05]  /*aee0*/  @P2 BRA `(.L_x_5543) ;  /* 0x0000000000082947 */ /* 0x004fea0003800000 */
[----:B------:R-:W2:Y:S02]  /*aef0*/  SYNCS.PHASECHK.TRANS64.TRYWAIT P0, [UR7+0x34850], R0 ;  /* 0x03485000ff0075a7 */ /* 0x000ea40008000147 */
[----:B--2---:R-:W-:Y:S05]  /*af00*/  @!P0 BRA `(.L_x_5544) ;  /* 0x0000004400688947 */ /* 0x004fea0003800000 */
.L_x_5543:
[----:B------:R-:W-:Y:S01]  /*af10*/  UIADD3 UR4, UR39, 0x400, URZ ;  /* 0x0000040027047890 */ /* 0x000fe2000fffe03f */
[----:B------:R-:W-:Y:S01]  /*af20*/  WARPGROUP.ARRIVE ;  /* 0x00000000000079c5 */ /* 0x000fe20000000000 */
[----:B------:R-:W-:Y:S01]  /*af30*/  UMOV UR11, 0x40000040 ;  /* 0x40000040000b7882 */ /* 0x000fe20000000000 */
[----:B-12---:R-:W1:Y:S01]  /*af40*/  SHFL.BFLY PT, R0, R15, 0x2, 0x1f ;  /* 0x0c401f000f007f89 */ /* 0x006e6200000e0000 */
[----:B------:R-:W-:Y:S01]  /*af50*/  USHF.R.U32.HI UR4, URZ, 0x4, UR4 ;  /* 0x000000043f047899 */ /* 0x000fe20008011604 */
[C---:B------:R-:W-:Y:S01]  /*af60*/  IADD3 R21, P5, R16.reuse, 0x40, RZ ;  /* 0x0000004010157810 */ /* 0x040fe20007fbe0ff */
[----:B------:R-:W-:Y:S01]  /*af70*/  UIADD3 UR35, -UR36, URZ, URZ ;  /* 0x0000003f24237290 */ /* 0x000fe2000fffe13f */
[----:B------:R-:W2:Y:S01]  /*af80*/  SHFL.BFLY PT, R5, R14, 0x2, 0x1f ;  /* 0x0c401f000e057f89 */ /* 0x000ea200000e0000 */
[----:B------:R-:W-:Y:S01]  /*af90*/  ULOP3.LUT UR4, UR4, 0x3fff, URZ, 0xc0, !UPT ;  /* 0x00003fff04047892 */ /* 0x000fe2000f8ec03f */
[----:B------:R-:W-:Y:S01]  /*afa0*/  LOP3.LUT R20, R21, 0x380, RZ, 0xc0, !PT ;  /* 0x0000038015147812 */ /* 0x000fe200078ec0ff */
[----:B------:R-:W-:Y:S01]  /*afb0*/  ULDC.64 UR8, c[0x0][0xb70] ;  /* 0x0002dc0000087ab9 */ /* 0x000fe20000000a00 */
[C---:B------:R-:W-:Y:S01]  /*afc0*/  IADD3 R91, P4, R16.reuse, 0x20, RZ ;  /* 0x00000020105b7810 */ /* 0x040fe20007f9e0ff */
[----:B------:R-:W-:Y:S01]  /*afd0*/  ULOP3.LUT UR4, UR4, 0x5800000, URZ, 0xfc, !UPT ;  /* 0x0580000004047892 */ /* 0x000fe2000f8efc3f */
[----:B------:R-:W-:-:S02]  /*afe0*/  IADD3 R13, P6, R16, 0x60, RZ ;  /* 0x00000060100d7810 */ /* 0x000fc40007fde0ff */
[----:B------:R-:W-:Y:S01]  /*aff0*/  IADD3 R9, P0, R16, 0x4000, RZ ;  /* 0x0000400010097810 */ /* 0x000fe20007f1e0ff */
[----:B------:R-:W-:Y:S01]  /*b000*/  UIMAD UR4, UR38, 0xb00, UR4 ;  /* 0x00000b00260478a4 */ /* 0x000fe2000f8e0204 */
[----:B------:R-:W-:Y:S02]  /*b010*/  SHF.R.U64 R20, R20, 0x3, RZ ;  /* 0x0000000314147819 */ /* 0x000fe400000012ff */
[----:B------:R-:W-:Y:S01]  /*b020*/  IADD3 R7, P2, R16, 0x4020, RZ ;  /* 0x0000402010077810 */ /* 0x000fe20007f5e0ff */
[----:B------:R-:W-:Y:S01]  /*b030*/  UIADD3 UR6, UR4, 0x80, URZ ;  /* 0x0000008004067890 */ /* 0x000fe2000fffe03f */
[----:B------:R-:W-:Y:S02]  /*b040*/  LOP3.LUT R90, R91, 0x380, RZ, 0xc0, !PT ;  /* 0x000003805b5a7812 */ /* 0x000fe400078ec0ff */
[----:B------:R-:W-:Y:S01]  /*b050*/  UMOV UR10, UR4 ;  /* 0x00000004000a7c82 */ /* 0x000fe20008000000 */
[----:B------:R-:W-:Y:S01]  /*b060*/  LOP3.LUT R12, R13, 0x380, RZ, 0xc0, !PT ;  /* 0x000003800d0c7812 */ /* 0x000fe200078ec0ff */
[----:B------:R-:W-:Y:S01]  /*b070*/  HGMMA.64x128x16.F32.BF16 R24, R176, gdesc[UR8].tnspB, R24, gsb0 ;  /* 0x41e00008b0187df0 */ /* 0x000fe20008001818 */
[----:B------:R-:W-:Y:S01]  /*b080*/  UMOV UR11, 0x40000040 ;  /* 0x40000040000b7882 */ /* 0x000fe20000000000 */
[----:B------:R-:W-:Y:S01]  /*b090*/  UMOV UR10, UR6 ;  /* 0x00000006000a7c82 */ /* 0x000fe20008000000 */
[----:B------:R-:W-:Y:S01]  /*b0a0*/  UIADD3 UR6, UR4, 0x100, URZ ;  /* 0x0000010004067890 */ /* 0x000fe2000fffe03f */
[----:B-1----:R-:W-:Y:S01]  /*b0b0*/  FADD.FTZ R0, R0, R15 ;  /* 0x0000000f00007221 */ /* 0x002fe20000010000 */
[----:B------:R-:W-:Y:S01]  /*b0c0*/  LOP3.LUT R8, R9, 0x380, RZ, 0xc0, !PT ;  /* 0x0000038009087812 */ /* 0x000fe200078ec0ff */
[----:B--2---:R-:W-:Y:S01]  /*b0d0*/  FADD.FTZ R18, R5, R14 ;  /* 0x0000000e05127221 */ /* 0x004fe20000010000 */
[----:B------:R-:W-:Y:S01]  /*b0e0*/  LOP3.LUT R20, R20, R21, RZ, 0x3c, !PT ;  /* 0x0000001514147212 */ /* 0x000fe200078e3cff */
[----:B------:R-:W-:Y:S01]  /*b0f0*/  IMAD.X R21, RZ, RZ, R17, P5 ;  /* 0x000000ffff157224 */ /* 0x000fe200028e0611 */
[----:B------:R-:W1:Y:S01]  /*b100*/  SHFL.BFLY PT, R3, R0, 0x1, 0x1f ;  /* 0x0c201f0000037f89 */ /* 0x000e6200000e0000 */
[----:B------:R-:W-:-:S02]  /*b110*/  LOP3.LUT R6, R7, 0x380, RZ, 0xc0, !PT ;  /* 0x0000038007067812 */ /* 0x000fc400078ec0ff */
[----:B------:R-:W-:Y:S01]  /*b120*/  SHF.R.U64 R90, R90, 0x3, RZ ;  /* 0x000000035a5a7819 */ /* 0x000fe200000012ff */
[----:B------:R-:W2:Y:S01]  /*b130*/  SHFL.BFLY PT, R5, R18, 0x1, 0x1f ;  /* 0x0c201f0012057f89 */ /* 0x000ea200000e0000 */
[----:B------:R-:W-:Y:S02]  /*b140*/  SHF.R.U64 R12, R12, 0x3, RZ ;  /* 0x000000030c0c7819 */ /* 0x000fe400000012ff */
[----:B------:R-:W-:Y:S02]  /*b150*/  SHF.R.U64 R8, R8, 0x3, RZ ;  /* 0x0000000308087819 */ /* 0x000fe400000012ff */
[----:B------:R-:W-:Y:S02]  /*b160*/  SHF.R.U64 R6, R6, 0x3, RZ ;  /* 0x0000000306067819 */ /* 0x000fe400000012ff */
[----:B------:R-:W-:Y:S01]  /*b170*/  LOP3.LUT R90, R90, R91, RZ, 0x3c, !PT ;  /* 0x0000005b5a5a7212 */ /* 0x000fe200078e3cff */
[----:B------:R-:W-:Y:S01]  /*b180*/  IMAD.X R91, RZ, RZ, R17, P4 ;  /* 0x000000ffff5b7224 */ /* 0x000fe200020e0611 */
[----:B------:R-:W-:-:S02]  /*b190*/  LOP3.LUT R12, R12, R13, RZ, 0x3c, !PT ;  /* 0x0000000d0c0c7212 */ /* 0x000fc400078e3cff */
[----:B------:R-:W-:Y:S02]  /*b1a0*/  LOP3.LUT R8, R8, R9, RZ, 0x3c, !PT ;  /* 0x0000000908087212 */ /* 0x000fe400078e3cff */
[C---:B------:R-:W-:Y:S02]  /*b1b0*/  IADD3 R13, P4, R16.reuse, 0x4060, RZ ;  /* 0x00004060100d7810 */ /* 0x040fe40007f9e0ff */
[----:B------:R-:W-:Y:S02]  /*b1c0*/  IADD3 R9, P3, R16, 0x4040, RZ ;  /* 0x0000404010097810 */ /* 0x000fe40007f7e0ff */
[----:B------:R-:W-:Y:S01]  /*b1d0*/  LOP3.LUT R6, R6, R7, RZ, 0x3c, !PT ;  /* 0x0000000706067212 */ /* 0x000fe200078e3cff */
[----:B------:R-:W-:Y:S01]  /*b1e0*/  IMAD.X R7, RZ, RZ, R17, P2 ;  /* 0x000000ffff077224 */ /* 0x000fe200010e0611 */
[----:B------:R-:W-:Y:S01]  /*b1f0*/  LOP3.LUT R2, R13, 0x380, RZ, 0xc0, !PT ;  /* 0x000003800d027812 */ /* 0x000fe200078ec0ff */
[----:B-1----:R-:W-:Y:S01]  /*b200*/  FADD.FTZ R89, R0, R3 ;  /* 0x0000000300597221 */ /* 0x002fe20000010000 */
[----:B------:R-:W-:Y:S01]  /*b210*/  LOP3.LUT R4, R9, 0x380, RZ, 0xc0, !PT ;  /* 0x0000038009047812 */ /* 0x000fe200078ec0ff */
[----:B------:R-:W-:Y:S01]  /*b220*/  IMAD.MOV.U32 R0, RZ, RZ, RZ ;  /* 0x000000ffff007224 */ /* 0x000fe200078e00ff */
[----:B------:R-:W-:Y:S01]  /*b230*/  MOV R95, R90 ;  /* 0x0000005a005f7202 */ /* 0x000fe20000000f00 */
[----:B--2---:R-:W-:Y:S01]  /*b240*/  FADD.FTZ R18, R18, R5 ;  /* 0x0000000512127221 */ /* 0x004fe20000010000 */
[----:B------:R-:W-:Y:S01]  /*b250*/  FSETP.NE.FTZ.AND P5, PT, R89, RZ, PT ;  /* 0x000000ff5900720b */ /* 0x000fe20003fb5000 */
[--C-:B------:R-:W-:Y:S01]  /*b260*/  IMAD.X R5, RZ, RZ, R17.reuse, P3 ;  /* 0x000000ffff057224 */ /* 0x100fe200018e0611 */
[----:B------:R-:W-:Y:S01]  /*b270*/  MOV R91, R6 ;  /* 0x00000006005b7202 */ /* 0x000fe20000000f00 */
[----:B------:R-:W-:Y:S01]  /*b280*/  IMAD.X R3, RZ, RZ, R17, P4 ;  /* 0x000000ffff037224 */ /* 0x000fe200020e0611 */
[----:B------:R-:W-:-:S02]  /*b290*/  FSETP.NE.FTZ.AND P3, PT, R18, RZ, PT ;  /* 0x000000ff1200720b */ /* 0x000fc40003f75000 */
[----:B------:R-:W-:Y:S02]  /*b2a0*/  R2UR UR5, R221 ;  /* 0x00000000dd0572ca */ /* 0x000fe400000e0000 */
[----:B------:R-:W-:Y:S02]  /*b2b0*/  SHF.R.U64 R2, R2, 0x3, RZ ;  /* 0x0000000302027819 */ /* 0x000fe400000012ff */
[----:B------:R-:W-:Y:S02]  /*b2c0*/  SHF.R.U64 R4, R4, 0x3, RZ ;  /* 0x0000000304047819 */ /* 0x000fe400000012ff */
[----:B------:R-:W-:Y:S01]  /*b2d0*/  R2UR UR12, R220 ;  /* 0x00000000dc0c72ca */ /* 0x000fe200000e0000 */
[----:B------:R-:W1:Y:S01]  /*b2e0*/  @P5 MUFU.LG2 R6, R89 ;  /* 0x0000005900065308 */ /* 0x000e620000000c00 */
[----:B------:R-:W-:Y:S01]  /*b2f0*/  LOP3.LUT R2, R2, R13, RZ, 0x3c, !PT ;  /* 0x0000000d02027212 */ /* 0x000fe200078e3cff */
[----:B------:R-:W-:Y:S01]  /*b300*/  IMAD.X R13, RZ, RZ, R17, P6 ;  /* 0x000000ffff0d7224 */ /* 0x000fe200030e0611 */
[----:B------:R-:W-:-:S02]  /*b310*/  LOP3.LUT R15, R16, 0x380, RZ, 0xc0, !PT ;  /* 0x00000380100f7812 */ /* 0x000fc400078ec0ff */
[----:B------:R-:W-:Y:S01]  /*b320*/  LOP3.LUT R4, R4, R9, RZ, 0x3c, !PT ;  /* 0x0000000904047212 */ /* 0x000fe200078e3cff */
[--C-:B------:R-:W-:Y:S01]  /*b330*/  IMAD.X R9, RZ, RZ, R17.reuse, P0 ;  /* 0x000000ffff097224 */ /* 0x100fe200000e0611 */
[----:B------:R-:W-:Y:S01]  /*b340*/  SHF.R.U64 R15, R15, 0x3, RZ ;  /* 0x000000030f0f7819 */ /* 0x000fe200000012ff */
[----:B------:R2:W-:Y:S01]  /*b350*/  @P5 MUFU.RCP R0, R89 ;  /* 0x0000005900005308 */ /* 0x0005e20000001000 */
[----:B------:R-:W-:Y:S01]  /*b360*/  MOV R93, R12 ;  /* 0x0000000c005d7202 */ /* 0x000fe20000000f00 */
[----:B------:R-:W-:Y:S01]  /*b370*/  IMAD.MOV.U32 R12, RZ, RZ, RZ ;  /* 0x000000ffff0c7224 */ /* 0x000fe200078e00ff */
[----:B------:R-:W-:Y:S01]  /*b380*/  MOV R90, R4 ;  /* 0x00000004005a7202 */ /* 0x000fe20000000f00 */
[----:B------:R-:W-:Y:S01]  /*b390*/  UIADD3 UR34, -UR5, URZ, URZ ;  /* 0x0000003f05227290 */ /* 0x000fe2000fffe13f */
[----:B------:R-:W-:Y:S01]  /*b3a0*/  LOP3.LUT R14, R15, R16, RZ, 0x3c, !PT ;  /* 0x000000100f0e7212 */ /* 0x000fe200078e3cff */
[----:B------:R-:W-:Y:S01]  /*b3b0*/  IMAD.MOV.U32 R15, RZ, RZ, R17 ;  /* 0x000000ffff0f7224 */ /* 0x000fe200078e0011 */
[----:B------:R-:W-:Y:S01]  /*b3c0*/  MOV R92, R8 ;  /* 0x00000008005c7202 */ /* 0x000fe20000000f00 */
[----:B------:R-:W3:Y:S01]  /*b3d0*/  @P3 MUFU.LG2 R4, R18 ;  /* 0x0000001200043308 */ /* 0x000ee20000000c00 */
[C---:B------:R-:W-:Y:S01]  /*b3e0*/  @P5 FMUL.FTZ R5, R11.reuse, 0.69314718246459960938 ;  /* 0x3f3172180b055820 */ /* 0x040fe20000410000 */
[----:B-1----:R-:W-:Y:S01]  /*b3f0*/  @P5 FMUL.FTZ R6, R6, 0.69314718246459960938 ;  /* 0x3f31721806065820 */ /* 0x002fe20000410000 */
[----:B------:R-:W-:Y:S01]  /*b400*/  IMAD.U32 R8, RZ, RZ, UR7 ;  /* 0x00000007ff087e24 */ /* 0x000fe2000f8e00ff */
[----:B------:R-:W-:Y:S01]  /*b410*/  MOV R96, R14 ;  /* 0x0000000e00607202 */ /* 0x000fe20000000f00 */
[----:B------:R-:W-:Y:S01]  /*b420*/  @P3 FMUL.FTZ R14, R11, 0.69314718246459960938 ;  /* 0x3f3172180b0e3820 */ /* 0x000fe20000410000 */
[----:B------:R-:W-:Y:S01]  /*b430*/  MOV R94, R20 ;  /* 0x00000014005e7202 */ /* 0x000fe20000000f00 */
[----:B------:R-:W-:Y:S01]  /*b440*/  @!P1 VIADD R8, R8, 0x34860 ;  /* 0x0003486008089836 */ /* 0x000fe20000000000 */
[----:B------:R-:W1:Y:S01]  /*b450*/  @P3 MUFU.RCP R12, R18 ;  /* 0x00000012000c3308 */ /* 0x000e620000001000 */
[----:B------:R-:W-:Y:S01]  /*b460*/  LOP3.LUT P0, RZ, R23, 0x3, RZ, 0xc0, !PT ;  /* 0x0000000317ff7812 */ /* 0x000fe2000780c0ff */
[----:B------:R-:W-:Y:S01]  /*b470*/  IMAD.MOV.U32 R21, RZ, RZ, -0x800000 ;  /* 0xff800000ff157424 */ /* 0x000fe200078e00ff */
[----:B--2---:R-:W-:Y:S01]  /*b480*/  MOV R89, R2 ;  /* 0x0000000200597202 */ /* 0x004fe20000000f00 */
[----:B------:R-:W-:Y:S01]  /*b490*/  ULDC UR7, c[0x0][0xa88] ;  /* 0x0002a20000077ab9 */ /* 0x000fe20000000800 */
[----:B------:R-:W-:Y:S01]  /*b4a0*/  @!P1 PRMT R8, RZ, 0x654, R8 ;  /* 0x00000654ff089816 */ /* 0x000fe20000000008 */
[----:B---3--:R-:W-:-:S04]  /*b4b0*/  @P3 FMUL.FTZ R7, R4, 0.69314718246459960938 ;  /* 0x3f31721804073820 */ /* 0x008fc80000410000 */
[----:B------:R-:W-:Y:S01]  /*b4c0*/  @P3 FFMA.FTZ R21, R14, R88, R7 ;  /* 0x000000580e153223 */ /* 0x000fe20000010007 */
[----:B------:R-:W-:Y:S02]  /*b4d0*/  WARPGROUP.DEPBAR.LE gsb0, 0x0 ;  /* 0x00008000000079c5 */ /* 0x000fe40000010000 */
[----:B------:R-:W-:-:S06]  /*b4e0*/  WARPGROUP.ARRIVE ;  /* 0x00000000000079c5 */ /* 0x000fcc0000000000 */
[----:B------:R-:W-:Y:S01]  /*b4f0*/  HGMMA.64x128x16.F32.BF16 R24, R180, gdesc[UR8].tnspB, R24, gsb0 ;  /* 0x41e00008b4187df0 */ /* 0x000fe20008001818 */
[----:B------:R-:W-:Y:S01]  /*b500*/  UMOV UR10, UR6 ;  /* 0x00000006000a7c82 */ /* 0x000fe20008000000 */
[----:B------:R-:W-:Y:S01]  /*b510*/  UMOV UR11, 0x40000040 ;  /* 0x40000040000b7882 */ /* 0x000fe20000000000 */
[----:B------:R-:W-:Y:S01]  /*b520*/  UIADD3 UR6, UR4, 0x180, URZ ;  /* 0x0000018004067890 */ /* 0x000fe2000fffe03f */
        /* <DEDUP_REMOVED lines=35> */
[----:B------:R-:W-:Y:S02]  /*b760*/  UIADD3 UR6, UR4, 0x480, URZ ;  /* 0x0000048004067890 */ /* 0x000fe4000fffe03f */
[----:B------:R-:W-:Y:S01]  /*b770*/  UIADD3 UR4, UR4, 0x500, URZ ;  /* 0x0000050004047890 */ /* 0x000fe2000fffe03f */
[----:B------:R-:W-:Y:S02]  /*b780*/  WARPGROUP.DEPBAR.LE gsb0, 0x0 ;  /* 0x00008000000079c5 */ /* 0x000fe40000010000 */
[----:B------:R-:W-:-:S06]  /*b790*/  WARPGROUP.ARRIVE ;  /* 0x00000000000079c5 */ /* 0x000fcc0000000000 */
[----:B------:R-:W-:Y:S01]  /*b7a0*/  HGMMA.64x128x16.F32.BF16 R24, R208, gdesc[UR8].tnspB, R24, gsb0 ;  /* 0x41e00008d0187df0 */ /* 0x000fe20008001818 */
[----:B------:R-:W-:Y:S01]  /*b7b0*/  UMOV UR10, UR6 ;  /* 0x00000006000a7c82 */ /* 0x000fe20008000000 */
[----:B------:R-:W-:Y:S01]  /*b7c0*/  UMOV UR11, 0x40000040 ;  /* 0x40000040000b7882 */ /* 0x000fe20000000000 */
[----:B------:R-:W-:Y:S02]  /*b7d0*/  WARPGROUP.DEPBAR.LE gsb0, 0x0 ;  /* 0x00008000000079c5 */ /* 0x000fe40000010000 */
[----:B------:R-:W-:-:S07]  /*b7e0*/  WARPGROUP.ARRIVE ;  /* 0x00000000000079c5 */ /* 0x000fce0000000000 */
[----:B------:R-:W-:Y:S01]  /*b7f0*/  HGMMA.64x128x16.F32.BF16 R24, R212, gdesc[UR8].tnspB, R24, gsb0 ;  /* 0x41e00008d4187df0 */ /* 0x000fe20008001818 */
        /* <DEDUP_REMOVED lines=17> */
[----:B------:R-:W-:Y:S01]  /*b910*/  ISETP.GE.OR P2, PT, R9, UR7, P0 ;  /* 0x0000000709007c0c */ /* 0x000fe20008746670 */
[----:B------:R-:W-:Y:S01]  /*b920*/  IMAD.U32 R3, RZ, RZ, UR4 ;  /* 0x00000004ff037e24 */ /* 0x000fe2000f8e00ff */
[----:B------:R-:W-:Y:S01]  /*b930*/  USHF.R.S32.HI UR4, URZ, 0x1f, UR36 ;  /* 0x0000001f3f047899 */ /* 0x000fe20008011424 */
[----:B------:R-:W-:Y:S01]  /*b940*/  ISETP.GE.OR P0, PT, R97, UR7, P0 ;  /* 0x0000000761007c0c */ /* 0x000fe20008706670 */
[----:B------:R-:W-:Y:S02]  /*b950*/  WARPGROUP.DEPBAR.LE gsb0, 0x0 ;  /* 0x00008000000079c5 */ /* 0x000fe40000010000 */
[----:B------:R-:W-:-:S06]  /*b960*/  WARPGROUP.ARRIVE ;  /* 0x00000000000079c5 */ /* 0x000fcc0000000000 */
[----:B------:R-:W-:Y:S01]  /*b970*/  HGMMA.64x128x16.F32.BF16 R24, R216, gdesc[UR8].tnspB, R24, gsb0 ;  /* 0x41e00008d8187df0 */ /* 0x000fe20008001818 */
[----:B------:R-:W-:Y:S01]  /*b980*/  R2UR UR10, R19 ;  /* 0x00000000130a72ca */ /* 0x000fe200000e0000 */
[----:B------:R-:W-:Y:S02]  /*b990*/  IMAD.MOV.U32 R19, RZ, RZ, -0x800000 ;  /* 0xff800000ff137424 */ /* 0x000fe400078e00ff */
[----:B------:R-:W-:Y:S01]  /*b9a0*/  @P5 FFMA.FTZ R19, R5, R10, R6 ;  /* 0x0000000a05135223 */ /* 0x000fe20000010006 */
[----:B------:R-:W-:Y:S02]  /*b9b0*/  WARPGROUP.DEPBAR.LE gsb0, 0x0 ;  /* 0x00008000000079c5 */ /* 0x000fe40000010000 */
[-C--:B------:R-:W-:Y:S01]  /*b9c0*/  FMUL.FTZ R10, R33, R0.reuse ;  /* 0x00000000210a7220 */ /* 0x080fe20000410000 */
[-C--:B------:R-:W-:Y:S01]  /*b9d0*/  FMUL.FTZ R11, R32, R0.reuse ;  /* 0x00000000200b7220 */ /* 0x080fe20000410000 */
[-C--:B------:R-:W-:Y:S01]  /*b9e0*/  FMUL.FTZ R32, R53, R0.reuse ;  /* 0x0000000035207220 */ /* 0x080fe20000410000 */
[-C--:B------:R-:W-:Y:S01]  /*b9f0*/  FMUL.FTZ R33, R52, R0.reuse ;  /* 0x0000000034217220 */ /* 0x080fe20000410000 */
[-C--:B------:R-:W-:Y:S01]  /*ba00*/  FMUL.FTZ R52, R73, R0.reuse ;  /* 0x0000000049347220 */ /* 0x080fe20000410000 */
[-C--:B------:R-:W-:Y:S01]  /*ba10*/  FMUL.FTZ R53, R72, R0.reuse ;  /* 0x0000000048357220 */ /* 0x080fe20000410000 */
[----:B------:R2:W-:Y:S01]  /*ba20*/  @!P1 SYNCS.ARRIVE.TRANS64.RED.A1T0 RZ, [R8+URZ], RZ ;  /* 0x000000ff08ff99a7 */ /* 0x0005e2000810043f */
[-C--:B------:R-:W-:Y:S01]  /*ba30*/  FMUL.FTZ R4, R25, R0.reuse ;  /* 0x0000000019047220 */ /* 0x080fe20000410000 */
[----:B------:R-:W-:Y:S01]  /*ba40*/  FMUL.FTZ R5, R24, R0 ;  /* 0x0000000018057220 */ /* 0x000fe20000410000 */
[-C--:B-1----:R-:W-:Y:S01]  /*ba50*/  FMUL.FTZ R6, R27, R12.reuse ;  /* 0x0000000c1b067220 */ /* 0x082fe20000410000 */
[----:B------:R-:W-:Y:S01]  /*ba60*/  FMUL.FTZ R7, R26, R12 ;  /* 0x0000000c1a077220 */ /* 0x000fe20000410000 */
[-C--:B------:R-:W-:Y:S01]  /*ba70*/  FMUL.FTZ R9, R28, R0.reuse ;  /* 0x000000001c097220 */ /* 0x080fe20000410000 */
[-C--:B------:R-:W-:Y:S01]  /*ba80*/  FMUL.FTZ R13, R37, R0.reuse ;  /* 0x00000000250d7220 */ /* 0x080fe20000410000 */
[-C--:B------:R-:W-:Y:S01]  /*ba90*/  FMUL.FTZ R18, R36, R0.reuse ;  /* 0x0000000024127220 */ /* 0x080fe20000410000 */
[----:B------:R-:W1:Y:S01]  /*baa0*/  LDC.64 R72, c[0x0][0xb78] ;  /* 0x0002de00ff487b82 */ /* 0x000e620000000a00 */
        /* <DEDUP_REMOVED lines=27> */
[----:B------:R-:W-:Y:S01]  /*bc60*/  F2FP.BF16.F32.PACK_AB R6, R8, R9 ;  /* 0x000000090806723e */ /* 0x000fe200000010ff */
[-C--:B------:R-:W-:Y:S01]  /*bc70*/  FMUL.FTZ R9, R35, R12.reuse ;  /* 0x0000000c23097220 */ /* 0x080fe20000410000 */
[----:B------:R-:W-:Y:S01]  /*bc80*/  F2FP.BF16.F32.PACK_AB R8, R10, R11 ;  /* 0x0000000b0a08723e */ /* 0x000fe200000010ff */
[----:B------:R-:W-:Y:S01]  /*bc90*/  FMUL.FTZ R14, R34, R12 ;  /* 0x0000000c220e7220 */ /* 0x000fe20000410000 */
[----:B------:R-:W-:Y:S01]  /*bca0*/  F2FP.BF16.F32.PACK_AB R7, R7, R0 ;  /* 0x000000000707723e */ /* 0x000fe200000010ff */
[----:B------:R-:W-:Y:S01]  /*bcb0*/  BAR.SYNC.DEFER_BLOCKING 0x1, 0x100 ;  /* 0x0044000000007b1d */ /* 0x000fe20000010000 */
        /* <DEDUP_REMOVED lines=26> */
[C---:B-1----:R-:W-:Y:S01]  /*be60*/  IMAD R12, R72.reuse, UR4, RZ ;  /* 0x00000004480c7c24 */ /* 0x042fe2000f8e02ff */
[----:B------:R-:W-:Y:S01]  /*be70*/  F2FP.BF16.F32.PACK_AB R9, R9, R14 ;  /* 0x0000000e0909723e */ /* 0x000fe200000010ff */
[----:B------:R-:W-:Y:S01]  /*be80*/  IMAD.WIDE.U32 R2, R72, UR36, R2 ;  /* 0x0000002448027c25 */ /* 0x000fe2000f8e0002 */
[----:B------:R-:W-:Y:S01]  /*be90*/  F2FP.BF16.F32.PACK_AB R13, R13, R0 ;  /* 0x000000000d0d723e */ /* 0x000fe200000010ff */
[----:B------:R1:W-:Y:S01]  /*bea0*/  STSM.16.M88.4 [R96], R4 ;  /* 0x0000000460007844 */ /* 0x0003e20000000200 */
[----:B------:R-:W-:Y:S01]  /*beb0*/  F2FP.BF16.F32.PACK_AB R14, R26, R27 ;  /* 0x0000001b1a0e723e */ /* 0x000fe200000010ff */
[----:B------:R-:W-:Y:S01]  /*bec0*/  IMAD R68, R73, UR36, R12 ;  /* 0x0000002449447c24 */ /* 0x000fe2000f8e020c */
[----:B------:R-:W-:Y:S01]  /*bed0*/  F2FP.BF16.F32.PACK_AB R12, R24, R25 ;  /* 0x00000019180c723e */ /* 0x000fe200000010ff */
[----:B------:R-:W-:Y:S01]  /*bee0*/  STSM.16.M88.4 [R95], R8 ;  /* 0x000000085f007844 */ /* 0x000fe20000000200 */
[----:B------:R-:W-:Y:S01]  /*bef0*/  F2FP.BF16.F32.PACK_AB R15, R15, R18 ;  /* 0x000000120f0f723e */ /* 0x000fe200000010ff */
[----:B------:R-:W-:Y:S01]  /*bf00*/  ULDC.64 UR4, c[0x0][0xb40] ;  /* 0x0002d00000047ab9 */ /* 0x000fe20000000a00 */
[----:B------:R-:W-:-:S02]  /*bf10*/  F2FP.BF16.F32.PACK_AB R36, R36, R37 ;  /* 0x000000252424723e */ /* 0x000fc400000010ff */
[----:B------:R-:W-:Y:S01]  /*bf20*/  F2FP.BF16.F32.PACK_AB R24, R28, R29 ;  /* 0x0000001d1c18723e */ /* 0x000fe200000010ff */
[----:B------:R-:W-:Y:S01]  /*bf30*/  STSM.16.M88.4 [R94], R12 ;  /* 0x0000000c5e007844 */ /* 0x000fe20000000200 */
        /* <DEDUP_REMOVED lines=11> */
[----:B-1----:R-:W-:Y:S02]  /*bff0*/  SHF.R.S32.HI R5, RZ, 0x1f, R97 ;  /* 0x0000001fff057819 */ /* 0x002fe40000011461 */
[----:B------:R-:W-:Y:S02]  /*c000*/  IADD3 R0, P1, R97, R2, RZ ;  /* 0x0000000261007210 */ /* 0x000fe40007f3e0ff */
        /* <DEDUP_REMOVED lines=25> */
[----:B------:R2:W-:Y:S01]  /*c1a0*/  @!P0 STG.E desc[UR12][R2.64], R19 ;  /* 0x0000001302008986 */ /* 0x0005e2000c10190c */
[----:B-1----:R-:W-:-:S03]  /*c1b0*/  ISETP.NE.AND P0, PT, R0, 0x7, PT ;  /* 0x000000070000780c */ /* 0x002fc60003f05270 */
[----:B------:R1:W-:Y:S01]  /*c1c0*/  @!P2 STG.E desc[UR12][R2.64+0x20], R21 ;  /* 0x000020150200a986 */ /* 0x0003e2000c10190c */
[----:B--2---:R-:W-:-:S09]  /*c1d0*/  IMAD.U32 R19, RZ, RZ, UR10 ;  /* 0x0000000aff137e24 */ /* 0x004fd2000f8e00ff */
[----:B------:R-:W-:Y:S05]  /*c1e0*/  @P0 BRA `(.L_x_5545) ;  /* 0x0000000000580947 */ /* 0x000fea0003800000 */
[----:B------:R-:W-:Y:S01]  /*c1f0*/  BAR.SYNC.DEFER_BLOCKING 0x1, 0x120 ;  /* 0x0044800000007b1d */ /* 0x000fe20000010000 */
[----:B------:R-:W-:-:S05]  /*c200*/  ELECT P0, URZ, PT ;  /* 0x00000000003f782f */ /* 0x000fca0003800000 */
[----:B------:R-:W-:Y:S08]  /*c210*/  BSSY B0, `(.L_x_5545) ;  /* 0x0000013000007945 */ /* 0x000ff00003800000 */
[----:B------:R-:W-:Y:S05]  /*c220*/  @!P0 BRA `(.L_x_5546) ;  /* 0x0000000000448947 */ /* 0x000fea0003800000 */
[----:B------:R-:W-:Y:S01]  /*c230*/  ULDC.64 UR6, c[0x0][0x198] ;  /* 0x0000660000067ab9 */ /* 0x000fe20000000a00 */
[----:B------:R-:W-:Y:S01]  /*c240*/  UMOV UR33, URZ ;  /* 0x0000003f00217c82 */ /* 0x000fe20008000000 */
[----:B------:R-:W-:Y:S02]  /*c250*/  UIADD3 UR4, UP0, UR6, 0x9f0, URZ ;  /* 0x000009f006047890 */ /* 0x000fe4000ff1e03f */
[----:B------:R-:W-:Y:S02]  /*c260*/  UIADD3 UR6, UR39, 0x4000, URZ ;  /* 0x0000400027067890 */ /* 0x000fe4000fffe03f */
[----:B------:R-:W-:Y:S01]  /*c270*/  UIADD3.X UR5, URZ, UR7, URZ, UP0, !UPT ;  /* 0x000000073f057290 */ /* 0x000fe200087fe43f */
[----:B------:R-:W-:Y:S01]  /*c280*/  UMOV UR37, URZ ;  /* 0x0000003f00257c82 */ /* 0x000fe20008000000 */
[----:B------:R-:W-:Y:S01]  /*c290*/  UMOV UR32, UR39 ;  /* 0x0000002700207c82 */ /* 0x000fe20008000000 */
[----:B------:R-:W-:-:S06]  /*c2a0*/  UMOV UR7, 0x40 ;  /* 0x0000004000077882 */ /* 0x000fcc0000000000 */
[----:B------:R2:W-:Y:S02]  /*c2b0*/  UTMASTG.5D [UR32], [UR4] ;  /* 0x00000020040073b5 */ /* 0x0005e40008020000 */
[----:B--2---:R-:W-:Y:S01]  /*c2c0*/  UMOV UR32, UR6 ;  /* 0x0000000600207c82 */ /* 0x004fe20008000000 */
[----:B------:R-:W-:Y:S01]  /*c2d0*/  UMOV UR33, UR7 ;  /* 0x0000000700217c82 */ /* 0x000fe20008000000 */
[----:B------:R-:W-:Y:S01]  /*c2e0*/  UIADD3 UR6, UR39, 0x34820, URZ ;  /* 0x0003482027067890 */ /* 0x000fe2000fffe03f */
[----:B------:R2:W-:Y:S03]  /*c2f0*/  UTMASTG.5D [UR32], [UR4] ;  /* 0x00000020040073b5 */ /* 0x0005e60008020000 */
[----:B------:R-:W-:Y:S01]  /*c300*/  UPRMT UR6, URZ, 0x654, UR6 ;  /* 0x000006543f067896 */ /* 0x000fe20008000006 */
[----:B------:R0:W-:Y:S01]  /*c310*/  UTMACMDFLUSH ;  /* 0x00000000000079b7 */ /* 0x0001e20000000000 */
[----:B------:R-:W-:-:S07]  /*c320*/  DEPBAR.LE SB0, 0x0 ;  /* 0x000080000000791a */ /* 0x000fce0000000000 */
[----:B--2---:R-:W-:Y:S03]  /*c330*/  SYNCS.ARRIVE.TRANS64.RED.A1T0 RZ, [UR6], RZ ;  /* 0x000000ffffff79a7 */ /* 0x004fe60008100406 */
.L_x_5546:
[----:B------:R-:W-:Y:S05]  /*c340*/  BSYNC B0 ;  /* 0x0000000000007941 */ /* 0x000fea0003800000 */
.L_x_5545:
[----:B------:R-:W2:Y:S01]  /*c350*/  LDC R0, c[0x0][0xda4] ;  /* 0x00036900ff007b82 */ /* 0x000ea20000000800 */
[----:B------:R-:W-:Y:S01]  /*c360*/  R2UR UR5, R19 ;  /* 0x00000000130572ca */ /* 0x000fe200000e0000 */
[----:B------:R-:W-:Y:S01]  /*c370*/  UIADD3 UR38, UR38, 0x1, URZ ;  /* 0x0000000126267890 */ /* 0x000fe2000fffe03f */
[----:B------:R-:W-:-:S03]  /*c380*/  R2UR UR4, R22 ;  /* 0x00000000160472ca */ /* 0x000fc600000e0000 */
[----:B------:R-:W-:-:S04]  /*c390*/  UISETP.NE.AND UP0, UPT, UR38, 0x2, UPT ;  /* 0x000000022600788c */ /* 0x000fc8000bf05270 */
[----:B------:R-:W-:-:S06]  /*c3a0*/  USEL UR38, UR38, URZ, UP0 ;  /* 0x0000003f26267287 */ /* 0x000fcc0008000000 */
[----:B------:R-:W-:-:S06]  /*c3b0*/  UIADD3 UR4, UR4, 0x1, URZ ;  /* 0x0000000104047890 */ /* 0x000fcc000fffe03f */
[----:B------:R-:W-:Y:S01]  /*c3c0*/  IMAD.U32 R22, RZ, RZ, UR4 ;  /* 0x00000004ff167e24 */ /* 0x000fe2000f8e00ff */
[----:B------:R-:W-:Y:S01]  /*c3d0*/  USEL UR4, URZ, 0x1, UP0 ;  /* 0x000000013f047887 */ /* 0x000fe20008000000 */
[----:B--2---:R-:W-:-:S03]  /*c3e0*/  ISETP.LE.AND P0, PT, R0, UR5, PT ;  /* 0x0000000500007c0c */ /* 0x004fc6000bf03270 */
[----:B------:R-:W-:-:S10]  /*c3f0*/  ULOP3.LUT UR61, UR61, UR4, URZ, 0x3c, !UPT ;  /* 0x000000043d3d7292 */ /* 0x000fd4000f8e3c3f */
[----:B------:R-:W-:Y:S05]  /*c400*/  @!P0 BRA `(.L_x_5547) ;  /* 0xffffff48006c8947 */ /* 0x000fea000383ffff */
[----:B------:R-:W-:Y:S05]  /*c410*/  EXIT ;  /* 0x000000000000794d */ /* 0x000fea0003800000 */
.L_x_5523:
        /* <DEDUP_REMOVED lines=20> */
.L_x_5591:
        /* <DEDUP_REMOVED lines=21> */
[----:B-1----:R-:W-:-:S05]  /*c6b0*/  IMAD R8, R4, UR4, RZ ;  /* 0x0000000404087c24 */ /* 0x002fca000f8e02ff */
[----:B------:R2:W-:Y:S01]  /*c6c0*/  STL [R1+0x14], R8 ;  /* 0x0000140801007387 */ /* 0x0005e20000100800 */
[----:B----4-:R-:W-:-:S05]  /*c6d0*/  @P1 IMAD.HI.U32 R2, R6, R2, RZ ;  /* 0x0000000206021227 */ /* 0x010fca00078e00ff */
[----:B------:R-:W-:Y:S02]  /*c6e0*/  @P1 SHF.R.U32.HI R19, RZ, R3, R2 ;  /* 0x00000003ff131219 */ /* 0x000fe40000011602 */
[----:B------:R-:W-:-:S03]  /*c6f0*/  MOV R2, 0x400 ;  /* 0x0000040000027802 */ /* 0x000fc60000000f00 */
[----:B------:R-:W-:Y:S01]  /*c700*/  IMAD.MOV R3, RZ, RZ, -R19 ;  /* 0x000000ffff037224 */ /* 0x000fe200078e0a13 */
[----:B---3--:R-:W-:Y:S01]  /*c710*/  LEA R7, R5, R2, 0x18 ;  /* 0x0000000205077211 */ /* 0x008fe200078ec0ff */
[----:B------:R-:W-:-:S04]  /*c720*/  VIADD R2, R8, 0xaf ;  /* 0x000000af08027836 */ /* 0x000fc80000000000 */
[----:B------:R-:W-:Y:S01]  /*c730*/  VIADD R4, R7, 0x1e400 ;  /* 0x0001e40007047836 */ /* 0x000fe20000000000 */
[----:B------:R2:W-:Y:S01]  /*c740*/  STL [R1+0x4], R7 ;  /* 0x0000040701007387 */ /* 0x0005e20000100800 */
[----:B------:R-:W-:-:S03]  /*c750*/  IMAD.HI R2, R2, 0x2e8ba2e9, RZ ;  /* 0x2e8ba2e902027827 */ /* 0x000fc600078e02ff */
        /* <DEDUP_REMOVED lines=23> */
.L_x_5549:
        /* <DEDUP_REMOVED lines=20> */
.L_x_5551:
        /* <DEDUP_REMOVED lines=16> */
.L_x_5550:
        /* <DEDUP_REMOVED lines=16> */
[----:B------:R-:W-:Y:S01]  /*cc10*/  @P1 SHF.R.U32.HI R0, RZ, R3, R2 ;  /* 0x00000003ff001219 */ /* 0x000fe20000011602 */
[----:B------:R-:W-:Y:S01]  /*cc20*/  IMAD.MOV.U32 R4, RZ, RZ, R19 ;  /* 0x000000ffff047224 */ /* 0x000fe200078e0013 */
[----:B------:R-:W1:Y:S02]  /*cc30*/  @P0 LDC.64 R2, c[0x0][0x9f8] ;  /* 0x00027e00ff020b82 */ /* 0x000e640000000a00 */
        /* <DEDUP_REMOVED lines=11> */
.L_x_5552:
        /* <DEDUP_REMOVED lines=14> */
.L_x_5553:
        /* <DEDUP_REMOVED lines=16> */
.L_x_5607:
[----:B------:R-:W2:Y:S01]  /*ced0*/  LDL R6, [R1+0xc] ;  /* 0x00000c0001067983 */ /* 0x000ea20000100800 */
[----:B------:R-:W-:Y:S01]  /*cee0*/  UMOV UR4, 0xffffffff ;  /* 0xffffffff00047882 */ /* 0x000fe20000000000 */
[----:B------:R-:W-:Y:S01]  /*cef0*/  SHF.R.S32.HI R11, RZ, 0x1f, R4 ;  /* 0x0000001fff0b7819 */ /* 0x000fe20000011404 */
[----:B--2---:R-:W-:Y:S01]  /*cf00*/  VIADD R10, R6, 0xffffffff ;  /* 0xffffffff060a7836 */ /* 0x004fe20000000000 */
[----:B------:R-:W-:Y:S06]  /*cf10*/  BRA.DIV UR4, `(.L_x_5555) ;  /* 0x0000002604b07947 */ /* 0x000fec000b800000 */
[----:B------:R-:W-:-:S13]  /*cf20*/  ELECT P6, URZ, PT ;  /* 0x00000000003f782f */ /* 0x000fda00038c0000 */
.L_x_5610:
[----:B------:R-:W-:Y:S05]  /*cf30*/  @!P6 BRA `(.L_x_5556) ;  /* 0x000000040000e947 */ /* 0x000fea0003800000 */
[----:B------:R-:W-:Y:S02]  /*cf40*/  IMAD.MOV.U32 R18, RZ, RZ, R10 ;  /* 0x000000ffff127224 */ /* 0x000fe400078e000a */
        /* <DEDUP_REMOVED lines=21> */
.L_x_5557:
[----:B------:R-:W2:Y:S01]  /*d0a0*/  S2R R7, SR_CgaCtaId ;  /* 0x0000000000077919 */ /* 0x000ea20000008800 */
[----:B------:R-:W-:-:S04]  /*d0b0*/  MOV R6, 0x400 ;  /* 0x0000040000067802 */ /* 0x000fc80000000f00 */
[----:B--2---:R-:W-:Y:S02]  /*d0c0*/  LEA R6, R7, R6, 0x18 ;  /* 0x0000000607067211 */ /* 0x004fe400078ec0ff */
[----:B------:R-:W-:-:S03]  /*d0d0*/  SHF.L.U32 R7, R17, 0x1f, RZ ;  /* 0x0000001f11077819 */ /* 0x000fc600000006ff */
[----:B------:R-:W-:-:S04]  /*d0e0*/  IMAD R6, R16, 0x8, R6 ;  /* 0x0000000810067824 */ /* 0x000fc800078e0206 */
[----:B------:R-:W2:Y:S02]  /*d0f0*/  SYNCS.PHASECHK.TRANS64.TRYWAIT P1, [R6+URZ+0x34840], R7 ;  /* 0x03484007060075a7 */ /* 0x000ea4000802017f */
[----:B--2---:R-:W-:Y:S05]  /*d100*/  @!P1 BRA `(.L_x_5558) ;  /* 0x0000002400549947 */ /* 0x004fea0003800000 */
.L_x_5611:
        /* <DEDUP_REMOVED lines=11> */
.L_x_5559:
        /* <DEDUP_REMOVED lines=10> */
[----:B------:R-:W-:-:S06]  /*d260*/  UMOV UR15, 0x40 ;  /* 0x00000040000f7882 */ /* 0x000fcc0000000000 */
[----:B------:R-:W-:Y:S02]  /*d270*/  UIADD3 UR9, UR9, 0x34830, URZ ;  /* 0x0003483009097890 */ /* 0x000fe4000fffe03f */
[----:B------:R-:W-:Y:S01]  /*d280*/  UIMAD UR11, UR11, 0xb0, URZ ;  /* 0x000000b00b0b78a4 */ /* 0x000fe2000f8e023f */
[----:B---3--:R-:W-:-:S05]  /*d290*/  LEA R7, R9, R7, 0x18 ;  /* 0x0000000709077211 */ /* 0x008fca00078ec0ff */
[----:B------:R-:W-:-:S05]  /*d2a0*/  IMAD R6, R16, 0xb000, R7 ;  /* 0x0000b00010067824 */ /* 0x000fca00078e0207 */
[----:B------:R-:W-:-:S13]  /*d2b0*/  R2UR UR6, R6 ;  /* 0x00000000060672ca */ /* 0x000fda00000e0000 */
[----:B------:R-:W-:Y:S02]  /*d2c0*/  UIADD3 UR8, UR6, 0x1e400, URZ ;  /* 0x0001e40006087890 */ /* 0x000fe4000fffe03f */
[----:B------:R-:W-:-:S03]  /*d2d0*/  UIADD3 UR14, UR6, 0x23c00, URZ ;  /* 0x00023c00060e7890 */ /* 0x000fc6000fffe03f */
[----:B------:R-:W-:-:S04]  /*d2e0*/  UMOV UR6, 0x0 ;  /* 0x0000000000067882 */ /* 0x000fc80000000000 */
[----:B------:R2:W-:Y:S02]  /*d2f0*/  UTMALDG.4D [UR8], [UR4], desc[UR6] ;  /* 0x00000608040075b4 */ /* 0x0005e40008019000 */
[----:B--2---:R-:W-:Y:S01]  /*d300*/  UMOV UR8, UR14 ;  /* 0x0000000e00087c82 */ /* 0x004fe20008000000 */
[----:B------:R-:W-:Y:S02]  /*d310*/  UMOV UR10, UR15 ;  /* 0x0000000f000a7c82 */ /* 0x000fe40008000000 */
[----:B------:R2:W-:Y:S02]  /*d320*/  UTMALDG.4D [UR8], [UR4], desc[UR6] ;  /* 0x00000608040075b4 */ /* 0x0005e40008019000 */
[----:B--2---:R-:W-:Y:S01]  /*d330*/  NOP ;  /* 0x0000000000007918 */ /* 0x004fe20000000000 */
.L_x_5556:
[----:B------:R-:W2:Y:S04]  /*d340*/  LDL.LU R14, [R1] ;  /* 0x00000000010e7983 */ /* 0x000ea80000300800 */
[----:B-1----:R-:W3:Y:S01]  /*d350*/  LDL R13, [R1+0x18] ;  /* 0x00001800010d7983 */ /* 0x002ee20000100800 */
[----:B------:R-:W-:-:S03]  /*d360*/  MOV R9, 0x400 ;  /* 0x0000040000097802 */ /* 0x000fc60000000f00 */
[----:B------:R-:W4:Y:S01]  /*d370*/  LDL.LU R7, [R1+0x14] ;  /* 0x0000140001077983 */ /* 0x000f220000300800 */
[----:B------:R-:W1:Y:S01]  /*d380*/  S2R R12, SR_CgaCtaId ;  /* 0x00000000000c7919 */ /* 0x000e620000008800 */
[----:B------:R-:W-:Y:S05]  /*d390*/  WARPSYNC.ALL ;  /* 0x0000000000007948 */ /* 0x000fea0003800000 */
[----:B------:R-:W-:-:S13]  /*d3a0*/  ELECT P1, URZ, PT ;  /* 0x00000000003f782f */ /* 0x000fda0003820000 */
[C---:B------:R-:W-:Y:S01]  /*d3b0*/  @P1 R2UR UR13, R19.reuse ;  /* 0x00000000130d12ca */ /* 0x040fe200000e0000 */
[----:B------:R-:W-:Y:S01]  /*d3c0*/  UIADD3 UR4, UP0, UR36, 0x270, URZ ;  /* 0x0000027024047890 */ /* 0x000fe2000ff1e03f */
[C---:B------:R-:W-:Y:S02]  /*d3d0*/  @P1 R2UR UR11, R8.reuse ;  /* 0x00000000080b12ca */ /* 0x040fe400000e0000 */
[----:B------:R-:W-:Y:S02]  /*d3e0*/  @P1 R2UR UR21, R19 ;  /* 0x00000000131512ca */ /* 0x000fe400000e0000 */
[----:B------:R-:W-:Y:S01]  /*d3f0*/  @P1 R2UR UR19, R8 ;  /* 0x00000000081312ca */ /* 0x000fe200000e0000 */
[----:B------:R-:W-:Y:S01]  /*d400*/  UIADD3.X UR5, URZ, UR37, URZ, UP0, !UPT ;  /* 0x000000253f057290 */ /* 0x000fe200087fe43f */
[----:B-1----:R-:W-:-:S04]  /*d410*/  LEA R9, R12, R9, 0x18 ;  /* 0x000000090c097211 */ /* 0x002fc800078ec0ff */
[----:B------:R-:W-:Y:S01]  /*d420*/  R2UR UR16, R9 ;  /* 0x00000000091072ca */ /* 0x000fe200000e0000 */
[----:B------:R-:W-:Y:S01]  /*d430*/  @P1 IMAD.MOV.U32 R6, RZ, RZ, 0x8000 ;  /* 0x00008000ff061424 */ /* 0x000fe200078e00ff */
[----:B------:R-:W-:Y:S11]  /*d440*/  BAR.SYNC.DEFER_BLOCKING 0x8, 0x120 ;  /* 0x0204800000007b1d */ /* 0x000ff60000010000 */
[----:B------:R-:W-:-:S02]  /*d450*/  UIADD3 UR8, UR16, 0x16400, URZ ;  /* 0x0001640010087890 */ /* 0x000fc4000fffe03f */
[----:B------:R-:W-:Y:S02]  /*d460*/  UIADD3 UR9, UR16, 0x34800, URZ ;  /* 0x0003480010097890 */ /* 0x000fe4000fffe03f */
[----:B------:R-:W-:Y:S01]  /*d470*/  UIADD3 UR16, UR16, 0x1a400, URZ ;  /* 0x0001a40010107890 */ /* 0x000fe2000fffe03f */
[----:B------:R-:W-:Y:S01]  /*d480*/  UMOV UR6, 0x0 ;  /* 0x0000000000067882 */ /* 0x000fe20000000000 */
[----:B------:R-:W-:Y:S01]  /*d490*/  UMOV UR7, 0x12f00000 ;  /* 0x12f0000000077882 */ /* 0x000fe20000000000 */
[----:B------:R-:W-:Y:S01]  /*d4a0*/  UMOV UR10, URZ ;  /* 0x0000003f000a7c82 */ /* 0x000fe20008000000 */
[----:B------:R3:W-:Y:S01]  /*d4b0*/  @P1 SYNCS.ARRIVE.TRANS64 RZ, [R9+URZ+0x34800], R6 ;  /* 0x0348000609ff19a7 */ /* 0x0007e2000800003f */
[----:B------:R-:W-:Y:S01]  /*d4c0*/  UMOV UR14, 0x0 ;  /* 0x00000000000e7882 */ /* 0x000fe20000000000 */
[----:B------:R-:W-:Y:S01]  /*d4d0*/  UMOV UR15, 0x12f00000 ;  /* 0x12f00000000f7882 */ /* 0x000fe20000000000 */
[----:B------:R-:W-:Y:S01]  /*d4e0*/  UMOV UR18, 0x40 ;  /* 0x0000004000127882 */ /* 0x000fe20000000000 */
[----:B------:R-:W-:Y:S01]  /*d4f0*/  UMOV UR17, UR9 ;  /* 0x0000000900117c82 */ /* 0x000fe20008000000 */
[----:B------:R-:W-:Y:S01]  /*d500*/  BSSY B0, `(.L_x_5560) ;  /* 0x000000a000007945 */ /* 0x000fe20003800000 */
[----:B--2---:R-:W-:-:S02]  /*d510*/  @P1 R2UR UR12, R14 ;  /* 0x000000000e0c12ca */ /* 0x004fc400000e0000 */
[----:B------:R-:W-:Y:S02]  /*d520*/  @P1 R2UR UR20, R14 ;  /* 0x000000000e1412ca */ /* 0x000fe400000e0000 */
[----:B---3--:R-:W-:-:S04]  /*d530*/  LOP3.LUT R6, R13, 0x1, RZ, 0xc, !PT ;  /* 0x000000010d067812 */ /* 0x008fc800078e0cff */
[----:B------:R-:W-:-:S05]  /*d540*/  SHF.L.U32 R6, R6, 0x1f, RZ ;  /* 0x0000001f06067819 */ /* 0x000fca00000006ff */
[----:B------:R1:W-:Y:S02]  /*d550*/  UTMALDG.4D [UR8], [UR4], desc[UR6] ;  /* 0x00000608040075b4 */ /* 0x0003e40008019000 */
[----:B------:R1:W-:Y:S01]  /*d560*/  UTMALDG.4D [UR16], [UR4], desc[UR14] ;  /* 0x00000e10040075b4 */ /* 0x0003e20008019000 */
[----:B------:R-:W2:Y:S01]  /*d570*/  SYNCS.PHASECHK.TRANS64.TRYWAIT P1, [R9+URZ+0x34820], R6 ;  /* 0x03482006090075a7 */ /* 0x000ea2000802017f */
[----:B----4-:R-:W-:Y:S01]  /*d580*/  ISETP.GE.AND P2, PT, R7, 0xb1, PT ;  /* 0x000000b10700780c */ /* 0x010fe20003f46270 */
[----:B-12---:R-:W-:-:S12]  /*d590*/  @!P1 BRA `(.L_x_5561) ;  /* 0x0000002000449947 */ /* 0x006fd80003800000 */
.L_x_5612:
[----:B------:R-:W-:Y:S05]  /*d5a0*/  BSYNC B0 ;  /* 0x0000000000007941 */ /* 0x000fea0003800000 */
.L_x_5560:
        /* <DEDUP_REMOVED lines=37> */
.L_x_5566:
[----:B-1----:R-:W1:Y:S01]  /*d800*/  S2R R3, SR_CgaCtaId ;  /* 0x0000000000037919 */ /* 0x002e620000008800 */
[----:B------:R-:W-:-:S04]  /*d810*/  MOV R2, 0x400 ;  /* 0x0000040000027802 */ /* 0x000fc80000000f00 */
[----:B-1----:R-:W-:Y:S02]  /*d820*/  LEA R2, R3, R2, 0x18 ;  /* 0x0000000203027211 */ /* 0x002fe400078ec0ff */
[----:B------:R-:W-:-:S03]  /*d830*/  SHF.L.U32 R3, R12, 0x1f, RZ ;  /* 0x0000001f0c037819 */ /* 0x000fc600000006ff */
[----:B------:R-:W-:-:S04]  /*d840*/  IMAD R2, R7, 0x8, R2 ;  /* 0x0000000807027824 */ /* 0x000fc800078e0202 */
[----:B------:R-:W1:Y:S02]  /*d850*/  SYNCS.PHASECHK.TRANS64.TRYWAIT P1, [R2+URZ+0x34840], R3 ;  /* 0x03484003020075a7 */ /* 0x000e64000802017f */
[----:B-1----:R-:W-:Y:S05]  /*d860*/  @!P1 BRA `(.L_x_5567) ;  /* 0x0000001c00b09947 */ /* 0x002fea0003800000 */
.L_x_5613:
        /* <DEDUP_REMOVED lines=11> */
.L_x_5568:
        /* <DEDUP_REMOVED lines=14> */
[----:B--2---:R-:W-:-:S05]  /*da00*/  LEA R3, R9, R3, 0x18 ;  /* 0x0000000309037211 */ /* 0x004fca00078ec0ff */
[----:B------:R-:W-:-:S05]  /*da10*/  IMAD R2, R7, 0xb000, R3 ;  /* 0x0000b00007027824 */ /* 0x000fca00078e0203 */
[----:B------:R-:W-:Y:S01]  /*da20*/  R2UR UR8, R2 ;  /* 0x00000000020872ca */ /* 0x000fe200000e0000 */
[----:B------:R-:W-:Y:S01]  /*da30*/  VIADD R2, R3, 0x34800 ;  /* 0x0003480003027836 */ /* 0x000fe20000000000 */
[----:B------:R-:W-:-:S03]  /*da40*/  SHF.L.U32 R3, R17, 0x1f, RZ ;  /* 0x0000001f11037819 */ /* 0x000fc600000006ff */
[----:B------:R-:W-:-:S08]  /*da50*/  IMAD R2, R16, 0x8, R2 ;  /* 0x0000000810027824 */ /* 0x000fd000078e0202 */
[----:B------:R-:W-:Y:S02]  /*da60*/  UIADD3 UR14, UR8, 0x1e400, URZ ;  /* 0x0001e400080e7890 */ /* 0x000fe4000fffe03f */
[----:B------:R-:W-:-:S05]  /*da70*/  UIADD3 UR15, UR8, 0x23c00, URZ ;  /* 0x00023c00080f7890 */ /* 0x000fca000fffe03f */
[----:B------:R-:W-:Y:S02]  /*da80*/  UMOV UR8, UR14 ;  /* 0x0000000e00087c82 */ /* 0x000fe40008000000 */
[----:B------:R1:W-:Y:S02]  /*da90*/  UTMALDG.4D [UR8], [UR4], desc[UR6] ;  /* 0x00000608040075b4 */ /* 0x0003e40008019000 */
[----:B-1----:R-:W-:Y:S01]  /*daa0*/  UMOV UR8, UR15 ;  /* 0x0000000f00087c82 */ /* 0x002fe20008000000 */
[----:B------:R-:W-:Y:S02]  /*dab0*/  UMOV UR10, UR16 ;  /* 0x00000010000a7c82 */ /* 0x000fe40008000000 */
[----:B------:R1:W-:Y:S01]  /*dac0*/  UTMALDG.4D [UR8], [UR4], desc[UR6] ;  /* 0x00000608040075b4 */ /* 0x0003e20008019000 */
[----:B------:R-:W2:Y:S02]  /*dad0*/  SYNCS.PHASECHK.TRANS64.TRYWAIT P1, [R2+URZ+0x60], R3 ;  /* 0x00006003020075a7 */ /* 0x000ea4000802017f */
[----:B-12---:R-:W-:Y:S05]  /*dae0*/  @!P1 BRA `(.L_x_5569) ;  /* 0x0000001c00249947 */ /* 0x006fea0003800000 */
.L_x_5614:
        /* <DEDUP_REMOVED lines=12> */
.L_x_5570:
        /* <DEDUP_REMOVED lines=12> */
[----:B------:R-:W-:-:S03]  /*dc70*/  IMAD.MOV.U32 R18, RZ, RZ, R6 ;  /* 0x000000ffff127224 */ /* 0x000fc600078e0006 */
        /* <DEDUP_REMOVED lines=8> */
[----:B------:R-:W-:-:S07]  /*dd00*/  UIADD3 UR14, UR14, 0x5c00, URZ ;  /* 0x00005c000e0e7890 */ /* 0x000fce000fffe03f */
[----:B------:R1:W-:Y:S02]  /*dd10*/  UTMALDG.4D [UR8], [UR4], desc[UR6] ;  /* 0x00000608040075b4 */ /* 0x0003e40008019000 */
[----:B-1----:R-:W-:Y:S01]  /*dd20*/  UMOV UR8, UR14 ;  /* 0x0000000e00087c82 */ /* 0x002fe20008000000 */
[----:B------:R-:W-:Y:S02]  /*dd30*/  UMOV UR10, UR15 ;  /* 0x0000000f000a7c82 */ /* 0x000fe40008000000 */
[----:B------:R1:W-:Y:S02]  /*dd40*/  UTMALDG.4D [UR8], [UR4], desc[UR6] ;  /* 0x00000608040075b4 */ /* 0x0003e40008019000 */
[----:B-1----:R-:W-:Y:S01]  /*dd50*/  NOP ;  /* 0x0000000000007918 */ /* 0x002fe20000000000 */
.L_x_5565:
[----:B------:R-:W-:Y:S05]  /*dd60*/  BSYNC B0 ;  /* 0x0000000000007941 */ /* 0x000fea0003800000 */
.L_x_5564:
[----:B------:R-:W2:Y:S01]  /*dd70*/  LDL.LU R2, [R1+0xc] ;  /* 0x00000c0001027983 */ /* 0x000ea20000300800 */
[----:B------:R-:W-:Y:S02]  /*dd80*/  IMAD.MOV.U32 R16, RZ, RZ, R7 ;  /* 0x000000ffff107224 */ /* 0x000fe400078e0007 */
[----:B------:R-:W-:Y:S02]  /*dd90*/  IMAD.MOV.U32 R17, RZ, RZ, R12 ;  /* 0x000000ffff117224 */ /* 0x000fe400078e000c */
[----:B--2---:R-:W-:-:S07]  /*dda0*/  VIADD R6, R2, 0xfffffffd ;  /* 0xfffffffd02067836 */ /* 0x004fce0000000000 */
.L_x_5563:
[----:B------:R-:W-:Y:S01]  /*ddb0*/  IMAD.MOV R13, RZ, RZ, -R13 ;  /* 0x000000ffff0d7224 */ /* 0x000fe200078e0a0d */
[----:B------:R-:W-:Y:S04]  /*ddc0*/  BSSY B0, `(.L_x_5562) ;  /* 0x00000e4000007945 */ /* 0x000fe80003800000 */
[----:B------:R-:W-:-:S13]  /*ddd0*/  ISETP.NE.AND P1, PT, R10, R13, PT ;  /* 0x0000000d0a00720c */ /* 0x000fda0003f25270 */
[----:B------:R-:W-:Y:S05]  /*dde0*/  @!P1 BRA `(.L_x_5571) ;  /* 0x0000000c00849947 */ /* 0x000fea0003800000 */
[----:B------:R-:W-:-:S07]  /*ddf0*/  IMAD.MOV.U32 R8, RZ, RZ, R5 ;  /* 0x000000ffff087224 */ /* 0x000fce00078e0005 */
.L_x_5586:
        /* <DEDUP_REMOVED lines=28> */
.L_x_5574:
[----:B------:R-:W2:Y:S01]  /*dfc0*/  S2R R3, SR_CgaCtaId ;  /* 0x0000000000037919 */ /* 0x000ea20000008800 */
[----:B------:R-:W-:-:S04]  /*dfd0*/  MOV R2, 0x400 ;  /* 0x0000040000027802 */ /* 0x000fc80000000f00 */
[----:B--2---:R-:W-:Y:S02]  /*dfe0*/  LEA R2, R3, R2, 0x18 ;  /* 0x0000000203027211 */ /* 0x004fe400078ec0ff */
[----:B------:R-:W-:-:S03]  /*dff0*/  SHF.L.U32 R3, R10, 0x1f, RZ ;  /* 0x0000001f0a037819 */ /* 0x000fc600000006ff */
[----:B------:R-:W-:-:S04]  /*e000*/  IMAD R2, R7, 0x8, R2 ;  /* 0x0000000807027824 */ /* 0x000fc800078e0202 */
[----:B------:R-:W2:Y:S02]  /*e010*/  SYNCS.PHASECHK.TRANS64.TRYWAIT P1, [R2+URZ+0x34840], R3 ;  /* 0x03484003020075a7 */ /* 0x000ea4000802017f */
[----:B--2---:R-:W-:Y:S05]  /*e020*/  @!P1 BRA `(.L_x_5575) ;  /* 0x0000001400e89947 */ /* 0x004fea0003800000 */
.L_x_5615:
        /* <DEDUP_REMOVED lines=11> */
.L_x_5576:
        /* <DEDUP_REMOVED lines=12> */
[----:B------:R-:W-:-:S04]  /*e1a0*/  SHF.L.U32 R17, R17, 0x1f, RZ ;  /* 0x0000001f11117819 */ /* 0x000fc800000006ff */
        /* <DEDUP_REMOVED lines=16> */
.L_x_5616:
[----:B------:R-:W-:Y:S05]  /*e2b0*/  @P2 BRA `(.L_x_5578) ;  /* 0x00000000001c2947 */ /* 0x000fea0003800000 */
[----:B------:R-:W2:Y:S01]  /*e2c0*/  S2R R9, SR_TID.X ;  /* 0x0000000000097919 */ /* 0x000ea20000002100 */
[----:B------:R-:W-:-:S04]  /*e2d0*/  IMAD.MOV.U32 R3, RZ, RZ, 0xb000 ;  /* 0x0000b000ff037424 */ /* 0x000fc800078e00ff */
[----:B------:R3:W-:Y:S01]  /*e2e0*/  SYNCS.ARRIVE.TRANS64 RZ, [R2+URZ+0x50], R3 ;  /* 0x0000500302ff79a7 */ /* 0x0007e2000800003f */
[----:B--2---:R-:W-:-:S04]  /*e2f0*/  LOP3.LUT R9, R9, 0x1f, RZ, 0xc0, !PT ;  /* 0x0000001f09097812 */ /* 0x004fc800078ec0ff */
[----:B------:R-:W-:-:S13]  /*e300*/  ISETP.NE.AND P1, PT, R9, RZ, PT ;  /* 0x000000ff0900720c */ /* 0x000fda0003f25270 */
[----:B---3--:R-:W-:Y:S05]  /*e310*/  @!P1 BRA `(.L_x_5578) ;  /* 0x0000000000049947 */ /* 0x008fea0003800000 */
[----:B------:R-:W-:Y:S01]  /*e320*/  BPT.TRAP 0x1 ;  /* 0x000000040000795c */ /* 0x000fe20000300000 */
.L_x_5578:
        /* <DEDUP_REMOVED lines=11> */
[----:B------:R-:W-:-:S02]  /*e3e0*/  IMAD.MOV.U32 R18, RZ, RZ, R12 ;  /* 0x000000ffff127224 */ /* 0x000fc400078e000c */
[----:B------:R-:W-:-:S03]  /*e3f0*/  IMAD.MOV.U32 R5, RZ, RZ, R8 ;  /* 0x000000ffff057224 */ /* 0x000fc600078e0008 */
[----:B------:R-:W-:Y:S02]  /*e400*/  UIMAD UR11, UR11, 0xb0, URZ ;  /* 0x000000b00b0b78a4 */ /* 0x000fe4000f8e023f */
[----:B------:R-:W-:Y:S01]  /*e410*/  UIADD3 UR9, UR9, 0x50, URZ ;  /* 0x0000005009097890 */ /* 0x000fe2000fffe03f */
[----:B--2---:R-:W-:-:S05]  /*e420*/  LEA R3, R9, R3, 0x18 ;  /* 0x0000000309037211 */ /* 0x004fca00078ec0ff */
        /* <DEDUP_REMOVED lines=10> */
.L_x_5573:
[----:B------:R-:W-:Y:S05]  /*e4d0*/  BSYNC B1 ;  /* 0x0000000000017941 */ /* 0x000fea0003800000 */
.L_x_5572:
        /* <DEDUP_REMOVED lines=28> */
.L_x_5581:
[----:B------:R-:W2:Y:S01]  /*e6a0*/  S2R R3, SR_CgaCtaId ;  /* 0x0000000000037919 */ /* 0x000ea20000008800 */
[----:B------:R-:W-:-:S04]  /*e6b0*/  MOV R2, 0x400 ;  /* 0x0000040000027802 */ /* 0x000fc80000000f00 */
[----:B--2---:R-:W-:Y:S02]  /*e6c0*/  LEA R2, R3, R2, 0x18 ;  /* 0x0000000203027211 */ /* 0x004fe400078ec0ff */
[----:B------:R-:W-:-:S03]  /*e6d0*/  SHF.L.U32 R3, R17, 0x1f, RZ ;  /* 0x0000001f11037819 */ /* 0x000fc600000006ff */
[----:B------:R-:W-:-:S04]  /*e6e0*/  IMAD R2, R16, 0x8, R2 ;  /* 0x0000000810027824 */ /* 0x000fc800078e0202 */
[----:B------:R-:W2:Y:S02]  /*e6f0*/  SYNCS.PHASECHK.TRANS64.TRYWAIT P1, [R2+URZ+0x34840], R3 ;  /* 0x03484003020075a7 */ /* 0x000ea4000802017f */
[----:B--2---:R-:W-:Y:S05]  /*e700*/  @!P1 BRA `(.L_x_5582) ;  /* 0x0000001000589947 */ /* 0x004fea0003800000 */
.L_x_5617:
        /* <DEDUP_REMOVED lines=11> */
.L_x_5583:
        /* <DEDUP_REMOVED lines=10> */
[----:B------:R-:W-:-:S06]  /*e860*/  UMOV UR16, 0x40 ;  /* 0x0000004000107882 */ /* 0x000fcc0000000000 */
[----:B------:R-:W-:Y:S01]  /*e870*/  UIMAD UR11, UR11, 0xb0, URZ ;  /* 0x000000b00b0b78a4 */ /* 0x000fe2000f8e023f */
[----:B-1----:R-:W-:-:S05]  /*e880*/  LEA R9, R13, R9, 0x18 ;  /* 0x000000090d097211 */ /* 0x002fca00078ec0ff */
[----:B--2---:R-:W-:-:S04]  /*e890*/  VIADD R2, R9, 0x34800 ;  /* 0x0003480009027836 */ /* 0x004fc80000000000 */
        /* <DEDUP_REMOVED lines=16> */
.L_x_5618:
        /* <DEDUP_REMOVED lines=8> */
.L_x_5585:
        /* <DEDUP_REMOVED lines=20> */
[----:B------:R-:W-:-:S07]  /*eb60*/  UIADD3 UR14, UR14, 0x5c00, URZ ;  /* 0x00005c000e0e7890 */ /* 0x000fce000fffe03f */
[----:B------:R1:W-:Y:S02]  /*eb70*/  UTMALDG.4D [UR8], [UR4], desc[UR6] ;  /* 0x00000608040075b4 */ /* 0x0003e40008019000 */
[----:B-1----:R-:W-:Y:S01]  /*eb80*/  UMOV UR8, UR14 ;  /* 0x0000000e00087c82 */ /* 0x002fe20008000000 */
[----:B------:R-:W-:Y:S02]  /*eb90*/  UMOV UR10, UR15 ;  /* 0x0000000f000a7c82 */ /* 0x000fe40008000000 */
[----:B------:R1:W-:Y:S02]  /*eba0*/  UTMALDG.4D [UR8], [UR4], desc[UR6] ;  /* 0x00000608040075b4 */ /* 0x0003e40008019000 */
[----:B-1----:R-:W-:Y:S01]  /*ebb0*/  NOP ;  /* 0x0000000000007918 */ /* 0x002fe20000000000 */
.L_x_5580:
[----:B------:R-:W-:Y:S05]  /*ebc0*/  BSYNC B1 ;  /* 0x0000000000017941 */ /* 0x000fea0003800000 */
.L_x_5579:
[C---:B------:R-:W-:Y:S01]  /*ebd0*/  ISETP.GT.AND P1, PT, R6.reuse, 0x1, PT ;  /* 0x000000010600780c */ /* 0x040fe20003f24270 */
[----:B------:R-:W-:-:S12]  /*ebe0*/  VIADD R6, R6, 0xfffffffe ;  /* 0xfffffffe06067836 */ /* 0x000fd80000000000 */
[----:B------:R-:W-:Y:S05]  /*ebf0*/  @P1 BRA `(.L_x_5586) ;  /* 0xfffffff000801947 */ /* 0x000fea000383ffff */
.L_x_5571:
[----:B------:R-:W-:Y:S05]  /*ec00*/  BSYNC B0 ;  /* 0x0000000000007941 */ /* 0x000fea0003800000 */
.L_x_5562:
        /* <DEDUP_REMOVED lines=12> */
.L_x_5619:
        /* <DEDUP_REMOVED lines=8> */
.L_x_5590:
        /* <DEDUP_REMOVED lines=24> */
.L_x_5588:
[----:B------:R-:W-:Y:S05]  /*eed0*/  BSYNC B0 ;  /* 0x0000000000007941 */ /* 0x000fea0003800000 */
.L_x_5587:
[----:B------:R-:W2:Y:S01]  /*eee0*/  LDL.LU R0, [R1+0x10] ;  /* 0x0000100001007983 */ /* 0x000ea20000300800 */
[----:B------:R-:W-:-:S03]  /*eef0*/  ULDC UR4, c[0x0][0xda4] ;  /* 0x0003690000047ab9 */ /* 0x000fc60000000800 */
[----:B------:R-:W3:Y:S01]  /*ef00*/  LDL.LU R2, [R1+0x18] ;  /* 0x0000180001027983 */ /* 0x000ee20000300800 */
        /* <DEDUP_REMOVED lines=8> */
[----:B--2---:R-:W-:-:S04]  /*ef90*/  SEL R0, RZ, 0x1, P0 ;  /* 0x00000001ff007807 */ /* 0x004fc80000000000 */
[----:B------:R-:W-:-:S05]  /*efa0*/  LOP3.LUT R17, R17, R0, RZ, 0x3c, !PT ;  /* 0x0000000011117212 */ /* 0x000fca00078e3cff */
[----:B---3--:R-:W-:Y:S05]  /*efb0*/  @!P1 BRA `(.L_x_5591) ;  /* 0xffffffd400689947 */ /* 0x008fea000383ffff */
[----:B------:R-:W-:-:S07]  /*efc0*/  LOP3.LUT R2, R2, 0x1, RZ, 0xc, !PT ;  /* 0x0000000102027812 */ /* 0x000fce00078e0cff */
.L_x_5548:
[----:B------:R-:W2:Y:S01]  /*efd0*/  S2R R3, SR_CgaCtaId ;  /* 0x0000000000037919 */ /* 0x000ea20000008800 */
[----:B------:R-:W-:Y:S01]  /*efe0*/  MOV R0, 0x400 ;  /* 0x0000040000007802 */ /* 0x000fe20000000f00 */
[----:B------:R-:W-:Y:S03]  /*eff0*/  BSSY B0, `(.L_x_5592) ;  /* 0x0000005000007945 */ /* 0x000fe60003800000 */
[----:B--2---:R-:W-:Y:S02]  /*f000*/  LEA R0, R3, R0, 0x18 ;  /* 0x0000000003007211 */ /* 0x004fe400078ec0ff */
[----:B------:R-:W-:-:S04]  /*f010*/  SHF.L.U32 R3, R2, 0x1f, RZ ;  /* 0x0000001f02037819 */ /* 0x000fc800000006ff */
[----:B------:R-:W2:Y:S02]  /*f020*/  SYNCS.PHASECHK.TRANS64.TRYWAIT P0, [R0+URZ+0x34820], R3 ;  /* 0x03482003000075a7 */ /* 0x000ea4000800017f */
[----:B--2---:R-:W-:Y:S05]  /*f030*/  @!P0 BRA `(.L_x_5593) ;  /* 0x0000000800488947 */ /* 0x004fea0003800000 */
.L_x_5620:
[----:B------:R-:W-:Y:S05]  /*f040*/  BSYNC B0 ;  /* 0x0000000000007941 */ /* 0x000fea0003800000 */
.L_x_5592:
[----:B------:R-:W-:-:S03]  /*f050*/  UMOV UR4, 0xffffffff ;  /* 0xffffffff00047882 */ /* 0x000fc60000000000 */
[----:B------:R-:W-:Y:S05]  /*f060*/  BRA.DIV UR4, `(.L_x_5594) ;  /* 0x0000000a04507947 */ /* 0x000fea000b800000 */
[----:B------:R-:W3:Y:S02]  /*f070*/  S2R R2, SR_TID.X ;  /* 0x0000000000027919 */ /* 0x000ee40000002100 */
[----:B---3--:R-:W-:-:S04]  /*f080*/  SHF.R.U32.HI R2, RZ, 0x5, R2 ;  /* 0x00000005ff027819 */ /* 0x008fc80000011602 */
[----:B------:R-:W-:-:S05]  /*f090*/  LOP3.LUT R2, R2, 0x3, RZ, 0xc0, !PT ;  /* 0x0000000302027812 */ /* 0x000fca00078ec0ff */
[----:B------:R3:W4:Y:S02]  /*f0a0*/  SHFL.IDX PT, R14, R2, RZ, 0x1f ;  /* 0x00001fff020e7589 */ /* 0x00072400000e0000 */
.L_x_5623:
[----:B----4-:R-:W-:Y:S01]  /*f0b0*/  ISETP.NE.AND P0, PT, R14, RZ, PT ;  /* 0x000000ff0e00720c */ /* 0x010fe20003f05270 */
[----:B------:R-:W-:-:S12]  /*f0c0*/  BSSY B0, `(.L_x_5595) ;  /* 0x0000026000007945 */ /* 0x000fd80003800000 */
[----:B------:R-:W-:Y:S05]  /*f0d0*/  @P0 BRA `(.L_x_5596) ;  /* 0x0000000000900947 */ /* 0x000fea0003800000 */
[----:B------:R-:W-:-:S03]  /*f0e0*/  UMOV UR4, 0xffffffff ;  /* 0xffffffff00047882 */ /* 0x000fc60000000000 */
[----:B------:R-:W-:Y:S05]  /*f0f0*/  BRA.DIV UR4, `(.L_x_5597) ;  /* 0x0000000a04607947 */ /* 0x000fea000b800000 */
[----:B------:R-:W-:-:S13]  /*f100*/  ELECT P6, URZ, PT ;  /* 0x00000000003f782f */ /* 0x000fda00038c0000 */
.L_x_5626:
        /* <DEDUP_REMOVED lines=8> */
.L_x_5598:
[----:B--2---:R-:W-:Y:S01]  /*f190*/  VIADD R3, R0, 0x34840 ;  /* 0x0003484000037836 */ /* 0x004fe20000000000 */
        /* <DEDUP_REMOVED lines=11> */
.L_x_5627:
[----:B------:R-:W2:Y:S02]  /*f250*/  SYNCS.PHASECHK.TRANS64.TRYWAIT P0, [R3+URZ], R2 ;  /* 0x00000002030075a7 */ /* 0x000ea4000800017f */
[----:B--2---:R-:W-:Y:S05]  /*f260*/  @!P0 BRA `(.L_x_5600) ;  /* 0x0000000800388947 */ /* 0x004fea0003800000 */
.L_x_5628:
[----:B------:R-:W-:Y:S05]  /*f270*/  @!P2 BRA `(.L_x_5601) ;  /* 0x000000000004a947 */ /* 0x000fea0003800000 */
[----:B------:R-:W-:Y:S01]  /*f280*/  BPT.TRAP 0x1 ;  /* 0x000000040000795c */ /* 0x000fe20000300000 */
.L_x_5601:
[----:B--2---:R-:W-:-:S04]  /*f290*/  VIADD R3, R0, 0x34860 ;  /* 0x0003486000037836 */ /* 0x004fc80000000000 */
[----:B------:R-:W-:-:S04]  /*f2a0*/  IMAD R16, R16, 0x8, R3 ;  /* 0x0000000810107824 */ /* 0x000fc800078e0203 */
[----:B------:R-:W2:Y:S02]  /*f2b0*/  SYNCS.PHASECHK.TRANS64.TRYWAIT P0, [R16+URZ], R5 ;  /* 0x00000005100075a7 */ /* 0x000ea4000800017f */
[----:B--2---:R-:W-:Y:S05]  /*f2c0*/  @!P0 BRA `(.L_x_5602) ;  /* 0x0000000800348947 */ /* 0x004fea0003800000 */
.L_x_5629:
[----:B------:R-:W-:-:S07]  /*f2d0*/  IMAD R3, R4, 0x8, R3 ;  /* 0x0000000804037824 */ /* 0x000fce00078e0203 */
.L_x_5603:
[----:B---3--:R3:W4:Y:S02]  /*f2e0*/  SYNCS.PHASECHK.TRANS64.TRYWAIT P0, [R3+URZ], R2 ;  /* 0x00000002030075a7 */ /* 0x008724000800017f */
[----:B----4-:R-:W-:Y:S05]  /*f2f0*/  @!P0 NANOSLEEP.SYNCS 0x989680 ;  /* 0x009896800000895d */ /* 0x010fea0003900000 */
[----:B------:R-:W4:Y:S02]  /*f300*/  @!P0 SYNCS.PHASECHK.TRANS64 P0, [R3+URZ], R2 ;  /* 0x00000002030085a7 */ /* 0x000f24000800007f */
[----:B----4-:R-:W-:Y:S05]  /*f310*/  @!P0 BRA `(.L_x_5603) ;  /* 0xfffffffc00f08947 */ /* 0x010fea000383ffff */
.L_x_5596:
[----:B------:R-:W-:Y:S05]  /*f320*/  BSYNC B0 ;  /* 0x0000000000007941 */ /* 0x000fea0003800000 */
.L_x_5595:
[----:B------:R-:W-:Y:S05]  /*f330*/  EXIT ;  /* 0x000000000000794d */ /* 0x000fea0003800000 */
.L_x_5526:
[----:B-1----:R-:W-:-:S04]  /*f340*/  IMAD.U32 R3, RZ, RZ, UR39 ;  /* 0x00000027ff037e24 */ /* 0x002fc8000f8e00ff */
[----:B------:R1:W2:Y:S03]  /*f350*/  SYNCS.PHASECHK.TRANS64.TRYWAIT P1, [R3+URZ+0x34800], R0 ;  /* 0x03480000030075a7 */ /* 0x0002a6000802017f */
[----:B--2---:R-:W-:Y:S05]  /*f360*/  @!P1 NANOSLEEP.SYNCS 0x989680 ;  /* 0x009896800000995d */ /* 0x004fea0003900000 */
[----:B------:R-:W2:Y:S02]  /*f370*/  @!P1 SYNCS.PHASECHK.TRANS64 P1, [R3+URZ+0x34800], R0 ;  /* 0x03480000030095a7 */ /* 0x000ea4000802007f */
[----:B--2---:R-:W-:Y:S05]  /*f380*/  @!P1 BRA `(.L_x_5526) ;  /* 0xfffffffc00ec9947 */ /* 0x004fea000383ffff */
[----:B------:R-:W-:Y:S05]  /*f390*/  BRA `(.L_x_5604) ;  /* 0xffffff1c00907947 */ /* 0x000fea000383ffff */
.L_x_5530:
[----:B--2---:R2:W3:Y:S02]  /*f3a0*/  SYNCS.PHASECHK.TRANS64.TRYWAIT P2, [R12+URZ+0x34830], R3 ;  /* 0x034830030c0075a7 */ /* 0x0044e4000804017f */
[----:B---3--:R-:W-:Y:S05]  /*f3b0*/  @!P2 NANOSLEEP.SYNCS 0x989680 ;  /* 0x009896800000a95d */ /* 0x008fea0003900000 */
[----:B------:R-:W3:Y:S02]  /*f3c0*/  @!P2 SYNCS.PHASECHK.TRANS64 P2, [R12+URZ+0x34830], R3 ;  /* 0x034830030c00a5a7 */ /* 0x000ee4000804007f */
[----:B---3--:R-:W-:Y:S05]  /*f3d0*/  @!P2 BRA `(.L_x_5530) ;  /* 0xfffffffc00f0a947 */ /* 0x008fea000383ffff */
[----:B------:R-:W-:Y:S05]  /*f3e0*/  BRA `(.L_x_5529) ;  /* 0xffffff1c00bc7947 */ /* 0x000fea000383ffff */
.L_x_5535:
[----:B--2---:R-:W-:-:S04]  /*f3f0*/  IMAD.U32 R11, RZ, RZ, UR6 ;  /* 0x00000006ff0b7e24 */ /* 0x004fc8000f8e00ff */
[----:B------:R2:W3:Y:S03]  /*f400*/  SYNCS.PHASECHK.TRANS64.TRYWAIT P2, [R11+URZ+0x34830], R10 ;  /* 0x0348300a0b0075a7 */ /* 0x0004e6000804017f */
[----:B---3--:R-:W-:Y:S05]  /*f410*/  @!P2 NANOSLEEP.SYNCS 0x989680 ;  /* 0x009896800000a95d */ /* 0x008fea0003900000 */
[----:B------:R-:W3:Y:S02]  /*f420*/  @!P2 SYNCS.PHASECHK.TRANS64 P2, [R11+URZ+0x34830], R10 ;  /* 0x0348300a0b00a5a7 */ /* 0x000ee4000804007f */
[----:B---3--:R-:W-:Y:S05]  /*f430*/  @!P2 BRA `(.L_x_5535) ;  /* 0xfffffffc00eca947 */ /* 0x008fea000383ffff */
[----:B------:R-:W-:Y:S05]  /*f440*/  BRA `(.L_x_5532) ;  /* 0xffffff6c00e47947 */ /* 0x000fea000383ffff */
.L_x_5539:
[----:B--2---:R-:W-:-:S04]  /*f450*/  IMAD.U32 R11, RZ, RZ, UR6 ;  /* 0x00000006ff0b7e24 */ /* 0x004fc8000f8e00ff */
[----:B------:R2:W3:Y:S03]  /*f460*/  SYNCS.PHASECHK.TRANS64.TRYWAIT P2, [R11+URZ+0x34850], R10 ;  /* 0x0348500a0b0075a7 */ /* 0x0004e6000804017f */
[----:B---3--:R-:W-:Y:S05]  /*f470*/  @!P2 NANOSLEEP.SYNCS 0x989680 ;  /* 0x009896800000a95d */ /* 0x008fea0003900000 */
[----:B------:R-:W3:Y:S02]  /*f480*/  @!P2 SYNCS.PHASECHK.TRANS64 P2, [R11+URZ+0x34850], R10 ;  /* 0x0348500a0b00a5a7 */ /* 0x000ee4000804007f */
[----:B---3--:R-:W-:Y:S05]  /*f490*/  @!P2 BRA `(.L_x_5539) ;  /* 0xfffffffc00eca947 */ /* 0x008fea000383ffff */
[----:B------:R-:W-:Y:S05]  /*f4a0*/  BRA `(.L_x_5536) ;  /* 0xffffff9400ac7947 */ /* 0x000fea000383ffff */
.L_x_5544:
[----:B--2---:R-:W-:-:S04]  /*f4b0*/  IMAD.U32 R3, RZ, RZ, UR7 ;  /* 0x00000007ff037e24 */ /* 0x004fc8000f8e00ff */
[----:B------:R2:W3:Y:S03]  /*f4c0*/  SYNCS.PHASECHK.TRANS64.TRYWAIT P0, [R3+URZ+0x34850], R0 ;  /* 0x03485000030075a7 */ /* 0x0004e6000800017f */
[----:B---3--:R-:W-:Y:S05]  /*f4d0*/  @!P0 NANOSLEEP.SYNCS 0x989680 ;  /* 0x009896800000895d */ /* 0x008fea0003900000 */
[----:B------:R-:W3:Y:S02]  /*f4e0*/  @!P0 SYNCS.PHASECHK.TRANS64 P0, [R3+URZ+0x34850], R0 ;  /* 0x03485000030085a7 */ /* 0x000ee4000800007f */
[----:B---3--:R-:W-:Y:S05]  /*f4f0*/  @!P0 BRA `(.L_x_5544) ;  /* 0xfffffffc00ec8947 */ /* 0x008fea000383ffff */
[----:B------:R-:W-:Y:S05]  /*f500*/  BRA `(.L_x_5543) ;  /* 0xffffffb800807947 */ /* 0x000fea000383ffff */
.L_x_5554:
        /* <DEDUP_REMOVED lines=11> */
.L_x_5606:
[----:B------:R-:W-:Y:S05]  /*f5c0*/  BSYNC B0 ;  /* 0x0000000000007941 */ /* 0x000fea0003800000 */
.L_x_5605:
[----:B------:R-:W-:Y:S05]  /*f5d0*/  BRA `(.L_x_5607) ;  /* 0xffffffd8003c7947 */ /* 0x000fea000383ffff */
.L_x_5555:
[----:B------:R-:W-:Y:S01]  /*f5e0*/  BSSY B0, `(.L_x_5608) ;  /* 0x0000006000007945 */ /* 0x000fe20003800000 */
[----:B------:R-:W-:-:S07]  /*f5f0*/  IMAD.MOV.U32 R15, RZ, RZ, -0x1 ;  /* 0xffffffffff0f7424 */ /* 0x000fce00078e00ff */
[----:B------:R-:W-:Y:S05]  /*f600*/  WARPSYNC.COLLECTIVE R15, `(.L_x_5609) ;  /* 0x000000000f0c7348 */ /* 0x000fea0003c00000 */
[----:B------:R-:W-:Y:S02]  /*f610*/  ELECT P6, UR62, PT ;  /* 0x00000000003e782f */ /* 0x000fe400038c0000 */
[----:B------:R-:W-:Y:S01]  /*f620*/  MOV R14, UR62 ;  /* 0x0000003e000e7c02 */ /* 0x000fe20008000f00 */
[----:B------:R-:W-:Y:S10]  /*f630*/  ENDCOLLECTIVE ;  /* 0x000000000000791b */ /* 0x000ff40003800000 */
.L_x_5609:
[----:B------:R-:W-:Y:S05]  /*f640*/  BSYNC B0 ;  /* 0x0000000000007941 */ /* 0x000fea0003800000 */
.L_x_5608:
[----:B------:R-:W-:Y:S05]  /*f650*/  BRA `(.L_x_5610) ;  /* 0xffffffd800347947 */ /* 0x000fea000383ffff */
.L_x_5558:
[----:B--2---:R2:W3:Y:S02]  /*f660*/  SYNCS.PHASECHK.TRANS64.TRYWAIT P1, [R6+URZ+0x34840], R7 ;  /* 0x03484007060075a7 */ /* 0x0044e4000802017f */
[----:B---3--:R-:W-:Y:S05]  /*f670*/  @!P1 NANOSLEEP.SYNCS 0x989680 ;  /* 0x009896800000995d */ /* 0x008fea0003900000 */
[----:B------:R-:W3:Y:S02]  /*f680*/  @!P1 SYNCS.PHASECHK.TRANS64 P1, [R6+URZ+0x34840], R7 ;  /* 0x03484007060095a7 */ /* 0x000ee4000802007f */
[----:B---3--:R-:W-:Y:S05]  /*f690*/  @!P1 BRA `(.L_x_5558) ;  /* 0xfffffffc00f09947 */ /* 0x008fea000383ffff */
[----:B------:R-:W-:Y:S05]  /*f6a0*/  BRA `(.L_x_5611) ;  /* 0xffffffd800987947 */ /* 0x000fea000383ffff */
.L_x_5561:
        /* <DEDUP_REMOVED lines=8> */
.L_x_5567:
[----:B-1----:R1:W2:Y:S02]  /*f730*/  SYNCS.PHASECHK.TRANS64.TRYWAIT P1, [R2+URZ+0x34840], R3 ;  /* 0x03484003020075a7 */ /* 0x0022a4000802017f */
[----:B--2---:R-:W-:Y:S05]  /*f740*/  @!P1 NANOSLEEP.SYNCS 0x989680 ;  /* 0x009896800000995d */ /* 0x004fea0003900000 */
[----:B------:R-:W2:Y:S02]  /*f750*/  @!P1 SYNCS.PHASECHK.TRANS64 P1, [R2+URZ+0x34840], R3 ;  /* 0x03484003020095a7 */ /* 0x000ea4000802007f */
[----:B--2---:R-:W-:Y:S05]  /*f760*/  @!P1 BRA `(.L_x_5567) ;  /* 0xfffffffc00f09947 */ /* 0x004fea000383ffff */
[----:B------:R-:W-:Y:S05]  /*f770*/  BRA `(.L_x_5613) ;  /* 0xffffffe0003c7947 */ /* 0x000fea000383ffff */
.L_x_5569:
[----:B-1----:R1:W2:Y:S02]  /*f780*/  SYNCS.PHASECHK.TRANS64.TRYWAIT P1, [R2+URZ+0x60], R3 ;  /* 0x00006003020075a7 */ /* 0x0022a4000802017f */
[----:B--2---:R-:W-:Y:S05]  /*f790*/  @!P1 NANOSLEEP.SYNCS 0x989680 ;  /* 0x009896800000995d */ /* 0x004fea0003900000 */
[----:B------:R-:W2:Y:S02]  /*f7a0*/  @!P1 SYNCS.PHASECHK.TRANS64 P1, [R2+URZ+0x60], R3 ;  /* 0x00006003020095a7 */ /* 0x000ea4000802007f */
[----:B--2---:R-:W-:Y:S05]  /*f7b0*/  @!P1 BRA `(.L_x_5569) ;  /* 0xfffffffc00f09947 */ /* 0x004fea000383ffff */
[----:B------:R-:W-:Y:S05]  /*f7c0*/  BRA `(.L_x_5614) ;  /* 0xffffffe000c87947 */ /* 0x000fea000383ffff */
.L_x_5575:
[----:B--2---:R2:W3:Y:S02]  /*f7d0*/  SYNCS.PHASECHK.TRANS64.TRYWAIT P1, [R2+URZ+0x34840], R3 ;  /* 0x03484003020075a7 */ /* 0x0044e4000802017f */
[----:B---3--:R-:W-:Y:S05]  /*f7e0*/  @!P1 NANOSLEEP.SYNCS 0x989680 ;  /* 0x009896800000995d */ /* 0x008fea0003900000 */
[----:B------:R-:W3:Y:S02]  /*f7f0*/  @!P1 SYNCS.PHASECHK.TRANS64 P1, [R2+URZ+0x34840], R3 ;  /* 0x03484003020095a7 */ /* 0x000ee4000802007f */
[----:B---3--:R-:W-:Y:S05]  /*f800*/  @!P1 BRA `(.L_x_5575) ;  /* 0xfffffffc00f09947 */ /* 0x008fea000383ffff */
[----:B------:R-:W-:Y:S05]  /*f810*/  BRA `(.L_x_5615) ;  /* 0xffffffe800047947 */ /* 0x000fea000383ffff */
.L_x_5577:
[----:B-1----:R1:W2:Y:S02]  /*f820*/  SYNCS.PHASECHK.TRANS64.TRYWAIT P1, [R2+URZ+0x60], R17 ;  /* 0x00006011020075a7 */ /* 0x0022a4000802017f */
[----:B--2---:R-:W-:Y:S05]  /*f830*/  @!P1 NANOSLEEP.SYNCS 0x989680 ;  /* 0x009896800000995d */ /* 0x004fea0003900000 */
[----:B------:R-:W2:Y:S02]  /*f840*/  @!P1 SYNCS.PHASECHK.TRANS64 P1, [R2+URZ+0x60], R17 ;  /* 0x00006011020095a7 */ /* 0x000ea4000802007f */
[----:B--2---:R-:W-:Y:S05]  /*f850*/  @!P1 BRA `(.L_x_5577) ;  /* 0xfffffffc00f09947 */ /* 0x004fea000383ffff */
[----:B------:R-:W-:Y:S05]  /*f860*/  BRA `(.L_x_5616) ;  /* 0xffffffe800907947 */ /* 0x000fea000383ffff */
.L_x_5582:
[----:B--2---:R2:W3:Y:S02]  /*f870*/  SYNCS.PHASECHK.TRANS64.TRYWAIT P1, [R2+URZ+0x34840], R3 ;  /* 0x03484003020075a7 */ /* 0x0044e4000802017f */
[----:B---3--:R-:W-:Y:S05]  /*f880*/  @!P1 NANOSLEEP.SYNCS 0x989680 ;  /* 0x009896800000995d */ /* 0x008fea0003900000 */
[----:B------:R-:W3:Y:S02]  /*f890*/  @!P1 SYNCS.PHASECHK.TRANS64 P1, [R2+URZ+0x34840], R3 ;  /* 0x03484003020095a7 */ /* 0x000ee4000802007f */
[----:B---3--:R-:W-:Y:S05]  /*f8a0*/  @!P1 BRA `(.L_x_5582) ;  /* 0xfffffffc00f09947 */ /* 0x008fea000383ffff */
[----:B------:R-:W-:Y:S05]  /*f8b0*/  BRA `(.L_x_5617) ;  /* 0xffffffec00947947 */ /* 0x000fea000383ffff */
.L_x_5584:
[----:B-1----:R1:W2:Y:S02]  /*f8c0*/  SYNCS.PHASECHK.TRANS64.TRYWAIT P1, [R2+URZ+0x60], R3 ;  /* 0x00006003020075a7 */ /* 0x0022a4000802017f */
[----:B--2---:R-:W-:Y:S05]  /*f8d0*/  @!P1 NANOSLEEP.SYNCS 0x989680 ;  /* 0x009896800000995d */ /* 0x004fea0003900000 */
[----:B------:R-:W2:Y:S02]  /*f8e0*/  @!P1 SYNCS.PHASECHK.TRANS64 P1, [R2+URZ+0x60], R3 ;  /* 0x00006003020095a7 */ /* 0x000ea4000802007f */
[----:B--2---:R-:W-:Y:S05]  /*f8f0*/  @!P1 BRA `(.L_x_5584) ;  /* 0xfffffffc00f09947 */ /* 0x004fea000383ffff */
[----:B------:R-:W-:Y:S05]  /*f900*/  BRA `(.L_x_5618) ;  /* 0xfffffff000247947 */ /* 0x000fea000383ffff */
.L_x_5589:
[----:B--2---:R2:W3:Y:S02]  /*f910*/  SYNCS.PHASECHK.TRANS64.TRYWAIT P0, [R3+URZ+0x34860], R2 ;  /* 0x03486002030075a7 */ /* 0x0044e4000800017f */
[----:B---3--:R-:W-:Y:S05]  /*f920*/  @!P0 NANOSLEEP.SYNCS 0x989680 ;  /* 0x009896800000895d */ /* 0x008fea0003900000 */
[----:B------:R-:W3:Y:S02]  /*f930*/  @!P0 SYNCS.PHASECHK.TRANS64 P0, [R3+URZ+0x34860], R2 ;  /* 0x03486002030085a7 */ /* 0x000ee4000800007f */
[----:B---3--:R-:W-:Y:S05]  /*f940*/  @!P0 BRA `(.L_x_5589) ;  /* 0xfffffffc00f08947 */ /* 0x008fea000383ffff */
[----:B------:R-:W-:Y:S05]  /*f950*/  BRA `(.L_x_5619) ;  /* 0xfffffff000dc7947 */ /* 0x000fea000383ffff */
.L_x_5593:
[----:B--2---:R2:W3:Y:S02]  /*f960*/  SYNCS.PHASECHK.TRANS64.TRYWAIT P0, [R0+URZ+0x34820], R3 ;  /* 0x03482003000075a7 */ /* 0x0044e4000800017f */
[----:B---3--:R-:W-:Y:S05]  /*f970*/  @!P0 NANOSLEEP.SYNCS 0x989680 ;  /* 0x009896800000895d */ /* 0x008fea0003900000 */
[----:B------:R-:W3:Y:S02]  /*f980*/  @!P0 SYNCS.PHASECHK.TRANS64 P0, [R0+URZ+0x34820], R3 ;  /* 0x03482003000085a7 */ /* 0x000ee4000800007f */
[----:B---3--:R-:W-:Y:S05]  /*f990*/  @!P0 BRA `(.L_x_5593) ;  /* 0xfffffffc00f08947 */ /* 0x008fea000383ffff */
[----:B------:R-:W-:Y:S05]  /*f9a0*/  BRA `(.L_x_5620) ;  /* 0xfffffff400a47947 */ /* 0x000fea000383ffff */
.L_x_5594:
[----:B------:R-:W3:Y:S01]  /*f9b0*/  S2R R2, SR_TID.X ;  /* 0x0000000000027919 */ /* 0x000ee20000002100 */
[----:B------:R-:W-:Y:S01]  /*f9c0*/  BSSY B0, `(.L_x_5621) ;  /* 0x000000a000007945 */ /* 0x000fe20003800000 */
[----:B------:R-:W-:Y:S02]  /*f9d0*/  IMAD.MOV.U32 R12, RZ, RZ, RZ ;  /* 0x000000ffff0c7224 */ /* 0x000fe400078e00ff */
        /* <DEDUP_REMOVED lines=8> */
.L_x_5622:
[----:B------:R-:W-:Y:S05]  /*fa60*/  BSYNC B0 ;  /* 0x0000000000007941 */ /* 0x000fea0003800000 */
.L_x_5621:
[----:B------:R-:W-:Y:S05]  /*fa70*/  BRA `(.L_x_5623) ;  /* 0xfffffff4008c7947 */ /* 0x000fea000383ffff */
.L_x_5597:
[----:B------:R-:W-:Y:S01]  /*fa80*/  BSSY B1, `(.L_x_5624) ;  /* 0x0000006000017945 */ /* 0x000fe20003800000 */
[----:B------:R-:W-:-:S07]  /*fa90*/  IMAD.MOV.U32 R15, RZ, RZ, -0x1 ;  /* 0xffffffffff0f7424 */ /* 0x000fce00078e00ff */
[----:B-123--:R-:W-:Y:S05]  /*faa0*/  WARPSYNC.COLLECTIVE R15, `(.L_x_5625) ;  /* 0x000000000f0c7348 */ /* 0x00efea0003c00000 */
[----:B------:R-:W-:Y:S02]  /*fab0*/  ELECT P6, UR62, PT ;  /* 0x00000000003e782f */ /* 0x000fe400038c0000 */
[----:B------:R-:W-:Y:S01]  /*fac0*/  MOV R14, UR62 ;  /* 0x0000003e000e7c02 */ /* 0x000fe20008000f00 */
[----:B-123--:R-:W-:Y:S10]  /*fad0*/  ENDCOLLECTIVE ;  /* 0x000000000000791b */ /* 0x00eff40003800000 */
.L_x_5625:
[----:B------:R-:W-:Y:S05]  /*fae0*/  BSYNC B1 ;  /* 0x0000000000017941 */ /* 0x000fea0003800000 */
.L_x_5624:
[----:B------:R-:W-:Y:S05]  /*faf0*/  BRA `(.L_x_5626) ;  /* 0xfffffff400847947 */ /* 0x000fea000383ffff */
.L_x_5599:
[----:B-1----:R1:W2:Y:S02]  /*fb00*/  SYNCS.PHASECHK.TRANS64.TRYWAIT P0, [R6+URZ], R5 ;  /* 0x00000005060075a7 */ /* 0x0022a4000800017f */
[----:B--2---:R-:W-:Y:S05]  /*fb10*/  @!P0 NANOSLEEP.SYNCS 0x989680 ;  /* 0x009896800000895d */ /* 0x004fea0003900000 */
[----:B------:R-:W2:Y:S02]  /*fb20*/  @!P0 SYNCS.PHASECHK.TRANS64 P0, [R6+URZ], R5 ;  /* 0x00000005060085a7 */ /* 0x000ea4000800007f */
[----:B--2---:R-:W-:Y:S05]  /*fb30*/  @!P0 BRA `(.L_x_5599) ;  /* 0xfffffffc00f08947 */ /* 0x004fea000383ffff */
[----:B------:R-:W-:Y:S05]  /*fb40*/  BRA `(.L_x_5627) ;  /* 0xfffffff400c07947 */ /* 0x000fea000383ffff */
.L_x_5600:
[----:B--2---:R2:W3:Y:S02]  /*fb50*/  SYNCS.PHASECHK.TRANS64.TRYWAIT P0, [R3+URZ], R2 ;  /* 0x00000002030075a7 */ /* 0x0044e4000800017f */
[----:B---3--:R-:W-:Y:S05]  /*fb60*/  @!P0 NANOSLEEP.SYNCS 0x989680 ;  /* 0x009896800000895d */ /* 0x008fea0003900000 */
[----:B------:R-:W3:Y:S02]  /*fb70*/  @!P0 SYNCS.PHASECHK.TRANS64 P0, [R3+URZ], R2 ;  /* 0x00000002030085a7 */ /* 0x000ee4000800007f */
[----:B---3--:R-:W-:Y:S05]  /*fb80*/  @!P0 BRA `(.L_x_5600) ;  /* 0xfffffffc00f08947 */ /* 0x008fea000383ffff */
[----:B------:R-:W-:Y:S05]  /*fb90*/  BRA `(.L_x_5628) ;  /* 0xfffffff400b47947 */ /* 0x000fea000383ffff */
.L_x_5602:
[----:B--2---:R2:W3:Y:S02]  /*fba0*/  SYNCS.PHASECHK.TRANS64.TRYWAIT P0, [R16+URZ], R5 ;  /* 0x00000005100075a7 */ /* 0x0044e4000800017f */
[----:B---3--:R-:W-:Y:S05]  /*fbb0*/  @!P0 NANOSLEEP.SYNCS 0x989680 ;  /* 0x009896800000895d */ /* 0x008fea0003900000 */
[----:B------:R-:W3:Y:S02]  /*fbc0*/  @!P0 SYNCS.PHASECHK.TRANS64 P0, [R16+URZ], R5 ;  /* 0x00000005100085a7 */ /* 0x000ee4000800007f */
[----:B---3--:R-:W-:Y:S05]  /*fbd0*/  @!P0 BRA `(.L_x_5602) ;  /* 0xfffffffc00f08947 */ /* 0x008fea000383ffff */
[----:B------:R-:W-:Y:S05]  /*fbe0*/  BRA `(.L_x_5629) ;  /* 0xfffffff400b87947 */ /* 0x000fea000383ffff */
.L_x_5630:
        /* <DEDUP_REMOVED lines=9> */
.L_x_12769:


//--------------------- .text._ZN7cutlass13device_kernelIN5flash11enable_sm90INS1_16FlashAttnFwdSm90INS1_25CollectiveMainloopFwdSm90ILi2EN4cute5tupleIJNS5_1CILi2EEENS7_ILi1EEES9_EEENS6_IJNS7_ILi128EEENS7_ILi176EEESB_EEELi128ENS_10bfloat16_tEfNS_4arch4Sm90ELb0ELb0ELb0ELb0ELb0ELb0ELb0ELb1ELb1ELb0ELb0ELb0EEENS1_21CollectiveEpilogueFwdINS6_IJSB_SB_SC_EEESA_SE_SG_Li256ELb0ELb0ELb0ELb0EEENS1_29StaticPersistentTileSchedulerILb0EEEEEEEEEvNT_6ParamsE --------------------------
	.section	.text._ZN7cutlass13device_kernelIN5flash11enable_sm90INS1_16FlashAttnFwdSm90INS1_25CollectiveMainloopFwdSm90ILi2EN4cute5tupleIJNS5_1CILi2EEENS7_ILi1EEES9_EEENS6_IJNS7_ILi128EEENS7_ILi176EEESB_EEELi128ENS_10bfloat16_tEfNS_4arch4Sm90ELb0ELb0ELb0ELb0ELb0ELb0ELb0ELb1ELb1ELb0ELb0ELb0EEENS1_21CollectiveEpilogueFwdINS6_IJSB_SB_SC_EEESA_SE_SG_Li256ELb0ELb0ELb0ELb0EEENS1_29StaticPersistentTileSchedulerILb0EEEEEEEEEvNT_6ParamsE,"ax",@progbits
	.align	128
.text._ZN7cutlass13device_kernelIN5flash11enable_sm90INS1_16FlashAttnFwdSm90INS1_25CollectiveMainloopFwdSm90ILi2EN4cute5tupleIJNS5_1CILi2EEENS7_ILi1EEES9_EEENS6_IJNS7_ILi128EEENS7_ILi176EEESB_EEELi128ENS_10bfloat16_tEfNS_4arch4Sm90ELb0ELb0ELb0ELb0ELb0ELb0ELb0ELb1ELb1ELb0ELb0ELb0EEENS1_21CollectiveEpilogueFwdINS6_IJSB_SB_SC_EEESA_SE_SG_Li256ELb0ELb0ELb0ELb0EEENS1_29StaticPersistentTileSchedulerILb0EEEEEEEEEvNT_6ParamsE:
        .type           _ZN7cutlass13device_kernelIN5flash11enable_sm90INS1_16FlashAttnFwdSm90INS1_25CollectiveMainloopFwdSm90ILi2EN4cute5tupleIJNS5_1CILi2EEENS7_ILi1EEES9_EEENS6_IJNS7_ILi128EEENS7_ILi176EEESB_EEELi128ENS_10bfloat16_tEfNS_4arch4Sm90ELb0ELb0ELb0ELb0ELb0ELb0ELb0ELb1ELb1ELb0ELb0ELb0EEENS1_21CollectiveEpilogueFwdINS6_IJSB_SB_SC_EEESA_SE_SG_Li256ELb0ELb0ELb0ELb0EEENS1_29StaticPersistentTileSchedulerILb0EEEEEEEEEvNT_6ParamsE,@function
        .size           _ZN7cutlass13device_kernelIN5flash11enable_sm90INS1_16FlashAttnFwdSm90INS1_25CollectiveMainloopFwdSm90ILi2EN4cute5tupleIJNS5_1CILi2EEENS7_ILi1EEES9_EEENS6_IJNS7_ILi128EEENS7_ILi176EEESB_EEELi128ENS_10bfloat16_tEfNS_4arch4Sm90ELb0ELb0ELb0ELb0ELb0ELb0ELb0ELb1ELb1ELb0ELb0ELb0EEENS1_21CollectiveEpilogueFwdINS6_IJSB_SB_SC_EEESA_SE_SG_Li256ELb0ELb0ELb0ELb0EEENS1_29StaticPersistentTileSchedulerILb0EEEEEEEEEvNT_6ParamsE,(.L_x_12770 - _ZN7cutlass13device_kernelIN5flash11enable_sm90INS1_16FlashAttnFwdSm90INS1_25CollectiveMainloopFwdSm90ILi2EN4cute5tupleIJNS5_1CILi2EEENS7_ILi1EEES9_EEENS6_IJNS7_ILi128EEENS7_ILi176EEESB_EEELi128ENS_10bfloat16_tEfNS_4arch4Sm90ELb0ELb0ELb0ELb0ELb0ELb0ELb0ELb1ELb1ELb0ELb0ELb0EEENS1_21CollectiveEpilogueFwdINS6_IJSB_SB_SC_EEESA_SE_SG_Li256ELb0ELb0ELb0ELb0EEENS1_29StaticPersistentTileSchedulerILb0EEEEEEEEEvNT_6ParamsE)
        .other          _ZN7cutlass13device_kernelIN5flash11enable_sm90INS1_16FlashAttnFwdSm90INS1_25CollectiveMainloopFwdSm90ILi2EN4cute5tupleIJNS5_1CILi2EEENS7_ILi1EEES9_EEENS6_IJNS7_ILi128EEENS7_ILi176EEESB_EEELi128ENS_10bfloat16_tEfNS_4arch4Sm90ELb0ELb0ELb0ELb0ELb0ELb0ELb0ELb1ELb1ELb0ELb0ELb0EEENS1_21CollectiveEpilogueFwdINS6_IJSB_SB_SC_EEESA_SE_SG_Li256ELb0ELb0ELb0ELb0EEENS1_29StaticPersistentTileSchedulerILb0EEEEEEEEEvNT_6ParamsE,@"STO_CUDA_ENTRY STV_DEFAULT"
_ZN7cutlass13device_kernelIN5flash11enable_sm90INS1_16FlashAttnFwdSm90INS1_25CollectiveMainloopFwdSm90ILi2EN4cute5tupleIJNS5_1CILi2EEENS7_ILi1EEES9_EEENS6_IJNS7_ILi128EEENS7_ILi176EEESB_EEELi128ENS_10bfloat16_tEfNS_4arch4Sm90ELb0ELb0ELb0ELb0ELb0ELb0ELb0ELb1ELb1ELb0ELb0ELb0EEENS1_21CollectiveEpilogueFwdINS6_IJSB_SB_SC_EEESA_SE_SG_Li256ELb0ELb0ELb0ELb0EEENS1_29StaticPersistentTileSchedulerILb0EEEEEEEEEvNT_6ParamsE:
        /* <DEDUP_REMOVED lines=23> */
.L_x_5632:
[----:B------:R-:W-:Y:S05]  /*0170*/  BSYNC B0 ;  /* 0x0000000000007941 */ /* 0x000fea0003800000 */
.L_x_5631:
        /* <DEDUP_REMOVED lines=11> */
[----:B------:R3:W4:Y:S01]  /*0230*/  SHFL.IDX PT, R12, R3, RZ, 0x1f ;  /* 0x00001fff030c7589 */ /* 0x00072200000e0000 */
[----:B-1----:R-:W-:Y:S01]  /*0240*/  ISETP.NE.AND P1, PT, R2, RZ, PT ;  /* 0x000000ff0200720c */ /* 0x002fe20003f25270 */
[----:B--2---:R-:W-:Y:S02]  /*0250*/  @UP0 ULEA UR8, UR8, UR6, 0x18 ;  /* 0x0000000608080291 */ /* 0x004fe4000f8ec03f */
[----:B------:R-:W-:-:S04]  /*0260*/  @UP0 UIADD3 UR6, -UR7, 0x100000, URZ ;  /* 0x0010000007060890 */ /* 0x000fc8000fffe13f */
[----:B------:R-:W-:Y:S02]  /*0270*/  @UP0 USHF.L.U32 UR7, UR6, 0xb, URZ ;  /* 0x0000000b06070899 */ /* 0x000fe4000800063f */
[----:B------:R-:W-:Y:S01]  /*0280*/  @UP0 USHF.L.U32 UR6, UR6, 0x1, URZ ;  /* 0x0000000106060899 */ /* 0x000fe2000800063f */
[----:B------:R-:W-:Y:S01]  /*0290*/  VOTEU.ANY UP0, P0 ;  /* 0x00000000003f7886 */ /* 0x000fe20000000100 */
[----:B------:R-:W1:Y:S04]  /*02a0*/  FENCE.VIEW.ASYNC.S ;  /* 0x00000000000073c6 */ /* 0x000e680000000000 */
[----:B-1----:R3:W1:Y:S06]  /*02b0*/  @UP0 SYNCS.EXCH.64 URZ, [UR8+0x34800], UR4 ;  /* 0x03480004083f05b2 */ /* 0x00266c0008000100 */
[----:B------:R3:W2:Y:S02]  /*02c0*/  @UP1 SYNCS.EXCH.64 URZ, [UR8+0x34820], UR6 ;  /* 0x03482006083f15b2 */ /* 0x0006a40008000100 */
[----:B---34-:R-:W-:Y:S05]  /*02d0*/  @P1 BRA `(.L_x_5633) ;  /* 0x0000000000481947 */ /* 0x018fea0003800000 */
[----:B------:R-:W3:Y:S01]  /*02e0*/  S2UR UR5, SR_CgaCtaId ;  /* 0x00000000000579c3 */ /* 0x000ee20000008800 */
[----:B------:R-:W-:Y:S01]  /*02f0*/  UMOV UR4, 0x400 ;  /* 0x0000040000047882 */ /* 0x000fe20000000000 */
[----:B------:R-:W-:Y:S01]  /*0300*/  UMOV UR6, 0x1 ;  /* 0x0000000100067882 */ /* 0x000fe20000000000 */
[----:B------:R-:W-:Y:S01]  /*0310*/  UMOV UR9, 0x4 ;  /* 0x0000000400097882 */ /* 0x000fe20000000000 */
[----:B------:R-:W-:-:S04]  /*0320*/  UIADD3 UR6, -UR6, 0x100000, URZ ;  /* 0x0010000006067890 */ /* 0x000fc8000fffe13f */
[----:B------:R-:W-:Y:S02]  /*0330*/  USHF.L.U32 UR7, UR6, 0xb, URZ ;  /* 0x0000000b06077899 */ /* 0x000fe4000800063f */
[----:B------:R-:W-:Y:S01]  /*0340*/  USHF.L.U32 UR6, UR6, 0x1, URZ ;  /* 0x0000000106067899 */ /* 0x000fe2000800063f */
[----:B------:R-:W-:Y:S01]  /*0350*/  ELECT P0, URZ, PT ;  /* 0x00000000003f782f */ /* 0x000fe20003800000 */
[----:B---3--:R-:W-:Y:S02]  /*0360*/  ULEA UR8, UR5, UR4, 0x18 ;  /* 0x0000000405087291 */ /* 0x008fe4000f8ec03f */
[----:B------:R-:W-:-:S04]  /*0370*/  UIADD3 UR4, -UR9, 0x100000, URZ ;  /* 0x0010000009047890 */ /* 0x000fc8000fffe13f */
[----:B------:R-:W-:Y:S02]  /*0380*/  USHF.L.U32 UR5, UR4, 0xb, URZ ;  /* 0x0000000b04057899 */ /* 0x000fe4000800063f */
[----:B------:R-:W-:Y:S01]  /*0390*/  USHF.L.U32 UR4, UR4, 0x1, URZ ;  /* 0x0000000104047899 */ /* 0x000fe2000800063f */
[----:B------:R-:W3:Y:S03]  /*03a0*/  FENCE.VIEW.ASYNC.S ;  /* 0x00000000000073c6 */ /* 0x000ee60000000000 */
[----:B---3--:R3:W4:Y:S08]  /*03b0*/  SYNCS.EXCH.64 URZ, [UR8+0x34830], UR6 ;  /* 0x03483006083f75b2 */ /* 0x0087300008000100 */
[----:B------:R3:W1:Y:S01]  /*03c0*/  SYNCS.EXCH.64 URZ, [UR8+0x34840], UR4 ;  /* 0x03484004083f75b2 */ /* 0x0006620008000100 */
[----:B------:R3:W1:Y:S01]  /*03d0*/  SYNCS.EXCH.64 URZ, [UR8+0x34838], UR6 ;  /* 0x03483806083f75b2 */ /* 0x0006620008000100 */
[----:B------:R3:W1:Y:S01]  /*03e0*/  SYNCS.EXCH.64 URZ, [UR8+0x34848], UR4 ;  /* 0x03484804083f75b2 */ /* 0x0006620008000100 */
[----:B------:R-:W-:Y:S01]  /*03f0*/  NOP ;  /* 0x0000000000007918 */ /* 0x000fe20000000000 */
.L_x_5633:
[----:B---3--:R-:W3:Y:S01]  /*0400*/  S2UR UR4, SR_CTAID.Y ;  /* 0x00000000000479c3 */ /* 0x008ee20000002600 */
[----:B------:R-:W5:Y:S01]  /*0410*/  SHFL.IDX PT, R6, R0, RZ, 0x1f ;  /* 0x00001fff00067589 */ /* 0x000f6200000e0000 */
[----:B------:R-:W-:Y:S01]  /*0420*/  ULDC UR5, c[0x0][0x154] ;  /* 0x0000550000057ab9 */ /* 0x000fe20000000800 */
[----:B------:R-:W-:-:S05]  /*0430*/  NOP ;  /* 0x0000000000007918 */ /* 0x000fca0000000000 */
[----:B------:R-:W4:Y:S08]  /*0440*/  S2UR UR6, SR_CTAID.X ;  /* 0x00000000000679c3 */ /* 0x000f300000002500 */
[----:B------:R-:W2:Y:S01]  /*0450*/  LDC R7, c[0x0][0x148] ;  /* 0x00005200ff077b82 */ /* 0x000ea20000000800 */
[----:B---3--:R-:W-:Y:S02]  /*0460*/  I2FP.F32.U32 R3, UR4 ;  /* 0x0000000400037c45 */ /* 0x008fe40008201000 */
[----:B-----5:R-:W-:-:S03]  /*0470*/  ISETP.NE.AND P0, PT, R6, RZ, PT ;  /* 0x000000ff0600720c */ /* 0x020fc60003f05270 */
[----:B------:R-:W-:Y:S01]  /*0480*/  FMUL R5, R3, UR5 ;  /* 0x0000000503057c20 */ /* 0x000fe20008400000 */
[----:B------:R-:W-:Y:S02]  /*0490*/  SHF.R.S32.HI R3, RZ, 0x1f, R10 ;  /* 0x0000001fff037819 */ /* 0x000fe4000001140a */
[----:B----4-:R-:W-:Y:S02]  /*04a0*/  I2FP.F32.U32 R4, UR6 ;  /* 0x0000000600047c45 */ /* 0x010fe40008201000 */
[----:B------:R-:W-:Y:S01]  /*04b0*/  LEA.HI R3, R3, R10, RZ, 0x7 ;  /* 0x0000000a03037211 */ /* 0x000fe200078f38ff */
[----:B------:R-:W3:Y:S02]  /*04c0*/  F2I.U32.TRUNC.NTZ R5, R5 ;  /* 0x0000000500057305 */ /* 0x000ee4000020f000 */
[----:B---3--:R-:W-:-:S04]  /*04d0*/  IMAD.MOV R8, RZ, RZ, -R5 ;  /* 0x000000ffff087224 */ /* 0x008fc800078e0a05 */
[----:B--2---:R-:W-:Y:S01]  /*04e0*/  IMAD R11, R7, R8, UR4 ;  /* 0x00000004070b7e24 */ /* 0x004fe2000f8e0208 */
[----:B------:R-:W-:Y:S02]  /*04f0*/  ULDC UR4, c[0x0][0x150] ;  /* 0x0000540000047ab9 */ /* 0x000fe40000000800 */
[----:B------:R-:W-:Y:S01]  /*0500*/  FMUL R8, R4, UR4 ;  /* 0x0000000404087c20 */ /* 0x000fe20008400000 */
[----:B------:R-:W-:Y:S06]  /*0510*/  @P0 BRA `(.L_x_5634) ;  /* 0x0000000000480947 */ /* 0x000fec0003800000 */
[----:B------:R-:W2:Y:S01]  /*0520*/  S2UR UR5, SR_CgaCtaId ;  /* 0x00000000000579c3 */ /* 0x000ea20000008800 */
        /* <DEDUP_REMOVED lines=12> */
[----:B--2---:R2:W3:Y:S08]  /*05f0*/  SYNCS.EXCH.64 URZ, [UR8+0x34850], UR4 ;  /* 0x03485004083f75b2 */ /* 0x0044f00008000100 */
[----:B------:R2:W4:Y:S01]  /*0600*/  SYNCS.EXCH.64 URZ, [UR8+0x34860], UR6 ;  /* 0x03486006083f75b2 */ /* 0x0005220008000100 */
[----:B------:R2:W1:Y:S01]  /*0610*/  SYNCS.EXCH.64 URZ, [UR8+0x34858], UR4 ;  /* 0x03485804083f75b2 */ /* 0x0004620008000100 */
[----:B------:R2:W1:Y:S01]  /*0620*/  SYNCS.EXCH.64 URZ, [UR8+0x34868], UR6 ;  /* 0x03486806083f75b2 */ /* 0x0004620008000100 */
[----:B------:R-:W-:Y:S01]  /*0630*/  NOP ;  /* 0x0000000000007918 */ /* 0x000fe20000000000 */
.L_x_5634:
        /* <DEDUP_REMOVED lines=37> */
.L_x_5635:
[----:B------:R-:W5:Y:S01]  /*0890*/  SHFL.IDX PT, R13, R0, RZ, 0x1f ;  /* 0x00001fff000d7589 */ /* 0x000f6200000e0000 */
[----:B--2---:R-:W2:Y:S01]  /*08a0*/  S2UR UR4, SR_CTAID.X ;  /* 0x00000000000479c3 */ /* 0x004ea20000002500 */
[----:B------:R-:W-:Y:S01]  /*08b0*/  LOP3.LUT R9, R9, 0x3ffffffc, RZ, 0xc0, !PT ;  /* 0x3ffffffc09097812 */ /* 0x000fe200078ec0ff */
[----:B------:R-:W-:Y:S01]  /*08c0*/  IMAD.IADD R4, R5, 0x1, -R4 ;  /* 0x0000000105047824 */ /* 0x000fe200078e0a04 */
[----:B------:R-:W-:Y:S01]  /*08d0*/  NOP ;  /* 0x0000000000007918 */ /* 0x000fe20000000000 */
[----:B------:R-:W-:Y:S02]  /*08e0*/  IMAD.IADD R7, R2, 0x1, -R7 ;  /* 0x0000000102077824 */ /* 0x000fe400078e0a07 */
[----:B------:R-:W-:Y:S02]  /*08f0*/  IMAD.IADD R9, R6, 0x1, -R9 ;  /* 0x0000000106097824 */ /* 0x000fe400078e0a09 */
[----:B------:R-:W3:Y:S01]  /*0900*/  LDC R6, c[0x0][0x140] ;  /* 0x00005000ff067b82 */ /* 0x000ee20000000800 */
[----:B------:R-:W-:-:S02]  /*0910*/  IMAD R7, R7, 0x4, R4 ;  /* 0x0000000407077824 */ /* 0x000fc400078e0204 */
[----:B------:R-:W-:Y:S02]  /*0920*/  IMAD R9, R9, 0x4, R4 ;  /* 0x0000000409097824 */ /* 0x000fe400078e0204 */
[----:B-1----:R-:W-:Y:S01]  /*0930*/  IMAD.MOV R5, RZ, RZ, -R8 ;  /* 0x000000ffff057224 */ /* 0x002fe200078e0a08 */
[----:B------:R-:W-:Y:S02]  /*0940*/  LEA.HI R2, R7, R7, RZ, 0x1 ;  /* 0x0000000707027211 */ /* 0x000fe400078f08ff */
[----:B------:R-:W-:Y:S02]  /*0950*/  LEA.HI R4, R9, R9, RZ, 0x1 ;  /* 0x0000000909047211 */ /* 0x000fe400078f08ff */
[----:B------:R-:W-:Y:S02]  /*0960*/  LOP3.LUT R2, R2, 0xfffffffe, RZ, 0xc0, !PT ;  /* 0xfffffffe02027812 */ /* 0x000fe400078ec0ff */
[----:B------:R-:W-:Y:S02]  /*0970*/  LOP3.LUT R4, R4, 0xfffffffe, RZ, 0xc0, !PT ;  /* 0xfffffffe04047812 */ /* 0x000fe400078ec0ff */
[----:B-----5:R-:W-:Y:S01]  /*0980*/  ISETP.NE.AND P0, PT, R13, RZ, PT ;  /* 0x000000ff0d00720c */ /* 0x020fe20003f05270 */
[----:B--2---:R-:W-:-:S02]  /*0990*/  IMAD R5, R10, R5, UR4 ;  /* 0x000000040a057e24 */ /* 0x004fc4000f8e0205 */
        /* <DEDUP_REMOVED lines=23> */
.L_x_5636:
[----:B------:R-:W5:Y:S01]  /*0b10*/  SHFL.IDX PT, R5, R0, RZ, 0x1f ;  /* 0x00001fff00057589 */ /* 0x000f6200000e0000 */
[----:B------:R-:W-:Y:S01]  /*0b20*/  IMAD.SHL.U32 R2, R7, 0x4, RZ ;  /* 0x0000000407027824 */ /* 0x000fe200078e00ff */
[----:B------:R-:W-:Y:S01]  /*0b30*/  LOP3.LUT P0, RZ, R3, 0x7, RZ, 0xc0, !PT ;  /* 0x0000000703ff7812 */ /* 0x000fe2000780c0ff */
[----:B------:R-:W-:Y:S01]  /*0b40*/  IMAD.SHL.U32 R4, R9, 0x4, RZ ;  /* 0x0000000409047824 */ /* 0x000fe200078e00ff */
[----:B---3--:R-:W-:Y:S01]  /*0b50*/  ISETP.EQ.U32.AND P1, PT, R6, 0x1, PT ;  /* 0x000000010600780c */ /* 0x008fe20003f22070 */
[----:B------:R-:W-:Y:S01]  /*0b60*/  IMAD.MOV.U32 R22, RZ, RZ, 0x1 ;  /* 0x00000001ff167424 */ /* 0x000fe200078e00ff */
[----:B------:R-:W-:Y:S01]  /*0b70*/  LOP3.LUT R8, R7, 0xc, R2, 0x78, !PT ;  /* 0x0000000c07087812 */ /* 0x000fe200078e7802 */
[----:B------:R-:W-:Y:S01]  /*0b80*/  IMAD.MOV.U32 R19, RZ, RZ, 0x1 ;  /* 0x00000001ff137424 */ /* 0x000fe200078e00ff */
[----:B------:R-:W-:Y:S01]  /*0b90*/  LOP3.LUT R23, R9, 0xc, R4, 0x78, !PT ;  /* 0x0000000c09177812 */ /* 0x000fe200078e7804 */
[----:B------:R-:W-:Y:S01]  /*0ba0*/  NOP ;  /* 0x0000000000007918 */ /* 0x000fe20000000000 */
[----:B------:R-:W-:Y:S01]  /*0bb0*/  @P3 LEA.HI R2, R8, R8, RZ, 0x1 ;  /* 0x0000000808023211 */ /* 0x000fe200078f08ff */
[----:B------:R3:W-:Y:S01]  /*0bc0*/  STL [R1], R8 ;  /* 0x0000000801007387 */ /* 0x0007e20000100800 */
[----:B------:R-:W-:-:S02]  /*0bd0*/  @P5 LEA.HI R4, R23, R23, RZ, 0x1 ;  /* 0x0000001717045211 */ /* 0x000fc400078f08ff */
[----:B------:R-:W-:Y:S02]  /*0be0*/  @P3 SHF.R.S32.HI R2, RZ, 0x1, R2 ;  /* 0x00000001ff023819 */ /* 0x000fe40000011402 */
[----:B------:R-:W-:Y:S02]  /*0bf0*/  @P5 SHF.R.S32.HI R4, RZ, 0x1, R4 ;  /* 0x00000001ff045819 */ /* 0x000fe40000011404 */
[-C--:B------:R-:W-:Y:S02]  /*0c00*/  @P3 ISETP.NE.AND P6, PT, R2, R11.reuse, PT ;  /* 0x0000000b0200320c */ /* 0x080fe40003fc5270 */
[----:B------:R-:W-:Y:S02]  /*0c10*/  @P5 ISETP.NE.AND P4, PT, R4, R11, PT ;  /* 0x0000000b0400520c */ /* 0x000fe40003f85270 */
[----:B------:R-:W-:Y:S02]  /*0c20*/  @P3 SEL R22, RZ, 0x1, P6 ;  /* 0x00000001ff163807 */ /* 0x000fe40003000000 */
[----:B-----5:R-:W-:-:S02]  /*0c30*/  ISETP.NE.AND P3, PT, R5, RZ, PT ;  /* 0x000000ff0500720c */ /* 0x020fc40003f65270 */
[----:B------:R-:W-:Y:S02]  /*0c40*/  ISETP.LT.U32.AND P6, PT, R8, 0x2, !P0 ;  /* 0x000000020800780c */ /* 0x000fe400047c1070 */
[----:B------:R-:W-:Y:S02]  /*0c50*/  ISETP.LT.U32.AND P0, PT, R23, 0x2, !P0 ;  /* 0x000000021700780c */ /* 0x000fe40004701070 */
[----:B------:R-:W-:Y:S02]  /*0c60*/  ISETP.NE.AND P2, PT, R12, RZ, PT ;  /* 0x000000ff0c00720c */ /* 0x000fe40003f45270 */
[----:B------:R-:W-:Y:S02]  /*0c70*/  SEL R3, RZ, 0x1, !P6 ;  /* 0x00000001ff037807 */ /* 0x000fe40007000000 */
[----:B------:R-:W-:Y:S02]  /*0c80*/  SEL R2, RZ, 0x1, !P0 ;  /* 0x00000001ff027807 */ /* 0x000fe40004000000 */
[----:B------:R-:W-:Y:S01]  /*0c90*/  @P5 SEL R19, RZ, 0x1, P4 ;  /* 0x00000001ff135807 */ /* 0x000fe20002000000 */
[----:B---3--:R-:W-:Y:S06]  /*0ca0*/  @P3 BRA `(.L_x_5637) ;  /* 0x0000000000483947 */ /* 0x008fec0003800000 */
        /* <DEDUP_REMOVED lines=18> */
.L_x_5637:
[----:B------:R-:W-:Y:S01]  /*0dd0*/  LOP3.LUT R22, R22, R3, RZ, 0xc0, !PT ;  /* 0x0000000316167212 */ /* 0x000fe200078ec0ff */
[----:B------:R-:W-:Y:S01]  /*0de0*/  NOP ;  /* 0x0000000000007918 */ /* 0x000fe20000000000 */
[----:B------:R-:W-:Y:S01]  /*0df0*/  LOP3.LUT R19, R19, R2, RZ, 0xc0, !PT ;  /* 0x0000000213137212 */ /* 0x000fe200078ec0ff */
[----:B------:R-:W-:Y:S06]  /*0e00*/  @!P1 BRA `(.L_x_5638) ;  /* 0x0000000000089947 */ /* 0x000fec0003800000 */
[----:B-12-4-:R-:W-:Y:S01]  /*0e10*/  UCGABAR_ARV ;  /* 0x00000000000079c7 */ /* 0x016fe20008000000 */
[----:B------:R-:W-:Y:S05]  /*0e20*/  BRA `(.L_x_5639) ;  /* 0x0000000000047947 */ /* 0x000fea0003800000 */
.L_x_5638:
[----:B-12-4-:R-:W-:Y:S01]  /*0e30*/  NOP ;  /* 0x0000000000007918 */ /* 0x016fe20000000000 */
.L_x_5639:
[----:B------:R-:W-:Y:S05]  /*0e40*/  @!P1 BRA `(.L_x_5640) ;  /* 0x00000000000c9947 */ /* 0x000fea0003800000 */
[----:B------:R-:W-:Y:S01]  /*0e50*/  UCGABAR_WAIT ;  /* 0x0000000000007dc7 */ /* 0x000fe20008000000 */
[----:B------:R-:W-:Y:S01]  /*0e60*/  CCTL.IVALL ;  /* 0x00000000ff00798f */ /* 0x000fe20002000000 */
[----:B------:R-:W-:Y:S05]  /*0e70*/  BRA `(.L_x_5641) ;  /* 0x0000000000047947 */ /* 0x000fea0003800000 */
.L_x_5640:
[----:B------:R-:W-:Y:S06]  /*0e80*/  BAR.SYNC.DEFER_BLOCKING 0x0 ;  /* 0x0000000000007b1d */ /* 0x000fec0000010000 */
.L_x_5641:
[----:B------:R-:W-:-:S05]  /*0e90*/  IMAD.MOV.U32 R2, RZ, RZ, 0x1 ;  /* 0x00000001ff027424 */ /* 0x000fca00078e00ff */
[----:B------:R-:W-:-:S05]  /*0ea0*/  SEL R2, R2, 0x2, !P2 ;  /* 0x0000000202027807 */ /* 0x000fca0005000000 */
[----:B------:R1:W-:Y:S01]  /*0eb0*/  STL [R1+0x1c], R2 ;  /* 0x00001c0201007387 */ /* 0x0003e20000100800 */
[----:B------:R-:W-:Y:S05]  /*0ec0*/  @!P2 BRA `(.L_x_5642) ;  /* 0x000000b400e8a947 */ /* 0x000fea0003800000 */
.L_x_5643:
[----:B------:R-:W-:-:S08]  /*0ed0*/  NOP ;  /* 0x0000000000007918 */ /* 0x000fd00000000000 */
[----:B------:R-:W2:Y:S02]  /*0ee0*/  USETMAXREG.TRY_ALLOC.CTAPOOL UP0, 0xf0 ;  /* 0x000000f0000079c8 */ /* 0x000ea40008000600 */
[----:B--2---:R-:W-:-:S13]  /*0ef0*/  PLOP3.LUT P0, PT, PT, PT, UP0, 0x80, 0x0 ;  /* 0x000000000000781c */ /* 0x004fda0003f0f008 */
[----:B------:R-:W-:Y:S05]  /*0f00*/  @!P0 BRA `(.L_x_5643) ;  /* 0xfffffffc00f08947 */ /* 0x000fea000383ffff */
[----:B-1----:R-:W1:Y:S01]  /*0f10*/  S2R R2, SR_TID.X ;  /* 0x0000000000027919 */ /* 0x002e620000002100 */
[----:B------:R-:W2:Y:S08]  /*0f20*/  S2UR UR7, SR_CTAID.X ;  /* 0x00000000000779c3 */ /* 0x000eb00000002500 */
[----:B------:R-:W-:Y:S06]  /*0f30*/  BAR.ARV 0x8, 0x120 ;  /* 0x0204800000007b1d */ /* 0x000fec0000002000 */
[----:B-1----:R-:W-:-:S04]  /*0f40*/  LOP3.LUT R0, R2, 0xffffff80, RZ, 0xc0, !PT ;  /* 0xffffff8002007812 */ /* 0x002fc800078ec0ff */
[----:B------:R-:W-:Y:S02]  /*0f50*/  ISETP.NE.AND P0, PT, R0, 0x80, PT ;  /* 0x000000800000780c */ /* 0x000fe40003f05270 */
[----:B------:R-:W2:Y:S11]  /*0f60*/  LDC R0, c[0x0][0xda4] ;  /* 0x00036900ff007b82 */ /* 0x000eb60000000800 */
[----:B------:R-:W-:Y:S06]  /*0f70*/  @!P0 BAR.ARV 0x9, 0x100 ;  /* 0x0244000000008b1d */ /* 0x000fec0000002000 */
[----:B--2---:R-:W-:-:S13]  /*0f80*/  ISETP.LE.AND P0, PT, R0, UR7, PT ;  /* 0x0000000700007c0c */ /* 0x004fda000bf03270 */
[----:B------:R-:W-:Y:S05]  /*0f90*/  @P0 EXIT ;  /* 0x000000000000094d */ /* 0x000fea0003800000 */
[----:B------:R-:W2:Y:S01]  /*0fa0*/  LDL.LU R8, [R1+0x1c] ;  /* 0x00001c0001087983 */ /* 0x000ea20000300800 */
[----:B------:R-:W-:-:S05]  /*0fb0*/  VIADD R0, R2, 0xffffff80 ;  /* 0xffffff8002007836 */ /* 0x000fca0000000000 */
[----:B------:R-:W-:-:S04]  /*0fc0*/  SHF.R.S32.HI R3, RZ, 0x1f, R0 ;  /* 0x0000001fff037819 */ /* 0x000fc80000011400 */
[----:B------:R-:W-:-:S04]  /*0fd0*/  LEA.HI R2, R3, R0, RZ, 0x7 ;  /* 0x0000000003027211 */ /* 0x000fc800078f38ff */
[----:B------:R-:W-:Y:S01]  /*0fe0*/  LOP3.LUT R5, R2, 0xffffff80, RZ, 0xc0, !PT ;  /* 0xffffff8002057812 */ /* 0x000fe200078ec0ff */
[----:B------:R-:W1:Y:S01]  /*0ff0*/  S2UR UR4, SR_CgaCtaId ;  /* 0x00000000000479c3 */ /* 0x000e620000008800 */
[----:B------:R-:W-:-:S03]  /*1000*/  LEA.HI R6, R3, R0, RZ, 0x4 ;  /* 0x0000000003067211 */ /* 0x000fc600078f20ff */
[----:B------:R-:W-:Y:S01]  /*1010*/  IMAD.IADD R222, R0, 0x1, -R5 ;  /* 0x0000000100de7824 */ /* 0x000fe200078e0a05 */
[----:B------:R-:W-:-:S03]  /*1020*/  LOP3.LUT R7, R6, 0x3fffff0, RZ, 0xc0, !PT ;  /* 0x03fffff006077812 */ /* 0x000fc600078ec0ff */
[----:B------:R-:W3:Y:S01]  /*1030*/  S2UR UR6, SR_SWINHI ;  /* 0x00000000000679c3 */ /* 0x000ee20000002f00 */
        /* <DEDUP_REMOVED lines=16> */
[----:B-1----:R-:W-:Y:S01]  /*1140*/  ULEA UR39, UR4, UR39, 0x18 ;  /* 0x0000002704277291 */ /* 0x002fe2000f8ec03f */
        /* <DEDUP_REMOVED lines=8> */
[----:B---3--:R-:W-:Y:S01]  /*11d0*/  UMOV UR5, UR6 ;  /* 0x0000000600057c82 */ /* 0x008fe20008000000 */
[----:B------:R-:W-:-:S02]  /*11e0*/  IMAD.MOV.U32 R228, RZ, RZ, -0x2 ;  /* 0xfffffffeffe47424 */ /* 0x000fc400078e00ff */
[----:B------:R-:W-:Y:S02]  /*11f0*/  IMAD.U32 R16, RZ, RZ, UR4 ;  /* 0x00000004ff107e24 */ /* 0x000fe4000f8e00ff */
[----:B------:R-:W-:Y:S02]  /*1200*/  IMAD.U32 R17, RZ, RZ, UR5 ;  /* 0x00000005ff117e24 */ /* 0x000fe4000f8e00ff */
[----:B------:R-:W-:Y:S02]  /*1210*/  IMAD.IADD R3, R222, 0x1, -R3 ;  /* 0x00000001de037824 */ /* 0x000fe400078e0a03 */
[----:B------:R-:W-:Y:S02]  /*1220*/  IMAD.SHL.U32 R5, R6, 0x8, RZ ;  /* 0x0000000806057824 */ /* 0x000fe400078e00ff */
[----:B------:R-:W-:Y:S02]  /*1230*/  IMAD R7, R0, 0x10, R7 ;  /* 0x0000001000077824 */ /* 0x000fe400078e0207 */
[----:B------:R-:W-:-:S02]  /*1240*/  IMAD.IADD R2, R225, 0x1, -R2 ;  /* 0x00000001e1027824 */ /* 0x000fc400078e0a02 */
        /* <DEDUP_REMOVED lines=8> */
.L_x_5670:
[----:B------:R-:W1:Y:S01]  /*12d0*/  SHFL.IDX PT, R0, R225, RZ, 0x1f ;  /* 0x00001fffe1007589 */ /* 0x000e6200000e0000 */
[----:B------:R-:W2:Y:S01]  /*12e0*/  LDC R113, c[0x0][0x2e0] ;  /* 0x0000b800ff717b82 */ /* 0x000ea20000000800 */
[----:B------:R-:W-:Y:S01]  /*12f0*/  ULDC UR4, c[0x0][0xda8] ;  /* 0x00036a0000047ab9 */ /* 0x000fe20000000800 */
[----:B------:R-:W-:Y:S01]  /*1300*/  ULDC.64 UR6, c[0x0][0x3f8] ;  /* 0x0000fe0000067ab9 */ /* 0x000fe20000000a00 */
[----:B------:R-:W-:Y:S01]  /*1310*/  R2UR UR10, R220 ;  /* 0x00000000dc0a72ca */ /* 0x000fe200000e0000 */
[----:B------:R-:W-:Y:S02]  /*1320*/  UISETP.NE.AND UP1, UPT, UR4, 0x1, UPT ;  /* 0x000000010400788c */ /* 0x000fe4000bf25270 */
[----:B------:R-:W-:Y:S01]  /*1330*/  UISETP.NE.U32.AND UP0, UPT, UR6, URZ, UPT ;  /* 0x0000003f0600728c */ /* 0x000fe2000bf05070 */
[----:B------:R-:W-:Y:S02]  /*1340*/  ULDC UR5, c[0x0][0xdb4] ;  /* 0x00036d0000057ab9 */ /* 0x000fe40000000800 */
[----:B------:R-:W-:Y:S01]  /*1350*/  ULDC UR6, c[0x0][0x404] ;  /* 0x0001010000067ab9 */ /* 0x000fe20000000800 */
        /* <DEDUP_REMOVED lines=20> */
[----:B------:R-:W-:-:S03]  /*14a0*/  ULEA UR7, UR7, UR8, 0xd ;  /* 0x0000000807077291 */ /* 0x000fc6000f8e683f */
[----:B------:R-:W-:Y:S01]  /*14b0*/  @UP2 ULDC.64 UR8, c[0x0][0xdb8] ;  /* 0x00036e0000082ab9 */ /* 0x000fe20000000a00 */
[----:B------:R-:W-:Y:S01]  /*14c0*/  USHF.R.U32.HI UR7, URZ, 0x4, UR7 ;  /* 0x000000043f077899 */ /* 0x000fe20008011607 */
[----:B------:R-:W-:Y:S01]  /*14d0*/  IMAD.U32 R224, RZ, RZ, UR11 ;  /* 0x0000000bffe07e24 */ /* 0x000fe2000f8e00ff */
[----:B------:R-:W-:Y:S02]  /*14e0*/  UIMAD.WIDE.U32 UR4, UR11, UR8, URZ ;  /* 0x000000080b0472a5 */ /* 0x000fe4000f8e003f */
[----:B------:R-:W-:Y:S01]  /*14f0*/  UMOV UR36, UR11 ;  /* 0x0000000b00247c82 */ /* 0x000fe20008000000 */
[----:B------:R-:W-:Y:S02]  /*1500*/  ULOP3.LUT UR48, UR7, 0x3fff, URZ, 0xc0, !UPT ;  /* 0x00003fff07307892 */ /* 0x000fe4000f8ec03f */
[----:B------:R-:W-:Y:S02]  /*1510*/  @UP2 USHF.R.U32.HI UR36, URZ, UR9, UR5 ;  /* 0x000000093f242299 */ /* 0x000fe40008011605 */
[----:B------:R-:W-:-:S02]  /*1520*/  UMOV UR4, UR10 ;  /* 0x0000000a00047c82 */ /* 0x000fc40008000000 */
[----:B------:R-:W-:Y:S01]  /*1530*/  IMAD.U32 R223, RZ, RZ, UR4 ;  /* 0x00000004ffdf7e24 */ /* 0x000fe2000f8e00ff */
[----:B------:R-:W-:Y:S07]  /*1540*/  @!P0 BRA `(.L_x_5644) ;  /* 0x0000000000408947 */ /* 0x000fee0003800000 */
        /* <DEDUP_REMOVED lines=16> */
.L_x_5644:
[----:B------:R-:W-:Y:S02]  /*1650*/  LOP3.LUT R0, R221, 0x1, RZ, 0xc0, !PT ;  /* 0x00000001dd007812 */ /* 0x000fe400078ec0ff */
[----:B------:R-:W-:Y:S02]  /*1660*/  ISETP.NE.AND P0, PT, R18, 0x3, PT ;  /* 0x000000031200780c */ /* 0x000fe40003f05270 */
[----:B------:R-:W-:-:S04]  /*1670*/  SHF.L.U32 R0, R0, 0x1f, RZ ;  /* 0x0000001f00007819 */ /* 0x000fc800000006ff */
[----:B------:R-:W1:Y:S02]  /*1680*/  SYNCS.PHASECHK.TRANS64.TRYWAIT P1, [UR39+0x34800], R0 ;  /* 0x03480000ff0075a7 */ /* 0x000e640008020167 */
[----:B-1----:R-:W-:Y:S05]  /*1690*/  @!P1 BRA `(.L_x_5645) ;  /* 0x000000e000689947 */ /* 0x002fea0003800000 */
.L_x_5735:
[----:B------:R-:W-:Y:S05]  /*16a0*/  @!P0 BRA `(.L_x_5646) ;  /* 0x0000000000048947 */ /* 0x000fea0003800000 */
[----:B------:R-:W-:Y:S01]  /*16b0*/  BPT.TRAP 0x1 ;  /* 0x000000040000795c */ /* 0x000fe20000300000 */
.L_x_5646:
[----:B------:R-:W-:Y:S02]  /*16c0*/  IMAD.U32 R12, RZ, RZ, UR38 ;  /* 0x00000026ff0c7e24 */ /* 0x000fe4000f8e00ff */
[----:B-1----:R-:W-:-:S03]  /*16d0*/  IMAD.U32 R3, RZ, RZ, UR60 ;  /* 0x0000003cff037e24 */ /* 0x002fc6000f8e00ff */
[----:B------:R-:W-:Y:S02]  /*16e0*/  LEA R12, R12, UR39, 0x3 ;  /* 0x000000270c0c7c11 */ /* 0x000fe4000f8e18ff */
[----:B------:R-:W-:-:S04]  /*16f0*/  SHF.L.U32 R3, R3, 0x1f, RZ ;  /* 0x0000001f03037819 */ /* 0x000fc800000006ff */
[----:B------:R1:W2:Y:S01]  /*1700*/  SYNCS.PHASECHK.TRANS64.TRYWAIT P1, [R12+URZ+0x34830], R3 ;  /* 0x034830030c0075a7 */ /* 0x0002a2000802017f */
[----:B------:R-:W-:Y:S05]  /*1710*/  @!P0 BRA `(.L_x_5647) ;  /* 0x0000000000048947 */ /* 0x000fea0003800000 */
[----:B------:R-:W-:Y:S01]  /*1720*/  BPT.TRAP 0x1 ;  /* 0x000000040000795c */ /* 0x000fe20000300000 */
.L_x_5647:
[----:B--2---:R-:W-:Y:S05]  /*1730*/  @P1 BRA `(.L_x_5648) ;  /* 0x0000000000081947 */ /* 0x004fea0003800000 */
[----:B------:R-:W2:Y:S02]  /*1740*/  SYNCS.PHASECHK.TRANS64.TRYWAIT P1, [R12+URZ+0x34830], R3 ;  /* 0x034830030c0075a7 */ /* 0x000ea4000802017f */
[----:B--2---:R-:W-:Y:S05]  /*1750*/  @!P1 BRA `(.L_x_5649) ;  /* 0x000000e000509947 */ /* 0x004fea0003800000 */
.L_x_5648:
[----:B------:R-:W-:Y:S05]  /*1760*/  WARPSYNC.ALL ;  /* 0x0000000000007948 */ /* 0x000fea0003800000 */
[----:B------:R-:W-:Y:S01]  /*1770*/  UIADD3 UR4, UR39, 0x1e400, URZ ;  /* 0x0001e40027047890 */ /* 0x000fe2000fffe03f */
[----:B------:R-:W-:Y:S01]  /*1780*/  WARPGROUP.ARRIVE ;  /* 0x00000000000079c5 */ /* 0x000fe20000000000 */
[----:B------:R-:W-:Y:S02]  /*1790*/  ULOP3.LUT UR48, UR48, 0x10000, URZ, 0xfc, !UPT ;  /* 0x0001000030307892 */ /* 0x000fe4000f8efc3f */
[----:B------:R-:W-:Y:S01]  /*17a0*/  USHF.R.U32.HI UR4, URZ, 0x4, UR4 ;  /* 0x000000043f047899 */ /* 0x000fe20008011604 */
[----:B------:R-:W-:Y:S01]  /*17b0*/  UMOV UR41, 0x40000040 ;  /* 0x4000004000297882 */ /* 0x000fe20000000000 */
[----:B------:R-:W-:-:S02]  /*17c0*/  UMOV UR43, 0x40000040 ;  /* 0x40000040002b7882 */ /* 0x000fc40000000000 */
[----:B------:R-:W-:Y:S01]  /*17d0*/  ULOP3.LUT UR6, UR4, 0x3fff, URZ, 0xc0, !UPT ;  /* 0x00003fff04067892 */ /* 0x000fe2000f8ec03f */
[----:B------:R-:W-:Y:S01]  /*17e0*/  IMAD.U32 R9, RZ, RZ, UR41 ;  /* 0x00000029ff097e24 */ /* 0x000fe2000f8e00ff */
[----:B------:R-:W-:Y:S01]  /*17f0*/  UMOV UR40, UR48 ;  /* 0x0000003000287c82 */ /* 0x000fe20008000000 */
[----:B------:R-:W-:Y:S01]  /*1800*/  UMOV UR5, UR41 ;  /* 0x0000002900057c82 */ /* 0x000fe20008000000 */
[----:B------:R-:W-:Y:S01]  /*1810*/  ULOP3.LUT UR7, UR6, 0x10000, URZ, 0xfc, !UPT ;  /* 0x0001000006077892 */ /* 0x000fe2000f8efc3f */
[----:B------:R-:W-:Y:S01]  /*1820*/  IMAD.U32 R8, RZ, RZ, UR40 ;  /* 0x00000028ff087e24 */ /* 0x000fe2000f8e00ff */
[----:B------:R-:W-:Y:S01]  /*1830*/  UMOV UR4, UR40 ;  /* 0x0000002800047c82 */ /* 0x000fe20008000000 */
[----:B------:R-:W-:Y:S01]  /*1840*/  UMOV UR8, UR40 ;  /* 0x0000002800087c82 */ /* 0x000fe20008000000 */
[----:B------:R-:W-:Y:S02]  /*1850*/  UIMAD UR37, UR38, 0xb00, UR7 ;  /* 0x00000b00262578a4 */ /* 0x000fe4000f8e0207 */
[----:B------:R-:W-:Y:S01]  /*1860*/  IMAD.U32 R0, RZ, RZ, UR7 ;  /* 0x00000007ff007e24 */ /* 0x000fe2000f8e00ff */
[----:B------:R-:W-:Y:S01]  /*1870*/  UMOV UR7, 0x40000040 ;  /* 0x4000004000077882 */ /* 0x000fe20000000000 */
[----:B------:R-:W-:-:S02]  /*1880*/  UIADD3 UR6, UR37, 0x80, URZ ;  /* 0x0000008025067890 */ /* 0x000fc4000fffe03f */
[----:B------:R-:W-:Y:S02]  /*1890*/  UIADD3 UR10, UR37, 0x100, URZ ;  /* 0x00000100250a7890 */ /* 0x000fe4000fffe03f */
[----:B------:R-:W-:Y:S01]  /*18a0*/  UMOV UR42, UR37 ;  /* 0x00000025002a7c82 */ /* 0x000fe20008000000 */
[----:B------:R-:W-:Y:S01]  /*18b0*/  UMOV UR9, UR41 ;  /* 0x0000002900097c82 */ /* 0x000fe20008000000 */
[----:B------:R-:W-:Y:S01]  /*18c0*/  HGMMA.64x16x16.F32.BF16 R104, gdesc[UR40], RZ, !UPT, gsb0 ;  /* 0x00200000286879f0 */ /* 0x000fe2000c0018ff */
[----:B------:R-:W-:Y:S01]  /*18d0*/  UMOV UR11, 0x40000040 ;  /* 0x40000040000b7882 */ /* 0x000fe20000000000 */
[----:B------:R-:W-:Y:S01]  /*18e0*/  UIADD3 UR14, UR37, 0x180, URZ ;  /* 0x00000180250e7890 */ /* 0x000fe2000fffe03f */
[----:B------:R-:W-:Y:S01]  /*18f0*/  UMOV UR12, UR40 ;  /* 0x00000028000c7c82 */ /* 0x000fe20008000000 */
[----:B------:R-:W-:Y:S01]  /*1900*/  UMOV UR13, UR41 ;  /* 0x00000029000d7c82 */ /* 0x000fe20008000000 */
        /* <DEDUP_REMOVED lines=21> */
[----:B------:R-:W-:Y:S01]  /*1a60*/  UMOV UR43, 0x40000040 ;  /* 0x40000040002b7882 */ /* 0x000fe20000000000 */
[----:B------:R-:W-:Y:S01]  /*1a70*/  UIADD3 UR46, UR37, 0x604, URZ ;  /* 0x00000604252e7890 */ /* 0x000fe2000fffe03f */
[----:B------:R-:W-:Y:S01]  /*1a80*/  UMOV UR47, 0x40000040 ;  /* 0x40000040002f7882 */ /* 0x000fe20000000000 */
[----:B------:R-:W-:Y:S01]  /*1a90*/  UIADD3 UR50, UR37, 0x606, URZ ;  /* 0x0000060625327890 */ /* 0x000fe2000fffe03f */
[----:B------:R-:W-:Y:S01]  /*1aa0*/  UMOV UR51, 0x40000040 ;  /* 0x4000004000337882 */ /* 0x000fe20000000000 */
        /* <DEDUP_REMOVED lines=50> */
[----:B------:R-:W-:Y:S02]  /*1dd0*/  UMOV UR41, 0x40000040 ;  /* 0x4000004000297882 */ /* 0x000fe40000000000 */
[----:B------:R-:W-:Y:S01]  /*1de0*/  UMOV UR9, UR41 ;  /* 0x0000002900097c82 */ /* 0x000fe20008000000 */
[----:B------:R-:W-:Y:S01]  /*1df0*/  UMOV UR13, UR41 ;  /* 0x00000029000d7c82 */ /* 0x000fe20008000000 */
[----:B------:R-:W-:Y:S01]  /*1e00*/  UMOV UR17, UR41 ;  /* 0x0000002900117c82 */ /* 0x000fe20008000000 */
[----:B------:R-:W-:Y:S01]  /*1e10*/  UMOV UR21, UR41 ;  /* 0x0000002900157c82 */ /* 0x000fe20008000000 */
[----:B------:R-:W-:Y:S01]  /*1e20*/  UMOV UR25, UR41 ;  /* 0x0000002900197c82 */ /* 0x000fe20008000000 */
[----:B------:R-:W-:Y:S01]  /*1e30*/  UMOV UR29, UR41 ;  /* 0x00000029001d7c82 */ /* 0x000fe20008000000 */
[----:B------:R-:W-:Y:S01]  /*1e40*/  UMOV UR33, UR41 ;  /* 0x0000002900217c82 */ /* 0x000fe20008000000 */
[----:B------:R-:W-:Y:S01]  /*1e50*/  IMAD.U32 R7, RZ, RZ, UR41 ;  /* 0x00000029ff077e24 */ /* 0x000fe2000f8e00ff */
[----:B------:R-:W-:-:S02]  /*1e60*/  WARPGROUP.DEPBAR.LE gsb0, 0x0 ;  /* 0x00008000000079c5 */ /* 0x000fc40000010000 */
[----:B------:R-:W-:-:S06]  /*1e70*/  WARPGROUP.ARRIVE ;  /* 0x00000000000079c5 */ /* 0x000fcc0000000000 */
[----:B------:R-:W-:Y:S01]  /*1e80*/  HGMMA.64x16x16.F32.BF16 R24, gdesc[UR4], RZ, !UPT, gsb0 ;  /* 0x00200000041879f0 */ /* 0x000fe2000c0018ff */
[----:B------:R-:W-:Y:S02]  /*1e90*/  UIADD3 UR4, UR48, 0x2, URZ ;  /* 0x0000000230047890 */ /* 0x000fe4000fffe03f */
[----:B------:R-:W-:Y:S01]  /*1ea0*/  UIADD3 UR6, UR37, 0x2, URZ ;  /* 0x0000000225067890 */ /* 0x000fe2000fffe03f */
[----:B------:R-:W-:Y:S01]  /*1eb0*/  UMOV UR5, UR41 ;  /* 0x0000002900057c82 */ /* 0x000fe20008000000 */
[----:B------:R-:W-:-:S03]  /*1ec0*/  UMOV UR7, 0x40000040 ;  /* 0x4000004000077882 */ /* 0x000fc60000000000 */
[----:B------:R-:W-:Y:S02]  /*1ed0*/  UMOV UR40, UR4 ;  /* 0x0000000400287c82 */ /* 0x000fe40008000000 */
        /* <DEDUP_REMOVED lines=15> */
[----:B------:R-:W-:Y:S01]  /*1fd0*/  HGMMA.64x16x16.F32.BF16 R104, gdesc[UR40], R104, gsb0 ;  /* 0x00200000286879f0 */ /* 0x000fe20008001868 */
[----:B------:R-:W-:Y:S02]  /*1fe0*/  UMOV UR43, 0x40000040 ;  /* 0x40000040002b7882 */ /* 0x000fe40000000000 */
[----:B------:R-:W-:Y:S02]  /*1ff0*/  WARPGROUP.DEPBAR.LE gsb0, 0x0 ;  /* 0x00008000000079c5 */ /* 0x000fe40000010000 */
[----:B------:R-:W-:-:S06]  /*2000*/  WARPGROUP.ARRIVE ;  /* 0x00000000000079c5 */ /* 0x000fcc0000000000 */
[----:B------:R-:W-:Y:S01]  /*2010*/  HGMMA.64x16x16.F32.BF16 R96, gdesc[UR4], R96, gsb0 ;  /* 0x00200000046079f0 */ /* 0x000fe20008001860 */
[----:B------:R-:W-:Y:S02]  /*2020*/  UIADD3 UR4, UR37, 0x202, URZ ;  /* 0x0000020225047890 */ /* 0x000fe4000fffe03f */
[----:B------:R-:W-:Y:S01]  /*2030*/  UIADD3 UR6, UR37, 0x482, URZ ;  /* 0x0000048225067890 */ /* 0x000fe2000fffe03f */
[----:B------:R-:W-:Y:S01]  /*2040*/  UMOV UR5, UR41 ;  /* 0x0000002900057c82 */ /* 0x000fe20008000000 */
[----:B------:R-:W-:-:S03]  /*2050*/  UMOV UR7, 0x40000040 ;  /* 0x4000004000077882 */ /* 0x000fc60000000000 */
[----:B------:R-:W-:Y:S01]  /*2060*/  UMOV UR18, UR4 ;  /* 0x0000000400127c82 */ /* 0x000fe20008000000 */
[----:B------:R-:W-:Y:S01]  /*2070*/  UMOV UR4, UR40 ;  /* 0x0000002800047c82 */ /* 0x000fe20008000000 */
        /* <DEDUP_REMOVED lines=137> */
[----:B-12---:R-:W-:Y:S01]  /*2910*/  IMAD.U32 R3, RZ, RZ, UR41 ;  /* 0x00000029ff037e24 */ /* 0x006fe2000f8e00ff */
        /* <DEDUP_REMOVED lines=115> */
[----:B------:R-:W-:-:S06]  /*3050*/  UMOV UR7, 0x40000040 ;  /* 0x4000004000077882 */ /* 0x000fcc0000000000 */
        /* <DEDUP_REMOVED lines=16> */
[----:B------:R-:W-:Y:S01]  /*3160*/  UMOV UR15, 0x40000040 ;  /* 0x40000040000f7882 */ /* 0x000fe20000000000 */
        /* <DEDUP_REMOVED lines=224> */
.L_x_5650:
[----:B------:R-:W-:Y:S01]  /*3f70*/  IMAD.IADD R11, R228, 0x1, R113 ;  /* 0x00000001e40b7824 */ /* 0x000fe200078e0271 */
[----:B------:R-:W-:Y:S01]  /*3f80*/  P2R R114, PR, RZ, 0x1 ;  /* 0x00000001ff727803 */ /* 0x000fe20000000000 */
[----:B------:R-:W-:Y:S01]  /*3f90*/  ULDC UR6, c[0x0][0x988] ;  /* 0x0002620000067ab9 */ /* 0x000fe20000000800 */
[----:B------:R-:W2:Y:S01]  /*3fa0*/  LDL R116, [R1] ;  /* 0x0000000001747983 */ /* 0x000ea20000100800 */
        /* <DEDUP_REMOVED lines=9> */
[C---:B------:R-:W-:Y:S02]  /*4040*/  ISETP.GT.AND P6, PT, R20.reuse, 0x10, PT ;  /* 0x000000101400780c */ /* 0x040fe40003fc4270 */
        /* <DEDUP_REMOVED lines=22> */
[C---:B------:R-:W-:Y:S02]  /*41b0*/  ISETP.GT.AND P6, PT, R20.reuse, 0x28, PT ;  /* 0x000000281400780c */ /* 0x040fe40003fc4270 */
        /* <DEDUP_REMOVED lines=119> */
[----:B------:R-:W-:Y:S02]  /*4930*/  ISETP.GT.AND P3, PT, R20, 0xa0, PT ;  /* 0x000000a01400780c */ /* 0x000fe40003f64270 */
[----:B------:R-:W-:Y:S02]  /*4940*/  FSEL R41, R54, -INF , P4 ;  /* 0xff80000036297808 */ /* 0x000fe40002000000 */
[----:B------:R-:W-:Y:S02]  /*4950*/  FSEL R187, R24, -INF , P3 ;  /* 0xff80000018bb7808 */ /* 0x000fe40001800000 */
[----:B------:R-:W-:Y:S02]  /*4960*/  FMNMX.FTZ R10, R185, R10, !PT ;  /* 0x0000000ab90a7209 */ /* 0x000fe40007810000 */
[----:B------:R-:W-:-:S02]  /*4970*/  ISETP.GT.AND P4, PT, R20, 0xa1, PT ;  /* 0x000000a11400780c */ /* 0x000fc40003f84270 */
[----:B------:R-:W-:Y:S02]  /*4980*/  FMNMX.FTZ R10, R187, R10, !PT ;  /* 0x0000000abb0a7209 */ /* 0x000fe40007810000 */
[----:B------:R-:W-:Y:S02]  /*4990*/  FSEL R191, R25, -INF , P4 ;  /* 0xff80000019bf7808 */ /* 0x000fe40002000000 */
[----:B------:R-:W-:Y:S02]  /*49a0*/  ISETP.GT.AND P5, PT, R20, 0xa8, PT ;  /* 0x000000a81400780c */ /* 0x000fe40003fa4270 */
[----:B------:R-:W-:Y:S02]  /*49b0*/  FMNMX.FTZ R10, R191, R10, !PT ;  /* 0x0000000abf0a7209 */ /* 0x000fe40007810000 */
[----:B------:R-:W-:Y:S02]  /*49c0*/  FSEL R189, R28, -INF , P5 ;  /* 0xff8000001cbd7808 */ /* 0x000fe40002800000 */
[----:B------:R-:W-:-:S02]  /*49d0*/  ISETP.GT.AND P6, PT, R20, 0xa9, PT ;  /* 0x000000a91400780c */ /* 0x000fc40003fc4270 */
[----:B------:R-:W-:Y:S02]  /*49e0*/  FMNMX.FTZ R10, R189, R10, !PT ;  /* 0x0000000abd0a7209 */ /* 0x000fe40007810000 */
[----:B------:R-:W-:Y:S02]  /*49f0*/  FSEL R193, R29, -INF , P6 ;  /* 0xff8000001dc17808 */ /* 0x000fe40003000000 */
[----:B------:R-:W-:Y:S02]  /*4a00*/  P2R R32, PR, RZ, 0x8 ;  /* 0x00000008ff207803 */ /* 0x000fe40000000000 */
[----:B------:R-:W-:Y:S01]  /*4a10*/  FMNMX.FTZ R24, R193, R10, !PT ;  /* 0x0000000ac1187209 */ /* 0x000fe20007810000 */
[----:B------:R-:W-:Y:S01]  /*4a20*/  IMAD.U32 R10, RZ, RZ, UR6 ;  /* 0x00000006ff0a7e24 */ /* 0x000fe2000f8e00ff */
[----:B------:R-:W-:Y:S02]  /*4a30*/  P2R R40, PR, RZ, 0x1 ;  /* 0x00000001ff287803 */ /* 0x000fe40000000000 */
[----:B------:R-:W-:Y:S01]  /*4a40*/  P2R R36, PR, RZ, 0x2 ;  /* 0x00000002ff247803 */ /* 0x000fe20000000000 */
[----:B------:R-:W1:Y:S01]  /*4a50*/  SHFL.BFLY PT, R11, R24, 0x2, 0x1f ;  /* 0x0c401f00180b7f89 */ /* 0x000e6200000e0000 */
[----:B------:R-:W-:-:S02]  /*4a60*/  P2R R33, PR, RZ, 0x4 ;  /* 0x00000004ff217803 */ /* 0x000fc40000000000 */
[C---:B------:R-:W-:Y:S02]  /*4a70*/  ISETP.GT.AND P2, PT, R20.reuse, 0x88, PT ;  /* 0x000000881400780c */ /* 0x040fe40003f44270 */
[C---:B------:R-:W-:Y:S02]  /*4a80*/  ISETP.GT.AND P1, PT, R20.reuse, 0x89, PT ;  /* 0x000000891400780c */ /* 0x040fe40003f24270 */
[----:B------:R-:W-:Y:S02]  /*4a90*/  ISETP.GT.AND P0, PT, R20, 0x90, PT ;  /* 0x000000901400780c */ /* 0x000fe40003f04270 */
[----:B------:R-:W-:Y:S02]  /*4aa0*/  FSEL R47, R47, -INF , P1 ;  /* 0xff8000002f2f7808 */ /* 0x000fe40000800000 */
[----:B------:R-:W-:Y:S02]  /*4ab0*/  FSEL R29, R34, -INF , P0 ;  /* 0xff800000221d7808 */ /* 0x000fe40000000000 */
[----:B------:R-:W-:-:S02]  /*4ac0*/  ISETP.NE.AND P0, PT, R40, RZ, PT ;  /* 0x000000ff2800720c */ /* 0x000fc40003f05270 */
[----:B------:R-:W-:Y:S02]  /*4ad0*/  ISETP.NE.AND P1, PT, R36, RZ, PT ;  /* 0x000000ff2400720c */ /* 0x000fe40003f25270 */
[----:B------:R-:W-:Y:S02]  /*4ae0*/  FSEL R35, R35, -INF , P0 ;  /* 0xff80000023237808 */ /* 0x000fe40000000000 */
[----:B------:R-:W-:Y:S02]  /*4af0*/  ISETP.NE.AND P0, PT, R114, RZ, PT ;  /* 0x000000ff7200720c */ /* 0x000fe40003f05270 */
[----:B-1----:R-:W-:-:S05]  /*4b00*/  FMNMX.FTZ R28, R24, R11, !PT ;  /* 0x0000000b181c7209 */ /* 0x002fca0007810000 */
[----:B------:R-:W1:Y:S02]  /*4b10*/  SHFL.BFLY PT, R11, R28, 0x1, 0x1f ;  /* 0x0c201f001c0b7f89 */ /* 0x000e6400000e0000 */
[----:B-1----:R-:W-:-:S04]  /*4b20*/  FMNMX.FTZ R11, R28, R11, !PT ;  /* 0x0000000b1c0b7209 */ /* 0x002fc80007810000 */
[C---:B------:R-:W-:Y:S01]  /*4b30*/  FSETP.NEU.FTZ.AND P3, PT, R11.reuse, -INF , PT ;  /* 0xff8000000b00780b */ /* 0x040fe20003f7d000 */
[----:B------:R-:W-:-:S05]  /*4b40*/  FMUL.FTZ R25, R11, R10 ;  /* 0x0000000a0b197220 */ /* 0x000fca0000410000 */
[----:B------:R-:W-:Y:S02]  /*4b50*/  FSEL R20, R25, RZ, P3 ;  /* 0x000000ff19147208 */ /* 0x000fe40001800000 */
[----:B------:R-:W-:Y:S02]  /*4b60*/  FSEL R25, R46, -INF , P2 ;  /* 0xff8000002e197808 */ /* 0x000fe40001000000 */
[----:B------:R-:W-:Y:S01]  /*4b70*/  ISETP.NE.AND P2, PT, R33, RZ, PT ;  /* 0x000000ff2100720c */ /* 0x000fe20003f45270 */
[-CC-:B------:R-:W-:Y:S01]  /*4b80*/  FFMA.FTZ R33, R14, R10.reuse, -R20.reuse ;  /* 0x0000000a0e217223 */ /* 0x180fe20000010814 */
[----:B------:R-:W-:Y:S01]  /*4b90*/  FMNMX.FTZ R14, R15, R107, !PT ;  /* 0x0000006b0f0e7209 */ /* 0x000fe20007810000 */
[-CC-:B------:R-:W-:Y:S01]  /*4ba0*/  FFMA.FTZ R178, R105, R10.reuse, -R20.reuse ;  /* 0x0000000a69b27223 */ /* 0x180fe20000010814 */
[-CC-:B------:R-:W-:Y:S01]  /*4bb0*/  FFMA.FTZ R105, R125, R10.reuse, -R20.reuse ;  /* 0x0000000a7d697223 */ /* 0x180fe20000010814 */
[--C-:B------:R-:W-:Y:S01]  /*4bc0*/  FFMA.FTZ R125, R145, R10, -R20.reuse ;  /* 0x0000000a917d7223 */ /* 0x100fe20000010814 */
[----:B------:R-:W-:Y:S01]  /*4bd0*/  FMNMX.FTZ R14, R21, R14, !PT ;  /* 0x0000000e150e7209 */ /* 0x000fe20007810000 */
[-CC-:B------:R-:W-:Y:S01]  /*4be0*/  FFMA.FTZ R176, R13, R10.reuse, -R20.reuse ;  /* 0x0000000a0db07223 */ /* 0x180fe20000010814 */
[----:B------:R-:W-:Y:S01]  /*4bf0*/  FSEL R145, R38, -INF , P1 ;  /* 0xff80000026917808 */ /* 0x000fe20000800000 */
[--C-:B------:R-:W-:Y:S01]  /*4c00*/  FFMA.FTZ R13, R135, R10, -R20.reuse ;  /* 0x0000000a870d7223 */ /* 0x100fe20000010814 */
[----:B------:R-:W-:Y:S01]  /*4c10*/  FMNMX.FTZ R14, R111, R14, !PT ;  /* 0x0000000e6f0e7209 */ /* 0x000fe20007810000 */
[-CC-:B------:R-:W-:Y:S01]  /*4c20*/  FFMA.FTZ R180, R115, R10.reuse, -R20.reuse ;  /* 0x0000000a73b47223 */ /* 0x180fe20000010814 */
        /* <DEDUP_REMOVED lines=19> */
[----:B------:R1:W-:Y:S01]  /*4d60*/  MUFU.EX2 R39, R13 ;  /* 0x0000000d00277308 */ /* 0x0003e20000000800 */
[----:B------:R-:W-:Y:S01]  /*4d70*/  FSEL R151, R31, -INF , P6 ;  /* 0xff8000001f977808 */ /* 0x000fe20003000000 */
        /* <DEDUP_REMOVED lines=27> */
[-CC-:B------:R-:W-:Y:S01]  /*4f30*/  FFMA.FTZ R200, R157, R10.reuse, -R20.reuse ;  /* 0x0000000a9dc87223 */ /* 0x180fe20000010814 */
[--C-:B------:R-:W-:Y:S01]  /*4f40*/  FFMA.FTZ R202, R155, R10, -R20.reuse ;  /* 0x0000000a9bca7223 */ /* 0x100fe20000010814 */
[----:B------:R-:W-:Y:S01]  /*4f50*/  FMNMX.FTZ R14, R77, R14, !PT ;  /* 0x0000000e4d0e7209 */ /* 0x000fe20007810000 */
[----:B------:R-:W5:Y:S01]  /*4f60*/  MUFU.EX2 R37, R37 ;  /* 0x0000002500257308 */ /* 0x000f620000000800 */
        /* <DEDUP_REMOVED lines=12> */
[----:B------:R-:W-:Y:S01]  /*5030*/  FFMA.FTZ R153, R193, R10, -R20 ;  /* 0x0000000ac1997223 */ /* 0x000fe20000010814 */
[----:B------:R-:W-:-:S02]  /*5040*/  ISETP.GE.AND P2, PT, R113, 0xb1, PT ;  /* 0x000000b17100780c */ /* 0x000fc40003f46270 */
[----:B------:R-:W-:Y:S01]  /*5050*/  FMNMX.FTZ R14, R69, R14, !PT ;  /* 0x0000000e450e7209 */ /* 0x000fe20007810000 */
[----:B------:R-:W2:Y:S03]  /*5060*/  MUFU.EX2 R101, R101 ;  /* 0x0000006500657308 */ /* 0x000ea60000000800 */
[----:B------:R-:W-:-:S04]  /*5070*/  FMNMX.FTZ R14, R67, R14, !PT ;  /* 0x0000000e430e7209 */ /* 0x000fc80007810000 */
        /* <DEDUP_REMOVED lines=33> */
[----:B-1----:R-:W1:Y:S01]  /*5290*/  SHFL.BFLY PT, R13, R14, 0x2, 0x1f ;  /* 0x0c401f000e0d7f89 */ /* 0x002e6200000e0000 */
        /* <DEDUP_REMOVED lines=14> */
[----:B------:R-:W-:-:S03]  /*5380*/  ISETP.NE.AND P1, PT, R22, RZ, PT ;  /* 0x000000ff1600720c */ /* 0x000fc60003f25270 */
[----:B------:R-:W-:Y:S01]  /*5390*/  MUFU.EX2 R143, R143 ;  /* 0x0000008f008f7308 */ /* 0x000fe20000000800 */
[-CC-:B------:R-:W-:Y:S01]  /*53a0*/  FFMA.FTZ R177, R15, R10.reuse, -R14.reuse ;  /* 0x0000000a0fb17223 */ /* 0x180fe2000001080e */
[----:B---3--:R-:W-:Y:S01]  /*53b0*/  FADD.FTZ R15, R176, R33 ;  /* 0x00000021b00f7221 */ /* 0x008fe20000010000 */
[-CC-:B------:R-:W-:Y:S01]  /*53c0*/  FFMA.FTZ R20, R107, R10.reuse, -R14.reuse ;  /* 0x0000000a6b147223 */ /* 0x180fe2000001080e */
[-CC-:B------:R-:W-:Y:S01]  /*53d0*/  FFMA.FTZ R179, R21, R10.reuse, -R14.reuse ;  /* 0x0000000a15b37223 */ /* 0x180fe2000001080e */
[-CC-:B------:R-:W-:Y:S01]  /*53e0*/  FFMA.FTZ R24, R111, R10.reuse, -R14.reuse ;  /* 0x0000000a6f187223 */ /* 0x180fe2000001080e */
[----:B----4-:R-:W-:Y:S01]  /*53f0*/  FADD.FTZ R44, R178, R15 ;  /* 0x0000000fb22c7221 */ /* 0x010fe20000010000 */
[-CC-:B------:R-:W-:Y:S01]  /*5400*/  FFMA.FTZ R181, R97, R10.reuse, -R14.reuse ;  /* 0x0000000a61b57223 */ /* 0x180fe2000001080e */
[----:B------:R-:W-:Y:S01]  /*5410*/  MUFU.EX2 R177, R177 ;  /* 0x000000b100b17308 */ /* 0x000fe20000000800 */
[-C--:B------:R-:W-:Y:S01]  /*5420*/  FFMA.FTZ R26, R99, R10.reuse, -R14 ;  /* 0x0000000a631a7223 */ /* 0x080fe2000001080e */
[----:B-----5:R-:W-:Y:S01]  /*5430*/  FADD.FTZ R15, R37, R44 ;  /* 0x0000002c250f7221 */ /* 0x020fe20000010000 */
[-CC-:B------:R-:W-:Y:S01]  /*5440*/  FFMA.FTZ R183, R89, R10.reuse, -R14.reuse ;  /* 0x0000000a59b77223 */ /* 0x180fe2000001080e */
[-CC-:B------:R-:W-:Y:S01]  /*5450*/  FFMA.FTZ R28, R103, R10.reuse, -R14.reuse ;  /* 0x0000000a671c7223 */ /* 0x180fe2000001080e */
[-CC-:B------:R-:W-:Y:S01]  /*5460*/  FFMA.FTZ R185, R93, R10.reuse, -R14.reuse ;  /* 0x0000000a5db97223 */ /* 0x180fe2000001080e */
[----:B--2---:R-:W-:Y:S01]  /*5470*/  FADD.FTZ R44, R180, R15 ;  /* 0x0000000fb42c7221 */ /* 0x004fe20000010000 */
[-CC-:B------:R-:W-:Y:S01]  /*5480*/  FFMA.FTZ R30, R91, R10.reuse, -R14.reuse ;  /* 0x0000000a5b1e7223 */ /* 0x180fe2000001080e */
[----:B------:R-:W1:Y:S01]  /*5490*/  MUFU.EX2 R20, R20 ;  /* 0x0000001400147308 */ /* 0x000e620000000800 */
[-C--:B------:R-:W-:Y:S01]  /*54a0*/  FFMA.FTZ R187, R81, R10.reuse, -R14 ;  /* 0x0000000a51bb7223 */ /* 0x080fe2000001080e */
[----:B------:R-:W-:Y:S01]  /*54b0*/  FADD.FTZ R15, R101, R44 ;  /* 0x0000002c650f7221 */ /* 0x000fe20000010000 */
[-CC-:B------:R-:W-:Y:S01]  /*54c0*/  FFMA.FTZ R32, R95, R10.reuse, -R14.reuse ;  /* 0x0000000a5f207223 */ /* 0x180fe2000001080e */
[-CC-:B------:R-:W-:Y:S01]  /*54d0*/  FFMA.FTZ R189, R85, R10.reuse, -R14.reuse ;  /* 0x0000000a55bd7223 */ /* 0x180fe2000001080e */
[-CC-:B------:R-:W-:Y:S01]  /*54e0*/  FFMA.FTZ R34, R83, R10.reuse, -R14.reuse ;  /* 0x0000000a53227223 */ /* 0x180fe2000001080e */
[----:B------:R-:W-:Y:S01]  /*54f0*/  FADD.FTZ R46, R182, R15 ;  /* 0x0000000fb62e7221 */ /* 0x000fe20000010000 */
[-CC-:B------:R-:W-:Y:S01]  /*5500*/  FFMA.FTZ R191, R73, R10.reuse, -R14.reuse ;  /* 0x0000000a49bf7223 */ /* 0x180fe2000001080e */
[----:B------:R-:W2:Y:S01]  /*5510*/  MUFU.EX2 R179, R179 ;  /* 0x000000b300b37308 */ /* 0x000ea20000000800 */
[----:B------:R-:W-:Y:S01]  /*5520*/  FFMA.FTZ R36, R87, R10, -R14 ;  /* 0x0000000a57247223 */ /* 0x000fe2000001080e */
[----:B------:R-:W-:Y:S01]  /*5530*/  FADD.FTZ R15, R105, R46 ;  /* 0x0000002e690f7221 */ /* 0x000fe20000010000 */
[----:B------:R-:W-:-:S02]  /*5540*/  @P1 VIADD R12, R12, 0x34840 ;  /* 0x000348400c0c1836 */ /* 0x000fc40000000000 */
[-CC-:B------:R-:W-:Y:S01]  /*5550*/  FFMA.FTZ R193, R77, R10.reuse, -R14.reuse ;  /* 0x0000000a4dc17223 */ /* 0x180fe2000001080e */
[-CC-:B------:R-:W-:Y:S01]  /*5560*/  FFMA.FTZ R38, R75, R10.reuse, -R14.reuse ;  /* 0x0000000a4b267223 */ /* 0x180fe2000001080e */
[----:B------:R-:W-:Y:S01]  /*5570*/  FADD.FTZ R46, R184, R15 ;  /* 0x0000000fb82e7221 */ /* 0x000fe20000010000 */
        /* <DEDUP_REMOVED lines=8> */
[-C--:B------:R-:W-:Y:S01]  /*5600*/  FFMA.FTZ R199, R57, R10.reuse, -R14 ;  /* 0x0000000a39c77223 */ /* 0x080fe2000001080e */
[----:B------:R-:W1:Y:S01]  /*5610*/  MUFU.EX2 R181, R181 ;  /* 0x000000b500b57308 */ /* 0x000e620000000800 */
[----:B--2---:R-:W-:Y:S01]  /*5620*/  FADD.FTZ R15, R179, R48 ;  /* 0x00000030b30f7221 */ /* 0x004fe20000010000 */
[----:B------:R-:W-:Y:S01]  /*5630*/  FADD.FTZ R21, R115, R50 ;  /* 0x0000003273157221 */ /* 0x000fe20000010000 */
[-CC-:B------:R-:W-:Y:S01]  /*5640*/  FFMA.FTZ R44, R71, R10.reuse, -R14.reuse ;  /* 0x0000000a472c7223 */ /* 0x180fe2000001080e */
[-CC-:B------:R-:W-:Y:S01]  /*5650*/  FFMA.FTZ R201, R61, R10.reuse, -R14.reuse ;  /* 0x0000000a3dc97223 */ /* 0x180fe2000001080e */
[-CC-:B------:R-:W-:Y:S01]  /*5660*/  FFMA.FTZ R46, R59, R10.reuse, -R14.reuse ;  /* 0x0000000a3b2e7223 */ /* 0x180fe2000001080e */
[-CC-:B------:R-:W-:Y:S01]  /*5670*/  FFMA.FTZ R203, R49, R10.reuse, -R14.reuse ;  /* 0x0000000a31cb7223 */ /* 0x180fe2000001080e */
[-CC-:B------:R-:W-:Y:S01]  /*5680*/  FFMA.FTZ R205, R53, R10.reuse, -R14.reuse ;  /* 0x0000000a35cd7223 */ /* 0x180fe2000001080e */
[----:B------:R-:W2:Y:S01]  /*5690*/  MUFU.EX2 R26, R26 ;  /* 0x0000001a001a7308 */ /* 0x000ea20000000800 */
[----:B---3--:R-:W-:Y:S01]  /*56a0*/  FADD.FTZ R48, R24, R15 ;  /* 0x0000000f18307221 */ /* 0x008fe20000010000 */
[-CC-:B------:R-:W-:Y:S01]  /*56b0*/  FFMA.FTZ R51, R51, R10.reuse, -R14.reuse ;  /* 0x0000000a33337223 */ /* 0x180fe2000001080e */
[-CC-:B------:R-:W-:Y:S01]  /*56c0*/  FFMA.FTZ R41, R41, R10.reuse, -R14.reuse ;  /* 0x0000000a29297223 */ /* 0x180fe2000001080e */
[-CC-:B------:R-:W-:Y:S01]  /*56d0*/  FFMA.FTZ R55, R55, R10.reuse, -R14.reuse ;  /* 0x0000000a37377223 */ /* 0x180fe2000001080e */
[-CC-:B------:R-:W-:Y:S01]  /*56e0*/  FFMA.FTZ R45, R45, R10.reuse, -R14.reuse ;  /* 0x0000000a2d2d7223 */ /* 0x180fe2000001080e */
[-CC-:B------:R-:W-:Y:S01]  /*56f0*/  FFMA.FTZ R43, R43, R10.reuse, -R14.reuse ;  /* 0x0000000a2b2b7223 */ /* 0x180fe2000001080e */
[-C--:B------:R-:W-:Y:S01]  /*5700*/  FFMA.FTZ R25, R25, R10.reuse, -R14 ;  /* 0x0000000a19197223 */ /* 0x080fe2000001080e */
[----:B------:R-:W3:Y:S01]  /*5710*/  MUFU.EX2 R183, R183 ;  /* 0x000000b700b77308 */ /* 0x000ee20000000800 */
[----:B-1----:R-:W-:Y:S01]  /*5720*/  FADD.FTZ R15, R181, R48 ;  /* 0x00000030b50f7221 */ /* 0x002fe20000010000 */
[----:B------:R-:W-:Y:S01]  /*5730*/  FADD.FTZ R48, R188, R21 ;  /* 0x00000015bc307221 */ /* 0x000fe20000010000 */
[-CC-:B------:R-:W-:Y:S01]  /*5740*/  FFMA.FTZ R47, R47, R10.reuse, -R14.reuse ;  /* 0x0000000a2f2f7223 */ /* 0x180fe2000001080e */
[-CC-:B------:R-:W-:Y:S01]  /*5750*/  FFMA.FTZ R29, R29, R10.reuse, -R14.reuse ;  /* 0x0000000a1d1d7223 */ /* 0x180fe2000001080e */
[-C--:B------:R-:W-:Y:S01]  /*5760*/  FFMA.FTZ R35, R35, R10.reuse, -R14 ;  /* 0x0000000a23237223 */ /* 0x080fe2000001080e */
[----:B------:R-:W-:Y:S01]  /*5770*/  FADD.FTZ R21, R117, R48 ;  /* 0x0000003075157221 */ /* 0x000fe20000010000 */
[-CC-:B------:R-:W-:Y:S01]  /*5780*/  FFMA.FTZ R48, R63, R10.reuse, -R14.reuse ;  /* 0x0000000a3f307223 */ /* 0x180fe2000001080e */
[----:B------:R-:W1:Y:S01]  /*5790*/  MUFU.EX2 R28, R28 ;  /* 0x0000001c001c7308 */ /* 0x000e620000000800 */
[----:B--2---:R-:W-:Y:S01]  /*57a0*/  FADD.FTZ R50, R26, R15 ;  /* 0x0000000f1a327221 */ /* 0x004fe20000010000 */
[----:B------:R-:W-:Y:S01]  /*57b0*/  FADD.FTZ R52, R190, R21 ;  /* 0x00000015be347221 */ /* 0x000fe20000010000 */
[-CC-:B------:R-:W-:Y:S01]  /*57c0*/  FFMA.FTZ R145, R145, R10.reuse, -R14.reuse ;  /* 0x0000000a91917223 */ /* 0x180fe2000001080e */
[-CC-:B------:R-:W-:Y:S01]  /*57d0*/  FFMA.FTZ R135, R135, R10.reuse, -R14.reuse ;  /* 0x0000000a87877223 */ /* 0x180fe2000001080e */
[-C--:B------:R-:W-:Y:S01]  /*57e0*/  FFMA.FTZ R147, R147, R10.reuse, -R14 ;  /* 0x0000000a93937223 */ /* 0x080fe2000001080e */
[----:B------:R-:W-:Y:S01]  /*57f0*/  FADD.FTZ R21, R119, R52 ;  /* 0x0000003477157221 */ /* 0x000fe20000010000 */
[-C--:B------:R-:W-:Y:S01]  /*5800*/  FFMA.FTZ R129, R129, R10.reuse, -R14 ;  /* 0x0000000a81817223 */ /* 0x080fe2000001080e */
[----:B------:R-:W2:Y:S01]  /*5810*/  MUFU.EX2 R185, R185 ;  /* 0x000000b900b97308 */ /* 0x000ea20000000800 */
[----:B---3--:R-:W-:Y:S01]  /*5820*/  FADD.FTZ R15, R183, R50 ;  /* 0x00000032b70f7221 */ /* 0x008fe20000010000 */
[----:B------:R-:W-:Y:S01]  /*5830*/  FADD.FTZ R52, R192, R21 ;  /* 0x00000015c0347221 */ /* 0x000fe20000010000 */
[-CC-:B------:R-:W-:Y:S01]  /*5840*/  FFMA.FTZ R149, R149, R10.reuse, -R14.reuse ;  /* 0x0000000a95957223 */ /* 0x180fe2000001080e */
[----:B------:R-:W-:Y:S01]  /*5850*/  FFMA.FTZ R151, R151, R10, -R14 ;  /* 0x0000000a97977223 */ /* 0x000fe2000001080e */
[----:B------:R-:W-:-:S02]  /*5860*/  F2FP.BF16.F32.PACK_AB R177, R20, R177 ;  /* 0x000000b114b1723e */ /* 0x000fc400000010ff */
[----:B------:R-:W-:Y:S02]  /*5870*/  CS2R R86, SRZ ;  /* 0x0000000000567805 */ /* 0x000fe4000001ff00 */
[----:B------:R-:W-:Y:S01]  /*5880*/  F2FP.BF16.F32.PACK_AB R179, R24, R179 ;  /* 0x000000b318b3723e */ /* 0x000fe200000010ff */
[----:B------:R-:W3:Y:S01]  /*5890*/  MUFU.EX2 R30, R30 ;  /* 0x0000001e001e7308 */ /* 0x000ee20000000800 */
[----:B-1----:R-:W-:Y:S01]  /*58a0*/  FADD.FTZ R50, R28, R15 ;  /* 0x0000000f1c327221 */ /* 0x002fe20000010000 */
[----:B------:R-:W-:Y:S02]  /*58b0*/  F2FP.BF16.F32.PACK_AB R176, R33, R176 ;  /* 0x000000b021b0723e */ /* 0x000fe400000010ff */
[----:B------:R-:W-:Y:S02]  /*58c0*/  CS2R R84, SRZ ;  /* 0x0000000000547805 */ /* 0x000fe4000001ff00 */
[----:B------:R-:W-:Y:S02]  /*58d0*/  F2FP.BF16.F32.PACK_AB R178, R37, R178 ;  /* 0x000000b225b2723e */ /* 0x000fe400000010ff */
[----:B------:R-:W-:-:S02]  /*58e0*/  CS2R R82, SRZ ;  /* 0x0000000000527805 */ /* 0x000fc4000001ff00 */
[----:B------:R-:W-:Y:S02]  /*58f0*/  F2FP.BF16.F32.PACK_AB R181, R26, R181 ;  /* 0x000000b51ab5723e */ /* 0x000fe400000010ff */
[----:B------:R-:W-:Y:S01]  /*5900*/  CS2R R80, SRZ ;  /* 0x0000000000507805 */ /* 0x000fe2000001ff00 */
[----:B------:R-:W1:Y:S01]  /*5910*/  MUFU.EX2 R187, R187 ;  /* 0x000000bb00bb7308 */ /* 0x000e620000000800 */
[----:B--2---:R-:W-:Y:S01]  /*5920*/  FADD.FTZ R15, R185, R50 ;  /* 0x00000032b90f7221 */ /* 0x004fe20000010000 */
[----:B------:R-:W-:Y:S02]  /*5930*/  F2FP.BF16.F32.PACK_AB R183, R28, R183 ;  /* 0x000000b71cb7723e */ /* 0x000fe400000010ff */
[----:B------:R-:W-:Y:S02]  /*5940*/  CS2R R78, SRZ ;  /* 0x00000000004e7805 */ /* 0x000fe4000001ff00 */
[----:B------:R-:W-:Y:S02]  /*5950*/  F2FP.BF16.F32.PACK_AB R180, R101, R180 ;  /* 0x000000b465b4723e */ /* 0x000fe400000010ff */
[----:B------:R-:W-:-:S02]  /*5960*/  CS2R R76, SRZ ;  /* 0x00000000004c7805 */ /* 0x000fc4000001ff00 */
[----:B------:R-:W-:Y:S02]  /*5970*/  F2FP.BF16.F32.PACK_AB R182, R105, R182 ;  /* 0x000000b669b6723e */ /* 0x000fe400000010ff */
[----:B------:R-:W-:Y:S01]  /*5980*/  CS2R R74, SRZ ;  /* 0x00000000004a7805 */ /* 0x000fe2000001ff00 */
[----:B------:R-:W2:Y:S01]  /*5990*/  MUFU.EX2 R32, R32 ;  /* 0x0000002000207308 */ /* 0x000ea20000000800 */
[C---:B---3--:R-:W-:Y:S01]  /*59a0*/  FADD.FTZ R50, R30.reuse, R15 ;  /* 0x0000000f1e327221 */ /* 0x048fe20000010000 */
[----:B------:R-:W-:Y:S01]  /*59b0*/  FADD.FTZ R15, R125, R52 ;  /* 0x000000347d0f7221 */ /* 0x000fe20000010000 */
[----:B------:R-:W-:Y:S02]  /*59c0*/  F2FP.BF16.F32.PACK_AB R185, R30, R185 ;  /* 0x000000b91eb9723e */ /* 0x000fe400000010ff */
[----:B------:R-:W-:Y:S02]  /*59d0*/  CS2R R72, SRZ ;  /* 0x0000000000487805 */ /* 0x000fe4000001ff00 */
[----:B------:R-:W-:Y:S01]  /*59e0*/  F2FP.BF16.F32.PACK_AB R184, R109, R184 ;  /* 0x000000b86db8723e */ /* 0x000fe200000010ff */
[----:B------:R-:W-:Y:S01]  /*59f0*/  FADD.FTZ R52, R194, R15 ;  /* 0x0000000fc2347221 */ /* 0x000fe20000010000 */
[----:B------:R-:W-:Y:S01]  /*5a00*/  @P1 PRMT R15, R116, 0x654, R12 ;  /* 0x00000654740f1816 */ /* 0x000fe2000000000c */
[----:B------:R-:W3:Y:S01]  /*5a10*/  MUFU.EX2 R189, R189 ;  /* 0x000000bd00bd7308 */ /* 0x000ee20000000800 */
[----:B-1----:R-:W-:Y:S01]  /*5a20*/  FADD.FTZ R21, R187, R50 ;  /* 0x00000032bb157221 */ /* 0x002fe20000010000 */
[----:B------:R-:W-:Y:S01]  /*5a30*/  F2FP.BF16.F32.PACK_AB R186, R115, R186 ;  /* 0x000000ba73ba723e */ /* 0x000fe200000010ff */
[----:B------:R3:W-:Y:S01]  /*5a40*/  @P1 SYNCS.ARRIVE.TRANS64.RED.A1T0 RZ, [R15+URZ], RZ ;  /* 0x000000ff0fff19a7 */ /* 0x0007e2000810043f */
[----:B------:R-:W-:-:S02]  /*5a50*/  F2FP.BF16.F32.PACK_AB R188, R117, R188 ;  /* 0x000000bc75bc723e */ /* 0x000fc400000010ff */
[----:B------:R-:W-:Y:S02]  /*5a60*/  CS2R R70, SRZ ;  /* 0x0000000000467805 */ /* 0x000fe4000001ff00 */
[----:B------:R-:W-:Y:S02]  /*5a70*/  F2FP.BF16.F32.PACK_AB R190, R119, R190 ;  /* 0x000000be77be723e */ /* 0x000fe400000010ff */
[----:B------:R-:W-:Y:S01]  /*5a80*/  CS2R R68, SRZ ;  /* 0x0000000000447805 */ /* 0x000fe2000001ff00 */
[----:B------:R-:W1:Y:S01]  /*5a90*/  MUFU.EX2 R34, R34 ;  /* 0x0000002200227308 */ /* 0x000e620000000800 */
[C---:B--2---:R-:W-:Y:S01]  /*5aa0*/  FADD.FTZ R50, R32.reuse, R21 ;  /* 0x0000001520327221 */ /* 0x044fe20000010000 */
[----:B------:R-:W-:Y:S01]  /*5ab0*/  FADD.FTZ R21, R133, R52 ;  /* 0x0000003485157221 */ /* 0x000fe20000010000 */
[----:B------:R-:W-:Y:S02]  /*5ac0*/  F2FP.BF16.F32.PACK_AB R187, R32, R187 ;  /* 0x000000bb20bb723e */ /* 0x000fe400000010ff */
[----:B------:R-:W-:-:S02]  /*5ad0*/  CS2R R66, SRZ ;  /* 0x0000000000427805 */ /* 0x000fc4000001ff00 */
[----:B------:R-:W-:Y:S01]  /*5ae0*/  F2FP.BF16.F32.PACK_AB R192, R125, R192 ;  /* 0x000000c07dc0723e */ /* 0x000fe200000010ff */
[----:B------:R-:W-:Y:S01]  /*5af0*/  FADD.FTZ R52, R196, R21 ;  /* 0x00000015c4347221 */ /* 0x000fe20000010000 */
[----:B------:R-:W-:Y:S01]  /*5b00*/  F2FP.BF16.F32.PACK_AB R194, R133, R194 ;  /* 0x000000c285c2723e */ /* 0x000fe200000010ff */
[----:B------:R-:W2:Y:S01]  /*5b10*/  MUFU.EX2 R191, R191 ;  /* 0x000000bf00bf7308 */ /* 0x000ea20000000800 */
[----:B---3--:R-:W-:Y:S01]  /*5b20*/  FADD.FTZ R15, R189, R50 ;  /* 0x00000032bd0f7221 */ /* 0x008fe20000010000 */
[C---:B------:R-:W-:Y:S01]  /*5b30*/  FADD.FTZ R21, R139.reuse, R52 ;  /* 0x000000348b157221 */ /* 0x040fe20000010000 */
[----:B------:R-:W-:Y:S02]  /*5b40*/  F2FP.BF16.F32.PACK_AB R196, R139, R196 ;  /* 0x000000c48bc4723e */ /* 0x000fe400000010ff */
[----:B------:R-:W-:Y:S02]  /*5b50*/  CS2R R64, SRZ ;  /* 0x0000000000407805 */ /* 0x000fe4000001ff00 */
[----:B------:R-:W-:Y:S01]  /*5b60*/  CS2R R32, SRZ ;  /* 0x0000000000207805 */ /* 0x000fe2000001ff00 */
[----:B------:R-:W-:Y:S01]  /*5b70*/  FADD.FTZ R54, R198, R21 ;  /* 0x00000015c6367221 */ /* 0x000fe20000010000 */
[C---:B------:R-:W-:Y:S01]  /*5b80*/  F2FP.BF16.F32.PACK_AB R198, R141.reuse, R198 ;  /* 0x000000c68dc6723e */ /* 0x040fe200000010ff */
[----:B------:R-:W3:Y:S01]  /*5b90*/  MUFU.EX2 R36, R36 ;  /* 0x0000002400247308 */ /* 0x000ee20000000800 */
[C---:B-1----:R-:W-:Y:S01]  /*5ba0*/  FADD.FTZ R50, R34.reuse, R15 ;  /* 0x0000000f22327221 */ /* 0x042fe20000010000 */
[----:B------:R-:W-:Y:S01]  /*5bb0*/  FADD.FTZ R21, R141, R54 ;  /* 0x000000368d157221 */ /* 0x000fe20000010000 */
[----:B------:R-:W-:-:S03]  /*5bc0*/  F2FP.BF16.F32.PACK_AB R189, R34, R189 ;  /* 0x000000bd22bd723e */ /* 0x000fc600000010ff */
[----:B------:R-:W-:Y:S01]  /*5bd0*/  FADD.FTZ R54, R200, R21 ;  /* 0x00000015c8367221 */ /* 0x000fe20000010000 */
[----:B------:R-:W-:Y:S01]  /*5be0*/  F2FP.BF16.F32.PACK_AB R200, R143, R200 ;  /* 0x000000c88fc8723e */ /* 0x000fe200000010ff */
[----:B------:R-:W1:Y:S01]  /*5bf0*/  MUFU.EX2 R193, R193 ;  /* 0x000000c100c17308 */ /* 0x000e620000000800 */
[----:B--2---:R-:W-:Y:S01]  /*5c00*/  FADD.FTZ R15, R191, R50 ;  /* 0x00000032bf0f7221 */ /* 0x004fe20000010000 */
[----:B------:R-:W-:-:S06]  /*5c10*/  FADD.FTZ R21, R143, R54 ;  /* 0x000000368f157221 */ /* 0x000fcc0000010000 */
        /* <DEDUP_REMOVED lines=20> */
[----:B-1----:R-:W-:Y:S01]  /*5d60*/  FADD.FTZ R56, R202, R21 ;  /* 0x00000015ca387221 */ /* 0x002fe20000010000 */
[----:B------:R-:W-:-:S03]  /*5d70*/  F2FP.BF16.F32.PACK_AB R202, R39, R202 ;  /* 0x000000ca27ca723e */ /* 0x000fc600000010ff */
[----:B------:R-:W-:Y:S01]  /*5d80*/  FADD.FTZ R21, R39, R56 ;  /* 0x0000003827157221 */ /* 0x000fe20000010000 */
[----:B------:R-:W-:Y:S02]  /*5d90*/  CS2R R38, SRZ ;  /* 0x0000000000267805 */ /* 0x000fe4000001ff00 */
        /* <DEDUP_REMOVED lines=22> */
[----:B------:R-:W-:Y:S02]  /*5f00*/  F2FP.BF16.F32.PACK_AB R206, R31, R206 ;  /* 0x000000ce1fce723e */ /* 0x000fe400000010ff */
[----:B------:R-:W-:-:S04]  /*5f10*/  CS2R R30, SRZ ;  /* 0x00000000001e7805 */ /* 0x000fc8000001ff00 */
[----:B------:R-:W1:Y:S01]  /*5f20*/  MUFU.EX2 R205, R205 ;  /* 0x000000cd00cd7308 */ /* 0x000e620000000800 */
[C---:B--2---:R-:W-:Y:S01]  /*5f30*/  FADD.FTZ R14, R48.reuse, R15 ;  /* 0x0000000f300e7221 */ /* 0x044fe20000010000 */
[----:B------:R-:W-:Y:S02]  /*5f40*/  F2FP.BF16.F32.PACK_AB R203, R48, R203 ;  /* 0x000000cb30cb723e */ /* 0x000fe400000010ff */
[----:B------:R-:W-:-:S04]  /*5f50*/  CS2R R48, SRZ ;  /* 0x0000000000307805 */ /* 0x000fc8000001ff00 */
        /* <DEDUP_REMOVED lines=16> */
[----:B------:R-:W-:-:S06]  /*6060*/  F2FP.BF16.F32.PACK_AB R210, R123, R210 ;  /* 0x000000d27bd2723e */ /* 0x000fcc00000010ff */
[----:B------:R-:W3:Y:S01]  /*6070*/  MUFU.EX2 R45, R45 ;  /* 0x0000002d002d7308 */ /* 0x000ee20000000800 */
[C---:B-1----:R-:W-:Y:S01]  /*6080*/  FADD.FTZ R14, R50.reuse, R15 ;  /* 0x0000000f320e7221 */ /* 0x042fe20000010000 */
[----:B------:R-:W-:Y:S02]  /*6090*/  F2FP.BF16.F32.PACK_AB R207, R50, R41 ;  /* 0x0000002932cf723e */ /* 0x000fe400000010ff */
[----:B------:R-:W-:Y:S02]  /*60a0*/  CS2R R50, SRZ ;  /* 0x0000000000327805 */ /* 0x000fe4000001ff00 */
[----:B------:R-:W-:Y:S02]  /*60b0*/  CS2R R40, SRZ ;  /* 0x0000000000287805 */ /* 0x000fe4000001ff00 */
[----:B------:R-:W1:Y:S01]  /*60c0*/  MUFU.EX2 R127, R127 ;  /* 0x0000007f007f7308 */ /* 0x000e620000000800 */
[----:B--2---:R-:W-:-:S07]  /*60d0*/  FADD.FTZ R58, R212, R21 ;  /* 0x00000015d43a7221 */ /* 0x004fce0000010000 */
[----:B------:R2:W4:Y:S01]  /*60e0*/  MUFU.EX2 R52, R43 ;  /* 0x0000002b00347308 */ /* 0x0005220000000800 */
[----:B---3--:R-:W-:-:S07]  /*60f0*/  FADD.FTZ R15, R45, R14 ;  /* 0x0000000e2d0f7221 */ /* 0x008fce0000010000 */
[----:B------:R-:W3:Y:S01]  /*6100*/  MUFU.EX2 R214, R214 ;  /* 0x000000d600d67308 */ /* 0x000ee20000000800 */
[C---:B-1----:R-:W-:Y:S01]  /*6110*/  FADD.FTZ R21, R127.reuse, R58 ;  /* 0x0000003a7f157221 */ /* 0x042fe20000010000 */
[----:B------:R-:W-:Y:S02]  /*6120*/  F2FP.BF16.F32.PACK_AB R212, R127, R212 ;  /* 0x000000d47fd4723e */ /* 0x000fe400000010ff */
[----:B--2---:R-:W-:-:S04]  /*6130*/  CS2R R42, SRZ ;  /* 0x00000000002a7805 */ /* 0x004fc8000001ff00 */
[----:B------:R-:W1:Y:S01]  /*6140*/  MUFU.EX2 R25, R25 ;  /* 0x0000001900197308 */ /* 0x000e620000000800 */
[C---:B----4-:R-:W-:Y:S01]  /*6150*/  FADD.FTZ R14, R52.reuse, R15 ;  /* 0x0000000f340e7221 */ /* 0x050fe20000010000 */
[----:B------:R-:W-:Y:S02]  /*6160*/  F2FP.BF16.F32.PACK_AB R209, R52, R45 ;  /* 0x0000002d34d1723e */ /* 0x000fe400000010ff */
[----:B------:R-:W-:Y:S02]  /*6170*/  CS2R R52, SRZ ;  /* 0x0000000000347805 */ /* 0x000fe4000001ff00 */
[----:B------:R-:W-:Y:S02]  /*6180*/  CS2R R44, SRZ ;  /* 0x00000000002c7805 */ /* 0x000fe4000001ff00 */
[----:B------:R-:W2:Y:S01]  /*6190*/  MUFU.EX2 R131, R131 ;  /* 0x0000008300837308 */ /* 0x000ea20000000800 */
[----:B---3--:R-:W-:-:S07]  /*61a0*/  FADD.FTZ R60, R214, R21 ;  /* 0x00000015d63c7221 */ /* 0x008fce0000010000 */
[----:B------:R3:W4:Y:S01]  /*61b0*/  MUFU.EX2 R54, R47 ;  /* 0x0000002f00367308 */ /* 0x0007220000000800 */
[----:B-1----:R-:W-:-:S07]  /*61c0*/  FADD.FTZ R15, R25, R14 ;  /* 0x0000000e190f7221 */ /* 0x002fce0000010000 */
[----:B------:R-:W1:Y:S01]  /*61d0*/  MUFU.EX2 R216, R216 ;  /* 0x000000d800d87308 */ /* 0x000e620000000800 */
[C---:B--2---:R-:W-:Y:S01]  /*61e0*/  FADD.FTZ R21, R131.reuse, R60 ;  /* 0x0000003c83157221 */ /* 0x044fe20000010000 */
[----:B------:R-:W-:Y:S02]  /*61f0*/  F2FP.BF16.F32.PACK_AB R214, R131, R214 ;  /* 0x000000d683d6723e */ /* 0x000fe400000010ff */
[----:B---3--:R-:W-:-:S04]  /*6200*/  CS2R R46, SRZ ;  /* 0x00000000002e7805 */ /* 0x008fc8000001ff00 */
[----:B------:R-:W2:Y:S01]  /*6210*/  MUFU.EX2 R29, R29 ;  /* 0x0000001d001d7308 */ /* 0x000ea20000000800 */
[C---:B----4-:R-:W-:Y:S01]  /*6220*/  FADD.FTZ R62, R54.reuse, R15 ;  /* 0x0000000f363e7221 */ /* 0x050fe20000010000 */
[----:B------:R-:W-:Y:S02]  /*6230*/  F2FP.BF16.F32.PACK_AB R211, R54, R25 ;  /* 0x0000001936d3723e */ /* 0x000fe400000010ff */
[----:B------:R-:W-:-:S04]  /*6240*/  CS2R R54, SRZ ;  /* 0x0000000000367805 */ /* 0x000fc8000001ff00 */
[----:B------:R-:W3:Y:S01]  /*6250*/  MUFU.EX2 R137, R137 ;  /* 0x0000008900897308 */ /* 0x000ee20000000800 */
[----:B-1----:R-:W-:-:S07]  /*6260*/  FADD.FTZ R60, R216, R21 ;  /* 0x00000015d83c7221 */ /* 0x002fce0000010000 */
[----:B------:R1:W4:Y:S01]  /*6270*/  MUFU.EX2 R56, R35 ;  /* 0x0000002300387308 */ /* 0x0003220000000800 */
[----:B--2---:R-:W-:Y:S01]  /*6280*/  FADD.FTZ R15, R29, R62 ;  /* 0x0000003e1d0f7221 */ /* 0x004fe20000010000 */
[----:B------:R-:W-:-:S06]  /*6290*/  CS2R R62, SRZ ;  /* 0x00000000003e7805 */ /* 0x000fcc000001ff00 */
[----:B------:R-:W2:Y:S01]  /*62a0*/  MUFU.EX2 R145, R145 ;  /* 0x0000009100917308 */ /* 0x000ea20000000800 */
[C---:B---3--:R-:W-:Y:S01]  /*62b0*/  FADD.FTZ R21, R137.reuse, R60 ;  /* 0x0000003c89157221 */ /* 0x048fe20000010000 */
[----:B------:R-:W-:Y:S02]  /*62c0*/  F2FP.BF16.F32.PACK_AB R216, R137, R216 ;  /* 0x000000d889d8723e */ /* 0x000fe400000010ff */
[----:B-1----:R-:W-:-:S04]  /*62d0*/  CS2R R34, SRZ ;  /* 0x0000000000227805 */ /* 0x002fc8000001ff00 */
[----:B------:R-:W1:Y:S01]  /*62e0*/  MUFU.EX2 R58, R135 ;  /* 0x00000087003a7308 */ /* 0x000e620000000800 */
[C---:B----4-:R-:W-:Y:S01]  /*62f0*/  FADD.FTZ R20, R56.reuse, R15 ;  /* 0x0000000f38147221 */ /* 0x050fe20000010000 */
[----:B------:R-:W-:Y:S02]  /*6300*/  F2FP.BF16.F32.PACK_AB R213, R56, R29 ;  /* 0x0000001d38d5723e */ /* 0x000fe400000010ff */
[----:B------:R-:W-:Y:S02]  /*6310*/  CS2R R56, SRZ ;  /* 0x0000000000387805 */ /* 0x000fe4000001ff00 */
[----:B------:R-:W-:Y:S02]  /*6320*/  CS2R R28, SRZ ;  /* 0x00000000001c7805 */ /* 0x000fe4000001ff00 */
[----:B------:R-:W3:Y:S01]  /*6330*/  MUFU.EX2 R147, R147 ;  /* 0x0000009300937308 */ /* 0x000ee20000000800 */
[----:B--2---:R-:W-:-:S07]  /*6340*/  FADD.FTZ R15, R145, R20 ;  /* 0x00000014910f7221 */ /* 0x004fce0000010000 */
[----:B------:R-:W2:Y:S01]  /*6350*/  MUFU.EX2 R60, R129 ;  /* 0x00000081003c7308 */ /* 0x000ea20000000800 */
[C---:B-1----:R-:W-:Y:S01]  /*6360*/  FADD.FTZ R24, R58.reuse, R15 ;  /* 0x0000000f3a187221 */ /* 0x042fe20000010000 */
[----:B------:R-:W-:Y:S02]  /*6370*/  F2FP.BF16.F32.PACK_AB R215, R58, R145 ;  /* 0x000000913ad7723e */ /* 0x000fe400000010ff */
[----:B------:R-:W-:-:S04]  /*6380*/  CS2R R58, SRZ ;  /* 0x00000000003a7805 */ /* 0x000fc8000001ff00 */
[----:B------:R-:W1:Y:S01]  /*6390*/  MUFU.EX2 R218, R218 ;  /* 0x000000da00da7308 */ /* 0x000e620000000800 */
[----:B---3--:R-:W-:Y:S01]  /*63a0*/  FADD.FTZ R15, R147, R24 ;  /* 0x00000018930f7221 */ /* 0x008fe20000010000 */
[----:B------:R-:W-:-:S06]  /*63b0*/  CS2R R24, SRZ ;  /* 0x0000000000187805 */ /* 0x000fcc000001ff00 */
[----:B------:R-:W3:Y:S01]  /*63c0*/  MUFU.EX2 R149, R149 ;  /* 0x0000009500957308 */ /* 0x000ee20000000800 */
[C---:B--2---:R-:W-:Y:S01]  /*63d0*/  FADD.FTZ R12, R60.reuse, R15 ;  /* 0x0000000f3c0c7221 */ /* 0x044fe20000010000 */
[----:B------:R-:W-:Y:S02]  /*63e0*/  F2FP.BF16.F32.PACK_AB R217, R60, R147 ;  /* 0x000000933cd9723e */ /* 0x000fe400000010ff */
[----:B------:R-:W-:-:S04]  /*63f0*/  CS2R R60, SRZ ;  /* 0x00000000003c7805 */ /* 0x000fc8000001ff00 */
[----:B------:R-:W2:Y:S01]  /*6400*/  MUFU.EX2 R153, R153 ;  /* 0x0000009900997308 */ /* 0x000ea20000000800 */
[----:B-1----:R-:W-:-:S07]  /*6410*/  FADD.FTZ R14, R218, R21 ;  /* 0x00000015da0e7221 */ /* 0x002fce0000010000 */
[----:B------:R-:W1:Y:S01]  /*6420*/  MUFU.EX2 R20, R151 ;  /* 0x0000009700147308 */ /* 0x000e620000000800 */
[----:B---3--:R-:W-:Y:S01]  /*6430*/  FADD.FTZ R15, R149, R12 ;  /* 0x0000000c950f7221 */ /* 0x008fe20000010000 */
[C---:B--2---:R-:W-:Y:S01]  /*6440*/  FADD.FTZ R14, R153.reuse, R14 ;  /* 0x0000000e990e7221 */ /* 0x044fe20000010000 */
[----:B------:R-:W-:Y:S02]  /*6450*/  F2FP.BF16.F32.PACK_AB R218, R153, R218 ;  /* 0x000000da99da723e */ /* 0x000fe400000010ff */
[C---:B-1----:R-:W-:Y:S01]  /*6460*/  FADD.FTZ R12, R20.reuse, R15 ;  /* 0x0000000f140c7221 */ /* 0x042fe20000010000 */
[----:B------:R-:W-:Y:S01]  /*6470*/  F2FP.BF16.F32.PACK_AB R219, R20, R149 ;  /* 0x0000009514db723e */ /* 0x000fe200000010ff */
[----:B------:R-:W-:Y:S06]  /*6480*/  @!P2 BRA `(.L_x_5651) ;  /* 0x0000004c0018a947 */ /* 0x000fec0003800000 */
[----:B------:R-:W-:Y:S01]  /*6490*/  VIADD R20, R112, 0xfffffffe ;  /* 0xfffffffe70147836 */ /* 0x000fe20000000000 */
[----:B------:R-:W-:Y:S01]  /*64a0*/  UMOV UR37, UR60 ;  /* 0x0000003c00257c82 */ /* 0x000fe20008000000 */
[----:B------:R-:W-:Y:S01]  /*64b0*/  IMAD.MOV.U32 R21, RZ, RZ, R13 ;  /* 0x000000ffff157224 */ /* 0x000fe200078e000d */
[----:B------:R-:W-:Y:S01]  /*64c0*/  UMOV UR7, UR38 ;  /* 0x0000002600077c82 */ /* 0x000fe20008000000 */
[----:B------:R-:W-:Y:S02]  /*64d0*/  IMAD.MOV.U32 R15, RZ, RZ, R11 ;  /* 0x000000ffff0f7224 */ /* 0x000fe400078e000b */
[----:B------:R-:W-:-:S07]  /*64e0*/  IMAD.MOV.U32 R87, RZ, RZ, RZ ;  /* 0x000000ffff577224 */ /* 0x000fce00078e00ff */
.L_x_5662:
[----:B------:R-:W-:Y:S01]  /*64f0*/  UIADD3 UR38, UR7, 0x1, URZ ;  /* 0x0000000107267890 */ /* 0x000fe2000fffe03f */
[----:B------:R-:W-:-:S03]  /*6500*/  ISETP.NE.AND P2, PT, RZ, UR61, PT ;  /* 0x0000003dff007c0c */ /* 0x000fc6000bf45270 */
[----:B------:R-:W-:-:S04]  /*6510*/  UISETP.NE.AND UP0, UPT, UR38, 0x2, UPT ;  /* 0x000000022600788c */ /* 0x000fc8000bf05270 */
[----:B------:R-:W-:Y:S02]  /*6520*/  USEL UR60, URZ, 0x1, UP0 ;  /* 0x000000013f3c7887 */ /* 0x000fe40008000000 */
[----:B------:R-:W-:Y:S02]  /*6530*/  USEL UR38, UR38, URZ, UP0 ;  /* 0x0000003f26267287 */ /* 0x000fe40008000000 */
[----:B------:R-:W-:Y:S02]  /*6540*/  ULOP3.LUT UR60, UR37, UR60, URZ, 0x3c, !UPT ;  /* 0x0000003c253c7292 */ /* 0x000fe4000f8e3c3f */
[----:B------:R-:W-:Y:S10]  /*6550*/  @P2 BRA `(.L_x_5652) ;  /* 0x00000000002c2947 */ /* 0x000ff40003800000 */
[----:B------:R-:W-:Y:S05]  /*6560*/  @!P0 BRA `(.L_x_5653) ;  /* 0x0000000000048947 */ /* 0x000fea0003800000 */
[----:B------:R-:W-:Y:S01]  /*6570*/  BPT.TRAP 0x1 ;  /* 0x000000040000795c */ /* 0x000fe20000300000 */
.L_x_5653:
[----:B------:R-:W-:Y:S01]  /*6580*/  ULEA UR6, UR38, UR39, 0x3 ;  /* 0x0000002726067291 */ /* 0x000fe2000f8e183f */
[----:B------:R-:W-:-:S05]  /*6590*/  IMAD.U32 R10, RZ, RZ, UR60 ;  /* 0x0000003cff0a7e24 */ /* 0x000fca000f8e00ff */
[----:B------:R-:W-:-:S04]  /*65a0*/  SHF.L.U32 R10, R10, 0x1f, RZ ;  /* 0x0000001f0a0a7819 */ /* 0x000fc800000006ff */
[----:B------:R1:W2:Y:S01]  /*65b0*/  SYNCS.PHASECHK.TRANS64.TRYWAIT P1, [UR6+0x34830], R10 ;  /* 0x0348300aff0075a7 */ /* 0x0002a20008020146 */
[----:B------:R-:W-:Y:S05]  /*65c0*/  @!P0 BRA `(.L_x_5654) ;  /* 0x0000000000048947 */ /* 0x000fea0003800000 */
[----:B------:R-:W-:Y:S01]  /*65d0*/  BPT.TRAP 0x1 ;  /* 0x000000040000795c */ /* 0x000fe20000300000 */
.L_x_5654:
[----:B--2---:R-:W-:Y:S05]  /*65e0*/  @P1 BRA `(.L_x_5652) ;  /* 0x0000000000081947 */ /* 0x004fea0003800000 */
[----:B------:R-:W2:Y:S02]  /*65f0*/  SYNCS.PHASECHK.TRANS64.TRYWAIT P1, [UR6+0x34830], R10 ;  /* 0x0348300aff0075a7 */ /* 0x000ea40008020146 */
[----:B--2---:R-:W-:Y:S05]  /*6600*/  @!P1 BRA `(.L_x_5655) ;  /* 0x0000009000b89947 */ /* 0x004fea0003800000 */
.L_x_5652:
        /* <DEDUP_REMOVED lines=623> */
.L_x_5657:
[----:B------:R-:W-:Y:S01]  /*8d00*/  ULEA UR6, UR7, UR39, 0x3 ;  /* 0x0000002707067291 */ /* 0x000fe2000f8e183f */
[----:B------:R-:W-:-:S05]  /*8d10*/  IMAD.U32 R10, RZ, RZ, UR37 ;  /* 0x00000025ff0a7e24 */ /* 0x000fca000f8e00ff */
[----:B------:R-:W-:-:S04]  /*8d20*/  SHF.L.U32 R10, R10, 0x1f, RZ ;  /* 0x0000001f0a0a7819 */ /* 0x000fc800000006ff */
[----:B------:R1:W2:Y:S01]  /*8d30*/  SYNCS.PHASECHK.TRANS64.TRYWAIT P1, [UR6+0x34850], R10 ;  /* 0x0348500aff0075a7 */ /* 0x0002a20008020146 */
[----:B------:R-:W-:Y:S05]  /*8d40*/  @!P0 BRA `(.L_x_5658) ;  /* 0x0000000000048947 */ /* 0x000fea0003800000 */
[----:B------:R-:W-:Y:S01]  /*8d50*/  BPT.TRAP 0x1 ;  /* 0x000000040000795c */ /* 0x000fe20000300000 */
.L_x_5658:
[----:B--2---:R-:W-:Y:S05]  /*8d60*/  @P1 BRA `(.L_x_5656) ;  /* 0x0000000000081947 */ /* 0x004fea0003800000 */
[----:B------:R-:W2:Y:S02]  /*8d70*/  SYNCS.PHASECHK.TRANS64.TRYWAIT P1, [UR6+0x34850], R10 ;  /* 0x0348500aff0075a7 */ /* 0x000ea40008020146 */
[----:B--2---:R-:W-:Y:S05]  /*8d80*/  @!P1 BRA `(.L_x_5659) ;  /* 0x0000006800f09947 */ /* 0x004fea0003800000 */
.L_x_5656:
[----:B------:R-:W-:Y:S01]  /*8d90*/  UIADD3 UR6, UR39, 0x400, URZ ;  /* 0x0000040027067890 */ /* 0x000fe2000fffe03f */
[----:B------:R-:W-:Y:S01]  /*8da0*/  WARPGROUP.ARRIVE ;  /* 0x00000000000079c5 */ /* 0x000fe20000000000 */
[----:B------:R-:W-:-:S05]  /*8db0*/  UMOV UR11, 0x40000040 ;  /* 0x40000040000b7882 */ /* 0x000fca0000000000 */
[----:B--2---:R-:W2:Y:S01]  /*8dc0*/  S2R R11, SR_TID.X ;  /* 0x00000000000b7919 */ /* 0x004ea20000002100 */
[----:B------:R-:W-:-:S04]  /*8dd0*/  USHF.R.U32.HI UR6, URZ, 0x4, UR6 ;  /* 0x000000043f067899 */ /* 0x000fc80008011606 */
[----:B------:R-:W-:-:S04]  /*8de0*/  ULOP3.LUT UR6, UR6, 0x3fff, URZ, 0xc0, !UPT ;  /* 0x00003fff06067892 */ /* 0x000fc8000f8ec03f */
[----:B------:R-:W-:-:S04]  /*8df0*/  ULOP3.LUT UR6, UR6, 0x5800000, URZ, 0xfc, !UPT ;  /* 0x0580000006067892 */ /* 0x000fc8000f8efc3f */
[----:B------:R-:W-:-:S07]  /*8e00*/  UIMAD UR6, UR7, 0xb00, UR6 ;  /* 0x00000b00070678a4 */ /* 0x000fce000f8e0206 */
[----:B------:R-:W-:Y:S02]  /*8e10*/  UMOV UR10, UR6 ;  /* 0x00000006000a7c82 */ /* 0x000fe40008000000 */
[----:B------:R-:W-:Y:S01]  /*8e20*/  HGMMA.64x128x16.F32.BF16 R24, R176, gdesc[UR8].tnspB, R24, gsb0 ;  /* 0x41e00008b0187df0 */ /* 0x000fe20008001818 */
[----:B------:R-:W-:Y:S01]  /*8e30*/  UIADD3 UR10, UR6, 0x80, URZ ;  /* 0x00000080060a7890 */ /* 0x000fe2000fffe03f */
[----:B------:R-:W-:Y:S01]  /*8e40*/  UMOV UR11, 0x40000040 ;  /* 0x40000040000b7882 */ /* 0x000fe20000000000 */
[----:B--2---:R-:W-:-:S04]  /*8e50*/  SHF.R.U32.HI R11, RZ, 0x7, R11 ;  /* 0x00000007ff0b7819 */ /* 0x004fc8000001160b */
[----:B-1----:R-:W-:Y:S01]  /*8e60*/  IADD3 R10, -R11, 0xb, RZ ;  /* 0x0000000b0b0a7810 */ /* 0x002fe20007ffe1ff */
[----:B------:R-:W-:Y:S02]  /*8e70*/  WARPGROUP.DEPBAR.LE gsb0, 0x0 ;  /* 0x00008000000079c5 */ /* 0x000fe40000010000 */
[----:B------:R-:W-:-:S06]  /*8e80*/  WARPGROUP.ARRIVE ;  /* 0x00000000000079c5 */ /* 0x000fcc0000000000 */
[----:B------:R-:W-:Y:S01]  /*8e90*/  HGMMA.64x128x16.F32.BF16 R24, R180, gdesc[UR8].tnspB, R24, gsb0 ;  /* 0x41e00008b4187df0 */ /* 0x000fe20008001818 */
[----:B------:R-:W-:Y:S01]  /*8ea0*/  UIADD3 UR10, UR6, 0x100, URZ ;  /* 0x00000100060a7890 */ /* 0x000fe2000fffe03f */
[----:B------:R-:W-:Y:S01]  /*8eb0*/  UMOV UR11, 0x40000040 ;  /* 0x40000040000b7882 */ /* 0x000fe20000000000 */
[----:B------:R-:W-:Y:S02]  /*8ec0*/  WARPGROUP.DEPBAR.LE gsb0, 0x0 ;  /* 0x00008000000079c5 */ /* 0x000fe40000010000 */
[----:B------:R-:W-:-:S07]  /*8ed0*/  WARPGROUP.ARRIVE ;  /* 0x00000000000079c5 */ /* 0x000fce0000000000 */
        /* <DEDUP_REMOVED lines=41> */
[----:B------:R-:W-:Y:S03]  /*9170*/  HGMMA.64x128x16.F32.BF16 R24, R216, gdesc[UR8].tnspB, R24, gsb0 ;  /* 0x41e00008d8187df0 */ /* 0x000fe60008001818 */
[----:B------:R-:W-:Y:S02]  /*9180*/  WARPGROUP.DEPBAR.LE gsb0, 0x0 ;  /* 0x00008000000079c5 */ /* 0x000fe40000010000 */
[----:B------:R1:W-:Y:S06]  /*9190*/  BAR.ARV R10, 0x100 ;  /* 0x0004000a0000751d */ /* 0x0003ec0000002000 */
[----:B------:R-:W-:Y:S05]  /*91a0*/  @!P0 BRA `(.L_x_5660) ;  /* 0x0000000000048947 */ /* 0x000fea0003800000 */
[----:B------:R-:W-:Y:S01]  /*91b0*/  BPT.TRAP 0x1 ;  /* 0x000000040000795c */ /* 0x000fe20000300000 */
.L_x_5660:
[----:B-1----:R-:W-:Y:S01]  /*91c0*/  FMNMX.FTZ R10, R168, R15, !PT ;  /* 0x0000000fa80a7209 */ /* 0x002fe20007810000 */
[----:B------:R-:W2:Y:S01]  /*91d0*/  LDL R229, [R1] ;  /* 0x0000000001e57983 */ /* 0x000ea20000100800 */
        /* <DEDUP_REMOVED lines=89> */
[----:B------:R-:W3:Y:S01]  /*9770*/  SHFL.BFLY PT, R11, R176, 0x2, 0x1f ;  /* 0x0c401f00b00b7f89 */ /* 0x000ee200000e0000 */
[----:B-1----:R-:W-:-:S02]  /*9780*/  FMNMX.FTZ R178, R177, R10, !PT ;  /* 0x0000000ab1b27209 */ /* 0x002fc40007810000 */
[----:B------:R-:W1:Y:S01]  /*9790*/  LDC R10, c[0x0][0x988] ;  /* 0x00026200ff0a7b82 */ /* 0x000e620000000800 */
[----:B---3--:R-:W-:Y:S02]  /*97a0*/  FMNMX.FTZ R180, R176, R11, !PT ;  /* 0x0000000bb0b47209 */ /* 0x008fe40007810000 */
[----:B------:R-:W3:Y:S04]  /*97b0*/  SHFL.BFLY PT, R11, R178, 0x1, 0x1f ;  /* 0x0c201f00b20b7f89 */ /* 0x000ee800000e0000 */
[----:B------:R-:W4:Y:S01]  /*97c0*/  SHFL.BFLY PT, R13, R180, 0x1, 0x1f ;  /* 0x0c201f00b40d7f89 */ /* 0x000f2200000e0000 */
[----:B---3--:R-:W-:Y:S02]  /*97d0*/  FMNMX.FTZ R11, R178, R11, !PT ;  /* 0x0000000bb20b7209 */ /* 0x008fe40007810000 */
[----:B----4-:R-:W-:-:S03]  /*97e0*/  FMNMX.FTZ R13, R180, R13, !PT ;  /* 0x0000000db40d7209 */ /* 0x010fc60007810000 */
        /* <DEDUP_REMOVED lines=12> */
[-C--:B------:R-:W-:Y:S01]  /*98b0*/  FMUL.FTZ R181, R15, R10.reuse ;  /* 0x0000000a0fb57220 */ /* 0x080fe20000410000 */
[-C--:B------:R-:W-:Y:S01]  /*98c0*/  FFMA.FTZ R97, R101, R10.reuse, -R179 ;  /* 0x0000000a65617223 */ /* 0x080fe200000108b3 */
[C---:B------:R-:W-:Y:S01]  /*98d0*/  FADD.FTZ R15, -R13.reuse, R21 ;  /* 0x000000150d0f7221 */ /* 0x040fe20000010100 */
[-C--:B------:R-:W-:Y:S01]  /*98e0*/  FMUL.FTZ R101, R13, R10.reuse ;  /* 0x0000000a0d657220 */ /* 0x080fe20000410000 */
[-CC-:B------:R-:W-:Y:S01]  /*98f0*/  FFMA.FTZ R176, R168, R10.reuse, -R179.reuse ;  /* 0x0000000aa8b07223 */ /* 0x180fe200000108b3 */
[-C--:B------:R-:W-:Y:S01]  /*9900*/  FFMA.FTZ R216, R88, R10.reuse, -R179 ;  /* 0x0000000a58d87223 */ /* 0x080fe200000108b3 */
[-C--:B------:R-:W-:Y:S01]  /*9910*/  FMUL.FTZ R15, R15, R10.reuse ;  /* 0x0000000a0f0f7220 */ /* 0x080fe20000410000 */
[-CC-:B------:R-:W-:Y:S01]  /*9920*/  FFMA.FTZ R88, R170, R10.reuse, -R101.reuse ;  /* 0x0000000aaa587223 */ /* 0x180fe20000010865 */
[-C--:B------:R-:W-:Y:S01]  /*9930*/  FFMA.FTZ R171, R171, R10.reuse, -R101 ;  /* 0x0000000aabab7223 */ /* 0x080fe20000010865 */
        /* <DEDUP_REMOVED lines=35> */
[-CC-:B------:R-:W-:Y:S01]  /*9b70*/  FFMA.FTZ R179, R174, R10.reuse, -R101.reuse ;  /* 0x0000000aaeb37223 */ /* 0x180fe20000010865 */
[----:B------:R-:W5:Y:S01]  /*9b80*/  MUFU.EX2 R177, R177 ;  /* 0x000000b100b17308 */ /* 0x000f620000000800 */
[-CC-:B------:R-:W-:Y:S01]  /*9b90*/  FFMA.FTZ R92, R175, R10.reuse, -R101.reuse ;  /* 0x0000000aaf5c7223 */ /* 0x180fe20000010865 */
[-CC-:B-1----:R-:W-:Y:S01]  /*9ba0*/  FFMA.FTZ R181, R162, R10.reuse, -R101.reuse ;  /* 0x0000000aa2b57223 */ /* 0x182fe20000010865 */
[--C-:B------:R-:W-:Y:S01]  /*9bb0*/  FFMA.FTZ R96, R163, R10, -R101.reuse ;  /* 0x0000000aa3607223 */ /* 0x100fe20000010865 */
[----:B---3--:R-:W-:Y:S01]  /*9bc0*/  FFMA.FTZ R14, R21, R14, R176 ;  /* 0x0000000e150e7223 */ /* 0x008fe200000100b0 */
[----:B----4-:R-:W-:Y:S01]  /*9bd0*/  FFMA.FTZ R12, R15, R12, R88 ;  /* 0x0000000c0f0c7223 */ /* 0x010fe20000010058 */
        /* <DEDUP_REMOVED lines=11> */
[----:B-----5:R-:W-:Y:S01]  /*9c90*/  FADD.FTZ R131, R177, R14 ;  /* 0x0000000eb1837221 */ /* 0x020fe20000010000 */
[-CC-:B------:R-:W-:Y:S01]  /*9ca0*/  FFMA.FTZ R189, R146, R10.reuse, -R101.reuse ;  /* 0x0000000a92bd7223 */ /* 0x180fe20000010865 */
[-CC-:B------:R-:W-:Y:S01]  /*9cb0*/  FFMA.FTZ R203, R126, R10.reuse, -R101.reuse ;  /* 0x0000000a7ecb7223 */ /* 0x180fe20000010865 */
[-CC-:B------:R-:W-:Y:S01]  /*9cc0*/  FFMA.FTZ R126, R127, R10.reuse, -R101.reuse ;  /* 0x0000000a7f7e7223 */ /* 0x180fe20000010865 */
[-CC-:B------:R-:W-:Y:S01]  /*9cd0*/  FFMA.FTZ R112, R147, R10.reuse, -R101.reuse ;  /* 0x0000000a93707223 */ /* 0x180fe20000010865 */
[-CC-:B------:R-:W-:Y:S01]  /*9ce0*/  FFMA.FTZ R191, R150, R10.reuse, -R101.reuse ;  /* 0x0000000a96bf7223 */ /* 0x180fe20000010865 */
[-CC-:B------:R-:W-:Y:S01]  /*9cf0*/  FFMA.FTZ R116, R151, R10.reuse, -R101.reuse ;  /* 0x0000000a97747223 */ /* 0x180fe20000010865 */
[----:B------:R-:W4:Y:S01]  /*9d00*/  MUFU.EX2 R179, R179 ;  /* 0x000000b300b37308 */ /* 0x000f220000000800 */
[----:B-1----:R-:W-:Y:S01]  /*9d10*/  FADD.FTZ R12, R171, R12 ;  /* 0x0000000cab0c7221 */ /* 0x002fe20000010000 */
[-CC-:B------:R-:W-:Y:S01]  /*9d20*/  FFMA.FTZ R205, R114, R10.reuse, -R101.reuse ;  /* 0x0000000a72cd7223 */ /* 0x180fe20000010865 */
[-CC-:B------:R-:W-:Y:S01]  /*9d30*/  FFMA.FTZ R114, R115, R10.reuse, -R101.reuse ;  /* 0x0000000a73727223 */ /* 0x180fe20000010865 */
[-CC-:B------:R-:W-:Y:S01]  /*9d40*/  FFMA.FTZ R193, R138, R10.reuse, -R101.reuse ;  /* 0x0000000a8ac17223 */ /* 0x180fe20000010865 */
[-CC-:B------:R-:W-:Y:S01]  /*9d50*/  FFMA.FTZ R120, R139, R10.reuse, -R101.reuse ;  /* 0x0000000a8b787223 */ /* 0x180fe20000010865 */
[-CC-:B------:R-:W-:Y:S01]  /*9d60*/  FFMA.FTZ R195, R142, R10.reuse, -R101.reuse ;  /* 0x0000000a8ec37223 */ /* 0x180fe20000010865 */
[-C--:B------:R-:W-:Y:S01]  /*9d70*/  FFMA.FTZ R124, R143, R10.reuse, -R101 ;  /* 0x0000000a8f7c7223 */ /* 0x080fe20000010865 */
[----:B------:R-:W1:Y:S01]  /*9d80*/  MUFU.EX2 R173, R173 ;  /* 0x000000ad00ad7308 */ /* 0x000e620000000800 */
[----:B---3--:R-:W-:Y:S01]  /*9d90*/  FADD.FTZ R14, R178, R131 ;  /* 0x00000083b20e7221 */ /* 0x008fe20000010000 */
[-CC-:B------:R-:W-:Y:S01]  /*9da0*/  FFMA.FTZ R197, R130, R10.reuse, -R101.reuse ;  /* 0x0000000a82c57223 */ /* 0x180fe20000010865 */
[-CC-:B------:R-:W-:Y:S01]  /*9db0*/  FFMA.FTZ R207, R118, R10.reuse, -R101.reuse ;  /* 0x0000000a76cf7223 */ /* 0x180fe20000010865 */
[-CC-:B------:R-:W-:Y:S01]  /*9dc0*/  FFMA.FTZ R118, R119, R10.reuse, -R101.reuse ;  /* 0x0000000a77767223 */ /* 0x180fe20000010865 */
[-CC-:B------:R-:W-:Y:S01]  /*9dd0*/  FFMA.FTZ R199, R134, R10.reuse, -R101.reuse ;  /* 0x0000000a86c77223 */ /* 0x180fe20000010865 */
[-CC-:B------:R-:W-:Y:S01]  /*9de0*/  FFMA.FTZ R130, R135, R10.reuse, -R101.reuse ;  /* 0x0000000a87827223 */ /* 0x180fe20000010865 */
[-CC-:B------:R-:W-:Y:S01]  /*9df0*/  FFMA.FTZ R209, R106, R10.reuse, -R101.reuse ;  /* 0x0000000a6ad17223 */ /* 0x180fe20000010865 */
[----:B------:R-:W3:Y:S01]  /*9e00*/  MUFU.EX2 R92, R92 ;  /* 0x0000005c005c7308 */ /* 0x000ee20000000800 */
[----:B----4-:R-:W-:Y:S01]  /*9e10*/  FADD.FTZ R123, R179, R12 ;  /* 0x0000000cb37b7221 */ /* 0x010fe20000010000 */
        /* <DEDUP_REMOVED lines=12> */
[----:B------:R-:W-:-:S02]  /*9ee0*/  FFMA.FTZ R94, R95, R10, -R101 ;  /* 0x0000000a5f5e7223 */ /* 0x000fc40000010865 */
[----:B------:R-:W1:Y:S01]  /*9ef0*/  MUFU.EX2 R181, R181 ;  /* 0x000000b500b57308 */ /* 0x000e620000000800 */
[----:B---3--:R-:W-:-:S07]  /*9f00*/  FADD.FTZ R12, R92, R123 ;  /* 0x0000007b5c0c7221 */ /* 0x008fce0000010000 */
[----:B------:R-:W3:Y:S01]  /*9f10*/  MUFU.EX2 R169, R169 ;  /* 0x000000a900a97308 */ /* 0x000ee20000000800 */
[----:B----4-:R-:W-:-:S07]  /*9f20*/  FADD.FTZ R14, R180, R131 ;  /* 0x00000083b40e7221 */ /* 0x010fce0000010000 */
[----:B------:R-:W4:Y:S01]  /*9f30*/  MUFU.EX2 R96, R96 ;  /* 0x0000006000607308 */ /* 0x000f220000000800 */
[----:B-1----:R-:W-:-:S07]  /*9f40*/  FADD.FTZ R123, R181, R12 ;  /* 0x0000000cb57b7221 */ /* 0x002fce0000010000 */
        /* <DEDUP_REMOVED lines=117> */
[----:B----4-:R-:W-:Y:S01]  /*a6a0*/  FADD.FTZ R14, R210, R103 ;  /* 0x00000067d20e7221 */ /* 0x010fe20000010000 */
[----:B------:R-:W-:-:S05]  /*a6b0*/  IMAD.U32 R103, RZ, RZ, UR38 ;  /* 0x00000026ff677e24 */ /* 0x000fca000f8e00ff */
[----:B------:R-:W-:Y:S01]  /*a6c0*/  @P1 LEA R103, R103, UR39, 0x3 ;  /* 0x0000002767671c11 */ /* 0x000fe2000f8e18ff */
        /* <DEDUP_REMOVED lines=9> */
[----:B---3--:R-:W-:Y:S01]  /*a760*/  FADD.FTZ R91, R213, R12 ;  /* 0x0000000cd55b7221 */ /* 0x008fe20000010000 */
[----:B------:R-:W-:-:S05]  /*a770*/  @P1 VIADD R12, R103, 0x34840 ;  /* 0x00034840670c1836 */ /* 0x000fca0000000000 */
[----:B--2---:R-:W-:Y:S01]  /*a780*/  @P1 PRMT R12, R229, 0x654, R12 ;  /* 0x00000654e50c1816 */ /* 0x004fe2000000000c */
[----:B------:R-:W2:Y:S01]  /*a790*/  MUFU.EX2 R214, R214 ;  /* 0x000000d600d67308 */ /* 0x000ea20000000800 */
[----:B----4-:R-:W-:Y:S02]  /*a7a0*/  FADD.FTZ R99, R105, R14 ;  /* 0x0000000e69637221 */ /* 0x010fe40000010000 */
[----:B------:R3:W-:Y:S05]  /*a7b0*/  @P1 SYNCS.ARRIVE.TRANS64.RED.A1T0 RZ, [R12+URZ], RZ ;  /* 0x000000ff0cff19a7 */ /* 0x0007ea000810043f */
[----:B------:R-:W4:Y:S01]  /*a7c0*/  MUFU.EX2 R215, R215 ;  /* 0x000000d700d77308 */ /* 0x000f220000000800 */
[----:B-1----:R-:W-:-:S07]  /*a7d0*/  FADD.FTZ R14, R98, R91 ;  /* 0x0000005b620e7221 */ /* 0x002fce0000010000 */
[----:B------:R-:W1:Y:S01]  /*a7e0*/  MUFU.EX2 R97, R97 ;  /* 0x0000006100617308 */ /* 0x000e620000000800 */
[----:B--2---:R-:W-:-:S07]  /*a7f0*/  FADD.FTZ R132, R214, R99 ;  /* 0x00000063d6847221 */ /* 0x004fce0000010000 */
[----:B------:R-:W3:Y:S01]  /*a800*/  MUFU.EX2 R102, R102 ;  /* 0x0000006600667308 */ /* 0x000ee20000000800 */
[----:B----4-:R-:W-:-:S07]  /*a810*/  FADD.FTZ R91, R215, R14 ;  /* 0x0000000ed75b7221 */ /* 0x010fce0000010000 */
[----:B------:R-:W2:Y:S01]  /*a820*/  MUFU.EX2 R216, R216 ;  /* 0x000000d800d87308 */ /* 0x000ea20000000800 */
[----:B-1----:R-:W-:-:S07]  /*a830*/  FADD.FTZ R95, R97, R132 ;  /* 0x00000084615f7221 */ /* 0x002fce0000010000 */
[----:B------:R-:W1:Y:S01]  /*a840*/  MUFU.EX2 R217, R217 ;  /* 0x000000d900d97308 */ /* 0x000e620000000800 */
[----:B---3--:R-:W-:-:S07]  /*a850*/  FADD.FTZ R12, R102, R91 ;  /* 0x0000005b660c7221 */ /* 0x008fce0000010000 */
[----:B------:R-:W3:Y:S01]  /*a860*/  MUFU.EX2 R89, R89 ;  /* 0x0000005900597308 */ /* 0x000ee20000000800 */
[----:B--2---:R-:W-:-:S07]  /*a870*/  FADD.FTZ R14, R216, R95 ;  /* 0x0000005fd80e7221 */ /* 0x004fce0000010000 */
        /* <DEDUP_REMOVED lines=9> */
[----:B---3--:R-:W-:Y:S01]  /*a910*/  FADD.FTZ R91, R219, R12 ;  /* 0x0000000cdb5b7221 */ /* 0x008fe20000010000 */
[----:B--2---:R-:W-:-:S03]  /*a920*/  FADD.FTZ R14, R93, R14 ;  /* 0x0000000e5d0e7221 */ /* 0x004fc60000010000 */
[----:B-1----:R-:W-:Y:S01]  /*a930*/  FADD.FTZ R12, R94, R91 ;  /* 0x0000005b5e0c7221 */ /* 0x002fe20000010000 */
[----:B------:R-:W-:Y:S06]  /*a940*/  @!P0 BRA `(.L_x_5661) ;  /* 0x0000000000048947 */ /* 0x000fec0003800000 */
[----:B------:R-:W-:Y:S01]  /*a950*/  BPT.TRAP 0x1 ;  /* 0x000000040000795c */ /* 0x000fe20000300000 */
.L_x_5661:
[----:B------:R-:W-:Y:S01]  /*a960*/  ISETP.NE.AND P1, PT, R19, RZ, PT ;  /* 0x000000ff1300720c */ /* 0x000fe20003f25270 */
[----:B------:R-:W-:Y:S01]  /*a970*/  IMAD.U32 R132, RZ, RZ, UR7 ;  /* 0x00000007ff847e24 */ /* 0x000fe2000f8e00ff */
[----:B------:R-:W-:Y:S01]  /*a980*/  UMOV UR37, UR60 ;  /* 0x0000003c00257c82 */ /* 0x000fe20008000000 */
[----:B------:R-:W-:Y:S01]  /*a990*/  UMOV UR7, UR38 ;  /* 0x0000002600077c82 */ /* 0x000fe20008000000 */
        /* <DEDUP_REMOVED lines=9> */
[----:B------:R-:W-:Y:S01]  /*aa30*/  @P1 LEA R132, R132, UR39, 0x3 ;  /* 0x0000002784841c11 */ /* 0x000fe2000f8e18ff */
        /* <DEDUP_REMOVED lines=9> */
[----:B------:R-:W-:Y:S01]  /*aad0*/  @P1 PRMT R132, R23, 0x654, R132 ;  /* 0x0000065417841816 */ /* 0x000fe20000000084 */
[-C--:B------:R-:W-:Y:S01]  /*aae0*/  FMUL.FTZ R56, R56, R21.reuse ;  /* 0x0000001538387220 */ /* 0x080fe20000410000 */
[-C--:B------:R-:W-:Y:S01]  /*aaf0*/  FMUL.FTZ R57, R57, R21.reuse ;  /* 0x0000001539397220 */ /* 0x080fe20000410000 */
[-C--:B------:R-:W-:Y:S01]  /*ab00*/  FMUL.FTZ R60, R60, R21.reuse ;  /* 0x000000153c3c7220 */ /* 0x080fe20000410000 */
[----:B------:R1:W-:Y:S01]  /*ab10*/  @P1 SYNCS.ARRIVE.TRANS64.RED.A1T0 RZ, [R132+URZ], RZ ;  /* 0x000000ff84ff19a7 */ /* 0x0003e2000810043f */
[----:B------:R-:W-:Y:S01]  /*ab20*/  ISETP.GT.AND P1, PT, R20, RZ, PT ;  /* 0x000000ff1400720c */ /* 0x000fe20003f24270 */
        /* <DEDUP_REMOVED lines=46> */
[----:B------:R-:W-:Y:S01]  /*ae10*/  VIADD R20, R20, 0xffffffff ;  /* 0xffffffff14147836 */ /* 0x000fe20000000000 */
[----:B------:R-:W-:Y:S01]  /*ae20*/  F2FP.BF16.F32.PACK_AB R178, R173, R178 ;  /* 0x000000b2adb2723e */ /* 0x000fe200000010ff */
[----:B------:R-:W-:Y:S01]  /*ae30*/  IMAD.MOV.U32 R21, RZ, RZ, R13 ;  /* 0x000000ffff157224 */ /* 0x000fe200078e000d */
[----:B------:R-:W-:Y:S01]  /*ae40*/  F2FP.BF16.F32.PACK_AB R179, R92, R179 ;  /* 0x000000b35cb3723e */ /* 0x000fe200000010ff */
[----:B------:R-:W-:Y:S01]  /*ae50*/  IMAD.MOV.U32 R15, RZ, RZ, R11 ;  /* 0x000000ffff0f7224 */ /* 0x000fe200078e000b */
        /* <DEDUP_REMOVED lines=39> */
[----:B------:R-:W-:Y:S01]  /*b0d0*/  F2FP.BF16.F32.PACK_AB R219, R94, R219 ;  /* 0x000000db5edb723e */ /* 0x000fe200000010ff */
[----:B-1----:R-:W-:Y:S06]  /*b0e0*/  @P1 BRA `(.L_x_5662) ;  /* 0xffffffb400001947 */ /* 0x002fec000383ffff */
.L_x_5651:
[----:B------:R-:W-:Y:S06]  /*b0f0*/  BAR.ARV 0x8, 0x120 ;  /* 0x0204800000007b1d */ /* 0x000fec0000002000 */
[----:B------:R-:W-:Y:S05]  /*b100*/  @!P0 BRA `(.L_x_5663) ;  /* 0x0000000000048947 */ /* 0x000fea0003800000 */
[----:B------:R-:W-:Y:S01]  /*b110*/  BPT.TRAP 0x1 ;  /* 0x000000040000795c */ /* 0x000fe20000300000 */
.L_x_5663:
[----:B------:R-:W-:Y:S01]  /*b120*/  ULEA UR5, UR38, UR39, 0x3 ;  /* 0x0000002726057291 */ /* 0x000fe2000f8e183f */
[----:B------:R-:W-:-:S05]  /*b130*/  IMAD.U32 R0, RZ, RZ, UR60 ;  /* 0x0000003cff007e24 */ /* 0x000fca000f8e00ff */
[----:B------:R-:W-:-:S04]  /*b140*/  SHF.L.U32 R0, R0, 0x1f, RZ ;  /* 0x0000001f00007819 */ /* 0x000fc800000006ff */
[----:B------:R1:W2:Y:S01]  /*b150*/  SYNCS.PHASECHK.TRANS64.TRYWAIT P1, [UR5+0x34850], R0 ;  /* 0x03485000ff0075a7 */ /* 0x0002a20008020145 */
[----:B------:R-:W-:Y:S05]  /*b160*/  @!P0 BRA `(.L_x_5664) ;  /* 0x0000000000048947 */ /* 0x000fea0003800000 */
[----:B------:R-:W-:Y:S01]  /*b170*/  BPT.TRAP 0x1 ;  /* 0x000000040000795c */ /* 0x000fe20000300000 */
.L_x_5664:
[----:B--2---:R-:W-:Y:S05]  /*b180*/  @P1 BRA `(.L_x_5665) ;  /* 0x0000000000081947 */ /* 0x004fea0003800000 */
[----:B------:R-:W2:Y:S02]  /*b190*/  SYNCS.PHASECHK.TRANS64.TRYWAIT P1, [UR5+0x34850], R0 ;  /* 0x03485000ff0075a7 */ /* 0x000ea40008020145 */
[----:B--2---:R-:W-:Y:S05]  /*b1a0*/  @!P1 BRA `(.L_x_5666) ;  /* 0x0000004800009947 */ /* 0x004fea0003800000 */
.L_x_5665:
[----:B------:R-:W-:Y:S01]  /*b1b0*/  UIADD3 UR4, UR39, 0x400, URZ ;  /* 0x0000040027047890 */ /* 0x000fe2000fffe03f */
[----:B------:R-:W-:Y:S01]  /*b1c0*/  WARPGROUP.ARRIVE ;  /* 0x00000000000079c5 */ /* 0x000fe20000000000 */
[----:B------:R-:W-:Y:S01]  /*b1d0*/  UMOV UR7, 0x40000040 ;  /* 0x4000004000077882 */ /* 0x000fe20000000000 */
[----:B--2---:R-:W2:Y:S01]  /*b1e0*/  SHFL.BFLY PT, R3, R14, 0x2, 0x1f ;  /* 0x0c401f000e037f89 */ /* 0x004ea200000e0000 */
[----:B------:R-:W-:Y:S01]  /*b1f0*/  USHF.R.U32.HI UR4, URZ, 0x4, UR4 ;  /* 0x000000043f047899 */ /* 0x000fe20008011604 */
[----:B------:R-:W-:Y:S02]  /*b200*/  IMAD.MOV.U32 R4, RZ, RZ, RZ ;  /* 0x000000ffff047224 */ /* 0x000fe400078e00ff */
[----:B------:R-:W3:Y:S01]  /*b210*/  SHFL.BFLY PT, R5, R12, 0x2, 0x1f ;  /* 0x0c401f000c057f89 */ /* 0x000ee200000e0000 */
[----:B------:R-:W-:Y:S01]  /*b220*/  ULOP3.LUT UR4, UR4, 0x3fff, URZ, 0xc0, !UPT ;  /* 0x00003fff04047892 */ /* 0x000fe2000f8ec03f */
[----:B------:R-:W-:-:S03]  /*b230*/  IMAD.MOV.U32 R8, RZ, RZ, RZ ;  /* 0x000000ffff087224 */ /* 0x000fc600078e00ff */
[----:B------:R-:W-:-:S04]  /*b240*/  ULOP3.LUT UR4, UR4, 0x5800000, URZ, 0xfc, !UPT ;  /* 0x0580000004047892 */ /* 0x000fc8000f8efc3f */
[----:B------:R-:W-:-:S07]  /*b250*/  UIMAD UR4, UR38, 0xb00, UR4 ;  /* 0x00000b00260478a4 */ /* 0x000fce000f8e0204 */
[----:B------:R-:W-:Y:S02]  /*b260*/  UMOV UR6, UR4 ;  /* 0x0000000400067c82 */ /* 0x000fe40008000000 */
[----:B------:R-:W-:Y:S01]  /*b270*/  HGMMA.64x128x16.F32.BF16 R24, R176, gdesc[UR4].tnspB, R24, gsb0 ;  /* 0x41e00004b0187df0 */ /* 0x000fe20008001818 */
[----:B------:R-:W-:Y:S01]  /*b280*/  UIADD3 UR6, UR4, 0x80, URZ ;  /* 0x0000008004067890 */ /* 0x000fe2000fffe03f */
[----:B--2---:R-:W-:Y:S01]  /*b290*/  FADD.FTZ R3, R3, R14 ;  /* 0x0000000e03037221 */ /* 0x004fe20000010000 */
[----:B------:R-:W-:Y:S01]  /*b2a0*/  UMOV UR7, 0x40000040 ;  /* 0x4000004000077882 */ /* 0x000fe20000000000 */
[----:B---3--:R-:W-:-:S03]  /*b2b0*/  FADD.FTZ R5, R5, R12 ;  /* 0x0000000c05057221 */ /* 0x008fc60000010000 */
[----:B-1----:R-:W1:Y:S04]  /*b2c0*/  SHFL.BFLY PT, R0, R3, 0x1, 0x1f ;  /* 0x0c201f0003007f89 */ /* 0x002e6800000e0000 */
[----:B------:R-:W2:Y:S01]  /*b2d0*/  SHFL.BFLY PT, R2, R5, 0x1, 0x1f ;  /* 0x0c201f0005027f89 */ /* 0x000ea200000e0000 */
[----:B-1----:R-:W-:Y:S01]  /*b2e0*/  FADD.FTZ R15, R3, R0 ;  /* 0x00000000030f7221 */ /* 0x002fe20000010000 */
[----:B------:R-:W-:Y:S02]  /*b2f0*/  IMAD.MOV.U32 R0, RZ, RZ, -0x800000 ;  /* 0xff800000ff007424 */ /* 0x000fe400078e00ff */
[----:B--2---:R-:W-:Y:S02]  /*b300*/  FADD.FTZ R20, R5, R2 ;  /* 0x0000000205147221 */ /* 0x004fe40000010000 */
[----:B------:R-:W-:Y:S01]  /*b310*/  FSETP.NE.FTZ.AND P1, PT, R15, RZ, PT ;  /* 0x000000ff0f00720b */ /* 0x000fe20003f35000 */
[----:B------:R-:W-:-:S02]  /*b320*/  IMAD.MOV.U32 R2, RZ, RZ, -0x800000 ;  /* 0xff800000ff027424 */ /* 0x000fc400078e00ff */
        /* <DEDUP_REMOVED lines=61> */
[----:B-1-34-:R-:W-:Y:S05]  /*b700*/  @!P0 BRA `(.L_x_5667) ;  /* 0x0000000000048947 */ /* 0x01afea0003800000 */
[----:B------:R-:W-:Y:S01]  /*b710*/  BPT.TRAP 0x1 ;  /* 0x000000040000795c */ /* 0x000fe20000300000 */
.L_x_5667:
[----:B------:R-:W-:Y:S01]  /*b720*/  ISETP.NE.AND P3, PT, R19, RZ, PT ;  /* 0x000000ff1300720c */ /* 0x000fe20003f65270 */
[-C--:B------:R-:W-:Y:S01]  /*b730*/  FMUL.FTZ R6, R24, R4.reuse ;  /* 0x0000000418067220 */ /* 0x080fe20000410000 */
[----:B------:R-:W-:Y:S01]  /*b740*/  IADD3 R5, P1, R16, 0x40, RZ ;  /* 0x0000004010057810 */ /* 0x000fe20007f3e0ff */
[-C--:B------:R-:W-:Y:S01]  /*b750*/  FMUL.FTZ R25, R25, R4.reuse ;  /* 0x0000000419197220 */ /* 0x080fe20000410000 */
[-C--:B------:R-:W-:Y:S01]  /*b760*/  FMUL.FTZ R29, R29, R4.reuse ;  /* 0x000000041d1d7220 */ /* 0x080fe20000410000 */
[-C--:B------:R-:W-:Y:S01]  /*b770*/  FMUL.FTZ R88, R28, R4.reuse ;  /* 0x000000041c587220 */ /* 0x080fe20000410000 */
[----:B------:R-:W-:Y:S01]  /*b780*/  LOP3.LUT R24, R5, 0x380, RZ, 0xc0, !PT ;  /* 0x0000038005187812 */ /* 0x000fe200078ec0ff */
        /* <DEDUP_REMOVED lines=29> */
[----:B------:R-:W-:Y:S01]  /*b960*/  SHF.R.U64 R24, R24, 0x3, RZ ;  /* 0x0000000318187819 */ /* 0x000fe200000012ff */
[-C--:B------:R-:W-:Y:S01]  /*b970*/  FMUL.FTZ R28, R26, R8.reuse ;  /* 0x000000081a1c7220 */ /* 0x080fe20000410000 */
[----:B------:R-:W-:Y:S01]  /*b980*/  IADD3 R3, P0, R16, 0x20, RZ ;  /* 0x0000002010037810 */ /* 0x000fe20007f1e0ff */
[----:B------:R-:W-:Y:S01]  /*b990*/  @P3 VIADD R4, R4, 0x34860 ;  /* 0x0003486004043836 */ /* 0x000fe20000000000 */
[----:B------:R-:W-:Y:S01]  /*b9a0*/  LOP3.LUT R24, R24, R5, RZ, 0x3c, !PT ;  /* 0x0000000518187212 */ /* 0x000fe200078e3cff */
[-C--:B------:R-:W-:Y:S01]  /*b9b0*/  FMUL.FTZ R27, R27, R8.reuse ;  /* 0x000000081b1b7220 */ /* 0x080fe20000410000 */
[C---:B------:R-:W-:Y:S01]  /*b9c0*/  LOP3.LUT R5, R16.reuse, 0x380, RZ, 0xc0, !PT ;  /* 0x0000038010057812 */ /* 0x040fe200078ec0ff */
[----:B------:R-:W-:Y:S01]  /*b9d0*/  UIADD3 UR35, -UR36, URZ, URZ ;  /* 0x0000003f24237290 */ /* 0x000fe2000fffe13f */
[----:B------:R-:W-:Y:S01]  /*b9e0*/  @P3 PRMT R4, R23, 0x654, R4 ;  /* 0x0000065417043816 */ /* 0x000fe20000000004 */
[----:B------:R-:W-:Y:S01]  /*b9f0*/  ULDC UR4, c[0x0][0xdb4] ;  /* 0x00036d0000047ab9 */ /* 0x000fe20000000800 */
[----:B------:R-:W-:Y:S01]  /*ba00*/  IADD3 R15, P6, R16, 0x4000, RZ ;  /* 0x00004000100f7810 */ /* 0x000fe20007fde0ff */
[-C--:B------:R-:W-:Y:S01]  /*ba10*/  FMUL.FTZ R7, R31, R8.reuse ;  /* 0x000000081f077220 */ /* 0x080fe20000410000 */
[----:B------:R-:W-:Y:S01]  /*ba20*/  SHF.R.U64 R5, R5, 0x3, RZ ;  /* 0x0000000305057819 */ /* 0x000fe200000012ff */
[----:B------:R1:W-:Y:S01]  /*ba30*/  @P3 SYNCS.ARRIVE.TRANS64.RED.A1T0 RZ, [R4+URZ], RZ ;  /* 0x000000ff04ff39a7 */ /* 0x0003e2000810043f */
[----:B------:R-:W-:Y:S01]  /*ba40*/  LOP3.LUT R26, R3, 0x380, RZ, 0xc0, !PT ;  /* 0x00000380031a7812 */ /* 0x000fe200078ec0ff */
[-C--:B------:R-:W-:Y:S01]  /*ba50*/  FMUL.FTZ R30, R30, R8.reuse ;  /* 0x000000081e1e7220 */ /* 0x080fe20000410000 */
[----:B------:R-:W-:Y:S01]  /*ba60*/  LOP3.LUT R14, R15, 0x380, RZ, 0xc0, !PT ;  /* 0x000003800f0e7812 */ /* 0x000fe200078ec0ff */
[-C--:B------:R-:W-:Y:S01]  /*ba70*/  FMUL.FTZ R35, R35, R8.reuse ;  /* 0x0000000823237220 */ /* 0x080fe20000410000 */
[----:B------:R-:W-:Y:S01]  /*ba80*/  SHF.R.U64 R26, R26, 0x3, RZ ;  /* 0x000000031a1a7819 */ /* 0x000fe200000012ff */
[-C--:B------:R-:W-:Y:S01]  /*ba90*/  FMUL.FTZ R34, R34, R8.reuse ;  /* 0x0000000822227220 */ /* 0x080fe20000410000 */
[----:B------:R-:W-:Y:S01]  /*baa0*/  SHF.R.U64 R14, R14, 0x3, RZ ;  /* 0x000000030e0e7819 */ /* 0x000fe200000012ff */
[----:B------:R-:W-:Y:S01]  /*bab0*/  FMUL.FTZ R39, R39, R8 ;  /* 0x0000000827277220 */ /* 0x000fe20000410000 */
[----:B-1----:R-:W-:Y:S01]  /*bac0*/  LOP3.LUT R4, R5, R16, RZ, 0x3c, !PT ;  /* 0x0000001005047212 */ /* 0x002fe200078e3cff */
[--C-:B------:R-:W-:Y:S01]  /*bad0*/  IMAD.MOV.U32 R5, RZ, RZ, R17.reuse ;  /* 0x000000ffff057224 */ /* 0x100fe200078e0011 */
[----:B------:R-:W-:Y:S01]  /*bae0*/  R2UR UR7, R224 ;  /* 0x00000000e00772ca */ /* 0x000fe200000e0000 */
[-C--:B------:R-:W-:Y:S01]  /*baf0*/  FMUL.FTZ R38, R38, R8.reuse ;  /* 0x0000000826267220 */ /* 0x080fe20000410000 */
[----:B------:R-:W-:Y:S01]  /*bb00*/  LOP3.LUT R26, R26, R3, RZ, 0x3c, !PT ;  /* 0x000000031a1a7212 */ /* 0x000fe200078e3cff */
[----:B------:R-:W-:Y:S01]  /*bb10*/  FMUL.FTZ R43, R43, R8 ;  /* 0x000000082b2b7220 */ /* 0x000fe20000410000 */
[----:B------:R-:W-:Y:S01]  /*bb20*/  MOV R3, R4 ;  /* 0x0000000400037202 */ /* 0x000fe20000000f00 */
[----:B------:R-:W-:Y:S01]  /*bb30*/  FMUL.FTZ R42, R42, R8 ;  /* 0x000000082a2a7220 */ /* 0x000fe20000410000 */
[----:B------:R-:W-:Y:S01]  /*bb40*/  F2FP.BF16.F32.PACK_AB R5, R27, R28 ;  /* 0x0000001c1b05723e */ /* 0x000fe200000010ff */
[--C-:B------:R-:W-:Y:S01]  /*bb50*/  IMAD.X R27, RZ, RZ, R17.reuse, P0 ;  /* 0x000000ffff1b7224 */ /* 0x100fe200000e0611 */
[----:B------:R-:W-:Y:S01]  /*bb60*/  LOP3.LUT R14, R14, R15, RZ, 0x3c, !PT ;  /* 0x0000000f0e0e7212 */ /* 0x000fe200078e3cff */
[--C-:B------:R-:W-:Y:S01]  /*bb70*/  IMAD.X R15, RZ, RZ, R17.reuse, P6 ;  /* 0x000000ffff0f7224 */ /* 0x100fe200030e0611 */
[----:B------:R-:W-:Y:S01]  /*bb80*/  R2UR UR6, R223 ;  /* 0x00000000df0672ca */ /* 0x000fe200000e0000 */
[----:B------:R-:W-:Y:S01]  /*bb90*/  FMUL.FTZ R47, R47, R8 ;  /* 0x000000082f2f7220 */ /* 0x000fe20000410000 */
[----:B------:R-:W-:Y:S01]  /*bba0*/  F2FP.BF16.F32.PACK_AB R4, R25, R6 ;  /* 0x000000061904723e */ /* 0x000fe200000010ff */
[----:B------:R-:W-:Y:S01]  /*bbb0*/  UIMAD UR35, UR4, UR35, UR7 ;  /* 0x00000023042372a4 */ /* 0x000fe2000f8e0207 */
[----:B------:R-:W-:Y:S01]  /*bbc0*/  F2FP.BF16.F32.PACK_AB R6, R29, R88 ;  /* 0x000000581d06723e */ /* 0x000fe200000010ff */
[----:B------:R-:W-:Y:S01]  /*bbd0*/  UIADD3 UR34, -UR7, URZ, URZ ;  /* 0x0000003f07227290 */ /* 0x000fe2000fffe13f */
[----:B------:R-:W-:Y:S01]  /*bbe0*/  MOV R29, R26 ;  /* 0x0000001a001d7202 */ /* 0x000fe20000000f00 */
[----:B------:R-:W-:Y:S01]  /*bbf0*/  FMUL.FTZ R46, R46, R8 ;  /* 0x000000082e2e7220 */ /* 0x000fe20000410000 */
[----:B------:R-:W-:Y:S01]  /*bc00*/  MOV R26, R14 ;  /* 0x0000000e001a7202 */ /* 0x000fe20000000f00 */
[-C--:B------:R-:W-:Y:S01]  /*bc10*/  FMUL.FTZ R51, R51, R8.reuse ;  /* 0x0000000833337220 */ /* 0x080fe20000410000 */
[----:B------:R-:W1:Y:S01]  /*bc20*/  LDC.64 R14, c[0x0][0xb78] ;  /* 0x0002de00ff0e7b82 */ /* 0x000e620000000a00 */
[----:B------:R-:W-:Y:S01]  /*bc30*/  IADD3 R9, P3, R16, 0x4060, RZ ;  /* 0x0000406010097810 */ /* 0x000fe20007f7e0ff */
        /* <DEDUP_REMOVED lines=20> */
[----:B------:R-:W-:Y:S01]  /*bd80*/  ULDC UR5, c[0x0][0xda8] ;  /* 0x00036a0000057ab9 */ /* 0x000fe20000000800 */
[----:B------:R-:W-:Y:S01]  /*bd90*/  USHF.R.S32.HI UR4, URZ, 0x1f, UR35 ;  /* 0x0000001f3f047899 */ /* 0x000fe20008011423 */
[----:B------:R-:W-:Y:S01]  /*bda0*/  LOP3.LUT R8, R9, 0x380, RZ, 0xc0, !PT ;  /* 0x0000038009087812 */ /* 0x000fe200078ec0ff */
[----:B------:R-:W-:Y:S01]  /*bdb0*/  ULDC.64 UR8, c[0x0][0xb70] ;  /* 0x0002dc0000087ab9 */ /* 0x000fe20000000a00 */
[----:B------:R-:W-:Y:S01]  /*bdc0*/  LOP3.LUT R20, R21, 0x380, RZ, 0xc0, !PT ;  /* 0x0000038015147812 */ /* 0x000fe200078ec0ff */
[----:B------:R-:W-:Y:S01]  /*bdd0*/  UIMAD UR34, UR5, UR34, UR6 ;  /* 0x00000022052272a4 */ /* 0x000fe2000f8e0206 */
[C---:B------:R-:W-:Y:S01]  /*bde0*/  IADD3 R11, P4, R16.reuse, 0x4040, RZ ;  /* 0x00004040100b7810 */ /* 0x040fe20007f9e0ff */
[----:B------:R-:W-:Y:S01]  /*bdf0*/  UIMAD UR6, UR4, UR8, URZ ;  /* 0x00000008040672a4 */ /* 0x000fe2000f8e023f */
[----:B------:R-:W-:Y:S01]  /*be00*/  IADD3 R13, P5, R16, 0x4020, RZ ;  /* 0x00004020100d7810 */ /* 0x000fe20007fbe0ff */
[----:B------:R-:W-:Y:S01]  /*be10*/  USHF.L.U32 UR34, UR34, 0x7, URZ ;  /* 0x0000000722227899 */ /* 0x000fe2000800063f */
[----:B------:R-:W-:Y:S01]  /*be20*/  SHF.R.U64 R8, R8, 0x3, RZ ;  /* 0x0000000308087819 */ /* 0x000fe200000012ff */
[----:B------:R-:W-:Y:S01]  /*be30*/  UIMAD.WIDE.U32 UR4, UR35, UR8, URZ ;  /* 0x00000008230472a5 */ /* 0x000fe2000f8e003f */
[----:B------:R-:W-:Y:S01]  /*be40*/  SHF.R.U64 R20, R20, 0x3, RZ ;  /* 0x0000000314147819 */ /* 0x000fe200000012ff */
[----:B------:R-:W-:Y:S01]  /*be50*/  UIMAD UR6, UR35, UR9, UR6 ;  /* 0x00000009230672a4 */ /* 0x000fe2000f8e0206 */
[----:B------:R-:W-:Y:S01]  /*be60*/  LOP3.LUT R10, R11, 0x380, RZ, 0xc0, !PT ;  /* 0x000003800b0a7812 */ /* 0x000fe200078ec0ff */
[----:B------:R-:W-:Y:S01]  /*be70*/  USHF.R.S32.HI UR7, URZ, 0x1f, UR36 ;  /* 0x0000001f3f077899 */ /* 0x000fe20008011424 */
[----:B------:R-:W-:Y:S01]  /*be80*/  LOP3.LUT R12, R13, 0x380, RZ, 0xc0, !PT ;  /* 0x000003800d0c7812 */ /* 0x000fe200078ec0ff */
[----:B------:R-:W-:Y:S01]  /*be90*/  UIADD3 UR6, UR5, UR6, URZ ;  /* 0x0000000605067290 */ /* 0x000fe2000fffe03f */
[----:B------:R-:W-:Y:S01]  /*bea0*/  F2FP.BF16.F32.PACK_AB R7, R7, R30 ;  /* 0x0000001e0707723e */ /* 0x000fe200000010ff */
[----:B------:R-:W-:Y:S01]  /*beb0*/  BAR.SYNC.DEFER_BLOCKING 0x1, 0x100 ;  /* 0x0044000000007b1d */ /* 0x000fe20000010000 */
[----:B------:R-:W-:Y:S01]  /*bec0*/  LOP3.LUT R8, R8, R9, RZ, 0x3c, !PT ;  /* 0x0000000908087212 */ /* 0x000fe200078e3cff */
[--C-:B------:R-:W-:Y:S01]  /*bed0*/  IMAD.X R9, RZ, RZ, R17.reuse, P3 ;  /* 0x000000ffff097224 */ /* 0x100fe200018e0611 */
[----:B------:R-:W-:Y:S01]  /*bee0*/  LOP3.LUT R20, R20, R21, RZ, 0x3c, !PT ;  /* 0x0000001514147212 */ /* 0x000fe200078e3cff */
[--C-:B------:R-:W-:Y:S01]  /*bef0*/  IMAD.X R21, RZ, RZ, R17.reuse, P2 ;  /* 0x000000ffff157224 */ /* 0x100fe200010e0611 */
[----:B------:R-:W-:Y:S01]  /*bf00*/  SHF.R.U64 R10, R10, 0x3, RZ ;  /* 0x000000030a0a7819 */ /* 0x000fe200000012ff */
[----:B------:R-:W-:Y:S01]  /*bf10*/  VIADD R31, R227, UR34 ;  /* 0x00000022e31f7c36 */ /* 0x000fe20008000000 */
[----:B------:R-:W-:Y:S01]  /*bf20*/  SHF.R.U64 R12, R12, 0x3, RZ ;  /* 0x000000030c0c7819 */ /* 0x000fe200000012ff */
[--C-:B------:R-:W-:Y:S01]  /*bf30*/  IMAD.X R25, RZ, RZ, R17.reuse, P1 ;  /* 0x000000ffff197224 */ /* 0x100fe200008e0611 */
[----:B------:R-:W-:Y:S01]  /*bf40*/  LOP3.LUT R10, R10, R11, RZ, 0x3c, !PT ;  /* 0x0000000b0a0a7212 */ /* 0x000fe200078e3cff */
[--C-:B------:R-:W-:Y:S01]  /*bf50*/  IMAD.X R11, RZ, RZ, R17.reuse, P4 ;  /* 0x000000ffff0b7224 */ /* 0x100fe200020e0611 */
[----:B------:R-:W-:Y:S01]  /*bf60*/  LOP3.LUT R12, R12, R13, RZ, 0x3c, !PT ;  /* 0x0000000d0c0c7212 */ /* 0x000fe200078e3cff */
[----:B------:R-:W-:Y:S01]  /*bf70*/  IMAD.X R13, RZ, RZ, R17, P5 ;  /* 0x000000ffff0d7224 */ /* 0x000fe200028e0611 */
[----:B------:R-:W-:Y:S01]  /*bf80*/  MOV R27, R20 ;  /* 0x00000014001b7202 */ /* 0x000fe20000000f00 */
[----:B------:R-:W-:Y:S01]  /*bf90*/  IMAD.U32 R21, RZ, RZ, UR5 ;  /* 0x00000005ff157e24 */ /* 0x000fe2000f8e00ff */
[----:B------:R-:W-:Y:S01]  /*bfa0*/  LOP3.LUT P0, RZ, R222, 0x3, RZ, 0xc0, !PT ;  /* 0x00000003deff7812 */ /* 0x000fe2000780c0ff */
[----:B------:R-:W-:Y:S01]  /*bfb0*/  IMAD.U32 R20, RZ, RZ, UR4 ;  /* 0x00000004ff147e24 */ /* 0x000fe2000f8e00ff */
[----:B------:R-:W-:Y:S01]  /*bfc0*/  ULDC UR4, c[0x0][0xa88] ;  /* 0x0002a20000047ab9 */ /* 0x000fe20000000800 */
[----:B------:R-:W-:Y:S01]  /*bfd0*/  IMAD.U32 R21, RZ, RZ, UR6 ;  /* 0x00000006ff157e24 */ /* 0x000fe2000f8e00ff */
[----:B------:R-:W-:Y:S01]  /*bfe0*/  MOV R28, R24 ;  /* 0x00000018001c7202 */ /* 0x000fe20000000f00 */
[----:B------:R-:W-:Y:S01]  /*bff0*/  ULDC.64 UR12, c[0x0][0x208] ;  /* 0x00008200000c7ab9 */ /* 0x000fe20000000a00 */
[----:B------:R-:W-:Y:S01]  /*c000*/  MOV R24, R10 ;  /* 0x0000000a00187202 */ /* 0x000fe20000000f00 */
[----:B-1----:R-:W-:Y:S01]  /*c010*/  IMAD.WIDE.U32 R20, R14, UR36, R20 ;  /* 0x000000240e147c25 */ /* 0x002fe2000f8e0014 */
[----:B------:R-:W-:Y:S01]  /*c020*/  MOV R25, R12 ;  /* 0x0000000c00197202 */ /* 0x000fe20000000f00 */
[----:B------:R1:W-:Y:S01]  /*c030*/  STSM.16.M88.4 [R3], R4 ;  /* 0x0000000403007844 */ /* 0x0003e20000000200 */
        /* <DEDUP_REMOVED lines=8> */
[----:B-1----:R-:W-:Y:S01]  /*c0c0*/  MOV R3, R8 ;  /* 0x0000000800037202 */ /* 0x002fe20000000f00 */
[----:B------:R-:W-:Y:S01]  /*c0d0*/  VIADD R9, R31, 0x8 ;  /* 0x000000081f097836 */ /* 0x000fe20000000000 */
[----:B------:R-:W-:Y:S01]  /*c0e0*/  F2FP.BF16.F32.PACK_AB R4, R33, R32 ;  /* 0x000000202104723e */ /* 0x000fe200000010ff */
[----:B------:R-:W-:Y:S01]  /*c0f0*/  IMAD R8, R14, UR7, RZ ;  /* 0x000000070e087c24 */ /* 0x000fe2000f8e02ff */
[----:B------:R-:W-:Y:S02]  /*c100*/  F2FP.BF16.F32.PACK_AB R5, R35, R34 ;  /* 0x000000222305723e */ /* 0x000fe400000010ff */
[----:B------:R-:W-:Y:S01]  /*c110*/  F2FP.BF16.F32.PACK_AB R6, R37, R36 ;  /* 0x000000242506723e */ /* 0x000fe200000010ff */
[----:B------:R-:W-:Y:S01]  /*c120*/  IMAD R30, R15, UR36, R8 ;  /* 0x000000240f1e7c24 */ /* 0x000fe2000f8e0208 */
[----:B------:R-:W-:-:S02]  /*c130*/  F2FP.BF16.F32.PACK_AB R7, R39, R38 ;  /* 0x000000262707723e */ /* 0x000fc400000010ff */
[----:B------:R-:W-:Y:S02]  /*c140*/  ISETP.GE.OR P1, PT, R9, UR4, P0 ;  /* 0x0000000409007c0c */ /* 0x000fe40008726670 */
[----:B------:R-:W-:Y:S01]  /*c150*/  F2FP.BF16.F32.PACK_AB R8, R41, R40 ;  /* 0x000000282908723e */ /* 0x000fe200000010ff */
[----:B------:R1:W-:Y:S01]  /*c160*/  STSM.16.M88.4 [R29], R4 ;  /* 0x000000041d007844 */ /* 0x0003e20000000200 */
[----:B------:R-:W-:Y:S02]  /*c170*/  F2FP.BF16.F32.PACK_AB R9, R43, R42 ;  /* 0x0000002a2b09723e */ /* 0x000fe400000010ff */
[----:B------:R-:W-:Y:S02]  /*c180*/  F2FP.BF16.F32.PACK_AB R14, R53, R52 ;  /* 0x00000034350e723e */ /* 0x000fe400000010ff */
[----:B------:R-:W-:Y:S01]  /*c190*/  F2FP.BF16.F32.PACK_AB R15, R55, R54 ;  /* 0x00000036370f723e */ /* 0x000fe200000010ff */
[----:B------:R-:W-:Y:S01]  /*c1a0*/  STSM.16.M88.4 [R28], R8 ;  /* 0x000000081c007844 */ /* 0x000fe20000000200 */
[----:B------:R-:W-:-:S02]  /*c1b0*/  F2FP.BF16.F32.PACK_AB R67, R71, R70 ;  /* 0x000000464743723e */ /* 0x000fc400000010ff */
[----:B------:R-:W-:Y:S01]  /*c1c0*/  F2FP.BF16.F32.PACK_AB R73, R75, R74 ;  /* 0x0000004a4b49723e */ /* 0x000fe200000010ff */
[----:B------:R-:W-:Y:S01]  /*c1d0*/  STSM.16.M88.4 [R27], R12 ;  /* 0x0000000c1b007844 */ /* 0x000fe20000000200 */
[----:B------:R-:W-:Y:S02]  /*c1e0*/  F2FP.BF16.F32.PACK_AB R80, R81, R80 ;  /* 0x000000505150723e */ /* 0x000fe400000010ff */
[----:B------:R-:W-:Y:S02]  /*c1f0*/  F2FP.BF16.F32.PACK_AB R74, R77, R76 ;  /* 0x0000004c4d4a723e */ /* 0x000fe400000010ff */
[----:B------:R-:W-:Y:S02]  /*c200*/  F2FP.BF16.F32.PACK_AB R75, R79, R78 ;  /* 0x0000004e4f4b723e */ /* 0x000fe400000010ff */
[----:B-1----:R-:W-:Y:S02]  /*c210*/  F2FP.BF16.F32.PACK_AB R4, R57, R56 ;  /* 0x000000383904723e */ /* 0x002fe400000010ff */
[----:B------:R-:W-:-:S02]  /*c220*/  F2FP.BF16.F32.PACK_AB R5, R59, R58 ;  /* 0x0000003a3b05723e */ /* 0x000fc400000010ff */
[----:B------:R-:W-:Y:S02]  /*c230*/  F2FP.BF16.F32.PACK_AB R6, R61, R60 ;  /* 0x0000003c3d06723e */ /* 0x000fe400000010ff */
[----:B------:R-:W-:Y:S02]  /*c240*/  F2FP.BF16.F32.PACK_AB R7, R63, R62 ;  /* 0x0000003e3f07723e */ /* 0x000fe400000010ff */
[----:B------:R-:W-:Y:S02]  /*c250*/  F2FP.BF16.F32.PACK_AB R81, R83, R82 ;  /* 0x000000525351723e */ /* 0x000fe400000010ff */
[----:B------:R-:W-:Y:S01]  /*c260*/  F2FP.BF16.F32.PACK_AB R82, R85, R84 ;  /* 0x000000545552723e */ /* 0x000fe200000010ff */
[----:B------:R1:W-:Y:S01]  /*c270*/  STSM.16.M88.4 [R26], R4 ;  /* 0x000000041a007844 */ /* 0x0003e20000000200 */
[----:B------:R-:W-:Y:S02]  /*c280*/  F2FP.BF16.F32.PACK_AB R83, R87, R86 ;  /* 0x000000565753723e */ /* 0x000fe400000010ff */
[----:B------:R-:W-:Y:S01]  /*c290*/  SHF.R.S32.HI R29, RZ, 0x1f, R31 ;  /* 0x0000001fff1d7819 */ /* 0x000fe2000001141f */
[----:B------:R-:W-:Y:S01]  /*c2a0*/  STSM.16.M88.4 [R25], R64 ;  /* 0x0000004019007844 */ /* 0x000fe20000000200 */
[----:B------:R-:W-:-:S02]  /*c2b0*/  IADD3 R20, P2, R31, R20, RZ ;  /* 0x000000141f147210 */ /* 0x000fc40007f5e0ff */
[----:B------:R-:W-:Y:S01]  /*c2c0*/  ISETP.GE.OR P0, PT, R31, UR4, P0 ;  /* 0x000000041f007c0c */ /* 0x000fe20008706670 */
[----:B------:R-:W-:Y:S01]  /*c2d0*/  STSM.16.M88.4 [R24], R72 ;  /* 0x0000004818007844 */ /* 0x000fe20000000200 */
[----:B------:R-:W-:Y:S01]  /*c2e0*/  ULDC.64 UR4, c[0x0][0xb40] ;  /* 0x0002d00000047ab9 */ /* 0x000fe20000000a00 */
[----:B------:R-:W-:Y:S02]  /*c2f0*/  IADD3.X R29, R29, R21, R30, P2, !PT ;  /* 0x000000151d1d7210 */ /* 0x000fe400017fe41e */
[----:B------:R-:W-:Y:S01]  /*c300*/  STSM.16.M88.4 [R3], R80 ;  /* 0x0000005003007844 */ /* 0x000fe20000000200 */
[----:B------:R-:W-:Y:S01]  /*c310*/  R2UR UR10, R220 ;  /* 0x00000000dc0a72ca */ /* 0x000fe200000e0000 */
        /* <DEDUP_REMOVED lines=12> */
[----:B------:R2:W-:Y:S01]  /*c3e0*/  @!P0 STG.E desc[UR12][R4.64], R2 ;  /* 0x0000000204008986 */ /* 0x0005e2000c10190c */
[----:B------:R-:W-:-:S03]  /*c3f0*/  IMAD.U32 R220, RZ, RZ, UR10 ;  /* 0x0000000affdc7e24 */ /* 0x000fc6000f8e00ff */
        /* <DEDUP_REMOVED lines=14> */
[----:B------:R-:W-:Y:S01]  /*c4e0*/  UMOV UR7, 0x40 ;  /* 0x0000004000077882 */ /* 0x000fe20000000000 */
[----:B------:R-:W-:-:S05]  /*c4f0*/  UMOV UR8, 0x1 ;  /* 0x0000000100087882 */ /* 0x000fca0000000000 */
[----:B------:R1:W-:Y:S02]  /*c500*/  UTMASTG.5D [UR32], [UR4] ;  /* 0x00000020040073b5 */ /* 0x0003e40008020000 */
[----:B-1----:R-:W-:Y:S01]  /*c510*/  UMOV UR32, UR6 ;  /* 0x0000000600207c82 */ /* 0x002fe20008000000 */
[----:B------:R-:W-:Y:S01]  /*c520*/  UMOV UR33, UR7 ;  /* 0x0000000700217c82 */ /* 0x000fe20008000000 */
[----:B------:R-:W-:Y:S01]  /*c530*/  UIADD3 UR6, UR39, 0x34820, URZ ;  /* 0x0003482027067890 */ /* 0x000fe2000fffe03f */
[----:B------:R1:W-:Y:S03]  /*c540*/  UTMASTG.5D [UR32], [UR4] ;  /* 0x00000020040073b5 */ /* 0x0003e60008020000 */
[----:B------:R-:W-:Y:S02]  /*c550*/  UPRMT UR7, URZ, 0x654, UR6 ;  /* 0x000006543f077896 */ /* 0x000fe40008000006 */
[----:B------:R-:W-:Y:S01]  /*c560*/  UPRMT UR6, UR8, 0x654, UR6 ;  /* 0x0000065408067896 */ /* 0x000fe20008000006 */
[----:B------:R0:W-:Y:S01]  /*c570*/  UTMACMDFLUSH ;  /* 0x00000000000079b7 */ /* 0x0001e20000000000 */
[----:B------:R-:W-:-:S05]  /*c580*/  DEPBAR.LE SB0, 0x0 ;  /* 0x000080000000791a */ /* 0x000fca0000000000 */
[----:B------:R-:W-:Y:S02]  /*c590*/  SYNCS.ARRIVE.TRANS64.RED.A1T0 RZ, [UR7], RZ ;  /* 0x000000ffffff79a7 */ /* 0x000fe40008100407 */
[----:B-1----:R-:W-:Y:S03]  /*c5a0*/  SYNCS.ARRIVE.TRANS64.RED.A1T0 RZ, [UR6], RZ ;  /* 0x000000ffffff79a7 */ /* 0x002fe60008100406 */
.L_x_5669:
[----:B------:R-:W-:Y:S05]  /*c5b0*/  BSYNC B0 ;  /* 0x0000000000007941 */ /* 0x000fea0003800000 */
.L_x_5668:
        /* <DEDUP_REMOVED lines=11> */
.L_x_5642:
        /* <DEDUP_REMOVED lines=33> */
.L_x_5722:
        /* <DEDUP_REMOVED lines=23> */
[----:B------:R-:W-:Y:S02]  /*c9f0*/  @P1 SHF.R.U32.HI R7, RZ, R3, R2 ;  /* 0x00000003ff071219 */ /* 0x000fe40000011602 */
[----:B------:R-:W-:-:S03]  /*ca00*/  MOV R2, 0x400 ;  /* 0x0000040000027802 */ /* 0x000fc60000000f00 */
[----:B------:R-:W-:Y:S01]  /*ca10*/  IMAD.MOV R3, RZ, RZ, -R7 ;  /* 0x000000ffff037224 */ /* 0x000fe200078e0a07 */
[----:B---3--:R-:W-:Y:S01]  /*ca20*/  LEA R8, R5, R2, 0x18 ;  /* 0x0000000205087211 */ /* 0x008fe200078ec0ff */
[----:B------:R-:W-:Y:S01]  /*ca30*/  VIADD R2, R9, 0xaf ;  /* 0x000000af09027836 */ /* 0x000fe20000000000 */
[----:B------:R2:W-:Y:S03]  /*ca40*/  STL [R1], R7 ;  /* 0x0000000701007387 */ /* 0x0005e60000100800 */
[----:B------:R-:W-:Y:S01]  /*ca50*/  VIADD R4, R8, 0x1e400 ;  /* 0x0001e40008047836 */ /* 0x000fe20000000000 */
[----:B------:R2:W-:Y:S01]  /*ca60*/  STL [R1+0x20], R9 ;  /* 0x0000200901007387 */ /* 0x0005e20000100800 */
[----:B------:R-:W-:-:S03]  /*ca70*/  IMAD.HI R2, R2, 0x2e8ba2e9, RZ ;  /* 0x2e8ba2e902027827 */ /* 0x000fc600078e02ff */
[----:B------:R-:W-:Y:S01]  /*ca80*/  LOP3.LUT P0, RZ, R4, 0x3ff, RZ, 0xc0, !PT ;  /* 0x000003ff04ff7812 */ /* 0x000fe2000780c0ff */
[----:B------:R-:W-:Y:S01]  /*ca90*/  IMAD R4, R0, R3, R6 ;  /* 0x0000000300047224 */ /* 0x000fe200078e0206 */
[----:B------:R-:W-:Y:S01]  /*caa0*/  SHF.R.U32.HI R3, RZ, 0x1f, R2 ;  /* 0x0000001fff037819 */ /* 0x000fe20000011602 */
[----:B------:R2:W-:Y:S03]  /*cab0*/  STL [R1+0x8], R8 ;  /* 0x0000080801007387 */ /* 0x0005e60000100800 */
[----:B------:R-:W-:Y:S01]  /*cac0*/  LEA.HI.SX32 R0, R2, R3, 0x1b ;  /* 0x0000000302007211 */ /* 0x000fe200078fdaff */
[----:B------:R2:W-:Y:S04]  /*cad0*/  STL [R1+0x4], R4 ;  /* 0x0000040401007387 */ /* 0x0005e80000100800 */
        /* <DEDUP_REMOVED lines=18> */
.L_x_5672:
        /* <DEDUP_REMOVED lines=20> */
.L_x_5674:
        /* <DEDUP_REMOVED lines=16> */
.L_x_5673:
        /* <DEDUP_REMOVED lines=30> */
.L_x_5675:
        /* <DEDUP_REMOVED lines=15> */
.L_x_5676:
        /* <DEDUP_REMOVED lines=20> */
.L_x_5738:
[----:B------:R-:W2:Y:S01]  /*d250*/  LDL R8, [R1+0x14] ;  /* 0x0000140001087983 */ /* 0x000ea20000100800 */
[----:B------:R-:W-:Y:S01]  /*d260*/  UMOV UR4, 0xffffffff ;  /* 0xffffffff00047882 */ /* 0x000fe20000000000 */
[--C-:B------:R-:W-:Y:S01]  /*d270*/  SHF.R.S32.HI R12, RZ, 0x1f, R6.reuse ;  /* 0x0000001fff0c7819 */ /* 0x100fe20000011406 */
[----:B------:R-:W-:Y:S02]  /*d280*/  IMAD.MOV.U32 R4, RZ, RZ, R6 ;  /* 0x000000ffff047224 */ /* 0x000fe400078e0006 */
[----:B--2---:R-:W-:Y:S01]  /*d290*/  VIADD R8, R8, 0xffffffff ;  /* 0xffffffff08087836 */ /* 0x004fe20000000000 */
[----:B------:R-:W-:Y:S06]  /*d2a0*/  BRA.DIV UR4, `(.L_x_5678) ;  /* 0x0000002a040c7947 */ /* 0x000fec000b800000 */
[----:B------:R-:W-:-:S13]  /*d2b0*/  ELECT P6, URZ, PT ;  /* 0x00000000003f782f */ /* 0x000fda00038c0000 */
.L_x_5741:
        /* <DEDUP_REMOVED lines=22> */
.L_x_5680:
[----:B------:R-:W2:Y:S01]  /*d420*/  S2R R9, SR_CgaCtaId ;  /* 0x0000000000097919 */ /* 0x000ea20000008800 */
[----:B------:R-:W-:-:S04]  /*d430*/  MOV R5, 0x400 ;  /* 0x0000040000057802 */ /* 0x000fc80000000f00 */
[----:B--2---:R-:W-:Y:S02]  /*d440*/  LEA R5, R9, R5, 0x18 ;  /* 0x0000000509057211 */ /* 0x004fe400078ec0ff */
[----:B------:R-:W-:-:S03]  /*d450*/  SHF.L.U32 R9, R17, 0x1f, RZ ;  /* 0x0000001f11097819 */ /* 0x000fc600000006ff */
[----:B------:R-:W-:-:S04]  /*d460*/  IMAD R5, R16, 0x8, R5 ;  /* 0x0000000810057824 */ /* 0x000fc800078e0205 */
[----:B------:R-:W2:Y:S02]  /*d470*/  SYNCS.PHASECHK.TRANS64.TRYWAIT P1, [R5+URZ+0x34840], R9 ;  /* 0x03484009050075a7 */ /* 0x000ea4000802017f */
[----:B--2---:R-:W-:Y:S05]  /*d480*/  @!P1 BRA `(.L_x_5681) ;  /* 0x0000002400b49947 */ /* 0x004fea0003800000 */
.L_x_5742:
        /* <DEDUP_REMOVED lines=9> */
.L_x_5682:
[----:B------:R-:W-:-:S13]  /*d520*/  LOP3.LUT P1, RZ, R19, 0x1, RZ, 0xc0, !PT ;  /* 0x0000000113ff7812 */ /* 0x000fda000782c0ff */
[----:B------:R-:W-:Y:S05]  /*d530*/  @P1 BRA `(.L_x_5683) ;  /* 0x0000000000041947 */ /* 0x000fea0003800000 */
[----:B------:R-:W-:Y:S01]  /*d540*/  BPT.TRAP 0x1 ;  /* 0x000000040000795c */ /* 0x000fe20000300000 */
.L_x_5683:
        /* <DEDUP_REMOVED lines=12> */
[----:B------:R-:W-:-:S04]  /*d610*/  UMOV UR15, 0x40 ;  /* 0x00000040000f7882 */ /* 0x000fc80000000000 */
        /* <DEDUP_REMOVED lines=8> */
[----:B------:R-:W-:-:S03]  /*d6a0*/  UIADD3 UR14, UR6, 0x23c00, URZ ;  /* 0x00023c00060e7890 */ /* 0x000fc6000fffe03f */
[----:B------:R-:W-:-:S04]  /*d6b0*/  UMOV UR6, 0x0 ;  /* 0x0000000000067882 */ /* 0x000fc80000000000 */
[----:B------:R2:W-:Y:S02]  /*d6c0*/  UTMALDG.4D.MULTICAST [UR8], [UR4], UR16, desc[UR6] ;  /* 0x00000608040073b4 */ /* 0x0005e40008019810 */
[----:B--2---:R-:W-:Y:S01]  /*d6d0*/  UMOV UR8, UR14 ;  /* 0x0000000e00087c82 */ /* 0x004fe20008000000 */
[----:B------:R-:W-:Y:S02]  /*d6e0*/  UMOV UR10, UR15 ;  /* 0x0000000f000a7c82 */ /* 0x000fe40008000000 */
[----:B------:R2:W-:Y:S02]  /*d6f0*/  UTMALDG.4D.MULTICAST [UR8], [UR4], UR16, desc[UR6] ;  /* 0x00000608040073b4 */ /* 0x0005e40008019810 */
[----:B--2---:R-:W-:Y:S01]  /*d700*/  NOP ;  /* 0x0000000000007918 */ /* 0x004fe20000000000 */
.L_x_5679:
        /* <DEDUP_REMOVED lines=8> */
[C---:B------:R-:W-:Y:S01]  /*d790*/  @P1 R2UR UR11, R7.reuse ;  /* 0x00000000070b12ca */ /* 0x040fe200000e0000 */
[----:B------:R-:W-:Y:S01]  /*d7a0*/  UIADD3 UR4, UP0, UR36, 0x270, URZ ;  /* 0x0000027024047890 */ /* 0x000fe2000ff1e03f */
[----:B------:R-:W-:-:S03]  /*d7b0*/  @P1 R2UR UR19, R7 ;  /* 0x00000000071312ca */ /* 0x000fc600000e0000 */
        /* <DEDUP_REMOVED lines=19> */
[C---:B---3--:R-:W-:Y:S02]  /*d8f0*/  @P1 R2UR UR12, R14.reuse ;  /* 0x000000000e0c12ca */ /* 0x048fe400000e0000 */
[----:B------:R-:W-:Y:S02]  /*d900*/  @P1 R2UR UR20, R14 ;  /* 0x000000000e1412ca */ /* 0x000fe400000e0000 */
[----:B----4-:R-:W-:-:S04]  /*d910*/  LOP3.LUT R6, R13, 0x1, RZ, 0xc, !PT ;  /* 0x000000010d067812 */ /* 0x010fc800078e0cff */
[----:B------:R-:W-:-:S05]  /*d920*/  SHF.L.U32 R6, R6, 0x1f, RZ ;  /* 0x0000001f06067819 */ /* 0x000fca00000006ff */
[----:B------:R1:W-:Y:S02]  /*d930*/  UTMALDG.4D [UR8], [UR4], desc[UR6] ;  /* 0x00000608040075b4 */ /* 0x0003e40008019000 */
[----:B------:R1:W-:Y:S01]  /*d940*/  UTMALDG.4D [UR16], [UR4], desc[UR14] ;  /* 0x00000e10040075b4 */ /* 0x0003e20008019000 */
[----:B------:R-:W2:Y:S01]  /*d950*/  SYNCS.PHASECHK.TRANS64.TRYWAIT P1, [R10+URZ+0x34820], R6 ;  /* 0x034820060a0075a7 */ /* 0x000ea2000802017f */
[----:B-----5:R-:W-:Y:S01]  /*d960*/  ISETP.GE.AND P2, PT, R9, 0xb1, PT ;  /* 0x000000b10900780c */ /* 0x020fe20003f46270 */
[----:B-12---:R-:W-:-:S12]  /*d970*/  @!P1 BRA `(.L_x_5685) ;  /* 0x00000020008c9947 */ /* 0x006fd80003800000 */
.L_x_5743:
[----:B------:R-:W-:Y:S05]  /*d980*/  BSYNC B0 ;  /* 0x0000000000007941 */ /* 0x000fea0003800000 */
.L_x_5684:
        /* <DEDUP_REMOVED lines=38> */
.L_x_5690:
[----:B-1----:R-:W1:Y:S01]  /*dbf0*/  S2R R3, SR_CgaCtaId ;  /* 0x0000000000037919 */ /* 0x002e620000008800 */
[----:B------:R-:W-:-:S04]  /*dc00*/  MOV R2, 0x400 ;  /* 0x0000040000027802 */ /* 0x000fc80000000f00 */
[----:B-1----:R-:W-:Y:S02]  /*dc10*/  LEA R2, R3, R2, 0x18 ;  /* 0x0000000203027211 */ /* 0x002fe400078ec0ff */
[----:B------:R-:W-:-:S03]  /*dc20*/  SHF.L.U32 R3, R13, 0x1f, RZ ;  /* 0x0000001f0d037819 */ /* 0x000fc600000006ff */
[----:B------:R-:W-:-:S04]  /*dc30*/  IMAD R2, R9, 0x8, R2 ;  /* 0x0000000809027824 */ /* 0x000fc800078e0202 */
[----:B------:R-:W1:Y:S02]  /*dc40*/  SYNCS.PHASECHK.TRANS64.TRYWAIT P1, [R2+URZ+0x34840], R3 ;  /* 0x03484003020075a7 */ /* 0x000e64000802017f */
[----:B-1----:R-:W-:Y:S05]  /*dc50*/  @!P1 BRA `(.L_x_5691) ;  /* 0x0000001c00f49947 */ /* 0x002fea0003800000 */
.L_x_5744:
        /* <DEDUP_REMOVED lines=9> */
.L_x_5692:
[----:B------:R-:W-:-:S13]  /*dcf0*/  LOP3.LUT P1, RZ, R19, 0x1, RZ, 0xc0, !PT ;  /* 0x0000000113ff7812 */ /* 0x000fda000782c0ff */
[----:B------:R-:W-:Y:S05]  /*dd00*/  @P1 BRA `(.L_x_5693) ;  /* 0x0000000000041947 */ /* 0x000fea0003800000 */
[----:B------:R-:W-:Y:S01]  /*dd10*/  BPT.TRAP 0x1 ;  /* 0x000000040000795c */ /* 0x000fe20000300000 */
.L_x_5693:
        /* <DEDUP_REMOVED lines=14> */
[----:B------:R-:W-:-:S02]  /*de00*/  SHF.L.U32 R3, R17, 0x1f, RZ ;  /* 0x0000001f11037819 */ /* 0x000fc400000006ff */
        /* <DEDUP_REMOVED lines=8> */
[----:B------:R-:W-:-:S05]  /*de90*/  UIADD3 UR15, UR8, 0x23c00, URZ ;  /* 0x00023c00080f7890 */ /* 0x000fca000fffe03f */
[----:B------:R-:W-:Y:S02]  /*dea0*/  UMOV UR8, UR14 ;  /* 0x0000000e00087c82 */ /* 0x000fe40008000000 */
[----:B------:R1:W-:Y:S02]  /*deb0*/  UTMALDG.4D.MULTICAST [UR8], [UR4], UR17, desc[UR6] ;  /* 0x00000608040073b4 */ /* 0x0003e40008019811 */
[----:B-1----:R-:W-:Y:S01]  /*dec0*/  UMOV UR8, UR15 ;  /* 0x0000000f00087c82 */ /* 0x002fe20008000000 */
[----:B------:R-:W-:Y:S02]  /*ded0*/  UMOV UR10, UR16 ;  /* 0x00000010000a7c82 */ /* 0x000fe40008000000 */
[----:B------:R1:W-:Y:S01]  /*dee0*/  UTMALDG.4D.MULTICAST [UR8], [UR4], UR17, desc[UR6] ;  /* 0x00000608040073b4 */ /* 0x0003e20008019811 */
[----:B------:R-:W2:Y:S02]  /*def0*/  SYNCS.PHASECHK.TRANS64.TRYWAIT P1, [R2+URZ+0x34860], R3 ;  /* 0x03486003020075a7 */ /* 0x000ea4000802017f */
[----:B-12---:R-:W-:Y:S05]  /*df00*/  @!P1 BRA `(.L_x_5694) ;  /* 0x0000001c005c9947 */ /* 0x006fea0003800000 */
.L_x_5745:
[----:B------:R-:W2:Y:S02]  /*df10*/  S2R R10, SR_TID.X ;  /* 0x00000000000a7919 */ /* 0x000ea40000002100 */
[----:B--2---:R-:W-:-:S13]  /*df20*/  LOP3.LUT P1, RZ, R10, 0x7f, RZ, 0xc0, !PT ;  /* 0x0000007f0aff7812 */ /* 0x004fda000782c0ff */
[----:B-1----:R-:W-:-:S04]  /*df30*/  @!P1 IMAD.MOV.U32 R3, RZ, RZ, 0xb000 ;  /* 0x0000b000ff039424 */ /* 0x002fc800078e00ff */
[----:B------:R1:W-:Y:S01]  /*df40*/  @!P1 SYNCS.ARRIVE.TRANS64 RZ, [R2+URZ+0x34850], R3 ;  /* 0x0348500302ff99a7 */ /* 0x0003e2000800003f */
[----:B------:R-:W-:Y:S05]  /*df50*/  @P2 BRA `(.L_x_5695) ;  /* 0x0000000000042947 */ /* 0x000fea0003800000 */
[----:B------:R-:W-:Y:S01]  /*df60*/  BPT.TRAP 0x1 ;  /* 0x000000040000795c */ /* 0x000fe20000300000 */
.L_x_5695:
[----:B------:R-:W-:-:S13]  /*df70*/  LOP3.LUT P1, RZ, R19, 0x1, RZ, 0xc0, !PT ;  /* 0x0000000113ff7812 */ /* 0x000fda000782c0ff */
[----:B------:R-:W-:Y:S05]  /*df80*/  @P1 BRA `(.L_x_5696) ;  /* 0x0000000000041947 */ /* 0x000fea0003800000 */
[----:B------:R-:W-:Y:S01]  /*df90*/  BPT.TRAP 0x1 ;  /* 0x000000040000795c */ /* 0x000fe20000300000 */
.L_x_5696:
        /* <DEDUP_REMOVED lines=23> */
[----:B------:R-:W-:-:S07]  /*e110*/  UIADD3 UR14, UR14, 0x5c00, URZ ;  /* 0x00005c000e0e7890 */ /* 0x000fce000fffe03f */
[----:B------:R1:W-:Y:S02]  /*e120*/  UTMALDG.4D.MULTICAST [UR8], [UR4], UR16, desc[UR6] ;  /* 0x00000608040073b4 */ /* 0x0003e40008019810 */
[----:B-1----:R-:W-:Y:S01]  /*e130*/  UMOV UR8, UR14 ;  /* 0x0000000e00087c82 */ /* 0x002fe20008000000 */
[----:B------:R-:W-:Y:S02]  /*e140*/  UMOV UR10, UR15 ;  /* 0x0000000f000a7c82 */ /* 0x000fe40008000000 */
[----:B------:R1:W-:Y:S02]  /*e150*/  UTMALDG.4D.MULTICAST [UR8], [UR4], UR16, desc[UR6] ;  /* 0x00000608040073b4 */ /* 0x0003e40008019810 */
[----:B-1----:R-:W-:Y:S01]  /*e160*/  NOP ;  /* 0x0000000000007918 */ /* 0x002fe20000000000 */
.L_x_5689:
[----:B------:R-:W-:Y:S05]  /*e170*/  BSYNC B0 ;  /* 0x0000000000007941 */ /* 0x000fea0003800000 */
.L_x_5688:
[----:B------:R-:W2:Y:S01]  /*e180*/  LDL.LU R2, [R1+0x14] ;  /* 0x0000140001027983 */ /* 0x000ea20000300800 */
[----:B------:R-:W-:Y:S02]  /*e190*/  IMAD.MOV.U32 R16, RZ, RZ, R9 ;  /* 0x000000ffff107224 */ /* 0x000fe400078e0009 */
[----:B------:R-:W-:Y:S02]  /*e1a0*/  IMAD.MOV.U32 R17, RZ, RZ, R13 ;  /* 0x000000ffff117224 */ /* 0x000fe400078e000d */
[----:B--2---:R-:W-:-:S07]  /*e1b0*/  VIADD R6, R2, 0xfffffffd ;  /* 0xfffffffd02067836 */ /* 0x004fce0000000000 */
.L_x_5687:
[----:B------:R-:W-:Y:S01]  /*e1c0*/  IMAD.MOV R3, RZ, RZ, -R14 ;  /* 0x000000ffff037224 */ /* 0x000fe200078e0a0e */
[----:B------:R-:W-:Y:S04]  /*e1d0*/  BSSY B0, `(.L_x_5686) ;  /* 0x00000f1000007945 */ /* 0x000fe80003800000 */
[----:B------:R-:W-:-:S13]  /*e1e0*/  ISETP.NE.AND P1, PT, R8, R3, PT ;  /* 0x000000030800720c */ /* 0x000fda0003f25270 */
[----:B------:R-:W-:Y:S05]  /*e1f0*/  @!P1 BRA `(.L_x_5697) ;  /* 0x0000000c00b89947 */ /* 0x000fea0003800000 */
[----:B------:R-:W-:-:S07]  /*e200*/  IMAD.MOV.U32 R8, RZ, RZ, R5 ;  /* 0x000000ffff087224 */ /* 0x000fce00078e0005 */
.L_x_5716:
        /* <DEDUP_REMOVED lines=28> */
.L_x_5700:
[----:B------:R-:W2:Y:S01]  /*e3d0*/  S2R R3, SR_CgaCtaId ;  /* 0x0000000000037919 */ /* 0x000ea20000008800 */
[----:B------:R-:W-:-:S04]  /*e3e0*/  MOV R2, 0x400 ;  /* 0x0000040000027802 */ /* 0x000fc80000000f00 */
[----:B--2---:R-:W-:Y:S02]  /*e3f0*/  LEA R2, R3, R2, 0x18 ;  /* 0x0000000203027211 */ /* 0x004fe400078ec0ff */
[----:B------:R-:W-:-:S03]  /*e400*/  SHF.L.U32 R3, R10, 0x1f, RZ ;  /* 0x0000001f0a037819 */ /* 0x000fc600000006ff */
[----:B------:R-:W-:-:S04]  /*e410*/  IMAD R2, R7, 0x8, R2 ;  /* 0x0000000807027824 */ /* 0x000fc800078e0202 */
[----:B------:R-:W2:Y:S02]  /*e420*/  SYNCS.PHASECHK.TRANS64.TRYWAIT P1, [R2+URZ+0x34840], R3 ;  /* 0x03484003020075a7 */ /* 0x000ea4000802017f */
[----:B--2---:R-:W-:Y:S05]  /*e430*/  @!P1 BRA `(.L_x_5701) ;  /* 0x0000001800249947 */ /* 0x004fea0003800000 */
.L_x_5746:
        /* <DEDUP_REMOVED lines=9> */
.L_x_5702:
[----:B------:R-:W-:-:S13]  /*e4d0*/  LOP3.LUT P1, RZ, R19, 0x1, RZ, 0xc0, !PT ;  /* 0x0000000113ff7812 */ /* 0x000fda000782c0ff */
[----:B------:R-:W-:Y:S05]  /*e4e0*/  @P1 BRA `(.L_x_5703) ;  /* 0x0000000000041947 */ /* 0x000fea0003800000 */
[----:B------:R-:W-:Y:S01]  /*e4f0*/  BPT.TRAP 0x1 ;  /* 0x000000040000795c */ /* 0x000fe20000300000 */
.L_x_5703:
        /* <DEDUP_REMOVED lines=31> */
.L_x_5747:
[----:B------:R-:W2:Y:S02]  /*e6f0*/  S2R R3, SR_TID.X ;  /* 0x0000000000037919 */ /* 0x000ea40000002100 */
[----:B--2---:R-:W-:-:S13]  /*e700*/  LOP3.LUT P1, RZ, R3, 0x7f, RZ, 0xc0, !PT ;  /* 0x0000007f03ff7812 */ /* 0x004fda000782c0ff */
[----:B------:R-:W-:-:S04]  /*e710*/  @!P1 IMAD.MOV.U32 R3, RZ, RZ, 0xb000 ;  /* 0x0000b000ff039424 */ /* 0x000fc800078e00ff */
[----:B------:R2:W-:Y:S01]  /*e720*/  @!P1 SYNCS.ARRIVE.TRANS64 RZ, [R2+URZ+0x34850], R3 ;  /* 0x0348500302ff99a7 */ /* 0x0005e2000800003f */
[----:B------:R-:W-:Y:S05]  /*e730*/  @P2 BRA `(.L_x_5705) ;  /* 0x0000000000042947 */ /* 0x000fea0003800000 */
[----:B------:R-:W-:Y:S01]  /*e740*/  BPT.TRAP 0x1 ;  /* 0x000000040000795c */ /* 0x000fe20000300000 */
.L_x_5705:
[----:B------:R-:W-:-:S13]  /*e750*/  LOP3.LUT P1, RZ, R19, 0x1, RZ, 0xc0, !PT ;  /* 0x0000000113ff7812 */ /* 0x000fda000782c0ff */
[----:B------:R-:W-:Y:S05]  /*e760*/  @P1 BRA `(.L_x_5706) ;  /* 0x0000000000041947 */ /* 0x000fea0003800000 */
[----:B------:R-:W-:Y:S01]  /*e770*/  BPT.TRAP 0x1 ;  /* 0x000000040000795c */ /* 0x000fe20000300000 */
.L_x_5706:
        /* <DEDUP_REMOVED lines=13> */
[----:B------:R-:W-:-:S02]  /*e850*/  IMAD.MOV.U32 R18, RZ, RZ, R11 ;  /* 0x000000ffff127224 */ /* 0x000fc400078e000b */
[----:B------:R-:W-:-:S03]  /*e860*/  IMAD.MOV.U32 R5, RZ, RZ, R8 ;  /* 0x000000ffff057224 */ /* 0x000fc600078e0008 */
[----:B------:R-:W-:Y:S02]  /*e870*/  UIMAD UR11, UR11, 0xb0, UR5 ;  /* 0x000000b00b0b78a4 */ /* 0x000fe4000f8e0205 */
[----:B------:R-:W-:Y:S02]  /*e880*/  UIADD3 UR9, UR9, 0x34850, URZ ;  /* 0x0003485009097890 */ /* 0x000fe4000fffe03f */
[----:B------:R-:W-:Y:S01]  /*e890*/  UIADD3.X UR5, URZ, UR37, URZ, UP0, !UPT ;  /* 0x000000253f057290 */ /* 0x000fe200087fe43f */
[----:B---3--:R-:W-:-:S05]  /*e8a0*/  LEA R3, R9, R3, 0x18 ;  /* 0x0000000309037211 */ /* 0x008fca00078ec0ff */
[----:B------:R-:W-:-:S05]  /*e8b0*/  IMAD R16, R16, 0x2, R3 ;  /* 0x0000000210107824 */ /* 0x000fca00078e0203 */
[----:B------:R-:W-:-:S13]  /*e8c0*/  R2UR UR6, R16 ;  /* 0x00000000100672ca */ /* 0x000fda00000e0000 */
        /* <DEDUP_REMOVED lines=8> */
.L_x_5699:
[----:B------:R-:W-:Y:S05]  /*e950*/  BSYNC B1 ;  /* 0x0000000000017941 */ /* 0x000fea0003800000 */
.L_x_5698:
        /* <DEDUP_REMOVED lines=28> */
.L_x_5709:
[----:B------:R-:W2:Y:S01]  /*eb20*/  S2R R3, SR_CgaCtaId ;  /* 0x0000000000037919 */ /* 0x000ea20000008800 */
[----:B------:R-:W-:-:S04]  /*eb30*/  MOV R2, 0x400 ;  /* 0x0000040000027802 */ /* 0x000fc80000000f00 */
[----:B--2---:R-:W-:Y:S02]  /*eb40*/  LEA R2, R3, R2, 0x18 ;  /* 0x0000000203027211 */ /* 0x004fe400078ec0ff */
[----:B------:R-:W-:-:S03]  /*eb50*/  SHF.L.U32 R3, R17, 0x1f, RZ ;  /* 0x0000001f11037819 */ /* 0x000fc600000006ff */
[----:B------:R-:W-:-:S04]  /*eb60*/  IMAD R2, R16, 0x8, R2 ;  /* 0x0000000810027824 */ /* 0x000fc800078e0202 */
[----:B------:R-:W2:Y:S02]  /*eb70*/  SYNCS.PHASECHK.TRANS64.TRYWAIT P1, [R2+URZ+0x34840], R3 ;  /* 0x03484003020075a7 */ /* 0x000ea4000802017f */
[----:B--2---:R-:W-:Y:S05]  /*eb80*/  @!P1 BRA `(.L_x_5710) ;  /* 0x0000001000789947 */ /* 0x004fea0003800000 */
.L_x_5748:
        /* <DEDUP_REMOVED lines=9> */
.L_x_5711:
[----:B------:R-:W-:-:S13]  /*ec20*/  LOP3.LUT P1, RZ, R19, 0x1, RZ, 0xc0, !PT ;  /* 0x0000000113ff7812 */ /* 0x000fda000782c0ff */
[----:B------:R-:W-:Y:S05]  /*ec30*/  @P1 BRA `(.L_x_5712) ;  /* 0x0000000000041947 */ /* 0x000fea0003800000 */
[----:B------:R-:W-:Y:S01]  /*ec40*/  BPT.TRAP 0x1 ;  /* 0x000000040000795c */ /* 0x000fe20000300000 */
.L_x_5712:
        /* <DEDUP_REMOVED lines=31> */
.L_x_5749:
[----:B------:R-:W2:Y:S02]  /*ee40*/  S2R R3, SR_TID.X ;  /* 0x0000000000037919 */ /* 0x000ea40000002100 */
[----:B--2---:R-:W-:-:S13]  /*ee50*/  LOP3.LUT P1, RZ, R3, 0x7f, RZ, 0xc0, !PT ;  /* 0x0000007f03ff7812 */ /* 0x004fda000782c0ff */
[----:B------:R-:W-:-:S04]  /*ee60*/  @!P1 IMAD.MOV.U32 R3, RZ, RZ, 0xb000 ;  /* 0x0000b000ff039424 */ /* 0x000fc800078e00ff */
[----:B------:R2:W-:Y:S01]  /*ee70*/  @!P1 SYNCS.ARRIVE.TRANS64 RZ, [R2+URZ+0x34850], R3 ;  /* 0x0348500302ff99a7 */ /* 0x0005e2000800003f */
[----:B------:R-:W-:Y:S05]  /*ee80*/  @P2 BRA `(.L_x_5714) ;  /* 0x0000000000042947 */ /* 0x000fea0003800000 */
[----:B------:R-:W-:Y:S01]  /*ee90*/  BPT.TRAP 0x1 ;  /* 0x000000040000795c */ /* 0x000fe20000300000 */
.L_x_5714:
[----:B------:R-:W-:-:S13]  /*eea0*/  LOP3.LUT P1, RZ, R19, 0x1, RZ, 0xc0, !PT ;  /* 0x0000000113ff7812 */ /* 0x000fda000782c0ff */
[----:B------:R-:W-:Y:S05]  /*eeb0*/  @P1 BRA `(.L_x_5715) ;  /* 0x0000000000041947 */ /* 0x000fea0003800000 */
[----:B------:R-:W-:Y:S01]  /*eec0*/  BPT.TRAP 0x1 ;  /* 0x000000040000795c */ /* 0x000fe20000300000 */
.L_x_5715:
        /* <DEDUP_REMOVED lines=23> */
[----:B------:R-:W-:-:S07]  /*f040*/  UIADD3 UR14, UR14, 0x5c00, URZ ;  /* 0x00005c000e0e7890 */ /* 0x000fce000fffe03f */
[----:B------:R2:W-:Y:S02]  /*f050*/  UTMALDG.4D.MULTICAST [UR8], [UR4], UR16, desc[UR6] ;  /* 0x00000608040073b4 */ /* 0x0005e40008019810 */
[----:B--2---:R-:W-:Y:S01]  /*f060*/  UMOV UR8, UR14 ;  /* 0x0000000e00087c82 */ /* 0x004fe20008000000 */
[----:B------:R-:W-:Y:S02]  /*f070*/  UMOV UR10, UR15 ;  /* 0x0000000f000a7c82 */ /* 0x000fe40008000000 */
[----:B------:R2:W-:Y:S02]  /*f080*/  UTMALDG.4D.MULTICAST [UR8], [UR4], UR16, desc[UR6] ;  /* 0x00000608040073b4 */ /* 0x0005e40008019810 */
[----:B--2---:R-:W-:Y:S01]  /*f090*/  NOP ;  /* 0x0000000000007918 */ /* 0x004fe20000000000 */
.L_x_5708:
[----:B------:R-:W-:Y:S05]  /*f0a0*/  BSYNC B1 ;  /* 0x0000000000017941 */ /* 0x000fea0003800000 */
.L_x_5707:
[C---:B------:R-:W-:Y:S01]  /*f0b0*/  ISETP.GT.AND P1, PT, R6.reuse, 0x1, PT ;  /* 0x000000010600780c */ /* 0x040fe20003f24270 */
[----:B------:R-:W-:-:S12]  /*f0c0*/  VIADD R6, R6, 0xfffffffe ;  /* 0xfffffffe06067836 */ /* 0x000fd80000000000 */
[----:B------:R-:W-:Y:S05]  /*f0d0*/  @P1 BRA `(.L_x_5716) ;  /* 0xfffffff0004c1947 */ /* 0x000fea000383ffff */
.L_x_5697:
[----:B------:R-:W-:Y:S05]  /*f0e0*/  BSYNC B0 ;  /* 0x0000000000007941 */ /* 0x000fea0003800000 */
.L_x_5686:
        /* <DEDUP_REMOVED lines=9> */
.L_x_5750:
        /* <DEDUP_REMOVED lines=9> */
.L_x_5720:
[----:B------:R-:W-:-:S13]  /*f210*/  LOP3.LUT P0, RZ, R19, 0x1, RZ, 0xc0, !PT ;  /* 0x0000000113ff7812 */ /* 0x000fda000780c0ff */
[----:B------:R-:W-:Y:S05]  /*f220*/  @P0 BRA `(.L_x_5721) ;  /* 0x0000000000040947 */ /* 0x000fea0003800000 */
[----:B------:R-:W-:Y:S01]  /*f230*/  BPT.TRAP 0x1 ;  /* 0x000000040000795c */ /* 0x000fe20000300000 */
.L_x_5721:
        /* <DEDUP_REMOVED lines=12> */
[----:B------:R-:W-:-:S06]  /*f300*/  UMOV UR15, 0x40 ;  /* 0x00000040000f7882 */ /* 0x000fcc0000000000 */
[----:B------:R-:W-:Y:S02]  /*f310*/  UIMAD UR11, UR11, 0xb0, UR5 ;  /* 0x000000b00b0b78a4 */ /* 0x000fe4000f8e0205 */
[----:B------:R-:W-:Y:S02]  /*f320*/  UIADD3 UR9, UR9, 0x34850, URZ ;  /* 0x0003485009097890 */ /* 0x000fe4000fffe03f */
[----:B------:R-:W-:Y:S01]  /*f330*/  UIADD3.X UR5, URZ, UR37, URZ, UP0, !UPT ;  /* 0x000000253f057290 */ /* 0x000fe200087fe43f */
[----:B-1----:R-:W-:-:S05]  /*f340*/  LEA R3, R4, R3, 0x18 ;  /* 0x0000000304037211 */ /* 0x002fca00078ec0ff */
[----:B------:R-:W-:-:S05]  /*f350*/  IMAD R21, R21, 0x2, R3 ;  /* 0x0000000215157824 */ /* 0x000fca00078e0203 */
[----:B------:R-:W-:-:S13]  /*f360*/  R2UR UR6, R21 ;  /* 0x00000000150672ca */ /* 0x000fda00000e0000 */
[----:B------:R-:W-:Y:S02]  /*f370*/  UIADD3 UR8, UR6, 0x400, URZ ;  /* 0x0000040006087890 */ /* 0x000fe4000fffe03f */
[----:B------:R-:W-:-:S03]  /*f380*/  UIADD3 UR14, UR6, 0x5c00, URZ ;  /* 0x00005c00060e7890 */ /* 0x000fc6000fffe03f */
[----:B------:R-:W-:-:S04]  /*f390*/  UMOV UR6, 0x0 ;  /* 0x0000000000067882 */ /* 0x000fc80000000000 */
[----:B------:R1:W-:Y:S02]  /*f3a0*/  UTMALDG.4D.MULTICAST [UR8], [UR4], UR16, desc[UR6] ;  /* 0x00000608040073b4 */ /* 0x0003e40008019810 */
[----:B-1----:R-:W-:Y:S01]  /*f3b0*/  UMOV UR8, UR14 ;  /* 0x0000000e00087c82 */ /* 0x002fe20008000000 */
[----:B------:R-:W-:Y:S02]  /*f3c0*/  UMOV UR10, UR15 ;  /* 0x0000000f000a7c82 */ /* 0x000fe40008000000 */
[----:B------:R2:W-:Y:S02]  /*f3d0*/  UTMALDG.4D.MULTICAST [UR8], [UR4], UR16, desc[UR6] ;  /* 0x00000608040073b4 */ /* 0x0005e40008019810 */
[----:B--2---:R-:W-:Y:S01]  /*f3e0*/  NOP ;  /* 0x0000000000007918 */ /* 0x004fe20000000000 */
.L_x_5718:
[----:B------:R-:W-:Y:S05]  /*f3f0*/  BSYNC B0 ;  /* 0x0000000000007941 */ /* 0x000fea0003800000 */
.L_x_5717:
        /* <DEDUP_REMOVED lines=15> */
.L_x_5671:
[----:B------:R-:W1:Y:S01]  /*f4f0*/  S2R R3, SR_CgaCtaId ;  /* 0x0000000000037919 */ /* 0x000e620000008800 */
[----:B------:R-:W-:Y:S01]  /*f500*/  MOV R0, 0x400 ;  /* 0x0000040000007802 */ /* 0x000fe20000000f00 */
[----:B------:R-:W-:Y:S03]  /*f510*/  BSSY B0, `(.L_x_5723) ;  /* 0x0000005000007945 */ /* 0x000fe60003800000 */
[----:B-1----:R-:W-:Y:S02]  /*f520*/  LEA R0, R3, R0, 0x18 ;  /* 0x0000000003007211 */ /* 0x002fe400078ec0ff */
[----:B------:R-:W-:-:S04]  /*f530*/  SHF.L.U32 R3, R2, 0x1f, RZ ;  /* 0x0000001f02037819 */ /* 0x000fc800000006ff */
[----:B------:R-:W1:Y:S02]  /*f540*/  SYNCS.PHASECHK.TRANS64.TRYWAIT P0, [R0+URZ+0x34820], R3 ;  /* 0x03482003000075a7 */ /* 0x000e64000800017f */
[----:B-1----:R-:W-:Y:S05]  /*f550*/  @!P0 BRA `(.L_x_5724) ;  /* 0x0000000800408947 */ /* 0x002fea0003800000 */
.L_x_5751:
[----:B------:R-:W-:Y:S05]  /*f560*/  BSYNC B0 ;  /* 0x0000000000007941 */ /* 0x000fea0003800000 */
.L_x_5723:
[----:B------:R-:W-:-:S03]  /*f570*/  UMOV UR4, 0xffffffff ;  /* 0xffffffff00047882 */ /* 0x000fc60000000000 */
[----:B------:R-:W-:Y:S05]  /*f580*/  BRA.DIV UR4, `(.L_x_5725) ;  /* 0x0000000a04487947 */ /* 0x000fea000b800000 */
[----:B------:R-:W2:Y:S02]  /*f590*/  S2R R2, SR_TID.X ;  /* 0x0000000000027919 */ /* 0x000ea40000002100 */
[----:B--2---:R-:W-:-:S04]  /*f5a0*/  SHF.R.U32.HI R2, RZ, 0x5, R2 ;  /* 0x00000005ff027819 */ /* 0x004fc80000011602 */
[----:B------:R-:W-:-:S05]  /*f5b0*/  LOP3.LUT R2, R2, 0x3, RZ, 0xc0, !PT ;  /* 0x0000000302027812 */ /* 0x000fca00078ec0ff */
[----:B------:R2:W3:Y:S02]  /*f5c0*/  SHFL.IDX PT, R14, R2, RZ, 0x1f ;  /* 0x00001fff020e7589 */ /* 0x0004e400000e0000 */
.L_x_5754:
[----:B---3--:R-:W-:Y:S01]  /*f5d0*/  ISETP.NE.AND P0, PT, R14, RZ, PT ;  /* 0x000000ff0e00720c */ /* 0x008fe20003f05270 */
[----:B------:R-:W-:-:S12]  /*f5e0*/  BSSY B0, `(.L_x_5726) ;  /* 0x0000024000007945 */ /* 0x000fd80003800000 */
[----:B------:R-:W-:Y:S05]  /*f5f0*/  @P0 BRA `(.L_x_5727) ;  /* 0x0000000000880947 */ /* 0x000fea0003800000 */
[----:B------:R-:W-:-:S03]  /*f600*/  UMOV UR4, 0xffffffff ;  /* 0xffffffff00047882 */ /* 0x000fc60000000000 */
[----:B------:R-:W-:Y:S05]  /*f610*/  BRA.DIV UR4, `(.L_x_5728) ;  /* 0x0000000a04587947 */ /* 0x000fea000b800000 */
[----:B------:R-:W-:-:S13]  /*f620*/  ELECT P6, URZ, PT ;  /* 0x00000000003f782f */ /* 0x000fda00038c0000 */
.L_x_5757:
[----:B------:R-:W-:Y:S05]  /*f630*/  @!P6 BRA `(.L_x_5727) ;  /* 0x000000000078e947 */ /* 0x000fea0003800000 */
[----:B--2---:R-:W2:Y:S02]  /*f640*/  LDL.LU R2, [R1+0x1c] ;  /* 0x00001c0001027983 */ /* 0x004ea40000300800 */
[----:B--2---:R-:W-:-:S04]  /*f650*/  LOP3.LUT R2, R2, 0x2, RZ, 0xfc, !PT ;  /* 0x0000000202027812 */ /* 0x004fc800078efcff */
[----:B------:R-:W-:-:S13]  /*f660*/  ISETP.NE.AND P2, PT, R2, 0x3, PT ;  /* 0x000000030200780c */ /* 0x000fda0003f45270 */
[----:B------:R-:W-:Y:S05]  /*f670*/  @!P2 BRA `(.L_x_5729) ;  /* 0x000000000004a947 */ /* 0x000fea0003800000 */
[----:B------:R-:W-:Y:S01]  /*f680*/  BPT.TRAP 0x1 ;  /* 0x000000040000795c */ /* 0x000fe20000300000 */
.L_x_5729:
        /* <DEDUP_REMOVED lines=12> */
.L_x_5758:
[----:B------:R-:W2:Y:S02]  /*f750*/  SYNCS.PHASECHK.TRANS64.TRYWAIT P0, [R3+URZ], R2 ;  /* 0x00000002030075a7 */ /* 0x000ea4000800017f */
[----:B--2---:R-:W-:Y:S05]  /*f760*/  @!P0 BRA `(.L_x_5731) ;  /* 0x0000000800388947 */ /* 0x004fea0003800000 */
.L_x_5759:
[----:B------:R-:W-:Y:S05]  /*f770*/  @!P2 BRA `(.L_x_5732) ;  /* 0x000000000004a947 */ /* 0x000fea0003800000 */
[----:B------:R-:W-:Y:S01]  /*f780*/  BPT.TRAP 0x1 ;  /* 0x000000040000795c */ /* 0x000fe20000300000 */
.L_x_5732:
[----:B--2---:R-:W-:-:S04]  /*f790*/  VIADD R3, R0, 0x34860 ;  /* 0x0003486000037836 */ /* 0x004fc80000000000 */
[----:B------:R-:W-:-:S04]  /*f7a0*/  IMAD R16, R16, 0x8, R3 ;  /* 0x0000000810107824 */ /* 0x000fc800078e0203 */
[----:B------:R-:W2:Y:S02]  /*f7b0*/  SYNCS.PHASECHK.TRANS64.TRYWAIT P0, [R16+URZ], R5 ;  /* 0x00000005100075a7 */ /* 0x000ea4000800017f */
[----:B--2---:R-:W-:Y:S05]  /*f7c0*/  @!P0 BRA `(.L_x_5733) ;  /* 0x0000000800348947 */ /* 0x004fea0003800000 */
.L_x_5760:
[----:B------:R-:W-:-:S07]  /*f7d0*/  IMAD R3, R4, 0x8, R3 ;  /* 0x0000000804037824 */ /* 0x000fce00078e0203 */
.L_x_5734:
[----:B---3--:R3:W4:Y:S02]  /*f7e0*/  SYNCS.PHASECHK.TRANS64.TRYWAIT P0, [R3+URZ], R2 ;  /* 0x00000002030075a7 */ /* 0x008724000800017f */
[----:B----4-:R-:W-:Y:S05]  /*f7f0*/  @!P0 NANOSLEEP.SYNCS 0x989680 ;  /* 0x009896800000895d */ /* 0x010fea0003900000 */
[----:B------:R-:W4:Y:S02]  /*f800*/  @!P0 SYNCS.PHASECHK.TRANS64 P0, [R3+URZ], R2 ;  /* 0x00000002030085a7 */ /* 0x000f24000800007f */
[----:B----4-:R-:W-:Y:S05]  /*f810*/  @!P0 BRA `(.L_x_5734) ;  /* 0xfffffffc00f08947 */ /* 0x010fea000383ffff */
.L_x_5727:
[----:B------:R-:W-:Y:S05]  /*f820*/  BSYNC B0 ;  /* 0x0000000000007941 */ /* 0x000fea0003800000 */
.L_x_5726:
[----:B------:R-:W-:Y:S05]  /*f830*/  EXIT ;  /* 0x000000000000794d */ /* 0x000fea0003800000 */
.L_x_5645:
[----:B-1----:R-:W-:-:S04]  /*f840*/  IMAD.U32 R3, RZ, RZ, UR39 ;  /* 0x00000027ff037e24 */ /* 0x002fc8000f8e00ff */
[----:B------:R1:W2:Y:S03]  /*f850*/  SYNCS.PHASECHK.TRANS64.TRYWAIT P1, [R3+URZ+0x34800], R0 ;  /* 0x03480000030075a7 */ /* 0x0002a6000802017f */
[----:B--2---:R-:W-:Y:S05]  /*f860*/  @!P1 NANOSLEEP.SYNCS 0x989680 ;  /* 0x009896800000995d */ /* 0x004fea0003900000 */
[----:B------:R-:W2:Y:S02]  /*f870*/  @!P1 SYNCS.PHASECHK.TRANS64 P1, [R3+URZ+0x34800], R0 ;  /* 0x03480000030095a7 */ /* 0x000ea4000802007f */
[----:B--2---:R-:W-:Y:S05]  /*f880*/  @!P1 BRA `(.L_x_5645) ;  /* 0xfffffffc00ec9947 */ /* 0x004fea000383ffff */
[----:B------:R-:W-:Y:S05]  /*f890*/  BRA `(.L_x_5735) ;  /* 0xffffff1c00807947 */ /* 0x000fea000383ffff */
.L_x_5649:
[----:B--2---:R2:W3:Y:S02]  /*f8a0*/  SYNCS.PHASECHK.TRANS64.TRYWAIT P1, [R12+URZ+0x34830], R3 ;  /* 0x034830030c0075a7 */ /* 0x0044e4000802017f */
[----:B---3--:R-:W-:Y:S05]  /*f8b0*/  @!P1 NANOSLEEP.SYNCS 0x989680 ;  /* 0x009896800000995d */ /* 0x008fea0003900000 */
[----:B------:R-:W3:Y:S02]  /*f8c0*/  @!P1 SYNCS.PHASECHK.TRANS64 P1, [R12+URZ+0x34830], R3 ;  /* 0x034830030c0095a7 */ /* 0x000ee4000802007f */
[----:B---3--:R-:W-:Y:S05]  /*f8d0*/  @!P1 BRA `(.L_x_5649) ;  /* 0xfffffffc00f09947 */ /* 0x008fea000383ffff */
[----:B------:R-:W-:Y:S05]  /*f8e0*/  BRA `(.L_x_5648) ;  /* 0xffffff1c009c7947 */ /* 0x000fea000383ffff */
.L_x_5655:
[----:B--2---:R-:W-:-:S04]  /*f8f0*/  IMAD.U32 R11, RZ, RZ, UR6 ;  /* 0x00000006ff0b7e24 */ /* 0x004fc8000f8e00ff */
[----:B------:R2:W3:Y:S03]  /*f900*/  SYNCS.PHASECHK.TRANS64.TRYWAIT P1, [R11+URZ+0x34830], R10 ;  /* 0x0348300a0b0075a7 */ /* 0x0004e6000802017f */
[----:B---3--:R-:W-:Y:S05]  /*f910*/  @!P1 NANOSLEEP.SYNCS 0x989680 ;  /* 0x009896800000995d */ /* 0x008fea0003900000 */
[----:B------:R-:W3:Y:S02]  /*f920*/  @!P1 SYNCS.PHASECHK.TRANS64 P1, [R11+URZ+0x34830], R10 ;  /* 0x0348300a0b0095a7 */ /* 0x000ee4000802007f */
[----:B---3--:R-:W-:Y:S05]  /*f930*/  @!P1 BRA `(.L_x_5655) ;  /* 0xfffffffc00ec9947 */ /* 0x008fea000383ffff */
[----:B------:R-:W-:Y:S05]  /*f940*/  BRA `(.L_x_5652) ;  /* 0xffffff6c00307947 */ /* 0x000fea000383ffff */
.L_x_5659:
[----:B--2---:R-:W-:-:S04]  /*f950*/  IMAD.U32 R11, RZ, RZ, UR6 ;  /* 0x00000006ff0b7e24 */ /* 0x004fc8000f8e00ff */
[----:B------:R2:W3:Y:S03]  /*f960*/  SYNCS.PHASECHK.TRANS64.TRYWAIT P1, [R11+URZ+0x34850], R10 ;  /* 0x0348500a0b0075a7 */ /* 0x0004e6000802017f */
[----:B---3--:R-:W-:Y:S05]  /*f970*/  @!P1 NANOSLEEP.SYNCS 0x989680 ;  /* 0x009896800000995d */ /* 0x008fea0003900000 */
[----:B------:R-:W3:Y:S02]  /*f980*/  @!P1 SYNCS.PHASECHK.TRANS64 P1, [R11+URZ+0x34850], R10 ;  /* 0x0348500a0b0095a7 */ /* 0x000ee4000802007f */
[----:B---3--:R-:W-:Y:S05]  /*f990*/  @!P1 BRA `(.L_x_5659) ;  /* 0xfffffffc00ec9947 */ /* 0x008fea000383ffff */
[----:B------:R-:W-:Y:S05]  /*f9a0*/  BRA `(.L_x_5656) ;  /* 0xffffff9000f87947 */ /* 0x000fea000383ffff */
.L_x_5666:
[----:B--2---:R-:W-:-:S04]  /*f9b0*/  IMAD.U32 R3, RZ, RZ, UR5 ;  /* 0x00000005ff037e24 */ /* 0x004fc8000f8e00ff */
[----:B------:R2:W3:Y:S03]  /*f9c0*/  SYNCS.PHASECHK.TRANS64.TRYWAIT P1, [R3+URZ+0x34850], R0 ;  /* 0x03485000030075a7 */ /* 0x0004e6000802017f */
[----:B---3--:R-:W-:Y:S05]  /*f9d0*/  @!P1 NANOSLEEP.SYNCS 0x989680 ;  /* 0x009896800000995d */ /* 0x008fea0003900000 */
[----:B------:R-:W3:Y:S02]  /*f9e0*/  @!P1 SYNCS.PHASECHK.TRANS64 P1, [R3+URZ+0x34850], R0 ;  /* 0x03485000030095a7 */ /* 0x000ee4000802007f */
[----:B---3--:R-:W-:Y:S05]  /*f9f0*/  @!P1 BRA `(.L_x_5666) ;  /* 0xfffffffc00ec9947 */ /* 0x008fea000383ffff */
[----:B------:R-:W-:Y:S05]  /*fa00*/  BRA `(.L_x_5665) ;  /* 0xffffffb400e87947 */ /* 0x000fea000383ffff */
.L_x_5677:
        /* <DEDUP_REMOVED lines=11> */
.L_x_5737:
[----:B------:R-:W-:Y:S05]  /*fac0*/  BSYNC B0 ;  /* 0x0000000000007941 */ /* 0x000fea0003800000 */
.L_x_5736:
[----:B------:R-:W-:Y:S05]  /*fad0*/  BRA `(.L_x_5738) ;  /* 0xffffffd400dc7947 */ /* 0x000fea000383ffff */
.L_x_5678:
[----:B------:R-:W-:Y:S01]  /*fae0*/  BSSY B0, `(.L_x_5739) ;  /* 0x0000006000007945 */ /* 0x000fe20003800000 */
[----:B------:R-:W-:-:S07]  /*faf0*/  IMAD.MOV.U32 R15, RZ, RZ, -0x1 ;  /* 0xffffffffff0f7424 */ /* 0x000fce00078e00ff */
[----:B------:R-:W-:Y:S05]  /*fb00*/  WARPSYNC.COLLECTIVE R15, `(.L_x_5740) ;  /* 0x000000000f0c7348 */ /* 0x000fea0003c00000 */
[----:B------:R-:W-:Y:S02]  /*fb10*/  ELECT P6, UR62, PT ;  /* 0x00000000003e782f */ /* 0x000fe400038c0000 */
[----:B------:R-:W-:Y:S01]  /*fb20*/  MOV R14, UR62 ;  /* 0x0000003e000e7c02 */ /* 0x000fe20008000f00 */
[----:B------:R-:W-:Y:S10]  /*fb30*/  ENDCOLLECTIVE ;  /* 0x000000000000791b */ /* 0x000ff40003800000 */
.L_x_5740:
[----:B------:R-:W-:Y:S05]  /*fb40*/  BSYNC B0 ;  /* 0x0000000000007941 */ /* 0x000fea0003800000 */
.L_x_5739:
[----:B------:R-:W-:Y:S05]  /*fb50*/  BRA `(.L_x_5741) ;  /* 0xffffffd400d87947 */ /* 0x000fea000383ffff */
.L_x_5681:
[----:B--2---:R2:W3:Y:S02]  /*fb60*/  SYNCS.PHASECHK.TRANS64.TRYWAIT P1, [R5+URZ+0x34840], R9 ;  /* 0x03484009050075a7 */ /* 0x0044e4000802017f */
[----:B---3--:R-:W-:Y:S05]  /*fb70*/  @!P1 NANOSLEEP.SYNCS 0x989680 ;  /* 0x009896800000995d */ /* 0x008fea0003900000 */
[----:B------:R-:W3:Y:S02]  /*fb80*/  @!P1 SYNCS.PHASECHK.TRANS64 P1, [R5+URZ+0x34840], R9 ;  /* 0x03484009050095a7 */ /* 0x000ee4000802007f */
[----:B---3--:R-:W-:Y:S05]  /*fb90*/  @!P1 BRA `(.L_x_5681) ;  /* 0xfffffffc00f09947 */ /* 0x008fea000383ffff */
[----:B------:R-:W-:Y:S05]  /*fba0*/  BRA `(.L_x_5742) ;  /* 0xffffffd800387947 */ /* 0x000fea000383ffff */
.L_x_5685:
        /* <DEDUP_REMOVED lines=8> */
.L_x_5691:
[----:B-1----:R1:W2:Y:S02]  /*fc30*/  SYNCS.PHASECHK.TRANS64.TRYWAIT P1, [R2+URZ+0x34840], R3 ;  /* 0x03484003020075a7 */ /* 0x0022a4000802017f */
[----:B--2---:R-:W-:Y:S05]  /*fc40*/  @!P1 NANOSLEEP.SYNCS 0x989680 ;  /* 0x009896800000995d */ /* 0x004fea0003900000 */
[----:B------:R-:W2:Y:S02]  /*fc50*/  @!P1 SYNCS.PHASECHK.TRANS64 P1, [R2+URZ+0x34840], R3 ;  /* 0x03484003020095a7 */ /* 0x000ea4000802007f */
[----:B--2---:R-:W-:Y:S05]  /*fc60*/  @!P1 BRA `(.L_x_5691) ;  /* 0xfffffffc00f09947 */ /* 0x004fea000383ffff */
[----:B------:R-:W-:Y:S05]  /*fc70*/  BRA `(.L_x_5744) ;  /* 0xffffffdc00f87947 */ /* 0x000fea000383ffff */
.L_x_5694:
[----:B-1----:R1:W2:Y:S02]  /*fc80*/  SYNCS.PHASECHK.TRANS64.TRYWAIT P1, [R2+URZ+0x34860], R3 ;  /* 0x03486003020075a7 */ /* 0x0022a4000802017f */
[----:B--2---:R-:W-:Y:S05]  /*fc90*/  @!P1 NANOSLEEP.SYNCS 0x989680 ;  /* 0x009896800000995d */ /* 0x004fea0003900000 */
[----:B------:R-:W2:Y:S02]  /*fca0*/  @!P1 SYNCS.PHASECHK.TRANS64 P1, [R2+URZ+0x34860], R3 ;  /* 0x03486003020095a7 */ /* 0x000ea4000802007f */
[----:B--2---:R-:W-:Y:S05]  /*fcb0*/  @!P1 BRA `(.L_x_5694) ;  /* 0xfffffffc00f09947 */ /* 0x004fea000383ffff */
[----:B------:R-:W-:Y:S05]  /*fcc0*/  BRA `(.L_x_5745) ;  /* 0xffffffe000907947 */ /* 0x000fea000383ffff */
.L_x_5701:
[----:B--2---:R2:W3:Y:S02]  /*fcd0*/  SYNCS.PHASECHK.TRANS64.TRYWAIT P1, [R2+URZ+0x34840], R3 ;  /* 0x03484003020075a7 */ /* 0x0044e4000802017f */
[----:B---3--:R-:W-:Y:S05]  /*fce0*/  @!P1 NANOSLEEP.SYNCS 0x989680 ;  /* 0x009896800000995d */ /* 0x008fea0003900000 */
[----:B------:R-:W3:Y:S02]  /*fcf0*/  @!P1 SYNCS.PHASECHK.TRANS64 P1, [R2+URZ+0x34840], R3 ;  /* 0x03484003020095a7 */ /* 0x000ee4000802007f */
[----:B---3--:R-:W-:Y:S05]  /*fd00*/  @!P1 BRA `(.L_x_5701) ;  /* 0xfffffffc00f09947 */ /* 0x008fea000383ffff */
[----:B------:R-:W-:Y:S05]  /*fd10*/  BRA `(.L_x_5746) ;  /* 0xffffffe400c87947 */ /* 0x000fea000383ffff */
.L_x_5704:
[----:B-1----:R1:W2:Y:S02]  /*fd20*/  SYNCS.PHASECHK.TRANS64.TRYWAIT P1, [R2+URZ+0x34860], R17 ;  /* 0x03486011020075a7 */ /* 0x0022a4000802017f */
[----:B--2---:R-:W-:Y:S05]  /*fd30*/  @!P1 NANOSLEEP.SYNCS 0x989680 ;  /* 0x009896800000995d */ /* 0x004fea0003900000 */
[----:B------:R-:W2:Y:S02]  /*fd40*/  @!P1 SYNCS.PHASECHK.TRANS64 P1, [R2+URZ+0x34860], R17 ;  /* 0x03486011020095a7 */ /* 0x000ea4000802007f */
[----:B--2---:R-:W-:Y:S05]  /*fd50*/  @!P1 BRA `(.L_x_5704) ;  /* 0xfffffffc00f09947 */ /* 0x004fea000383ffff */
[----:B------:R-:W-:Y:S05]  /*fd60*/  BRA `(.L_x_5747) ;  /* 0xffffffe800607947 */ /* 0x000fea000383ffff */
.L_x_5710:
[----:B--2---:R2:W3:Y:S02]  /*fd70*/  SYNCS.PHASECHK.TRANS64.TRYWAIT P1, [R2+URZ+0x34840], R3 ;  /* 0x03484003020075a7 */ /* 0x0044e4000802017f */
[----:B---3--:R-:W-:Y:S05]  /*fd80*/  @!P1 NANOSLEEP.SYNCS 0x989680 ;  /* 0x009896800000995d */ /* 0x008fea0003900000 */
[----:B------:R-:W3:Y:S02]  /*fd90*/  @!P1 SYNCS.PHASECHK.TRANS64 P1, [R2+URZ+0x34840], R3 ;  /* 0x03484003020095a7 */ /* 0x000ee4000802007f */
[----:B---3--:R-:W-:Y:S05]  /*fda0*/  @!P1 BRA `(.L_x_5710) ;  /* 0xfffffffc00f09947 */ /* 0x008fea000383ffff */
[----:B------:R-:W-:Y:S05]  /*fdb0*/  BRA `(.L_x_5748) ;  /* 0xffffffec00747947 */ /* 0x000fea000383ffff */
.L_x_5713:
[----:B-1----:R1:W2:Y:S02]  /*fdc0*/  SYNCS.PHASECHK.TRANS64.TRYWAIT P1, [R2+URZ+0x34860], R10 ;  /* 0x0348600a020075a7 */ /* 0x0022a4000802017f */
[----:B--2---:R-:W-:Y:S05]  /*fdd0*/  @!P1 NANOSLEEP.SYNCS 0x989680 ;  /* 0x009896800000995d */ /* 0x004fea0003900000 */
[----:B------:R-:W2:Y:S02]  /*fde0*/  @!P1 SYNCS.PHASECHK.TRANS64 P1, [R2+URZ+0x34860], R10 ;  /* 0x0348600a020095a7 */ /* 0x000ea4000802007f */
[----:B--2---:R-:W-:Y:S05]  /*fdf0*/  @!P1 BRA `(.L_x_5713) ;  /* 0xfffffffc00f09947 */ /* 0x004fea000383ffff */
[----:B------:R-:W-:Y:S05]  /*fe00*/  BRA `(.L_x_5749) ;  /* 0xfffffff0000c7947 */ /* 0x000fea000383ffff */
.L_x_5719:
[----:B-1----:R1:W2:Y:S02]  /*fe10*/  SYNCS.PHASECHK.TRANS64.TRYWAIT P0, [R2+URZ+0x34860], R3 ;  /* 0x03486003020075a7 */ /* 0x0022a4000800017f */
[----:B--2---:R-:W-:Y:S05]  /*fe20*/  @!P0 NANOSLEEP.SYNCS 0x989680 ;  /* 0x009896800000895d */ /* 0x004fea0003900000 */
[----:B------:R-:W2:Y:S02]  /*fe30*/  @!P0 SYNCS.PHASECHK.TRANS64 P0, [R2+URZ+0x34860], R3 ;  /* 0x03486003020085a7 */ /* 0x000ea4000800007f */
[----:B--2---:R-:W-:Y:S05]  /*fe40*/  @!P0 BRA `(.L_x_5719) ;  /* 0xfffffffc00f08947 */ /* 0x004fea000383ffff */
[----:B------:R-:W-:Y:S05]  /*fe50*/  BRA `(.L_x_5750) ;  /* 0xfffffff000c87947 */ /* 0x000fea000383ffff */
.L_x_5724:
[----:B-1----:R1:W2:Y:S02]  /*fe60*/  SYNCS.PHASECHK.TRANS64.TRYWAIT P0, [R0+URZ+0x34820], R3 ;  /* 0x03482003000075a7 */ /* 0x0022a4000800017f */
[----:B--2---:R-:W-:Y:S05]  /*fe70*/  @!P0 NANOSLEEP.SYNCS 0x989680 ;  /* 0x009896800000895d */ /* 0x004fea0003900000 */
[----:B------:R-:W2:Y:S02]  /*fe80*/  @!P0 SYNCS.PHASECHK.TRANS64 P0, [R0+URZ+0x34820], R3 ;  /* 0x03482003000085a7 */ /* 0x000ea4000800007f */
[----:B--2---:R-:W-:Y:S05]  /*fe90*/  @!P0 BRA `(.L_x_5724) ;  /* 0xfffffffc00f08947 */ /* 0x004fea000383ffff */
[----:B------:R-:W-:Y:S05]  /*fea0*/  BRA `(.L_x_5751) ;  /* 0xfffffff400ac7947 */ /* 0x000fea000383ffff */
.L_x_5725:
        /* <DEDUP_REMOVED lines=11> */
.L_x_5753:
[----:B------:R-:W-:Y:S05]  /*ff60*/  BSYNC B0 ;  /* 0x0000000000007941 */ /* 0x000fea0003800000 */
.L_x_5752:
[----:B------:R-:W-:Y:S05]  /*ff70*/  BRA `(.L_x_5754) ;  /* 0xfffffff400947947 */ /* 0x000fea000383ffff */
.L_x_5728:
[----:B------:R-:W-:Y:S01]  /*ff80*/  BSSY B1, `(.L_x_5755) ;  /* 0x0000006000017945 */ /* 0x000fe20003800000 */
[----:B------:R-:W-:-:S07]  /*ff90*/  IMAD.MOV.U32 R15, RZ, RZ, -0x1 ;  /* 0xffffffffff0f7424 */ /* 0x000fce00078e00ff */
[----:B-12---:R-:W-:Y:S05]  /*ffa0*/  WARPSYNC.COLLECTIVE R15, `(.L_x_5756) ;  /* 0x000000000f0c7348 */ /* 0x006fea0003c00000 */
[----:B------:R-:W-:Y:S02]  /*ffb0*/  ELECT P6, UR62, PT ;  /* 0x00000000003e782f */ /* 0x000fe400038c0000 */
[----:B------:R-:W-:Y:S01]  /*ffc0*/  MOV R14, UR62 ;  /* 0x0000003e000e7c02 */ /* 0x000fe20008000f00 */
[----:B-12---:R-:W-:Y:S10]  /*ffd0*/  ENDCOLLECTIVE ;  /* 0x000000000000791b */ /* 0x006ff40003800000 */
.L_x_5756:
[----:B------:R-:W-:Y:S05]  /*ffe0*/  BSYNC B1 ;  /* 0x0000000000017941 */ /* 0x000fea0003800000 */
.L_x_5755:
[----:B------:R-:W-:Y:S05]  /*fff0*/  BRA `(.L_x_5757) ;  /* 0xfffffff4008c7947 */ /* 0x000fea000383ffff */
.L_x_5730:
[----:B-1----:R1:W2:Y:S02]  /*10000*/  SYNCS.PHASECHK.TRANS64.TRYWAIT P0, [R6+URZ], R5 ;  /* 0x00000005060075a7 */ /* 0x0022a4000800017f */
[----:B--2---:R-:W-:Y:S05]  /*10010*/  @!P0 NANOSLEEP.SYNCS 0x989680 ;  /* 0x009896800000895d */ /* 0x004fea0003900000 */
[----:B------:R-:W2:Y:S02]  /*10020*/  @!P0 SYNCS.PHASECHK.TRANS64 P0, [R6+URZ], R5 ;  /* 0x00000005060085a7 */ /* 0x000ea4000800007f */
[----:B--2---:R-:W-:Y:S05]  /*10030*/  @!P0 BRA `(.L_x_5730) ;  /* 0xfffffffc00f08947 */ /* 0x004fea000383ffff */
[----:B------:R-:W-:Y:S05]  /*10040*/  BRA `(.L_x_5758) ;  /* 0xfffffff400c07947 */ /* 0x000fea000383ffff */
.L_x_5731:
[----:B--2---:R2:W3:Y:S02]  /*10050*/  SYNCS.PHASECHK.TRANS64.TRYWAIT P0, [R3+URZ], R2 ;  /* 0x00000002030075a7 */ /* 0x0044e4000800017f */
[----:B---3--:R-:W-:Y:S05]  /*10060*/  @!P0 NANOSLEEP.SYNCS 0x989680 ;  /* 0x009896800000895d */ /* 0x008fea0003900000 */
[----:B------:R-:W3:Y:S02]  /*10070*/  @!P0 SYNCS.PHASECHK.TRANS64 P0, [R3+URZ], R2 ;  /* 0x00000002030085a7 */ /* 0x000ee4000800007f */
[----:B---3--:R-:W-:Y:S05]  /*10080*/  @!P0 BRA `(.L_x_5731) ;  /* 0xfffffffc00f08947 */ /* 0x008fea000383ffff */
[----:B------:R-:W-:Y:S05]  /*10090*/  BRA `(.L_x_5759) ;  /* 0xfffffff400b47947 */ /* 0x000fea000383ffff */
.L_x_5733:
[----:B--2---:R2:W3:Y:S02]  /*100a0*/  SYNCS.PHASECHK.TRANS64.TRYWAIT P0, [R16+URZ], R5 ;  /* 0x00000005100075a7 */ /* 0x0044e4000800017f */
[----:B---3--:R-:W-:Y:S05]  /*100b0*/  @!P0 NANOSLEEP.SYNCS 0x989680 ;  /* 0x009896800000895d */ /* 0x008fea0003900000 */
[----:B------:R-:W3:Y:S02]  /*100c0*/  @!P0 SYNCS.PHASECHK.TRANS64 P0, [R16+URZ], R5 ;  /* 0x00000005100085a7 */ /* 0x000ee4000800007f */
[----:B---3--:R-:W-:Y:S05]  /*100d0*/  @!P0 BRA `(.L_x_5733) ;  /* 0xfffffffc00f08947 */ /* 0x008fea000383ffff */
[----:B------:R-:W-:Y:S05]  /*100e0*/  BRA `(.L_x_5760) ;  /* 0xfffffff400b87947 */ /* 0x000fea000383ffff */
.L_x_5761:
        /* <DEDUP_REMOVED lines=9> */
.L_x_12770:


//--------------------- .text._ZN7cutlass13device_kernelIN5flash11enable_sm90INS1_16FlashAttnFwdSm90INS1_25CollectiveMainloopFwdSm90ILi2EN4cute5tupleIJNS5_1CILi1EEES8_S8_EEENS6_IJNS7_ILi128EEENS7_ILi176EEESA_EEELi128ENS_10bfloat16_tEfNS_4arch4Sm90ELb0ELb0ELb0ELb1ELb0ELb0ELb0ELb1ELb1ELb0ELb0ELb0EEENS1_21CollectiveEpilogueFwdINS6_IJSA_SA_SB_EEES9_SD_SF_Li256ELb1ELb0ELb0ELb0EEENS1_36VarlenDynamicPersistentTileSchedulerILi128ELi176ELi256ELi32ELb0ELb0ELb1ELb0ELb1ELb1EEEEEEEEEvNT_6ParamsE --------------------------
	.section	.text._ZN7cutlass13device_kernelIN5flash11enable_sm90INS1_16FlashAttnFwdSm90INS1_25CollectiveMainloopFwdSm90ILi2EN4cute5tupleIJNS5_1CILi1EEES8_S8_EEENS6_IJNS7_ILi128EEENS7_ILi176EEESA_EEELi128ENS_10bfloat16_tEfNS_4arch4Sm90ELb0ELb0ELb0ELb1ELb0ELb0ELb0ELb1ELb1ELb0ELb0ELb0EEENS1_21CollectiveEpilogueFwdINS6_IJSA_SA_SB_EEES9_SD_SF_Li256ELb1ELb0ELb0ELb0EEENS1_36VarlenDynamicPersistentTileSchedulerILi128ELi176ELi256ELi32ELb0ELb0ELb1ELb0ELb1ELb1EEEEEEEEEvNT_6ParamsE,"ax",@progbits
	.align	128
.text._ZN7cutlass13device_kernelIN5flash11enable_sm90INS1_16FlashAttnFwdSm90INS1_25CollectiveMainloopFwdSm90ILi2EN4cute5tupleIJNS5_1CILi1EEES8_S8_EEENS6_IJNS7_ILi128EEENS7_ILi176EEESA_EEELi128ENS_10bfloat16_tEfNS_4arch4Sm90ELb0ELb0ELb0ELb1ELb0ELb0ELb0ELb1ELb1ELb0ELb0ELb0EEENS1_21CollectiveEpilogueFwdINS6_IJSA_SA_SB_EEES9_SD_SF_Li256ELb1ELb0ELb0ELb0EEENS1_36VarlenDynamicPersistentTileSchedulerILi128ELi176ELi256ELi32ELb0ELb0ELb1ELb0ELb1ELb1EEEEEEEEEvNT_6ParamsE:
        .type           _ZN7cutlass13device_kernelIN5flash11enable_sm90INS1_16FlashAttnFwdSm90INS1_25CollectiveMainloopFwdSm90ILi2EN4cute5tupleIJNS5_1CILi1EEES8_S8_EEENS6_IJNS7_ILi128EEENS7_ILi176EEESA_EEELi128ENS_10bfloat16_tEfNS_4arch4Sm90ELb0ELb0ELb0ELb1ELb0ELb0ELb0ELb1ELb1ELb0ELb0ELb0EEENS1_21CollectiveEpilogueFwdINS6_IJSA_SA_SB_EEES9_SD_SF_Li256ELb1ELb0ELb0ELb0EEENS1_36VarlenDynamicPersistentTileSchedulerILi128ELi176ELi256ELi32ELb0ELb0ELb1ELb0ELb1ELb1EEEEEEEEEvNT_6ParamsE,@function
        .size           _ZN7cutlass13device_kernelIN5flash11enable_sm90INS1_16FlashAttnFwdSm90INS1_25CollectiveMainloopFwdSm90ILi2EN4cute5tupleIJNS5_1CILi1EEES8_S8_EEENS6_IJNS7_ILi128EEENS7_ILi176EEESA_EEELi128ENS_10bfloat16_tEfNS_4arch4Sm90ELb0ELb0ELb0ELb1ELb0ELb0ELb0ELb1ELb1ELb0ELb0ELb0EEENS1_21CollectiveEpilogueFwdINS6_IJSA_SA_SB_EEES9_SD_SF_Li256ELb1ELb0ELb0ELb0EEENS1_36VarlenDynamicPersistentTileSchedulerILi128ELi176ELi256ELi32ELb0ELb0ELb1ELb0ELb1ELb1EEEEEEEEEvNT_6ParamsE,(.L_x_12771 - _ZN7cutlass13device_kernelIN5flash11enable_sm90INS1_16FlashAttnFwdSm90INS1_25CollectiveMainloopFwdSm90ILi2EN4cute5tupleIJNS5_1CILi1EEES8_S8_EEENS6_IJNS7_ILi128EEENS7_ILi176EEESA_EEELi128ENS_10bfloat16_tEfNS_4arch4Sm90ELb0ELb0ELb0ELb1ELb0ELb0ELb0ELb1ELb1ELb0ELb0ELb0EEENS1_21CollectiveEpilogueFwdINS6_IJSA_SA_SB_EEES9_SD_SF_Li256ELb1ELb0ELb0ELb0EEENS1_36VarlenDynamicPersistentTileSchedulerILi128ELi176ELi256ELi32ELb0ELb0ELb1ELb0ELb1ELb1EEEEEEEEEvNT_6ParamsE)
        .other          _ZN7cutlass13device_kernelIN5flash11enable_sm90INS1_16FlashAttnFwdSm90INS1_25CollectiveMainloopFwdSm90ILi2EN4cute5tupleIJNS5_1CILi1EEES8_S8_EEENS6_IJNS7_ILi128EEENS7_ILi176EEESA_EEELi128ENS_10bfloat16_tEfNS_4arch4Sm90ELb0ELb0ELb0ELb1ELb0ELb0ELb0ELb1ELb1ELb0ELb0ELb0EEENS1_21CollectiveEpilogueFwdINS6_IJSA_SA_SB_EEES9_SD_SF_Li256ELb1ELb0ELb0ELb0EEENS1_36VarlenDynamicPersistentTileSchedulerILi128ELi176ELi256ELi32ELb0ELb0ELb1ELb0ELb1ELb1EEEEEEEEEvNT_6ParamsE,@"STO_CUDA_ENTRY STV_DEFAULT"
_ZN7cutlass13device_kernelIN5flash11enable_sm90INS1_16FlashAttnFwdSm90INS1_25CollectiveMainloopFwdSm90ILi2EN4cute5tupleIJNS5_1CILi1EEES8_S8_EEENS6_IJNS7_ILi128EEENS7_ILi176EEESA_EEELi128ENS_10bfloat16_tEfNS_4arch4Sm90ELb0ELb0ELb0ELb1ELb0ELb0ELb0ELb1ELb1ELb0ELb0ELb0EEENS1_21CollectiveEpilogueFwdINS6_IJSA_SA_SB_EEES9_SD_SF_Li256ELb1ELb0ELb0ELb0EEENS1_36VarlenDynamicPersistentTileSchedulerILi128ELi176ELi256ELi32ELb0ELb0ELb1ELb0ELb1ELb1EEEEEEEEEvNT_6ParamsE:
        /* <DEDUP_REMOVED lines=20> */
.L_x_5763:
[----:B------:R-:W-:Y:S05]  /*0140*/  BSYNC B0 ;  /* 0x0000000000007941 */ /* 0x000fea0003800000 */
.L_x_5762:
[----:B------:R-:W-:Y:S01]  /*0150*/  VOTEU.ANY UP0, P0 ;  /* 0x00000000003f7886 */ /* 0x000fe20000000100 */
[----:B------:R-:W0:Y:S01]  /*0160*/  SHFL.IDX PT, R2, R0, RZ, 0x1f ;  /* 0x00001fff00027589 */ /* 0x000e2200000e0000 */
[----:B------:R-:W-:Y:S01]  /*0170*/  UMOV UR4, 0x1 ;  /* 0x0000000100047882 */ /* 0x000fe20000000000 */
[----:B------:R-:W-:Y:S01]  /*0180*/  UMOV UR7, 0x100 ;  /* 0x0000010000077882 */ /* 0x000fe20000000000 */
[----:B------:R-:W-:Y:S01]  /*0190*/  SHF.R.U32.HI R3, RZ, 0x7, R3 ;  /* 0x00000007ff037819 */ /* 0x000fe20000011603 */
[----:B------:R-:W1:Y:S01]  /*01a0*/  @UP0 S2UR UR8, SR_CgaCtaId ;  /* 0x00000000000809c3 */ /* 0x000e620000008800 */
[----:B------:R-:W-:Y:S01]  /*01b0*/  @UP0 UMOV UR6, 0x400 ;  /* 0x0000040000060882 */ /* 0x000fe20000000000 */
[----:B------:R-:W-:-:S04]  /*01c0*/  @UP0 UIADD3 UR4, -UR4, 0x100000, URZ ;  /* 0x0010000004040890 */ /* 0x000fc8000fffe13f */
[----:B------:R-:W-:Y:S02]  /*01d0*/  @UP0 USHF.L.U32 UR5, UR4, 0xb, URZ ;  /* 0x0000000b04050899 */ /* 0x000fe4000800063f */
[----:B------:R-:W-:Y:S01]  /*01e0*/  @UP0 USHF.L.U32 UR4, UR4, 0x1, URZ ;  /* 0x0000000104040899 */ /* 0x000fe2000800063f */
[----:B------:R-:W-:Y:S01]  /*01f0*/  VOTEU.ANY UP1, P0 ;  /* 0x00000000003f7886 */ /* 0x000fe20000020100 */
[----:B0-----:R-:W-:Y:S02]  /*0200*/  ISETP.NE.AND P1, PT, R2, RZ, PT ;  /* 0x000000ff0200720c */ /* 0x001fe40003f25270 */
[----:B------:R0:W2:Y:S01]  /*0210*/  SHFL.IDX PT, R2, R3, RZ, 0x1f ;  /* 0x00001fff03027589 */ /* 0x0000a200000e0000 */
[----:B-1----:R-:W-:Y:S02]  /*0220*/  @UP0 ULEA UR8, UR8, UR6, 0x18 ;  /* 0x0000000608080291 */ /* 0x002fe4000f8ec03f */
[----:B------:R-:W-:-:S04]  /*0230*/  @UP0 UIADD3 UR6, -UR7, 0x100000, URZ ;  /* 0x0010000007060890 */ /* 0x000fc8000fffe13f */
[----:B------:R-:W-:Y:S02]  /*0240*/  @UP0 USHF.L.U32 UR7, UR6, 0xb, URZ ;  /* 0x0000000b06070899 */ /* 0x000fe4000800063f */
[----:B------:R-:W-:Y:S01]  /*0250*/  @UP0 USHF.L.U32 UR6, UR6, 0x1, URZ ;  /* 0x0000000106060899 */ /* 0x000fe2000800063f */
[----:B------:R-:W-:Y:S01]  /*0260*/  VOTEU.ANY UP0, P0 ;  /* 0x00000000003f7886 */ /* 0x000fe20000000100 */
[----:B------:R-:W1:Y:S04]  /*0270*/  FENCE.VIEW.ASYNC.S ;  /* 0x00000000000073c6 */ /* 0x000e680000000000 */
[----:B-1----:R0:W1:Y:S06]  /*0280*/  @UP0 SYNCS.EXCH.64 URZ, [UR8+0x34800], UR4 ;  /* 0x03480004083f05b2 */ /* 0x00206c0008000100 */
[----:B------:R0:W3:Y:S02]  /*0290*/  @UP1 SYNCS.EXCH.64 URZ, [UR8+0x34820], UR6 ;  /* 0x03482006083f15b2 */ /* 0x0000e40008000100 */
[----:B0-----:R-:W-:Y:S05]  /*02a0*/  @P1 BRA `(.L_x_5764) ;  /* 0x0000000000481947 */ /* 0x001fea0003800000 */
[----:B------:R-:W0:Y:S01]  /*02b0*/  S2UR UR5, SR_CgaCtaId ;  /* 0x00000000000579c3 */ /* 0x000e220000008800 */
        /* <DEDUP_REMOVED lines=15> */
[----:B------:R0:W0:Y:S01]  /*03b0*/  SYNCS.EXCH.64 URZ, [UR8+0x34848], UR4 ;  /* 0x03484804083f75b2 */ /* 0x0000220008000100 */
[----:B------:R-:W-:Y:S01]  /*03c0*/  NOP ;  /* 0x0000000000007918 */ /* 0x000fe20000000000 */
.L_x_5764:
[----:B------:R-:W5:Y:S01]  /*03d0*/  SHFL.IDX PT, R3, R0, RZ, 0x1f ;  /* 0x00001fff00037589 */ /* 0x000f6200000e0000 */
[----:B------:R-:W-:Y:S01]  /*03e0*/  NOP ;  /* 0x0000000000007918 */ /* 0x000fe20000000000 */
[----:B-----5:R-:W-:-:S13]  /*03f0*/  ISETP.NE.AND P0, PT, R3, RZ, PT ;  /* 0x000000ff0300720c */ /* 0x020fda0003f05270 */
        /* <DEDUP_REMOVED lines=17> */
[----:B------:R0:W0:Y:S01]  /*0510*/  SYNCS.EXCH.64 URZ, [UR8+0x34868], UR6 ;  /* 0x03486806083f75b2 */ /* 0x0000220008000100 */
[----:B------:R-:W-:Y:S01]  /*0520*/  NOP ;  /* 0x0000000000007918 */ /* 0x000fe20000000000 */
.L_x_5765:
[----:B------:R-:W5:Y:S01]  /*0530*/  SHFL.IDX PT, R3, R0, RZ, 0x1f ;  /* 0x00001fff00037589 */ /* 0x000f6200000e0000 */
[----:B------:R-:W-:Y:S01]  /*0540*/  NOP ;  /* 0x0000000000007918 */ /* 0x000fe20000000000 */
[----:B-----5:R-:W-:-:S13]  /*0550*/  ISETP.NE.AND P0, PT, R3, RZ, PT ;  /* 0x000000ff0300720c */ /* 0x020fda0003f05270 */
        /* <DEDUP_REMOVED lines=13> */
[----:B------:R0:W0:Y:S01]  /*0630*/  SYNCS.EXCH.64 URZ, [UR6+0x34888], UR4 ;  /* 0x03488804063f75b2 */ /* 0x0000220008000100 */
[----:B------:R-:W-:Y:S01]  /*0640*/  NOP ;  /* 0x0000000000007918 */ /* 0x000fe20000000000 */
.L_x_5766:
        /* <DEDUP_REMOVED lines=22> */
.L_x_5767:
        /* <DEDUP_REMOVED lines=22> */
.L_x_5768:
[----:B--2---:R-:W-:Y:S01]  /*0910*/  ISETP.NE.AND P0, PT, R2, RZ, PT ;  /* 0x000000ff0200720c */ /* 0x004fe20003f05270 */
[----:B------:R-:W-:Y:S01]  /*0920*/  IMAD.MOV.U32 R2, RZ, RZ, 0x1 ;  /* 0x00000001ff027424 */ /* 0x000fe200078e00ff */
[----:B------:R-:W-:Y:S01]  /*0930*/  NOP ;  /* 0x0000000000007918 */ /* 0x000fe20000000000 */
[----:B------:R-:W-:-:S03]  /*0940*/  ULDC.64 UR60, c[0x0][0x208] ;  /* 0x00008200003c7ab9 */ /* 0x000fc60000000a00 */
[----:B------:R-:W-:-:S05]  /*0950*/  SEL R2, R2, 0x2, !P0 ;  /* 0x0000000202027807 */ /* 0x000fca0004000000 */
[----:B------:R2:W-:Y:S01]  /*0960*/  STL [R1+0x30], R2 ;  /* 0x0000300201007387 */ /* 0x0005e20000100800 */
[----:B01-34-:R-:W-:Y:S06]  /*0970*/  BAR.SYNC.DEFER_BLOCKING 0x0 ;  /* 0x0000000000007b1d */ /* 0x01bfec0000010000 */
[----:B------:R-:W-:Y:S05]  /*0980*/  @!P0 BRA `(.L_x_5769) ;  /* 0x000000d000688947 */ /* 0x000fea0003800000 */
.L_x_5770:
[----:B------:R-:W-:-:S08]  /*0990*/  NOP ;  /* 0x0000000000007918 */ /* 0x000fd00000000000 */
[----:B------:R-:W0:Y:S02]  /*09a0*/  USETMAXREG.TRY_ALLOC.CTAPOOL UP0, 0xf0 ;  /* 0x000000f0000079c8 */ /* 0x000e240008000600 */
[----:B0-----:R-:W-:-:S13]  /*09b0*/  PLOP3.LUT P0, PT, PT, PT, UP0, 0x80, 0x0 ;  /* 0x000000000000781c */ /* 0x001fda0003f0f008 */
[----:B------:R-:W-:Y:S05]  /*09c0*/  @!P0 BRA `(.L_x_5770) ;  /* 0xfffffffc00f08947 */ /* 0x000fea000383ffff */
[----:B--2---:R-:W0:Y:S01]  /*09d0*/  S2R R2, SR_TID.X ;  /* 0x0000000000027919 */ /* 0x004e220000002100 */
[----:B------:R-:W1:Y:S01]  /*09e0*/  S2UR UR5, SR_CgaCtaId ;  /* 0x00000000000579c3 */ /* 0x000e620000008800 */
[----:B------:R-:W-:-:S07]  /*09f0*/  UMOV UR4, 0x400 ;  /* 0x0000040000047882 */ /* 0x000fce0000000000 */
[----:B------:R-:W-:Y:S06]  /*0a00*/  BAR.ARV 0x8, 0x120 ;  /* 0x0204800000007b1d */ /* 0x000fec0000002000 */
[----:B-1----:R-:W-:Y:S01]  /*0a10*/  ULEA UR4, UR5, UR4, 0x18 ;  /* 0x0000000405047291 */ /* 0x002fe2000f8ec03f */
[----:B0-----:R-:W-:-:S04]  /*0a20*/  LOP3.LUT R0, R2, 0xffffff80, RZ, 0xc0, !PT ;  /* 0xffffff8002007812 */ /* 0x001fc800078ec0ff */
[----:B------:R-:W-:-:S13]  /*0a30*/  ISETP.NE.AND P0, PT, R0, 0x80, PT ;  /* 0x000000800000780c */ /* 0x000fda0003f05270 */
[----:B------:R-:W-:Y:S08]  /*0a40*/  @!P0 BAR.ARV 0x9, 0x100 ;  /* 0x0244000000008b1d */ /* 0x000ff00000002000 */
[----:B------:R-:W-:Y:S06]  /*0a50*/  BAR.SYNC.DEFER_BLOCKING 0x5, 0x120 ;  /* 0x0144800000007b1d */ /* 0x000fec0000010000 */
[----:B------:R-:W0:Y:S01]  /*0a60*/  LDS.128 R48, [UR4+0x348d0] ;  /* 0x0348d004ff307984 */ /* 0x000e220008000c00 */
[----:B------:R-:W-:Y:S01]  /*0a70*/  ULDC UR4, c[0x0][0xc14] ;  /* 0x0003050000047ab9 */ /* 0x000fe20000000800 */
[----:B------:R-:W-:Y:S06]  /*0a80*/  BAR.ARV 0x4, 0x120 ;  /* 0x0104800000007b1d */ /* 0x000fec0000002000 */
[----:B0-----:R-:W-:-:S13]  /*0a90*/  ISETP.GE.AND P0, PT, R51, UR4, PT ;  /* 0x0000000433007c0c */ /* 0x001fda000bf06270 */
[----:B------:R-:W-:Y:S05]  /*0aa0*/  @P0 EXIT ;  /* 0x000000000000094d */ /* 0x000fea0003800000 */
[----:B------:R-:W2:Y:S01]  /*0ab0*/  LDL.LU R10, [R1+0x30] ;  /* 0x00003000010a7983 */ /* 0x000ea20000300800 */
[----:B------:R-:W-:-:S05]  /*0ac0*/  VIADD R230, R2, 0xffffff80 ;  /* 0xffffff8002e67836 */ /* 0x000fca0000000000 */
        /* <DEDUP_REMOVED lines=13> */
[CC--:B------:R-:W-:Y:S01]  /*0ba0*/  LEA.HI R0, R3.reuse, R230.reuse, RZ, 0x4 ;  /* 0x000000e603007211 */ /* 0x0c0fe200078f20ff */
[----:B------:R-:W-:Y:S01]  /*0bb0*/  IMAD.IADD R11, R8, 0x1, -R11 ;  /* 0x00000001080b7824 */ /* 0x000fe200078e0a0b */
[-C--:B------:R-:W-:Y:S02]  /*0bc0*/  LEA.HI R2, R3, R230.reuse, RZ, 0x5 ;  /* 0x000000e603027211 */ /* 0x080fe400078f28ff */
[----:B------:R-:W-:Y:S02]  /*0bd0*/  SHF.R.S32.HI R4, RZ, 0x5, R4 ;  /* 0x00000005ff047819 */ /* 0x000fe40000011404 */
[----:B------:R-:W-:Y:S02]  /*0be0*/  LOP3.LUT R5, R5, 0x3fffffe, RZ, 0xc0, !PT ;  /* 0x03fffffe05057812 */ /* 0x000fe400078ec0ff */
[----:B------:R-:W-:Y:S01]  /*0bf0*/  SHF.R.S32.HI R9, RZ, 0x4, R0 ;  /* 0x00000004ff097819 */ /* 0x000fe20000011400 */
[----:B------:R-:W-:Y:S01]  /*0c00*/  IMAD.SHL.U32 R2, R2, 0x20, RZ ;  /* 0x0000002002027824 */ /* 0x000fe200078e00ff */
[----:B------:R-:W-:Y:S01]  /*0c10*/  LOP3.LUT R7, R0, 0x3fffff0, RZ, 0xc0, !PT ;  /* 0x03fffff000077812 */ /* 0x000fe200078ec0ff */
[----:B------:R-:W-:Y:S01]  /*0c20*/  IMAD R4, R4, 0x10, R11 ;  /* 0x0000001004047824 */ /* 0x000fe200078e020b */
[----:B------:R-:W-:Y:S01]  /*0c30*/  LEA.HI R0, R0, R9, RZ, 0x1 ;  /* 0x0000000900007211 */ /* 0x000fe200078f08ff */
[----:B------:R-:W-:Y:S01]  /*0c40*/  IMAD.IADD R5, R226, 0x1, -R5 ;  /* 0x00000001e2057824 */ /* 0x000fe200078e0a05 */
[----:B------:R-:W-:Y:S01]  /*0c50*/  LEA.HI R3, R3, R230, RZ, 0x3 ;  /* 0x000000e603037211 */ /* 0x000fe200078f18ff */
[----:B------:R-:W-:Y:S01]  /*0c60*/  IMAD.IADD R7, R230, 0x1, -R7 ;  /* 0x00000001e6077824 */ /* 0x000fe200078e0a07 */
[----:B------:R-:W-:Y:S01]  /*0c70*/  LOP3.LUT R2, R2, 0xfffffc00, RZ, 0xc0, !PT ;  /* 0xfffffc0002027812 */ /* 0x000fe200078ec0ff */
[----:B------:R-:W-:Y:S01]  /*0c80*/  IMAD R228, R5, 0x40, R4 ;  /* 0x0000004005e47824 */ /* 0x000fe200078e0204 */
[----:B------:R-:W-:-:S02]  /*0c90*/  LOP3.LUT R0, R0, 0x1ffffffe, RZ, 0xc0, !PT ;  /* 0x1ffffffe00007812 */ /* 0x000fc400078ec0ff */
[----:B------:R-:W-:Y:S02]  /*0ca0*/  LOP3.LUT R6, R6, 0x7ffffffc, RZ, 0xc0, !PT ;  /* 0x7ffffffc06067812 */ /* 0x000fe400078ec0ff */
[----:B------:R-:W-:Y:S01]  /*0cb0*/  LOP3.LUT R5, R3, 0x1ffffff8, RZ, 0xc0, !PT ;  /* 0x1ffffff803057812 */ /* 0x000fe200078ec0ff */
[----:B------:R-:W-:Y:S02]  /*0cc0*/  IMAD R7, R7, 0x40, R2 ;  /* 0x0000004007077824 */ /* 0x000fe400078e0202 */
[----:B------:R-:W-:Y:S02]  /*0cd0*/  IMAD.IADD R0, R9, 0x1, -R0 ;  /* 0x0000000109007824 */ /* 0x000fe400078e0a00 */
[----:B------:R-:W-:Y:S02]  /*0ce0*/  IMAD.MOV.U32 R227, RZ, RZ, -0x2 ;  /* 0xfffffffeffe37424 */ /* 0x000fe400078e00ff */
[----:B------:R-:W-:Y:S02]  /*0cf0*/  IMAD.IADD R6, R225, 0x1, -R6 ;  /* 0x00000001e1067824 */ /* 0x000fe400078e0a06 */
[----:B------:R-:W-:Y:S01]  /*0d00*/  IMAD.IADD R5, R230, 0x1, -R5 ;  /* 0x00000001e6057824 */ /* 0x000fe200078e0a05 */
[----:B------:R-:W-:Y:S01]  /*0d10*/  SHF.R.S32.HI R18, RZ, 0x3, R3 ;  /* 0x00000003ff127819 */ /* 0x000fe20000011403 */
[----:B------:R-:W-:-:S02]  /*0d20*/  IMAD R229, R0, 0x8, R7 ;  /* 0x0000000800e57824 */ /* 0x000fc400078e0207 */
[----:B------:R-:W-:Y:S02]  /*0d30*/  IMAD R227, R6, R227, 0xb0 ;  /* 0x000000b006e37424 */ /* 0x000fe400078e02e3 */
[----:B------:R-:W-:Y:S02]  /*0d40*/  IMAD.MOV.U32 R224, RZ, RZ, RZ ;  /* 0x000000ffffe07224 */ /* 0x000fe400078e00ff */
[----:B------:R-:W-:Y:S02]  /*0d50*/  IMAD.MOV.U32 R16, RZ, RZ, RZ ;  /* 0x000000ffff107224 */ /* 0x000fe400078e00ff */
[----:B------:R-:W-:Y:S02]  /*0d60*/  IMAD.MOV.U32 R2, RZ, RZ, RZ ;  /* 0x000000ffff027224 */ /* 0x000fe400078e00ff */
[----:B------:R-:W-:Y:S01]  /*0d70*/  IMAD.SHL.U32 R17, R5, 0x8, RZ ;  /* 0x0000000805117824 */ /* 0x000fe200078e00ff */
[----:B--2---:R-:W-:-:S07]  /*0d80*/  LOP3.LUT R23, R10, 0x1, RZ, 0xfc, !PT ;  /* 0x000000010a177812 */ /* 0x004fce00078efcff */
.L_x_5813:
[----:B0-----:R-:W0:Y:S01]  /*0d90*/  LDC.64 R220, c[0x0][0xc60] ;  /* 0x00031800ffdc7b82 */ /* 0x001e220000000a00 */
[----:B------:R-:W-:Y:S01]  /*0da0*/  ULDC.64 UR4, c[0x0][0xa28] ;  /* 0x00028a0000047ab9 */ /* 0x000fe20000000a00 */
[----:B------:R-:W-:Y:S01]  /*0db0*/  IMAD.MOV.U32 R3, RZ, RZ, RZ ;  /* 0x000000ffff037224 */ /* 0x000fe200078e00ff */
[----:B------:R-:W-:Y:S01]  /*0dc0*/  ULDC.64 UR6, c[0x0][0xa20] ;  /* 0x0002880000067ab9 */ /* 0x000fe20000000a00 */
[----:B0-----:R-:W-:-:S06]  /*0dd0*/  IMAD.WIDE R220, R51, 0x4, R220 ;  /* 0x0000000433dc7825 */ /* 0x001fcc00078e02dc */
[----:B--2---:R-:W2:Y:S01]  /*0de0*/  LDG.E R220, desc[UR60][R220.64] ;  /* 0x0000003cdcdc7981 */ /* 0x004ea2000c1e1900 */
[----:B------:R-:W-:-:S04]  /*0df0*/  ISETP.NE.U32.AND P0, PT, RZ, UR4, PT ;  /* 0x00000004ff007c0c */ /* 0x000fc8000bf05070 */
[----:B------:R-:W-:Y:S02]  /*0e00*/  ISETP.NE.AND.EX P0, PT, RZ, UR5, PT, P0 ;  /* 0x00000005ff007c0c */ /* 0x000fe4000bf05300 */
[----:B--2---:R-:W-:-:S11]  /*0e10*/  SHF.R.S32.HI R223, RZ, 0x1f, R220 ;  /* 0x0000001fffdf7819 */ /* 0x004fd600000114dc */
[----:B---3-5:R-:W-:-:S04]  /*0e20*/  @P0 LEA R4, P1, R220, UR4, 0x2 ;  /* 0x00000004dc040c11 */ /* 0x028fc8000f8210ff */
        /* <DEDUP_REMOVED lines=25> */
.L_x_5771:
[----:B-----5:R-:W-:Y:S01]  /*0fc0*/  IMAD.IADD R80, R80, 0x1, -R3 ;  /* 0x0000000150507824 */ /* 0x020fe200078e0a03 */
[----:B------:R-:W-:Y:S01]  /*0fd0*/  PLOP3.LUT P0, PT, PT, PT, PT, 0x80, 0x0 ;  /* 0x000000000000781c */ /* 0x000fe20003f0f070 */
[----:B------:R-:W-:Y:S01]  /*0fe0*/  IMAD.MOV.U32 R222, RZ, RZ, R49 ;  /* 0x000000ffffde7224 */ /* 0x000fe200078e0031 */
[----:B------:R-:W-:Y:S01]  /*0ff0*/  CS2R R30, SRZ ;  /* 0x00000000001e7805 */ /* 0x000fe2000001ff00 */
[C---:B------:R-:W-:Y:S01]  /*1000*/  VIADD R0, R80.reuse, 0xaf ;  /* 0x000000af50007836 */ /* 0x040fe20000000000 */
[----:B------:R-:W-:Y:S01]  /*1010*/  ISETP.GE.AND P1, PT, R80, 0x1, PT ;  /* 0x000000015000780c */ /* 0x000fe20003f26270 */
[----:B------:R-:W-:Y:S01]  /*1020*/  IMAD.MOV.U32 R221, RZ, RZ, R50 ;  /* 0x000000ffffdd7224 */ /* 0x000fe200078e0032 */
[----:B------:R-:W-:Y:S01]  /*1030*/  CS2R R32, SRZ ;  /* 0x0000000000207805 */ /* 0x000fe2000001ff00 */
[----:B------:R-:W-:Y:S01]  /*1040*/  IMAD.HI R0, R0, 0x2e8ba2e9, RZ ;  /* 0x2e8ba2e900007827 */ /* 0x000fe200078e02ff */
[----:B------:R-:W-:Y:S02]  /*1050*/  CS2R R34, SRZ ;  /* 0x0000000000227805 */ /* 0x000fe4000001ff00 */
[----:B------:R-:W-:-:S02]  /*1060*/  CS2R R36, SRZ ;  /* 0x0000000000247805 */ /* 0x000fc4000001ff00 */
[----:B------:R-:W-:Y:S01]  /*1070*/  CS2R R38, SRZ ;  /* 0x0000000000267805 */ /* 0x000fe2000001ff00 */
[----:B------:R-:W-:Y:S01]  /*1080*/  IMAD.MOV.U32 R87, RZ, RZ, RZ ;  /* 0x000000ffff577224 */ /* 0x000fe200078e00ff */
[----:B------:R-:W-:Y:S02]  /*1090*/  SHF.R.U32.HI R3, RZ, 0x1f, R0 ;  /* 0x0000001fff037819 */ /* 0x000fe40000011600 */
[----:B------:R-:W-:Y:S02]  /*10a0*/  CS2R R40, SRZ ;  /* 0x0000000000287805 */ /* 0x000fe4000001ff00 */
[----:B------:R-:W-:Y:S02]  /*10b0*/  CS2R R42, SRZ ;  /* 0x00000000002a7805 */ /* 0x000fe4000001ff00 */
[----:B------:R-:W-:Y:S02]  /*10c0*/  CS2R R44, SRZ ;  /* 0x00000000002c7805 */ /* 0x000fe4000001ff00 */
[----:B------:R-:W-:Y:S01]  /*10d0*/  LEA.HI.SX32 R120, R0, R3, 0x1b ;  /* 0x0000000300787211 */ /* 0x000fe200078fdaff */
        /* <DEDUP_REMOVED lines=24> */
[----:B------:R-:W-:Y:S01]  /*1260*/  IMAD.MOV.U32 R8, RZ, RZ, RZ ;  /* 0x000000ffff087224 */ /* 0x000fe200078e00ff */
[----:B------:R-:W-:Y:S01]  /*1270*/  CS2R R106, SRZ ;  /* 0x00000000006a7805 */ /* 0x000fe2000001ff00 */
[----:B------:R-:W-:Y:S01]  /*1280*/  IMAD.MOV.U32 R10, RZ, RZ, RZ ;  /* 0x000000ffff0a7224 */ /* 0x000fe200078e00ff */
[----:B------:R-:W-:Y:S06]  /*1290*/  @!P1 BRA `(.L_x_5772) ;  /* 0x000000a800a89947 */ /* 0x000fec0003800000 */
[----:B------:R-:W1:Y:S01]  /*12a0*/  SHFL.IDX PT, R0, R226, RZ, 0x1f ;  /* 0x00001fffe2007589 */ /* 0x000e6200000e0000 */
[----:B------:R-:W2:Y:S01]  /*12b0*/  S2UR UR6, SR_CgaCtaId ;  /* 0x00000000000679c3 */ /* 0x000ea20000008800 */
[----:B------:R-:W-:Y:S01]  /*12c0*/  UMOV UR5, 0x400 ;  /* 0x0000040000057882 */ /* 0x000fe20000000000 */
[----:B-1----:R-:W-:Y:S01]  /*12d0*/  R2UR UR7, R0 ;  /* 0x00000000000772ca */ /* 0x002fe200000e0000 */
[----:B--2---:R-:W-:-:S04]  /*12e0*/  ULEA UR5, UR6, UR5, 0x18 ;  /* 0x0000000506057291 */ /* 0x004fc8000f8ec03f */
[----:B------:R-:W-:-:S04]  /*12f0*/  UIADD3 UR5, UR5, 0x16400, URZ ;  /* 0x0001640005057890 */ /* 0x000fc8000fffe03f */
[----:B------:R-:W-:-:S04]  /*1300*/  ULOP3.LUT UP0, URZ, UR5, 0x9f, URZ, 0xc0, !UPT ;  /* 0x0000009f053f7892 */ /* 0x000fc8000f80c03f */
[----:B------:R-:W-:Y:S02]  /*1310*/  ULEA.HI UR4, UR7, UR7, URZ, 0x1 ;  /* 0x0000000707047291 */ /* 0x000fe4000f8f083f */
[----:B------:R-:W-:Y:S01]  /*1320*/  IMAD.U32 R22, RZ, RZ, UR7 ;  /* 0x00000007ff167e24 */ /* 0x000fe2000f8e00ff */
[----:B------:R-:W-:Y:S01]  /*1330*/  PLOP3.LUT P0, PT, PT, PT, UP0, 0x80, 0x0 ;  /* 0x000000000000781c */ /* 0x000fe20003f0f008 */
        /* <DEDUP_REMOVED lines=9> */
[----:B0-----:R-:W-:Y:S01]  /*13d0*/  IMAD.U32 R4, RZ, RZ, UR4 ;  /* 0x00000004ff047e24 */ /* 0x001fe2000f8e00ff */
        /* <DEDUP_REMOVED lines=12> */
.L_x_5773:
[----:B------:R-:W1:Y:S01]  /*14a0*/  S2UR UR5, SR_CgaCtaId ;  /* 0x00000000000579c3 */ /* 0x000e620000008800 */
[----:B------:R-:W-:Y:S01]  /*14b0*/  LEA.HI R0, R224, R224, RZ, 0x1 ;  /* 0x000000e0e0007211 */ /* 0x000fe200078f08ff */
[----:B------:R-:W-:Y:S01]  /*14c0*/  UMOV UR4, 0x400 ;  /* 0x0000040000047882 */ /* 0x000fe20000000000 */
[----:B------:R-:W-:Y:S01]  /*14d0*/  BSSY B0, `(.L_x_5774) ;  /* 0x0000009000007945 */ /* 0x000fe20003800000 */
[----:B------:R-:W-:Y:S02]  /*14e0*/  ISETP.NE.AND P0, PT, R23, 0x3, PT ;  /* 0x000000031700780c */ /* 0x000fe40003f05270 */
[----:B------:R-:W-:-:S05]  /*14f0*/  LOP3.LUT R3, R0, 0xfffffffe, RZ, 0xc0, !PT ;  /* 0xfffffffe00037812 */ /* 0x000fca00078ec0ff */
[----:B------:R-:W-:-:S05]  /*1500*/  IMAD.IADD R3, R224, 0x1, -R3 ;  /* 0x00000001e0037824 */ /* 0x000fca00078e0a03 */
[----:B------:R-:W-:Y:S01]  /*1510*/  SHF.L.U32 R3, R3, 0x1f, RZ ;  /* 0x0000001f03037819 */ /* 0x000fe200000006ff */
[----:B-1----:R-:W-:-:S06]  /*1520*/  ULEA UR4, UR5, UR4, 0x18 ;  /* 0x0000000405047291 */ /* 0x002fcc000f8ec03f */
[----:B------:R-:W-:-:S04]  /*1530*/  IMAD.U32 R0, RZ, RZ, UR4 ;  /* 0x00000004ff007e24 */ /* 0x000fc8000f8e00ff */
[----:B------:R-:W1:Y:S02]  /*1540*/  SYNCS.PHASECHK.TRANS64.TRYWAIT P1, [R0+URZ+0x34800], R3 ;  /* 0x03480003000075a7 */ /* 0x000e64000802017f */
[----:B-1----:R-:W-:Y:S05]  /*1550*/  @!P1 BRA `(.L_x_5775) ;  /* 0x0000010c00e09947 */ /* 0x002fea0003800000 */
.L_x_5898:
[----:B------:R-:W-:Y:S05]  /*1560*/  BSYNC B0 ;  /* 0x0000000000007941 */ /* 0x000fea0003800000 */
.L_x_5774:
[----:B------:R-:W-:Y:S05]  /*1570*/  @!P0 BRA `(.L_x_5776) ;  /* 0x0000000000048947 */ /* 0x000fea0003800000 */
[----:B------:R-:W-:Y:S01]  /*1580*/  BPT.TRAP 0x1 ;  /* 0x000000040000795c */ /* 0x000fe20000300000 */
.L_x_5776:
[----:B------:R-:W-:Y:S01]  /*1590*/  IMAD R12, R2, 0x8, R0 ;  /* 0x00000008020c7824 */ /* 0x000fe200078e0200 */
[----:B-1----:R-:W-:-:S04]  /*15a0*/  SHF.L.U32 R3, R16, 0x1f, RZ ;  /* 0x0000001f10037819 */ /* 0x002fc800000006ff */
[----:B------:R1:W2:Y:S01]  /*15b0*/  SYNCS.PHASECHK.TRANS64.TRYWAIT P2, [R12+URZ+0x34830], R3 ;  /* 0x034830030c0075a7 */ /* 0x0002a2000804017f */
[----:B------:R-:W-:Y:S05]  /*15c0*/  @!P0 BRA `(.L_x_5777) ;  /* 0x0000000000048947 */ /* 0x000fea0003800000 */
[----:B------:R-:W-:Y:S01]  /*15d0*/  BPT.TRAP 0x1 ;  /* 0x000000040000795c */ /* 0x000fe20000300000 */
.L_x_5777:
[----:B0-----:R-:W0:Y:S01]  /*15e0*/  S2R R4, SR_TID.X ;  /* 0x0000000000047919 */ /* 0x001e220000002100 */
[----:B------:R-:W-:Y:S01]  /*15f0*/  IMAD.MOV.U32 R87, RZ, RZ, RZ ;  /* 0x000000ffff577224 */ /* 0x000fe200078e00ff */
[----:B0-----:R-:W-:Y:S01]  /*1600*/  LOP3.LUT P1, RZ, R4, 0x7f, RZ, 0xc0, !PT ;  /* 0x0000007f04ff7812 */ /* 0x001fe2000782c0ff */
[----:B--2---:R-:W-:-:S12]  /*1610*/  @P2 BRA `(.L_x_5778) ;  /* 0x0000000000082947 */ /* 0x004fd80003800000 */
[----:B------:R-:W0:Y:S02]  /*1620*/  SYNCS.PHASECHK.TRANS64.TRYWAIT P2, [R12+URZ+0x34830], R3 ;  /* 0x034830030c0075a7 */ /* 0x000e24000804017f */
[----:B0-----:R-:W-:Y:S05]  /*1630*/  @!P2 BRA `(.L_x_5779) ;  /* 0x0000010c00bca947 */ /* 0x001fea0003800000 */
.L_x_5778:
[----:B------:R-:W-:Y:S05]  /*1640*/  WARPSYNC.ALL ;  /* 0x0000000000007948 */ /* 0x000fea0003800000 */
[----:B01----:R-:W-:Y:S01]  /*1650*/  VIADD R3, R0, 0x1e400 ;  /* 0x0001e40000037836 */ /* 0x003fe20000000000 */
        /* <DEDUP_REMOVED lines=11> */
[----:B------:R-:W-:Y:S01]  /*1710*/  UMOV UR12, UR40 ;  /* 0x00000028000c7c82 */ /* 0x000fe20008000000 */
[----:B------:R-:W-:Y:S01]  /*1720*/  LOP3.LUT R3, R3, 0x10000, RZ, 0xfc, !PT ;  /* 0x0001000003037812 */ /* 0x000fe200078efcff */
[----:B------:R-:W-:Y:S01]  /*1730*/  IMAD.U32 R8, RZ, RZ, UR4 ;  /* 0x00000004ff087e24 */ /* 0x000fe2000f8e00ff */
[----:B------:R-:W-:Y:S01]  /*1740*/  UMOV UR8, UR40 ;  /* 0x0000002800087c82 */ /* 0x000fe20008000000 */
[----:B------:R-:W-:Y:S01]  /*1750*/  IMAD.U32 R9, RZ, RZ, UR5 ;  /* 0x00000005ff097e24 */ /* 0x000fe2000f8e00ff */
[----:B------:R-:W-:Y:S01]  /*1760*/  UMOV UR9, UR41 ;  /* 0x0000002900097c82 */ /* 0x000fe20008000000 */
[----:B------:R-:W-:Y:S01]  /*1770*/  IMAD R4, R2, 0xb00, R3 ;  /* 0x00000b0002047824 */ /* 0x000fe200078e0203 */
[----:B------:R-:W-:Y:S01]  /*1780*/  UMOV UR11, 0x40000040 ;  /* 0x40000040000b7882 */ /* 0x000fe20000000000 */
[----:B------:R-:W-:Y:S01]  /*1790*/  UMOV UR36, UR40 ;  /* 0x0000002800247c82 */ /* 0x000fe20008000000 */
[----:B------:R-:W-:Y:S01]  /*17a0*/  UMOV UR37, UR41 ;  /* 0x0000002900257c82 */ /* 0x000fe20008000000 */
[----:B------:R-:W-:Y:S01]  /*17b0*/  UMOV UR39, 0x40000040 ;  /* 0x4000004000277882 */ /* 0x000fe20000000000 */
[----:B------:R-:W-:Y:S01]  /*17c0*/  R2UR UR24, R4 ;  /* 0x00000000041872ca */ /* 0x000fe200000e0000 */
[----:B------:R-:W-:Y:S01]  /*17d0*/  UMOV UR32, UR40 ;  /* 0x0000002800207c82 */ /* 0x000fe20008000000 */
[----:B------:R-:W-:Y:S01]  /*17e0*/  UMOV UR33, UR41 ;  /* 0x0000002900217c82 */ /* 0x000fe20008000000 */
[----:B------:R-:W-:Y:S01]  /*17f0*/  UMOV UR35, 0x40000040 ;  /* 0x4000004000237882 */ /* 0x000fe20000000000 */
        /* <DEDUP_REMOVED lines=10> */
[----:B------:R-:W-:Y:S01]  /*18a0*/  UIADD3 UR14, UR24, 0x80, URZ ;  /* 0x00000080180e7890 */ /* 0x000fe2000fffe03f */
[----:B------:R-:W-:Y:S01]  /*18b0*/  HGMMA.64x16x16.F32.BF16 R112, gdesc[UR4], RZ, !UPT, gsb0 ;  /* 0x00200000047079f0 */ /* 0x000fe2000c0018ff */
[----:B------:R-:W-:Y:S01]  /*18c0*/  UIADD3 UR6, UR24, 0x100, URZ ;  /* 0x0000010018067890 */ /* 0x000fe2000fffe03f */
[----:B------:R-:W-:Y:S01]  /*18d0*/  IMAD.IADD R11, R227, 0x1, R80 ;  /* 0x00000001e30b7824 */ /* 0x000fe200078e0250 */
[----:B------:R-:W-:Y:S01]  /*18e0*/  UMOV UR4, UR40 ;  /* 0x0000002800047c82 */ /* 0x000fe20008000000 */
[----:B------:R-:W-:Y:S01]  /*18f0*/  UMOV UR5, UR41 ;  /* 0x0000002900057c82 */ /* 0x000fe20008000000 */
[----:B------:R-:W-:Y:S01]  /*1900*/  UMOV UR7, 0x40000040 ;  /* 0x4000004000077882 */ /* 0x000fe20000000000 */
[----:B------:R-:W-:Y:S01]  /*1910*/  UIADD3 UR10, UR24, 0x180, URZ ;  /* 0x00000180180a7890 */ /* 0x000fe2000fffe03f */
[----:B------:R-:W-:Y:S01]  /*1920*/  IMAD R14, R120, -0xb0, R11 ;  /* 0xffffff50780e7824 */ /* 0x000fe200078e020b */
[----:B------:R-:W-:Y:S01]  /*1930*/  UIADD3 UR38, UR24, 0x200, URZ ;  /* 0x0000020018267890 */ /* 0x000fe2000fffe03f */
[----:B------:R-:W-:Y:S01]  /*1940*/  P2R R20, PR, RZ, 0x1 ;  /* 0x00000001ff147803 */ /* 0x000fe20000000000 */
[----:B------:R-:W-:Y:S01]  /*1950*/  UIADD3 UR34, UR24, 0x280, URZ ;  /* 0x0000028018227890 */ /* 0x000fe2000fffe03f */
[----:B------:R-:W-:Y:S01]  /*1960*/  P2R R82, PR, RZ, 0x2 ;  /* 0x00000002ff527803 */ /* 0x000fe20000000000 */
        /* <DEDUP_REMOVED lines=10> */
[----:B------:R-:W-:Y:S01]  /*1a10*/  UMOV UR43, 0x40000040 ;  /* 0x40000040002b7882 */ /* 0x000fe20000000000 */
[----:B------:R-:W-:Y:S01]  /*1a20*/  UIADD3 UR46, UR24, 0xa02, URZ ;  /* 0x00000a02182e7890 */ /* 0x000fe2000fffe03f */
[C---:B------:R-:W-:Y:S01]  /*1a30*/  ISETP.GT.AND P0, PT, R14.reuse, 0x90, PT ;  /* 0x000000900e00780c */ /* 0x040fe20003f04270 */
[----:B------:R-:W-:Y:S01]  /*1a40*/  UMOV UR47, 0x40000040 ;  /* 0x40000040002f7882 */ /* 0x000fe20000000000 */
[----:B------:R-:W-:Y:S01]  /*1a50*/  UIADD3 UR50, UR24, 0x684, URZ ;  /* 0x0000068418327890 */ /* 0x000fe2000fffe03f */
[----:B------:R-:W-:Y:S01]  /*1a60*/  ISETP.GT.AND P1, PT, R14, 0x89, PT ;  /* 0x000000890e00780c */ /* 0x000fe20003f24270 */
[----:B------:R-:W-:Y:S01]  /*1a70*/  UMOV UR51, 0x40000040 ;  /* 0x4000004000337882 */ /* 0x000fe20000000000 */
        /* <DEDUP_REMOVED lines=518> */
[C---:B------:R-:W-:Y:S02]  /*3ae0*/  ISETP.GT.AND P2, PT, R14.reuse, 0x10, PT ;  /* 0x000000100e00780c */ /* 0x040fe40003f44270 */
[----:B------:R-:W-:Y:S02]  /*3af0*/  FMNMX.FTZ R10, R123, R10, !PT ;  /* 0x0000000a7b0a7209 */ /* 0x000fe40007810000 */
[----:B------:R-:W-:Y:S02]  /*3b00*/  FSEL R115, R115, -INF , P3 ;  /* 0xff80000073737808 */ /* 0x000fe40001800000 */
[----:B------:R-:W-:Y:S02]  /*3b10*/  ISETP.GT.AND P3, PT, R14, 0x11, PT ;  /* 0x000000110e00780c */ /* 0x000fe40003f64270 */
[----:B------:R-:W-:-:S02]  /*3b20*/  FMNMX.FTZ R10, R117, R10, !PT ;  /* 0x0000000a750a7209 */ /* 0x000fc40007810000 */
        /* <DEDUP_REMOVED lines=16> */
[C---:B------:R-:W-:Y:S02]  /*3c30*/  ISETP.GT.AND P2, PT, R14.reuse, 0x20, PT ;  /* 0x000000200e00780c */ /* 0x040fe40003f44270 */
[----:B------:R-:W-:Y:S02]  /*3c40*/  FMNMX.FTZ R10, R127, R10, !PT ;  /* 0x0000000a7f0a7209 */ /* 0x000fe40007810000 */
[----:B------:R-:W-:Y:S02]  /*3c50*/  FSEL R107, R107, -INF , P3 ;  /* 0xff8000006b6b7808 */ /* 0x000fe40001800000 */
[----:B------:R-:W-:Y:S02]  /*3c60*/  ISETP.GT.AND P3, PT, R14, 0x21, PT ;  /* 0x000000210e00780c */ /* 0x000fe40003f64270 */
[----:B------:R-:W-:Y:S02]  /*3c70*/  FMNMX.FTZ R10, R109, R10, !PT ;  /* 0x0000000a6d0a7209 */ /* 0x000fe40007810000 */
        /* <DEDUP_REMOVED lines=37> */
[C---:B------:R-:W-:Y:S02]  /*3ed0*/  ISETP.GT.AND P2, PT, R14.reuse, 0x40, PT ;  /* 0x000000400e00780c */ /* 0x040fe40003f44270 */
[----:B------:R-:W-:Y:S02]  /*3ee0*/  FMNMX.FTZ R10, R145, R10, !PT ;  /* 0x0000000a910a7209 */ /* 0x000fe40007810000 */
[----:B------:R-:W-:Y:S02]  /*3ef0*/  FSEL R91, R91, -INF , P3 ;  /* 0xff8000005b5b7808 */ /* 0x000fe40001800000 */
[----:B------:R-:W-:-:S02]  /*3f00*/  ISETP.GT.AND P3, PT, R14, 0x41, PT ;  /* 0x000000410e00780c */ /* 0x000fc40003f64270 */
[----:B------:R-:W-:Y:S02]  /*3f10*/  FMNMX.FTZ R10, R141, R10, !PT ;  /* 0x0000000a8d0a7209 */ /* 0x000fe40007810000 */
[----:B------:R-:W-:Y:S02]  /*3f20*/  FSEL R101, R94, -INF , P4 ;  /* 0xff8000005e657808 */ /* 0x000fe40002000000 */
[C---:B------:R-:W-:Y:S02]  /*3f30*/  ISETP.GT.AND P4, PT, R14.reuse, 0x48, PT ;  /* 0x000000480e00780c */ /* 0x040fe40003f84270 */
        /* <DEDUP_REMOVED lines=16> */
[----:B------:R-:W-:Y:S02]  /*4040*/  ISETP.GT.AND P2, PT, R14, 0x50, PT ;  /* 0x000000500e00780c */ /* 0x000fe40003f44270 */
[----:B------:R-:W-:-:S02]  /*4050*/  FSEL R155, R77, -INF , P5 ;  /* 0xff8000004d9b7808 */ /* 0x000fc40002800000 */
[----:B------:R-:W-:Y:S02]  /*4060*/  FMNMX.FTZ R10, R167, R10, !PT ;  /* 0x0000000aa70a7209 */ /* 0x000fe40007810000 */
[----:B------:R-:W-:Y:S02]  /*4070*/  FSEL R75, R75, -INF , P3 ;  /* 0xff8000004b4b7808 */ /* 0x000fe40001800000 */
[----:B------:R-:W-:Y:S02]  /*4080*/  FSEL R79, R79, -INF , P5 ;  /* 0xff8000004f4f7808 */ /* 0x000fe40002800000 */
[C---:B------:R-:W-:Y:S02]  /*4090*/  ISETP.GT.AND P3, PT, R14.reuse, 0x51, PT ;  /* 0x000000510e00780c */ /* 0x040fe40003f64270 */
[----:B------:R-:W-:Y:S02]  /*40a0*/  FMNMX.FTZ R10, R155, R10, !PT ;  /* 0x0000000a9b0a7209 */ /* 0x000fe40007810000 */
[----:B------:R-:W-:-:S02]  /*40b0*/  ISETP.GT.AND P5, PT, R14, 0x59, PT ;  /* 0x000000590e00780c */ /* 0x000fc40003fa4270 */
[----:B------:R-:W-:Y:S01]  /*40c0*/  FSEL R73, R78, -INF , P4 ;  /* 0xff8000004e497808 */ /* 0x000fe20002000000 */
[--C-:B------:R-:W-:Y:S01]  /*40d0*/  IMAD.MOV.U32 R78, RZ, RZ, R87.reuse ;  /* 0x000000ffff4e7224 */ /* 0x100fe200078e0057 */
[----:B------:R-:W-:Y:S01]  /*40e0*/  ISETP.GT.AND P4, PT, R14, 0x58, PT ;  /* 0x000000580e00780c */ /* 0x000fe20003f84270 */
[----:B------:R-:W-:Y:S02]  /*40f0*/  WARPGROUP.DEPBAR.LE gsb0, 0x0 ;  /* 0x00008000000079c5 */ /* 0x000fe40000010000 */
[----:B------:R-:W-:Y:S01]  /*4100*/  WARPGROUP.ARRIVE ;  /* 0x00000000000079c5 */ /* 0x000fe20000000000 */
[----:B------:R-:W-:Y:S01]  /*4110*/  FSEL R77, R66, -INF , P2 ;  /* 0xff800000424d7808 */ /* 0x000fe20001000000 */
[--C-:B------:R-:W-:Y:S01]  /*4120*/  IMAD.MOV.U32 R66, RZ, RZ, R87.reuse ;  /* 0x000000ffff427224 */ /* 0x100fe200078e0057 */
[----:B------:R-:W-:Y:S01]  /*4130*/  FSEL R181, R64, -INF , P2 ;  /* 0xff80000040b57808 */ /* 0x000fe20001000000 */
[----:B------:R-:W-:Y:S01]  /*4140*/  IMAD.MOV.U32 R64, RZ, RZ, R87 ;  /* 0x000000ffff407224 */ /* 0x000fe200078e0057 */
[----:B------:R-:W-:Y:S01]  /*4150*/  ISETP.GT.AND P2, PT, R14, 0x60, PT ;  /* 0x000000600e00780c */ /* 0x000fe20003f44270 */
        /* <DEDUP_REMOVED lines=8> */
[----:B------:R-:W-:Y:S01]  /*41e0*/  FSEL R175, R68, -INF , P4 ;  /* 0xff80000044af7808 */ /* 0x000fe20002000000 */
[----:B------:R-:W-:Y:S01]  /*41f0*/  IMAD.MOV.U32 R68, RZ, RZ, R87 ;  /* 0x000000ffff447224 */ /* 0x000fe200078e0057 */
[----:B------:R-:W-:Y:S02]  /*4200*/  FMNMX.FTZ R10, R177, R10, !PT ;  /* 0x0000000ab10a7209 */ /* 0x000fe40007810000 */
[----:B------:R-:W-:-:S02]  /*4210*/  FSEL R67, R67, -INF , P3 ;  /* 0xff80000043437808 */ /* 0x000fc40001800000 */
[----:B------:R-:W-:Y:S02]  /*4220*/  FMNMX.FTZ R10, R175, R10, !PT ;  /* 0x0000000aaf0a7209 */ /* 0x000fe40007810000 */
[----:B------:R-:W-:Y:S02]  /*4230*/  ISETP.GT.AND P3, PT, R14, 0x70, PT ;  /* 0x000000700e00780c */ /* 0x000fe40003f64270 */
[----:B------:R-:W-:Y:S02]  /*4240*/  FMNMX.FTZ R10, R171, R10, !PT ;  /* 0x0000000aab0a7209 */ /* 0x000fe40007810000 */
[----:B------:R-:W-:Y:S01]  /*4250*/  FSEL R65, R70, -INF , P4 ;  /* 0xff80000046417808 */ /* 0x000fe20002000000 */
[----:B------:R-:W-:Y:S01]  /*4260*/  IMAD.MOV.U32 R70, RZ, RZ, R87 ;  /* 0x000000ffff467224 */ /* 0x000fe200078e0057 */
[----:B------:R-:W-:Y:S01]  /*4270*/  ISETP.GT.AND P4, PT, R14, 0x69, PT ;  /* 0x000000690e00780c */ /* 0x000fe20003f84270 */
[----:B------:R-:W-:Y:S02]  /*4280*/  WARPGROUP.DEPBAR.LE gsb0, 0x0 ;  /* 0x00008000000079c5 */ /* 0x000fe40000010000 */
[----:B------:R-:W-:Y:S01]  /*4290*/  WARPGROUP.ARRIVE ;  /* 0x00000000000079c5 */ /* 0x000fe20000000000 */
[----:B------:R-:W-:-:S02]  /*42a0*/  FSEL R165, R57, -INF , P6 ;  /* 0xff80000039a57808 */ /* 0x000fc40003000000 */
[----:B------:R-:W-:Y:S02]  /*42b0*/  FSEL R173, R56, -INF , P2 ;  /* 0xff80000038ad7808 */ /* 0x000fe40001000000 */
[----:B------:R-:W-:Y:S01]  /*42c0*/  FSEL R57, R58, -INF , P2 ;  /* 0xff8000003a397808 */ /* 0x000fe20001000000 */
[----:B------:R-:W-:Y:S01]  /*42d0*/  HGMMA.64x16x16.F32.BF16 R48, gdesc[UR20], R48, gsb0 ;  /* 0x00200000143079f0 */ /* 0x000fe20008001830 */
[----:B------:R-:W-:Y:S01]  /*42e0*/  UIADD3 UR22, UR24, 0x986, URZ ;  /* 0x0000098618167890 */ /* 0x000fe2000fffe03f */
[----:B------:R-:W-:Y:S01]  /*42f0*/  ISETP.GT.AND P2, PT, R14, 0x71, PT ;  /* 0x000000710e00780c */ /* 0x000fe20003f44270 */
[----:B------:R-:W-:Y:S01]  /*4300*/  UMOV UR23, 0x40000040 ;  /* 0x4000004000177882 */ /* 0x000fe20000000000 */
[----:B------:R-:W-:Y:S02]  /*4310*/  FSEL R159, R60, -INF , P5 ;  /* 0xff8000003c9f7808 */ /* 0x000fe40002800000 */
[----:B------:R-:W-:Y:S02]  /*4320*/  FSEL R59, R59, -INF , P6 ;  /* 0xff8000003b3b7808 */ /* 0x000fe40003000000 */
[----:B------:R-:W-:-:S02]  /*4330*/  ISETP.GT.AND P6, PT, R14, 0x78, PT ;  /* 0x000000780e00780c */ /* 0x000fc40003fc4270 */
[----:B------:R-:W-:Y:S02]  /*4340*/  FMNMX.FTZ R10, R173, R10, !PT ;  /* 0x0000000aad0a7209 */ /* 0x000fe40007810000 */
[----:B------:R-:W-:Y:S02]  /*4350*/  FSEL R153, R61, -INF , P4 ;  /* 0xff8000003d997808 */ /* 0x000fe40002000000 */
[----:B------:R-:W-:Y:S02]  /*4360*/  FMNMX.FTZ R10, R165, R10, !PT ;  /* 0x0000000aa50a7209 */ /* 0x000fe40007810000 */
[----:B------:R-:W-:Y:S02]  /*4370*/  FSEL R63, R63, -INF , P4 ;  /* 0xff8000003f3f7808 */ /* 0x000fe40002000000 */
[----:B------:R-:W-:Y:S02]  /*4380*/  FMNMX.FTZ R10, R159, R10, !PT ;  /* 0x0000000a9f0a7209 */ /* 0x000fe40007810000 */
[----:B------:R-:W-:-:S02]  /*4390*/  ISETP.GT.AND P4, PT, R14, 0x80, PT ;  /* 0x000000800e00780c */ /* 0x000fc40003f84270 */
[----:B------:R-:W-:Y:S01]  /*43a0*/  FMNMX.FTZ R10, R153, R10, !PT ;  /* 0x0000000a990a7209 */ /* 0x000fe20007810000 */
[----:B------:R-:W-:Y:S02]  /*43b0*/  WARPGROUP.DEPBAR.LE gsb0, 0x0 ;  /* 0x00008000000079c5 */ /* 0x000fe40000010000 */
[----:B------:R-:W-:Y:S01]  /*43c0*/  WARPGROUP.ARRIVE ;  /* 0x00000000000079c5 */ /* 0x000fe20000000000 */
[----:B------:R-:W-:Y:S02]  /*43d0*/  FSEL R89, R49, -INF , P2 ;  /* 0xff80000031597808 */ /* 0x000fe40001000000 */
[----:B------:R-:W-:Y:S02]  /*43e0*/  FSEL R49, R62, -INF , P5 ;  /* 0xff8000003e317808 */ /* 0x000fe40002800000 */
[----:B------:R-:W-:Y:S01]  /*43f0*/  ISETP.GT.AND P5, PT, R14, 0x79, PT ;  /* 0x000000790e00780c */ /* 0x000fe20003fa4270 */
[----:B------:R-:W-:Y:S01]  /*4400*/  HGMMA.64x16x16.F32.BF16 R40, gdesc[UR20], R40, gsb0 ;  /* 0x00200000142879f0 */ /* 0x000fe20008001828 */
[----:B------:R-:W-:Y:S01]  /*4410*/  UMOV UR22, UR6 ;  /* 0x0000000600167c82 */ /* 0x000fe20008000000 */
[----:B------:R-:W-:Y:S01]  /*4420*/  UMOV UR23, 0x40000040 ;  /* 0x4000004000177882 */ /* 0x000fe20000000000 */
[----:B------:R-:W-:Y:S01]  /*4430*/  FSEL R143, R53, -INF , P5 ;  /* 0xff800000358f7808 */ /* 0x000fe20002800000 */
[----:B------:R-:W-:Y:S01]  /*4440*/  ULDC UR6, c[0x0][0x988] ;  /* 0x0002620000067ab9 */ /* 0x000fe20000000800 */
[----:B------:R-:W-:-:S02]  /*4450*/  FSEL R135, R48, -INF , P3 ;  /* 0xff80000030877808 */ /* 0x000fc40001800000 */
[----:B------:R-:W-:Y:S02]  /*4460*/  FSEL R53, R50, -INF , P3 ;  /* 0xff80000032357808 */ /* 0x000fe40001800000 */
[----:B------:R-:W-:Y:S02]  /*4470*/  ISETP.GT.AND P3, PT, R14, 0x81, PT ;  /* 0x000000810e00780c */ /* 0x000fe40003f64270 */
[----:B------:R-:W-:Y:S02]  /*4480*/  FSEL R133, R52, -INF , P6 ;  /* 0xff80000034857808 */ /* 0x000fe40003000000 */
[----:B------:R-:W-:Y:S02]  /*4490*/  FMNMX.FTZ R10, R135, R10, !PT ;  /* 0x0000000a870a7209 */ /* 0x000fe40007810000 */
[----:B------:R-:W-:Y:S02]  /*44a0*/  FSEL R51, R51, -INF , P2 ;  /* 0xff80000033337808 */ /* 0x000fe40001000000 */
[----:B------:R-:W-:-:S02]  /*44b0*/  FMNMX.FTZ R10, R89, R10, !PT ;  /* 0x0000000a590a7209 */ /* 0x000fc40007810000 */
[C---:B------:R-:W-:Y:S02]  /*44c0*/  ISETP.GT.AND P2, PT, R14.reuse, 0x88, PT ;  /* 0x000000880e00780c */ /* 0x040fe40003f44270 */
[----:B------:R-:W-:Y:S02]  /*44d0*/  FMNMX.FTZ R10, R133, R10, !PT ;  /* 0x0000000a850a7209 */ /* 0x000fe40007810000 */
[----:B------:R-:W-:Y:S02]  /*44e0*/  FSEL R55, R55, -INF , P5 ;  /* 0xff80000037377808 */ /* 0x000fe40002800000 */
[----:B------:R-:W-:Y:S02]  /*44f0*/  FMNMX.FTZ R10, R143, R10, !PT ;  /* 0x0000000a8f0a7209 */ /* 0x000fe40007810000 */
        /* <DEDUP_REMOVED lines=10> */
[----:B------:R-:W-:Y:S02]  /*45a0*/  FSEL R163, R44, -INF , P2 ;  /* 0xff8000002ca37808 */ /* 0x000fe40001000000 */
[----:B------:R-:W-:Y:S02]  /*45b0*/  FMNMX.FTZ R10, R149, R10, !PT ;  /* 0x0000000a950a7209 */ /* 0x000fe40007810000 */
[----:B------:R-:W-:-:S02]  /*45c0*/  FSEL R179, R45, -INF , P1 ;  /* 0xff8000002db37808 */ /* 0x000fc40000800000 */
[----:B------:R-:W-:Y:S02]  /*45d0*/  FMNMX.FTZ R10, R157, R10, !PT ;  /* 0x0000000a9d0a7209 */ /* 0x000fe40007810000 */
[C---:B------:R-:W-:Y:S02]  /*45e0*/  ISETP.GT.AND P1, PT, R14.reuse, 0x91, PT ;  /* 0x000000910e00780c */ /* 0x040fe40003f24270 */
[----:B------:R-:W-:Y:S02]  /*45f0*/  FMNMX.FTZ R10, R163, R10, !PT ;  /* 0x0000000aa30a7209 */ /* 0x000fe40007810000 */
[----:B------:R-:W-:Y:S02]  /*4600*/  FSEL R43, R43, -INF , P3 ;  /* 0xff8000002b2b7808 */ /* 0x000fe40001800000 */
[----:B------:R-:W-:Y:S02]  /*4610*/  FMNMX.FTZ R10, R179, R10, !PT ;  /* 0x0000000ab30a7209 */ /* 0x000fe40007810000 */
[----:B------:R-:W-:-:S02]  /*4620*/  ISETP.GT.AND P3, PT, R14, 0xa0, PT ;  /* 0x000000a00e00780c */ /* 0x000fc40003f64270 */
[----:B------:R-:W-:Y:S02]  /*4630*/  FSEL R45, R42, -INF , P4 ;  /* 0xff8000002a2d7808 */ /* 0x000fe40002000000 */
[----:B------:R-:W-:Y:S02]  /*4640*/  ISETP.GT.AND P4, PT, R14, 0xa1, PT ;  /* 0x000000a10e00780c */ /* 0x000fe40003f84270 */
[----:B------:R-:W-:Y:S01]  /*4650*/  P2R R40, PR, RZ, 0x2 ;  /* 0x00000002ff287803 */ /* 0x000fe20000000000 */
[----:B------:R-:W-:Y:S02]  /*4660*/  WARPGROUP.DEPBAR.LE gsb0, 0x0 ;  /* 0x00008000000079c5 */ /* 0x000fe40000010000 */
[----:B------:R-:W-:Y:S01]  /*4670*/  WARPGROUP.ARRIVE ;  /* 0x00000000000079c5 */ /* 0x000fe20000000000 */
[----:B------:R-:W-:Y:S02]  /*4680*/  FSEL R183, R32, -INF , P0 ;  /* 0xff80000020b77808 */ /* 0x000fe40000000000 */
[----:B------:R-:W-:-:S02]  /*4690*/  ISETP.GT.AND P0, PT, R14, 0x98, PT ;  /* 0x000000980e00780c */ /* 0x000fc40003f04270 */
[----:B------:R-:W-:Y:S01]  /*46a0*/  FSEL R185, R33, -INF , P1 ;  /* 0xff80000021b97808 */ /* 0x000fe20000800000 */
[----:B------:R-:W-:Y:S01]  /*46b0*/  HGMMA.64x16x16.F32.BF16 R24, gdesc[UR20], R24, gsb0 ;  /* 0x00200000141879f0 */ /* 0x000fe20008001818 */
[----:B------:R-:W-:Y:S02]  /*46c0*/  FSEL R187, R36, -INF , P0 ;  /* 0xff80000024bb7808 */ /* 0x000fe40000000000 */
[----:B------:R-:W-:Y:S02]  /*46d0*/  P2R R36, PR, RZ, 0x1 ;  /* 0x00000001ff247803 */ /* 0x000fe40000000000 */
[----:B------:R-:W-:Y:S02]  /*46e0*/  ISETP.GT.AND P0, PT, R14, 0x89, PT ;  /* 0x000000890e00780c */ /* 0x000fe40003f04270 */
[----:B------:R-:W-:Y:S02]  /*46f0*/  FMNMX.FTZ R10, R183, R10, !PT ;  /* 0x0000000ab70a7209 */ /* 0x000fe40007810000 */
[----:B------:R-:W-:-:S02]  /*4700*/  FSEL R47, R47, -INF , P0 ;  /* 0xff8000002f2f7808 */ /* 0x000fc40000000000 */
[----:B------:R-:W-:Y:S02]  /*4710*/  ISETP.NE.AND P0, PT, R36, RZ, PT ;  /* 0x000000ff2400720c */ /* 0x000fe40003f05270 */
[----:B------:R-:W-:Y:S02]  /*4720*/  FSEL R33, R46, -INF , P2 ;  /* 0xff8000002e217808 */ /* 0x000fe40001000000 */
[----:B------:R-:W-:Y:S02]  /*4730*/  ISETP.GT.AND P2, PT, R14, 0x99, PT ;  /* 0x000000990e00780c */ /* 0x000fe40003f44270 */
[----:B------:R-:W-:Y:S02]  /*4740*/  FMNMX.FTZ R10, R185, R10, !PT ;  /* 0x0000000ab90a7209 */ /* 0x000fe40007810000 */
[----:B------:R-:W-:Y:S02]  /*4750*/  FSEL R189, R37, -INF , P2 ;  /* 0xff80000025bd7808 */ /* 0x000fe40001000000 */
[----:B------:R-:W-:-:S02]  /*4760*/  FMNMX.FTZ R10, R187, R10, !PT ;  /* 0x0000000abb0a7209 */ /* 0x000fc40007810000 */
[----:B------:R-:W-:Y:S02]  /*4770*/  P2R R32, PR, RZ, 0x4 ;  /* 0x00000004ff207803 */ /* 0x000fe40000000000 */
[----:B------:R-:W-:Y:S02]  /*4780*/  FMNMX.FTZ R10, R189, R10, !PT ;  /* 0x0000000abd0a7209 */ /* 0x000fe40007810000 */
[----:B------:R-:W-:Y:S01]  /*4790*/  ISETP.GT.AND P1, PT, R14, 0x90, PT ;  /* 0x000000900e00780c */ /* 0x000fe20003f24270 */
[----:B------:R-:W-:Y:S02]  /*47a0*/  WARPGROUP.DEPBAR.LE gsb0, 0x0 ;  /* 0x00008000000079c5 */ /* 0x000fe40000010000 */
[----:B------:R-:W-:Y:S02]  /*47b0*/  FSEL R197, R29, -INF , P6 ;  /* 0xff8000001dc57808 */ /* 0x000fe40003000000 */
[----:B------:R-:W-:Y:S02]  /*47c0*/  FSEL R29, R38, -INF , P0 ;  /* 0xff800000261d7808 */ /* 0x000fe40000000000 */
[----:B------:R-:W-:-:S02]  /*47d0*/  ISETP.NE.AND P0, PT, R20, RZ, PT ;  /* 0x000000ff1400720c */ /* 0x000fc40003f05270 */
[----:B------:R-:W-:Y:S02]  /*47e0*/  FMNMX.FTZ R20, R13, R115, !PT ;  /* 0x000000730d147209 */ /* 0x000fe40007810000 */
[----:B------:R-:W-:Y:S02]  /*47f0*/  FSEL R191, R24, -INF , P3 ;  /* 0xff80000018bf7808 */ /* 0x000fe40001800000 */
[----:B------:R-:W-:Y:S02]  /*4800*/  FMNMX.FTZ R20, R15, R20, !PT ;  /* 0x000000140f147209 */ /* 0x000fe40007810000 */
[----:B------:R-:W-:Y:S02]  /*4810*/  FSEL R195, R25, -INF , P4 ;  /* 0xff80000019c37808 */ /* 0x000fe40002000000 */
[----:B------:R-:W-:Y:S02]  /*4820*/  FMNMX.FTZ R20, R119, R20, !PT ;  /* 0x0000001477147209 */ /* 0x000fe40007810000 */
[----:B------:R-:W-:-:S02]  /*4830*/  FMNMX.FTZ R10, R191, R10, !PT ;  /* 0x0000000abf0a7209 */ /* 0x000fc40007810000 */
[----:B------:R-:W-:Y:S02]  /*4840*/  FMNMX.FTZ R20, R21, R20, !PT ;  /* 0x0000001415147209 */ /* 0x000fe40007810000 */
[----:B------:R-:W-:Y:S02]  /*4850*/  FSEL R193, R28, -INF , P5 ;  /* 0xff8000001cc17808 */ /* 0x000fe40002800000 */
[----:B------:R-:W-:Y:S02]  /*4860*/  FMNMX.FTZ R20, R107, R20, !PT ;  /* 0x000000146b147209 */ /* 0x000fe40007810000 */
[----:B------:R-:W-:Y:S02]  /*4870*/  FMNMX.FTZ R10, R195, R10, !PT ;  /* 0x0000000ac30a7209 */ /* 0x000fe40007810000 */
[----:B------:R-:W-:Y:S02]  /*4880*/  FMNMX.FTZ R20, R81, R20, !PT ;  /* 0x0000001451147209 */ /* 0x000fe40007810000 */
[----:B------:R-:W-:-:S02]  /*4890*/  FMNMX.FTZ R10, R193, R10, !PT ;  /* 0x0000000ac10a7209 */ /* 0x000fc40007810000 */
[----:B------:R-:W-:Y:S02]  /*48a0*/  FMNMX.FTZ R20, R111, R20, !PT ;  /* 0x000000146f147209 */ /* 0x000fe40007810000 */
[----:B------:R-:W-:Y:S01]  /*48b0*/  FMNMX.FTZ R24, R197, R10, !PT ;  /* 0x0000000ac5187209 */ /* 0x000fe20007810000 */
[----:B------:R-:W-:Y:S01]  /*48c0*/  IMAD.U32 R10, RZ, RZ, UR6 ;  /* 0x00000006ff0a7e24 */ /* 0x000fe2000f8e00ff */
        /* <DEDUP_REMOVED lines=46> */
[----:B------:R-:W-:Y:S01]  /*4bb0*/  MUFU.EX2 R176, R176 ;  /* 0x000000b000b07308 */ /* 0x000fe20000000800 */
[----:B------:R-:W-:Y:S01]  /*4bc0*/  FMNMX.FTZ R20, R55, R20, !PT ;  /* 0x0000001437147209 */ /* 0x000fe20007810000 */
[-CC-:B------:R-:W-:Y:S01]  /*4bd0*/  FFMA.FTZ R61, R117, R10.reuse, -R14.reuse ;  /* 0x0000000a753d7223 */ /* 0x180fe2000001080e */
[----:B------:R-:W-:Y:S01]  /*4be0*/  FSEL R135, R27, -INF , P4 ;  /* 0xff8000001b877808 */ /* 0x000fe20002000000 */
[--C-:B------:R-:W-:Y:S01]  /*4bf0*/  FFMA.FTZ R27, R89, R10, -R14.reuse ;  /* 0x0000000a591b7223 */ /* 0x100fe2000001080e */
[----:B------:R-:W-:Y:S01]  /*4c00*/  FMNMX.FTZ R20, R45, R20, !PT ;  /* 0x000000142d147209 */ /* 0x000fe20007810000 */
[--C-:B------:R-:W-:Y:S01]  /*4c10*/  FFMA.FTZ R180, R125, R10, -R14.reuse ;  /* 0x0000000a7db47223 */ /* 0x100fe2000001080e */
[----:B------:R-:W-:Y:S01]  /*4c20*/  FSEL R145, R30, -INF , P5 ;  /* 0xff8000001e917808 */ /* 0x000fe20002800000 */
[----:B------:R-:W0:Y:S01]  /*4c30*/  MUFU.EX2 R37, R37 ;  /* 0x0000002500257308 */ /* 0x000e220000000800 */
[----:B------:R-:W-:Y:S01]  /*4c40*/  FMNMX.FTZ R20, R43, R20, !PT ;  /* 0x000000142b147209 */ /* 0x000fe20007810000 */
[-CC-:B------:R-:W-:Y:S01]  /*4c50*/  FFMA.FTZ R182, R127, R10.reuse, -R14.reuse ;  /* 0x0000000a7fb67223 */ /* 0x180fe2000001080e */
[----:B------:R-:W-:Y:S01]  /*4c60*/  FSEL R151, R31, -INF , P6 ;  /* 0xff8000001f977808 */ /* 0x000fe20003000000 */
        /* <DEDUP_REMOVED lines=20> */
[----:B------:R-:W3:Y:S01]  /*4db0*/  MUFU.EX2 R180, R180 ;  /* 0x000000b400b47308 */ /* 0x000ee20000000800 */
        /* <DEDUP_REMOVED lines=19> */
[-CC-:B------:R-:W-:Y:S01]  /*4ef0*/  FFMA.FTZ R147, R189, R10.reuse, -R14.reuse ;  /* 0x0000000abd937223 */ /* 0x180fe2000001080e */
[-CC-:B------:R-:W-:Y:S01]  /*4f00*/  FFMA.FTZ R216, R191, R10.reuse, -R14.reuse ;  /* 0x0000000abfd87223 */ /* 0x180fe2000001080e */
[----:B------:R-:W0:Y:S01]  /*4f10*/  SHFL.BFLY PT, R89, R20, 0x2, 0x1f ;  /* 0x0c401f0014597f89 */ /* 0x000e2200000e0000 */
[-CC-:B------:R-:W-:Y:S01]  /*4f20*/  FFMA.FTZ R149, R195, R10.reuse, -R14.reuse ;  /* 0x0000000ac3957223 */ /* 0x180fe2000001080e */
[----:B------:R1:W-:Y:S01]  /*4f30*/  MUFU.EX2 R39, R153 ;  /* 0x0000009900277308 */ /* 0x0003e20000000800 */
[----:B------:R-:W-:Y:S01]  /*4f40*/  FFMA.FTZ R218, R193, R10, -R14 ;  /* 0x0000000ac1da7223 */ /* 0x000fe2000001080e */
[----:B------:R-:W-:Y:S01]  /*4f50*/  ISETP.NE.AND P1, PT, R82, RZ, PT ;  /* 0x000000ff5200720c */ /* 0x000fe20003f25270 */
[----:B------:R-:W-:-:S05]  /*4f60*/  IMAD.MOV.U32 R82, RZ, RZ, R87 ;  /* 0x000000ffff527224 */ /* 0x000fca00078e0057 */
[----:B------:R-:W5:Y:S01]  /*4f70*/  MUFU.EX2 R105, R105 ;  /* 0x0000006900697308 */ /* 0x000f620000000800 */
[----:B-1----:R-:W-:-:S06]  /*4f80*/  FFMA.FTZ R153, R197, R10, -R14 ;  /* 0x0000000ac5997223 */ /* 0x002fcc000001080e */
[----:B------:R-:W-:Y:S01]  /*4f90*/  @!P1 VIADD R12, R12, 0x34840 ;  /* 0x000348400c0c9836 */ /* 0x000fe20000000000 */
[----:B------:R-:W1:Y:S01]  /*4fa0*/  MUFU.EX2 R184, R184 ;  /* 0x000000b800b87308 */ /* 0x000e620000000800 */
[----:B0-----:R-:W-:-:S07]  /*4fb0*/  FMNMX.FTZ R24, R20, R89, !PT ;  /* 0x0000005914187209 */ /* 0x001fce0007810000 */
[----:B------:R-:W-:Y:S01]  /*4fc0*/  MUFU.EX2 R109, R109 ;  /* 0x0000006d006d7308 */ /* 0x000fe20000000800 */
[----:B------:R-:W0:Y:S07]  /*4fd0*/  SHFL.BFLY PT, R89, R24, 0x1, 0x1f ;  /* 0x0c201f0018597f89 */ /* 0x000e2e00000e0000 */
[----:B------:R-:W-:Y:S08]  /*4fe0*/  MUFU.EX2 R186, R186 ;  /* 0x000000ba00ba7308 */ /* 0x000ff00000000800 */
[----:B------:R-:W-:Y:S08]  /*4ff0*/  MUFU.EX2 R113, R113 ;  /* 0x0000007100717308 */ /* 0x000ff00000000800 */
[----:B------:R-:W-:Y:S01]  /*5000*/  MUFU.EX2 R188, R188 ;  /* 0x000000bc00bc7308 */ /* 0x000fe20000000800 */
[----:B0-----:R-:W-:-:S04]  /*5010*/  FMNMX.FTZ R89, R24, R89, !PT ;  /* 0x0000005918597209 */ /* 0x001fc80007810000 */
[C---:B------:R-:W-:Y:S01]  /*5020*/  FSETP.NEU.FTZ.AND P2, PT, R89.reuse, -INF , PT ;  /* 0xff8000005900780b */ /* 0x040fe20003f5d000 */
[-C--:B------:R-:W-:Y:S02]  /*5030*/  FMUL.FTZ R40, R89, R10.reuse ;  /* 0x0000000a59287220 */ /* 0x080fe40000410000 */
[----:B------:R-:W-:Y:S03]  /*5040*/  MUFU.EX2 R117, R117 ;  /* 0x0000007500757308 */ /* 0x000fe60000000800 */
[----:B------:R-:W-:Y:S02]  /*5050*/  FSEL R40, R40, RZ, P2 ;  /* 0x000000ff28287208 */ /* 0x000fe40001000000 */
[----:B------:R-:W-:Y:S01]  /*5060*/  ISETP.GE.AND P2, PT, R80, 0xb1, PT ;  /* 0x000000b15000780c */ /* 0x000fe20003f46270 */
[----:B------:R-:W-:Y:S02]  /*5070*/  IMAD.MOV.U32 R80, RZ, RZ, R87 ;  /* 0x000000ffff507224 */ /* 0x000fe400078e0057 */
[----:B------:R-:W-:Y:S01]  /*5080*/  MUFU.EX2 R190, R190 ;  /* 0x000000be00be7308 */ /* 0x000fe20000000800 */
[-CC-:B------:R-:W-:Y:S01]  /*5090*/  FFMA.FTZ R177, R13, R10.reuse, -R40.reuse ;  /* 0x0000000a0db17223 */ /* 0x180fe20000010828 */
[----:B------:R-:W-:Y:S01]  /*50a0*/  FADD.FTZ R13, R176, R37 ;  /* 0x00000025b00d7221 */ /* 0x000fe20000010000 */
[-CC-:B------:R-:W-:Y:S01]  /*50b0*/  FFMA.FTZ R14, R115, R10.reuse, -R40.reuse ;  /* 0x0000000a730e7223 */ /* 0x180fe20000010828 */
[-CC-:B------:R-:W-:Y:S01]  /*50c0*/  FFMA.FTZ R179, R15, R10.reuse, -R40.reuse ;  /* 0x0000000a0fb37223 */ /* 0x180fe20000010828 */
[-CC-:B------:R-:W-:Y:S01]  /*50d0*/  FFMA.FTZ R20, R119, R10.reuse, -R40.reuse ;  /* 0x0000000a77147223 */ /* 0x180fe20000010828 */
[----:B------:R-:W-:Y:S01]  /*50e0*/  FADD.FTZ R44, R178, R13 ;  /* 0x0000000db22c7221 */ /* 0x000fe20000010000 */
[-CC-:B------:R-:W-:Y:S01]  /*50f0*/  FFMA.FTZ R181, R21, R10.reuse, -R40.reuse ;  /* 0x0000000a15b57223 */ /* 0x180fe20000010828 */
[----:B------:R-:W-:Y:S01]  /*5100*/  MUFU.EX2 R177, R177 ;  /* 0x000000b100b17308 */ /* 0x000fe20000000800 */
[-C--:B------:R-:W-:Y:S01]  /*5110*/  FFMA.FTZ R24, R107, R10.reuse, -R40 ;  /* 0x0000000a6b187223 */ /* 0x080fe20000010828 */
[----:B--2---:R-:W-:Y:S01]  /*5120*/  FADD.FTZ R13, R61, R44 ;  /* 0x0000002c3d0d7221 */ /* 0x004fe20000010000 */
[-CC-:B------:R-:W-:Y:S01]  /*5130*/  FFMA.FTZ R183, R81, R10.reuse, -R40.reuse ;  /* 0x0000000a51b77223 */ /* 0x180fe20000010828 */
[-CC-:B------:R-:W-:Y:S01]  /*5140*/  FFMA.FTZ R26, R111, R10.reuse, -R40.reuse ;  /* 0x0000000a6f1a7223 */ /* 0x180fe20000010828 */
[-CC-:B------:R-:W-:Y:S01]  /*5150*/  FFMA.FTZ R185, R83, R10.reuse, -R40.reuse ;  /* 0x0000000a53b97223 */ /* 0x180fe20000010828 */
[----:B---3--:R-:W-:Y:S01]  /*5160*/  FADD.FTZ R44, R180, R13 ;  /* 0x0000000db42c7221 */ /* 0x008fe20000010000 */
[-CC-:B------:R-:W-:Y:S01]  /*5170*/  FFMA.FTZ R28, R99, R10.reuse, -R40.reuse ;  /* 0x0000000a631c7223 */ /* 0x180fe20000010828 */
[----:B------:R-:W0:Y:S01]  /*5180*/  MUFU.EX2 R14, R14 ;  /* 0x0000000e000e7308 */ /* 0x000e220000000800 */
[-C--:B------:R-:W-:Y:S01]  /*5190*/  FFMA.FTZ R187, R85, R10.reuse, -R40 ;  /* 0x0000000a55bb7223 */ /* 0x080fe20000010828 */
[----:B----4-:R-:W-:Y:S01]  /*51a0*/  FADD.FTZ R13, R69, R44 ;  /* 0x0000002c450d7221 */ /* 0x010fe20000010000 */
[-CC-:B------:R-:W-:Y:S01]  /*51b0*/  FFMA.FTZ R30, R103, R10.reuse, -R40.reuse ;  /* 0x0000000a671e7223 */ /* 0x180fe20000010828 */
[-CC-:B------:R-:W-:Y:S01]  /*51c0*/  FFMA.FTZ R189, R97, R10.reuse, -R40.reuse ;  /* 0x0000000a61bd7223 */ /* 0x180fe20000010828 */
[-CC-:B------:R-:W-:Y:S01]  /*51d0*/  FFMA.FTZ R32, R91, R10.reuse, -R40.reuse ;  /* 0x0000000a5b207223 */ /* 0x180fe20000010828 */
[----:B-----5:R-:W-:Y:S01]  /*51e0*/  FADD.FTZ R46, R182, R13 ;  /* 0x0000000db62e7221 */ /* 0x020fe20000010000 */
[-CC-:B------:R-:W-:Y:S01]  /*51f0*/  FFMA.FTZ R191, R101, R10.reuse, -R40.reuse ;  /* 0x0000000a65bf7223 */ /* 0x180fe20000010828 */
[----:B------:R-:W2:Y:S01]  /*5200*/  MUFU.EX2 R179, R179 ;  /* 0x000000b300b37308 */ /* 0x000ea20000000800 */
[-C--:B------:R-:W-:Y:S01]  /*5210*/  FFMA.FTZ R34, R95, R10.reuse, -R40 ;  /* 0x0000000a5f227223 */ /* 0x080fe20000010828 */
[----:B------:R-:W-:Y:S01]  /*5220*/  FADD.FTZ R13, R105, R46 ;  /* 0x0000002e690d7221 */ /* 0x000fe20000010000 */
[-CC-:B------:R-:W-:Y:S01]  /*5230*/  FFMA.FTZ R193, R93, R10.reuse, -R40.reuse ;  /* 0x0000000a5dc17223 */ /* 0x180fe20000010828 */
[-CC-:B------:R-:W-:Y:S01]  /*5240*/  FFMA.FTZ R36, R75, R10.reuse, -R40.reuse ;  /* 0x0000000a4b247223 */ /* 0x180fe20000010828 */
[-CC-:B------:R-:W-:Y:S01]  /*5250*/  FFMA.FTZ R195, R73, R10.reuse, -R40.reuse ;  /* 0x0000000a49c37223 */ /* 0x180fe20000010828 */
[----:B-1----:R-:W-:Y:S01]  /*5260*/  FADD.FTZ R46, R184, R13 ;  /* 0x0000000db82e7221 */ /* 0x002fe20000010000 */
[-C--:B------:R-:W-:Y:S01]  /*5270*/  FFMA.FTZ R38, R79, R10.reuse, -R40 ;  /* 0x0000000a4f267223 */ /* 0x080fe20000010828 */
[----:B------:R-:W1:Y:S01]  /*5280*/  MUFU.EX2 R20, R20 ;  /* 0x0000001400147308 */ /* 0x000e620000000800 */
[----:B0-----:R-:W-:Y:S01]  /*5290*/  FADD.FTZ R48, R177, R14 ;  /* 0x0000000eb1307221 */ /* 0x001fe20000010000 */
[----:B------:R-:W-:Y:S01]  /*52a0*/  FADD.FTZ R15, R109, R46 ;  /* 0x0000002e6d0f7221 */ /* 0x000fe20000010000 */
[-CC-:B------:R-:W-:Y:S01]  /*52b0*/  FFMA.FTZ R197, R77, R10.reuse, -R40.reuse ;  /* 0x0000000a4dc57223 */ /* 0x180fe20000010828 */
[-CC-:B------:R-:W-:Y:S01]  /*52c0*/  FFMA.FTZ R42, R67, R10.reuse, -R40.reuse ;  /* 0x0000000a432a7223 */ /* 0x180fe20000010828 */
[-CC-:B------:R-:W-:Y:S01]  /*52d0*/  FFMA.FTZ R199, R65, R10.reuse, -R40.reuse ;  /* 0x0000000a41c77223 */ /* 0x180fe20000010828 */
[----:B------:R-:W-:Y:S01]  /*52e0*/  FADD.FTZ R50, R186, R15 ;  /* 0x0000000fba327221 */ /* 0x000fe20000010000 */
[-C--:B------:R-:W-:Y:S01]  /*52f0*/  FFMA.FTZ R44, R71, R10.reuse, -R40 ;  /* 0x0000000a472c7223 */ /* 0x080fe20000010828 */
[----:B------:R-:W0:Y:S01]  /*5300*/  MUFU.EX2 R181, R181 ;  /* 0x000000b500b57308 */ /* 0x000e220000000800 */
        /* <DEDUP_REMOVED lines=16> */
[----:B0-----:R-:W-:Y:S01]  /*5410*/  FADD.FTZ R13, R181, R48 ;  /* 0x00000030b50d7221 */ /* 0x001fe20000010000 */
[----:B------:R-:W-:Y:S01]  /*5420*/  FADD.FTZ R48, R188, R15 ;  /* 0x0000000fbc307221 */ /* 0x000fe20000010000 */
[-CC-:B------:R-:W-:Y:S01]  /*5430*/  FFMA.FTZ R25, R25, R10.reuse, -R40.reuse ;  /* 0x0000000a19197223 */ /* 0x180fe20000010828 */
[-CC-:B------:R-:W-:Y:S01]  /*5440*/  FFMA.FTZ R35, R35, R10.reuse, -R40.reuse ;  /* 0x0000000a23237223 */ /* 0x180fe20000010828 */
[-C--:B------:R-:W-:Y:S01]  /*5450*/  FFMA.FTZ R29, R29, R10.reuse, -R40 ;  /* 0x0000000a1d1d7223 */ /* 0x080fe20000010828 */
[----:B------:R-:W-:Y:S01]  /*5460*/  FADD.FTZ R15, R117, R48 ;  /* 0x00000030750f7221 */ /* 0x000fe20000010000 */
[-CC-:B------:R-:W-:Y:S01]  /*5470*/  FFMA.FTZ R48, R63, R10.reuse, -R40.reuse ;  /* 0x0000000a3f307223 */ /* 0x180fe20000010828 */
[----:B------:R-:W0:Y:S01]  /*5480*/  MUFU.EX2 R26, R26 ;  /* 0x0000001a001a7308 */ /* 0x000e220000000800 */
[----:B--2---:R-:W-:Y:S01]  /*5490*/  FADD.FTZ R50, R24, R13 ;  /* 0x0000000d18327221 */ /* 0x004fe20000010000 */
[----:B------:R-:W-:Y:S01]  /*54a0*/  FADD.FTZ R52, R190, R15 ;  /* 0x0000000fbe347221 */ /* 0x000fe20000010000 */
[-CC-:B------:R-:W-:Y:S01]  /*54b0*/  FFMA.FTZ R137, R137, R10.reuse, -R40.reuse ;  /* 0x0000000a89897223 */ /* 0x180fe20000010828 */
[-CC-:B------:R-:W-:Y:S01]  /*54c0*/  FFMA.FTZ R139, R139, R10.reuse, -R40.reuse ;  /* 0x0000000a8b8b7223 */ /* 0x180fe20000010828 */
[-CC-:B------:R-:W-:Y:S01]  /*54d0*/  FFMA.FTZ R135, R135, R10.reuse, -R40.reuse ;  /* 0x0000000a87877223 */ /* 0x180fe20000010828 */
[-CC-:B------:R-:W-:Y:S01]  /*54e0*/  FFMA.FTZ R145, R145, R10.reuse, -R40.reuse ;  /* 0x0000000a91917223 */ /* 0x180fe20000010828 */
[----:B------:R-:W-:Y:S01]  /*54f0*/  FFMA.FTZ R151, R151, R10, -R40 ;  /* 0x0000000a97977223 */ /* 0x000fe20000010828 */
[----:B------:R-:W2:Y:S01]  /*5500*/  MUFU.EX2 R121, R121 ;  /* 0x0000007900797308 */ /* 0x000ea20000000800 */
[----:B-1----:R-:W-:Y:S01]  /*5510*/  FADD.FTZ R13, R183, R50 ;  /* 0x00000032b70d7221 */ /* 0x002fe20000010000 */
[----:B------:R-:W-:Y:S01]  /*5520*/  F2FP.BF16.F32.PACK_AB R177, R14, R177 ;  /* 0x000000b10eb1723e */ /* 0x000fe200000010ff */
[--C-:B------:R-:W-:Y:S01]  /*5530*/  IMAD.MOV.U32 R85, RZ, RZ, R87.reuse ;  /* 0x000000ffff557224 */ /* 0x100fe200078e0057 */
[----:B------:R-:W-:Y:S01]  /*5540*/  F2FP.BF16.F32.PACK_AB R179, R20, R179 ;  /* 0x000000b314b3723e */ /* 0x000fe200000010ff */
[--C-:B------:R-:W-:Y:S01]  /*5550*/  IMAD.MOV.U32 R83, RZ, RZ, R87.reuse ;  /* 0x000000ffff537224 */ /* 0x100fe200078e0057 */
[----:B------:R-:W-:Y:S01]  /*5560*/  F2FP.BF16.F32.PACK_AB R176, R37, R176 ;  /* 0x000000b025b0723e */ /* 0x000fe200000010ff */
[----:B------:R-:W-:Y:S01]  /*5570*/  IMAD.MOV.U32 R81, RZ, RZ, R87 ;  /* 0x000000ffff517224 */ /* 0x000fe200078e0057 */
[----:B------:R-:W1:Y:S01]  /*5580*/  MUFU.EX2 R185, R185 ;  /* 0x000000b900b97308 */ /* 0x000e620000000800 */
[----:B0-----:R-:W-:Y:S01]  /*5590*/  FADD.FTZ R50, R26, R13 ;  /* 0x0000000d1a327221 */ /* 0x001fe20000010000 */
[----:B------:R-:W-:Y:S01]  /*55a0*/  F2FP.BF16.F32.PACK_AB R178, R61, R178 ;  /* 0x000000b23db2723e */ /* 0x000fe200000010ff */
[--C-:B------:R-:W-:Y:S01]  /*55b0*/  IMAD.MOV.U32 R79, RZ, RZ, R87.reuse ;  /* 0x000000ffff4f7224 */ /* 0x100fe200078e0057 */
[----:B------:R-:W-:Y:S01]  /*55c0*/  F2FP.BF16.F32.PACK_AB R180, R69, R180 ;  /* 0x000000b445b4723e */ /* 0x000fe200000010ff */
[--C-:B------:R-:W-:Y:S01]  /*55d0*/  IMAD.MOV.U32 R77, RZ, RZ, R87.reuse ;  /* 0x000000ffff4d7224 */ /* 0x100fe200078e0057 */
[----:B------:R-:W-:Y:S01]  /*55e0*/  F2FP.BF16.F32.PACK_AB R181, R24, R181 ;  /* 0x000000b518b5723e */ /* 0x000fe200000010ff */
[--C-:B------:R-:W-:Y:S01]  /*55f0*/  IMAD.MOV.U32 R75, RZ, RZ, R87.reuse ;  /* 0x000000ffff4b7224 */ /* 0x100fe200078e0057 */
[----:B------:R-:W0:Y:S01]  /*5600*/  MUFU.EX2 R192, R192 ;  /* 0x000000c000c07308 */ /* 0x000e220000000800 */
[----:B--2---:R-:W-:Y:S01]  /*5610*/  FADD.FTZ R15, R121, R52 ;  /* 0x00000034790f7221 */ /* 0x004fe20000010000 */
[----:B------:R-:W-:Y:S01]  /*5620*/  F2FP.BF16.F32.PACK_AB R183, R26, R183 ;  /* 0x000000b71ab7723e */ /* 0x000fe200000010ff */
[--C-:B------:R-:W-:Y:S01]  /*5630*/  IMAD.MOV.U32 R73, RZ, RZ, R87.reuse ;  /* 0x000000ffff497224 */ /* 0x100fe200078e0057 */
[----:B------:R-:W-:Y:S01]  /*5640*/  F2FP.BF16.F32.PACK_AB R182, R105, R182 ;  /* 0x000000b669b6723e */ /* 0x000fe200000010ff */
[--C-:B------:R-:W-:Y:S01]  /*5650*/  IMAD.MOV.U32 R71, RZ, RZ, R87.reuse ;  /* 0x000000ffff477224 */ /* 0x100fe200078e0057 */
[----:B------:R-:W-:Y:S01]  /*5660*/  F2FP.BF16.F32.PACK_AB R184, R109, R184 ;  /* 0x000000b86db8723e */ /* 0x000fe200000010ff */
[--C-:B------:R-:W-:Y:S01]  /*5670*/  IMAD.MOV.U32 R69, RZ, RZ, R87.reuse ;  /* 0x000000ffff457224 */ /* 0x100fe200078e0057 */
        /* <DEDUP_REMOVED lines=10> */
[----:B------:R-:W-:-:S02]  /*5720*/  IMAD.MOV.U32 R61, RZ, RZ, R87 ;  /* 0x000000ffff3d7224 */ /* 0x000fc400078e0057 */
[--C-:B------:R-:W-:Y:S02]  /*5730*/  IMAD.MOV.U32 R59, RZ, RZ, R87.reuse ;  /* 0x000000ffff3b7224 */ /* 0x100fe400078e0057 */
[----:B------:R-:W-:Y:S02]  /*5740*/  IMAD.MOV.U32 R57, RZ, RZ, R87 ;  /* 0x000000ffff397224 */ /* 0x000fe400078e0057 */
[----:B------:R-:W0:Y:S01]  /*5750*/  MUFU.EX2 R187, R187 ;  /* 0x000000bb00bb7308 */ /* 0x000e220000000800 */
[C---:B--2---:R-:W-:Y:S01]  /*5760*/  FADD.FTZ R50, R28.reuse, R13 ;  /* 0x0000000d1c327221 */ /* 0x044fe20000010000 */
[----:B------:R-:W-:Y:S01]  /*5770*/  F2FP.BF16.F32.PACK_AB R185, R28, R185 ;  /* 0x000000b91cb9723e */ /* 0x000fe200000010ff */
[--C-:B------:R-:W-:Y:S02]  /*5780*/  IMAD.MOV.U32 R53, RZ, RZ, R87.reuse ;  /* 0x000000ffff357224 */ /* 0x100fe400078e0057 */
[--C-:B------:R-:W-:Y:S02]  /*5790*/  IMAD.MOV.U32 R49, RZ, RZ, R87.reuse ;  /* 0x000000ffff317224 */ /* 0x100fe400078e0057 */
[--C-:B------:R-:W-:Y:S01]  /*57a0*/  IMAD.MOV.U32 R41, RZ, RZ, R87.reuse ;  /* 0x000000ffff297224 */ /* 0x100fe200078e0057 */
[----:B------:R-:W2:Y:S01]  /*57b0*/  MUFU.EX2 R194, R194 ;  /* 0x000000c200c27308 */ /* 0x000ea20000000800 */
[C---:B-1----:R-:W-:Y:S01]  /*57c0*/  FADD.FTZ R13, R123.reuse, R52 ;  /* 0x000000347b0d7221 */ /* 0x042fe20000010000 */
[----:B------:R-:W-:Y:S01]  /*57d0*/  F2FP.BF16.F32.PACK_AB R192, R123, R192 ;  /* 0x000000c07bc0723e */ /* 0x000fe200000010ff */
[----:B------:R-:W-:-:S02]  /*57e0*/  IMAD.MOV.U32 R37, RZ, RZ, R87 ;  /* 0x000000ffff257224 */ /* 0x000fc400078e0057 */
[--C-:B------:R-:W-:Y:S02]  /*57f0*/  IMAD.MOV.U32 R28, RZ, RZ, R87.reuse ;  /* 0x000000ffff1c7224 */ /* 0x100fe400078e0057 */
[--C-:B------:R-:W-:Y:S01]  /*5800*/  IMAD.MOV.U32 R26, RZ, RZ, R87.reuse ;  /* 0x000000ffff1a7224 */ /* 0x100fe200078e0057 */
[----:B------:R-:W1:Y:S01]  /*5810*/  MUFU.EX2 R30, R30 ;  /* 0x0000001e001e7308 */ /* 0x000e620000000800 */
[----:B0-----:R-:W-:Y:S01]  /*5820*/  FADD.FTZ R15, R187, R50 ;  /* 0x00000032bb0f7221 */ /* 0x001fe20000010000 */
[----:B------:R-:W-:-:S06]  /*5830*/  IMAD.MOV.U32 R24, RZ, RZ, R87 ;  /* 0x000000ffff187224 */ /* 0x000fcc00078e0057 */
[----:B------:R-:W0:Y:S01]  /*5840*/  MUFU.EX2 R189, R189 ;  /* 0x000000bd00bd7308 */ /* 0x000e220000000800 */
[----:B--2---:R-:W-:Y:S01]  /*5850*/  FADD.FTZ R52, R194, R13 ;  /* 0x0000000dc2347221 */ /* 0x004fe20000010000 */
[----:B------:R-:W-:-:S04]  /*5860*/  @!P1 PRMT R13, RZ, 0x654, R12 ;  /* 0x00000654ff0d9816 */ /* 0x000fc8000000000c */
[----:B------:R0:W-:Y:S02]  /*5870*/  @!P1 SYNCS.ARRIVE.TRANS64.RED.A1T0 RZ, [R13+URZ], RZ ;  /* 0x000000ff0dff99a7 */ /* 0x0001e4000810043f */
[----:B------:R-:W2:Y:S01]  /*5880*/  MUFU.EX2 R125, R125 ;  /* 0x0000007d007d7308 */ /* 0x000ea20000000800 */
[C---:B-1----:R-:W-:Y:S01]  /*5890*/  FADD.FTZ R50, R30.reuse, R15 ;  /* 0x0000000f1e327221 */ /* 0x042fe20000010000 */
[----:B------:R-:W-:Y:S01]  /*58a0*/  F2FP.BF16.F32.PACK_AB R187, R30, R187 ;  /* 0x000000bb1ebb723e */ /* 0x000fe200000010ff */
[----:B------:R-:W-:-:S05]  /*58b0*/  IMAD.MOV.U32 R30, RZ, RZ, R87 ;  /* 0x000000ffff1e7224 */ /* 0x000fca00078e0057 */
[----:B------:R-:W1:Y:S01]  /*58c0*/  MUFU.EX2 R32, R32 ;  /* 0x0000002000207308 */ /* 0x000e620000000800 */
[----:B0-----:R-:W-:-:S07]  /*58d0*/  FADD.FTZ R13, R189, R50 ;  /* 0x00000032bd0d7221 */ /* 0x001fce0000010000 */
[----:B------:R-:W0:Y:S01]  /*58e0*/  MUFU.EX2 R196, R196 ;  /* 0x000000c400c47308 */ /* 0x000e220000000800 */
[C---:B--2---:R-:W-:Y:S01]  /*58f0*/  FADD.FTZ R15, R125.reuse, R52 ;  /* 0x000000347d0f7221 */ /* 0x044fe20000010000 */
[----:B------:R-:W-:-:S06]  /*5900*/  F2FP.BF16.F32.PACK_AB R194, R125, R194 ;  /* 0x000000c27dc2723e */ /* 0x000fcc00000010ff */
[----:B------:R-:W2:Y:S01]  /*5910*/  MUFU.EX2 R191, R191 ;  /* 0x000000bf00bf7308 */ /* 0x000ea20000000800 */
[C---:B-1----:R-:W-:Y:S01]  /*5920*/  FADD.FTZ R50, R32.reuse, R13 ;  /* 0x0000000d20327221 */ /* 0x042fe20000010000 */
[----:B------:R-:W-:Y:S01]  /*5930*/  F2FP.BF16.F32.PACK_AB R189, R32, R189 ;  /* 0x000000bd20bd723e */ /* 0x000fe200000010ff */
[----:B------:R-:W-:-:S05]  /*5940*/  IMAD.MOV.U32 R32, RZ, RZ, R87 ;  /* 0x000000ffff207224 */ /* 0x000fca00078e0057 */
[----:B------:R-:W1:Y:S01]  /*5950*/  MUFU.EX2 R127, R127 ;  /* 0x0000007f007f7308 */ /* 0x000e620000000800 */
[----:B0-----:R-:W-:-:S07]  /*5960*/  FADD.FTZ R52, R196, R15 ;  /* 0x0000000fc4347221 */ /* 0x001fce0000010000 */
[----:B------:R-:W0:Y:S01]  /*5970*/  MUFU.EX2 R34, R34 ;  /* 0x0000002200227308 */ /* 0x000e220000000800 */
[----:B--2---:R-:W-:-:S07]  /*5980*/  FADD.FTZ R13, R191, R50 ;  /* 0x00000032bf0d7221 */ /* 0x004fce0000010000 */
[----:B------:R-:W2:Y:S01]  /*5990*/  MUFU.EX2 R198, R198 ;  /* 0x000000c600c67308 */ /* 0x000ea20000000800 */
[C---:B-1----:R-:W-:Y:S01]  /*59a0*/  FADD.FTZ R15, R127.reuse, R52 ;  /* 0x000000347f0f7221 */ /* 0x042fe20000010000 */
[----:B------:R-:W-:-:S06]  /*59b0*/  F2FP.BF16.F32.PACK_AB R196, R127, R196 ;  /* 0x000000c47fc4723e */ /* 0x000fcc00000010ff */
[----:B------:R-:W1:Y:S01]  /*59c0*/  MUFU.EX2 R193, R193 ;  /* 0x000000c100c17308 */ /* 0x000e620000000800 */
[C---:B0-----:R-:W-:Y:S01]  /*59d0*/  FADD.FTZ R52, R34.reuse, R13 ;  /* 0x0000000d22347221 */ /* 0x041fe20000010000 */
[----:B------:R-:W-:Y:S01]  /*59e0*/  F2FP.BF16.F32.PACK_AB R191, R34, R191 ;  /* 0x000000bf22bf723e */ /* 0x000fe200000010ff */
[----:B------:R-:W-:-:S05]  /*59f0*/  IMAD.MOV.U32 R34, RZ, RZ, R87 ;  /* 0x000000ffff227224 */ /* 0x000fca00078e0057 */
[----:B------:R-:W0:Y:S01]  /*5a00*/  MUFU.EX2 R129, R129 ;  /* 0x0000008100817308 */ /* 0x000e220000000800 */
[----:B--2---:R-:W-:-:S07]  /*5a10*/  FADD.FTZ R54, R198, R15 ;  /* 0x0000000fc6367221 */ /* 0x004fce0000010000 */
[----:B------:R-:W2:Y:S01]  /*5a20*/  MUFU.EX2 R36, R36 ;  /* 0x0000002400247308 */ /* 0x000ea20000000800 */
[----:B-1----:R-:W-:-:S07]  /*5a30*/  FADD.FTZ R13, R193, R52 ;  /* 0x00000034c10d7221 */ /* 0x002fce0000010000 */
[----:B------:R-:W1:Y:S01]  /*5a40*/  MUFU.EX2 R200, R200 ;  /* 0x000000c800c87308 */ /* 0x000e620000000800 */
[C---:B0-----:R-:W-:Y:S01]  /*5a50*/  FADD.FTZ R15, R129.reuse, R54 ;  /* 0x00000036810f7221 */ /* 0x041fe20000010000 */
[----:B------:R-:W-:-:S06]  /*5a60*/  F2FP.BF16.F32.PACK_AB R198, R129, R198 ;  /* 0x000000c681c6723e */ /* 0x000fcc00000010ff */
[----:B------:R-:W0:Y:S01]  /*5a70*/  MUFU.EX2 R195, R195 ;  /* 0x000000c300c37308 */ /* 0x000e220000000800 */
[C---:B--2---:R-:W-:Y:S01]  /*5a80*/  FADD.FTZ R52, R36.reuse, R13 ;  /* 0x0000000d24347221 */ /* 0x044fe20000010000 */
[----:B------:R-:W-:Y:S01]  /*5a90*/  F2FP.BF16.F32.PACK_AB R193, R36, R193 ;  /* 0x000000c124c1723e */ /* 0x000fe200000010ff */
[----:B------:R-:W-:-:S05]  /*5aa0*/  IMAD.MOV.U32 R36, RZ, RZ, R87 ;  /* 0x000000ffff247224 */ /* 0x000fca00078e0057 */
[----:B------:R-:W2:Y:S01]  /*5ab0*/  MUFU.EX2 R131, R131 ;  /* 0x0000008300837308 */ /* 0x000ea20000000800 */
[----:B-1----:R-:W-:-:S07]  /*5ac0*/  FADD.FTZ R54, R200, R15 ;  /* 0x0000000fc8367221 */ /* 0x002fce0000010000 */
        /* <DEDUP_REMOVED lines=10> */
[----:B0-----:R-:W-:Y:S01]  /*5b70*/  FADD.FTZ R56, R202, R15 ;  /* 0x0000000fca387221 */ /* 0x001fe20000010000 */
[----:B------:R-:W-:-:S03]  /*5b80*/  F2FP.BF16.F32.PACK_AB R202, R39, R202 ;  /* 0x000000ca27ca723e */ /* 0x000fc600000010ff */
[----:B------:R-:W-:Y:S01]  /*5b90*/  FADD.FTZ R15, R39, R56 ;  /* 0x00000038270f7221 */ /* 0x000fe20000010000 */
[----:B------:R-:W-:Y:S02]  /*5ba0*/  IMAD.MOV.U32 R39, RZ, RZ, R87 ;  /* 0x000000ffff277224 */ /* 0x000fe400078e0057 */
[----:B------:R-:W0:Y:S01]  /*5bb0*/  MUFU.EX2 R204, R204 ;  /* 0x000000cc00cc7308 */ /* 0x000e220000000800 */
[----:B--2---:R-:W-:-:S07]  /*5bc0*/  FADD.FTZ R13, R197, R54 ;  /* 0x00000036c50d7221 */ /* 0x004fce0000010000 */
        /* <DEDUP_REMOVED lines=10> */
[----:B------:R-:W-:Y:S01]  /*5c70*/  F2FP.BF16.F32.PACK_AB R204, R27, R204 ;  /* 0x000000cc1bcc723e */ /* 0x000fe200000010ff */
[----:B------:R-:W-:-:S05]  /*5c80*/  IMAD.MOV.U32 R27, RZ, RZ, R87 ;  /* 0x000000ffff1b7224 */ /* 0x000fca00078e0057 */
        /* <DEDUP_REMOVED lines=10> */
[----:B------:R-:W-:Y:S01]  /*5d30*/  F2FP.BF16.F32.PACK_AB R206, R31, R206 ;  /* 0x000000ce1fce723e */ /* 0x000fe200000010ff */
[----:B------:R-:W-:-:S05]  /*5d40*/  IMAD.MOV.U32 R31, RZ, RZ, R87 ;  /* 0x000000ffff1f7224 */ /* 0x000fca00078e0057 */
        /* <DEDUP_REMOVED lines=17> */
[----:B------:R0:W3:Y:S01]  /*5e60*/  MUFU.EX2 R12, R51 ;  /* 0x00000033000c7308 */ /* 0x0000e20000000800 */
[----:B--2---:R-:W-:-:S07]  /*5e70*/  FADD.FTZ R13, R205, R56 ;  /* 0x00000038cd0d7221 */ /* 0x004fce0000010000 */
[----:B------:R-:W2:Y:S01]  /*5e80*/  MUFU.EX2 R212, R212 ;  /* 0x000000d400d47308 */ /* 0x000ea20000000800 */
[C---:B-1----:R-:W-:Y:S01]  /*5e90*/  FADD.FTZ R15, R141.reuse, R58 ;  /* 0x0000003a8d0f7221 */ /* 0x042fe20000010000 */
[----:B------:R-:W-:Y:S01]  /*5ea0*/  F2FP.BF16.F32.PACK_AB R210, R141, R210 ;  /* 0x000000d28dd2723e */ /* 0x000fe200000010ff */
[----:B0-----:R-:W-:-:S05]  /*5eb0*/  IMAD.MOV.U32 R51, RZ, RZ, R87 ;  /* 0x000000ffff337224 */ /* 0x001fca00078e0057 */
[----:B------:R-:W0:Y:S01]  /*5ec0*/  MUFU.EX2 R207, R207 ;  /* 0x000000cf00cf7308 */ /* 0x000e220000000800 */
[C---:B---3--:R-:W-:Y:S01]  /*5ed0*/  FADD.FTZ R56, R12.reuse, R13 ;  /* 0x0000000d0c387221 */ /* 0x048fe20000010000 */
[----:B------:R-:W-:-:S06]  /*5ee0*/  F2FP.BF16.F32.PACK_AB R205, R12, R205 ;  /* 0x000000cd0ccd723e */ /* 0x000fcc00000010ff */
[----:B------:R-:W1:Y:S01]  /*5ef0*/  MUFU.EX2 R143, R143 ;  /* 0x0000008f008f7308 */ /* 0x000e620000000800 */
[----:B--2---:R-:W-:-:S07]  /*5f00*/  FADD.FTZ R58, R212, R15 ;  /* 0x0000000fd43a7221 */ /* 0x004fce0000010000 */
[----:B------:R2:W3:Y:S01]  /*5f10*/  MUFU.EX2 R50, R55 ;  /* 0x0000003700327308 */ /* 0x0004e20000000800 */
[----:B0-----:R-:W-:-:S07]  /*5f20*/  FADD.FTZ R13, R207, R56 ;  /* 0x00000038cf0d7221 */ /* 0x001fce0000010000 */
[----:B------:R-:W0:Y:S01]  /*5f30*/  MUFU.EX2 R214, R214 ;  /* 0x000000d600d67308 */ /* 0x000e220000000800 */
[C---:B-1----:R-:W-:Y:S01]  /*5f40*/  FADD.FTZ R15, R143.reuse, R58 ;  /* 0x0000003a8f0f7221 */ /* 0x042fe20000010000 */
[----:B------:R-:W-:Y:S01]  /*5f50*/  F2FP.BF16.F32.PACK_AB R212, R143, R212 ;  /* 0x000000d48fd4723e */ /* 0x000fe200000010ff */
[----:B--2---:R-:W-:-:S05]  /*5f60*/  IMAD.MOV.U32 R55, RZ, RZ, R87 ;  /* 0x000000ffff377224 */ /* 0x004fca00078e0057 */
[----:B------:R-:W1:Y:S01]  /*5f70*/  MUFU.EX2 R45, R45 ;  /* 0x0000002d002d7308 */ /* 0x000e620000000800 */
[C---:B---3--:R-:W-:Y:S01]  /*5f80*/  FADD.FTZ R58, R50.reuse, R13 ;  /* 0x0000000d323a7221 */ /* 0x048fe20000010000 */
[----:B------:R-:W-:Y:S01]  /*5f90*/  F2FP.BF16.F32.PACK_AB R207, R50, R207 ;  /* 0x000000cf32cf723e */ /* 0x000fe200000010ff */
[----:B------:R-:W-:-:S05]  /*5fa0*/  IMAD.MOV.U32 R50, RZ, RZ, R87 ;  /* 0x000000ffff327224 */ /* 0x000fca00078e0057 */
        /* <DEDUP_REMOVED lines=24> */
[--C-:B------:R-:W-:Y:S02]  /*6130*/  IMAD.MOV.U32 R40, RZ, RZ, R87.reuse ;  /* 0x000000ffff287224 */ /* 0x100fe400078e0057 */
[----:B------:R-:W-:-:S03]  /*6140*/  IMAD.MOV.U32 R33, RZ, RZ, R87 ;  /* 0x000000ffff217224 */ /* 0x000fc600078e0057 */
[----:B------:R2:W3:Y:S01]  /*6150*/  MUFU.EX2 R54, R35 ;  /* 0x0000002300367308 */ /* 0x0004e20000000800 */
[----:B0-----:R-:W-:-:S07]  /*6160*/  FADD.FTZ R62, R218, R15 ;  /* 0x0000000fda3e7221 */ /* 0x001fce0000010000 */
[----:B------:R-:W0:Y:S01]  /*6170*/  MUFU.EX2 R29, R29 ;  /* 0x0000001d001d7308 */ /* 0x000e220000000800 */
[----:B-1----:R-:W-:Y:S01]  /*6180*/  FADD.FTZ R15, R25, R60 ;  /* 0x0000003c190f7221 */ /* 0x002fe20000010000 */
[--C-:B------:R-:W-:Y:S02]  /*6190*/  IMAD.MOV.U32 R60, RZ, RZ, R87.reuse ;  /* 0x000000ffff3c7224 */ /* 0x100fe400078e0057 */
[----:B--2---:R-:W-:-:S04]  /*61a0*/  IMAD.MOV.U32 R35, RZ, RZ, R87 ;  /* 0x000000ffff237224 */ /* 0x004fc800078e0057 */
[----:B------:R-:W1:Y:S01]  /*61b0*/  MUFU.EX2 R56, R137 ;  /* 0x0000008900387308 */ /* 0x000e620000000800 */
[C---:B---3--:R-:W-:Y:S01]  /*61c0*/  FADD.FTZ R14, R54.reuse, R15 ;  /* 0x0000000f360e7221 */ /* 0x048fe20000010000 */
[----:B------:R-:W-:Y:S01]  /*61d0*/  F2FP.BF16.F32.PACK_AB R213, R54, R25 ;  /* 0x0000001936d5723e */ /* 0x000fe200000010ff */
[--C-:B------:R-:W-:Y:S02]  /*61e0*/  IMAD.MOV.U32 R54, RZ, RZ, R87.reuse ;  /* 0x000000ffff367224 */ /* 0x100fe400078e0057 */
[----:B------:R-:W-:-:S03]  /*61f0*/  IMAD.MOV.U32 R25, RZ, RZ, R87 ;  /* 0x000000ffff197224 */ /* 0x000fc600078e0057 */
        /* <DEDUP_REMOVED lines=12> */
[----:B------:R-:W-:-:S05]  /*62c0*/  IMAD.MOV.U32 R58, RZ, RZ, R87 ;  /* 0x000000ffff3a7224 */ /* 0x000fca00078e0057 */
[----:B------:R-:W0:Y:S01]  /*62d0*/  MUFU.EX2 R14, R151 ;  /* 0x00000097000e7308 */ /* 0x000e220000000800 */
[----:B-1----:R-:W-:Y:S01]  /*62e0*/  FADD.FTZ R15, R145, R12 ;  /* 0x0000000c910f7221 */ /* 0x002fe20000010000 */
[C---:B--2---:R-:W-:Y:S01]  /*62f0*/  FADD.FTZ R13, R153.reuse, R62 ;  /* 0x0000003e990d7221 */ /* 0x044fe20000010000 */
[----:B------:R-:W-:Y:S01]  /*6300*/  F2FP.BF16.F32.PACK_AB R218, R153, R218 ;  /* 0x000000da99da723e */ /* 0x000fe200000010ff */
[----:B------:R-:W-:Y:S02]  /*6310*/  IMAD.MOV.U32 R62, RZ, RZ, R87 ;  /* 0x000000ffff3e7224 */ /* 0x000fe400078e0057 */
[C---:B0-----:R-:W-:Y:S01]  /*6320*/  FADD.FTZ R12, R14.reuse, R15 ;  /* 0x0000000f0e0c7221 */ /* 0x041fe20000010000 */
[----:B------:R-:W-:Y:S01]  /*6330*/  F2FP.BF16.F32.PACK_AB R219, R14, R145 ;  /* 0x000000910edb723e */ /* 0x000fe200000010ff */
        /* <DEDUP_REMOVED lines=37> */
[----:B------:R-:W-:-:S07]  /*6590*/  CS2R R24, SRZ ;  /* 0x0000000000187805 */ /* 0x000fce000001ff00 */
.L_x_5789:
[----:B------:R-:W-:Y:S01]  /*65a0*/  R2UR UR11, R22 ;  /* 0x00000000160b72ca */ /* 0x000fe200000e0000 */
[----:B------:R-:W-:-:S04]  /*65b0*/  UIADD3 UR6, UR7, 0x1, URZ ;  /* 0x0000000107067890 */ /* 0x000fc8000fffe03f */
[----:B------:R-:W-:-:S04]  /*65c0*/  UISETP.NE.AND UP0, UPT, UR6, 0x2, UPT ;  /* 0x000000020600788c */ /* 0x000fc8000bf05270 */
[----:B------:R-:W-:Y:S02]  /*65d0*/  USEL UR10, URZ, 0x1, UP0 ;  /* 0x000000013f0a7887 */ /* 0x000fe40008000000 */
[----:B------:R-:W-:Y:S02]  /*65e0*/  USEL UR6, UR6, URZ, UP0 ;  /* 0x0000003f06067287 */ /* 0x000fe40008000000 */
[----:B------:R-:W-:Y:S02]  /*65f0*/  ISETP.NE.AND P3, PT, RZ, UR11, PT ;  /* 0x0000000bff007c0c */ /* 0x000fe4000bf65270 */
[----:B------:R-:W-:Y:S02]  /*6600*/  LOP3.LUT R16, R21, UR10, RZ, 0x3c, !PT ;  /* 0x0000000a15107c12 */ /* 0x000fe4000f8e3cff */
[----:B------:R-:W-:-:S09]  /*6610*/  IMAD.U32 R2, RZ, RZ, UR6 ;  /* 0x00000006ff027e24 */ /* 0x000fd2000f8e00ff */
[----:B------:R-:W-:Y:S05]  /*6620*/  @P3 BRA `(.L_x_5781) ;  /* 0x0000000000343947 */ /* 0x000fea0003800000 */
[----:B------:R-:W-:Y:S05]  /*6630*/  @!P0 BRA `(.L_x_5782) ;  /* 0x0000000000048947 */ /* 0x000fea0003800000 */
[----:B------:R-:W-:Y:S01]  /*6640*/  BPT.TRAP 0x1 ;  /* 0x000000040000795c */ /* 0x000fe20000300000 */
.L_x_5782:
[----:B------:R-:W0:Y:S01]  /*6650*/  S2UR UR10, SR_CgaCtaId ;  /* 0x00000000000a79c3 */ /* 0x000e220000008800 */
[----:B------:R-:W-:Y:S01]  /*6660*/  UMOV UR6, 0x400 ;  /* 0x0000040000067882 */ /* 0x000fe20000000000 */
[----:B------:R-:W-:Y:S01]  /*6670*/  SHF.L.U32 R11, R16, 0x1f, RZ ;  /* 0x0000001f100b7819 */ /* 0x000fe200000006ff */
[----:B0-----:R-:W-:-:S06]  /*6680*/  ULEA UR6, UR10, UR6, 0x18 ;  /* 0x000000060a067291 */ /* 0x001fcc000f8ec03f */
[----:B------:R-:W-:-:S04]  /*6690*/  LEA R0, R2, UR6, 0x3 ;  /* 0x0000000602007c11 */ /* 0x000fc8000f8e18ff */
[----:B------:R0:W1:Y:S01]  /*66a0*/  SYNCS.PHASECHK.TRANS64.TRYWAIT P2, [R0+URZ+0x34830], R11 ;  /* 0x0348300b000075a7 */ /* 0x000062000804017f */
[----:B------:R-:W-:Y:S05]  /*66b0*/  @!P0 BRA `(.L_x_5783) ;  /* 0x0000000000048947 */ /* 0x000fea0003800000 */
[----:B------:R-:W-:Y:S01]  /*66c0*/  BPT.TRAP 0x1 ;  /* 0x000000040000795c */ /* 0x000fe20000300000 */
.L_x_5783:
[----:B-1----:R-:W-:Y:S05]  /*66d0*/  @P2 BRA `(.L_x_5781) ;  /* 0x0000000000082947 */ /* 0x002fea0003800000 */
[----:B------:R-:W1:Y:S02]  /*66e0*/  SYNCS.PHASECHK.TRANS64.TRYWAIT P2, [R0+URZ+0x34830], R11 ;  /* 0x0348300b000075a7 */ /* 0x000e64000804017f */
[----:B-1----:R-:W-:Y:S05]  /*66f0*/  @!P2 BRA `(.L_x_5784) ;  /* 0x000000bc00a0a947 */ /* 0x002fea0003800000 */
.L_x_5781:
[----:B------:R-:W2:Y:S01]  /*6700*/  S2R R10, SR_TID.X ;  /* 0x00000000000a7919 */ /* 0x000ea20000002100 */
[----:B01----:R-:W-:Y:S01]  /*6710*/  IMAD R0, R2, 0xb00, R3 ;  /* 0x00000b0002007824 */ /* 0x003fe200078e0203 */
        /* <DEDUP_REMOVED lines=13> */
[----:B------:R-:W-:Y:S01]  /*67f0*/  UMOV UR56, UR14 ;  /* 0x0000000e00387c82 */ /* 0x000fe20008000000 */
[----:B------:R-:W-:Y:S01]  /*6800*/  UMOV UR24, UR14 ;  /* 0x0000000e00187c82 */ /* 0x000fe20008000000 */
[----:B------:R-:W-:Y:S01]  /*6810*/  UMOV UR57, UR15 ;  /* 0x0000000f00397c82 */ /* 0x000fe20008000000 */
[----:B------:R-:W-:Y:S01]  /*6820*/  UMOV UR25, UR15 ;  /* 0x0000000f00197c82 */ /* 0x000fe20008000000 */
[----:B------:R-:W-:Y:S01]  /*6830*/  UMOV UR58, UR6 ;  /* 0x00000006003a7c82 */ /* 0x000fe20008000000 */
[----:B------:R-:W-:Y:S01]  /*6840*/  UIADD3 UR26, UR6, 0x80, URZ ;  /* 0x00000080061a7890 */ /* 0x000fe2000fffe03f */
[----:B------:R-:W-:Y:S01]  /*6850*/  R2UR UR19, R7 ;  /* 0x00000000071372ca */ /* 0x000fe200000e0000 */
        /* <DEDUP_REMOVED lines=11> */
[----:B------:R-:W-:Y:S01]  /*6910*/  VIADD R0, R10, 0x8 ;  /* 0x000000080a007836 */ /* 0x000fe20000000000 */
        /* <DEDUP_REMOVED lines=14> */
[----:B------:R-:W-:Y:S01]  /*6a00*/  UIADD3 UR22, UR6, 0x586, URZ ;  /* 0x0000058606167890 */ /* 0x000fe2000fffe03f */
        /* <DEDUP_REMOVED lines=563> */
[----:B0-----:R-:W-:Y:S05]  /*8d40*/  @P3 BRA `(.L_x_5785) ;  /* 0x0000000000343947 */ /* 0x001fea0003800000 */
[----:B------:R-:W-:Y:S05]  /*8d50*/  @!P0 BRA `(.L_x_5786) ;  /* 0x0000000000048947 */ /* 0x000fea0003800000 */
[----:B------:R-:W-:Y:S01]  /*8d60*/  BPT.TRAP 0x1 ;  /* 0x000000040000795c */ /* 0x000fe20000300000 */
.L_x_5786:
[----:B------:R-:W0:Y:S01]  /*8d70*/  S2UR UR10, SR_CgaCtaId ;  /* 0x00000000000a79c3 */ /* 0x000e220000008800 */
[----:B------:R-:W-:Y:S01]  /*8d80*/  UMOV UR6, 0x400 ;  /* 0x0000040000067882 */ /* 0x000fe20000000000 */
[----:B------:R-:W-:Y:S01]  /*8d90*/  SHF.L.U32 R0, R21, 0x1f, RZ ;  /* 0x0000001f15007819 */ /* 0x000fe200000006ff */
[----:B0-----:R-:W-:-:S04]  /*8da0*/  ULEA UR6, UR10, UR6, 0x18 ;  /* 0x000000060a067291 */ /* 0x001fc8000f8ec03f */
[----:B------:R-:W-:-:S09]  /*8db0*/  ULEA UR6, UR7, UR6, 0x3 ;  /* 0x0000000607067291 */ /* 0x000fd2000f8e183f */
[----:B------:R0:W1:Y:S01]  /*8dc0*/  SYNCS.PHASECHK.TRANS64.TRYWAIT P2, [UR6+0x34850], R0 ;  /* 0x03485000ff0075a7 */ /* 0x0000620008040146 */
[----:B------:R-:W-:Y:S05]  /*8dd0*/  @!P0 BRA `(.L_x_5787) ;  /* 0x0000000000048947 */ /* 0x000fea0003800000 */
[----:B------:R-:W-:Y:S01]  /*8de0*/  BPT.TRAP 0x1 ;  /* 0x000000040000795c */ /* 0x000fe20000300000 */
.L_x_5787:
[----:B-1----:R-:W-:Y:S05]  /*8df0*/  @P2 BRA `(.L_x_5785) ;  /* 0x0000000000082947 */ /* 0x002fea0003800000 */
[----:B------:R-:W1:Y:S02]  /*8e00*/  SYNCS.PHASECHK.TRANS64.TRYWAIT P2, [UR6+0x34850], R0 ;  /* 0x03485000ff0075a7 */ /* 0x000e640008040146 */
[----:B-1----:R-:W-:Y:S05]  /*8e10*/  @!P2 BRA `(.L_x_5788) ;  /* 0x0000009400eca947 */ /* 0x002fea0003800000 */
.L_x_5785:
[----:B------:R-:W2:Y:S01]  /*8e20*/  S2UR UR10, SR_CgaCtaId ;  /* 0x00000000000a79c3 */ /* 0x000ea20000008800 */
[----:B------:R-:W-:Y:S01]  /*8e30*/  UMOV UR6, 0x400 ;  /* 0x0000040000067882 */ /* 0x000fe20000000000 */
[----:B------:R-:W-:Y:S01]  /*8e40*/  WARPGROUP.ARRIVE ;  /* 0x00000000000079c5 */ /* 0x000fe20000000000 */
[----:B------:R-:W-:Y:S01]  /*8e50*/  UMOV UR11, 0x40000040 ;  /* 0x40000040000b7882 */ /* 0x000fe20000000000 */
[----:B------:R-:W-:-:S04]  /*8e60*/  FMNMX.FTZ R10, R168, R20, !PT ;  /* 0x00000014a80a7209 */ /* 0x000fc80007810000 */
[----:B------:R-:W3:Y:S01]  /*8e70*/  S2R R231, SR_TID.X ;  /* 0x0000000000e77919 */ /* 0x000ee20000002100 */
[C---:B------:R-:W-:Y:S01]  /*8e80*/  ISETP.GT.AND P2, PT, R14.reuse, RZ, PT ;  /* 0x000000ff0e00720c */ /* 0x040fe20003f44270 */
[----:B------:R-:W-:Y:S01]  /*8e90*/  VIADD R14, R14, 0xffffffff ;  /* 0xffffffff0e0e7836 */ /* 0x000fe20000000000 */
[----:B-1----:R-:W-:-:S04]  /*8ea0*/  FMNMX.FTZ R11, R169, R10, !PT ;  /* 0x0000000aa90b7209 */ /* 0x002fc80007810000 */
[----:B------:R-:W-:-:S04]  /*8eb0*/  FMNMX.FTZ R10, R172, R11, !PT ;  /* 0x0000000bac0a7209 */ /* 0x000fc80007810000 */
[----:B------:R-:W-:-:S04]  /*8ec0*/  FMNMX.FTZ R11, R173, R10, !PT ;  /* 0x0000000aad0b7209 */ /* 0x000fc80007810000 */
[----:B------:R-:W-:Y:S01]  /*8ed0*/  FMNMX.FTZ R10, R160, R11, !PT ;  /* 0x0000000ba00a7209 */ /* 0x000fe20007810000 */
[----:B--2---:R-:W-:-:S03]  /*8ee0*/  ULEA UR6, UR10, UR6, 0x18 ;  /* 0x000000060a067291 */ /* 0x004fc6000f8ec03f */
[----:B------:R-:W-:-:S04]  /*8ef0*/  FMNMX.FTZ R11, R161, R10, !PT ;  /* 0x0000000aa10b7209 */ /* 0x000fc80007810000 */
[----:B------:R-:W-:Y:S01]  /*8f00*/  FMNMX.FTZ R10, R164, R11, !PT ;  /* 0x0000000ba40a7209 */ /* 0x000fe20007810000 */
[----:B0-----:R-:W-:-:S03]  /*8f10*/  IMAD.U32 R0, RZ, RZ, UR6 ;  /* 0x00000006ff007e24 */ /* 0x001fc6000f8e00ff */
[----:B------:R-:W-:Y:S02]  /*8f20*/  FMNMX.FTZ R11, R165, R10, !PT ;  /* 0x0000000aa50b7209 */ /* 0x000fe40007810000 */
[----:B------:R-:W-:Y:S02]  /*8f30*/  R2UR UR6, R0 ;  /* 0x00000000000672ca */ /* 0x000fe400000e0000 */
[----:B------:R-:W-:Y:S02]  /*8f40*/  FMNMX.FTZ R10, R152, R11, !PT ;  /* 0x0000000b980a7209 */ /* 0x000fe40007810000 */
[----:B---3--:R-:W-:Y:S02]  /*8f50*/  SHF.R.U32.HI R231, RZ, 0x7, R231 ;  /* 0x00000007ffe77819 */ /* 0x008fe400000116e7 */
[----:B------:R-:W-:-:S04]  /*8f60*/  FMNMX.FTZ R11, R153, R10, !PT ;  /* 0x0000000a990b7209 */ /* 0x000fc80007810000 */
[----:B------:R-:W-:-:S03]  /*8f70*/  FMNMX.FTZ R10, R156, R11, !PT ;  /* 0x0000000b9c0a7209 */ /* 0x000fc60007810000 */
[----:B------:R-:W-:Y:S01]  /*8f80*/  UIADD3 UR6, UR6, 0x400, URZ ;  /* 0x0000040006067890 */ /* 0x000fe2000fffe03f */
[----:B------:R-:W-:-:S03]  /*8f90*/  FMNMX.FTZ R11, R157, R10, !PT ;  /* 0x0000000a9d0b7209 */ /* 0x000fc60007810000 */
[----:B------:R-:W-:Y:S01]  /*8fa0*/  USHF.R.U32.HI UR6, URZ, 0x4, UR6 ;  /* 0x000000043f067899 */ /* 0x000fe20008011606 */
[----:B------:R-:W-:-:S03]  /*8fb0*/  FMNMX.FTZ R10, R144, R11, !PT ;  /* 0x0000000b900a7209 */ /* 0x000fc60007810000 */
        /* <DEDUP_REMOVED lines=39> */
[----:B------:R-:W-:Y:S02]  /*9230*/  FMNMX.FTZ R176, R93, R10, !PT ;  /* 0x0000000a5db07209 */ /* 0x000fe40007810000 */
[----:B------:R-:W0:Y:S03]  /*9240*/  LDC R10, c[0x0][0x988] ;  /* 0x00026200ff0a7b82 */ /* 0x000e260000000800 */
[----:B------:R-:W-:Y:S01]  /*9250*/  HGMMA.64x128x16.F32.BF16 R24, R180, gdesc[UR8].tnspB, R24, gsb0 ;  /* 0x41e00008b4187df0 */ /* 0x000fe20008001818 */
[----:B------:R-:W-:Y:S01]  /*9260*/  UIADD3 UR10, UR6, 0x100, URZ ;  /* 0x00000100060a7890 */ /* 0x000fe2000fffe03f */
[----:B------:R-:W1:Y:S01]  /*9270*/  SHFL.BFLY PT, R11, R176, 0x2, 0x1f ;  /* 0x0c401f00b00b7f89 */ /* 0x000e6200000e0000 */
[----:B------:R-:W-:Y:S01]  /*9280*/  UMOV UR11, 0x40000040 ;  /* 0x40000040000b7882 */ /* 0x000fe20000000000 */
[----:B-1----:R-:W-:-:S05]  /*9290*/  FMNMX.FTZ R178, R176, R11, !PT ;  /* 0x0000000bb0b27209 */ /* 0x002fca0007810000 */
[----:B------:R-:W1:Y:S02]  /*92a0*/  SHFL.BFLY PT, R11, R178, 0x1, 0x1f ;  /* 0x0c201f00b20b7f89 */ /* 0x000e6400000e0000 */
[----:B-1----:R-:W-:-:S05]  /*92b0*/  FMNMX.FTZ R11, R178, R11, !PT ;  /* 0x0000000bb20b7209 */ /* 0x002fca0007810000 */
[----:B------:R-:W-:-:S04]  /*92c0*/  FADD.FTZ R21, -R11, R20 ;  /* 0x000000140b157221 */ /* 0x000fc80000010100 */
[-C--:B0-----:R-:W-:Y:S01]  /*92d0*/  FMUL.FTZ R20, R21, R10.reuse ;  /* 0x0000000a15147220 */ /* 0x081fe20000410000 */
[----:B------:R-:W-:-:S04]  /*92e0*/  FMUL.FTZ R21, R11, R10 ;  /* 0x0000000a0b157220 */ /* 0x000fc80000410000 */
        /* <DEDUP_REMOVED lines=24> */
[----:B------:R-:W0:Y:S08]  /*9470*/  MUFU.EX2 R177, R177 ;  /* 0x000000b100b17308 */ /* 0x000e300000000800 */
[----:B------:R-:W1:Y:S08]  /*9480*/  MUFU.EX2 R176, R176 ;  /* 0x000000b000b07308 */ /* 0x000e700000000800 */
[----:B------:R-:W-:Y:S01]  /*9490*/  MUFU.EX2 R178, R178 ;  /* 0x000000b200b27308 */ /* 0x000fe20000000800 */
[----:B0-----:R-:W-:-:S07]  /*94a0*/  FFMA.FTZ R13, R20, R13, R177 ;  /* 0x0000000d140d7223 */ /* 0x001fce00000100b1 */
[----:B------:R-:W-:Y:S01]  /*94b0*/  MUFU.EX2 R169, R169 ;  /* 0x000000a900a97308 */ /* 0x000fe20000000800 */
[C---:B-1----:R-:W-:Y:S01]  /*94c0*/  FADD.FTZ R13, R176.reuse, R13 ;  /* 0x0000000db00d7221 */ /* 0x042fe20000010000 */
[----:B------:R-:W-:-:S06]  /*94d0*/  F2FP.BF16.F32.PACK_AB R176, R176, R177 ;  /* 0x000000b1b0b0723e */ /* 0x000fcc00000010ff */
[----:B------:R-:W-:Y:S08]  /*94e0*/  MUFU.EX2 R173, R173 ;  /* 0x000000ad00ad7308 */ /* 0x000ff00000000800 */
        /* <DEDUP_REMOVED lines=46> */
[-CC-:B------:R-:W-:Y:S01]  /*97d0*/  FFMA.FTZ R188, R144, R10.reuse, -R21.reuse ;  /* 0x0000000a90bc7223 */ /* 0x180fe20000010815 */
        /* <DEDUP_REMOVED lines=78> */
[----:B------:R-:W-:Y:S01]  /*9cc0*/  UIADD3 UR6, UR6, 0x500, URZ ;  /* 0x0000050006067890 */ /* 0x000fe2000fffe03f */
[----:B------:R-:W-:Y:S01]  /*9cd0*/  MUFU.EX2 R204, R204 ;  /* 0x000000cc00cc7308 */ /* 0x000fe20000000800 */
[----:B------:R-:W-:-:S04]  /*9ce0*/  FMNMX.FTZ R112, R90, R133, !PT ;  /* 0x000000855a707209 */ /* 0x000fc80007810000 */
[----:B------:R-:W-:-:S03]  /*9cf0*/  FMNMX.FTZ R133, R91, R112, !PT ;  /* 0x000000705b857209 */ /* 0x000fc60007810000 */
[----:B------:R-:W-:Y:S01]  /*9d00*/  MUFU.EX2 R206, R206 ;  /* 0x000000ce00ce7308 */ /* 0x000fe20000000800 */
[----:B------:R-:W-:-:S04]  /*9d10*/  FMNMX.FTZ R112, R94, R133, !PT ;  /* 0x000000855e707209 */ /* 0x000fc80007810000 */
[----:B------:R-:W-:-:S05]  /*9d20*/  FMNMX.FTZ R112, R95, R112, !PT ;  /* 0x000000705f707209 */ /* 0x000fca0007810000 */
[----:B------:R-:W0:Y:S01]  /*9d30*/  SHFL.BFLY PT, R133, R112, 0x2, 0x1f ;  /* 0x0c401f0070857f89 */ /* 0x000e2200000e0000 */
[----:B------:R-:W-:Y:S02]  /*9d40*/  WARPGROUP.DEPBAR.LE gsb0, 0x0 ;  /* 0x00008000000079c5 */ /* 0x000fe40000010000 */
[----:B------:R-:W-:Y:S01]  /*9d50*/  WARPGROUP.ARRIVE ;  /* 0x00000000000079c5 */ /* 0x000fe20000000000 */
[-CC-:B------:R-:W-:Y:S01]  /*9d60*/  FFMA.FTZ R208, R104, R10.reuse, -R21.reuse ;  /* 0x0000000a68d07223 */ /* 0x180fe20000010815 */
[----:B0-----:R-:W-:Y:S01]  /*9d70*/  FMNMX.FTZ R104, R112, R133, !PT ;  /* 0x0000008570687209 */ /* 0x001fe20007810000 */
[-CC-:B------:R-:W-:Y:S01]  /*9d80*/  FFMA.FTZ R133, R89, R10.reuse, -R21.reuse ;  /* 0x0000000a59857223 */ /* 0x180fe20000010815 */
[-CC-:B------:R-:W-:Y:S01]  /*9d90*/  FFMA.FTZ R210, R108, R10.reuse, -R21.reuse ;  /* 0x0000000a6cd27223 */ /* 0x180fe20000010815 */
[----:B------:R-:W-:Y:S01]  /*9da0*/  FFMA.FTZ R108, R93, R10, -R21 ;  /* 0x0000000a5d6c7223 */ /* 0x000fe20000010815 */
[----:B------:R-:W-:Y:S01]  /*9db0*/  HGMMA.64x128x16.F32.BF16 R24, R212, gdesc[UR8].tnspB, R24, gsb0 ;  /* 0x41e00008d4187df0 */ /* 0x000fe20008001818 */
[----:B------:R-:W-:Y:S01]  /*9dc0*/  UMOV UR10, UR6 ;  /* 0x00000006000a7c82 */ /* 0x000fe20008000000 */
[----:B------:R-:W-:Y:S01]  /*9dd0*/  UMOV UR11, 0x40000040 ;  /* 0x40000040000b7882 */ /* 0x000fe20000000000 */
[----:B------:R-:W0:Y:S01]  /*9de0*/  SHFL.BFLY PT, R179, R104, 0x1, 0x1f ;  /* 0x0c201f0068b37f89 */ /* 0x000e2200000e0000 */
[----:B------:R-:W-:Y:S08]  /*9df0*/  MUFU.EX2 R208, R208 ;  /* 0x000000d000d07308 */ /* 0x000ff00000000800 */
[----:B------:R-:W-:Y:S08]  /*9e00*/  MUFU.EX2 R210, R210 ;  /* 0x000000d200d27308 */ /* 0x000ff00000000800 */
[----:B------:R-:W-:Y:S01]  /*9e10*/  MUFU.EX2 R133, R133 ;  /* 0x0000008500857308 */ /* 0x000fe20000000800 */
[----:B0-----:R-:W-:-:S05]  /*9e20*/  FMNMX.FTZ R89, R104, R179, !PT ;  /* 0x000000b368597209 */ /* 0x001fca0007810000 */
[C---:B------:R-:W-:Y:S01]  /*9e30*/  FADD.FTZ R21, -R89.reuse, R15 ;  /* 0x0000000f59157221 */ /* 0x040fe20000010100 */
[-C--:B------:R-:W-:Y:S01]  /*9e40*/  FMUL.FTZ R181, R89, R10.reuse ;  /* 0x0000000a59b57220 */ /* 0x080fe20000410000 */
[----:B------:R0:W-:Y:S02]  /*9e50*/  MUFU.EX2 R15, R108 ;  /* 0x0000006c000f7308 */ /* 0x0001e40000000800 */
        /* <DEDUP_REMOVED lines=11> */
[----:B------:R-:W-:Y:S01]  /*9f10*/  IADD3 R131, -R231, 0xb, RZ ;  /* 0x0000000be7837810 */ /* 0x000fe20007ffe1ff */
[-CC-:B------:R-:W-:Y:S01]  /*9f20*/  FFMA.FTZ R199, R134, R10.reuse, -R181.reuse ;  /* 0x0000000a86c77223 */ /* 0x180fe200000108b5 */
[-CC-:B------:R-:W-:Y:S01]  /*9f30*/  FFMA.FTZ R163, R163, R10.reuse, -R181.reuse ;  /* 0x0000000aa3a37223 */ /* 0x180fe200000108b5 */
[----:B------:R-:W1:Y:S01]  /*9f40*/  MUFU.EX2 R104, R104 ;  /* 0x0000006800687308 */ /* 0x000e620000000800 */
[-CC-:B------:R-:W-:Y:S01]  /*9f50*/  FFMA.FTZ R116, R139, R10.reuse, -R181.reuse ;  /* 0x0000000a8b747223 */ /* 0x180fe200000108b5 */
[----:B------:R-:W-:Y:S01]  /*9f60*/  @!P1 PRMT R134, RZ, 0x654, R130 ;  /* 0x00000654ff869816 */ /* 0x000fe20000000082 */
[----:B------:R-:W-:Y:S02]  /*9f70*/  IMAD.U32 R139, RZ, RZ, UR7 ;  /* 0x00000007ff8b7e24 */ /* 0x000fe4000f8e00ff */
        /* <DEDUP_REMOVED lines=8> */
[-CC-:B0-----:R-:W-:Y:S01]  /*a000*/  FFMA.FTZ R108, R159, R10.reuse, -R181.reuse ;  /* 0x0000000a9f6c7223 */ /* 0x181fe200000108b5 */
[-CC-:B------:R-:W-:Y:S01]  /*a010*/  FFMA.FTZ R205, R114, R10.reuse, -R181.reuse ;  /* 0x0000000a72cd7223 */ /* 0x180fe200000108b5 */
[-CC-:B------:R-:W-:Y:S01]  /*a020*/  FFMA.FTZ R189, R146, R10.reuse, -R181.reuse ;  /* 0x0000000a92bd7223 */ /* 0x180fe200000108b5 */
[--C-:B------:R-:W-:Y:S01]  /*a030*/  FFMA.FTZ R207, R118, R10, -R181.reuse ;  /* 0x0000000a76cf7223 */ /* 0x100fe200000108b5 */
[----:B------:R-:W0:Y:S01]  /*a040*/  MUFU.EX2 R179, R179 ;  /* 0x000000b300b37308 */ /* 0x000e220000000800 */
[----:B-1----:R-:W-:Y:S01]  /*a050*/  FFMA.FTZ R12, R21, R12, R104 ;  /* 0x0000000c150c7223 */ /* 0x002fe20000010068 */
[-CC-:B------:R-:W-:Y:S01]  /*a060*/  FFMA.FTZ R128, R147, R10.reuse, -R181.reuse ;  /* 0x0000000a93807223 */ /* 0x180fe200000108b5 */
[-CC-:B------:R-:W-:Y:S01]  /*a070*/  FFMA.FTZ R191, R150, R10.reuse, -R181.reuse ;  /* 0x0000000a96bf7223 */ /* 0x180fe200000108b5 */
[-CC-:B------:R-:W-:Y:S01]  /*a080*/  FFMA.FTZ R209, R106, R10.reuse, -R181.reuse ;  /* 0x0000000a6ad17223 */ /* 0x180fe200000108b5 */
[-CC-:B------:R-:W-:Y:S01]  /*a090*/  FFMA.FTZ R112, R151, R10.reuse, -R181.reuse ;  /* 0x0000000a97707223 */ /* 0x180fe200000108b5 */
[-CC-:B------:R-:W-:Y:S01]  /*a0a0*/  FFMA.FTZ R127, R127, R10.reuse, -R181.reuse ;  /* 0x0000000a7f7f7223 */ /* 0x180fe200000108b5 */
[-CC-:B------:R-:W-:Y:S01]  /*a0b0*/  FFMA.FTZ R211, R110, R10.reuse, -R181.reuse ;  /* 0x0000000a6ed37223 */ /* 0x180fe200000108b5 */
[----:B------:R-:W1:Y:S01]  /*a0c0*/  MUFU.EX2 R140, R140 ;  /* 0x0000008c008c7308 */ /* 0x000e620000000800 */
[----:B--2---:R-:W-:Y:S01]  /*a0d0*/  FADD.FTZ R122, R93, R12 ;  /* 0x0000000c5d7a7221 */ /* 0x004fe20000010000 */
[-CC-:B------:R-:W-:Y:S01]  /*a0e0*/  FFMA.FTZ R12, R123, R10.reuse, -R181.reuse ;  /* 0x0000000a7b0c7223 */ /* 0x180fe200000108b5 */
[-CC-:B------:R-:W-:Y:S01]  /*a0f0*/  FFMA.FTZ R193, R138, R10.reuse, -R181.reuse ;  /* 0x0000000a8ac17223 */ /* 0x180fe200000108b5 */
[-CC-:B------:R-:W-:Y:S01]  /*a100*/  FFMA.FTZ R195, R142, R10.reuse, -R181.reuse ;  /* 0x0000000a8ec37223 */ /* 0x180fe200000108b5 */
[-CC-:B------:R-:W-:Y:S01]  /*a110*/  FFMA.FTZ R115, R115, R10.reuse, -R181.reuse ;  /* 0x0000000a73737223 */ /* 0x180fe200000108b5 */
[-CC-:B------:R-:W-:Y:S01]  /*a120*/  FFMA.FTZ R124, R143, R10.reuse, -R181.reuse ;  /* 0x0000000a8f7c7223 */ /* 0x180fe200000108b5 */
[--C-:B------:R-:W-:Y:S01]  /*a130*/  FFMA.FTZ R135, R135, R10, -R181.reuse ;  /* 0x0000000a87877223 */ /* 0x100fe200000108b5 */
[----:B------:R-:W2:Y:S01]  /*a140*/  MUFU.EX2 R136, R136 ;  /* 0x0000008800887308 */ /* 0x000ea20000000800 */
[----:B------:R-:W-:Y:S01]  /*a150*/  F2FP.BF16.F32.PACK_AB R177, R93, R104 ;  /* 0x000000685db1723e */ /* 0x000fe200000010ff */
        /* <DEDUP_REMOVED lines=10> */
[----:B------:R-:W-:Y:S01]  /*a200*/  FFMA.FTZ R95, R95, R10, -R181 ;  /* 0x0000000a5f5f7223 */ /* 0x000fe200000108b5 */
[----:B------:R-:W-:-:S03]  /*a210*/  R2UR UR7, R2 ;  /* 0x00000000020772ca */ /* 0x000fc600000e0000 */
[----:B------:R-:W4:Y:S08]  /*a220*/  MUFU.EX2 R183, R183 ;  /* 0x000000b700b77308 */ /* 0x000f300000000800 */
[----:B------:R-:W5:Y:S08]  /*a230*/  MUFU.EX2 R144, R144 ;  /* 0x0000009000907308 */ /* 0x000f700000000800 */
[----:B------:R-:W5:Y:S08]  /*a240*/  MUFU.EX2 R185, R185 ;  /* 0x000000b900b97308 */ /* 0x000f700000000800 */
[----:B------:R-:W5:Y:S08]  /*a250*/  MUFU.EX2 R132, R132 ;  /* 0x0000008400847308 */ /* 0x000f700000000800 */
[----:B------:R-:W5:Y:S08]  /*a260*/  MUFU.EX2 R187, R187 ;  /* 0x000000bb00bb7308 */ /* 0x000f700000000800 */
[----:B------:R-:W5:Y:S01]  /*a270*/  MUFU.EX2 R108, R108 ;  /* 0x0000006c006c7308 */ /* 0x000f620000000800 */
[----:B------:R-:W-:-:S02]  /*a280*/  WARPGROUP.DEPBAR.LE gsb0, 0x0 ;  /* 0x00008000000079c5 */ /* 0x000fc40000010000 */
[----:B------:R-:W-:Y:S01]  /*a290*/  WARPGROUP.ARRIVE ;  /* 0x00000000000079c5 */ /* 0x000fe20000000000 */
[----:B------:R-:W-:-:S04]  /*a2a0*/  F2FP.BF16.F32.PACK_AB R212, R97, R96 ;  /* 0x0000006061d4723e */ /* 0x000fc800000010ff */
[----:B------:R-:W5:Y:S01]  /*a2b0*/  MUFU.EX2 R189, R189 ;  /* 0x000000bd00bd7308 */ /* 0x000f620000000800 */
[----:B------:R-:W-:Y:S01]  /*a2c0*/  F2FP.BF16.F32.PACK_AB R214, R101, R100 ;  /* 0x0000006465d6723e */ /* 0x000fe200000010ff */
[----:B------:R-:W-:Y:S06]  /*a2d0*/  HGMMA.64x128x16.F32.BF16 R24, R216, gdesc[UR8].tnspB, R24, gsb0 ;  /* 0x41e00008d8187df0 */ /* 0x000fec0008001818 */
        /* <DEDUP_REMOVED lines=14> */
[----:B------:R-:W-:Y:S08]  /*a3c0*/  MUFU.EX2 R104, R107 ;  /* 0x0000006b00687308 */ /* 0x000ff00000000800 */
[----:B------:R-:W-:Y:S08]  /*a3d0*/  MUFU.EX2 R205, R205 ;  /* 0x000000cd00cd7308 */ /* 0x000ff00000000800 */
[----:B------:R-:W-:Y:S08]  /*a3e0*/  MUFU.EX2 R207, R207 ;  /* 0x000000cf00cf7308 */ /* 0x000ff00000000800 */
[----:B------:R-:W-:Y:S01]  /*a3f0*/  MUFU.EX2 R209, R209 ;  /* 0x000000d100d17308 */ /* 0x000fe20000000800 */
[----:B------:R-:W-:-:S02]  /*a400*/  WARPGROUP.DEPBAR.LE gsb0, 0x0 ;  /* 0x00008000000079c5 */ /* 0x000fc40000010000 */
[----:B------:R0:W-:Y:S06]  /*a410*/  BAR.ARV R131, 0x100 ;  /* 0x000400830000751d */ /* 0x0001ec0000002000 */
[----:B------:R1:W-:Y:S01]  /*a420*/  @!P1 SYNCS.ARRIVE.TRANS64.RED.A1T0 RZ, [R134+URZ], RZ ;  /* 0x000000ff86ff99a7 */ /* 0x0003e2000810043f */
[----:B------:R-:W-:Y:S01]  /*a430*/  MUFU.EX2 R211, R211 ;  /* 0x000000d300d37308 */ /* 0x000fe20000000800 */
[----:B------:R-:W-:Y:S01]  /*a440*/  F2FP.BF16.F32.PACK_AB R216, R133, R88 ;  /* 0x0000005885d8723e */ /* 0x000fe200000010ff */
[----:B------:R-:W-:Y:S01]  /*a450*/  FMUL.FTZ R24, R24, R20 ;  /* 0x0000001418187220 */ /* 0x000fe20000410000 */
[----:B------:R-:W-:Y:S01]  /*a460*/  F2FP.BF16.F32.PACK_AB R218, R15, R92 ;  /* 0x0000005c0fda723e */ /* 0x000fe200000010ff */
[-C--:B------:R-:W-:Y:S01]  /*a470*/  FMUL.FTZ R25, R25, R20.reuse ;  /* 0x0000001419197220 */ /* 0x080fe20000410000 */
[-C--:B------:R-:W-:Y:S01]  /*a480*/  FMUL.FTZ R28, R28, R20.reuse ;  /* 0x000000141c1c7220 */ /* 0x080fe20000410000 */
[-C--:B------:R-:W-:Y:S01]  /*a490*/  FMUL.FTZ R29, R29, R20.reuse ;  /* 0x000000141d1d7220 */ /* 0x080fe20000410000 */
[----:B-1----:R-:W-:Y:S01]  /*a4a0*/  @!P1 IMAD R134, R139, 0x8, R0 ;  /* 0x000000088b869824 */ /* 0x002fe200078e0200 */
[----:B------:R-:W-:Y:S01]  /*a4b0*/  MUFU.EX2 R99, R99 ;  /* 0x0000006300637308 */ /* 0x000fe20000000800 */
[-C--:B------:R-:W-:Y:S01]  /*a4c0*/  FMUL.FTZ R32, R32, R20.reuse ;  /* 0x0000001420207220 */ /* 0x080fe20000410000 */
[----:B------:R-:W-:Y:S01]  /*a4d0*/  FMUL.FTZ R33, R33, R20 ;  /* 0x0000001421217220 */ /* 0x000fe20000410000 */
[----:B0-----:R-:W-:-:S02]  /*a4e0*/  @!P1 VIADD R131, R134, 0x34860 ;  /* 0x0003486086839836 */ /* 0x001fc40000000000 */
[----:B------:R-:W-:Y:S01]  /*a4f0*/  FADD.FTZ R134, R178, R13 ;  /* 0x0000000db2867221 */ /* 0x000fe20000010000 */
[----:B------:R-:W-:Y:S01]  /*a500*/  FADD.FTZ R13, R179, R122 ;  /* 0x0000007ab30d7221 */ /* 0x000fe20000010000 */
[-C--:B------:R-:W-:Y:S01]  /*a510*/  FMUL.FTZ R36, R36, R20.reuse ;  /* 0x0000001424247220 */ /* 0x080fe20000410000 */
[-C--:B------:R-:W-:Y:S01]  /*a520*/  FMUL.FTZ R37, R37, R20.reuse ;  /* 0x0000001425257220 */ /* 0x080fe20000410000 */
[----:B------:R-:W-:Y:S01]  /*a530*/  FADD.FTZ R123, R169, R134 ;  /* 0x00000086a97b7221 */ /* 0x000fe20000010000 */
[----:B------:R-:W-:Y:S01]  /*a540*/  FADD.FTZ R13, R140, R13 ;  /* 0x0000000d8c0d7221 */ /* 0x000fe20000010000 */
[----:B------:R-:W-:Y:S01]  /*a550*/  MUFU.EX2 R103, R103 ;  /* 0x0000006700677308 */ /* 0x000fe20000000800 */
[----:B------:R-:W-:Y:S01]  /*a560*/  @!P1 PRMT R131, RZ, 0x654, R131 ;  /* 0x00000654ff839816 */ /* 0x000fe20000000083 */
[----:B------:R-:W-:Y:S01]  /*a570*/  FADD.FTZ R122, R180, R123 ;  /* 0x0000007bb47a7221 */ /* 0x000fe20000010000 */
[----:B--2---:R-:W-:Y:S01]  /*a580*/  FADD.FTZ R126, R136, R13 ;  /* 0x0000000d887e7221 */ /* 0x004fe20000010000 */
[-C--:B------:R-:W-:Y:S01]  /*a590*/  FMUL.FTZ R40, R40, R20.reuse ;  /* 0x0000001428287220 */ /* 0x080fe20000410000 */
[----:B------:R0:W-:Y:S01]  /*a5a0*/  @!P1 SYNCS.ARRIVE.TRANS64.RED.A1T0 RZ, [R131+URZ], RZ ;  /* 0x000000ff83ff99a7 */ /* 0x0001e2000810043f */
[----:B------:R-:W-:Y:S01]  /*a5b0*/  FADD.FTZ R13, R173, R122 ;  /* 0x0000007aad0d7221 */ /* 0x000fe20000010000 */
[----:B---3--:R-:W-:Y:S01]  /*a5c0*/  FADD.FTZ R126, R163, R126 ;  /* 0x0000007ea37e7221 */ /* 0x008fe20000010000 */
[----:B------:R-:W-:Y:S01]  /*a5d0*/  MUFU.EX2 R90, R90 ;  /* 0x0000005a005a7308 */ /* 0x000fe20000000800 */
[-C--:B------:R-:W-:Y:S01]  /*a5e0*/  FMUL.FTZ R41, R41, R20.reuse ;  /* 0x0000001429297220 */ /* 0x080fe20000410000 */
[----:B------:R-:W-:Y:S01]  /*a5f0*/  FADD.FTZ R114, R182, R13 ;  /* 0x0000000db6727221 */ /* 0x000fe20000010000 */
[----:B----4-:R-:W-:Y:S01]  /*a600*/  FADD.FTZ R13, R183, R126 ;  /* 0x0000007eb70d7221 */ /* 0x010fe20000010000 */
[-C--:B------:R-:W-:Y:S01]  /*a610*/  FMUL.FTZ R44, R44, R20.reuse ;  /* 0x000000142c2c7220 */ /* 0x080fe20000410000 */
[-C--:B------:R-:W-:Y:S01]  /*a620*/  FMUL.FTZ R45, R45, R20.reuse ;  /* 0x000000142d2d7220 */ /* 0x080fe20000410000 */
[----:B------:R-:W-:Y:S01]  /*a630*/  FADD.FTZ R123, R161, R114 ;  /* 0x00000072a17b7221 */ /* 0x000fe20000010000 */
[----:B-----5:R-:W-:Y:S01]  /*a640*/  FADD.FTZ R118, R144, R13 ;  /* 0x0000000d90767221 */ /* 0x020fe20000010000 */
[----:B------:R1:W2:Y:S01]  /*a650*/  MUFU.EX2 R114, R127 ;  /* 0x0000007f00727308 */ /* 0x0002a20000000800 */
[-C--:B------:R-:W-:Y:S01]  /*a660*/  FMUL.FTZ R48, R48, R20.reuse ;  /* 0x0000001430307220 */ /* 0x080fe20000410000 */
[----:B------:R-:W-:Y:S01]  /*a670*/  FADD.FTZ R122, R184, R123 ;  /* 0x0000007bb87a7221 */ /* 0x000fe20000010000 */
[----:B------:R-:W-:Y:S01]  /*a680*/  FADD.FTZ R13, R185, R118 ;  /* 0x00000076b90d7221 */ /* 0x000fe20000010000 */
[-C--:B------:R-:W-:Y:S01]  /*a690*/  FMUL.FTZ R49, R49, R20.reuse ;  /* 0x0000001431317220 */ /* 0x080fe20000410000 */
[----:B------:R-:W-:Y:S01]  /*a6a0*/  FMUL.FTZ R52, R52, R20 ;  /* 0x0000001434347220 */ /* 0x000fe20000410000 */
[----:B------:R-:W-:Y:S01]  /*a6b0*/  FADD.FTZ R123, R165, R122 ;  /* 0x0000007aa57b7221 */ /* 0x000fe20000010000 */
[----:B------:R-:W-:Y:S01]  /*a6c0*/  FADD.FTZ R106, R132, R13 ;  /* 0x0000000d846a7221 */ /* 0x000fe20000010000 */
[----:B------:R-:W-:Y:S01]  /*a6d0*/  FFMA.FTZ R13, R98, R10, -R181 ;  /* 0x0000000a620d7223 */ /* 0x000fe200000108b5 */
[----:B------:R-:W-:Y:S01]  /*a6e0*/  MUFU.EX2 R217, R91 ;  /* 0x0000005b00d97308 */ /* 0x000fe20000000800 */
[----:B------:R-:W-:Y:S01]  /*a6f0*/  FADD.FTZ R110, R186, R123 ;  /* 0x0000007bba6e7221 */ /* 0x000fe20000010000 */
[----:B------:R-:W-:Y:S01]  /*a700*/  FADD.FTZ R123, R187, R106 ;  /* 0x0000006abb7b7221 */ /* 0x000fe20000010000 */
[C---:B------:R-:W-:Y:S01]  /*a710*/  F2FP.BF16.F32.PACK_AB R187, R108.reuse, R187 ;  /* 0x000000bb6cbb723e */ /* 0x040fe200000010ff */
[-C--:B------:R-:W-:Y:S01]  /*a720*/  FMUL.FTZ R53, R53, R20.reuse ;  /* 0x0000001435357220 */ /* 0x080fe20000410000 */
[----:B-1----:R-:W-:Y:S01]  /*a730*/  FADD.FTZ R127, R153, R110 ;  /* 0x0000006e997f7221 */ /* 0x002fe20000010000 */
[----:B------:R-:W-:Y:S01]  /*a740*/  FADD.FTZ R106, R108, R123 ;  /* 0x0000007b6c6a7221 */ /* 0x000fe20000010000 */
[-C--:B------:R-:W-:Y:S01]  /*a750*/  FMUL.FTZ R56, R56, R20.reuse ;  /* 0x0000001438387220 */ /* 0x080fe20000410000 */
[----:B------:R1:W3:Y:S01]  /*a760*/  MUFU.EX2 R98, R115 ;  /* 0x0000007300627308 */ /* 0x0002e20000000800 */
[----:B------:R-:W-:Y:S01]  /*a770*/  FADD.FTZ R110, R188, R127 ;  /* 0x0000007fbc6e7221 */ /* 0x000fe20000010000 */
[----:B------:R-:W-:Y:S01]  /*a780*/  FADD.FTZ R123, R189, R106 ;  /* 0x0000006abd7b7221 */ /* 0x000fe20000010000 */
[-C--:B------:R-:W-:Y:S01]  /*a790*/  FMUL.FTZ R57, R57, R20.reuse ;  /* 0x0000001439397220 */ /* 0x080fe20000410000 */
[-C--:B------:R-:W-:Y:S01]  /*a7a0*/  FMUL.FTZ R60, R60, R20.reuse ;  /* 0x000000143c3c7220 */ /* 0x080fe20000410000 */
[----:B------:R-:W-:Y:S01]  /*a7b0*/  FADD.FTZ R127, R145, R110 ;  /* 0x0000006e917f7221 */ /* 0x000fe20000010000 */
[----:B------:R-:W-:Y:S01]  /*a7c0*/  FADD.FTZ R106, R128, R123 ;  /* 0x0000007b806a7221 */ /* 0x000fe20000010000 */
[-C--:B------:R-:W-:Y:S01]  /*a7d0*/  FMUL.FTZ R61, R61, R20.reuse ;  /* 0x000000143d3d7220 */ /* 0x080fe20000410000 */
[----:B------:R4:W-:Y:S01]  /*a7e0*/  MUFU.EX2 R122, R13 ;  /* 0x0000000d007a7308 */ /* 0x0009e20000000800 */
[----:B------:R-:W-:Y:S01]  /*a7f0*/  FADD.FTZ R110, R190, R127 ;  /* 0x0000007fbe6e7221 */ /* 0x000fe20000010000 */
[----:B-1----:R-:W-:Y:S01]  /*a800*/  FADD.FTZ R115, R191, R106 ;  /* 0x0000006abf737221 */ /* 0x002fe20000010000 */
[----:B------:R-:W-:Y:S01]  /*a810*/  F2FP.BF16.F32.PACK_AB R191, R112, R191 ;  /* 0x000000bf70bf723e */ /* 0x000fe200000010ff */
[-C--:B------:R-:W-:Y:S01]  /*a820*/  FMUL.FTZ R64, R64, R20.reuse ;  /* 0x0000001440407220 */ /* 0x080fe20000410000 */
[----:B------:R-:W-:Y:S01]  /*a830*/  FADD.FTZ R123, R149, R110 ;  /* 0x0000006e957b7221 */ /* 0x000fe20000010000 */
[----:B------:R-:W-:Y:S01]  /*a840*/  FADD.FTZ R110, R112, R115 ;  /* 0x00000073706e7221 */ /* 0x000fe20000010000 */
[-C--:B------:R-:W-:Y:S01]  /*a850*/  FMUL.FTZ R65, R65, R20.reuse ;  /* 0x0000001441417220 */ /* 0x080fe20000410000 */
[----:B------:R-:W1:Y:S01]  /*a860*/  MUFU.EX2 R106, R119 ;  /* 0x00000077006a7308 */ /* 0x000e620000000800 */
[----:B------:R-:W-:Y:S01]  /*a870*/  FADD.FTZ R118, R192, R123 ;  /* 0x0000007bc0767221 */ /* 0x000fe20000010000 */
[----:B------:R-:W-:Y:S01]  /*a880*/  FADD.FTZ R115, R193, R110 ;  /* 0x0000006ec1737221 */ /* 0x000fe20000010000 */
[----:B------:R-:W-:Y:S01]  /*a890*/  F2FP.BF16.F32.PACK_AB R193, R116, R193 ;  /* 0x000000c174c1723e */ /* 0x000fe200000010ff */
[-C--:B------:R-:W-:Y:S01]  /*a8a0*/  FMUL.FTZ R68, R68, R20.reuse ;  /* 0x0000001444447220 */ /* 0x080fe20000410000 */
[----:B------:R-:W-:Y:S01]  /*a8b0*/  FADD.FTZ R123, R137, R118 ;  /* 0x00000076897b7221 */ /* 0x000fe20000010000 */
[----:B------:R-:W-:Y:S01]  /*a8c0*/  FADD.FTZ R110, R116, R115 ;  /* 0x00000073746e7221 */ /* 0x000fe20000010000 */
[-C--:B------:R-:W-:Y:S01]  /*a8d0*/  FMUL.FTZ R69, R69, R20.reuse ;  /* 0x0000001445457220 */ /* 0x080fe20000410000 */
[----:B------:R5:W-:Y:S01]  /*a8e0*/  MUFU.EX2 R116, R102 ;  /* 0x0000006600747308 */ /* 0x000be20000000800 */
[----:B------:R-:W-:Y:S01]  /*a8f0*/  FADD.FTZ R118, R194, R123 ;  /* 0x0000007bc2767221 */ /* 0x000fe20000010000 */
[----:B------:R-:W-:Y:S01]  /*a900*/  FADD.FTZ R93, R195, R110 ;  /* 0x0000006ec35d7221 */ /* 0x000fe20000010000 */
[-C--:B------:R-:W-:Y:S01]  /*a910*/  FMUL.FTZ R72, R72, R20.reuse ;  /* 0x0000001448487220 */ /* 0x080fe20000410000 */
[-C--:B------:R-:W-:Y:S01]  /*a920*/  FMUL.FTZ R73, R73, R20.reuse ;  /* 0x0000001449497220 */ /* 0x080fe20000410000 */
[----:B------:R-:W-:Y:S01]  /*a930*/  FADD.FTZ R115, R141, R118 ;  /* 0x000000768d737221 */ /* 0x000fe20000010000 */
[----:B------:R-:W-:Y:S01]  /*a940*/  FADD.FTZ R110, R124, R93 ;  /* 0x0000005d7c6e7221 */ /* 0x000fe20000010000 */
[-C--:B------:R-:W-:Y:S01]  /*a950*/  FMUL.FTZ R76, R76, R20.reuse ;  /* 0x000000144c4c7220 */ /* 0x080fe20000410000 */
[----:B------:R-:W-:Y:S01]  /*a960*/  MUFU.EX2 R94, R94 ;  /* 0x0000005e005e7308 */ /* 0x000fe20000000800 */
        /* <DEDUP_REMOVED lines=11> */
[----:B------:R-:W-:Y:S01]  /*aa20*/  FMUL.FTZ R85, R85, R20 ;  /* 0x0000001455557220 */ /* 0x000fe20000410000 */
[----:B------:R-:W-:Y:S01]  /*aa30*/  FADD.FTZ R107, R129, R118 ;  /* 0x00000076816b7221 */ /* 0x000fe20000010000 */
[----:B------:R-:W-:Y:S01]  /*aa40*/  FADD.FTZ R118, R130, R93 ;  /* 0x0000005d82767221 */ /* 0x000fe20000010000 */
[----:B------:R-:W-:Y:S01]  /*aa50*/  FMUL.FTZ R26, R26, R21 ;  /* 0x000000151a1a7220 */ /* 0x000fe20000410000 */
[----:B------:R-:W0:Y:S01]  /*aa60*/  MUFU.EX2 R110, R111 ;  /* 0x0000006f006e7308 */ /* 0x000e220000000800 */
[----:B------:R-:W-:Y:S01]  /*aa70*/  FADD.FTZ R108, R200, R107 ;  /* 0x0000006bc86c7221 */ /* 0x000fe20000010000 */
[----:B------:R-:W-:Y:S01]  /*aa80*/  FADD.FTZ R93, R201, R118 ;  /* 0x00000076c95d7221 */ /* 0x000fe20000010000 */
[C---:B------:R-:W-:Y:S01]  /*aa90*/  F2FP.BF16.F32.PACK_AB R201, R12.reuse, R201 ;  /* 0x000000c90cc9723e */ /* 0x040fe200000010ff */
[-C--:B------:R-:W-:Y:S01]  /*aaa0*/  FMUL.FTZ R27, R27, R21.reuse ;  /* 0x000000151b1b7220 */ /* 0x080fe20000410000 */
[----:B------:R-:W-:Y:S01]  /*aab0*/  FADD.FTZ R107, R121, R108 ;  /* 0x0000006c796b7221 */ /* 0x000fe20000010000 */
[----:B------:R-:W-:Y:S01]  /*aac0*/  FADD.FTZ R108, R12, R93 ;  /* 0x0000005d0c6c7221 */ /* 0x000fe20000010000 */
[-C--:B------:R-:W-:Y:S01]  /*aad0*/  FMUL.FTZ R30, R30, R21.reuse ;  /* 0x000000151e1e7220 */ /* 0x080fe20000410000 */
[-C--:B------:R-:W-:Y:S01]  /*aae0*/  FMUL.FTZ R31, R31, R21.reuse ;  /* 0x000000151f1f7220 */ /* 0x080fe20000410000 */
[----:B------:R-:W-:Y:S01]  /*aaf0*/  FADD.FTZ R118, R202, R107 ;  /* 0x0000006bca767221 */ /* 0x000fe20000010000 */
[----:B------:R-:W-:Y:S01]  /*ab00*/  FADD.FTZ R93, R203, R108 ;  /* 0x0000006ccb5d7221 */ /* 0x000fe20000010000 */
[-C--:B------:R-:W-:Y:S01]  /*ab10*/  FMUL.FTZ R34, R34, R21.reuse ;  /* 0x0000001522227220 */ /* 0x080fe20000410000 */
[-C--:B------:R-:W-:Y:S01]  /*ab20*/  FMUL.FTZ R35, R35, R21.reuse ;  /* 0x0000001523237220 */ /* 0x080fe20000410000 */
[----:B------:R-:W-:Y:S01]  /*ab30*/  FADD.FTZ R107, R125, R118 ;  /* 0x000000767d6b7221 */ /* 0x000fe20000010000 */
[----:B--2---:R-:W-:Y:S01]  /*ab40*/  FADD.FTZ R108, R114, R93 ;  /* 0x0000005d726c7221 */ /* 0x004fe20000010000 */
[-C--:B------:R-:W-:Y:S01]  /*ab50*/  FMUL.FTZ R38, R38, R21.reuse ;  /* 0x0000001526267220 */ /* 0x080fe20000410000 */
[-C--:B------:R-:W-:Y:S01]  /*ab60*/  FMUL.FTZ R39, R39, R21.reuse ;  /* 0x0000001527277220 */ /* 0x080fe20000410000 */
[----:B------:R-:W-:Y:S01]  /*ab70*/  FADD.FTZ R112, R204, R107 ;  /* 0x0000006bcc707221 */ /* 0x000fe20000010000 */
[----:B----4-:R-:W-:Y:S01]  /*ab80*/  FADD.FTZ R13, R205, R108 ;  /* 0x0000006ccd0d7221 */ /* 0x010fe20000010000 */
[-C--:B------:R-:W-:Y:S01]  /*ab90*/  FMUL.FTZ R42, R42, R21.reuse ;  /* 0x000000152a2a7220 */ /* 0x080fe20000410000 */
[-C--:B------:R-:W-:Y:S01]  /*aba0*/  FMUL.FTZ R43, R43, R21.reuse ;  /* 0x000000152b2b7220 */ /* 0x080fe20000410000 */
[----:B------:R-:W-:Y:S01]  /*abb0*/  FADD.FTZ R93, R113, R112 ;  /* 0x00000070715d7221 */ /* 0x000fe20000010000 */
[----:B---3--:R-:W-:Y:S01]  /*abc0*/  FADD.FTZ R108, R98, R13 ;  /* 0x0000000d626c7221 */ /* 0x008fe20000010000 */
[-C--:B------:R-:W-:Y:S01]  /*abd0*/  FMUL.FTZ R46, R46, R21.reuse ;  /* 0x000000152e2e7220 */ /* 0x080fe20000410000 */
[-C--:B------:R-:W-:Y:S01]  /*abe0*/  FMUL.FTZ R47, R47, R21.reuse ;  /* 0x000000152f2f7220 */ /* 0x080fe20000410000 */
[----:B------:R-:W-:Y:S01]  /*abf0*/  FADD.FTZ R112, R206, R93 ;  /* 0x0000005dce707221 */ /* 0x000fe20000010000 */
[----:B------:R-:W-:Y:S01]  /*ac00*/  FADD.FTZ R13, R207, R108 ;  /* 0x0000006ccf0d7221 */ /* 0x000fe20000010000 */
[-C--:B------:R-:W-:Y:S01]  /*ac10*/  FMUL.FTZ R50, R50, R21.reuse ;  /* 0x0000001532327220 */ /* 0x080fe20000410000 */
[-C--:B------:R-:W-:Y:S01]  /*ac20*/  FMUL.FTZ R51, R51, R21.reuse ;  /* 0x0000001533337220 */ /* 0x080fe20000410000 */
[----:B------:R-:W-:Y:S01]  /*ac30*/  FADD.FTZ R93, R117, R112 ;  /* 0x00000070755d7221 */ /* 0x000fe20000010000 */
[----:B-1----:R-:W-:Y:S01]  /*ac40*/  FADD.FTZ R108, R106, R13 ;  /* 0x0000000d6a6c7221 */ /* 0x002fe20000010000 */
[-C--:B------:R-:W-:Y:S01]  /*ac50*/  FMUL.FTZ R54, R54, R21.reuse ;  /* 0x0000001536367220 */ /* 0x080fe20000410000 */
[-C--:B------:R-:W-:Y:S01]  /*ac60*/  FMUL.FTZ R55, R55, R21.reuse ;  /* 0x0000001537377220 */ /* 0x080fe20000410000 */
[----:B-----5:R-:W-:Y:S01]  /*ac70*/  FADD.FTZ R102, R208, R93 ;  /* 0x0000005dd0667221 */ /* 0x020fe20000010000 */
        /* <DEDUP_REMOVED lines=12> */
[----:B0-----:R-:W-:Y:S01]  /*ad40*/  FADD.FTZ R13, R110, R13 ;  /* 0x0000000d6e0d7221 */ /* 0x001fe20000010000 */
        /* <DEDUP_REMOVED lines=17> */
[----:B------:R-:W-:Y:S01]  /*ae60*/  FMUL.FTZ R87, R87, R21 ;  /* 0x0000001557577220 */ /* 0x000fe20000410000 */
[----:B------:R-:W-:Y:S01]  /*ae70*/  FADD.FTZ R12, R88, R91 ;  /* 0x0000005b580c7221 */ /* 0x000fe20000010000 */
[----:B------:R-:W-:Y:S01]  /*ae80*/  FADD.FTZ R13, R90, R13 ;  /* 0x0000000d5a0d7221 */ /* 0x000fe20000010000 */
[----:B------:R-:W-:Y:S01]  /*ae90*/  F2FP.BF16.F32.PACK_AB R178, R169, R178 ;  /* 0x000000b2a9b2723e */ /* 0x000fe200000010ff */
[----:B------:R-:W-:-:S02]  /*aea0*/  IMAD.MOV.U32 R21, RZ, RZ, R16 ;  /* 0x000000ffff157224 */ /* 0x000fc400078e0010 */
[----:B------:R-:W-:Y:S01]  /*aeb0*/  FADD.FTZ R91, R133, R12 ;  /* 0x0000000c855b7221 */ /* 0x000fe20000010000 */
[----:B------:R-:W-:Y:S01]  /*aec0*/  FADD.FTZ R13, R217, R13 ;  /* 0x0000000dd90d7221 */ /* 0x000fe20000010000 */
[----:B------:R-:W-:Y:S01]  /*aed0*/  F2FP.BF16.F32.PACK_AB R180, R173, R180 ;  /* 0x000000b4adb4723e */ /* 0x000fe200000010ff */
[----:B------:R-:W-:Y:S02]  /*aee0*/  IMAD.MOV.U32 R20, RZ, RZ, R11 ;  /* 0x000000ffff147224 */ /* 0x000fe400078e000b */
[----:B------:R-:W-:Y:S01]  /*aef0*/  FADD.FTZ R12, R92, R91 ;  /* 0x0000005b5c0c7221 */ /* 0x000fe20000010000 */
[----:B------:R-:W-:Y:S01]  /*af00*/  FADD.FTZ R88, R94, R13 ;  /* 0x0000000d5e587221 */ /* 0x000fe20000010000 */
[----:B------:R-:W-:Y:S02]  /*af10*/  F2FP.BF16.F32.PACK_AB R179, R140, R179 ;  /* 0x000000b38cb3723e */ /* 0x000fe400000010ff */
[----:B------:R-:W-:Y:S01]  /*af20*/  FADD.FTZ R13, R15, R12 ;  /* 0x0000000c0f0d7221 */ /* 0x000fe20000010000 */
[----:B------:R-:W-:Y:S01]  /*af30*/  F2FP.BF16.F32.PACK_AB R181, R163, R136 ;  /* 0x00000088a3b5723e */ /* 0x000fe200000010ff */
[----:B------:R-:W-:Y:S01]  /*af40*/  FADD.FTZ R12, R95, R88 ;  /* 0x000000585f0c7221 */ /* 0x000fe20000010000 */
        /* <DEDUP_REMOVED lines=31> */
[----:B------:R-:W-:Y:S06]  /*b140*/  @P2 BRA `(.L_x_5789) ;  /* 0xffffffb400142947 */ /* 0x000fec000383ffff */
.L_x_5780:
[----:B------:R-:W-:Y:S06]  /*b150*/  BAR.ARV 0x8, 0x120 ;  /* 0x0204800000007b1d */ /* 0x000fec0000002000 */
[----:B------:R-:W-:Y:S05]  /*b160*/  @!P0 BRA `(.L_x_5790) ;  /* 0x0000000000048947 */ /* 0x000fea0003800000 */
[----:B------:R-:W-:Y:S01]  /*b170*/  BPT.TRAP 0x1 ;  /* 0x000000040000795c */ /* 0x000fe20000300000 */
.L_x_5790:
[----:B------:R-:W-:Y:S01]  /*b180*/  IMAD R8, R2, 0x8, R0 ;  /* 0x0000000802087824 */ /* 0x000fe200078e0200 */
[----:B------:R-:W-:-:S04]  /*b190*/  SHF.L.U32 R3, R16, 0x1f, RZ ;  /* 0x0000001f10037819 */ /* 0x000fc800000006ff */
[----:B------:R0:W1:Y:S01]  /*b1a0*/  SYNCS.PHASECHK.TRANS64.TRYWAIT P2, [R8+URZ+0x34850], R3 ;  /* 0x03485003080075a7 */ /* 0x000062000804017f */
[----:B------:R-:W-:Y:S05]  /*b1b0*/  @!P0 BRA `(.L_x_5791) ;  /* 0x0000000000048947 */ /* 0x000fea0003800000 */
[----:B------:R-:W-:Y:S01]  /*b1c0*/  BPT.TRAP 0x1 ;  /* 0x000000040000795c */ /* 0x000fe20000300000 */
.L_x_5791:
[----:B-1----:R-:W-:Y:S05]  /*b1d0*/  @P2 BRA `(.L_x_5792) ;  /* 0x0000000000082947 */ /* 0x002fea0003800000 */
[----:B------:R-:W1:Y:S02]  /*b1e0*/  SYNCS.PHASECHK.TRANS64.TRYWAIT P0, [R8+URZ+0x34850], R3 ;  /* 0x03485003080075a7 */ /* 0x000e64000800017f */
[----:B-1----:R-:W-:Y:S05]  /*b1f0*/  @!P0 BRA `(.L_x_5793) ;  /* 0x00000074000c8947 */ /* 0x002fea0003800000 */
.L_x_5792:
[----:B------:R-:W-:Y:S05]  /*b200*/  WARPSYNC.ALL ;  /* 0x0000000000007948 */ /* 0x000fea0003800000 */
[----:B------:R-:W-:Y:S01]  /*b210*/  VIADD R0, R0, 0x400 ;  /* 0x0000040000007836 */ /* 0x000fe20000000000 */
[----:B------:R-:W-:Y:S01]  /*b220*/  WARPGROUP.ARRIVE ;  /* 0x00000000000079c5 */ /* 0x000fe20000000000 */
[----:B------:R-:W-:Y:S01]  /*b230*/  IMAD.MOV.U32 R7, RZ, RZ, 0x40000040 ;  /* 0x40000040ff077424 */ /* 0x000fe200078e00ff */
[----:B01----:R-:W-:Y:S01]  /*b240*/  SHFL.BFLY PT, R3, R12, 0x2, 0x1f ;  /* 0x0c401f000c037f89 */ /* 0x003fe200000e0000 */
[----:B------:R-:W-:Y:S01]  /*b250*/  IMAD.MOV.U32 R9, RZ, RZ, RZ ;  /* 0x000000ffff097224 */ /* 0x000fe200078e00ff */
[----:B------:R-:W-:Y:S01]  /*b260*/  SHF.R.U32.HI R0, RZ, 0x4, R0 ;  /* 0x00000004ff007819 */ /* 0x000fe20000011600 */
[----:B------:R-:W-:-:S03]  /*b270*/  VIADD R224, R224, 0x1 ;  /* 0x00000001e0e07836 */ /* 0x000fc60000000000 */
[----:B------:R-:W-:-:S04]  /*b280*/  LOP3.LUT R0, R0, 0x3fff, RZ, 0xc0, !PT ;  /* 0x00003fff00007812 */ /* 0x000fc800078ec0ff */
[----:B------:R-:W-:Y:S02]  /*b290*/  LOP3.LUT R5, R0, 0x5800000, RZ, 0xfc, !PT ;  /* 0x0580000000057812 */ /* 0x000fe400078efcff */
[----:B------:R-:W0:Y:S03]  /*b2a0*/  SHFL.BFLY PT, R0, R13, 0x2, 0x1f ;  /* 0x0c401f000d007f89 */ /* 0x000e2600000e0000 */
[----:B------:R-:W-:Y:S02]  /*b2b0*/  IMAD R4, R2, 0xb00, R5 ;  /* 0x00000b0002047824 */ /* 0x000fe400078e0205 */
[----:B------:R-:W-:Y:S02]  /*b2c0*/  IMAD.MOV.U32 R5, RZ, RZ, 0x40000040 ;  /* 0x40000040ff057424 */ /* 0x000fe400078e00ff */
[C---:B------:R-:W-:Y:S01]  /*b2d0*/  VIADD R6, R4.reuse, 0x80 ;  /* 0x0000008004067836 */ /* 0x040fe20000000000 */
[----:B------:R-:W-:-:S02]  /*b2e0*/  R2UR UR6, R4 ;  /* 0x00000000040672ca */ /* 0x000fc400000e0000 */
[----:B------:R-:W-:Y:S01]  /*b2f0*/  R2UR UR7, R5 ;  /* 0x00000000050772ca */ /* 0x000fe200000e0000 */
[----:B------:R-:W-:-:S12]  /*b300*/  IMAD.MOV.U32 R5, RZ, RZ, 0x40000040 ;  /* 0x40000040ff057424 */ /* 0x000fd800078e00ff */
[----:B------:R-:W-:Y:S01]  /*b310*/  HGMMA.64x128x16.F32.BF16 R24, R176, gdesc[UR4].tnspB, R24, gsb0 ;  /* 0x41e00004b0187df0 */ /* 0x000fe20008001818 */
[----:B------:R-:W-:Y:S01]  /*b320*/  R2UR UR6, R6 ;  /* 0x00000000060672ca */ /* 0x000fe200000e0000 */
[----:B------:R-:W-:Y:S01]  /*b330*/  VIADD R6, R4, 0x100 ;  /* 0x0000010004067836 */ /* 0x000fe20000000000 */
[----:B------:R-:W-:Y:S01]  /*b340*/  R2UR UR7, R7 ;  /* 0x00000000070772ca */ /* 0x000fe200000e0000 */
[----:B------:R-:W-:Y:S02]  /*b350*/  IMAD.MOV.U32 R7, RZ, RZ, 0x40000040 ;  /* 0x40000040ff077424 */ /* 0x000fe400078e00ff */
[----:B0-----:R-:W-:Y:S01]  /*b360*/  FADD.FTZ R0, R0, R13 ;  /* 0x0000000d00007221 */ /* 0x001fe20000010000 */
[----:B------:R-:W-:Y:S02]  /*b370*/  VIADD R13, R2, 0x1 ;  /* 0x00000001020d7836 */ /* 0x000fe40000000000 */
[----:B------:R-:W-:-:S03]  /*b380*/  IMAD.MOV.U32 R2, RZ, RZ, RZ ;  /* 0x000000ffff027224 */ /* 0x000fc600078e00ff */
[----:B------:R-:W-:Y:S01]  /*b390*/  ISETP.NE.AND P2, PT, R13, 0x2, PT ;  /* 0x000000020d00780c */ /* 0x000fe20003f45270 */
[----:B------:R-:W-:Y:S02]  /*b3a0*/  WARPGROUP.DEPBAR.LE gsb0, 0x0 ;  /* 0x00008000000079c5 */ /* 0x000fe40000010000 */
[----:B------:R-:W-:-:S06]  /*b3b0*/  WARPGROUP.ARRIVE ;  /* 0x00000000000079c5 */ /* 0x000fcc0000000000 */
[----:B------:R-:W-:Y:S01]  /*b3c0*/  HGMMA.64x128x16.F32.BF16 R24, R180, gdesc[UR4].tnspB, R24, gsb0 ;  /* 0x41e00004b4187df0 */ /* 0x000fe20008001818 */
[----:B------:R-:W-:Y:S01]  /*b3d0*/  R2UR UR6, R6 ;  /* 0x00000000060672ca */ /* 0x000fe200000e0000 */
[----:B------:R-:W-:Y:S01]  /*b3e0*/  VIADD R6, R4, 0x180 ;  /* 0x0000018004067836 */ /* 0x000fe20000000000 */
[----:B------:R-:W-:Y:S01]  /*b3f0*/  R2UR UR7, R7 ;  /* 0x00000000070772ca */ /* 0x000fe200000e0000 */
[----:B------:R-:W-:Y:S01]  /*b400*/  IMAD.MOV.U32 R7, RZ, RZ, 0x40000040 ;  /* 0x40000040ff077424 */ /* 0x000fe200078e00ff */
[----:B------:R-:W-:Y:S02]  /*b410*/  WARPGROUP.DEPBAR.LE gsb0, 0x0 ;  /* 0x00008000000079c5 */ /* 0x000fe40000010000 */
[----:B------:R-:W-:-:S09]  /*b420*/  WARPGROUP.ARRIVE ;  /* 0x00000000000079c5 */ /* 0x000fd20000000000 */
        /* <DEDUP_REMOVED lines=37> */
[C---:B------:R-:W-:Y:S01]  /*b680*/  VIADD R6, R4.reuse, 0x480 ;  /* 0x0000048004067836 */ /* 0x040fe20000000000 */
[----:B------:R-:W-:Y:S01]  /*b690*/  R2UR UR7, R7 ;  /* 0x00000000070772ca */ /* 0x000fe200000e0000 */
[----:B------:R-:W-:Y:S02]  /*b6a0*/  IMAD.MOV.U32 R7, RZ, RZ, 0x40000040 ;  /* 0x40000040ff077424 */ /* 0x000fe400078e00ff */
[----:B------:R-:W-:Y:S01]  /*b6b0*/  VIADD R4, R4, 0x500 ;  /* 0x0000050004047836 */ /* 0x000fe20000000000 */
[----:B------:R-:W-:Y:S02]  /*b6c0*/  WARPGROUP.DEPBAR.LE gsb0, 0x0 ;  /* 0x00008000000079c5 */ /* 0x000fe40000010000 */
[----:B------:R-:W-:-:S07]  /*b6d0*/  WARPGROUP.ARRIVE ;  /* 0x00000000000079c5 */ /* 0x000fce0000000000 */
[----:B------:R-:W-:Y:S01]  /*b6e0*/  HGMMA.64x128x16.F32.BF16 R24, R208, gdesc[UR4].tnspB, R24, gsb0 ;  /* 0x41e00004d0187df0 */ /* 0x000fe20008001818 */
[----:B------:R-:W-:Y:S02]  /*b6f0*/  R2UR UR6, R6 ;  /* 0x00000000060672ca */ /* 0x000fe400000e0000 */
[----:B------:R-:W-:Y:S01]  /*b700*/  R2UR UR7, R7 ;  /* 0x00000000070772ca */ /* 0x000fe200000e0000 */
[----:B------:R-:W-:-:S05]  /*b710*/  @!P1 VIADD R7, R8, 0x34860 ;  /* 0x0003486008079836 */ /* 0x000fca0000000000 */
[----:B------:R-:W-:Y:S01]  /*b720*/  @!P1 PRMT R7, RZ, 0x654, R7 ;  /* 0x00000654ff079816 */ /* 0x000fe20000000007 */
[----:B------:R-:W-:Y:S02]  /*b730*/  WARPGROUP.DEPBAR.LE gsb0, 0x0 ;  /* 0x00008000000079c5 */ /* 0x000fe40000010000 */
[----:B------:R-:W-:-:S06]  /*b740*/  WARPGROUP.ARRIVE ;  /* 0x00000000000079c5 */ /* 0x000fcc0000000000 */
[----:B------:R-:W-:Y:S01]  /*b750*/  HGMMA.64x128x16.F32.BF16 R24, R212, gdesc[UR4].tnspB, R24, gsb0 ;  /* 0x41e00004d4187df0 */ /* 0x000fe20008001818 */
[----:B------:R-:W-:Y:S01]  /*b760*/  R2UR UR6, R4 ;  /* 0x00000000040672ca */ /* 0x000fe200000e0000 */
[----:B------:R-:W-:Y:S01]  /*b770*/  FADD.FTZ R4, R3, R12 ;  /* 0x0000000c03047221 */ /* 0x000fe20000010000 */
[----:B------:R-:W-:Y:S01]  /*b780*/  R2UR UR7, R5 ;  /* 0x00000000050772ca */ /* 0x000fe200000e0000 */
[----:B------:R-:W0:Y:S04]  /*b790*/  SHFL.BFLY PT, R3, R0, 0x1, 0x1f ;  /* 0x0c201f0000037f89 */ /* 0x000e2800000e0000 */
[----:B------:R-:W1:Y:S01]  /*b7a0*/  SHFL.BFLY PT, R5, R4, 0x1, 0x1f ;  /* 0x0c201f0004057f89 */ /* 0x000e6200000e0000 */
[----:B0-----:R-:W-:Y:S01]  /*b7b0*/  FADD.FTZ R14, R0, R3 ;  /* 0x00000003000e7221 */ /* 0x001fe20000010000 */
[----:B------:R-:W-:Y:S01]  /*b7c0*/  SEL R3, RZ, 0x1, P2 ;  /* 0x00000001ff037807 */ /* 0x000fe20001000000 */
[----:B------:R-:W-:-:S02]  /*b7d0*/  IMAD.MOV.U32 R0, RZ, RZ, -0x800000 ;  /* 0xff800000ff007424 */ /* 0x000fc400078e00ff */
[----:B-1----:R-:W-:Y:S01]  /*b7e0*/  FADD.FTZ R15, R4, R5 ;  /* 0x00000005040f7221 */ /* 0x002fe20000010000 */
[----:B------:R-:W-:Y:S02]  /*b7f0*/  FSETP.NE.FTZ.AND P0, PT, R14, RZ, PT ;  /* 0x000000ff0e00720b */ /* 0x000fe40003f15000 */
        /* <DEDUP_REMOVED lines=16> */
[----:B------:R-:W-:Y:S03]  /*b900*/  HGMMA.64x128x16.F32.BF16 R24, R216, gdesc[UR4].tnspB, R24, gsb0 ;  /* 0x41e00004d8187df0 */ /* 0x000fe60008001818 */
[----:B------:R-:W-:Y:S02]  /*b910*/  WARPGROUP.DEPBAR.LE gsb0, 0x0 ;  /* 0x00008000000079c5 */ /* 0x000fe40000010000 */
        /* <DEDUP_REMOVED lines=65> */
[----:B------:R-:W-:-:S07]  /*bd30*/  SEL R2, R13, RZ, P2 ;  /* 0x000000ff0d027207 */ /* 0x000fce0001000000 */
.L_x_5772:
[----:B0-----:R-:W0:Y:S01]  /*bd40*/  S2R R5, SR_CgaCtaId ;  /* 0x0000000000057919 */ /* 0x001e220000008800 */
        /* <DEDUP_REMOVED lines=20> */
[----:B------:R-:W-:-:S02]  /*be90*/  MOV R20, R22 ;  /* 0x0000001600147202 */ /* 0x000fc40000000f00 */
[----:B--2---:R-:W-:-:S03]  /*bea0*/  MOV R21, R5 ;  /* 0x0000000500157202 */ /* 0x004fc60000000f00 */
        /* <DEDUP_REMOVED lines=13> */
[----:B------:R-:W-:Y:S02]  /*bf80*/  LOP3.LUT R12, R63, 0x380, RZ, 0xc0, !PT ;  /* 0x000003803f0c7812 */ /* 0x000fe400078ec0ff */
[----:B-1----:R-:W-:Y:S02]  /*bf90*/  LOP3.LUT R48, R75, 0x380, RZ, 0xc0, !PT ;  /* 0x000003804b307812 */ /* 0x002fe400078ec0ff */
[----:B------:R-:W-:Y:S01]  /*bfa0*/  SHF.R.U64 R14, R14, 0x3, RZ ;  /* 0x000000030e0e7819 */ /* 0x000fe200000012ff */
[----:B------:R-:W-:Y:S01]  /*bfb0*/  BAR.SYNC.DEFER_BLOCKING 0x1, 0x100 ;  /* 0x0044000000007b1d */ /* 0x000fe20000010000 */
[C---:B------:R-:W-:Y:S02]  /*bfc0*/  IADD3 R79, P2, R4.reuse, 0x4020, RZ ;  /* 0x00004020044f7810 */ /* 0x040fe40007f5e0ff */
[C---:B------:R-:W-:Y:S02]  /*bfd0*/  IADD3 R83, P1, R4.reuse, 0x4040, RZ ;  /* 0x0000404004537810 */ /* 0x040fe40007f3e0ff */
[----:B------:R-:W-:Y:S01]  /*bfe0*/  IADD3 R109, P0, R4, 0x4060, RZ ;  /* 0x00004060046d7810 */ /* 0x000fe20007f1e0ff */
[----:B------:R-:W-:Y:S01]  /*bff0*/  IMAD.X R11, RZ, RZ, R5, P2 ;  /* 0x000000ffff0b7224 */ /* 0x000fe200010e0605 */
[----:B------:R-:W-:-:S02]  /*c000*/  SHF.R.U64 R28, R28, 0x3, RZ ;  /* 0x000000031c1c7819 */ /* 0x000fc400000012ff */
[----:B------:R-:W-:Y:S01]  /*c010*/  LOP3.LUT R4, R9, R4, RZ, 0x3c, !PT ;  /* 0x0000000409047212 */ /* 0x000fe200078e3cff */
[--C-:B------:R-:W-:Y:S01]  /*c020*/  IMAD.X R9, RZ, RZ, R5.reuse, P1 ;  /* 0x000000ffff097224 */ /* 0x100fe200008e0605 */
[----:B------:R-:W-:Y:S01]  /*c030*/  SHF.R.U64 R12, R12, 0x3, RZ ;  /* 0x000000030c0c7819 */ /* 0x000fe200000012ff */
[----:B------:R-:W-:Y:S01]  /*c040*/  IMAD.X R29, RZ, RZ, R5, P0 ;  /* 0x000000ffff1d7224 */ /* 0x000fe200000e0605 */
[----:B------:R-:W-:Y:S02]  /*c050*/  SHF.R.U64 R48, R48, 0x3, RZ ;  /* 0x0000000330307819 */ /* 0x000fe400000012ff */
[----:B------:R-:W-:Y:S02]  /*c060*/  LOP3.LUT R24, R14, R67, RZ, 0x3c, !PT ;  /* 0x000000430e187212 */ /* 0x000fe400078e3cff */
[----:B------:R-:W-:Y:S02]  /*c070*/  LOP3.LUT R14, R28, R71, RZ, 0x3c, !PT ;  /* 0x000000471c0e7212 */ /* 0x000fe400078e3cff */
[----:B------:R-:W-:-:S02]  /*c080*/  MOV R71, R4 ;  /* 0x0000000400477202 */ /* 0x000fc40000000f00 */
[----:B------:R-:W-:Y:S02]  /*c090*/  LOP3.LUT R26, R12, R63, RZ, 0x3c, !PT ;  /* 0x0000003f0c1a7212 */ /* 0x000fe400078e3cff */
[----:B------:R-:W-:Y:S02]  /*c0a0*/  F2FP.BF16.F32.PACK_AB R5, R10, R85 ;  /* 0x000000550a05723e */ /* 0x000fe400000010ff */
[----:B------:R-:W-:Y:S02]  /*c0b0*/  LOP3.LUT R12, R48, R75, RZ, 0x3c, !PT ;  /* 0x0000004b300c7212 */ /* 0x000fe400078e3cff */
[----:B------:R-:W-:Y:S01]  /*c0c0*/  LOP3.LUT R10, R79, 0x380, RZ, 0xc0, !PT ;  /* 0x000003804f0a7812 */ /* 0x000fe200078ec0ff */
[----:B------:R-:W1:Y:S01]  /*c0d0*/  LDC.64 R74, c[0x0][0xbd8] ;  /* 0x0002f600ff4a7b82 */ /* 0x000e620000000a00 */
[----:B------:R-:W-:Y:S02]  /*c0e0*/  LOP3.LUT R28, R83, 0x380, RZ, 0xc0, !PT ;  /* 0x00000380531c7812 */ /* 0x000fe400078ec0ff */
[----:B------:R-:W-:-:S02]  /*c0f0*/  LOP3.LUT R48, R109, 0x380, RZ, 0xc0, !PT ;  /* 0x000003806d307812 */ /* 0x000fc400078ec0ff */
[----:B------:R-:W-:Y:S02]  /*c100*/  SHF.R.U64 R10, R10, 0x3, RZ ;  /* 0x000000030a0a7819 */ /* 0x000fe400000012ff */
[----:B------:R-:W-:Y:S02]  /*c110*/  SHF.R.U64 R28, R28, 0x3, RZ ;  /* 0x000000031c1c7819 */ /* 0x000fe400000012ff */
[----:B------:R-:W-:Y:S02]  /*c120*/  SHF.R.U64 R48, R48, 0x3, RZ ;  /* 0x0000000330307819 */ /* 0x000fe400000012ff */
[----:B------:R-:W-:Y:S02]  /*c130*/  F2FP.BF16.F32.PACK_AB R4, R106, R107 ;  /* 0x0000006b6a04723e */ /* 0x000fe400000010ff */
[----:B------:R-:W-:Y:S02]  /*c140*/  LOP3.LUT R10, R10, R79, RZ, 0x3c, !PT ;  /* 0x0000004f0a0a7212 */ /* 0x000fe400078e3cff */
[----:B------:R-:W-:Y:S01]  /*c150*/  LOP3.LUT R8, R28, R83, RZ, 0x3c, !PT ;  /* 0x000000531c087212 */ /* 0x000fe200078e3cff */
[----:B------:R2:W-:Y:S01]  /*c160*/  STSM.16.M88.4 [R71], R4 ;  /* 0x0000000447007844 */ /* 0x0005e20000000200 */
[----:B------:R-:W-:-:S02]  /*c170*/  LOP3.LUT R28, R48, R109, RZ, 0x3c, !PT ;  /* 0x0000006d301c7212 */ /* 0x000fc400078e3cff */
[----:B------:R-:W-:Y:S02]  /*c180*/  MOV R62, R10 ;  /* 0x0000000a003e7202 */ /* 0x000fe40000000f00 */
[----:B------:R-:W-:Y:S02]  /*c190*/  MOV R48, R8 ;  /* 0x0000000800307202 */ /* 0x000fe40000000f00 */
[----:B------:R-:W-:Y:S02]  /*c1a0*/  MOV R70, R26 ;  /* 0x0000001a00467202 */ /* 0x000fe40000000f00 */
[----:B------:R-:W-:Y:S02]  /*c1b0*/  F2FP.BF16.F32.PACK_AB R8, R103, R104 ;  /* 0x000000686708723e */ /* 0x000fe400000010ff */
[----:B------:R-:W-:Y:S02]  /*c1c0*/  F2FP.BF16.F32.PACK_AB R9, R81, R102 ;  /* 0x000000665109723e */ /* 0x000fe400000010ff */
[----:B------:R-:W-:-:S02]  /*c1d0*/  F2FP.BF16.F32.PACK_AB R10, R100, R101 ;  /* 0x00000065640a723e */ /* 0x000fc400000010ff */
[----:B------:R-:W-:Y:S02]  /*c1e0*/  F2FP.BF16.F32.PACK_AB R11, R77, R98 ;  /* 0x000000624d0b723e */ /* 0x000fe400000010ff */
[----:B------:R-:W-:Y:S02]  /*c1f0*/  MOV R67, R24 ;  /* 0x0000001800437202 */ /* 0x000fe40000000f00 */
[----:B--2---:R-:W-:Y:S01]  /*c200*/  F2FP.BF16.F32.PACK_AB R4, R96, R99 ;  /* 0x000000636004723e */ /* 0x004fe200000010ff */
[----:B------:R-:W-:Y:S01]  /*c210*/  STSM.16.M88.4 [R70], R8 ;  /* 0x0000000846007844 */ /* 0x000fe20000000200 */
[----:B------:R-:W-:Y:S02]  /*c220*/  F2FP.BF16.F32.PACK_AB R5, R73, R84 ;  /* 0x000000544905723e */ /* 0x000fe400000010ff */
[----:B------:R-:W-:Y:S02]  /*c230*/  F2FP.BF16.F32.PACK_AB R6, R94, R97 ;  /* 0x000000615e06723e */ /* 0x000fe400000010ff */
[----:B------:R-:W-:-:S02]  /*c240*/  F2FP.BF16.F32.PACK_AB R7, R69, R76 ;  /* 0x0000004c4507723e */ /* 0x000fc400000010ff */
[----:B------:R-:W-:Y:S02]  /*c250*/  MOV R66, R14 ;  /* 0x0000000e00427202 */ /* 0x000fe40000000f00 */
[----:B------:R-:W-:Y:S01]  /*c260*/  MOV R63, R12 ;  /* 0x0000000c003f7202 */ /* 0x000fe20000000f00 */
[----:B------:R2:W-:Y:S01]  /*c270*/  STSM.16.M88.4 [R67], R4 ;  /* 0x0000000443007844 */ /* 0x0005e20000000200 */
[----:B------:R-:W-:Y:S02]  /*c280*/  F2FP.BF16.F32.PACK_AB R12, R92, R95 ;  /* 0x0000005f5c0c723e */ /* 0x000fe400000010ff */
[----:B------:R-:W-:Y:S02]  /*c290*/  F2FP.BF16.F32.PACK_AB R13, R65, R72 ;  /* 0x00000048410d723e */ /* 0x000fe400000010ff */
[----:B------:R-:W-:Y:S02]  /*c2a0*/  F2FP.BF16.F32.PACK_AB R14, R90, R93 ;  /* 0x0000005d5a0e723e */ /* 0x000fe400000010ff */
[----:B------:R-:W-:Y:S01]  /*c2b0*/  F2FP.BF16.F32.PACK_AB R15, R61, R68 ;  /* 0x000000443d0f723e */ /* 0x000fe200000010ff */
[----:B------:R-:W-:Y:S01]  /*c2c0*/  IMAD.MOV.U32 R61, RZ, RZ, RZ ;  /* 0x000000ffff3d7224 */ /* 0x000fe200078e00ff */
[----:B------:R-:W-:-:S02]  /*c2d0*/  F2FP.BF16.F32.PACK_AB R24, R88, R91 ;  /* 0x0000005b5818723e */ /* 0x000fc400000010ff */
[----:B------:R-:W-:Y:S01]  /*c2e0*/  F2FP.BF16.F32.PACK_AB R25, R59, R64 ;  /* 0x000000403b19723e */ /* 0x000fe200000010ff */
[----:B------:R3:W-:Y:S01]  /*c2f0*/  STSM.16.M88.4 [R66], R12 ;  /* 0x0000000c42007844 */ /* 0x0007e20000000200 */
[----:B------:R-:W-:Y:S02]  /*c300*/  F2FP.BF16.F32.PACK_AB R26, R60, R89 ;  /* 0x000000593c1a723e */ /* 0x000fe400000010ff */
[----:B------:R-:W-:Y:S01]  /*c310*/  F2FP.BF16.F32.PACK_AB R27, R55, R58 ;  /* 0x0000003a371b723e */ /* 0x000fe200000010ff */
[----:B--2---:R-:W-:Y:S01]  /*c320*/  IMAD.SHL.U32 R5, R220, 0x4, RZ ;  /* 0x00000004dc057824 */ /* 0x004fe200078e00ff */
[----:B------:R-:W-:Y:S02]  /*c330*/  F2FP.BF16.F32.PACK_AB R58, R52, R53 ;  /* 0x00000035343a723e */ /* 0x000fe400000010ff */
[----:B------:R-:W-:Y:S01]  /*c340*/  F2FP.BF16.F32.PACK_AB R59, R43, R46 ;  /* 0x0000002e2b3b723e */ /* 0x000fe200000010ff */
[----:B------:R3:W-:Y:S01]  /*c350*/  STSM.16.M88.4 [R63], R24 ;  /* 0x000000183f007844 */ /* 0x0007e20000000200 */
[----:B------:R-:W-:-:S02]  /*c360*/  SHF.L.U64.HI R8, R220, 0x2, R223 ;  /* 0x00000002dc087819 */ /* 0x000fc400000102df */
[----:B-1----:R-:W-:Y:S01]  /*c370*/  IADD3 R6, P1, R5, R74, RZ ;  /* 0x0000004a05067210 */ /* 0x002fe20007f3e0ff */
[----:B------:R3:W-:Y:S01]  /*c380*/  STSM.16.M88.4 [R62], R56 ;  /* 0x000000383e007844 */ /* 0x0007e20000000200 */
[----:B------:R-:W-:Y:S02]  /*c390*/  F2FP.BF16.F32.PACK_AB R46, R40, R41 ;  /* 0x00000029282e723e */ /* 0x000fe400000010ff */
[----:B------:R-:W-:Y:S01]  /*c3a0*/  MOV R28, R28 ;  /* 0x0000001c001c7202 */ /* 0x000fe20000000f00 */
[----:B------:R-:W-:Y:S01]  /*c3b0*/  IMAD.X R7, R8, 0x1, R75, P1 ;  /* 0x0000000108077824 */ /* 0x000fe200008e064b */
[----:B------:R-:W-:Y:S01]  /*c3c0*/  ISETP.NE.U32.AND P1, PT, RZ, UR4, PT ;  /* 0x00000004ff007c0c */ /* 0x000fe2000bf25070 */
[----:B------:R3:W-:Y:S01]  /*c3d0*/  STSM.16.M88.4 [R48], R44 ;  /* 0x0000002c30007844 */ /* 0x0007e20000000200 */
[----:B------:R-:W1:Y:S01]  /*c3e0*/  LDC R55, c[0x0][0xa88] ;  /* 0x0002a200ff377b82 */ /* 0x000e620000000800 */
[----:B------:R-:W-:Y:S02]  /*c3f0*/  ISETP.NE.U32.AND P0, PT, R74, RZ, PT ;  /* 0x000000ff4a00720c */ /* 0x000fe40003f05070 */
[----:B------:R3:W-:Y:S05]  /*c400*/  STSM.16.M88.4 [R28], R36 ;  /* 0x000000241c007844 */ /* 0x0007ea0000000200 */
[----:B------:R-:W-:Y:S01]  /*c410*/  BAR.SYNC.DEFER_BLOCKING 0x1, 0x100 ;  /* 0x0044000000007b1d */ /* 0x000fe20000010000 */
[----:B------:R-:W-:-:S02]  /*c420*/  ISETP.NE.AND.EX P1, PT, RZ, UR5, PT, P1 ;  /* 0x00000005ff007c0c */ /* 0x000fc4000bf25310 */
[----:B------:R-:W-:-:S11]  /*c430*/  ISETP.NE.AND.EX P0, PT, R75, RZ, PT, P0 ;  /* 0x000000ff4b00720c */ /* 0x000fd60003f05300 */
[----:B------:R-:W-:-:S04]  /*c440*/  @P1 IADD3 R4, P2, R5, UR4, RZ ;  /* 0x0000000405041c10 */ /* 0x000fc8000ff5e0ff */
[----:B------:R-:W-:Y:S01]  /*c450*/  @P1 IADD3.X R5, R8, UR5, RZ, P2, !PT ;  /* 0x0000000508051c10 */ /* 0x000fe200097fe4ff */
[----:B------:R3:W5:Y:S01]  /*c460*/  @P0 LDG.E R61, desc[UR60][R6.64] ;  /* 0x0000003c063d0981 */ /* 0x000762000c1e1900 */
[----:B------:R-:W-:-:S03]  /*c470*/  IMAD R9, R18, 0x40, R17 ;  /* 0x0000004012097824 */ /* 0x000fc600078e0211 */
[----:B-1----:R3:W5:Y:S01]  /*c480*/  @P1 LDG.E R55, desc[UR60][R4.64] ;  /* 0x0000003c04371981 */ /* 0x002762000c1e1900 */
[----:B------:R-:W-:Y:S01]  /*c490*/  IMAD.WIDE R20, R9, 0x2, R20 ;  /* 0x0000000209147825 */ /* 0x000fe200078e0214 */
[----:B------:R-:W-:Y:S06]  /*c4a0*/  @P1 BRA `(.L_x_5796) ;  /* 0x0000000000101947 */ /* 0x000fec0003800000 */
[----:B------:R-:W-:Y:S05]  /*c4b0*/  @!P0 BRA `(.L_x_5796) ;  /* 0x00000000000c8947 */ /* 0x000fea0003800000 */
[----:B---3--:R-:W2:Y:S04]  /*c4c0*/  LDG.E R4, desc[UR60][R6.64] ;  /* 0x0000003c06047981 */ /* 0x008ea8000c1e1900 */
[----:B-----5:R-:W2:Y:S02]  /*c4d0*/  LDG.E R55, desc[UR60][R6.64+0x4] ;  /* 0x0000043c06377981 */ /* 0x020ea4000c1e1900 */
[----:B--2---:R-:W-:-:S07]  /*c4e0*/  IMAD.IADD R55, R55, 0x1, -R4 ;  /* 0x0000000137377824 */ /* 0x004fce00078e0a04 */
.L_x_5796:
[----:B------:R-:W-:Y:S01]  /*c4f0*/  SHF.R.S32.HI R19, RZ, 0x1f, R221 ;  /* 0x0000001fff137819 */ /* 0x000fe200000114dd */
[----:B------:R-:W-:Y:S01]  /*c500*/  ULDC.64 UR4, c[0x0][0xb70] ;  /* 0x0002dc0000047ab9 */ /* 0x000fe20000000a00 */
[--C-:B---3-5:R-:W-:Y:S01]  /*c510*/  SHF.R.S32.HI R45, RZ, 0x1f, R61.reuse ;  /* 0x0000001fff2d7819 */ /* 0x128fe2000001143d */
[----:B------:R-:W-:Y:S01]  /*c520*/  IMAD.MOV.U32 R44, RZ, RZ, R61 ;  /* 0x000000ffff2c7224 */ /* 0x000fe200078e003d */
[----:B------:R-:W-:Y:S01]  /*c530*/  SEL R223, R223, RZ, !P0 ;  /* 0x000000ffdfdf7207 */ /* 0x000fe20004000000 */
[----:B------:R-:W-:Y:S01]  /*c540*/  IMAD R4, R19, UR4, RZ ;  /* 0x0000000413047c24 */ /* 0x000fe2000f8e02ff */
[----:B------:R-:W-:Y:S01]  /*c550*/  SEL R57, R220, RZ, !P0 ;  /* 0x000000ffdc397207 */ /* 0x000fe20004000000 */
[----:B------:R-:W-:Y:S01]  /*c560*/  IMAD R11, R222, 0x80, R228 ;  /* 0x00000080de0b7824 */ /* 0x000fe200078e02e4 */
[C---:B------:R-:W-:Y:S01]  /*c570*/  IADD3 R9, P1, R20.reuse, 0x3000, RZ ;  /* 0x0000300014097810 */ /* 0x040fe20007f3e0ff */
[C---:B------:R-:W-:Y:S01]  /*c580*/  IMAD R7, R221.reuse, UR5, R4 ;  /* 0x00000005dd077c24 */ /* 0x040fe2000f8e0204 */
[C---:B------:R-:W-:Y:S01]  /*c590*/  IADD3 R13, P2, R20.reuse, 0x2000, RZ ;  /* 0x00002000140d7810 */ /* 0x040fe20007f5e0ff */
[----:B------:R-:W-:Y:S01]  /*c5a0*/  IMAD.WIDE.U32 R4, R221, UR4, R44 ;  /* 0x00000004dd047c25 */ /* 0x000fe2000f8e002c */
[----:B------:R-:W-:Y:S01]  /*c5b0*/  ULDC.64 UR4, c[0x0][0xb78] ;  /* 0x0002de0000047ab9 */ /* 0x000fe20000000a00 */
[----:B------:R-:W-:-:S02]  /*c5c0*/  IADD3 R29, P3, R20, 0x1000, RZ ;  /* 0x00001000141d7810 */ /* 0x000fc40007f7e0ff */
[----:B------:R-:W-:Y:S01]  /*c5d0*/  IMAD.IADD R5, R5, 0x1, R7 ;  /* 0x0000000105057824 */ /* 0x000fe200078e0207 */
[----:B------:R-:W-:Y:S01]  /*c5e0*/  LOP3.LUT R6, R9, 0x380, RZ, 0xc0, !PT ;  /* 0x0000038009067812 */ /* 0x000fe200078ec0ff */
[----:B------:R-:W-:Y:S01]  /*c5f0*/  IMAD R7, R223, UR4, RZ ;  /* 0x00000004df077c24 */ /* 0x000fe2000f8e02ff */
[----:B------:R-:W-:Y:S01]  /*c600*/  LOP3.LUT R12, R13, 0x380, RZ, 0xc0, !PT ;  /* 0x000003800d0c7812 */ /* 0x000fe200078ec0ff */
[----:B------:R-:W-:Y:S01]  /*c610*/  IMAD.WIDE.U32 R4, R57, UR4, R4 ;  /* 0x0000000439047c25 */ /* 0x000fe2000f8e0004 */
[----:B------:R-:W-:Y:S02]  /*c620*/  LOP3.LUT R28, R29, 0x380, RZ, 0xc0, !PT ;  /* 0x000003801d1c7812 */ /* 0x000fe400078ec0ff */
[----:B------:R-:W-:Y:S01]  /*c630*/  SHF.R.U64 R6, R6, 0x3, RZ ;  /* 0x0000000306067819 */ /* 0x000fe200000012ff */
[----:B------:R-:W-:Y:S01]  /*c640*/  IMAD R10, R57, UR5, R7 ;  /* 0x00000005390a7c24 */ /* 0x000fe2000f8e0207 */
[----:B------:R-:W-:Y:S01]  /*c650*/  SHF.R.S32.HI R7, RZ, 0x1f, R11 ;  /* 0x0000001fff077819 */ /* 0x000fe2000001140b */
[----:B------:R-:W-:Y:S01]  /*c660*/  ULDC.64 UR4, c[0x0][0xb40] ;  /* 0x0002d00000047ab9 */ /* 0x000fe20000000a00 */
[----:B------:R-:W-:-:S02]  /*c670*/  IADD3 R8, P0, R11, R4, RZ ;  /* 0x000000040b087210 */ /* 0x000fc40007f1e0ff */
[----:B------:R-:W-:Y:S02]  /*c680*/  SHF.R.U64 R12, R12, 0x3, RZ ;  /* 0x000000030c0c7819 */ /* 0x000fe400000012ff */
[----:B------:R-:W-:Y:S01]  /*c690*/  IADD3.X R7, R7, R5, R10, P0, !PT ;  /* 0x0000000507077210 */ /* 0x000fe200007fe40a */
[----:B------:R-:W-:Y:S01]  /*c6a0*/  IMAD.X R5, RZ, RZ, R21, P1 ;  /* 0x000000ffff057224 */ /* 0x000fe200008e0615 */
[----:B------:R-:W-:Y:S02]  /*c6b0*/  LEA R52, P0, R8, UR4, 0x2 ;  /* 0x0000000408347c11 */ /* 0x000fe4000f8010ff */
[----:B------:R-:W-:Y:S02]  /*c6c0*/  SHF.R.U64 R28, R28, 0x3, RZ ;  /* 0x000000031c1c7819 */ /* 0x000fe400000012ff */
[----:B------:R-:W-:Y:S01]  /*c6d0*/  LOP3.LUT R4, R6, R9, RZ, 0x3c, !PT ;  /* 0x0000000906047212 */ /* 0x000fe200078e3cff */
[----:B------:R-:W-:Y:S01]  /*c6e0*/  VIADD R6, R11, 0x8 ;  /* 0x000000080b067836 */ /* 0x000fe20000000000 */
[----:B------:R-:W-:Y:S01]  /*c6f0*/  LEA.HI.X R53, R8, UR5, R7, 0x2, P0 ;  /* 0x0000000508357c11 */ /* 0x000fe200080f1407 */
[----:B------:R-:W-:Y:S01]  /*c700*/  ULDC.64 UR4, c[0x0][0xaa0] ;  /* 0x0002a80000047ab9 */ /* 0x000fe20000000a00 */
[----:B------:R-:W-:Y:S01]  /*c710*/  LOP3.LUT R12, R12, R13, RZ, 0x3c, !PT ;  /* 0x0000000d0c0c7212 */ /* 0x000fe200078e3cff */
[----:B------:R-:W-:Y:S01]  /*c720*/  IMAD.X R13, RZ, RZ, R21, P2 ;  /* 0x000000ffff0d7224 */ /* 0x000fe200010e0615 */
[----:B------:R-:W-:-:S02]  /*c730*/  LOP3.LUT P0, RZ, R225, 0x3, RZ, 0xc0, !PT ;  /* 0x00000003e1ff7812 */ /* 0x000fc4000780c0ff */
[C---:B------:R-:W-:Y:S02]  /*c740*/  IADD3 R41, P6, R20.reuse, 0x4000, RZ ;  /* 0x0000400014297810 */ /* 0x040fe40007fde0ff */
[C---:B------:R-:W-:Y:S02]  /*c750*/  IADD3 R33, P5, R20.reuse, 0x5000, RZ ;  /* 0x0000500014217810 */ /* 0x040fe40007fbe0ff */
[----:B------:R-:W-:Y:S02]  /*c760*/  IADD3 R25, P4, R20, 0x6000, RZ ;  /* 0x0000600014197810 */ /* 0x000fe40007f9e0ff */
[----:B------:R-:W-:Y:S01]  /*c770*/  LOP3.LUT R28, R28, R29, RZ, 0x3c, !PT ;  /* 0x0000001d1c1c7212 */ /* 0x000fe200078e3cff */
[----:B------:R-:W-:Y:S01]  /*c780*/  IMAD.X R29, RZ, RZ, R21, P3 ;  /* 0x000000ffff1d7224 */ /* 0x000fe200018e0615 */
[----:B------:R-:W-:Y:S02]  /*c790*/  IADD3 R7, P2, R20, 0x7000, RZ ;  /* 0x0000700014077810 */ /* 0x000fe40007f5e0ff */
[----:B------:R-:W-:-:S02]  /*c7a0*/  ISETP.GE.OR P3, PT, R11, R55, P0 ;  /* 0x000000370b00720c */ /* 0x000fc40000766670 */
[----:B------:R-:W-:Y:S02]  /*c7b0*/  LOP3.LUT R40, R41, 0x380, RZ, 0xc0, !PT ;  /* 0x0000038029287812 */ /* 0x000fe400078ec0ff */
[----:B------:R-:W-:Y:S02]  /*c7c0*/  LOP3.LUT R32, R33, 0x380, RZ, 0xc0, !PT ;  /* 0x0000038021207812 */ /* 0x000fe400078ec0ff */
[----:B------:R-:W-:Y:S02]  /*c7d0*/  LOP3.LUT R24, R25, 0x380, RZ, 0xc0, !PT ;  /* 0x0000038019187812 */ /* 0x000fe400078ec0ff */
[----:B------:R-:W-:Y:S02]  /*c7e0*/  LOP3.LUT R9, R20, 0x380, RZ, 0xc0, !PT ;  /* 0x0000038014097812 */ /* 0x000fe400078ec0ff */
[----:B------:R-:W-:Y:S02]  /*c7f0*/  ISETP.GE.OR P0, PT, R6, R55, P0 ;  /* 0x000000370600720c */ /* 0x000fe40000706670 */
[----:B------:R-:W-:Y:S01]  /*c800*/  LOP3.LUT R6, R7, 0x380, RZ, 0xc0, !PT ;  /* 0x0000038007067812 */ /* 0x000fe200078ec0ff */
[----:B------:R1:W-:Y:S01]  /*c810*/  @!P3 STG.E desc[UR60][R52.64], R0 ;  /* 0x000000003400b986 */ /* 0x0003e2000c10193c */
[----:B------:R-:W-:-:S02]  /*c820*/  SHF.R.U64 R40, R40, 0x3, RZ ;  /* 0x0000000328287819 */ /* 0x000fc400000012ff */
        /* <DEDUP_REMOVED lines=15> */
[----:B------:R-:W-:-:S03]  /*c920*/  SHF.R.S32.HI R47, RZ, 0x1f, R17 ;  /* 0x0000001fff2f7819 */ /* 0x000fc60000011411 */
[----:B------:R3:W5:Y:S01]  /*c930*/  LD.E.128 R36, desc[UR60][R20.64] ;  /* 0x0000003c14247980 */ /* 0x000762000c101d00 */
[----:B------:R-:W-:-:S03]  /*c940*/  IMAD.MOV.U32 R46, RZ, RZ, R17 ;  /* 0x000000ffff2e7224 */ /* 0x000fc600078e0011 */
[----:B------:R-:W5:Y:S04]  /*c950*/  LD.E.128 R12, desc[UR60][R12.64] ;  /* 0x0000003c0c0c7980 */ /* 0x000f68000c101d00 */
[----:B------:R-:W5:Y:S04]  /*c960*/  LD.E.128 R4, desc[UR60][R4.64] ;  /* 0x0000003c04047980 */ /* 0x000f68000c101d00 */
[----:B------:R-:W5:Y:S04]  /*c970*/  LD.E.128 R40, desc[UR60][R40.64] ;  /* 0x0000003c28287980 */ /* 0x000f68000c101d00 */
[----:B------:R-:W5:Y:S04]  /*c980*/  LD.E.128 R32, desc[UR60][R32.64] ;  /* 0x0000003c20207980 */ /* 0x000f68000c101d00 */
[----:B------:R-:W5:Y:S04]  /*c990*/  LD.E.128 R24, desc[UR60][R24.64] ;  /* 0x0000003c18187980 */ /* 0x000f68000c101d00 */
[----:B------:R-:W5:Y:S01]  /*c9a0*/  LD.E.128 R8, desc[UR60][R8.64] ;  /* 0x0000003c08087980 */ /* 0x000f62000c101d00 */
[----:B-1----:R-:W-:Y:S01]  /*c9b0*/  IMAD R0, R45, UR4, RZ ;  /* 0x000000042d007c24 */ /* 0x002fe2000f8e02ff */
[----:B------:R-:W-:Y:S01]  /*c9c0*/  @!PT LDS RZ, [RZ] ;  /* 0x00000000fffff984 */ /* 0x000fe20000000800 */
[----:B------:R-:W-:Y:S01]  /*c9d0*/  @!PT LDS RZ, [RZ] ;  /* 0x00000000fffff984 */ /* 0x000fe20000000800 */
[----:B------:R-:W-:Y:S01]  /*c9e0*/  @!PT LDS RZ, [RZ] ;  /* 0x00000000fffff984 */ /* 0x000fe20000000800 */
[----:B------:R-:W-:Y:S01]  /*c9f0*/  @!PT LDS RZ, [RZ] ;  /* 0x00000000fffff984 */ /* 0x000fe20000000800 */
[----:B------:R1:W-:Y:S06]  /*ca00*/  MEMBAR.ALL.CTA ;  /* 0x0000000000007992 */ /* 0x0003ec0000008000 */
[----:B-1----:R-:W1:Y:S01]  /*ca10*/  FENCE.VIEW.ASYNC.S ;  /* 0x00000000000073c6 */ /* 0x002e620000000000 */
[----:B---3--:R-:W-:-:S04]  /*ca20*/  IMAD.WIDE.U32 R20, R61, UR4, R46 ;  /* 0x000000043d147c25 */ /* 0x008fc8000f8e002e */
[----:B------:R-:W-:Y:S01]  /*ca30*/  IMAD R61, R61, UR5, R0 ;  /* 0x000000053d3d7c24 */ /* 0x000fe2000f8e0200 */
[----:B------:R-:W-:Y:S01]  /*ca40*/  ULDC.64 UR4, c[0x0][0xae0] ;  /* 0x0002b80000047ab9 */ /* 0x000fe20000000a00 */
[----:B------:R-:W-:Y:S02]  /*ca50*/  IMAD R55, R222, -0x80, R55 ;  /* 0xffffff80de377824 */ /* 0x000fe400078e0237 */
[----:B------:R-:W-:Y:S02]  /*ca60*/  IMAD.IADD R21, R21, 0x1, R61 ;  /* 0x0000000115157824 */ /* 0x000fe400078e023d */
[----:B------:R-:W-:Y:S01]  /*ca70*/  IMAD R44, R19, UR4, RZ ;  /* 0x00000004132c7c24 */ /* 0x000fe2000f8e02ff */
[C---:B------:R-:W-:Y:S01]  /*ca80*/  ISETP.GE.AND P2, PT, R18.reuse, R55, PT ;  /* 0x000000371200720c */ /* 0x040fe20003f46270 */
[----:B------:R-:W-:Y:S02]  /*ca90*/  VIADD R0, R18, 0x20 ;  /* 0x0000002012007836 */ /* 0x000fe40000000000 */
[----:B------:R-:W-:-:S02]  /*caa0*/  IMAD R45, R221, UR5, R44 ;  /* 0x00000005dd2d7c24 */ /* 0x000fc4000f8e022c */
[----:B------:R-:W-:Y:S01]  /*cab0*/  IMAD.WIDE.U32 R20, R221, UR4, R20 ;  /* 0x00000004dd147c25 */ /* 0x000fe2000f8e0014 */
[----:B------:R-:W-:-:S03]  /*cac0*/  ULDC.64 UR4, c[0x0][0xae8] ;  /* 0x0002ba0000047ab9 */ /* 0x000fc60000000a00 */
[----:B0-----:R-:W-:Y:S02]  /*cad0*/  VIADD R22, R22, 0x34820 ;  /* 0x0003482016167836 */ /* 0x001fe40000000000 */
[----:B------:R-:W-:Y:S01]  /*cae0*/  VIADD R19, R18, 0x60 ;  /* 0x0000006012137836 */ /* 0x000fe20000000000 */
[-C--:B------:R-:W-:Y:S01]  /*caf0*/  ISETP.GE.AND P4, PT, R0, R55.reuse, PT ;  /* 0x000000370000720c */ /* 0x080fe20003f86270 */
[----:B--2---:R-:W-:Y:S01]  /*cb00*/  VIADD R3, R18, 0x40 ;  /* 0x0000004012037836 */ /* 0x004fe20000000000 */
[----:B------:R-:W-:Y:S01]  /*cb10*/  PRMT R22, RZ, 0x654, R22 ;  /* 0x00000654ff167816 */ /* 0x000fe20000000016 */
[----:B------:R-:W-:Y:S02]  /*cb20*/  IMAD.IADD R21, R21, 0x1, R45 ;  /* 0x0000000115157824 */ /* 0x000fe400078e022d */
[----:B------:R-:W-:Y:S01]  /*cb30*/  IMAD R0, R223, UR4, RZ ;  /* 0x00000004df007c24 */ /* 0x000fe2000f8e02ff */
[-C--:B------:R-:W-:Y:S01]  /*cb40*/  ISETP.GE.AND P1, PT, R19, R55.reuse, PT ;  /* 0x000000371300720c */ /* 0x080fe20003f26270 */
[----:B------:R-:W-:Y:S01]  /*cb50*/  IMAD.WIDE.U32 R46, R57, UR4, R20 ;  /* 0x00000004392e7c25 */ /* 0x000fe2000f8e0014 */
[----:B------:R-:W-:Y:S01]  /*cb60*/  ISETP.GE.AND P0, PT, R3, R55, PT ;  /* 0x000000370300720c */ /* 0x000fe20003f06270 */
[----:B-1----:R0:W-:Y:S01]  /*cb70*/  SYNCS.ARRIVE.TRANS64.RED.A1T0 RZ, [R22+URZ], RZ ;  /* 0x000000ff16ff79a7 */ /* 0x0021e2000810043f */
[----:B------:R-:W-:Y:S01]  /*cb80*/  SHF.R.S32.HI R19, RZ, 0x1f, R18 ;  /* 0x0000001fff137819 */ /* 0x000fe20000011412 */
[----:B------:R-:W-:Y:S01]  /*cb90*/  IMAD R3, R57, UR5, R0 ;  /* 0x0000000539037c24 */ /* 0x000fe2000f8e0200 */
[----:B------:R-:W-:Y:S01]  /*cba0*/  BSSY B1, `(.L_x_5797) ;  /* 0x0000014000017945 */ /* 0x000fe20003800000 */
[----:B------:R-:W-:-:S04]  /*cbb0*/  IMAD.WIDE R44, R222, 0x80, R18 ;  /* 0x00000080de2c7825 */ /* 0x000fc800078e0212 */
[----:B------:R-:W-:Y:S01]  /*cbc0*/  IMAD.IADD R55, R47, 0x1, R3 ;  /* 0x000000012f377824 */ /* 0x000fe200078e0203 */
[----:B0-----:R-:W-:Y:S06]  /*cbd0*/  @P2 BRA `(.L_x_5798) ;  /* 0x0000000000402947 */ /* 0x001fec0003800000 */
[----:B------:R-:W-:Y:S01]  /*cbe0*/  ULDC.64 UR4, c[0x0][0xad8] ;  /* 0x0002b60000047ab9 */ /* 0x000fe20000000a00 */
[----:B------:R-:W-:Y:S01]  /*cbf0*/  IMAD.MOV.U32 R20, RZ, RZ, R46 ;  /* 0x000000ffff147224 */ /* 0x000fe200078e002e */
[----:B------:R-:W-:Y:S01]  /*cc00*/  ULDC.64 UR6, c[0x0][0xa80] ;  /* 0x0002a00000067ab9 */ /* 0x000fe20000000a00 */
[----:B------:R-:W-:Y:S02]  /*cc10*/  IMAD.MOV.U32 R21, RZ, RZ, R55 ;  /* 0x000000ffff157224 */ /* 0x000fe400078e0037 */
[----:B------:R-:W-:Y:S02]  /*cc20*/  IMAD R3, R45, UR4, RZ ;  /* 0x000000042d037c24 */ /* 0x000fe4000f8e02ff */
[----:B------:R-:W-:Y:S02]  /*cc30*/  VIADD R0, R17, 0x40 ;  /* 0x0000004011007836 */ /* 0x000fe40000000000 */
[----:B------:R-:W-:Y:S01]  /*cc40*/  IMAD.WIDE.U32 R20, R44, UR4, R20 ;  /* 0x000000042c147c25 */ /* 0x000fe2000f8e0014 */
[----:B------:R-:W-:-:S02]  /*cc50*/  ULDC UR4, c[0x0][0xa8c] ;  /* 0x0002a30000047ab9 */ /* 0x000fc40000000800 */
[----:B------:R-:W-:Y:S01]  /*cc60*/  ISETP.GE.AND P2, PT, R17, UR4, PT ;  /* 0x0000000411007c0c */ /* 0x000fe2000bf46270 */
[----:B------:R-:W-:Y:S01]  /*cc70*/  IMAD R3, R44, UR5, R3 ;  /* 0x000000052c037c24 */ /* 0x000fe2000f8e0203 */
[----:B------:R-:W-:Y:S02]  /*cc80*/  ISETP.GE.AND P3, PT, R0, UR4, PT ;  /* 0x0000000400007c0c */ /* 0x000fe4000bf66270 */
[----:B------:R-:W-:Y:S01]  /*cc90*/  LEA R52, P5, R20, UR6, 0x1 ;  /* 0x0000000614347c11 */ /* 0x000fe2000f8a08ff */
[----:B------:R-:W-:-:S05]  /*cca0*/  IMAD.IADD R3, R21, 0x1, R3 ;  /* 0x0000000115037824 */ /* 0x000fca00078e0203 */
[----:B------:R-:W-:-:S05]  /*ccb0*/  LEA.HI.X R53, R20, UR7, R3, 0x1, P5 ;  /* 0x0000000714357c11 */ /* 0x000fca000a8f0c03 */
[----:B-----5:R0:W-:Y:S04]  /*ccc0*/  @!P2 STG.E.128 desc[UR60][R52.64], R36 ;  /* 0x000000243400a986 */ /* 0x0201e8000c101d3c */
[----:B------:R0:W-:Y:S02]  /*ccd0*/  @!P3 STG.E.128 desc[UR60][R52.64+0x80], R40 ;  /* 0x000080283400b986 */ /* 0x0001e4000c101d3c */
.L_x_5798:
[----:B------:R-:W-:Y:S05]  /*cce0*/  BSYNC B1 ;  /* 0x0000000000017941 */ /* 0x000fea0003800000 */
.L_x_5797:
[----:B------:R-:W-:Y:S04]  /*ccf0*/  BSSY B1, `(.L_x_5799) ;  /* 0x0000014000017945 */ /* 0x000fe80003800000 */
[----:B------:R-:W-:Y:S05]  /*cd00*/  @P4 BRA `(.L_x_5800) ;  /* 0x0000000000484947 */ /* 0x000fea0003800000 */
[----:B------:R-:W-:Y:S01]  /*cd10*/  IADD3 R3, P2, R44, 0x20, RZ ;  /* 0x000000202c037810 */ /* 0x000fe20007f5e0ff */
        /* <DEDUP_REMOVED lines=11> */
[----:B------:R-:W-:Y:S02]  /*cdd0*/  ISETP.GE.AND P4, PT, R22, UR4, PT ;  /* 0x0000000416007c0c */ /* 0x000fe4000bf86270 */
[----:B0----5:R-:W-:Y:S01]  /*cde0*/  LEA R36, P2, R20, UR6, 0x1 ;  /* 0x0000000614247c11 */ /* 0x021fe2000f8408ff */
[----:B------:R-:W-:-:S05]  /*cdf0*/  IMAD.IADD R3, R21, 0x1, R3 ;  /* 0x0000000115037824 */ /* 0x000fca00078e0203 */
[----:B------:R-:W-:-:S05]  /*ce00*/  LEA.HI.X R37, R20, UR7, R3, 0x1, P2 ;  /* 0x0000000714257c11 */ /* 0x000fca00090f0c03 */
[----:B------:R1:W-:Y:S04]  /*ce10*/  @!P3 STG.E.128 desc[UR60][R36.64], R28 ;  /* 0x0000001c2400b986 */ /* 0x0003e8000c101d3c */
[----:B------:R1:W-:Y:S02]  /*ce20*/  @!P4 STG.E.128 desc[UR60][R36.64+0x80], R32 ;  /* 0x000080202400c986 */ /* 0x0003e4000c101d3c */
.L_x_5800:
[----:B------:R-:W-:Y:S05]  /*ce30*/  BSYNC B1 ;  /* 0x0000000000017941 */ /* 0x000fea0003800000 */
.L_x_5799:
        /* <DEDUP_REMOVED lines=15> */
[----:B-1---5:R-:W-:Y:S01]  /*cf30*/  LEA R28, P0, R20, UR6, 0x1 ;  /* 0x00000006141c7c11 */ /* 0x022fe2000f8008ff */
[----:B------:R-:W-:-:S05]  /*cf40*/  IMAD.IADD R3, R21, 0x1, R3 ;  /* 0x0000000115037824 */ /* 0x000fca00078e0203 */
[----:B------:R-:W-:-:S05]  /*cf50*/  LEA.HI.X R29, R20, UR7, R3, 0x1, P0 ;  /* 0x00000007141d7c11 */ /* 0x000fca00080f0c03 */
[----:B------:R2:W-:Y:S04]  /*cf60*/  @!P2 STG.E.128 desc[UR60][R28.64], R12 ;  /* 0x0000000c1c00a986 */ /* 0x0005e8000c101d3c */
[----:B------:R2:W-:Y:S02]  /*cf70*/  @!P3 STG.E.128 desc[UR60][R28.64+0x80], R24 ;  /* 0x000080181c00b986 */ /* 0x0005e4000c101d3c */
.L_x_5802:
[----:B------:R-:W-:Y:S05]  /*cf80*/  BSYNC B1 ;  /* 0x0000000000017941 */ /* 0x000fea0003800000 */
.L_x_5801:
[----:B------:R-:W-:Y:S05]  /*cf90*/  @P1 BRA `(.L_x_5803) ;  /* 0x0000000800d01947 */ /* 0x000fea0003800000 */
[----:B------:R-:W-:Y:S01]  /*cfa0*/  IADD3 R3, P0, R44, 0x60, RZ ;  /* 0x000000602c037810 */ /* 0x000fe20007f1e0ff */
[----:B------:R-:W-:Y:S01]  /*cfb0*/  ULDC.64 UR6, c[0x0][0xad8] ;  /* 0x0002b60000067ab9 */ /* 0x000fe20000000a00 */
[----:B--2--5:R-:W-:Y:S01]  /*cfc0*/  IMAD.MOV.U32 R12, RZ, RZ, R46 ;  /* 0x000000ffff0c7224 */ /* 0x024fe200078e002e */
[----:B------:R-:W-:Y:S01]  /*cfd0*/  ULDC UR4, c[0x0][0xa8c] ;  /* 0x0002a30000047ab9 */ /* 0x000fe20000000800 */
[----:B------:R-:W-:Y:S01]  /*cfe0*/  IMAD.MOV.U32 R13, RZ, RZ, R55 ;  /* 0x000000ffff0d7224 */ /* 0x000fe200078e0037 */
[----:B------:R-:W-:Y:S01]  /*cff0*/  ISETP.GE.AND P1, PT, R17, UR4, PT ;  /* 0x0000000411007c0c */ /* 0x000fe2000bf26270 */
[----:B------:R-:W-:Y:S02]  /*d000*/  IMAD.X R44, RZ, RZ, R45, P0 ;  /* 0x000000ffff2c7224 */ /* 0x000fe400000e062d */
[----:B------:R-:W-:-:S04]  /*d010*/  IMAD.WIDE.U32 R12, R3, UR6, R12 ;  /* 0x00000006030c7c25 */ /* 0x000fc8000f8e000c */
[----:B------:R-:W-:Y:S02]  /*d020*/  IMAD R44, R44, UR6, RZ ;  /* 0x000000062c2c7c24 */ /* 0x000fe4000f8e02ff */
[----:B------:R-:W-:Y:S02]  /*d030*/  VIADD R0, R17, 0x40 ;  /* 0x0000004011007836 */ /* 0x000fe40000000000 */
[----:B------:R-:W-:Y:S01]  /*d040*/  IMAD R3, R3, UR7, R44 ;  /* 0x0000000703037c24 */ /* 0x000fe2000f8e022c */
[----:B------:R-:W-:Y:S02]  /*d050*/  ULDC.64 UR6, c[0x0][0xa80] ;  /* 0x0002a00000067ab9 */ /* 0x000fe40000000a00 */
[----:B------:R-:W-:Y:S01]  /*d060*/  LEA R14, P0, R12, UR6, 0x1 ;  /* 0x000000060c0e7c11 */ /* 0x000fe2000f8008ff */
[----:B------:R-:W-:-:S05]  /*d070*/  IMAD.IADD R3, R13, 0x1, R3 ;  /* 0x000000010d037824 */ /* 0x000fca00078e0203 */
[----:B------:R-:W-:Y:S02]  /*d080*/  LEA.HI.X R15, R12, UR7, R3, 0x1, P0 ;  /* 0x000000070c0f7c11 */ /* 0x000fe400080f0c03 */
[----:B------:R-:W-:-:S03]  /*d090*/  ISETP.GE.AND P0, PT, R0, UR4, PT ;  /* 0x0000000400007c0c */ /* 0x000fc6000bf06270 */
[----:B------:R3:W-:Y:S10]  /*d0a0*/  @!P1 STG.E.128 desc[UR60][R14.64], R4 ;  /* 0x000000040e009986 */ /* 0x0007f4000c101d3c */
[----:B------:R-:W-:Y:S05]  /*d0b0*/  @P0 BRA `(.L_x_5803) ;  /* 0x0000000800880947 */ /* 0x000fea0003800000 */
[----:B------:R4:W-:Y:S01]  /*d0c0*/  STG.E.128 desc[UR60][R14.64+0x80], R8 ;  /* 0x000080080e007986 */ /* 0x0009e2000c101d3c */
[----:B------:R-:W-:Y:S05]  /*d0d0*/  BRA `(.L_x_5803) ;  /* 0x0000000800807947 */ /* 0x000fea0003800000 */
.L_x_5795:
        /* <DEDUP_REMOVED lines=22> */
.L_x_5804:
        /* <DEDUP_REMOVED lines=29> */
.L_x_5806:
[----:B------:R-:W-:Y:S05]  /*d410*/  BSYNC B1 ;  /* 0x0000000000017941 */ /* 0x000fea0003800000 */
.L_x_5805:
        /* <DEDUP_REMOVED lines=10> */
[----:B------:R-:W-:Y:S01]  /*d4c0*/  IMAD.IADD R5, R5, 0x1, R9 ;  /* 0x0000000105057824 */ /* 0x000fe200078e0209 */
[C---:B------:R-:W-:Y:S01]  /*d4d0*/  ISETP.GE.AND P2, PT, R18.reuse, R7, PT ;  /* 0x000000071200720c */ /* 0x040fe20003f46270 */
[----:B------:R-:W-:Y:S01]  /*d4e0*/  VIADD R6, R18, 0x20 ;  /* 0x0000002012067836 */ /* 0x000fe20000000000 */
[----:B------:R-:W-:Y:S01]  /*d4f0*/  SHF.R.S32.HI R9, RZ, 0x1f, R18 ;  /* 0x0000001fff097819 */ /* 0x000fe20000011412 */
[----:B------:R-:W-:-:S02]  /*d500*/  IMAD R3, R221, UR5, R0 ;  /* 0x00000005dd037c24 */ /* 0x000fc4000f8e0200 */
[----:B------:R-:W-:Y:S01]  /*d510*/  VIADD R0, R18, 0x40 ;  /* 0x0000004012007836 */ /* 0x000fe20000000000 */
[-C--:B------:R-:W-:Y:S01]  /*d520*/  ISETP.GE.AND P3, PT, R6, R7.reuse, PT ;  /* 0x000000070600720c */ /* 0x080fe20003f66270 */
[----:B------:R-:W-:Y:S01]  /*d530*/  IMAD.WIDE.U32 R4, R221, UR4, R4 ;  /* 0x00000004dd047c25 */ /* 0x000fe2000f8e0004 */
[----:B------:R-:W-:Y:S02]  /*d540*/  ULDC.64 UR4, c[0x0][0xae8] ;  /* 0x0002ba0000047ab9 */ /* 0x000fe40000000a00 */
[-C--:B------:R-:W-:Y:S01]  /*d550*/  ISETP.GE.AND P1, PT, R0, R7.reuse, PT ;  /* 0x000000070000720c */ /* 0x080fe20003f26270 */
[----:B------:R-:W-:Y:S02]  /*d560*/  VIADD R6, R18, 0x60 ;  /* 0x0000006012067836 */ /* 0x000fe40000000000 */
[----:B------:R-:W-:Y:S02]  /*d570*/  IMAD.IADD R5, R5, 0x1, R3 ;  /* 0x0000000105057824 */ /* 0x000fe400078e0203 */
[----:B------:R-:W-:Y:S01]  /*d580*/  IMAD R0, R223, UR4, RZ ;  /* 0x00000004df007c24 */ /* 0x000fe2000f8e02ff */
[----:B------:R-:W-:Y:S01]  /*d590*/  ISETP.GE.AND P0, PT, R6, R7, PT ;  /* 0x000000070600720c */ /* 0x000fe20003f06270 */
        /* <DEDUP_REMOVED lines=20> */
[----:B------:R2:W-:Y:S04]  /*d6e0*/  @!P4 STG.E.128 desc[UR60][R12.64], RZ ;  /* 0x000000ff0c00c986 */ /* 0x0005e8000c101d3c */
[----:B------:R2:W-:Y:S02]  /*d6f0*/  @!P5 STG.E.128 desc[UR60][R12.64+0x80], RZ ;  /* 0x000080ff0c00d986 */ /* 0x0005e4000c101d3c */
.L_x_5808:
[----:B------:R-:W-:Y:S05]  /*d700*/  BSYNC B1 ;  /* 0x0000000000017941 */ /* 0x000fea0003800000 */
.L_x_5807:
        /* <DEDUP_REMOVED lines=15> */
[----:B--2---:R-:W-:Y:S01]  /*d800*/  LEA R12, P2, R4, UR6, 0x1 ;  /* 0x00000006040c7c11 */ /* 0x004fe2000f8408ff */
[----:B------:R-:W-:-:S05]  /*d810*/  IMAD.IADD R3, R5, 0x1, R3 ;  /* 0x0000000105037824 */ /* 0x000fca00078e0203 */
[----:B------:R-:W-:-:S05]  /*d820*/  LEA.HI.X R13, R4, UR7, R3, 0x1, P2 ;  /* 0x00000007040d7c11 */ /* 0x000fca00090f0c03 */
[----:B------:R3:W-:Y:S04]  /*d830*/  @!P3 STG.E.128 desc[UR60][R12.64], RZ ;  /* 0x000000ff0c00b986 */ /* 0x0007e8000c101d3c */
[----:B------:R3:W-:Y:S02]  /*d840*/  @!P4 STG.E.128 desc[UR60][R12.64+0x80], RZ ;  /* 0x000080ff0c00c986 */ /* 0x0007e4000c101d3c */
.L_x_5810:
[----:B------:R-:W-:Y:S05]  /*d850*/  BSYNC B1 ;  /* 0x0000000000017941 */ /* 0x000fea0003800000 */
.L_x_5809:
        /* <DEDUP_REMOVED lines=15> */
[----:B--23--:R-:W-:Y:S01]  /*d950*/  LEA R12, P1, R4, UR6, 0x1 ;  /* 0x00000006040c7c11 */ /* 0x00cfe2000f8208ff */
[----:B------:R-:W-:-:S05]  /*d960*/  IMAD.IADD R3, R5, 0x1, R3 ;  /* 0x0000000105037824 */ /* 0x000fca00078e0203 */
[----:B------:R-:W-:-:S05]  /*d970*/  LEA.HI.X R13, R4, UR7, R3, 0x1, P1 ;  /* 0x00000007040d7c11 */ /* 0x000fca00088f0c03 */
[----:B------:R4:W-:Y:S04]  /*d980*/  @!P2 STG.E.128 desc[UR60][R12.64], RZ ;  /* 0x000000ff0c00a986 */ /* 0x0009e8000c101d3c */
[----:B------:R4:W-:Y:S02]  /*d990*/  @!P3 STG.E.128 desc[UR60][R12.64+0x80], RZ ;  /* 0x000080ff0c00b986 */ /* 0x0009e4000c101d3c */
.L_x_5812:
[----:B------:R-:W-:Y:S05]  /*d9a0*/  BSYNC B1 ;  /* 0x0000000000017941 */ /* 0x000fea0003800000 */
.L_x_5811:
        /* <DEDUP_REMOVED lines=19> */
.L_x_5803:
[----:B------:R-:W-:Y:S05]  /*dae0*/  BSYNC B0 ;  /* 0x0000000000007941 */ /* 0x000fea0003800000 */
.L_x_5794:
[----:B------:R-:W-:Y:S02]  /*daf0*/  ULDC UR4, c[0x0][0xc14] ;  /* 0x0003050000047ab9 */ /* 0x000fe40000000800 */
[----:B-1----:R-:W-:-:S13]  /*db00*/  ISETP.GE.AND P0, PT, R51, UR4, PT ;  /* 0x0000000433007c0c */ /* 0x002fda000bf06270 */
[----:B------:R-:W-:Y:S05]  /*db10*/  @!P0 BRA `(.L_x_5813) ;  /* 0xffffff30009c8947 */ /* 0x000fea000383ffff */
[----:B------:R-:W-:Y:S05]  /*db20*/  EXIT ;  /* 0x000000000000794d */ /* 0x000fea0003800000 */
.L_x_5769:
[----:B------:R-:W-:-:S08]  /*db30*/  NOP ;  /* 0x0000000000007918 */ /* 0x000fd00000000000 */
[----:B--2---:R-:W0:-:S00]  /*db40*/  USETMAXREG.DEALLOC.CTAPOOL 0x18 ;  /* 0x00000018000079c8 */ /* 0x004e0000080e0500 */
        /* <DEDUP_REMOVED lines=59> */
.L_x_5818:
        /* <DEDUP_REMOVED lines=16> */
.L_x_5817:
[----:B------:R-:W-:Y:S05]  /*e000*/  BSYNC B0 ;  /* 0x0000000000007941 */ /* 0x000fea0003800000 */
.L_x_5816:
        /* <DEDUP_REMOVED lines=26> */
.L_x_5814:
        /* <DEDUP_REMOVED lines=16> */
.L_x_5819:
        /* <DEDUP_REMOVED lines=25> */
.L_x_5815:
[----:B------:R-:W-:Y:S02]  /*e440*/  IMAD.MOV.U32 R17, RZ, RZ, RZ ;  /* 0x000000ffff117224 */ /* 0x000fe400078e00ff */
[----:B------:R-:W-:Y:S02]  /*e450*/  IMAD.U32 R16, RZ, RZ, UR6 ;  /* 0x00000006ff107e24 */ /* 0x000fe4000f8e00ff */
[----:B------:R-:W-:-:S07]  /*e460*/  IMAD.MOV.U32 R18, RZ, RZ, RZ ;  /* 0x000000ffff127224 */ /* 0x000fce00078e00ff */
.L_x_5820:
        /* <DEDUP_REMOVED lines=20> */
.L_x_5885:
        /* <DEDUP_REMOVED lines=51> */
.L_x_5822:
        /* <DEDUP_REMOVED lines=29> */
.L_x_5824:
        /* <DEDUP_REMOVED lines=23> */
.L_x_5826:
        /* <DEDUP_REMOVED lines=20> */
.L_x_5828:
        /* <DEDUP_REMOVED lines=16> */
.L_x_5827:
        /* <DEDUP_REMOVED lines=31> */
.L_x_5829:
        /* <DEDUP_REMOVED lines=16> */
.L_x_5830:
        /* <DEDUP_REMOVED lines=16> */
.L_x_5901:
[----:B------:R-:W2:Y:S01]  /*f250*/  LDL R7, [R1+0x18] ;  /* 0x0000180001077983 */ /* 0x000ea20000100800 */
[----:B------:R-:W-:Y:S01]  /*f260*/  UMOV UR4, 0xffffffff ;  /* 0xffffffff00047882 */ /* 0x000fe20000000000 */
[----:B------:R-:W-:Y:S01]  /*f270*/  SHF.R.S32.HI R12, RZ, 0x1f, R0 ;  /* 0x0000001fff0c7819 */ /* 0x000fe20000011400 */
[----:B--2---:R-:W-:Y:S01]  /*f280*/  VIADD R7, R7, 0xffffffff ;  /* 0xffffffff07077836 */ /* 0x004fe20000000000 */
[----:B------:R-:W-:Y:S06]  /*f290*/  BRA.DIV UR4, `(.L_x_5832) ;  /* 0x00000036042c7947 */ /* 0x000fec000b800000 */
[----:B------:R-:W-:-:S13]  /*f2a0*/  ELECT P6, URZ, PT ;  /* 0x00000000003f782f */ /* 0x000fda00038c0000 */
.L_x_5904:
        /* <DEDUP_REMOVED lines=24> */
.L_x_5834:
        /* <DEDUP_REMOVED lines=9> */
.L_x_5905:
        /* <DEDUP_REMOVED lines=11> */
.L_x_5836:
        /* <DEDUP_REMOVED lines=21> */
[----:B------:R-:W-:-:S03]  /*f6c0*/  UIADD3 UR14, UR6, 0x23c00, URZ ;  /* 0x00023c00060e7890 */ /* 0x000fc6000fffe03f */
[----:B------:R-:W-:-:S04]  /*f6d0*/  UMOV UR6, 0x0 ;  /* 0x0000000000067882 */ /* 0x000fc80000000000 */
[----:B------:R0:W-:Y:S02]  /*f6e0*/  UTMALDG.4D [UR8], [UR4], desc[UR6] ;  /* 0x00000608040075b4 */ /* 0x0001e40008019000 */
[----:B0-----:R-:W-:Y:S01]  /*f6f0*/  UMOV UR8, UR14 ;  /* 0x0000000e00087c82 */ /* 0x001fe20008000000 */
[----:B------:R-:W-:Y:S02]  /*f700*/  UMOV UR10, UR15 ;  /* 0x0000000f000a7c82 */ /* 0x000fe40008000000 */
[----:B------:R0:W-:Y:S02]  /*f710*/  UTMALDG.4D [UR8], [UR4], desc[UR6] ;  /* 0x00000608040075b4 */ /* 0x0001e40008019000 */
[----:B0-----:R-:W-:Y:S01]  /*f720*/  NOP ;  /* 0x0000000000007918 */ /* 0x001fe20000000000 */
.L_x_5833:
        /* <DEDUP_REMOVED lines=9> */
[----:B------:R-:W-:Y:S01]  /*f7c0*/  @P0 R2UR UR11, R17 ;  /* 0x00000000110b02ca */ /* 0x000fe200000e0000 */
[----:B------:R-:W-:Y:S01]  /*f7d0*/  UIADD3.X UR5, URZ, UR37, URZ, UP0, !UPT ;  /* 0x000000253f057290 */ /* 0x000fe200087fe43f */
[----:B------:R-:W-:Y:S01]  /*f7e0*/  BSSY B0, `(.L_x_5837) ;  /* 0x000001b000007945 */ /* 0x000fe20003800000 */
[----:B------:R-:W-:Y:S01]  /*f7f0*/  UMOV UR7, 0x12f00000 ;  /* 0x12f0000000077882 */ /* 0x000fe20000000000 */
[----:B------:R-:W-:Y:S01]  /*f800*/  UMOV UR10, URZ ;  /* 0x0000003f000a7c82 */ /* 0x000fe20008000000 */
[----:B------:R-:W-:Y:S01]  /*f810*/  UMOV UR14, 0x0 ;  /* 0x00000000000e7882 */ /* 0x000fe20000000000 */
[----:B------:R-:W-:Y:S01]  /*f820*/  UMOV UR15, 0x12f00000 ;  /* 0x12f00000000f7882 */ /* 0x000fe20000000000 */
[----:B------:R-:W-:Y:S01]  /*f830*/  @P0 IMAD.MOV.U32 R8, RZ, RZ, 0x8000 ;  /* 0x00008000ff080424 */ /* 0x000fe200078e00ff */
[----:B0-----:R-:W-:Y:S01]  /*f840*/  LEA R9, R10, R9, 0x18 ;  /* 0x000000090a097211 */ /* 0x001fe200078ec0ff */
[----:B------:R-:W-:Y:S03]  /*f850*/  BAR.SYNC.DEFER_BLOCKING 0x8, 0x120 ;  /* 0x0204800000007b1d */ /* 0x000fe60000010000 */
[----:B------:R-:W-:-:S13]  /*f860*/  R2UR UR16, R9 ;  /* 0x00000000091072ca */ /* 0x000fda00000e0000 */
[----:B------:R-:W-:Y:S02]  /*f870*/  UIADD3 UR8, UR16, 0x16400, URZ ;  /* 0x0001640010087890 */ /* 0x000fe4000fffe03f */
[----:B------:R-:W-:Y:S01]  /*f880*/  UIADD3 UR9, UR16, 0x34800, URZ ;  /* 0x0003480010097890 */ /* 0x000fe2000fffe03f */
[----:B------:R0:W-:Y:S08]  /*f890*/  @P0 SYNCS.ARRIVE.TRANS64 RZ, [R9+URZ+0x34800], R8 ;  /* 0x0348000809ff09a7 */ /* 0x0001f0000800003f */
        /* <DEDUP_REMOVED lines=15> */
.L_x_5906:
[----:B------:R-:W-:Y:S05]  /*f990*/  BSYNC B0 ;  /* 0x0000000000007941 */ /* 0x000fea0003800000 */
.L_x_5837:
        /* <DEDUP_REMOVED lines=44> */
.L_x_5845:
[----:B0-----:R-:W0:Y:S01]  /*fc60*/  S2R R3, SR_CgaCtaId ;  /* 0x0000000000037919 */ /* 0x001e220000008800 */
[----:B------:R-:W-:-:S04]  /*fc70*/  MOV R2, 0x400 ;  /* 0x0000040000027802 */ /* 0x000fc80000000f00 */
[----:B0-----:R-:W-:Y:S02]  /*fc80*/  LEA R2, R3, R2, 0x18 ;  /* 0x0000000203027211 */ /* 0x001fe400078ec0ff */
[----:B------:R-:W-:-:S03]  /*fc90*/  SHF.L.U32 R3, R15, 0x1f, RZ ;  /* 0x0000001f0f037819 */ /* 0x000fc600000006ff */
[----:B------:R-:W-:-:S04]  /*fca0*/  IMAD R2, R13, 0x8, R2 ;  /* 0x000000080d027824 */ /* 0x000fc800078e0202 */
[----:B------:R-:W0:Y:S02]  /*fcb0*/  SYNCS.PHASECHK.TRANS64.TRYWAIT P0, [R2+URZ+0x34840], R3 ;  /* 0x03484003020075a7 */ /* 0x000e24000800017f */
[----:B0-----:R-:W-:Y:S05]  /*fcc0*/  @!P0 BRA `(.L_x_5846) ;  /* 0x0000002800f48947 */ /* 0x001fea0003800000 */
.L_x_5907:
        /* <DEDUP_REMOVED lines=11> */
.L_x_5847:
[----:B------:R-:W2:Y:S01]  /*fd80*/  LDL R17, [R1+0x4] ;  /* 0x0000040001117983 */ /* 0x000ea20000100800 */
[----:B0-----:R-:W-:-:S03]  /*fd90*/  MOV R3, 0x400 ;  /* 0x0000040000037802 */ /* 0x001fc60000000f00 */
[----:B------:R-:W3:Y:S04]  /*fda0*/  LDL.LU R10, [R1+0x8] ;  /* 0x00000800010a7983 */ /* 0x000ee80000300800 */
[----:B------:R-:W4:Y:S01]  /*fdb0*/  LDL R9, [R1] ;  /* 0x0000000001097983 */ /* 0x000f220000100800 */
[----:B------:R-:W0:Y:S01]  /*fdc0*/  S2R R11, SR_CgaCtaId ;  /* 0x00000000000b7919 */ /* 0x000e220000008800 */
[----:B------:R-:W-:Y:S02]  /*fdd0*/  R2UR UR14, R2 ;  /* 0x00000000020e72ca */ /* 0x000fe400000e0000 */
[----:B------:R-:W-:Y:S01]  /*fde0*/  R2UR UR11, R6 ;  /* 0x00000000060b72ca */ /* 0x000fe200000e0000 */
[----:B------:R-:W-:Y:S01]  /*fdf0*/  UIADD3 UR4, UP0, UR36, 0x370, URZ ;  /* 0x0000037024047890 */ /* 0x000fe2000ff1e03f */
[----:B------:R-:W-:-:S02]  /*fe00*/  R2UR UR12, R4 ;  /* 0x00000000040c72ca */ /* 0x000fc400000e0000 */
[----:B-----5:R-:W-:Y:S01]  /*fe10*/  R2UR UR13, R8 ;  /* 0x00000000080d72ca */ /* 0x020fe200000e0000 */
[----:B------:R-:W-:Y:S01]  /*fe20*/  UIADD3.X UR5, URZ, UR37, URZ, UP0, !UPT ;  /* 0x000000253f057290 */ /* 0x000fe200087fe43f */
[----:B0-----:R-:W-:-:S05]  /*fe30*/  LEA R3, R11, R3, 0x18 ;  /* 0x000000030b037211 */ /* 0x001fca00078ec0ff */
[----:B------:R-:W-:-:S05]  /*fe40*/  IMAD R2, R13, 0xb000, R3 ;  /* 0x0000b0000d027824 */ /* 0x000fca00078e0203 */
[----:B------:R-:W-:Y:S01]  /*fe50*/  R2UR UR8, R2 ;  /* 0x00000000020872ca */ /* 0x000fe200000e0000 */
[----:B------:R-:W-:Y:S01]  /*fe60*/  VIADD R3, R3, 0x34800 ;  /* 0x0003480003037836 */ /* 0x000fe20000000000 */
[----:B------:R-:W-:Y:S01]  /*fe70*/  UMOV UR10, URZ ;  /* 0x0000003f000a7c82 */ /* 0x000fe20008000000 */
[----:B------:R-:W-:Y:S01]  /*fe80*/  UMOV UR6, 0x0 ;  /* 0x0000000000067882 */ /* 0x000fe20000000000 */
[----:B------:R-:W-:Y:S01]  /*fe90*/  UMOV UR7, 0x14f00000 ;  /* 0x14f0000000077882 */ /* 0x000fe20000000000 */
[----:B------:R-:W-:-:S08]  /*fea0*/  UMOV UR16, 0x40 ;  /* 0x0000004000107882 */ /* 0x000fd00000000000 */
[----:B------:R-:W-:Y:S01]  /*feb0*/  UIADD3 UR15, UR8, 0x23c00, URZ ;  /* 0x00023c00080f7890 */ /* 0x000fe2000fffe03f */
[----:B--2---:R-:W-:-:S13]  /*fec0*/  R2UR UR9, R17 ;  /* 0x00000000110972ca */ /* 0x004fda00000e0000 */
[----:B------:R-:W-:Y:S02]  /*fed0*/  UIMAD UR11, UR11, 0xb0, UR9 ;  /* 0x000000b00b0b78a4 */ /* 0x000fe4000f8e0209 */
[----:B------:R-:W-:Y:S02]  /*fee0*/  UIADD3 UR9, UR14, 0x34830, URZ ;  /* 0x000348300e097890 */ /* 0x000fe4000fffe03f */
[----:B------:R-:W-:Y:S01]  /*fef0*/  UIADD3 UR14, UR8, 0x1e400, URZ ;  /* 0x0001e400080e7890 */ /* 0x000fe2000fffe03f */
[----:B---3--:R-:W-:Y:S01]  /*ff00*/  SHF.L.U32 R2, R10, 0x1f, RZ ;  /* 0x0000001f0a027819 */ /* 0x008fe200000006ff */
[----:B----4-:R-:W-:-:S05]  /*ff10*/  IMAD R3, R9, 0x8, R3 ;  /* 0x0000000809037824 */ /* 0x010fca00078e0203 */
[----:B------:R-:W-:Y:S02]  /*ff20*/  UMOV UR8, UR14 ;  /* 0x0000000e00087c82 */ /* 0x000fe40008000000 */
[----:B------:R0:W-:Y:S02]  /*ff30*/  UTMALDG.4D [UR8], [UR4], desc[UR6] ;  /* 0x00000608040075b4 */ /* 0x0001e40008019000 */
[----:B0-----:R-:W-:Y:S01]  /*ff40*/  UMOV UR8, UR15 ;  /* 0x0000000f00087c82 */ /* 0x001fe20008000000 */
[----:B------:R-:W-:Y:S02]  /*ff50*/  UMOV UR10, UR16 ;  /* 0x00000010000a7c82 */ /* 0x000fe40008000000 */
[----:B------:R0:W-:Y:S01]  /*ff60*/  UTMALDG.4D [UR8], [UR4], desc[UR6] ;  /* 0x00000608040075b4 */ /* 0x0001e20008019000 */
[----:B------:R-:W1:Y:S02]  /*ff70*/  SYNCS.PHASECHK.TRANS64.TRYWAIT P0, [R3+URZ+0x60], R2 ;  /* 0x00006002030075a7 */ /* 0x000e64000800017f */
[----:B01----:R-:W-:Y:S05]  /*ff80*/  @!P0 BRA `(.L_x_5848) ;  /* 0x0000002800588947 */ /* 0x003fea0003800000 */
.L_x_5908:
        /* <DEDUP_REMOVED lines=13> */
.L_x_5849:
        /* <DEDUP_REMOVED lines=25> */
[----:B------:R-:W-:-:S07]  /*101f0*/  UIADD3 UR14, UR14, 0x5c00, URZ ;  /* 0x00005c000e0e7890 */ /* 0x000fce000fffe03f */
[----:B------:R1:W-:Y:S02]  /*10200*/  UTMALDG.4D [UR8], [UR4], desc[UR6] ;  /* 0x00000608040075b4 */ /* 0x0003e40008019000 */
[----:B-1----:R-:W-:Y:S01]  /*10210*/  UMOV UR8, UR14 ;  /* 0x0000000e00087c82 */ /* 0x002fe20008000000 */
[----:B------:R-:W-:Y:S02]  /*10220*/  UMOV UR10, UR15 ;  /* 0x0000000f000a7c82 */ /* 0x000fe40008000000 */
[----:B------:R0:W-:Y:S02]  /*10230*/  UTMALDG.4D [UR8], [UR4], desc[UR6] ;  /* 0x00000608040075b4 */ /* 0x0001e40008019000 */
[----:B0-----:R-:W-:Y:S01]  /*10240*/  NOP ;  /* 0x0000000000007918 */ /* 0x001fe20000000000 */
.L_x_5844:
[----:B------:R-:W-:Y:S05]  /*10250*/  BSYNC B2 ;  /* 0x0000000000027941 */ /* 0x000fea0003800000 */
.L_x_5843:
[----:B------:R-:W2:Y:S04]  /*10260*/  LDL.LU R2, [R1+0x18] ;  /* 0x0000180001027983 */ /* 0x000ea80000300800 */
[----:B------:R0:W-:Y:S04]  /*10270*/  STL [R1], R13 ;  /* 0x0000000d01007387 */ /* 0x0001e80000100800 */
[----:B------:R0:W-:Y:S02]  /*10280*/  STL [R1+0x8], R15 ;  /* 0x0000080f01007387 */ /* 0x0001e40000100800 */
[----:B0-2---:R-:W-:-:S07]  /*10290*/  VIADD R6, R2, 0xfffffffd ;  /* 0xfffffffd02067836 */ /* 0x005fce0000000000 */
.L_x_5842:
[----:B------:R-:W-:Y:S05]  /*102a0*/  BSYNC B1 ;  /* 0x0000000000017941 */ /* 0x000fea0003800000 */
.L_x_5841:
[----:B------:R-:W-:-:S05]  /*102b0*/  IMAD.MOV R14, RZ, RZ, -R14 ;  /* 0x000000ffff0e7224 */ /* 0x000fca00078e0a0e */
[----:B------:R-:W-:-:S13]  /*102c0*/  ISETP.NE.AND P0, PT, R7, R14, PT ;  /* 0x0000000e0700720c */ /* 0x000fda0003f05270 */
[----:B------:R-:W-:Y:S05]  /*102d0*/  @!P0 BRA `(.L_x_5840) ;  /* 0x0000000c00d88947 */ /* 0x000fea0003800000 */
[----:B------:R-:W-:-:S07]  /*102e0*/  IMAD.MOV.U32 R10, RZ, RZ, R5 ;  /* 0x000000ffff0a7224 */ /* 0x000fce00078e0005 */
.L_x_5864:
        /* <DEDUP_REMOVED lines=32> */
.L_x_5852:
[----:B------:R-:W1:Y:S01]  /*104f0*/  S2R R3, SR_CgaCtaId ;  /* 0x0000000000037919 */ /* 0x000e620000008800 */
[----:B------:R-:W-:-:S04]  /*10500*/  MOV R2, 0x400 ;  /* 0x0000040000027802 */ /* 0x000fc80000000f00 */
[----:B-1----:R-:W-:Y:S02]  /*10510*/  LEA R2, R3, R2, 0x18 ;  /* 0x0000000203027211 */ /* 0x002fe400078ec0ff */
[----:B------:R-:W-:-:S03]  /*10520*/  SHF.L.U32 R3, R8, 0x1f, RZ ;  /* 0x0000001f08037819 */ /* 0x000fc600000006ff */
[----:B------:R-:W-:-:S04]  /*10530*/  IMAD R2, R7, 0x8, R2 ;  /* 0x0000000807027824 */ /* 0x000fc800078e0202 */
[----:B------:R-:W1:Y:S02]  /*10540*/  SYNCS.PHASECHK.TRANS64.TRYWAIT P0, [R2+URZ+0x34840], R3 ;  /* 0x03484003020075a7 */ /* 0x000e64000800017f */
[----:B-1----:R-:W-:Y:S05]  /*10550*/  @!P0 BRA `(.L_x_5853) ;  /* 0x0000002000f88947 */ /* 0x002fea0003800000 */
.L_x_5909:
        /* <DEDUP_REMOVED lines=11> */
.L_x_5854:
[----:B------:R-:W2:Y:S01]  /*10610*/  LDL R15, [R1+0x4] ;  /* 0x00000400010f7983 */ /* 0x000ea20000100800 */
[----:B------:R-:W-:-:S03]  /*10620*/  MOV R13, 0x400 ;  /* 0x00000400000d7802 */ /* 0x000fc60000000f00 */
[----:B-1----:R-:W3:Y:S04]  /*10630*/  LDL.LU R3, [R1+0x8] ;  /* 0x0000080001037983 */ /* 0x002ee80000300800 */
        /* <DEDUP_REMOVED lines=30> */
.L_x_5910:
        /* <DEDUP_REMOVED lines=8> */
.L_x_5856:
        /* <DEDUP_REMOVED lines=23> */
[----:B------:R-:W-:-:S03]  /*10a10*/  UIADD3 UR14, UR6, 0x5c00, URZ ;  /* 0x00005c00060e7890 */ /* 0x000fc6000fffe03f */
[----:B------:R-:W-:-:S04]  /*10a20*/  UMOV UR6, 0x0 ;  /* 0x0000000000067882 */ /* 0x000fc80000000000 */
[----:B------:R1:W-:Y:S02]  /*10a30*/  UTMALDG.4D [UR8], [UR4], desc[UR6] ;  /* 0x00000608040075b4 */ /* 0x0003e40008019000 */
[----:B-1----:R-:W-:Y:S01]  /*10a40*/  UMOV UR8, UR14 ;  /* 0x0000000e00087c82 */ /* 0x002fe20008000000 */
[----:B------:R-:W-:Y:S02]  /*10a50*/  UMOV UR10, UR15 ;  /* 0x0000000f000a7c82 */ /* 0x000fe40008000000 */
[----:B------:R0:W-:Y:S02]  /*10a60*/  UTMALDG.4D [UR8], [UR4], desc[UR6] ;  /* 0x00000608040075b4 */ /* 0x0001e40008019000 */
[----:B0-----:R-:W-:Y:S01]  /*10a70*/  NOP ;  /* 0x0000000000007918 */ /* 0x001fe20000000000 */
.L_x_5851:
[----:B------:R-:W-:Y:S05]  /*10a80*/  BSYNC B1 ;  /* 0x0000000000017941 */ /* 0x000fea0003800000 */
.L_x_5850:
        /* <DEDUP_REMOVED lines=31> */
.L_x_5859:
[----:B------:R-:W2:Y:S01]  /*10c80*/  S2R R3, SR_CgaCtaId ;  /* 0x0000000000037919 */ /* 0x000ea20000008800 */
[----:B------:R-:W-:-:S04]  /*10c90*/  MOV R2, 0x400 ;  /* 0x0000040000027802 */ /* 0x000fc80000000f00 */
[----:B--2---:R-:W-:Y:S02]  /*10ca0*/  LEA R2, R3, R2, 0x18 ;  /* 0x0000000203027211 */ /* 0x004fe400078ec0ff */
[----:B------:R-:W-:-:S03]  /*10cb0*/  SHF.L.U32 R3, R13, 0x1f, RZ ;  /* 0x0000001f0d037819 */ /* 0x000fc600000006ff */
[----:B------:R-:W-:-:S04]  /*10cc0*/  IMAD R2, R14, 0x8, R2 ;  /* 0x000000080e027824 */ /* 0x000fc800078e0202 */
[----:B------:R-:W2:Y:S02]  /*10cd0*/  SYNCS.PHASECHK.TRANS64.TRYWAIT P0, [R2+URZ+0x34840], R3 ;  /* 0x03484003020075a7 */ /* 0x000ea4000800017f */
[----:B--2---:R-:W-:Y:S05]  /*10ce0*/  @!P0 BRA `(.L_x_5860) ;  /* 0x0000001c003c8947 */ /* 0x004fea0003800000 */
.L_x_5911:
        /* <DEDUP_REMOVED lines=11> */
.L_x_5861:
        /* <DEDUP_REMOVED lines=24> */
[----:B------:R-:W-:Y:S01]  /*10f20*/  UIADD3 UR15, UR8, 0x23c00, URZ ;  /* 0x00023c00080f7890 */ /* 0x000fe2000fffe03f */
[----:B------:R-:W-:-:S04]  /*10f30*/  IMAD R2, R7, 0x8, R2 ;  /* 0x0000000807027824 */ /* 0x000fc800078e0202 */
[----:B------:R-:W-:Y:S02]  /*10f40*/  UMOV UR8, UR14 ;  /* 0x0000000e00087c82 */ /* 0x000fe40008000000 */
[----:B------:R0:W-:Y:S02]  /*10f50*/  UTMALDG.4D [UR8], [UR4], desc[UR6] ;  /* 0x00000608040075b4 */ /* 0x0001e40008019000 */
[----:B0-----:R-:W-:Y:S01]  /*10f60*/  UMOV UR8, UR15 ;  /* 0x0000000f00087c82 */ /* 0x001fe20008000000 */
[----:B------:R-:W-:Y:S02]  /*10f70*/  UMOV UR10, UR16 ;  /* 0x00000010000a7c82 */ /* 0x000fe40008000000 */
[----:B------:R0:W-:Y:S01]  /*10f80*/  UTMALDG.4D [UR8], [UR4], desc[UR6] ;  /* 0x00000608040075b4 */ /* 0x0001e20008019000 */
[----:B------:R-:W1:Y:S02]  /*10f90*/  SYNCS.PHASECHK.TRANS64.TRYWAIT P1, [R2+URZ+0x60], R8 ;  /* 0x00006008020075a7 */ /* 0x000e64000802017f */
[----:B01----:R-:W-:Y:S05]  /*10fa0*/  @!P1 BRA `(.L_x_5862) ;  /* 0x0000001800a09947 */ /* 0x003fea0003800000 */
.L_x_5912:
        /* <DEDUP_REMOVED lines=8> */
.L_x_5863:
        /* <DEDUP_REMOVED lines=26> */
[----:B------:R-:W-:Y:S02]  /*111d0*/  UMOV UR10, UR15 ;  /* 0x0000000f000a7c82 */ /* 0x000fe40008000000 */
[----:B------:R1:W-:Y:S02]  /*111e0*/  UTMALDG.4D [UR8], [UR4], desc[UR6] ;  /* 0x00000608040075b4 */ /* 0x0003e40008019000 */
[----:B-1----:R-:W-:Y:S01]  /*111f0*/  NOP ;  /* 0x0000000000007918 */ /* 0x002fe20000000000 */
.L_x_5858:
[----:B------:R-:W-:Y:S05]  /*11200*/  BSYNC B1 ;  /* 0x0000000000017941 */ /* 0x000fea0003800000 */
.L_x_5857:
[C---:B------:R-:W-:Y:S01]  /*11210*/  ISETP.GT.AND P0, PT, R6.reuse, 0x1, PT ;  /* 0x000000010600780c */ /* 0x040fe20003f04270 */
[----:B------:R-:W-:-:S12]  /*11220*/  VIADD R6, R6, 0xfffffffe ;  /* 0xfffffffe06067836 */ /* 0x000fd80000000000 */
[----:B------:R-:W-:Y:S05]  /*11230*/  @P0 BRA `(.L_x_5864) ;  /* 0xfffffff0002c0947 */ /* 0x000fea000383ffff */
.L_x_5840:
[----:B------:R-:W-:Y:S05]  /*11240*/  BSYNC B0 ;  /* 0x0000000000007941 */ /* 0x000fea0003800000 */
.L_x_5839:
        /* <DEDUP_REMOVED lines=17> */
.L_x_5866:
[----:B------:R-:W-:Y:S05]  /*11360*/  BSYNC B0 ;  /* 0x0000000000007941 */ /* 0x000fea0003800000 */
.L_x_5865:
        /* <DEDUP_REMOVED lines=11> */
.L_x_5913:
        /* <DEDUP_REMOVED lines=11> */
.L_x_5870:
        /* <DEDUP_REMOVED lines=24> */
[----:B-1----:R-:W-:Y:S01]  /*11650*/  UMOV UR8, UR14 ;  /* 0x0000000e00087c82 */ /* 0x002fe20008000000 */
[----:B------:R-:W-:Y:S02]  /*11660*/  UMOV UR10, UR15 ;  /* 0x0000000f000a7c82 */ /* 0x000fe40008000000 */
[----:B------:R1:W-:Y:S02]  /*11670*/  UTMALDG.4D [UR8], [UR4], desc[UR6] ;  /* 0x00000608040075b4 */ /* 0x0003e40008019000 */
[----:B-1----:R-:W-:Y:S01]  /*11680*/  NOP ;  /* 0x0000000000007918 */ /* 0x002fe20000000000 */
.L_x_5868:
[----:B------:R-:W-:Y:S05]  /*11690*/  BSYNC B0 ;  /* 0x0000000000007941 */ /* 0x000fea0003800000 */
.L_x_5867:
        /* <DEDUP_REMOVED lines=9> */
.L_x_5825:
[----:B------:R-:W-:Y:S05]  /*11730*/  BSYNC B6 ;  /* 0x0000000000067941 */ /* 0x000fea0003800000 */
.L_x_5823:
[----:B------:R-:W-:-:S03]  /*11740*/  UMOV UR4, 0xffffffff ;  /* 0xffffffff00047882 */ /* 0x000fc60000000000 */
[----:B------:R-:W-:Y:S05]  /*11750*/  BRA.DIV UR4, `(.L_x_5871) ;  /* 0x0000001204dc7947 */ /* 0x000fea000b800000 */
[----:B------:R2:W3:Y:S04]  /*11760*/  SHFL.IDX PT, R4, R16, RZ, 0x1f ;  /* 0x00001fff10047589 */ /* 0x0004e800000e0000 */
[----:B------:R2:W4:Y:S02]  /*11770*/  SHFL.IDX PT, R5, R16, 0x1, 0x1f ;  /* 0x00201f0010057f89 */ /* 0x00052400000e0000 */
.L_x_5917:
        /* <DEDUP_REMOVED lines=13> */
.L_x_5873:
[----:B------:R-:W-:Y:S05]  /*11850*/  BSYNC B0 ;  /* 0x0000000000007941 */ /* 0x000fea0003800000 */
.L_x_5872:
        /* <DEDUP_REMOVED lines=23> */
.L_x_5925:
[----:B------:R-:W-:Y:S02]  /*119d0*/  ULDC UR4, c[0x0][0xc10] ;  /* 0x0003040000047ab9 */ /* 0x000fe40000000800 */
[----:B--2---:R-:W-:-:S04]  /*119e0*/  IMAD.U32 R16, RZ, RZ, UR4 ;  /* 0x00000004ff107e24 */ /* 0x004fc8000f8e00ff */
[----:B-1----:R-:W-:-:S04]  /*119f0*/  IMAD R6, R14, R16, RZ ;  /* 0x000000100e067224 */ /* 0x002fc800078e02ff */
[----:B----4-:R-:W-:-:S05]  /*11a00*/  IMAD.IADD R5, R5, 0x1, R6 ;  /* 0x0000000105057824 */ /* 0x010fca00078e0206 */
[----:B---3--:R-:W-:-:S13]  /*11a10*/  ISETP.GT.AND P0, PT, R5, R4, PT ;  /* 0x000000040500720c */ /* 0x008fda0003f04270 */
[----:B------:R-:W-:Y:S05]  /*11a20*/  @P0 BRA `(.L_x_5875) ;  /* 0x0000000000b40947 */ /* 0x000fea0003800000 */
[----:B------:R-:W1:Y:S02]  /*11a30*/  LDC R0, c[0x0][0xc14] ;  /* 0x00030500ff007b82 */ /* 0x000e640000000800 */
.L_x_5880:
        /* <DEDUP_REMOVED lines=14> */
.L_x_5878:
[----:B------:R-:W-:Y:S05]  /*11b20*/  BSYNC B0 ;  /* 0x0000000000007941 */ /* 0x000fea0003800000 */
.L_x_5877:
        /* <DEDUP_REMOVED lines=23> */
.L_x_5933:
[----:B------:R-:W-:Y:S02]  /*11ca0*/  ULDC UR4, c[0x0][0xc10] ;  /* 0x0003040000047ab9 */ /* 0x000fe40000000800 */
[----:B------:R-:W-:-:S04]  /*11cb0*/  IMAD.U32 R16, RZ, RZ, UR4 ;  /* 0x00000004ff107e24 */ /* 0x000fc8000f8e00ff */
[----:B-1----:R-:W-:-:S04]  /*11cc0*/  IMAD R6, R14, R16, RZ ;  /* 0x000000100e067224 */ /* 0x002fc800078e02ff */
[----:B------:R-:W-:-:S05]  /*11cd0*/  IMAD.IADD R5, R6, 0x1, R5 ;  /* 0x0000000106057824 */ /* 0x000fca00078e0205 */
[----:B------:R-:W-:-:S13]  /*11ce0*/  ISETP.GT.AND P0, PT, R5, R4, PT ;  /* 0x000000040500720c */ /* 0x000fda0003f04270 */
[----:B------:R-:W-:Y:S05]  /*11cf0*/  @!P0 BRA `(.L_x_5880) ;  /* 0xfffffffc00508947 */ /* 0x000fea000383ffff */
.L_x_5875:
        /* <DEDUP_REMOVED lines=8> */
.L_x_5937:
[----:B------:R-:W-:Y:S01]  /*11d80*/  ISETP.NE.AND P0, PT, R7, RZ, PT ;  /* 0x000000ff0700720c */ /* 0x000fe20003f05270 */
[----:B------:R-:W-:-:S12]  /*11d90*/  IMAD.MOV.U32 R14, RZ, RZ, RZ ;  /* 0x000000ffff0e7224 */ /* 0x000fd800078e00ff */
[----:B------:R-:W-:Y:S05]  /*11da0*/  @!P0 BRA `(.L_x_5882) ;  /* 0x0000000000108947 */ /* 0x000fea0003800000 */
[----:B------:R-:W-:Y:S01]  /*11db0*/  UMOV UR4, 0xffffffff ;  /* 0xffffffff00047882 */ /* 0x000fe20000000000 */
[----:B------:R-:W-:Y:S02]  /*11dc0*/  VIADD R12, R5, 0xffffffff ;  /* 0xffffffff050c7836 */ /* 0x000fe40000000000 */
[----:B------:R-:W-:Y:S05]  /*11dd0*/  BRA.DIV UR4, `(.L_x_5883) ;  /* 0x0000001604707947 */ /* 0x000fea000b800000 */
[----:B------:R3:W4:Y:S02]  /*11de0*/  SHFL.IDX PT, R14, R2, R12, 0x1f ;  /* 0x00001f0c020e7589 */ /* 0x00072400000e0000 */
.L_x_5882:
        /* <DEDUP_REMOVED lines=31> */
.L_x_5876:
[----:B------:R-:W-:Y:S01]  /*11fe0*/  UMOV UR4, URZ ;  /* 0x0000003f00047c82 */ /* 0x000fe20008000000 */
[----:B------:R-:W-:Y:S01]  /*11ff0*/  UMOV UR5, URZ ;  /* 0x0000003f00057c82 */ /* 0x000fe20008000000 */
[----:B------:R-:W-:Y:S01]  /*12000*/  ULDC UR6, c[0x0][0xc14] ;  /* 0x0003050000067ab9 */ /* 0x000fe20000000800 */
[----:B------:R-:W-:Y:S02]  /*12010*/  IMAD.MOV.U32 R16, RZ, RZ, R4 ;  /* 0x000000ffff107224 */ /* 0x000fe400078e0004 */
[----:B------:R-:W-:Y:S02]  /*12020*/  IMAD.U32 R17, RZ, RZ, UR4 ;  /* 0x00000004ff117e24 */ /* 0x000fe4000f8e00ff */
[----:B------:R-:W-:Y:S02]  /*12030*/  IMAD.U32 R18, RZ, RZ, UR5 ;  /* 0x00000005ff127e24 */ /* 0x000fe4000f8e00ff */
[----:B------:R-:W-:-:S07]  /*12040*/  IMAD.U32 R19, RZ, RZ, UR6 ;  /* 0x00000006ff137e24 */ /* 0x000fce000f8e00ff */
.L_x_5884:
        /* <DEDUP_REMOVED lines=12> */
.L_x_5821:
        /* <DEDUP_REMOVED lines=12> */
.L_x_5940:
[----:B------:R-:W-:Y:S05]  /*121d0*/  BSYNC B0 ;  /* 0x0000000000007941 */ /* 0x000fea0003800000 */
.L_x_5886:
[----:B------:R-:W-:-:S03]  /*121e0*/  UMOV UR4, 0xffffffff ;  /* 0xffffffff00047882 */ /* 0x000fc60000000000 */
[----:B------:R-:W-:Y:S05]  /*121f0*/  BRA.DIV UR4, `(.L_x_5888) ;  /* 0x0000001204a07947 */ /* 0x000fea000b800000 */
[----:B------:R-:W1:Y:S02]  /*12200*/  S2R R2, SR_TID.X ;  /* 0x0000000000027919 */ /* 0x000e640000002100 */
[----:B-1----:R-:W-:-:S04]  /*12210*/  SHF.R.U32.HI R2, RZ, 0x5, R2 ;  /* 0x00000005ff027819 */ /* 0x002fc80000011602 */
[----:B------:R-:W-:-:S05]  /*12220*/  LOP3.LUT R2, R2, 0x3, RZ, 0xc0, !PT ;  /* 0x0000000302027812 */ /* 0x000fca00078ec0ff */
[----:B------:R1:W2:Y:S02]  /*12230*/  SHFL.IDX PT, R14, R2, RZ, 0x1f ;  /* 0x00001fff020e7589 */ /* 0x0002a400000e0000 */
.L_x_5943:
[----:B--2---:R-:W-:Y:S01]  /*12240*/  ISETP.NE.AND P0, PT, R14, RZ, PT ;  /* 0x000000ff0e00720c */ /* 0x004fe20003f05270 */
[----:B------:R-:W-:-:S12]  /*12250*/  BSSY B0, `(.L_x_5889) ;  /* 0x0000027000007945 */ /* 0x000fd80003800000 */
[----:B------:R-:W-:Y:S05]  /*12260*/  @P0 BRA `(.L_x_5890) ;  /* 0x0000000000940947 */ /* 0x000fea0003800000 */
[----:B------:R-:W-:-:S03]  /*12270*/  UMOV UR4, 0xffffffff ;  /* 0xffffffff00047882 */ /* 0x000fc60000000000 */
[----:B------:R-:W-:Y:S05]  /*12280*/  BRA.DIV UR4, `(.L_x_5891) ;  /* 0x0000001204b07947 */ /* 0x000fea000b800000 */
[----:B------:R-:W-:-:S13]  /*12290*/  ELECT P6, URZ, PT ;  /* 0x00000000003f782f */ /* 0x000fda00038c0000 */
.L_x_5946:
[----:B------:R-:W-:Y:S05]  /*122a0*/  @!P6 BRA `(.L_x_5890) ;  /* 0x000000000084e947 */ /* 0x000fea0003800000 */
[----:B-1----:R-:W2:Y:S02]  /*122b0*/  LDL.LU R2, [R1+0x30] ;  /* 0x0000300001027983 */ /* 0x002ea40000300800 */
[----:B--2---:R-:W-:-:S04]  /*122c0*/  LOP3.LUT R2, R2, 0x2, RZ, 0xfc, !PT ;  /* 0x0000000202027812 */ /* 0x004fc800078efcff */
[----:B------:R-:W-:-:S13]  /*122d0*/  ISETP.NE.AND P2, PT, R2, 0x3, PT ;  /* 0x000000030200780c */ /* 0x000fda0003f45270 */
[----:B------:R-:W-:Y:S05]  /*122e0*/  @!P2 BRA `(.L_x_5892) ;  /* 0x000000000004a947 */ /* 0x000fea0003800000 */
[----:B------:R-:W-:Y:S01]  /*122f0*/  BPT.TRAP 0x1 ;  /* 0x000000040000795c */ /* 0x000fe20000300000 */
.L_x_5892:
        /* <DEDUP_REMOVED lines=14> */
.L_x_5947:
[----:B------:R-:W1:Y:S02]  /*123e0*/  SYNCS.PHASECHK.TRANS64.TRYWAIT P0, [R7+URZ], R2 ;  /* 0x00000002070075a7 */ /* 0x000e64000800017f */
[----:B-1----:R-:W-:Y:S05]  /*123f0*/  @!P0 BRA `(.L_x_5894) ;  /* 0x0000001000888947 */ /* 0x002fea0003800000 */
.L_x_5948:
[----:B------:R-:W-:Y:S05]  /*12400*/  @!P2 BRA `(.L_x_5895) ;  /* 0x000000000004a947 */ /* 0x000fea0003800000 */
[----:B------:R-:W-:Y:S01]  /*12410*/  BPT.TRAP 0x1 ;  /* 0x000000040000795c */ /* 0x000fe20000300000 */
.L_x_5895:
[----:B------:R-:W2:Y:S01]  /*12420*/  LDL.LU R4, [R1] ;  /* 0x0000000001047983 */ /* 0x000ea20000300800 */
[----:B------:R-:W-:-:S04]  /*12430*/  VIADD R0, R0, 0x34860 ;  /* 0x0003486000007836 */ /* 0x000fc80000000000 */
[----:B--2---:R-:W-:-:S04]  /*12440*/  IMAD R4, R4, 0x8, R0 ;  /* 0x0000000804047824 */ /* 0x004fc800078e0200 */
[----:B------:R-:W2:Y:S02]  /*12450*/  SYNCS.PHASECHK.TRANS64.TRYWAIT P0, [R4+URZ], R5 ;  /* 0x00000005040075a7 */ /* 0x000ea4000800017f */
[----:B--2---:R-:W-:Y:S05]  /*12460*/  @!P0 BRA `(.L_x_5896) ;  /* 0x0000001000808947 */ /* 0x004fea0003800000 */
.L_x_5949:
[----:B------:R-:W-:-:S07]  /*12470*/  IMAD R3, R3, 0x8, R0 ;  /* 0x0000000803037824 */ /* 0x000fce00078e0200 */
.L_x_5897:
[----:B---3--:R3:W4:Y:S02]  /*12480*/  SYNCS.PHASECHK.TRANS64.TRYWAIT P0, [R3+URZ], R2 ;  /* 0x00000002030075a7 */ /* 0x008724000800017f */
[----:B----4-:R-:W-:Y:S05]  /*12490*/  @!P0 NANOSLEEP.SYNCS 0x989680 ;  /* 0x009896800000895d */ /* 0x010fea0003900000 */
[----:B------:R-:W4:Y:S02]  /*124a0*/  @!P0 SYNCS.PHASECHK.TRANS64 P0, [R3+URZ], R2 ;  /* 0x00000002030085a7 */ /* 0x000f24000800007f */
[----:B----4-:R-:W-:Y:S05]  /*124b0*/  @!P0 BRA `(.L_x_5897) ;  /* 0xfffffffc00f08947 */ /* 0x010fea000383ffff */
.L_x_5890:
[----:B------:R-:W-:Y:S05]  /*124c0*/  BSYNC B0 ;  /* 0x0000000000007941 */ /* 0x000fea0003800000 */
.L_x_5889:
[----:B------:R-:W-:Y:S05]  /*124d0*/  EXIT ;  /* 0x000000000000794d */ /* 0x000fea0003800000 */
.L_x_5775:
[----:B-1----:R1:W2:Y:S02]  /*124e0*/  SYNCS.PHASECHK.TRANS64.TRYWAIT P1, [R0+URZ+0x34800], R3 ;  /* 0x03480003000075a7 */ /* 0x0022a4000802017f */
[----:B--2---:R-:W-:Y:S05]  /*124f0*/  @!P1 NANOSLEEP.SYNCS 0x989680 ;  /* 0x009896800000995d */ /* 0x004fea0003900000 */
[----:B------:R-:W2:Y:S02]  /*12500*/  @!P1 SYNCS.PHASECHK.TRANS64 P1, [R0+URZ+0x34800], R3 ;  /* 0x03480003000095a7 */ /* 0x000ea4000802007f */
[----:B--2---:R-:W-:Y:S05]  /*12510*/  @!P1 BRA `(.L_x_5775) ;  /* 0xfffffffc00f09947 */ /* 0x004fea000383ffff */
[----:B------:R-:W-:Y:S05]  /*12520*/  BRA `(.L_x_5898) ;  /* 0xfffffef0000c7947 */ /* 0x000fea000383ffff */
.L_x_5779:
[----:B0-----:R0:W2:Y:S02]  /*12530*/  SYNCS.PHASECHK.TRANS64.TRYWAIT P2, [R12+URZ+0x34830], R3 ;  /* 0x034830030c0075a7 */ /* 0x0010a4000804017f */
[----:B--2---:R-:W-:Y:S05]  /*12540*/  @!P2 NANOSLEEP.SYNCS 0x989680 ;  /* 0x009896800000a95d */ /* 0x004fea0003900000 */
[----:B------:R-:W2:Y:S02]  /*12550*/  @!P2 SYNCS.PHASECHK.TRANS64 P2, [R12+URZ+0x34830], R3 ;  /* 0x034830030c00a5a7 */ /* 0x000ea4000804007f */
[----:B--2---:R-:W-:Y:S05]  /*12560*/  @!P2 BRA `(.L_x_5779) ;  /* 0xfffffffc00f0a947 */ /* 0x004fea000383ffff */
[----:B------:R-:W-:Y:S05]  /*12570*/  BRA `(.L_x_5778) ;  /* 0xfffffef000307947 */ /* 0x000fea000383ffff */
.L_x_5784:
[----:B-1----:R1:W2:Y:S02]  /*12580*/  SYNCS.PHASECHK.TRANS64.TRYWAIT P2, [R0+URZ+0x34830], R11 ;  /* 0x0348300b000075a7 */ /* 0x0022a4000804017f */
[----:B--2---:R-:W-:Y:S05]  /*12590*/  @!P2 NANOSLEEP.SYNCS 0x989680 ;  /* 0x009896800000a95d */ /* 0x004fea0003900000 */
[----:B------:R-:W2:Y:S02]  /*125a0*/  @!P2 SYNCS.PHASECHK.TRANS64 P2, [R0+URZ+0x34830], R11 ;  /* 0x0348300b0000a5a7 */ /* 0x000ea4000804007f */
[----:B--2---:R-:W-:Y:S05]  /*125b0*/  @!P2 BRA `(.L_x_5784) ;  /* 0xfffffffc00f0a947 */ /* 0x004fea000383ffff */
[----:B------:R-:W-:Y:S05]  /*125c0*/  BRA `(.L_x_5781) ;  /* 0xffffff40004c7947 */ /* 0x000fea000383ffff */
.L_x_5788:
[----:B-1----:R-:W-:-:S04]  /*125d0*/  IMAD.U32 R11, RZ, RZ, UR6 ;  /* 0x00000006ff0b7e24 */ /* 0x002fc8000f8e00ff */
[----:B------:R1:W2:Y:S03]  /*125e0*/  SYNCS.PHASECHK.TRANS64.TRYWAIT P2, [R11+URZ+0x34850], R0 ;  /* 0x034850000b0075a7 */ /* 0x0002a6000804017f */
[----:B--2---:R-:W-:Y:S05]  /*125f0*/  @!P2 NANOSLEEP.SYNCS 0x989680 ;  /* 0x009896800000a95d */ /* 0x004fea0003900000 */
[----:B------:R-:W2:Y:S02]  /*12600*/  @!P2 SYNCS.PHASECHK.TRANS64 P2, [R11+URZ+0x34850], R0 ;  /* 0x034850000b00a5a7 */ /* 0x000ea4000804007f */
[----:B--2---:R-:W-:Y:S05]  /*12610*/  @!P2 BRA `(.L_x_5788) ;  /* 0xfffffffc00eca947 */ /* 0x004fea000383ffff */
[----:B------:R-:W-:Y:S05]  /*12620*/  BRA `(.L_x_5785) ;  /* 0xffffff6400fc7947 */ /* 0x000fea000383ffff */
.L_x_5793:
[----:B-1----:R1:W2:Y:S02]  /*12630*/  SYNCS.PHASECHK.TRANS64.TRYWAIT P0, [R8+URZ+0x34850], R3 ;  /* 0x03485003080075a7 */ /* 0x0022a4000800017f */
[----:B--2---:R-:W-:Y:S05]  /*12640*/  @!P0 NANOSLEEP.SYNCS 0x989680 ;  /* 0x009896800000895d */ /* 0x004fea0003900000 */
[----:B------:R-:W2:Y:S02]  /*12650*/  @!P0 SYNCS.PHASECHK.TRANS64 P0, [R8+URZ+0x34850], R3 ;  /* 0x03485003080085a7 */ /* 0x000ea4000800007f */
[----:B--2---:R-:W-:Y:S05]  /*12660*/  @!P0 BRA `(.L_x_5793) ;  /* 0xfffffffc00f08947 */ /* 0x004fea000383ffff */
[----:B------:R-:W-:Y:S05]  /*12670*/  BRA `(.L_x_5792) ;  /* 0xffffff8800e07947 */ /* 0x000fea000383ffff */
.L_x_5831:
        /* <DEDUP_REMOVED lines=11> */
.L_x_5900:
[----:B------:R-:W-:Y:S05]  /*12730*/  BSYNC B0 ;  /* 0x0000000000007941 */ /* 0x000fea0003800000 */
.L_x_5899:
[----:B------:R-:W-:Y:S05]  /*12740*/  BRA `(.L_x_5901) ;  /* 0xffffffc800c07947 */ /* 0x000fea000383ffff */
.L_x_5832:
[----:B------:R-:W-:Y:S01]  /*12750*/  BSSY B0, `(.L_x_5902) ;  /* 0x0000006000007945 */ /* 0x000fe20003800000 */
[----:B------:R-:W-:-:S07]  /*12760*/  IMAD.MOV.U32 R15, RZ, RZ, -0x1 ;  /* 0xffffffffff0f7424 */ /* 0x000fce00078e00ff */
[----:B------:R-:W-:Y:S05]  /*12770*/  WARPSYNC.COLLECTIVE R15, `(.L_x_5903) ;  /* 0x000000000f0c7348 */ /* 0x000fea0003c00000 */
[----:B------:R-:W-:Y:S02]  /*12780*/  ELECT P6, UR62, PT ;  /* 0x00000000003e782f */ /* 0x000fe400038c0000 */
[----:B------:R-:W-:Y:S01]  /*12790*/  MOV R14, UR62 ;  /* 0x0000003e000e7c02 */ /* 0x000fe20008000f00 */
[----:B------:R-:W-:Y:S10]  /*127a0*/  ENDCOLLECTIVE ;  /* 0x000000000000791b */ /* 0x000ff40003800000 */
.L_x_5903:
[----:B------:R-:W-:Y:S05]  /*127b0*/  BSYNC B0 ;  /* 0x0000000000007941 */ /* 0x000fea0003800000 */
.L_x_5902:
[----:B------:R-:W-:Y:S05]  /*127c0*/  BRA `(.L_x_5904) ;  /* 0xffffffc800b87947 */ /* 0x000fea000383ffff */
.L_x_5835:
[----:B0-----:R0:W1:Y:S02]  /*127d0*/  SYNCS.PHASECHK.TRANS64.TRYWAIT P0, [R8+URZ+0x34840], R9 ;  /* 0x03484009080075a7 */ /* 0x001064000800017f */
[----:B-1----:R-:W-:Y:S05]  /*127e0*/  @!P0 NANOSLEEP.SYNCS 0x989680 ;  /* 0x009896800000895d */ /* 0x002fea0003900000 */
[----:B------:R-:W1:Y:S02]  /*127f0*/  @!P0 SYNCS.PHASECHK.TRANS64 P0, [R8+URZ+0x34840], R9 ;  /* 0x03484009080085a7 */ /* 0x000e64000800007f */
[----:B-1----:R-:W-:Y:S05]  /*12800*/  @!P0 BRA `(.L_x_5835) ;  /* 0xfffffffc00f08947 */ /* 0x002fea000383ffff */
[----:B------:R-:W-:Y:S05]  /*12810*/  BRA `(.L_x_5905) ;  /* 0xffffffcc00287947 */ /* 0x000fea000383ffff */
.L_x_5838:
        /* <DEDUP_REMOVED lines=8> */
.L_x_5846:
[----:B0-----:R0:W1:Y:S02]  /*128a0*/  SYNCS.PHASECHK.TRANS64.TRYWAIT P0, [R2+URZ+0x34840], R3 ;  /* 0x03484003020075a7 */ /* 0x001064000800017f */
[----:B-1----:R-:W-:Y:S05]  /*128b0*/  @!P0 NANOSLEEP.SYNCS 0x989680 ;  /* 0x009896800000895d */ /* 0x002fea0003900000 */
[----:B------:R-:W1:Y:S02]  /*128c0*/  @!P0 SYNCS.PHASECHK.TRANS64 P0, [R2+URZ+0x34840], R3 ;  /* 0x03484003020085a7 */ /* 0x000e64000800007f */
[----:B-1----:R-:W-:Y:S05]  /*128d0*/  @!P0 BRA `(.L_x_5846) ;  /* 0xfffffffc00f08947 */ /* 0x002fea000383ffff */
[----:B------:R-:W-:Y:S05]  /*128e0*/  BRA `(.L_x_5907) ;  /* 0xffffffd000f87947 */ /* 0x000fea000383ffff */
.L_x_5848:
[----:B0-----:R0:W1:Y:S02]  /*128f0*/  SYNCS.PHASECHK.TRANS64.TRYWAIT P0, [R3+URZ+0x60], R2 ;  /* 0x00006002030075a7 */ /* 0x001064000800017f */
[----:B-1----:R-:W-:Y:S05]  /*12900*/  @!P0 NANOSLEEP.SYNCS 0x989680 ;  /* 0x009896800000895d */ /* 0x002fea0003900000 */
[----:B------:R-:W1:Y:S02]  /*12910*/  @!P0 SYNCS.PHASECHK.TRANS64 P0, [R3+URZ+0x60], R2 ;  /* 0x00006002030085a7 */ /* 0x000e64000800007f */
[----:B-1----:R-:W-:Y:S05]  /*12920*/  @!P0 BRA `(.L_x_5848) ;  /* 0xfffffffc00f08947 */ /* 0x002fea000383ffff */
[----:B------:R-:W-:Y:S05]  /*12930*/  BRA `(.L_x_5908) ;  /* 0xffffffd400947947 */ /* 0x000fea000383ffff */
.L_x_5853:
[----:B-1----:R1:W2:Y:S02]  /*12940*/  SYNCS.PHASECHK.TRANS64.TRYWAIT P0, [R2+URZ+0x34840], R3 ;  /* 0x03484003020075a7 */ /* 0x0022a4000800017f */
[----:B--2---:R-:W-:Y:S05]  /*12950*/  @!P0 NANOSLEEP.SYNCS 0x989680 ;  /* 0x009896800000895d */ /* 0x004fea0003900000 */
[----:B------:R-:W2:Y:S02]  /*12960*/  @!P0 SYNCS.PHASECHK.TRANS64 P0, [R2+URZ+0x34840], R3 ;  /* 0x03484003020085a7 */ /* 0x000ea4000800007f */
[----:B--2---:R-:W-:Y:S05]  /*12970*/  @!P0 BRA `(.L_x_5853) ;  /* 0xfffffffc00f08947 */ /* 0x004fea000383ffff */
[----:B------:R-:W-:Y:S05]  /*12980*/  BRA `(.L_x_5909) ;  /* 0xffffffd800f47947 */ /* 0x000fea000383ffff */
.L_x_5855:
[----:B0-----:R0:W1:Y:S02]  /*12990*/  SYNCS.PHASECHK.TRANS64.TRYWAIT P1, [R2+URZ+0x60], R3 ;  /* 0x00006003020075a7 */ /* 0x001064000802017f */
[----:B-1----:R-:W-:Y:S05]  /*129a0*/  @!P1 NANOSLEEP.SYNCS 0x989680 ;  /* 0x009896800000995d */ /* 0x002fea0003900000 */
[----:B------:R-:W1:Y:S02]  /*129b0*/  @!P1 SYNCS.PHASECHK.TRANS64 P1, [R2+URZ+0x60], R3 ;  /* 0x00006003020095a7 */ /* 0x000e64000802007f */
[----:B-1----:R-:W-:Y:S05]  /*129c0*/  @!P1 BRA `(.L_x_5855) ;  /* 0xfffffffc00f09947 */ /* 0x002fea000383ffff */
[----:B------:R-:W-:Y:S05]  /*129d0*/  BRA `(.L_x_5910) ;  /* 0xffffffdc00907947 */ /* 0x000fea000383ffff */
.L_x_5860:
[----:B--2---:R2:W3:Y:S02]  /*129e0*/  SYNCS.PHASECHK.TRANS64.TRYWAIT P0, [R2+URZ+0x34840], R3 ;  /* 0x03484003020075a7 */ /* 0x0044e4000800017f */
[----:B---3--:R-:W-:Y:S05]  /*129f0*/  @!P0 NANOSLEEP.SYNCS 0x989680 ;  /* 0x009896800000895d */ /* 0x008fea0003900000 */
[----:B------:R-:W3:Y:S02]  /*12a00*/  @!P0 SYNCS.PHASECHK.TRANS64 P0, [R2+URZ+0x34840], R3 ;  /* 0x03484003020085a7 */ /* 0x000ee4000800007f */
[----:B---3--:R-:W-:Y:S05]  /*12a10*/  @!P0 BRA `(.L_x_5860) ;  /* 0xfffffffc00f08947 */ /* 0x008fea000383ffff */
[----:B------:R-:W-:Y:S05]  /*12a20*/  BRA `(.L_x_5911) ;  /* 0xffffffe000b07947 */ /* 0x000fea000383ffff */
.L_x_5862:
[----:B0-----:R0:W1:Y:S02]  /*12a30*/  SYNCS.PHASECHK.TRANS64.TRYWAIT P1, [R2+URZ+0x60], R8 ;  /* 0x00006008020075a7 */ /* 0x001064000802017f */
[----:B-1----:R-:W-:Y:S05]  /*12a40*/  @!P1 NANOSLEEP.SYNCS 0x989680 ;  /* 0x009896800000995d */ /* 0x002fea0003900000 */
[----:B------:R-:W1:Y:S02]  /*12a50*/  @!P1 SYNCS.PHASECHK.TRANS64 P1, [R2+URZ+0x60], R8 ;  /* 0x00006008020095a7 */ /* 0x000e64000802007f */
[----:B-1----:R-:W-:Y:S05]  /*12a60*/  @!P1 BRA `(.L_x_5862) ;  /* 0xfffffffc00f09947 */ /* 0x002fea000383ffff */
[----:B------:R-:W-:Y:S05]  /*12a70*/  BRA `(.L_x_5912) ;  /* 0xffffffe4004c7947 */ /* 0x000fea000383ffff */
.L_x_5869:
[----:B-1----:R1:W2:Y:S02]  /*12a80*/  SYNCS.PHASECHK.TRANS64.TRYWAIT P0, [R3+URZ+0x34860], R0 ;  /* 0x03486000030075a7 */ /* 0x0022a4000800017f */
[----:B--2---:R-:W-:Y:S05]  /*12a90*/  @!P0 NANOSLEEP.SYNCS 0x989680 ;  /* 0x009896800000895d */ /* 0x004fea0003900000 */
[----:B------:R-:W2:Y:S02]  /*12aa0*/  @!P0 SYNCS.PHASECHK.TRANS64 P0, [R3+URZ+0x34860], R0 ;  /* 0x03486000030085a7 */ /* 0x000ea4000800007f */
[----:B--2---:R-:W-:Y:S05]  /*12ab0*/  @!P0 BRA `(.L_x_5869) ;  /* 0xfffffffc00f08947 */ /* 0x004fea000383ffff */
[----:B------:R-:W-:Y:S05]  /*12ac0*/  BRA `(.L_x_5913) ;  /* 0xffffffe800547947 */ /* 0x000fea000383ffff */
.L_x_5871:
        /* <DEDUP_REMOVED lines=8> */
.L_x_5915:
[----:B------:R-:W-:Y:S05]  /*12b50*/  BSYNC B0 ;  /* 0x0000000000007941 */ /* 0x000fea0003800000 */
.L_x_5914:
        /* <DEDUP_REMOVED lines=8> */
.L_x_5916:
[----:B------:R-:W-:Y:S01]  /*12be0*/  IMAD.MOV.U32 R5, RZ, RZ, R14 ;  /* 0x000000ffff057224 */ /* 0x000fe200078e000e */
[----:B------:R-:W-:Y:S06]  /*12bf0*/  BRA `(.L_x_5917) ;  /* 0xffffffe800e07947 */ /* 0x000fec000383ffff */
.L_x_5874:
        /* <DEDUP_REMOVED lines=8> */
.L_x_5919:
[----:B------:R-:W-:Y:S05]  /*12c80*/  BSYNC B0 ;  /* 0x0000000000007941 */ /* 0x000fea0003800000 */
.L_x_5918:
        /* <DEDUP_REMOVED lines=10> */
.L_x_5920:
        /* <DEDUP_REMOVED lines=8> */
.L_x_5921:
        /* <DEDUP_REMOVED lines=8> */
.L_x_5922:
        /* <DEDUP_REMOVED lines=8> */
.L_x_5923:
        /* <DEDUP_REMOVED lines=8> */
.L_x_5924:
[----:B------:R-:W-:Y:S05]  /*12f30*/  BRA `(.L_x_5925) ;  /* 0xffffffe800a47947 */ /* 0x000fea000383ffff */
.L_x_5879:
        /* <DEDUP_REMOVED lines=8> */
.L_x_5927:
[----:B------:R-:W-:Y:S05]  /*12fc0*/  BSYNC B0 ;  /* 0x0000000000007941 */ /* 0x000fea0003800000 */
.L_x_5926:
        /* <DEDUP_REMOVED lines=10> */
.L_x_5928:
        /* <DEDUP_REMOVED lines=8> */
.L_x_5929:
        /* <DEDUP_REMOVED lines=8> */
.L_x_5930:
        /* <DEDUP_REMOVED lines=8> */
.L_x_5931:
        /* <DEDUP_REMOVED lines=8> */
.L_x_5932:
[----:B------:R-:W-:Y:S05]  /*13270*/  BRA `(.L_x_5933) ;  /* 0xffffffe800887947 */ /* 0x000fea000383ffff */
.L_x_5881:
[----:B------:R-:W-:Y:S01]  /*13280*/  BSSY B0, `(.L_x_5934) ;  /* 0x0000006000007945 */ /* 0x000fe20003800000 */
[----:B------:R-:W-:Y:S01]  /*13290*/  PLOP3.LUT P6, PT, P6, PT, PT, 0x8, 0x0 ;  /* 0x000000000000781c */ /* 0x000fe200037ce170 */
[----:B------:R-:W-:-:S12]  /*132a0*/  IMAD.MOV.U32 R15, RZ, RZ, -0x1 ;  /* 0xffffffffff0f7424 */ /* 0x000fd800078e00ff */
[----:B0-----:R-:W-:Y:S05]  /*132b0*/  WARPSYNC.COLLECTIVE R15, `(.L_x_5935) ;  /* 0x000000000f087348 */ /* 0x001fea0003c00000 */
[----:B------:R-:W-:Y:S01]  /*132c0*/  VOTE.ANY R14, PT, P6 ;  /* 0x00000000000e7806 */ /* 0x000fe200030e0100 */
[----:B0-----:R-:W-:Y:S06]  /*132d0*/  ENDCOLLECTIVE ;  /* 0x000000000000791b */ /* 0x001fec0003800000 */
.L_x_5935:
[----:B------:R-:W-:Y:S05]  /*132e0*/  BSYNC B0 ;  /* 0x0000000000007941 */ /* 0x000fea0003800000 */
.L_x_5934:
        /* <DEDUP_REMOVED lines=9> */
.L_x_5936:
[----:B------:R-:W-:Y:S01]  /*13380*/  IMAD.MOV.U32 R17, RZ, RZ, R14 ;  /* 0x000000ffff117224 */ /* 0x000fe200078e000e */
[----:B------:R-:W-:Y:S06]  /*13390*/  BRA `(.L_x_5937) ;  /* 0xffffffe800787947 */ /* 0x000fec000383ffff */
.L_x_5883:
[----:B------:R-:W-:Y:S01]  /*133a0*/  BSSY B0, `(.L_x_5938) ;  /* 0x0000007000007945 */ /* 0x000fe20003800000 */
[----:B------:R-:W-:Y:S02]  /*133b0*/  IMAD.MOV.U32 R13, RZ, RZ, R2 ;  /* 0x000000ffff0d7224 */ /* 0x000fe400078e0002 */
[----:B------:R-:W-:Y:S02]  /*133c0*/  IMAD.MOV.U32 R11, RZ, RZ, 0x1f ;  /* 0x0000001fff0b7424 */ /* 0x000fe400078e00ff */
[----:B------:R-:W-:-:S07]  /*133d0*/  IMAD.MOV.U32 R15, RZ, RZ, -0x1 ;  /* 0xffffffffff0f7424 */ /* 0x000fce00078e00ff */
[----:B012---:R-:W-:Y:S05]  /*133e0*/  WARPSYNC.COLLECTIVE R15, `(.L_x_5939) ;  /* 0x000000000f087348 */ /* 0x007fea0003c00000 */
[----:B------:R3:W4:Y:S02]  /*133f0*/  SHFL.IDX P6, R14, R13, R12, R11 ;  /* 0x0000000c0d0e7389 */ /* 0x00072400000c000b */
[----:B01234-:R-:W-:Y:S01]  /*13400*/  ENDCOLLECTIVE ;  /* 0x000000000000791b */ /* 0x01ffe20003800000 */
.L_x_5939:
[----:B------:R-:W-:Y:S05]  /*13410*/  BSYNC B0 ;  /* 0x0000000000007941 */ /* 0x000fea0003800000 */
.L_x_5938:
[----:B------:R-:W-:Y:S05]  /*13420*/  BRA `(.L_x_5882) ;  /* 0xffffffe800707947 */ /* 0x000fea000383ffff */
.L_x_5887:
[----:B0-----:R0:W1:Y:S02]  /*13430*/  SYNCS.PHASECHK.TRANS64.TRYWAIT P0, [R0+URZ+0x34820], R3 ;  /* 0x03482003000075a7 */ /* 0x001064000800017f */
[----:B-1----:R-:W-:Y:S05]  /*13440*/  @!P0 NANOSLEEP.SYNCS 0x989680 ;  /* 0x009896800000895d */ /* 0x002fea0003900000 */
[----:B------:R-:W1:Y:S02]  /*13450*/  @!P0 SYNCS.PHASECHK.TRANS64 P0, [R0+URZ+0x34820], R3 ;  /* 0x03482003000085a7 */ /* 0x000e64000800007f */
[----:B-1----:R-:W-:Y:S05]  /*13460*/  @!P0 BRA `(.L_x_5887) ;  /* 0xfffffffc00f08947 */ /* 0x002fea000383ffff */
[----:B------:R-:W-:Y:S05]  /*13470*/  BRA `(.L_x_5940) ;  /* 0xffffffec00547947 */ /* 0x000fea000383ffff */
.L_x_5888:
        /* <DEDUP_REMOVED lines=11> */
.L_x_5942:
[----:B------:R-:W-:Y:S05]  /*13530*/  BSYNC B0 ;  /* 0x0000000000007941 */ /* 0x000fea0003800000 */
.L_x_5941:
[----:B------:R-:W-:Y:S05]  /*13540*/  BRA `(.L_x_5943) ;  /* 0xffffffec003c7947 */ /* 0x000fea000383ffff */
.L_x_5891:
[----:B------:R-:W-:Y:S01]  /*13550*/  BSSY B1, `(.L_x_5944) ;  /* 0x0000006000017945 */ /* 0x000fe20003800000 */
[----:B------:R-:W-:-:S07]  /*13560*/  IMAD.MOV.U32 R15, RZ, RZ, -0x1 ;  /* 0xffffffffff0f7424 */ /* 0x000fce00078e00ff */
[----:B01----:R-:W-:Y:S05]  /*13570*/  WARPSYNC.COLLECTIVE R15, `(.L_x_5945) ;  /* 0x000000000f0c7348 */ /* 0x003fea0003c00000 */
[----:B------:R-:W-:Y:S02]  /*13580*/  ELECT P6, UR62, PT ;  /* 0x00000000003e782f */ /* 0x000fe400038c0000 */
[----:B------:R-:W-:Y:S01]  /*13590*/  MOV R14, UR62 ;  /* 0x0000003e000e7c02 */ /* 0x000fe20008000f00 */
[----:B01----:R-:W-:Y:S10]  /*135a0*/  ENDCOLLECTIVE ;  /* 0x000000000000791b */ /* 0x003ff40003800000 */
.L_x_5945:
[----:B------:R-:W-:Y:S05]  /*135b0*/  BSYNC B1 ;  /* 0x0000000000017941 */ /* 0x000fea0003800000 */
.L_x_5944:
[----:B------:R-:W-:Y:S05]  /*135c0*/  BRA `(.L_x_5946) ;  /* 0xffffffec00347947 */ /* 0x000fea000383ffff */
.L_x_5893:
[----:B0-----:R0:W1:Y:S02]  /*135d0*/  SYNCS.PHASECHK.TRANS64.TRYWAIT P0, [R6+URZ], R5 ;  /* 0x00000005060075a7 */ /* 0x001064000800017f */
[----:B-1----:R-:W-:Y:S05]  /*135e0*/  @!P0 NANOSLEEP.SYNCS 0x989680 ;  /* 0x009896800000895d */ /* 0x002fea0003900000 */
[----:B------:R-:W1:Y:S02]  /*135f0*/  @!P0 SYNCS.PHASECHK.TRANS64 P0, [R6+URZ], R5 ;  /* 0x00000005060085a7 */ /* 0x000e64000800007f */
[----:B-1----:R-:W-:Y:S05]  /*13600*/  @!P0 BRA `(.L_x_5893) ;  /* 0xfffffffc00f08947 */ /* 0x002fea000383ffff */
[----:B------:R-:W-:Y:S05]  /*13610*/  BRA `(.L_x_5947) ;  /* 0xffffffec00707947 */ /* 0x000fea000383ffff */
.L_x_5894:
[----:B-1----:R1:W2:Y:S02]  /*13620*/  SYNCS.PHASECHK.TRANS64.TRYWAIT P0, [R7+URZ], R2 ;  /* 0x00000002070075a7 */ /* 0x0022a4000800017f */
[----:B--2---:R-:W-:Y:S05]  /*13630*/  @!P0 NANOSLEEP.SYNCS 0x989680 ;  /* 0x009896800000895d */ /* 0x004fea0003900000 */
[----:B------:R-:W2:Y:S02]  /*13640*/  @!P0 SYNCS.PHASECHK.TRANS64 P0, [R7+URZ], R2 ;  /* 0x00000002070085a7 */ /* 0x000ea4000800007f */
[----:B--2---:R-:W-:Y:S05]  /*13650*/  @!P0 BRA `(.L_x_5894) ;  /* 0xfffffffc00f08947 */ /* 0x004fea000383ffff */
[----:B------:R-:W-:Y:S05]  /*13660*/  BRA `(.L_x_5948) ;  /* 0xffffffec00647947 */ /* 0x000fea000383ffff */
.L_x_5896:
[----:B--2---:R2:W3:Y:S02]  /*13670*/  SYNCS.PHASECHK.TRANS64.TRYWAIT P0, [R4+URZ], R5 ;  /* 0x00000005040075a7 */ /* 0x0044e4000800017f */
[----:B---3--:R-:W-:Y:S05]  /*13680*/  @!P0 NANOSLEEP.SYNCS 0x989680 ;  /* 0x009896800000895d */ /* 0x008fea0003900000 */
[----:B------:R-:W3:Y:S02]  /*13690*/  @!P0 SYNCS.PHASECHK.TRANS64 P0, [R4+URZ], R5 ;  /* 0x00000005040085a7 */ /* 0x000ee4000800007f */
[----:B---3--:R-:W-:Y:S05]  /*136a0*/  @!P0 BRA `(.L_x_5896) ;  /* 0xfffffffc00f08947 */ /* 0x008fea000383ffff */
[----:B------:R-:W-:Y:S05]  /*136b0*/  BRA `(.L_x_5949) ;  /* 0xffffffec006c7947 */ /* 0x000fea000383ffff */
.L_x_5950:
        /* <DEDUP_REMOVED lines=12> */
.L_x_12771:


//--------------------- .text._ZN7cutlass13device_kernelIN5flash11enable_sm90INS1_16FlashAttnFwdSm90INS1_25CollectiveMainloopFwdSm90ILi2EN4cute5tupleIJNS5_1CILi1EEES8_S8_EEENS6_IJNS7_ILi128EEENS7_ILi176EEESA_EEELi128ENS_10bfloat16_tEfNS_4arch4Sm90ELb0ELb0ELb0ELb1ELb0ELb1ELb0ELb1ELb1ELb0ELb0ELb0EEENS1_21CollectiveEpilogueFwdINS6_IJSA_SA_SB_EEES9_SD_SF_Li256ELb1ELb0ELb0ELb0EEENS1_36VarlenDynamicPersistentTileSchedulerILi128ELi176ELi256ELi32ELb0ELb0ELb1ELb0ELb1ELb1EEEEEEEEEvNT_6ParamsE --------------------------
	.section	.text._ZN7cutlass13device_kernelIN5flash11enable_sm90INS1_16FlashAttnFwdSm90INS1_25CollectiveMainloopFwdSm90ILi2EN4cute5tupleIJNS5_1CILi1EEES8_S8_EEENS6_IJNS7_ILi128EEENS7_ILi176EEESA_EEELi128ENS_10bfloat16_tEfNS_4arch4Sm90ELb0ELb0ELb0ELb1ELb0ELb1ELb0ELb1ELb1ELb0ELb0ELb0EEENS1_21CollectiveEpilogueFwdINS6_IJSA_SA_SB_EEES9_SD_SF_Li256ELb1ELb0ELb0ELb0EEENS1_36VarlenDynamicPersistentTileSchedulerILi128ELi176ELi256ELi32ELb0ELb0ELb1ELb0ELb1ELb1EEEEEEEEEvNT_6ParamsE,"ax",@progbits
	.align	128
.text._ZN7cutlass13device_kernelIN5flash11enable_sm90INS1_16FlashAttnFwdSm90INS1_25CollectiveMainloopFwdSm90ILi2EN4cute5tupleIJNS5_1CILi1EEES8_S8_EEENS6_IJNS7_ILi128EEENS7_ILi176EEESA_EEELi128ENS_10bfloat16_tEfNS_4arch4Sm90ELb0ELb0ELb0ELb1ELb0ELb1ELb0ELb1ELb1ELb0ELb0ELb0EEENS1_21CollectiveEpilogueFwdINS6_IJSA_SA_SB_EEES9_SD_SF_Li256ELb1ELb0ELb0ELb0EEENS1_36VarlenDynamicPersistentTileSchedulerILi128ELi176ELi256ELi32ELb0ELb0ELb1ELb0ELb1ELb1EEEEEEEEEvNT_6ParamsE:
        .type           _ZN7cutlass13device_kernelIN5flash11enable_sm90INS1_16FlashAttnFwdSm90INS1_25CollectiveMainloopFwdSm90ILi2EN4cute5tupleIJNS5_1CILi1EEES8_S8_EEENS6_IJNS7_ILi128EEENS7_ILi176EEESA_EEELi128ENS_10bfloat16_tEfNS_4arch4Sm90ELb0ELb0ELb0ELb1ELb0ELb1ELb0ELb1ELb1ELb0ELb0ELb0EEENS1_21CollectiveEpilogueFwdINS6_IJSA_SA_SB_EEES9_SD_SF_Li256ELb1ELb0ELb0ELb0EEENS1_36VarlenDynamicPersistentTileSchedulerILi128ELi176ELi256ELi32ELb0ELb0ELb1ELb0ELb1ELb1EEEEEEEEEvNT_6ParamsE,@function
        .size           _ZN7cutlass13device_kernelIN5flash11enable_sm90INS1_16FlashAttnFwdSm90INS1_25CollectiveMainloopFwdSm90ILi2EN4cute5tupleIJNS5_1CILi1EEES8_S8_EEENS6_IJNS7_ILi128EEENS7_ILi176EEESA_EEELi128ENS_10bfloat16_tEfNS_4arch4Sm90ELb0ELb0ELb0ELb1ELb0ELb1ELb0ELb1ELb1ELb0ELb0ELb0EEENS1_21CollectiveEpilogueFwdINS6_IJSA_SA_SB_EEES9_SD_SF_Li256ELb1ELb0ELb0ELb0EEENS1_36VarlenDynamicPersistentTileSchedulerILi128ELi176ELi256ELi32ELb0ELb0ELb1ELb0ELb1ELb1EEEEEEEEEvNT_6ParamsE,(.L_x_12772 - _ZN7cutlass13device_kernelIN5flash11enable_sm90INS1_16FlashAttnFwdSm90INS1_25CollectiveMainloopFwdSm90ILi2EN4cute5tupleIJNS5_1CILi1EEES8_S8_EEENS6_IJNS7_ILi128EEENS7_ILi176EEESA_EEELi128ENS_10bfloat16_tEfNS_4arch4Sm90ELb0ELb0ELb0ELb1ELb0ELb1ELb0ELb1ELb1ELb0ELb0ELb0EEENS1_21CollectiveEpilogueFwdINS6_IJSA_SA_SB_EEES9_SD_SF_Li256ELb1ELb0ELb0ELb0EEENS1_36VarlenDynamicPersistentTileSchedulerILi128ELi176ELi256ELi32ELb0ELb0ELb1ELb0ELb1ELb1EEEEEEEEEvNT_6ParamsE)
        .other          _ZN7cutlass13device_kernelIN5flash11enable_sm90INS1_16FlashAttnFwdSm90INS1_25CollectiveMainloopFwdSm90ILi2EN4cute5tupleIJNS5_1CILi1EEES8_S8_EEENS6_IJNS7_ILi128EEENS7_ILi176EEESA_EEELi128ENS_10bfloat16_tEfNS_4arch4Sm90ELb0ELb0ELb0ELb1ELb0ELb1ELb0ELb1ELb1ELb0ELb0ELb0EEENS1_21CollectiveEpilogueFwdINS6_IJSA_SA_SB_EEES9_SD_SF_Li256ELb1ELb0ELb0ELb0EEENS1_36VarlenDynamicPersistentTileSchedulerILi128ELi176ELi256ELi32ELb0ELb0ELb1ELb0ELb1ELb1EEEEEEEEEvNT_6ParamsE,@"STO_CUDA_ENTRY STV_DEFAULT"
_ZN7cutlass13device_kernelIN5flash11enable_sm90INS1_16FlashAttnFwdSm90INS1_25CollectiveMainloopFwdSm90ILi2EN4cute5tupleIJNS5_1CILi1EEES8_S8_EEENS6_IJNS7_ILi128EEENS7_ILi176EEESA_EEELi128ENS_10bfloat16_tEfNS_4arch4Sm90ELb0ELb0ELb0ELb1ELb0ELb1ELb0ELb1ELb1ELb0ELb0ELb0EEENS1_21CollectiveEpilogueFwdINS6_IJSA_SA_SB_EEES9_SD_SF_Li256ELb1ELb0ELb0ELb0EEENS1_36VarlenDynamicPersistentTileSchedulerILi128ELi176ELi256ELi32ELb0ELb0ELb1ELb0ELb1ELb1EEEEEEEEEvNT_6ParamsE:
[----:B------:R-:W0:Y:S02]  /*0000*/  LDC R1, c[0x0][0x28] ;  /* 0x00000a00ff017b82 */ /* 0x000e240000000800 */
[----:B0-----:R-:W-:Y:S01]  /*0010*/  VIADD R1, R1, 0xffffff60 ;  /* 0xffffff6001017836 */ /* 0x001fe20000000000 */
[----:B------:R-:W0:Y:S01]  /*0020*/  S2R R3, SR_TID.X ;  /* 0x0000000000037919 */ /* 0x000e220000002100 */
[----:B------:R-:W-:Y:S01]  /*0030*/  ELECT P0, URZ, PT ;  /* 0x00000000003f782f */ /* 0x000fe20003800000 */
[----:B------:R-:W-:Y:S01]  /*0040*/  BSSY B0, `(.L_x_5951) ;  /* 0x0000017000007945 */ /* 0x000fe20003800000 */
[--C-:B0-----:R-:W-:Y:S02]  /*0050*/  SHF.R.U32.HI R0, RZ, 0x5, R3.reuse ;  /* 0x00000005ff007819 */ /* 0x101fe40000011603 */
[----:B------:R-:W-:-:S03]  /*0060*/  SHF.R.U32.HI R4, RZ, 0x7, R3 ;  /* 0x00000007ff047819 */ /* 0x000fc60000011603 */
[----:B------:R-:W0:Y:S02]  /*0070*/  SHFL.IDX PT, R2, R0, RZ, 0x1f ;  /* 0x00001fff00027589 */ /* 0x000e2400000e0000 */
[----:B0-----:R-:W-:-:S13]  /*0080*/  ISETP.EQ.AND P0, PT, R2, RZ, P0 ;  /* 0x000000ff0200720c */ /* 0x001fda0000702270 */
        /* <DEDUP_REMOVED lines=18> */
.L_x_5952:
[----:B------:R-:W-:Y:S05]  /*01b0*/  BSYNC B0 ;  /* 0x0000000000007941 */ /* 0x000fea0003800000 */
.L_x_5951:
        /* <DEDUP_REMOVED lines=41> */
.L_x_5953:
        /* <DEDUP_REMOVED lines=22> */
.L_x_5954:
        /* <DEDUP_REMOVED lines=18> */
.L_x_5955:
        /* <DEDUP_REMOVED lines=22> */
.L_x_5956:
        /* <DEDUP_REMOVED lines=22> */
.L_x_5957:
[----:B------:R-:W-:Y:S01]  /*0990*/  PLOP3.LUT P0, PT, PT, PT, UP0, 0x80, 0x0 ;  /* 0x000000000000781c */ /* 0x000fe20003f0f008 */
[----:B------:R-:W-:Y:S01]  /*09a0*/  UMOV UR60, 0x1 ;  /* 0x00000001003c7882 */ /* 0x000fe20000000000 */
[----:B------:R-:W-:Y:S01]  /*09b0*/  NOP ;  /* 0x0000000000007918 */ /* 0x000fe20000000000 */
[----:B------:R-:W-:Y:S01]  /*09c0*/  USEL UR60, UR60, 0x2, !UP0 ;  /* 0x000000023c3c7887 */ /* 0x000fe2000c000000 */
[----:B------:R-:W-:Y:S01]  /*09d0*/  BSSY B7, `(.L_x_5958) ;  /* 0x00023ab000077945 */ /* 0x000fe20003800000 */
[----:B012-4-:R-:W-:Y:S08]  /*09e0*/  BAR.SYNC.DEFER_BLOCKING 0x0 ;  /* 0x0000000000007b1d */ /* 0x017ff00000010000 */
[----:B------:R-:W-:Y:S05]  /*09f0*/  @!P0 BRA `(.L_x_5959) ;  /* 0x000001dc00f48947 */ /* 0x000fea0003800000 */
.L_x_5960:
[----:B------:R-:W-:-:S08]  /*0a00*/  NOP ;  /* 0x0000000000007918 */ /* 0x000fd00000000000 */
[----:B------:R-:W0:Y:S02]  /*0a10*/  USETMAXREG.TRY_ALLOC.CTAPOOL UP0, 0xf0 ;  /* 0x000000f0000079c8 */ /* 0x000e240008000600 */
[----:B0-----:R-:W-:-:S13]  /*0a20*/  PLOP3.LUT P0, PT, PT, PT, UP0, 0x80, 0x0 ;  /* 0x000000000000781c */ /* 0x001fda0003f0f008 */
[----:B------:R-:W-:Y:S05]  /*0a30*/  @!P0 BRA `(.L_x_5960) ;  /* 0xfffffffc00f08947 */ /* 0x000fea000383ffff */
[----:B------:R-:W2:Y:S01]  /*0a40*/  LDL.LU R0, [R1] ;  /* 0x0000000001007983 */ /* 0x000ea20000300800 */
[----:B------:R-:W-:Y:S01]  /*0a50*/  SHF.R.U32.HI R2, RZ, 0x7, R3 ;  /* 0x00000007ff027819 */ /* 0x000fe20000011603 */
[----:B------:R-:W0:Y:S01]  /*0a60*/  S2UR UR5, SR_CgaCtaId ;  /* 0x00000000000579c3 */ /* 0x000e220000008800 */
[----:B------:R-:W-:-:S07]  /*0a70*/  UMOV UR4, 0x400 ;  /* 0x0000040000047882 */ /* 0x000fce0000000000 */
[----:B------:R-:W-:Y:S06]  /*0a80*/  BAR.ARV 0x8, 0x120 ;  /* 0x0204800000007b1d */ /* 0x000fec0000002000 */
[----:B------:R-:W-:-:S13]  /*0a90*/  ISETP.NE.AND P0, PT, R2, 0x1, PT ;  /* 0x000000010200780c */ /* 0x000fda0003f05270 */
[----:B------:R-:W-:Y:S06]  /*0aa0*/  @!P0 BAR.ARV 0x9, 0x100 ;  /* 0x0244000000008b1d */ /* 0x000fec0000002000 */
[----:B0-----:R-:W-:Y:S02]  /*0ab0*/  ULEA UR4, UR5, UR4, 0x18 ;  /* 0x0000000405047291 */ /* 0x001fe4000f8ec03f */
[----:B------:R-:W-:Y:S04]  /*0ac0*/  BAR.SYNC.DEFER_BLOCKING 0x5, 0x120 ;  /* 0x0144800000007b1d */ /* 0x000fe80000010000 */
[----:B------:R-:W-:-:S02]  /*0ad0*/  IMAD.U32 R2, RZ, RZ, UR4 ;  /* 0x00000004ff027e24 */ /* 0x000fc4000f8e00ff */
[----:B------:R-:W-:-:S03]  /*0ae0*/  ULDC UR4, c[0x0][0xc14] ;  /* 0x0003050000047ab9 */ /* 0x000fc60000000800 */
[----:B------:R-:W0:Y:S01]  /*0af0*/  LDS.128 R156, [R2+0x348d0] ;  /* 0x0348d000029c7984 */ /* 0x000e220000000c00 */
[----:B------:R-:W-:Y:S06]  /*0b00*/  BAR.ARV 0x4, 0x120 ;  /* 0x0104800000007b1d */ /* 0x000fec0000002000 */
[----:B--2---:R-:W-:-:S04]  /*0b10*/  LOP3.LUT R0, R0, 0xffffffdf, RZ, 0xc0, !PT ;  /* 0xffffffdf00007812 */ /* 0x004fc800078ec0ff */
[----:B------:R-:W-:Y:S02]  /*0b20*/  @P0 LOP3.LUT R0, R0, 0x20, RZ, 0xfc, !PT ;  /* 0x0000002000000812 */ /* 0x000fe400078efcff */
[----:B0-----:R-:W-:-:S03]  /*0b30*/  ISETP.GE.AND P0, PT, R159, UR4, PT ;  /* 0x000000049f007c0c */ /* 0x001fc6000bf06270 */
[----:B------:R0:W-:Y:S10]  /*0b40*/  STL [R1], R0 ;  /* 0x0000000001007387 */ /* 0x0001f40000100800 */
[----:B0-----:R-:W-:Y:S05]  /*0b50*/  @P0 BRA `(.L_x_5961) ;  /* 0x0000023800480947 */ /* 0x001fea0003800000 */
[----:B------:R-:W-:Y:S01]  /*0b60*/  VIADD R7, R3, 0xffffff80 ;  /* 0xffffff8003077836 */ /* 0x000fe20000000000 */
[----:B------:R-:W-:Y:S01]  /*0b70*/  R2UR UR4, R2 ;  /* 0x00000000020472ca */ /* 0x000fe200000e0000 */
[----:B------:R-:W-:Y:S01]  /*0b80*/  ULOP3.LUT UR5, UR60, 0x1, URZ, 0xfc, !UPT ;  /* 0x000000013c057892 */ /* 0x000fe2000f8efc3f */
[----:B------:R-:W-:Y:S01]  /*0b90*/  IMAD.MOV.U32 R220, RZ, RZ, RZ ;  /* 0x000000ffffdc7224 */ /* 0x000fe200078e00ff */
[----:B------:R-:W-:Y:S02]  /*0ba0*/  CS2R R228, SRZ ;  /* 0x0000000000e47805 */ /* 0x000fe4000001ff00 */
[----:B------:R-:W-:-:S04]  /*0bb0*/  SHF.R.S32.HI R0, RZ, 0x1f, R7 ;  /* 0x0000001fff007819 */ /* 0x000fc80000011407 */
[----:B------:R-:W-:-:S04]  /*0bc0*/  LEA.HI R3, R0, R7, RZ, 0x7 ;  /* 0x0000000700037211 */ /* 0x000fc800078f38ff */
[----:B------:R-:W-:Y:S01]  /*0bd0*/  LOP3.LUT R4, R3, 0xffffff80, RZ, 0xc0, !PT ;  /* 0xffffff8003047812 */ /* 0x000fe200078ec0ff */
[----:B------:R-:W-:Y:S01]  /*0be0*/  UIADD3 UR4, UR4, 0x16400, URZ ;  /* 0x0001640004047890 */ /* 0x000fe2000fffe03f */
        /* <DEDUP_REMOVED lines=8> */
[--C-:B------:R-:W-:Y:S02]  /*0c70*/  SHF.R.S32.HI R6, RZ, 0x2, R5.reuse ;  /* 0x00000002ff067819 */ /* 0x100fe40000011405 */
[----:B------:R-:W-:-:S02]  /*0c80*/  SHF.R.S32.HI R5, RZ, 0x1f, R5 ;  /* 0x0000001fff057819 */ /* 0x000fc40000011405 */
[----:B------:R-:W-:Y:S02]  /*0c90*/  SHF.R.S32.HI R4, RZ, 0x5, R4 ;  /* 0x00000005ff047819 */ /* 0x000fe40000011404 */
[----:B------:R-:W-:-:S04]  /*0ca0*/  LEA.HI R5, R5, R6, RZ, 0x3 ;  /* 0x0000000605057211 */ /* 0x000fc800078f18ff */
[----:B------:R-:W-:-:S05]  /*0cb0*/  LOP3.LUT R5, R5, 0xfffffff8, RZ, 0xc0, !PT ;  /* 0xfffffff805057812 */ /* 0x000fca00078ec0ff */
[----:B------:R-:W-:-:S04]  /*0cc0*/  IMAD.IADD R5, R6, 0x1, -R5 ;  /* 0x0000000106057824 */ /* 0x000fc800078e0a05 */
[----:B------:R-:W-:-:S04]  /*0cd0*/  IMAD R4, R4, 0x10, R5 ;  /* 0x0000001004047824 */ /* 0x000fc800078e0205 */
[----:B------:R-:W-:Y:S02]  /*0ce0*/  IMAD R3, R3, 0x40, R4 ;  /* 0x0000004003037824 */ /* 0x000fe400078e0204 */
[----:B------:R-:W-:-:S03]  /*0cf0*/  IMAD.U32 R4, RZ, RZ, UR5 ;  /* 0x00000005ff047e24 */ /* 0x000fc6000f8e00ff */
[----:B------:R0:W-:Y:S04]  /*0d00*/  STL [R1+0x90], R3 ;  /* 0x0000900301007387 */ /* 0x0001e80000100800 */
[----:B------:R-:W-:Y:S04]  /*0d10*/  STL [R1+0x84], RZ ;  /* 0x000084ff01007387 */ /* 0x000fe80000100800 */
[----:B------:R-:W-:Y:S01]  /*0d20*/  STL [R1+0x4], RZ ;  /* 0x000004ff01007387 */ /* 0x000fe20000100800 */
[CC--:B0-----:R-:W-:Y:S02]  /*0d30*/  LEA.HI R3, R0.reuse, R7.reuse, RZ, 0x6 ;  /* 0x0000000700037211 */ /* 0x0c1fe400078f30ff */
[----:B------:R-:W-:-:S03]  /*0d40*/  LEA.HI R0, R0, R7, RZ, 0x3 ;  /* 0x0000000700007211 */ /* 0x000fc600078f18ff */
[----:B------:R-:W-:Y:S01]  /*0d50*/  IMAD.SHL.U32 R4, R3, 0x8, RZ ;  /* 0x0000000803047824 */ /* 0x000fe200078e00ff */
[----:B------:R-:W-:Y:S02]  /*0d60*/  LOP3.LUT R3, R0, 0xfffffff8, RZ, 0xc0, !PT ;  /* 0xfffffff800037812 */ /* 0x000fe400078ec0ff */
[----:B------:R-:W-:Y:S02]  /*0d70*/  SHF.R.S32.HI R22, RZ, 0x3, R0 ;  /* 0x00000003ff167819 */ /* 0x000fe40000011400 */
[----:B------:R-:W-:Y:S01]  /*0d80*/  LOP3.LUT R14, R4, 0xfffffe00, RZ, 0xc0, !PT ;  /* 0xfffffe00040e7812 */ /* 0x000fe200078ec0ff */
[----:B------:R-:W-:Y:S01]  /*0d90*/  IMAD.U32 R4, RZ, RZ, UR4 ;  /* 0x00000004ff047e24 */ /* 0x000fe2000f8e00ff */
[----:B------:R-:W-:Y:S01]  /*0da0*/  SHF.R.S32.HI R23, RZ, 0x1f, R22 ;  /* 0x0000001fff177819 */ /* 0x000fe20000011416 */
[----:B------:R-:W-:Y:S02]  /*0db0*/  IMAD.IADD R3, R7, 0x1, -R3 ;  /* 0x0000000107037824 */ /* 0x000fe400078e0a03 */
[C---:B------:R-:W-:Y:S01]  /*0dc0*/  IMAD.SHL.U32 R0, R22.reuse, 0x40, RZ ;  /* 0x0000004016007824 */ /* 0x040fe200078e00ff */
[----:B------:R-:W-:Y:S01]  /*0dd0*/  STL [R1+0x8c], R4 ;  /* 0x00008c0401007387 */ /* 0x000fe20000100800 */
[----:B------:R-:W-:-:S02]  /*0de0*/  VIADD R223, R22, 0x20 ;  /* 0x0000002016df7836 */ /* 0x000fc40000000000 */
[----:B------:R-:W-:Y:S01]  /*0df0*/  VIADD R222, R22, 0x40 ;  /* 0x0000004016de7836 */ /* 0x000fe20000000000 */
[----:B------:R0:W-:Y:S01]  /*0e00*/  STL [R1+0x3c], R0 ;  /* 0x00003c0001007387 */ /* 0x0001e20000100800 */
[C---:B------:R-:W-:Y:S01]  /*0e10*/  IMAD.SHL.U32 R16, R3.reuse, 0x8, RZ ;  /* 0x0000000803107824 */ /* 0x040fe200078e00ff */
[--C-:B------:R-:W-:Y:S01]  /*0e20*/  SHF.R.S32.HI R6, RZ, 0x1f, R223.reuse ;  /* 0x0000001fff067819 */ /* 0x100fe200000114df */
[----:B------:R-:W-:Y:S01]  /*0e30*/  IMAD.SHL.U32 R18, R3, 0x4, RZ ;  /* 0x0000000403127824 */ /* 0x000fe200078e00ff */
[----:B------:R-:W-:Y:S01]  /*0e40*/  LOP3.LUT R3, R0, 0x1c0, RZ, 0xc0, !PT ;  /* 0x000001c000037812 */ /* 0x000fe200078ec0ff */
[C---:B------:R-:W-:Y:S01]  /*0e50*/  VIADD R225, R22.reuse, 0x80 ;  /* 0x0000008016e17836 */ /* 0x040fe20000000000 */
[--C-:B------:R-:W-:Y:S01]  /*0e60*/  SHF.R.S32.HI R15, RZ, 0x1f, R222.reuse ;  /* 0x0000001fff0f7819 */ /* 0x100fe200000114de */
[C---:B------:R-:W-:Y:S01]  /*0e70*/  VIADD R224, R22.reuse, 0x60 ;  /* 0x0000006016e07836 */ /* 0x040fe20000000000 */
[----:B------:R-:W-:Y:S01]  /*0e80*/  SHF.R.S32.HI R7, RZ, 0x1f, R222 ;  /* 0x0000001fff077819 */ /* 0x000fe200000114de */
[----:B------:R-:W-:Y:S01]  /*0e90*/  VIADD R226, R22, 0xa0 ;  /* 0x000000a016e27836 */ /* 0x000fe20000000000 */
[----:B0-----:R-:W-:Y:S01]  /*0ea0*/  SHF.R.S32.HI R0, RZ, 0x1f, R223 ;  /* 0x0000001fff007819 */ /* 0x001fe200000114df */
[----:B------:R-:W-:Y:S01]  /*0eb0*/  IMAD.SHL.U32 R4, R223, 0x40, RZ ;  /* 0x00000040df047824 */ /* 0x000fe200078e00ff */
[----:B------:R-:W-:Y:S01]  /*0ec0*/  SHF.R.S32.HI R20, RZ, 0x1f, R224 ;  /* 0x0000001fff147819 */ /* 0x000fe200000114e0 */
[----:B------:R-:W-:Y:S01]  /*0ed0*/  IMAD.SHL.U32 R10, R225, 0x40, RZ ;  /* 0x00000040e10a7824 */ /* 0x000fe200078e00ff */
[----:B------:R-:W-:Y:S01]  /*0ee0*/  LEA.HI R6, R6, R223, RZ, 0x3 ;  /* 0x000000df06067211 */ /* 0x000fe200078f18ff */
[----:B------:R-:W-:Y:S01]  /*0ef0*/  IMAD.SHL.U32 R5, R222, 0x40, RZ ;  /* 0x00000040de057824 */ /* 0x000fe200078e00ff */
[----:B------:R0:W-:Y:S01]  /*0f00*/  STL [R1+0x78], R0 ;  /* 0x0000780001007387 */ /* 0x0001e20000100800 */
[----:B------:R-:W-:Y:S01]  /*0f10*/  IMAD.SHL.U32 R11, R226, 0x40, RZ ;  /* 0x00000040e20b7824 */ /* 0x000fe200078e00ff */
[----:B------:R-:W-:Y:S01]  /*0f20*/  LOP3.LUT R4, R4, 0x1c0, RZ, 0xc0, !PT ;  /* 0x000001c004047812 */ /* 0x000fe200078ec0ff */
[----:B------:R-:W-:Y:S01]  /*0f30*/  IMAD.SHL.U32 R8, R224, 0x40, RZ ;  /* 0x00000040e0087824 */ /* 0x000fe200078e00ff */
[----:B------:R1:W-:Y:S01]  /*0f40*/  STL [R1+0x74], R15 ;  /* 0x0000740f01007387 */ /* 0x0003e20000100800 */
[----:B------:R-:W-:Y:S01]  /*0f50*/  LOP3.LUT R10, R10, 0x1c0, RZ, 0xc0, !PT ;  /* 0x000001c00a0a7812 */ /* 0x000fe200078ec0ff */
[----:B------:R-:W-:Y:S01]  /*0f60*/  IMAD.SHL.U32 R6, R6, 0x40, RZ ;  /* 0x0000004006067824 */ /* 0x000fe200078e00ff */
[----:B------:R-:W-:Y:S01]  /*0f70*/  LOP3.LUT R5, R5, 0x1c0, RZ, 0xc0, !PT ;  /* 0x000001c005057812 */ /* 0x000fe200078ec0ff */
[----:B------:R-:W-:Y:S01]  /*0f80*/  STL [R1+0x70], R20 ;  /* 0x0000701401007387 */ /* 0x000fe20000100800 */
[----:B------:R-:W-:Y:S01]  /*0f90*/  LOP3.LUT R8, R8, 0x1c0, RZ, 0xc0, !PT ;  /* 0x000001c008087812 */ /* 0x000fe200078ec0ff */
[----:B------:R-:W-:Y:S01]  /*0fa0*/  VIADD R221, R18, 0x20 ;  /* 0x0000002012dd7836 */ /* 0x000fe20000000000 */
[----:B0-----:R-:W-:Y:S01]  /*0fb0*/  LOP3.LUT R0, R3, 0x38, R16, 0xf8, !PT ;  /* 0x0000003803007812 */ /* 0x001fe200078ef810 */
[----:B------:R-:W-:Y:S01]  /*0fc0*/  VIADD R227, R16, 0x40 ;  /* 0x0000004010e37836 */ /* 0x000fe20000000000 */
[----:B------:R-:W-:-:S02]  /*0fd0*/  LEA.HI R7, R7, R222, RZ, 0x3 ;  /* 0x000000de07077211 */ /* 0x000fc400078f18ff */
[----:B-1----:R-:W-:Y:S02]  /*0fe0*/  SHF.R.U32.HI R15, RZ, 0x3, R3 ;  /* 0x00000003ff0f7819 */ /* 0x002fe40000011603 */
[----:B------:R-:W-:Y:S01]  /*0ff0*/  LOP3.LUT R3, R11, 0x1c0, RZ, 0xc0, !PT ;  /* 0x000001c00b037812 */ /* 0x000fe200078ec0ff */
[----:B------:R-:W-:Y:S01]  /*1000*/  IMAD.SHL.U32 R7, R7, 0x40, RZ ;  /* 0x0000004007077824 */ /* 0x000fe200078e00ff */
[----:B------:R-:W-:Y:S01]  /*1010*/  LOP3.LUT R0, R14, R0, R15, 0xf6, !PT ;  /* 0x000000000e007212 */ /* 0x000fe200078ef60f */
[----:B------:R-:W-:Y:S01]  /*1020*/  STL [R1+0x64], R15 ;  /* 0x0000640f01007387 */ /* 0x000fe20000100800 */
[----:B------:R-:W-:Y:S02]  /*1030*/  SHF.R.S32.HI R9, RZ, 0x1f, R224 ;  /* 0x0000001fff097819 */ /* 0x000fe400000114e0 */
[----:B------:R-:W-:Y:S01]  /*1040*/  SHF.R.S32.HI R13, RZ, 0x1f, R226 ;  /* 0x0000001fff0d7819 */ /* 0x000fe200000114e2 */
[----:B------:R-:W-:Y:S01]  /*1050*/  STL [R1+0x38], R4 ;  /* 0x0000380401007387 */ /* 0x000fe20000100800 */
[----:B------:R-:W-:-:S02]  /*1060*/  SHF.R.S32.HI R12, RZ, 0x1f, R225 ;  /* 0x0000001fff0c7819 */ /* 0x000fc400000114e1 */
[----:B------:R-:W-:Y:S01]  /*1070*/  LEA.HI R9, R9, R224, RZ, 0x3 ;  /* 0x000000e009097211 */ /* 0x000fe200078f18ff */
[----:B------:R-:W-:Y:S01]  /*1080*/  STL [R1+0x44], R10 ;  /* 0x0000440a01007387 */ /* 0x000fe20000100800 */
[----:B------:R-:W-:Y:S02]  /*1090*/  LEA.HI R13, R13, R226, RZ, 0x3 ;  /* 0x000000e20d0d7211 */ /* 0x000fe400078f18ff */
[----:B------:R-:W-:Y:S01]  /*10a0*/  LEA.HI R12, R12, R225, RZ, 0x3 ;  /* 0x000000e10c0c7211 */ /* 0x000fe200078f18ff */
[----:B------:R-:W-:Y:S01]  /*10b0*/  STL [R1+0x34], R5 ;  /* 0x0000340501007387 */ /* 0x000fe20000100800 */
[----:B------:R-:W-:Y:S01]  /*10c0*/  IMAD.SHL.U32 R9, R9, 0x40, RZ ;  /* 0x0000004009097824 */ /* 0x000fe200078e00ff */
[----:B------:R-:W-:Y:S01]  /*10d0*/  SHF.R.S32.HI R17, RZ, 0x1f, R16 ;  /* 0x0000001fff117819 */ /* 0x000fe20000011410 */
[----:B------:R-:W-:Y:S01]  /*10e0*/  IMAD.SHL.U32 R13, R13, 0x40, RZ ;  /* 0x000000400d0d7824 */ /* 0x000fe200078e00ff */
[----:B------:R0:W-:Y:S01]  /*10f0*/  STL [R1+0x40], R3 ;  /* 0x0000400301007387 */ /* 0x0001e20000100800 */
[----:B------:R-:W-:-:S03]  /*1100*/  IMAD.SHL.U32 R12, R12, 0x40, RZ ;  /* 0x000000400c0c7824 */ /* 0x000fc600078e00ff */
[----:B------:R-:W-:Y:S04]  /*1110*/  STL [R1+0x30], R8 ;  /* 0x0000300801007387 */ /* 0x000fe80000100800 */
[----:B------:R1:W-:Y:S01]  /*1120*/  STL [R1+0x60], R0 ;  /* 0x0000600001007387 */ /* 0x0003e20000100800 */
[----:B0-----:R-:W-:Y:S02]  /*1130*/  SHF.R.U32.HI R3, RZ, 0x3, R4 ;  /* 0x00000003ff037819 */ /* 0x001fe40000011604 */
[----:B------:R-:W-:-:S03]  /*1140*/  SHF.R.U32.HI R4, RZ, 0x3, R8 ;  /* 0x00000003ff047819 */ /* 0x000fc60000011608 */
[----:B------:R0:W-:Y:S01]  /*1150*/  STL [R1+0x5c], R3 ;  /* 0x00005c0301007387 */ /* 0x0001e20000100800 */
[----:B-1----:R-:W-:-:S05]  /*1160*/  SHF.R.U32.HI R0, RZ, 0x3, R5 ;  /* 0x00000003ff007819 */ /* 0x002fca0000011605 */
[----:B------:R1:W-:Y:S01]  /*1170*/  STL [R1+0x58], R0 ;  /* 0x0000580001007387 */ /* 0x0003e20000100800 */
[----:B0-----:R-:W-:-:S03]  /*1180*/  LOP3.LUT R3, R6, 0xfffffe00, RZ, 0xc0, !PT ;  /* 0xfffffe0006037812 */ /* 0x001fc600078ec0ff */
[----:B------:R0:W-:Y:S04]  /*1190*/  STL [R1+0x50], R4 ;  /* 0x0000500401007387 */ /* 0x0001e80000100800 */
[----:B------:R2:W-:Y:S01]  /*11a0*/  STL [R1+0x4c], R3 ;  /* 0x00004c0301007387 */ /* 0x0005e20000100800 */
[----:B-1----:R-:W-:Y:S02]  /*11b0*/  LOP3.LUT R0, R7, 0xfffffe00, RZ, 0xc0, !PT ;  /* 0xfffffe0007007812 */ /* 0x002fe400078ec0ff */
[----:B0-----:R-:W-:-:S03]  /*11c0*/  LOP3.LUT R4, R9, 0xfffffe00, RZ, 0xc0, !PT ;  /* 0xfffffe0009047812 */ /* 0x001fc600078ec0ff */
[----:B------:R0:W-:Y:S01]  /*11d0*/  STL [R1+0x48], R0 ;  /* 0x0000480001007387 */ /* 0x0001e20000100800 */
[----:B--2---:R-:W-:-:S03]  /*11e0*/  LOP3.LUT R3, R12, 0xfffffe00, RZ, 0xc0, !PT ;  /* 0xfffffe000c037812 */ /* 0x004fc600078ec0ff */
[----:B------:R1:W-:Y:S01]  /*11f0*/  STL [R1+0x54], R4 ;  /* 0x0000540401007387 */ /* 0x0003e20000100800 */
[----:B0-----:R-:W-:-:S05]  /*1200*/  LOP3.LUT R0, R13, 0xfffffe00, RZ, 0xc0, !PT ;  /* 0xfffffe000d007812 */ /* 0x001fca00078ec0ff */
[----:B------:R1:W-:Y:S04]  /*1210*/  STL [R1+0x68], R0 ;  /* 0x0000680001007387 */ /* 0x0003e80000100800 */
[----:B------:R1:W-:Y:S02]  /*1220*/  STL [R1+0x6c], R3 ;  /* 0x00006c0301007387 */ /* 0x0003e40000100800 */
.L_x_6179:
[----:B01---5:R-:W0:Y:S01]  /*1230*/  LDC.64 R4, c[0x0][0xc60] ;  /* 0x00031800ff047b82 */ /* 0x023e220000000a00 */
[----:B------:R-:W-:Y:S01]  /*1240*/  ULDC.64 UR4, c[0x0][0x208] ;  /* 0x0000820000047ab9 */ /* 0x000fe20000000a00 */
[----:B0-----:R-:W-:-:S05]  /*1250*/  IMAD.WIDE R4, R159, 0x4, R4 ;  /* 0x000000049f047825 */ /* 0x001fca00078e0204 */
[----:B--2---:R-:W2:Y:S01]  /*1260*/  LDG.E R10, desc[UR4][R4.64] ;  /* 0x00000004040a7981 */ /* 0x004ea2000c1e1900 */
[----:B------:R-:W-:Y:S05]  /*1270*/  YIELD ;  /* 0x0000000000007946 */ /* 0x000fea0003800000 */
[----:B------:R-:W-:Y:S01]  /*1280*/  ULDC.64 UR4, c[0x0][0xa28] ;  /* 0x00028a0000047ab9 */ /* 0x000fe20000000a00 */
[----:B------:R-:W-:Y:S01]  /*1290*/  ULDC.64 UR8, c[0x0][0xa18] ;  /* 0x0002860000087ab9 */ /* 0x000fe20000000a00 */
[----:B------:R-:W-:Y:S01]  /*12a0*/  ISETP.NE.U32.AND P1, PT, RZ, UR4, PT ;  /* 0x00000004ff007c0c */ /* 0x000fe2000bf25070 */
[----:B------:R-:W-:Y:S01]  /*12b0*/  ULDC.64 UR6, c[0x0][0xa08] ;  /* 0x0002820000067ab9 */ /* 0x000fe20000000a00 */
[----:B------:R-:W-:Y:S01]  /*12c0*/  IMAD.MOV.U32 R3, RZ, RZ, RZ ;  /* 0x000000ffff037224 */ /* 0x000fe200078e00ff */
[----:B------:R-:W-:Y:S01]  /*12d0*/  ISETP.NE.U32.AND P0, PT, RZ, UR6, PT ;  /* 0x00000006ff007c0c */ /* 0x000fe2000bf05070 */
[----:B------:R-:W-:Y:S01]  /*12e0*/  ULDC.64 UR10, c[0x0][0x208] ;  /* 0x00008200000a7ab9 */ /* 0x000fe20000000a00 */
[----:B------:R-:W-:Y:S01]  /*12f0*/  ISETP.NE.AND.EX P1, PT, RZ, UR5, PT, P1 ;  /* 0x00000005ff007c0c */ /* 0x000fe2000bf25310 */
[----:B------:R-:W-:Y:S01]  /*1300*/  IMAD.MOV.U32 R29, RZ, RZ, RZ ;  /* 0x000000ffff1d7224 */ /* 0x000fe200078e00ff */
[----:B------:R-:W-:-:S02]  /*1310*/  ISETP.NE.AND.EX P0, PT, RZ, UR7, PT, P0 ;  /* 0x00000007ff007c0c */ /* 0x000fc4000bf05300 */
[----:B--2---:R-:W-:Y:S01]  /*1320*/  SHF.R.S32.HI R0, RZ, 0x1f, R10 ;  /* 0x0000001fff007819 */ /* 0x004fe2000001140a */
[----:B------:R0:W-:Y:S08]  /*1330*/  STL [R1+0x7c], R10 ;  /* 0x00007c0a01007387 */ /* 0x0001f00000100800 */
[C---:B---34-:R-:W-:Y:S01]  /*1340*/  @P1 LEA R6, P2, R10.reuse, UR4, 0x2 ;  /* 0x000000040a061c11 */ /* 0x058fe2000f8410ff */
[C---:B------:R-:W-:Y:S01]  /*1350*/  IMAD.SHL.U32 R28, R10.reuse, 0x4, RZ ;  /* 0x000000040a1c7824 */ /* 0x040fe200078e00ff */
[----:B------:R-:W-:-:S02]  /*1360*/  SHF.L.U64.HI R30, R10, 0x2, R0 ;  /* 0x000000020a1e7819 */ /* 0x000fc40000010200 */
[----:B------:R-:W-:Y:S02]  /*1370*/  @P1 LEA.HI.X R7, R10, UR5, R0, 0x2, P2 ;  /* 0x000000050a071c11 */ /* 0x000fe400090f1400 */
[----:B------:R-:W-:Y:S01]  /*1380*/  ISETP.NE.U32.AND P2, PT, RZ, UR8, PT ;  /* 0x00000008ff007c0c */ /* 0x000fe2000bf45070 */
[----:B------:R-:W-:Y:S01]  /*1390*/  ULDC UR4, c[0x0][0x288] ;  /* 0x0000a20000047ab9 */ /* 0x000fe20000000800 */
[----:B------:R-:W-:Y:S01]  /*13a0*/  IADD3 R8, P3, R28, UR6, RZ ;  /* 0x000000061c087c10 */ /* 0x000fe2000ff7e0ff */
[----:B------:R-:W-:Y:S01]  /*13b0*/  IMAD.U32 R156, RZ, RZ, UR4 ;  /* 0x00000004ff9c7e24 */ /* 0x000fe2000f8e00ff */
[----:B------:R-:W-:Y:S01]  /*13c0*/  ISETP.NE.AND.EX P2, PT, RZ, UR9, PT, P2 ;  /* 0x00000009ff007c0c */ /* 0x000fe2000bf45320 */
[----:B------:R-:W-:Y:S01]  /*13d0*/  ULDC.64 UR4, c[0x0][0x3f8] ;  /* 0x0000fe0000047ab9 */ /* 0x000fe20000000a00 */
[----:B------:R0:W5:Y:S01]  /*13e0*/  @P1 LDG.E R3, desc[UR10][R6.64] ;  /* 0x0000000a06031981 */ /* 0x000162000c1e1900 */
[----:B------:R-:W-:Y:S01]  /*13f0*/  UISETP.NE.U32.AND UP0, UPT, UR4, URZ, UPT ;  /* 0x0000003f0400728c */ /* 0x000fe2000bf05070 */
[----:B------:R-:W-:-:S02]  /*1400*/  IADD3.X R9, R30, UR7, RZ, P3, !PT ;  /* 0x000000071e097c10 */ /* 0x000fc40009ffe4ff */
[----:B------:R-:W-:Y:S01]  /*1410*/  ULDC UR4, c[0x0][0x404] ;  /* 0x0001010000047ab9 */ /* 0x000fe20000000800 */
[----:B------:R-:W-:Y:S02]  /*1420*/  UISETP.NE.AND.EX UP0, UPT, UR5, URZ, UPT, UP0 ;  /* 0x0000003f0500728c */ /* 0x000fe4000bf05300 */
[----:B------:R0:W5:Y:S01]  /*1430*/  @P0 LDG.E R29, desc[UR10][R8.64] ;  /* 0x0000000a081d0981 */ /* 0x000162000c1e1900 */
[----:B------:R-:W-:Y:S01]  /*1440*/  ULDC UR5, c[0x0][0x2e0] ;  /* 0x0000b80000057ab9 */ /* 0x000fe20000000800 */
[----:B------:R-:W-:Y:S02]  /*1450*/  USEL UR4, UR4, 0x1, UP0 ;  /* 0x0000000104047887 */ /* 0x000fe40008000000 */
[----:B------:R-:W-:Y:S02]  /*1460*/  @P2 IADD3 R4, P1, R28, UR8, RZ ;  /* 0x000000081c042c10 */ /* 0x000fe4000ff3e0ff */
[----:B------:R-:W-:Y:S02]  /*1470*/  UIMAD UR4, UR4, UR5, URZ ;  /* 0x00000005040472a4 */ /* 0x000fe4000f8e023f */
[----:B------:R-:W-:Y:S01]  /*1480*/  @P2 IADD3.X R5, R30, UR9, RZ, P1, !PT ;  /* 0x000000091e052c10 */ /* 0x000fe20008ffe4ff */
[----:B------:R-:W-:-:S02]  /*1490*/  ULDC UR5, c[0x0][0x338] ;  /* 0x0000ce0000057ab9 */ /* 0x000fc40000000800 */
[----:B------:R-:W-:Y:S02]  /*14a0*/  IMAD.U32 R25, RZ, RZ, UR5 ;  /* 0x00000005ff197e24 */ /* 0x000fe4000f8e00ff */
[----:B------:R0:W5:Y:S01]  /*14b0*/  @P2 LDG.E R156, desc[UR10][R4.64] ;  /* 0x0000000a049c2981 */ /* 0x000162000c1e1900 */
[----:B------:R-:W-:Y:S02]  /*14c0*/  IMAD.U32 R26, RZ, RZ, UR4 ;  /* 0x00000004ff1a7e24 */ /* 0x000fe4000f8e00ff */
[----:B------:R-:W-:Y:S01]  /*14d0*/  IMAD.MOV.U32 R27, RZ, RZ, R10 ;  /* 0x000000ffff1b7224 */ /* 0x000fe200078e000a */
[----:B------:R-:W-:Y:S06]  /*14e0*/  @P2 BRA `(.L_x_5962) ;  /* 0x0000000000282947 */ /* 0x000fec0003800000 */
        /* <DEDUP_REMOVED lines=10> */
.L_x_5962:
[----:B------:R-:W-:Y:S01]  /*1590*/  ULDC.64 UR4, c[0x0][0xa20] ;  /* 0x0002880000047ab9 */ /* 0x000fe20000000a00 */
[----:B------:R1:W-:Y:S01]  /*15a0*/  STL [R1+0x88], R157 ;  /* 0x0000889d01007387 */ /* 0x0003e20000100800 */
[----:B------:R-:W-:-:S03]  /*15b0*/  ISETP.NE.U32.AND P1, PT, RZ, UR4, PT ;  /* 0x00000004ff007c0c */ /* 0x000fc6000bf25070 */
[----:B------:R1:W-:Y:S01]  /*15c0*/  STL [R1+0x80], R158 ;  /* 0x0000809e01007387 */ /* 0x0003e20000100800 */
[----:B------:R-:W-:-:S13]  /*15d0*/  ISETP.NE.AND.EX P1, PT, RZ, UR5, PT, P1 ;  /* 0x00000005ff007c0c */ /* 0x000fda000bf25310 */
[----:B-1----:R-:W-:Y:S05]  /*15e0*/  @!P1 BRA `(.L_x_5963) ;  /* 0x0000000000149947 */ /* 0x002fea0003800000 */
[----:B0-----:R-:W-:Y:S01]  /*15f0*/  IADD3 R4, P0, R28, UR4, RZ ;  /* 0x000000041c047c10 */ /* 0x001fe2000ff1e0ff */
[----:B------:R-:W-:-:S03]  /*1600*/  ULDC.64 UR6, c[0x0][0x208] ;  /* 0x0000820000067ab9 */ /* 0x000fc60000000a00 */
[----:B------:R-:W-:-:S05]  /*1610*/  IADD3.X R5, R30, UR5, RZ, P0, !PT ;  /* 0x000000051e057c10 */ /* 0x000fca00087fe4ff */
[----:B------:R1:W5:Y:S01]  /*1620*/  LDG.E R26, desc[UR6][R4.64] ;  /* 0x00000006041a7981 */ /* 0x000362000c1e1900 */
[----:B------:R-:W-:Y:S05]  /*1630*/  BRA `(.L_x_5964) ;  /* 0x0000000000147947 */ /* 0x000fea0003800000 */
.L_x_5963:
[----:B------:R-:W-:Y:S05]  /*1640*/  @!P0 BRA `(.L_x_5964) ;  /* 0x0000000000108947 */ /* 0x000fea0003800000 */
[----:B------:R-:W-:Y:S02]  /*1650*/  ULDC.64 UR4, c[0x0][0x208] ;  /* 0x0000820000047ab9 */ /* 0x000fe40000000a00 */
[----:B0-----:R-:W2:Y:S04]  /*1660*/  LDG.E R5, desc[UR4][R8.64] ;  /* 0x0000000408057981 */ /* 0x001ea8000c1e1900 */
[----:B------:R-:W2:Y:S02]  /*1670*/  LDG.E R26, desc[UR4][R8.64+0x4] ;  /* 0x00000404081a7981 */ /* 0x000ea4000c1e1900 */
[----:B--2---:R-:W-:-:S07]  /*1680*/  IMAD.IADD R26, R26, 0x1, -R5 ;  /* 0x000000011a1a7824 */ /* 0x004fce00078e0a05 */
.L_x_5964:
[----:B------:R-:W-:Y:S01]  /*1690*/  ULDC.64 UR4, c[0x0][0xa10] ;  /* 0x0002840000047ab9 */ /* 0x000fe20000000a00 */
[----:B------:R-:W-:Y:S01]  /*16a0*/  ULDC.64 UR6, c[0x0][0x208] ;  /* 0x0000820000067ab9 */ /* 0x000fe20000000a00 */
[----:B------:R-:W-:-:S04]  /*16b0*/  ISETP.NE.U32.AND P0, PT, RZ, UR4, PT ;  /* 0x00000004ff007c0c */ /* 0x000fc8000bf05070 */
[----:B------:R-:W-:Y:S01]  /*16c0*/  ISETP.NE.AND.EX P0, PT, RZ, UR5, PT, P0 ;  /* 0x00000005ff007c0c */ /* 0x000fe2000bf05300 */
[----:B0----5:R-:W-:Y:S01]  /*16d0*/  IMAD.IADD R8, R26, 0x1, -R3 ;  /* 0x000000011a087824 */ /* 0x021fe200078e0a03 */
[----:B------:R-:W-:-:S11]  /*16e0*/  ULDC.64 UR4, c[0x0][0xa30] ;  /* 0x00028c0000047ab9 */ /* 0x000fd60000000a00 */
[----:B-1----:R-:W0:Y:S02]  /*16f0*/  @P0 LDC.64 R4, c[0x0][0xa10] ;  /* 0x00028400ff040b82 */ /* 0x002e240000000a00 */
[----:B0-----:R-:W-:-:S05]  /*1700*/  @P0 IMAD.WIDE R4, R27, 0x4, R4 ;  /* 0x000000041b040825 */ /* 0x001fca00078e0204 */
[----:B------:R-:W2:Y:S04]  /*1710*/  @P0 LDG.E R0, desc[UR6][R4.64] ;  /* 0x0000000604000981 */ /* 0x000ea8000c1e1900 */
[----:B------:R0:W2:Y:S01]  /*1720*/  @P0 LDG.E R9, desc[UR6][R4.64+0x4] ;  /* 0x0000040604090981 */ /* 0x0000a2000c1e1900 */
[----:B------:R-:W-:Y:S01]  /*1730*/  ISETP.NE.U32.AND P1, PT, RZ, UR4, PT ;  /* 0x00000004ff007c0c */ /* 0x000fe2000bf25070 */
[----:B------:R-:W-:-:S03]  /*1740*/  IMAD.MOV.U32 R155, RZ, RZ, R26 ;  /* 0x000000ffff9b7224 */ /* 0x000fc600078e001a */
[----:B------:R-:W-:Y:S01]  /*1750*/  ISETP.NE.AND.EX P1, PT, RZ, UR5, PT, P1 ;  /* 0x00000005ff007c0c */ /* 0x000fe2000bf25310 */
[----:B0-----:R-:W-:-:S05]  /*1760*/  IMAD.MOV R4, RZ, RZ, -R8 ;  /* 0x000000ffff047224 */ /* 0x001fca00078e0a08 */
[----:B------:R-:W-:-:S07]  /*1770*/  VIMNMX R4, RZ, R4, !PT ;  /* 0x00000004ff047248 */ /* 0x000fce0007fe0100 */
[----:B------:R-:W-:-:S04]  /*1780*/  @P1 IADD3 R6, P2, R28, UR4, RZ ;  /* 0x000000041c061c10 */ /* 0x000fc8000ff5e0ff */
[----:B------:R-:W-:-:S05]  /*1790*/  @P1 IADD3.X R7, R30, UR5, RZ, P2, !PT ;  /* 0x000000051e071c10 */ /* 0x000fca00097fe4ff */
        /* <DEDUP_REMOVED lines=16> */
[----:B------:R-:W-:Y:S02]  /*18a0*/  @P0 LEA.HI.SX32 R24, R0, R3, 0x1b ;  /* 0x0000000300180211 */ /* 0x000fe400078fdaff */
[----:B------:R-:W-:Y:S02]  /*18b0*/  PLOP3.LUT P0, PT, PT, PT, PT, 0x80, 0x0 ;  /* 0x000000000000781c */ /* 0x000fe40003f0f070 */
        /* <DEDUP_REMOVED lines=22> */
.L_x_5967:
[----:B------:R-:W-:Y:S05]  /*1a20*/  BSYNC B6 ;  /* 0x0000000000067941 */ /* 0x000fea0003800000 */
.L_x_5966:
        /* <DEDUP_REMOVED lines=20> */
.L_x_5969:
[----:B------:R-:W-:Y:S05]  /*1b70*/  BSYNC B6 ;  /* 0x0000000000067941 */ /* 0x000fea0003800000 */
.L_x_5968:
[----:B------:R-:W2:Y:S01]  /*1b80*/  LDL.LU R21, [R1] ;  /* 0x0000000001157983 */ /* 0x000ea20000300800 */
[----:B------:R-:W-:Y:S01]  /*1b90*/  ULDC.64 UR4, c[0x0][0x9f8] ;  /* 0x00027e0000047ab9 */ /* 0x000fe20000000a00 */
[----:B------:R-:W-:Y:S01]  /*1ba0*/  ULDC.64 UR6, c[0x0][0x208] ;  /* 0x0000820000067ab9 */ /* 0x000fe20000000a00 */
[----:B------:R-:W-:Y:S01]  /*1bb0*/  ISETP.NE.U32.AND P0, PT, RZ, UR4, PT ;  /* 0x00000004ff007c0c */ /* 0x000fe2000bf05070 */
[----:B------:R-:W0:Y:S01]  /*1bc0*/  LDC R11, c[0x0][0x3d4] ;  /* 0x0000f500ff0b7b82 */ /* 0x000e220000000800 */
[----:B------:R-:W3:Y:S02]  /*1bd0*/  LDL R36, [R1+0x34] ;  /* 0x0000340001247983 */ /* 0x000ee40000100800 */
[----:B------:R-:W-:Y:S02]  /*1be0*/  ISETP.NE.AND.EX P0, PT, RZ, UR5, PT, P0 ;  /* 0x00000005ff007c0c */ /* 0x000fe4000bf05300 */
[----:B------:R-:W4:Y:S03]  /*1bf0*/  LDL R37, [R1+0x38] ;  /* 0x0000380001257983 */ /* 0x000f260000100800 */
[----:B------:R-:W1:Y:S01]  /*1c00*/  LDC R0, c[0x0][0x428] ;  /* 0x00010a00ff007b82 */ /* 0x000e620000000800 */
[----:B------:R-:W4:Y:S07]  /*1c10*/  LDL R35, [R1+0x5c] ;  /* 0x00005c0001237983 */ /* 0x000f2e0000100800 */
[----:B------:R-:W-:Y:S01]  /*1c20*/  @P0 IADD3 R4, P1, R28, UR4, RZ ;  /* 0x000000041c040c10 */ /* 0x000fe2000ff3e0ff */
[----:B------:R-:W-:Y:S01]  /*1c30*/  IMAD.IADD R123, R29, 0x1, R26 ;  /* 0x000000011d7b7824 */ /* 0x000fe200078e021a */
[----:B------:R-:W1:Y:S01]  /*1c40*/  S2R R20, SR_TID.X ;  /* 0x0000000000147919 */ /* 0x000e620000002100 */
[----:B------:R-:W1:Y:S01]  /*1c50*/  LDC.64 R96, c[0x0][0x2f0] ;  /* 0x0000bc00ff607b82 */ /* 0x000e620000000a00 */
[----:B------:R-:W-:Y:S01]  /*1c60*/  @P0 IADD3.X R5, R30, UR5, RZ, P1, !PT ;  /* 0x000000051e050c10 */ /* 0x000fe20008ffe4ff */
[----:B------:R-:W-:-:S04]  /*1c70*/  ULDC.64 UR4, c[0x0][0x2f8] ;  /* 0x0000be0000047ab9 */ /* 0x000fc80000000a00 */
[----:B------:R1:W3:Y:S01]  /*1c80*/  @P0 LDG.E R27, desc[UR6][R4.64] ;  /* 0x00000006041b0981 */ /* 0x0002e2000c1e1900 */
[----:B0-----:R-:W-:Y:S01]  /*1c90*/  ISETP.GE.AND P2, PT, R16, R11, PT ;  /* 0x0000000b1000720c */ /* 0x001fe20003f46270 */
[----:B------:R-:W-:Y:S01]  /*1ca0*/  ULDC.64 UR6, c[0x0][0xa08] ;  /* 0x0002820000067ab9 */ /* 0x000fe20000000a00 */
[----:B------:R-:W-:Y:S01]  /*1cb0*/  SHF.R.S32.HI R13, RZ, 0x1f, R123 ;  /* 0x0000001fff0d7819 */ /* 0x000fe2000001147b */
[----:B------:R-:W0:Y:S01]  /*1cc0*/  LDC.64 R106, c[0x0][0x3d8] ;  /* 0x0000f600ff6a7b82 */ /* 0x000e220000000a00 */
[----:B------:R-:W-:Y:S02]  /*1cd0*/  SHF.R.S32.HI R19, RZ, 0x1f, R18 ;  /* 0x0000001fff137819 */ /* 0x000fe40000011412 */
[----:B-1----:R-:W-:-:S05]  /*1ce0*/  ISETP.NE.AND P0, PT, R0, 0x1, PT ;  /* 0x000000010000780c */ /* 0x002fca0003f05270 */
[----:B------:R-:W1:Y:S01]  /*1cf0*/  LDC.64 R112, c[0x0][0x3e8] ;  /* 0x0000fa00ff707b82 */ /* 0x000e620000000a00 */
[----:B------:R-:W-:-:S07]  /*1d00*/  IMAD R6, R13, R96, RZ ;  /* 0x000000600d067224 */ /* 0x000fce00078e02ff */
[----:B------:R-:W1:Y:S01]  /*1d10*/  @P0 LDC R3, c[0x0][0x42c] ;  /* 0x00010b00ff030b82 */ /* 0x000e620000000800 */
[----:B------:R-:W-:Y:S01]  /*1d20*/  IMAD.WIDE.U32 R4, R123, R96, RZ ;  /* 0x000000607b047225 */ /* 0x000fe200078e00ff */
[----:B------:R-:W-:-:S06]  /*1d30*/  SHF.R.U32.HI R20, RZ, 0x7, R20 ;  /* 0x00000007ff147819 */ /* 0x000fcc0000011614 */
[----:B------:R-:W1:Y:S01]  /*1d40*/  @P0 LDC R7, c[0x0][0x430] ;  /* 0x00010c00ff070b82 */ /* 0x000e620000000800 */
[----:B------:R-:W-:Y:S01]  /*1d50*/  ISETP.NE.AND P6, PT, R20, 0x1, PT ;  /* 0x000000011400780c */ /* 0x000fe20003fc5270 */
[----:B0-----:R-:W-:-:S04]  /*1d60*/  IMAD.WIDE.U32 R102, R22, R106, R18 ;  /* 0x0000006a16667225 */ /* 0x001fc800078e0012 */
[----:B-1----:R-:W-:-:S04]  /*1d70*/  @P0 IMAD.HI.U32 R0, R158, R3, RZ ;  /* 0x000000039e000227 */ /* 0x002fc800078e00ff */
[----:B------:R-:W-:Y:S01]  /*1d80*/  IMAD R3, R123, R97, R6 ;  /* 0x000000617b037224 */ /* 0x000fe200078e0206 */
[----:B------:R-:W-:-:S03]  /*1d90*/  @P0 SHF.R.U32.HI R158, RZ, R7, R0 ;  /* 0x00000007ff9e0219 */ /* 0x000fc60000011600 */
[----:B------:R-:W-:Y:S01]  /*1da0*/  IMAD.IADD R5, R5, 0x1, R3 ;  /* 0x0000000105057824 */ /* 0x000fe200078e0203 */
[----:B------:R-:W-:Y:S02]  /*1db0*/  ISETP.NE.U32.AND P0, PT, RZ, UR6, PT ;  /* 0x00000006ff007c0c */ /* 0x000fe4000bf05070 */
[----:B------:R-:W-:Y:S01]  /*1dc0*/  SHF.R.S32.HI R6, RZ, 0x1f, R158 ;  /* 0x0000001fff067819 */ /* 0x000fe2000001149e */
[----:B------:R-:W-:Y:S01]  /*1dd0*/  IMAD.WIDE.U32 R4, R158, UR4, R4 ;  /* 0x000000049e047c25 */ /* 0x000fe2000f8e0004 */
[----:B------:R-:W-:-:S03]  /*1de0*/  ISETP.NE.AND.EX P0, PT, RZ, UR7, PT, P0 ;  /* 0x00000007ff007c0c */ /* 0x000fc6000bf05300 */
[----:B------:R-:W-:-:S04]  /*1df0*/  IMAD R3, R6, UR4, RZ ;  /* 0x0000000406037c24 */ /* 0x000fc8000f8e02ff */
[----:B------:R-:W-:Y:S01]  /*1e00*/  IMAD R3, R158, UR5, R3 ;  /* 0x000000059e037c24 */ /* 0x000fe2000f8e0203 */
[----:B------:R-:W-:-:S03]  /*1e10*/  ULDC.64 UR4, c[0x0][0x300] ;  /* 0x0000c00000047ab9 */ /* 0x000fc60000000a00 */
[----:B------:R-:W-:Y:S01]  /*1e20*/  IMAD.IADD R5, R5, 0x1, R3 ;  /* 0x0000000105057824 */ /* 0x000fe200078e0203 */
[----:B--2---:R-:W-:-:S04]  /*1e30*/  LOP3.LUT R21, R21, 0xfffffffe, RZ, 0xc0, !PT ;  /* 0xfffffffe15157812 */ /* 0x004fc800078ec0ff */
[----:B------:R-:W-:-:S05]  /*1e40*/  @P2 LOP3.LUT R21, R21, 0x1, RZ, 0xfc, !PT ;  /* 0x0000000115152812 */ /* 0x000fca00078efcff */
[----:B------:R0:W-:Y:S04]  /*1e50*/  STL [R1], R21 ;  /* 0x0000001501007387 */ /* 0x0001e80000100800 */
[----:B------:R-:W2:Y:S04]  /*1e60*/  LDL R31, [R1+0x58] ;  /* 0x00005800011f7983 */ /* 0x000ea80000100800 */
[----:B------:R-:W2:Y:S04]  /*1e70*/  LDL R33, [R1+0x48] ;  /* 0x0000480001217983 */ /* 0x000ea80000100800 */
[----:B------:R-:W2:Y:S04]  /*1e80*/  LDL R34, [R1+0x4c] ;  /* 0x00004c0001227983 */ /* 0x000ea80000100800 */
[----:B------:R-:W2:Y:S01]  /*1e90*/  LDL R29, [R1+0x3c] ;  /* 0x00003c00011d7983 */ /* 0x000ea20000100800 */
[----:B---3--:R-:W-:-:S03]  /*1ea0*/  SHF.R.S32.HI R0, RZ, 0x1f, R27 ;  /* 0x0000001fff007819 */ /* 0x008fc6000001141b */
[----:B------:R-:W3:Y:S01]  /*1eb0*/  LDL R26, [R1+0x54] ;  /* 0x00005400011a7983 */ /* 0x000ee20000100800 */
[----:B------:R-:W-:Y:S02]  /*1ec0*/  SEL R9, R27, RZ, !P0 ;  /* 0x000000ff1b097207 */ /* 0x000fe40004000000 */
[----:B------:R-:W-:Y:S01]  /*1ed0*/  SEL R8, R0, RZ, !P0 ;  /* 0x000000ff00087207 */ /* 0x000fe20004000000 */
[----:B------:R-:W3:Y:S02]  /*1ee0*/  LDL R27, [R1+0x44] ;  /* 0x00004400011b7983 */ /* 0x000ee40000100800 */
[----:B------:R-:W-:Y:S02]  /*1ef0*/  IMAD.WIDE.U32 R98, R9, UR4, R4 ;  /* 0x0000000409627c25 */ /* 0x000fe4000f8e0004 */
[----:B0-----:R-:W3:Y:S02]  /*1f00*/  LDL R21, [R1+0x6c] ;  /* 0x00006c0001157983 */ /* 0x001ee40000100800 */
[----:B------:R-:W-:-:S02]  /*1f10*/  IMAD R0, R8, UR4, RZ ;  /* 0x0000000408007c24 */ /* 0x000fc4000f8e02ff */
[----:B------:R-:W3:Y:S02]  /*1f20*/  LDL R14, [R1+0x68] ;  /* 0x00006800010e7983 */ /* 0x000ee40000100800 */
[----:B------:R-:W-:Y:S01]  /*1f30*/  IMAD R15, R9, UR5, R0 ;  /* 0x00000005090f7c24 */ /* 0x000fe2000f8e0200 */
[----:B------:R-:W-:Y:S05]  /*1f40*/  @!P6 WARPSYNC.ALL ;  /* 0x000000000000e948 */ /* 0x000fea0003800000 */
[----:B------:R-:W3:Y:S01]  /*1f50*/  LDL R12, [R1+0x64] ;  /* 0x00006400010c7983 */ /* 0x000ee20000100800 */
[----:B------:R-:W-:Y:S01]  /*1f60*/  ULDC.64 UR4, c[0x0][0x320] ;  /* 0x0000c80000047ab9 */ /* 0x000fe20000000a00 */
[----:B------:R-:W-:-:S02]  /*1f70*/  IMAD R0, R23, R106, RZ ;  /* 0x0000006a17007224 */ /* 0x000fc400078e02ff */
[----:B------:R-:W3:Y:S01]  /*1f80*/  LDL R32, [R1+0x30] ;  /* 0x0000300001207983 */ /* 0x000ee20000100800 */
[----:B------:R-:W-:Y:S02]  /*1f90*/  IMAD R3, R6, UR4, RZ ;  /* 0x0000000406037c24 */ /* 0x000fe4000f8e02ff */
[C---:B------:R-:W-:Y:S01]  /*1fa0*/  IMAD.WIDE.U32 R4, R158.reuse, UR4, R16 ;  /* 0x000000049e047c25 */ /* 0x040fe2000f8e0010 */
[----:B------:R-:W3:Y:S03]  /*1fb0*/  LDL R30, [R1+0x40] ;  /* 0x00004000011e7983 */ /* 0x000ee60000100800 */
[----:B------:R-:W-:Y:S01]  /*1fc0*/  IMAD R3, R158, UR5, R3 ;  /* 0x000000059e037c24 */ /* 0x000fe2000f8e0203 */
[----:B------:R-:W3:Y:S01]  /*1fd0*/  LDL R28, [R1+0x50] ;  /* 0x00005000011c7983 */ /* 0x000ee20000100800 */
[----:B------:R-:W-:Y:S01]  /*1fe0*/  ULDC.64 UR4, c[0x0][0x328] ;  /* 0x0000ca0000047ab9 */ /* 0x000fe20000000a00 */
[----:B------:R-:W-:-:S02]  /*1ff0*/  IMAD R7, R22, R107, R0 ;  /* 0x0000006b16077224 */ /* 0x000fc400078e0200 */
[----:B------:R-:W-:Y:S01]  /*2000*/  IMAD.IADD R101, R5, 0x1, R3 ;  /* 0x0000000105657824 */ /* 0x000fe200078e0203 */
[----:B------:R-:W-:Y:S01]  /*2010*/  SEL R3, R11, RZ, P2 ;  /* 0x000000ff0b037207 */ /* 0x000fe20001000000 */
[----:B------:R-:W-:-:S04]  /*2020*/  IMAD R0, R8, UR4, RZ ;  /* 0x0000000408007c24 */ /* 0x000fc8000f8e02ff */
[----:B------:R-:W-:Y:S02]  /*2030*/  IMAD.IADD R3, R16, 0x1, R3 ;  /* 0x0000000110037824 */ /* 0x000fe400078e0203 */
[----:B------:R-:W-:Y:S02]  /*2040*/  IMAD R41, R9, UR5, R0 ;  /* 0x0000000509297c24 */ /* 0x000fe4000f8e0200 */
[----:B------:R-:W-:Y:S01]  /*2050*/  IMAD.MOV.U32 R100, RZ, RZ, R4 ;  /* 0x000000ffff647224 */ /* 0x000fe200078e0004 */
[----:B------:R-:W-:Y:S01]  /*2060*/  SHF.R.S32.HI R0, RZ, 0x1f, R3 ;  /* 0x0000001fff007819 */ /* 0x000fe20000011403 */
[----:B------:R-:W-:-:S03]  /*2070*/  IMAD.WIDE.U32 R4, R22, R106, R16 ;  /* 0x0000006a16047225 */ /* 0x000fc600078e0010 */
[----:B------:R-:W-:Y:S01]  /*2080*/  LEA.HI R10, R0, R3, RZ, 0x3 ;  /* 0x00000003000a7211 */ /* 0x000fe200078f18ff */
[-C--:B------:R-:W-:Y:S02]  /*2090*/  IMAD R6, R23, R112.reuse, RZ ;  /* 0x0000007017067224 */ /* 0x080fe400078e02ff */
[----:B------:R-:W-:Y:S02]  /*20a0*/  IMAD.IADD R103, R103, 0x1, R7 ;  /* 0x0000000167677824 */ /* 0x000fe400078e0207 */
[----:B------:R-:W-:Y:S02]  /*20b0*/  IMAD.IADD R5, R7, 0x1, R5 ;  /* 0x0000000107057824 */ /* 0x000fe400078e0205 */
[----:B------:R-:W-:-:S04]  /*20c0*/  IMAD.WIDE.U32 R108, R22, R112, R18 ;  /* 0x00000070166c7225 */ /* 0x000fc800078e0012 */
[----:B------:R-:W-:Y:S01]  /*20d0*/  IMAD R7, R22, R113, R6 ;  /* 0x0000007116077224 */ /* 0x000fe200078e0206 */
[----:B------:R-:W-:Y:S01]  /*20e0*/  LOP3.LUT R6, R36, 0x38, R10, 0xf8, !PT ;  /* 0x0000003824067812 */ /* 0x000fe200078ef80a */
[----:B------:R-:W-:-:S04]  /*20f0*/  IMAD.WIDE.U32 R110, R22, R112, R16 ;  /* 0x00000070166e7225 */ /* 0x000fc800078e0010 */
[----:B------:R-:W-:Y:S02]  /*2100*/  IMAD.IADD R109, R109, 0x1, R7 ;  /* 0x000000016d6d7824 */ /* 0x000fe400078e0207 */
[----:B------:R-:W-:Y:S01]  /*2110*/  IMAD.IADD R111, R7, 0x1, R111 ;  /* 0x00000001076f7824 */ /* 0x000fe200078e026f */
[----:B------:R-:W-:-:S04]  /*2120*/  LEA.HI R0, R0, R3, RZ, 0x6 ;  /* 0x0000000300007211 */ /* 0x000fc800078f30ff */
[----:B------:R-:W-:Y:S02]  /*2130*/  SHF.R.S32.HI R3, RZ, 0x6, R0 ;  /* 0x00000006ff037819 */ /* 0x000fe40000011400 */
[----:B----4-:R-:W-:-:S04]  /*2140*/  LOP3.LUT R0, R37, 0x38, R10, 0xf8, !PT ;  /* 0x0000003825007812 */ /* 0x010fc800078ef80a */
[----:B------:R-:W-:Y:S01]  /*2150*/  LOP3.LUT R0, R0, R35, RZ, 0x3c, !PT ;  /* 0x0000002300007212 */ /* 0x000fe200078e3cff */
[----:B------:R-:W-:Y:S01]  /*2160*/  IMAD.WIDE.U32 R100, R9, UR4, R100 ;  /* 0x0000000409647c25 */ /* 0x000fe2000f8e0064 */
[----:B-----5:R-:W-:Y:S01]  /*2170*/  SHF.R.S32.HI R9, RZ, 0x1f, R155 ;  /* 0x0000001fff097819 */ /* 0x020fe2000001149b */
[----:B------:R-:W-:Y:S01]  /*2180*/  ULDC UR4, c[0x0][0x2e4] ;  /* 0x0000b90000047ab9 */ /* 0x000fe20000000800 */
[C---:B------:R-:W-:Y:S01]  /*2190*/  SHF.L.U64.HI R115, R96.reuse, 0x5, R97 ;  /* 0x0000000560737819 */ /* 0x040fe20000010261 */
[----:B------:R-:W-:Y:S01]  /*21a0*/  IMAD.SHL.U32 R114, R96, 0x20, RZ ;  /* 0x0000002060727824 */ /* 0x000fe200078e00ff */
[----:B------:R-:W-:-:S03]  /*21b0*/  IADD3 R122, P0, R22, R123, RZ ;  /* 0x0000007b167a7210 */ /* 0x000fc60007f1e0ff */
[----:B------:R-:W-:-:S03]  /*21c0*/  IMAD.WIDE.U32 R116, R22, R96, R114 ;  /* 0x0000006016747225 */ /* 0x000fc600078e0072 */
[----:B------:R-:W-:Y:S01]  /*21d0*/  IADD3 R127, P1, R114, R116, RZ ;  /* 0x00000074727f7210 */ /* 0x000fe20007f3e0ff */
[----:B------:R-:W-:-:S03]  /*21e0*/  IMAD.X R123, R23, 0x1, R13, P0 ;  /* 0x00000001177b7824 */ /* 0x000fc600000e060d */
[----:B------:R-:W-:Y:S01]  /*21f0*/  IADD3 R130, P0, R127, R114, RZ ;  /* 0x000000727f827210 */ /* 0x000fe20007f1e0ff */
[----:B------:R-:W-:Y:S01]  /*2200*/  IMAD.WIDE.U32 R118, R22, R96, R16 ;  /* 0x0000006016767225 */ /* 0x000fe200078e0010 */
[C-C-:B------:R-:W-:Y:S02]  /*2210*/  SHF.L.U64.HI R144, R96.reuse, 0x6, R97.reuse ;  /* 0x0000000660907819 */ /* 0x140fe40000010261 */
[----:B------:R-:W-:Y:S01]  /*2220*/  SHF.L.U64.HI R139, R96, 0x7, R97 ;  /* 0x00000007608b7819 */ /* 0x000fe20000010261 */
[----:B------:R-:W-:Y:S02]  /*2230*/  IMAD.IADD R15, R99, 0x1, R15 ;  /* 0x00000001630f7824 */ /* 0x000fe400078e020f */
[----:B------:R-:W-:Y:S01]  /*2240*/  IMAD R39, R97, 0xb0, RZ ;  /* 0x000000b061277824 */ /* 0x000fe200078e02ff */
[C---:B------:R-:W-:Y:S01]  /*2250*/  SHF.L.U64.HI R38, R106.reuse, 0x5, R107 ;  /* 0x000000056a267819 */ /* 0x040fe2000001026b */
[----:B------:R-:W-:Y:S01]  /*2260*/  IMAD.WIDE.U32 R104, R155, R106, R4 ;  /* 0x0000006a9b687225 */ /* 0x000fe200078e0004 */
[----:B------:R-:W-:-:S02]  /*2270*/  SHF.L.U64.HI R37, R106, 0x6, R107 ;  /* 0x000000066a257819 */ /* 0x000fc4000001026b */
[----:B------:R-:W-:Y:S01]  /*2280*/  SHF.L.U64.HI R36, R106, 0x7, R107 ;  /* 0x000000076a247819 */ /* 0x000fe2000001026b */
[----:B------:R-:W-:Y:S01]  /*2290*/  IMAD R143, R107, 0xb0, RZ ;  /* 0x000000b06b8f7824 */ /* 0x000fe200078e02ff */
[----:B------:R-:W-:Y:S01]  /*22a0*/  SHF.L.U64.HI R120, R112, 0x7, R113 ;  /* 0x0000000770787819 */ /* 0x000fe20000010271 */
[----:B------:R-:W-:Y:S01]  /*22b0*/  IMAD.SHL.U32 R35, R106, 0x20, RZ ;  /* 0x000000206a237824 */ /* 0x000fe200078e00ff */
[----:B------:R-:W-:Y:S01]  /*22c0*/  IADD3 R13, P2, R98, 0x40, RZ ;  /* 0x00000040620d7810 */ /* 0x000fe20007f5e0ff */
[----:B------:R-:W-:-:S04]  /*22d0*/  IMAD.WIDE.U32 R102, R155, R106, R102 ;  /* 0x0000006a9b667225 */ /* 0x000fc800078e0066 */
[----:B------:R-:W-:Y:S02]  /*22e0*/  IMAD R5, R113, 0xb0, RZ ;  /* 0x000000b071057824 */ /* 0x000fe400078e02ff */
[----:B------:R-:W-:Y:S02]  /*22f0*/  IMAD.SHL.U32 R121, R112, 0x80, RZ ;  /* 0x0000008070797824 */ /* 0x000fe400078e00ff */
[----:B------:R-:W-:-:S04]  /*2300*/  IMAD.WIDE.U32 R108, R155, R112, R108 ;  /* 0x000000709b6c7225 */ /* 0x000fc800078e006c */
[----:B------:R-:W-:-:S04]  /*2310*/  IMAD.WIDE.U32 R110, R155, R112, R110 ;  /* 0x000000709b6e7225 */ /* 0x000fc800078e006e */
[----:B------:R-:W-:Y:S01]  /*2320*/  VIADD R161, R20, 0x8 ;  /* 0x0000000814a17836 */ /* 0x000fe20000000000 */
[----:B------:R-:W-:Y:S01]  /*2330*/  LOP3.LUT R20, R10, 0xfffffff8, RZ, 0xc0, !PT ;  /* 0xfffffff80a147812 */ /* 0x000fe200078ec0ff */
[----:B------:R-:W-:Y:S01]  /*2340*/  IMAD.WIDE.U32 R158, R96, 0xb0, RZ ;  /* 0x000000b0609e7825 */ /* 0x000fe200078e00ff */
[----:B------:R-:W-:Y:S02]  /*2350*/  SHF.R.S32.HI R146, RZ, 0x1f, R225 ;  /* 0x0000001fff927819 */ /* 0x000fe400000114e1 */
[----:B------:R-:W-:Y:S01]  /*2360*/  SHF.R.S32.HI R145, RZ, 0x1f, R226 ;  /* 0x0000001fff917819 */ /* 0x000fe200000114e2 */
[----:B------:R-:W-:Y:S01]  /*2370*/  IMAD.IADD R39, R159, 0x1, R39 ;  /* 0x000000019f277824 */ /* 0x000fe200078e0227 */
[----:B--2---:R-:W-:Y:S02]  /*2380*/  LOP3.LUT R7, R6, R31, RZ, 0x3c, !PT ;  /* 0x0000001f06077212 */ /* 0x004fe400078e3cff */
[----:B------:R-:W0:Y:S01]  /*2390*/  S2R R31, SR_TID.X ;  /* 0x00000000001f7919 */ /* 0x000e220000002100 */
[----:B------:R-:W-:-:S04]  /*23a0*/  IMAD R150, R3, 0x2c00, R33 ;  /* 0x00002c0003967824 */ /* 0x000fc800078e0221 */
[----:B------:R-:W-:Y:S02]  /*23b0*/  IMAD.IADD R150, R150, 0x1, R7 ;  /* 0x0000000196967824 */ /* 0x000fe400078e0207 */
[----:B------:R-:W-:Y:S01]  /*23c0*/  IMAD R151, R3, 0x2c00, R34 ;  /* 0x00002c0003977824 */ /* 0x000fe200078e0222 */
[----:B---3--:R-:W-:Y:S02]  /*23d0*/  SHF.R.U32.HI R138, RZ, 0x3, R27 ;  /* 0x00000003ff8a7819 */ /* 0x008fe4000001161b */
[----:B------:R-:W-:Y:S01]  /*23e0*/  LOP3.LUT R7, R27, 0x38, R10, 0xf8, !PT ;  /* 0x000000381b077812 */ /* 0x000fe200078ef80a */
[----:B0-----:R-:W-:-:S05]  /*23f0*/  VIADD R31, R31, 0xffffff80 ;  /* 0xffffff801f1f7836 */ /* 0x001fca0000000000 */
[----:B------:R-:W-:-:S04]  /*2400*/  SHF.R.S32.HI R27, RZ, 0x1f, R31 ;  /* 0x0000001fff1b7819 */ /* 0x000fc8000001141f */
[----:B------:R-:W-:Y:S01]  /*2410*/  LEA.HI R27, R27, R31, RZ, 0x6 ;  /* 0x0000001f1b1b7211 */ /* 0x000fe200078f30ff */
[----:B------:R-:W-:Y:S01]  /*2420*/  IMAD.IADD R151, R151, 0x1, R0 ;  /* 0x0000000197977824 */ /* 0x000fe200078e0200 */
[----:B------:R-:W-:-:S03]  /*2430*/  LOP3.LUT R0, R10, 0x38, RZ, 0xc0, !PT ;  /* 0x000000380a007812 */ /* 0x000fc600078ec0ff */
[----:B------:R-:W-:Y:S01]  /*2440*/  IMAD.SHL.U32 R27, R27, 0x8, RZ ;  /* 0x000000081b1b7824 */ /* 0x000fe200078e00ff */
[----:B------:R-:W-:-:S04]  /*2450*/  LOP3.LUT R0, R0, 0x1c0, R29, 0xf8, !PT ;  /* 0x000001c000007812 */ /* 0x000fc800078ef81d */
[----:B------:R-:W-:Y:S01]  /*2460*/  LOP3.LUT R27, R27, 0xfffffe00, RZ, 0xc0, !PT ;  /* 0xfffffe001b1b7812 */ /* 0x000fe200078ec0ff */
[C---:B------:R-:W-:Y:S02]  /*2470*/  IMAD R149, R3.reuse, 0x2c00, R26 ;  /* 0x00002c0003957824 */ /* 0x040fe400078e021a */
[C---:B------:R-:W-:Y:S02]  /*2480*/  IMAD R148, R3.reuse, 0x2c00, R21 ;  /* 0x00002c0003947824 */ /* 0x040fe400078e0215 */
[C---:B------:R-:W-:Y:S02]  /*2490*/  IMAD R154, R3.reuse, 0x2c00, R27 ;  /* 0x00002c00039a7824 */ /* 0x040fe400078e021b */
[----:B------:R-:W-:Y:S01]  /*24a0*/  IMAD R147, R3, 0x2c00, R14 ;  /* 0x00002c0003937824 */ /* 0x000fe200078e020e */
[----:B------:R-:W-:Y:S01]  /*24b0*/  LOP3.LUT R3, R0, R12, RZ, 0x3c, !PT ;  /* 0x0000000c00037212 */ /* 0x000fe200078e3cff */
[----:B------:R-:W-:-:S04]  /*24c0*/  IMAD R0, R9, R106, RZ ;  /* 0x0000006a09007224 */ /* 0x000fc800078e02ff */
[----:B------:R-:W-:Y:S02]  /*24d0*/  IMAD R27, R155, R107, R0 ;  /* 0x0000006b9b1b7224 */ /* 0x000fe400078e0200 */
[----:B------:R-:W-:-:S04]  /*24e0*/  IMAD R0, R9, R112, RZ ;  /* 0x0000007009007224 */ /* 0x000fc800078e02ff */
[----:B------:R-:W-:Y:S02]  /*24f0*/  IMAD R21, R155, R113, R0 ;  /* 0x000000719b157224 */ /* 0x000fe400078e0200 */
[----:B------:R-:W-:Y:S02]  /*2500*/  IMAD R0, R23, R96, RZ ;  /* 0x0000006017007224 */ /* 0x000fe400078e02ff */
[----:B------:R-:W-:Y:S02]  /*2510*/  IMAD.IADD R154, R154, 0x1, R3 ;  /* 0x000000019a9a7824 */ /* 0x000fe400078e0203 */
[----:B------:R-:W-:-:S04]  /*2520*/  IMAD R3, R22, R97, R0 ;  /* 0x0000006116037224 */ /* 0x000fc800078e0200 */
[----:B------:R-:W-:-:S04]  /*2530*/  IMAD.IADD R125, R3, 0x1, R117 ;  /* 0x00000001037d7824 */ /* 0x000fc800078e0275 */
[----:B------:R-:W-:-:S04]  /*2540*/  IMAD.X R126, R125, 0x1, R115, P1 ;  /* 0x000000017d7e7824 */ /* 0x000fc800008e0673 */
[--C-:B------:R-:W-:Y:S01]  /*2550*/  IMAD.X R128, R126, 0x1, R115.reuse, P0 ;  /* 0x000000017e807824 */ /* 0x100fe200000e0673 */
[----:B------:R-:W-:Y:S02]  /*2560*/  IADD3 R136, P0, R130, R114, RZ ;  /* 0x0000007282887210 */ /* 0x000fe40007f1e0ff */
[----:B------:R-:W-:Y:S02]  /*2570*/  SHF.R.U32.HI R137, RZ, 0x3, R30 ;  /* 0x00000003ff897819 */ /* 0x000fe4000001161e */
[--C-:B------:R-:W-:Y:S01]  /*2580*/  LOP3.LUT R6, R32, 0x38, R10.reuse, 0xf8, !PT ;  /* 0x0000003820067812 */ /* 0x100fe200078ef80a */
[----:B------:R-:W-:Y:S01]  /*2590*/  IMAD.X R131, R128, 0x1, R115, P0 ;  /* 0x0000000180837824 */ /* 0x000fe200000e0673 */
[----:B------:R-:W-:Y:S01]  /*25a0*/  LOP3.LUT R8, R30, 0x38, R10, 0xf8, !PT ;  /* 0x000000381e087812 */ /* 0x000fe200078ef80a */
[----:B------:R-:W-:Y:S01]  /*25b0*/  IMAD.IADD R124, R119, 0x1, R3 ;  /* 0x00000001777c7824 */ /* 0x000fe200078e0203 */
[----:B------:R-:W-:Y:S01]  /*25c0*/  IADD3 R14, P0, R98, R118, RZ ;  /* 0x00000076620e7210 */ /* 0x000fe20007f1e0ff */
[----:B------:R-:W-:Y:S01]  /*25d0*/  IMAD.SHL.U32 R97, R11, 0x2, RZ ;  /* 0x000000020b617824 */ /* 0x000fe200078e00ff */
[----:B------:R-:W-:Y:S01]  /*25e0*/  LOP3.LUT R6, R6, R28, RZ, 0x3c, !PT ;  /* 0x0000001c06067212 */ /* 0x000fe200078e3cff */
[C---:B------:R-:W-:Y:S01]  /*25f0*/  IMAD.SHL.U32 R34, R106.reuse, 0x40, RZ ;  /* 0x000000406a227824 */ /* 0x040fe200078e00ff */
[----:B------:R-:W-:Y:S01]  /*2600*/  LOP3.LUT R7, R7, R138, RZ, 0x3c, !PT ;  /* 0x0000008a07077212 */ /* 0x000fe200078e3cff */
[----:B------:R-:W-:Y:S01]  /*2610*/  IMAD.SHL.U32 R33, R106, 0x80, RZ ;  /* 0x000000806a217824 */ /* 0x000fe200078e00ff */
[----:B------:R-:W-:Y:S01]  /*2620*/  LOP3.LUT R8, R8, R137, RZ, 0x3c, !PT ;  /* 0x0000008908087212 */ /* 0x000fe200078e3cff */
[C---:B------:R-:W-:Y:S01]  /*2630*/  IMAD.SHL.U32 R30, R112.reuse, 0x20, RZ ;  /* 0x00000020701e7824 */ /* 0x040fe200078e00ff */
[C-C-:B------:R-:W-:Y:S01]  /*2640*/  SHF.L.U64.HI R32, R112.reuse, 0x5, R113.reuse ;  /* 0x0000000570207819 */ /* 0x140fe20000010271 */
[C---:B------:R-:W-:Y:S01]  /*2650*/  IMAD.SHL.U32 R29, R112.reuse, 0x40, RZ ;  /* 0x00000040701d7824 */ /* 0x040fe200078e00ff */
[----:B------:R-:W-:Y:S01]  /*2660*/  SHF.L.U64.HI R31, R112, 0x6, R113 ;  /* 0x00000006701f7819 */ /* 0x000fe20000010271 */
[----:B------:R-:W-:Y:S01]  /*2670*/  IMAD.WIDE.U32 R106, R106, 0xb0, RZ ;  /* 0x000000b06a6a7825 */ /* 0x000fe200078e00ff */
[----:B------:R-:W-:-:S02]  /*2680*/  IADD3 R141, P3, R136, R114, RZ ;  /* 0x00000072888d7210 */ /* 0x000fc40007f7e0ff */
[----:B------:R-:W-:Y:S01]  /*2690*/  IADD3 R11, P4, R14, 0x40, RZ ;  /* 0x000000400e0b7810 */ /* 0x000fe20007f9e0ff */
[----:B------:R-:W-:-:S04]  /*26a0*/  IMAD.WIDE.U32 R112, R112, 0xb0, RZ ;  /* 0x000000b070707825 */ /* 0x000fc800078e00ff */
[----:B------:R-:W-:Y:S01]  /*26b0*/  IMAD.X R12, R124, 0x1, R15, P0 ;  /* 0x000000017c0c7824 */ /* 0x000fe200000e060f */
[----:B------:R-:W-:Y:S01]  /*26c0*/  ISETP.GE.AND P0, PT, R16, UR4, PT ;  /* 0x0000000410007c0c */ /* 0x000fe2000bf06270 */
[----:B------:R-:W-:Y:S01]  /*26d0*/  IMAD.IADD R149, R149, 0x1, R6 ;  /* 0x0000000195957824 */ /* 0x000fe200078e0206 */
[----:B------:R-:W-:Y:S01]  /*26e0*/  ISETP.GE.AND P1, PT, R227, UR4, PT ;  /* 0x00000004e3007c0c */ /* 0x000fe2000bf26270 */
[----:B------:R-:W-:Y:S01]  /*26f0*/  IMAD.IADD R148, R148, 0x1, R7 ;  /* 0x0000000194947824 */ /* 0x000fe200078e0207 */
[----:B------:R-:W-:Y:S01]  /*2700*/  SHF.R.S32.HI R10, RZ, 0x3, R10 ;  /* 0x00000003ff0a7819 */ /* 0x000fe2000001140a */
[----:B------:R-:W-:Y:S01]  /*2710*/  IMAD.IADD R147, R147, 0x1, R8 ;  /* 0x0000000193937824 */ /* 0x000fe200078e0208 */
[----:B------:R-:W-:Y:S01]  /*2720*/  SHF.R.S32.HI R9, RZ, 0x1f, R20 ;  /* 0x0000001fff097819 */ /* 0x000fe20000011414 */
[----:B------:R-:W-:Y:S02]  /*2730*/  IMAD.IADD R28, R103, 0x1, R27 ;  /* 0x00000001671c7824 */ /* 0x000fe400078e021b */
[----:B------:R-:W-:-:S02]  /*2740*/  IMAD.IADD R26, R109, 0x1, R21 ;  /* 0x000000016d1a7824 */ /* 0x000fc400078e0215 */
[----:B------:R-:W-:Y:S02]  /*2750*/  IMAD.IADD R143, R107, 0x1, R143 ;  /* 0x000000016b8f7824 */ /* 0x000fe400078e028f */
[----:B------:R-:W-:Y:S02]  /*2760*/  IMAD.IADD R142, R113, 0x1, R5 ;  /* 0x00000001718e7824 */ /* 0x000fe400078e0205 */
[----:B------:R-:W-:Y:S02]  /*2770*/  IMAD.IADD R27, R27, 0x1, R105 ;  /* 0x000000011b1b7824 */ /* 0x000fe400078e0269 */
[----:B------:R-:W-:Y:S02]  /*2780*/  IMAD.IADD R21, R21, 0x1, R111 ;  /* 0x0000000115157824 */ /* 0x000fe400078e026f */
[----:B------:R-:W-:Y:S02]  /*2790*/  IMAD.X R140, R131, 0x1, R115, P3 ;  /* 0x00000001838c7824 */ /* 0x000fe400018e0673 */
[----:B------:R-:W-:-:S02]  /*27a0*/  IMAD.X R8, RZ, RZ, R15, P2 ;  /* 0x000000ffff087224 */ /* 0x000fc400010e060f */
[----:B------:R-:W-:Y:S02]  /*27b0*/  IMAD.X R7, RZ, RZ, R12, P4 ;  /* 0x000000ffff077224 */ /* 0x000fe400020e060c */
[----:B------:R-:W-:Y:S01]  /*27c0*/  IMAD.IADD R6, R101, 0x1, R41 ;  /* 0x0000000165067824 */ /* 0x000fe200078e0229 */
[----:B------:R-:W-:Y:S06]  /*27d0*/  @!P6 BAR.SYNC.DEFER_BLOCKING 0x9, 0x100 ;  /* 0x024400000000eb1d */ /* 0x000fec0000010000 */
.L_x_6093:
[----:B------:R-:W2:Y:S01]  /*27e0*/  LDL R0, [R1+0x60] ;  /* 0x0000600001007983 */ /* 0x000ea20000100800 */
[----:B------:R-:W0:Y:S03]  /*27f0*/  LDC R80, c[0x0][0x3d4] ;  /* 0x0000f500ff507b82 */ /* 0x000e260000000800 */
[----:B---34-:R-:W3:Y:S01]  /*2800*/  LDL.LU R46, [R1] ;  /* 0x00000000012e7983 */ /* 0x018ee20000300800 */
[----:B------:R-:W-:Y:S01]  /*2810*/  VIADD R24, R24, 0xffffffff ;  /* 0xffffffff18187836 */ /* 0x000fe20000000000 */
[----:B------:R-:W-:Y:S05]  /*2820*/  YIELD ;  /* 0x0000000000007946 */ /* 0x000fea0003800000 */
[----:B------:R-:W-:Y:S01]  /*2830*/  ISETP.GT.AND P3, PT, R24, R129, PT ;  /* 0x000000811800720c */ /* 0x000fe20003f64270 */
[----:B------:R-:W-:Y:S01]  /*2840*/  BSSY B0, `(.L_x_5970) ;  /* 0x0000916000007945 */ /* 0x000fe20003800000 */
[----:B0-----:R-:W-:Y:S01]  /*2850*/  ISETP.GE.AND P2, PT, R80, 0x1, PT ;  /* 0x000000015000780c */ /* 0x001fe20003f46270 */
[----:B--2---:R-:W-:Y:S01]  /*2860*/  IMAD R5, R220, 0x5800, R0 ;  /* 0x00005800dc057824 */ /* 0x004fe200078e0200 */
[----:B---3--:R-:W-:-:S03]  /*2870*/  LOP3.LUT R46, R46, 0xffffffef, RZ, 0xc0, !PT ;  /* 0xffffffef2e2e7812 */ /* 0x008fc600078ec0ff */
[----:B------:R-:W-:-:S06]  /*2880*/  IMAD R5, R5, 0x2, R2 ;  /* 0x0000000205057824 */ /* 0x000fcc00078e0202 */
[----:B------:R-:W-:-:S05]  /*2890*/  @P3 LOP3.LUT R46, R46, 0x10, RZ, 0xfc, !PT ;  /* 0x000000102e2e3812 */ /* 0x000fca00078efcff */
[----:B------:R0:W-:Y:S01]  /*28a0*/  STL [R1], R46 ;  /* 0x0000002e01007387 */ /* 0x0001e20000100800 */
[----:B-1----:R-:W-:Y:S05]  /*28b0*/  @!P2 BRA `(.L_x_5971) ;  /* 0x0000008400eca947 */ /* 0x002fea0003800000 */
[----:B------:R-:W-:Y:S01]  /*28c0*/  ULDC.U8 UR4, c[0x0][0x3f0] ;  /* 0x0000fc0000047ab9 */ /* 0x000fe20000000000 */
[----:B------:R-:W-:Y:S01]  /*28d0*/  SHF.R.S32.HI R3, RZ, 0x1f, R24 ;  /* 0x0000001fff037819 */ /* 0x000fe20000011418 */
[-C--:B------:R-:W-:Y:S01]  /*28e0*/  IMAD R4, R143, R24.reuse, RZ ;  /* 0x000000188f047224 */ /* 0x080fe200078e02ff */
[----:B------:R-:W-:Y:S01]  /*28f0*/  ISETP.NE.AND P2, PT, RZ, UR4, PT ;  /* 0x00000004ff007c0c */ /* 0x000fe2000bf45270 */
[-C--:B------:R-:W-:Y:S02]  /*2900*/  IMAD R0, R39, R24.reuse, RZ ;  /* 0x0000001827007224 */ /* 0x080fe400078e02ff */
[----:B------:R-:W-:Y:S02]  /*2910*/  IMAD R40, R142, R24, RZ ;  /* 0x000000188e287224 */ /* 0x000fe400078e02ff */
[----:B------:R-:W-:Y:S02]  /*2920*/  IMAD R43, R3, R106, R4 ;  /* 0x0000006a032b7224 */ /* 0x000fe400078e0204 */
[----:B------:R-:W-:-:S02]  /*2930*/  IMAD R4, R24, -0xb0, R25 ;  /* 0xffffff5018047824 */ /* 0x000fc400078e0219 */
[C---:B------:R-:W-:Y:S02]  /*2940*/  IMAD R41, R3.reuse, R158, R0 ;  /* 0x0000009e03297224 */ /* 0x040fe400078e0200 */
[----:B------:R-:W-:Y:S01]  /*2950*/  IMAD R45, R3, R112, R40 ;  /* 0x00000070032d7224 */ /* 0x000fe200078e0228 */
[----:B------:R-:W-:Y:S01]  /*2960*/  VIMNMX R4, R4, 0xb0, PT ;  /* 0x000000b004047848 */ /* 0x000fe20003fe0100 */
[----:B------:R-:W-:-:S04]  /*2970*/  IMAD.WIDE.U32 R132, R158, R24, RZ ;  /* 0x000000189e847225 */ /* 0x000fc800078e00ff */
[----:B------:R-:W-:-:S04]  /*2980*/  IMAD.WIDE.U32 R92, R106, R24, RZ ;  /* 0x000000186a5c7225 */ /* 0x000fc800078e00ff */
[----:B------:R-:W-:-:S04]  /*2990*/  IMAD.WIDE.U32 R90, R112, R24, RZ ;  /* 0x00000018705a7225 */ /* 0x000fc800078e00ff */
[----:B------:R-:W-:Y:S02]  /*29a0*/  IMAD.IADD R88, R133, 0x1, R41 ;  /* 0x0000000185587824 */ /* 0x000fe400078e0229 */
        /* <DEDUP_REMOVED lines=9> */
[----:B------:R-:W-:-:S03]  /*2a40*/  CS2R R152, SRZ ;  /* 0x0000000000987805 */ /* 0x000fc6000001ff00 */
[----:B------:R-:W-:Y:S05]  /*2a50*/  @P3 BRA `(.L_x_5974) ;  /* 0x0000000000543947 */ /* 0x000fea0003800000 */
        /* <DEDUP_REMOVED lines=21> */
.L_x_5974:
[----:B------:R-:W-:Y:S05]  /*2bb0*/  BSYNC B1 ;  /* 0x0000000000017941 */ /* 0x000fea0003800000 */
.L_x_5973:
[----:B------:R-:W-:Y:S01]  /*2bc0*/  ISETP.GE.AND P4, PT, R223, R4, PT ;  /* 0x00000004df00720c */ /* 0x000fe20003f86270 */
[----:B-1---5:R-:W-:Y:S01]  /*2bd0*/  IMAD.MOV.U32 R40, RZ, RZ, R86 ;  /* 0x000000ffff287224 */ /* 0x022fe200078e0056 */
[----:B------:R-:W-:Y:S01]  /*2be0*/  BSSY B1, `(.L_x_5975) ;  /* 0x0000029000017945 */ /* 0x000fe20003800000 */
[----:B------:R-:W-:Y:S01]  /*2bf0*/  IMAD.MOV.U32 R41, RZ, RZ, R87 ;  /* 0x000000ffff297224 */ /* 0x000fe200078e0057 */
[----:B------:R-:W-:Y:S01]  /*2c00*/  CS2R R82, SRZ ;  /* 0x0000000000527805 */ /* 0x000fe2000001ff00 */
        /* <DEDUP_REMOVED lines=15> */
[----:B------:R-:W-:Y:S01]  /*2d00*/  PRMT R194, R43, 0x7610, R194 ;  /* 0x000076102bc27816 */ /* 0x000fe200000000c2 */
        /* <DEDUP_REMOVED lines=22> */
.L_x_5976:
[----:B------:R-:W-:Y:S05]  /*2e70*/  BSYNC B1 ;  /* 0x0000000000017941 */ /* 0x000fea0003800000 */
.L_x_5975:
[----:B------:R-:W-:Y:S01]  /*2e80*/  ISETP.GE.AND P2, PT, R222, R4, PT ;  /* 0x00000004de00720c */ /* 0x000fe20003f46270 */
[----:B------:R-:W-:Y:S01]  /*2e90*/  IMAD.MOV.U32 R45, RZ, RZ, R46 ;  /* 0x000000ffff2d7224 */ /* 0x000fe200078e002e */
[----:B------:R-:W-:Y:S01]  /*2ea0*/  BSSY B1, `(.L_x_5977) ;  /* 0x000002f000017945 */ /* 0x000fe20003800000 */
[----:B-1---5:R-:W-:Y:S01]  /*2eb0*/  IMAD.MOV.U32 R40, RZ, RZ, R76 ;  /* 0x000000ffff287224 */ /* 0x022fe200078e004c */
[----:B------:R-:W-:Y:S01]  /*2ec0*/  CS2R R60, SRZ ;  /* 0x00000000003c7805 */ /* 0x000fe2000001ff00 */
[----:B------:R-:W-:Y:S01]  /*2ed0*/  IMAD.MOV.U32 R41, RZ, RZ, R77 ;  /* 0x000000ffff297224 */ /* 0x000fe200078e004d */
[----:B------:R-:W-:Y:S01]  /*2ee0*/  LOP3.LUT R45, R45, 0xfffffffb, RZ, 0xc0, !PT ;  /* 0xfffffffb2d2d7812 */ /* 0x000fe200078ec0ff */
[----:B------:R-:W-:Y:S01]  /*2ef0*/  IMAD.MOV.U32 R42, RZ, RZ, R82 ;  /* 0x000000ffff2a7224 */ /* 0x000fe200078e0052 */
[----:B------:R-:W-:Y:S01]  /*2f00*/  PRMT R202, R40, 0x7610, R202 ;  /* 0x0000761028ca7816 */ /* 0x000fe200000000ca */
[----:B------:R-:W-:Y:S01]  /*2f10*/  IMAD.MOV.U32 R43, RZ, RZ, R83 ;  /* 0x000000ffff2b7224 */ /* 0x000fe200078e0053 */
[----:B------:R-:W-:Y:S01]  /*2f20*/  PRMT R201, R41, 0x7610, R201 ;  /* 0x0000761029c97816 */ /* 0x000fe200000000c9 */
[----:B------:R-:W-:Y:S01]  /*2f30*/  IMAD.MOV.U32 R40, RZ, RZ, R78 ;  /* 0x000000ffff287224 */ /* 0x000fe200078e004e */
[----:B------:R-:W-:Y:S01]  /*2f40*/  PRMT R167, R167, 0x5410, R42 ;  /* 0x00005410a7a77816 */ /* 0x000fe2000000002a */
[----:B------:R-:W-:Y:S01]  /*2f50*/  IMAD.MOV.U32 R41, RZ, RZ, R79 ;  /* 0x000000ffff297224 */ /* 0x000fe200078e004f */
[----:B------:R-:W-:Y:S01]  /*2f60*/  @P2 LOP3.LUT R45, R45, 0x4, RZ, 0xfc, !PT ;  /* 0x000000042d2d2812 */ /* 0x000fe200078efcff */
[----:B------:R-:W-:Y:S01]  /*2f70*/  IMAD.MOV.U32 R42, RZ, RZ, R84 ;  /* 0x000000ffff2a7224 */ /* 0x000fe200078e0054 */
[----:B------:R-:W-:Y:S01]  /*2f80*/  PRMT R203, R43, 0x7610, R203 ;  /* 0x000076102bcb7816 */ /* 0x000fe200000000cb */
[----:B------:R-:W-:Y:S01]  /*2f90*/  IMAD.MOV.U32 R43, RZ, RZ, R85 ;  /* 0x000000ffff2b7224 */ /* 0x000fe200078e0055 */
[----:B------:R-:W-:Y:S01]  /*2fa0*/  PRMT R200, R40, 0x7610, R200 ;  /* 0x0000761028c87816 */ /* 0x000fe200000000c8 */
[----:B------:R1:W-:Y:S01]  /*2fb0*/  STL [R1], R45 ;  /* 0x0000002d01007387 */ /* 0x0003e20000100800 */
[----:B------:R-:W-:-:S02]  /*2fc0*/  PRMT R199, R41, 0x7610, R199 ;  /* 0x0000761029c77816 */ /* 0x000fc400000000c7 */
[----:B------:R-:W-:Y:S02]  /*2fd0*/  CS2R R68, SRZ ;  /* 0x0000000000447805 */ /* 0x000fe4000001ff00 */
[----:B------:R-:W-:Y:S02]  /*2fe0*/  PRMT R168, R168, 0x5410, R42 ;  /* 0x00005410a8a87816 */ /* 0x000fe4000000002a */
[----:B------:R-:W-:Y:S02]  /*2ff0*/  CS2R R72, SRZ ;  /* 0x0000000000487805 */ /* 0x000fe4000001ff00 */
[----:B------:R-:W-:Y:S02]  /*3000*/  PRMT R169, R169, 0x5410, R43 ;  /* 0x00005410a9a97816 */ /* 0x000fe4000000002b */
[----:B------:R-:W-:Y:S02]  /*3010*/  CS2R R70, SRZ ;  /* 0x0000000000467805 */ /* 0x000fe4000001ff00 */
[----:B------:R-:W-:Y:S01]  /*3020*/  CS2R R74, SRZ ;  /* 0x00000000004a7805 */ /* 0x000fe2000001ff00 */
[----:B-1----:R-:W-:Y:S06]  /*3030*/  @P2 BRA `(.L_x_5978) ;  /* 0x0000000000542947 */ /* 0x002fec0003800000 */
        /* <DEDUP_REMOVED lines=21> */
.L_x_5978:
[----:B------:R-:W-:Y:S05]  /*3190*/  BSYNC B1 ;  /* 0x0000000000017941 */ /* 0x000fea0003800000 */
.L_x_5977:
        /* <DEDUP_REMOVED lines=24> */
[----:B------:R-:W-:Y:S01]  /*3320*/  PRMT R169, R43, 0x7610, R169 ;  /* 0x000076102ba97816 */ /* 0x000fe200000000a9 */
[----:B-1----:R-:W-:Y:S06]  /*3330*/  @P2 BRA `(.L_x_5980) ;  /* 0x00000000007c2947 */ /* 0x002fec0003800000 */
[----:B------:R-:W1:Y:S01]  /*3340*/  LDC.64 R40, c[0x0][0x3d8] ;  /* 0x0000f600ff287b82 */ /* 0x000e620000000a00 */
[----:B------:R-:W-:Y:S01]  /*3350*/  IMAD.MOV.U32 R42, RZ, RZ, R92 ;  /* 0x000000ffff2a7224 */ /* 0x000fe200078e005c */
[----:B------:R-:W-:Y:S01]  /*3360*/  ULDC.64 UR4, c[0x0][0x3c8] ;  /* 0x0000f20000047ab9 */ /* 0x000fe20000000a00 */
[----:B------:R-:W-:Y:S01]  /*3370*/  IMAD.MOV.U32 R43, RZ, RZ, R3 ;  /* 0x000000ffff2b7224 */ /* 0x000fe200078e0003 */
[----:B------:R-:W-:Y:S02]  /*3380*/  CS2R R64, SRZ ;  /* 0x0000000000407805 */ /* 0x000fe4000001ff00 */
[----:B------:R-:W-:Y:S01]  /*3390*/  CS2R R66, SRZ ;  /* 0x0000000000427805 */ /* 0x000fe2000001ff00 */
[----:B------:R-:W-:Y:S01]  /*33a0*/  ULDC.64 UR6, c[0x0][0x208] ;  /* 0x0000820000067ab9 */ /* 0x000fe20000000a00 */
[----:B-1----:R-:W-:-:S04]  /*33b0*/  IMAD.WIDE.U32 R42, R40, 0x60, R42 ;  /* 0x00000060282a7825 */ /* 0x002fc800078e002a */
[----:B------:R-:W-:Y:S01]  /*33c0*/  IMAD R41, R41, 0x60, RZ ;  /* 0x0000006029297824 */ /* 0x000fe200078e02ff */
[----:B------:R-:W-:Y:S01]  /*33d0*/  IADD3 R45, P2, R102, R42, RZ ;  /* 0x0000002a662d7210 */ /* 0x000fe20007f5e0ff */
[----:B------:R-:W-:-:S03]  /*33e0*/  IMAD.MOV.U32 R42, RZ, RZ, R90 ;  /* 0x000000ffff2a7224 */ /* 0x000fc600078e005a */
[----:B0-----:R-:W-:Y:S01]  /*33f0*/  IADD3.X R46, R28, R43, R41, P2, !PT ;  /* 0x0000002b1c2e7210 */ /* 0x001fe200017fe429 */
[----:B------:R-:W-:Y:S01]  /*3400*/  IMAD.MOV.U32 R43, RZ, RZ, R0 ;  /* 0x000000ffff2b7224 */ /* 0x000fe200078e0000 */
[----:B------:R-:W0:Y:S02]  /*3410*/  LDC.64 R40, c[0x0][0x3e8] ;  /* 0x0000fa00ff287b82 */ /* 0x000e240000000a00 */
[----:B0-----:R-:W-:-:S04]  /*3420*/  IMAD.WIDE.U32 R42, R40, 0x60, R42 ;  /* 0x00000060282a7825 */ /* 0x001fc800078e002a */
[----:B------:R-:W-:Y:S01]  /*3430*/  IMAD R41, R41, 0x60, RZ ;  /* 0x0000006029297824 */ /* 0x000fe200078e02ff */
[----:B------:R-:W-:-:S04]  /*3440*/  IADD3 R44, P2, R108, R42, RZ ;  /* 0x0000002a6c2c7210 */ /* 0x000fc80007f5e0ff */
[----:B------:R-:W-:Y:S02]  /*3450*/  IADD3.X R43, R26, R43, R41, P2, !PT ;  /* 0x0000002b1a2b7210 */ /* 0x000fe400017fe429 */
        /* <DEDUP_REMOVED lines=13> */
.L_x_5980:
[----:B------:R-:W-:Y:S05]  /*3530*/  BSYNC B1 ;  /* 0x0000000000017941 */ /* 0x000fea0003800000 */
.L_x_5979:
        /* <DEDUP_REMOVED lines=28> */
[----:B0-----:R-:W-:Y:S02]  /*3700*/  CS2R R46, SRZ ;  /* 0x00000000002e7805 */ /* 0x001fe4000001ff00 */
        /* <DEDUP_REMOVED lines=23> */
.L_x_5982:
[----:B------:R-:W-:Y:S05]  /*3880*/  BSYNC B1 ;  /* 0x0000000000017941 */ /* 0x000fea0003800000 */
.L_x_5981:
[----:B------:R-:W-:Y:S01]  /*3890*/  ISETP.GE.AND P5, PT, R226, R4, PT ;  /* 0x00000004e200720c */ /* 0x000fe20003fa6270 */
[----:B------:R-:W-:-:S12]  /*38a0*/  BSSY B1, `(.L_x_5983) ;  /* 0x000001f000017945 */ /* 0x000fd80003800000 */
[----:B------:R-:W-:Y:S05]  /*38b0*/  @P5 BRA `(.L_x_5984) ;  /* 0x0000000000745947 */ /* 0x000fea0003800000 */
[----:B0-----:R-:W0:Y:S01]  /*38c0*/  LDC.64 R40, c[0x0][0x3d8] ;  /* 0x0000f600ff287b82 */ /* 0x001e220000000a00 */
[----:B------:R-:W-:Y:S01]  /*38d0*/  IMAD.MOV.U32 R93, RZ, RZ, R3 ;  /* 0x000000ffff5d7224 */ /* 0x000fe200078e0003 */
[----:B------:R-:W-:Y:S01]  /*38e0*/  ULDC.64 UR4, c[0x0][0x3c8] ;  /* 0x0000f20000047ab9 */ /* 0x000fe20000000a00 */
[----:B------:R-:W-:Y:S01]  /*38f0*/  IMAD.MOV.U32 R91, RZ, RZ, R0 ;  /* 0x000000ffff5b7224 */ /* 0x000fe200078e0000 */
[----:B------:R-:W-:Y:S02]  /*3900*/  CS2R R48, SRZ ;  /* 0x0000000000307805 */ /* 0x000fe4000001ff00 */
[----:B------:R-:W-:Y:S01]  /*3910*/  CS2R R50, SRZ ;  /* 0x0000000000327805 */ /* 0x000fe2000001ff00 */
[----:B------:R-:W-:Y:S01]  /*3920*/  ULDC.64 UR6, c[0x0][0x208] ;  /* 0x0000820000067ab9 */ /* 0x000fe20000000a00 */
[----:B0-----:R-:W-:-:S04]  /*3930*/  IMAD.WIDE.U32 R92, R40, 0xa0, R92 ;  /* 0x000000a0285c7825 */ /* 0x001fc800078e005c */
[----:B------:R-:W-:Y:S01]  /*3940*/  IMAD R41, R41, 0xa0, RZ ;  /* 0x000000a029297824 */ /* 0x000fe200078e02ff */
[----:B------:R-:W-:-:S04]  /*3950*/  IADD3 R3, P2, R102, R92, RZ ;  /* 0x0000005c66037210 */ /* 0x000fc80007f5e0ff */
[----:B------:R-:W-:Y:S02]  /*3960*/  IADD3.X R92, R28, R93, R41, P2, !PT ;  /* 0x0000005d1c5c7210 */ /* 0x000fe400017fe429 */
        /* <DEDUP_REMOVED lines=18> */
.L_x_5984:
[----:B------:R-:W-:Y:S05]  /*3a90*/  BSYNC B1 ;  /* 0x0000000000017941 */ /* 0x000fea0003800000 */
.L_x_5983:
[----:B------:R-:W-:Y:S01]  /*3aa0*/  ULOP3.LUT UR4, UR60, 0x1, URZ, 0xfc, !UPT ;  /* 0x000000013c047892 */ /* 0x000fe2000f8efc3f */
[----:B-----5:R-:W-:Y:S02]  /*3ab0*/  IMAD.MOV.U32 R0, RZ, RZ, R52 ;  /* 0x000000ffff007224 */ /* 0x020fe400078e0034 */
[----:B------:R-:W-:Y:S01]  /*3ac0*/  IMAD.MOV.U32 R3, RZ, RZ, R53 ;  /* 0x000000ffff037224 */ /* 0x000fe200078e0035 */
[----:B------:R-:W-:Y:S01]  /*3ad0*/  UISETP.NE.AND UP0, UPT, UR4, 0x3, UPT ;  /* 0x000000030400788c */ /* 0x000fe2000bf05270 */
        /* <DEDUP_REMOVED lines=33> */
.L_x_5985:
[----:B------:R-:W-:Y:S01]  /*3cf0*/  IMAD R3, R220, 0x8, R2 ;  /* 0x00000008dc037824 */ /* 0x000fe200078e0202 */
[----:B------:R-:W-:Y:S01]  /*3d00*/  SHF.L.U32 R0, R229, 0x1f, RZ ;  /* 0x0000001fe5007819 */ /* 0x000fe200000006ff */
[----:B------:R-:W-:Y:S03]  /*3d10*/  BSSY B1, `(.L_x_5986) ;  /* 0x0000003000017945 */ /* 0x000fe60003800000 */
[----:B------:R-:W0:Y:S02]  /*3d20*/  SYNCS.PHASECHK.TRANS64.TRYWAIT P6, [R3+URZ+0x34890], R0 ;  /* 0x03489000030075a7 */ /* 0x000e2400080c017f */
[----:B0-----:R-:W-:Y:S05]  /*3d30*/  @!P6 BRA `(.L_x_5987) ;  /* 0x0000020400d8e947 */ /* 0x001fea0003800000 */
.L_x_6285:
[----:B------:R-:W-:Y:S05]  /*3d40*/  BSYNC B1 ;  /* 0x0000000000017941 */ /* 0x000fea0003800000 */
.L_x_5986:
[----:B------:R-:W-:Y:S04]  /*3d50*/  BSSY B1, `(.L_x_5988) ;  /* 0x000007a000017945 */ /* 0x000fe80003800000 */
[----:B------:R-:W-:Y:S05]  /*3d60*/  @P3 BRA `(.L_x_5989) ;  /* 0x0000000400e03947 */ /* 0x000fea0003800000 */
[----:B------:R-:W-:Y:S01]  /*3d70*/  IADD3 R185, P3, R118, R132, RZ ;  /* 0x0000008476b97210 */ /* 0x000fe20007f7e0ff */
[----:B------:R-:W-:Y:S04]  /*3d80*/  BSSY B2, `(.L_x_5990) ;  /* 0x000003c000027945 */ /* 0x000fe80003800000 */
[----:B------:R-:W-:Y:S01]  /*3d90*/  IMAD.X R186, R88, 0x1, R124, P3 ;  /* 0x0000000158ba7824 */ /* 0x000fe200018e067c */
[----:B------:R-:W-:Y:S07]  /*3da0*/  @P0 BRA `(.L_x_5991) ;  /* 0x0000000000e40947 */ /* 0x000fee0003800000 */
[----:B------:R1:W2:Y:S01]  /*3db0*/  LDS.128 R40, [R5+0x1e400] ;  /* 0x01e4000005287984 */ /* 0x0002a20000000c00 */
[----:B------:R-:W-:Y:S01]  /*3dc0*/  IADD3 R91, P3, R185, R98, RZ ;  /* 0x00000062b95b7210 */ /* 0x000fe20007f7e0ff */
[----:B------:R-:W-:Y:S04]  /*3dd0*/  BSSY B3, `(.L_x_5992) ;  /* 0x0000031000037945 */ /* 0x000fe80003800000 */
[----:B------:R-:W-:Y:S01]  /*3de0*/  IMAD.X R188, R186, 0x1, R15, P3 ;  /* 0x00000001babc7824 */ /* 0x000fe200018e060f */
[----:B------:R-:W-:-:S13]  /*3df0*/  ISETP.GE.AND P3, PT, R18, R80, PT ;  /* 0x000000501200720c */ /* 0x000fda0003f66270 */
[----:B-1----:R-:W-:Y:S05]  /*3e00*/  @P3 BRA `(.L_x_5993) ;  /* 0x0000000000b43947 */ /* 0x002fea0003800000 */
[----:B------:R-:W-:Y:S02]  /*3e10*/  SHF.R.U64 R152, R152, 0x10, R153 ;  /* 0x0000001098987819 */ /* 0x000fe40000001299 */
[--C-:B------:R-:W-:Y:S01]  /*3e20*/  SHF.R.U64 R90, R134, 0x10, R135.reuse ;  /* 0x00000010865a7819 */ /* 0x100fe20000001287 */
[----:B--2---:R-:W-:Y:S01]  /*3e30*/  IMAD.U32 R134, R41, 0x10000, RZ ;  /* 0x0001000029867824 */ /* 0x004fe200078e00ff */
[----:B------:R-:W-:Y:S02]  /*3e40*/  PRMT R152, R166, 0x5432, R152 ;  /* 0x00005432a6987816 */ /* 0x000fe40000000098 */
[----:B------:R-:W-:Y:S02]  /*3e50*/  PRMT R90, R163, 0x5432, R90 ;  /* 0x00005432a35a7816 */ /* 0x000fe4000000005a */
[----:B------:R-:W-:Y:S02]  /*3e60*/  LOP3.LUT R190, R41, 0xffff0000, RZ, 0xc0, !PT ;  /* 0xffff000029be7812 */ /* 0x000fe400078ec0ff */
[C---:B------:R-:W-:Y:S01]  /*3e70*/  LOP3.LUT R189, R152.reuse, 0xffff0000, RZ, 0xc0, !PT ;  /* 0xffff000098bd7812 */ /* 0x040fe200078ec0ff */
[----:B------:R-:W-:Y:S01]  /*3e80*/  IMAD.U32 R152, R152, 0x10000, RZ ;  /* 0x0001000098987824 */ /* 0x000fe200078e00ff */
[----:B------:R-:W-:-:S02]  /*3e90*/  SHF.R.U32.HI R187, RZ, 0x10, R135 ;  /* 0x00000010ffbb7819 */ /* 0x000fc40000011687 */
[----:B------:R-:W-:Y:S01]  /*3ea0*/  LOP3.LUT R135, R90, 0xffff0000, RZ, 0xc0, !PT ;  /* 0xffff00005a877812 */ /* 0x000fe200078ec0ff */
[----:B------:R-:W-:Y:S01]  /*3eb0*/  FMUL.FTZ R41, R190, R189 ;  /* 0x000000bdbe297220 */ /* 0x000fe20000410000 */
[----:B------:R-:W-:Y:S01]  /*3ec0*/  SHF.R.U32.HI R153, RZ, 0x10, R153 ;  /* 0x00000010ff997819 */ /* 0x000fe20000011699 */
[----:B------:R-:W-:Y:S02]  /*3ed0*/  IMAD.U32 R90, R90, 0x10000, RZ ;  /* 0x000100005a5a7824 */ /* 0x000fe400078e00ff */
[-C--:B------:R-:W-:Y:S01]  /*3ee0*/  FMUL.FTZ R190, R190, R135.reuse ;  /* 0x00000087bebe7220 */ /* 0x080fe20000410000 */
[----:B------:R-:W-:Y:S01]  /*3ef0*/  FFMA.FTZ R135, R134, R135, -R41 ;  /* 0x0000008786877223 */ /* 0x000fe20000010829 */
[----:B------:R-:W-:Y:S01]  /*3f00*/  PRMT R153, R194, 0x5410, R153 ;  /* 0x00005410c2997816 */ /* 0x000fe20000000099 */
[----:B------:R-:W-:Y:S01]  /*3f10*/  IMAD.U32 R194, R43, 0x10000, RZ ;  /* 0x000100002bc27824 */ /* 0x000fe200078e00ff */
[----:B------:R-:W-:Y:S01]  /*3f20*/  PRMT R41, R191, 0x5410, R187 ;  /* 0x00005410bf297816 */ /* 0x000fe200000000bb */
[----:B------:R-:W-:Y:S01]  /*3f30*/  FFMA.FTZ R134, R134, R189, R190 ;  /* 0x000000bd86867223 */ /* 0x000fe200000100be */
[----:B------:R-:W-:Y:S01]  /*3f40*/  LOP3.LUT R190, R42, 0xffff0000, RZ, 0xc0, !PT ;  /* 0xffff00002abe7812 */ /* 0x000fe200078ec0ff */
[C---:B------:R-:W-:Y:S01]  /*3f50*/  IMAD.U32 R187, R153.reuse, 0x10000, RZ ;  /* 0x0001000099bb7824 */ /* 0x040fe200078e00ff */
[----:B------:R-:W-:Y:S01]  /*3f60*/  LOP3.LUT R153, R153, 0xffff0000, RZ, 0xc0, !PT ;  /* 0xffff000099997812 */ /* 0x000fe200078ec0ff */
[C---:B------:R-:W-:Y:S01]  /*3f70*/  IMAD.U32 R189, R41.reuse, 0x10000, RZ ;  /* 0x0001000029bd7824 */ /* 0x040fe200078e00ff */
[----:B------:R-:W-:Y:S01]  /*3f80*/  LOP3.LUT R41, R41, 0xffff0000, RZ, 0xc0, !PT ;  /* 0xffff000029297812 */ /* 0x000fe200078ec0ff */
[----:B------:R-:W-:Y:S01]  /*3f90*/  FMUL.FTZ R191, R190, R187 ;  /* 0x000000bbbebf7220 */ /* 0x000fe20000410000 */
[----:B------:R-:W-:-:S02]  /*3fa0*/  IMAD.U32 R42, R42, 0x10000, RZ ;  /* 0x000100002a2a7824 */ /* 0x000fc400078e00ff */
[----:B------:R-:W-:Y:S01]  /*3fb0*/  FMUL.FTZ R190, R190, R189 ;  /* 0x000000bdbebe7220 */ /* 0x000fe20000410000 */
[----:B------:R-:W-:Y:S01]  /*3fc0*/  F2FP.BF16.F32.PACK_AB R134, R134, R135 ;  /* 0x000000878686723e */ /* 0x000fe200000010ff */
[C---:B------:R-:W-:Y:S02]  /*3fd0*/  FFMA.FTZ R191, R42.reuse, R189, -R191 ;  /* 0x000000bd2abf7223 */ /* 0x040fe400000108bf */
[----:B------:R-:W-:Y:S01]  /*3fe0*/  FFMA.FTZ R190, R42, R187, R190 ;  /* 0x000000bb2abe7223 */ /* 0x000fe200000100be */
[----:B------:R-:W-:-:S05]  /*3ff0*/  LOP3.LUT R42, R43, 0xffff0000, RZ, 0xc0, !PT ;  /* 0xffff00002b2a7812 */ /* 0x000fca00078ec0ff */
[C---:B------:R-:W-:Y:S01]  /*4000*/  FMUL.FTZ R43, R42.reuse, R153 ;  /* 0x000000992a2b7220 */ /* 0x040fe20000410000 */
[----:B------:R-:W-:-:S03]  /*4010*/  FMUL.FTZ R42, R42, R41 ;  /* 0x000000292a2a7220 */ /* 0x000fc60000410000 */
[----:B------:R-:W-:Y:S01]  /*4020*/  FFMA.FTZ R43, R194, R41, -R43 ;  /* 0x00000029c22b7223 */ /* 0x000fe2000001082b */
[----:B------:R-:W-:Y:S01]  /*4030*/  LOP3.LUT R41, R40, 0xffff0000, RZ, 0xc0, !PT ;  /* 0xffff000028297812 */ /* 0x000fe200078ec0ff */
[----:B------:R-:W-:Y:S01]  /*4040*/  FFMA.FTZ R42, R194, R153, R42 ;  /* 0x00000099c22a7223 */ /* 0x000fe2000001002a */
[----:B------:R-:W-:-:S03]  /*4050*/  IMAD.U32 R153, R40, 0x10000, RZ ;  /* 0x0001000028997824 */ /* 0x000fc600078e00ff */
[C---:B------:R-:W-:Y:S01]  /*4060*/  FMUL.FTZ R40, R41.reuse, R152 ;  /* 0x0000009829287220 */ /* 0x040fe20000410000 */
[-C--:B------:R-:W-:Y:S01]  /*4070*/  FMUL.FTZ R41, R41, R90.reuse ;  /* 0x0000005a29297220 */ /* 0x080fe20000410000 */
[----:B------:R-:W-:Y:S02]  /*4080*/  F2FP.BF16.F32.PACK_AB R43, R42, R43 ;  /* 0x0000002b2a2b723e */ /* 0x000fe400000010ff */
[C---:B------:R-:W-:Y:S01]  /*4090*/  FFMA.FTZ R40, R153.reuse, R90, -R40 ;  /* 0x0000005a99287223 */ /* 0x040fe20000010828 */
[----:B------:R-:W-:Y:S01]  /*40a0*/  FFMA.FTZ R41, R153, R152, R41 ;  /* 0x0000009899297223 */ /* 0x000fe20000010029 */
[----:B------:R-:W-:-:S04]  /*40b0*/  F2FP.BF16.F32.PACK_AB R42, R190, R191 ;  /* 0x000000bfbe2a723e */ /* 0x000fc800000010ff */
[----:B------:R-:W-:Y:S01]  /*40c0*/  F2FP.BF16.F32.PACK_AB R40, R41, R40 ;  /* 0x000000282928723e */ /* 0x000fe200000010ff */
[----:B------:R-:W-:-:S07]  /*40d0*/  IMAD.MOV.U32 R41, RZ, RZ, R134 ;  /* 0x000000ffff297224 */ /* 0x000fce00078e0086 */
.L_x_5993:
[----:B------:R-:W-:Y:S05]  /*40e0*/  BSYNC B3 ;  /* 0x0000000000037941 */ /* 0x000fea0003800000 */
.L_x_5992:
[----:B------:R-:W-:Y:S01]  /*40f0*/  ULDC.64 UR4, c[0x0][0x2d8] ;  /* 0x0000b60000047ab9 */ /* 0x000fe20000000a00 */
[----:B------:R-:W-:Y:S01]  /*4100*/  ULDC.64 UR6, c[0x0][0x208] ;  /* 0x0000820000067ab9 */ /* 0x000fe20000000a00 */
[----:B------:R-:W-:-:S04]  /*4110*/  LEA R90, P3, R91, UR4, 0x1 ;  /* 0x000000045b5a7c11 */ /* 0x000fc8000f8608ff */
[----:B------:R-:W-:-:S05]  /*4120*/  LEA.HI.X R91, R91, UR5, R188, 0x1, P3 ;  /* 0x000000055b5b7c11 */ /* 0x000fca00098f0cbc */
[----:B--2---:R1:W-:Y:S04]  /*4130*/  STG.E.128 desc[UR6][R90.64], R40 ;  /* 0x000000285a007986 */ /* 0x0043e8000c101d06 */
.L_x_5991:
[----:B------:R-:W-:Y:S05]  /*4140*/  BSYNC B2 ;  /* 0x0000000000027941 */ /* 0x000fea0003800000 */
.L_x_5990:
[----:B------:R-:W-:Y:S05]  /*4150*/  @P1 BRA `(.L_x_5989) ;  /* 0x0000000000e41947 */ /* 0x000fea0003800000 */
[----:B-1----:R1:W2:Y:S01]  /*4160*/  LDS.128 R40, [R5+0x23c00] ;  /* 0x023c000005287984 */ /* 0x0022a20000000c00 */
[----:B------:R-:W-:Y:S01]  /*4170*/  IADD3 R185, P3, R185, R13, RZ ;  /* 0x0000000db9b97210 */ /* 0x000fe20007f7e0ff */
[----:B------:R-:W-:Y:S04]  /*4180*/  BSSY B2, `(.L_x_5994) ;  /* 0x0000031000027945 */ /* 0x000fe80003800000 */
[----:B------:R-:W-:Y:S01]  /*4190*/  IMAD.X R186, R186, 0x1, R8, P3 ;  /* 0x00000001baba7824 */ /* 0x000fe200018e0608 */
[----:B------:R-:W-:-:S13]  /*41a0*/  ISETP.GE.AND P3, PT, R221, R80, PT ;  /* 0x00000050dd00720c */ /* 0x000fda0003f66270 */
[----:B-1----:R-:W-:Y:S05]  /*41b0*/  @P3 BRA `(.L_x_5995) ;  /* 0x0000000000b43947 */ /* 0x002fea0003800000 */
[----:B------:R-:W-:Y:S02]  /*41c0*/  SHF.R.U64 R90, R94, 0x10, R95 ;  /* 0x000000105e5a7819 */ /* 0x000fe4000000125f */
[--C-:B------:R-:W-:Y:S02]  /*41d0*/  SHF.R.U64 R86, R86, 0x10, R87.reuse ;  /* 0x0000001056567819 */ /* 0x100fe40000001257 */
[----:B------:R-:W-:Y:S02]  /*41e0*/  SHF.R.U32.HI R94, RZ, 0x10, R87 ;  /* 0x00000010ff5e7819 */ /* 0x000fe40000011657 */
[----:B------:R-:W-:Y:S02]  /*41f0*/  PRMT R87, R164, 0x5432, R90 ;  /* 0x00005432a4577816 */ /* 0x000fe4000000005a */
[----:B------:R-:W-:Y:S02]  /*4200*/  PRMT R86, R81, 0x5432, R86 ;  /* 0x0000543251567816 */ /* 0x000fe40000000056 */
[----:B--2---:R-:W-:-:S02]  /*4210*/  LOP3.LUT R135, R41, 0xffff0000, RZ, 0xc0, !PT ;  /* 0xffff000029877812 */ /* 0x004fc400078ec0ff */
[C---:B------:R-:W-:Y:S01]  /*4220*/  LOP3.LUT R90, R87.reuse, 0xffff0000, RZ, 0xc0, !PT ;  /* 0xffff0000575a7812 */ /* 0x040fe200078ec0ff */
[----:B------:R-:W-:Y:S01]  /*4230*/  IMAD.U32 R87, R87, 0x10000, RZ ;  /* 0x0001000057577824 */ /* 0x000fe200078e00ff */
[C---:B------:R-:W-:Y:S01]  /*4240*/  LOP3.LUT R91, R86.reuse, 0xffff0000, RZ, 0xc0, !PT ;  /* 0xffff0000565b7812 */ /* 0x040fe200078ec0ff */
[----:B------:R-:W-:Y:S01]  /*4250*/  IMAD.U32 R86, R86, 0x10000, RZ ;  /* 0x0001000056567824 */ /* 0x000fe200078e00ff */
[----:B------:R-:W-:Y:S01]  /*4260*/  SHF.R.U32.HI R152, RZ, 0x10, R95 ;  /* 0x00000010ff987819 */ /* 0x000fe2000001165f */
[----:B------:R-:W-:Y:S02]  /*4270*/  IMAD.U32 R95, R41, 0x10000, RZ ;  /* 0x00010000295f7824 */ /* 0x000fe400078e00ff */
[-C--:B------:R-:W-:Y:S01]  /*4280*/  FMUL.FTZ R134, R135, R90.reuse ;  /* 0x0000005a87867220 */ /* 0x080fe20000410000 */
[----:B------:R-:W-:Y:S01]  /*4290*/  PRMT R41, R89, 0x5432, R94 ;  /* 0x0000543259297816 */ /* 0x000fe2000000005e */
[-C--:B------:R-:W-:Y:S01]  /*42a0*/  FMUL.FTZ R135, R135, R91.reuse ;  /* 0x0000005b87877220 */ /* 0x080fe20000410000 */
[----:B------:R-:W-:Y:S01]  /*42b0*/  PRMT R94, R165, 0x5432, R152 ;  /* 0x00005432a55e7816 */ /* 0x000fe20000000098 */
[C---:B------:R-:W-:Y:S01]  /*42c0*/  FFMA.FTZ R91, R95.reuse, R91, -R134 ;  /* 0x0000005b5f5b7223 */ /* 0x040fe20000010886 */
[----:B------:R-:W-:Y:S01]  /*42d0*/  LOP3.LUT R134, R42, 0xffff0000, RZ, 0xc0, !PT ;  /* 0xffff00002a867812 */ /* 0x000fe200078ec0ff */
[----:B------:R-:W-:Y:S01]  /*42e0*/  FFMA.FTZ R90, R95, R90, R135 ;  /* 0x0000005a5f5a7223 */ /* 0x000fe20000010087 */
[C---:B------:R-:W-:Y:S01]  /*42f0*/  IMAD.U32 R135, R41.reuse, 0x10000, RZ ;  /* 0x0001000029877824 */ /* 0x040fe200078e00ff */
[----:B------:R-:W-:Y:S01]  /*4300*/  LOP3.LUT R41, R41, 0xffff0000, RZ, 0xc0, !PT ;  /* 0xffff000029297812 */ /* 0x000fe200078ec0ff */
[C---:B------:R-:W-:Y:S01]  /*4310*/  IMAD.U32 R95, R94.reuse, 0x10000, RZ ;  /* 0x000100005e5f7824 */ /* 0x040fe200078e00ff */
[----:B------:R-:W-:Y:S01]  /*4320*/  LOP3.LUT R94, R94, 0xffff0000, RZ, 0xc0, !PT ;  /* 0xffff00005e5e7812 */ /* 0x000fe200078ec0ff */
[----:B------:R-:W-:-:S02]  /*4330*/  IMAD.U32 R42, R42, 0x10000, RZ ;  /* 0x000100002a2a7824 */ /* 0x000fc400078e00ff */
[C---:B------:R-:W-:Y:S01]  /*4340*/  FMUL.FTZ R153, R134.reuse, R95 ;  /* 0x0000005f86997220 */ /* 0x040fe20000410000 */
[----:B------:R-:W-:-:S03]  /*4350*/  FMUL.FTZ R134, R134, R135 ;  /* 0x0000008786867220 */ /* 0x000fc60000410000 */
[C---:B------:R-:W-:Y:S01]  /*4360*/  FFMA.FTZ R153, R42.reuse, R135, -R153 ;  /* 0x000000872a997223 */ /* 0x040fe20000010899 */
[----:B------:R-:W-:Y:S01]  /*4370*/  FFMA.FTZ R134, R42, R95, R134 ;  /* 0x0000005f2a867223 */ /* 0x000fe20000010086 */
[C---:B------:R-:W-:Y:S01]  /*4380*/  LOP3.LUT R42, R43.reuse, 0xffff0000, RZ, 0xc0, !PT ;  /* 0xffff00002b2a7812 */ /* 0x040fe200078ec0ff */
[C---:B------:R-:W-:Y:S01]  /*4390*/  IMAD.U32 R95, R40.reuse, 0x10000, RZ ;  /* 0x00010000285f7824 */ /* 0x040fe200078e00ff */
[----:B------:R-:W-:Y:S01]  /*43a0*/  LOP3.LUT R40, R40, 0xffff0000, RZ, 0xc0, !PT ;  /* 0xffff000028287812 */ /* 0x000fe200078ec0ff */
[----:B------:R-:W-:Y:S01]  /*43b0*/  IMAD.U32 R43, R43, 0x10000, RZ ;  /* 0x000100002b2b7824 */ /* 0x000fe200078e00ff */
[----:B------:R-:W-:Y:S01]  /*43c0*/  F2FP.BF16.F32.PACK_AB R134, R134, R153 ;  /* 0x000000998686723e */ /* 0x000fe200000010ff */
        /* <DEDUP_REMOVED lines=12> */
.L_x_5995:
[----:B------:R-:W-:Y:S05]  /*4490*/  BSYNC B2 ;  /* 0x0000000000027941 */ /* 0x000fea0003800000 */
.L_x_5994:
[----:B------:R-:W-:Y:S01]  /*44a0*/  ULDC.64 UR4, c[0x0][0x2d8] ;  /* 0x0000b60000047ab9 */ /* 0x000fe20000000a00 */
[----:B------:R-:W-:Y:S01]  /*44b0*/  ULDC.64 UR6, c[0x0][0x208] ;  /* 0x0000820000067ab9 */ /* 0x000fe20000000a00 */
[----:B------:R-:W-:-:S04]  /*44c0*/  LEA R86, P3, R185, UR4, 0x1 ;  /* 0x00000004b9567c11 */ /* 0x000fc8000f8608ff */
[----:B------:R-:W-:-:S05]  /*44d0*/  LEA.HI.X R87, R185, UR5, R186, 0x1, P3 ;  /* 0x00000005b9577c11 */ /* 0x000fca00098f0cba */
[----:B--2---:R2:W-:Y:S04]  /*44e0*/  STG.E.128 desc[UR6][R86.64], R40 ;  /* 0x0000002856007986 */ /* 0x0045e8000c101d06 */
.L_x_5989:
[----:B------:R-:W-:Y:S05]  /*44f0*/  BSYNC B1 ;  /* 0x0000000000017941 */ /* 0x000fea0003800000 */
.L_x_5988:
[----:B------:R-:W-:Y:S04]  /*4500*/  BSSY B1, `(.L_x_5996) ;  /* 0x000007a000017945 */ /* 0x000fe80003800000 */
[----:B------:R-:W-:Y:S05]  /*4510*/  @P4 BRA `(.L_x_5997) ;  /* 0x0000000400e04947 */ /* 0x000fea0003800000 */
[----:B--2---:R-:W-:Y:S01]  /*4520*/  IADD3 R86, P3, P4, R116, R132, R16 ;  /* 0x0000008474567210 */ /* 0x004fe20007c7e010 */
[----:B------:R-:W-:Y:S03]  /*4530*/  BSSY B2, `(.L_x_5998) ;  /* 0x000003c000027945 */ /* 0x000fe60003800000 */
[----:B------:R-:W-:Y:S01]  /*4540*/  IADD3.X R87, R125, R88, R17, P3, P4 ;  /* 0x000000587d577210 */ /* 0x000fe20001fe8411 */
[----:B------:R-:W-:Y:S08]  /*4550*/  @P0 BRA `(.L_x_5999) ;  /* 0x0000000000e40947 */ /* 0x000ff00003800000 */
[----:B-1----:R1:W2:Y:S01]  /*4560*/  LDS.128 R40, [R5+0x1f400] ;  /* 0x01f4000005287984 */ /* 0x0022a20000000c00 */
[----:B------:R-:W-:Y:S01]  /*4570*/  IADD3 R90, P3, R86, R98, RZ ;  /* 0x00000062565a7210 */ /* 0x000fe20007f7e0ff */
[----:B------:R-:W-:Y:S04]  /*4580*/  BSSY B3, `(.L_x_6000) ;  /* 0x0000031000037945 */ /* 0x000fe80003800000 */
[----:B------:R-:W-:Y:S01]  /*4590*/  IMAD.X R91, R87, 0x1, R15, P3 ;  /* 0x00000001575b7824 */ /* 0x000fe200018e060f */
[----:B------:R-:W-:-:S13]  /*45a0*/  ISETP.GE.AND P3, PT, R18, R80, PT ;  /* 0x000000501200720c */ /* 0x000fda0003f66270 */
[----:B-1----:R-:W-:Y:S05]  /*45b0*/  @P3 BRA `(.L_x_6001) ;  /* 0x0000000000b43947 */ /* 0x002fea0003800000 */
[----:B------:R-:W-:Y:S01]  /*45c0*/  SHF.R.U64 R84, R84, 0x10, R85 ;  /* 0x0000001054547819 */ /* 0x000fe20000001255 */
[----:B--2---:R-:W-:Y:S01]  /*45d0*/  IMAD.U32 R95, R42, 0x10000, RZ ;  /* 0x000100002a5f7824 */ /* 0x004fe200078e00ff */
[----:B------:R-:W-:Y:S01]  /*45e0*/  SHF.R.U64 R82, R82, 0x10, R83 ;  /* 0x0000001052527819 */ /* 0x000fe20000001253 */
[----:B------:R-:W-:Y:S01]  /*45f0*/  IMAD.U32 R134, R43, 0x10000, RZ ;  /* 0x000100002b867824 */ /* 0x000fe200078e00ff */
[----:B------:R-:W-:Y:S02]  /*4600*/  PRMT R84, R168, 0x5432, R84 ;  /* 0x00005432a8547816 */ /* 0x000fe40000000054 */
[----:B------:R-:W-:Y:S02]  /*4610*/  SHF.R.U32.HI R94, RZ, 0x10, R85 ;  /* 0x00000010ff5e7819 */ /* 0x000fe40000011655 */
[----:B------:R-:W-:Y:S02]  /*4620*/  SHF.R.U32.HI R83, RZ, 0x10, R83 ;  /* 0x00000010ff537819 */ /* 0x000fe40000011653 */
[----:B------:R-:W-:-:S02]  /*4630*/  LOP3.LUT R135, R41, 0xffff0000, RZ, 0xc0, !PT ;  /* 0xffff000029877812 */ /* 0x000fc400078ec0ff */
[C---:B------:R-:W-:Y:S01]  /*4640*/  LOP3.LUT R152, R84.reuse, 0xffff0000, RZ, 0xc0, !PT ;  /* 0xffff000054987812 */ /* 0x040fe200078ec0ff */
[----:B------:R-:W-:Y:S01]  /*4650*/  IMAD.U32 R84, R84, 0x10000, RZ ;  /* 0x0001000054547824 */ /* 0x000fe200078e00ff */
[----:B------:R-:W-:Y:S02]  /*4660*/  PRMT R82, R167, 0x5432, R82 ;  /* 0x00005432a7527816 */ /* 0x000fe40000000052 */
[----:B------:R-:W-:Y:S01]  /*4670*/  PRMT R94, R169, 0x5432, R94 ;  /* 0x00005432a95e7816 */ /* 0x000fe2000000005e */
[----:B------:R-:W-:Y:S01]  /*4680*/  FMUL.FTZ R186, R135, R152 ;  /* 0x0000009887ba7220 */ /* 0x000fe20000410000 */
        /* <DEDUP_REMOVED lines=8> */
[-C--:B------:R-:W-:Y:S01]  /*4710*/  FMUL.FTZ R135, R135, R188.reuse ;  /* 0x000000bc87877220 */ /* 0x080fe20000410000 */
[----:B------:R-:W-:Y:S01]  /*4720*/  FFMA.FTZ R186, R43, R188, -R186 ;  /* 0x000000bc2bba7223 */ /* 0x000fe200000108ba */
[----:B------:R-:W-:-:S02]  /*4730*/  IMAD.U32 R41, R40, 0x10000, RZ ;  /* 0x0001000028297824 */ /* 0x000fc400078e00ff */
[----:B------:R-:W-:Y:S01]  /*4740*/  FMUL.FTZ R188, R42, R153 ;  /* 0x000000992abc7220 */ /* 0x000fe20000410000 */
[----:B------:R-:W-:Y:S01]  /*4750*/  LOP3.LUT R40, R40, 0xffff0000, RZ, 0xc0, !PT ;  /* 0xffff000028287812 */ /* 0x000fe200078ec0ff */
[-C--:B------:R-:W-:Y:S01]  /*4760*/  FMUL.FTZ R42, R42, R185.reuse ;  /* 0x000000b92a2a7220 */ /* 0x080fe20000410000 */
[----:B------:R-:W-:Y:S01]  /*4770*/  LOP3.LUT R83, R83, 0xffff0000, RZ, 0xc0, !PT ;  /* 0xffff000053537812 */ /* 0x000fe200078ec0ff */
[----:B------:R-:W-:Y:S02]  /*4780*/  IMAD.U32 R82, R82, 0x10000, RZ ;  /* 0x0001000052527824 */ /* 0x000fe400078e00ff */
[----:B------:R-:W-:Y:S01]  /*4790*/  FFMA.FTZ R188, R95, R185, -R188 ;  /* 0x000000b95fbc7223 */ /* 0x000fe200000108bc */
[----:B------:R-:W-:Y:S01]  /*47a0*/  FFMA.FTZ R135, R43, R152, R135 ;  /* 0x000000982b877223 */ /* 0x000fe20000010087 */
[----:B------:R-:W-:Y:S01]  /*47b0*/  FFMA.FTZ R95, R95, R153, R42 ;  /* 0x000000995f5f7223 */ /* 0x000fe2000001002a */
        /* <DEDUP_REMOVED lines=13> */
.L_x_6001:
[----:B------:R-:W-:Y:S05]  /*4890*/  BSYNC B3 ;  /* 0x0000000000037941 */ /* 0x000fea0003800000 */
.L_x_6000:
[----:B------:R-:W-:Y:S01]  /*48a0*/  ULDC.64 UR4, c[0x0][0x2d8] ;  /* 0x0000b60000047ab9 */ /* 0x000fe20000000a00 */
[----:B------:R-:W-:Y:S01]  /*48b0*/  ULDC.64 UR6, c[0x0][0x208] ;  /* 0x0000820000067ab9 */ /* 0x000fe20000000a00 */
[----:B------:R-:W-:-:S04]  /*48c0*/  LEA R82, P3, R90, UR4, 0x1 ;  /* 0x000000045a527c11 */ /* 0x000fc8000f8608ff */
[----:B------:R-:W-:-:S05]  /*48d0*/  LEA.HI.X R83, R90, UR5, R91, 0x1, P3 ;  /* 0x000000055a537c11 */ /* 0x000fca00098f0c5b */
[----:B--2---:R2:W-:Y:S04]  /*48e0*/  STG.E.128 desc[UR6][R82.64], R40 ;  /* 0x0000002852007986 */ /* 0x0045e8000c101d06 */
.L_x_5999:
[----:B------:R-:W-:Y:S05]  /*48f0*/  BSYNC B2 ;  /* 0x0000000000027941 */ /* 0x000fea0003800000 */
.L_x_5998:
[----:B------:R-:W-:Y:S05]  /*4900*/  @P1 BRA `(.L_x_5997) ;  /* 0x0000000000e41947 */ /* 0x000fea0003800000 */
[----:B-12---:R1:W2:Y:S01]  /*4910*/  LDS.128 R40, [R5+0x24c00] ;  /* 0x024c000005287984 */ /* 0x0062a20000000c00 */
[----:B------:R-:W-:Y:S01]  /*4920*/  IADD3 R86, P3, R86, R13, RZ ;  /* 0x0000000d56567210 */ /* 0x000fe20007f7e0ff */
[----:B------:R-:W-:Y:S04]  /*4930*/  BSSY B2, `(.L_x_6002) ;  /* 0x0000031000027945 */ /* 0x000fe80003800000 */
[----:B------:R-:W-:Y:S01]  /*4940*/  IMAD.X R87, R87, 0x1, R8, P3 ;  /* 0x0000000157577824 */ /* 0x000fe200018e0608 */
[----:B------:R-:W-:-:S13]  /*4950*/  ISETP.GE.AND P3, PT, R221, R80, PT ;  /* 0x00000050dd00720c */ /* 0x000fda0003f66270 */
[----:B-1----:R-:W-:Y:S05]  /*4960*/  @P3 BRA `(.L_x_6003) ;  /* 0x0000000000b43947 */ /* 0x002fea0003800000 */
[--C-:B------:R-:W-:Y:S02]  /*4970*/  SHF.R.U64 R83, R78, 0x10, R79.reuse ;  /* 0x000000104e537819 */ /* 0x100fe4000000124f */
[----:B------:R-:W-:Y:S02]  /*4980*/  SHF.R.U32.HI R78, RZ, 0x10, R79 ;  /* 0x00000010ff4e7819 */ /* 0x000fe4000001164f */
[--C-:B------:R-:W-:Y:S01]  /*4990*/  SHF.R.U64 R85, R76, 0x10, R77.reuse ;  /* 0x000000104c557819 */ /* 0x100fe2000000124d */
        /* <DEDUP_REMOVED lines=23> */
[----:B------:R-:W-:-:S02]  /*4b10*/  IMAD.U32 R202, R202, 0x10000, RZ ;  /* 0x00010000caca7824 */ /* 0x000fc400078e00ff */
[C---:B------:R-:W-:Y:S01]  /*4b20*/  FFMA.FTZ R82, R76.reuse, R82, -R91 ;  /* 0x000000524c527223 */ /* 0x040fe2000001085b */
[----:B------:R-:W-:Y:S01]  /*4b30*/  FFMA.FTZ R77, R76, R78, R77 ;  /* 0x0000004e4c4d7223 */ /* 0x000fe2000001004d */
[C---:B------:R-:W-:Y:S01]  /*4b40*/  FMUL.FTZ R76, R42.reuse, R199 ;  /* 0x000000c72a4c7220 */ /* 0x040fe20000410000 */
[-C--:B------:R-:W-:Y:S01]  /*4b50*/  FMUL.FTZ R78, R42, R201.reuse ;  /* 0x000000c92a4e7220 */ /* 0x080fe20000410000 */
[----:B------:R-:W-:Y:S01]  /*4b60*/  FMUL.FTZ R42, R79, R200 ;  /* 0x000000c84f2a7220 */ /* 0x000fe20000410000 */
[----:B------:R-:W-:Y:S02]  /*4b70*/  IMAD.U32 R43, R43, 0x10000, RZ ;  /* 0x000100002b2b7824 */ /* 0x000fe400078e00ff */
[----:B------:R-:W-:Y:S01]  /*4b80*/  FMUL.FTZ R79, R79, R202 ;  /* 0x000000ca4f4f7220 */ /* 0x000fe20000410000 */
[C---:B------:R-:W-:Y:S01]  /*4b90*/  FFMA.FTZ R40, R83.reuse, R84, -R94 ;  /* 0x0000005453287223 */ /* 0x040fe2000001085e */
[----:B------:R-:W-:Y:S01]  /*4ba0*/  FFMA.FTZ R83, R83, R90, R85 ;  /* 0x0000005a53537223 */ /* 0x000fe20000010055 */
        /* <DEDUP_REMOVED lines=9> */
.L_x_6003:
[----:B------:R-:W-:Y:S05]  /*4c40*/  BSYNC B2 ;  /* 0x0000000000027941 */ /* 0x000fea0003800000 */
.L_x_6002:
[----:B------:R-:W-:Y:S01]  /*4c50*/  ULDC.64 UR4, c[0x0][0x2d8] ;  /* 0x0000b60000047ab9 */ /* 0x000fe20000000a00 */
[----:B------:R-:W-:Y:S01]  /*4c60*/  ULDC.64 UR6, c[0x0][0x208] ;  /* 0x0000820000067ab9 */ /* 0x000fe20000000a00 */
[----:B------:R-:W-:-:S04]  /*4c70*/  LEA R76, P3, R86, UR4, 0x1 ;  /* 0x00000004564c7c11 */ /* 0x000fc8000f8608ff */
[----:B------:R-:W-:-:S05]  /*4c80*/  LEA.HI.X R77, R86, UR5, R87, 0x1, P3 ;  /* 0x00000005564d7c11 */ /* 0x000fca00098f0c57 */
[----:B--2---:R3:W-:Y:S04]  /*4c90*/  STG.E.128 desc[UR6][R76.64], R40 ;  /* 0x000000284c007986 */ /* 0x0047e8000c101d06 */
.L_x_5997:
[----:B------:R-:W-:Y:S05]  /*4ca0*/  BSYNC B1 ;  /* 0x0000000000017941 */ /* 0x000fea0003800000 */
.L_x_5996:
[----:B-1----:R-:W4:Y:S01]  /*4cb0*/  LDL R90, [R1] ;  /* 0x00000000015a7983 */ /* 0x002f220000100800 */
[----:B------:R-:W-:Y:S01]  /*4cc0*/  BSSY B1, `(.L_x_6004) ;  /* 0x000007b000017945 */ /* 0x000fe20003800000 */
[----:B----4-:R-:W-:-:S13]  /*4cd0*/  LOP3.LUT P3, RZ, R90, 0x4, RZ, 0xc0, !PT ;  /* 0x000000045aff7812 */ /* 0x010fda000786c0ff */
[----:B------:R-:W-:Y:S05]  /*4ce0*/  @P3 BRA `(.L_x_6005) ;  /* 0x0000000400e03947 */ /* 0x000fea0003800000 */
[----:B---3--:R-:W-:Y:S01]  /*4cf0*/  IADD3 R77, P3, P4, R127, R132, R16 ;  /* 0x000000847f4d7210 */ /* 0x008fe20007c7e010 */
[----:B------:R-:W-:Y:S03]  /*4d00*/  BSSY B2, `(.L_x_6006) ;  /* 0x000003c000027945 */ /* 0x000fe60003800000 */
[----:B------:R-:W-:Y:S01]  /*4d10*/  IADD3.X R76, R126, R88, R17, P3, P4 ;  /* 0x000000587e4c7210 */ /* 0x000fe20001fe8411 */
[----:B------:R-:W-:Y:S08]  /*4d20*/  @P0 BRA `(.L_x_6007) ;  /* 0x0000000000e40947 */ /* 0x000ff00003800000 */
[----:B--2---:R1:W2:Y:S01]  /*4d30*/  LDS.128 R40, [R5+0x20400] ;  /* 0x0204000005287984 */ /* 0x0042a20000000c00 */
[----:B------:R-:W-:Y:S01]  /*4d40*/  IADD3 R78, P3, R77, R98, RZ ;  /* 0x000000624d4e7210 */ /* 0x000fe20007f7e0ff */
[----:B------:R-:W-:Y:S04]  /*4d50*/  BSSY B3, `(.L_x_6008) ;  /* 0x0000031000037945 */ /* 0x000fe80003800000 */
[----:B------:R-:W-:Y:S01]  /*4d60*/  IMAD.X R79, R76, 0x1, R15, P3 ;  /* 0x000000014c4f7824 */ /* 0x000fe200018e060f */
        /* <DEDUP_REMOVED lines=47> */
.L_x_6009:
[----:B------:R-:W-:Y:S05]  /*5060*/  BSYNC B3 ;  /* 0x0000000000037941 */ /* 0x000fea0003800000 */
.L_x_6008:
[----:B------:R-:W-:Y:S01]  /*5070*/  ULDC.64 UR4, c[0x0][0x2d8] ;  /* 0x0000b60000047ab9 */ /* 0x000fe20000000a00 */
[----:B------:R-:W-:Y:S01]  /*5080*/  ULDC.64 UR6, c[0x0][0x208] ;  /* 0x0000820000067ab9 */ /* 0x000fe20000000a00 */
[----:B------:R-:W-:-:S04]  /*5090*/  LEA R72, P3, R78, UR4, 0x1 ;  /* 0x000000044e487c11 */ /* 0x000fc8000f8608ff */
[----:B------:R-:W-:-:S05]  /*50a0*/  LEA.HI.X R73, R78, UR5, R79, 0x1, P3 ;  /* 0x000000054e497c11 */ /* 0x000fca00098f0c4f */
[----:B--2---:R1:W-:Y:S04]  /*50b0*/  STG.E.128 desc[UR6][R72.64], R40 ;  /* 0x0000002848007986 */ /* 0x0043e8000c101d06 */
.L_x_6007:
[----:B------:R-:W-:Y:S05]  /*50c0*/  BSYNC B2 ;  /* 0x0000000000027941 */ /* 0x000fea0003800000 */
.L_x_6006:
[----:B------:R-:W-:Y:S05]  /*50d0*/  @P1 BRA `(.L_x_6005) ;  /* 0x0000000000e41947 */ /* 0x000fea0003800000 */
[----:B-12---:R1:W2:Y:S01]  /*50e0*/  LDS.128 R40, [R5+0x25c00] ;  /* 0x025c000005287984 */ /* 0x0062a20000000c00 */
[----:B------:R-:W-:Y:S01]  /*50f0*/  IADD3 R77, P3, R77, R13, RZ ;  /* 0x0000000d4d4d7210 */ /* 0x000fe20007f7e0ff */
[----:B------:R-:W-:Y:S04]  /*5100*/  BSSY B2, `(.L_x_6010) ;  /* 0x0000031000027945 */ /* 0x000fe80003800000 */
[----:B------:R-:W-:Y:S01]  /*5110*/  IMAD.X R76, R76, 0x1, R8, P3 ;  /* 0x000000014c4c7824 */ /* 0x000fe200018e0608 */
[----:B------:R-:W-:-:S13]  /*5120*/  ISETP.GE.AND P3, PT, R221, R80, PT ;  /* 0x00000050dd00720c */ /* 0x000fda0003f66270 */
        /* <DEDUP_REMOVED lines=46> */
.L_x_6011:
[----:B------:R-:W-:Y:S05]  /*5410*/  BSYNC B2 ;  /* 0x0000000000027941 */ /* 0x000fea0003800000 */
.L_x_6010:
[----:B------:R-:W-:Y:S01]  /*5420*/  ULDC.64 UR4, c[0x0][0x2d8] ;  /* 0x0000b60000047ab9 */ /* 0x000fe20000000a00 */
[----:B------:R-:W-:Y:S01]  /*5430*/  ULDC.64 UR6, c[0x0][0x208] ;  /* 0x0000820000067ab9 */ /* 0x000fe20000000a00 */
[----:B------:R-:W-:-:S04]  /*5440*/  LEA R68, P3, R77, UR4, 0x1 ;  /* 0x000000044d447c11 */ /* 0x000fc8000f8608ff */
[----:B------:R-:W-:-:S05]  /*5450*/  LEA.HI.X R69, R77, UR5, R76, 0x1, P3 ;  /* 0x000000054d457c11 */ /* 0x000fca00098f0c4c */
[----:B--2---:R4:W-:Y:S04]  /*5460*/  STG.E.128 desc[UR6][R68.64], R40 ;  /* 0x0000002844007986 */ /* 0x0049e8000c101d06 */
.L_x_6005:
[----:B------:R-:W-:Y:S05]  /*5470*/  BSYNC B1 ;  /* 0x0000000000017941 */ /* 0x000fea0003800000 */
.L_x_6004:
[----:B------:R-:W-:Y:S01]  /*5480*/  LOP3.LUT P3, RZ, R90, 0x8, RZ, 0xc0, !PT ;  /* 0x000000085aff7812 */ /* 0x000fe2000786c0ff */
[----:B------:R-:W-:-:S12]  /*5490*/  BSSY B1, `(.L_x_6012) ;  /* 0x000007c000017945 */ /* 0x000fd80003800000 */
[----:B------:R-:W-:Y:S05]  /*54a0*/  @P3 BRA `(.L_x_6013) ;  /* 0x0000000400e83947 */ /* 0x000fea0003800000 */
[----:B----4-:R-:W-:Y:S01]  /*54b0*/  IADD3 R69, P3, P4, R130, R132, R16 ;  /* 0x0000008482457210 */ /* 0x010fe20007c7e010 */
[----:B------:R-:W-:Y:S03]  /*54c0*/  BSSY B2, `(.L_x_6014) ;  /* 0x000003d000027945 */ /* 0x000fe60003800000 */
[----:B------:R-:W-:Y:S01]  /*54d0*/  IADD3.X R68, R128, R88, R17, P3, P4 ;  /* 0x0000005880447210 */ /* 0x000fe20001fe8411 */
[----:B------:R-:W-:Y:S08]  /*54e0*/  @P0 BRA `(.L_x_6015) ;  /* 0x0000000000e80947 */ /* 0x000ff00003800000 */
[----:B-123--:R1:W2:Y:S01]  /*54f0*/  LDS.128 R40, [R5+0x21400] ;  /* 0x0214000005287984 */ /* 0x00e2a20000000c00 */
[----:B------:R-:W-:Y:S01]  /*5500*/  IADD3 R70, P3, R69, R98, RZ ;  /* 0x0000006245467210 */ /* 0x000fe20007f7e0ff */
[----:B------:R-:W-:Y:S04]  /*5510*/  BSSY B3, `(.L_x_6016) ;  /* 0x0000032000037945 */ /* 0x000fe80003800000 */
[----:B------:R-:W-:Y:S01]  /*5520*/  IMAD.X R71, R68, 0x1, R15, P3 ;  /* 0x0000000144477824 */ /* 0x000fe200018e060f */
        /* <DEDUP_REMOVED lines=48> */
.L_x_6017:
[----:B------:R-:W-:Y:S05]  /*5830*/  BSYNC B3 ;  /* 0x0000000000037941 */ /* 0x000fea0003800000 */
.L_x_6016:
[----:B------:R-:W-:Y:S01]  /*5840*/  ULDC.64 UR4, c[0x0][0x2d8] ;  /* 0x0000b60000047ab9 */ /* 0x000fe20000000a00 */
[----:B------:R-:W-:Y:S01]  /*5850*/  ULDC.64 UR6, c[0x0][0x208] ;  /* 0x0000820000067ab9 */ /* 0x000fe20000000a00 */
[----:B------:R-:W-:-:S04]  /*5860*/  LEA R64, P3, R70, UR4, 0x1 ;  /* 0x0000000446407c11 */ /* 0x000fc8000f8608ff */
[----:B------:R-:W-:-:S05]  /*5870*/  LEA.HI.X R65, R70, UR5, R71, 0x1, P3 ;  /* 0x0000000546417c11 */ /* 0x000fca00098f0c47 */
[----:B--2---:R4:W-:Y:S04]  /*5880*/  STG.E.128 desc[UR6][R64.64], R40 ;  /* 0x0000002840007986 */ /* 0x0049e8000c101d06 */
.L_x_6015:
[----:B------:R-:W-:Y:S05]  /*5890*/  BSYNC B2 ;  /* 0x0000000000027941 */ /* 0x000fea0003800000 */
.L_x_6014:
[----:B------:R-:W-:Y:S05]  /*58a0*/  @P1 BRA `(.L_x_6013) ;  /* 0x0000000000e81947 */ /* 0x000fea0003800000 */
[----:B-1234-:R1:W2:Y:S01]  /*58b0*/  LDS.128 R40, [R5+0x26c00] ;  /* 0x026c000005287984 */ /* 0x01e2a20000000c00 */
        /* <DEDUP_REMOVED lines=51> */
.L_x_6019:
[----:B------:R-:W-:Y:S05]  /*5bf0*/  BSYNC B2 ;  /* 0x0000000000027941 */ /* 0x000fea0003800000 */
.L_x_6018:
[----:B------:R-:W-:Y:S01]  /*5c00*/  ULDC.64 UR4, c[0x0][0x2d8] ;  /* 0x0000b60000047ab9 */ /* 0x000fe20000000a00 */
[----:B------:R-:W-:Y:S01]  /*5c10*/  ULDC.64 UR6, c[0x0][0x208] ;  /* 0x0000820000067ab9 */ /* 0x000fe20000000a00 */
[----:B------:R-:W-:-:S04]  /*5c20*/  LEA R60, P3, R69, UR4, 0x1 ;  /* 0x00000004453c7c11 */ /* 0x000fc8000f8608ff */
[----:B------:R-:W-:-:S05]  /*5c30*/  LEA.HI.X R61, R69, UR5, R68, 0x1, P3 ;  /* 0x00000005453d7c11 */ /* 0x000fca00098f0c44 */
[----:B--2---:R1:W-:Y:S04]  /*5c40*/  STG.E.128 desc[UR6][R60.64], R40 ;  /* 0x000000283c007986 */ /* 0x0043e8000c101d06 */
.L_x_6013:
[----:B------:R-:W-:Y:S05]  /*5c50*/  BSYNC B1 ;  /* 0x0000000000017941 */ /* 0x000fea0003800000 */
.L_x_6012:
[----:B------:R-:W-:Y:S01]  /*5c60*/  LOP3.LUT P3, RZ, R90, 0x2, RZ, 0xc0, !PT ;  /* 0x000000025aff7812 */ /* 0x000fe2000786c0ff */
[----:B------:R-:W-:-:S12]  /*5c70*/  BSSY B1, `(.L_x_6020) ;  /* 0x000007c000017945 */ /* 0x000fd80003800000 */
[----:B------:R-:W-:Y:S05]  /*5c80*/  @P3 BRA `(.L_x_6021) ;  /* 0x0000000400e83947 */ /* 0x000fea0003800000 */
[----:B------:R-:W-:Y:S01]  /*5c90*/  IADD3 R66, P3, P4, R136, R132, R16 ;  /* 0x0000008488427210 */ /* 0x000fe20007c7e010 */
[----:B------:R-:W-:Y:S03]  /*5ca0*/  BSSY B2, `(.L_x_6022) ;  /* 0x000003d000027945 */ /* 0x000fe60003800000 */
[----:B----4-:R-:W-:Y:S01]  /*5cb0*/  IADD3.X R68, R131, R88, R17, P3, P4 ;  /* 0x0000005883447210 */ /* 0x010fe20001fe8411 */
        /* <DEDUP_REMOVED lines=53> */
.L_x_6025:
[----:B------:R-:W-:Y:S05]  /*6010*/  BSYNC B3 ;  /* 0x0000000000037941 */ /* 0x000fea0003800000 */
.L_x_6024:
[----:B------:R-:W-:Y:S01]  /*6020*/  ULDC.64 UR4, c[0x0][0x2d8] ;  /* 0x0000b60000047ab9 */ /* 0x000fe20000000a00 */
[----:B------:R-:W-:Y:S01]  /*6030*/  ULDC.64 UR6, c[0x0][0x208] ;  /* 0x0000820000067ab9 */ /* 0x000fe20000000a00 */
[----:B------:R-:W-:-:S04]  /*6040*/  LEA R56, P3, R64, UR4, 0x1 ;  /* 0x0000000440387c11 */ /* 0x000fc8000f8608ff */
[----:B------:R-:W-:-:S05]  /*6050*/  LEA.HI.X R57, R64, UR5, R69, 0x1, P3 ;  /* 0x0000000540397c11 */ /* 0x000fca00098f0c45 */
[----:B--2---:R4:W-:Y:S04]  /*6060*/  STG.E.128 desc[UR6][R56.64], R40 ;  /* 0x0000002838007986 */ /* 0x0049e8000c101d06 */
.L_x_6023:
[----:B------:R-:W-:Y:S05]  /*6070*/  BSYNC B2 ;  /* 0x0000000000027941 */ /* 0x000fea0003800000 */
.L_x_6022:
        /* <DEDUP_REMOVED lines=53> */
.L_x_6027:
[----:B------:R-:W-:Y:S05]  /*63d0*/  BSYNC B2 ;  /* 0x0000000000027941 */ /* 0x000fea0003800000 */
.L_x_6026:
[----:B------:R-:W-:Y:S01]  /*63e0*/  ULDC.64 UR4, c[0x0][0x2d8] ;  /* 0x0000b60000047ab9 */ /* 0x000fe20000000a00 */
[----:B------:R-:W-:Y:S01]  /*63f0*/  ULDC.64 UR6, c[0x0][0x208] ;  /* 0x0000820000067ab9 */ /* 0x000fe20000000a00 */
[----:B------:R-:W-:-:S04]  /*6400*/  LEA R52, P3, R60, UR4, 0x1 ;  /* 0x000000043c347c11 */ /* 0x000fc8000f8608ff */
[----:B------:R-:W-:-:S05]  /*6410*/  LEA.HI.X R53, R60, UR5, R65, 0x1, P3 ;  /* 0x000000053c357c11 */ /* 0x000fca00098f0c41 */
[----:B--2---:R1:W-:Y:S04]  /*6420*/  STG.E.128 desc[UR6][R52.64], R40 ;  /* 0x0000002834007986 */ /* 0x0043e8000c101d06 */
.L_x_6021:
[----:B------:R-:W-:Y:S05]  /*6430*/  BSYNC B1 ;  /* 0x0000000000017941 */ /* 0x000fea0003800000 */
.L_x_6020:
[----:B------:R-:W-:Y:S05]  /*6440*/  @P5 BRA `(.L_x_6028) ;  /* 0x0000005400545947 */ /* 0x000fea0003800000 */
[----:B------:R-:W-:Y:S01]  /*6450*/  IADD3 R132, P3, P4, R141, R132, R16 ;  /* 0x000000848d847210 */ /* 0x000fe20007c7e010 */
[----:B------:R-:W-:Y:S03]  /*6460*/  BSSY B1, `(.L_x_6029) ;  /* 0x000003d000017945 */ /* 0x000fe60003800000 */
[----:B------:R-:W-:Y:S01]  /*6470*/  IADD3.X R88, R140, R88, R17, P3, P4 ;  /* 0x000000588c587210 */ /* 0x000fe20001fe8411 */
[----:B------:R-:W-:Y:S08]  /*6480*/  @P0 BRA `(.L_x_6030) ;  /* 0x0000000000e80947 */ /* 0x000ff00003800000 */
[----:B-1234-:R1:W2:Y:S01]  /*6490*/  LDS.128 R40, [R5+0x23400] ;  /* 0x0234000005287984 */ /* 0x01e2a20000000c00 */
[----:B------:R-:W-:Y:S01]  /*64a0*/  ISETP.GE.AND P4, PT, R18, R80, PT ;  /* 0x000000501200720c */ /* 0x000fe20003f86270 */
[----:B------:R-:W-:Y:S01]  /*64b0*/  BSSY B2, `(.L_x_6031) ;  /* 0x0000031000027945 */ /* 0x000fe20003800000 */
[----:B------:R-:W-:-:S11]  /*64c0*/  IADD3 R56, P3, R132, R98, RZ ;  /* 0x0000006284387210 */ /* 0x000fd60007f7e0ff */
        /* <DEDUP_REMOVED lines=47> */
.L_x_6032:
[----:B------:R-:W-:Y:S05]  /*67c0*/  BSYNC B2 ;  /* 0x0000000000027941 */ /* 0x000fea0003800000 */
.L_x_6031:
[----:B------:R-:W-:Y:S01]  /*67d0*/  ULDC.64 UR4, c[0x0][0x2d8] ;  /* 0x0000b60000047ab9 */ /* 0x000fe20000000a00 */
[----:B------:R-:W-:Y:S01]  /*67e0*/  IMAD.X R49, R88, 0x1, R15, P3 ;  /* 0x0000000158317824 */ /* 0x000fe200018e060f */
[----:B------:R-:W-:Y:S01]  /*67f0*/  LEA R48, P3, R56, UR4, 0x1 ;  /* 0x0000000438307c11 */ /* 0x000fe2000f8608ff */
[----:B------:R-:W-:-:S03]  /*6800*/  ULDC.64 UR6, c[0x0][0x208] ;  /* 0x0000820000067ab9 */ /* 0x000fc60000000a00 */
[----:B------:R-:W-:-:S05]  /*6810*/  LEA.HI.X R49, R56, UR5, R49, 0x1, P3 ;  /* 0x0000000538317c11 */ /* 0x000fca00098f0c31 */
[----:B--2---:R1:W-:Y:S04]  /*6820*/  STG.E.128 desc[UR6][R48.64], R40 ;  /* 0x0000002830007986 */ /* 0x0043e8000c101d06 */
.L_x_6030:
[----:B------:R-:W-:Y:S05]  /*6830*/  BSYNC B1 ;  /* 0x0000000000017941 */ /* 0x000fea0003800000 */
.L_x_6029:
[----:B------:R-:W-:Y:S05]  /*6840*/  @P1 BRA `(.L_x_6028) ;  /* 0x0000005000541947 */ /* 0x000fea0003800000 */
[----:B-1234-:R1:W2:Y:S01]  /*6850*/  LDS.128 R40, [R5+0x28c00] ;  /* 0x028c000005287984 */ /* 0x01e2a20000000c00 */
[----:B------:R-:W-:Y:S01]  /*6860*/  ISETP.GE.AND P4, PT, R221, R80, PT ;  /* 0x00000050dd00720c */ /* 0x000fe20003f86270 */
[----:B------:R-:W-:Y:S01]  /*6870*/  BSSY B1, `(.L_x_6033) ;  /* 0x0000031000017945 */ /* 0x000fe20003800000 */
[----:B------:R-:W-:-:S11]  /*6880*/  IADD3 R52, P3, R132, R13, RZ ;  /* 0x0000000d84347210 */ /* 0x000fd60007f7e0ff */
        /* <DEDUP_REMOVED lines=47> */
.L_x_6034:
[----:B------:R-:W-:Y:S05]  /*6b80*/  BSYNC B1 ;  /* 0x0000000000017941 */ /* 0x000fea0003800000 */
.L_x_6033:
[----:B------:R-:W-:Y:S01]  /*6b90*/  ULDC.64 UR4, c[0x0][0x2d8] ;  /* 0x0000b60000047ab9 */ /* 0x000fe20000000a00 */
[----:B------:R-:W-:Y:S01]  /*6ba0*/  IMAD.X R45, R88, 0x1, R8, P3 ;  /* 0x00000001582d7824 */ /* 0x000fe200018e0608 */
[----:B------:R-:W-:Y:S01]  /*6bb0*/  LEA R44, P3, R52, UR4, 0x1 ;  /* 0x00000004342c7c11 */ /* 0x000fe2000f8608ff */
[----:B------:R-:W-:-:S03]  /*6bc0*/  ULDC.64 UR6, c[0x0][0x208] ;  /* 0x0000820000067ab9 */ /* 0x000fc60000000a00 */
[----:B------:R-:W-:-:S05]  /*6bd0*/  LEA.HI.X R45, R52, UR5, R45, 0x1, P3 ;  /* 0x00000005342d7c11 */ /* 0x000fca00098f0c2d */
[----:B--2---:R1:W-:Y:S01]  /*6be0*/  STG.E.128 desc[UR6][R44.64], R40 ;  /* 0x000000282c007986 */ /* 0x0043e2000c101d06 */
[----:B------:R-:W-:Y:S05]  /*6bf0*/  BRA `(.L_x_6028) ;  /* 0x0000004c00687947 */ /* 0x000fea0003800000 */
.L_x_5972:
[----:B------:R-:W-:Y:S01]  /*6c00*/  ISETP.GE.AND P4, PT, R223, R4, PT ;  /* 0x00000004df00720c */ /* 0x000fe20003f86270 */
[----:B------:R-:W-:-:S03]  /*6c10*/  ULDC.64 UR4, c[0x0][0x208] ;  /* 0x0000820000047ab9 */ /* 0x000fc60000000a00 */
[----:B------:R-:W-:-:S13]  /*6c20*/  ISETP.GE.OR P4, PT, R16, R80, P4 ;  /* 0x000000501000720c */ /* 0x000fda0002786670 */
[----:B0-----:R-:W-:Y:S01]  /*6c30*/  @!P4 IADD3 R46, P2, P3, R104, R92, R35 ;  /* 0x0000005c682ec210 */ /* 0x001fe20007b5e023 */
[----:B------:R-:W0:Y:S03]  /*6c40*/  @!P4 LDC.64 R56, c[0x0][0x3c8] ;  /* 0x0000f200ff38cb82 */ /* 0x000e260000000a00 */
[----:B------:R-:W-:Y:S02]  /*6c50*/  @!P4 IADD3.X R47, R27, R3, R38, P2, P3 ;  /* 0x000000031b2fc210 */ /* 0x000fe400017e6426 */
[----:B------:R-:W-:-:S03]  /*6c60*/  @!P4 IADD3 R44, P2, P3, R110, R90, R30 ;  /* 0x0000005a6e2cc210 */ /* 0x000fc60007b5e01e */
[----:B------:R-:W1:Y:S01]  /*6c70*/  @!P4 LDC.64 R58, c[0x0][0x3e0] ;  /* 0x0000f800ff3acb82 */ /* 0x000e620000000a00 */
[----:B------:R-:W-:Y:S02]  /*6c80*/  @!P4 IADD3.X R45, R21, R0, R32, P2, P3 ;  /* 0x00000000152dc210 */ /* 0x000fe400017e6420 */
[----:B------:R-:W-:-:S04]  /*6c90*/  ISETP.GE.AND P3, PT, R222, R4, PT ;  /* 0x00000004de00720c */ /* 0x000fc80003f66270 */
[----:B------:R-:W-:-:S13]  /*6ca0*/  ISETP.GE.OR P3, PT, R16, R80, P3 ;  /* 0x000000501000720c */ /* 0x000fda0001f66670 */
[----:B------:R-:W-:Y:S01]  /*6cb0*/  @!P3 IADD3 R42, P2, P5, R104, R34, R92 ;  /* 0x00000022682ab210 */ /* 0x000fe20007d5e05c */
[----:B------:R-:W2:Y:S03]  /*6cc0*/  @!P3 LDC.64 R64, c[0x0][0x3c8] ;  /* 0x0000f200ff40bb82 */ /* 0x000ea60000000a00 */
[----:B------:R-:W-:Y:S02]  /*6cd0*/  @!P3 IADD3.X R43, R27, R37, R3, P2, P5 ;  /* 0x000000251b2bb210 */ /* 0x000fe400017ea403 */
[----:B------:R-:W-:-:S03]  /*6ce0*/  @!P3 IADD3 R40, P2, P5, R110, R29, R90 ;  /* 0x0000001d6e28b210 */ /* 0x000fc60007d5e05a */
[----:B------:R-:W3:Y:S01]  /*6cf0*/  @!P3 LDC.64 R66, c[0x0][0x3e0] ;  /* 0x0000f800ff42bb82 */ /* 0x000ee20000000a00 */
[----:B------:R-:W-:Y:S02]  /*6d00*/  @!P3 IADD3.X R41, R21, R31, R0, P2, P5 ;  /* 0x0000001f1529b210 */ /* 0x000fe400017ea400 */
[----:B------:R-:W-:-:S04]  /*6d10*/  ISETP.GE.AND P2, PT, R225, R4, PT ;  /* 0x00000004e100720c */ /* 0x000fc80003f46270 */
[----:B------:R-:W-:-:S13]  /*6d20*/  ISETP.GE.OR P2, PT, R16, R80, P2 ;  /* 0x000000501000720c */ /* 0x000fda0001746670 */
[----:B------:R-:W-:Y:S01]  /*6d30*/  @!P2 IADD3 R70, P5, P6, R104, R33, R92 ;  /* 0x000000216846a210 */ /* 0x000fe20007ebe05c */
[----:B------:R-:W4:Y:S03]  /*6d40*/  @!P2 LDC.64 R72, c[0x0][0x3c8] ;  /* 0x0000f200ff48ab82 */ /* 0x000f260000000a00 */
[----:B------:R-:W-:Y:S02]  /*6d50*/  @!P2 IADD3.X R71, R27, R36, R3, P5, P6 ;  /* 0x000000241b47a210 */ /* 0x000fe40002fec403 */
[----:B------:R-:W-:-:S03]  /*6d60*/  @!P2 IADD3 R68, P5, P6, R110, R121, R90 ;  /* 0x000000796e44a210 */ /* 0x000fc60007ebe05a */
[----:B------:R-:W4:Y:S01]  /*6d70*/  @!P2 LDC.64 R74, c[0x0][0x3e0] ;  /* 0x0000f800ff4aab82 */ /* 0x000f220000000a00 */
[----:B------:R-:W-:Y:S02]  /*6d80*/  @!P2 IADD3.X R69, R21, R120, R0, P5, P6 ;  /* 0x000000781545a210 */ /* 0x000fe40002fec400 */
[----:B------:R-:W-:-:S04]  /*6d90*/  ISETP.GE.AND P5, PT, R22, R4, PT ;  /* 0x000000041600720c */ /* 0x000fc80003fa6270 */
[----:B------:R-:W-:-:S13]  /*6da0*/  ISETP.GE.OR P5, PT, R16, R80, P5 ;  /* 0x000000501000720c */ /* 0x000fda0002fa6670 */
[----:B------:R-:W0:Y:S01]  /*6db0*/  @!P5 LDC.64 R48, c[0x0][0x3c8] ;  /* 0x0000f200ff30db82 */ /* 0x000e220000000a00 */
[----:B------:R-:W-:-:S05]  /*6dc0*/  @!P5 IADD3 R50, P6, R104, R92, RZ ;  /* 0x0000005c6832d210 */ /* 0x000fca0007fde0ff */
[----:B------:R-:W-:Y:S01]  /*6dd0*/  @!P5 IMAD.X R51, R3, 0x1, R27, P6 ;  /* 0x000000010333d824 */ /* 0x000fe200030e061b */
[----:B0-----:R-:W-:-:S04]  /*6de0*/  @!P5 LEA R48, P6, R50, R48, 0x1 ;  /* 0x000000303230d211 */ /* 0x001fc800078c08ff */
[----:B------:R-:W-:Y:S02]  /*6df0*/  @!P5 LEA.HI.X R49, R50, R49, R51, 0x1, P6 ;  /* 0x000000313231d211 */ /* 0x000fe400030f0c33 */
[----:B------:R-:W0:Y:S01]  /*6e00*/  @!P5 LDC.64 R50, c[0x0][0x3e0] ;  /* 0x0000f800ff32db82 */ /* 0x000e220000000a00 */
[----:B------:R-:W-:-:S05]  /*6e10*/  @!P5 IADD3 R52, P6, R110, R90, RZ ;  /* 0x0000005a6e34d210 */ /* 0x000fca0007fde0ff */
[----:B------:R-:W-:Y:S01]  /*6e20*/  @!P5 IMAD.X R53, R0, 0x1, R21, P6 ;  /* 0x000000010035d824 */ /* 0x000fe200030e0615 */
[----:B0-----:R-:W-:-:S04]  /*6e30*/  @!P5 LEA R50, P6, R52, R50, 0x1 ;  /* 0x000000323432d211 */ /* 0x001fc800078c08ff */
[----:B------:R-:W-:Y:S02]  /*6e40*/  @!P5 LEA.HI.X R51, R52, R51, R53, 0x1, P6 ;  /* 0x000000333433d211 */ /* 0x000fe400030f0c35 */
[----:B------:R-:W-:-:S04]  /*6e50*/  @!P4 LEA R56, P6, R46, R56, 0x1 ;  /* 0x000000382e38c211 */ /* 0x000fc800078c08ff */
[----:B------:R-:W-:Y:S02]  /*6e60*/  @!P4 LEA.HI.X R57, R46, R57, R47, 0x1, P6 ;  /* 0x000000392e39c211 */ /* 0x000fe400030f0c2f */
[----:B------:R-:W-:Y:S02]  /*6e70*/  CS2R R46, SRZ ;  /* 0x00000000002e7805 */ /* 0x000fe4000001ff00 */
[----:B-1----:R-:W-:-:S04]  /*6e80*/  @!P4 LEA R58, P6, R44, R58, 0x1 ;  /* 0x0000003a2c3ac211 */ /* 0x002fc800078c08ff */
[----:B------:R-:W-:Y:S02]  /*6e90*/  @!P4 LEA.HI.X R59, R44, R59, R45, 0x1, P6 ;  /* 0x0000003b2c3bc211 */ /* 0x000fe400030f0c2d */
[----:B------:R-:W-:Y:S02]  /*6ea0*/  CS2R R44, SRZ ;  /* 0x00000000002c7805 */ /* 0x000fe4000001ff00 */
[----:B--2---:R-:W-:-:S04]  /*6eb0*/  @!P3 LEA R64, P6, R42, R64, 0x1 ;  /* 0x000000402a40b211 */ /* 0x004fc800078c08ff */
[----:B------:R-:W-:Y:S02]  /*6ec0*/  @!P3 LEA.HI.X R65, R42, R65, R43, 0x1, P6 ;  /* 0x000000412a41b211 */ /* 0x000fe400030f0c2b */
[----:B------:R-:W-:Y:S02]  /*6ed0*/  CS2R R42, SRZ ;  /* 0x00000000002a7805 */ /* 0x000fe4000001ff00 */
[C---:B---3--:R-:W-:Y:S01]  /*6ee0*/  @!P3 LEA R66, P6, R40.reuse, R66, 0x1 ;  /* 0x000000422842b211 */ /* 0x048fe200078c08ff */
[----:B------:R0:W5:Y:S03]  /*6ef0*/  @!P5 LDG.E.128 R44, desc[UR4][R50.64] ;  /* 0x00000004322cd981 */ /* 0x000166000c1e1d00 */
[----:B------:R-:W-:Y:S02]  /*6f00*/  @!P3 LEA.HI.X R67, R40, R67, R41, 0x1, P6 ;  /* 0x000000432843b211 */ /* 0x000fe400030f0c29 */
[----:B------:R-:W-:-:S02]  /*6f10*/  CS2R R40, SRZ ;  /* 0x0000000000287805 */ /* 0x000fc4000001ff00 */
[----:B------:R-:W-:Y:S02]  /*6f20*/  CS2R R54, SRZ ;  /* 0x0000000000367805 */ /* 0x000fe4000001ff00 */
[----:B------:R-:W-:Y:S02]  /*6f30*/  CS2R R52, SRZ ;  /* 0x0000000000347805 */ /* 0x000fe4000001ff00 */
[----:B------:R1:W5:Y:S01]  /*6f40*/  @!P5 LDG.E.128 R40, desc[UR4][R48.64] ;  /* 0x000000043028d981 */ /* 0x000362000c1e1d00 */
[----:B0-----:R-:W-:Y:S02]  /*6f50*/  CS2R R50, SRZ ;  /* 0x0000000000327805 */ /* 0x001fe4000001ff00 */
[----:B------:R-:W-:Y:S02]  /*6f60*/  CS2R R62, SRZ ;  /* 0x00000000003e7805 */ /* 0x000fe4000001ff00 */
[----:B------:R-:W-:Y:S01]  /*6f70*/  CS2R R60, SRZ ;  /* 0x00000000003c7805 */ /* 0x000fe2000001ff00 */
[----:B------:R0:W5:Y:S05]  /*6f80*/  @!P4 LDG.E.128 R52, desc[UR4][R58.64] ;  /* 0x000000043a34c981 */ /* 0x00016a000c1e1d00 */
[----:B------:R-:W5:Y:S01]  /*6f90*/  @!P3 LDG.E.128 R60, desc[UR4][R66.64] ;  /* 0x00000004423cb981 */ /* 0x000f62000c1e1d00 */
[----:B-1----:R-:W-:-:S02]  /*6fa0*/  CS2R R48, SRZ ;  /* 0x0000000000307805 */ /* 0x002fc4000001ff00 */
[----:B0-----:R-:W-:-:S04]  /*6fb0*/  CS2R R58, SRZ ;  /* 0x00000000003a7805 */ /* 0x001fc8000001ff00 */
[----:B------:R0:W5:Y:S02]  /*6fc0*/  @!P4 LDG.E.128 R48, desc[UR4][R56.64] ;  /* 0x000000043830c981 */ /* 0x000164000c1e1d00 */
[----:B0-----:R-:W-:-:S06]  /*6fd0*/  CS2R R56, SRZ ;  /* 0x0000000000387805 */ /* 0x001fcc000001ff00 */
[----:B------:R0:W5:Y:S01]  /*6fe0*/  @!P3 LDG.E.128 R56, desc[UR4][R64.64] ;  /* 0x000000044038b981 */ /* 0x000162000c1e1d00 */
[----:B----4-:R-:W-:-:S04]  /*6ff0*/  @!P2 LEA R72, P3, R70, R72, 0x1 ;  /* 0x000000484648a211 */ /* 0x010fc800078608ff */
[----:B------:R-:W-:Y:S02]  /*7000*/  @!P2 LEA.HI.X R73, R70, R73, R71, 0x1, P3 ;  /* 0x000000494649a211 */ /* 0x000fe400018f0c47 */
[----:B------:R-:W-:-:S04]  /*7010*/  @!P2 LEA R74, P3, R68, R74, 0x1 ;  /* 0x0000004a444aa211 */ /* 0x000fc800078608ff */
[----:B------:R-:W-:Y:S02]  /*7020*/  @!P2 LEA.HI.X R75, R68, R75, R69, 0x1, P3 ;  /* 0x0000004b444ba211 */ /* 0x000fe400018f0c45 */
[----:B------:R-:W-:-:S04]  /*7030*/  ISETP.GE.AND P3, PT, R224, R4, PT ;  /* 0x00000004e000720c */ /* 0x000fc80003f66270 */
[----:B------:R-:W-:Y:S02]  /*7040*/  ISETP.GE.OR P3, PT, R16, R80, P3 ;  /* 0x000000501000720c */ /* 0x000fe40001f66670 */
[----:B------:R-:W-:Y:S02]  /*7050*/  CS2R R66, SRZ ;  /* 0x0000000000427805 */ /* 0x000fe4000001ff00 */
[----:B0-----:R-:W-:Y:S02]  /*7060*/  CS2R R64, SRZ ;  /* 0x0000000000407805 */ /* 0x001fe4000001ff00 */
[----:B------:R-:W-:Y:S02]  /*7070*/  CS2R R70, SRZ ;  /* 0x0000000000467805 */ /* 0x000fe4000001ff00 */
[----:B------:R-:W-:Y:S01]  /*7080*/  CS2R R68, SRZ ;  /* 0x0000000000447805 */ /* 0x000fe2000001ff00 */
[----:B------:R-:W-:Y:S01]  /*7090*/  BSSY B1, `(.L_x_6035) ;  /* 0x0000021000017945 */ /* 0x000fe20003800000 */
[----:B------:R0:W5:Y:S04]  /*70a0*/  @!P2 LDG.E.128 R64, desc[UR4][R72.64] ;  /* 0x000000044840a981 */ /* 0x000168000c1e1d00 */
[----:B------:R1:W5:Y:S01]  /*70b0*/  @!P2 LDG.E.128 R68, desc[UR4][R74.64] ;  /* 0x000000044a44a981 */ /* 0x000362000c1e1d00 */
[----:B------:R-:W-:-:S02]  /*70c0*/  ISETP.GE.AND P2, PT, R226, R4, PT ;  /* 0x00000004e200720c */ /* 0x000fc40003f46270 */
[----:B------:R-:W-:Y:S02]  /*70d0*/  CS2R R78, SRZ ;  /* 0x00000000004e7805 */ /* 0x000fe4000001ff00 */
[----:B------:R-:W-:Y:S02]  /*70e0*/  CS2R R76, SRZ ;  /* 0x00000000004c7805 */ /* 0x000fe4000001ff00 */
[----:B------:R-:W-:Y:S02]  /*70f0*/  ISETP.GE.OR P2, PT, R16, R80, P2 ;  /* 0x000000501000720c */ /* 0x000fe40001746670 */
[----:B0-----:R-:W-:Y:S02]  /*7100*/  CS2R R72, SRZ ;  /* 0x0000000000487805 */ /* 0x001fe4000001ff00 */
[----:B-1----:R-:W-:Y:S01]  /*7110*/  CS2R R74, SRZ ;  /* 0x00000000004a7805 */ /* 0x002fe2000001ff00 */
[----:B------:R-:W-:Y:S08]  /*7120*/  @P3 BRA `(.L_x_6036) ;  /* 0x00000000005c3947 */ /* 0x000ff00003800000 */
[----:B------:R-:W0:Y:S01]  /*7130*/  LDC.64 R76, c[0x0][0x3d8] ;  /* 0x0000f600ff4c7b82 */ /* 0x000e220000000a00 */
[----:B------:R-:W-:Y:S01]  /*7140*/  IMAD.MOV.U32 R74, RZ, RZ, R92 ;  /* 0x000000ffff4a7224 */ /* 0x000fe200078e005c */
[----:B------:R-:W-:Y:S01]  /*7150*/  ULDC.64 UR4, c[0x0][0x3c8] ;  /* 0x0000f20000047ab9 */ /* 0x000fe20000000a00 */
[----:B------:R-:W-:Y:S01]  /*7160*/  IMAD.MOV.U32 R75, RZ, RZ, R3 ;  /* 0x000000ffff4b7224 */ /* 0x000fe200078e0003 */
[----:B------:R-:W-:Y:S01]  /*7170*/  ULDC.64 UR6, c[0x0][0x3e0] ;  /* 0x0000f80000067ab9 */ /* 0x000fe20000000a00 */
[----:B------:R-:W-:Y:S01]  /*7180*/  IMAD.MOV.U32 R78, RZ, RZ, R90 ;  /* 0x000000ffff4e7224 */ /* 0x000fe200078e005a */
[----:B------:R-:W-:Y:S01]  /*7190*/  ULDC.64 UR8, c[0x0][0x208] ;  /* 0x0000820000087ab9 */ /* 0x000fe20000000a00 */
[----:B------:R-:W-:Y:S01]  /*71a0*/  IMAD.MOV.U32 R79, RZ, RZ, R0 ;  /* 0x000000ffff4f7224 */ /* 0x000fe200078e0000 */
[----:B------:R-:W1:Y:S01]  /*71b0*/  LDC.64 R72, c[0x0][0x3e8] ;  /* 0x0000fa00ff487b82 */ /* 0x000e620000000a00 */
[----:B0-----:R-:W-:-:S04]  /*71c0*/  IMAD.WIDE.U32 R74, R76, 0x60, R74 ;  /* 0x000000604c4a7825 */ /* 0x001fc800078e004a */
[----:B------:R-:W-:Y:S01]  /*71d0*/  IMAD R77, R77, 0x60, RZ ;  /* 0x000000604d4d7824 */ /* 0x000fe200078e02ff */
[----:B------:R-:W-:Y:S01]  /*71e0*/  IADD3 R76, P3, R104, R74, RZ ;  /* 0x0000004a684c7210 */ /* 0x000fe20007f7e0ff */
[----:B-1----:R-:W-:-:S03]  /*71f0*/  IMAD.WIDE.U32 R78, R72, 0x60, R78 ;  /* 0x00000060484e7825 */ /* 0x002fc600078e004e */
[----:B------:R-:W-:Y:S01]  /*7200*/  IADD3.X R75, R27, R75, R77, P3, !PT ;  /* 0x0000004b1b4b7210 */ /* 0x000fe20001ffe44d */
[----:B------:R-:W-:Y:S01]  /*7210*/  IMAD R73, R73, 0x60, RZ ;  /* 0x0000006049497824 */ /* 0x000fe200078e02ff */
[----:B------:R-:W-:-:S04]  /*7220*/  IADD3 R74, P3, R110, R78, RZ ;  /* 0x0000004e6e4a7210 */ /* 0x000fc80007f7e0ff */
[----:B------:R-:W-:Y:S02]  /*7230*/  IADD3.X R79, R21, R79, R73, P3, !PT ;  /* 0x0000004f154f7210 */ /* 0x000fe40001ffe449 */
[----:B------:R-:W-:-:S04]  /*7240*/  LEA R72, P3, R76, UR4, 0x1 ;  /* 0x000000044c487c11 */ /* 0x000fc8000f8608ff */
[----:B------:R-:W-:Y:S02]  /*7250*/  LEA.HI.X R73, R76, UR5, R75, 0x1, P3 ;  /* 0x000000054c497c11 */ /* 0x000fe400098f0c4b */
[----:B------:R-:W-:-:S04]  /*7260*/  LEA R76, P3, R74, UR6, 0x1 ;  /* 0x000000064a4c7c11 */ /* 0x000fc8000f8608ff */
[----:B------:R-:W-:Y:S02]  /*7270*/  LEA.HI.X R77, R74, UR7, R79, 0x1, P3 ;  /* 0x000000074a4d7c11 */ /* 0x000fe400098f0c4f */
[----:B------:R-:W5:Y:S04]  /*7280*/  LDG.E.128 R72, desc[UR8][R72.64] ;  /* 0x0000000848487981 */ /* 0x000f68000c1e1d00 */
[----:B------:R-:W5:Y:S03]  /*7290*/  LDG.E.128 R76, desc[UR8][R76.64] ;  /* 0x000000084c4c7981 */ /* 0x000f66000c1e1d00 */
.L_x_6036:
[----:B------:R-:W-:Y:S05]  /*72a0*/  BSYNC B1 ;  /* 0x0000000000017941 */ /* 0x000fea0003800000 */
.L_x_6035:
[----:B------:R-:W-:Y:S01]  /*72b0*/  BSSY B1, `(.L_x_6037) ;  /* 0x000001d000017945 */ /* 0x000fe20003800000 */
[----:B------:R-:W-:Y:S02]  /*72c0*/  ISETP.GE.AND P3, PT, R16, R80, PT ;  /* 0x000000501000720c */ /* 0x000fe40003f66270 */
[----:B------:R-:W-:Y:S02]  /*72d0*/  CS2R R82, SRZ ;  /* 0x0000000000527805 */ /* 0x000fe4000001ff00 */
[----:B------:R-:W-:Y:S02]  /*72e0*/  CS2R R80, SRZ ;  /* 0x0000000000507805 */ /* 0x000fe4000001ff00 */
[----:B------:R-:W-:Y:S01]  /*72f0*/  CS2R R86, SRZ ;  /* 0x0000000000567805 */ /* 0x000fe2000001ff00 */
[----:B-----5:R-:W-:Y:S01]  /*7300*/  IMAD.MOV.U32 R89, RZ, RZ, R74 ;  /* 0x000000ffff597224 */ /* 0x020fe200078e004a */
[----:B------:R-:W-:Y:S01]  /*7310*/  CS2R R84, SRZ ;  /* 0x0000000000547805 */ /* 0x000fe2000001ff00 */
[----:B------:R-:W-:Y:S06]  /*7320*/  @P2 BRA `(.L_x_6038) ;  /* 0x0000000000542947 */ /* 0x000fec0003800000 */
[----:B------:R-:W0:Y:S01]  /*7330*/  LDC.64 R82, c[0x0][0x3d8] ;  /* 0x0000f600ff527b82 */ /* 0x000e220000000a00 */
[----:B------:R-:W-:Y:S01]  /*7340*/  IMAD.MOV.U32 R93, RZ, RZ, R3 ;  /* 0x000000ffff5d7224 */ /* 0x000fe200078e0003 */
[----:B------:R-:W-:Y:S01]  /*7350*/  ULDC.64 UR4, c[0x0][0x3c8] ;  /* 0x0000f20000047ab9 */ /* 0x000fe20000000a00 */
[----:B------:R-:W-:Y:S01]  /*7360*/  IMAD.MOV.U32 R91, RZ, RZ, R0 ;  /* 0x000000ffff5b7224 */ /* 0x000fe200078e0000 */
[----:B------:R-:W-:Y:S01]  /*7370*/  ULDC.64 UR6, c[0x0][0x3e0] ;  /* 0x0000f80000067ab9 */ /* 0x000fe20000000a00 */
[----:B------:R-:W-:-:S03]  /*7380*/  ULDC.64 UR8, c[0x0][0x208] ;  /* 0x0000820000087ab9 */ /* 0x000fc60000000a00 */
        /* <DEDUP_REMOVED lines=12> */
[----:B------:R-:W-:Y:S01]  /*7450*/  LEA.HI.X R85, R0, UR7, R91, 0x1, P2 ;  /* 0x0000000700557c11 */ /* 0x000fe200090f0c5b */
[----:B------:R-:W5:Y:S05]  /*7460*/  LDG.E.128 R80, desc[UR8][R80.64] ;  /* 0x0000000850507981 */ /* 0x000f6a000c1e1d00 */
[----:B------:R-:W5:Y:S03]  /*7470*/  LDG.E.128 R84, desc[UR8][R84.64] ;  /* 0x0000000854547981 */ /* 0x000f66000c1e1d00 */
.L_x_6038:
[----:B------:R-:W-:Y:S05]  /*7480*/  BSYNC B1 ;  /* 0x0000000000017941 */ /* 0x000fea0003800000 */
.L_x_6037:
[----:B------:R-:W-:Y:S01]  /*7490*/  PRMT R179, R89, 0x7610, R179 ;  /* 0x0000761059b37816 */ /* 0x000fe200000000b3 */
[----:B------:R-:W-:Y:S01]  /*74a0*/  IMAD.MOV.U32 R0, RZ, RZ, R75 ;  /* 0x000000ffff007224 */ /* 0x000fe200078e004b */
[----:B------:R-:W-:Y:S01]  /*74b0*/  ULOP3.LUT UR4, UR60, 0x1, URZ, 0xfc, !UPT ;  /* 0x000000013c047892 */ /* 0x000fe2000f8efc3f */
        /* <DEDUP_REMOVED lines=97> */
.L_x_6039:
[----:B------:R-:W-:Y:S01]  /*7ad0*/  IMAD R3, R220, 0x8, R2 ;  /* 0x00000008dc037824 */ /* 0x000fe200078e0202 */
[----:B------:R-:W-:Y:S01]  /*7ae0*/  SHF.L.U32 R0, R229, 0x1f, RZ ;  /* 0x0000001fe5007819 */ /* 0x000fe200000006ff */
[----:B------:R-:W0:Y:S01]  /*7af0*/  LDC R152, c[0x0][0x2e4] ;  /* 0x0000b900ff987b82 */ /* 0x000e220000000800 */
[----:B------:R-:W-:Y:S01]  /*7b00*/  BSSY B1, `(.L_x_6040) ;  /* 0x0000006000017945 */ /* 0x000fe20003800000 */
[----:B------:R-:W-:Y:S01]  /*7b10*/  IMAD.MOV.U32 R133, RZ, RZ, R88 ;  /* 0x000000ffff857224 */ /* 0x000fe200078e0058 */
[----:B------:R-:W1:Y:S05]  /*7b20*/  SYNCS.PHASECHK.TRANS64.TRYWAIT P4, [R3+URZ+0x34890], R0 ;  /* 0x03489000030075a7 */ /* 0x000e6a000808017f */
[----:B------:R-:W2:Y:S01]  /*7b30*/  LDC.64 R134, c[0x0][0x2f0] ;  /* 0x0000bc00ff867b82 */ /* 0x000ea20000000a00 */
[----:B0-----:R-:W-:Y:S01]  /*7b40*/  IMAD.IADD R153, R152, 0x1, -R97 ;  /* 0x0000000198997824 */ /* 0x001fe200078e0a61 */
[----:B-1----:R-:W-:Y:S06]  /*7b50*/  @!P4 BRA `(.L_x_6041) ;  /* 0x000001c80064c947 */ /* 0x002fec0003800000 */
.L_x_6286:
[----:B------:R-:W-:Y:S05]  /*7b60*/  BSYNC B1 ;  /* 0x0000000000017941 */ /* 0x000fea0003800000 */
.L_x_6040:
[----:B------:R-:W-:Y:S01]  /*7b70*/  ISETP.GE.OR P4, PT, R22, R4, P0 ;  /* 0x000000041600720c */ /* 0x000fe20000786670 */
[----:B------:R-:W-:-:S12]  /*7b80*/  BSSY B1, `(.L_x_6042) ;  /* 0x0000091000017945 */ /* 0x000fd80003800000 */
[----:B------:R-:W-:Y:S05]  /*7b90*/  @P4 BRA `(.L_x_6043) ;  /* 0x00000008003c4947 */ /* 0x000fea0003800000 */
[----:B------:R-:W3:Y:S04]  /*7ba0*/  LDL R88, [R1] ;  /* 0x0000000001587983 */ /* 0x000ee80000100800 */
[----:B------:R-:W4:Y:S04]  /*7bb0*/  LDL R92, [R1+0x3c] ;  /* 0x00003c00015c7983 */ /* 0x000f280000100800 */
[----:B------:R-:W5:Y:S01]  /*7bc0*/  LDL R90, [R1+0x64] ;  /* 0x00006400015a7983 */ /* 0x000f620000100800 */
[----:B------:R-:W-:Y:S01]  /*7bd0*/  BSSY B2, `(.L_x_6044) ;  /* 0x0000079000027945 */ /* 0x000fe20003800000 */
[----:B------:R-:W1:Y:S02]  /*7be0*/  S2R R93, SR_TID.X ;  /* 0x00000000005d7919 */ /* 0x000e640000002100 */
[----:B-1----:R-:W-:-:S05]  /*7bf0*/  VIADD R93, R93, 0xffffff80 ;  /* 0xffffff805d5d7836 */ /* 0x002fca0000000000 */
[----:B------:R-:W-:-:S04]  /*7c00*/  SHF.R.S32.HI R91, RZ, 0x1f, R93 ;  /* 0x0000001fff5b7819 */ /* 0x000fc8000001145d */
[----:B------:R-:W-:-:S05]  /*7c10*/  LEA.HI R91, R91, R93, RZ, 0x6 ;  /* 0x0000005d5b5b7211 */ /* 0x000fca00078f30ff */
[----:B------:R-:W-:-:S05]  /*7c20*/  IMAD.SHL.U32 R91, R91, 0x8, RZ ;  /* 0x000000085b5b7824 */ /* 0x000fca00078e00ff */
[----:B------:R-:W-:Y:S02]  /*7c30*/  LOP3.LUT R91, R91, 0xfffffe00, RZ, 0xc0, !PT ;  /* 0xfffffe005b5b7812 */ /* 0x000fe400078ec0ff */
[----:B---3--:R-:W-:-:S04]  /*7c40*/  LOP3.LUT P5, RZ, R88, 0x1, RZ, 0xc0, !PT ;  /* 0x0000000158ff7812 */ /* 0x008fc800078ac0ff */
[----:B------:R-:W-:-:S04]  /*7c50*/  SEL R88, R97, R153, !P5 ;  /* 0x0000009961587207 */ /* 0x000fc80006800000 */
[----:B------:R-:W-:-:S04]  /*7c60*/  SHF.R.S32.HI R89, RZ, 0x1f, R88 ;  /* 0x0000001fff597819 */ /* 0x000fc80000011458 */
[----:B------:R-:W-:-:S04]  /*7c70*/  LEA.HI R89, R89, R88, RZ, 0x4 ;  /* 0x0000005859597211 */ /* 0x000fc800078f20ff */
[----:B------:R-:W-:-:S04]  /*7c80*/  LEA.HI.SX32 R88, R89, R10, 0x1c ;  /* 0x0000000a59587211 */ /* 0x000fc800078fe2ff */
[----:B------:R-:W-:Y:S01]  /*7c90*/  SHF.R.S32.HI R89, RZ, 0x1f, R88 ;  /* 0x0000001fff597819 */ /* 0x000fe20000011458 */
[----:B------:R-:W-:-:S03]  /*7ca0*/  IMAD.SHL.U32 R183, R88, 0x8, RZ ;  /* 0x0000000858b77824 */ /* 0x000fc600078e00ff */
[----:B------:R-:W-:Y:S02]  /*7cb0*/  LEA.HI R88, R89, R88, RZ, 0x3 ;  /* 0x0000005859587211 */ /* 0x000fe400078f18ff */
[----:B------:R-:W-:Y:S02]  /*7cc0*/  LOP3.LUT R89, R183, 0x38, RZ, 0xc0, !PT ;  /* 0x00000038b7597812 */ /* 0x000fe400078ec0ff */
[----:B------:R-:W-:Y:S02]  /*7cd0*/  SHF.R.S32.HI R88, RZ, 0x3, R88 ;  /* 0x00000003ff587819 */ /* 0x000fe40000011458 */
[----:B----4-:R-:W-:-:S03]  /*7ce0*/  LOP3.LUT R89, R89, 0x1c0, R92, 0xf8, !PT ;  /* 0x000001c059597812 */ /* 0x010fc600078ef85c */
[----:B------:R-:W-:Y:S01]  /*7cf0*/  IMAD R88, R88, 0x2c00, R91 ;  /* 0x00002c0058587824 */ /* 0x000fe200078e025b */
[----:B-----5:R-:W-:Y:S01]  /*7d00*/  LOP3.LUT R89, R89, R90, RZ, 0x3c, !PT ;  /* 0x0000005a59597212 */ /* 0x020fe200078e3cff */
[----:B------:R-:W-:-:S04]  /*7d10*/  IMAD R91, R220, 0x5800, R154 ;  /* 0x00005800dc5b7824 */ /* 0x000fc800078e029a */
[----:B------:R-:W-:Y:S02]  /*7d20*/  IMAD.IADD R89, R88, 0x1, R89 ;  /* 0x0000000158597824 */ /* 0x000fe400078e0259 */
[----:B------:R-:W-:Y:S02]  /*7d30*/  IMAD R88, R91, 0x2, R2 ;  /* 0x000000025b587824 */ /* 0x000fe400078e0202 */
[----:B------:R-:W-:-:S04]  /*7d40*/  IMAD R89, R220, 0x5800, R89 ;  /* 0x00005800dc597824 */ /* 0x000fc800078e0259 */
[----:B------:R-:W-:Y:S02]  /*7d50*/  IMAD R92, R89, 0x2, R2 ;  /* 0x00000002595c7824 */ /* 0x000fe400078e0202 */
[----:B------:R-:W1:Y:S04]  /*7d60*/  LDS.128 R88, [R88+0x1e400] ;  /* 0x01e4000058587984 */ /* 0x000e680000000c00 */
[----:B------:R-:W3:Y:S01]  /*7d70*/  LDS.128 R92, [R92+0x1e400] ;  /* 0x01e400005c5c7984 */ /* 0x000ee20000000c00 */
[----:B------:R-:W-:Y:S05]  /*7d80*/  @P3 BRA `(.L_x_6045) ;  /* 0x0000000400743947 */ /* 0x000fea0003800000 */
[----:B------:R-:W-:Y:S01]  /*7d90*/  SHF.R.U32.HI R185, RZ, 0x10, R45 ;  /* 0x00000010ffb97819 */ /* 0x000fe2000001162d */
[----:B---3--:R-:W-:Y:S01]  /*7da0*/  IMAD.U32 R188, R93, 0x10000, RZ ;  /* 0x000100005dbc7824 */ /* 0x008fe200078e00ff */
[----:B------:R-:W-:Y:S02]  /*7db0*/  SHF.R.U32.HI R186, RZ, 0x10, R41 ;  /* 0x00000010ffba7819 */ /* 0x000fe40000011629 */
[----:B------:R-:W-:Y:S01]  /*7dc0*/  PRMT R185, R182, 0x5410, R185 ;  /* 0x00005410b6b97816 */ /* 0x000fe200000000b9 */
[C---:B-1----:R-:W-:Y:S01]  /*7dd0*/  IMAD.U32 R182, R89.reuse, 0x10000, RZ ;  /* 0x0001000059b67824 */ /* 0x042fe200078e00ff */
[----:B------:R-:W-:Y:S02]  /*7de0*/  PRMT R186, R172, 0x5432, R186 ;  /* 0x00005432acba7816 */ /* 0x000fe400000000ba */
[----:B------:R-:W-:Y:S01]  /*7df0*/  LOP3.LUT R89, R89, 0xffff0000, RZ, 0xc0, !PT ;  /* 0xffff000059597812 */ /* 0x000fe200078ec0ff */
[----:B------:R-:W-:Y:S01]  /*7e00*/  IMAD.U32 R187, R185, 0x10000, RZ ;  /* 0x00010000b9bb7824 */ /* 0x000fe200078e00ff */
[----:B------:R-:W-:Y:S01]  /*7e10*/  SHF.R.U64 R41, R40, 0x10, R41 ;  /* 0x0000001028297819 */ /* 0x000fe20000001229 */
[----:B------:R-:W-:Y:S01]  /*7e20*/  IMAD.U32 R193, R186, 0x10000, RZ ;  /* 0x00010000bac17824 */ /* 0x000fe200078e00ff */
[----:B------:R-:W-:Y:S01]  /*7e30*/  SHF.R.U32.HI R40, RZ, 0x10, R47 ;  /* 0x00000010ff287819 */ /* 0x000fe2000001162f */
[----:B------:R-:W-:Y:S01]  /*7e40*/  FMUL.FTZ R197, R188, R187 ;  /* 0x000000bbbcc57220 */ /* 0x000fe20000410000 */
[----:B------:R-:W-:Y:S01]  /*7e50*/  SHF.R.U64 R42, R42, 0x10, R43 ;  /* 0x000000102a2a7819 */ /* 0x000fe2000000122b */
[-C--:B------:R-:W-:Y:S01]  /*7e60*/  FMUL.FTZ R188, R188, R193.reuse ;  /* 0x000000c1bcbc7220 */ /* 0x080fe20000410000 */
[----:B------:R-:W-:Y:S01]  /*7e70*/  PRMT R40, R168, 0x5432, R40 ;  /* 0x00005432a8287816 */ /* 0x000fe20000000028 */
[----:B------:R-:W-:Y:S01]  /*7e80*/  FFMA.FTZ R184, R182, R193, -R197 ;  /* 0x000000c1b6b87223 */ /* 0x000fe200000108c5 */
[----:B------:R-:W-:Y:S01]  /*7e90*/  SHF.R.U64 R46, R46, 0x10, R47 ;  /* 0x000000102e2e7819 */ /* 0x000fe2000000122f */
[----:B------:R-:W-:Y:S01]  /*7ea0*/  FFMA.FTZ R182, R182, R187, R188 ;  /* 0x000000bbb6b67223 */ /* 0x000fe200000100bc */
[----:B------:R-:W-:Y:S01]  /*7eb0*/  LOP3.LUT R188, R186, 0xffff0000, RZ, 0xc0, !PT ;  /* 0xffff0000babc7812 */ /* 0x000fe200078ec0ff */
[----:B------:R-:W-:Y:S01]  /*7ec0*/  IMAD.U32 R187, R95, 0x10000, RZ ;  /* 0x000100005fbb7824 */ /* 0x000fe200078e00ff */
[----:B------:R-:W-:-:S02]  /*7ed0*/  LOP3.LUT R186, R185, 0xffff0000, RZ, 0xc0, !PT ;  /* 0xffff0000b9ba7812 */ /* 0x000fc400078ec0ff */
[----:B------:R-:W-:Y:S02]  /*7ee0*/  LOP3.LUT R185, R93, 0xffff0000, RZ, 0xc0, !PT ;  /* 0xffff00005db97812 */ /* 0x000fe400078ec0ff */
[----:B------:R-:W-:Y:S02]  /*7ef0*/  PRMT R46, R167, 0x5432, R46 ;  /* 0x00005432a72e7816 */ /* 0x000fe4000000002e */
[----:B------:R-:W-:Y:S01]  /*7f00*/  PRMT R42, R165, 0x5432, R42 ;  /* 0x00005432a52a7816 */ /* 0x000fe2000000002a */
[C---:B------:R-:W-:Y:S01]  /*7f10*/  FMUL.FTZ R190, R185.reuse, R186 ;  /* 0x000000bab9be7220 */ /* 0x040fe20000410000 */
[----:B------:R-:W-:-:S03]  /*7f20*/  FMUL.FTZ R185, R185, R188 ;  /* 0x000000bcb9b97220 */ /* 0x000fc60000410000 */
[C---:B------:R-:W-:Y:S01]  /*7f30*/  FFMA.FTZ R93, R89.reuse, R188, -R190 ;  /* 0x000000bc595d7223 */ /* 0x040fe200000108be */
[----:B------:R-:W-:Y:S01]  /*7f40*/  FFMA.FTZ R89, R89, R186, R185 ;  /* 0x000000ba59597223 */ /* 0x000fe200000100b9 */
[----:B------:R-:W-:Y:S01]  /*7f50*/  SHF.R.U64 R186, R44, 0x10, R45 ;  /* 0x000000102cba7819 */ /* 0x000fe2000000122d */
[----:B------:R-:W-:Y:S01]  /*7f60*/  IMAD.U32 R188, R40, 0x10000, RZ ;  /* 0x0001000028bc7824 */ /* 0x000fe200078e00ff */
[----:B------:R-:W-:Y:S01]  /*7f70*/  SHF.R.U32.HI R44, RZ, 0x10, R43 ;  /* 0x00000010ff2c7819 */ /* 0x000fe2000001162b */
[----:B------:R-:W-:Y:S01]  /*7f80*/  IMAD.U32 R45, R91, 0x10000, RZ ;  /* 0x000100005b2d7824 */ /* 0x000fe200078e00ff */
[----:B------:R-:W-:Y:S01]  /*7f90*/  F2FP.BF16.F32.PACK_AB R93, R93, R184 ;  /* 0x000000b85d5d723e */ /* 0x000fe200000010ff */
[----:B------:R-:W-:Y:S01]  /*7fa0*/  FMUL.FTZ R192, R187, R188 ;  /* 0x000000bcbbc07220 */ /* 0x000fe20000410000 */
[----:B------:R-:W-:Y:S02]  /*7fb0*/  PRMT R44, R166, 0x5432, R44 ;  /* 0x00005432a62c7816 */ /* 0x000fe4000000002c */
[----:B------:R-:W-:Y:S01]  /*7fc0*/  F2FP.BF16.F32.PACK_AB R182, R89, R182 ;  /* 0x000000b659b6723e */ /* 0x000fe200000010ff */
[----:B------:R-:W-:Y:S01]  /*7fd0*/  IMAD.MOV.U32 R89, RZ, RZ, R93 ;  /* 0x000000ffff597224 */ /* 0x000fe200078e005d */
[C---:B------:R-:W-:Y:S01]  /*7fe0*/  LOP3.LUT R193, R44.reuse, 0xffff0000, RZ, 0xc0, !PT ;  /* 0xffff00002cc17812 */ /* 0x040fe200078ec0ff */
[----:B------:R-:W-:-:S02]  /*7ff0*/  IMAD.U32 R190, R44, 0x10000, RZ ;  /* 0x000100002cbe7824 */ /* 0x000fc400078e00ff */
[----:B------:R-:W-:Y:S02]  /*8000*/  IMAD.MOV.U32 R93, RZ, RZ, R182 ;  /* 0x000000ffff5d7224 */ /* 0x000fe400078e00b6 */
[-C--:B------:R-:W-:Y:S01]  /*8010*/  FMUL.FTZ R187, R187, R190.reuse ;  /* 0x000000bebbbb7220 */ /* 0x080fe20000410000 */
[----:B------:R-:W-:-:S03]  /*8020*/  FFMA.FTZ R185, R45, R190, -R192 ;  /* 0x000000be2db97223 */ /* 0x000fc600000108c0 */
[----:B------:R-:W-:Y:S01]  /*8030*/  FFMA.FTZ R45, R45, R188, R187 ;  /* 0x000000bc2d2d7223 */ /* 0x000fe200000100bb */
[----:B------:R-:W-:Y:S02]  /*8040*/  LOP3.LUT R187, R40, 0xffff0000, RZ, 0xc0, !PT ;  /* 0xffff000028bb7812 */ /* 0x000fe400078ec0ff */
[----:B------:R-:W-:Y:S01]  /*8050*/  LOP3.LUT R188, R95, 0xffff0000, RZ, 0xc0, !PT ;  /* 0xffff00005fbc7812 */ /* 0x000fe200078ec0ff */
[C---:B------:R-:W-:Y:S01]  /*8060*/  IMAD.U32 R95, R88.reuse, 0x10000, RZ ;  /* 0x00010000585f7824 */ /* 0x040fe200078e00ff */
[----:B------:R-:W-:Y:S02]  /*8070*/  LOP3.LUT R40, R91, 0xffff0000, RZ, 0xc0, !PT ;  /* 0xffff00005b287812 */ /* 0x000fe400078ec0ff */
[----:B------:R-:W-:Y:S01]  /*8080*/  LOP3.LUT R88, R88, 0xffff0000, RZ, 0xc0, !PT ;  /* 0xffff000058587812 */ /* 0x000fe200078ec0ff */
[C---:B------:R-:W-:Y:S01]  /*8090*/  FMUL.FTZ R91, R188.reuse, R187 ;  /* 0x000000bbbc5b7220 */ /* 0x040fe20000410000 */
[----:B------:R-:W-:-:S03]  /*80a0*/  FMUL.FTZ R188, R188, R193 ;  /* 0x000000c1bcbc7220 */ /* 0x000fc60000410000 */
[----:B------:R-:W-:Y:S01]  /*80b0*/  FFMA.FTZ R44, R40, R193, -R91 ;  /* 0x000000c1282c7223 */ /* 0x000fe2000001085b */
[----:B------:R-:W-:Y:S01]  /*80c0*/  PRMT R91, R206, 0x5410, R41 ;  /* 0x00005410ce5b7816 */ /* 0x000fe20000000029 */
[----:B------:R-:W-:Y:S01]  /*80d0*/  FFMA.FTZ R40, R40, R187, R188 ;  /* 0x000000bb28287223 */ /* 0x000fe200000100bc */
[----:B------:R-:W-:Y:S01]  /*80e0*/  PRMT R41, R169, 0x5432, R186 ;  /* 0x00005432a9297816 */ /* 0x000fe200000000ba */
[C---:B------:R-:W-:Y:S01]  /*80f0*/  IMAD.U32 R187, R92.reuse, 0x10000, RZ ;  /* 0x000100005cbb7824 */ /* 0x040fe200078e00ff */
[----:B------:R-:W-:Y:S01]  /*8100*/  LOP3.LUT R92, R92, 0xffff0000, RZ, 0xc0, !PT ;  /* 0xffff00005c5c7812 */ /* 0x000fe200078ec0ff */
[----:B------:R-:W-:Y:S01]  /*8110*/  IMAD.U32 R188, R91, 0x10000, RZ ;  /* 0x000100005bbc7824 */ /* 0x000fe200078e00ff */
[C---:B------:R-:W-:Y:S01]  /*8120*/  LOP3.LUT R43, R41.reuse, 0xffff0000, RZ, 0xc0, !PT ;  /* 0xffff0000292b7812 */ /* 0x040fe200078ec0ff */
[----:B------:R-:W-:Y:S01]  /*8130*/  IMAD.U32 R186, R41, 0x10000, RZ ;  /* 0x0001000029ba7824 */ /* 0x000fe200078e00ff */
[----:B------:R-:W-:Y:S02]  /*8140*/  LOP3.LUT R41, R91, 0xffff0000, RZ, 0xc0, !PT ;  /* 0xffff00005b297812 */ /* 0x000fe400078ec0ff */
[----:B------:R-:W-:Y:S01]  /*8150*/  LOP3.LUT R91, R42, 0xffff0000, RZ, 0xc0, !PT ;  /* 0xffff00002a5b7812 */ /* 0x000fe200078ec0ff */
[C---:B------:R-:W-:Y:S01]  /*8160*/  FMUL.FTZ R47, R92.reuse, R43 ;  /* 0x0000002b5c2f7220 */ /* 0x040fe20000410000 */
[C---:B------:R-:W-:Y:S01]  /*8170*/  FMUL.FTZ R190, R187.reuse, R186 ;  /* 0x000000babbbe7220 */ /* 0x040fe20000410000 */
[-C--:B------:R-:W-:Y:S01]  /*8180*/  FMUL.FTZ R92, R92, R41.reuse ;  /* 0x000000295c5c7220 */ /* 0x080fe20000410000 */
[----:B------:R-:W-:Y:S01]  /*8190*/  FMUL.FTZ R187, R187, R188 ;  /* 0x000000bcbbbb7220 */ /* 0x000fe20000410000 */
[----:B------:R-:W-:Y:S01]  /*81a0*/  FFMA.FTZ R41, R88, R41, -R47 ;  /* 0x0000002958297223 */ /* 0x000fe2000001082f */
[----:B------:R-:W-:-:S02]  /*81b0*/  IMAD.U32 R47, R94, 0x10000, RZ ;  /* 0x000100005e2f7824 */ /* 0x000fc400078e00ff */
[----:B------:R-:W-:Y:S01]  /*81c0*/  FFMA.FTZ R88, R88, R43, R92 ;  /* 0x0000002b58587223 */ /* 0x000fe2000001005c */
[C---:B------:R-:W-:Y:S01]  /*81d0*/  FFMA.FTZ R187, R95.reuse, R186, R187 ;  /* 0x000000ba5fbb7223 */ /* 0x040fe200000100bb */
[----:B------:R-:W-:Y:S02]  /*81e0*/  IMAD.U32 R92, R46, 0x10000, RZ ;  /* 0x000100002e5c7824 */ /* 0x000fe400078e00ff */
[----:B------:R-:W-:Y:S01]  /*81f0*/  FFMA.FTZ R190, R95, R188, -R190 ;  /* 0x000000bc5fbe7223 */ /* 0x000fe200000108be */
[----:B------:R-:W-:Y:S01]  /*8200*/  IMAD.U32 R186, R42, 0x10000, RZ ;  /* 0x000100002aba7824 */ /* 0x000fe200078e00ff */
[----:B------:R-:W-:Y:S01]  /*8210*/  LOP3.LUT R94, R94, 0xffff0000, RZ, 0xc0, !PT ;  /* 0xffff00005e5e7812 */ /* 0x000fe200078ec0ff */
[C---:B------:R-:W-:Y:S01]  /*8220*/  FMUL.FTZ R188, R47.reuse, R92 ;  /* 0x0000005c2fbc7220 */ /* 0x040fe20000410000 */
[C---:B------:R-:W-:Y:S02]  /*8230*/  IMAD.U32 R43, R90.reuse, 0x10000, RZ ;  /* 0x000100005a2b7824 */ /* 0x040fe400078e00ff */
[-C--:B------:R-:W-:Y:S01]  /*8240*/  FMUL.FTZ R47, R47, R186.reuse ;  /* 0x000000ba2f2f7220 */ /* 0x080fe20000410000 */
[----:B------:R-:W-:Y:S01]  /*8250*/  LOP3.LUT R90, R90, 0xffff0000, RZ, 0xc0, !PT ;  /* 0xffff00005a5a7812 */ /* 0x000fe200078ec0ff */
[----:B------:R-:W-:-:S02]  /*8260*/  FFMA.FTZ R188, R43, R186, -R188 ;  /* 0x000000ba2bbc7223 */ /* 0x000fc400000108bc */
[----:B------:R-:W-:Y:S01]  /*8270*/  FFMA.FTZ R47, R43, R92, R47 ;  /* 0x0000005c2b2f7223 */ /* 0x000fe2000001002f */
[----:B------:R-:W-:Y:S02]  /*8280*/  LOP3.LUT R43, R46, 0xffff0000, RZ, 0xc0, !PT ;  /* 0xffff00002e2b7812 */ /* 0x000fe400078ec0ff */
[----:B------:R-:W-:Y:S02]  /*8290*/  F2FP.BF16.F32.PACK_AB R92, R41, R190 ;  /* 0x000000be295c723e */ /* 0x000fe400000010ff */
[----:B------:R-:W-:Y:S01]  /*82a0*/  F2FP.BF16.F32.PACK_AB R40, R40, R45 ;  /* 0x0000002d2828723e */ /* 0x000fe200000010ff */
[C---:B------:R-:W-:Y:S01]  /*82b0*/  FMUL.FTZ R95, R94.reuse, R43 ;  /* 0x0000002b5e5f7220 */ /* 0x040fe20000410000 */
[----:B------:R-:W-:Y:S01]  /*82c0*/  FMUL.FTZ R94, R94, R91 ;  /* 0x0000005b5e5e7220 */ /* 0x000fe20000410000 */
[----:B------:R-:W-:Y:S01]  /*82d0*/  F2FP.BF16.F32.PACK_AB R187, R88, R187 ;  /* 0x000000bb58bb723e */ /* 0x000fe200000010ff */
[----:B------:R-:W-:Y:S02]  /*82e0*/  IMAD.MOV.U32 R88, RZ, RZ, R92 ;  /* 0x000000ffff587224 */ /* 0x000fe400078e005c */
[C---:B------:R-:W-:Y:S01]  /*82f0*/  FFMA.FTZ R95, R90.reuse, R91, -R95 ;  /* 0x0000005b5a5f7223 */ /* 0x040fe2000001085f */
[----:B------:R-:W-:Y:S01]  /*8300*/  FFMA.FTZ R94, R90, R43, R94 ;  /* 0x0000002b5a5e7223 */ /* 0x000fe2000001005e */
[----:B------:R-:W-:Y:S01]  /*8310*/  F2FP.BF16.F32.PACK_AB R91, R44, R185 ;  /* 0x000000b92c5b723e */ /* 0x000fe200000010ff */
[----:B------:R-:W-:-:S02]  /*8320*/  IMAD.MOV.U32 R92, RZ, RZ, R187 ;  /* 0x000000ffff5c7224 */ /* 0x000fc400078e00bb */
[----:B------:R-:W-:Y:S01]  /*8330*/  F2FP.BF16.F32.PACK_AB R90, R95, R188 ;  /* 0x000000bc5f5a723e */ /* 0x000fe200000010ff */
[----:B------:R-:W-:Y:S01]  /*8340*/  IMAD.MOV.U32 R95, RZ, RZ, R40 ;  /* 0x000000ffff5f7224 */ /* 0x000fe200078e0028 */
[----:B------:R-:W-:-:S07]  /*8350*/  F2FP.BF16.F32.PACK_AB R94, R94, R47 ;  /* 0x0000002f5e5e723e */ /* 0x000fce00000010ff */
.L_x_6045:
[----:B------:R-:W-:Y:S05]  /*8360*/  BSYNC B2 ;  /* 0x0000000000027941 */ /* 0x000fea0003800000 */
.L_x_6044:
[-C--:B--2---:R-:W-:Y:S01]  /*8370*/  IMAD R42, R23, R134.reuse, RZ ;  /* 0x00000086172a7224 */ /* 0x084fe200078e02ff */
[----:B------:R-:W-:Y:S01]  /*8380*/  ULDC.64 UR4, c[0x0][0x2d8] ;  /* 0x0000b60000047ab9 */ /* 0x000fe20000000a00 */
[----:B------:R-:W-:Y:S01]  /*8390*/  IMAD.WIDE.U32 R40, R22, R134, R132 ;  /* 0x0000008616287225 */ /* 0x000fe200078e0084 */
[----:B------:R-:W-:-:S03]  /*83a0*/  ULDC.64 UR6, c[0x0][0x208] ;  /* 0x0000820000067ab9 */ /* 0x000fc60000000a00 */
[----:B------:R-:W-:-:S04]  /*83b0*/  IMAD R43, R22, R135, R42 ;  /* 0x00000087162b7224 */ /* 0x000fc800078e022a */
[----:B------:R-:W-:Y:S01]  /*83c0*/  IMAD.IADD R44, R43, 0x1, R41 ;  /* 0x000000012b2c7824 */ /* 0x000fe200078e0229 */
[----:B------:R-:W-:-:S04]  /*83d0*/  IADD3 R41, P4, P5, R98, R40, R20 ;  /* 0x0000002862297210 */ /* 0x000fc80007d9e014 */
[----:B------:R-:W-:Y:S02]  /*83e0*/  IADD3.X R42, R15, R44, R9, P4, P5 ;  /* 0x0000002c0f2a7210 */ /* 0x000fe400027ea409 */
[----:B------:R-:W-:-:S13]  /*83f0*/  ISETP.GE.AND P4, PT, R183, R152, PT ;  /* 0x00000098b700720c */ /* 0x000fda0003f86270 */
[--C-:B------:R-:W-:Y:S02]  /*8400*/  @!P4 SHF.R.S32.HI R43, RZ, 0x1f, R183.reuse ;  /* 0x0000001fff2bc819 */ /* 0x100fe400000114b7 */
[----:B------:R-:W-:-:S04]  /*8410*/  @!P4 IADD3 R183, P5, P6, R98, R40, R183 ;  /* 0x0000002862b7c210 */ /* 0x000fc80007ebe0b7 */
[----:B------:R-:W-:Y:S02]  /*8420*/  @!P4 IADD3.X R44, R15, R44, R43, P5, P6 ;  /* 0x0000002c0f2cc210 */ /* 0x000fe40002fec42b */
[----:B------:R-:W-:-:S04]  /*8430*/  LEA R40, P5, R41, UR4, 0x1 ;  /* 0x0000000429287c11 */ /* 0x000fc8000f8a08ff */
[----:B------:R-:W-:Y:S02]  /*8440*/  LEA.HI.X R41, R41, UR5, R42, 0x1, P5 ;  /* 0x0000000529297c11 */ /* 0x000fe4000a8f0c2a */
[----:B------:R-:W-:-:S03]  /*8450*/  @!P4 LEA R42, P5, R183, UR4, 0x1 ;  /* 0x00000004b72acc11 */ /* 0x000fc6000f8a08ff */
[----:B-1----:R1:W-:Y:S01]  /*8460*/  STG.E.128 desc[UR6][R40.64], R88 ;  /* 0x0000005828007986 */ /* 0x0023e2000c101d06 */
[----:B------:R-:W-:-:S05]  /*8470*/  @!P4 LEA.HI.X R43, R183, UR5, R44, 0x1, P5 ;  /* 0x00000005b72bcc11 */ /* 0x000fca000a8f0c2c */
[----:B---3--:R1:W-:Y:S04]  /*8480*/  @!P4 STG.E.128 desc[UR6][R42.64], R92 ;  /* 0x0000005c2a00c986 */ /* 0x0083e8000c101d06 */
.L_x_6043:
[----:B------:R-:W-:Y:S05]  /*8490*/  BSYNC B1 ;  /* 0x0000000000017941 */ /* 0x000fea0003800000 */
.L_x_6042:
[----:B------:R-:W-:Y:S01]  /*84a0*/  ISETP.GE.OR P4, PT, R223, R4, P0 ;  /* 0x00000004df00720c */ /* 0x000fe20000786670 */
[----:B------:R-:W-:-:S12]  /*84b0*/  BSSY B1, `(.L_x_6046) ;  /* 0x000008d000017945 */ /* 0x000fd80003800000 */
[----:B------:R-:W-:Y:S05]  /*84c0*/  @P4 BRA `(.L_x_6047) ;  /* 0x00000008002c4947 */ /* 0x000fea0003800000 */
[----:B-1----:R-:W3:Y:S04]  /*84d0*/  LDL R40, [R1+0x78] ;  /* 0x0000780001287983 */ /* 0x002ee80000100800 */
[----:B------:R-:W4:Y:S04]  /*84e0*/  LDL R41, [R1] ;  /* 0x0000000001297983 */ /* 0x000f280000100800 */
[----:B------:R-:W5:Y:S04]  /*84f0*/  LDL R44, [R1+0x38] ;  /* 0x00003800012c7983 */ /* 0x000f680000100800 */
[----:B------:R-:W5:Y:S04]  /*8500*/  LDL R42, [R1+0x5c] ;  /* 0x00005c00012a7983 */ /* 0x000f680000100800 */
[----:B------:R-:W5:Y:S01]  /*8510*/  LDL R43, [R1+0x4c] ;  /* 0x00004c00012b7983 */ /* 0x000f620000100800 */
[----:B--2---:R-:W-:Y:S01]  /*8520*/  IMAD.WIDE.U32 R88, R223, R134, R132 ;  /* 0x00000086df587225 */ /* 0x004fe200078e0084 */
[----:B------:R-:W-:Y:S02]  /*8530*/  BSSY B2, `(.L_x_6048) ;  /* 0x0000078000027945 */ /* 0x000fe40003800000 */
[----:B------:R-:W-:Y:S01]  /*8540*/  IADD3 R90, P4, P5, R98, R88, R20 ;  /* 0x00000058625a7210 */ /* 0x000fe20007d9e014 */
[----:B---3--:R-:W-:Y:S01]  /*8550*/  IMAD R40, R40, R134, RZ ;  /* 0x0000008628287224 */ /* 0x008fe200078e02ff */
[----:B----4-:R-:W-:-:S03]  /*8560*/  LOP3.LUT P6, RZ, R41, 0x1, RZ, 0xc0, !PT ;  /* 0x0000000129ff7812 */ /* 0x010fc600078cc0ff */
[----:B------:R-:W-:Y:S01]  /*8570*/  IMAD R41, R223, R135, R40 ;  /* 0x00000087df297224 */ /* 0x000fe200078e0228 */
[----:B------:R-:W-:-:S03]  /*8580*/  SEL R40, R97, R153, !P6 ;  /* 0x0000009961287207 */ /* 0x000fc60007000000 */
[----:B------:R-:W-:Y:S01]  /*8590*/  IMAD.IADD R92, R89, 0x1, R41 ;  /* 0x00000001595c7824 */ /* 0x000fe200078e0229 */
[----:B------:R-:W-:-:S04]  /*85a0*/  SHF.R.S32.HI R41, RZ, 0x1f, R40 ;  /* 0x0000001fff297819 */ /* 0x000fc80000011428 */
[----:B------:R-:W-:-:S04]  /*85b0*/  LEA.HI R41, R41, R40, RZ, 0x4 ;  /* 0x0000002829297211 */ /* 0x000fc800078f20ff */
[----:B------:R-:W-:-:S04]  /*85c0*/  LEA.HI.SX32 R93, R41, R10, 0x1c ;  /* 0x0000000a295d7211 */ /* 0x000fc800078fe2ff */
[----:B------:R-:W-:-:S04]  /*85d0*/  SHF.R.S32.HI R40, RZ, 0x1f, R93 ;  /* 0x0000001fff287819 */ /* 0x000fc8000001145d */
[----:B------:R-:W-:Y:S01]  /*85e0*/  LEA.HI R41, R40, R93, RZ, 0x3 ;  /* 0x0000005d28297211 */ /* 0x000fe200078f18ff */
[----:B------:R-:W-:-:S03]  /*85f0*/  IMAD.SHL.U32 R93, R93, 0x8, RZ ;  /* 0x000000085d5d7824 */ /* 0x000fc600078e00ff */
[----:B------:R-:W-:Y:S02]  /*8600*/  SHF.R.S32.HI R41, RZ, 0x3, R41 ;  /* 0x00000003ff297819 */ /* 0x000fe40000011429 */
[----:B-----5:R-:W-:-:S03]  /*8610*/  LOP3.LUT R40, R44, 0x38, R93, 0xf8, !PT ;  /* 0x000000382c287812 */ /* 0x020fc600078ef85d */
[----:B------:R-:W-:Y:S01]  /*8620*/  IMAD R41, R41, 0x2c00, R43 ;  /* 0x00002c0029297824 */ /* 0x000fe200078e022b */
[----:B------:R-:W-:Y:S01]  /*8630*/  LOP3.LUT R40, R40, R42, RZ, 0x3c, !PT ;  /* 0x0000002a28287212 */ /* 0x000fe200078e3cff */
[----:B------:R-:W-:-:S04]  /*8640*/  IMAD R43, R220, 0x5800, R151 ;  /* 0x00005800dc2b7824 */ /* 0x000fc800078e0297 */
[----:B------:R-:W-:-:S04]  /*8650*/  IMAD.IADD R41, R41, 0x1, R40 ;  /* 0x0000000129297824 */ /* 0x000fc800078e0228 */
[----:B------:R-:W-:Y:S02]  /*8660*/  IMAD R41, R220, 0x5800, R41 ;  /* 0x00005800dc297824 */ /* 0x000fe400078e0229 */
[--C-:B------:R-:W-:Y:S02]  /*8670*/  IMAD R40, R43, 0x2, R2.reuse ;  /* 0x000000022b287824 */ /* 0x100fe400078e0202 */
[----:B------:R-:W-:-:S04]  /*8680*/  IMAD R44, R41, 0x2, R2 ;  /* 0x00000002292c7824 */ /* 0x000fc800078e0202 */
[----:B------:R-:W1:Y:S04]  /*8690*/  LDS.128 R40, [R40+0x1e400] ;  /* 0x01e4000028287984 */ /* 0x000e680000000c00 */
[----:B------:R-:W2:Y:S01]  /*86a0*/  LDS.128 R44, [R44+0x1e400] ;  /* 0x01e400002c2c7984 */ /* 0x000ea20000000c00 */
[----:B------:R-:W-:Y:S01]  /*86b0*/  IADD3.X R91, R15, R92, R9, P4, P5 ;  /* 0x0000005c0f5b7210 */ /* 0x000fe200027ea409 */
[----:B------:R-:W-:Y:S06]  /*86c0*/  @P3 BRA `(.L_x_6049) ;  /* 0x0000000400783947 */ /* 0x000fec0003800000 */
[----:B------:R-:W-:Y:S01]  /*86d0*/  SHF.R.U32.HI R94, RZ, 0x10, R53 ;  /* 0x00000010ff5e7819 */ /* 0x000fe20000011635 */
[----:B--2---:R-:W-:Y:S01]  /*86e0*/  IMAD.U32 R184, R45, 0x10000, RZ ;  /* 0x000100002db87824 */ /* 0x004fe200078e00ff */
[----:B------:R-:W-:Y:S01]  /*86f0*/  SHF.R.U32.HI R95, RZ, 0x10, R49 ;  /* 0x00000010ff5f7819 */ /* 0x000fe20000011631 */
[----:B-1----:R-:W-:Y:S01]  /*8700*/  IMAD.U32 R182, R41, 0x10000, RZ ;  /* 0x0001000029b67824 */ /* 0x002fe200078e00ff */
[----:B------:R-:W-:Y:S02]  /*8710*/  PRMT R94, R171, 0x5432, R94 ;  /* 0x00005432ab5e7816 */ /* 0x000fe4000000005e */
[----:B------:R-:W-:Y:S02]  /*8720*/  PRMT R95, R209, 0x5410, R95 ;  /* 0x00005410d15f7816 */ /* 0x000fe4000000005f */
[----:B------:R-:W-:Y:S01]  /*8730*/  LOP3.LUT R45, R45, 0xffff0000, RZ, 0xc0, !PT ;  /* 0xffff00002d2d7812 */ /* 0x000fe200078ec0ff */
[----:B------:R-:W-:Y:S01]  /*8740*/  IMAD.U32 R185, R94, 0x10000, RZ ;  /* 0x000100005eb97824 */ /* 0x000fe200078e00ff */
[C---:B------:R-:W-:Y:S01]  /*8750*/  LOP3.LUT R186, R95.reuse, 0xffff0000, RZ, 0xc0, !PT ;  /* 0xffff00005fba7812 */ /* 0x040fe200078ec0ff */
[----:B------:R-:W-:Y:S01]  /*8760*/  IMAD.U32 R183, R95, 0x10000, RZ ;  /* 0x000100005fb77824 */ /* 0x000fe200078e00ff */
[----:B------:R-:W-:Y:S01]  /*8770*/  LOP3.LUT R41, R41, 0xffff0000, RZ, 0xc0, !PT ;  /* 0xffff000029297812 */ /* 0x000fe200078ec0ff */
[C---:B------:R-:W-:Y:S01]  /*8780*/  FMUL.FTZ R187, R184.reuse, R185 ;  /* 0x000000b9b8bb7220 */ /* 0x040fe20000410000 */
[----:B------:R-:W-:Y:S01]  /*8790*/  SHF.R.U32.HI R95, RZ, 0x10, R51 ;  /* 0x00000010ff5f7819 */ /* 0x000fe20000011633 */
[-C--:B------:R-:W-:Y:S01]  /*87a0*/  FMUL.FTZ R184, R184, R183.reuse ;  /* 0x000000b7b8b87220 */ /* 0x080fe20000410000 */
[----:B------:R-:W-:Y:S01]  /*87b0*/  SHF.R.U64 R49, R48, 0x10, R49 ;  /* 0x0000001030317819 */ /* 0x000fe20000001231 */
[C---:B------:R-:W-:Y:S01]  /*87c0*/  FFMA.FTZ R183, R182.reuse, R183, -R187 ;  /* 0x000000b7b6b77223 */ /* 0x040fe200000108bb */
[----:B------:R-:W-:Y:S01]  /*87d0*/  PRMT R95, R207, 0x5410, R95 ;  /* 0x00005410cf5f7816 */ /* 0x000fe2000000005f */
[----:B------:R-:W-:Y:S01]  /*87e0*/  FFMA.FTZ R182, R182, R185, R184 ;  /* 0x000000b9b6b67223 */ /* 0x000fe200000100b8 */
[----:B------:R-:W-:-:S02]  /*87f0*/  LOP3.LUT R184, R94, 0xffff0000, RZ, 0xc0, !PT ;  /* 0xffff00005eb87812 */ /* 0x000fc400078ec0ff */
[C---:B------:R-:W-:Y:S01]  /*8800*/  LOP3.LUT R48, R95.reuse, 0xffff0000, RZ, 0xc0, !PT ;  /* 0xffff00005f307812 */ /* 0x040fe200078ec0ff */
[----:B------:R-:W-:Y:S01]  /*8810*/  IMAD.U32 R187, R95, 0x10000, RZ ;  /* 0x000100005fbb7824 */ /* 0x000fe200078e00ff */
[----:B------:R-:W-:Y:S01]  /*8820*/  SHF.R.U64 R52, R52, 0x10, R53 ;  /* 0x0000001034347819 */ /* 0x000fe20000001235 */
[C---:B------:R-:W-:Y:S01]  /*8830*/  FMUL.FTZ R94, R45.reuse, R184 ;  /* 0x000000b82d5e7220 */ /* 0x040fe20000410000 */
[-C--:B------:R-:W-:Y:S01]  /*8840*/  FMUL.FTZ R45, R45, R186.reuse ;  /* 0x000000ba2d2d7220 */ /* 0x080fe20000410000 */
[C---:B------:R-:W-:Y:S01]  /*8850*/  IMAD.U32 R53, R44.reuse, 0x10000, RZ ;  /* 0x000100002c357824 */ /* 0x040fe200078e00ff */
[----:B------:R-:W-:Y:S01]  /*8860*/  LOP3.LUT R44, R44, 0xffff0000, RZ, 0xc0, !PT ;  /* 0xffff00002c2c7812 */ /* 0x000fe200078ec0ff */
[C---:B------:R-:W-:Y:S01]  /*8870*/  FFMA.FTZ R94, R41.reuse, R186, -R94 ;  /* 0x000000ba295e7223 */ /* 0x040fe2000001085e */
[----:B------:R-:W-:Y:S01]  /*8880*/  FFMA.FTZ R41, R41, R184, R45 ;  /* 0x000000b829297223 */ /* 0x000fe2000001002d */
[--C-:B------:R-:W-:Y:S01]  /*8890*/  SHF.R.U32.HI R45, RZ, 0x10, R55.reuse ;  /* 0x00000010ff2d7819 */ /* 0x100fe20000011637 */
[----:B------:R-:W-:Y:S01]  /*88a0*/  IMAD.U32 R186, R47, 0x10000, RZ ;  /* 0x000100002fba7824 */ /* 0x000fe200078e00ff */
[----:B------:R-:W-:Y:S01]  /*88b0*/  SHF.R.U64 R54, R54, 0x10, R55 ;  /* 0x0000001036367819 */ /* 0x000fe20000001237 */
[----:B------:R-:W-:Y:S01]  /*88c0*/  IMAD.U32 R184, R43, 0x10000, RZ ;  /* 0x000100002bb87824 */ /* 0x000fe200078e00ff */
[----:B------:R-:W-:-:S02]  /*88d0*/  PRMT R45, R210, 0x5410, R45 ;  /* 0x00005410d22d7816 */ /* 0x000fc4000000002d */
[----:B------:R-:W-:Y:S02]  /*88e0*/  LOP3.LUT R43, R43, 0xffff0000, RZ, 0xc0, !PT ;  /* 0xffff00002b2b7812 */ /* 0x000fe400078ec0ff */
[----:B------:R-:W-:Y:S01]  /*88f0*/  SHF.R.U64 R50, R50, 0x10, R51 ;  /* 0x0000001032327819 */ /* 0x000fe20000001233 */
[----:B------:R-:W-:Y:S01]  /*8900*/  IMAD.U32 R185, R45, 0x10000, RZ ;  /* 0x000100002db97824 */ /* 0x000fe200078e00ff */
[----:B------:R-:W-:Y:S02]  /*8910*/  PRMT R54, R163, 0x5432, R54 ;  /* 0x00005432a3367816 */ /* 0x000fe40000000036 */
[----:B------:R-:W-:Y:S01]  /*8920*/  PRMT R50, R164, 0x5432, R50 ;  /* 0x00005432a4327816 */ /* 0x000fe20000000032 */
[C---:B------:R-:W-:Y:S01]  /*8930*/  FMUL.FTZ R193, R186.reuse, R185 ;  /* 0x000000b9bac17220 */ /* 0x040fe20000410000 */
[----:B------:R-:W-:Y:S01]  /*8940*/  FMUL.FTZ R186, R186, R187 ;  /* 0x000000bbbaba7220 */ /* 0x000fe20000410000 */
[----:B------:R-:W-:Y:S02]  /*8950*/  F2FP.BF16.F32.PACK_AB R94, R94, R183 ;  /* 0x000000b75e5e723e */ /* 0x000fe400000010ff */
[C---:B------:R-:W-:Y:S01]  /*8960*/  FFMA.FTZ R187, R184.reuse, R187, -R193 ;  /* 0x000000bbb8bb7223 */ /* 0x040fe200000108c1 */
[----:B------:R-:W-:Y:S01]  /*8970*/  FFMA.FTZ R186, R184, R185, R186 ;  /* 0x000000b9b8ba7223 */ /* 0x000fe200000100ba */
[----:B------:R-:W-:-:S02]  /*8980*/  LOP3.LUT R184, R45, 0xffff0000, RZ, 0xc0, !PT ;  /* 0xffff00002db87812 */ /* 0x000fc400078ec0ff */
[----:B------:R-:W-:Y:S02]  /*8990*/  LOP3.LUT R45, R47, 0xffff0000, RZ, 0xc0, !PT ;  /* 0xffff00002f2d7812 */ /* 0x000fe400078ec0ff */
[----:B------:R-:W-:Y:S01]  /*89a0*/  PRMT R47, R208, 0x5410, R49 ;  /* 0x00005410d02f7816 */ /* 0x000fe20000000031 */
[C---:B------:R-:W-:Y:S01]  /*89b0*/  IMAD.U32 R49, R40.reuse, 0x10000, RZ ;  /* 0x0001000028317824 */ /* 0x040fe200078e00ff */
[----:B------:R-:W-:Y:S01]  /*89c0*/  LOP3.LUT R40, R40, 0xffff0000, RZ, 0xc0, !PT ;  /* 0xffff000028287812 */ /* 0x000fe200078ec0ff */
[C---:B------:R-:W-:Y:S01]  /*89d0*/  FMUL.FTZ R188, R45.reuse, R184 ;  /* 0x000000b82dbc7220 */ /* 0x040fe20000410000 */
[----:B------:R-:W-:Y:S01]  /*89e0*/  FMUL.FTZ R45, R45, R48 ;  /* 0x000000302d2d7220 */ /* 0x000fe20000410000 */
[----:B------:R-:W-:Y:S01]  /*89f0*/  F2FP.BF16.F32.PACK_AB R182, R41, R182 ;  /* 0x000000b629b6723e */ /* 0x000fe200000010ff */
[----:B------:R-:W-:Y:S02]  /*8a00*/  IMAD.MOV.U32 R41, RZ, RZ, R94 ;  /* 0x000000ffff297224 */ /* 0x000fe400078e005e */
[C---:B------:R-:W-:Y:S01]  /*8a10*/  FFMA.FTZ R48, R43.reuse, R48, -R188 ;  /* 0x000000302b307223 */ /* 0x040fe200000108bc */
[----:B------:R-:W-:Y:S01]  /*8a20*/  FFMA.FTZ R43, R43, R184, R45 ;  /* 0x000000b82b2b7223 */ /* 0x000fe2000001002d */
[----:B------:R-:W-:Y:S01]  /*8a30*/  PRMT R45, R170, 0x5432, R52 ;  /* 0x00005432aa2d7816 */ /* 0x000fe20000000034 */
[----:B------:R-:W-:-:S02]  /*8a40*/  IMAD.U32 R184, R47, 0x10000, RZ ;  /* 0x000100002fb87824 */ /* 0x000fc400078e00ff */
[----:B------:R-:W-:Y:S02]  /*8a50*/  F2FP.BF16.F32.PACK_AB R48, R48, R187 ;  /* 0x000000bb3030723e */ /* 0x000fe400000010ff */
[----:B------:R-:W-:Y:S01]  /*8a60*/  IMAD.U32 R52, R45, 0x10000, RZ ;  /* 0x000100002d347824 */ /* 0x000fe200078e00ff */
[----:B------:R-:W-:Y:S02]  /*8a70*/  F2FP.BF16.F32.PACK_AB R186, R43, R186 ;  /* 0x000000ba2bba723e */ /* 0x000fe400000010ff */
[----:B------:R-:W-:Y:S02]  /*8a80*/  IMAD.MOV.U32 R43, RZ, RZ, R48 ;  /* 0x000000ffff2b7224 */ /* 0x000fe400078e0030 */
[C---:B------:R-:W-:Y:S01]  /*8a90*/  FMUL.FTZ R188, R53.reuse, R52 ;  /* 0x0000003435bc7220 */ /* 0x040fe20000410000 */
[----:B------:R-:W-:-:S03]  /*8aa0*/  FMUL.FTZ R53, R53, R184 ;  /* 0x000000b835357220 */ /* 0x000fc60000410000 */
[C---:B------:R-:W-:Y:S01]  /*8ab0*/  FFMA.FTZ R188, R49.reuse, R184, -R188 ;  /* 0x000000b831bc7223 */ /* 0x040fe200000108bc */
[----:B------:R-:W-:Y:S01]  /*8ac0*/  FFMA.FTZ R53, R49, R52, R53 ;  /* 0x0000003431357223 */ /* 0x000fe20000010035 */
[----:B------:R-:W-:Y:S01]  /*8ad0*/  LOP3.LUT R49, R45, 0xffff0000, RZ, 0xc0, !PT ;  /* 0xffff00002d317812 */ /* 0x000fe200078ec0ff */
[C---:B------:R-:W-:Y:S01]  /*8ae0*/  IMAD.U32 R52, R46.reuse, 0x10000, RZ ;  /* 0x000100002e347824 */ /* 0x040fe200078e00ff */
[----:B------:R-:W-:Y:S02]  /*8af0*/  LOP3.LUT R45, R47, 0xffff0000, RZ, 0xc0, !PT ;  /* 0xffff00002f2d7812 */ /* 0x000fe400078ec0ff */
[----:B------:R-:W-:Y:S01]  /*8b00*/  LOP3.LUT R46, R46, 0xffff0000, RZ, 0xc0, !PT ;  /* 0xffff00002e2e7812 */ /* 0x000fe200078ec0ff */
[C---:B------:R-:W-:Y:S02]  /*8b10*/  FMUL.FTZ R47, R44.reuse, R49 ;  /* 0x000000312c2f7220 */ /* 0x040fe40000410000 */
[-C--:B------:R-:W-:Y:S02]  /*8b20*/  FMUL.FTZ R44, R44, R45.reuse ;  /* 0x0000002d2c2c7220 */ /* 0x080fe40000410000 */
[----:B------:R-:W-:Y:S01]  /*8b30*/  FFMA.FTZ R45, R40, R45, -R47 ;  /* 0x0000002d282d7223 */ /* 0x000fe2000001082f */
[----:B------:R-:W-:-:S02]  /*8b40*/  IMAD.U32 R47, R54, 0x10000, RZ ;  /* 0x00010000362f7824 */ /* 0x000fc400078e00ff */
[----:B------:R-:W-:Y:S01]  /*8b50*/  FFMA.FTZ R40, R40, R49, R44 ;  /* 0x0000003128287223 */ /* 0x000fe2000001002c */
[----:B------:R-:W-:Y:S02]  /*8b60*/  IMAD.U32 R49, R50, 0x10000, RZ ;  /* 0x0001000032317824 */ /* 0x000fe400078e00ff */
[----:B------:R-:W-:Y:S01]  /*8b70*/  FMUL.FTZ R51, R52, R47 ;  /* 0x0000002f34337220 */ /* 0x000fe20000410000 */
[----:B------:R-:W-:Y:S02]  /*8b80*/  IMAD.U32 R44, R42, 0x10000, RZ ;  /* 0x000100002a2c7824 */ /* 0x000fe400078e00ff */
[-C--:B------:R-:W-:Y:S01]  /*8b90*/  FMUL.FTZ R52, R52, R49.reuse ;  /* 0x0000003134347220 */ /* 0x080fe20000410000 */
[----:B------:R-:W-:Y:S01]  /*8ba0*/  LOP3.LUT R42, R42, 0xffff0000, RZ, 0xc0, !PT ;  /* 0xffff00002a2a7812 */ /* 0x000fe200078ec0ff */
[C---:B------:R-:W-:Y:S02]  /*8bb0*/  FFMA.FTZ R51, R44.reuse, R49, -R51 ;  /* 0x000000312c337223 */ /* 0x040fe40000010833 */
[----:B------:R-:W-:Y:S01]  /*8bc0*/  FFMA.FTZ R52, R44, R47, R52 ;  /* 0x0000002f2c347223 */ /* 0x000fe20000010034 */
[----:B------:R-:W-:-:S02]  /*8bd0*/  LOP3.LUT R47, R54, 0xffff0000, RZ, 0xc0, !PT ;  /* 0xffff0000362f7812 */ /* 0x000fc400078ec0ff */
[----:B------:R-:W-:Y:S02]  /*8be0*/  LOP3.LUT R49, R50, 0xffff0000, RZ, 0xc0, !PT ;  /* 0xffff000032317812 */ /* 0x000fe400078ec0ff */
[----:B------:R-:W-:Y:S01]  /*8bf0*/  F2FP.BF16.F32.PACK_AB R45, R45, R188 ;  /* 0x000000bc2d2d723e */ /* 0x000fe200000010ff */
[----:B------:R-:W-:Y:S01]  /*8c00*/  FMUL.FTZ R55, R46, R47 ;  /* 0x0000002f2e377220 */ /* 0x000fe20000410000 */
[----:B------:R-:W-:Y:S01]  /*8c10*/  F2FP.BF16.F32.PACK_AB R53, R40, R53 ;  /* 0x000000352835723e */ /* 0x000fe200000010ff */
[-C--:B------:R-:W-:Y:S02]  /*8c20*/  FMUL.FTZ R46, R46, R49.reuse ;  /* 0x000000312e2e7220 */ /* 0x080fe40000410000 */
[C---:B------:R-:W-:Y:S01]  /*8c30*/  FFMA.FTZ R44, R42.reuse, R49, -R55 ;  /* 0x000000312a2c7223 */ /* 0x040fe20000010837 */
[----:B------:R-:W-:Y:S02]  /*8c40*/  IMAD.MOV.U32 R40, RZ, RZ, R45 ;  /* 0x000000ffff287224 */ /* 0x000fe400078e002d */
[----:B------:R-:W-:Y:S01]  /*8c50*/  FFMA.FTZ R47, R42, R47, R46 ;  /* 0x0000002f2a2f7223 */ /* 0x000fe2000001002e */
[----:B------:R-:W-:Y:S01]  /*8c60*/  IMAD.MOV.U32 R45, RZ, RZ, R182 ;  /* 0x000000ffff2d7224 */ /* 0x000fe200078e00b6 */
[----:B------:R-:W-:Y:S01]  /*8c70*/  F2FP.BF16.F32.PACK_AB R42, R44, R51 ;  /* 0x000000332c2a723e */ /* 0x000fe200000010ff */
[----:B------:R-:W-:-:S02]  /*8c80*/  IMAD.MOV.U32 R44, RZ, RZ, R53 ;  /* 0x000000ffff2c7224 */ /* 0x000fc400078e0035 */
[----:B------:R-:W-:Y:S01]  /*8c90*/  F2FP.BF16.F32.PACK_AB R46, R47, R52 ;  /* 0x000000342f2e723e */ /* 0x000fe200000010ff */
[----:B------:R-:W-:-:S07]  /*8ca0*/  IMAD.MOV.U32 R47, RZ, RZ, R186 ;  /* 0x000000ffff2f7224 */ /* 0x000fce00078e00ba */
.L_x_6049:
[----:B------:R-:W-:Y:S05]  /*8cb0*/  BSYNC B2 ;  /* 0x0000000000027941 */ /* 0x000fea0003800000 */
.L_x_6048:
[----:B------:R-:W-:Y:S01]  /*8cc0*/  ISETP.GE.AND P4, PT, R93, R152, PT ;  /* 0x000000985d00720c */ /* 0x000fe20003f86270 */
[----:B------:R-:W-:Y:S01]  /*8cd0*/  ULDC.64 UR4, c[0x0][0x2d8] ;  /* 0x0000b60000047ab9 */ /* 0x000fe20000000a00 */
[----:B------:R-:W-:-:S11]  /*8ce0*/  ULDC.64 UR6, c[0x0][0x208] ;  /* 0x0000820000067ab9 */ /* 0x000fd60000000a00 */
        /* <DEDUP_REMOVED lines=8> */
[----:B--2---:R3:W-:Y:S04]  /*8d70*/  @!P4 STG.E.128 desc[UR6][R50.64], R44 ;  /* 0x0000002c3200c986 */ /* 0x0047e8000c101d06 */
.L_x_6047:
[----:B------:R-:W-:Y:S05]  /*8d80*/  BSYNC B1 ;  /* 0x0000000000017941 */ /* 0x000fea0003800000 */
.L_x_6046:
[----:B------:R-:W-:Y:S01]  /*8d90*/  ISETP.GE.OR P4, PT, R222, R4, P0 ;  /* 0x00000004de00720c */ /* 0x000fe20000786670 */
[----:B------:R-:W-:-:S12]  /*8da0*/  BSSY B1, `(.L_x_6050) ;  /* 0x000008c000017945 */ /* 0x000fd80003800000 */
[----:B------:R-:W-:Y:S05]  /*8db0*/  @P4 BRA `(.L_x_6051) ;  /* 0x0000000800284947 */ /* 0x000fea0003800000 */
[----:B-1-3--:R-:W3:Y:S04]  /*8dc0*/  LDL R40, [R1+0x74] ;  /* 0x0000740001287983 */ /* 0x00aee80000100800 */
        /* <DEDUP_REMOVED lines=15> */
[----:B------:R-:W-:Y:S01]  /*8ec0*/  SHF.R.S32.HI R40, RZ, 0x1f, R41 ;  /* 0x0000001fff287819 */ /* 0x000fe20000011429 */
[----:B------:R-:W-:-:S03]  /*8ed0*/  IMAD.SHL.U32 R53, R41, 0x8, RZ ;  /* 0x0000000829357824 */ /* 0x000fc600078e00ff */
[----:B------:R-:W-:-:S04]  /*8ee0*/  LEA.HI R40, R40, R41, RZ, 0x3 ;  /* 0x0000002928287211 */ /* 0x000fc800078f18ff */
[----:B------:R-:W-:Y:S02]  /*8ef0*/  SHF.R.S32.HI R41, RZ, 0x3, R40 ;  /* 0x00000003ff297819 */ /* 0x000fe40000011428 */
[----:B-----5:R-:W-:-:S03]  /*8f00*/  LOP3.LUT R40, R44, 0x38, R53, 0xf8, !PT ;  /* 0x000000382c287812 */ /* 0x020fc600078ef835 */
[----:B------:R-:W-:Y:S01]  /*8f10*/  IMAD R41, R41, 0x2c00, R43 ;  /* 0x00002c0029297824 */ /* 0x000fe200078e022b */
[----:B------:R-:W-:-:S05]  /*8f20*/  LOP3.LUT R40, R40, R42, RZ, 0x3c, !PT ;  /* 0x0000002a28287212 */ /* 0x000fca00078e3cff */
[----:B------:R-:W-:Y:S02]  /*8f30*/  IMAD.IADD R43, R41, 0x1, R40 ;  /* 0x00000001292b7824 */ /* 0x000fe400078e0228 */
[C---:B------:R-:W-:Y:S02]  /*8f40*/  IMAD R41, R220.reuse, 0x5800, R150 ;  /* 0x00005800dc297824 */ /* 0x040fe400078e0296 */
[----:B------:R-:W-:Y:S02]  /*8f50*/  IMAD R43, R220, 0x5800, R43 ;  /* 0x00005800dc2b7824 */ /* 0x000fe400078e022b */
[--C-:B------:R-:W-:Y:S02]  /*8f60*/  IMAD R41, R41, 0x2, R2.reuse ;  /* 0x0000000229297824 */ /* 0x100fe400078e0202 */
[----:B------:R-:W-:-:S04]  /*8f70*/  IMAD R44, R43, 0x2, R2 ;  /* 0x000000022b2c7824 */ /* 0x000fc800078e0202 */
[----:B------:R-:W1:Y:S04]  /*8f80*/  LDS.128 R40, [R41+0x1e400] ;  /* 0x01e4000029287984 */ /* 0x000e680000000c00 */
[----:B------:R-:W2:Y:S01]  /*8f90*/  LDS.128 R44, [R44+0x1e400] ;  /* 0x01e400002c2c7984 */ /* 0x000ea20000000c00 */
[----:B------:R-:W-:Y:S01]  /*8fa0*/  IADD3.X R51, R15, R52, R9, P4, P5 ;  /* 0x000000340f337210 */ /* 0x000fe200027ea409 */
[----:B------:R-:W-:Y:S06]  /*8fb0*/  @P3 BRA `(.L_x_6053) ;  /* 0x0000000400743947 */ /* 0x000fec0003800000 */
[--C-:B------:R-:W-:Y:S01]  /*8fc0*/  SHF.R.U64 R55, R56, 0x10, R57.reuse ;  /* 0x0000001038377819 */ /* 0x100fe20000001239 */
[----:B--2---:R-:W-:Y:S01]  /*8fd0*/  IMAD.U32 R88, R45, 0x10000, RZ ;  /* 0x000100002d587824 */ /* 0x004fe200078e00ff */
[----:B------:R-:W-:Y:S01]  /*8fe0*/  SHF.R.U32.HI R56, RZ, 0x10, R57 ;  /* 0x00000010ff387819 */ /* 0x000fe20000011639 */
[----:B-1----:R-:W-:Y:S01]  /*8ff0*/  IMAD.U32 R54, R41, 0x10000, RZ ;  /* 0x0001000029367824 */ /* 0x002fe200078e00ff */
[--C-:B------:R-:W-:Y:S01]  /*9000*/  SHF.R.U64 R57, R58, 0x10, R59.reuse ;  /* 0x000000103a397819 */ /* 0x100fe2000000123b */
[----:B------:R-:W-:Y:S01]  /*9010*/  IMAD.U32 R93, R47, 0x10000, RZ ;  /* 0x000100002f5d7824 */ /* 0x000fe200078e00ff */
[----:B------:R-:W-:Y:S01]  /*9020*/  SHF.R.U32.HI R58, RZ, 0x10, R59 ;  /* 0x00000010ff3a7819 */ /* 0x000fe2000001163b */
[----:B------:R-:W-:Y:S01]  /*9030*/  IMAD.U32 R91, R43, 0x10000, RZ ;  /* 0x000100002b5b7824 */ /* 0x000fe200078e00ff */
[--C-:B------:R-:W-:Y:S01]  /*9040*/  SHF.R.U64 R59, R60, 0x10, R61.reuse ;  /* 0x000000103c3b7819 */ /* 0x100fe2000000123d */
[----:B------:R-:W-:Y:S01]  /*9050*/  IMAD.U32 R90, R42, 0x10000, RZ ;  /* 0x000100002a5a7824 */ /* 0x000fe200078e00ff */
[----:B------:R-:W-:-:S02]  /*9060*/  SHF.R.U32.HI R60, RZ, 0x10, R61 ;  /* 0x00000010ff3c7819 */ /* 0x000fc4000001163d */
[----:B------:R-:W-:Y:S02]  /*9070*/  PRMT R201, R201, 0x5410, R56 ;  /* 0x00005410c9c97816 */ /* 0x000fe40000000038 */
[----:B------:R-:W-:Y:S02]  /*9080*/  PRMT R205, R205, 0x5410, R60 ;  /* 0x00005410cdcd7816 */ /* 0x000fe4000000003c */
[--C-:B------:R-:W-:Y:S02]  /*9090*/  SHF.R.U64 R61, R62, 0x10, R63.reuse ;  /* 0x000000103e3d7819 */ /* 0x100fe4000000123f */
[----:B------:R-:W-:Y:S02]  /*90a0*/  SHF.R.U32.HI R62, RZ, 0x10, R63 ;  /* 0x00000010ff3e7819 */ /* 0x000fe4000001163f */
[----:B------:R-:W-:Y:S01]  /*90b0*/  PRMT R200, R200, 0x5410, R55 ;  /* 0x00005410c8c87816 */ /* 0x000fe20000000037 */
[----:B------:R-:W-:Y:S01]  /*90c0*/  IMAD.U32 R55, R205, 0x10000, RZ ;  /* 0x00010000cd377824 */ /* 0x000fe200078e00ff */
[----:B------:R-:W-:Y:S01]  /*90d0*/  PRMT R198, R198, 0x5410, R57 ;  /* 0x00005410c6c67816 */ /* 0x000fe20000000039 */
[----:B------:R-:W-:Y:S01]  /*90e0*/  IMAD.U32 R57, R201, 0x10000, RZ ;  /* 0x00010000c9397824 */ /* 0x000fe200078e00ff */
[----:B------:R-:W-:Y:S01]  /*90f0*/  LOP3.LUT R89, R45, 0xffff0000, RZ, 0xc0, !PT ;  /* 0xffff00002d597812 */ /* 0x000fe200078ec0ff */
[----:B------:R-:W-:Y:S01]  /*9100*/  IMAD.U32 R45, R44, 0x10000, RZ ;  /* 0x000100002c2d7824 */ /* 0x000fe200078e00ff */
[----:B------:R-:W-:-:S02]  /*9110*/  PRMT R199, R199, 0x5410, R58 ;  /* 0x00005410c7c77816 */ /* 0x000fc4000000003a */
[----:B------:R-:W-:Y:S02]  /*9120*/  LOP3.LUT R60, R205, 0xffff0000, RZ, 0xc0, !PT ;  /* 0xffff0000cd3c7812 */ /* 0x000fe400078ec0ff */
[----:B------:R-:W-:Y:S02]  /*9130*/  LOP3.LUT R58, R201, 0xffff0000, RZ, 0xc0, !PT ;  /* 0xffff0000c93a7812 */ /* 0x000fe400078ec0ff */
[----:B------:R-:W-:Y:S01]  /*9140*/  PRMT R204, R204, 0x5410, R59 ;  /* 0x00005410cccc7816 */ /* 0x000fe2000000003b */
[----:B------:R-:W-:Y:S01]  /*9150*/  FMUL.FTZ R59, R88, R55 ;  /* 0x00000037583b7220 */ /* 0x000fe20000410000 */
[----:B------:R-:W-:Y:S01]  /*9160*/  PRMT R203, R203, 0x5410, R62 ;  /* 0x00005410cbcb7816 */ /* 0x000fe2000000003e */
[----:B------:R-:W-:Y:S01]  /*9170*/  FMUL.FTZ R94, R89, R60 ;  /* 0x0000003c595e7220 */ /* 0x000fe20000410000 */
[----:B------:R-:W-:Y:S01]  /*9180*/  PRMT R202, R202, 0x5410, R61 ;  /* 0x00005410caca7816 */ /* 0x000fe2000000003d */
[-C--:B------:R-:W-:Y:S01]  /*9190*/  FMUL.FTZ R61, R88, R57.reuse ;  /* 0x00000039583d7220 */ /* 0x080fe20000410000 */
[----:B------:R-:W-:Y:S01]  /*91a0*/  LOP3.LUT R63, R41, 0xffff0000, RZ, 0xc0, !PT ;  /* 0xffff0000293f7812 */ /* 0x000fe200078ec0ff */
[----:B------:R-:W-:Y:S01]  /*91b0*/  FMUL.FTZ R182, R89, R58 ;  /* 0x0000003a59b67220 */ /* 0x000fe20000410000 */
[----:B------:R-:W-:Y:S01]  /*91c0*/  FFMA.FTZ R56, R54, R57, -R59 ;  /* 0x0000003936387223 */ /* 0x000fe2000001083b */
[----:B------:R-:W-:-:S02]  /*91d0*/  IMAD.U32 R62, R203, 0x10000, RZ ;  /* 0x00010000cb3e7824 */ /* 0x000fc400078e00ff */
[----:B------:R-:W-:Y:S01]  /*91e0*/  FFMA.FTZ R54, R54, R55, R61 ;  /* 0x0000003736367223 */ /* 0x000fe2000001003d */
[C---:B------:R-:W-:Y:S01]  /*91f0*/  FFMA.FTZ R55, R63.reuse, R58, -R94 ;  /* 0x0000003a3f377223 */ /* 0x040fe2000001085e */
[----:B------:R-:W-:Y:S01]  /*9200*/  FFMA.FTZ R63, R63, R60, R182 ;  /* 0x0000003c3f3f7223 */ /* 0x000fe200000100b6 */
[----:B------:R-:W-:Y:S01]  /*9210*/  LOP3.LUT R47, R47, 0xffff0000, RZ, 0xc0, !PT ;  /* 0xffff00002f2f7812 */ /* 0x000fe200078ec0ff */
[----:B------:R-:W-:Y:S02]  /*9220*/  IMAD.U32 R88, R199, 0x10000, RZ ;  /* 0x00010000c7587824 */ /* 0x000fe400078e00ff */
[----:B------:R-:W-:Y:S01]  /*9230*/  FMUL.FTZ R94, R93, R62 ;  /* 0x0000003e5d5e7220 */ /* 0x000fe20000410000 */
[----:B------:R-:W-:Y:S01]  /*9240*/  LOP3.LUT R58, R203, 0xffff0000, RZ, 0xc0, !PT ;  /* 0xffff0000cb3a7812 */ /* 0x000fe200078ec0ff */
[----:B------:R-:W-:Y:S01]  /*9250*/  IMAD.U32 R41, R40, 0x10000, RZ ;  /* 0x0001000028297824 */ /* 0x000fe200078e00ff */
[----:B------:R-:W-:Y:S01]  /*9260*/  LOP3.LUT R60, R199, 0xffff0000, RZ, 0xc0, !PT ;  /* 0xffff0000c73c7812 */ /* 0x000fe200078ec0ff */
[-C--:B------:R-:W-:Y:S01]  /*9270*/  FFMA.FTZ R57, R91, R88.reuse, -R94 ;  /* 0x000000585b397223 */ /* 0x080fe2000001085e */
[----:B------:R-:W-:Y:S01]  /*9280*/  FMUL.FTZ R93, R93, R88 ;  /* 0x000000585d5d7220 */ /* 0x000fe20000410000 */
[C---:B------:R-:W-:Y:S01]  /*9290*/  FMUL.FTZ R94, R47.reuse, R58 ;  /* 0x0000003a2f5e7220 */ /* 0x040fe20000410000 */
[----:B------:R-:W-:Y:S01]  /*92a0*/  LOP3.LUT R44, R44, 0xffff0000, RZ, 0xc0, !PT ;  /* 0xffff00002c2c7812 */ /* 0x000fe200078ec0ff */
[----:B------:R-:W-:Y:S01]  /*92b0*/  FMUL.FTZ R182, R47, R60 ;  /* 0x0000003c2fb67220 */ /* 0x000fe20000410000 */
[C---:B------:R-:W-:Y:S01]  /*92c0*/  LOP3.LUT R47, R204.reuse, 0xffff0000, RZ, 0xc0, !PT ;  /* 0xffff0000cc2f7812 */ /* 0x040fe200078ec0ff */
[----:B------:R-:W-:Y:S01]  /*92d0*/  FFMA.FTZ R91, R91, R62, R93 ;  /* 0x0000003e5b5b7223 */ /* 0x000fe2000001005d */
[----:B------:R-:W-:Y:S01]  /*92e0*/  LOP3.LUT R43, R43, 0xffff0000, RZ, 0xc0, !PT ;  /* 0xffff00002b2b7812 */ /* 0x000fe200078ec0ff */
[----:B------:R-:W-:Y:S01]  /*92f0*/  IMAD.U32 R62, R204, 0x10000, RZ ;  /* 0x00010000cc3e7824 */ /* 0x000fe200078e00ff */
[C---:B------:R-:W-:Y:S01]  /*9300*/  LOP3.LUT R59, R200.reuse, 0xffff0000, RZ, 0xc0, !PT ;  /* 0xffff0000c83b7812 */ /* 0x040fe200078ec0ff */
[----:B------:R-:W-:Y:S01]  /*9310*/  IMAD.U32 R88, R200, 0x10000, RZ ;  /* 0x00010000c8587824 */ /* 0x000fe200078e00ff */
[----:B------:R-:W-:Y:S01]  /*9320*/  LOP3.LUT R40, R40, 0xffff0000, RZ, 0xc0, !PT ;  /* 0xffff000028287812 */ /* 0x000fe200078ec0ff */
[----:B------:R-:W-:Y:S01]  /*9330*/  FMUL.FTZ R61, R44, R47 ;  /* 0x0000002f2c3d7220 */ /* 0x000fe20000410000 */
[----:B------:R-:W-:Y:S01]  /*9340*/  LOP3.LUT R92, R42, 0xffff0000, RZ, 0xc0, !PT ;  /* 0xffff00002a5c7812 */ /* 0x000fe200078ec0ff */
[----:B------:R-:W-:Y:S01]  /*9350*/  FFMA.FTZ R60, R43, R60, -R94 ;  /* 0x0000003c2b3c7223 */ /* 0x000fe2000001085e */
[----:B------:R-:W-:-:S02]  /*9360*/  IMAD.U32 R42, R46, 0x10000, RZ ;  /* 0x000100002e2a7824 */ /* 0x000fc400078e00ff */
[C---:B------:R-:W-:Y:S01]  /*9370*/  FMUL.FTZ R94, R45.reuse, R62 ;  /* 0x0000003e2d5e7220 */ /* 0x040fe20000410000 */
[-C--:B------:R-:W-:Y:S01]  /*9380*/  FMUL.FTZ R93, R44, R59.reuse ;  /* 0x0000003b2c5d7220 */ /* 0x080fe20000410000 */
[----:B------:R-:W-:Y:S01]  /*9390*/  LOP3.LUT R46, R46, 0xffff0000, RZ, 0xc0, !PT ;  /* 0xffff00002e2e7812 */ /* 0x000fe200078ec0ff */
[----:B------:R-:W-:Y:S01]  /*93a0*/  FMUL.FTZ R45, R45, R88 ;  /* 0x000000582d2d7220 */ /* 0x000fe20000410000 */
[----:B------:R-:W-:Y:S01]  /*93b0*/  FFMA.FTZ R44, R40, R59, -R61 ;  /* 0x0000003b282c7223 */ /* 0x000fe2000001083d */
[C---:B------:R-:W-:Y:S01]  /*93c0*/  LOP3.LUT R89, R202.reuse, 0xffff0000, RZ, 0xc0, !PT ;  /* 0xffff0000ca597812 */ /* 0x040fe200078ec0ff */
[----:B------:R-:W-:Y:S02]  /*93d0*/  IMAD.U32 R61, R202, 0x10000, RZ ;  /* 0x00010000ca3d7824 */ /* 0x000fe400078e00ff */
[----:B------:R-:W-:Y:S01]  /*93e0*/  FFMA.FTZ R58, R43, R58, R182 ;  /* 0x0000003a2b3a7223 */ /* 0x000fe200000100b6 */
[C---:B------:R-:W-:Y:S01]  /*93f0*/  FFMA.FTZ R43, R41.reuse, R88, -R94 ;  /* 0x00000058292b7223 */ /* 0x040fe2000001085e */
[----:B------:R-:W-:Y:S01]  /*9400*/  LOP3.LUT R59, R198, 0xffff0000, RZ, 0xc0, !PT ;  /* 0xffff0000c63b7812 */ /* 0x000fe200078ec0ff */
[----:B------:R-:W-:Y:S01]  /*9410*/  FFMA.FTZ R41, R41, R62, R45 ;  /* 0x0000003e29297223 */ /* 0x000fe2000001002d */
[----:B------:R-:W-:Y:S01]  /*9420*/  FFMA.FTZ R40, R40, R47, R93 ;  /* 0x0000002f28287223 */ /* 0x000fe2000001005d */
[----:B------:R-:W-:-:S02]  /*9430*/  IMAD.U32 R45, R198, 0x10000, RZ ;  /* 0x00010000c62d7824 */ /* 0x000fc400078e00ff */
[----:B------:R-:W-:Y:S01]  /*9440*/  FMUL.FTZ R47, R42, R61 ;  /* 0x0000003d2a2f7220 */ /* 0x000fe20000410000 */
[C---:B------:R-:W-:Y:S01]  /*9450*/  FMUL.FTZ R93, R46.reuse, R89 ;  /* 0x000000592e5d7220 */ /* 0x040fe20000410000 */
[----:B------:R-:W-:Y:S01]  /*9460*/  FMUL.FTZ R62, R46, R59 ;  /* 0x0000003b2e3e7220 */ /* 0x000fe20000410000 */
[-C--:B------:R-:W-:Y:S01]  /*9470*/  FMUL.FTZ R42, R42, R45.reuse ;  /* 0x0000002d2a2a7220 */ /* 0x080fe20000410000 */
[----:B------:R-:W-:Y:S01]  /*9480*/  FFMA.FTZ R47, R90, R45, -R47 ;  /* 0x0000002d5a2f7223 */ /* 0x000fe2000001082f */
[C---:B------:R-:W-:Y:S01]  /*9490*/  FFMA.FTZ R46, R92.reuse, R59, -R93 ;  /* 0x0000003b5c2e7223 */ /* 0x040fe2000001085d */
[----:B------:R-:W-:Y:S01]  /*94a0*/  FFMA.FTZ R89, R92, R89, R62 ;  /* 0x000000595c597223 */ /* 0x000fe2000001003e */
[----:B------:R-:W-:Y:S01]  /*94b0*/  FFMA.FTZ R42, R90, R61, R42 ;  /* 0x0000003d5a2a7223 */ /* 0x000fe2000001002a */
[----:B------:R-:W-:Y:S02]  /*94c0*/  F2FP.BF16.F32.PACK_AB R55, R55, R56 ;  /* 0x000000383737723e */ /* 0x000fe400000010ff */
        /* <DEDUP_REMOVED lines=11> */
[----:B------:R-:W-:-:S07]  /*9580*/  IMAD.MOV.U32 R42, RZ, RZ, R56 ;  /* 0x000000ffff2a7224 */ /* 0x000fce00078e0038 */
.L_x_6053:
[----:B------:R-:W-:Y:S05]  /*9590*/  BSYNC B2 ;  /* 0x0000000000027941 */ /* 0x000fea0003800000 */
.L_x_6052:
        /* <DEDUP_REMOVED lines=12> */
.L_x_6051:
[----:B------:R-:W-:Y:S05]  /*9660*/  BSYNC B1 ;  /* 0x0000000000017941 */ /* 0x000fea0003800000 */
.L_x_6050:
[----:B------:R-:W-:Y:S01]  /*9670*/  ISETP.GE.OR P4, PT, R224, R4, P0 ;  /* 0x00000004e000720c */ /* 0x000fe20000786670 */
[----:B------:R-:W-:-:S12]  /*9680*/  BSSY B1, `(.L_x_6054) ;  /* 0x000008a000017945 */ /* 0x000fd80003800000 */
[----:B------:R-:W-:Y:S05]  /*9690*/  @P4 BRA `(.L_x_6055) ;  /* 0x0000000800204947 */ /* 0x000fea0003800000 */
[----:B-1-34-:R-:W3:Y:S04]  /*96a0*/  LDL R40, [R1+0x70] ;  /* 0x0000700001287983 */ /* 0x01aee80000100800 */
        /* <DEDUP_REMOVED lines=35> */
[--C-:B------:R-:W-:Y:S01]  /*98e0*/  SHF.R.U32.HI R88, RZ, 0x10, R73.reuse ;  /* 0x00000010ff587819 */ /* 0x100fe20000011649 */
[----:B------:R-:W-:Y:S01]  /*98f0*/  IMAD.U32 R61, R47, 0x10000, RZ ;  /* 0x000100002f3d7824 */ /* 0x000fe200078e00ff */
[----:B------:R-:W-:Y:S01]  /*9900*/  SHF.R.U64 R90, R72, 0x10, R73 ;  /* 0x00000010485a7819 */ /* 0x000fe20000001249 */
[----:B------:R-:W-:Y:S01]  /*9910*/  IMAD.U32 R57, R43, 0x10000, RZ ;  /* 0x000100002b397824 */ /* 0x000fe200078e00ff */
[----:B------:R-:W-:Y:S02]  /*9920*/  SHF.R.U64 R72, R74, 0x10, R75 ;  /* 0x000000104a487819 */ /* 0x000fe4000000124b */
[----:B------:R-:W-:-:S02]  /*9930*/  PRMT R196, R196, 0x5410, R77 ;  /* 0x00005410c4c47816 */ /* 0x000fc4000000004d */
[----:B------:R-:W-:Y:S02]  /*9940*/  PRMT R189, R189, 0x5410, R88 ;  /* 0x00005410bdbd7816 */ /* 0x000fe40000000058 */
[--C-:B------:R-:W-:Y:S02]  /*9950*/  SHF.R.U64 R62, R78, 0x10, R79.reuse ;  /* 0x000000104e3e7819 */ /* 0x100fe4000000124f */
[----:B------:R-:W-:Y:S02]  /*9960*/  SHF.R.U32.HI R79, RZ, 0x10, R79 ;  /* 0x00000010ff4f7819 */ /* 0x000fe4000001164f */
[----:B------:R-:W-:Y:S01]  /*9970*/  PRMT R179, R179, 0x5410, R72 ;  /* 0x00005410b3b37816 */ /* 0x000fe20000000048 */
[----:B------:R-:W-:Y:S01]  /*9980*/  IMAD.U32 R72, R196, 0x10000, RZ ;  /* 0x00010000c4487824 */ /* 0x000fe200078e00ff */
[----:B------:R-:W-:Y:S02]  /*9990*/  SHF.R.U32.HI R75, RZ, 0x10, R75 ;  /* 0x00000010ff4b7819 */ /* 0x000fe4000001164b */
[----:B------:R-:W-:Y:S01]  /*99a0*/  PRMT R195, R195, 0x5410, R58 ;  /* 0x00005410c3c37816 */ /* 0x000fe2000000003a */
[----:B------:R-:W-:Y:S01]  /*99b0*/  IMAD.U32 R58, R189, 0x10000, RZ ;  /* 0x00010000bd3a7824 */ /* 0x000fe200078e00ff */
[----:B------:R-:W-:Y:S01]  /*99c0*/  PRMT R191, R191, 0x5410, R62 ;  /* 0x00005410bfbf7816 */ /* 0x000fe2000000003e */
[C---:B------:R-:W-:Y:S01]  /*99d0*/  FMUL.FTZ R62, R63.reuse, R72 ;  /* 0x000000483f3e7220 */ /* 0x040fe20000410000 */
        /* <DEDUP_REMOVED lines=15> */
[-C--:B------:R-:W-:Y:S01]  /*9ad0*/  FMUL.FTZ R61, R61, R62.reuse ;  /* 0x0000003e3d3d7220 */ /* 0x080fe20000410000 */
[----:B------:R-:W-:Y:S01]  /*9ae0*/  LOP3.LUT R56, R41, 0xffff0000, RZ, 0xc0, !PT ;  /* 0xffff000029387812 */ /* 0x000fe200078ec0ff */
[----:B------:R-:W-:Y:S01]  /*9af0*/  IMAD.U32 R45, R44, 0x10000, RZ ;  /* 0x000100002c2d7824 */ /* 0x000fe200078e00ff */
[----:B------:R-:W-:Y:S01]  /*9b00*/  PRMT R181, R181, 0x5410, R90 ;  /* 0x00005410b5b57816 */ /* 0x000fe2000000005a */
[----:B------:R-:W-:Y:S01]  /*9b10*/  FFMA.FTZ R60, R57, R62, -R60 ;  /* 0x0000003e393c7223 */ /* 0x000fe2000001083c */
[----:B------:R-:W-:Y:S01]  /*9b20*/  LOP3.LUT R55, R43, 0xffff0000, RZ, 0xc0, !PT ;  /* 0xffff00002b377812 */ /* 0x000fe200078ec0ff */
[----:B------:R-:W-:Y:S01]  /*9b30*/  FFMA.FTZ R57, R57, R74, R61 ;  /* 0x0000004a39397223 */ /* 0x000fe2000001003d */
[----:B------:R-:W-:Y:S01]  /*9b40*/  LOP3.LUT R180, R180, 0xffff0000, RZ, 0xc0, !PT ;  /* 0xffff0000b4b47812 */ /* 0x000fe200078ec0ff */
[----:B------:R-:W-:Y:S01]  /*9b50*/  FMUL.FTZ R74, R47, R194 ;  /* 0x000000c22f4a7220 */ /* 0x000fe20000410000 */
[----:B------:R-:W-:-:S02]  /*9b60*/  IMAD.U32 R72, R195, 0x10000, RZ ;  /* 0x00010000c3487824 */ /* 0x000fc400078e00ff */
[C---:B------:R-:W-:Y:S01]  /*9b70*/  FFMA.FTZ R63, R56.reuse, R63, -R75 ;  /* 0x0000003f383f7223 */ /* 0x040fe2000001084b */
[----:B------:R-:W-:Y:S02]  /*9b80*/  IMAD.U32 R62, R181, 0x10000, RZ ;  /* 0x00010000b53e7824 */ /* 0x000fe400078e00ff */
[----:B------:R-:W-:Y:S01]  /*9b90*/  FFMA.FTZ R56, R56, R73, R77 ;  /* 0x0000004938387223 */ /* 0x000fe2000001004d */
[----:B------:R-:W-:Y:S01]  /*9ba0*/  LOP3.LUT R44, R44, 0xffff0000, RZ, 0xc0, !PT ;  /* 0xffff00002c2c7812 */ /* 0x000fe200078ec0ff */
[-C--:B------:R-:W-:Y:S01]  /*9bb0*/  FMUL.FTZ R76, R47, R180.reuse ;  /* 0x000000b42f4c7220 */ /* 0x080fe20000410000 */
[----:B------:R-:W-:Y:S01]  /*9bc0*/  FFMA.FTZ R73, R55, R180, -R74 ;  /* 0x000000b437497223 */ /* 0x000fe2000001084a */
[----:B------:R-:W-:Y:S01]  /*9bd0*/  LOP3.LUT R195, R195, 0xffff0000, RZ, 0xc0, !PT ;  /* 0xffff0000c3c37812 */ /* 0x000fe200078ec0ff */
[----:B------:R-:W-:Y:S01]  /*9be0*/  FMUL.FTZ R74, R45, R72 ;  /* 0x000000482d4a7220 */ /* 0x000fe20000410000 */
[----:B------:R-:W-:Y:S01]  /*9bf0*/  LOP3.LUT R181, R181, 0xffff0000, RZ, 0xc0, !PT ;  /* 0xffff0000b5b57812 */ /* 0x000fe200078ec0ff */
[----:B------:R-:W-:-:S02]  /*9c00*/  IMAD.U32 R41, R40, 0x10000, RZ ;  /* 0x0001000028297824 */ /* 0x000fc400078e00ff */
[----:B------:R-:W-:Y:S01]  /*9c10*/  FMUL.FTZ R45, R45, R62 ;  /* 0x0000003e2d2d7220 */ /* 0x000fe20000410000 */
[----:B------:R-:W-:Y:S01]  /*9c20*/  FFMA.FTZ R76, R55, R194, R76 ;  /* 0x000000c2374c7223 */ /* 0x000fe2000001004c */
[C---:B------:R-:W-:Y:S01]  /*9c30*/  IMAD.U32 R43, R42.reuse, 0x10000, RZ ;  /* 0x000100002a2b7824 */ /* 0x040fe200078e00ff */
[----:B------:R-:W-:Y:S01]  /*9c40*/  LOP3.LUT R54, R42, 0xffff0000, RZ, 0xc0, !PT ;  /* 0xffff00002a367812 */ /* 0x000fe200078ec0ff */
[C---:B------:R-:W-:Y:S01]  /*9c50*/  FMUL.FTZ R47, R44.reuse, R195 ;  /* 0x000000c32c2f7220 */ /* 0x040fe20000410000 */
[-C--:B------:R-:W-:Y:S01]  /*9c60*/  FMUL.FTZ R55, R44, R181.reuse ;  /* 0x000000b52c377220 */ /* 0x080fe20000410000 */
[----:B------:R-:W-:Y:S01]  /*9c70*/  LOP3.LUT R40, R40, 0xffff0000, RZ, 0xc0, !PT ;  /* 0xffff000028287812 */ /* 0x000fe200078ec0ff */
[C---:B------:R-:W-:Y:S02]  /*9c80*/  IMAD.U32 R42, R46.reuse, 0x10000, RZ ;  /* 0x000100002e2a7824 */ /* 0x040fe400078e00ff */
[C---:B------:R-:W-:Y:S01]  /*9c90*/  FFMA.FTZ R74, R41.reuse, R62, -R74 ;  /* 0x0000003e294a7223 */ /* 0x040fe2000001084a */
[----:B------:R-:W-:Y:S01]  /*9ca0*/  FFMA.FTZ R45, R41, R72, R45 ;  /* 0x00000048292d7223 */ /* 0x000fe2000001002d */
[----:B------:R-:W-:Y:S01]  /*9cb0*/  IMAD.U32 R44, R191, 0x10000, RZ ;  /* 0x00010000bf2c7824 */ /* 0x000fe200078e00ff */
[----:B------:R-:W-:Y:S01]  /*9cc0*/  LOP3.LUT R46, R46, 0xffff0000, RZ, 0xc0, !PT ;  /* 0xffff00002e2e7812 */ /* 0x000fe200078ec0ff */
[----:B------:R-:W-:Y:S01]  /*9cd0*/  IMAD.U32 R41, R179, 0x10000, RZ ;  /* 0x00010000b3297824 */ /* 0x000fe200078e00ff */
[----:B------:R-:W-:Y:S01]  /*9ce0*/  LOP3.LUT R191, R191, 0xffff0000, RZ, 0xc0, !PT ;  /* 0xffff0000bfbf7812 */ /* 0x000fe200078ec0ff */
[C---:B------:R-:W-:Y:S01]  /*9cf0*/  FFMA.FTZ R47, R40.reuse, R181, -R47 ;  /* 0x000000b5282f7223 */ /* 0x040fe2000001082f */
[----:B------:R-:W-:Y:S01]  /*9d00*/  LOP3.LUT R179, R179, 0xffff0000, RZ, 0xc0, !PT ;  /* 0xffff0000b3b37812 */ /* 0x000fe200078ec0ff */
[----:B------:R-:W-:Y:S01]  /*9d10*/  FFMA.FTZ R40, R40, R195, R55 ;  /* 0x000000c328287223 */ /* 0x000fe20000010037 */
[-C--:B------:R-:W-:Y:S01]  /*9d20*/  FMUL.FTZ R62, R42, R44.reuse ;  /* 0x0000002c2a3e7220 */ /* 0x080fe20000410000 */
        /* <DEDUP_REMOVED lines=18> */
.L_x_6057:
[----:B------:R-:W-:Y:S05]  /*9e50*/  BSYNC B2 ;  /* 0x0000000000027941 */ /* 0x000fea0003800000 */
.L_x_6056:
        /* <DEDUP_REMOVED lines=12> */
.L_x_6055:
[----:B------:R-:W-:Y:S05]  /*9f20*/  BSYNC B1 ;  /* 0x0000000000017941 */ /* 0x000fea0003800000 */
.L_x_6054:
[----:B------:R-:W-:Y:S01]  /*9f30*/  ISETP.GE.OR P4, PT, R225, R4, P0 ;  /* 0x00000004e100720c */ /* 0x000fe20000786670 */
[----:B------:R-:W-:-:S12]  /*9f40*/  BSSY B1, `(.L_x_6058) ;  /* 0x0000086000017945 */ /* 0x000fd80003800000 */
[----:B------:R-:W-:Y:S05]  /*9f50*/  @P4 BRA `(.L_x_6059) ;  /* 0x0000000800104947 */ /* 0x000fea0003800000 */
[----:B-1-34-:R-:W3:Y:S04]  /*9f60*/  LDL R40, [R1] ;  /* 0x0000000001287983 */ /* 0x01aee80000100800 */
[----:B------:R-:W4:Y:S04]  /*9f70*/  LDL R43, [R1+0x44] ;  /* 0x00004400012b7983 */ /* 0x000f280000100800 */
[----:B------:R-:W5:Y:S01]  /*9f80*/  LDL R42, [R1+0x6c] ;  /* 0x00006c00012a7983 */ /* 0x000f620000100800 */
[----:B--2---:R-:W-:Y:S01]  /*9f90*/  IMAD.WIDE.U32 R48, R225, R134, R132 ;  /* 0x00000086e1307225 */ /* 0x004fe200078e0084 */
[----:B------:R-:W-:Y:S02]  /*9fa0*/  BSSY B2, `(.L_x_6060) ;  /* 0x0000073000027945 */ /* 0x000fe40003800000 */
[----:B------:R-:W-:-:S02]  /*9fb0*/  IADD3 R50, P4, P5, R98, R48, R20 ;  /* 0x0000003062327210 */ /* 0x000fc40007d9e014 */
[----:B---3--:R-:W-:Y:S01]  /*9fc0*/  LOP3.LUT P6, RZ, R40, 0x1, RZ, 0xc0, !PT ;  /* 0x0000000128ff7812 */ /* 0x008fe200078cc0ff */
[----:B------:R-:W-:-:S04]  /*9fd0*/  IMAD R40, R146, R134, RZ ;  /* 0x0000008692287224 */ /* 0x000fc800078e02ff */
[----:B------:R-:W-:Y:S01]  /*9fe0*/  IMAD R41, R225, R135, R40 ;  /* 0x00000087e1297224 */ /* 0x000fe200078e0228 */
[----:B------:R-:W-:-:S03]  /*9ff0*/  SEL R40, R97, R153, !P6 ;  /* 0x0000009961287207 */ /* 0x000fc60007000000 */
[----:B------:R-:W-:Y:S01]  /*a000*/  IMAD.IADD R52, R49, 0x1, R41 ;  /* 0x0000000131347824 */ /* 0x000fe200078e0229 */
[----:B------:R-:W-:-:S04]  /*a010*/  SHF.R.S32.HI R41, RZ, 0x1f, R40 ;  /* 0x0000001fff297819 */ /* 0x000fc80000011428 */
[----:B------:R-:W-:Y:S02]  /*a020*/  LEA.HI R41, R41, R40, RZ, 0x4 ;  /* 0x0000002829297211 */ /* 0x000fe400078f20ff */
[----:B------:R-:W-:Y:S02]  /*a030*/  IADD3.X R51, R15, R52, R9, P4, P5 ;  /* 0x000000340f337210 */ /* 0x000fe400027ea409 */
[----:B------:R-:W-:-:S04]  /*a040*/  LEA.HI.SX32 R41, R41, R10, 0x1c ;  /* 0x0000000a29297211 */ /* 0x000fc800078fe2ff */
[----:B------:R-:W-:Y:S01]  /*a050*/  SHF.R.S32.HI R40, RZ, 0x1f, R41 ;  /* 0x0000001fff287819 */ /* 0x000fe20000011429 */
[----:B------:R-:W-:-:S03]  /*a060*/  IMAD.SHL.U32 R53, R41, 0x8, RZ ;  /* 0x0000000829357824 */ /* 0x000fc600078e00ff */
[----:B------:R-:W-:Y:S02]  /*a070*/  LEA.HI R40, R40, R41, RZ, 0x3 ;  /* 0x0000002928287211 */ /* 0x000fe400078f18ff */
[----:B----4-:R-:W-:Y:S02]  /*a080*/  LOP3.LUT R41, R43, 0x38, R53, 0xf8, !PT ;  /* 0x000000382b297812 */ /* 0x010fe400078ef835 */
[----:B------:R-:W-:Y:S02]  /*a090*/  SHF.R.S32.HI R40, RZ, 0x3, R40 ;  /* 0x00000003ff287819 */ /* 0x000fe40000011428 */
[----:B------:R-:W-:-:S03]  /*a0a0*/  LOP3.LUT R41, R41, R138, RZ, 0x3c, !PT ;  /* 0x0000008a29297212 */ /* 0x000fc600078e3cff */
[----:B-----5:R-:W-:-:S04]  /*a0b0*/  IMAD R40, R40, 0x2c00, R42 ;  /* 0x00002c0028287824 */ /* 0x020fc800078e022a */
[----:B------:R-:W-:Y:S02]  /*a0c0*/  IMAD.IADD R43, R40, 0x1, R41 ;  /* 0x00000001282b7824 */ /* 0x000fe400078e0229 */
[C---:B------:R-:W-:Y:S02]  /*a0d0*/  IMAD R41, R220.reuse, 0x5800, R148 ;  /* 0x00005800dc297824 */ /* 0x040fe400078e0294 */
[----:B------:R-:W-:Y:S02]  /*a0e0*/  IMAD R43, R220, 0x5800, R43 ;  /* 0x00005800dc2b7824 */ /* 0x000fe400078e022b */
[--C-:B------:R-:W-:Y:S02]  /*a0f0*/  IMAD R41, R41, 0x2, R2.reuse ;  /* 0x0000000229297824 */ /* 0x100fe400078e0202 */
[----:B------:R-:W-:-:S04]  /*a100*/  IMAD R44, R43, 0x2, R2 ;  /* 0x000000022b2c7824 */ /* 0x000fc800078e0202 */
[----:B------:R-:W1:Y:S04]  /*a110*/  LDS.128 R40, [R41+0x1e400] ;  /* 0x01e4000029287984 */ /* 0x000e680000000c00 */
[----:B------:R-:W2:Y:S01]  /*a120*/  LDS.128 R44, [R44+0x1e400] ;  /* 0x01e400002c2c7984 */ /* 0x000ea20000000c00 */
[----:B------:R-:W-:Y:S05]  /*a130*/  @P3 BRA `(.L_x_6061) ;  /* 0x0000000400643947 */ /* 0x000fea0003800000 */
[----:B------:R-:W-:Y:S01]  /*a140*/  SHF.R.U64 R72, R66, 0x10, R67 ;  /* 0x0000001042487819 */ /* 0x000fe20000001243 */
[----:B--2---:R-:W-:Y:S01]  /*a150*/  IMAD.U32 R60, R45, 0x10000, RZ ;  /* 0x000100002d3c7824 */ /* 0x004fe200078e00ff */
[----:B------:R-:W-:Y:S01]  /*a160*/  SHF.R.U64 R74, R64, 0x10, R65 ;  /* 0x00000010404a7819 */ /* 0x000fe20000001241 */
[----:B------:R-:W-:Y:S01]  /*a170*/  IMAD.U32 R62, R47, 0x10000, RZ ;  /* 0x000100002f3e7824 */ /* 0x000fe200078e00ff */
[----:B------:R-:W-:Y:S01]  /*a180*/  SHF.R.U64 R66, R68, 0x10, R69 ;  /* 0x0000001044427819 */ /* 0x000fe20000001245 */
[----:B-1----:R-:W-:Y:S01]  /*a190*/  IMAD.U32 R57, R41, 0x10000, RZ ;  /* 0x0001000029397824 */ /* 0x002fe200078e00ff */
[----:B------:R-:W-:Y:S01]  /*a1a0*/  SHF.R.U32.HI R65, RZ, 0x10, R65 ;  /* 0x00000010ff417819 */ /* 0x000fe20000011641 */
[----:B------:R-:W-:Y:S01]  /*a1b0*/  IMAD.U32 R59, R43, 0x10000, RZ ;  /* 0x000100002b3b7824 */ /* 0x000fe200078e00ff */
[----:B------:R-:W-:Y:S01]  /*a1c0*/  SHF.R.U32.HI R69, RZ, 0x10, R69 ;  /* 0x00000010ff457819 */ /* 0x000fe20000011645 */
[----:B------:R-:W-:Y:S01]  /*a1d0*/  IMAD.U32 R55, R44, 0x10000, RZ ;  /* 0x000100002c377824 */ /* 0x000fe200078e00ff */
[----:B------:R-:W-:Y:S01]  /*a1e0*/  PRMT R174, R174, 0x5410, R65 ;  /* 0x00005410aeae7816 */ /* 0x000fe20000000041 */
[----:B------:R-:W-:Y:S01]  /*a1f0*/  IMAD.U32 R54, R40, 0x10000, RZ ;  /* 0x0001000028367824 */ /* 0x000fe200078e00ff */
[----:B------:R-:W-:-:S02]  /*a200*/  PRMT R178, R178, 0x5410, R69 ;  /* 0x00005410b2b27816 */ /* 0x000fc40000000045 */
[----:B------:R-:W-:Y:S02]  /*a210*/  SHF.R.U64 R64, R70, 0x10, R71 ;  /* 0x0000001046407819 */ /* 0x000fe40000001247 */
[----:B------:R-:W-:Y:S01]  /*a220*/  LOP3.LUT R61, R45, 0xffff0000, RZ, 0xc0, !PT ;  /* 0xffff00002d3d7812 */ /* 0x000fe200078ec0ff */
[----:B------:R-:W-:Y:S01]  /*a230*/  IMAD.U32 R45, R174, 0x10000, RZ ;  /* 0x00010000ae2d7824 */ /* 0x000fe200078e00ff */
[----:B------:R-:W-:Y:S01]  /*a240*/  LOP3.LUT R63, R47, 0xffff0000, RZ, 0xc0, !PT ;  /* 0xffff00002f3f7812 */ /* 0x000fe200078ec0ff */
[----:B------:R-:W-:Y:S01]  /*a250*/  IMAD.U32 R47, R178, 0x10000, RZ ;  /* 0x00010000b22f7824 */ /* 0x000fe200078e00ff */
[----:B------:R-:W-:Y:S02]  /*a260*/  SHF.R.U32.HI R67, RZ, 0x10, R67 ;  /* 0x00000010ff437819 */ /* 0x000fe40000011643 */
[----:B------:R-:W-:Y:S02]  /*a270*/  SHF.R.U32.HI R71, RZ, 0x10, R71 ;  /* 0x00000010ff477819 */ /* 0x000fe40000011647 */
[----:B------:R-:W-:Y:S01]  /*a280*/  PRMT R171, R171, 0x5410, R66 ;  /* 0x00005410abab7816 */ /* 0x000fe20000000042 */
[C---:B------:R-:W-:Y:S01]  /*a290*/  FMUL.FTZ R66, R60.reuse, R45 ;  /* 0x0000002d3c427220 */ /* 0x040fe20000410000 */
[----:B------:R-:W-:Y:S01]  /*a2a0*/  PRMT R173, R173, 0x5410, R64 ;  /* 0x00005410adad7816 */ /* 0x000fe20000000040 */
[-C--:B------:R-:W-:Y:S01]  /*a2b0*/  FMUL.FTZ R64, R60, R47.reuse ;  /* 0x0000002f3c407220 */ /* 0x080fe20000410000 */
[----:B------:R-:W-:Y:S01]  /*a2c0*/  LOP3.LUT R178, R178, 0xffff0000, RZ, 0xc0, !PT ;  /* 0xffff0000b2b27812 */ /* 0x000fe200078ec0ff */
[C---:B------:R-:W-:Y:S01]  /*a2d0*/  FFMA.FTZ R47, R57.reuse, R47, R66 ;  /* 0x0000002f392f7223 */ /* 0x040fe20000010042 */
[----:B------:R-:W-:Y:S01]  /*a2e0*/  PRMT R176, R176, 0x5410, R67 ;  /* 0x00005410b0b07816 */ /* 0x000fe20000000043 */
[----:B------:R-:W-:Y:S01]  /*a2f0*/  FFMA.FTZ R45, R57, R45, -R64 ;  /* 0x0000002d392d7223 */ /* 0x000fe20000010840 */
[----:B------:R-:W-:Y:S01]  /*a300*/  PRMT R172, R172, 0x5410, R71 ;  /* 0x00005410acac7816 */ /* 0x000fe20000000047 */
[----:B------:R-:W-:Y:S01]  /*a310*/  FMUL.FTZ R65, R61, R178 ;  /* 0x000000b23d417220 */ /* 0x000fe20000410000 */
[----:B------:R-:W-:Y:S01]  /*a320*/  LOP3.LUT R174, R174, 0xffff0000, RZ, 0xc0, !PT ;  /* 0xffff0000aeae7812 */ /* 0x000fe200078ec0ff */
[----:B------:R-:W-:Y:S01]  /*a330*/  IMAD.U32 R57, R176, 0x10000, RZ ;  /* 0x00010000b0397824 */ /* 0x000fe200078e00ff */
[----:B------:R-:W-:Y:S01]  /*a340*/  LOP3.LUT R58, R41, 0xffff0000, RZ, 0xc0, !PT ;  /* 0xffff0000293a7812 */ /* 0x000fe200078ec0ff */
[C---:B------:R-:W-:Y:S01]  /*a350*/  IMAD.U32 R60, R172.reuse, 0x10000, RZ ;  /* 0x00010000ac3c7824 */ /* 0x040fe200078e00ff */
[----:B------:R-:W-:Y:S01]  /*a360*/  LOP3.LUT R172, R172, 0xffff0000, RZ, 0xc0, !PT ;  /* 0xffff0000acac7812 */ /* 0x000fe200078ec0ff */
[-C--:B------:R-:W-:Y:S01]  /*a370*/  FMUL.FTZ R61, R61, R174.reuse ;  /* 0x000000ae3d3d7220 */ /* 0x080fe20000410000 */
[----:B------:R-:W-:Y:S01]  /*a380*/  PRMT R175, R175, 0x5410, R74 ;  /* 0x00005410afaf7816 */ /* 0x000fe2000000004a */
[----:B------:R-:W-:Y:S01]  /*a390*/  FFMA.FTZ R174, R58, R174, -R65 ;  /* 0x000000ae3aae7223 */ /* 0x000fe20000010841 */
[C---:B------:R-:W-:Y:S01]  /*a3a0*/  FMUL.FTZ R64, R62.reuse, R60 ;  /* 0x0000003c3e407220 */ /* 0x040fe20000410000 */
[-C--:B------:R-:W-:Y:S01]  /*a3b0*/  FMUL.FTZ R65, R62, R57.reuse ;  /* 0x000000393e417220 */ /* 0x080fe20000410000 */
[----:B------:R-:W-:Y:S01]  /*a3c0*/  LOP3.LUT R176, R176, 0xffff0000, RZ, 0xc0, !PT ;  /* 0xffff0000b0b07812 */ /* 0x000fe200078ec0ff */
[----:B------:R-:W-:Y:S01]  /*a3d0*/  FFMA.FTZ R178, R58, R178, R61 ;  /* 0x000000b23ab27223 */ /* 0x000fe2000001003d */
[----:B------:R-:W-:Y:S01]  /*a3e0*/  LOP3.LUT R56, R43, 0xffff0000, RZ, 0xc0, !PT ;  /* 0xffff00002b387812 */ /* 0x000fe200078ec0ff */
[C---:B------:R-:W-:Y:S01]  /*a3f0*/  FFMA.FTZ R64, R59.reuse, R57, -R64 ;  /* 0x000000393b407223 */ /* 0x040fe20000010840 */
        /* <DEDUP_REMOVED lines=12> */
[----:B------:R-:W-:Y:S01]  /*a4c0*/  PRMT R177, R177, 0x5410, R72 ;  /* 0x00005410b1b17816 */ /* 0x000fe20000000048 */
[----:B------:R-:W-:Y:S01]  /*a4d0*/  IMAD.U32 R41, R42, 0x10000, RZ ;  /* 0x000100002a297824 */ /* 0x000fe200078e00ff */
[----:B------:R-:W-:Y:S01]  /*a4e0*/  LOP3.LUT R40, R40, 0xffff0000, RZ, 0xc0, !PT ;  /* 0xffff000028287812 */ /* 0x000fe200078ec0ff */
[----:B------:R-:W-:Y:S01]  /*a4f0*/  FMUL.FTZ R61, R44, R171 ;  /* 0x000000ab2c3d7220 */ /* 0x000fe20000410000 */
[----:B------:R-:W-:Y:S01]  /*a500*/  LOP3.LUT R43, R42, 0xffff0000, RZ, 0xc0, !PT ;  /* 0xffff00002a2b7812 */ /* 0x000fe200078ec0ff */
[C---:B------:R-:W-:Y:S01]  /*a510*/  FFMA.FTZ R59, R54.reuse, R57, -R59 ;  /* 0x00000039363b7223 */ /* 0x040fe2000001083b */
[----:B------:R-:W-:Y:S01]  /*a520*/  FFMA.FTZ R55, R54, R58, R55 ;  /* 0x0000003a36377223 */ /* 0x000fe20000010037 */
[----:B------:R-:W-:-:S02]  /*a530*/  IMAD.U32 R42, R46, 0x10000, RZ ;  /* 0x000100002e2a7824 */ /* 0x000fc400078e00ff */
        /* <DEDUP_REMOVED lines=21> */
[----:B------:R-:W-:Y:S02]  /*a690*/  F2FP.BF16.F32.PACK_AB R43, R63, R64 ;  /* 0x000000403f2b723e */ /* 0x000fe400000010ff */
[----:B------:R-:W-:Y:S02]  /*a6a0*/  F2FP.BF16.F32.PACK_AB R47, R172, R65 ;  /* 0x00000041ac2f723e */ /* 0x000fe400000010ff */
[----:B------:R-:W-:-:S02]  /*a6b0*/  F2FP.BF16.F32.PACK_AB R42, R177, R58 ;  /* 0x0000003ab12a723e */ /* 0x000fc400000010ff */
[----:B------:R-:W-:-:S07]  /*a6c0*/  F2FP.BF16.F32.PACK_AB R46, R46, R57 ;  /* 0x000000392e2e723e */ /* 0x000fce00000010ff */
.L_x_6061:
[----:B------:R-:W-:Y:S05]  /*a6d0*/  BSYNC B2 ;  /* 0x0000000000027941 */ /* 0x000fea0003800000 */
.L_x_6060:
        /* <DEDUP_REMOVED lines=12> */
.L_x_6059:
[----:B------:R-:W-:Y:S05]  /*a7a0*/  BSYNC B1 ;  /* 0x0000000000017941 */ /* 0x000fea0003800000 */
.L_x_6058:
[C---:B------:R-:W-:Y:S01]  /*a7b0*/  ISETP.GE.OR P4, PT, R226.reuse, R4, P0 ;  /* 0x00000004e200720c */ /* 0x040fe20000786670 */
[-C--:B-1234-:R-:W-:Y:S02]  /*a7c0*/  IMAD R40, R145, R134.reuse, RZ ;  /* 0x0000008691287224 */ /* 0x09efe400078e02ff */
[----:B------:R-:W-:-:S04]  /*a7d0*/  IMAD.WIDE.U32 R132, R226, R134, R132 ;  /* 0x00000086e2847225 */ /* 0x000fc800078e0084 */
[----:B------:R-:W-:-:S06]  /*a7e0*/  IMAD R135, R226, R135, R40 ;  /* 0x00000087e2877224 */ /* 0x000fcc00078e0228 */
[----:B------:R-:W-:Y:S05]  /*a7f0*/  @P4 BRA `(.L_x_6028) ;  /* 0x0000001000684947 */ /* 0x000fea0003800000 */
[----:B------:R-:W2:Y:S01]  /*a800*/  LDL R41, [R1] ;  /* 0x0000000001297983 */ /* 0x000ea20000100800 */
[----:B------:R-:W1:Y:S03]  /*a810*/  LDC.64 R48, c[0x0][0x2d8] ;  /* 0x0000b600ff307b82 */ /* 0x000e660000000a00 */
[----:B------:R-:W3:Y:S04]  /*a820*/  LDL R43, [R1+0x40] ;  /* 0x00004000012b7983 */ /* 0x000ee80000100800 */
[----:B------:R-:W4:Y:S01]  /*a830*/  LDL R42, [R1+0x68] ;  /* 0x00006800012a7983 */ /* 0x000f220000100800 */
[----:B------:R-:W-:Y:S01]  /*a840*/  IMAD.IADD R52, R133, 0x1, R135 ;  /* 0x0000000185347824 */ /* 0x000fe200078e0287 */
[----:B------:R-:W-:Y:S01]  /*a850*/  IADD3 R40, P4, P5, R98, R132, R20 ;  /* 0x0000008462287210 */ /* 0x000fe20007d9e014 */
[----:B------:R-:W-:Y:S01]  /*a860*/  BSSY B1, `(.L_x_6062) ;  /* 0x0000074000017945 */ /* 0x000fe20003800000 */
[----:B--2---:R-:W-:-:S02]  /*a870*/  LOP3.LUT P6, RZ, R41, 0x1, RZ, 0xc0, !PT ;  /* 0x0000000129ff7812 */ /* 0x004fc400078cc0ff */
[----:B------:R-:W-:Y:S02]  /*a880*/  IADD3.X R41, R15, R52, R9, P4, P5 ;  /* 0x000000340f297210 */ /* 0x000fe400027ea409 */
[C---:B-1----:R-:W-:Y:S02]  /*a890*/  LEA R50, P4, R40.reuse, R48, 0x1 ;  /* 0x0000003028327211 */ /* 0x042fe400078808ff */
[----:B------:R-:W-:Y:S02]  /*a8a0*/  SEL R153, R97, R153, !P6 ;  /* 0x0000009961997207 */ /* 0x000fe40007000000 */
[----:B------:R-:W-:Y:S02]  /*a8b0*/  LEA.HI.X R51, R40, R49, R41, 0x1, P4 ;  /* 0x0000003128337211 */ /* 0x000fe400020f0c29 */
[----:B------:R-:W-:-:S04]  /*a8c0*/  SHF.R.S32.HI R40, RZ, 0x1f, R153 ;  /* 0x0000001fff287819 */ /* 0x000fc80000011499 */
[----:B------:R-:W-:-:S04]  /*a8d0*/  LEA.HI R153, R40, R153, RZ, 0x4 ;  /* 0x0000009928997211 */ /* 0x000fc800078f20ff */
[----:B------:R-:W-:-:S04]  /*a8e0*/  LEA.HI.SX32 R153, R153, R10, 0x1c ;  /* 0x0000000a99997211 */ /* 0x000fc800078fe2ff */
[----:B------:R-:W-:Y:S01]  /*a8f0*/  SHF.R.S32.HI R40, RZ, 0x1f, R153 ;  /* 0x0000001fff287819 */ /* 0x000fe20000011499 */
[----:B------:R-:W-:-:S03]  /*a900*/  IMAD.SHL.U32 R53, R153, 0x8, RZ ;  /* 0x0000000899357824 */ /* 0x000fc600078e00ff */
[----:B------:R-:W-:-:S04]  /*a910*/  LEA.HI R40, R40, R153, RZ, 0x3 ;  /* 0x0000009928287211 */ /* 0x000fc800078f18ff */
[----:B------:R-:W-:Y:S02]  /*a920*/  SHF.R.S32.HI R41, RZ, 0x3, R40 ;  /* 0x00000003ff297819 */ /* 0x000fe40000011428 */
[----:B---3--:R-:W-:-:S03]  /*a930*/  LOP3.LUT R40, R43, 0x38, R53, 0xf8, !PT ;  /* 0x000000382b287812 */ /* 0x008fc600078ef835 */
[----:B----4-:R-:W-:Y:S01]  /*a940*/  IMAD R41, R41, 0x2c00, R42 ;  /* 0x00002c0029297824 */ /* 0x010fe200078e022a */
        /* <DEDUP_REMOVED lines=12> */
[----:B-1----:R-:W-:Y:S01]  /*aa10*/  IMAD.U32 R55, R41, 0x10000, RZ ;  /* 0x0001000029377824 */ /* 0x002fe200078e00ff */
[----:B------:R-:W-:Y:S01]  /*aa20*/  SHF.R.U32.HI R85, RZ, 0x10, R85 ;  /* 0x00000010ff557819 */ /* 0x000fe20000011655 */
[----:B------:R-:W-:Y:S01]  /*aa30*/  IMAD.U32 R60, R47, 0x10000, RZ ;  /* 0x000100002f3c7824 */ /* 0x000fe200078e00ff */
[----:B------:R-:W-:Y:S01]  /*aa40*/  SHF.R.U32.HI R81, RZ, 0x10, R81 ;  /* 0x00000010ff517819 */ /* 0x000fe20000011651 */
[----:B------:R-:W-:Y:S01]  /*aa50*/  IMAD.U32 R54, R40, 0x10000, RZ ;  /* 0x0001000028367824 */ /* 0x000fe200078e00ff */
[----:B------:R-:W-:Y:S02]  /*aa60*/  PRMT R170, R170, 0x5410, R85 ;  /* 0x00005410aaaa7816 */ /* 0x000fe40000000055 */
[----:B------:R-:W-:-:S02]  /*aa70*/  SHF.R.U64 R64, R86, 0x10, R87 ;  /* 0x0000001056407819 */ /* 0x000fc40000001257 */
[----:B------:R-:W-:Y:S01]  /*aa80*/  PRMT R166, R166, 0x5410, R81 ;  /* 0x00005410a6a67816 */ /* 0x000fe20000000051 */
[----:B------:R-:W-:Y:S01]  /*aa90*/  IMAD.U32 R63, R170, 0x10000, RZ ;  /* 0x00010000aa3f7824 */ /* 0x000fe200078e00ff */
[----:B------:R-:W-:Y:S02]  /*aaa0*/  SHF.R.U32.HI R87, RZ, 0x10, R87 ;  /* 0x00000010ff577819 */ /* 0x000fe40000011657 */
[--C-:B------:R-:W-:Y:S02]  /*aab0*/  SHF.R.U64 R66, R82, 0x10, R83.reuse ;  /* 0x0000001052427819 */ /* 0x100fe40000001253 */
[----:B------:R-:W-:Y:S01]  /*aac0*/  PRMT R169, R169, 0x5410, R62 ;  /* 0x00005410a9a97816 */ /* 0x000fe2000000003e */
[----:B------:R-:W-:Y:S01]  /*aad0*/  IMAD.U32 R62, R166, 0x10000, RZ ;  /* 0x00010000a63e7824 */ /* 0x000fe200078e00ff */
[----:B------:R-:W-:Y:S02]  /*aae0*/  SHF.R.U32.HI R83, RZ, 0x10, R83 ;  /* 0x00000010ff537819 */ /* 0x000fe40000011653 */
[----:B------:R-:W-:-:S02]  /*aaf0*/  PRMT R168, R168, 0x5410, R87 ;  /* 0x00005410a8a87816 */ /* 0x000fc40000000057 */
[----:B------:R-:W-:Y:S01]  /*ab00*/  PRMT R167, R167, 0x5410, R64 ;  /* 0x00005410a7a77816 */ /* 0x000fe20000000040 */
[-C--:B------:R-:W-:Y:S01]  /*ab10*/  FMUL.FTZ R64, R58, R63.reuse ;  /* 0x0000003f3a407220 */ /* 0x080fe20000410000 */
[----:B------:R-:W-:Y:S01]  /*ab20*/  PRMT R164, R164, 0x5410, R83 ;  /* 0x00005410a4a47816 */ /* 0x000fe20000000053 */
        /* <DEDUP_REMOVED lines=8> */
[----:B------:R-:W-:Y:S01]  /*abb0*/  LOP3.LUT R166, R166, 0xffff0000, RZ, 0xc0, !PT ;  /* 0xffff0000a6a67812 */ /* 0x000fe200078ec0ff */
[----:B------:R-:W-:-:S02]  /*abc0*/  IMAD.U32 R44, R43, 0x10000, RZ ;  /* 0x000100002b2c7824 */ /* 0x000fc400078e00ff */
[----:B------:R-:W-:Y:S01]  /*abd0*/  FMUL.FTZ R69, R60, R65 ;  /* 0x000000413c457220 */ /* 0x000fe20000410000 */
[----:B------:R-:W-:Y:S01]  /*abe0*/  IMAD.U32 R55, R164, 0x10000, RZ ;  /* 0x00010000a4377824 */ /* 0x000fe200078e00ff */
[----:B------:R-:W-:Y:S01]  /*abf0*/  LOP3.LUT R56, R41, 0xffff0000, RZ, 0xc0, !PT ;  /* 0xffff000029387812 */ /* 0x000fe200078ec0ff */
[----:B------:R-:W-:Y:S01]  /*ac00*/  FMUL.FTZ R67, R59, R170 ;  /* 0x000000aa3b437220 */ /* 0x000fe20000410000 */
[----:B------:R-:W-:Y:S01]  /*ac10*/  PRMT R165, R165, 0x5410, R68 ;  /* 0x00005410a5a57816 */ /* 0x000fe20000000044 */
[----:B------:R-:W-:Y:S01]  /*ac20*/  FMUL.FTZ R59, R59, R166 ;  /* 0x000000a63b3b7220 */ /* 0x000fe20000410000 */
[-C--:B------:R-:W-:Y:S01]  /*ac30*/  FMUL.FTZ R60, R60, R55.reuse ;  /* 0x000000373c3c7220 */ /* 0x080fe20000410000 */
[----:B------:R-:W-:Y:S01]  /*ac40*/  FFMA.FTZ R69, R44, R55, -R69 ;  /* 0x000000372c457223 */ /* 0x000fe20000010845 */
[----:B------:R-:W-:Y:S01]  /*ac50*/  LOP3.LUT R61, R47, 0xffff0000, RZ, 0xc0, !PT ;  /* 0xffff00002f3d7812 */ /* 0x000fe200078ec0ff */
[----:B------:R-:W-:Y:S01]  /*ac60*/  IMAD.U32 R55, R169, 0x10000, RZ ;  /* 0x00010000a9377824 */ /* 0x000fe200078e00ff */
[----:B------:R-:W-:Y:S01]  /*ac70*/  LOP3.LUT R168, R168, 0xffff0000, RZ, 0xc0, !PT ;  /* 0xffff0000a8a87812 */ /* 0x000fe200078ec0ff */
[----:B------:R-:W-:Y:S01]  /*ac80*/  FFMA.FTZ R170, R56, R170, R59 ;  /* 0x000000aa38aa7223 */ /* 0x000fe2000001003b */
[----:B------:R-:W-:Y:S01]  /*ac90*/  LOP3.LUT R164, R164, 0xffff0000, RZ, 0xc0, !PT ;  /* 0xffff0000a4a47812 */ /* 0x000fe200078ec0ff */
[----:B------:R-:W-:Y:S01]  /*aca0*/  FFMA.FTZ R65, R44, R65, R60 ;  /* 0x000000412c417223 */ /* 0x000fe2000001003c */
[----:B------:R-:W-:Y:S01]  /*acb0*/  LOP3.LUT R43, R43, 0xffff0000, RZ, 0xc0, !PT ;  /* 0xffff00002b2b7812 */ /* 0x000fe200078ec0ff */
[----:B------:R-:W-:Y:S01]  /*acc0*/  FFMA.FTZ R67, R56, R166, -R67 ;  /* 0x000000a638437223 */ /* 0x000fe20000010843 */
[----:B------:R-:W-:-:S02]  /*acd0*/  IMAD.U32 R44, R165, 0x10000, RZ ;  /* 0x00010000a52c7824 */ /* 0x000fc400078e00ff */
[-C--:B------:R-:W-:Y:S01]  /*ace0*/  FMUL.FTZ R59, R45, R55.reuse ;  /* 0x000000372d3b7220 */ /* 0x080fe20000410000 */
[----:B------:R-:W-:Y:S01]  /*acf0*/  PRMT R163, R163, 0x5410, R66 ;  /* 0x00005410a3a37816 */ /* 0x000fe20000000042 */
[C---:B------:R-:W-:Y:S01]  /*ad00*/  FMUL.FTZ R56, R61.reuse, R168 ;  /* 0x000000a83d387220 */ /* 0x040fe20000410000 */
[----:B------:R-:W-:Y:S01]  /*ad10*/  FMUL.FTZ R62, R61, R164 ;  /* 0x000000a43d3e7220 */ /* 0x000fe20000410000 */
[----:B------:R-:W-:Y:S01]  /*ad20*/  LOP3.LUT R58, R169, 0xffff0000, RZ, 0xc0, !PT ;  /* 0xffff0000a93a7812 */ /* 0x000fe200078ec0ff */
[-C--:B------:R-:W-:Y:S01]  /*ad30*/  FMUL.FTZ R60, R45, R44.reuse ;  /* 0x0000002c2d3c7220 */ /* 0x080fe20000410000 */
[----:B------:R-:W-:Y:S01]  /*ad40*/  FFMA.FTZ R59, R54, R44, -R59 ;  /* 0x0000002c363b7223 */ /* 0x000fe2000001083b */
[C---:B------:R-:W-:Y:S02]  /*ad50*/  IMAD.U32 R47, R46.reuse, 0x10000, RZ ;  /* 0x000100002e2f7824 */ /* 0x040fe400078e00ff */
[C---:B------:R-:W-:Y:S01]  /*ad60*/  FFMA.FTZ R164, R43.reuse, R164, -R56 ;  /* 0x000000a42ba47223 */ /* 0x040fe20000010838 */
[----:B------:R-:W-:Y:S01]  /*ad70*/  FFMA.FTZ R168, R43, R168, R62 ;  /* 0x000000a82ba87223 */ /* 0x000fe2000001003e */
        /* <DEDUP_REMOVED lines=13> */
[C---:B------:R-:W-:Y:S01]  /*ae50*/  FMUL.FTZ R55, R46.reuse, R167 ;  /* 0x000000a72e377220 */ /* 0x040fe20000410000 */
[-C--:B------:R-:W-:Y:S01]  /*ae60*/  FMUL.FTZ R54, R57, R56.reuse ;  /* 0x0000003839367220 */ /* 0x080fe20000410000 */
        /* <DEDUP_REMOVED lines=19> */
.L_x_6063:
[----:B------:R-:W-:Y:S05]  /*afa0*/  BSYNC B1 ;  /* 0x0000000000017941 */ /* 0x000fea0003800000 */
.L_x_6062:
[----:B------:R-:W-:Y:S01]  /*afb0*/  ISETP.GE.AND P3, PT, R53, R152, PT ;  /* 0x000000983500720c */ /* 0x000fe20003f66270 */
[----:B------:R-:W-:Y:S02]  /*afc0*/  ULDC.64 UR4, c[0x0][0x208] ;  /* 0x0000820000047ab9 */ /* 0x000fe40000000a00 */
[----:B-1----:R1:W-:Y:S10]  /*afd0*/  STG.E.128 desc[UR4][R50.64], R40 ;  /* 0x0000002832007986 */ /* 0x0023f4000c101d04 */
[----:B------:R-:W-:Y:S05]  /*afe0*/  @P3 BRA `(.L_x_6028) ;  /* 0x00000008006c3947 */ /* 0x000fea0003800000 */
[--C-:B-1----:R-:W-:Y:S01]  /*aff0*/  SHF.R.S32.HI R40, RZ, 0x1f, R53.reuse ;  /* 0x0000001fff287819 */ /* 0x102fe20000011435 */
[----:B------:R-:W-:Y:S01]  /*b000*/  ULDC.64 UR4, c[0x0][0x208] ;  /* 0x0000820000047ab9 */ /* 0x000fe20000000a00 */
[----:B------:R-:W-:-:S04]  /*b010*/  IADD3 R53, P3, P4, R98, R132, R53 ;  /* 0x0000008462357210 */ /* 0x000fc80007c7e035 */
[----:B------:R-:W-:Y:S02]  /*b020*/  IADD3.X R52, R15, R52, R40, P3, P4 ;  /* 0x000000340f347210 */ /* 0x000fe40001fe8428 */
[----:B------:R-:W-:-:S04]  /*b030*/  LEA R48, P3, R53, R48, 0x1 ;  /* 0x0000003035307211 */ /* 0x000fc800078608ff */
[----:B------:R-:W-:-:S05]  /*b040*/  LEA.HI.X R49, R53, R49, R52, 0x1, P3 ;  /* 0x0000003135317211 */ /* 0x000fca00018f0c34 */
[----:B--2---:R1:W-:Y:S01]  /*b050*/  STG.E.128 desc[UR4][R48.64], R44 ;  /* 0x0000002c30007986 */ /* 0x0043e2000c101d04 */
[----:B------:R-:W-:Y:S05]  /*b060*/  BRA `(.L_x_6028) ;  /* 0x00000008004c7947 */ /* 0x000fea0003800000 */
.L_x_5971:
[----:B------:R-:W-:-:S04]  /*b070*/  ULOP3.LUT UR4, UR60, 0x1, URZ, 0xfc, !UPT ;  /* 0x000000013c047892 */ /* 0x000fc8000f8efc3f */
[----:B------:R-:W-:-:S06]  /*b080*/  UISETP.NE.AND UP0, UPT, UR4, 0x3, UPT ;  /* 0x000000030400788c */ /* 0x000fcc000bf05270 */
[----:B------:R-:W-:-:S13]  /*b090*/  PLOP3.LUT P2, PT, PT, PT, UP0, 0x80, 0x0 ;  /* 0x000000000000781c */ /* 0x000fda0003f4f008 */
[----:B------:R-:W-:Y:S05]  /*b0a0*/  @!P2 BRA `(.L_x_6064) ;  /* 0x000000000004a947 */ /* 0x000fea0003800000 */
[----:B------:R-:W-:Y:S01]  /*b0b0*/  BPT.TRAP 0x1 ;  /* 0x000000040000795c */ /* 0x000fe20000300000 */
.L_x_6064:
[----:B------:R-:W-:Y:S01]  /*b0c0*/  IMAD R3, R220, 0x8, R2 ;  /* 0x00000008dc037824 */ /* 0x000fe200078e0202 */
[----:B------:R-:W-:Y:S01]  /*b0d0*/  SHF.L.U32 R0, R229, 0x1f, RZ ;  /* 0x0000001fe5007819 */ /* 0x000fe200000006ff */
[----:B------:R-:W-:Y:S01]  /*b0e0*/  IMAD R4, R24, -0xb0, R25 ;  /* 0xffffff5018047824 */ /* 0x000fe200078e0219 */
[----:B------:R-:W-:Y:S01]  /*b0f0*/  BSSY B1, `(.L_x_6065) ;  /* 0x0000006000017945 */ /* 0x000fe20003800000 */
[----:B------:R-:W-:Y:S01]  /*b100*/  SHF.R.S32.HI R41, RZ, 0x1f, R24 ;  /* 0x0000001fff297819 */ /* 0x000fe20000011418 */
[----:B------:R-:W1:Y:S01]  /*b110*/  SYNCS.PHASECHK.TRANS64.TRYWAIT P3, [R3+URZ+0x34890], R0 ;  /* 0x03489000030075a7 */ /* 0x000e62000806017f */
[----:B------:R-:W-:Y:S01]  /*b120*/  IMAD R40, R39, R24, RZ ;  /* 0x0000001827287224 */ /* 0x000fe200078e02ff */
[----:B------:R-:W-:Y:S01]  /*b130*/  VIMNMX R4, R4, 0xb0, PT ;  /* 0x000000b004047848 */ /* 0x000fe20003fe0100 */
[----:B-1----:R-:W-:Y:S06]  /*b140*/  @!P3 BRA `(.L_x_6066) ;  /* 0x0000019000fcb947 */ /* 0x002fec0003800000 */
.L_x_6287:
[----:B------:R-:W-:Y:S05]  /*b150*/  BSYNC B1 ;  /* 0x0000000000017941 */ /* 0x000fea0003800000 */
.L_x_6065:
[----:B------:R-:W-:Y:S01]  /*b160*/  ISETP.GE.AND P3, PT, R22, R4, PT ;  /* 0x000000041600720c */ /* 0x000fe20003f66270 */
[----:B------:R-:W-:Y:S01]  /*b170*/  IMAD R41, R41, R158, R40 ;  /* 0x0000009e29297224 */ /* 0x000fe200078e0228 */
[----:B------:R-:W-:Y:S01]  /*b180*/  BSSY B1, `(.L_x_6067) ;  /* 0x0000013000017945 */ /* 0x000fe20003800000 */
[----:B------:R-:W-:-:S04]  /*b190*/  IMAD.WIDE.U32 R48, R158, R24, RZ ;  /* 0x000000189e307225 */ /* 0x000fc800078e00ff */
[----:B------:R-:W-:-:S06]  /*b1a0*/  IMAD.IADD R58, R41, 0x1, R49 ;  /* 0x00000001293a7824 */ /* 0x000fcc00078e0231 */
[----:B------:R-:W-:Y:S05]  /*b1b0*/  @P3 BRA `(.L_x_6068) ;  /* 0x00000000003c3947 */ /* 0x000fea0003800000 */
[----:B------:R-:W2:Y:S01]  /*b1c0*/  @!P0 LDC.64 R50, c[0x0][0x2d8] ;  /* 0x0000b600ff328b82 */ /* 0x000ea20000000a00 */
[----:B------:R-:W3:Y:S01]  /*b1d0*/  @!P0 LDS.128 R40, [R5+0x1e400] ;  /* 0x01e4000005288984 */ /* 0x000ee20000000c00 */
[----:B------:R-:W-:Y:S01]  /*b1e0*/  @!P0 IADD3 R54, P3, R14, R48, RZ ;  /* 0x000000300e368210 */ /* 0x000fe20007f7e0ff */
[----:B------:R-:W-:Y:S02]  /*b1f0*/  ULDC.64 UR4, c[0x0][0x208] ;  /* 0x0000820000047ab9 */ /* 0x000fe40000000a00 */
[----:B0-----:R-:W0:Y:S02]  /*b200*/  @!P1 LDS.128 R44, [R5+0x23c00] ;  /* 0x023c0000052c9984 */ /* 0x001e240000000c00 */
[----:B------:R-:W-:Y:S01]  /*b210*/  @!P0 IMAD.X R55, R58, 0x1, R12, P3 ;  /* 0x000000013a378824 */ /* 0x000fe200018e060c */
[----:B------:R-:W4:Y:S01]  /*b220*/  @!P1 LDC.64 R52, c[0x0][0x2d8] ;  /* 0x0000b600ff349b82 */ /* 0x000f220000000a00 */
[----:B--2---:R-:W-:-:S04]  /*b230*/  @!P0 LEA R50, P3, R54, R50, 0x1 ;  /* 0x0000003236328211 */ /* 0x004fc800078608ff */
[----:B------:R-:W-:Y:S02]  /*b240*/  @!P0 LEA.HI.X R51, R54, R51, R55, 0x1, P3 ;  /* 0x0000003336338211 */ /* 0x000fe400018f0c37 */
[----:B------:R-:W-:-:S05]  /*b250*/  @!P1 IADD3 R54, P3, R11, R48, RZ ;  /* 0x000000300b369210 */ /* 0x000fca0007f7e0ff */
[----:B------:R-:W-:Y:S01]  /*b260*/  @!P1 IMAD.X R55, R58, 0x1, R7, P3 ;  /* 0x000000013a379824 */ /* 0x000fe200018e0607 */
[----:B----4-:R-:W-:-:S04]  /*b270*/  @!P1 LEA R52, P3, R54, R52, 0x1 ;  /* 0x0000003436349211 */ /* 0x010fc800078608ff */
[----:B------:R-:W-:Y:S01]  /*b280*/  @!P1 LEA.HI.X R53, R54, R53, R55, 0x1, P3 ;  /* 0x0000003536359211 */ /* 0x000fe200018f0c37 */
[----:B---3--:R2:W-:Y:S04]  /*b290*/  @!P0 STG.E.128 desc[UR4][R50.64], R40 ;  /* 0x0000002832008986 */ /* 0x0085e8000c101d04 */
[----:B0-----:R2:W-:Y:S04]  /*b2a0*/  @!P1 STG.E.128 desc[UR4][R52.64], R44 ;  /* 0x0000002c34009986 */ /* 0x0015e8000c101d04 */
.L_x_6068:
[----:B------:R-:W-:Y:S05]  /*b2b0*/  BSYNC B1 ;  /* 0x0000000000017941 */ /* 0x000fea0003800000 */
.L_x_6067:
[----:B------:R-:W-:Y:S01]  /*b2c0*/  ISETP.GE.AND P3, PT, R223, R4, PT ;  /* 0x00000004df00720c */ /* 0x000fe20003f66270 */
[----:B------:R-:W-:-:S12]  /*b2d0*/  BSSY B1, `(.L_x_6069) ;  /* 0x0000013000017945 */ /* 0x000fd80003800000 */
[----:B------:R-:W-:Y:S05]  /*b2e0*/  @P3 BRA `(.L_x_6070) ;  /* 0x0000000000443947 */ /* 0x000fea0003800000 */
[----:B--2---:R-:W2:Y:S01]  /*b2f0*/  @!P0 LDC.64 R50, c[0x0][0x2d8] ;  /* 0x0000b600ff328b82 */ /* 0x004ea20000000a00 */
[----:B------:R-:W3:Y:S01]  /*b300*/  @!P0 LDS.128 R40, [R5+0x1f400] ;  /* 0x01f4000005288984 */ /* 0x000ee20000000c00 */
[----:B------:R-:W-:Y:S01]  /*b310*/  IADD3 R56, P3, R114, R48, RZ ;  /* 0x0000003072387210 */ /* 0x000fe20007f7e0ff */
[----:B------:R-:W-:Y:S02]  /*b320*/  ULDC.64 UR4, c[0x0][0x208] ;  /* 0x0000820000047ab9 */ /* 0x000fe40000000a00 */
[----:B0-----:R-:W0:Y:S02]  /*b330*/  @!P1 LDS.128 R44, [R5+0x24c00] ;  /* 0x024c0000052c9984 */ /* 0x001e240000000c00 */
[----:B------:R-:W-:Y:S01]  /*b340*/  IMAD.X R57, R58, 0x1, R115, P3 ;  /* 0x000000013a397824 */ /* 0x000fe200018e0673 */
[----:B------:R-:W4:Y:S01]  /*b350*/  @!P1 LDC.64 R52, c[0x0][0x2d8] ;  /* 0x0000b600ff349b82 */ /* 0x000f220000000a00 */
[----:B------:R-:W-:-:S05]  /*b360*/  @!P0 IADD3 R54, P3, R56, R14, RZ ;  /* 0x0000000e38368210 */ /* 0x000fca0007f7e0ff */
[----:B------:R-:W-:Y:S01]  /*b370*/  @!P0 IMAD.X R55, R57, 0x1, R12, P3 ;  /* 0x0000000139378824 */ /* 0x000fe200018e060c */
        /* <DEDUP_REMOVED lines=8> */
.L_x_6070:
[----:B------:R-:W-:Y:S05]  /*b400*/  BSYNC B1 ;  /* 0x0000000000017941 */ /* 0x000fea0003800000 */
.L_x_6069:
[----:B------:R-:W-:Y:S01]  /*b410*/  ISETP.GE.AND P3, PT, R222, R4, PT ;  /* 0x00000004de00720c */ /* 0x000fe20003f66270 */
[----:B------:R-:W-:-:S12]  /*b420*/  BSSY B1, `(.L_x_6071) ;  /* 0x0000013000017945 */ /* 0x000fd80003800000 */
[----:B------:R-:W-:Y:S05]  /*b430*/  @P3 BRA `(.L_x_6072) ;  /* 0x0000000000443947 */ /* 0x000fea0003800000 */
[----:B--23--:R-:W2:Y:S01]  /*b440*/  @!P0 LDC.64 R50, c[0x0][0x2d8] ;  /* 0x0000b600ff328b82 */ /* 0x00cea20000000a00 */
[----:B------:R-:W3:Y:S01]  /*b450*/  @!P0 LDS.128 R40, [R5+0x20400] ;  /* 0x0204000005288984 */ /* 0x000ee20000000c00 */
[----:B------:R-:W-:Y:S01]  /*b460*/  LEA R56, P3, R96, R48, 0x6 ;  /* 0x0000003060387211 */ /* 0x000fe200078630ff */
        /* <DEDUP_REMOVED lines=14> */
.L_x_6072:
[----:B------:R-:W-:Y:S05]  /*b550*/  BSYNC B1 ;  /* 0x0000000000017941 */ /* 0x000fea0003800000 */
.L_x_6071:
[----:B------:R-:W-:Y:S01]  /*b560*/  ISETP.GE.AND P3, PT, R224, R4, PT ;  /* 0x00000004e000720c */ /* 0x000fe20003f66270 */
[----:B------:R-:W-:-:S12]  /*b570*/  BSSY B1, `(.L_x_6073) ;  /* 0x0000017000017945 */ /* 0x000fd80003800000 */
[----:B------:R-:W-:Y:S05]  /*b580*/  @P3 BRA `(.L_x_6074) ;  /* 0x0000000000543947 */ /* 0x000fea0003800000 */
[----:B------:R-:W5:Y:S01]  /*b590*/  LDC.64 R54, c[0x0][0x2f0] ;  /* 0x0000bc00ff367b82 */ /* 0x000f620000000a00 */
[----:B--234-:R-:W2:Y:S01]  /*b5a0*/  @!P0 LDS.128 R40, [R5+0x21400] ;  /* 0x0214000005288984 */ /* 0x01cea20000000c00 */
[----:B------:R-:W-:Y:S01]  /*b5b0*/  IMAD.MOV.U32 R56, RZ, RZ, R48 ;  /* 0x000000ffff387224 */ /* 0x000fe200078e0030 */
[----:B------:R-:W-:Y:S01]  /*b5c0*/  ULDC.64 UR4, c[0x0][0x208] ;  /* 0x0000820000047ab9 */ /* 0x000fe20000000a00 */
[----:B------:R-:W-:Y:S01]  /*b5d0*/  IMAD.MOV.U32 R57, RZ, RZ, R58 ;  /* 0x000000ffff397224 */ /* 0x000fe200078e003a */
[----:B0-----:R-:W0:Y:S03]  /*b5e0*/  @!P1 LDS.128 R44, [R5+0x26c00] ;  /* 0x026c0000052c9984 */ /* 0x001e260000000c00 */
[----:B------:R-:W3:Y:S08]  /*b5f0*/  @!P0 LDC.64 R50, c[0x0][0x2d8] ;  /* 0x0000b600ff328b82 */ /* 0x000ef00000000a00 */
[----:B------:R-:W4:Y:S01]  /*b600*/  @!P1 LDC.64 R52, c[0x0][0x2d8] ;  /* 0x0000b600ff349b82 */ /* 0x000f220000000a00 */
[----:B-----5:R-:W-:-:S04]  /*b610*/  IMAD.WIDE.U32 R56, R54, 0x60, R56 ;  /* 0x0000006036387825 */ /* 0x020fc800078e0038 */
[----:B------:R-:W-:Y:S01]  /*b620*/  IMAD R55, R55, 0x60, RZ ;  /* 0x0000006037377824 */ /* 0x000fe200078e02ff */
[----:B------:R-:W-:-:S03]  /*b630*/  @!P0 IADD3 R54, P3, R14, R56, RZ ;  /* 0x000000380e368210 */ /* 0x000fc60007f7e0ff */
[----:B------:R-:W-:-:S04]  /*b640*/  IMAD.IADD R57, R57, 0x1, R55 ;  /* 0x0000000139397824 */ /* 0x000fc800078e0237 */
[----:B------:R-:W-:Y:S01]  /*b650*/  @!P0 IMAD.X R55, R57, 0x1, R12, P3 ;  /* 0x0000000139378824 */ /* 0x000fe200018e060c */
[----:B---3--:R-:W-:-:S04]  /*b660*/  @!P0 LEA R50, P3, R54, R50, 0x1 ;  /* 0x0000003236328211 */ /* 0x008fc800078608ff */
[----:B------:R-:W-:Y:S02]  /*b670*/  @!P0 LEA.HI.X R51, R54, R51, R55, 0x1, P3 ;  /* 0x0000003336338211 */ /* 0x000fe400018f0c37 */
[----:B------:R-:W-:-:S03]  /*b680*/  @!P1 IADD3 R56, P3, R11, R56, RZ ;  /* 0x000000380b389210 */ /* 0x000fc60007f7e0ff */
[----:B--2---:R2:W-:Y:S02]  /*b690*/  @!P0 STG.E.128 desc[UR4][R50.64], R40 ;  /* 0x0000002832008986 */ /* 0x0045e4000c101d04 */
[----:B------:R-:W-:Y:S01]  /*b6a0*/  @!P1 IMAD.X R54, R57, 0x1, R7, P3 ;  /* 0x0000000139369824 */ /* 0x000fe200018e0607 */
[----:B----4-:R-:W-:-:S04]  /*b6b0*/  @!P1 LEA R52, P3, R56, R52, 0x1 ;  /* 0x0000003438349211 */ /* 0x010fc800078608ff */
[----:B------:R-:W-:-:S05]  /*b6c0*/  @!P1 LEA.HI.X R53, R56, R53, R54, 0x1, P3 ;  /* 0x0000003538359211 */ /* 0x000fca00018f0c36 */
[----:B0-----:R2:W-:Y:S04]  /*b6d0*/  @!P1 STG.E.128 desc[UR4][R52.64], R44 ;  /* 0x0000002c34009986 */ /* 0x0015e8000c101d04 */
.L_x_6074:
[----:B------:R-:W-:Y:S05]  /*b6e0*/  BSYNC B1 ;  /* 0x0000000000017941 */ /* 0x000fea0003800000 */
.L_x_6073:
[----:B------:R-:W-:Y:S01]  /*b6f0*/  ISETP.GE.AND P3, PT, R225, R4, PT ;  /* 0x00000004e100720c */ /* 0x000fe20003f66270 */
[----:B------:R-:W-:-:S12]  /*b700*/  BSSY B1, `(.L_x_6075) ;  /* 0x0000013000017945 */ /* 0x000fd80003800000 */
[----:B------:R-:W-:Y:S05]  /*b710*/  @P3 BRA `(.L_x_6076) ;  /* 0x0000000000443947 */ /* 0x000fea0003800000 */
[----:B--234-:R-:W2:Y:S01]  /*b720*/  @!P0 LDC.64 R50, c[0x0][0x2d8] ;  /* 0x0000b600ff328b82 */ /* 0x01cea20000000a00 */
        /* <DEDUP_REMOVED lines=16> */
.L_x_6076:
[----:B------:R-:W-:Y:S05]  /*b830*/  BSYNC B1 ;  /* 0x0000000000017941 */ /* 0x000fea0003800000 */
.L_x_6075:
[----:B------:R-:W-:-:S13]  /*b840*/  ISETP.GE.AND P3, PT, R226, R4, PT ;  /* 0x00000004e200720c */ /* 0x000fda0003f66270 */
[----:B------:R-:W-:Y:S05]  /*b850*/  @P3 BRA `(.L_x_6028) ;  /* 0x0000000000503947 */ /* 0x000fea0003800000 */
[----:B------:R-:W5:Y:S01]  /*b860*/  LDC.64 R54, c[0x0][0x2f0] ;  /* 0x0000bc00ff367b82 */ /* 0x000f620000000a00 */
[----:B--234-:R-:W2:Y:S01]  /*b870*/  @!P0 LDS.128 R40, [R5+0x23400] ;  /* 0x0234000005288984 */ /* 0x01cea20000000c00 */
[----:B------:R-:W-:Y:S01]  /*b880*/  IMAD.MOV.U32 R49, RZ, RZ, R58 ;  /* 0x000000ffff317224 */ /* 0x000fe200078e003a */
[----:B------:R-:W-:Y:S02]  /*b890*/  ULDC.64 UR4, c[0x0][0x208] ;  /* 0x0000820000047ab9 */ /* 0x000fe40000000a00 */
[----:B0-----:R-:W0:Y:S03]  /*b8a0*/  @!P1 LDS.128 R44, [R5+0x28c00] ;  /* 0x028c0000052c9984 */ /* 0x001e260000000c00 */
[----:B------:R-:W3:Y:S08]  /*b8b0*/  @!P0 LDC.64 R50, c[0x0][0x2d8] ;  /* 0x0000b600ff328b82 */ /* 0x000ef00000000a00 */
[----:B------:R-:W4:Y:S01]  /*b8c0*/  @!P1 LDC.64 R52, c[0x0][0x2d8] ;  /* 0x0000b600ff349b82 */ /* 0x000f220000000a00 */
[----:B-----5:R-:W-:-:S04]  /*b8d0*/  IMAD.WIDE.U32 R48, R54, 0xa0, R48 ;  /* 0x000000a036307825 */ /* 0x020fc800078e0030 */
[----:B------:R-:W-:-:S04]  /*b8e0*/  IMAD R55, R55, 0xa0, RZ ;  /* 0x000000a037377824 */ /* 0x000fc800078e02ff */
[----:B------:R-:W-:Y:S01]  /*b8f0*/  IMAD.IADD R55, R49, 0x1, R55 ;  /* 0x0000000131377824 */ /* 0x000fe200078e0237 */
[----:B------:R-:W-:-:S05]  /*b900*/  @!P0 IADD3 R49, P3, R14, R48, RZ ;  /* 0x000000300e318210 */ /* 0x000fca0007f7e0ff */
        /* <DEDUP_REMOVED lines=9> */
.L_x_6028:
[----:B------:R-:W-:Y:S05]  /*b9a0*/  BSYNC B0 ;  /* 0x0000000000007941 */ /* 0x000fea0003800000 */
.L_x_5970:
        /* <DEDUP_REMOVED lines=17> */
.L_x_6078:
[----:B------:R-:W-:Y:S05]  /*bac0*/  BSYNC B0 ;  /* 0x0000000000007941 */ /* 0x000fea0003800000 */
.L_x_6077:
[----:B------:R-:W2:Y:S01]  /*bad0*/  SYNCS.PHASECHK.TRANS64.TRYWAIT P2, [R3+URZ+0x348b0], R0 ;  /* 0x0348b000030075a7 */ /* 0x000ea2000804017f */
[----:B------:R-:W-:Y:S01]  /*bae0*/  ULDC UR61, c[0x0][0x2e4] ;  /* 0x0000b900003d7ab9 */ /* 0x000fe20000000800 */
[----:B------:R-:W-:Y:S01]  /*baf0*/  ULDC.64 UR38, c[0x0][0x318] ;  /* 0x0000c60000267ab9 */ /* 0x000fe20000000a00 */
[----:B------:R-:W-:Y:S01]  /*bb00*/  ULDC.64 UR36, c[0x0][0x308] ;  /* 0x0000c20000247ab9 */ /* 0x000fe20000000a00 */
[----:B------:R-:W-:Y:S04]  /*bb10*/  BSSY B0, `(.L_x_6079) ;  /* 0x0000002000007945 */ /* 0x000fe80003800000 */
[----:B--2---:R-:W-:Y:S05]  /*bb20*/  @!P2 BRA `(.L_x_6080) ;  /* 0x000001880098a947 */ /* 0x004fea0003800000 */
.L_x_6288:
[----:B------:R-:W-:Y:S05]  /*bb30*/  BSYNC B0 ;  /* 0x0000000000007941 */ /* 0x000fea0003800000 */
.L_x_6079:
[----:B------:R-:W-:Y:S01]  /*bb40*/  ISETP.GE.AND P2, PT, R22, R4, PT ;  /* 0x000000041600720c */ /* 0x000fe20003f46270 */
[----:B------:R-:W-:Y:S01]  /*bb50*/  BSSY B0, `(.L_x_6081) ;  /* 0x0000012000007945 */ /* 0x000fe20003800000 */
[----:B------:R-:W-:-:S11]  /*bb60*/  IMAD.WIDE R44, R24, 0xb0, R122 ;  /* 0x000000b0182c7825 */ /* 0x000fd600078e027a */
[----:B------:R-:W-:Y:S05]  /*bb70*/  @P2 BRA `(.L_x_6082) ;  /* 0x00000000003c2947 */ /* 0x000fea0003800000 */
[----:B------:R-:W-:Y:S01]  /*bb80*/  IMAD R43, R45, UR38, RZ ;  /* 0x000000262d2b7c24 */ /* 0x000fe2000f8e02ff */
[----:B------:R-:W-:Y:S01]  /*bb90*/  ULDC.64 UR4, c[0x0][0x208] ;  /* 0x0000820000047ab9 */ /* 0x000fe20000000a00 */
[----:B-1----:R-:W-:Y:S02]  /*bba0*/  IMAD.MOV.U32 R40, RZ, RZ, R100 ;  /* 0x000000ffff287224 */ /* 0x002fe400078e0064 */
[----:B------:R-:W-:Y:S02]  /*bbb0*/  IMAD.MOV.U32 R41, RZ, RZ, R6 ;  /* 0x000000ffff297224 */ /* 0x000fe400078e0006 */
[C---:B------:R-:W-:Y:S02]  /*bbc0*/  IMAD R43, R44.reuse, UR39, R43 ;  /* 0x000000272c2b7c24 */ /* 0x040fe4000f8e022b */
[----:B------:R-:W-:-:S04]  /*bbd0*/  IMAD.WIDE.U32 R40, R44, UR38, R40 ;  /* 0x000000262c287c25 */ /* 0x000fc8000f8e0028 */
[----:B------:R-:W-:Y:S01]  /*bbe0*/  IMAD.IADD R41, R41, 0x1, R43 ;  /* 0x0000000129297824 */ /* 0x000fe200078e022b */
[----:B0-----:R-:W-:-:S04]  /*bbf0*/  LEA R46, P2, R40, UR36, 0x1 ;  /* 0x00000024282e7c11 */ /* 0x001fc8000f8408ff */
[----:B------:R-:W-:Y:S02]  /*bc00*/  LEA.HI.X R47, R40, UR37, R41, 0x1, P2 ;  /* 0x00000025282f7c11 */ /* 0x000fe400090f0c29 */
[----:B------:R-:W-:-:S13]  /*bc10*/  ISETP.GE.AND P2, PT, R16, UR61, PT ;  /* 0x0000003d10007c0c */ /* 0x000fda000bf46270 */
[----:B------:R-:W0:Y:S04]  /*bc20*/  @!P2 LDS.128 R40, [R5+0x400] ;  /* 0x000400000528a984 */ /* 0x000e280000000c00 */
[----:B0-----:R-:W-:Y:S01]  /*bc30*/  @!P2 STG.E.128 desc[UR4][R46.64], R40 ;  /* 0x000000282e00a986 */ /* 0x001fe2000c101d04 */
[----:B------:R-:W-:-:S13]  /*bc40*/  ISETP.GE.AND P2, PT, R227, UR61, PT ;  /* 0x0000003de3007c0c */ /* 0x000fda000bf46270 */
[----:B------:R-:W0:Y:S04]  /*bc50*/  @!P2 LDS.128 R40, [R5+0x5c00] ;  /* 0x005c00000528a984 */ /* 0x000e280000000c00 */
[----:B0-----:R3:W-:Y:S02]  /*bc60*/  @!P2 STG.E.128 desc[UR4][R46.64+0x80], R40 ;  /* 0x000080282e00a986 */ /* 0x0017e4000c101d04 */
.L_x_6082:
[----:B------:R-:W-:Y:S05]  /*bc70*/  BSYNC B0 ;  /* 0x0000000000007941 */ /* 0x000fea0003800000 */
.L_x_6081:
[----:B------:R-:W-:Y:S01]  /*bc80*/  ISETP.GE.AND P2, PT, R223, R4, PT ;  /* 0x00000004df00720c */ /* 0x000fe20003f46270 */
[----:B------:R-:W-:-:S12]  /*bc90*/  BSSY B0, `(.L_x_6083) ;  /* 0x0000013000007945 */ /* 0x000fd80003800000 */
[----:B------:R-:W-:Y:S05]  /*bca0*/  @P2 BRA `(.L_x_6084) ;  /* 0x0000000000442947 */ /* 0x000fea0003800000 */
[----:B---3--:R-:W-:Y:S01]  /*bcb0*/  IADD3 R43, P2, R44, 0x20, RZ ;  /* 0x000000202c2b7810 */ /* 0x008fe20007f5e0ff */
[----:B-1----:R-:W-:Y:S01]  /*bcc0*/  IMAD.MOV.U32 R40, RZ, RZ, R100 ;  /* 0x000000ffff287224 */ /* 0x002fe200078e0064 */
[----:B------:R-:W-:Y:S01]  /*bcd0*/  ULDC.64 UR4, c[0x0][0x208] ;  /* 0x0000820000047ab9 */ /* 0x000fe20000000a00 */
[----:B------:R-:W-:Y:S02]  /*bce0*/  IMAD.MOV.U32 R41, RZ, RZ, R6 ;  /* 0x000000ffff297224 */ /* 0x000fe400078e0006 */
[----:B0-2---:R-:W-:Y:S02]  /*bcf0*/  IMAD.X R0, RZ, RZ, R45, P2 ;  /* 0x000000ffff007224 */ /* 0x005fe400010e062d */
[----:B------:R-:W-:-:S04]  /*bd00*/  IMAD.WIDE.U32 R40, R43, UR38, R40 ;  /* 0x000000262b287c25 */ /* 0x000fc8000f8e0028 */
[----:B------:R-:W-:Y:S01]  /*bd10*/  IMAD R0, R0, UR38, RZ ;  /* 0x0000002600007c24 */ /* 0x000fe2000f8e02ff */
[----:B------:R-:W-:-:S03]  /*bd20*/  LEA R46, P2, R40, UR36, 0x1 ;  /* 0x00000024282e7c11 */ /* 0x000fc6000f8408ff */
[----:B------:R-:W-:-:S04]  /*bd30*/  IMAD R43, R43, UR39, R0 ;  /* 0x000000272b2b7c24 */ /* 0x000fc8000f8e0200 */
[----:B------:R-:W-:-:S05]  /*bd40*/  IMAD.IADD R41, R41, 0x1, R43 ;  /* 0x0000000129297824 */ /* 0x000fca00078e022b */
[----:B------:R-:W-:Y:S02]  /*bd50*/  LEA.HI.X R47, R40, UR37, R41, 0x1, P2 ;  /* 0x00000025282f7c11 */ /* 0x000fe400090f0c29 */
[----:B------:R-:W-:-:S13]  /*bd60*/  ISETP.GE.AND P2, PT, R16, UR61, PT ;  /* 0x0000003d10007c0c */ /* 0x000fda000bf46270 */
[----:B------:R-:W0:Y:S04]  /*bd70*/  @!P2 LDS.128 R40, [R5+0x1400] ;  /* 0x001400000528a984 */ /* 0x000e280000000c00 */
[----:B0-----:R-:W-:Y:S01]  /*bd80*/  @!P2 STG.E.128 desc[UR4][R46.64], R40 ;  /* 0x000000282e00a986 */ /* 0x001fe2000c101d04 */
[----:B------:R-:W-:-:S13]  /*bd90*/  ISETP.GE.AND P2, PT, R227, UR61, PT ;  /* 0x0000003de3007c0c */ /* 0x000fda000bf46270 */
[----:B------:R-:W0:Y:S04]  /*bda0*/  @!P2 LDS.128 R40, [R5+0x6c00] ;  /* 0x006c00000528a984 */ /* 0x000e280000000c00 */
[----:B0-----:R4:W-:Y:S02]  /*bdb0*/  @!P2 STG.E.128 desc[UR4][R46.64+0x80], R40 ;  /* 0x000080282e00a986 */ /* 0x0019e4000c101d04 */
.L_x_6084:
[----:B------:R-:W-:Y:S05]  /*bdc0*/  BSYNC B0 ;  /* 0x0000000000007941 */ /* 0x000fea0003800000 */
.L_x_6083:
[----:B------:R-:W-:Y:S01]  /*bdd0*/  ISETP.GE.AND P2, PT, R222, R4, PT ;  /* 0x00000004de00720c */ /* 0x000fe20003f46270 */
[----:B------:R-:W-:-:S12]  /*bde0*/  BSSY B0, `(.L_x_6085) ;  /* 0x0000013000007945 */ /* 0x000fd80003800000 */
[----:B------:R-:W-:Y:S05]  /*bdf0*/  @P2 BRA `(.L_x_6086) ;  /* 0x0000000000442947 */ /* 0x000fea0003800000 */
[----:B---34-:R-:W-:Y:S01]  /*be00*/  IADD3 R43, P2, R44, 0x40, RZ ;  /* 0x000000402c2b7810 */ /* 0x018fe20007f5e0ff */
        /* <DEDUP_REMOVED lines=16> */
.L_x_6086:
[----:B------:R-:W-:Y:S05]  /*bf10*/  BSYNC B0 ;  /* 0x0000000000007941 */ /* 0x000fea0003800000 */
.L_x_6085:
[----:B------:R-:W-:Y:S01]  /*bf20*/  ISETP.GE.AND P2, PT, R224, R4, PT ;  /* 0x00000004e000720c */ /* 0x000fe20003f46270 */
[----:B------:R-:W-:-:S12]  /*bf30*/  BSSY B0, `(.L_x_6087) ;  /* 0x0000013000007945 */ /* 0x000fd80003800000 */
[----:B------:R-:W-:Y:S05]  /*bf40*/  @P2 BRA `(.L_x_6088) ;  /* 0x0000000000442947 */ /* 0x000fea0003800000 */
[----:B0--34-:R-:W-:Y:S01]  /*bf50*/  IADD3 R43, P2, R44, 0x60, RZ ;  /* 0x000000602c2b7810 */ /* 0x019fe20007f5e0ff */
[----:B-1----:R-:W-:Y:S01]  /*bf60*/  IMAD.MOV.U32 R40, RZ, RZ, R100 ;  /* 0x000000ffff287224 */ /* 0x002fe200078e0064 */
[----:B------:R-:W-:Y:S01]  /*bf70*/  ULDC.64 UR4, c[0x0][0x208] ;  /* 0x0000820000047ab9 */ /* 0x000fe20000000a00 */
[----:B------:R-:W-:Y:S02]  /*bf80*/  IMAD.MOV.U32 R41, RZ, RZ, R6 ;  /* 0x000000ffff297224 */ /* 0x000fe400078e0006 */
[----:B--2---:R-:W-:Y:S02]  /*bf90*/  IMAD.X R0, RZ, RZ, R45, P2 ;  /* 0x000000ffff007224 */ /* 0x004fe400010e062d */
        /* <DEDUP_REMOVED lines=12> */
.L_x_6088:
[----:B------:R-:W-:Y:S05]  /*c060*/  BSYNC B0 ;  /* 0x0000000000007941 */ /* 0x000fea0003800000 */
.L_x_6087:
        /* <DEDUP_REMOVED lines=20> */
.L_x_6090:
[----:B------:R-:W-:Y:S05]  /*c1b0*/  BSYNC B0 ;  /* 0x0000000000007941 */ /* 0x000fea0003800000 */
.L_x_6089:
[----:B------:R-:W-:Y:S01]  /*c1c0*/  ISETP.GE.AND P2, PT, R226, R4, PT ;  /* 0x00000004e200720c */ /* 0x000fe20003f46270 */
[----:B------:R-:W-:-:S12]  /*c1d0*/  BSSY B0, `(.L_x_6091) ;  /* 0x0000013000007945 */ /* 0x000fd80003800000 */
[----:B------:R-:W-:Y:S05]  /*c1e0*/  @P2 BRA `(.L_x_6092) ;  /* 0x0000000000442947 */ /* 0x000fea0003800000 */
[----:B0--34-:R-:W-:Y:S01]  /*c1f0*/  IADD3 R43, P2, R44, 0xa0, RZ ;  /* 0x000000a02c2b7810 */ /* 0x019fe20007f5e0ff */
[----:B-1----:R-:W-:Y:S01]  /*c200*/  IMAD.MOV.U32 R40, RZ, RZ, R100 ;  /* 0x000000ffff287224 */ /* 0x002fe200078e0064 */
        /* <DEDUP_REMOVED lines=15> */
.L_x_6092:
[----:B------:R-:W-:Y:S05]  /*c300*/  BSYNC B0 ;  /* 0x0000000000007941 */ /* 0x000fea0003800000 */
.L_x_6091:
[----:B0-2---:R-:W2:Y:S01]  /*c310*/  LDL R0, [R1] ;  /* 0x0000000001007983 */ /* 0x005ea20000100800 */
[----:B------:R-:W-:Y:S02]  /*c320*/  VIADD R220, R220, 0x1 ;  /* 0x00000001dcdc7836 */ /* 0x000fe40000000000 */
[----:B------:R-:W-:Y:S01]  /*c330*/  @!P3 VIADD R3, R3, 0x348c0 ;  /* 0x000348c00303b836 */ /* 0x000fe20000000000 */
        /* <DEDUP_REMOVED lines=9> */
[----:B------:R-:W-:Y:S02]  /*c3d0*/  SEL R220, R220, RZ, P2 ;  /* 0x000000ffdcdc7207 */ /* 0x000fe40001000000 */
[----:B------:R0:W-:Y:S01]  /*c3e0*/  @!P3 SYNCS.ARRIVE.TRANS64.RED.A1T0 RZ, [R3+URZ], RZ ;  /* 0x000000ff03ffb9a7 */ /* 0x0001e2000810043f */
[----:B--2---:R-:W-:Y:S02]  /*c3f0*/  LOP3.LUT P4, RZ, R0, 0x10, RZ, 0xc0, !PT ;  /* 0x0000001000ff7812 */ /* 0x004fe4000788c0ff */
[----:B------:R-:W-:-:S04]  /*c400*/  SEL R0, RZ, 0x1, P2 ;  /* 0x00000001ff007807 */ /* 0x000fc80001000000 */
[----:B------:R-:W-:-:S07]  /*c410*/  LOP3.LUT R229, R229, R0, RZ, 0x3c, !PT ;  /* 0x00000000e5e57212 */ /* 0x000fce00078e3cff */
[----:B0-----:R-:W-:Y:S05]  /*c420*/  @P4 BRA `(.L_x_6093) ;  /* 0xffffff6000ec4947 */ /* 0x001fea000383ffff */
[----:B------:R-:W0:Y:S01]  /*c430*/  S2R R4, SR_TID.X ;  /* 0x0000000000047919 */ /* 0x000e220000002100 */
[----:B------:R-:W-:Y:S02]  /*c440*/  PLOP3.LUT P0, PT, PT, PT, PT, 0x8, 0x0 ;  /* 0x000000000000781c */ /* 0x000fe40003f0e170 */
[----:B0-----:R-:W-:-:S04]  /*c450*/  SHF.R.U32.HI R4, RZ, 0x7, R4 ;  /* 0x00000007ff047819 */ /* 0x001fc80000011604 */
[----:B------:R-:W-:-:S13]  /*c460*/  ISETP.NE.AND P4, PT, R4, 0x1, PT ;  /* 0x000000010400780c */ /* 0x000fda0003f85270 */
[----:B------:R-:W-:Y:S06]  /*c470*/  @!P4 BAR.ARV 0x9, 0x100 ;  /* 0x024400000000cb1d */ /* 0x000fec0000002000 */
.L_x_5965:
[----:B------:R-:W-:Y:S01]  /*c480*/  ISETP.GE.AND P2, PT, R160, 0x1, PT ;  /* 0x00000001a000780c */ /* 0x000fe20003f46270 */
[----:B------:R-:W-:Y:S01]  /*c490*/  IMAD.MOV.U32 R0, RZ, RZ, RZ ;  /* 0x000000ffff007224 */ /* 0x000fe200078e00ff */
[----:B------:R-:W-:Y:S01]  /*c4a0*/  PLOP3.LUT P1, PT, PT, PT, PT, 0x80, 0x0 ;  /* 0x000000000000781c */ /* 0x000fe20003f2f070 */
[----:B------:R-:W-:Y:S01]  /*c4b0*/  IMAD.MOV.U32 R3, RZ, RZ, RZ ;  /* 0x000000ffff037224 */ /* 0x000fe200078e00ff */
[----:B---34-:R-:W-:Y:S01]  /*c4c0*/  CS2R R42, SRZ ;  /* 0x00000000002a7805 */ /* 0x018fe2000001ff00 */
[----:B------:R-:W-:Y:S01]  /*c4d0*/  IMAD.MOV.U32 R87, RZ, RZ, RZ ;  /* 0x000000ffff577224 */ /* 0x000fe200078e00ff */
[----:B------:R-:W-:Y:S01]  /*c4e0*/  CS2R R36, SRZ ;  /* 0x0000000000247805 */ /* 0x000fe2000001ff00 */
[----:B------:R-:W-:Y:S01]  /*c4f0*/  IMAD.MOV.U32 R39, RZ, RZ, RZ ;  /* 0x000000ffff277224 */ /* 0x000fe200078e00ff */
[----:B------:R-:W-:Y:S02]  /*c500*/  CS2R R46, SRZ ;  /* 0x00000000002e7805 */ /* 0x000fe4000001ff00 */
[----:B------:R-:W-:-:S02]  /*c510*/  CS2R R44, SRZ ;  /* 0x00000000002c7805 */ /* 0x000fc4000001ff00 */
[----:B-1----:R-:W-:Y:S02]  /*c520*/  CS2R R40, SRZ ;  /* 0x0000000000287805 */ /* 0x002fe4000001ff00 */
        /* <DEDUP_REMOVED lines=24> */
[----:B------:R-:W-:-:S02]  /*c6b0*/  IMAD.MOV.U32 R102, RZ, RZ, RZ ;  /* 0x000000ffff667224 */ /* 0x000fc400078e00ff */
[----:B------:R-:W-:Y:S02]  /*c6c0*/  IMAD.MOV.U32 R7, RZ, RZ, RZ ;  /* 0x000000ffff077224 */ /* 0x000fe400078e00ff */
[----:B------:R-:W-:Y:S01]  /*c6d0*/  IMAD.MOV.U32 R106, RZ, RZ, RZ ;  /* 0x000000ffff6a7224 */ /* 0x000fe200078e00ff */
[----:B------:R-:W-:Y:S06]  /*c6e0*/  @P0 BRA `(.L_x_6094) ;  /* 0x00000000000c0947 */ /* 0x000fec0003800000 */
[----:B------:R-:W0:Y:S01]  /*c6f0*/  FENCE.VIEW.ASYNC.G ;  /* 0x00000000000073c6 */ /* 0x000e220000000100 */
[----:B------:R-:W-:Y:S05]  /*c700*/  WARPSYNC.ALL ;  /* 0x0000000000007948 */ /* 0x000fea0003800000 */
[----:B0-----:R-:W-:Y:S06]  /*c710*/  BAR.ARV 0xc, 0x120 ;  /* 0x0304800000007b1d */ /* 0x001fec0000002000 */
.L_x_6094:
[----:B------:R-:W-:Y:S02]  /*c720*/  IMAD.MOV.U32 R103, RZ, RZ, RZ ;  /* 0x000000ffff677224 */ /* 0x000fe400078e00ff */
[----:B------:R-:W-:Y:S01]  /*c730*/  IMAD.MOV.U32 R6, RZ, RZ, RZ ;  /* 0x000000ffff067224 */ /* 0x000fe200078e00ff */
[----:B------:R-:W-:Y:S06]  /*c740*/  @!P2 BRA `(.L_x_6095) ;  /* 0x0000010000a8a947 */ /* 0x000fec0003800000 */
[----:B------:R-:W-:-:S03]  /*c750*/  UMOV UR4, 0xffffffff ;  /* 0xffffffff00047882 */ /* 0x000fc60000000000 */
[----:B------:R-:W-:Y:S05]  /*c760*/  BRA.DIV UR4, `(.L_x_6096) ;  /* 0x0000017e049c7947 */ /* 0x000fea000b800000 */
[----:B------:R-:W0:Y:S02]  /*c770*/  S2R R3, SR_TID.X ;  /* 0x0000000000037919 */ /* 0x000e240000002100 */
[----:B0-----:R-:W-:-:S05]  /*c780*/  VIADD R3, R3, 0xffffff80 ;  /* 0xffffff8003037836 */ /* 0x001fca0000000000 */
[----:B------:R-:W-:-:S04]  /*c790*/  SHF.R.S32.HI R0, RZ, 0x1f, R3 ;  /* 0x0000001fff007819 */ /* 0x000fc80000011403 */
[----:B------:R-:W-:-:S04]  /*c7a0*/  LEA.HI R0, R0, R3, RZ, 0x7 ;  /* 0x0000000300007211 */ /* 0x000fc800078f38ff */
[----:B------:R-:W-:-:S06]  /*c7b0*/  SHF.R.S32.HI R0, RZ, 0x7, R0 ;  /* 0x00000007ff007819 */ /* 0x000fcc0000011400 */
[----:B------:R-:W0:Y:S04]  /*c7c0*/  SHFL.IDX PT, R0, R0, RZ, 0x1f ;  /* 0x00001fff00007589 */ /* 0x000e2800000e0000 */
[----:B0-----:R0:W-:Y:S02]  /*c7d0*/  STL [R1+0x28], R0 ;  /* 0x0000280001007387 */ /* 0x0011e40000100800 */
.L_x_6291:
[----:B0-----:R-:W2:Y:S04]  /*c7e0*/  LDL R0, [R1+0x8c] ;  /* 0x00008c0001007983 */ /* 0x001ea80000100800 */
[----:B------:R-:W3:Y:S01]  /*c7f0*/  LDL R3, [R1+0x28] ;  /* 0x0000280001037983 */ /* 0x000ee20000100800 */
[----:B--2---:R-:W-:Y:S02]  /*c800*/  R2UR UR4, R0 ;  /* 0x00000000000472ca */ /* 0x004fe400000e0000 */
[----:B---3--:R-:W-:-:S04]  /*c810*/  LEA.HI R0, R3, R3, RZ, 0x1 ;  /* 0x0000000303007211 */ /* 0x008fc800078f08ff */
[----:B------:R-:W-:-:S07]  /*c820*/  LOP3.LUT R0, R0, 0x1e, RZ, 0xc0, !PT ;  /* 0x0000001e00007812 */ /* 0x000fce00078ec0ff */
[----:B------:R-:W-:Y:S01]  /*c830*/  ULOP3.LUT UP0, URZ, UR4, 0x9f, URZ, 0xc0, !UPT ;  /* 0x0000009f043f7892 */ /* 0x000fe2000f80c03f */
[----:B------:R-:W-:-:S05]  /*c840*/  IMAD.IADD R0, R3, 0x1, -R0 ;  /* 0x0000000103007824 */ /* 0x000fca00078e0a00 */
        /* <DEDUP_REMOVED lines=9> */
[----:B-1----:R0:W1:Y:S01]  /*c8e0*/  LDC.64 R14, c[0x4][R0] ;  /* 0x01000000000e7b82 */ /* 0x0020620000000a00 */
        /* <DEDUP_REMOVED lines=11> */
.L_x_6097:
        /* <DEDUP_REMOVED lines=8> */
[----:B------:R0:W2:Y:S03]  /*ca20*/  SYNCS.PHASECHK.TRANS64.TRYWAIT P0, [R2+URZ+0x34800], R3 ;  /* 0x03480003020075a7 */ /* 0x0000a6000800017f */
[----:B--2---:R-:W-:Y:S05]  /*ca30*/  @!P0 NANOSLEEP.SYNCS 0x989680 ;  /* 0x009896800000895d */ /* 0x004fea0003900000 */
[----:B------:R-:W2:Y:S01]  /*ca40*/  @!P0 SYNCS.PHASECHK.TRANS64 P0, [R2+URZ+0x34800], R3 ;  /* 0x03480003020085a7 */ /* 0x000ea2000800007f */
[----:B------:R-:W-:Y:S04]  /*ca50*/  BSSY B0, `(.L_x_6099) ;  /* 0x0000006000007945 */ /* 0x000fe80003800000 */
[----:B--2---:R-:W-:Y:S05]  /*ca60*/  @P0 BRA `(.L_x_6100) ;  /* 0x0000000000100947 */ /* 0x004fea0003800000 */
.L_x_6101:
[----:B--2---:R2:W3:Y:S02]  /*ca70*/  SYNCS.PHASECHK.TRANS64.TRYWAIT P0, [R2+URZ+0x34800], R3 ;  /* 0x03480003020075a7 */ /* 0x0044e4000800017f */
[----:B---3--:R-:W-:Y:S05]  /*ca80*/  @!P0 NANOSLEEP.SYNCS 0x989680 ;  /* 0x009896800000895d */ /* 0x008fea0003900000 */
[----:B------:R-:W3:Y:S02]  /*ca90*/  @!P0 SYNCS.PHASECHK.TRANS64 P0, [R2+URZ+0x34800], R3 ;  /* 0x03480003020085a7 */ /* 0x000ee4000800007f */
[----:B---3--:R-:W-:Y:S05]  /*caa0*/  @!P0 BRA `(.L_x_6101) ;  /* 0xfffffffc00f08947 */ /* 0x008fea000383ffff */
.L_x_6100:
[----:B------:R-:W-:Y:S05]  /*cab0*/  BSYNC B0 ;  /* 0x0000000000007941 */ /* 0x000fea0003800000 */
.L_x_6099:
[----:B------:R-:W-:Y:S05]  /*cac0*/  BRA `(.L_x_6102) ;  /* 0x0000003800887947 */ /* 0x000fea0003800000 */
.L_x_6098:
[----:B------:R-:W2:Y:S01]  /*cad0*/  LDL R33, [R1+0x8c] ;  /* 0x00008c0001217983 */ /* 0x000ea20000100800 */
[----:B-----5:R-:W-:Y:S01]  /*cae0*/  SHF.R.S32.HI R0, RZ, 0x1f, R155 ;  /* 0x0000001fff007819 */ /* 0x020fe2000001149b */
[----:B------:R-:W-:Y:S01]  /*caf0*/  ULDC.64 UR4, c[0x0][0x3d8] ;  /* 0x0000f60000047ab9 */ /* 0x000fe20000000a00 */
[----:B------:R-:W-:Y:S01]  /*cb00*/  ULDC.64 UR6, c[0x0][0x3e8] ;  /* 0x0000fa0000067ab9 */ /* 0x000fe20000000a00 */
[----:B------:R-:W-:Y:S01]  /*cb10*/  IMAD.WIDE.U32 R4, R155, UR4, RZ ;  /* 0x000000049b047c25 */ /* 0x000fe2000f8e00ff */
[----:B------:R-:W-:-:S03]  /*cb20*/  SHF.R.S32.HI R10, RZ, 0x1f, R18 ;  /* 0x0000001fff0a7819 */ /* 0x000fc60000011412 */
[C---:B------:R-:W-:Y:S02]  /*cb30*/  IMAD R6, R0.reuse, UR4, RZ ;  /* 0x0000000400067c24 */ /* 0x040fe4000f8e02ff */
[----:B------:R-:W-:Y:S02]  /*cb40*/  IMAD R0, R0, UR6, RZ ;  /* 0x0000000600007c24 */ /* 0x000fe4000f8e02ff */
[C---:B------:R-:W-:Y:S01]  /*cb50*/  IMAD R9, R155.reuse, UR5, R6 ;  /* 0x000000059b097c24 */ /* 0x040fe2000f8e0206 */
[----:B------:R-:W-:Y:S01]  /*cb60*/  ULDC.64 UR4, c[0x0][0x3c8] ;  /* 0x0000f20000047ab9 */ /* 0x000fe20000000a00 */
[----:B------:R-:W-:Y:S01]  /*cb70*/  IMAD R27, R155, UR7, R0 ;  /* 0x000000079b1b7c24 */ /* 0x000fe2000f8e0200 */
[-C--:B------:R-:W-:Y:S01]  /*cb80*/  IADD3 R0, P0, R18, R4.reuse, RZ ;  /* 0x0000000412007210 */ /* 0x080fe20007f1e0ff */
[----:B------:R-:W-:Y:S01]  /*cb90*/  IMAD.IADD R9, R9, 0x1, R5 ;  /* 0x0000000109097824 */ /* 0x000fe200078e0205 */
[----:B------:R-:W-:Y:S01]  /*cba0*/  LEA R24, P1, R4, UR4, 0x1 ;  /* 0x0000000404187c11 */ /* 0x000fe2000f8208ff */
[----:B------:R-:W-:Y:S01]  /*cbb0*/  IMAD.WIDE.U32 R6, R155, UR6, RZ ;  /* 0x000000069b067c25 */ /* 0x000fe2000f8e00ff */
[----:B------:R-:W-:Y:S01]  /*cbc0*/  LEA R28, P2, R0, UR4, 0x1 ;  /* 0x00000004001c7c11 */ /* 0x000fe2000f8408ff */
[----:B------:R-:W-:Y:S01]  /*cbd0*/  ULDC.64 UR6, c[0x0][0x3e0] ;  /* 0x0000f80000067ab9 */ /* 0x000fe20000000a00 */
[--C-:B------:R-:W-:Y:S01]  /*cbe0*/  LEA.HI.X R25, R4, UR5, R9.reuse, 0x1, P1 ;  /* 0x0000000504197c11 */ /* 0x100fe200088f0c09 */
[----:B------:R-:W-:Y:S01]  /*cbf0*/  IMAD.X R3, R10, 0x1, R9, P0 ;  /* 0x000000010a037824 */ /* 0x000fe200000e0609 */
[----:B------:R-:W-:Y:S01]  /*cc00*/  IADD3 R5, P0, R16, R4, RZ ;  /* 0x0000000410057210 */ /* 0x000fe20007f1e0ff */
[----:B------:R-:W-:Y:S01]  /*cc10*/  IMAD.IADD R27, R27, 0x1, R7 ;  /* 0x000000011b1b7824 */ /* 0x000fe200078e0207 */
[----:B------:R-:W-:-:S02]  /*cc20*/  IADD3 R8, P4, R18, R6, RZ ;  /* 0x0000000612087210 */ /* 0x000fc40007f9e0ff */
[----:B------:R-:W-:Y:S01]  /*cc30*/  LEA.HI.X R29, R0, UR5, R3, 0x1, P2 ;  /* 0x00000005001d7c11 */ /* 0x000fe200090f0c03 */
[C---:B------:R-:W-:Y:S01]  /*cc40*/  IMAD.X R4, R17.reuse, 0x1, R9, P0 ;  /* 0x0000000111047824 */ /* 0x040fe200000e0609 */
[----:B------:R-:W-:Y:S01]  /*cc50*/  IADD3 R0, P3, R16, R6, RZ ;  /* 0x0000000610007210 */ /* 0x000fe20007f7e0ff */
[--C-:B------:R-:W-:Y:S01]  /*cc60*/  IMAD.X R7, R10, 0x1, R27.reuse, P4 ;  /* 0x000000010a077824 */ /* 0x100fe200020e061b */
[----:B------:R-:W-:Y:S02]  /*cc70*/  LEA R26, P2, R6, UR6, 0x1 ;  /* 0x00000006061a7c11 */ /* 0x000fe4000f8408ff */
[----:B------:R-:W-:Y:S01]  /*cc80*/  LEA R30, P5, R8, UR6, 0x1 ;  /* 0x00000006081e7c11 */ /* 0x000fe2000f8a08ff */
[----:B------:R-:W-:Y:S01]  /*cc90*/  IMAD.X R3, R17, 0x1, R27, P3 ;  /* 0x0000000111037824 */ /* 0x000fe200018e061b */
[----:B------:R-:W-:Y:S02]  /*cca0*/  LEA R34, P4, R5, UR4, 0x1 ;  /* 0x0000000405227c11 */ /* 0x000fe4000f8808ff */
[----:B------:R-:W-:-:S02]  /*ccb0*/  LEA R36, P0, R0, UR6, 0x1 ;  /* 0x0000000600247c11 */ /* 0x000fc4000f8008ff */
[----:B------:R-:W-:Y:S02]  /*ccc0*/  LEA.HI.X R31, R8, UR7, R7, 0x1, P5 ;  /* 0x00000007081f7c11 */ /* 0x000fe4000a8f0c07 */
[----:B------:R-:W-:Y:S02]  /*ccd0*/  LEA.HI.X R27, R6, UR7, R27, 0x1, P2 ;  /* 0x00000007061b7c11 */ /* 0x000fe400090f0c1b */
[----:B------:R-:W-:Y:S02]  /*cce0*/  LEA.HI.X R35, R5, UR5, R4, 0x1, P4 ;  /* 0x0000000505237c11 */ /* 0x000fe4000a0f0c04 */
        /* <DEDUP_REMOVED lines=21> */
.L_x_6103:
[----:B------:R-:W2:Y:S01]  /*ce40*/  LDL R20, [R1+0x60] ;  /* 0x0000600001147983 */ /* 0x000ea20000100800 */
[----:B------:R-:W-:Y:S01]  /*ce50*/  ULDC.U8 UR4, c[0x0][0x3f0] ;  /* 0x0000fc0000047ab9 */ /* 0x000fe20000000000 */
[----:B------:R-:W-:Y:S01]  /*ce60*/  R2UR UR5, R33 ;  /* 0x00000000210572ca */ /* 0x000fe200000e0000 */
[----:B------:R-:W-:Y:S01]  /*ce70*/  BSSY B0, `(.L_x_6104) ;  /* 0x000035f000007945 */ /* 0x000fe20003800000 */
[----:B------:R-:W-:-:S11]  /*ce80*/  ISETP.NE.AND P0, PT, RZ, UR4, PT ;  /* 0x00000004ff007c0c */ /* 0x000fd6000bf05270 */
[----:B--2---:R-:W-:Y:S02]  /*ce90*/  LEA R0, R20, UR5, 0x1 ;  /* 0x0000000514007c11 */ /* 0x004fe4000f8e08ff */
[----:B------:R-:W-:Y:S05]  /*cea0*/  @!P0 BRA `(.L_x_6105) ;  /* 0x0000001800648947 */ /* 0x000fea0003800000 */
[----:B------:R-:W2:Y:S01]  /*ceb0*/  LDL R20, [R1+0x84] ;  /* 0x0000840001147983 */ /* 0x000ea20000100800 */
[----:B------:R-:W-:Y:S01]  /*cec0*/  IMAD R3, R157, -0x80, R156 ;  /* 0xffffff809d037824 */ /* 0x000fe200078e029c */
[----:B------:R-:W-:Y:S01]  /*ced0*/  BSSY B1, `(.L_x_6106) ;  /* 0x0000018000017945 */ /* 0x000fe20003800000 */
[----:B------:R-:W-:Y:S02]  /*cee0*/  CS2R R6, SRZ ;  /* 0x0000000000067805 */ /* 0x000fe4000001ff00 */
[----:B------:R-:W-:Y:S02]  /*cef0*/  CS2R R8, SRZ ;  /* 0x0000000000087805 */ /* 0x000fe4000001ff00 */
[----:B------:R-:W-:-:S04]  /*cf00*/  VIMNMX R3, R3, 0x80, PT ;  /* 0x0000008003037848 */ /* 0x000fc80003fe0100 */
[----:B------:R-:W-:Y:S02]  /*cf10*/  ISETP.GE.AND P1, PT, R22, R3, PT ;  /* 0x000000031600720c */ /* 0x000fe40003f26270 */
[----:B--2---:R-:W-:-:S04]  /*cf20*/  LEA.HI R4, R20, R20, RZ, 0x1 ;  /* 0x0000001414047211 */ /* 0x004fc800078f08ff */
[----:B------:R-:W-:-:S05]  /*cf30*/  LOP3.LUT R4, R4, 0xfffffffe, RZ, 0xc0, !PT ;  /* 0xfffffffe04047812 */ /* 0x000fca00078ec0ff */
[----:B------:R-:W-:Y:S01]  /*cf40*/  IMAD.IADD R33, R20, 0x1, -R4 ;  /* 0x0000000114217824 */ /* 0x000fe200078e0a04 */
[----:B------:R-:W-:Y:S02]  /*cf50*/  CS2R R4, SRZ ;  /* 0x0000000000047805 */ /* 0x000fe4000001ff00 */
[----:B------:R-:W-:Y:S02]  /*cf60*/  CS2R R20, SRZ ;  /* 0x0000000000147805 */ /* 0x000fe4000001ff00 */
[----:B------:R-:W-:Y:S01]  /*cf70*/  SHF.L.U32 R33, R33, 0x1f, RZ ;  /* 0x0000001f21217819 */ /* 0x000fe200000006ff */
        /* <DEDUP_REMOVED lines=9> */
[----:B------:R0:W5:Y:S04]  /*d010*/  @!P0 LDG.E.64 R8, desc[UR6][R28.64] ;  /* 0x000000061c088981 */ /* 0x000168000c1e1b00 */
[----:B------:R0:W5:Y:S04]  /*d020*/  @!P2 LDG.E.64 R20, desc[UR6][R28.64+0x40] ;  /* 0x000040061c14a981 */ /* 0x000168000c1e1b00 */
[----:B------:R0:W5:Y:S04]  /*d030*/  @!P0 LDG.E.64 R4, desc[UR6][R30.64] ;  /* 0x000000061e048981 */ /* 0x000168000c1e1b00 */
[----:B------:R0:W5:Y:S02]  /*d040*/  @!P2 LDG.E.64 R6, desc[UR6][R30.64+0x40] ;  /* 0x000040061e06a981 */ /* 0x000164000c1e1b00 */
.L_x_6107:
[----:B------:R-:W-:Y:S05]  /*d050*/  BSYNC B1 ;  /* 0x0000000000017941 */ /* 0x000fea0003800000 */
.L_x_6106:
[----:B------:R-:W-:-:S03]  /*d060*/  UMOV UR4, 0xffffffff ;  /* 0xffffffff00047882 */ /* 0x000fc60000000000 */
[----:B------:R-:W-:Y:S05]  /*d070*/  BRA.DIV UR4, `(.L_x_6108) ;  /* 0x0000017604987947 */ /* 0x000fea000b800000 */
.L_x_6294:
[----:B------:R-:W-:-:S03]  /*d080*/  UMOV UR4, 0xffffffff ;  /* 0xffffffff00047882 */ /* 0x000fc60000000000 */
[----:B------:R-:W-:Y:S05]  /*d090*/  BRA.DIV UR4, `(.L_x_6109) ;  /* 0x0000017604b87947 */ /* 0x000fea000b800000 */
.L_x_6297:
[----:B------:R-:W-:-:S03]  /*d0a0*/  UMOV UR4, 0xffffffff ;  /* 0xffffffff00047882 */ /* 0x000fc60000000000 */
[----:B------:R-:W-:Y:S05]  /*d0b0*/  BRA.DIV UR4, `(.L_x_6110) ;  /* 0x0000017604d87947 */ /* 0x000fea000b800000 */
.L_x_6300:
[----:B------:R-:W-:-:S03]  /*d0c0*/  UMOV UR4, 0xffffffff ;  /* 0xffffffff00047882 */ /* 0x000fc60000000000 */
[----:B------:R-:W-:Y:S05]  /*d0d0*/  BRA.DIV UR4, `(.L_x_6111) ;  /* 0x0000017604f87947 */ /* 0x000fea000b800000 */
.L_x_6303:
[----:B------:R-:W2:Y:S01]  /*d0e0*/  SYNCS.PHASECHK.TRANS64.TRYWAIT P0, [R2+URZ+0x34800], R33 ;  /* 0x03480021020075a7 */ /* 0x000ea2000800017f */
[----:B-----5:R-:W-:Y:S01]  /*d0f0*/  IMAD.MOV.U32 R12, RZ, RZ, R8 ;  /* 0x000000ffff0c7224 */ /* 0x020fe200078e0008 */
[--C-:B------:R-:W-:Y:S01]  /*d100*/  SHF.R.U64 R24, R8, 0x10, R9.reuse ;  /* 0x0000001008187819 */ /* 0x100fe20000001209 */
[--C-:B------:R-:W-:Y:S01]  /*d110*/  IMAD.MOV.U32 R13, RZ, RZ, R9.reuse ;  /* 0x000000ffff0d7224 */ /* 0x100fe200078e0009 */
[----:B------:R-:W-:Y:S01]  /*d120*/  SHF.R.U32.HI R25, RZ, 0x10, R9 ;  /* 0x00000010ff197819 */ /* 0x000fe20000011609 */
[----:B------:R-:W-:Y:S01]  /*d130*/  IMAD.MOV.U32 R8, RZ, RZ, R20 ;  /* 0x000000ffff087224 */ /* 0x000fe200078e0014 */
[----:B------:R-:W-:Y:S01]  /*d140*/  SHF.R.U64 R20, R20, 0x10, R21 ;  /* 0x0000001014147819 */ /* 0x000fe20000001215 */
[----:B-1----:R-:W-:Y:S01]  /*d150*/  IMAD.MOV.U32 R14, RZ, RZ, R4 ;  /* 0x000000ffff0e7224 */ /* 0x002fe200078e0004 */
[----:B------:R-:W-:Y:S01]  /*d160*/  SHF.R.U64 R4, R4, 0x10, R5 ;  /* 0x0000001004047819 */ /* 0x000fe20000001205 */
[----:B------:R-:W-:Y:S01]  /*d170*/  IMAD.MOV.U32 R10, RZ, RZ, R6 ;  /* 0x000000ffff0a7224 */ /* 0x000fe200078e0006 */
[----:B------:R-:W-:Y:S01]  /*d180*/  SHF.R.U64 R6, R6, 0x10, R7 ;  /* 0x0000001006067819 */ /* 0x000fe20000001207 */
[--C-:B------:R-:W-:Y:S01]  /*d190*/  IMAD.MOV.U32 R9, RZ, RZ, R21.reuse ;  /* 0x000000ffff097224 */ /* 0x100fe200078e0015 */
[----:B------:R-:W-:Y:S01]  /*d1a0*/  SHF.R.U32.HI R21, RZ, 0x10, R21 ;  /* 0x00000010ff157819 */ /* 0x000fe20000011615 */
[--C-:B------:R-:W-:Y:S01]  /*d1b0*/  IMAD.MOV.U32 R15, RZ, RZ, R5.reuse ;  /* 0x000000ffff0f7224 */ /* 0x100fe200078e0005 */
[----:B------:R-:W-:Y:S01]  /*d1c0*/  SHF.R.U32.HI R5, RZ, 0x10, R5 ;  /* 0x00000010ff057819 */ /* 0x000fe20000011605 */
[--C-:B------:R-:W-:Y:S01]  /*d1d0*/  IMAD.MOV.U32 R11, RZ, RZ, R7.reuse ;  /* 0x000000ffff0b7224 */ /* 0x100fe200078e0007 */
[----:B------:R-:W-:Y:S01]  /*d1e0*/  SHF.R.U32.HI R7, RZ, 0x10, R7 ;  /* 0x00000010ff077819 */ /* 0x000fe20000011607 */
[----:B------:R-:W-:Y:S01]  /*d1f0*/  BSSY B1, `(.L_x_6112) ;  /* 0x000000a000017945 */ /* 0x000fe20003800000 */
        /* <DEDUP_REMOVED lines=8> */
[----:B--2---:R-:W-:Y:S06]  /*d280*/  @!P0 BRA `(.L_x_6113) ;  /* 0x0000017400b48947 */ /* 0x004fec0003800000 */
.L_x_6304:
[----:B------:R-:W-:Y:S05]  /*d290*/  BSYNC B1 ;  /* 0x0000000000017941 */ /* 0x000fea0003800000 */
.L_x_6112:
[----:B------:R-:W-:Y:S04]  /*d2a0*/  BSSY B1, `(.L_x_6114) ;  /* 0x0000055000017945 */ /* 0x000fe80003800000 */
[----:B------:R-:W-:Y:S05]  /*d2b0*/  @P1 BRA `(.L_x_6115) ;  /* 0x00000004004c1947 */ /* 0x000fea0003800000 */
[----:B------:R-:W2:Y:S01]  /*d2c0*/  LDC R4, c[0x0][0x3d4] ;  /* 0x0000f500ff047b82 */ /* 0x000ea20000000800 */
[----:B------:R-:W-:Y:S01]  /*d2d0*/  BSSY B2, `(.L_x_6116) ;  /* 0x000002a000027945 */ /* 0x000fe20003800000 */
[-C--:B--2---:R-:W-:Y:S02]  /*d2e0*/  ISETP.GE.AND P0, PT, R18, R4.reuse, PT ;  /* 0x000000041200720c */ /* 0x084fe40003f06270 */
[----:B------:R-:W-:-:S11]  /*d2f0*/  ISETP.GE.AND P1, PT, R221, R4, PT ;  /* 0x00000004dd00720c */ /* 0x000fd60003f26270 */
[----:B------:R-:W-:Y:S05]  /*d300*/  @P0 BRA `(.L_x_6117) ;  /* 0x0000000000980947 */ /* 0x000fea0003800000 */
[----:B------:R-:W2:Y:S01]  /*d310*/  LDS.128 R4, [R0] ;  /* 0x0000000000047984 */ /* 0x000ea20000000c00 */
[C---:B0-----:R-:W-:Y:S01]  /*d320*/  IMAD.U32 R29, R14.reuse, 0x10000, RZ ;  /* 0x000100000e1d7824 */ /* 0x041fe200078e00ff */
[----:B------:R-:W-:Y:S01]  /*d330*/  LOP3.LUT R28, R14, 0xffff0000, RZ, 0xc0, !PT ;  /* 0xffff00000e1c7812 */ /* 0x000fe200078ec0ff */
[C---:B------:R-:W-:Y:S01]  /*d340*/  IMAD.U32 R27, R12.reuse, 0x10000, RZ ;  /* 0x000100000c1b7824 */ /* 0x040fe200078e00ff */
[----:B------:R-:W-:Y:S01]  /*d350*/  LOP3.LUT R26, R12, 0xffff0000, RZ, 0xc0, !PT ;  /* 0xffff00000c1a7812 */ /* 0x000fe200078ec0ff */
[C---:B--2---:R-:W-:Y:S01]  /*d360*/  IMAD.U32 R20, R4.reuse, 0x10000, RZ ;  /* 0x0001000004147824 */ /* 0x044fe200078e00ff */
        /* <DEDUP_REMOVED lines=22> */
[-C--:B-1----:R-:W-:Y:S01]  /*d4d0*/  FMUL.FTZ R33, R7, R4.reuse ;  /* 0x0000000407217220 */ /* 0x082fe20000410000 */
        /* <DEDUP_REMOVED lines=9> */
.L_x_6117:
[----:B------:R-:W-:Y:S05]  /*d570*/  BSYNC B2 ;  /* 0x0000000000027941 */ /* 0x000fea0003800000 */
.L_x_6116:
[----:B------:R-:W-:Y:S05]  /*d580*/  @P1 BRA `(.L_x_6115) ;  /* 0x0000000000981947 */ /* 0x000fea0003800000 */
[----:B--2---:R-:W2:Y:S01]  /*d590*/  LDS.128 R4, [R0+0x4000] ;  /* 0x0040000000047984 */ /* 0x004ea20000000c00 */
        /* <DEDUP_REMOVED lines=37> */
.L_x_6115:
[----:B------:R-:W-:Y:S05]  /*d7f0*/  BSYNC B1 ;  /* 0x0000000000017941 */ /* 0x000fea0003800000 */
.L_x_6114:
[----:B------:R-:W-:Y:S01]  /*d800*/  ISETP.GE.AND P0, PT, R223, R3, PT ;  /* 0x00000003df00720c */ /* 0x000fe20003f06270 */
[----:B------:R-:W-:-:S12]  /*d810*/  BSSY B1, `(.L_x_6118) ;  /* 0x0000055000017945 */ /* 0x000fd80003800000 */
[----:B------:R-:W-:Y:S05]  /*d820*/  @P0 BRA `(.L_x_6119) ;  /* 0x00000004004c0947 */ /* 0x000fea0003800000 */
[----:B--23--:R-:W2:Y:S01]  /*d830*/  LDC R4, c[0x0][0x3d4] ;  /* 0x0000f500ff047b82 */ /* 0x00cea20000000800 */
[----:B------:R-:W-:Y:S01]  /*d840*/  BSSY B2, `(.L_x_6120) ;  /* 0x000002a000027945 */ /* 0x000fe20003800000 */
[-C--:B--2---:R-:W-:Y:S02]  /*d850*/  ISETP.GE.AND P0, PT, R18, R4.reuse, PT ;  /* 0x000000041200720c */ /* 0x084fe40003f06270 */
[----:B------:R-:W-:-:S11]  /*d860*/  ISETP.GE.AND P1, PT, R221, R4, PT ;  /* 0x00000004dd00720c */ /* 0x000fd60003f26270 */
[----:B------:R-:W-:Y:S05]  /*d870*/  @P0 BRA `(.L_x_6121) ;  /* 0x0000000000980947 */ /* 0x000fea0003800000 */
[----:B------:R-:W2:Y:S01]  /*d880*/  LDS.128 R4, [R0+0x1000] ;  /* 0x0010000000047984 */ /* 0x000ea20000000c00 */
[----:B0-----:R-:W-:Y:S01]  /*d890*/  IMAD.U32 R28, R12, 0x10000, RZ ;  /* 0x000100000c1c7824 */ /* 0x001fe200078e00ff */
[C---:B-1----:R-:W-:Y:S01]  /*d8a0*/  LOP3.LUT R33, R14.reuse, 0xffff0000, RZ, 0xc0, !PT ;  /* 0xffff00000e217812 */ /* 0x042fe200078ec0ff */
[----:B------:R-:W-:Y:S01]  /*d8b0*/  IMAD.U32 R30, R14, 0x10000, RZ ;  /* 0x000100000e1e7824 */ /* 0x000fe200078e00ff */
        /* <DEDUP_REMOVED lines=34> */
.L_x_6121:
[----:B------:R-:W-:Y:S05]  /*dae0*/  BSYNC B2 ;  /* 0x0000000000027941 */ /* 0x000fea0003800000 */
.L_x_6120:
[----:B------:R-:W-:Y:S05]  /*daf0*/  @P1 BRA `(.L_x_6119) ;  /* 0x0000000000981947 */ /* 0x000fea0003800000 */
[----:B--2---:R-:W2:Y:S01]  /*db00*/  LDS.128 R4, [R0+0x5000] ;  /* 0x0050000000047984 */ /* 0x004ea20000000c00 */
        /* <DEDUP_REMOVED lines=37> */
.L_x_6119:
[----:B------:R-:W-:Y:S05]  /*dd60*/  BSYNC B1 ;  /* 0x0000000000017941 */ /* 0x000fea0003800000 */
.L_x_6118:
[----:B------:R-:W-:Y:S01]  /*dd70*/  ISETP.GE.AND P0, PT, R222, R3, PT ;  /* 0x00000003de00720c */ /* 0x000fe20003f06270 */
[----:B------:R-:W-:-:S12]  /*dd80*/  BSSY B1, `(.L_x_6122) ;  /* 0x0000055000017945 */ /* 0x000fd80003800000 */
[----:B------:R-:W-:Y:S05]  /*dd90*/  @P0 BRA `(.L_x_6123) ;  /* 0x00000004004c0947 */ /* 0x000fea0003800000 */
[----:B--234-:R-:W2:Y:S01]  /*dda0*/  LDC R4, c[0x0][0x3d4] ;  /* 0x0000f500ff047b82 */ /* 0x01cea20000000800 */
        /* <DEDUP_REMOVED lines=42> */
.L_x_6125:
[----:B------:R-:W-:Y:S05]  /*e050*/  BSYNC B2 ;  /* 0x0000000000027941 */ /* 0x000fea0003800000 */
.L_x_6124:
        /* <DEDUP_REMOVED lines=39> */
.L_x_6123:
[----:B------:R-:W-:Y:S05]  /*e2d0*/  BSYNC B1 ;  /* 0x0000000000017941 */ /* 0x000fea0003800000 */
.L_x_6122:
[----:B------:R-:W-:-:S13]  /*e2e0*/  ISETP.GE.AND P0, PT, R224, R3, PT ;  /* 0x00000003e000720c */ /* 0x000fda0003f06270 */
[----:B------:R-:W-:Y:S05]  /*e2f0*/  @P0 BRA `(.L_x_6126) ;  /* 0x0000002000580947 */ /* 0x000fea0003800000 */
[----:B------:R-:W5:Y:S01]  /*e300*/  LDC R3, c[0x0][0x3d4] ;  /* 0x0000f500ff037b82 */ /* 0x000f620000000800 */
[----:B------:R-:W-:Y:S01]  /*e310*/  BSSY B1, `(.L_x_6127) ;  /* 0x000002a000017945 */ /* 0x000fe20003800000 */
[-C--:B-----5:R-:W-:Y:S02]  /*e320*/  ISETP.GE.AND P0, PT, R18, R3.reuse, PT ;  /* 0x000000031200720c */ /* 0x0a0fe40003f06270 */
[----:B------:R-:W-:-:S11]  /*e330*/  ISETP.GE.AND P1, PT, R221, R3, PT ;  /* 0x00000003dd00720c */ /* 0x000fd60003f26270 */
[----:B------:R-:W-:Y:S05]  /*e340*/  @P0 BRA `(.L_x_6128) ;  /* 0x0000000000980947 */ /* 0x000fea0003800000 */
[----:B0-234-:R-:W0:Y:S01]  /*e350*/  LDS.128 R4, [R0+0x3000] ;  /* 0x0030000000047984 */ /* 0x01de220000000c00 */
        /* <DEDUP_REMOVED lines=18> */
[----:B------:R-:W-:Y:S01]  /*e480*/  LOP3.LUT R6, R6, 0xffff0000, RZ, 0xc0, !PT ;  /* 0xffff000006067812 */ /* 0x000fe200078ec0ff */
[-C--:B------:R-:W-:Y:S01]  /*e490*/  FFMA.FTZ R5, R28, R20.reuse, -R21 ;  /* 0x000000141c057223 */ /* 0x080fe20000010815 */
[----:B------:R-:W-:Y:S01]  /*e4a0*/  LOP3.LUT R26, R13, 0xffff0000, RZ, 0xc0, !PT ;  /* 0xffff00000d1a7812 */ /* 0x000fe200078ec0ff */
[----:B------:R-:W-:Y:S02]  /*e4b0*/  IMAD.U32 R28, R15, 0x10000, RZ ;  /* 0x000100000f1c7824 */ /* 0x000fe400078e00ff */
[----:B------:R-:W-:Y:S01]  /*e4c0*/  FFMA.FTZ R20, R30, R20, R25 ;  /* 0x000000141e147223 */ /* 0x000fe20000010019 */
[----:B------:R-:W-:Y:S02]  /*e4d0*/  IMAD.U32 R24, R13, 0x10000, RZ ;  /* 0x000100000d187824 */ /* 0x000fe400078e00ff */
        /* <DEDUP_REMOVED lines=13> */
.L_x_6128:
[----:B------:R-:W-:Y:S05]  /*e5b0*/  BSYNC B1 ;  /* 0x0000000000017941 */ /* 0x000fea0003800000 */
.L_x_6127:
        /* <DEDUP_REMOVED lines=40> */
.L_x_6105:
[----:B------:R-:W0:Y:S01]  /*e840*/  LDC R3, c[0x0][0x3d4] ;  /* 0x0000f500ff037b82 */ /* 0x000e220000000800 */
[----:B------:R-:W-:Y:S01]  /*e850*/  IMAD R156, R157, -0x80, R156 ;  /* 0xffffff809d9c7824 */ /* 0x000fe200078e029c */
[----:B------:R-:W-:Y:S02]  /*e860*/  CS2R R4, SRZ ;  /* 0x0000000000047805 */ /* 0x000fe4000001ff00 */
[----:B------:R-:W-:Y:S02]  /*e870*/  CS2R R6, SRZ ;  /* 0x0000000000067805 */ /* 0x000fe4000001ff00 */
[----:B------:R-:W-:Y:S02]  /*e880*/  CS2R R28, SRZ ;  /* 0x00000000001c7805 */ /* 0x000fe4000001ff00 */
[----:B------:R-:W-:Y:S02]  /*e890*/  CS2R R30, SRZ ;  /* 0x00000000001e7805 */ /* 0x000fe4000001ff00 */
[----:B------:R-:W-:Y:S01]  /*e8a0*/  VIMNMX R21, R156, 0x80, PT ;  /* 0x000000809c157848 */ /* 0x000fe20003fe0100 */
[----:B------:R-:W-:Y:S01]  /*e8b0*/  ULDC.64 UR4, c[0x0][0x208] ;  /* 0x0000820000047ab9 */ /* 0x000fe20000000a00 */
[----:B0-----:R-:W-:-:S04]  /*e8c0*/  ISETP.GE.AND P0, PT, R16, R3, PT ;  /* 0x000000031000720c */ /* 0x001fc80003f06270 */
[----:B------:R-:W-:-:S13]  /*e8d0*/  ISETP.GE.OR P1, PT, R22, R21, P0 ;  /* 0x000000151600720c */ /* 0x000fda0000726670 */
[----:B------:R0:W5:Y:S04]  /*e8e0*/  @!P1 LDG.E.128 R4, desc[UR4][R34.64] ;  /* 0x0000000422049981 */ /* 0x000168000c1e1d00 */
[----:B------:R0:W5:Y:S01]  /*e8f0*/  @!P1 LDG.E.128 R28, desc[UR4][R36.64] ;  /* 0x00000004241c9981 */ /* 0x000162000c1e1d00 */
[----:B------:R-:W-:-:S03]  /*e900*/  UMOV UR4, 0xffffffff ;  /* 0xffffffff00047882 */ /* 0x000fc60000000000 */
[----:B------:R-:W-:Y:S05]  /*e910*/  BRA.DIV UR4, `(.L_x_6129) ;  /* 0x0000016204247947 */ /* 0x000fea000b800000 */
.L_x_6307:
[----:B------:R-:W2:Y:S01]  /*e920*/  LDL R9, [R1+0x84] ;  /* 0x0000840001097983 */ /* 0x000ea20000100800 */
[----:B------:R-:W-:Y:S01]  /*e930*/  UMOV UR4, 0xffffffff ;  /* 0xffffffff00047882 */ /* 0x000fe20000000000 */
[----:B--2---:R-:W-:Y:S02]  /*e940*/  LEA.HI R8, R9, R9, RZ, 0x1 ;  /* 0x0000000909087211 */ /* 0x004fe400078f08ff */
[----:B------:R-:W-:Y:S05]  /*e950*/  BRA.DIV UR4, `(.L_x_6130) ;  /* 0x00000162043c7947 */ /* 0x000fea000b800000 */
.L_x_6310:
[----:B------:R-:W-:Y:S01]  /*e960*/  UMOV UR4, 0xffffffff ;  /* 0xffffffff00047882 */ /* 0x000fe20000000000 */
[----:B------:R-:W-:Y:S02]  /*e970*/  LOP3.LUT R8, R8, 0xfffffffe, RZ, 0xc0, !PT ;  /* 0xfffffffe08087812 */ /* 0x000fe400078ec0ff */
[----:B------:R-:W-:Y:S05]  /*e980*/  BRA.DIV UR4, `(.L_x_6131) ;  /* 0x0000016204587947 */ /* 0x000fea000b800000 */
.L_x_6313:
[----:B------:R-:W-:Y:S01]  /*e990*/  UMOV UR4, 0xffffffff ;  /* 0xffffffff00047882 */ /* 0x000fe20000000000 */
[----:B------:R-:W-:Y:S02]  /*e9a0*/  IMAD.IADD R8, R9, 0x1, -R8 ;  /* 0x0000000109087824 */ /* 0x000fe400078e0a08 */
[----:B------:R-:W-:Y:S05]  /*e9b0*/  BRA.DIV UR4, `(.L_x_6132) ;  /* 0x0000016204747947 */ /* 0x000fea000b800000 */
.L_x_6316:
[----:B------:R-:W-:Y:S01]  /*e9c0*/  SHF.L.U32 R9, R8, 0x1f, RZ ;  /* 0x0000001f08097819 */ /* 0x000fe200000006ff */
[----:B------:R-:W2:Y:S01]  /*e9d0*/  S2R R10, SR_TID.X ;  /* 0x00000000000a7919 */ /* 0x000ea20000002100 */
[----:B-----5:R-:W-:Y:S01]  /*e9e0*/  IMAD.MOV.U32 R12, RZ, RZ, R4 ;  /* 0x000000ffff0c7224 */ /* 0x020fe200078e0004 */
[----:B------:R-:W-:Y:S01]  /*e9f0*/  SHF.R.U64 R4, R4, 0x10, R5 ;  /* 0x0000001004047819 */ /* 0x000fe20000001205 */
[----:B------:R-:W3:Y:S01]  /*ea00*/  SYNCS.PHASECHK.TRANS64.TRYWAIT P4, [R2+URZ+0x34800], R9 ;  /* 0x03480009020075a7 */ /* 0x000ee2000808017f */
[----:B-1----:R-:W-:Y:S01]  /*ea10*/  IMAD.MOV.U32 R14, RZ, RZ, R6 ;  /* 0x000000ffff0e7224 */ /* 0x002fe200078e0006 */
[----:B------:R-:W-:Y:S01]  /*ea20*/  SHF.R.U64 R6, R6, 0x10, R7 ;  /* 0x0000001006067819 */ /* 0x000fe20000001207 */
[--C-:B------:R-:W-:Y:S01]  /*ea30*/  IMAD.MOV.U32 R13, RZ, RZ, R5.reuse ;  /* 0x000000ffff0d7224 */ /* 0x100fe200078e0005 */
[----:B------:R-:W-:Y:S01]  /*ea40*/  SHF.R.U32.HI R5, RZ, 0x10, R5 ;  /* 0x00000010ff057819 */ /* 0x000fe20000011605 */
[--C-:B------:R-:W-:Y:S01]  /*ea50*/  IMAD.MOV.U32 R15, RZ, RZ, R7.reuse ;  /* 0x000000ffff0f7224 */ /* 0x100fe200078e0007 */
[----:B------:R-:W-:Y:S01]  /*ea60*/  SHF.R.U32.HI R7, RZ, 0x10, R7 ;  /* 0x00000010ff077819 */ /* 0x000fe20000011607 */
[----:B------:R-:W-:Y:S01]  /*ea70*/  IMAD.MOV.U32 R20, RZ, RZ, R28 ;  /* 0x000000ffff147224 */ /* 0x000fe200078e001c */
[----:B------:R-:W-:Y:S01]  /*ea80*/  PRMT R12, R12, 0x5410, R4 ;  /* 0x000054100c0c7816 */ /* 0x000fe20000000004 */
[----:B------:R-:W-:Y:S01]  /*ea90*/  IMAD.MOV.U32 R24, RZ, RZ, R30 ;  /* 0x000000ffff187224 */ /* 0x000fe200078e001e */
[-C--:B------:R-:W-:Y:S01]  /*eaa0*/  ISETP.GE.OR P1, PT, R22, R21.reuse, P0 ;  /* 0x000000151600720c */ /* 0x080fe20000726670 */
[----:B------:R-:W-:Y:S01]  /*eab0*/  IMAD.MOV.U32 R25, RZ, RZ, R31 ;  /* 0x000000ffff197224 */ /* 0x000fe200078e001f */
[-C--:B------:R-:W-:Y:S01]  /*eac0*/  ISETP.GE.OR P2, PT, R223, R21.reuse, P0 ;  /* 0x00000015df00720c */ /* 0x080fe20000746670 */
[----:B------:R-:W-:Y:S01]  /*ead0*/  BSSY B1, `(.L_x_6133) ;  /* 0x0000014000017945 */ /* 0x000fe20003800000 */
[----:B------:R-:W-:-:S02]  /*eae0*/  ISETP.GE.OR P3, PT, R222, R21, P0 ;  /* 0x00000015de00720c */ /* 0x000fc40000766670 */
[----:B------:R-:W-:Y:S01]  /*eaf0*/  ISETP.GE.OR P0, PT, R224, R21, P0 ;  /* 0x00000015e000720c */ /* 0x000fe20000706670 */
[----:B------:R-:W-:Y:S01]  /*eb00*/  IMAD.MOV.U32 R21, RZ, RZ, R29 ;  /* 0x000000ffff157224 */ /* 0x000fe200078e001d */
[----:B------:R-:W-:Y:S02]  /*eb10*/  PRMT R13, R13, 0x5410, R5 ;  /* 0x000054100d0d7816 */ /* 0x000fe40000000005 */
[----:B------:R-:W-:Y:S02]  /*eb20*/  PRMT R14, R14, 0x5410, R6 ;  /* 0x000054100e0e7816 */ /* 0x000fe40000000006 */
[----:B------:R-:W-:Y:S02]  /*eb30*/  PRMT R15, R15, 0x5410, R7 ;  /* 0x000054100f0f7816 */ /* 0x000fe40000000007 */
[--C-:B------:R-:W-:Y:S02]  /*eb40*/  SHF.R.U64 R5, R28, 0x10, R29.reuse ;  /* 0x000000101c057819 */ /* 0x100fe4000000121d */
[----:B------:R-:W-:-:S02]  /*eb50*/  SHF.R.U32.HI R6, RZ, 0x10, R29 ;  /* 0x00000010ff067819 */ /* 0x000fc4000001161d */
[--C-:B------:R-:W-:Y:S01]  /*eb60*/  SHF.R.U64 R7, R30, 0x10, R31.reuse ;  /* 0x000000101e077819 */ /* 0x100fe2000000121f */
[----:B--2---:R-:W-:Y:S01]  /*eb70*/  VIADD R10, R10, 0xffffff80 ;  /* 0xffffff800a0a7836 */ /* 0x004fe20000000000 */
[----:B------:R-:W-:Y:S02]  /*eb80*/  SHF.R.U32.HI R8, RZ, 0x10, R31 ;  /* 0x00000010ff087819 */ /* 0x000fe4000001161f */
[----:B------:R-:W-:Y:S02]  /*eb90*/  PRMT R20, R20, 0x5410, R5 ;  /* 0x0000541014147816 */ /* 0x000fe40000000005 */
[----:B------:R-:W-:Y:S02]  /*eba0*/  SHF.R.S32.HI R4, RZ, 0x1f, R10 ;  /* 0x0000001fff047819 */ /* 0x000fe4000001140a */
[----:B------:R-:W-:Y:S02]  /*ebb0*/  PRMT R21, R21, 0x5410, R6 ;  /* 0x0000541015157816 */ /* 0x000fe40000000006 */
[----:B------:R-:W-:-:S02]  /*ebc0*/  LEA.HI R4, R4, R10, RZ, 0x3 ;  /* 0x0000000a04047211 */ /* 0x000fc400078f18ff */
[----:B------:R-:W-:Y:S02]  /*ebd0*/  PRMT R24, R24, 0x5410, R7 ;  /* 0x0000541018187816 */ /* 0x000fe40000000007 */
[----:B------:R-:W-:Y:S02]  /*ebe0*/  PRMT R25, R25, 0x5410, R8 ;  /* 0x0000541019197816 */ /* 0x000fe40000000008 */
[----:B------:R-:W-:Y:S01]  /*ebf0*/  LOP3.LUT R4, R4, 0xfffffff8, RZ, 0xc0, !PT ;  /* 0xfffffff804047812 */ /* 0x000fe200078ec0ff */
[----:B---3--:R-:W-:Y:S06]  /*ec00*/  @!P4 BRA `(.L_x_6134) ;  /* 0x000001600008c947 */ /* 0x008fec0003800000 */
.L_x_6317:
[----:B------:R-:W-:Y:S05]  /*ec10*/  BSYNC B1 ;  /* 0x0000000000017941 */ /* 0x000fea0003800000 */
.L_x_6133:
[----:B------:R-:W2:Y:S01]  /*ec20*/  S2R R10, SR_TID.X ;  /* 0x00000000000a7919 */ /* 0x000ea20000002100 */
[----:B------:R-:W-:Y:S01]  /*ec30*/  BSSY B1, `(.L_x_6135) ;  /* 0x0000061000017945 */ /* 0x000fe20003800000 */
[----:B--2---:R-:W-:-:S04]  /*ec40*/  VIADD R10, R10, 0xffffff80 ;  /* 0xffffff800a0a7836 */ /* 0x004fc80000000000 */
[----:B------:R-:W-:Y:S01]  /*ec50*/  IMAD.IADD R26, R10, 0x1, -R4 ;  /* 0x000000010a1a7824 */ /* 0x000fe200078e0a04 */
[----:B------:R-:W-:Y:S06]  /*ec60*/  @P1 BRA `(.L_x_6136) ;  /* 0x0000000400741947 */ /* 0x000fec0003800000 */
[----:B------:R-:W2:Y:S04]  /*ec70*/  LDL R6, [R1+0x3c] ;  /* 0x00003c0001067983 */ /* 0x000ea80000100800 */
[----:B------:R-:W3:Y:S01]  /*ec80*/  LDL R8, [R1+0x64] ;  /* 0x0000640001087983 */ /* 0x000ee20000100800 */
[----:B------:R-:W-:Y:S01]  /*ec90*/  LEA.HI R4, R3, R26, RZ, 0x1d ;  /* 0x0000001a03047211 */ /* 0x000fe200078fe8ff */
[C---:B------:R-:W-:Y:S01]  /*eca0*/  IMAD.U32 R38, R20.reuse, 0x10000, RZ ;  /* 0x0001000014267824 */ /* 0x040fe200078e00ff */
[----:B------:R-:W-:Y:S01]  /*ecb0*/  LOP3.LUT R39, R20, 0xffff0000, RZ, 0xc0, !PT ;  /* 0xffff000014277812 */ /* 0x000fe200078ec0ff */
[----:B0-----:R-:W-:Y:S01]  /*ecc0*/  IMAD.U32 R37, R12, 0x10000, RZ ;  /* 0x000100000c257824 */ /* 0x001fe200078e00ff */
[----:B------:R-:W-:Y:S01]  /*ecd0*/  SHF.R.S32.HI R7, RZ, 0x1f, R4 ;  /* 0x0000001fff077819 */ /* 0x000fe20000011404 */
[----:B------:R-:W-:-:S03]  /*ece0*/  IMAD.SHL.U32 R5, R4, 0x8, RZ ;  /* 0x0000000804057824 */ /* 0x000fc600078e00ff */
[----:B------:R-:W-:Y:S02]  /*ecf0*/  LEA.HI R7, R7, R4, RZ, 0x3 ;  /* 0x0000000407077211 */ /* 0x000fe400078f18ff */
[----:B------:R-:W-:-:S03]  /*ed00*/  LOP3.LUT R5, R5, 0x38, RZ, 0xc0, !PT ;  /* 0x0000003805057812 */ /* 0x000fc600078ec0ff */
[----:B------:R-:W-:-:S05]  /*ed10*/  IMAD.SHL.U32 R7, R7, 0x400, RZ ;  /* 0x0000040007077824 */ /* 0x000fca00078e00ff */
[----:B------:R-:W-:Y:S02]  /*ed20*/  LOP3.LUT R7, R7, 0x7fffe000, RZ, 0xc0, !PT ;  /* 0x7fffe00007077812 */ /* 0x000fe400078ec0ff */
[----:B--2---:R-:W-:Y:S02]  /*ed30*/  LOP3.LUT R5, R5, 0x1c0, R6, 0xf8, !PT ;  /* 0x000001c005057812 */ /* 0x004fe400078ef806 */
[----:B------:R-:W-:Y:S02]  /*ed40*/  SHF.R.S32.HI R6, RZ, 0x1f, R10 ;  /* 0x0000001fff067819 */ /* 0x000fe4000001140a */
[----:B---3--:R-:W-:Y:S02]  /*ed50*/  LOP3.LUT R4, R5, R8, RZ, 0x3c, !PT ;  /* 0x0000000805047212 */ /* 0x008fe400078e3cff */
[----:B------:R-:W-:-:S05]  /*ed60*/  LEA.HI R6, R6, R10, RZ, 0x6 ;  /* 0x0000000a06067211 */ /* 0x000fca00078f30ff */
[----:B------:R-:W-:-:S05]  /*ed70*/  IMAD.SHL.U32 R6, R6, 0x8, RZ ;  /* 0x0000000806067824 */ /* 0x000fca00078e00ff */
[----:B------:R-:W-:-:S04]  /*ed80*/  LOP3.LUT R6, R6, 0xfffffe00, RZ, 0xc0, !PT ;  /* 0xfffffe0006067812 */ /* 0x000fc800078ec0ff */
[----:B-1----:R-:W-:Y:S02]  /*ed90*/  IADD3 R9, R4, R7, R6 ;  /* 0x0000000704097210 */ /* 0x002fe40007ffe006 */
        /* <DEDUP_REMOVED lines=15> */
[CC--:B------:R-:W-:Y:S01]  /*ee90*/  FMUL.FTZ R41, R33.reuse, R38.reuse ;  /* 0x0000002621297220 */ /* 0x0c0fe20000410000 */
[----:B------:R-:W-:Y:S01]  /*eea0*/  FMUL.FTZ R43, R33, R37 ;  /* 0x00000025212b7220 */ /* 0x000fe20000410000 */
[----:B------:R-:W-:Y:S01]  /*eeb0*/  LOP3.LUT R33, R12, 0xffff0000, RZ, 0xc0, !PT ;  /* 0xffff00000c217812 */ /* 0x000fe200078ec0ff */
[----:B------:R-:W-:Y:S01]  /*eec0*/  FMUL.FTZ R45, R8, R39 ;  /* 0x00000027082d7220 */ /* 0x000fe20000410000 */
[C---:B------:R-:W-:Y:S01]  /*eed0*/  FFMA.FTZ R41, R28.reuse, R37, -R41 ;  /* 0x000000251c297223 */ /* 0x040fe20000010829 */
[----:B------:R-:W-:Y:S01]  /*eee0*/  FFMA.FTZ R43, R28, R38, R43 ;  /* 0x000000261c2b7223 */ /* 0x000fe2000001002b */
[----:B------:R-:W-:-:S02]  /*eef0*/  IMAD.U32 R37, R21, 0x10000, RZ ;  /* 0x0001000015257824 */ /* 0x000fc400078e00ff */
[-C--:B------:R-:W-:Y:S01]  /*ef00*/  FMUL.FTZ R47, R8, R33.reuse ;  /* 0x00000021082f7220 */ /* 0x080fe20000410000 */
[----:B------:R-:W-:Y:S02]  /*ef10*/  IMAD.U32 R28, R13, 0x10000, RZ ;  /* 0x000100000d1c7824 */ /* 0x000fe400078e00ff */
[----:B------:R-:W-:Y:S01]  /*ef20*/  FFMA.FTZ R38, R4, R33, -R45 ;  /* 0x0000002104267223 */ /* 0x000fe2000001082d */
[----:B------:R-:W-:Y:S01]  /*ef30*/  FMUL.FTZ R40, R34, R37 ;  /* 0x0000002522287220 */ /* 0x000fe20000410000 */
[----:B------:R-:W-:Y:S02]  /*ef40*/  IMAD.U32 R35, R10, 0x10000, RZ ;  /* 0x000100000a237824 */ /* 0x000fe400078e00ff */
[-C--:B------:R-:W-:Y:S01]  /*ef50*/  FMUL.FTZ R42, R34, R28.reuse ;  /* 0x0000001c222a7220 */ /* 0x080fe20000410000 */
[----:B------:R-:W-:Y:S02]  /*ef60*/  IMAD.U32 R8, R24, 0x10000, RZ ;  /* 0x0001000018087824 */ /* 0x000fe400078e00ff */
[----:B------:R-:W-:Y:S01]  /*ef70*/  FFMA.FTZ R34, R4, R39, R47 ;  /* 0x0000002704227223 */ /* 0x000fe2000001002f */
[----:B------:R-:W-:Y:S01]  /*ef80*/  IMAD.U32 R4, R14, 0x10000, RZ ;  /* 0x000100000e047824 */ /* 0x000fe200078e00ff */
[----:B------:R-:W-:Y:S01]  /*ef90*/  LOP3.LUT R10, R10, 0xffff0000, RZ, 0xc0, !PT ;  /* 0xffff00000a0a7812 */ /* 0x000fe200078ec0ff */
[C---:B------:R-:W-:Y:S01]  /*efa0*/  FFMA.FTZ R40, R29.reuse, R28, -R40 ;  /* 0x0000001c1d287223 */ /* 0x040fe20000010828 */
[----:B------:R-:W-:Y:S01]  /*efb0*/  FFMA.FTZ R42, R29, R37, R42 ;  /* 0x000000251d2a7223 */ /* 0x000fe2000001002a */
[----:B------:R-:W-:Y:S01]  /*efc0*/  LOP3.LUT R33, R24, 0xffff0000, RZ, 0xc0, !PT ;  /* 0xffff000018217812 */ /* 0x000fe200078ec0ff */
[C---:B------:R-:W-:Y:S01]  /*efd0*/  FMUL.FTZ R37, R35.reuse, R8 ;  /* 0x0000000823257220 */ /* 0x040fe20000410000 */
[----:B------:R-:W-:Y:S01]  /*efe0*/  LOP3.LUT R29, R14, 0xffff0000, RZ, 0xc0, !PT ;  /* 0xffff00000e1d7812 */ /* 0x000fe200078ec0ff */
[----:B------:R-:W-:Y:S01]  /*eff0*/  FMUL.FTZ R35, R35, R4 ;  /* 0x0000000423237220 */ /* 0x000fe20000410000 */
[----:B------:R-:W-:-:S02]  /*f000*/  IMAD.U32 R36, R11, 0x10000, RZ ;  /* 0x000100000b247824 */ /* 0x000fc400078e00ff */
[----:B------:R-:W-:Y:S01]  /*f010*/  FMUL.FTZ R39, R10, R33 ;  /* 0x000000210a277220 */ /* 0x000fe20000410000 */
[----:B------:R-:W-:Y:S02]  /*f020*/  IMAD.U32 R28, R25, 0x10000, RZ ;  /* 0x00010000191c7824 */ /* 0x000fe400078e00ff */
[----:B------:R-:W-:Y:S01]  /*f030*/  FFMA.FTZ R37, R30, R4, -R37 ;  /* 0x000000041e257223 */ /* 0x000fe20000010825 */
[----:B------:R-:W-:Y:S01]  /*f040*/  FMUL.FTZ R10, R10, R29 ;  /* 0x0000001d0a0a7220 */ /* 0x000fe20000410000 */
[----:B------:R-:W-:Y:S01]  /*f050*/  FFMA.FTZ R35, R30, R8, R35 ;  /* 0x000000081e237223 */ /* 0x000fe20000010023 */
[----:B------:R-:W-:Y:S02]  /*f060*/  IMAD.U32 R4, R15, 0x10000, RZ ;  /* 0x000100000f047824 */ /* 0x000fe400078e00ff */
[----:B------:R-:W-:Y:S01]  /*f070*/  FMUL.FTZ R8, R36, R28 ;  /* 0x0000001c24087220 */ /* 0x000fe20000410000 */
[C---:B------:R-:W-:Y:S01]  /*f080*/  FFMA.FTZ R44, R6.reuse, R33, R10 ;  /* 0x00000021062c7223 */ /* 0x040fe2000001000a */
[----:B------:R-:W-:Y:S01]  /*f090*/  LOP3.LUT R11, R11, 0xffff0000, RZ, 0xc0, !PT ;  /* 0xffff00000b0b7812 */ /* 0x000fe200078ec0ff */
[----:B------:R-:W-:Y:S01]  /*f0a0*/  FFMA.FTZ R30, R6, R29, -R39 ;  /* 0x0000001d061e7223 */ /* 0x000fe20000010827 */
[-C--:B------:R-:W-:Y:S01]  /*f0b0*/  FFMA.FTZ R33, R31, R4.reuse, -R8 ;  /* 0x000000041f217223 */ /* 0x080fe20000010808 */
        /* <DEDUP_REMOVED lines=24> */
.L_x_6136:
[----:B------:R-:W-:Y:S05]  /*f240*/  BSYNC B1 ;  /* 0x0000000000017941 */ /* 0x000fea0003800000 */
.L_x_6135:
[----:B------:R-:W-:Y:S04]  /*f250*/  BSSY B1, `(.L_x_6137) ;  /* 0x0000060000017945 */ /* 0x000fe80003800000 */
[----:B------:R-:W-:Y:S05]  /*f260*/  @P2 BRA `(.L_x_6138) ;  /* 0x0000000400782947 */ /* 0x000fea0003800000 */
[----:B--2---:R-:W2:Y:S04]  /*f270*/  LDL R0, [R1+0x8c] ;  /* 0x00008c0001007983 */ /* 0x004ea80000100800 */
[----:B-1----:R-:W3:Y:S04]  /*f280*/  LDL R9, [R1+0x38] ;  /* 0x0000380001097983 */ /* 0x002ee80000100800 */
[----:B------:R-:W4:Y:S04]  /*f290*/  LDL R8, [R1+0x5c] ;  /* 0x00005c0001087983 */ /* 0x000f280000100800 */
[----:B------:R-:W4:Y:S01]  /*f2a0*/  LDL R7, [R1+0x4c] ;  /* 0x00004c0001077983 */ /* 0x000f220000100800 */
[C---:B------:R-:W-:Y:S01]  /*f2b0*/  IMAD.U32 R39, R20.reuse, 0x10000, RZ ;  /* 0x0001000014277824 */ /* 0x040fe200078e00ff */
[----:B------:R-:W-:Y:S01]  /*f2c0*/  LOP3.LUT R44, R20, 0xffff0000, RZ, 0xc0, !PT ;  /* 0xffff0000142c7812 */ /* 0x000fe200078ec0ff */
[C---:B0-----:R-:W-:Y:S01]  /*f2d0*/  IMAD.U32 R37, R12.reuse, 0x10000, RZ ;  /* 0x000100000c257824 */ /* 0x041fe200078e00ff */
[----:B------:R-:W-:Y:S01]  /*f2e0*/  LOP3.LUT R40, R12, 0xffff0000, RZ, 0xc0, !PT ;  /* 0xffff00000c287812 */ /* 0x000fe200078ec0ff */
[C---:B------:R-:W-:Y:S01]  /*f2f0*/  IMAD.U32 R46, R21.reuse, 0x10000, RZ ;  /* 0x00010000152e7824 */ /* 0x040fe200078e00ff */
[----:B------:R-:W-:Y:S01]  /*f300*/  LOP3.LUT R47, R21, 0xffff0000, RZ, 0xc0, !PT ;  /* 0xffff0000152f7812 */ /* 0x000fe200078ec0ff */
[----:B------:R-:W-:Y:S01]  /*f310*/  IMAD.U32 R42, R13, 0x10000, RZ ;  /* 0x000100000d2a7824 */ /* 0x000fe200078e00ff */
[----:B------:R-:W-:Y:S01]  /*f320*/  LOP3.LUT R49, R25, 0xffff0000, RZ, 0xc0, !PT ;  /* 0xffff000019317812 */ /* 0x000fe200078ec0ff */
[----:B------:R-:W-:Y:S01]  /*f330*/  IMAD.U32 R43, R24, 0x10000, RZ ;  /* 0x00010000182b7824 */ /* 0x000fe200078e00ff */
[----:B------:R-:W-:-:S02]  /*f340*/  LOP3.LUT R45, R15, 0xffff0000, RZ, 0xc0, !PT ;  /* 0xffff00000f2d7812 */ /* 0x000fc400078ec0ff */
[----:B--2---:R-:W-:Y:S02]  /*f350*/  R2UR UR4, R0 ;  /* 0x00000000000472ca */ /* 0x004fe400000e0000 */
[----:B------:R-:W-:Y:S02]  /*f360*/  LEA.HI R0, R3, R26, RZ, 0x1d ;  /* 0x0000001a03007211 */ /* 0x000fe400078fe8ff */
[----:B---3--:R-:W-:Y:S02]  /*f370*/  LOP3.LUT R6, R9, 0x38, R16, 0xf8, !PT ;  /* 0x0000003809067812 */ /* 0x008fe400078ef810 */
[----:B------:R-:W-:Y:S01]  /*f380*/  SHF.R.S32.HI R5, RZ, 0x1f, R0 ;  /* 0x0000001fff057819 */ /* 0x000fe20000011400 */
[----:B------:R-:W-:-:S03]  /*f390*/  IMAD.SHL.U32 R4, R0, 0x8, RZ ;  /* 0x0000000800047824 */ /* 0x000fc600078e00ff */
[----:B------:R-:W-:Y:S02]  /*f3a0*/  LEA.HI R5, R5, R0, RZ, 0x3 ;  /* 0x0000000005057211 */ /* 0x000fe400078f18ff */
[----:B------:R-:W-:Y:S02]  /*f3b0*/  LOP3.LUT R0, R9, 0x38, R4, 0xf8, !PT ;  /* 0x0000003809007812 */ /* 0x000fe400078ef804 */
[----:B----4-:R-:W-:Y:S01]  /*f3c0*/  LOP3.LUT R6, R7, R6, R8, 0xf6, !PT ;  /* 0x0000000607067212 */ /* 0x010fe200078ef608 */
[----:B------:R-:W-:Y:S01]  /*f3d0*/  IMAD.SHL.U32 R5, R5, 0x400, RZ ;  /* 0x0000040005057824 */ /* 0x000fe200078e00ff */
[----:B------:R-:W-:Y:S02]  /*f3e0*/  LOP3.LUT R0, R0, R8, RZ, 0x3c, !PT ;  /* 0x0000000800007212 */ /* 0x000fe400078e3cff */
[----:B------:R-:W-:Y:S02]  /*f3f0*/  LEA R48, R6, UR4, 0x1 ;  /* 0x0000000406307c11 */ /* 0x000fe4000f8e08ff */
        /* <DEDUP_REMOVED lines=23> */
[-C--:B------:R-:W-:Y:S01]  /*f570*/  FMUL.FTZ R37, R46, R33.reuse ;  /* 0x000000212e257220 */ /* 0x080fe20000410000 */
[----:B------:R-:W-:Y:S01]  /*f580*/  FMUL.FTZ R27, R40, R8 ;  /* 0x00000008281b7220 */ /* 0x000fe20000410000 */
[----:B------:R-:W-:Y:S01]  /*f590*/  FMUL.FTZ R33, R42, R33 ;  /* 0x000000212a217220 */ /* 0x000fe20000410000 */
[----:B------:R-:W-:Y:S02]  /*f5a0*/  IMAD.U32 R39, R14, 0x10000, RZ ;  /* 0x000100000e277824 */ /* 0x000fe400078e00ff */
[-C--:B------:R-:W-:Y:S01]  /*f5b0*/  FFMA.FTZ R31, R40, R4.reuse, -R31 ;  /* 0x00000004281f7223 */ /* 0x080fe2000001081f */
[----:B------:R-:W-:Y:S01]  /*f5c0*/  FFMA.FTZ R27, R44, R4, R27 ;  /* 0x000000042c1b7223 */ /* 0x000fe2000001001b */
[-C--:B------:R-:W-:Y:S01]  /*f5d0*/  FFMA.FTZ R37, R42, R28.reuse, -R37 ;  /* 0x0000001c2a257223 */ /* 0x080fe20000010825 */
[----:B------:R-:W-:Y:S01]  /*f5e0*/  FFMA.FTZ R33, R46, R28, R33 ;  /* 0x0000001c2e217223 */ /* 0x000fe20000010021 */
[----:B------:R-:W-:Y:S01]  /*f5f0*/  LOP3.LUT R10, R10, 0xffff0000, RZ, 0xc0, !PT ;  /* 0xffff00000a0a7812 */ /* 0x000fe200078ec0ff */
[-C--:B------:R-:W-:Y:S01]  /*f600*/  FMUL.FTZ R4, R43, R34.reuse ;  /* 0x000000222b047220 */ /* 0x080fe20000410000 */
[----:B------:R-:W-:Y:S01]  /*f610*/  LOP3.LUT R28, R14, 0xffff0000, RZ, 0xc0, !PT ;  /* 0xffff00000e1c7812 */ /* 0x000fe200078ec0ff */
[----:B------:R-:W-:Y:S01]  /*f620*/  FMUL.FTZ R34, R39, R34 ;  /* 0x0000002227227220 */ /* 0x000fe20000410000 */
[----:B------:R-:W-:Y:S01]  /*f630*/  LOP3.LUT R40, R24, 0xffff0000, RZ, 0xc0, !PT ;  /* 0xffff000018287812 */ /* 0x000fe200078ec0ff */
        /* <DEDUP_REMOVED lines=8> */
[-C--:B------:R-:W-:Y:S01]  /*f6c0*/  FMUL.FTZ R29, R42, R35.reuse ;  /* 0x000000232a1d7220 */ /* 0x080fe20000410000 */
[----:B------:R-:W-:Y:S01]  /*f6d0*/  LOP3.LUT R43, R13, 0xffff0000, RZ, 0xc0, !PT ;  /* 0xffff00000d2b7812 */ /* 0x000fe200078ec0ff */
[----:B------:R-:W-:Y:S01]  /*f6e0*/  FFMA.FTZ R39, R28, R6, -R39 ;  /* 0x000000061c277223 */ /* 0x000fe20000010827 */
[C---:B------:R-:W-:Y:S01]  /*f6f0*/  FMUL.FTZ R35, R4.reuse, R35 ;  /* 0x0000002304237220 */ /* 0x040fe20000410000 */
[----:B------:R-:W-:Y:S01]  /*f700*/  FFMA.FTZ R29, R4, R30, -R29 ;  /* 0x0000001e041d7223 */ /* 0x000fe2000001081d */
[----:B------:R-:W-:Y:S01]  /*f710*/  FFMA.FTZ R41, R40, R6, R41 ;  /* 0x0000000628297223 */ /* 0x000fe20000010029 */
        /* <DEDUP_REMOVED lines=19> */
.L_x_6138:
[----:B------:R-:W-:Y:S05]  /*f850*/  BSYNC B1 ;  /* 0x0000000000017941 */ /* 0x000fea0003800000 */
.L_x_6137:
[----:B------:R-:W-:Y:S04]  /*f860*/  BSSY B1, `(.L_x_6139) ;  /* 0x0000060000017945 */ /* 0x000fe80003800000 */
[----:B------:R-:W-:Y:S05]  /*f870*/  @P3 BRA `(.L_x_6140) ;  /* 0x0000000400783947 */ /* 0x000fea0003800000 */
[----:B--23--:R-:W2:Y:S04]  /*f880*/  LDL R0, [R1+0x8c] ;  /* 0x00008c0001007983 */ /* 0x00cea80000100800 */
        /* <DEDUP_REMOVED lines=93> */
.L_x_6140:
[----:B------:R-:W-:Y:S05]  /*fe60*/  BSYNC B1 ;  /* 0x0000000000017941 */ /* 0x000fea0003800000 */
.L_x_6139:
[----:B------:R-:W-:Y:S05]  /*fe70*/  @P0 BRA `(.L_x_6126) ;  /* 0x0000000400780947 */ /* 0x000fea0003800000 */
[----:B--234-:R-:W2:Y:S04]  /*fe80*/  LDL R0, [R1+0x8c] ;  /* 0x00008c0001007983 */ /* 0x01cea80000100800 */
[----:B------:R-:W3:Y:S04]  /*fe90*/  LDL R8, [R1+0x30] ;  /* 0x0000300001087983 */ /* 0x000ee80000100800 */
[----:B------:R-:W4:Y:S04]  /*fea0*/  LDL R7, [R1+0x50] ;  /* 0x0000500001077983 */ /* 0x000f280000100800 */
[----:B------:R-:W5:Y:S01]  /*feb0*/  LDL R6, [R1+0x54] ;  /* 0x0000540001067983 */ /* 0x000f620000100800 */
[----:B------:R-:W-:Y:S01]  /*fec0*/  LEA.HI R3, R3, R26, RZ, 0x1d ;  /* 0x0000001a03037211 */ /* 0x000fe200078fe8ff */
[C---:B0-----:R-:W-:Y:S01]  /*fed0*/  IMAD.U32 R36, R20.reuse, 0x10000, RZ ;  /* 0x0001000014247824 */ /* 0x041fe200078e00ff */
[----:B------:R-:W-:Y:S01]  /*fee0*/  LOP3.LUT R38, R20, 0xffff0000, RZ, 0xc0, !PT ;  /* 0xffff000014267812 */ /* 0x000fe200078ec0ff */
[C---:B------:R-:W-:Y:S01]  /*fef0*/  IMAD.U32 R34, R12.reuse, 0x10000, RZ ;  /* 0x000100000c227824 */ /* 0x040fe200078e00ff */
[----:B------:R-:W-:Y:S01]  /*ff00*/  SHF.R.S32.HI R4, RZ, 0x1f, R3 ;  /* 0x0000001fff047819 */ /* 0x000fe20000011403 */
[----:B------:R-:W-:Y:S01]  /*ff10*/  IMAD.U32 R20, R13, 0x10000, RZ ;  /* 0x000100000d147824 */ /* 0x000fe200078e00ff */
[----:B------:R-:W-:Y:S01]  /*ff20*/  LOP3.LUT R12, R12, 0xffff0000, RZ, 0xc0, !PT ;  /* 0xffff00000c0c7812 */ /* 0x000fe200078ec0ff */
[----:B------:R-:W-:Y:S01]  /*ff30*/  IMAD.U32 R43, R24, 0x10000, RZ ;  /* 0x00010000182b7824 */ /* 0x000fe200078e00ff */
[----:B------:R-:W-:-:S02]  /*ff40*/  LEA.HI R4, R4, R3, RZ, 0x3 ;  /* 0x0000000304047211 */ /* 0x000fc400078f18ff */
[----:B------:R-:W-:Y:S02]  /*ff50*/  LOP3.LUT R24, R24, 0xffff0000, RZ, 0xc0, !PT ;  /* 0xffff000018187812 */ /* 0x000fe400078ec0ff */
[----:B------:R-:W-:Y:S01]  /*ff60*/  LOP3.LUT R13, R13, 0xffff0000, RZ, 0xc0, !PT ;  /* 0xffff00000d0d7812 */ /* 0x000fe200078ec0ff */
[----:B------:R-:W-:Y:S01]  /*ff70*/  IMAD.SHL.U32 R4, R4, 0x400, RZ ;  /* 0x0000040004047824 */ /* 0x000fe200078e00ff */
[----:B--2---:R-:W-:Y:S01]  /*ff80*/  R2UR UR4, R0 ;  /* 0x00000000000472ca */ /* 0x004fe200000e0000 */
[----:B------:R-:W-:-:S03]  /*ff90*/  IMAD.SHL.U32 R0, R3, 0x8, RZ ;  /* 0x0000000803007824 */ /* 0x000fc600078e00ff */
[----:B------:R-:W-:Y:S02]  /*ffa0*/  LOP3.LUT R3, R4, 0x7fffe000, RZ, 0xc0, !PT ;  /* 0x7fffe00004037812 */ /* 0x000fe400078ec0ff */
[C---:B---3--:R-:W-:Y:S02]  /*ffb0*/  LOP3.LUT R5, R8.reuse, 0x38, R16, 0xf8, !PT ;  /* 0x0000003808057812 */ /* 0x048fe400078ef810 */
[----:B------:R-:W-:-:S04]  /*ffc0*/  LOP3.LUT R0, R8, 0x38, R0, 0xf8, !PT ;  /* 0x0000003808007812 */ /* 0x000fc800078ef800 */
[----:B----4-:R-:W-:Y:S02]  /*ffd0*/  LOP3.LUT R0, R0, R7, RZ, 0x3c, !PT ;  /* 0x0000000700007212 */ /* 0x010fe400078e3cff */
[----:B-----5:R-:W-:Y:S02]  /*ffe0*/  LOP3.LUT R5, R6, R5, R7, 0xf6, !PT ;  /* 0x0000000506057212 */ /* 0x020fe400078ef607 */
[----:B------:R-:W-:Y:S02]  /*fff0*/  IADD3 R3, R0, R3, R6 ;  /* 0x0000000300037210 */ /* 0x000fe40007ffe006 */
[----:B------:R-:W-:-:S03]  /*10000*/  LEA R40, R5, UR4, 0x1 ;  /* 0x0000000405287c11 */ /* 0x000fc6000f8e08ff */
[----:B------:R-:W-:Y:S02]  /*10010*/  IMAD R3, R3, 0x2, R2 ;  /* 0x0000000203037824 */ /* 0x000fe400078e0202 */
[----:B------:R-:W0:Y:S04]  /*10020*/  LDS.128 R4, [R40] ;  /* 0x0000000028047984 */ /* 0x000e280000000c00 */
[----:B-1----:R-:W1:Y:S01]  /*10030*/  LDS.128 R8, [R3+0x16400] ;  /* 0x0164000003087984 */ /* 0x002e620000000c00 */
        /* <DEDUP_REMOVED lines=10> */
[-C--:B------:R-:W-:Y:S01]  /*100e0*/  FMUL.FTZ R37, R38, R8.reuse ;  /* 0x0000000826257220 */ /* 0x080fe20000410000 */
[----:B------:R-:W-:Y:S01]  /*100f0*/  FMUL.FTZ R39, R12, R8 ;  /* 0x000000080c277220 */ /* 0x000fe20000410000 */
[----:B------:R-:W-:Y:S01]  /*10100*/  FFMA.FTZ R35, R34, R0, -R35 ;  /* 0x0000000022237223 */ /* 0x000fe20000010823 */
[----:B------:R-:W-:-:S02]  /*10110*/  IMAD.U32 R34, R21, 0x10000, RZ ;  /* 0x0001000015227824 */ /* 0x000fc400078e00ff */
[----:B------:R-:W-:Y:S01]  /*10120*/  FFMA.FTZ R29, R36, R0, R29 ;  /* 0x00000000241d7223 */ /* 0x000fe2000001001d */
[----:B------:R-:W-:Y:S02]  /*10130*/  IMAD.U32 R31, R10, 0x10000, RZ ;  /* 0x000100000a1f7824 */ /* 0x000fe400078e00ff */
[-C--:B------:R-:W-:Y:S01]  /*10140*/  FFMA.FTZ R0, R12, R4.reuse, -R37 ;  /* 0x000000040c007223 */ /* 0x080fe20000010825 */
[----:B------:R-:W-:Y:S01]  /*10150*/  FFMA.FTZ R8, R38, R4, R39 ;  /* 0x0000000426087223 */ /* 0x000fe20000010027 */
[-C--:B------:R-:W-:Y:S01]  /*10160*/  FMUL.FTZ R37, R34, R30.reuse ;  /* 0x0000001e22257220 */ /* 0x080fe20000410000 */
[----:B------:R-:W-:Y:S01]  /*10170*/  FMUL.FTZ R41, R20, R30 ;  /* 0x0000001e14297220 */ /* 0x000fe20000410000 */
[----:B------:R-:W-:Y:S02]  /*10180*/  IMAD.U32 R39, R14, 0x10000, RZ ;  /* 0x000100000e277824 */ /* 0x000fe400078e00ff */
[-C--:B------:R-:W-:Y:S01]  /*10190*/  FMUL.FTZ R4, R43, R31.reuse ;  /* 0x0000001f2b047220 */ /* 0x080fe20000410000 */
[----:B------:R-:W-:Y:S01]  /*101a0*/  IMAD.U32 R27, R6, 0x10000, RZ ;  /* 0x00010000061b7824 */ /* 0x000fe200078e00ff */
        /* <DEDUP_REMOVED lines=9> */
[----:B------:R-:W-:Y:S02]  /*10240*/  IMAD.U32 R4, R15, 0x10000, RZ ;  /* 0x000100000f047824 */ /* 0x000fe400078e00ff */
[----:B------:R-:W-:Y:S01]  /*10250*/  FMUL.FTZ R39, R14, R10 ;  /* 0x0000000a0e277220 */ /* 0x000fe20000410000 */
[----:B------:R-:W-:Y:S01]  /*10260*/  LOP3.LUT R6, R6, 0xffff0000, RZ, 0xc0, !PT ;  /* 0xffff000006067812 */ /* 0x000fe200078ec0ff */
[----:B------:R-:W-:Y:S01]  /*10270*/  FFMA.FTZ R10, R43, R27, R12 ;  /* 0x0000001b2b0a7223 */ /* 0x000fe2000001000c */
[----:B------:R-:W-:Y:S01]  /*10280*/  IMAD.U32 R28, R7, 0x10000, RZ ;  /* 0x00010000071c7824 */ /* 0x000fe200078e00ff */
[----:B------:R-:W-:Y:S01]  /*10290*/  LOP3.LUT R11, R11, 0xffff0000, RZ, 0xc0, !PT ;  /* 0xffff00000b0b7812 */ /* 0x000fe200078ec0ff */
        /* <DEDUP_REMOVED lines=28> */
.L_x_6126:
[----:B------:R-:W-:Y:S05]  /*10460*/  BSYNC B0 ;  /* 0x0000000000007941 */ /* 0x000fea0003800000 */
.L_x_6104:
        /* <DEDUP_REMOVED lines=8> */
.L_x_6102:
[----:B------:R-:W-:-:S06]  /*104f0*/  ULOP3.LUT UR4, UR60, 0x1, URZ, 0xfc, !UPT ;  /* 0x000000013c047892 */ /* 0x000fcc000f8efc3f */
[----:B0-234-:R-:W-:-:S05]  /*10500*/  IMAD.U32 R0, RZ, RZ, UR4 ;  /* 0x00000004ff007e24 */ /* 0x01dfca000f8e00ff */
[----:B------:R-:W-:-:S13]  /*10510*/  ISETP.NE.AND P0, PT, R0, 0x3, PT ;  /* 0x000000030000780c */ /* 0x000fda0003f05270 */
[----:B------:R-:W-:Y:S05]  /*10520*/  @!P0 BRA `(.L_x_6141) ;  /* 0x0000000000048947 */ /* 0x000fea0003800000 */
[----:B------:R-:W-:Y:S01]  /*10530*/  BPT.TRAP 0x1 ;  /* 0x000000040000795c */ /* 0x000fe20000300000 */
.L_x_6141:
[----:B------:R-:W2:Y:S01]  /*10540*/  LDL R3, [R1+0x4] ;  /* 0x0000040001037983 */ /* 0x000ea20000100800 */
[----:B------:R-:W-:Y:S01]  /*10550*/  IMAD R0, R228, 0x8, R2 ;  /* 0x00000008e4007824 */ /* 0x000fe200078e0202 */
[----:B--2---:R-:W-:-:S04]  /*10560*/  SHF.L.U32 R3, R3, 0x1f, RZ ;  /* 0x0000001f03037819 */ /* 0x004fc800000006ff */
[----:B------:R0:W2:Y:S01]  /*10570*/  SYNCS.PHASECHK.TRANS64.TRYWAIT P2, [R0+URZ+0x34830], R3 ;  /* 0x03483003000075a7 */ /* 0x0000a2000804017f */
[----:B------:R-:W-:Y:S05]  /*10580*/  @!P0 BRA `(.L_x_6142) ;  /* 0x0000000000048947 */ /* 0x000fea0003800000 */
[----:B------:R-:W-:Y:S01]  /*10590*/  BPT.TRAP 0x1 ;  /* 0x000000040000795c */ /* 0x000fe20000300000 */
.L_x_6142:
[----:B------:R-:W3:Y:S01]  /*105a0*/  S2R R4, SR_TID.X ;  /* 0x0000000000047919 */ /* 0x000ee20000002100 */
[----:B------:R-:W-:Y:S01]  /*105b0*/  IMAD.MOV.U32 R87, RZ, RZ, RZ ;  /* 0x000000ffff577224 */ /* 0x000fe200078e00ff */
[----:B---3--:R-:W-:-:S04]  /*105c0*/  LOP3.LUT R4, R4, 0x7f, RZ, 0xc0, !PT ;  /* 0x0000007f04047812 */ /* 0x008fc800078ec0ff */
[----:B------:R-:W-:Y:S01]  /*105d0*/  ISETP.NE.AND P1, PT, R4, RZ, PT ;  /* 0x000000ff0400720c */ /* 0x000fe20003f25270 */
[----:B--2---:R-:W-:-:S12]  /*105e0*/  @P2 BRA `(.L_x_6143) ;  /* 0x0000000000082947 */ /* 0x004fd80003800000 */
[----:B------:R-:W2:Y:S02]  /*105f0*/  SYNCS.PHASECHK.TRANS64.TRYWAIT P2, [R0+URZ+0x34830], R3 ;  /* 0x03483003000075a7 */ /* 0x000ea4000804017f */
[----:B--2---:R-:W-:Y:S05]  /*10600*/  @!P2 BRA `(.L_x_6144) ;  /* 0x00000144009ca947 */ /* 0x004fea0003800000 */
.L_x_6143:
[----:B------:R-:W-:Y:S05]  /*10610*/  WARPSYNC.ALL ;  /* 0x0000000000007948 */ /* 0x000fea0003800000 */
[----:B0-2---:R-:W-:Y:S01]  /*10620*/  VIADD R3, R2, 0x1e400 ;  /* 0x0001e40002037836 */ /* 0x005fe20000000000 */
[----:B------:R-:W-:Y:S01]  /*10630*/  R2UR UR56, R32 ;  /* 0x00000000203872ca */ /* 0x000fe200000e0000 */
[----:B------:R-:W-:Y:S01]  /*10640*/  IMAD.MOV.U32 R5, RZ, RZ, 0x40000040 ;  /* 0x40000040ff057424 */ /* 0x000fe200078e00ff */
[----:B------:R-:W-:Y:S01]  /*10650*/  WARPGROUP.ARRIVE ;  /* 0x00000000000079c5 */ /* 0x000fe20000000000 */
[----:B------:R-:W-:Y:S01]  /*10660*/  UMOV UR9, 0x40000040 ;  /* 0x4000004000097882 */ /* 0x000fe20000000000 */
[----:B------:R-:W-:Y:S01]  /*10670*/  SHF.R.U32.HI R3, RZ, 0x4, R3 ;  /* 0x00000004ff037819 */ /* 0x000fe20000011603 */
[----:B------:R-:W-:Y:S01]  /*10680*/  IMAD.MOV.U32 R15, RZ, RZ, 0x40000040 ;  /* 0x40000040ff0f7424 */ /* 0x000fe200078e00ff */
[----:B------:R-:W-:Y:S01]  /*10690*/  R2UR UR11, R5 ;  /* 0x00000000050b72ca */ /* 0x000fe200000e0000 */
[----:B------:R-:W-:Y:S01]  /*106a0*/  IMAD.MOV.U32 R21, RZ, RZ, 0x40000040 ;  /* 0x40000040ff157424 */ /* 0x000fe200078e00ff */
[----:B------:R-:W-:Y:S01]  /*106b0*/  LOP3.LUT R3, R3, 0x3fff, RZ, 0xc0, !PT ;  /* 0x00003fff03037812 */ /* 0x000fe200078ec0ff */
[----:B------:R-:W-:Y:S01]  /*106c0*/  IMAD.MOV.U32 R25, RZ, RZ, 0x40000040 ;  /* 0x40000040ff197424 */ /* 0x000fe200078e00ff */
[----:B------:R-:W-:Y:S01]  /*106d0*/  R2UR UR15, R15 ;  /* 0x000000000f0f72ca */ /* 0x000fe200000e0000 */
[----:B------:R-:W-:Y:S01]  /*106e0*/  IMAD.U32 R27, RZ, RZ, UR9 ;  /* 0x00000009ff1b7e24 */ /* 0x000fe2000f8e00ff */
[----:B------:R-:W-:Y:S01]  /*106f0*/  LOP3.LUT R4, R3, 0x10000, RZ, 0xfc, !PT ;  /* 0x0001000003047812 */ /* 0x000fe200078efcff */
[----:B------:R-:W-:Y:S01]  /*10700*/  ULOP3.LUT UR56, UR56, 0x10000, URZ, 0xfc, !UPT ;  /* 0x0001000038387892 */ /* 0x000fe2000f8efc3f */
[----:B------:R-:W-:Y:S01]  /*10710*/  MOV R8, UR37 ;  /* 0x0000002500087c02 */ /* 0x000fe20008000f00 */
[----:B------:R-:W-:Y:S01]  /*10720*/  UMOV UR37, UR9 ;  /* 0x0000000900257c82 */ /* 0x000fe20008000000 */
[----:B-1----:R-:W-:Y:S01]  /*10730*/  MOV R9, UR36 ;  /* 0x0000002400097c02 */ /* 0x002fe20008000f00 */
[----:B------:R0:W-:Y:S01]  /*10740*/  STL [R1+0x2c], R4 ;  /* 0x00002c0401007387 */ /* 0x0001e20000100800 */
[----:B------:R-:W-:Y:S01]  /*10750*/  UMOV UR13, UR37 ;  /* 0x00000025000d7c82 */ /* 0x000fe20008000000 */
[----:B------:R-:W-:Y:S01]  /*10760*/  R2UR UR23, R21 ;  /* 0x00000000151772ca */ /* 0x000fe200000e0000 */
[----:B------:R-:W-:Y:S01]  /*10770*/  UMOV UR8, UR56 ;  /* 0x0000003800087c82 */ /* 0x000fe20008000000 */
[----:B------:R-:W-:Y:S01]  /*10780*/  UMOV UR21, UR37 ;  /* 0x0000002500157c82 */ /* 0x000fe20008000000 */
[----:B------:R-:W-:Y:S01]  /*10790*/  UMOV UR36, UR8 ;  /* 0x0000000800247c82 */ /* 0x000fe20008000000 */
[----:B------:R-:W-:Y:S01]  /*107a0*/  R2UR UR55, R25 ;  /* 0x00000000193772ca */ /* 0x000fe200000e0000 */
[----:B------:R-:W-:Y:S01]  /*107b0*/  UMOV UR12, UR36 ;  /* 0x00000024000c7c82 */ /* 0x000fe20008000000 */
[----:B------:R-:W-:Y:S01]  /*107c0*/  UMOV UR20, UR36 ;  /* 0x0000002400147c82 */ /* 0x000fe20008000000 */
[----:B------:R-:W-:Y:S01]  /*107d0*/  UMOV UR52, UR36 ;  /* 0x0000002400347c82 */ /* 0x000fe20008000000 */
[----:B0-----:R-:W-:Y:S01]  /*107e0*/  IMAD R4, R228, 0xb00, R4 ;  /* 0x00000b00e4047824 */ /* 0x001fe200078e0204 */
[----:B------:R-:W-:Y:S01]  /*107f0*/  UMOV UR53, UR37 ;  /* 0x0000002500357c82 */ /* 0x000fe20008000000 */
[----:B------:R-:W-:Y:S01]  /*10800*/  R2UR UR35, R15 ;  /* 0x000000000f2372ca */ /* 0x000fe200000e0000 */
[----:B------:R-:W-:Y:S01]  /*10810*/  UMOV UR32, UR36 ;  /* 0x0000002400207c82 */ /* 0x000fe20008000000 */
[C---:B------:R-:W-:Y:S01]  /*10820*/  VIADD R14, R4.reuse, 0x80 ;  /* 0x00000080040e7836 */ /* 0x040fe20000000000 */
[C---:B------:R-:W-:Y:S01]  /*10830*/  R2UR UR10, R4.reuse ;  /* 0x00000000040a72ca */ /* 0x040fe200000e0000 */
[C---:B------:R-:W-:Y:S01]  /*10840*/  VIADD R20, R4.reuse, 0x100 ;  /* 0x0000010004147836 */ /* 0x040fe20000000000 */
[----:B------:R-:W-:Y:S01]  /*10850*/  UMOV UR33, UR37 ;  /* 0x0000002500217c82 */ /* 0x000fe20008000000 */
[----:B------:R-:W-:Y:S01]  /*10860*/  VIADD R24, R4, 0x180 ;  /* 0x0000018004187836 */ /* 0x000fe20000000000 */
[----:B------:R-:W-:Y:S01]  /*10870*/  R2UR UR14, R14 ;  /* 0x000000000e0e72ca */ /* 0x000fe200000e0000 */
[----:B------:R-:W-:Y:S01]  /*10880*/  VIADD R14, R4, 0x200 ;  /* 0x00000200040e7836 */ /* 0x000fe20000000000 */
[----:B------:R-:W-:Y:S01]  /*10890*/  R2UR UR22, R20 ;  /* 0x00000000141672ca */ /* 0x000fe200000e0000 */
[----:B------:R-:W-:Y:S01]  /*108a0*/  VIADD R20, R4, 0x280 ;  /* 0x0000028004147836 */ /* 0x000fe20000000000 */
[----:B------:R-:W-:Y:S01]  /*108b0*/  R2UR UR54, R24 ;  /* 0x00000000183672ca */ /* 0x000fe200000e0000 */
[----:B------:R-:W-:Y:S01]  /*108c0*/  UMOV UR28, UR36 ;  /* 0x00000024001c7c82 */ /* 0x000fe20008000000 */
[----:B------:R-:W-:Y:S01]  /*108d0*/  R2UR UR34, R14 ;  /* 0x000000000e2272ca */ /* 0x000fe200000e0000 */
[----:B------:R-:W-:Y:S01]  /*108e0*/  UMOV UR29, UR37 ;  /* 0x00000025001d7c82 */ /* 0x000fe20008000000 */
[----:B------:R-:W-:Y:S01]  /*108f0*/  R2UR UR30, R20 ;  /* 0x00000000141e72ca */ /* 0x000fe200000e0000 */
[----:B------:R-:W-:Y:S01]  /*10900*/  HGMMA.64x16x16.F32.BF16 R112, gdesc[UR8], RZ, !UPT, gsb0 ;  /* 0x00200000087079f0 */ /* 0x000fe2000c0018ff */
[----:B------:R-:W-:Y:S01]  /*10910*/  R2UR UR31, R21 ;  /* 0x00000000151f72ca */ /* 0x000fe200000e0000 */
[C---:B------:R-:W-:Y:S01]  /*10920*/  VIADD R24, R4.reuse, 0x300 ;  /* 0x0000030004187836 */ /* 0x040fe20000000000 */
[----:B------:R-:W-:Y:S01]  /*10930*/  R2UR UR47, R25 ;  /* 0x00000000192f72ca */ /* 0x000fe200000e0000 */
[----:B------:R-:W-:Y:S01]  /*10940*/  UMOV UR44, UR36 ;  /* 0x00000024002c7c82 */ /* 0x000fe20008000000 */
[----:B------:R-:W-:Y:S01]  /*10950*/  UMOV UR45, UR37 ;  /* 0x00000025002d7c82 */ /* 0x000fe20008000000 */
[----:B------:R-:W-:Y:S01]  /*10960*/  VIADD R14, R4, 0x380 ;  /* 0x00000380040e7836 */ /* 0x000fe20000000000 */
[----:B------:R-:W-:Y:S01]  /*10970*/  R2UR UR46, R24 ;  /* 0x00000000182e72ca */ /* 0x000fe200000e0000 */
[----:B------:R-:W-:Y:S01]  /*10980*/  UMOV UR24, UR36 ;  /* 0x0000002400187c82 */ /* 0x000fe20008000000 */
[----:B------:R-:W-:Y:S01]  /*10990*/  R2UR UR27, R15 ;  /* 0x000000000f1b72ca */ /* 0x000fe200000e0000 */
[----:B------:R-:W-:Y:S01]  /*109a0*/  UMOV UR25, UR37 ;  /* 0x0000002500197c82 */ /* 0x000fe20008000000 */
        /* <DEDUP_REMOVED lines=13> */
[----:B------:R-:W-:Y:S01]  /*10a80*/  VIADD R24, R4, 0x82 ;  /* 0x0000008204187836 */ /* 0x000fe20000000000 */
[----:B------:R-:W-:Y:S01]  /*10a90*/  UMOV UR40, UR36 ;  /* 0x0000002400287c82 */ /* 0x000fe20008000000 */
[----:B------:R-:W-:Y:S01]  /*10aa0*/  IMAD.U32 R26, RZ, RZ, UR8 ;  /* 0x00000008ff1a7e24 */ /* 0x000fe2000f8e00ff */
[----:B------:R-:W-:Y:S01]  /*10ab0*/  R2UR UR42, R20 ;  /* 0x00000000142a72ca */ /* 0x000fe200000e0000 */
[----:B------:R-:W-:Y:S01]  /*10ac0*/  IMAD.MOV.U32 R25, RZ, RZ, 0x40000040 ;  /* 0x40000040ff197424 */ /* 0x000fe200078e00ff */
[----:B------:R-:W-:Y:S01]  /*10ad0*/  R2UR UR10, R24 ;  /* 0x00000000180a72ca */ /* 0x000fe200000e0000 */
[----:B------:R-:W-:Y:S01]  /*10ae0*/  UMOV UR41, UR37 ;  /* 0x0000002500297c82 */ /* 0x000fe20008000000 */
[----:B------:R-:W-:Y:S01]  /*10af0*/  STL.64 [R1+0x20], R26 ;  /* 0x0000201a01007387 */ /* 0x000fe20000100a00 */
[----:B------:R-:W-:Y:S01]  /*10b00*/  VIADD R14, R4, 0x2 ;  /* 0x00000002040e7836 */ /* 0x000fe20000000000 */
[----:B------:R-:W-:Y:S01]  /*10b10*/  R2UR UR11, R25 ;  /* 0x00000000190b72ca */ /* 0x000fe200000e0000 */
[----:B------:R-:W-:Y:S01]  /*10b20*/  IMAD.MOV.U32 R15, RZ, RZ, 0x40000040 ;  /* 0x40000040ff0f7424 */ /* 0x000fe200078e00ff */
[----:B------:R-:W-:Y:S01]  /*10b30*/  MOV R6, UR39 ;  /* 0x0000002700067c02 */ /* 0x000fe20008000f00 */
[----:B------:R-:W-:Y:S01]  /*10b40*/  UIADD3 UR8, UR56, 0x2, URZ ;  /* 0x0000000238087890 */ /* 0x000fe2000fffe03f */
[----:B------:R-:W-:Y:S01]  /*10b50*/  MOV R7, UR38 ;  /* 0x0000002600077c02 */ /* 0x000fe20008000f00 */
[----:B------:R-:W-:Y:S01]  /*10b60*/  UMOV UR37, 0x40000040 ;  /* 0x4000004000257882 */ /* 0x000fe20000000000 */
[----:B------:R-:W-:Y:S01]  /*10b70*/  R2UR UR38, R14 ;  /* 0x000000000e2672ca */ /* 0x000fe200000e0000 */
[C---:B------:R-:W-:Y:S01]  /*10b80*/  VIADD R20, R4.reuse, 0x102 ;  /* 0x0000010204147836 */ /* 0x040fe20000000000 */
[----:B------:R-:W-:Y:S01]  /*10b90*/  R2UR UR39, R15 ;  /* 0x000000000f2772ca */ /* 0x000fe200000e0000 */
[----:B------:R-:W-:Y:S01]  /*10ba0*/  IMAD.MOV.U32 R21, RZ, RZ, 0x40000040 ;  /* 0x40000040ff157424 */ /* 0x000fe200078e00ff */
[----:B------:R-:W-:Y:S01]  /*10bb0*/  UMOV UR36, UR8 ;  /* 0x0000000800247c82 */ /* 0x000fe20008000000 */
[----:B------:R-:W-:Y:S01]  /*10bc0*/  VIADD R14, R4, 0x182 ;  /* 0x00000182040e7836 */ /* 0x000fe20000000000 */
[----:B------:R-:W-:Y:S01]  /*10bd0*/  R2UR UR50, R20 ;  /* 0x00000000143272ca */ /* 0x000fe200000e0000 */
[----:B------:R-:W-:Y:S01]  /*10be0*/  IMAD.MOV.U32 R15, RZ, RZ, 0x40000040 ;  /* 0x40000040ff0f7424 */ /* 0x000fe200078e00ff */
[----:B------:R-:W-:Y:S01]  /*10bf0*/  R2UR UR51, R21 ;  /* 0x00000000153372ca */ /* 0x000fe200000e0000 */
[----:B------:R-:W-:Y:S01]  /*10c00*/  VIADD R20, R4, 0x202 ;  /* 0x0000020204147836 */ /* 0x000fe20000000000 */
[----:B------:R-:W0:Y:S01]  /*10c10*/  S2R R13, SR_TID.X ;  /* 0x00000000000d7919 */ /* 0x000e220000002100 */
[----:B------:R-:W-:Y:S01]  /*10c20*/  IMAD.MOV.U32 R21, RZ, RZ, 0x40000040 ;  /* 0x40000040ff157424 */ /* 0x000fe200078e00ff */
[----:B------:R-:W-:Y:S01]  /*10c30*/  P2R R12, PR, RZ, 0x2 ;  /* 0x00000002ff0c7803 */ /* 0x000fe20000000000 */
[----:B------:R-:W-:-:S02]  /*10c40*/  WARPGROUP.DEPBAR.LE gsb0, 0x0 ;  /* 0x00008000000079c5 */ /* 0x000fc40000010000 */
[----:B------:R-:W-:Y:S01]  /*10c50*/  WARPGROUP.ARRIVE ;  /* 0x00000000000079c5 */ /* 0x000fe20000000000 */
[----:B------:R-:W-:Y:S01]  /*10c60*/  VIADD R80, R4, 0x4 ;  /* 0x0000000404507836 */ /* 0x000fe20000000000 */
[----:B------:R-:W-:Y:S01]  /*10c70*/  P2R R10, PR, RZ, 0x1 ;  /* 0x00000001ff0a7803 */ /* 0x000fe20000000000 */
[----:B------:R-:W-:Y:S02]  /*10c80*/  IMAD.MOV.U32 R81, RZ, RZ, 0x40000040 ;  /* 0x40000040ff517424 */ /* 0x000fe400078e00ff */
[----:B------:R-:W-:Y:S01]  /*10c90*/  IMAD.U32 R82, RZ, RZ, UR36 ;  /* 0x00000024ff527e24 */ /* 0x000fe2000f8e00ff */
[----:B------:R-:W-:Y:S01]  /*10ca0*/  HGMMA.64x16x16.F32.BF16 R104, gdesc[UR12], RZ, !UPT, gsb0 ;  /* 0x002000000c6879f0 */ /* 0x000fe2000c0018ff */
[----:B------:R-:W-:Y:S01]  /*10cb0*/  R2UR UR14, R14 ;  /* 0x000000000e0e72ca */ /* 0x000fe200000e0000 */
[----:B------:R-:W-:Y:S01]  /*10cc0*/  VIADD R14, R4, 0x282 ;  /* 0x00000282040e7836 */ /* 0x000fe20000000000 */
[----:B------:R-:W-:Y:S01]  /*10cd0*/  R2UR UR15, R15 ;  /* 0x000000000f0f72ca */ /* 0x000fe200000e0000 */
[----:B------:R-:W-:-:S02]  /*10ce0*/  IMAD.MOV.U32 R15, RZ, RZ, 0x40000040 ;  /* 0x40000040ff0f7424 */ /* 0x000fc400078e00ff */
[----:B------:R-:W-:Y:S02]  /*10cf0*/  IMAD.U32 R83, RZ, RZ, UR37 ;  /* 0x00000025ff537e24 */ /* 0x000fe4000f8e00ff */
[----:B------:R-:W-:Y:S02]  /*10d00*/  VIADD R120, R4, 0x886 ;  /* 0x0000088604787836 */ /* 0x000fe40000000000 */
[----:B------:R-:W-:Y:S01]  /*10d10*/  IMAD.MOV.U32 R121, RZ, RZ, 0x40000040 ;  /* 0x40000040ff797424 */ /* 0x000fe200078e00ff */
[----:B------:R1:W-:Y:S01]  /*10d20*/  STL.64 [R1+0x18], R82 ;  /* 0x0000185201007387 */ /* 0x0003e20000100a00 */
[----:B------:R-:W-:Y:S02]  /*10d30*/  IMAD.MOV.U32 R5, RZ, RZ, 0x40000040 ;  /* 0x40000040ff057424 */ /* 0x000fe400078e00ff */
[--C-:B------:R-:W-:Y:S02]  /*10d40*/  IMAD.MOV.U32 R86, RZ, RZ, R87.reuse ;  /* 0x000000ffff567224 */ /* 0x100fe400078e0057 */
[----:B------:R-:W-:-:S02]  /*10d50*/  IMAD.MOV.U32 R84, RZ, RZ, R87 ;  /* 0x000000ffff547224 */ /* 0x000fc400078e0057 */
[----:B0-----:R-:W-:Y:S02]  /*10d60*/  VIADD R13, R13, 0xffffff80 ;  /* 0xffffff800d0d7836 */ /* 0x001fe40000000000 */
[----:B-1----:R-:W-:-:S03]  /*10d70*/  IMAD.MOV.U32 R82, RZ, RZ, R87 ;  /* 0x000000ffff527224 */ /* 0x002fc600078e0057 */
[----:B------:R-:W-:-:S04]  /*10d80*/  SHF.R.S32.HI R11, RZ, 0x1f, R13 ;  /* 0x0000001fff0b7819 */ /* 0x000fc8000001140d */
[----:B------:R-:W-:-:S04]  /*10d90*/  LEA.HI R11, R11, R13, RZ, 0x7 ;  /* 0x0000000d0b0b7211 */ /* 0x000fc800078f38ff */
[----:B------:R-:W-:-:S05]  /*10da0*/  LOP3.LUT R11, R11, 0xffffff80, RZ, 0xc0, !PT ;  /* 0xffffff800b0b7812 */ /* 0x000fca00078ec0ff */
[----:B------:R-:W-:-:S05]  /*10db0*/  IMAD.IADD R11, R13, 0x1, -R11 ;  /* 0x000000010d0b7824 */ /* 0x000fca00078e0a0b */
[----:B------:R-:W-:-:S04]  /*10dc0*/  SHF.R.S32.HI R3, RZ, 0x1f, R11 ;  /* 0x0000001fff037819 */ /* 0x000fc8000001140b */
[----:B------:R-:W-:Y:S01]  /*10dd0*/  LEA.HI R3, R3, R11, RZ, 0x2 ;  /* 0x0000000b03037211 */ /* 0x000fe200078f10ff */
[----:B------:R-:W-:Y:S02]  /*10de0*/  WARPGROUP.DEPBAR.LE gsb0, 0x0 ;  /* 0x00008000000079c5 */ /* 0x000fe40000010000 */
[----:B------:R-:W-:Y:S01]  /*10df0*/  WARPGROUP.ARRIVE ;  /* 0x00000000000079c5 */ /* 0x000fe20000000000 */
[----:B------:R-:W-:-:S05]  /*10e00*/  LOP3.LUT R3, R3, 0x7ffffffc, RZ, 0xc0, !PT ;  /* 0x7ffffffc03037812 */ /* 0x000fca00078ec0ff */
[----:B------:R-:W-:Y:S01]  /*10e10*/  HGMMA.64x16x16.F32.BF16 R96, gdesc[UR20], RZ, !UPT, gsb0 ;  /* 0x00200000146079f0 */ /* 0x000fe2000c0018ff */
[----:B------:R-:W-:Y:S01]  /*10e20*/  R2UR UR22, R20 ;  /* 0x00000000141672ca */ /* 0x000fe200000e0000 */
[----:B------:R-:W-:Y:S01]  /*10e30*/  VIADD R20, R4, 0x302 ;  /* 0x0000030204147836 */ /* 0x000fe20000000000 */
[----:B------:R-:W-:Y:S01]  /*10e40*/  R2UR UR23, R21 ;  /* 0x00000000151772ca */ /* 0x000fe200000e0000 */
[----:B------:R-:W-:Y:S02]  /*10e50*/  IMAD.MOV.U32 R21, RZ, RZ, 0x40000040 ;  /* 0x40000040ff157424 */ /* 0x000fe400078e00ff */
[----:B------:R-:W-:Y:S01]  /*10e60*/  IMAD.IADD R3, R11, 0x1, -R3 ;  /* 0x000000010b037824 */ /* 0x000fe200078e0a03 */
[----:B------:R-:W-:Y:S02]  /*10e70*/  WARPGROUP.DEPBAR.LE gsb0, 0x0 ;  /* 0x00008000000079c5 */ /* 0x000fe40000010000 */
[----:B------:R-:W-:-:S06]  /*10e80*/  WARPGROUP.ARRIVE ;  /* 0x00000000000079c5 */ /* 0x000fcc0000000000 */
[----:B------:R-:W-:Y:S01]  /*10e90*/  HGMMA.64x16x16.F32.BF16 R88, gdesc[UR52], RZ, !UPT, gsb0 ;  /* 0x00200000345879f0 */ /* 0x000fe2000c0018ff */
[----:B------:R-:W-:Y:S01]  /*10ea0*/  R2UR UR54, R80 ;  /* 0x00000000503672ca */ /* 0x000fe200000e0000 */
[----:B------:R-:W-:Y:S01]  /*10eb0*/  UMOV UR53, 0x40000040 ;  /* 0x4000004000357882 */ /* 0x000fe20000000000 */
[----:B------:R-:W-:Y:S01]  /*10ec0*/  R2UR UR55, R81 ;  /* 0x00000000513772ca */ /* 0x000fe200000e0000 */
[----:B------:R-:W-:Y:S01]  /*10ed0*/  IMAD.MOV.U32 R80, RZ, RZ, R87 ;  /* 0x000000ffff507224 */ /* 0x000fe200078e0057 */
[----:B------:R-:W-:Y:S02]  /*10ee0*/  WARPGROUP.DEPBAR.LE gsb0, 0x0 ;  /* 0x00008000000079c5 */ /* 0x000fe40000010000 */
[----:B------:R-:W-:-:S06]  /*10ef0*/  WARPGROUP.ARRIVE ;  /* 0x00000000000079c5 */ /* 0x000fcc0000000000 */
[----:B------:R-:W-:Y:S01]  /*10f00*/  HGMMA.64x16x16.F32.BF16 R72, gdesc[UR32], RZ, !UPT, gsb0 ;  /* 0x00200000204879f0 */ /* 0x000fe2000c0018ff */
        /* <DEDUP_REMOVED lines=48> */
[----:B------:R-:W-:Y:S01]  /*11210*/  IMAD.U32 R21, RZ, RZ, UR53 ;  /* 0x00000035ff157e24 */ /* 0x000fe2000f8e00ff */
[----:B------:R-:W-:Y:S02]  /*11220*/  WARPGROUP.DEPBAR.LE gsb0, 0x0 ;  /* 0x00008000000079c5 */ /* 0x000fe40000010000 */
[----:B------:R-:W-:-:S06]  /*11230*/  WARPGROUP.ARRIVE ;  /* 0x00000000000079c5 */ /* 0x000fcc0000000000 */
[----:B------:R-:W-:Y:S01]  /*11240*/  HGMMA.64x16x16.F32.BF16 R32, gdesc[UR4], RZ, !UPT, gsb0 ;  /* 0x00200000042079f0 */ /* 0x000fe2000c0018ff */
[----:B------:R-:W-:-:S07]  /*11250*/  UIADD3 UR4, UR56, 0x4, URZ ;  /* 0x0000000438047890 */ /* 0x000fce000fffe03f */
[----:B------:R-:W-:Y:S02]  /*11260*/  UMOV UR52, UR4 ;  /* 0x0000000400347c82 */ /* 0x000fe40008000000 */
[----:B------:R-:W-:-:S05]  /*11270*/  IMAD.U32 R20, RZ, RZ, UR52 ;  /* 0x00000034ff147e24 */ /* 0x000fca000f8e00ff */
        /* <DEDUP_REMOVED lines=22> */
[----:B------:R-:W-:Y:S01]  /*113e0*/  IMAD.MOV.U32 R7, RZ, RZ, 0x40000040 ;  /* 0x40000040ff077424 */ /* 0x000fe200078e00ff */
[----:B------:R-:W-:Y:S01]  /*113f0*/  R2UR UR36, R9 ;  /* 0x00000000092472ca */ /* 0x000fe200000e0000 */
[----:B------:R-:W-:Y:S01]  /*11400*/  IMAD.MOV.U32 R9, RZ, RZ, 0x40000040 ;  /* 0x40000040ff097424 */ /* 0x000fe200078e00ff */
[----:B------:R-:W-:-:S02]  /*11410*/  WARPGROUP.DEPBAR.LE gsb0, 0x0 ;  /* 0x00008000000079c5 */ /* 0x000fc40000010000 */
[----:B------:R-:W-:-:S06]  /*11420*/  WARPGROUP.ARRIVE ;  /* 0x00000000000079c5 */ /* 0x000fcc0000000000 */
[----:B------:R-:W-:Y:S01]  /*11430*/  HGMMA.64x16x16.F32.BF16 R104, gdesc[UR8], R104, gsb0 ;  /* 0x00200000086879f0 */ /* 0x000fe20008001868 */
        /* <DEDUP_REMOVED lines=76> */
[----:B------:R-:W-:-:S02]  /*11900*/  WARPGROUP.DEPBAR.LE gsb0, 0x0 ;  /* 0x00008000000079c5 */ /* 0x000fc40000010000 */
        /* <DEDUP_REMOVED lines=119> */
[----:B------:R-:W-:Y:S01]  /*12080*/  UMOV UR45, 0x40000040 ;  /* 0x40000040002d7882 */ /* 0x000fe20000000000 */
[----:B------:R-:W-:Y:S02]  /*12090*/  VIADD R6, R4, 0x600 ;  /* 0x0000060004067836 */ /* 0x000fe40000000000 */
[----:B------:R-:W-:Y:S02]  /*120a0*/  IMAD.MOV.U32 R7, RZ, RZ, 0x40000040 ;  /* 0x40000040ff077424 */ /* 0x000fe400078e00ff */
[----:B------:R-:W-:Y:S01]  /*120b0*/  IMAD.U32 R237, RZ, RZ, UR45 ;  /* 0x0000002dffed7e24 */ /* 0x000fe2000f8e00ff */
        /* <DEDUP_REMOVED lines=116> */
[----:B------:R-:W-:Y:S02]  /*12800*/  UMOV UR33, UR41 ;  /* 0x0000002900217c82 */ /* 0x000fe40008000000 */
[----:B------:R-:W-:Y:S01]  /*12810*/  UMOV UR17, UR33 ;  /* 0x0000002100117c82 */ /* 0x000fe20008000000 */
[----:B------:R-:W-:Y:S01]  /*12820*/  UMOV UR21, UR33 ;  /* 0x0000002100157c82 */ /* 0x000fe20008000000 */
        /* <DEDUP_REMOVED lines=193> */
[----:B------:R-:W-:Y:S01]  /*13440*/  UIADD3 UR20, UR56, 0x406, URZ ;  /* 0x0000040638147890 */ /* 0x000fe2000fffe03f */
[----:B------:R-:W-:Y:S01]  /*13450*/  R2UR UR23, R9 ;  /* 0x00000000091772ca */ /* 0x000fe200000e0000 */
[----:B------:R-:W-:Y:S01]  /*13460*/  UMOV UR21, 0x40000040 ;  /* 0x4000004000157882 */ /* 0x000fe20000000000 */
[----:B------:R-:W-:Y:S02]  /*13470*/  WARPGROUP.DEPBAR.LE gsb0, 0x0 ;  /* 0x00008000000079c5 */ /* 0x000fe40000010000 */
[----:B------:R-:W-:-:S06]  /*13480*/  WARPGROUP.ARRIVE ;  /* 0x00000000000079c5 */ /* 0x000fcc0000000000 */
[----:B------:R-:W-:Y:S03]  /*13490*/  HGMMA.64x16x16.F32.BF16 R56, gdesc[UR24], R56, gsb0 ;  /* 0x00200000183879f0 */ /* 0x000fe60008001838 */
[----:B------:R-:W-:Y:S02]  /*134a0*/  WARPGROUP.DEPBAR.LE gsb0, 0x0 ;  /* 0x00008000000079c5 */ /* 0x000fe40000010000 */
[----:B------:R-:W-:-:S06]  /*134b0*/  WARPGROUP.ARRIVE ;  /* 0x00000000000079c5 */ /* 0x000fcc0000000000 */
[----:B------:R-:W-:Y:S01]  /*134c0*/  HGMMA.64x16x16.F32.BF16 R48, gdesc[UR4], R48, gsb0 ;  /* 0x00200000043079f0 */ /* 0x000fe20008001830 */
[----:B------:R-:W-:Y:S02]  /*134d0*/  ULDC UR6, c[0x0][0x988] ;  /* 0x0002620000067ab9 */ /* 0x000fe40000000800 */
        /* <DEDUP_REMOVED lines=21> */
[----:B------:R-:W-:-:S09]  /*13630*/  WARPGROUP.ARRIVE ;  /* 0x00000000000079c5 */ /* 0x000fd20000000000 */
[----:B------:R-:W-:Y:S01]  /*13640*/  HGMMA.64x16x16.F32.BF16 R104, gdesc[UR20], R104, gsb0 ;  /* 0x00200000146879f0 */ /* 0x000fe20008001868 */
[----:B------:R-:W-:Y:S01]  /*13650*/  R2UR UR22, R6 ;  /* 0x00000000061672ca */ /* 0x000fe200000e0000 */
[----:B------:R-:W-:Y:S01]  /*13660*/  IMAD.MOV.U32 R6, RZ, RZ, -0x2 ;  /* 0xfffffffeff067424 */ /* 0x000fe200078e00ff */
[----:B------:R-:W-:Y:S01]  /*13670*/  R2UR UR23, R7 ;  /* 0x00000000071772ca */ /* 0x000fe200000e0000 */
[----:B------:R-:W-:Y:S02]  /*13680*/  IMAD.MOV.U32 R7, RZ, RZ, 0x40000040 ;  /* 0x40000040ff077424 */ /* 0x000fe400078e00ff */
[----:B------:R-:W-:Y:S02]  /*13690*/  IMAD R3, R3, R6, 0xb0 ;  /* 0x000000b003037424 */ /* 0x000fe400078e0206 */
[----:B------:R-:W-:Y:S02]  /*136a0*/  VIADD R6, R4, 0x706 ;  /* 0x0000070604067836 */ /* 0x000fe40000000000 */
[----:B------:R-:W-:Y:S01]  /*136b0*/  IMAD.IADD R3, R3, 0x1, R160 ;  /* 0x0000000103037824 */ /* 0x000fe200078e02a0 */
[----:B------:R-:W-:-:S02]  /*136c0*/  WARPGROUP.DEPBAR.LE gsb0, 0x0 ;  /* 0x00008000000079c5 */ /* 0x000fc40000010000 */
[----:B------:R-:W-:-:S06]  /*136d0*/  WARPGROUP.ARRIVE ;  /* 0x00000000000079c5 */ /* 0x000fcc0000000000 */
[----:B------:R-:W-:Y:S01]  /*136e0*/  HGMMA.64x16x16.F32.BF16 R96, gdesc[UR20], R96, gsb0 ;  /* 0x00200000146079f0 */ /* 0x000fe20008001860 */
[----:B------:R-:W-:Y:S01]  /*136f0*/  R2UR UR22, R6 ;  /* 0x00000000061672ca */ /* 0x000fe200000e0000 */
[----:B------:R-:W-:Y:S01]  /*13700*/  IMAD R6, R162, -0xb0, R3 ;  /* 0xffffff50a2067824 */ /* 0x000fe200078e0203 */
[----:B------:R-:W-:-:S04]  /*13710*/  R2UR UR23, R7 ;  /* 0x00000000071772ca */ /* 0x000fc800000e0000 */
[C---:B------:R-:W-:Y:S02]  /*13720*/  ISETP.GT.AND P4, PT, R6.reuse, 0x8, PT ;  /* 0x000000080600780c */ /* 0x040fe40003f84270 */
[----:B------:R-:W-:Y:S02]  /*13730*/  ISETP.GT.AND P5, PT, R6, 0x9, PT ;  /* 0x000000090600780c */ /* 0x000fe40003fa4270 */
[----:B------:R-:W-:Y:S02]  /*13740*/  FSEL R9, R118, -INF , P4 ;  /* 0xff80000076097808 */ /* 0x000fe40002000000 */
[----:B------:R-:W-:Y:S02]  /*13750*/  FSEL R83, R116, -INF , P4 ;  /* 0xff80000074537808 */ /* 0x000fe40002000000 */
[----:B------:R-:W-:Y:S02]  /*13760*/  FSEL R119, R119, -INF , P5 ;  /* 0xff80000077777808 */ /* 0x000fe40002800000 */
[----:B------:R-:W-:-:S02]  /*13770*/  FSEL R117, R117, -INF , P5 ;  /* 0xff80000075757808 */ /* 0x000fc40002800000 */
[C---:B------:R-:W-:Y:S02]  /*13780*/  ISETP.GT.AND P4, PT, R6.reuse, 0x18, PT ;  /* 0x000000180600780c */ /* 0x040fe40003f84270 */
[----:B------:R-:W-:Y:S02]  /*13790*/  ISETP.GT.AND P5, PT, R6, 0x19, PT ;  /* 0x000000190600780c */ /* 0x000fe40003fa4270 */
[----:B------:R-:W-:Y:S01]  /*137a0*/  FSEL R123, R108, -INF , P4 ;  /* 0xff8000006c7b7808 */ /* 0x000fe20002000000 */
[----:B------:R-:W-:Y:S01]  /*137b0*/  VIADD R108, R4, 0x806 ;  /* 0x00000806046c7836 */ /* 0x000fe20000000000 */
[----:B------:R-:W-:Y:S01]  /*137c0*/  FSEL R125, R109, -INF , P5 ;  /* 0xff8000006d7d7808 */ /* 0x000fe20002800000 */
[----:B------:R-:W-:Y:S01]  /*137d0*/  IMAD.MOV.U32 R109, RZ, RZ, 0x40000040 ;  /* 0x40000040ff6d7424 */ /* 0x000fe200078e00ff */
[----:B------:R-:W-:Y:S02]  /*137e0*/  FSEL R13, R110, -INF , P4 ;  /* 0xff8000006e0d7808 */ /* 0x000fe40002000000 */
[----:B------:R-:W-:-:S02]  /*137f0*/  R2UR UR10, R108 ;  /* 0x000000006c0a72ca */ /* 0x000fc400000e0000 */
[----:B------:R-:W-:Y:S02]  /*13800*/  R2UR UR11, R109 ;  /* 0x000000006d0b72ca */ /* 0x000fe400000e0000 */
[----:B------:R-:W-:Y:S02]  /*13810*/  FSEL R111, R111, -INF , P5 ;  /* 0xff8000006f6f7808 */ /* 0x000fe40002800000 */
[C---:B------:R-:W-:Y:S02]  /*13820*/  ISETP.GT.AND P4, PT, R6.reuse, 0x28, PT ;  /* 0x000000280600780c */ /* 0x040fe40003f84270 */
[C---:B------:R-:W-:Y:S02]  /*13830*/  ISETP.GT.AND P5, PT, R6.reuse, 0x29, PT ;  /* 0x000000290600780c */ /* 0x040fe40003fa4270 */
[C---:B------:R-:W-:Y:S02]  /*13840*/  ISETP.GT.AND P2, PT, R6.reuse, RZ, PT ;  /* 0x000000ff0600720c */ /* 0x040fe40003f44270 */
[----:B------:R-:W-:-:S02]  /*13850*/  ISETP.GT.AND P3, PT, R6, 0x1, PT ;  /* 0x000000010600780c */ /* 0x000fc40003f64270 */
[----:B------:R-:W-:Y:S02]  /*13860*/  FSEL R3, R114, -INF , P2 ;  /* 0xff80000072037808 */ /* 0x000fe40001000000 */
[----:B0-----:R-:W-:Y:S02]  /*13870*/  FSEL R21, R112, -INF , P2 ;  /* 0xff80000070157808 */ /* 0x001fe40001000000 */
[----:B------:R-:W-:Y:S02]  /*13880*/  FSEL R115, R115, -INF , P3 ;  /* 0xff80000073737808 */ /* 0x000fe40001800000 */
[----:B------:R-:W-:Y:S02]  /*13890*/  FSEL R113, R113, -INF , P3 ;  /* 0xff80000071717808 */ /* 0x000fe40001800000 */
[----:B------:R-:W-:Y:S01]  /*138a0*/  ISETP.GT.AND P2, PT, R6, 0x10, PT ;  /* 0x000000100600780c */ /* 0x000fe20003f44270 */
[----:B------:R-:W-:Y:S02]  /*138b0*/  WARPGROUP.DEPBAR.LE gsb0, 0x0 ;  /* 0x00008000000079c5 */ /* 0x000fe40000010000 */
[----:B------:R-:W-:Y:S01]  /*138c0*/  WARPGROUP.ARRIVE ;  /* 0x00000000000079c5 */ /* 0x000fe20000000000 */
[----:B------:R-:W-:Y:S01]  /*138d0*/  FSEL R131, R100, -INF , P4 ;  /* 0xff80000064837808 */ /* 0x000fe20002000000 */
[----:B------:R-:W-:Y:S01]  /*138e0*/  VIADD R100, R4, 0x906 ;  /* 0x0000090604647836 */ /* 0x000fe20000000000 */
[----:B------:R-:W-:Y:S01]  /*138f0*/  FSEL R133, R101, -INF , P5 ;  /* 0xff80000065857808 */ /* 0x000fe20002800000 */
[----:B------:R-:W-:Y:S01]  /*13900*/  IMAD.MOV.U32 R101, RZ, RZ, 0x40000040 ;  /* 0x40000040ff657424 */ /* 0x000fe200078e00ff */
[----:B------:R-:W-:Y:S01]  /*13910*/  ISETP.GT.AND P3, PT, R6, 0x11, PT ;  /* 0x000000110600780c */ /* 0x000fe20003f64270 */
[----:B------:R-:W-:Y:S01]  /*13920*/  HGMMA.64x16x16.F32.BF16 R88, gdesc[UR20], R88, gsb0 ;  /* 0x00200000145879f0 */ /* 0x000fe20008001858 */
[----:B------:R-:W-:-:S02]  /*13930*/  R2UR UR22, R14 ;  /* 0x000000000e1672ca */ /* 0x000fc400000e0000 */
[----:B------:R-:W-:Y:S02]  /*13940*/  R2UR UR23, R15 ;  /* 0x000000000f1772ca */ /* 0x000fe400000e0000 */
[----:B------:R-:W-:Y:S02]  /*13950*/  FSEL R11, R106, -INF , P2 ;  /* 0xff8000006a0b7808 */ /* 0x000fe40001000000 */
[----:B------:R-:W-:Y:S02]  /*13960*/  FSEL R85, R104, -INF , P2 ;  /* 0xff80000068557808 */ /* 0x000fe40001000000 */
[----:B------:R-:W-:Y:S02]  /*13970*/  FSEL R107, R107, -INF , P3 ;  /* 0xff8000006b6b7808 */ /* 0x000fe40001800000 */
[----:B------:R-:W-:Y:S02]  /*13980*/  FSEL R105, R105, -INF , P3 ;  /* 0xff80000069697808 */ /* 0x000fe40001800000 */
[----:B------:R-:W-:-:S02]  /*13990*/  ISETP.GT.AND P2, PT, R6, 0x20, PT ;  /* 0x000000200600780c */ /* 0x000fc40003f44270 */
[----:B------:R-:W-:Y:S02]  /*139a0*/  ISETP.GT.AND P3, PT, R6, 0x21, PT ;  /* 0x000000210600780c */ /* 0x000fe40003f64270 */
[----:B------:R-:W-:Y:S02]  /*139b0*/  FSEL R15, R98, -INF , P2 ;  /* 0xff800000620f7808 */ /* 0x000fe40001000000 */
[----:B------:R-:W-:Y:S02]  /*139c0*/  FSEL R127, R96, -INF , P2 ;  /* 0xff800000607f7808 */ /* 0x000fe40001000000 */
[----:B------:R-:W-:Y:S02]  /*139d0*/  FSEL R99, R99, -INF , P3 ;  /* 0xff80000063637808 */ /* 0x000fe40001800000 */
[----:B------:R-:W-:Y:S02]  /*139e0*/  FSEL R129, R97, -INF , P3 ;  /* 0xff80000061817808 */ /* 0x000fe40001800000 */
[----:B------:R-:W-:-:S02]  /*139f0*/  ISETP.GT.AND P2, PT, R6, 0x30, PT ;  /* 0x000000300600780c */ /* 0x000fc40003f44270 */
        /* <DEDUP_REMOVED lines=8> */
[C---:B------:R-:W-:Y:S02]  /*13a80*/  ISETP.GT.AND P5, PT, R6.reuse, 0x39, PT ;  /* 0x000000390600780c */ /* 0x040fe40003fa4270 */
[----:B------:R-:W-:Y:S02]  /*13a90*/  FMNMX.FTZ R8, R105, R8, !PT ;  /* 0x0000000869087209 */ /* 0x000fe40007810000 */
[----:B------:R-:W-:Y:S02]  /*13aa0*/  ISETP.GT.AND P1, PT, R6, 0x91, PT ;  /* 0x000000910600780c */ /* 0x000fe40003f24270 */
[----:B------:R-:W-:-:S02]  /*13ab0*/  FMNMX.FTZ R8, R123, R8, !PT ;  /* 0x000000087b087209 */ /* 0x000fc40007810000 */
[----:B------:R-:W-:Y:S01]  /*13ac0*/  ISETP.GT.AND P6, PT, R6, 0x90, PT ;  /* 0x000000900600780c */ /* 0x000fe20003fc4270 */
[----:B------:R-:W-:Y:S02]  /*13ad0*/  WARPGROUP.DEPBAR.LE gsb0, 0x0 ;  /* 0x00008000000079c5 */ /* 0x000fe40000010000 */
[----:B------:R-:W-:Y:S01]  /*13ae0*/  WARPGROUP.ARRIVE ;  /* 0x00000000000079c5 */ /* 0x000fe20000000000 */
[----:B------:R-:W-:Y:S01]  /*13af0*/  FSEL R135, R89, -INF , P3 ;  /* 0xff80000059877808 */ /* 0x000fe20001800000 */
[----:B------:R-:W-:Y:S01]  /*13b00*/  IMAD.MOV.U32 R89, RZ, RZ, 0x40000040 ;  /* 0x40000040ff597424 */ /* 0x000fe200078e00ff */
[----:B------:R-:W-:Y:S02]  /*13b10*/  FMNMX.FTZ R8, R125, R8, !PT ;  /* 0x000000087d087209 */ /* 0x000fe40007810000 */
[----:B------:R-:W-:Y:S01]  /*13b20*/  FSEL R137, R92, -INF , P4 ;  /* 0xff8000005c897808 */ /* 0x000fe20002000000 */
[----:B------:R-:W-:Y:S01]  /*13b30*/  HGMMA.64x16x16.F32.BF16 R72, gdesc[UR20], R72, gsb0 ;  /* 0x00200000144879f0 */ /* 0x000fe20008001848 */
[----:B------:R-:W-:-:S02]  /*13b40*/  R2UR UR22, R120 ;  /* 0x00000000781672ca */ /* 0x000fc400000e0000 */
[----:B------:R-:W-:Y:S02]  /*13b50*/  R2UR UR23, R121 ;  /* 0x00000000791772ca */ /* 0x000fe400000e0000 */
[----:B------:R-:W-:Y:S01]  /*13b60*/  FSEL R121, R88, -INF , P2 ;  /* 0xff80000058797808 */ /* 0x000fe20001000000 */
[----:B------:R-:W-:Y:S01]  /*13b70*/  VIADD R88, R4, 0x986 ;  /* 0x0000098604587836 */ /* 0x000fe20000000000 */
[----:B------:R-:W-:Y:S01]  /*13b80*/  R2UR UR15, R89 ;  /* 0x00000000590f72ca */ /* 0x000fe200000e0000 */
[----:B------:R-:W-:Y:S01]  /*13b90*/  IMAD.MOV.U32 R89, RZ, RZ, 0x40000040 ;  /* 0x40000040ff597424 */ /* 0x000fe200078e00ff */
[----:B------:R-:W-:Y:S02]  /*13ba0*/  FMNMX.FTZ R8, R127, R8, !PT ;  /* 0x000000087f087209 */ /* 0x000fe40007810000 */
[----:B------:R-:W-:Y:S01]  /*13bb0*/  R2UR UR14, R88 ;  /* 0x00000000580e72ca */ /* 0x000fe200000e0000 */
[C---:B------:R-:W-:Y:S01]  /*13bc0*/  VIADD R88, R4.reuse, 0xa06 ;  /* 0x00000a0604587836 */ /* 0x040fe20000000000 */
[----:B------:R-:W-:Y:S01]  /*13bd0*/  FMNMX.FTZ R8, R129, R8, !PT ;  /* 0x0000000881087209 */ /* 0x000fe20007810000 */
[----:B------:R-:W-:Y:S01]  /*13be0*/  VIADD R4, R4, 0xa86 ;  /* 0x00000a8604047836 */ /* 0x000fe20000000000 */
[----:B------:R-:W-:-:S02]  /*13bf0*/  FSEL R97, R90, -INF , P2 ;  /* 0xff8000005a617808 */ /* 0x000fc40001000000 */
[----:B------:R-:W-:Y:S02]  /*13c00*/  FMNMX.FTZ R8, R131, R8, !PT ;  /* 0x0000000883087209 */ /* 0x000fe40007810000 */
[----:B------:R-:W-:Y:S02]  /*13c10*/  FSEL R139, R93, -INF , P5 ;  /* 0xff8000005d8b7808 */ /* 0x000fe40002800000 */
[----:B------:R-:W-:Y:S02]  /*13c20*/  FMNMX.FTZ R8, R133, R8, !PT ;  /* 0x0000000885087209 */ /* 0x000fe40007810000 */
        /* <DEDUP_REMOVED lines=10> */
[C---:B------:R-:W-:Y:S02]  /*13cd0*/  ISETP.GT.AND P5, PT, R6.reuse, 0x49, PT ;  /* 0x000000490600780c */ /* 0x040fe40003fa4270 */
[----:B------:R-:W-:Y:S01]  /*13ce0*/  ISETP.GT.AND P0, PT, R6, 0x98, PT ;  /* 0x000000980600780c */ /* 0x000fe20003f04270 */
[----:B------:R-:W-:Y:S02]  /*13cf0*/  WARPGROUP.DEPBAR.LE gsb0, 0x0 ;  /* 0x00008000000079c5 */ /* 0x000fe40000010000 */
[----:B------:R-:W-:Y:S01]  /*13d00*/  WARPGROUP.ARRIVE ;  /* 0x00000000000079c5 */ /* 0x000fe20000000000 */
[----:B------:R-:W-:Y:S02]  /*13d10*/  FSEL R141, R73, -INF , P3 ;  /* 0xff800000498d7808 */ /* 0x000fe40001800000 */
        /* <DEDUP_REMOVED lines=10> */
[----:B------:R-:W-:Y:S01]  /*13dc0*/  FSEL R145, R77, -INF , P5 ;  /* 0xff8000004d917808 */ /* 0x000fe20002800000 */
[----:B------:R-:W-:Y:S01]  /*13dd0*/  IMAD.MOV.U32 R72, RZ, RZ, R87 ;  /* 0x000000ffff487224 */ /* 0x000fe200078e0057 */
[----:B------:R-:W-:-:S02]  /*13de0*/  FMNMX.FTZ R8, R101, R8, !PT ;  /* 0x0000000865087209 */ /* 0x000fc40007810000 */
[C---:B------:R-:W-:Y:S02]  /*13df0*/  ISETP.GT.AND P2, PT, R6.reuse, 0x50, PT ;  /* 0x000000500600780c */ /* 0x040fe40003f44270 */
[----:B------:R-:W-:Y:S02]  /*13e00*/  FMNMX.FTZ R8, R141, R8, !PT ;  /* 0x000000088d087209 */ /* 0x000fe40007810000 */
[----:B------:R-:W-:Y:S02]  /*13e10*/  FSEL R75, R75, -INF , P3 ;  /* 0xff8000004b4b7808 */ /* 0x000fe40001800000 */
[----:B------:R-:W-:Y:S02]  /*13e20*/  FMNMX.FTZ R8, R143, R8, !PT ;  /* 0x000000088f087209 */ /* 0x000fe40007810000 */
[----:B------:R-:W-:Y:S02]  /*13e30*/  ISETP.GT.AND P3, PT, R6, 0x51, PT ;  /* 0x000000510600780c */ /* 0x000fe40003f64270 */
[----:B------:R-:W-:-:S02]  /*13e40*/  FMNMX.FTZ R8, R145, R8, !PT ;  /* 0x0000000891087209 */ /* 0x000fc40007810000 */
[----:B------:R-:W-:Y:S01]  /*13e50*/  FSEL R73, R78, -INF , P4 ;  /* 0xff8000004e497808 */ /* 0x000fe20002000000 */
[--C-:B------:R-:W-:Y:S01]  /*13e60*/  IMAD.MOV.U32 R78, RZ, RZ, R87.reuse ;  /* 0x000000ffff4e7224 */ /* 0x100fe200078e0057 */
[----:B------:R-:W-:Y:S02]  /*13e70*/  FSEL R79, R79, -INF , P5 ;  /* 0xff8000004f4f7808 */ /* 0x000fe40002800000 */
[C---:B------:R-:W-:Y:S02]  /*13e80*/  ISETP.GT.AND P4, PT, R6.reuse, 0x58, PT ;  /* 0x000000580600780c */ /* 0x040fe40003f84270 */
        /* <DEDUP_REMOVED lines=8> */
[----:B------:R-:W-:Y:S02]  /*13f10*/  R2UR UR22, R88 ;  /* 0x00000000581672ca */ /* 0x000fe400000e0000 */
[----:B------:R-:W-:Y:S02]  /*13f20*/  R2UR UR23, R89 ;  /* 0x00000000591772ca */ /* 0x000fe400000e0000 */
[----:B------:R-:W-:Y:S01]  /*13f30*/  FSEL R77, R66, -INF , P2 ;  /* 0xff800000424d7808 */ /* 0x000fe20001000000 */
[--C-:B------:R-:W-:Y:S01]  /*13f40*/  IMAD.MOV.U32 R66, RZ, RZ, R87.reuse ;  /* 0x000000ffff427224 */ /* 0x100fe200078e0057 */
[----:B------:R-:W-:Y:S01]  /*13f50*/  FSEL R65, R70, -INF , P4 ;  /* 0xff80000046417808 */ /* 0x000fe20002000000 */
[--C-:B------:R-:W-:Y:S01]  /*13f60*/  IMAD.MOV.U32 R70, RZ, RZ, R87.reuse ;  /* 0x000000ffff467224 */ /* 0x100fe200078e0057 */
[----:B------:R-:W-:Y:S01]  /*13f70*/  FSEL R151, R68, -INF , P4 ;  /* 0xff80000044977808 */ /* 0x000fe20002000000 */
[----:B------:R-:W-:Y:S01]  /*13f80*/  IMAD.MOV.U32 R68, RZ, RZ, R87 ;  /* 0x000000ffff447224 */ /* 0x000fe200078e0057 */
[----:B------:R-:W-:-:S02]  /*13f90*/  FSEL R67, R67, -INF , P3 ;  /* 0xff80000043437808 */ /* 0x000fc40001800000 */
[----:B------:R-:W-:Y:S02]  /*13fa0*/  FSEL R71, R71, -INF , P5 ;  /* 0xff80000047477808 */ /* 0x000fe40002800000 */
[----:B------:R-:W-:Y:S02]  /*13fb0*/  FSEL R153, R69, -INF , P5 ;  /* 0xff80000045997808 */ /* 0x000fe40002800000 */
[----:B------:R-:W-:Y:S02]  /*13fc0*/  FMNMX.FTZ R8, R149, R8, !PT ;  /* 0x0000000895087209 */ /* 0x000fe40007810000 */
[C---:B------:R-:W-:Y:S02]  /*13fd0*/  ISETP.GT.AND P4, PT, R6.reuse, 0x61, PT ;  /* 0x000000610600780c */ /* 0x040fe40003f84270 */
[C---:B------:R-:W-:Y:S02]  /*13fe0*/  ISETP.GT.AND P2, PT, R6.reuse, 0x69, PT ;  /* 0x000000690600780c */ /* 0x040fe40003f44270 */
[----:B------:R-:W-:-:S02]  /*13ff0*/  ISETP.GT.AND P5, PT, R6, 0x60, PT ;  /* 0x000000600600780c */ /* 0x000fc40003fa4270 */
[----:B------:R-:W-:Y:S02]  /*14000*/  ISETP.GT.AND P3, PT, R6, 0x68, PT ;  /* 0x000000680600780c */ /* 0x000fe40003f64270 */
[----:B------:R-:W-:-:S04]  /*14010*/  FMNMX.FTZ R8, R151, R8, !PT ;  /* 0x0000000897087209 */ /* 0x000fc80007810000 */
[----:B------:R-:W-:Y:S01]  /*14020*/  FMNMX.FTZ R8, R153, R8, !PT ;  /* 0x0000000899087209 */ /* 0x000fe20007810000 */
[----:B------:R-:W-:Y:S02]  /*14030*/  WARPGROUP.DEPBAR.LE gsb0, 0x0 ;  /* 0x00008000000079c5 */ /* 0x000fe40000010000 */
[----:B------:R-:W-:Y:S01]  /*14040*/  WARPGROUP.ARRIVE ;  /* 0x00000000000079c5 */ /* 0x000fe20000000000 */
[----:B------:R-:W-:Y:S02]  /*14050*/  FSEL R159, R57, -INF , P4 ;  /* 0xff800000399f7808 */ /* 0x000fe40002000000 */
[----:B------:R-:W-:Y:S02]  /*14060*/  FSEL R59, R59, -INF , P4 ;  /* 0xff8000003b3b7808 */ /* 0x000fe40002000000 */
[----:B------:R-:W-:Y:S01]  /*14070*/  FSEL R169, R61, -INF , P2 ;  /* 0xff8000003da97808 */ /* 0x000fe20001000000 */
[----:B------:R-:W-:Y:S01]  /*14080*/  HGMMA.64x16x16.F32.BF16 R48, gdesc[UR8], R48, gsb0 ;  /* 0x00200000083079f0 */ /* 0x000fe20008001830 */
[----:B------:R-:W-:-:S02]  /*14090*/  FSEL R63, R63, -INF , P2 ;  /* 0xff8000003f3f7808 */ /* 0x000fc40001000000 */
[----:B------:R-:W-:Y:S01]  /*140a0*/  FSEL R161, R56, -INF , P5 ;  /* 0xff80000038a17808 */ /* 0x000fe20002800000 */
[--C-:B------:R-:W-:Y:S01]  /*140b0*/  IMAD.MOV.U32 R56, RZ, RZ, R87.reuse ;  /* 0x000000ffff387224 */ /* 0x100fe200078e0057 */
[----:B------:R-:W-:Y:S01]  /*140c0*/  FSEL R167, R60, -INF , P3 ;  /* 0xff8000003ca77808 */ /* 0x000fe20001800000 */
[--C-:B------:R-:W-:Y:S01]  /*140d0*/  IMAD.MOV.U32 R60, RZ, RZ, R87.reuse ;  /* 0x000000ffff3c7224 */ /* 0x100fe200078e0057 */
[----:B------:R-:W-:Y:S02]  /*140e0*/  ISETP.GT.AND P4, PT, R6, 0x71, PT ;  /* 0x000000710600780c */ /* 0x000fe40003f84270 */
[----:B------:R-:W-:Y:S01]  /*140f0*/  FSEL R57, R62, -INF , P3 ;  /* 0xff8000003e397808 */ /* 0x000fe20001800000 */
[----:B------:R-:W-:Y:S01]  /*14100*/  IMAD.MOV.U32 R62, RZ, RZ, R87 ;  /* 0x000000ffff3e7224 */ /* 0x000fe200078e0057 */
[C---:B------:R-:W-:Y:S02]  /*14110*/  ISETP.GT.AND P2, PT, R6.reuse, 0x79, PT ;  /* 0x000000790600780c */ /* 0x040fe40003f44270 */
[----:B------:R-:W-:-:S02]  /*14120*/  ISETP.GT.AND P3, PT, R6, 0x78, PT ;  /* 0x000000780600780c */ /* 0x000fc40003f64270 */
[----:B------:R-:W-:-:S04]  /*14130*/  FMNMX.FTZ R8, R161, R8, !PT ;  /* 0x00000008a1087209 */ /* 0x000fc80007810000 */
[----:B------:R-:W-:-:S04]  /*14140*/  FMNMX.FTZ R8, R159, R8, !PT ;  /* 0x000000089f087209 */ /* 0x000fc80007810000 */
        /* <DEDUP_REMOVED lines=9> */
[----:B-----5:R-:W-:Y:S02]  /*141e0*/  FSEL R155, R52, -INF , P3 ;  /* 0xff800000349b7808 */ /* 0x020fe40001800000 */
[----:B------:R-:W-:Y:S02]  /*141f0*/  ISETP.GT.AND P4, PT, R6, 0x81, PT ;  /* 0x000000810600780c */ /* 0x000fe40003f84270 */
[----:B------:R-:W-:Y:S02]  /*14200*/  FSEL R53, R54, -INF , P3 ;  /* 0xff80000036357808 */ /* 0x000fe40001800000 */
[C---:B------:R-:W-:Y:S02]  /*14210*/  ISETP.GT.AND P2, PT, R6.reuse, 0x89, PT ;  /* 0x000000890600780c */ /* 0x040fe40003f44270 */
[----:B------:R-:W-:Y:S01]  /*14220*/  ISETP.GT.AND P3, PT, R6, 0x88, PT ;  /* 0x000000880600780c */ /* 0x000fe20003f64270 */
[----:B------:R-:W-:Y:S02]  /*14230*/  WARPGROUP.DEPBAR.LE gsb0, 0x0 ;  /* 0x00008000000079c5 */ /* 0x000fe40000010000 */
[----:B------:R-:W-:Y:S01]  /*14240*/  WARPGROUP.ARRIVE ;  /* 0x00000000000079c5 */ /* 0x000fe20000000000 */
[----:B------:R-:W-:-:S02]  /*14250*/  FSEL R173, R41, -INF , P4 ;  /* 0xff80000029ad7808 */ /* 0x000fc40002000000 */
[----:B------:R-:W-:Y:S02]  /*14260*/  FSEL R177, R45, -INF , P2 ;  /* 0xff8000002db17808 */ /* 0x000fe40001000000 */
[----:B------:R-:W-:Y:S01]  /*14270*/  FSEL R175, R44, -INF , P3 ;  /* 0xff8000002caf7808 */ /* 0x000fe20001800000 */
[----:B------:R-:W-:Y:S01]  /*14280*/  HGMMA.64x16x16.F32.BF16 R32, gdesc[UR20], R32, gsb0 ;  /* 0x00200000142079f0 */ /* 0x000fe20008001820 */
[----:B------:R-:W-:Y:S02]  /*14290*/  R2UR UR23, R5 ;  /* 0x00000000051772ca */ /* 0x000fe400000e0000 */
[----:B------:R-:W-:Y:S01]  /*142a0*/  FSEL R5, R58, -INF , P5 ;  /* 0xff8000003a057808 */ /* 0x000fe20002800000 */
[----:B------:R-:W-:Y:S01]  /*142b0*/  IMAD.MOV.U32 R58, RZ, RZ, R87 ;  /* 0x000000ffff3a7224 */ /* 0x000fe200078e0057 */
[----:B------:R-:W-:Y:S02]  /*142c0*/  ISETP.GT.AND P5, PT, R6, 0x70, PT ;  /* 0x000000700600780c */ /* 0x000fe40003fa4270 */
[----:B------:R-:W-:-:S02]  /*142d0*/  R2UR UR22, R4 ;  /* 0x00000000041672ca */ /* 0x000fc400000e0000 */
[----:B------:R-:W-:Y:S02]  /*142e0*/  FSEL R163, R48, -INF , P5 ;  /* 0xff80000030a37808 */ /* 0x000fe40002800000 */
[----:B------:R-:W-:Y:S02]  /*142f0*/  FSEL R49, R50, -INF , P5 ;  /* 0xff80000032317808 */ /* 0x000fe40002800000 */
[----:B------:R-:W-:Y:S02]  /*14300*/  ISETP.GT.AND P5, PT, R6, 0x80, PT ;  /* 0x000000800600780c */ /* 0x000fe40003fa4270 */
[----:B------:R-:W-:Y:S02]  /*14310*/  FSEL R43, R43, -INF , P4 ;  /* 0xff8000002b2b7808 */ /* 0x000fe40002000000 */
[----:B------:R-:W-:Y:S02]  /*14320*/  FSEL R171, R40, -INF , P5 ;  /* 0xff80000028ab7808 */ /* 0x000fe40002800000 */
[----:B------:R-:W-:-:S02]  /*14330*/  FSEL R41, R42, -INF , P5 ;  /* 0xff8000002a297808 */ /* 0x000fc40002800000 */
[----:B------:R-:W-:Y:S02]  /*14340*/  FSEL R45, R46, -INF , P3 ;  /* 0xff8000002e2d7808 */ /* 0x000fe40001800000 */
[----:B------:R-:W-:Y:S02]  /*14350*/  FSEL R47, R47, -INF , P2 ;  /* 0xff8000002f2f7808 */ /* 0x000fe40001000000 */
[C---:B------:R-:W-:Y:S02]  /*14360*/  ISETP.GT.AND P2, PT, R6.reuse, 0x99, PT ;  /* 0x000000990600780c */ /* 0x040fe40003f44270 */
[C---:B------:R-:W-:Y:S02]  /*14370*/  ISETP.GT.AND P3, PT, R6.reuse, 0xa0, PT ;  /* 0x000000a00600780c */ /* 0x040fe40003f64270 */
[C---:B------:R-:W-:Y:S02]  /*14380*/  ISETP.GT.AND P4, PT, R6.reuse, 0xa1, PT ;  /* 0x000000a10600780c */ /* 0x040fe40003f84270 */
[----:B------:R-:W-:-:S02]  /*14390*/  ISETP.GT.AND P5, PT, R6, 0xa8, PT ;  /* 0x000000a80600780c */ /* 0x000fc40003fa4270 */
[----:B------:R-:W-:-:S04]  /*143a0*/  FMNMX.FTZ R8, R163, R8, !PT ;  /* 0x00000008a3087209 */ /* 0x000fc80007810000 */
        /* <DEDUP_REMOVED lines=8> */
[----:B------:R-:W-:Y:S01]  /*14430*/  P2R R33, PR, RZ, 0x2 ;  /* 0x00000002ff217803 */ /* 0x000fe20000000000 */
[----:B------:R-:W-:Y:S01]  /*14440*/  HGMMA.64x16x16.F32.BF16 R24, gdesc[UR20], R24, gsb0 ;  /* 0x00200000141879f0 */ /* 0x000fe20008001818 */
[----:B------:R-:W-:-:S02]  /*14450*/  ISETP.GT.AND P6, PT, R6, 0xa9, PT ;  /* 0x000000a90600780c */ /* 0x000fc40003fc4270 */
[----:B------:R-:W-:Y:S02]  /*14460*/  ISETP.GT.AND P1, PT, R6, 0x90, PT ;  /* 0x000000900600780c */ /* 0x000fe40003f24270 */
        /* <DEDUP_REMOVED lines=9> */
[----:B------:R-:W-:Y:S02]  /*14500*/  FSEL R189, R36, -INF , P0 ;  /* 0xff80000024bd7808 */ /* 0x000fe40000000000 */
[----:B------:R-:W-:-:S02]  /*14510*/  FMNMX.FTZ R6, R13, R6, !PT ;  /* 0x000000060d067209 */ /* 0x000fc40007810000 */
[----:B------:R-:W-:Y:S02]  /*14520*/  FMNMX.FTZ R8, R181, R8, !PT ;  /* 0x00000008b5087209 */ /* 0x000fe40007810000 */
[----:B------:R-:W-:Y:S02]  /*14530*/  FMNMX.FTZ R6, R111, R6, !PT ;  /* 0x000000066f067209 */ /* 0x000fe40007810000 */
[----:B------:R-:W-:Y:S02]  /*14540*/  FSEL R193, R37, -INF , P2 ;  /* 0xff80000025c17808 */ /* 0x000fe40001000000 */
[----:B------:R-:W-:Y:S02]  /*14550*/  FMNMX.FTZ R6, R15, R6, !PT ;  /* 0x000000060f067209 */ /* 0x000fe40007810000 */
[----:B------:R-:W-:Y:S02]  /*14560*/  FMNMX.FTZ R8, R189, R8, !PT ;  /* 0x00000008bd087209 */ /* 0x000fe40007810000 */
[----:B------:R-:W-:-:S02]  /*14570*/  FMNMX.FTZ R6, R99, R6, !PT ;  /* 0x0000000663067209 */ /* 0x000fc40007810000 */
[----:B------:R-:W-:Y:S02]  /*14580*/  FMNMX.FTZ R8, R193, R8, !PT ;  /* 0x00000008c1087209 */ /* 0x000fe40007810000 */
[----:B------:R-:W-:Y:S02]  /*14590*/  FMNMX.FTZ R6, R81, R6, !PT ;  /* 0x0000000651067209 */ /* 0x000fe40007810000 */
[----:B------:R-:W-:Y:S02]  /*145a0*/  P2R R32, PR, RZ, 0x1 ;  /* 0x00000001ff207803 */ /* 0x000fe40000000000 */
[----:B------:R-:W-:Y:S02]  /*145b0*/  FMNMX.FTZ R6, R103, R6, !PT ;  /* 0x0000000667067209 */ /* 0x000fe40007810000 */
[----:B------:R-:W-:Y:S02]  /*145c0*/  FSEL R39, R39, -INF , P2 ;  /* 0xff80000027277808 */ /* 0x000fe40001000000 */
[----:B------:R-:W-:Y:S01]  /*145d0*/  FMNMX.FTZ R6, R97, R6, !PT ;  /* 0x0000000661067209 */ /* 0x000fe20007810000 */
[----:B------:R-:W-:-:S03]  /*145e0*/  WARPGROUP.DEPBAR.LE gsb0, 0x0 ;  /* 0x00008000000079c5 */ /* 0x000fc60000010000 */
        /* <DEDUP_REMOVED lines=10> */
[----:B------:R-:W-:Y:S02]  /*14690*/  FSEL R183, R29, -INF , P6 ;  /* 0xff8000001db77808 */ /* 0x000fe40003000000 */
[----:B------:R-:W-:-:S02]  /*146a0*/  FMNMX.FTZ R8, R185, R8, !PT ;  /* 0x00000008b9087209 */ /* 0x000fc40007810000 */
[----:B------:R-:W-:Y:S02]  /*146b0*/  FMNMX.FTZ R6, R73, R6, !PT ;  /* 0x0000000649067209 */ /* 0x000fe40007810000 */
[----:B------:R-:W-:Y:S01]  /*146c0*/  FMNMX.FTZ R14, R183, R8, !PT ;  /* 0x00000008b70e7209 */ /* 0x000fe20007810000 */
[----:B------:R-:W-:Y:S01]  /*146d0*/  IMAD.U32 R8, RZ, RZ, UR6 ;  /* 0x00000006ff087e24 */ /* 0x000fe2000f8e00ff */
[----:B------:R-:W-:Y:S02]  /*146e0*/  FMNMX.FTZ R6, R79, R6, !PT ;  /* 0x000000064f067209 */ /* 0x000fe40007810000 */
[----:B------:R-:W-:Y:S01]  /*146f0*/  FSEL R25, R34, -INF , P1 ;  /* 0xff80000022197808 */ /* 0x000fe20000800000 */
[----:B------:R-:W0:Y:S01]  /*14700*/  SHFL.BFLY PT, R7, R14, 0x2, 0x1f ;  /* 0x0c401f000e077f89 */ /* 0x000e2200000e0000 */
[----:B------:R-:W-:Y:S02]  /*14710*/  FMNMX.FTZ R6, R77, R6, !PT ;  /* 0x000000064d067209 */ /* 0x000fe40007810000 */
[----:B------:R-:W-:-:S02]  /*14720*/  ISETP.NE.AND P1, PT, R33, RZ, PT ;  /* 0x000000ff2100720c */ /* 0x000fc40003f25270 */
[----:B------:R-:W-:Y:S02]  /*14730*/  FMNMX.FTZ R6, R67, R6, !PT ;  /* 0x0000000643067209 */ /* 0x000fe40007810000 */
[----:B------:R-:W-:Y:S02]  /*14740*/  FSEL R35, R35, -INF , P1 ;  /* 0xff80000023237808 */ /* 0x000fe40000800000 */
[----:B------:R-:W-:Y:S02]  /*14750*/  FMNMX.FTZ R6, R65, R6, !PT ;  /* 0x0000000641067209 */ /* 0x000fe40007810000 */
[----:B------:R-:W-:Y:S02]  /*14760*/  ISETP.NE.AND P1, PT, R12, RZ, PT ;  /* 0x000000ff0c00720c */ /* 0x000fe40003f25270 */
[----:B------:R-:W-:-:S04]  /*14770*/  FMNMX.FTZ R6, R71, R6, !PT ;  /* 0x0000000647067209 */ /* 0x000fc80007810000 */
[----:B------:R-:W-:-:S04]  /*14780*/  FMNMX.FTZ R6, R5, R6, !PT ;  /* 0x0000000605067209 */ /* 0x000fc80007810000 */
[----:B------:R-:W-:Y:S02]  /*14790*/  FMNMX.FTZ R6, R59, R6, !PT ;  /* 0x000000063b067209 */ /* 0x000fe40007810000 */
[----:B0-----:R-:W-:Y:S01]  /*147a0*/  FMNMX.FTZ R20, R14, R7, !PT ;  /* 0x000000070e147209 */ /* 0x001fe20007810000 */
[----:B------:R-:W-:Y:S01]  /*147b0*/  @!P1 VIADD R0, R0, 0x34840 ;  /* 0x0003484000009836 */ /* 0x000fe20000000000 */
        /* <DEDUP_REMOVED lines=15> */
[----:B------:R-:W-:Y:S02]  /*148b0*/  ISETP.NE.AND P0, PT, R32, RZ, PT ;  /* 0x000000ff2000720c */ /* 0x000fe40003f05270 */
        /* <DEDUP_REMOVED lines=31> */
[-CC-:B------:R-:W-:Y:S01]  /*14ab0*/  FFMA.FTZ R184, R127, R8.reuse, -R4.reuse ;  /* 0x000000087fb87223 */ /* 0x180fe20000010804 */
[-CC-:B------:R-:W-:Y:S01]  /*14ac0*/  FFMA.FTZ R188, R121, R8.reuse, -R4.reuse ;  /* 0x0000000879bc7223 */ /* 0x180fe20000010804 */
[----:B------:R-:W0:Y:S01]  /*14ad0*/  SHFL.BFLY PT, R137, R6, 0x2, 0x1f ;  /* 0x0c401f0006897f89 */ /* 0x000e2200000e0000 */
        /* <DEDUP_REMOVED lines=23> */
[----:B0-----:R-:W-:Y:S01]  /*14c50*/  FMNMX.FTZ R10, R6, R137, !PT ;  /* 0x00000089060a7209 */ /* 0x001fe20007810000 */
[----:B------:R-:W0:Y:S01]  /*14c60*/  MUFU.EX2 R180, R180 ;  /* 0x000000b400b47308 */ /* 0x000e220000000800 */
[-CC-:B------:R-:W-:Y:S01]  /*14c70*/  FFMA.FTZ R137, R181, R8.reuse, -R4.reuse ;  /* 0x00000008b5897223 */ /* 0x180fe20000010804 */
[-CC-:B------:R-:W-:Y:S01]  /*14c80*/  FFMA.FTZ R139, R193, R8.reuse, -R4.reuse ;  /* 0x00000008c18b7223 */ /* 0x180fe20000010804 */
[-CC-:B------:R-:W-:Y:S01]  /*14c90*/  FFMA.FTZ R216, R187, R8.reuse, -R4.reuse ;  /* 0x00000008bbd87223 */ /* 0x180fe20000010804 */
[----:B------:R-:W4:Y:S01]  /*14ca0*/  SHFL.BFLY PT, R141, R10, 0x1, 0x1f ;  /* 0x0c201f000a8d7f89 */ /* 0x000f2200000e0000 */
[-CC-:B------:R-:W-:Y:S01]  /*14cb0*/  FFMA.FTZ R191, R191, R8.reuse, -R4.reuse ;  /* 0x00000008bfbf7223 */ /* 0x180fe20000010804 */
[-CC-:B------:R-:W-:Y:S01]  /*14cc0*/  FFMA.FTZ R218, R185, R8.reuse, -R4.reuse ;  /* 0x00000008b9da7223 */ /* 0x180fe20000010804 */
[----:B------:R-:W-:Y:S01]  /*14cd0*/  FFMA.FTZ R143, R183, R8, -R4 ;  /* 0x00000008b78f7223 */ /* 0x000fe20000010804 */
[----:B------:R-:W0:Y:S08]  /*14ce0*/  MUFU.EX2 R37, R37 ;  /* 0x0000002500257308 */ /* 0x000e300000000800 */
[----:B------:R-:W0:Y:S08]  /*14cf0*/  MUFU.EX2 R182, R182 ;  /* 0x000000b600b67308 */ /* 0x000e300000000800 */
[----:B------:R-:W0:Y:S01]  /*14d00*/  MUFU.EX2 R61, R61 ;  /* 0x0000003d003d7308 */ /* 0x000e220000000800 */
[----:B----4-:R-:W-:-:S04]  /*14d10*/  FMNMX.FTZ R92, R10, R141, !PT ;  /* 0x0000008d0a5c7209 */ /* 0x010fc80007810000 */
[C---:B------:R-:W-:Y:S01]  /*14d20*/  FSETP.NEU.FTZ.AND P2, PT, R92.reuse, -INF , PT ;  /* 0xff8000005c00780b */ /* 0x040fe20003f5d000 */
[----:B------:R-:W-:Y:S02]  /*14d30*/  FMUL.FTZ R28, R92, R8 ;  /* 0x000000085c1c7220 */ /* 0x000fe40000410000 */
[----:B------:R-:W4:Y:S03]  /*14d40*/  MUFU.EX2 R184, R184 ;  /* 0x000000b800b87308 */ /* 0x000f260000000800 */
[----:B------:R-:W-:Y:S02]  /*14d50*/  FSEL R28, R28, RZ, P2 ;  /* 0x000000ff1c1c7208 */ /* 0x000fe40001000000 */
[----:B------:R-:W-:-:S03]  /*14d60*/  ISETP.GE.AND P2, PT, R160, 0xb1, PT ;  /* 0x000000b1a000780c */ /* 0x000fc60003f46270 */
[----:B------:R-:W-:Y:S01]  /*14d70*/  MUFU.EX2 R69, R69 ;  /* 0x0000004500457308 */ /* 0x000fe20000000800 */
[-CC-:B------:R-:W-:Y:S01]  /*14d80*/  FFMA.FTZ R177, R3, R8.reuse, -R28.reuse ;  /* 0x0000000803b17223 */ /* 0x180fe2000001081c */
[----:B-1----:R-:W-:Y:S01]  /*14d90*/  FADD.FTZ R3, R176, R21 ;  /* 0x00000015b0037221 */ /* 0x002fe20000010000 */
[-CC-:B------:R-:W-:Y:S01]  /*14da0*/  FFMA.FTZ R4, R115, R8.reuse, -R28.reuse ;  /* 0x0000000873047223 */ /* 0x180fe2000001081c */
[-CC-:B------:R-:W-:Y:S01]  /*14db0*/  FFMA.FTZ R179, R9, R8.reuse, -R28.reuse ;  /* 0x0000000809b37223 */ /* 0x180fe2000001081c */
[-CC-:B------:R-:W-:Y:S01]  /*14dc0*/  FFMA.FTZ R6, R119, R8.reuse, -R28.reuse ;  /* 0x0000000877067223 */ /* 0x180fe2000001081c */
[----:B--2---:R-:W-:Y:S01]  /*14dd0*/  FADD.FTZ R36, R178, R3 ;  /* 0x00000003b2247221 */ /* 0x004fe20000010000 */
[-CC-:B------:R-:W-:Y:S01]  /*14de0*/  FFMA.FTZ R181, R11, R8.reuse, -R28.reuse ;  /* 0x000000080bb57223 */ /* 0x180fe2000001081c */
[----:B------:R-:W-:Y:S01]  /*14df0*/  MUFU.EX2 R177, R177 ;  /* 0x000000b100b17308 */ /* 0x000fe20000000800 */
[-C--:B------:R-:W-:Y:S01]  /*14e00*/  FFMA.FTZ R10, R107, R8.reuse, -R28 ;  /* 0x000000086b0a7223 */ /* 0x080fe2000001081c */
[----:B---3--:R-:W-:Y:S01]  /*14e10*/  FADD.FTZ R3, R33, R36 ;  /* 0x0000002421037221 */ /* 0x008fe20000010000 */
[-CC-:B------:R-:W-:Y:S01]  /*14e20*/  FFMA.FTZ R183, R13, R8.reuse, -R28.reuse ;  /* 0x000000080db77223 */ /* 0x180fe2000001081c */
[-CC-:B------:R-:W-:Y:S01]  /*14e30*/  FFMA.FTZ R12, R111, R8.reuse, -R28.reuse ;  /* 0x000000086f0c7223 */ /* 0x180fe2000001081c */
[-CC-:B------:R-:W-:Y:S01]  /*14e40*/  FFMA.FTZ R201, R5, R8.reuse, -R28.reuse ;  /* 0x0000000805c97223 */ /* 0x180fe2000001081c */
[----:B0-----:R-:W-:Y:S01]  /*14e50*/  FADD.FTZ R36, R180, R3 ;  /* 0x00000003b4247221 */ /* 0x001fe20000010000 */
[-CC-:B------:R-:W-:Y:S01]  /*14e60*/  FFMA.FTZ R185, R15, R8.reuse, -R28.reuse ;  /* 0x000000080fb97223 */ /* 0x180fe2000001081c */
[----:B------:R-:W0:Y:S01]  /*14e70*/  MUFU.EX2 R4, R4 ;  /* 0x0000000400047308 */ /* 0x000e220000000800 */
[-C--:B------:R-:W-:Y:S01]  /*14e80*/  FFMA.FTZ R14, R99, R8.reuse, -R28 ;  /* 0x00000008630e7223 */ /* 0x080fe2000001081c */
[----:B------:R-:W-:Y:S01]  /*14e90*/  FADD.FTZ R3, R37, R36 ;  /* 0x0000002425037221 */ /* 0x000fe20000010000 */
[-CC-:B------:R-:W-:Y:S01]  /*14ea0*/  FFMA.FTZ R187, R81, R8.reuse, -R28.reuse ;  /* 0x0000000851bb7223 */ /* 0x180fe2000001081c */
[-CC-:B------:R-:W-:Y:S01]  /*14eb0*/  FFMA.FTZ R20, R103, R8.reuse, -R28.reuse ;  /* 0x0000000867147223 */ /* 0x180fe2000001081c */
[-CC-:B------:R-:W-:Y:S01]  /*14ec0*/  FFMA.FTZ R189, R97, R8.reuse, -R28.reuse ;  /* 0x0000000861bd7223 */ /* 0x180fe2000001081c */
[----:B------:R-:W-:Y:S01]  /*14ed0*/  FADD.FTZ R38, R182, R3 ;  /* 0x00000003b6267221 */ /* 0x000fe20000010000 */
[-CC-:B------:R-:W-:Y:S01]  /*14ee0*/  FFMA.FTZ R24, R91, R8.reuse, -R28.reuse ;  /* 0x000000085b187223 */ /* 0x180fe2000001081c */
[----:B------:R-:W1:Y:S01]  /*14ef0*/  MUFU.EX2 R179, R179 ;  /* 0x000000b300b37308 */ /* 0x000e620000000800 */
[-C--:B------:R-:W-:Y:S01]  /*14f00*/  FFMA.FTZ R26, R95, R8.reuse, -R28 ;  /* 0x000000085f1a7223 */ /* 0x080fe2000001081c */
[----:B------:R-:W-:Y:S01]  /*14f10*/  FADD.FTZ R3, R61, R38 ;  /* 0x000000263d037221 */ /* 0x000fe20000010000 */
[-CC-:B------:R-:W-:Y:S01]  /*14f20*/  FFMA.FTZ R193, R93, R8.reuse, -R28.reuse ;  /* 0x000000085dc17223 */ /* 0x180fe2000001081c */
[-CC-:B------:R-:W-:Y:S01]  /*14f30*/  FFMA.FTZ R30, R75, R8.reuse, -R28.reuse ;  /* 0x000000084b1e7223 */ /* 0x180fe2000001081c */
[-CC-:B------:R-:W-:Y:S01]  /*14f40*/  FFMA.FTZ R195, R73, R8.reuse, -R28.reuse ;  /* 0x0000000849c37223 */ /* 0x180fe2000001081c */
[----:B----4-:R-:W-:Y:S01]  /*14f50*/  FADD.FTZ R38, R184, R3 ;  /* 0x00000003b8267221 */ /* 0x010fe20000010000 */
[-C--:B------:R-:W-:Y:S01]  /*14f60*/  FFMA.FTZ R32, R79, R8.reuse, -R28 ;  /* 0x000000084f207223 */ /* 0x080fe2000001081c */
[----:B------:R-:W2:Y:S01]  /*14f70*/  MUFU.EX2 R186, R186 ;  /* 0x000000ba00ba7308 */ /* 0x000ea20000000800 */
[----:B0-----:R-:W-:Y:S01]  /*14f80*/  FADD.FTZ R40, R177, R4 ;  /* 0x00000004b1287221 */ /* 0x001fe20000010000 */
[----:B------:R-:W-:Y:S01]  /*14f90*/  FADD.FTZ R5, R69, R38 ;  /* 0x0000002645057221 */ /* 0x000fe20000010000 */
[-CC-:B------:R-:W-:Y:S01]  /*14fa0*/  FFMA.FTZ R197, R77, R8.reuse, -R28.reuse ;  /* 0x000000084dc57223 */ /* 0x180fe2000001081c */
[-CC-:B------:R-:W-:Y:S01]  /*14fb0*/  FFMA.FTZ R34, R67, R8.reuse, -R28.reuse ;  /* 0x0000000843227223 */ /* 0x180fe2000001081c */
[-CC-:B------:R-:W-:Y:S01]  /*14fc0*/  FFMA.FTZ R199, R65, R8.reuse, -R28.reuse ;  /* 0x0000000841c77223 */ /* 0x180fe2000001081c */
[-CC-:B------:R-:W-:Y:S01]  /*14fd0*/  FFMA.FTZ R36, R71, R8.reuse, -R28.reuse ;  /* 0x0000000847247223 */ /* 0x180fe2000001081c */
[-C--:B------:R-:W-:Y:S01]  /*14fe0*/  FFMA.FTZ R38, R59, R8.reuse, -R28 ;  /* 0x000000083b267223 */ /* 0x080fe2000001081c */
[----:B------:R-:W0:Y:S01]  /*14ff0*/  MUFU.EX2 R6, R6 ;  /* 0x0000000600067308 */ /* 0x000e220000000800 */
[----:B-1----:R-:W-:Y:S01]  /*15000*/  FADD.FTZ R3, R179, R40 ;  /* 0x00000028b3037221 */ /* 0x002fe20000010000 */
        /* <DEDUP_REMOVED lines=13> */
[-CC-:B------:R-:W-:Y:S01]  /*150e0*/  FFMA.FTZ R125, R125, R8.reuse, -R28.reuse ;  /* 0x000000087d7d7223 */ /* 0x180fe2000001081c */
[----:B------:R-:W2:Y:S01]  /*150f0*/  MUFU.EX2 R181, R181 ;  /* 0x000000b500b57308 */ /* 0x000ea20000000800 */
[----:B0-----:R-:W-:Y:S01]  /*15100*/  FADD.FTZ R40, R6, R3 ;  /* 0x0000000306287221 */ /* 0x001fe20000010000 */
[-CC-:B------:R-:W-:Y:S01]  /*15110*/  FFMA.FTZ R129, R129, R8.reuse, -R28.reuse ;  /* 0x0000000881817223 */ /* 0x180fe2000001081c */
[-CC-:B------:R-:W-:Y:S01]  /*15120*/  FFMA.FTZ R133, R133, R8.reuse, -R28.reuse ;  /* 0x0000000885857223 */ /* 0x180fe2000001081c */
[----:B------:R-:W-:Y:S01]  /*15130*/  FFMA.FTZ R135, R135, R8, -R28 ;  /* 0x0000000887877223 */ /* 0x000fe2000001081c */
[----:B------:R-:W-:Y:S01]  /*15140*/  F2FP.BF16.F32.PACK_AB R177, R4, R177 ;  /* 0x000000b104b1723e */ /* 0x000fe200000010ff */
[--C-:B------:R-:W-:Y:S01]  /*15150*/  IMAD.MOV.U32 R81, RZ, RZ, R87.reuse ;  /* 0x000000ffff517224 */ /* 0x100fe200078e0057 */
[----:B------:R-:W-:Y:S01]  /*15160*/  F2FP.BF16.F32.PACK_AB R179, R6, R179 ;  /* 0x000000b306b3723e */ /* 0x000fe200000010ff */
[----:B------:R-:W0:Y:S01]  /*15170*/  MUFU.EX2 R188, R188 ;  /* 0x000000bc00bc7308 */ /* 0x000e220000000800 */
[----:B-1----:R-:W-:Y:S01]  /*15180*/  FADD.FTZ R5, R83, R42 ;  /* 0x0000002a53057221 */ /* 0x002fe20000010000 */
[----:B------:R-:W-:Y:S01]  /*15190*/  F2FP.BF16.F32.PACK_AB R178, R33, R178 ;  /* 0x000000b221b2723e */ /* 0x000fe200000010ff */
[--C-:B------:R-:W-:Y:S01]  /*151a0*/  IMAD.MOV.U32 R79, RZ, RZ, R87.reuse ;  /* 0x000000ffff4f7224 */ /* 0x100fe200078e0057 */
[----:B------:R-:W-:Y:S01]  /*151b0*/  F2FP.BF16.F32.PACK_AB R180, R37, R180 ;  /* 0x000000b425b4723e */ /* 0x000fe200000010ff */
[--C-:B------:R-:W-:Y:S01]  /*151c0*/  IMAD.MOV.U32 R77, RZ, RZ, R87.reuse ;  /* 0x000000ffff4d7224 */ /* 0x100fe200078e0057 */
[----:B------:R-:W-:Y:S01]  /*151d0*/  F2FP.BF16.F32.PACK_AB R182, R61, R182 ;  /* 0x000000b63db6723e */ /* 0x000fe200000010ff */
[--C-:B------:R-:W-:Y:S01]  /*151e0*/  IMAD.MOV.U32 R75, RZ, RZ, R87.reuse ;  /* 0x000000ffff4b7224 */ /* 0x100fe200078e0057 */
[----:B------:R-:W1:Y:S01]  /*151f0*/  MUFU.EX2 R10, R10 ;  /* 0x0000000a000a7308 */ /* 0x000e620000000800 */
[----:B--2---:R-:W-:Y:S01]  /*15200*/  FADD.FTZ R3, R181, R40 ;  /* 0x00000028b5037221 */ /* 0x004fe20000010000 */
[----:B------:R-:W-:Y:S01]  /*15210*/  F2FP.BF16.F32.PACK_AB R184, R69, R184 ;  /* 0x000000b845b8723e */ /* 0x000fe200000010ff */
[--C-:B------:R-:W-:Y:S01]  /*15220*/  IMAD.MOV.U32 R73, RZ, RZ, R87.reuse ;  /* 0x000000ffff497224 */ /* 0x100fe200078e0057 */
[----:B------:R-:W-:Y:S01]  /*15230*/  F2FP.BF16.F32.PACK_AB R186, R83, R186 ;  /* 0x000000ba53ba723e */ /* 0x000fe200000010ff */
[--C-:B------:R-:W-:Y:S01]  /*15240*/  IMAD.MOV.U32 R83, RZ, RZ, R87.reuse ;  /* 0x000000ffff537224 */ /* 0x100fe200078e0057 */
[----:B------:R-:W-:Y:S01]  /*15250*/  F2FP.BF16.F32.PACK_AB R176, R21, R176 ;  /* 0x000000b015b0723e */ /* 0x000fe200000010ff */
[----:B------:R-:W-:Y:S01]  /*15260*/  IMAD.MOV.U32 R71, RZ, RZ, R87 ;  /* 0x000000ffff477224 */ /* 0x000fe200078e0057 */
[----:B------:R-:W2:Y:S01]  /*15270*/  MUFU.EX2 R85, R85 ;  /* 0x0000005500557308 */ /* 0x000ea20000000800 */
[----:B0-----:R-:W-:Y:S01]  /*15280*/  FADD.FTZ R40, R188, R5 ;  /* 0x00000005bc287221 */ /* 0x001fe20000010000 */
[----:B------:R-:W-:-:S02]  /*15290*/  IMAD.MOV.U32 R69, RZ, RZ, R87 ;  /* 0x000000ffff457224 */ /* 0x000fc400078e0057 */
[--C-:B------:R-:W-:Y:S02]  /*152a0*/  IMAD.MOV.U32 R67, RZ, RZ, R87.reuse ;  /* 0x000000ffff437224 */ /* 0x100fe400078e0057 */
[----:B------:R-:W-:Y:S02]  /*152b0*/  IMAD.MOV.U32 R65, RZ, RZ, R87 ;  /* 0x000000ffff417224 */ /* 0x000fe400078e0057 */
[----:B------:R-:W0:Y:S01]  /*152c0*/  MUFU.EX2 R183, R183 ;  /* 0x000000b700b77308 */ /* 0x000e220000000800 */
[C---:B-1----:R-:W-:Y:S01]  /*152d0*/  FADD.FTZ R42, R10.reuse, R3 ;  /* 0x000000030a2a7221 */ /* 0x042fe20000010000 */
[----:B------:R-:W-:Y:S01]  /*152e0*/  F2FP.BF16.F32.PACK_AB R181, R10, R181 ;  /* 0x000000b50ab5723e */ /* 0x000fe200000010ff */
[--C-:B------:R-:W-:Y:S02]  /*152f0*/  IMAD.MOV.U32 R61, RZ, RZ, R87.reuse ;  /* 0x000000ffff3d7224 */ /* 0x100fe400078e0057 */
[--C-:B------:R-:W-:Y:S02]  /*15300*/  IMAD.MOV.U32 R59, RZ, RZ, R87.reuse ;  /* 0x000000ffff3b7224 */ /* 0x100fe400078e0057 */
[--C-:B------:R-:W-:Y:S01]  /*15310*/  IMAD.MOV.U32 R57, RZ, RZ, R87.reuse ;  /* 0x000000ffff397224 */ /* 0x100fe200078e0057 */
[----:B------:R-:W1:Y:S01]  /*15320*/  MUFU.EX2 R190, R190 ;  /* 0x000000be00be7308 */ /* 0x000e620000000800 */
[----:B--2---:R-:W-:Y:S01]  /*15330*/  FADD.FTZ R5, R85, R40 ;  /* 0x0000002855057221 */ /* 0x004fe20000010000 */
[----:B------:R-:W-:Y:S01]  /*15340*/  FFMA.FTZ R40, R63, R8, -R28 ;  /* 0x000000083f287223 */ /* 0x000fe2000001081c */
[----:B------:R-:W-:Y:S01]  /*15350*/  F2FP.BF16.F32.PACK_AB R188, R85, R188 ;  /* 0x000000bc55bc723e */ /* 0x000fe200000010ff */
[----:B------:R-:W-:-:S02]  /*15360*/  IMAD.MOV.U32 R85, RZ, RZ, R87 ;  /* 0x000000ffff557224 */ /* 0x000fc400078e0057 */
[--C-:B------:R-:W-:Y:S02]  /*15370*/  IMAD.MOV.U32 R63, RZ, RZ, R87.reuse ;  /* 0x000000ffff3f7224 */ /* 0x100fe400078e0057 */
[----:B------:R-:W2:Y:S01]  /*15380*/  MUFU.EX2 R12, R12 ;  /* 0x0000000c000c7308 */ /* 0x000ea20000000800 */
[----:B0-----:R-:W-:Y:S01]  /*15390*/  FADD.FTZ R3, R183, R42 ;  /* 0x0000002ab7037221 */ /* 0x001fe20000010000 */
[--C-:B------:R-:W-:Y:S02]  /*153a0*/  IMAD.MOV.U32 R53, RZ, RZ, R87.reuse ;  /* 0x000000ffff357224 */ /* 0x100fe400078e0057 */
[--C-:B------:R-:W-:Y:S02]  /*153b0*/  IMAD.MOV.U32 R49, RZ, RZ, R87.reuse ;  /* 0x000000ffff317224 */ /* 0x100fe400078e0057 */
[----:B------:R-:W-:Y:S02]  /*153c0*/  IMAD.MOV.U32 R45, RZ, RZ, R87 ;  /* 0x000000ffff2d7224 */ /* 0x000fe400078e0057 */
[----:B------:R-:W0:Y:S01]  /*153d0*/  MUFU.EX2 R89, R89 ;  /* 0x0000005900597308 */ /* 0x000e220000000800 */
[----:B-1----:R-:W-:Y:S01]  /*153e0*/  FADD.FTZ R44, R190, R5 ;  /* 0x00000005be2c7221 */ /* 0x002fe20000010000 */
[----:B------:R-:W-:-:S02]  /*153f0*/  IMAD.MOV.U32 R41, RZ, RZ, R87 ;  /* 0x000000ffff297224 */ /* 0x000fc400078e0057 */
[--C-:B------:R-:W-:Y:S02]  /*15400*/  IMAD.MOV.U32 R37, RZ, RZ, R87.reuse ;  /* 0x000000ffff257224 */ /* 0x100fe400078e0057 */
[----:B------:R-:W-:Y:S02]  /*15410*/  IMAD.MOV.U32 R33, RZ, RZ, R87 ;  /* 0x000000ffff217224 */ /* 0x000fe400078e0057 */
        /* <DEDUP_REMOVED lines=20> */
[----:B------:R-:W-:-:S04]  /*15560*/  @!P1 PRMT R3, RZ, 0x654, R0 ;  /* 0x00000654ff039816 */ /* 0x000fc80000000000 */
[----:B------:R2:W-:Y:S02]  /*15570*/  @!P1 SYNCS.ARRIVE.TRANS64.RED.A1T0 RZ, [R3+URZ], RZ ;  /* 0x000000ff03ff99a7 */ /* 0x0005e4000810043f */
[----:B------:R0:W-:Y:S01]  /*15580*/  MUFU.EX2 R141, R191 ;  /* 0x000000bf008d7308 */ /* 0x0001e20000000800 */
[C---:B-1----:R-:W-:Y:S01]  /*15590*/  FADD.FTZ R42, R20.reuse, R5 ;  /* 0x00000005142a7221 */ /* 0x042fe20000010000 */
[----:B------:R-:W-:-:S06]  /*155a0*/  F2FP.BF16.F32.PACK_AB R187, R20, R187 ;  /* 0x000000bb14bb723e */ /* 0x000fcc00000010ff */
[----:B------:R-:W1:Y:S01]  /*155b0*/  MUFU.EX2 R105, R105 ;  /* 0x0000006900697308 */ /* 0x000e620000000800 */
[-C--:B0-----:R-:W-:Y:S01]  /*155c0*/  FFMA.FTZ R191, R109, R8.reuse, -R28 ;  /* 0x000000086dbf7223 */ /* 0x081fe2000001081c */
[----:B--2---:R-:W-:Y:S01]  /*155d0*/  FADD.FTZ R3, R189, R42 ;  /* 0x0000002abd037221 */ /* 0x004fe20000010000 */
[----:B------:R-:W-:Y:S01]  /*155e0*/  FFMA.FTZ R42, R55, R8, -R28 ;  /* 0x00000008372a7223 */ /* 0x000fe2000001081c */
[----:B------:R-:W-:-:S04]  /*155f0*/  IMAD.MOV.U32 R55, RZ, RZ, R87 ;  /* 0x000000ffff377224 */ /* 0x000fc800078e0057 */
[----:B------:R-:W0:Y:S08]  /*15600*/  MUFU.EX2 R24, R24 ;  /* 0x0000001800187308 */ /* 0x000e300000000800 */
        /* <DEDUP_REMOVED lines=12> */
[----:B0-----:R-:W-:Y:S01]  /*156d0*/  FADD.FTZ R5, R113, R44 ;  /* 0x0000002c71057221 */ /* 0x001fe20000010000 */
[----:B------:R-:W-:Y:S01]  /*156e0*/  FFMA.FTZ R44, R43, R8, -R28 ;  /* 0x000000082b2c7223 */ /* 0x000fe2000001081c */
[----:B------:R-:W-:Y:S01]  /*156f0*/  F2FP.BF16.F32.PACK_AB R196, R113, R196 ;  /* 0x000000c471c4723e */ /* 0x000fe200000010ff */
[----:B------:R-:W-:-:S04]  /*15700*/  IMAD.MOV.U32 R43, RZ, RZ, R87 ;  /* 0x000000ffff2b7224 */ /* 0x000fc800078e0057 */
        /* <DEDUP_REMOVED lines=43> */
[----:B------:R-:W-:Y:S01]  /*159c0*/  F2FP.BF16.F32.PACK_AB R204, R27, R204 ;  /* 0x000000cc1bcc723e */ /* 0x000fe200000010ff */
[----:B------:R-:W-:-:S05]  /*159d0*/  IMAD.MOV.U32 R27, RZ, RZ, R87 ;  /* 0x000000ffff1b7224 */ /* 0x000fca00078e0057 */
        /* <DEDUP_REMOVED lines=58> */
[----:B------:R-:W-:Y:S01]  /*15d80*/  F2FP.BF16.F32.PACK_AB R209, R44, R209 ;  /* 0x000000d12cd1723e */ /* 0x000fe200000010ff */
[----:B------:R-:W-:-:S05]  /*15d90*/  IMAD.MOV.U32 R44, RZ, RZ, R87 ;  /* 0x000000ffff2c7224 */ /* 0x000fca00078e0057 */
[----:B------:R1:W3:Y:S01]  /*15da0*/  MUFU.EX2 R28, R47 ;  /* 0x0000002f001c7308 */ /* 0x0002e20000000800 */
[----:B--2---:R-:W-:Y:S01]  /*15db0*/  FADD.FTZ R52, R216, R5 ;  /* 0x00000005d8347221 */ /* 0x004fe20000010000 */
[----:B------:R-:W-:-:S03]  /*15dc0*/  F2FP.BF16.F32.PACK_AB R216, R141, R216 ;  /* 0x000000d88dd8723e */ /* 0x000fc600000010ff */
[----:B------:R-:W-:-:S03]  /*15dd0*/  FADD.FTZ R5, R141, R52 ;  /* 0x000000348d057221 */ /* 0x000fc60000010000 */
[----:B------:R-:W2:Y:S01]  /*15de0*/  MUFU.EX2 R25, R25 ;  /* 0x0000001900197308 */ /* 0x000ea20000000800 */
[----:B0-----:R-:W-:Y:S01]  /*15df0*/  FADD.FTZ R3, R211, R50 ;  /* 0x00000032d3037221 */ /* 0x001fe20000010000 */
[----:B-1----:R-:W-:-:S06]  /*15e00*/  IMAD.MOV.U32 R47, RZ, RZ, R87 ;  /* 0x000000ffff2f7224 */ /* 0x002fcc00078e0057 */
[----:B------:R0:W1:Y:S01]  /*15e10*/  MUFU.EX2 R46, R35 ;  /* 0x00000023002e7308 */ /* 0x0000620000000800 */
[C---:B---3--:R-:W-:Y:S01]  /*15e20*/  FADD.FTZ R52, R28.reuse, R3 ;  /* 0x000000031c347221 */ /* 0x048fe20000010000 */
[----:B------:R-:W-:Y:S01]  /*15e30*/  F2FP.BF16.F32.PACK_AB R211, R28, R211 ;  /* 0x000000d31cd3723e */ /* 0x000fe200000010ff */
[----:B------:R-:W-:-:S05]  /*15e40*/  IMAD.MOV.U32 R28, RZ, RZ, R87 ;  /* 0x000000ffff1c7224 */ /* 0x000fca00078e0057 */
[----:B------:R-:W3:Y:S01]  /*15e50*/  MUFU.EX2 R29, R29 ;  /* 0x0000001d001d7308 */ /* 0x000ee20000000800 */
[----:B--2---:R-:W-:Y:S01]  /*15e60*/  FADD.FTZ R3, R25, R52 ;  /* 0x0000003419037221 */ /* 0x004fe20000010000 */
[--C-:B------:R-:W-:Y:S02]  /*15e70*/  IMAD.MOV.U32 R52, RZ, RZ, R87.reuse ;  /* 0x000000ffff347224 */ /* 0x100fe400078e0057 */
[----:B0-----:R-:W-:-:S04]  /*15e80*/  IMAD.MOV.U32 R35, RZ, RZ, R87 ;  /* 0x000000ffff237224 */ /* 0x001fc800078e0057 */
[----:B------:R0:W2:Y:S01]  /*15e90*/  MUFU.EX2 R48, R39 ;  /* 0x0000002700307308 */ /* 0x0000a20000000800 */
[C---:B-1----:R-:W-:Y:S01]  /*15ea0*/  FADD.FTZ R4, R46.reuse, R3 ;  /* 0x000000032e047221 */ /* 0x042fe20000010000 */
[----:B------:R-:W-:Y:S01]  /*15eb0*/  F2FP.BF16.F32.PACK_AB R213, R46, R25 ;  /* 0x000000192ed5723e */ /* 0x000fe200000010ff */
[--C-:B------:R-:W-:Y:S02]  /*15ec0*/  IMAD.MOV.U32 R46, RZ, RZ, R87.reuse ;  /* 0x000000ffff2e7224 */ /* 0x100fe400078e0057 */
[----:B------:R-:W-:-:S03]  /*15ed0*/  IMAD.MOV.U32 R25, RZ, RZ, R87 ;  /* 0x000000ffff197224 */ /* 0x000fc600078e0057 */
[----:B------:R-:W1:Y:S01]  /*15ee0*/  MUFU.EX2 R125, R125 ;  /* 0x0000007d007d7308 */ /* 0x000e620000000800 */
[----:B---3--:R-:W-:Y:S01]  /*15ef0*/  FADD.FTZ R3, R29, R4 ;  /* 0x000000041d037221 */ /* 0x008fe20000010000 */
[----:B0-----:R-:W-:-:S06]  /*15f00*/  IMAD.MOV.U32 R39, RZ, RZ, R87 ;  /* 0x000000ffff277224 */ /* 0x001fcc00078e0057 */
[----:B------:R-:W0:Y:S01]  /*15f10*/  MUFU.EX2 R50, R129 ;  /* 0x0000008100327308 */ /* 0x000e220000000800 */
[C---:B--2---:R-:W-:Y:S01]  /*15f20*/  FADD.FTZ R6, R48.reuse, R3 ;  /* 0x0000000330067221 */ /* 0x044fe20000010000 */
[----:B------:R-:W-:Y:S01]  /*15f30*/  F2FP.BF16.F32.PACK_AB R215, R48, R29 ;  /* 0x0000001d30d7723e */ /* 0x000fe200000010ff */
[--C-:B------:R-:W-:Y:S02]  /*15f40*/  IMAD.MOV.U32 R48, RZ, RZ, R87.reuse ;  /* 0x000000ffff307224 */ /* 0x100fe400078e0057 */
[----:B------:R-:W-:-:S03]  /*15f50*/  IMAD.MOV.U32 R29, RZ, RZ, R87 ;  /* 0x000000ffff1d7224 */ /* 0x000fc600078e0057 */
        /* <DEDUP_REMOVED lines=9> */
[----:B-1----:R-:W-:Y:S01]  /*15ff0*/  FADD.FTZ R3, R133, R0 ;  /* 0x0000000085037221 */ /* 0x002fe20000010000 */
[C---:B0-----:R-:W-:Y:S01]  /*16000*/  FADD.FTZ R15, R143.reuse, R54 ;  /* 0x000000368f0f7221 */ /* 0x041fe20000010000 */
[----:B------:R-:W-:Y:S01]  /*16010*/  F2FP.BF16.F32.PACK_AB R218, R143, R218 ;  /* 0x000000da8fda723e */ /* 0x000fe200000010ff */
[----:B------:R-:W-:Y:S02]  /*16020*/  IMAD.MOV.U32 R54, RZ, RZ, R87 ;  /* 0x000000ffff367224 */ /* 0x000fe400078e0057 */
[C---:B--2---:R-:W-:Y:S01]  /*16030*/  FADD.FTZ R12, R4.reuse, R3 ;  /* 0x00000003040c7221 */ /* 0x044fe20000010000 */
[----:B------:R-:W-:Y:S01]  /*16040*/  F2FP.BF16.F32.PACK_AB R219, R4, R133 ;  /* 0x0000008504db723e */ /* 0x000fe200000010ff */
[----:B------:R-:W-:Y:S06]  /*16050*/  @!P2 BRA `(.L_x_6145) ;  /* 0x0000005c0050a947 */ /* 0x000fec0003800000 */
[----:B------:R0:W5:Y:S01]  /*16060*/  LDL.LU R4, [R1+0x4] ;  /* 0x0000040001047983 */ /* 0x0001620000300800 */
        /* <DEDUP_REMOVED lines=35> */
[----:B0-----:R-:W-:-:S07]  /*162a0*/  CS2R R24, SRZ ;  /* 0x0000000000187805 */ /* 0x001fce000001ff00 */
.L_x_6155:
[----:B------:R-:W2:Y:S01]  /*162b0*/  LDL R6, [R1+0x28] ;  /* 0x0000280001067983 */ /* 0x000ea20000100800 */
[----:B------:R-:W-:Y:S01]  /*162c0*/  VIADD R228, R5, 0x1 ;  /* 0x0000000105e47836 */ /* 0x000fe20000000000 */
[----:B------:R-:W-:Y:S05]  /*162d0*/  YIELD ;  /* 0x0000000000007946 */ /* 0x000fea0003800000 */
[----:B------:R-:W-:-:S04]  /*162e0*/  ISETP.NE.AND P3, PT, R228, 0x2, PT ;  /* 0x00000002e400780c */ /* 0x000fc80003f65270 */
[----:B------:R-:W-:Y:S02]  /*162f0*/  SEL R7, RZ, 0x1, P3 ;  /* 0x00000001ff077807 */ /* 0x000fe40001800000 */
[----:B------:R-:W-:Y:S02]  /*16300*/  SEL R228, R228, RZ, P3 ;  /* 0x000000ffe4e47207 */ /* 0x000fe40001800000 */
[----:B-----5:R-:W-:-:S05]  /*16310*/  LOP3.LUT R7, R4, R7, RZ, 0x3c, !PT ;  /* 0x0000000704077212 */ /* 0x020fca00078e3cff */
[----:B------:R0:W-:Y:S01]  /*16320*/  STL [R1+0x4], R7 ;  /* 0x0000040701007387 */ /* 0x0001e20000100800 */
[----:B--2---:R-:W-:-:S13]  /*16330*/  ISETP.NE.AND P2, PT, R6, RZ, PT ;  /* 0x000000ff0600720c */ /* 0x004fda0003f45270 */
[----:B0-----:R-:W-:Y:S05]  /*16340*/  @P2 BRA `(.L_x_6146) ;  /* 0x0000000000302947 */ /* 0x001fea0003800000 */
[----:B------:R-:W-:Y:S05]  /*16350*/  @!P0 BRA `(.L_x_6147) ;  /* 0x0000000000048947 */ /* 0x000fea0003800000 */
[----:B------:R-:W-:Y:S01]  /*16360*/  BPT.TRAP 0x1 ;  /* 0x000000040000795c */ /* 0x000fe20000300000 */
.L_x_6147:
[----:B------:R-:W-:Y:S01]  /*16370*/  IMAD R6, R228, 0x8, R2 ;  /* 0x00000008e4067824 */ /* 0x000fe200078e0202 */
[----:B------:R-:W-:-:S04]  /*16380*/  SHF.L.U32 R7, R7, 0x1f, RZ ;  /* 0x0000001f07077819 */ /* 0x000fc800000006ff */
[----:B------:R0:W1:Y:S01]  /*16390*/  SYNCS.PHASECHK.TRANS64.TRYWAIT P3, [R6+URZ+0x34830], R7 ;  /* 0x03483007060075a7 */ /* 0x000062000806017f */
[----:B------:R-:W-:Y:S05]  /*163a0*/  @!P0 BRA `(.L_x_6148) ;  /* 0x0000000000048947 */ /* 0x000fea0003800000 */
[----:B------:R-:W-:Y:S01]  /*163b0*/  BPT.TRAP 0x1 ;  /* 0x000000040000795c */ /* 0x000fe20000300000 */
.L_x_6148:
[----:B------:R-:W-:Y:S04]  /*163c0*/  BSSY B0, `(.L_x_6146) ;  /* 0x0000004000007945 */ /* 0x000fe80003800000 */
[----:B-1----:R-:W-:Y:S05]  /*163d0*/  @P3 BRA `(.L_x_6149) ;  /* 0x0000000000083947 */ /* 0x002fea0003800000 */
[----:B------:R-:W1:Y:S02]  /*163e0*/  SYNCS.PHASECHK.TRANS64.TRYWAIT P3, [R6+URZ+0x34830], R7 ;  /* 0x03483007060075a7 */ /* 0x000e64000806017f */
[----:B-1----:R-:W-:Y:S05]  /*163f0*/  @!P3 BRA `(.L_x_6150) ;  /* 0x000000e80034b947 */ /* 0x002fea0003800000 */
.L_x_6149:
[----:B------:R-:W-:Y:S05]  /*16400*/  BSYNC B0 ;  /* 0x0000000000007941 */ /* 0x000fea0003800000 */
.L_x_6146:
[----:B01----:R-:W2:Y:S04]  /*16410*/  LDL R6, [R1+0x2c] ;  /* 0x00002c0001067983 */ /* 0x003ea80000100800 */
[----:B------:R-:W3:Y:S01]  /*16420*/  LDL.64 R20, [R1+0x20] ;  /* 0x0000200001147983 */ /* 0x000ee20000100a00 */
[----:B------:R-:W0:Y:S01]  /*16430*/  S2R R8, SR_TID.X ;  /* 0x0000000000087919 */ /* 0x000e220000002100 */
[----:B------:R-:W-:Y:S05]  /*16440*/  WARPSYNC.ALL ;  /* 0x0000000000007948 */ /* 0x000fea0003800000 */
[----:B------:R-:W-:Y:S01]  /*16450*/  IMAD.MOV.U32 R7, RZ, RZ, 0x40000040 ;  /* 0x40000040ff077424 */ /* 0x000fe200078e00ff */
[----:B0-----:R-:W-:-:S05]  /*16460*/  SHF.R.U32.HI R8, RZ, 0x7, R8 ;  /* 0x00000007ff087819 */ /* 0x001fca0000011608 */
[----:B------:R-:W-:-:S05]  /*16470*/  VIADD R11, R8, 0x8 ;  /* 0x00000008080b7836 */ /* 0x000fca0000000000 */
[----:B------:R0:W-:Y:S01]  /*16480*/  BAR.SYNC.DEFER_BLOCKING R11, 0x100 ;  /* 0x0004000b0000751d */ /* 0x0001e20000010000 */
[----:B------:R-:W-:-:S05]  /*16490*/  R2UR UR55, R7 ;  /* 0x00000000073772ca */ /* 0x000fca00000e0000 */
[----:B------:R-:W-:Y:S01]  /*164a0*/  WARPGROUP.ARRIVE ;  /* 0x00000000000079c5 */ /* 0x000fe20000000000 */
[----:B------:R-:W-:Y:S02]  /*164b0*/  IMAD.MOV.U32 R89, RZ, RZ, 0x40000040 ;  /* 0x40000040ff597424 */ /* 0x000fe400078e00ff */
[----:B------:R-:W-:-:S03]  /*164c0*/  IMAD.MOV.U32 R9, RZ, RZ, 0x40000040 ;  /* 0x40000040ff097424 */ /* 0x000fc600078e00ff */
[----:B------:R-:W-:Y:S02]  /*164d0*/  R2UR UR59, R89 ;  /* 0x00000000593b72ca */ /* 0x000fe400000e0000 */
[----:B------:R-:W-:-:S11]  /*164e0*/  R2UR UR7, R9 ;  /* 0x00000000090772ca */ /* 0x000fd600000e0000 */
[----:B------:R-:W-:Y:S02]  /*164f0*/  MOV R7, UR59 ;  /* 0x0000003b00077c02 */ /* 0x000fe40008000f00 */
[----:B------:R-:W-:Y:S01]  /*16500*/  UMOV UR59, UR7 ;  /* 0x00000007003b7c82 */ /* 0x000fe20008000000 */
[C---:B------:R-:W-:Y:S02]  /*16510*/  R2UR UR7, R9.reuse ;  /* 0x00000000090772ca */ /* 0x040fe400000e0000 */
[C---:B------:R-:W-:Y:S02]  /*16520*/  R2UR UR19, R9.reuse ;  /* 0x00000000091372ca */ /* 0x040fe400000e0000 */
[C---:B------:R-:W-:Y:S02]  /*16530*/  R2UR UR31, R9.reuse ;  /* 0x00000000091f72ca */ /* 0x040fe400000e0000 */
[----:B------:R-:W-:Y:S01]  /*16540*/  R2UR UR43, R9 ;  /* 0x00000000092b72ca */ /* 0x000fe200000e0000 */
[----:B--2---:R-:W-:Y:S01]  /*16550*/  IMAD R6, R228, 0xb00, R6 ;  /* 0x00000b00e4067824 */ /* 0x004fe200078e0206 */
[----:B---3--:R-:W-:-:S02]  /*16560*/  R2UR UR22, R20 ;  /* 0x00000000141672ca */ /* 0x008fc400000e0000 */
[----:B------:R-:W-:Y:S02]  /*16570*/  R2UR UR23, R21 ;  /* 0x00000000151772ca */ /* 0x000fe400000e0000 */
[----:B------:R-:W-:-:S09]  /*16580*/  R2UR UR54, R6 ;  /* 0x00000000063672ca */ /* 0x000fd200000e0000 */
[----:B------:R-:W-:Y:S02]  /*16590*/  UMOV UR52, UR22 ;  /* 0x0000001600347c82 */ /* 0x000fe40008000000 */
[----:B------:R-:W-:Y:S02]  /*165a0*/  UMOV UR53, UR23 ;  /* 0x0000001700357c82 */ /* 0x000fe40008000000 */
[----:B------:R-:W-:Y:S01]  /*165b0*/  HGMMA.64x16x16.F32.BF16 R168, gdesc[UR52], RZ, !UPT, gsb0 ;  /* 0x0020000034a879f0 */ /* 0x000fe2000c0018ff */
[C---:B------:R-:W-:Y:S02]  /*165c0*/  VIADD R88, R6.reuse, 0x100 ;  /* 0x0000010006587836 */ /* 0x040fe40000000000 */
[----:B------:R-:W-:-:S03]  /*165d0*/  VIADD R8, R6, 0x80 ;  /* 0x0000008006087836 */ /* 0x000fc60000000000 */
[----:B------:R-:W-:Y:S02]  /*165e0*/  R2UR UR58, R88 ;  /* 0x00000000583a72ca */ /* 0x000fe400000e0000 */
[----:B------:R-:W-:Y:S01]  /*165f0*/  R2UR UR6, R8 ;  /* 0x00000000080672ca */ /* 0x000fe200000e0000 */
[----:B------:R-:W-:Y:S01]  /*16600*/  UMOV UR56, UR22 ;  /* 0x0000001600387c82 */ /* 0x000fe20008000000 */
[----:B------:R-:W-:-:S09]  /*16610*/  UMOV UR57, UR23 ;  /* 0x0000001700397c82 */ /* 0x000fd20008000000 */
[----:B0-----:R-:W-:Y:S02]  /*16620*/  MOV R11, UR58 ;  /* 0x0000003a000b7c02 */ /* 0x001fe40008000f00 */
[----:B------:R-:W-:Y:S01]  /*16630*/  UMOV UR58, UR6 ;  /* 0x00000006003a7c82 */ /* 0x000fe20008000000 */
[----:B------:R-:W-:Y:S02]  /*16640*/  WARPGROUP.DEPBAR.LE gsb0, 0x0 ;  /* 0x00008000000079c5 */ /* 0x000fe40000010000 */
[----:B------:R-:W-:-:S06]  /*16650*/  WARPGROUP.ARRIVE ;  /* 0x00000000000079c5 */ /* 0x000fcc0000000000 */
[----:B------:R-:W-:Y:S01]  /*16660*/  HGMMA.64x16x16.F32.BF16 R160, gdesc[UR56], RZ, !UPT, gsb0 ;  /* 0x0020000038a079f0 */ /* 0x000fe2000c0018ff */
[----:B------:R-:W-:Y:S02]  /*16670*/  R2UR UR59, R7 ;  /* 0x00000000073b72ca */ /* 0x000fe400000e0000 */
[----:B------:R-:W-:Y:S01]  /*16680*/  R2UR UR58, R11 ;  /* 0x000000000b3a72ca */ /* 0x000fe200000e0000 */
[----:B------:R-:W-:Y:S01]  /*16690*/  UMOV UR56, UR22 ;  /* 0x0000001600387c82 */ /* 0x000fe20008000000 */
[----:B------:R-:W-:Y:S01]  /*166a0*/  UMOV UR57, UR23 ;  /* 0x0000001700397c82 */ /* 0x000fe20008000000 */
[----:B------:R-:W-:-:S05]  /*166b0*/  VIADD R8, R6, 0x180 ;  /* 0x0000018006087836 */ /* 0x000fca0000000000 */
[----:B------:R-:W-:Y:S01]  /*166c0*/  R2UR UR6, R8 ;  /* 0x00000000080672ca */ /* 0x000fe200000e0000 */
[----:B------:R-:W-:-:S05]  /*166d0*/  VIADD R8, R6, 0x300 ;  /* 0x0000030006087836 */ /* 0x000fca0000000000 */
[----:B------:R-:W-:Y:S01]  /*166e0*/  R2UR UR18, R8 ;  /* 0x00000000081272ca */ /* 0x000fe200000e0000 */
[----:B------:R-:W-:Y:S01]  /*166f0*/  VIADD R8, R6, 0x480 ;  /* 0x0000048006087836 */ /* 0x000fe20000000000 */
[----:B------:R-:W-:Y:S02]  /*16700*/  WARPGROUP.DEPBAR.LE gsb0, 0x0 ;  /* 0x00008000000079c5 */ /* 0x000fe40000010000 */
[----:B------:R-:W-:-:S06]  /*16710*/  WARPGROUP.ARRIVE ;  /* 0x00000000000079c5 */ /* 0x000fcc0000000000 */
[----:B------:R-:W-:Y:S01]  /*16720*/  HGMMA.64x16x16.F32.BF16 R152, gdesc[UR56], RZ, !UPT, gsb0 ;  /* 0x00200000389879f0 */ /* 0x000fe2000c0018ff */
[----:B------:R-:W-:Y:S01]  /*16730*/  R2UR UR30, R8 ;  /* 0x00000000081e72ca */ /* 0x000fe200000e0000 */
[----:B------:R-:W-:-:S05]  /*16740*/  VIADD R8, R6, 0x2 ;  /* 0x0000000206087836 */ /* 0x000fca0000000000 */
[----:B------:R-:W-:Y:S01]  /*16750*/  R2UR UR42, R8 ;  /* 0x00000000082a72ca */ /* 0x000fe200000e0000 */
[----:B------:R-:W-:Y:S01]  /*16760*/  VIADD R8, R6, 0x182 ;  /* 0x0000018206087836 */ /* 0x000fe20000000000 */
[----:B------:R-:W-:Y:S01]  /*16770*/  R2UR UR55, R9 ;  /* 0x00000000093772ca */ /* 0x000fe200000e0000 */
[----:B------:R-:W-:-:S03]  /*16780*/  IMAD.MOV.U32 R9, RZ, RZ, 0x40000040 ;  /* 0x40000040ff097424 */ /* 0x000fc600078e00ff */
[----:B------:R-:W-:Y:S01]  /*16790*/  R2UR UR54, R8 ;  /* 0x00000000083672ca */ /* 0x000fe200000e0000 */
[----:B------:R-:W-:Y:S01]  /*167a0*/  VIADD R8, R6, 0x282 ;  /* 0x0000028206087836 */ /* 0x000fe20000000000 */
[----:B------:R-:W-:-:S04]  /*167b0*/  R2UR UR59, R9 ;  /* 0x00000000093b72ca */ /* 0x000fc800000e0000 */
[----:B------:R-:W-:Y:S01]  /*167c0*/  R2UR UR58, R8 ;  /* 0x00000000083a72ca */ /* 0x000fe200000e0000 */
[----:B------:R-:W-:Y:S01]  /*167d0*/  UMOV UR56, UR22 ;  /* 0x0000001600387c82 */ /* 0x000fe20008000000 */
[----:B------:R-:W-:-:S07]  /*167e0*/  UMOV UR57, UR23 ;  /* 0x0000001700397c82 */ /* 0x000fce0008000000 */
[----:B------:R-:W-:Y:S01]  /*167f0*/  MOV R7, UR59 ;  /* 0x0000003b00077c02 */ /* 0x000fe20008000f00 */
[----:B------:R-:W-:-:S03]  /*16800*/  UMOV UR59, UR7 ;  /* 0x00000007003b7c82 */ /* 0x000fc60008000000 */
[----:B------:R-:W-:Y:S01]  /*16810*/  MOV R11, UR58 ;  /* 0x0000003a000b7c02 */ /* 0x000fe20008000f00 */
        /* <DEDUP_REMOVED lines=12> */
[----:B------:R-:W-:Y:S01]  /*168e0*/  HGMMA.64x16x16.F32.BF16 R136, gdesc[UR8], RZ, !UPT, gsb0 ;  /* 0x00200000088879f0 */ /* 0x000fe2000c0018ff */
[----:B------:R-:W-:Y:S01]  /*168f0*/  VIADD R88, R6, 0x280 ;  /* 0x0000028006587836 */ /* 0x000fe20000000000 */
[----:B------:R-:W-:-:S04]  /*16900*/  R2UR UR15, R89 ;  /* 0x00000000590f72ca */ /* 0x000fc800000e0000 */
[----:B------:R-:W-:Y:S01]  /*16910*/  R2UR UR14, R88 ;  /* 0x00000000580e72ca */ /* 0x000fe200000e0000 */
[----:B------:R-:W-:Y:S01]  /*16920*/  UMOV UR12, UR22 ;  /* 0x00000016000c7c82 */ /* 0x000fe20008000000 */
[----:B------:R-:W-:Y:S01]  /*16930*/  UMOV UR13, UR23 ;  /* 0x00000017000d7c82 */ /* 0x000fe20008000000 */
[----:B------:R-:W-:Y:S02]  /*16940*/  WARPGROUP.DEPBAR.LE gsb0, 0x0 ;  /* 0x00008000000079c5 */ /* 0x000fe40000010000 */
[----:B------:R-:W-:-:S08]  /*16950*/  WARPGROUP.ARRIVE ;  /* 0x00000000000079c5 */ /* 0x000fd00000000000 */
[----:B------:R-:W-:Y:S01]  /*16960*/  HGMMA.64x16x16.F32.BF16 R128, gdesc[UR12], RZ, !UPT, gsb0 ;  /* 0x002000000c8079f0 */ /* 0x000fe2000c0018ff */
[----:B------:R0:W-:Y:S04]  /*16970*/  STL.64 [R1+0x98], R2 ;  /* 0x0000980201007387 */ /* 0x0001e80000100a00 */
[----:B0-----:R-:W2:Y:S01]  /*16980*/  LDL.64 R2, [R1+0x18] ;  /* 0x0000180001027983 */ /* 0x001ea20000100a00 */
[----:B------:R-:W-:Y:S01]  /*16990*/  UMOV UR16, UR22 ;  /* 0x0000001600107c82 */ /* 0x000fe20008000000 */
[----:B------:R-:W-:Y:S01]  /*169a0*/  UMOV UR17, UR23 ;  /* 0x0000001700117c82 */ /* 0x000fe20008000000 */
[----:B------:R-:W-:Y:S02]  /*169b0*/  WARPGROUP.DEPBAR.LE gsb0, 0x0 ;  /* 0x00008000000079c5 */ /* 0x000fe40000010000 */
[----:B------:R-:W-:-:S06]  /*169c0*/  WARPGROUP.ARRIVE ;  /* 0x00000000000079c5 */ /* 0x000fcc0000000000 */
[----:B------:R-:W-:Y:S01]  /*169d0*/  HGMMA.64x16x16.F32.BF16 R120, gdesc[UR16], RZ, !UPT, gsb0 ;  /* 0x00200000107879f0 */ /* 0x000fe2000c0018ff */
[----:B------:R-:W-:Y:S01]  /*169e0*/  VIADD R88, R6, 0x380 ;  /* 0x0000038006587836 */ /* 0x000fe20000000000 */
[----:B------:R-:W-:Y:S02]  /*169f0*/  MOV R233, UR39 ;  /* 0x0000002700e97c02 */ /* 0x000fe40008000f00 */
[----:B------:R-:W-:Y:S02]  /*16a00*/  MOV R232, UR38 ;  /* 0x0000002600e87c02 */ /* 0x000fe40008000f00 */
[----:B------:R-:W-:Y:S02]  /*16a10*/  R2UR UR38, R88 ;  /* 0x00000000582672ca */ /* 0x000fe400000e0000 */
[----:B------:R-:W-:Y:S02]  /*16a20*/  R2UR UR39, R89 ;  /* 0x00000000592772ca */ /* 0x000fe400000e0000 */
[----:B------:R-:W-:Y:S01]  /*16a30*/  MOV R231, UR37 ;  /* 0x0000002500e77c02 */ /* 0x000fe20008000f00 */
[----:B------:R-:W-:Y:S01]  /*16a40*/  UMOV UR37, UR23 ;  /* 0x0000001700257c82 */ /* 0x000fe20008000000 */
[----:B------:R-:W-:Y:S01]  /*16a50*/  MOV R230, UR36 ;  /* 0x0000002400e67c02 */ /* 0x000fe20008000f00 */
[----:B------:R-:W-:Y:S01]  /*16a60*/  UMOV UR36, UR22 ;  /* 0x0000001600247c82 */ /* 0x000fe20008000000 */
[----:B------:R-:W-:-:S02]  /*16a70*/  WARPGROUP.DEPBAR.LE gsb0, 0x0 ;  /* 0x00008000000079c5 */ /* 0x000fc40000010000 */
[----:B------:R-:W-:-:S06]  /*16a80*/  WARPGROUP.ARRIVE ;  /* 0x00000000000079c5 */ /* 0x000fcc0000000000 */
        /* <DEDUP_REMOVED lines=11> */
[----:B------:R-:W-:-:S05]  /*16b40*/  VIADD R88, R6, 0x500 ;  /* 0x0000050006587836 */ /* 0x000fca0000000000 */
[----:B------:R-:W-:Y:S01]  /*16b50*/  R2UR UR34, R88 ;  /* 0x00000000582272ca */ /* 0x000fe200000e0000 */
[----:B------:R-:W-:Y:S01]  /*16b60*/  VIADD R88, R6, 0x102 ;  /* 0x0000010206587836 */ /* 0x000fe20000000000 */
[C---:B------:R-:W-:Y:S02]  /*16b70*/  R2UR UR35, R89.reuse ;  /* 0x00000000592372ca */ /* 0x040fe400000e0000 */
[----:B------:R-:W-:Y:S01]  /*16b80*/  R2UR UR51, R89 ;  /* 0x00000000593372ca */ /* 0x000fe200000e0000 */
[----:B------:R-:W-:Y:S01]  /*16b90*/  IMAD.MOV.U32 R89, RZ, RZ, 0x40000040 ;  /* 0x40000040ff597424 */ /* 0x000fe200078e00ff */
[----:B------:R-:W-:Y:S01]  /*16ba0*/  R2UR UR50, R88 ;  /* 0x00000000583272ca */ /* 0x000fe200000e0000 */
[----:B------:R-:W-:Y:S01]  /*16bb0*/  VIADD R88, R6, 0x202 ;  /* 0x0000020206587836 */ /* 0x000fe20000000000 */
[----:B------:R-:W-:Y:S02]  /*16bc0*/  WARPGROUP.DEPBAR.LE gsb0, 0x0 ;  /* 0x00008000000079c5 */ /* 0x000fe40000010000 */
[----:B------:R-:W-:-:S06]  /*16bd0*/  WARPGROUP.ARRIVE ;  /* 0x00000000000079c5 */ /* 0x000fcc0000000000 */
[----:B------:R-:W-:Y:S01]  /*16be0*/  HGMMA.64x16x16.F32.BF16 R96, gdesc[UR28], RZ, !UPT, gsb0 ;  /* 0x002000001c6079f0 */ /* 0x000fe2000c0018ff */
[----:B------:R-:W-:Y:S02]  /*16bf0*/  MOV R14, UR5 ;  /* 0x00000005000e7c02 */ /* 0x000fe40008000f00 */
[----:B------:R-:W-:Y:S02]  /*16c00*/  MOV R13, UR4 ;  /* 0x00000004000d7c02 */ /* 0x000fe40008000f00 */
[----:B------:R-:W-:Y:S01]  /*16c10*/  R2UR UR4, R88 ;  /* 0x00000000580472ca */ /* 0x000fe200000e0000 */
[----:B------:R-:W-:Y:S01]  /*16c20*/  VIADD R88, R6, 0x302 ;  /* 0x0000030206587836 */ /* 0x000fe20000000000 */
[----:B------:R-:W-:Y:S01]  /*16c30*/  R2UR UR5, R89 ;  /* 0x00000000590572ca */ /* 0x000fe200000e0000 */
[----:B------:R-:W-:-:S03]  /*16c40*/  IMAD.MOV.U32 R89, RZ, RZ, 0x40000040 ;  /* 0x40000040ff597424 */ /* 0x000fc600078e00ff */
[----:B------:R-:W-:Y:S01]  /*16c50*/  R2UR UR6, R88 ;  /* 0x00000000580672ca */ /* 0x000fe200000e0000 */
[C---:B------:R-:W-:Y:S01]  /*16c60*/  VIADD R88, R6.reuse, 0x402 ;  /* 0x0000040206587836 */ /* 0x040fe20000000000 */
[----:B------:R-:W-:Y:S01]  /*16c70*/  R2UR UR7, R89 ;  /* 0x00000000590772ca */ /* 0x000fe200000e0000 */
[----:B------:R-:W-:Y:S02]  /*16c80*/  IMAD.MOV.U32 R89, RZ, RZ, 0x40000040 ;  /* 0x40000040ff597424 */ /* 0x000fe400078e00ff */
[----:B------:R-:W-:Y:S01]  /*16c90*/  VIADD R90, R6, 0x82 ;  /* 0x00000082065a7836 */ /* 0x000fe20000000000 */
[----:B------:R-:W-:Y:S01]  /*16ca0*/  R2UR UR14, R88 ;  /* 0x00000000580e72ca */ /* 0x000fe200000e0000 */
[----:B------:R-:W-:Y:S01]  /*16cb0*/  VIADD R88, R6, 0x502 ;  /* 0x0000050206587836 */ /* 0x000fe20000000000 */
[----:B------:R-:W-:Y:S01]  /*16cc0*/  R2UR UR15, R89 ;  /* 0x00000000590f72ca */ /* 0x000fe200000e0000 */
[----:B------:R-:W-:Y:S01]  /*16cd0*/  IMAD.MOV.U32 R89, RZ, RZ, 0x40000040 ;  /* 0x40000040ff597424 */ /* 0x000fe200078e00ff */
[----:B------:R-:W-:-:S02]  /*16ce0*/  R2UR UR46, R90 ;  /* 0x000000005a2e72ca */ /* 0x000fc400000e0000 */
        /* <DEDUP_REMOVED lines=8> */
[----:B------:R-:W-:Y:S02]  /*16d70*/  MOV R21, UR21 ;  /* 0x0000001500157c02 */ /* 0x000fe40008000f00 */
[----:B------:R-:W-:Y:S02]  /*16d80*/  MOV R20, UR20 ;  /* 0x0000001400147c02 */ /* 0x000fe40008000f00 */
[----:B--2---:R-:W-:Y:S02]  /*16d90*/  R2UR UR20, R2 ;  /* 0x00000000021472ca */ /* 0x004fe400000e0000 */
[----:B------:R-:W-:Y:S01]  /*16da0*/  R2UR UR21, R3 ;  /* 0x00000000031572ca */ /* 0x000fe200000e0000 */
[----:B------:R-:W-:Y:S01]  /*16db0*/  UMOV UR58, UR4 ;  /* 0x00000004003a7c82 */ /* 0x000fe20008000000 */
[----:B------:R-:W-:Y:S01]  /*16dc0*/  UMOV UR59, UR5 ;  /* 0x00000005003b7c82 */ /* 0x000fe20008000000 */
[----:B------:R-:W2:Y:S08]  /*16dd0*/  LDL.64 R2, [R1+0x10] ;  /* 0x0000100001027983 */ /* 0x000eb00000100a00 */
[----:B------:R-:W-:-:S02]  /*16de0*/  UMOV UR40, UR20 ;  /* 0x0000001400287c82 */ /* 0x000fc40008000000 */
        /* <DEDUP_REMOVED lines=154> */
[----:B------:R-:W-:Y:S02]  /*17790*/  R2UR UR10, R8 ;  /* 0x00000000080a72ca */ /* 0x000fe400000e0000 */
[----:B------:R-:W-:Y:S01]  /*177a0*/  R2UR UR11, R9 ;  /* 0x00000000090b72ca */ /* 0x000fe200000e0000 */
[----:B------:R-:W-:Y:S01]  /*177b0*/  UMOV UR8, UR4 ;  /* 0x0000000400087c82 */ /* 0x000fe20008000000 */
[----:B------:R-:W-:-:S09]  /*177c0*/  UMOV UR9, UR5 ;  /* 0x0000000500097c82 */ /* 0x000fd20008000000 */
[----:B------:R-:W-:Y:S01]  /*177d0*/  MOV R7, UR10 ;  /* 0x0000000a00077c02 */ /* 0x000fe20008000f00 */
[----:B------:R-:W-:Y:S01]  /*177e0*/  UMOV UR10, UR6 ;  /* 0x00000006000a7c82 */ /* 0x000fe20008000000 */
[----:B------:R-:W-:Y:S01]  /*177f0*/  MOV R11, UR11 ;  /* 0x0000000b000b7c02 */ /* 0x000fe20008000f00 */
        /* <DEDUP_REMOVED lines=16> */
[----:B------:R0:W5:Y:S01]  /*17900*/  LDL.LU.64 R2, [R1+0x98] ;  /* 0x0000980001027983 */ /* 0x0001620000300a00 */
        /* <DEDUP_REMOVED lines=91> */
[----:B------:R-:W-:Y:S02]  /*17ec0*/  VIADD R8, R6, 0x580 ;  /* 0x0000058006087836 */ /* 0x000fe40000000000 */
[----:B------:R-:W-:-:S03]  /*17ed0*/  IMAD.MOV.U32 R9, RZ, RZ, 0x40000040 ;  /* 0x40000040ff097424 */ /* 0x000fc600078e00ff */
[----:B------:R-:W-:Y:S01]  /*17ee0*/  R2UR UR58, R8 ;  /* 0x00000000083a72ca */ /* 0x000fe200000e0000 */
[----:B------:R-:W-:Y:S01]  /*17ef0*/  VIADD R8, R6, 0x600 ;  /* 0x0000060006087836 */ /* 0x000fe20000000000 */
[----:B------:R-:W-:Y:S01]  /*17f00*/  R2UR UR59, R9 ;  /* 0x00000000093b72ca */ /* 0x000fe200000e0000 */
[----:B------:R-:W-:-:S03]  /*17f10*/  IMAD.MOV.U32 R9, RZ, RZ, 0x40000040 ;  /* 0x40000040ff097424 */ /* 0x000fc600078e00ff */
[----:B------:R-:W-:Y:S01]  /*17f20*/  R2UR UR6, R8 ;  /* 0x00000000080672ca */ /* 0x000fe200000e0000 */
[----:B------:R-:W-:Y:S02]  /*17f30*/  WARPGROUP.DEPBAR.LE gsb0, 0x0 ;  /* 0x00008000000079c5 */ /* 0x000fe40000010000 */
[----:B------:R-:W-:-:S06]  /*17f40*/  WARPGROUP.ARRIVE ;  /* 0x00000000000079c5 */ /* 0x000fcc0000000000 */
[----:B------:R-:W-:Y:S01]  /*17f50*/  HGMMA.64x16x16.F32.BF16 R88, gdesc[UR20], R88, gsb0 ;  /* 0x00200000145879f0 */ /* 0x000fe20008001858 */
        /* <DEDUP_REMOVED lines=11> */
[----:B------:R-:W-:Y:S02]  /*18010*/  R2UR UR4, R236 ;  /* 0x00000000ec0472ca */ /* 0x000fe400000e0000 */
[----:B------:R-:W-:Y:S01]  /*18020*/  R2UR UR18, R8 ;  /* 0x00000000081272ca */ /* 0x000fe200000e0000 */
[----:B------:R-:W-:Y:S01]  /*18030*/  VIADD R8, R6, 0x800 ;  /* 0x0000080006087836 */ /* 0x000fe20000000000 */
[----:B------:R-:W-:Y:S01]  /*18040*/  R2UR UR19, R9 ;  /* 0x00000000091372ca */ /* 0x000fe200000e0000 */
[----:B------:R-:W-:Y:S01]  /*18050*/  IMAD.MOV.U32 R9, RZ, RZ, 0x40000040 ;  /* 0x40000040ff097424 */ /* 0x000fe200078e00ff */
[----:B------:R-:W-:-:S02]  /*18060*/  R2UR UR5, R237 ;  /* 0x00000000ed0572ca */ /* 0x000fc400000e0000 */
        /* <DEDUP_REMOVED lines=41> */
[----:B------:R-:W-:Y:S02]  /*18300*/  R2UR UR58, R8 ;  /* 0x00000000083a72ca */ /* 0x000fe400000e0000 */
[----:B------:R-:W-:Y:S01]  /*18310*/  R2UR UR59, R9 ;  /* 0x00000000093b72ca */ /* 0x000fe200000e0000 */
[----:B------:R-:W-:Y:S01]  /*18320*/  UMOV UR56, UR4 ;  /* 0x0000000400387c82 */ /* 0x000fe20008000000 */
[----:B------:R-:W-:Y:S01]  /*18330*/  UMOV UR57, UR5 ;  /* 0x0000000500397c82 */ /* 0x000fe20008000000 */
[----:B------:R-:W-:Y:S02]  /*18340*/  WARPGROUP.DEPBAR.LE gsb0, 0x0 ;  /* 0x00008000000079c5 */ /* 0x000fe40000010000 */
[----:B------:R-:W-:-:S08]  /*18350*/  WARPGROUP.ARRIVE ;  /* 0x00000000000079c5 */ /* 0x000fd00000000000 */
[----:B------:R-:W-:Y:S01]  /*18360*/  MOV R11, UR59 ;  /* 0x0000003b000b7c02 */ /* 0x000fe20008000f00 */
[----:B------:R-:W-:Y:S01]  /*18370*/  UMOV UR59, UR7 ;  /* 0x00000007003b7c82 */ /* 0x000fe20008000000 */
[----:B------:R-:W-:Y:S01]  /*18380*/  MOV R7, UR58 ;  /* 0x0000003a00077c02 */ /* 0x000fe20008000f00 */
[----:B------:R-:W-:Y:S02]  /*18390*/  UMOV UR58, UR6 ;  /* 0x00000006003a7c82 */ /* 0x000fe40008000000 */
        /* <DEDUP_REMOVED lines=137> */
[----:B------:R-:W-:Y:S02]  /*18c30*/  R2UR UR5, R14 ;  /* 0x000000000e0572ca */ /* 0x000fe400000e0000 */
        /* <DEDUP_REMOVED lines=196> */
[----:B------:R-:W-:Y:S02]  /*19880*/  R2UR UR38, R232 ;  /* 0x00000000e82672ca */ /* 0x000fe400000e0000 */
[----:B------:R-:W-:Y:S02]  /*19890*/  R2UR UR37, R231 ;  /* 0x00000000e72572ca */ /* 0x000fe400000e0000 */
[----:B------:R-:W-:Y:S01]  /*198a0*/  R2UR UR36, R230 ;  /* 0x00000000e62472ca */ /* 0x000fe200000e0000 */
[----:B------:R-:W-:Y:S02]  /*198b0*/  WARPGROUP.DEPBAR.LE gsb0, 0x0 ;  /* 0x00008000000079c5 */ /* 0x000fe40000010000 */
[----:B0-----:R-:W-:-:S12]  /*198c0*/  @P2 BRA `(.L_x_6151) ;  /* 0x0000000000282947 */ /* 0x001fd80003800000 */
[----:B------:R-:W-:Y:S05]  /*198d0*/  @!P0 BRA `(.L_x_6152) ;  /* 0x0000000000048947 */ /* 0x000fea0003800000 */
[----:B------:R-:W-:Y:S01]  /*198e0*/  BPT.TRAP 0x1 ;  /* 0x000000040000795c */ /* 0x000fe20000300000 */
.L_x_6152:
[----:B------:R-:W-:Y:S01]  /*198f0*/  SHF.L.U32 R4, R4, 0x1f, RZ ;  /* 0x0000001f04047819 */ /* 0x000fe200000006ff */
[----:B-----5:R-:W-:-:S04]  /*19900*/  IMAD R6, R5, 0x8, R2 ;  /* 0x0000000805067824 */ /* 0x020fc800078e0202 */
[----:B------:R0:W1:Y:S01]  /*19910*/  SYNCS.PHASECHK.TRANS64.TRYWAIT P2, [R6+URZ+0x34850], R4 ;  /* 0x03485004060075a7 */ /* 0x000062000804017f */
[----:B------:R-:W-:Y:S05]  /*19920*/  @!P0 BRA `(.L_x_6153) ;  /* 0x0000000000048947 */ /* 0x000fea0003800000 */
[----:B------:R-:W-:Y:S01]  /*19930*/  BPT.TRAP 0x1 ;  /* 0x000000040000795c */ /* 0x000fe20000300000 */
.L_x_6153:
[----:B-1----:R-:W-:Y:S05]  /*19940*/  @P2 BRA `(.L_x_6151) ;  /* 0x0000000000082947 */ /* 0x002fea0003800000 */
[----:B------:R-:W1:Y:S02]  /*19950*/  SYNCS.PHASECHK.TRANS64.TRYWAIT P2, [R6+URZ+0x34850], R4 ;  /* 0x03485004060075a7 */ /* 0x000e64000804017f */
[----:B-1----:R-:W-:Y:S05]  /*19960*/  @!P2 BRA `(.L_x_6154) ;  /* 0x000000b000eca947 */ /* 0x002fea0003800000 */
.L_x_6151:
[----:B01---5:R-:W-:Y:S01]  /*19970*/  VIADD R4, R2, 0x400 ;  /* 0x0000040002047836 */ /* 0x023fe20000000000 */
[----:B------:R-:W-:Y:S05]  /*19980*/  WARPSYNC.ALL ;  /* 0x0000000000007948 */ /* 0x000fea0003800000 */
[----:B------:R-:W-:Y:S01]  /*19990*/  SHF.R.U32.HI R4, RZ, 0x4, R4 ;  /* 0x00000004ff047819 */ /* 0x000fe20000011604 */
[----:B------:R-:W-:Y:S01]  /*199a0*/  IMAD.MOV.U32 R7, RZ, RZ, 0x40000040 ;  /* 0x40000040ff077424 */ /* 0x000fe200078e00ff */
[----:B------:R-:W-:Y:S01]  /*199b0*/  WARPGROUP.ARRIVE ;  /* 0x00000000000079c5 */ /* 0x000fe20000000000 */
[----:B------:R-:W-:Y:S01]  /*199c0*/  IMAD.MOV.U32 R9, RZ, RZ, 0x40000040 ;  /* 0x40000040ff097424 */ /* 0x000fe200078e00ff */
[----:B------:R-:W-:Y:S01]  /*199d0*/  LOP3.LUT R4, R4, 0x3fff, RZ, 0xc0, !PT ;  /* 0x00003fff04047812 */ /* 0x000fe200078ec0ff */
[----:B------:R-:W-:Y:S01]  /*199e0*/  IMAD.MOV.U32 R21, RZ, RZ, 0x40000040 ;  /* 0x40000040ff157424 */ /* 0x000fe200078e00ff */
[----:B------:R-:W-:Y:S01]  /*199f0*/  R2UR UR7, R7 ;  /* 0x00000000070772ca */ /* 0x000fe200000e0000 */
[----:B------:R-:W-:Y:S01]  /*19a00*/  ULDC UR8, c[0x0][0x988] ;  /* 0x0002620000087ab9 */ /* 0x000fe20000000800 */
[----:B------:R-:W-:Y:S01]  /*19a10*/  LOP3.LUT R4, R4, 0x5800000, RZ, 0xfc, !PT ;  /* 0x0580000004047812 */ /* 0x000fe200078efcff */
[----:B------:R-:W0:Y:S01]  /*19a20*/  S2R R230, SR_TID.X ;  /* 0x0000000000e67919 */ /* 0x000e220000002100 */
[----:B------:R-:W-:-:S02]  /*19a30*/  FMNMX.FTZ R14, R170, R0, !PT ;  /* 0x00000000aa0e7209 */ /* 0x000fc40007810000 */
[----:B------:R-:W-:Y:S01]  /*19a40*/  ISETP.GT.AND P2, PT, R10, RZ, PT ;  /* 0x000000ff0a00720c */ /* 0x000fe20003f44270 */
[----:B------:R-:W-:Y:S01]  /*19a50*/  IMAD R6, R5, 0xb00, R4 ;  /* 0x00000b0005067824 */ /* 0x000fe200078e0204 */
[----:B------:R-:W-:Y:S01]  /*19a60*/  FMNMX.FTZ R4, R168, R3, !PT ;  /* 0x00000003a8047209 */ /* 0x000fe20007810000 */
[----:B------:R-:W-:Y:S01]  /*19a70*/  VIADD R10, R10, 0xffffffff ;  /* 0xffffffff0a0a7836 */ /* 0x000fe20000000000 */
[----:B------:R-:W-:Y:S01]  /*19a80*/  FMNMX.FTZ R14, R171, R14, !PT ;  /* 0x0000000eab0e7209 */ /* 0x000fe20007810000 */
[C---:B------:R-:W-:Y:S01]  /*19a90*/  VIADD R8, R6.reuse, 0x80 ;  /* 0x0000008006087836 */ /* 0x040fe20000000000 */
[C---:B------:R-:W-:Y:S01]  /*19aa0*/  R2UR UR6, R6.reuse ;  /* 0x00000000060672ca */ /* 0x040fe200000e0000 */
[----:B------:R-:W-:Y:S01]  /*19ab0*/  VIADD R20, R6, 0x300 ;  /* 0x0000030006147836 */ /* 0x000fe20000000000 */
[----:B------:R-:W-:Y:S02]  /*19ac0*/  FMNMX.FTZ R4, R169, R4, !PT ;  /* 0x00000004a9047209 */ /* 0x000fe40007810000 */
[----:B------:R-:W-:-:S02]  /*19ad0*/  FMNMX.FTZ R14, R174, R14, !PT ;  /* 0x0000000eae0e7209 */ /* 0x000fc40007810000 */
[----:B------:R-:W-:-:S04]  /*19ae0*/  FMNMX.FTZ R4, R172, R4, !PT ;  /* 0x00000004ac047209 */ /* 0x000fc80007810000 */
[----:B------:R-:W-:-:S03]  /*19af0*/  FMNMX.FTZ R4, R173, R4, !PT ;  /* 0x00000004ad047209 */ /* 0x000fc60007810000 */
[----:B------:R-:W-:Y:S01]  /*19b00*/  HGMMA.64x128x16.F32.BF16 R24, R176, gdesc[UR4].tnspB, R24, gsb0 ;  /* 0x41e00004b0187df0 */ /* 0x000fe20008001818 */
[----:B------:R-:W-:Y:S01]  /*19b10*/  R2UR UR6, R8 ;  /* 0x00000000080672ca */ /* 0x000fe200000e0000 */
[----:B------:R-:W-:Y:S01]  /*19b20*/  VIADD R8, R6, 0x100 ;  /* 0x0000010006087836 */ /* 0x000fe20000000000 */
[----:B------:R-:W-:Y:S01]  /*19b30*/  R2UR UR7, R9 ;  /* 0x00000000090772ca */ /* 0x000fe200000e0000 */
[----:B------:R-:W-:Y:S01]  /*19b40*/  IMAD.MOV.U32 R9, RZ, RZ, 0x40000040 ;  /* 0x40000040ff097424 */ /* 0x000fe200078e00ff */
[----:B------:R-:W-:-:S04]  /*19b50*/  FMNMX.FTZ R4, R160, R4, !PT ;  /* 0x00000004a0047209 */ /* 0x000fc80007810000 */
[----:B------:R-:W-:Y:S02]  /*19b60*/  FMNMX.FTZ R4, R161, R4, !PT ;  /* 0x00000004a1047209 */ /* 0x000fe40007810000 */
[----:B0-----:R-:W-:Y:S02]  /*19b70*/  SHF.R.U32.HI R230, RZ, 0x7, R230 ;  /* 0x00000007ffe67819 */ /* 0x001fe400000116e6 */
        /* <DEDUP_REMOVED lines=38> */
[----:B------:R-:W-:Y:S01]  /*19de0*/  R2UR UR6, R8 ;  /* 0x00000000080672ca */ /* 0x000fe200000e0000 */
[----:B------:R-:W-:Y:S01]  /*19df0*/  VIADD R8, R6, 0x180 ;  /* 0x0000018006087836 */ /* 0x000fe20000000000 */
[----:B------:R-:W-:Y:S01]  /*19e00*/  R2UR UR7, R9 ;  /* 0x00000000090772ca */ /* 0x000fe200000e0000 */
[----:B------:R-:W-:Y:S01]  /*19e10*/  IMAD.MOV.U32 R9, RZ, RZ, 0x40000040 ;  /* 0x40000040ff097424 */ /* 0x000fe200078e00ff */
        /* <DEDUP_REMOVED lines=26> */
[----:B------:R-:W-:Y:S01]  /*19fc0*/  IMAD.U32 R8, RZ, RZ, UR8 ;  /* 0x00000008ff087e24 */ /* 0x000fe2000f8e00ff */
[----:B------:R-:W-:-:S03]  /*19fd0*/  R2UR UR7, R9 ;  /* 0x00000000090772ca */ /* 0x000fc600000e0000 */
[-C--:B------:R-:W-:Y:S01]  /*19fe0*/  FMUL.FTZ R9, R7, R8.reuse ;  /* 0x0000000807097220 */ /* 0x080fe20000410000 */
[----:B------:R-:W-:-:S03]  /*19ff0*/  FMUL.FTZ R3, R3, R8 ;  /* 0x0000000803037220 */ /* 0x000fc60000410000 */
        /* <DEDUP_REMOVED lines=28> */
[----:B------:R-:W2:Y:S01]  /*1a1c0*/  MUFU.EX2 R178, R178 ;  /* 0x000000b200b27308 */ /* 0x000ea20000000800 */
[----:B0-----:R-:W-:-:S07]  /*1a1d0*/  FFMA.FTZ R15, R3, R15, R176 ;  /* 0x0000000f030f7223 */ /* 0x001fce00000100b0 */
[----:B------:R-:W0:Y:S01]  /*1a1e0*/  MUFU.EX2 R11, R11 ;  /* 0x0000000b000b7308 */ /* 0x000e220000000800 */
[C---:B-1----:R-:W-:Y:S01]  /*1a1f0*/  FADD.FTZ R15, R4.reuse, R15 ;  /* 0x0000000f040f7221 */ /* 0x042fe20000010000 */
[----:B------:R-:W-:-:S06]  /*1a200*/  F2FP.BF16.F32.PACK_AB R176, R4, R176 ;  /* 0x000000b004b0723e */ /* 0x000fcc00000010ff */
[----:B------:R-:W1:Y:S08]  /*1a210*/  MUFU.EX2 R180, R180 ;  /* 0x000000b400b47308 */ /* 0x000e700000000800 */
[----:B------:R-:W3:Y:S08]  /*1a220*/  MUFU.EX2 R13, R13 ;  /* 0x0000000d000d7308 */ /* 0x000ef00000000800 */
        /* <DEDUP_REMOVED lines=10> */
[----:B------:R-:W-:-:S03]  /*1a2d0*/  FFMA.FTZ R194, R140, R8, -R9 ;  /* 0x000000088cc27223 */ /* 0x000fc60000010809 */
[----:B------:R-:W-:Y:S01]  /*1a2e0*/  MUFU.EX2 R190, R190 ;  /* 0x000000be00be7308 */ /* 0x000fe20000000800 */
[----:B------:R-:W-:Y:S01]  /*1a2f0*/  HGMMA.64x128x16.F32.BF16 R24, R196, gdesc[UR4].tnspB, R24, gsb0 ;  /* 0x41e00004c4187df0 */ /* 0x000fe20008001818 */
[----:B------:R-:W-:Y:S02]  /*1a300*/  R2UR UR6, R20 ;  /* 0x00000000140672ca */ /* 0x000fe400000e0000 */
[----:B------:R-:W-:Y:S02]  /*1a310*/  R2UR UR7, R21 ;  /* 0x00000000150772ca */ /* 0x000fe400000e0000 */
        /* <DEDUP_REMOVED lines=16> */
[----:B------:R-:W-:Y:S01]  /*1a420*/  VIADD R20, R6, 0x380 ;  /* 0x0000038006147836 */ /* 0x000fe20000000000 */
[----:B------:R-:W-:Y:S02]  /*1a430*/  MUFU.EX2 R96, R96 ;  /* 0x0000006000607308 */ /* 0x000fe40000000800 */
[----:B------:R-:W-:-:S04]  /*1a440*/  FMNMX.FTZ R21, R150, R21, !PT ;  /* 0x0000001596157209 */ /* 0x000fc80007810000 */
[----:B------:R-:W-:Y:S01]  /*1a450*/  FMNMX.FTZ R136, R151, R21, !PT ;  /* 0x0000001597887209 */ /* 0x000fe20007810000 */
[----:B------:R-:W-:Y:S01]  /*1a460*/  IMAD.MOV.U32 R21, RZ, RZ, 0x40000040 ;  /* 0x40000040ff157424 */ /* 0x000fe200078e00ff */
        /* <DEDUP_REMOVED lines=9> */
[-CC-:B------:R-:W-:Y:S01]  /*1a500*/  FFMA.FTZ R128, R129, R8.reuse, -R9.reuse ;  /* 0x0000000881807223 */ /* 0x180fe20000010809 */
[----:B------:R-:W-:-:S03]  /*1a510*/  FFMA.FTZ R198, R132, R8, -R9 ;  /* 0x0000000884c67223 */ /* 0x000fc60000010809 */
[----:B------:R-:W-:Y:S01]  /*1a520*/  HGMMA.64x128x16.F32.BF16 R24, R200, gdesc[UR4].tnspB, R24, gsb0 ;  /* 0x41e00004c8187df0 */ /* 0x000fe20008001818 */
[----:B------:R-:W-:Y:S01]  /*1a530*/  R2UR UR6, R20 ;  /* 0x00000000140672ca */ /* 0x000fe200000e0000 */
[----:B------:R-:W-:Y:S01]  /*1a540*/  MUFU.EX2 R196, R196 ;  /* 0x000000c400c47308 */ /* 0x000fe20000000800 */
[----:B------:R-:W-:Y:S02]  /*1a550*/  R2UR UR7, R21 ;  /* 0x00000000150772ca */ /* 0x000fe400000e0000 */
        /* <DEDUP_REMOVED lines=30> */
[----:B------:R-:W-:Y:S01]  /*1a740*/  FMNMX.FTZ R120, R102, R120, !PT ;  /* 0x0000007866787209 */ /* 0x000fe20007810000 */
[----:B------:R-:W-:Y:S03]  /*1a750*/  MUFU.EX2 R200, R200 ;  /* 0x000000c800c87308 */ /* 0x000fe60000000800 */
[----:B------:R-:W-:-:S04]  /*1a760*/  FMNMX.FTZ R125, R103, R120, !PT ;  /* 0x00000078677d7209 */ /* 0x000fc80007810000 */
[----:B------:R-:W-:Y:S01]  /*1a770*/  FMNMX.FTZ R125, R90, R125, !PT ;  /* 0x0000007d5a7d7209 */ /* 0x000fe20007810000 */
[----:B------:R4:W-:Y:S03]  /*1a780*/  MUFU.EX2 R120, R113 ;  /* 0x0000007100787308 */ /* 0x0009e60000000800 */
[----:B------:R-:W-:-:S05]  /*1a790*/  FMNMX.FTZ R125, R91, R125, !PT ;  /* 0x0000007d5b7d7209 */ /* 0x000fca0007810000 */
[----:B------:R-:W-:Y:S01]  /*1a7a0*/  MUFU.EX2 R202, R202 ;  /* 0x000000ca00ca7308 */ /* 0x000fe20000000800 */
[----:B----4-:R-:W-:-:S05]  /*1a7b0*/  IMAD.MOV.U32 R113, RZ, RZ, 0x40000040 ;  /* 0x40000040ff717424 */ /* 0x010fca00078e00ff */
[----:B------:R-:W-:Y:S02]  /*1a7c0*/  R2UR UR7, R113 ;  /* 0x00000000710772ca */ /* 0x000fe400000e0000 */
[----:B------:R-:W-:Y:S01]  /*1a7d0*/  FMNMX.FTZ R113, R94, R125, !PT ;  /* 0x0000007d5e717209 */ /* 0x000fe20007810000 */
[----:B------:R-:W-:Y:S03]  /*1a7e0*/  MUFU.EX2 R124, R124 ;  /* 0x0000007c007c7308 */ /* 0x000fe60000000800 */
[----:B------:R-:W-:Y:S01]  /*1a7f0*/  FMNMX.FTZ R113, R95, R113, !PT ;  /* 0x000000715f717209 */ /* 0x000fe20007810000 */
[----:B------:R-:W-:Y:S02]  /*1a800*/  WARPGROUP.DEPBAR.LE gsb0, 0x0 ;  /* 0x00008000000079c5 */ /* 0x000fe40000010000 */
[-CC-:B------:R-:W-:Y:S01]  /*1a810*/  FFMA.FTZ R204, R112, R8.reuse, -R9.reuse ;  /* 0x0000000870cc7223 */ /* 0x180fe20000010809 */
[----:B------:R-:W-:Y:S01]  /*1a820*/  VIADD R112, R6, 0x400 ;  /* 0x0000040006707836 */ /* 0x000fe20000000000 */
[----:B------:R-:W-:Y:S01]  /*1a830*/  WARPGROUP.ARRIVE ;  /* 0x00000000000079c5 */ /* 0x000fe20000000000 */
[----:B------:R-:W-:-:S02]  /*1a840*/  FFMA.FTZ R206, R116, R8, -R9 ;  /* 0x0000000874ce7223 */ /* 0x000fc40000010809 */
[----:B------:R-:W4:Y:S01]  /*1a850*/  SHFL.BFLY PT, R116, R113, 0x2, 0x1f ;  /* 0x0c401f0071747f89 */ /* 0x000f2200000e0000 */
[----:B------:R-:W-:Y:S01]  /*1a860*/  R2UR UR6, R112 ;  /* 0x00000000700672ca */ /* 0x000fe200000e0000 */
[-CC-:B------:R-:W-:Y:S01]  /*1a870*/  FFMA.FTZ R112, R117, R8.reuse, -R9.reuse ;  /* 0x0000000875707223 */ /* 0x180fe20000010809 */
[----:B------:R-:W-:Y:S01]  /*1a880*/  FFMA.FTZ R117, R93, R8, -R9 ;  /* 0x000000085d757223 */ /* 0x000fe20000010809 */
[----:B------:R-:W-:Y:S08]  /*1a890*/  MUFU.EX2 R204, R204 ;  /* 0x000000cc00cc7308 */ /* 0x000ff00000000800 */
[----:B------:R-:W-:Y:S02]  /*1a8a0*/  MUFU.EX2 R206, R206 ;  /* 0x000000ce00ce7308 */ /* 0x000fe40000000800 */
[----:B------:R-:W-:Y:S06]  /*1a8b0*/  HGMMA.64x128x16.F32.BF16 R24, R208, gdesc[UR4].tnspB, R24, gsb0 ;  /* 0x41e00004d0187df0 */ /* 0x000fec0008001818 */
[----:B------:R-:W-:Y:S01]  /*1a8c0*/  MUFU.EX2 R112, R112 ;  /* 0x0000007000707308 */ /* 0x000fe20000000800 */
[----:B----4-:R-:W-:-:S05]  /*1a8d0*/  FMNMX.FTZ R113, R113, R116, !PT ;  /* 0x0000007471717209 */ /* 0x010fca0007810000 */
[----:B------:R-:W4:Y:S01]  /*1a8e0*/  SHFL.BFLY PT, R116, R113, 0x1, 0x1f ;  /* 0x0c201f0071747f89 */ /* 0x000f2200000e0000 */
[----:B------:R-:W-:Y:S02]  /*1a8f0*/  WARPGROUP.DEPBAR.LE gsb0, 0x0 ;  /* 0x00008000000079c5 */ /* 0x000fe40000010000 */
[-CC-:B------:R-:W-:Y:S01]  /*1a900*/  FFMA.FTZ R210, R108, R8.reuse, -R9.reuse ;  /* 0x000000086cd27223 */ /* 0x180fe20000010809 */
[-CC-:B------:R-:W-:Y:S01]  /*1a910*/  FFMA.FTZ R108, R88, R8.reuse, -R9.reuse ;  /* 0x00000008586c7223 */ /* 0x180fe20000010809 */
[-CC-:B------:R-:W-:Y:S01]  /*1a920*/  FFMA.FTZ R88, R92, R8.reuse, -R9.reuse ;  /* 0x000000085c587223 */ /* 0x180fe20000010809 */
[-CC-:B------:R-:W-:Y:S01]  /*1a930*/  FFMA.FTZ R208, R104, R8.reuse, -R9.reuse ;  /* 0x0000000868d07223 */ /* 0x180fe20000010809 */
[-CC-:B------:R-:W-:Y:S01]  /*1a940*/  FFMA.FTZ R104, R105, R8.reuse, -R9.reuse ;  /* 0x0000000869687223 */ /* 0x180fe20000010809 */
[--C-:B------:R-:W-:Y:S01]  /*1a950*/  FFMA.FTZ R105, R109, R8, -R9.reuse ;  /* 0x000000086d697223 */ /* 0x100fe20000010809 */
[----:B----4-:R-:W-:Y:S01]  /*1a960*/  FMNMX.FTZ R92, R113, R116, !PT ;  /* 0x00000074715c7209 */ /* 0x010fe20007810000 */
[-C--:B------:R-:W-:Y:S01]  /*1a970*/  FFMA.FTZ R109, R89, R8.reuse, -R9 ;  /* 0x00000008596d7223 */ /* 0x080fe20000010809 */
[----:B------:R4:W-:Y:S01]  /*1a980*/  MUFU.EX2 R113, R88 ;  /* 0x0000005800717308 */ /* 0x0009e20000000800 */
[----:B------:R-:W-:Y:S01]  /*1a990*/  IMAD.MOV.U32 R89, RZ, RZ, 0x40000040 ;  /* 0x40000040ff597424 */ /* 0x000fe200078e00ff */
[----:B------:R-:W-:Y:S01]  /*1a9a0*/  WARPGROUP.ARRIVE ;  /* 0x00000000000079c5 */ /* 0x000fe20000000000 */
[C---:B------:R-:W-:Y:S01]  /*1a9b0*/  FADD.FTZ R9, -R92.reuse, R0 ;  /* 0x000000005c097221 */ /* 0x040fe20000010100 */
[----:B------:R-:W-:-:S02]  /*1a9c0*/  FMUL.FTZ R93, R92, R8 ;  /* 0x000000085c5d7220 */ /* 0x000fc40000410000 */
[----:B------:R-:W-:Y:S01]  /*1a9d0*/  R2UR UR7, R89 ;  /* 0x00000000590772ca */ /* 0x000fe200000e0000 */
[----:B------:R-:W-:Y:S02]  /*1a9e0*/  IMAD.MOV.U32 R89, RZ, RZ, 0x40000040 ;  /* 0x40000040ff597424 */ /* 0x000fe400078e00ff */
[-C--:B------:R-:W-:Y:S01]  /*1a9f0*/  FMUL.FTZ R9, R9, R8.reuse ;  /* 0x0000000809097220 */ /* 0x080fe20000410000 */
[----:B----4-:R-:W-:Y:S02]  /*1aa00*/  VIADD R88, R6, 0x480 ;  /* 0x0000048006587836 */ /* 0x010fe40000000000 */
[-CC-:B------:R-:W-:Y:S01]  /*1aa10*/  FFMA.FTZ R177, R170, R8.reuse, -R93.reuse ;  /* 0x00000008aab17223 */ /* 0x180fe2000001085d */
[-CC-:B------:R-:W-:Y:S01]  /*1aa20*/  FFMA.FTZ R116, R171, R8.reuse, -R93.reuse ;  /* 0x00000008ab747223 */ /* 0x180fe2000001085d */
[----:B------:R-:W-:Y:S01]  /*1aa30*/  FFMA.FTZ R179, R174, R8, -R93 ;  /* 0x00000008aeb37223 */ /* 0x000fe2000001085d */
[----:B------:R4:W-:Y:S01]  /*1aa40*/  MUFU.EX2 R0, R117 ;  /* 0x0000007500007308 */ /* 0x0009e20000000800 */
[----:B------:R-:W-:Y:S01]  /*1aa50*/  R2UR UR6, R88 ;  /* 0x00000000580672ca */ /* 0x000fe200000e0000 */
[----:B------:R-:W-:-:S02]  /*1aa60*/  VIADD R88, R6, 0x500 ;  /* 0x0000050006587836 */ /* 0x000fc40000000000 */
[-CC-:B------:R-:W-:Y:S01]  /*1aa70*/  FFMA.FTZ R181, R162, R8.reuse, -R93.reuse ;  /* 0x00000008a2b57223 */ /* 0x180fe2000001085d */
[-CC-:B------:R-:W-:Y:S01]  /*1aa80*/  FFMA.FTZ R125, R163, R8.reuse, -R93.reuse ;  /* 0x00000008a37d7223 */ /* 0x180fe2000001085d */
[-CC-:B------:R-:W-:Y:S01]  /*1aa90*/  FFMA.FTZ R6, R131, R8.reuse, -R93.reuse ;  /* 0x0000000883067223 */ /* 0x180fe2000001085d */
[-CC-:B------:R-:W-:Y:S01]  /*1aaa0*/  FFMA.FTZ R183, R166, R8.reuse, -R93.reuse ;  /* 0x00000008a6b77223 */ /* 0x180fe2000001085d */
[-CC-:B------:R-:W-:Y:S01]  /*1aab0*/  FFMA.FTZ R141, R167, R8.reuse, -R93.reuse ;  /* 0x00000008a78d7223 */ /* 0x180fe2000001085d */
[----:B------:R-:W-:Y:S01]  /*1aac0*/  MUFU.EX2 R9, R9 ;  /* 0x0000000900097308 */ /* 0x000fe20000000800 */
[-CC-:B----4-:R-:W-:Y:S01]  /*1aad0*/  FFMA.FTZ R117, R175, R8.reuse, -R93.reuse ;  /* 0x00000008af757223 */ /* 0x190fe2000001085d */
[-CC-:B------:R-:W-:Y:S01]  /*1aae0*/  FFMA.FTZ R185, R154, R8.reuse, -R93.reuse ;  /* 0x000000089ab97223 */ /* 0x180fe2000001085d */
[-C--:B------:R-:W-:Y:S01]  /*1aaf0*/  FFMA.FTZ R201, R122, R8.reuse, -R93 ;  /* 0x000000087ac97223 */ /* 0x080fe2000001085d */
[----:B--2---:R-:W-:Y:S01]  /*1ab00*/  FADD.FTZ R122, R178, R15 ;  /* 0x0000000fb27a7221 */ /* 0x004fe20000010000 */
[-CC-:B------:R-:W-:Y:S01]  /*1ab10*/  FFMA.FTZ R129, R155, R8.reuse, -R93.reuse ;  /* 0x000000089b817223 */ /* 0x180fe2000001085d */
[----:B------:R-:W-:Y:S01]  /*1ab20*/  HGMMA.64x128x16.F32.BF16 R24, R212, gdesc[UR4].tnspB, R24, gsb0 ;  /* 0x41e00004d4187df0 */ /* 0x000fe20008001818 */
[----:B------:R-:W-:Y:S01]  /*1ab30*/  R2UR UR6, R88 ;  /* 0x00000000580672ca */ /* 0x000fe200000e0000 */
[----:B------:R-:W2:Y:S01]  /*1ab40*/  MUFU.EX2 R177, R177 ;  /* 0x000000b100b17308 */ /* 0x000ea20000000800 */
[----:B------:R-:W-:Y:S01]  /*1ab50*/  R2UR UR7, R89 ;  /* 0x00000000590772ca */ /* 0x000fe200000e0000 */
[----:B0-----:R-:W-:Y:S01]  /*1ab60*/  FADD.FTZ R15, R11, R122 ;  /* 0x0000007a0b0f7221 */ /* 0x001fe20000010000 */
[-CC-:B------:R-:W-:Y:S01]  /*1ab70*/  FFMA.FTZ R203, R126, R8.reuse, -R93.reuse ;  /* 0x000000087ecb7223 */ /* 0x180fe2000001085d */
[-CC-:B------:R-:W-:Y:S01]  /*1ab80*/  FFMA.FTZ R187, R158, R8.reuse, -R93.reuse ;  /* 0x000000089ebb7223 */ /* 0x180fe2000001085d */
[-C--:B------:R-:W-:Y:S01]  /*1ab90*/  FFMA.FTZ R132, R159, R8.reuse, -R93 ;  /* 0x000000089f847223 */ /* 0x080fe2000001085d */
[----:B-1----:R-:W-:Y:S01]  /*1aba0*/  FADD.FTZ R122, R180, R15 ;  /* 0x0000000fb47a7221 */ /* 0x002fe20000010000 */
[----:B------:R-:W-:Y:S01]  /*1abb0*/  IADD3 R89, -R230, 0xb, RZ ;  /* 0x0000000be6597810 */ /* 0x000fe20007ffe1ff */
[----:B------:R-:W0:Y:S01]  /*1abc0*/  MUFU.EX2 R116, R116 ;  /* 0x0000007400747308 */ /* 0x000e220000000800 */
[-CC-:B------:R-:W-:Y:S01]  /*1abd0*/  FFMA.FTZ R189, R146, R8.reuse, -R93.reuse ;  /* 0x0000000892bd7223 */ /* 0x180fe2000001085d */
[----:B---3--:R-:W-:Y:S01]  /*1abe0*/  FADD.FTZ R15, R13, R122 ;  /* 0x0000007a0d0f7221 */ /* 0x008fe20000010000 */
[-CC-:B------:R-:W-:Y:S01]  /*1abf0*/  FFMA.FTZ R140, R147, R8.reuse, -R93.reuse ;  /* 0x00000008938c7223 */ /* 0x180fe2000001085d */
[-CC-:B------:R-:W-:Y:S01]  /*1ac00*/  FFMA.FTZ R191, R150, R8.reuse, -R93.reuse ;  /* 0x0000000896bf7223 */ /* 0x180fe2000001085d */
[-CC-:B------:R-:W-:Y:S01]  /*1ac10*/  FFMA.FTZ R133, R151, R8.reuse, -R93.reuse ;  /* 0x0000000897857223 */ /* 0x180fe2000001085d */
[-CC-:B------:R-:W-:Y:S01]  /*1ac20*/  FFMA.FTZ R193, R138, R8.reuse, -R93.reuse ;  /* 0x000000088ac17223 */ /* 0x180fe2000001085d */
[----:B------:R-:W-:Y:S01]  /*1ac30*/  FFMA.FTZ R209, R106, R8, -R93 ;  /* 0x000000086ad17223 */ /* 0x000fe2000001085d */
[----:B------:R-:W1:Y:S01]  /*1ac40*/  MUFU.EX2 R179, R179 ;  /* 0x000000b300b37308 */ /* 0x000e620000000800 */
[----:B--2---:R-:W-:Y:S01]  /*1ac50*/  FFMA.FTZ R131, R9, R12, R177 ;  /* 0x0000000c09837223 */ /* 0x004fe200000100b1 */
[-CC-:B------:R-:W-:Y:S01]  /*1ac60*/  FFMA.FTZ R137, R139, R8.reuse, -R93.reuse ;  /* 0x000000088b897223 */ /* 0x180fe2000001085d */
[-CC-:B------:R-:W-:Y:S01]  /*1ac70*/  FFMA.FTZ R195, R142, R8.reuse, -R93.reuse ;  /* 0x000000088ec37223 */ /* 0x180fe2000001085d */
[-CC-:B------:R-:W-:Y:S01]  /*1ac80*/  FFMA.FTZ R138, R143, R8.reuse, -R93.reuse ;  /* 0x000000088f8a7223 */ /* 0x180fe2000001085d */
[-CC-:B------:R-:W-:Y:S01]  /*1ac90*/  FFMA.FTZ R197, R130, R8.reuse, -R93.reuse ;  /* 0x0000000882c57223 */ /* 0x180fe2000001085d */
[-C--:B------:R-:W-:Y:S01]  /*1aca0*/  FFMA.FTZ R211, R110, R8.reuse, -R93 ;  /* 0x000000086ed37223 */ /* 0x080fe2000001085d */
[----:B------:R-:W-:Y:S01]  /*1acb0*/  @!P1 IMAD R88, R228, 0x8, R2 ;  /* 0x00000008e4589824 */ /* 0x000fe200078e0202 */
[----:B------:R-:W2:Y:S01]  /*1acc0*/  MUFU.EX2 R117, R117 ;  /* 0x0000007500757308 */ /* 0x000ea20000000800 */
[----:B0-----:R-:W-:Y:S01]  /*1acd0*/  FADD.FTZ R12, R116, R131 ;  /* 0x00000083740c7221 */ /* 0x001fe20000010000 */
[----:B------:R-:W-:Y:S01]  /*1ace0*/  FFMA.FTZ R199, R134, R8, -R93 ;  /* 0x0000000886c77223 */ /* 0x000fe2000001085d */
[----:B------:R-:W-:-:S02]  /*1acf0*/  @!P1 VIADD R88, R88, 0x34840 ;  /* 0x0003484058589836 */ /* 0x000fc40000000000 */
[--C-:B------:R-:W-:Y:S01]  /*1ad00*/  FFMA.FTZ R135, R135, R8, -R93.reuse ;  /* 0x0000000887877223 */ /* 0x100fe2000001085d */
[----:B------:R-:W-:Y:S01]  /*1ad10*/  F2FP.BF16.F32.PACK_AB R178, R11, R178 ;  /* 0x000000b20bb2723e */ /* 0x000fe200000010ff */
[--C-:B------:R-:W-:Y:S01]  /*1ad20*/  FFMA.FTZ R205, R114, R8, -R93.reuse ;  /* 0x0000000872cd7223 */ /* 0x100fe2000001085d */
[----:B------:R-:W-:Y:S01]  /*1ad30*/  F2FP.BF16.F32.PACK_AB R180, R13, R180 ;  /* 0x000000b40db4723e */ /* 0x000fe200000010ff */
[----:B------:R-:W0:Y:S01]  /*1ad40*/  MUFU.EX2 R181, R181 ;  /* 0x000000b500b57308 */ /* 0x000e220000000800 */
[----:B-1----:R-:W-:Y:S01]  /*1ad50*/  FADD.FTZ R12, R179, R12 ;  /* 0x0000000cb30c7221 */ /* 0x002fe20000010000 */
[----:B------:R-:W-:Y:S01]  /*1ad60*/  @!P1 PRMT R130, RZ, 0x654, R88 ;  /* 0x00000654ff829816 */ /* 0x000fe20000000058 */
        /* <DEDUP_REMOVED lines=12> */
[----:B------:R-:W-:Y:S01]  /*1ae30*/  F2FP.BF16.F32.PACK_AB R177, R116, R177 ;  /* 0x000000b174b1723e */ /* 0x000fe200000010ff */
[----:B------:R-:W2:Y:S01]  /*1ae40*/  MUFU.EX2 R183, R183 ;  /* 0x000000b700b77308 */ /* 0x000ea20000000800 */
[----:B0-----:R-:W-:Y:S01]  /*1ae50*/  FADD.FTZ R126, R181, R12 ;  /* 0x0000000cb57e7221 */ /* 0x001fe20000010000 */
[----:B------:R-:W-:Y:S01]  /*1ae60*/  FFMA.FTZ R12, R127, R8, -R93 ;  /* 0x000000087f0c7223 */ /* 0x000fe2000001085d */
[----:B------:R-:W-:-:S05]  /*1ae70*/  F2FP.BF16.F32.PACK_AB R179, R117, R179 ;  /* 0x000000b375b3723e */ /* 0x000fca00000010ff */
        /* <DEDUP_REMOVED lines=13> */
[----:B------:R-:W2:Y:S08]  /*1af50*/  MUFU.EX2 R189, R189 ;  /* 0x000000bd00bd7308 */ /* 0x000eb00000000800 */
[----:B------:R-:W3:Y:S08]  /*1af60*/  MUFU.EX2 R140, R140 ;  /* 0x0000008c008c7308 */ /* 0x000ef00000000800 */
[----:B------:R-:W4:Y:S08]  /*1af70*/  MUFU.EX2 R191, R191 ;  /* 0x000000bf00bf7308 */ /* 0x000f300000000800 */
[----:B------:R-:W4:Y:S08]  /*1af80*/  MUFU.EX2 R133, R133 ;  /* 0x0000008500857308 */ /* 0x000f300000000800 */
[----:B------:R-:W4:Y:S08]  /*1af90*/  MUFU.EX2 R193, R193 ;  /* 0x000000c100c17308 */ /* 0x000f300000000800 */
[----:B------:R-:W4:Y:S01]  /*1afa0*/  MUFU.EX2 R137, R137 ;  /* 0x0000008900897308 */ /* 0x000f220000000800 */
[----:B------:R-:W-:-:S02]  /*1afb0*/  WARPGROUP.DEPBAR.LE gsb0, 0x0 ;  /* 0x00008000000079c5 */ /* 0x000fc40000010000 */
[----:B------:R-:W-:Y:S01]  /*1afc0*/  WARPGROUP.ARRIVE ;  /* 0x00000000000079c5 */ /* 0x000fe20000000000 */
[----:B------:R-:W-:-:S04]  /*1afd0*/  F2FP.BF16.F32.PACK_AB R212, R97, R96 ;  /* 0x0000006061d4723e */ /* 0x000fc800000010ff */
[----:B------:R-:W4:Y:S01]  /*1afe0*/  MUFU.EX2 R195, R195 ;  /* 0x000000c300c37308 */ /* 0x000f220000000800 */
[----:B------:R-:W-:Y:S01]  /*1aff0*/  F2FP.BF16.F32.PACK_AB R214, R101, R100 ;  /* 0x0000006465d6723e */ /* 0x000fe200000010ff */
[----:B------:R-:W-:Y:S06]  /*1b000*/  HGMMA.64x128x16.F32.BF16 R24, R216, gdesc[UR4].tnspB, R24, gsb0 ;  /* 0x41e00004d8187df0 */ /* 0x000fec0008001818 */
[----:B------:R-:W4:Y:S08]  /*1b010*/  MUFU.EX2 R138, R138 ;  /* 0x0000008a008a7308 */ /* 0x000f300000000800 */
[----:B------:R-:W4:Y:S08]  /*1b020*/  MUFU.EX2 R197, R197 ;  /* 0x000000c500c57308 */ /* 0x000f300000000800 */
[----:B------:R-:W4:Y:S08]  /*1b030*/  MUFU.EX2 R6, R6 ;  /* 0x0000000600067308 */ /* 0x000f300000000800 */
[----:B------:R-:W4:Y:S08]  /*1b040*/  MUFU.EX2 R199, R199 ;  /* 0x000000c700c77308 */ /* 0x000f300000000800 */
[----:B------:R-:W4:Y:S08]  /*1b050*/  MUFU.EX2 R88, R135 ;  /* 0x0000008700587308 */ /* 0x000f300000000800 */
[----:B------:R-:W4:Y:S08]  /*1b060*/  MUFU.EX2 R201, R201 ;  /* 0x000000c900c97308 */ /* 0x000f300000000800 */
        /* <DEDUP_REMOVED lines=16> */
[----:B0-----:R-:W-:Y:S01]  /*1b170*/  FADD.FTZ R89, R182, R15 ;  /* 0x0000000fb6597221 */ /* 0x001fe20000010000 */
[-C--:B------:R-:W-:Y:S01]  /*1b180*/  FFMA.FTZ R15, R115, R8.reuse, -R93 ;  /* 0x00000008730f7223 */ /* 0x080fe2000001085d */
[----:B------:R-:W-:Y:S01]  /*1b190*/  F2FP.BF16.F32.PACK_AB R218, R0, R113 ;  /* 0x0000007100da723e */ /* 0x000fe200000010ff */
[----:B------:R-:W-:Y:S01]  /*1b1a0*/  FMUL.FTZ R24, R24, R3 ;  /* 0x0000000318187220 */ /* 0x000fe20000410000 */
[----:B------:R-:W-:Y:S01]  /*1b1b0*/  FADD.FTZ R115, R160, R89 ;  /* 0x00000059a0737221 */ /* 0x000fe20000010000 */
[----:B------:R-:W-:Y:S01]  /*1b1c0*/  FFMA.FTZ R89, R119, R8, -R93 ;  /* 0x0000000877597223 */ /* 0x000fe2000001085d */
[----:B------:R-:W-:Y:S01]  /*1b1d0*/  FADD.FTZ R119, R187, R126 ;  /* 0x0000007ebb777221 */ /* 0x000fe20000010000 */
[----:B-1----:R-:W-:-:S02]  /*1b1e0*/  @!P1 IMAD R130, R5, 0x8, R2 ;  /* 0x0000000805829824 */ /* 0x002fc400078e0202 */
[----:B------:R-:W-:Y:S01]  /*1b1f0*/  FADD.FTZ R115, R184, R115 ;  /* 0x00000073b8737221 */ /* 0x000fe20000010000 */
[-C--:B------:R-:W-:Y:S01]  /*1b200*/  FFMA.FTZ R5, R123, R8.reuse, -R93 ;  /* 0x000000087b057223 */ /* 0x080fe2000001085d */
[----:B------:R-:W-:Y:S01]  /*1b210*/  FADD.FTZ R106, R132, R119 ;  /* 0x00000077846a7221 */ /* 0x000fe20000010000 */
[----:B------:R-:W-:Y:S01]  /*1b220*/  MUFU.EX2 R15, R15 ;  /* 0x0000000f000f7308 */ /* 0x000fe20000000800 */
[----:B------:R-:W-:Y:S01]  /*1b230*/  FADD.FTZ R115, R152, R115 ;  /* 0x0000007398737221 */ /* 0x000fe20000010000 */
[----:B------:R-:W-:Y:S01]  /*1b240*/  FFMA.FTZ R93, R95, R8, -R93 ;  /* 0x000000085f5d7223 */ /* 0x000fe2000001085d */
[----:B--2---:R-:W-:Y:S01]  /*1b250*/  FADD.FTZ R119, R189, R106 ;  /* 0x0000006abd777221 */ /* 0x004fe20000010000 */
[----:B------:R-:W-:Y:S02]  /*1b260*/  @!P1 VIADD R130, R130, 0x34860 ;  /* 0x0003486082829836 */ /* 0x000fe40000000000 */
[----:B------:R-:W-:Y:S01]  /*1b270*/  FADD.FTZ R115, R186, R115 ;  /* 0x00000073ba737221 */ /* 0x000fe20000010000 */
[----:B------:R-:W-:Y:S01]  /*1b280*/  F2FP.BF16.F32.PACK_AB R186, R14, R186 ;  /* 0x000000ba0eba723e */ /* 0x000fe200000010ff */
[----:B---3--:R-:W-:Y:S01]  /*1b290*/  FADD.FTZ R106, R140, R119 ;  /* 0x000000778c6a7221 */ /* 0x008fe20000010000 */
[----:B------:R-:W0:Y:S01]  /*1b2a0*/  MUFU.EX2 R5, R5 ;  /* 0x0000000500057308 */ /* 0x000e220000000800 */
[----:B------:R-:W-:Y:S01]  /*1b2b0*/  FADD.FTZ R115, R14, R115 ;  /* 0x000000730e737221 */ /* 0x000fe20000010000 */
[----:B------:R-:W-:Y:S01]  /*1b2c0*/  @!P1 PRMT R130, RZ, 0x654, R130 ;  /* 0x00000654ff829816 */ /* 0x000fe20000000082 */
[----:B----4-:R-:W-:Y:S01]  /*1b2d0*/  FADD.FTZ R106, R191, R106 ;  /* 0x0000006abf6a7221 */ /* 0x010fe20000010000 */
[-C--:B------:R-:W-:Y:S01]  /*1b2e0*/  FMUL.FTZ R25, R25, R3.reuse ;  /* 0x0000000319197220 */ /* 0x080fe20000410000 */
[----:B------:R-:W-:Y:S01]  /*1b2f0*/  FADD.FTZ R115, R188, R115 ;  /* 0x00000073bc737221 */ /* 0x000fe20000010000 */
[----:B------:R1:W-:Y:S01]  /*1b300*/  @!P1 SYNCS.ARRIVE.TRANS64.RED.A1T0 RZ, [R130+URZ], RZ ;  /* 0x000000ff82ff99a7 */ /* 0x0003e2000810043f */
[----:B------:R-:W-:Y:S01]  /*1b310*/  FADD.FTZ R106, R133, R106 ;  /* 0x0000006a856a7221 */ /* 0x000fe20000010000 */
[----:B------:R-:W2:Y:S01]  /*1b320*/  MUFU.EX2 R89, R89 ;  /* 0x0000005900597308 */ /* 0x000ea20000000800 */
[----:B------:R-:W-:Y:S01]  /*1b330*/  FADD.FTZ R115, R144, R115 ;  /* 0x0000007390737221 */ /* 0x000fe20000010000 */
[-C--:B------:R-:W-:Y:S01]  /*1b340*/  FMUL.FTZ R28, R28, R3.reuse ;  /* 0x000000031c1c7220 */ /* 0x080fe20000410000 */
[----:B------:R-:W-:Y:S01]  /*1b350*/  FADD.FTZ R106, R193, R106 ;  /* 0x0000006ac16a7221 */ /* 0x000fe20000010000 */
[-C--:B------:R-:W-:Y:S01]  /*1b360*/  FMUL.FTZ R29, R29, R3.reuse ;  /* 0x000000031d1d7220 */ /* 0x080fe20000410000 */
[----:B------:R-:W-:Y:S01]  /*1b370*/  FADD.FTZ R110, R190, R115 ;  /* 0x00000073be6e7221 */ /* 0x000fe20000010000 */
[-C--:B------:R-:W-:Y:S01]  /*1b380*/  FMUL.FTZ R32, R32, R3.reuse ;  /* 0x0000000320207220 */ /* 0x080fe20000410000 */
[----:B------:R-:W-:Y:S01]  /*1b390*/  FADD.FTZ R106, R137, R106 ;  /* 0x0000006a896a7221 */ /* 0x000fe20000010000 */
[----:B------:R-:W3:Y:S01]  /*1b3a0*/  MUFU.EX2 R14, R111 ;  /* 0x0000006f000e7308 */ /* 0x000ee20000000800 */
[----:B------:R-:W-:Y:S01]  /*1b3b0*/  FADD.FTZ R115, R145, R110 ;  /* 0x0000006e91737221 */ /* 0x000fe20000010000 */
[-C--:B------:R-:W-:Y:S01]  /*1b3c0*/  FMUL.FTZ R33, R33, R3.reuse ;  /* 0x0000000321217220 */ /* 0x080fe20000410000 */
[----:B------:R-:W-:Y:S01]  /*1b3d0*/  FADD.FTZ R11, R195, R106 ;  /* 0x0000006ac30b7221 */ /* 0x000fe20000010000 */
[-C--:B------:R-:W-:Y:S01]  /*1b3e0*/  FMUL.FTZ R36, R36, R3.reuse ;  /* 0x0000000324247220 */ /* 0x080fe20000410000 */
[----:B------:R-:W-:Y:S01]  /*1b3f0*/  FADD.FTZ R115, R192, R115 ;  /* 0x00000073c0737221 */ /* 0x000fe20000010000 */
[----:B------:R-:W-:Y:S01]  /*1b400*/  F2FP.BF16.F32.PACK_AB R192, R20, R192 ;  /* 0x000000c014c0723e */ /* 0x000fe200000010ff */
[----:B------:R-:W-:Y:S01]  /*1b410*/  FADD.FTZ R106, R138, R11 ;  /* 0x0000000b8a6a7221 */ /* 0x000fe20000010000 */
[----:B------:R-:W4:Y:S01]  /*1b420*/  MUFU.EX2 R102, R102 ;  /* 0x0000006600667308 */ /* 0x000f220000000800 */
[----:B------:R-:W-:Y:S01]  /*1b430*/  FADD.FTZ R115, R20, R115 ;  /* 0x0000007314737221 */ /* 0x000fe20000010000 */
[----:B------:R-:W-:Y:S01]  /*1b440*/  FMUL.FTZ R37, R37, R3 ;  /* 0x0000000325257220 */ /* 0x000fe20000410000 */
[----:B------:R-:W-:Y:S01]  /*1b450*/  FADD.FTZ R11, R197, R106 ;  /* 0x0000006ac50b7221 */ /* 0x000fe20000010000 */
[----:B------:R-:W-:Y:S01]  /*1b460*/  F2FP.BF16.F32.PACK_AB R197, R6, R197 ;  /* 0x000000c506c5723e */ /* 0x000fe200000010ff */
[----:B------:R-:W-:Y:S01]  /*1b470*/  FADD.FTZ R115, R194, R115 ;  /* 0x00000073c2737221 */ /* 0x000fe20000010000 */
[-C--:B------:R-:W-:Y:S01]  /*1b480*/  FMUL.FTZ R40, R40, R3.reuse ;  /* 0x0000000328287220 */ /* 0x080fe20000410000 */
[----:B------:R-:W-:Y:S01]  /*1b490*/  FADD.FTZ R106, R6, R11 ;  /* 0x0000000b066a7221 */ /* 0x000fe20000010000 */
[----:B------:R-:W1:Y:S01]  /*1b4a0*/  MUFU.EX2 R103, R103 ;  /* 0x0000006700677308 */ /* 0x000e620000000800 */
[----:B------:R-:W-:Y:S01]  /*1b4b0*/  FADD.FTZ R115, R136, R115 ;  /* 0x0000007388737221 */ /* 0x000fe20000010000 */
[-C--:B------:R-:W-:Y:S01]  /*1b4c0*/  FMUL.FTZ R41, R41, R3.reuse ;  /* 0x0000000329297220 */ /* 0x080fe20000410000 */
[----:B------:R-:W-:Y:S01]  /*1b4d0*/  FADD.FTZ R11, R199, R106 ;  /* 0x0000006ac70b7221 */ /* 0x000fe20000010000 */
[-C--:B------:R-:W-:Y:S01]  /*1b4e0*/  FMUL.FTZ R44, R44, R3.reuse ;  /* 0x000000032c2c7220 */ /* 0x080fe20000410000 */
[----:B------:R-:W-:Y:S01]  /*1b4f0*/  FADD.FTZ R115, R196, R115 ;  /* 0x00000073c4737221 */ /* 0x000fe20000010000 */
[-C--:B------:R-:W-:Y:S01]  /*1b500*/  FMUL.FTZ R45, R45, R3.reuse ;  /* 0x000000032d2d7220 */ /* 0x080fe20000410000 */
[----:B------:R-:W-:Y:S01]  /*1b510*/  FADD.FTZ R106, R88, R11 ;  /* 0x0000000b586a7221 */ /* 0x000fe20000010000 */
[----:B------:R-:W1:Y:S01]  /*1b520*/  MUFU.EX2 R217, R90 ;  /* 0x0000005a00d97308 */ /* 0x000e620000000800 */
[----:B------:R-:W-:Y:S01]  /*1b530*/  FADD.FTZ R115, R128, R115 ;  /* 0x0000007380737221 */ /* 0x000fe20000010000 */
[----:B------:R-:W-:Y:S01]  /*1b540*/  FMUL.FTZ R48, R48, R3 ;  /* 0x0000000330307220 */ /* 0x000fe20000410000 */
[----:B------:R-:W-:Y:S01]  /*1b550*/  FADD.FTZ R106, R201, R106 ;  /* 0x0000006ac96a7221 */ /* 0x000fe20000010000 */
[----:B0-----:R-:W-:Y:S01]  /*1b560*/  F2FP.BF16.F32.PACK_AB R201, R5, R201 ;  /* 0x000000c905c9723e */ /* 0x001fe200000010ff */
[----:B------:R-:W-:Y:S01]  /*1b570*/  FADD.FTZ R110, R198, R115 ;  /* 0x00000073c66e7221 */ /* 0x000fe20000010000 */
[-C--:B------:R-:W-:Y:S01]  /*1b580*/  FMUL.FTZ R49, R49, R3.reuse ;  /* 0x0000000331317220 */ /* 0x080fe20000410000 */
[----:B------:R-:W-:Y:S01]  /*1b590*/  FADD.FTZ R106, R5, R106 ;  /* 0x0000006a056a7221 */ /* 0x000fe20000010000 */
[----:B------:R-:W-:Y:S01]  /*1b5a0*/  MUFU.EX2 R91, R91 ;  /* 0x0000005b005b7308 */ /* 0x000fe20000000800 */
[----:B------:R-:W-:Y:S01]  /*1b5b0*/  FADD.FTZ R13, R21, R110 ;  /* 0x0000006e150d7221 */ /* 0x000fe20000010000 */
[-C--:B------:R-:W-:Y:S01]  /*1b5c0*/  FMUL.FTZ R52, R52, R3.reuse ;  /* 0x0000000334347220 */ /* 0x080fe20000410000 */
[-C--:B------:R-:W-:Y:S01]  /*1b5d0*/  FMUL.FTZ R53, R53, R3.reuse ;  /* 0x0000000335357220 */ /* 0x080fe20000410000 */
[----:B------:R-:W-:Y:S01]  /*1b5e0*/  FMUL.FTZ R56, R56, R3 ;  /* 0x0000000338387220 */ /* 0x000fe20000410000 */
[----:B------:R-:W-:Y:S01]  /*1b5f0*/  FADD.FTZ R110, R200, R13 ;  /* 0x0000000dc86e7221 */ /* 0x000fe20000010000 */
[----:B------:R-:W-:Y:S01]  /*1b600*/  FADD.FTZ R13, R203, R106 ;  /* 0x0000006acb0d7221 */ /* 0x000fe20000010000 */
[C---:B------:R-:W-:Y:S01]  /*1b610*/  F2FP.BF16.F32.PACK_AB R203, R12.reuse, R203 ;  /* 0x000000cb0ccb723e */ /* 0x040fe200000010ff */
[----:B------:R-:W-:Y:S01]  /*1b620*/  MUFU.EX2 R219, R94 ;  /* 0x0000005e00db7308 */ /* 0x000fe20000000800 */
[----:B------:R-:W-:Y:S01]  /*1b630*/  FADD.FTZ R11, R121, R110 ;  /* 0x0000006e790b7221 */ /* 0x000fe20000010000 */
[----:B------:R-:W-:Y:S01]  /*1b640*/  FADD.FTZ R20, R12, R13 ;  /* 0x0000000d0c147221 */ /* 0x000fe20000010000 */
        /* <DEDUP_REMOVED lines=13> */
[----:B------:R-:W0:Y:S01]  /*1b720*/  MUFU.EX2 R108, R108 ;  /* 0x0000006c006c7308 */ /* 0x000e220000000800 */
[----:B------:R-:W-:Y:S01]  /*1b730*/  FADD.FTZ R11, R120, R11 ;  /* 0x0000000b780b7221 */ /* 0x000fe20000010000 */
[----:B--2---:R-:W-:Y:S01]  /*1b740*/  FADD.FTZ R20, R89, R20 ;  /* 0x0000001459147221 */ /* 0x004fe20000010000 */
[-C--:B------:R-:W-:Y:S01]  /*1b750*/  FMUL.FTZ R68, R68, R3.reuse ;  /* 0x0000000344447220 */ /* 0x080fe20000410000 */
[----:B------:R-:W-:Y:S01]  /*1b760*/  FMUL.FTZ R69, R69, R3 ;  /* 0x0000000345457220 */ /* 0x000fe20000410000 */
[----:B------:R-:W-:Y:S01]  /*1b770*/  FADD.FTZ R11, R206, R11 ;  /* 0x0000000bce0b7221 */ /* 0x000fe20000010000 */
[----:B------:R-:W-:Y:S01]  /*1b780*/  FADD.FTZ R13, R209, R20 ;  /* 0x00000014d10d7221 */ /* 0x000fe20000010000 */
[----:B------:R-:W-:Y:S01]  /*1b790*/  F2FP.BF16.F32.PACK_AB R209, R4, R209 ;  /* 0x000000d104d1723e */ /* 0x000fe200000010ff */
[----:B------:R-:W2:Y:S01]  /*1b7a0*/  MUFU.EX2 R109, R109 ;  /* 0x0000006d006d7308 */ /* 0x000ea20000000800 */
        /* <DEDUP_REMOVED lines=15> */
[----:B------:R-:W-:Y:S01]  /*1b8a0*/  FMUL.FTZ R85, R85, R3 ;  /* 0x0000000355557220 */ /* 0x000fe20000410000 */
[----:B------:R-:W-:Y:S01]  /*1b8b0*/  FADD.FTZ R11, R105, R20 ;  /* 0x00000014690b7221 */ /* 0x000fe20000010000 */
[----:B------:R-:W-:Y:S01]  /*1b8c0*/  F2FP.BF16.F32.PACK_AB R182, R160, R182 ;  /* 0x000000b6a0b6723e */ /* 0x000fe200000010ff */
[----:B------:R-:W-:Y:S01]  /*1b8d0*/  FMUL.FTZ R26, R26, R9 ;  /* 0x000000091a1a7220 */ /* 0x000fe20000410000 */
[----:B------:R-:W-:Y:S01]  /*1b8e0*/  F2FP.BF16.F32.PACK_AB R184, R152, R184 ;  /* 0x000000b898b8723e */ /* 0x000fe200000010ff */
[----:B------:R-:W-:Y:S01]  /*1b8f0*/  FADD.FTZ R6, R96, R11 ;  /* 0x0000000b60067221 */ /* 0x000fe20000010000 */
[----:B------:R-:W-:Y:S01]  /*1b900*/  FADD.FTZ R11, R99, R12 ;  /* 0x0000000c630b7221 */ /* 0x000fe20000010000 */
[----:B------:R-:W-:Y:S01]  /*1b910*/  F2FP.BF16.F32.PACK_AB R187, R132, R187 ;  /* 0x000000bb84bb723e */ /* 0x000fe200000010ff */
[-C--:B------:R-:W-:Y:S01]  /*1b920*/  FMUL.FTZ R27, R27, R9.reuse ;  /* 0x000000091b1b7220 */ /* 0x080fe20000410000 */
[----:B------:R-:W-:Y:S01]  /*1b930*/  FADD.FTZ R5, R97, R6 ;  /* 0x0000000661057221 */ /* 0x000fe20000010000 */
[----:B----4-:R-:W-:Y:S01]  /*1b940*/  FADD.FTZ R4, R102, R11 ;  /* 0x0000000b66047221 */ /* 0x010fe20000010000 */
[----:B------:R-:W-:Y:S01]  /*1b950*/  F2FP.BF16.F32.PACK_AB R188, R144, R188 ;  /* 0x000000bc90bc723e */ /* 0x000fe200000010ff */
[----:B------:R-:W-:Y:S01]  /*1b960*/  FMUL.FTZ R30, R30, R9 ;  /* 0x000000091e1e7220 */ /* 0x000fe20000410000 */
[----:B------:R-:W-:Y:S01]  /*1b970*/  FADD.FTZ R6, R100, R5 ;  /* 0x0000000564067221 */ /* 0x000fe20000010000 */
[----:B-1----:R-:W-:Y:S01]  /*1b980*/  FADD.FTZ R4, R103, R4 ;  /* 0x0000000467047221 */ /* 0x002fe20000010000 */
[----:B------:R-:W-:Y:S01]  /*1b990*/  F2FP.BF16.F32.PACK_AB R189, R140, R189 ;  /* 0x000000bd8cbd723e */ /* 0x000fe200000010ff */
[-C--:B------:R-:W-:Y:S01]  /*1b9a0*/  FMUL.FTZ R31, R31, R9.reuse ;  /* 0x000000091f1f7220 */ /* 0x080fe20000410000 */
[----:B------:R-:W-:Y:S01]  /*1b9b0*/  FADD.FTZ R5, R101, R6 ;  /* 0x0000000665057221 */ /* 0x000fe20000010000 */
[----:B------:R-:W-:Y:S01]  /*1b9c0*/  FADD.FTZ R4, R217, R4 ;  /* 0x00000004d9047221 */ /* 0x000fe20000010000 */
[----:B------:R-:W-:Y:S01]  /*1b9d0*/  F2FP.BF16.F32.PACK_AB R190, R145, R190 ;  /* 0x000000be91be723e */ /* 0x000fe200000010ff */
[----:B------:R-:W-:Y:S01]  /*1b9e0*/  FMUL.FTZ R34, R34, R9 ;  /* 0x0000000922227220 */ /* 0x000fe20000410000 */
[----:B0-----:R-:W-:Y:S01]  /*1b9f0*/  FADD.FTZ R6, R108, R5 ;  /* 0x000000056c067221 */ /* 0x001fe20000010000 */
[----:B------:R-:W-:Y:S01]  /*1ba00*/  FADD.FTZ R4, R91, R4 ;  /* 0x000000045b047221 */ /* 0x000fe20000010000 */
[----:B------:R-:W-:Y:S01]  /*1ba10*/  F2FP.BF16.F32.PACK_AB R191, R133, R191 ;  /* 0x000000bf85bf723e */ /* 0x000fe200000010ff */
[----:B------:R-:W-:Y:S01]  /*1ba20*/  FMUL.FTZ R35, R35, R9 ;  /* 0x0000000923237220 */ /* 0x000fe20000410000 */
[----:B--2---:R-:W-:Y:S01]  /*1ba30*/  FADD.FTZ R6, R109, R6 ;  /* 0x000000066d067221 */ /* 0x004fe20000010000 */
[----:B------:R-:W-:Y:S01]  /*1ba40*/  FADD.FTZ R4, R219, R4 ;  /* 0x00000004db047221 */ /* 0x000fe20000010000 */
[----:B------:R-:W-:Y:S01]  /*1ba50*/  F2FP.BF16.F32.PACK_AB R193, R137, R193 ;  /* 0x000000c189c1723e */ /* 0x000fe200000010ff */
[----:B------:R-:W-:Y:S01]  /*1ba60*/  FMUL.FTZ R38, R38, R9 ;  /* 0x0000000926267220 */ /* 0x000fe20000410000 */
[----:B------:R-:W-:Y:S01]  /*1ba70*/  FADD.FTZ R15, R113, R6 ;  /* 0x00000006710f7221 */ /* 0x000fe20000010000 */
[----:B------:R-:W-:Y:S01]  /*1ba80*/  FADD.FTZ R12, R93, R4 ;  /* 0x000000045d0c7221 */ /* 0x000fe20000010000 */
[----:B------:R-:W-:Y:S01]  /*1ba90*/  F2FP.BF16.F32.PACK_AB R194, R136, R194 ;  /* 0x000000c288c2723e */ /* 0x000fe200000010ff */
[----:B------:R0:W5:Y:S01]  /*1baa0*/  LDL R4, [R1+0x4] ;  /* 0x0000040001047983 */ /* 0x0001620000100800 */
[----:B------:R-:W-:Y:S01]  /*1bab0*/  FADD.FTZ R15, R0, R15 ;  /* 0x0000000f000f7221 */ /* 0x000fe20000010000 */
[----:B------:R-:W-:Y:S01]  /*1bac0*/  F2FP.BF16.F32.PACK_AB R195, R138, R195 ;  /* 0x000000c38ac3723e */ /* 0x000fe200000010ff */
[-C--:B------:R-:W-:Y:S01]  /*1bad0*/  FMUL.FTZ R39, R39, R9.reuse ;  /* 0x0000000927277220 */ /* 0x080fe20000410000 */
[----:B------:R-:W-:Y:S01]  /*1bae0*/  F2FP.BF16.F32.PACK_AB R196, R128, R196 ;  /* 0x000000c480c4723e */ /* 0x000fe200000010ff */
[-C--:B------:R-:W-:Y:S01]  /*1baf0*/  FMUL.FTZ R42, R42, R9.reuse ;  /* 0x000000092a2a7220 */ /* 0x080fe20000410000 */
[----:B------:R-:W-:Y:S01]  /*1bb00*/  F2FP.BF16.F32.PACK_AB R198, R21, R198 ;  /* 0x000000c615c6723e */ /* 0x000fe200000010ff */
[----:B------:R-:W-:Y:S01]  /*1bb10*/  FMUL.FTZ R43, R43, R9 ;  /* 0x000000092b2b7220 */ /* 0x000fe20000410000 */
[----:B------:R-:W-:Y:S01]  /*1bb20*/  F2FP.BF16.F32.PACK_AB R199, R88, R199 ;  /* 0x000000c758c7723e */ /* 0x000fe200000010ff */
[-C--:B------:R-:W-:Y:S01]  /*1bb30*/  FMUL.FTZ R46, R46, R9.reuse ;  /* 0x000000092e2e7220 */ /* 0x080fe20000410000 */
[----:B------:R-:W-:Y:S01]  /*1bb40*/  F2FP.BF16.F32.PACK_AB R200, R121, R200 ;  /* 0x000000c879c8723e */ /* 0x000fe200000010ff */
[-C--:B------:R-:W-:Y:S01]  /*1bb50*/  FMUL.FTZ R47, R47, R9.reuse ;  /* 0x000000092f2f7220 */ /* 0x080fe20000410000 */
        /* <DEDUP_REMOVED lines=33> */
[----:B------:R-:W-:Y:S02]  /*1bd70*/  IMAD.MOV.U32 R0, RZ, RZ, R92 ;  /* 0x000000ffff007224 */ /* 0x000fe400078e005c */
[----:B------:R-:W-:Y:S01]  /*1bd80*/  IMAD.MOV.U32 R3, RZ, RZ, R7 ;  /* 0x000000ffff037224 */ /* 0x000fe200078e0007 */
[----:B0-----:R-:W-:Y:S06]  /*1bd90*/  @P2 BRA `(.L_x_6155) ;  /* 0xffffffa400442947 */ /* 0x001fec000383ffff */
.L_x_6145:
[----:B------:R-:W-:Y:S05]  /*1bda0*/  WARPSYNC.ALL ;  /* 0x0000000000007948 */ /* 0x000fea0003800000 */
[----:B------:R-:W-:Y:S06]  /*1bdb0*/  BAR.ARV 0x8, 0x120 ;  /* 0x0204800000007b1d */ /* 0x000fec0000002000 */
[----:B------:R-:W-:Y:S05]  /*1bdc0*/  @!P0 BRA `(.L_x_6156) ;  /* 0x0000000000048947 */ /* 0x000fea0003800000 */
[----:B------:R-:W-:Y:S01]  /*1bdd0*/  BPT.TRAP 0x1 ;  /* 0x000000040000795c */ /* 0x000fe20000300000 */
.L_x_6156:
[----:B------:R-:W2:Y:S01]  /*1bde0*/  LDL R0, [R1+0x4] ;  /* 0x0000040001007983 */ /* 0x000ea20000100800 */
[----:B------:R-:W-:Y:S01]  /*1bdf0*/  IMAD R9, R228, 0x8, R2 ;  /* 0x00000008e4097824 */ /* 0x000fe200078e0202 */
[----:B--2---:R-:W-:-:S04]  /*1be00*/  SHF.L.U32 R0, R0, 0x1f, RZ ;  /* 0x0000001f00007819 */ /* 0x004fc800000006ff */
[----:B------:R0:W1:Y:S01]  /*1be10*/  SYNCS.PHASECHK.TRANS64.TRYWAIT P2, [R9+URZ+0x34850], R0 ;  /* 0x03485000090075a7 */ /* 0x000062000804017f */
[----:B------:R-:W-:Y:S05]  /*1be20*/  @!P0 BRA `(.L_x_6157) ;  /* 0x0000000000048947 */ /* 0x000fea0003800000 */
[----:B------:R-:W-:Y:S01]  /*1be30*/  BPT.TRAP 0x1 ;  /* 0x000000040000795c */ /* 0x000fe20000300000 */
.L_x_6157:
[----:B------:R-:W-:-:S05]  /*1be40*/  VIADD R2, R2, 0x400 ;  /* 0x0000040002027836 */ /* 0x000fca0000000000 */
[----:B------:R-:W-:-:S04]  /*1be50*/  SHF.R.U32.HI R2, RZ, 0x4, R2 ;  /* 0x00000004ff027819 */ /* 0x000fc80000011602 */
[----:B------:R-:W-:-:S04]  /*1be60*/  LOP3.LUT R2, R2, 0x3fff, RZ, 0xc0, !PT ;  /* 0x00003fff02027812 */ /* 0x000fc800078ec0ff */
[----:B------:R-:W-:Y:S01]  /*1be70*/  LOP3.LUT R3, R2, 0x5800000, RZ, 0xfc, !PT ;  /* 0x0580000002037812 */ /* 0x000fe200078efcff */
[----:B-1----:R-:W-:Y:S06]  /*1be80*/  @P2 BRA `(.L_x_6158) ;  /* 0x0000000000082947 */ /* 0x002fec0003800000 */
[----:B------:R-:W1:Y:S02]  /*1be90*/  SYNCS.PHASECHK.TRANS64.TRYWAIT P0, [R9+URZ+0x34850], R0 ;  /* 0x03485000090075a7 */ /* 0x000e64000800017f */
[----:B-1----:R-:W-:Y:S05]  /*1bea0*/  @!P0 BRA `(.L_x_6159) ;  /* 0x0000008c00b08947 */ /* 0x002fea0003800000 */
.L_x_6158:
[----:B------:R-:W-:Y:S01]  /*1beb0*/  IMAD R2, R228, 0xb00, R3 ;  /* 0x00000b00e4027824 */ /* 0x000fe200078e0203 */
[----:B------:R-:W2:Y:S01]  /*1bec0*/  LDL.LU R10, [R1+0x4] ;  /* 0x00000400010a7983 */ /* 0x000ea20000300800 */
[----:B------:R-:W-:Y:S01]  /*1bed0*/  IMAD.MOV.U32 R3, RZ, RZ, 0x40000040 ;  /* 0x40000040ff037424 */ /* 0x000fe200078e00ff */
[----:B------:R-:W-:Y:S05]  /*1bee0*/  WARPSYNC.ALL ;  /* 0x0000000000007948 */ /* 0x000fea0003800000 */
[C---:B------:R-:W-:Y:S01]  /*1bef0*/  R2UR UR6, R2.reuse ;  /* 0x00000000020672ca */ /* 0x040fe200000e0000 */
[----:B------:R-:W-:Y:S01]  /*1bf00*/  WARPGROUP.ARRIVE ;  /* 0x00000000000079c5 */ /* 0x000fe20000000000 */
[----:B------:R-:W-:Y:S01]  /*1bf10*/  R2UR UR7, R3 ;  /* 0x00000000030772ca */ /* 0x000fe200000e0000 */
[----:B-----5:R-:W-:Y:S01]  /*1bf20*/  VIADD R4, R2, 0x80 ;  /* 0x0000008002047836 */ /* 0x020fe20000000000 */
[----:B01----:R-:W0:Y:S01]  /*1bf30*/  SHFL.BFLY PT, R0, R15, 0x2, 0x1f ;  /* 0x0c401f000f007f89 */ /* 0x003e2200000e0000 */
[----:B------:R-:W-:-:S02]  /*1bf40*/  IMAD.MOV.U32 R5, RZ, RZ, 0x40000040 ;  /* 0x40000040ff057424 */ /* 0x000fc400078e00ff */
[----:B------:R-:W-:Y:S02]  /*1bf50*/  IMAD.MOV.U32 R3, RZ, RZ, 0x40000040 ;  /* 0x40000040ff037424 */ /* 0x000fe400078e00ff */
[----:B------:R-:W-:-:S05]  /*1bf60*/  VIADD R228, R228, 0x1 ;  /* 0x00000001e4e47836 */ /* 0x000fca0000000000 */
[----:B------:R-:W-:Y:S01]  /*1bf70*/  ISETP.NE.AND P0, PT, R228, 0x2, PT ;  /* 0x00000002e400780c */ /* 0x000fe20003f05270 */
[----:B------:R-:W-:Y:S01]  /*1bf80*/  HGMMA.64x128x16.F32.BF16 R24, R176, gdesc[UR4].tnspB, R24, gsb0 ;  /* 0x41e00004b0187df0 */ /* 0x000fe20008001818 */
[----:B------:R-:W-:Y:S01]  /*1bf90*/  R2UR UR6, R4 ;  /* 0x00000000040672ca */ /* 0x000fe200000e0000 */
[----:B------:R-:W-:Y:S01]  /*1bfa0*/  VIADD R4, R2, 0x100 ;  /* 0x0000010002047836 */ /* 0x000fe20000000000 */
[----:B------:R-:W-:Y:S01]  /*1bfb0*/  R2UR UR7, R5 ;  /* 0x00000000050772ca */ /* 0x000fe200000e0000 */
[----:B------:R-:W-:Y:S02]  /*1bfc0*/  IMAD.MOV.U32 R5, RZ, RZ, 0x40000040 ;  /* 0x40000040ff057424 */ /* 0x000fe400078e00ff */
[----:B0-----:R-:W-:Y:S01]  /*1bfd0*/  FADD.FTZ R0, R0, R15 ;  /* 0x0000000f00007221 */ /* 0x001fe20000010000 */
[----:B------:R-:W-:Y:S02]  /*1bfe0*/  WARPGROUP.DEPBAR.LE gsb0, 0x0 ;  /* 0x00008000000079c5 */ /* 0x000fe40000010000 */
[----:B------:R-:W-:-:S07]  /*1bff0*/  WARPGROUP.ARRIVE ;  /* 0x00000000000079c5 */ /* 0x000fce0000000000 */
        /* <DEDUP_REMOVED lines=51> */
[----:B------:R-:W-:Y:S01]  /*1c330*/  R2UR UR6, R4 ;  /* 0x00000000040672ca */ /* 0x000fe200000e0000 */
[----:B------:R-:W-:Y:S01]  /*1c340*/  IMAD.MOV.U32 R4, RZ, RZ, RZ ;  /* 0x000000ffff047224 */ /* 0x000fe200078e00ff */
[----:B------:R-:W-:Y:S01]  /*1c350*/  R2UR UR7, R5 ;  /* 0x00000000050772ca */ /* 0x000fe200000e0000 */
[----:B------:R-:W-:Y:S02]  /*1c360*/  WARPGROUP.DEPBAR.LE gsb0, 0x0 ;  /* 0x00008000000079c5 */ /* 0x000fe40000010000 */
[----:B------:R-:W-:-:S10]  /*1c370*/  WARPGROUP.ARRIVE ;  /* 0x00000000000079c5 */ /* 0x000fd40000000000 */
[----:B------:R-:W-:Y:S01]  /*1c380*/  HGMMA.64x128x16.F32.BF16 R24, R212, gdesc[UR4].tnspB, R24, gsb0 ;  /* 0x41e00004d4187df0 */ /* 0x000fe20008001818 */
[----:B------:R-:W-:Y:S02]  /*1c390*/  R2UR UR7, R3 ;  /* 0x00000000030772ca */ /* 0x000fe400000e0000 */
[----:B------:R-:W0:Y:S01]  /*1c3a0*/  SHFL.BFLY PT, R3, R12, 0x2, 0x1f ;  /* 0x0c401f000c037f89 */ /* 0x000e2200000e0000 */
[----:B------:R-:W-:Y:S01]  /*1c3b0*/  R2UR UR6, R2 ;  /* 0x00000000020672ca */ /* 0x000fe200000e0000 */
[----:B0-----:R-:W-:Y:S02]  /*1c3c0*/  FADD.FTZ R2, R3, R12 ;  /* 0x0000000c03027221 */ /* 0x001fe40000010000 */
[----:B------:R-:W3:Y:S04]  /*1c3d0*/  LDL.LU R12, [R1+0x84] ;  /* 0x00008400010c7983 */ /* 0x000ee80000300800 */
[----:B------:R-:W0:Y:S04]  /*1c3e0*/  SHFL.BFLY PT, R5, R2, 0x1, 0x1f ;  /* 0x0c201f0002057f89 */ /* 0x000e2800000e0000 */
[----:B------:R-:W1:Y:S01]  /*1c3f0*/  SHFL.BFLY PT, R3, R0, 0x1, 0x1f ;  /* 0x0c201f0000037f89 */ /* 0x000e6200000e0000 */
[----:B0-----:R-:W-:Y:S01]  /*1c400*/  FADD.FTZ R14, R2, R5 ;  /* 0x00000005020e7221 */ /* 0x001fe20000010000 */
[----:B-1----:R-:W-:-:S04]  /*1c410*/  FADD.FTZ R13, R0, R3 ;  /* 0x00000003000d7221 */ /* 0x002fc80000010000 */
[----:B------:R-:W-:Y:S02]  /*1c420*/  FSETP.NE.FTZ.AND P3, PT, R14, RZ, PT ;  /* 0x000000ff0e00720b */ /* 0x000fe40003f75000 */
[----:B------:R-:W-:Y:S02]  /*1c430*/  SEL R0, RZ, 0x1, P0 ;  /* 0x00000001ff007807 */ /* 0x000fe40000000000 */
[----:B------:R-:W-:Y:S02]  /*1c440*/  FSETP.NE.FTZ.AND P2, PT, R13, RZ, PT ;  /* 0x000000ff0d00720b */ /* 0x000fe40003f55000 */
[----:B--2---:R-:W-:Y:S01]  /*1c450*/  LOP3.LUT R10, R10, R0, RZ, 0x3c, !PT ;  /* 0x000000000a0a7212 */ /* 0x004fe200078e3cff */
[----:B------:R-:W-:Y:S02]  /*1c460*/  WARPGROUP.DEPBAR.LE gsb0, 0x0 ;  /* 0x00008000000079c5 */ /* 0x000fe40000010000 */
[----:B------:R-:W-:-:S04]  /*1c470*/  WARPGROUP.ARRIVE ;  /* 0x00000000000079c5 */ /* 0x000fc80000000000 */
[----:B------:R-:W0:Y:S02]  /*1c480*/  @P3 MUFU.LG2 R6, R14 ;  /* 0x0000000e00063308 */ /* 0x000e240000000c00 */
[----:B------:R-:W-:Y:S01]  /*1c490*/  HGMMA.64x128x16.F32.BF16 R24, R216, gdesc[UR4].tnspB, R24, gsb0 ;  /* 0x41e00004d8187df0 */ /* 0x000fe20008001818 */
[----:B------:R1:W-:Y:S05]  /*1c4a0*/  STL [R1+0x4], R10 ;  /* 0x0000040a01007387 */ /* 0x0003ea0000100800 */
[----:B------:R-:W2:Y:S01]  /*1c4b0*/  @P2 MUFU.LG2 R5, R13 ;  /* 0x0000000d00052308 */ /* 0x000ea20000000c00 */
[----:B-1----:R-:W-:-:S07]  /*1c4c0*/  @!P1 VIADD R10, R9, 0x34860 ;  /* 0x00034860090a9836 */ /* 0x002fce0000000000 */
[----:B------:R-:W1:Y:S01]  /*1c4d0*/  @P2 MUFU.RCP R4, R13 ;  /* 0x0000000d00042308 */ /* 0x000e620000001000 */
[----:B------:R-:W-:-:S07]  /*1c4e0*/  IMAD.MOV.U32 R9, RZ, RZ, RZ ;  /* 0x000000ffff097224 */ /* 0x000fce00078e00ff */
[----:B------:R-:W4:Y:S01]  /*1c4f0*/  @P3 MUFU.RCP R9, R14 ;  /* 0x0000000e00093308 */ /* 0x000f220000001000 */
[C---:B------:R-:W-:Y:S01]  /*1c500*/  @P2 FMUL.FTZ R2, R8.reuse, 0.69314718246459960938 ;  /* 0x3f31721808022820 */ /* 0x040fe20000410000 */
[----:B------:R-:W-:Y:S01]  /*1c510*/  @P3 FMUL.FTZ R8, R8, 0.69314718246459960938 ;  /* 0x3f31721808083820 */ /* 0x000fe20000410000 */
[----:B0-----:R-:W-:Y:S01]  /*1c520*/  @P3 FMUL.FTZ R11, R6, 0.69314718246459960938 ;  /* 0x3f317218060b3820 */ /* 0x001fe20000410000 */
[----:B--2---:R-:W-:Y:S01]  /*1c530*/  @P2 FMUL.FTZ R5, R5, 0.69314718246459960938 ;  /* 0x3f31721805052820 */ /* 0x004fe20000410000 */
[----:B------:R-:W-:Y:S01]  /*1c540*/  @!P1 PRMT R10, RZ, 0x654, R10 ;  /* 0x00000654ff0a9816 */ /* 0x000fe2000000000a */
[----:B------:R-:W-:Y:S02]  /*1c550*/  IMAD.MOV.U32 R0, RZ, RZ, -0x800000 ;  /* 0xff800000ff007424 */ /* 0x000fe400078e00ff */
[----:B------:R-:W-:Y:S01]  /*1c560*/  @P3 FFMA.FTZ R0, R8, R92, R11 ;  /* 0x0000005c08003223 */ /* 0x000fe2000001000b */
[----:B------:R-:W-:Y:S02]  /*1c570*/  IMAD.MOV.U32 R3, RZ, RZ, -0x800000 ;  /* 0xff800000ff037424 */ /* 0x000fe400078e00ff */
[----:B------:R-:W-:Y:S01]  /*1c580*/  @P2 FFMA.FTZ R3, R2, R7, R5 ;  /* 0x0000000702032223 */ /* 0x000fe20000010005 */
[----:B------:R-:W-:Y:S01]  /*1c590*/  SEL R228, R228, RZ, P0 ;  /* 0x000000ffe4e47207 */ /* 0x000fe20000000000 */
[----:B------:R-:W-:-:S02]  /*1c5a0*/  WARPGROUP.DEPBAR.LE gsb0, 0x0 ;  /* 0x00008000000079c5 */ /* 0x000fc40000010000 */
        /* <DEDUP_REMOVED lines=13> */
[----:B---3--:R-:W-:-:S02]  /*1c680*/  VIADD R12, R12, 0x1 ;  /* 0x000000010c0c7836 */ /* 0x008fc40000000000 */
[-C--:B------:R-:W-:Y:S01]  /*1c690*/  FMUL.FTZ R92, R40, R4.reuse ;  /* 0x00000004285c7220 */ /* 0x080fe20000410000 */
[----:B------:R0:W-:Y:S02]  /*1c6a0*/  @!P1 SYNCS.ARRIVE.TRANS64.RED.A1T0 RZ, [R10+URZ], RZ ;  /* 0x000000ff0aff99a7 */ /* 0x0001e4000810043f */
[----:B------:R0:W-:Y:S01]  /*1c6b0*/  STL [R1+0x84], R12 ;  /* 0x0000840c01007387 */ /* 0x0001e20000100800 */
        /* <DEDUP_REMOVED lines=14> */
[-C--:B----4-:R-:W-:Y:S01]  /*1c7a0*/  FMUL.FTZ R104, R30, R9.reuse ;  /* 0x000000091e687220 */ /* 0x090fe20000410000 */
        /* <DEDUP_REMOVED lines=17> */
[----:B------:R-:W-:Y:S01]  /*1c8c0*/  PLOP3.LUT P1, PT, PT, PT, PT, 0x8, 0x0 ;  /* 0x000000000000781c */ /* 0x000fe20003f2e170 */
        /* <DEDUP_REMOVED lines=18> */
.L_x_6095:
[----:B------:R-:W2:Y:S01]  /*1c9f0*/  LDL R82, [R1+0x7c] ;  /* 0x00007c0001527983 */ /* 0x000ea20000100800 */
[----:B------:R-:W-:Y:S05]  /*1ca00*/  WARPSYNC.ALL ;  /* 0x0000000000007948 */ /* 0x000fea0003800000 */
[----:B------:R-:W0:Y:S01]  /*1ca10*/  S2UR UR5, SR_CgaCtaId ;  /* 0x00000000000579c3 */ /* 0x000e220000008800 */
[----:B------:R-:W-:Y:S01]  /*1ca20*/  UMOV UR4, 0x400 ;  /* 0x0000040000047882 */ /* 0x000fe20000000000 */
[----:B------:R-:W-:Y:S01]  /*1ca30*/  BSSY B0, `(.L_x_6160) ;  /* 0x00001f5000007945 */ /* 0x000fe20003800000 */
[----:B0-----:R-:W-:-:S06]  /*1ca40*/  ULEA UR4, UR5, UR4, 0x18 ;  /* 0x0000000405047291 */ /* 0x001fcc000f8ec03f */
[----:B------:R-:W-:Y:S01]  /*1ca50*/  IMAD.U32 R2, RZ, RZ, UR4 ;  /* 0x00000004ff027e24 */ /* 0x000fe2000f8e00ff */
[----:B------:R-:W-:Y:S06]  /*1ca60*/  BAR.SYNC.DEFER_BLOCKING 0x5, 0x120 ;  /* 0x0144800000007b1d */ /* 0x000fec0000010000 */
[----:B------:R0:W1:Y:S02]  /*1ca70*/  LDS.128 R156, [R2+0x348d0] ;  /* 0x0348d000029c7984 */ /* 0x0000640000000c00 */
[----:B------:R-:W-:Y:S06]  /*1ca80*/  BAR.ARV 0x4, 0x120 ;  /* 0x0104800000007b1d */ /* 0x000fec0000002000 */
[----:B--2---:R-:W-:Y:S01]  /*1ca90*/  SHF.R.S32.HI R38, RZ, 0x1f, R82 ;  /* 0x0000001fff267819 */ /* 0x004fe20000011452 */
[----:B------:R-:W-:-:S03]  /*1caa0*/  IMAD.SHL.U32 R74, R82, 0x4, RZ ;  /* 0x00000004524a7824 */ /* 0x000fc600078e00ff */
[----:B------:R-:W-:Y:S01]  /*1cab0*/  SHF.L.U64.HI R78, R82, 0x2, R38 ;  /* 0x00000002524e7819 */ /* 0x000fe20000010226 */
[----:B01----:R-:W-:Y:S06]  /*1cac0*/  @P1 BRA `(.L_x_6161) ;  /* 0x0000001400241947 */ /* 0x003fec0003800000 */
[----:B------:R-:W2:Y:S01]  /*1cad0*/  LDL R107, [R1+0x3c] ;  /* 0x00003c00016b7983 */ /* 0x000ea20000100800 */
[----:B------:R-:W-:Y:S05]  /*1cae0*/  WARPSYNC.ALL ;  /* 0x0000000000007948 */ /* 0x000fea0003800000 */
[----:B------:R-:W0:Y:S01]  /*1caf0*/  S2R R86, SR_TID.X ;  /* 0x0000000000567919 */ /* 0x000e220000002100 */
[----:B------:R-:W-:Y:S01]  /*1cb00*/  ULDC.64 UR4, c[0x0][0xbd8] ;  /* 0x0002f60000047ab9 */ /* 0x000fe20000000a00 */
[----:B------:R-:W-:Y:S01]  /*1cb10*/  F2FP.BF16.F32.PACK_AB R31, R31, R54 ;  /* 0x000000361f1f723e */ /* 0x000fe200000010ff */
[----:B------:R-:W-:Y:S01]  /*1cb20*/  ULDC.64 UR6, c[0x0][0x208] ;  /* 0x0000820000067ab9 */ /* 0x000fe20000000a00 */
[----:B------:R-:W1:Y:S01]  /*1cb30*/  S2R R5, SR_SWINHI ;  /* 0x0000000000057919 */ /* 0x000e620000002f00 */
[----:B------:R-:W-:-:S02]  /*1cb40*/  F2FP.BF16.F32.PACK_AB R32, R49, R32 ;  /* 0x000000203120723e */ /* 0x000fc400000010ff */
[----:B------:R-:W-:Y:S01]  /*1cb50*/  F2FP.BF16.F32.PACK_AB R35, R35, R50 ;  /* 0x000000322323723e */ /* 0x000fe200000010ff */
[----:B0-----:R-:W-:Y:S01]  /*1cb60*/  VIADD R86, R86, 0xffffff80 ;  /* 0xffffff8056567836 */ /* 0x001fe20000000000 */
[----:B------:R-:W-:Y:S02]  /*1cb70*/  MOV R20, R2 ;  /* 0x0000000200147202 */ /* 0x000fe40000000f00 */
[----:B-1----:R-:W-:Y:S02]  /*1cb80*/  MOV R21, R5 ;  /* 0x0000000500157202 */ /* 0x002fe40000000f00 */
[----:B------:R-:W-:-:S04]  /*1cb90*/  SHF.R.S32.HI R4, RZ, 0x1f, R86 ;  /* 0x0000001fff047819 */ /* 0x000fc80000011456 */
[CC--:B------:R-:W-:Y:S02]  /*1cba0*/  LEA.HI R8, R4.reuse, R86.reuse, RZ, 0x4 ;  /* 0x0000005604087211 */ /* 0x0c0fe400078f20ff */
[----:B------:R-:W-:Y:S02]  /*1cbb0*/  LEA.HI R4, R4, R86, RZ, 0x5 ;  /* 0x0000005604047211 */ /* 0x000fe400078f28ff */
[----:B------:R-:W-:-:S03]  /*1cbc0*/  SHF.R.S32.HI R9, RZ, 0x4, R8 ;  /* 0x00000004ff097819 */ /* 0x000fc60000011408 */
[----:B------:R-:W-:Y:S01]  /*1cbd0*/  IMAD.SHL.U32 R10, R4, 0x20, RZ ;  /* 0x00000020040a7824 */ /* 0x000fe200078e00ff */
[C---:B------:R-:W-:Y:S02]  /*1cbe0*/  LOP3.LUT R4, R8.reuse, 0x3fffff0, RZ, 0xc0, !PT ;  /* 0x03fffff008047812 */ /* 0x040fe400078ec0ff */
[----:B------:R-:W-:Y:S02]  /*1cbf0*/  LEA.HI R8, R8, R9, RZ, 0x1 ;  /* 0x0000000908087211 */ /* 0x000fe400078f08ff */
[----:B------:R-:W-:Y:S01]  /*1cc00*/  LOP3.LUT R11, R10, 0xfffffc00, RZ, 0xc0, !PT ;  /* 0xfffffc000a0b7812 */ /* 0x000fe200078ec0ff */
[----:B------:R-:W-:Y:S01]  /*1cc10*/  IMAD.IADD R4, R86, 0x1, -R4 ;  /* 0x0000000156047824 */ /* 0x000fe200078e0a04 */
[----:B------:R-:W-:-:S03]  /*1cc20*/  LOP3.LUT R8, R8, 0x1ffffffe, RZ, 0xc0, !PT ;  /* 0x1ffffffe08087812 */ /* 0x000fc600078ec0ff */
[----:B------:R-:W-:Y:S02]  /*1cc30*/  IMAD R11, R4, 0x40, R11 ;  /* 0x00000040040b7824 */ /* 0x000fe400078e020b */
[----:B------:R-:W-:-:S04]  /*1cc40*/  IMAD.IADD R8, R9, 0x1, -R8 ;  /* 0x0000000109087824 */ /* 0x000fc800078e0a08 */
[----:B------:R-:W-:-:S04]  /*1cc50*/  IMAD R5, R8, 0x8, R11 ;  /* 0x0000000808057824 */ /* 0x000fc800078e020b */
[----:B------:R-:W-:Y:S01]  /*1cc60*/  IMAD.WIDE R4, R5, 0x2, R20 ;  /* 0x0000000205047825 */ /* 0x000fe200078e0214 */
[----:B------:R-:W-:Y:S02]  /*1cc70*/  BAR.SYNC.DEFER_BLOCKING 0x1, 0x100 ;  /* 0x0044000000007b1d */ /* 0x000fe40000010000 */
[C---:B------:R-:W-:Y:S02]  /*1cc80*/  IADD3 R71, P2, R4.reuse, 0x4000, RZ ;  /* 0x0000400004477810 */ /* 0x040fe40007f5e0ff */
[C---:B------:R-:W-:Y:S02]  /*1cc90*/  LOP3.LUT R29, R4.reuse, 0x380, RZ, 0xc0, !PT ;  /* 0x00000380041d7812 */ /* 0x040fe400078ec0ff */
[C---:B------:R-:W-:Y:S01]  /*1cca0*/  IADD3 R59, P5, R4.reuse, 0x20, RZ ;  /* 0x00000020043b7810 */ /* 0x040fe20007fbe0ff */
[--C-:B------:R-:W-:Y:S01]  /*1ccb0*/  IMAD.X R15, RZ, RZ, R5.reuse, P2 ;  /* 0x000000ffff0f7224 */ /* 0x100fe200010e0605 */
[C---:B------:R-:W-:Y:S02]  /*1ccc0*/  IADD3 R63, P0, R4.reuse, 0x40, RZ ;  /* 0x00000040043f7810 */ /* 0x040fe40007f1e0ff */
[----:B------:R-:W-:Y:S01]  /*1ccd0*/  LOP3.LUT R14, R71, 0x380, RZ, 0xc0, !PT ;  /* 0x00000380470e7812 */ /* 0x000fe200078ec0ff */
[--C-:B------:R-:W-:Y:S01]  /*1cce0*/  IMAD.X R9, RZ, RZ, R5.reuse, P5 ;  /* 0x000000ffff097224 */ /* 0x100fe200028e0605 */
[C---:B------:R-:W-:Y:S01]  /*1ccf0*/  IADD3 R67, P1, R4.reuse, 0x60, RZ ;  /* 0x0000006004437810 */ /* 0x040fe20007f3e0ff */
[----:B------:R-:W-:Y:S01]  /*1cd00*/  IMAD.X R11, RZ, RZ, R5, P0 ;  /* 0x000000ffff0b7224 */ /* 0x000fe200000e0605 */
[----:B------:R-:W-:-:S02]  /*1cd10*/  IADD3 R79, P4, R4, 0x4040, RZ ;  /* 0x00004040044f7810 */ /* 0x000fc40007f9e0ff */
[----:B------:R-:W-:Y:S01]  /*1cd20*/  SHF.R.U64 R29, R29, 0x3, RZ ;  /* 0x000000031d1d7819 */ /* 0x000fe200000012ff */
[--C-:B------:R-:W-:Y:S01]  /*1cd30*/  IMAD.X R13, RZ, RZ, R5.reuse, P1 ;  /* 0x000000ffff0d7224 */ /* 0x100fe200008e0605 */
[----:B------:R-:W-:Y:S01]  /*1cd40*/  LOP3.LUT R8, R59, 0x380, RZ, 0xc0, !PT ;  /* 0x000003803b087812 */ /* 0x000fe200078ec0ff */
[----:B------:R-:W-:Y:S01]  /*1cd50*/  IMAD.X R27, RZ, RZ, R5, P4 ;  /* 0x000000ffff1b7224 */ /* 0x000fe200020e0605 */
[----:B------:R-:W-:Y:S02]  /*1cd60*/  LOP3.LUT R10, R63, 0x380, RZ, 0xc0, !PT ;  /* 0x000003803f0a7812 */ /* 0x000fe400078ec0ff */
[C---:B------:R-:W-:Y:S02]  /*1cd70*/  IADD3 R83, P5, R4.reuse, 0x4060, RZ ;  /* 0x0000406004537810 */ /* 0x040fe40007fbe0ff */
[----:B------:R-:W-:Y:S02]  /*1cd80*/  IADD3 R75, P3, R4, 0x4020, RZ ;  /* 0x00004020044b7810 */ /* 0x000fe40007f7e0ff */
[----:B------:R-:W-:-:S02]  /*1cd90*/  SHF.R.U64 R14, R14, 0x3, RZ ;  /* 0x000000030e0e7819 */ /* 0x000fc400000012ff */
[----:B------:R-:W-:Y:S01]  /*1cda0*/  LOP3.LUT R12, R67, 0x380, RZ, 0xc0, !PT ;  /* 0x00000380430c7812 */ /* 0x000fe200078ec0ff */
[--C-:B------:R-:W-:Y:S01]  /*1cdb0*/  IMAD.X R25, RZ, RZ, R5.reuse, P3 ;  /* 0x000000ffff197224 */ /* 0x100fe200018e0605 */
[----:B------:R-:W-:Y:S01]  /*1cdc0*/  LOP3.LUT R4, R29, R4, RZ, 0x3c, !PT ;  /* 0x000000041d047212 */ /* 0x000fe200078e3cff */
[----:B------:R-:W-:Y:S01]  /*1cdd0*/  IMAD.X R29, RZ, RZ, R5, P5 ;  /* 0x000000ffff1d7224 */ /* 0x000fe200028e0605 */
[----:B------:R-:W-:Y:S02]  /*1cde0*/  LOP3.LUT R26, R79, 0x380, RZ, 0xc0, !PT ;  /* 0x000003804f1a7812 */ /* 0x000fe400078ec0ff */
[----:B------:R-:W-:Y:S02]  /*1cdf0*/  SHF.R.U64 R8, R8, 0x3, RZ ;  /* 0x0000000308087819 */ /* 0x000fe400000012ff */
[----:B------:R-:W-:Y:S02]  /*1ce00*/  SHF.R.U64 R10, R10, 0x3, RZ ;  /* 0x000000030a0a7819 */ /* 0x000fe400000012ff */
[----:B------:R-:W-:-:S02]  /*1ce10*/  LOP3.LUT R28, R83, 0x380, RZ, 0xc0, !PT ;  /* 0x00000380531c7812 */ /* 0x000fc400078ec0ff */
[----:B------:R-:W-:Y:S02]  /*1ce20*/  LOP3.LUT R24, R75, 0x380, RZ, 0xc0, !PT ;  /* 0x000003804b187812 */ /* 0x000fe400078ec0ff */
[----:B------:R-:W-:Y:S02]  /*1ce30*/  LOP3.LUT R14, R14, R71, RZ, 0x3c, !PT ;  /* 0x000000470e0e7212 */ /* 0x000fe400078e3cff */
[----:B------:R-:W-:Y:S02]  /*1ce40*/  SHF.R.U64 R12, R12, 0x3, RZ ;  /* 0x000000030c0c7819 */ /* 0x000fe400000012ff */
[----:B------:R-:W-:Y:S02]  /*1ce50*/  SHF.R.U64 R26, R26, 0x3, RZ ;  /* 0x000000031a1a7819 */ /* 0x000fe400000012ff */
[----:B------:R-:W-:Y:S02]  /*1ce60*/  MOV R71, R4 ;  /* 0x0000000400477202 */ /* 0x000fe40000000f00 */
[----:B------:R-:W-:-:S02]  /*1ce70*/  LOP3.LUT R8, R8, R59, RZ, 0x3c, !PT ;  /* 0x0000003b08087212 */ /* 0x000fc400078e3cff */
[----:B------:R-:W-:Y:S02]  /*1ce80*/  LOP3.LUT R10, R10, R63, RZ, 0x3c, !PT ;  /* 0x0000003f0a0a7212 */ /* 0x000fe400078e3cff */
[----:B------:R-:W-:Y:S02]  /*1ce90*/  F2FP.BF16.F32.PACK_AB R4, R103, R6 ;  /* 0x000000066704723e */ /* 0x000fe400000010ff */
[----:B------:R-:W-:Y:S02]  /*1cea0*/  SHF.R.U64 R28, R28, 0x3, RZ ;  /* 0x000000031c1c7819 */ /* 0x000fe400000012ff */
[----:B------:R-:W-:Y:S02]  /*1ceb0*/  F2FP.BF16.F32.PACK_AB R6, R102, R7 ;  /* 0x000000076606723e */ /* 0x000fe400000010ff */
[----:B------:R-:W-:Y:S02]  /*1cec0*/  SHF.R.U64 R24, R24, 0x3, RZ ;  /* 0x0000000318187819 */ /* 0x000fe400000012ff */
[----:B------:R-:W-:-:S02]  /*1ced0*/  F2FP.BF16.F32.PACK_AB R5, R105, R106 ;  /* 0x0000006a6905723e */ /* 0x000fc400000010ff */
[----:B------:R-:W-:Y:S02]  /*1cee0*/  F2FP.BF16.F32.PACK_AB R7, R85, R104 ;  /* 0x000000685507723e */ /* 0x000fe400000010ff */
[----:B------:R-:W-:Y:S02]  /*1cef0*/  LOP3.LUT R12, R12, R67, RZ, 0x3c, !PT ;  /* 0x000000430c0c7212 */ /* 0x000fe400078e3cff */
[----:B------:R-:W-:Y:S01]  /*1cf00*/  LOP3.LUT R26, R26, R79, RZ, 0x3c, !PT ;  /* 0x0000004f1a1a7212 */ /* 0x000fe200078e3cff */
[----:B------:R0:W-:Y:S01]  /*1cf10*/  STSM.16.M88.4 [R71], R4 ;  /* 0x0000000447007844 */ /* 0x0001e20000000200 */
[----:B------:R-:W-:Y:S02]  /*1cf20*/  MOV R70, R8 ;  /* 0x0000000800467202 */ /* 0x000fe40000000f00 */
[----:B------:R-:W-:Y:S02]  /*1cf30*/  MOV R67, R10 ;  /* 0x0000000a00437202 */ /* 0x000fe40000000f00 */
[----:B------:R-:W-:-:S02]  /*1cf40*/  LOP3.LUT R28, R28, R83, RZ, 0x3c, !PT ;  /* 0x000000531c1c7212 */ /* 0x000fc400078e3cff */
[----:B------:R-:W-:Y:S02]  /*1cf50*/  F2FP.BF16.F32.PACK_AB R8, R95, R94 ;  /* 0x0000005e5f08723e */ /* 0x000fe400000010ff */
[----:B------:R-:W-:Y:S02]  /*1cf60*/  F2FP.BF16.F32.PACK_AB R9, R81, R84 ;  /* 0x000000545109723e */ /* 0x000fe400000010ff */
[----:B------:R-:W-:Y:S02]  /*1cf70*/  F2FP.BF16.F32.PACK_AB R10, R100, R93 ;  /* 0x0000005d640a723e */ /* 0x000fe400000010ff */
[----:B------:R-:W-:Y:S02]  /*1cf80*/  F2FP.BF16.F32.PACK_AB R11, R77, R80 ;  /* 0x000000504d0b723e */ /* 0x000fe400000010ff */
[----:B------:R-:W-:Y:S02]  /*1cf90*/  LOP3.LUT R24, R24, R75, RZ, 0x3c, !PT ;  /* 0x0000004b18187212 */ /* 0x000fe400078e3cff */
[----:B------:R-:W-:Y:S01]  /*1cfa0*/  MOV R59, R26 ;  /* 0x0000001a003b7202 */ /* 0x000fe20000000f00 */
[----:B------:R1:W-:Y:S01]  /*1cfb0*/  STSM.16.M88.4 [R70], R8 ;  /* 0x0000000846007844 */ /* 0x0003e20000000200 */
[----:B0-----:R-:W-:-:S02]  /*1cfc0*/  F2FP.BF16.F32.PACK_AB R4, R101, R92 ;  /* 0x0000005c6504723e */ /* 0x001fc400000010ff */
[----:B------:R-:W-:Y:S02]  /*1cfd0*/  F2FP.BF16.F32.PACK_AB R5, R73, R76 ;  /* 0x0000004c4905723e */ /* 0x000fe400000010ff */
[----:B------:R-:W-:Y:S02]  /*1cfe0*/  F2FP.BF16.F32.PACK_AB R6, R98, R91 ;  /* 0x0000005b6206723e */ /* 0x000fe400000010ff */
[----:B------:R-:W-:Y:S02]  /*1cff0*/  F2FP.BF16.F32.PACK_AB R7, R69, R72 ;  /* 0x000000484507723e */ /* 0x000fe400000010ff */
[----:B------:R-:W-:Y:S02]  /*1d000*/  F2FP.BF16.F32.PACK_AB R27, R51, R58 ;  /* 0x0000003a331b723e */ /* 0x000fe400000010ff */
[----:B------:R-:W-:Y:S01]  /*1d010*/  MOV R66, R12 ;  /* 0x0000000c00427202 */ /* 0x000fe20000000f00 */
[----:B------:R0:W-:Y:S01]  /*1d020*/  STSM.16.M88.4 [R67], R4 ;  /* 0x0000000443007844 */ /* 0x0001e20000000200 */
[----:B------:R-:W-:-:S02]  /*1d030*/  MOV R63, R14 ;  /* 0x0000000e003f7202 */ /* 0x000fc40000000f00 */
[----:B------:R-:W-:Y:S02]  /*1d040*/  MOV R51, R28 ;  /* 0x0000001c00337202 */ /* 0x000fe40000000f00 */
[----:B------:R-:W-:Y:S02]  /*1d050*/  MOV R62, R24 ;  /* 0x00000018003e7202 */ /* 0x000fe40000000f00 */
[----:B------:R-:W-:Y:S02]  /*1d060*/  F2FP.BF16.F32.PACK_AB R12, R99, R90 ;  /* 0x0000005a630c723e */ /* 0x000fe400000010ff */
[----:B------:R-:W-:Y:S02]  /*1d070*/  F2FP.BF16.F32.PACK_AB R13, R65, R68 ;  /* 0x00000044410d723e */ /* 0x000fe400000010ff */
[----:B------:R-:W-:Y:S02]  /*1d080*/  F2FP.BF16.F32.PACK_AB R14, R96, R89 ;  /* 0x00000059600e723e */ /* 0x000fe400000010ff */
[----:B------:R-:W-:-:S02]  /*1d090*/  F2FP.BF16.F32.PACK_AB R15, R61, R64 ;  /* 0x000000403d0f723e */ /* 0x000fc400000010ff */
[----:B------:R-:W-:Y:S01]  /*1d0a0*/  F2FP.BF16.F32.PACK_AB R29, R30, R47 ;  /* 0x0000002f1e1d723e */ /* 0x000fe200000010ff */
[----:B------:R-:W-:Y:S01]  /*1d0b0*/  IMAD.MOV.U32 R47, RZ, RZ, RZ ;  /* 0x000000ffff2f7224 */ /* 0x000fe200078e00ff */
[----:B------:R-:W-:Y:S01]  /*1d0c0*/  F2FP.BF16.F32.PACK_AB R24, R97, R88 ;  /* 0x000000586118723e */ /* 0x000fe200000010ff */
[----:B------:R2:W-:Y:S01]  /*1d0d0*/  STSM.16.M88.4 [R66], R12 ;  /* 0x0000000c42007844 */ /* 0x0005e20000000200 */
[----:B------:R-:W-:Y:S02]  /*1d0e0*/  F2FP.BF16.F32.PACK_AB R25, R55, R60 ;  /* 0x0000003c3719723e */ /* 0x000fe400000010ff */
[----:B------:R-:W-:Y:S02]  /*1d0f0*/  F2FP.BF16.F32.PACK_AB R26, R57, R56 ;  /* 0x00000038391a723e */ /* 0x000fe400000010ff */
[----:B------:R-:W-:Y:S02]  /*1d100*/  F2FP.BF16.F32.PACK_AB R30, R52, R33 ;  /* 0x00000021341e723e */ /* 0x000fe400000010ff */
[----:B------:R-:W-:Y:S01]  /*1d110*/  ISETP.NE.U32.AND P2, PT, RZ, UR4, PT ;  /* 0x00000004ff007c0c */ /* 0x000fe2000bf45070 */
[----:B------:R-:W-:Y:S01]  /*1d120*/  STSM.16.M88.4 [R63], R24 ;  /* 0x000000183f007844 */ /* 0x000fe20000000200 */
[----:B-1----:R-:W-:-:S02]  /*1d130*/  IADD3 R10, P0, R74, UR4, RZ ;  /* 0x000000044a0a7c10 */ /* 0x002fc4000ff1e0ff */
[----:B------:R-:W-:Y:S02]  /*1d140*/  F2FP.BF16.F32.PACK_AB R28, R53, R44 ;  /* 0x0000002c351c723e */ /* 0x000fe400000010ff */
[----:B------:R-:W-:Y:S02]  /*1d150*/  F2FP.BF16.F32.PACK_AB R33, R34, R43 ;  /* 0x0000002b2221723e */ /* 0x000fe400000010ff */
[----:B------:R-:W-:Y:S01]  /*1d160*/  F2FP.BF16.F32.PACK_AB R34, R48, R41 ;  /* 0x000000293022723e */ /* 0x000fe200000010ff */
[----:B------:R-:W-:Y:S01]  /*1d170*/  STSM.16.M88.4 [R62], R28 ;  /* 0x0000001c3e007844 */ /* 0x000fe20000000200 */
[----:B0-----:R-:W-:Y:S02]  /*1d180*/  F2FP.BF16.F32.PACK_AB R4, R45, R40 ;  /* 0x000000282d04723e */ /* 0x001fe400000010ff */
[----:B------:R-:W-:Y:S01]  /*1d190*/  F2FP.BF16.F32.PACK_AB R5, R39, R46 ;  /* 0x0000002e2705723e */ /* 0x000fe200000010ff */
[----:B------:R-:W-:Y:S01]  /*1d1a0*/  STSM.16.M88.4 [R59], R32 ;  /* 0x000000203b007844 */ /* 0x000fe20000000200 */
[----:B------:R-:W-:-:S02]  /*1d1b0*/  F2FP.BF16.F32.PACK_AB R6, R37, R36 ;  /* 0x000000242506723e */ /* 0x000fc400000010ff */
[----:B------:R-:W-:Y:S02]  /*1d1c0*/  F2FP.BF16.F32.PACK_AB R7, R87, R42 ;  /* 0x0000002a5707723e */ /* 0x000fe400000010ff */
[----:B------:R-:W-:Y:S02]  /*1d1d0*/  ISETP.NE.AND.EX P2, PT, RZ, UR5, PT, P2 ;  /* 0x00000005ff007c0c */ /* 0x000fe4000bf45320 */
[----:B------:R-:W-:Y:S01]  /*1d1e0*/  IADD3.X R11, R78, UR5, RZ, P0, !PT ;  /* 0x000000054e0b7c10 */ /* 0x000fe200087fe4ff */
[----:B------:R-:W-:Y:S01]  /*1d1f0*/  ULDC.64 UR4, c[0x0][0xbe0] ;  /* 0x0002f80000047ab9 */ /* 0x000fe20000000a00 */
[----:B------:R0:W-:Y:S01]  /*1d200*/  STSM.16.M88.4 [R51], R4 ;  /* 0x0000000433007844 */ /* 0x0001e20000000200 */
[----:B------:R-:W-:Y:S01]  /*1d210*/  BAR.SYNC.DEFER_BLOCKING 0x1, 0x100 ;  /* 0x0044000000007b1d */ /* 0x000fe20000010000 */
[----:B------:R-:W-:-:S04]  /*1d220*/  ISETP.NE.U32.AND P0, PT, RZ, UR4, PT ;  /* 0x00000004ff007c0c */ /* 0x000fc8000bf05070 */
[----:B------:R-:W-:-:S13]  /*1d230*/  ISETP.NE.AND.EX P0, PT, RZ, UR5, PT, P0 ;  /* 0x00000005ff007c0c */ /* 0x000fda000bf05300 */
[----:B------:R-:W-:Y:S01]  /*1d240*/  @P0 IADD3 R8, P1, R74, UR4, RZ ;  /* 0x000000044a080c10 */ /* 0x000fe2000ff3e0ff */
[----:B------:R-:W-:Y:S02]  /*1d250*/  ULDC UR4, c[0x0][0xa88] ;  /* 0x0002a20000047ab9 */ /* 0x000fe40000000800 */
[----:B------:R-:W-:Y:S01]  /*1d260*/  IMAD.U32 R46, RZ, RZ, UR4 ;  /* 0x00000004ff2e7e24 */ /* 0x000fe2000f8e00ff */
[----:B------:R-:W-:Y:S01]  /*1d270*/  @P0 IADD3.X R9, R78, UR5, RZ, P1, !PT ;  /* 0x000000054e090c10 */ /* 0x000fe20008ffe4ff */
[----:B------:R1:W5:Y:S04]  /*1d280*/  @P2 LDG.E R47, desc[UR6][R10.64] ;  /* 0x000000060a2f2981 */ /* 0x000368000c1e1900 */
[----:B------:R1:W5:Y:S01]  /*1d290*/  @P0 LDG.E R46, desc[UR6][R8.64] ;  /* 0x00000006082e0981 */ /* 0x000362000c1e1900 */
[----:B--2---:R-:W-:-:S04]  /*1d2a0*/  IMAD.IADD R13, R16, 0x1, R107 ;  /* 0x00000001100d7824 */ /* 0x004fc800078e026b */
[----:B0-----:R-:W-:Y:S01]  /*1d2b0*/  IMAD.WIDE R4, R13, 0x2, R20 ;  /* 0x000000020d047825 */ /* 0x001fe200078e0214 */
[----:B-1----:R-:W-:Y:S06]  /*1d2c0*/  @P0 BRA `(.L_x_6162) ;  /* 0x0000000000140947 */ /* 0x002fec0003800000 */
[----:B------:R-:W-:Y:S05]  /*1d2d0*/  @!P2 BRA `(.L_x_6162) ;  /* 0x000000000010a947 */ /* 0x000fea0003800000 */
[----:B------:R-:W-:Y:S02]  /*1d2e0*/  ULDC.64 UR4, c[0x0][0x208] ;  /* 0x0000820000047ab9 */ /* 0x000fe40000000a00 */
[----:B------:R-:W2:Y:S04]  /*1d2f0*/  LDG.E R7, desc[UR4][R10.64] ;  /* 0x000000040a077981 */ /* 0x000ea8000c1e1900 */
[----:B-----5:R-:W2:Y:S02]  /*1d300*/  LDG.E R46, desc[UR4][R10.64+0x4] ;  /* 0x000004040a2e7981 */ /* 0x020ea4000c1e1900 */
[----:B--2---:R-:W-:-:S07]  /*1d310*/  IMAD.IADD R46, R46, 0x1, -R7 ;  /* 0x000000012e2e7824 */ /* 0x004fce00078e0a07 */
.L_x_6162:
[----:B------:R-:W2:Y:S01]  /*1d320*/  LDL R12, [R1+0x90] ;  /* 0x00009000010c7983 */ /* 0x000ea20000100800 */
[----:B------:R-:W-:-:S03]  /*1d330*/  ULDC.64 UR4, c[0x0][0xb70] ;  /* 0x0002dc0000047ab9 */ /* 0x000fc60000000a00 */
[----:B------:R-:W3:Y:S04]  /*1d340*/  LDL.LU R53, [R1+0x80] ;  /* 0x0000800001357983 */ /* 0x000ee80000300800 */
[----:B------:R-:W2:Y:S01]  /*1d350*/  LDL.LU R52, [R1+0x88] ;  /* 0x0000880001347983 */ /* 0x000ea20000300800 */
[----:B------:R-:W-:Y:S01]  /*1d360*/  IADD3 R9, P0, R4, 0x1000, RZ ;  /* 0x0000100004097810 */ /* 0x000fe20007f1e0ff */
[--C-:B-----5:R-:W-:Y:S01]  /*1d370*/  IMAD.MOV.U32 R20, RZ, RZ, R47.reuse ;  /* 0x000000ffff147224 */ /* 0x120fe200078e002f */
[----:B------:R-:W-:Y:S01]  /*1d380*/  SHF.R.S32.HI R21, RZ, 0x1f, R47 ;  /* 0x0000001fff157819 */ /* 0x000fe2000001142f */
[----:B------:R-:W-:Y:S01]  /*1d390*/  ULDC.64 UR6, c[0x0][0x208] ;  /* 0x0000820000067ab9 */ /* 0x000fe20000000a00 */
[----:B------:R-:W-:Y:S02]  /*1d3a0*/  LOP3.LUT R8, R9, 0x380, RZ, 0xc0, !PT ;  /* 0x0000038009087812 */ /* 0x000fe400078ec0ff */
[----:B------:R-:W-:-:S02]  /*1d3b0*/  SEL R50, R38, RZ, !P2 ;  /* 0x000000ff26327207 */ /* 0x000fc40005000000 */
[----:B------:R-:W-:Y:S02]  /*1d3c0*/  SHF.R.U64 R8, R8, 0x3, RZ ;  /* 0x0000000308087819 */ /* 0x000fe400000012ff */
[----:B------:R-:W-:Y:S02]  /*1d3d0*/  SEL R51, R82, RZ, !P2 ;  /* 0x000000ff52337207 */ /* 0x000fe40005000000 */
[----:B------:R-:W-:Y:S02]  /*1d3e0*/  SHF.R.S32.HI R14, RZ, 0x1f, R86 ;  /* 0x0000001fff0e7819 */ /* 0x000fe40000011456 */
[----:B------:R-:W-:Y:S02]  /*1d3f0*/  LOP3.LUT R8, R8, R9, RZ, 0x3c, !PT ;  /* 0x0000000908087212 */ /* 0x000fe400078e3cff */
[----:B------:R-:W-:Y:S02]  /*1d400*/  LEA.HI R14, R14, R86, RZ, 0x7 ;  /* 0x000000560e0e7211 */ /* 0x000fe400078f38ff */
[----:B------:R-:W-:-:S02]  /*1d410*/  IADD3 R13, P1, R4, 0x2000, RZ ;  /* 0x00002000040d7810 */ /* 0x000fc40007f3e0ff */
[----:B------:R-:W-:Y:S02]  /*1d420*/  LOP3.LUT R14, R14, 0xffffff80, RZ, 0xc0, !PT ;  /* 0xffffff800e0e7812 */ /* 0x000fe400078ec0ff */
[C---:B------:R-:W-:Y:S02]  /*1d430*/  IADD3 R25, P2, R4.reuse, 0x3000, RZ ;  /* 0x0000300004197810 */ /* 0x040fe40007f5e0ff */
[----:B------:R-:W-:Y:S01]  /*1d440*/  IADD3 R29, P3, R4, 0x4000, RZ ;  /* 0x00004000041d7810 */ /* 0x000fe20007f7e0ff */
[----:B------:R-:W-:Y:S01]  /*1d450*/  IMAD.IADD R14, R86, 0x1, -R14 ;  /* 0x00000001560e7824 */ /* 0x000fe200078e0a0e */
[----:B------:R-:W-:Y:S02]  /*1d460*/  LOP3.LUT R24, R25, 0x380, RZ, 0xc0, !PT ;  /* 0x0000038019187812 */ /* 0x000fe400078ec0ff */
[----:B------:R-:W-:Y:S02]  /*1d470*/  LOP3.LUT R28, R29, 0x380, RZ, 0xc0, !PT ;  /* 0x000003801d1c7812 */ /* 0x000fe400078ec0ff */
[----:B------:R-:W-:-:S02]  /*1d480*/  SHF.R.U64 R24, R24, 0x3, RZ ;  /* 0x0000000318187819 */ /* 0x000fc400000012ff */
[----:B------:R-:W-:Y:S02]  /*1d490*/  SHF.R.U64 R28, R28, 0x3, RZ ;  /* 0x000000031c1c7819 */ /* 0x000fe400000012ff */
[----:B------:R-:W-:Y:S01]  /*1d4a0*/  LOP3.LUT R24, R24, R25, RZ, 0x3c, !PT ;  /* 0x0000001918187212 */ /* 0x000fe200078e3cff */
[--C-:B------:R-:W-:Y:S01]  /*1d4b0*/  IMAD.X R25, RZ, RZ, R5.reuse, P2 ;  /* 0x000000ffff197224 */ /* 0x100fe200010e0605 */
[----:B------:R-:W-:Y:S01]  /*1d4c0*/  LOP3.LUT R28, R28, R29, RZ, 0x3c, !PT ;  /* 0x0000001d1c1c7212 */ /* 0x000fe200078e3cff */
[----:B------:R-:W-:Y:S01]  /*1d4d0*/  IMAD.X R29, RZ, RZ, R5, P3 ;  /* 0x000000ffff1d7224 */ /* 0x000fe200018e0605 */
[----:B------:R-:W-:Y:S01]  /*1d4e0*/  BSSY B1, `(.L_x_6163) ;  /* 0x0000067000017945 */ /* 0x000fe20003800000 */
[----:B---3--:R-:W-:Y:S01]  /*1d4f0*/  SHF.R.S32.HI R49, RZ, 0x1f, R53 ;  /* 0x0000001fff317819 */ /* 0x008fe20000011435 */
[----:B------:R-:W-:-:S04]  /*1d500*/  IMAD.WIDE.U32 R6, R53, UR4, R20 ;  /* 0x0000000435067c25 */ /* 0x000fc8000f8e0014 */
[----:B------:R-:W-:-:S04]  /*1d510*/  IMAD R10, R49, UR4, RZ ;  /* 0x00000004310a7c24 */ /* 0x000fc8000f8e02ff */
[----:B------:R-:W-:Y:S01]  /*1d520*/  IMAD R11, R53, UR5, R10 ;  /* 0x00000005350b7c24 */ /* 0x000fe2000f8e020a */
[----:B------:R-:W-:Y:S02]  /*1d530*/  ULDC.64 UR4, c[0x0][0xb78] ;  /* 0x0002de0000047ab9 */ /* 0x000fe40000000a00 */
[----:B------:R-:W-:Y:S02]  /*1d540*/  IMAD R9, R50, UR4, RZ ;  /* 0x0000000432097c24 */ /* 0x000fe4000f8e02ff */
[----:B------:R-:W-:Y:S02]  /*1d550*/  IMAD.IADD R7, R7, 0x1, R11 ;  /* 0x0000000107077824 */ /* 0x000fe400078e020b */
[----:B--2---:R-:W-:Y:S01]  /*1d560*/  IMAD R11, R52, 0x80, R12 ;  /* 0x00000080340b7824 */ /* 0x004fe200078e020c */
[----:B------:R-:W-:Y:S01]  /*1d570*/  LOP3.LUT R12, R13, 0x380, RZ, 0xc0, !PT ;  /* 0x000003800d0c7812 */ /* 0x000fe200078ec0ff */
[----:B------:R-:W-:-:S03]  /*1d580*/  IMAD.WIDE.U32 R6, R51, UR4, R6 ;  /* 0x0000000433067c25 */ /* 0x000fc6000f8e0006 */
[----:B------:R-:W-:Y:S01]  /*1d590*/  SHF.R.U64 R12, R12, 0x3, RZ ;  /* 0x000000030c0c7819 */ /* 0x000fe200000012ff */
[----:B------:R-:W-:Y:S01]  /*1d5a0*/  IMAD R10, R51, UR5, R9 ;  /* 0x00000005330a7c24 */ /* 0x000fe2000f8e0209 */
[----:B------:R-:W-:Y:S01]  /*1d5b0*/  SHF.R.S32.HI R9, RZ, 0x1f, R11 ;  /* 0x0000001fff097819 */ /* 0x000fe2000001140b */
[----:B------:R-:W-:Y:S01]  /*1d5c0*/  ULDC.64 UR4, c[0x0][0xb40] ;  /* 0x0002d00000047ab9 */ /* 0x000fe20000000a00 */
[----:B------:R-:W-:Y:S02]  /*1d5d0*/  IADD3 R6, P4, R11, R6, RZ ;  /* 0x000000060b067210 */ /* 0x000fe40007f9e0ff */
[----:B------:R-:W-:Y:S01]  /*1d5e0*/  LOP3.LUT R12, R12, R13, RZ, 0x3c, !PT ;  /* 0x0000000d0c0c7212 */ /* 0x000fe200078e3cff */
[----:B------:R-:W-:Y:S01]  /*1d5f0*/  IMAD.X R13, RZ, RZ, R5, P1 ;  /* 0x000000ffff0d7224 */ /* 0x000fe200008e0605 */
[----:B------:R-:W-:Y:S01]  /*1d600*/  IADD3.X R9, R9, R7, R10, P4, !PT ;  /* 0x0000000709097210 */ /* 0x000fe200027fe40a */
[----:B------:R-:W-:Y:S01]  /*1d610*/  VIADD R7, R11, 0x8 ;  /* 0x000000080b077836 */ /* 0x000fe20000000000 */
[----:B------:R-:W-:-:S02]  /*1d620*/  LEA R44, P5, R6, UR4, 0x2 ;  /* 0x00000004062c7c11 */ /* 0x000fc4000f8a10ff */
[----:B------:R-:W-:Y:S02]  /*1d630*/  IADD3 R33, P4, R4, 0x5000, RZ ;  /* 0x0000500004217810 */ /* 0x000fe40007f9e0ff */
[----:B------:R-:W-:Y:S01]  /*1d640*/  LEA.HI.X R45, R6, UR5, R9, 0x2, P5 ;  /* 0x00000005062d7c11 */ /* 0x000fe2000a8f1409 */
[----:B------:R-:W-:Y:S01]  /*1d650*/  IMAD.X R9, RZ, RZ, R5, P0 ;  /* 0x000000ffff097224 */ /* 0x000fe200000e0605 */
[----:B------:R-:W-:Y:S01]  /*1d660*/  LOP3.LUT P0, RZ, R14, 0x3, RZ, 0xc0, !PT ;  /* 0x000000030eff7812 */ /* 0x000fe2000780c0ff */
[----:B------:R-:W-:Y:S01]  /*1d670*/  ULDC.64 UR4, c[0x0][0xaa0] ;  /* 0x0002a80000047ab9 */ /* 0x000fe20000000a00 */
[C---:B------:R-:W-:Y:S02]  /*1d680*/  IADD3 R37, P5, R4.reuse, 0x6000, RZ ;  /* 0x0000600004257810 */ /* 0x040fe40007fbe0ff */
[----:B------:R-:W-:Y:S02]  /*1d690*/  ISETP.GE.OR P1, PT, R11, R46, P0 ;  /* 0x0000002e0b00720c */ /* 0x000fe40000726670 */
[----:B------:R-:W-:-:S02]  /*1d6a0*/  LOP3.LUT R6, R4, 0x380, RZ, 0xc0, !PT ;  /* 0x0000038004067812 */ /* 0x000fc400078ec0ff */
[----:B------:R-:W-:Y:S02]  /*1d6b0*/  IADD3 R11, P2, R4, 0x7000, RZ ;  /* 0x00007000040b7810 */ /* 0x000fe40007f5e0ff */
[----:B------:R-:W-:Y:S02]  /*1d6c0*/  ISETP.GE.OR P0, PT, R7, R46, P0 ;  /* 0x0000002e0700720c */ /* 0x000fe40000706670 */
[----:B------:R-:W-:Y:S01]  /*1d6d0*/  LOP3.LUT R32, R33, 0x380, RZ, 0xc0, !PT ;  /* 0x0000038021207812 */ /* 0x000fe200078ec0ff */
[----:B------:R-:W-:Y:S01]  /*1d6e0*/  IMAD.X R41, RZ, RZ, R5, P2 ;  /* 0x000000ffff297224 */ /* 0x000fe200010e0605 */
[----:B------:R-:W-:Y:S02]  /*1d6f0*/  LOP3.LUT R36, R37, 0x380, RZ, 0xc0, !PT ;  /* 0x0000038025247812 */ /* 0x000fe400078ec0ff */
[----:B------:R-:W-:Y:S01]  /*1d700*/  SHF.R.U64 R7, R6, 0x3, RZ ;  /* 0x0000000306077819 */ /* 0x000fe200000012ff */
[----:B------:R-:W-:Y:S01]  /*1d710*/  @!P1 STG.E desc[UR6][R44.64], R3 ;  /* 0x000000032c009986 */ /* 0x000fe2000c101906 */
[----:B------:R-:W-:-:S02]  /*1d720*/  LOP3.LUT R6, R11, 0x380, RZ, 0xc0, !PT ;  /* 0x000003800b067812 */ /* 0x000fc400078ec0ff */
[----:B------:R-:W-:Y:S02]  /*1d730*/  SHF.R.U64 R32, R32, 0x3, RZ ;  /* 0x0000000320207819 */ /* 0x000fe400000012ff */
[----:B------:R-:W-:Y:S01]  /*1d740*/  SHF.R.U64 R36, R36, 0x3, RZ ;  /* 0x0000000324247819 */ /* 0x000fe200000012ff */
[----:B------:R0:W-:Y:S01]  /*1d750*/  @!P0 STG.E desc[UR6][R44.64+0x20], R0 ;  /* 0x000020002c008986 */ /* 0x0001e2000c101906 */
[----:B------:R-:W-:Y:S02]  /*1d760*/  SHF.R.U64 R6, R6, 0x3, RZ ;  /* 0x0000000306067819 */ /* 0x000fe400000012ff */
[----:B------:R-:W-:Y:S01]  /*1d770*/  LOP3.LUT R32, R32, R33, RZ, 0x3c, !PT ;  /* 0x0000002120207212 */ /* 0x000fe200078e3cff */
[--C-:B------:R-:W-:Y:S01]  /*1d780*/  IMAD.X R33, RZ, RZ, R5.reuse, P4 ;  /* 0x000000ffff217224 */ /* 0x100fe200020e0605 */
[----:B------:R-:W-:Y:S01]  /*1d790*/  LOP3.LUT R36, R36, R37, RZ, 0x3c, !PT ;  /* 0x0000002524247212 */ /* 0x000fe200078e3cff */
[----:B------:R-:W-:Y:S01]  /*1d7a0*/  IMAD.X R37, RZ, RZ, R5, P5 ;  /* 0x000000ffff257224 */ /* 0x000fe200028e0605 */
[----:B------:R-:W-:Y:S01]  /*1d7b0*/  LOP3.LUT R4, R7, R4, RZ, 0x3c, !PT ;  /* 0x0000000407047212 */ /* 0x000fe200078e3cff */
[----:B------:R-:W5:Y:S01]  /*1d7c0*/  LD.E.128 R12, desc[UR6][R12.64] ;  /* 0x000000060c0c7980 */ /* 0x000f62000c101d00 */
[----:B------:R-:W-:Y:S01]  /*1d7d0*/  LOP3.LUT R40, R6, R11, RZ, 0x3c, !PT ;  /* 0x0000000b06287212 */ /* 0x000fe200078e3cff */
[----:B------:R-:W-:-:S02]  /*1d7e0*/  IMAD R48, R21, UR4, RZ ;  /* 0x0000000415307c24 */ /* 0x000fc4000f8e02ff */
[----:B------:R-:W5:Y:S01]  /*1d7f0*/  LD.E.128 R8, desc[UR6][R8.64] ;  /* 0x0000000608087980 */ /* 0x000f62000c101d00 */
[----:B------:R-:W-:-:S03]  /*1d800*/  IMAD.MOV.U32 R20, RZ, RZ, R16 ;  /* 0x000000ffff147224 */ /* 0x000fc600078e0010 */
[----:B------:R-:W5:Y:S01]  /*1d810*/  LD.E.128 R4, desc[UR6][R4.64] ;  /* 0x0000000604047980 */ /* 0x000f62000c101d00 */
[----:B------:R-:W-:-:S03]  /*1d820*/  IMAD.MOV.U32 R21, RZ, RZ, R17 ;  /* 0x000000ffff157224 */ /* 0x000fc600078e0011 */
        /* <DEDUP_REMOVED lines=11> */
[----:B------:R-:W-:-:S04]  /*1d8e0*/  IMAD.WIDE.U32 R20, R47, UR4, R20 ;  /* 0x000000042f147c25 */ /* 0x000fc8000f8e0014 */
[----:B------:R-:W-:Y:S01]  /*1d8f0*/  IMAD R47, R47, UR5, R48 ;  /* 0x000000052f2f7c24 */ /* 0x000fe2000f8e0230 */
[----:B------:R-:W-:Y:S01]  /*1d900*/  ULDC.64 UR4, c[0x0][0xae0] ;  /* 0x0002b80000047ab9 */ /* 0x000fe20000000a00 */
[----:B0-----:R-:W-:Y:S02]  /*1d910*/  IMAD R45, R52, -0x80, R46 ;  /* 0xffffff80342d7824 */ /* 0x001fe400078e022e */
[----:B------:R-:W-:Y:S02]  /*1d920*/  IMAD R0, R49, UR4, RZ ;  /* 0x0000000431007c24 */ /* 0x000fe4000f8e02ff */
[----:B------:R-:W-:Y:S01]  /*1d930*/  IMAD.IADD R21, R21, 0x1, R47 ;  /* 0x0000000115157824 */ /* 0x000fe200078e022f */
        /* <DEDUP_REMOVED lines=8> */
[C---:B------:R-:W-:Y:S02]  /*1d9c0*/  IMAD R3, R51.reuse, UR5, R44 ;  /* 0x0000000533037c24 */ /* 0x040fe4000f8e022c */
[----:B------:R-:W-:Y:S01]  /*1d9d0*/  IMAD.WIDE.U32 R46, R51, UR4, R20 ;  /* 0x00000004332e7c25 */ /* 0x000fe2000f8e0014 */
[----:B-1----:R0:W-:Y:S01]  /*1d9e0*/  SYNCS.ARRIVE.TRANS64.RED.A1T0 RZ, [R0+URZ], RZ ;  /* 0x000000ff00ff79a7 */ /* 0x0021e2000810043f */
[----:B------:R-:W-:-:S02]  /*1d9f0*/  ISETP.GE.AND P0, PT, R223, R45, PT ;  /* 0x0000002ddf00720c */ /* 0x000fc40003f06270 */
[-C--:B------:R-:W-:Y:S01]  /*1da00*/  ISETP.GE.AND P1, PT, R222, R45.reuse, PT ;  /* 0x0000002dde00720c */ /* 0x080fe20003f26270 */
[----:B------:R-:W-:Y:S01]  /*1da10*/  IMAD.IADD R51, R47, 0x1, R3 ;  /* 0x000000012f337824 */ /* 0x000fe200078e0203 */
[----:B------:R-:W-:Y:S01]  /*1da20*/  ISETP.GE.AND P2, PT, R224, R45, PT ;  /* 0x0000002de000720c */ /* 0x000fe20003f46270 */
[----:B------:R-:W-:Y:S01]  /*1da30*/  IMAD.WIDE R44, R52, 0x80, R22 ;  /* 0x00000080342c7825 */ /* 0x000fe200078e0216 */
[----:B------:R-:W-:Y:S11]  /*1da40*/  @P3 BRA `(.L_x_6164) ;  /* 0x0000000000403947 */ /* 0x000ff60003800000 */
        /* <DEDUP_REMOVED lines=14> */
[----:B-----5:R1:W-:Y:S04]  /*1db30*/  @!P3 STG.E.128 desc[UR8][R48.64], R4 ;  /* 0x000000043000b986 */ /* 0x0203e8000c101d08 */
[----:B------:R1:W-:Y:S02]  /*1db40*/  @!P4 STG.E.128 desc[UR8][R48.64+0x80], R28 ;  /* 0x0000801c3000c986 */ /* 0x0003e4000c101d08 */
.L_x_6164:
[----:B------:R-:W-:Y:S05]  /*1db50*/  BSYNC B1 ;  /* 0x0000000000017941 */ /* 0x000fea0003800000 */
.L_x_6163:
[----:B------:R-:W-:Y:S04]  /*1db60*/  BSSY B1, `(.L_x_6165) ;  /* 0x0000014000017945 */ /* 0x000fe80003800000 */
[----:B------:R-:W-:Y:S05]  /*1db70*/  @P0 BRA `(.L_x_6166) ;  /* 0x0000000000480947 */ /* 0x000fea0003800000 */
[----:B------:R-:W-:Y:S01]  /*1db80*/  IADD3 R3, P0, R44, 0x20, RZ ;  /* 0x000000202c037810 */ /* 0x000fe20007f1e0ff */
[----:B------:R-:W-:Y:S01]  /*1db90*/  ULDC.64 UR6, c[0x0][0xad8] ;  /* 0x0002b60000067ab9 */ /* 0x000fe20000000a00 */
[----:B-1---5:R-:W-:Y:S01]  /*1dba0*/  IMAD.MOV.U32 R4, RZ, RZ, R46 ;  /* 0x000000ffff047224 */ /* 0x022fe200078e002e */
[----:B------:R-:W-:Y:S01]  /*1dbb0*/  ULDC UR4, c[0x0][0xa8c] ;  /* 0x0002a30000047ab9 */ /* 0x000fe20000000800 */
[----:B------:R-:W-:Y:S01]  /*1dbc0*/  IMAD.MOV.U32 R5, RZ, RZ, R51 ;  /* 0x000000ffff057224 */ /* 0x000fe200078e0033 */
[----:B------:R-:W-:Y:S01]  /*1dbd0*/  ISETP.GE.AND P3, PT, R16, UR4, PT ;  /* 0x0000000410007c0c */ /* 0x000fe2000bf66270 */
[----:B0-----:R-:W-:Y:S01]  /*1dbe0*/  IMAD.X R0, RZ, RZ, R45, P0 ;  /* 0x000000ffff007224 */ /* 0x001fe200000e062d */
[----:B------:R-:W-:Y:S01]  /*1dbf0*/  ISETP.GE.AND P4, PT, R227, UR4, PT ;  /* 0x00000004e3007c0c */ /* 0x000fe2000bf86270 */
[----:B------:R-:W-:Y:S01]  /*1dc00*/  IMAD.WIDE.U32 R4, R3, UR6, R4 ;  /* 0x0000000603047c25 */ /* 0x000fe2000f8e0004 */
[----:B------:R-:W-:-:S03]  /*1dc10*/  ULDC.64 UR8, c[0x0][0x208] ;  /* 0x0000820000087ab9 */ /* 0x000fc60000000a00 */
[----:B------:R-:W-:-:S04]  /*1dc20*/  IMAD R0, R0, UR6, RZ ;  /* 0x0000000600007c24 */ /* 0x000fc8000f8e02ff */
[----:B------:R-:W-:Y:S01]  /*1dc30*/  IMAD R3, R3, UR7, R0 ;  /* 0x0000000703037c24 */ /* 0x000fe2000f8e0200 */
[----:B------:R-:W-:Y:S02]  /*1dc40*/  ULDC.64 UR6, c[0x0][0xa80] ;  /* 0x0002a00000067ab9 */ /* 0x000fe40000000a00 */
[----:B------:R-:W-:Y:S01]  /*1dc50*/  LEA R6, P0, R4, UR6, 0x1 ;  /* 0x0000000604067c11 */ /* 0x000fe2000f8008ff */
[----:B------:R-:W-:-:S05]  /*1dc60*/  IMAD.IADD R3, R5, 0x1, R3 ;  /* 0x0000000105037824 */ /* 0x000fca00078e0203 */
[----:B------:R-:W-:-:S05]  /*1dc70*/  LEA.HI.X R7, R4, UR7, R3, 0x1, P0 ;  /* 0x0000000704077c11 */ /* 0x000fca00080f0c03 */
[----:B------:R2:W-:Y:S04]  /*1dc80*/  @!P3 STG.E.128 desc[UR8][R6.64], R8 ;  /* 0x000000080600b986 */ /* 0x0005e8000c101d08 */
[----:B------:R2:W-:Y:S02]  /*1dc90*/  @!P4 STG.E.128 desc[UR8][R6.64+0x80], R32 ;  /* 0x000080200600c986 */ /* 0x0005e4000c101d08 */
.L_x_6166:
[----:B------:R-:W-:Y:S05]  /*1dca0*/  BSYNC B1 ;  /* 0x0000000000017941 */ /* 0x000fea0003800000 */
.L_x_6165:
        /* <DEDUP_REMOVED lines=15> */
[----:B--2---:R-:W-:Y:S01]  /*1dda0*/  LEA R6, P0, R4, UR6, 0x1 ;  /* 0x0000000604067c11 */ /* 0x004fe2000f8008ff */
[----:B------:R-:W-:-:S05]  /*1ddb0*/  IMAD.IADD R3, R5, 0x1, R3 ;  /* 0x0000000105037824 */ /* 0x000fca00078e0203 */
[----:B------:R-:W-:-:S05]  /*1ddc0*/  LEA.HI.X R7, R4, UR7, R3, 0x1, P0 ;  /* 0x0000000704077c11 */ /* 0x000fca00080f0c03 */
[----:B------:R3:W-:Y:S04]  /*1ddd0*/  @!P1 STG.E.128 desc[UR8][R6.64], R12 ;  /* 0x0000000c06009986 */ /* 0x0007e8000c101d08 */
[----:B------:R3:W-:Y:S02]  /*1dde0*/  @!P3 STG.E.128 desc[UR8][R6.64+0x80], R36 ;  /* 0x000080240600b986 */ /* 0x0007e4000c101d08 */
.L_x_6168:
[----:B------:R-:W-:Y:S05]  /*1ddf0*/  BSYNC B1 ;  /* 0x0000000000017941 */ /* 0x000fea0003800000 */
.L_x_6167:
[----:B------:R-:W-:Y:S05]  /*1de00*/  @P2 BRA `(.L_x_6169) ;  /* 0x0000000800dc2947 */ /* 0x000fea0003800000 */
[----:B------:R-:W-:Y:S01]  /*1de10*/  IADD3 R3, P0, R44, 0x60, RZ ;  /* 0x000000602c037810 */ /* 0x000fe20007f1e0ff */
[----:B------:R-:W-:Y:S01]  /*1de20*/  ULDC.64 UR6, c[0x0][0xad8] ;  /* 0x0002b60000067ab9 */ /* 0x000fe20000000a00 */
[----:B-1---5:R-:W-:Y:S01]  /*1de30*/  IMAD.MOV.U32 R4, RZ, RZ, R46 ;  /* 0x000000ffff047224 */ /* 0x022fe200078e002e */
[----:B------:R-:W-:Y:S01]  /*1de40*/  ULDC UR4, c[0x0][0xa8c] ;  /* 0x0002a30000047ab9 */ /* 0x000fe20000000800 */
[----:B------:R-:W-:Y:S01]  /*1de50*/  IMAD.MOV.U32 R5, RZ, RZ, R51 ;  /* 0x000000ffff057224 */ /* 0x000fe200078e0033 */
[----:B------:R-:W-:Y:S01]  /*1de60*/  ISETP.GE.AND P1, PT, R16, UR4, PT ;  /* 0x0000000410007c0c */ /* 0x000fe2000bf26270 */
[----:B------:R-:W-:Y:S01]  /*1de70*/  IMAD.X R44, RZ, RZ, R45, P0 ;  /* 0x000000ffff2c7224 */ /* 0x000fe200000e062d */
[----:B------:R-:W-:Y:S01]  /*1de80*/  ULDC.64 UR8, c[0x0][0x208] ;  /* 0x0000820000087ab9 */ /* 0x000fe20000000a00 */
[----:B------:R-:W-:-:S04]  /*1de90*/  IMAD.WIDE.U32 R4, R3, UR6, R4 ;  /* 0x0000000603047c25 */ /* 0x000fc8000f8e0004 */
[----:B------:R-:W-:-:S04]  /*1dea0*/  IMAD R44, R44, UR6, RZ ;  /* 0x000000062c2c7c24 */ /* 0x000fc8000f8e02ff */
[----:B------:R-:W-:Y:S01]  /*1deb0*/  IMAD R3, R3, UR7, R44 ;  /* 0x0000000703037c24 */ /* 0x000fe2000f8e022c */
[----:B------:R-:W-:Y:S02]  /*1dec0*/  ULDC.64 UR6, c[0x0][0xa80] ;  /* 0x0002a00000067ab9 */ /* 0x000fe40000000a00 */
[----:B--23--:R-:W-:Y:S01]  /*1ded0*/  LEA R6, P0, R4, UR6, 0x1 ;  /* 0x0000000604067c11 */ /* 0x00cfe2000f8008ff */
[----:B------:R-:W-:-:S05]  /*1dee0*/  IMAD.IADD R3, R5, 0x1, R3 ;  /* 0x0000000105037824 */ /* 0x000fca00078e0203 */
[----:B------:R-:W-:Y:S02]  /*1def0*/  LEA.HI.X R7, R4, UR7, R3, 0x1, P0 ;  /* 0x0000000704077c11 */ /* 0x000fe400080f0c03 */
[----:B------:R-:W-:-:S03]  /*1df00*/  ISETP.GE.AND P0, PT, R227, UR4, PT ;  /* 0x00000004e3007c0c */ /* 0x000fc6000bf06270 */
[----:B------:R4:W-:Y:S10]  /*1df10*/  @!P1 STG.E.128 desc[UR8][R6.64], R24 ;  /* 0x0000001806009986 */ /* 0x0009f4000c101d08 */
[----:B------:R-:W-:Y:S05]  /*1df20*/  @P0 BRA `(.L_x_6169) ;  /* 0x0000000800940947 */ /* 0x000fea0003800000 */
[----:B------:R-:W-:Y:S02]  /*1df30*/  ULDC.64 UR4, c[0x0][0x208] ;  /* 0x0000820000047ab9 */ /* 0x000fe40000000a00 */
[----:B------:R1:W-:Y:S01]  /*1df40*/  STG.E.128 desc[UR4][R6.64+0x80], R40 ;  /* 0x0000802806007986 */ /* 0x0003e2000c101d04 */
[----:B------:R-:W-:Y:S05]  /*1df50*/  BRA `(.L_x_6169) ;  /* 0x0000000800887947 */ /* 0x000fea0003800000 */
.L_x_6161:
[----:B------:R-:W-:Y:S01]  /*1df60*/  ULDC.64 UR4, c[0x0][0xbd8] ;  /* 0x0002f60000047ab9 */ /* 0x000fe20000000a00 */
[----:B------:R-:W0:Y:S01]  /*1df70*/  S2R R8, SR_TID.X ;  /* 0x0000000000087919 */ /* 0x000e220000002100 */
[----:B------:R-:W-:Y:S01]  /*1df80*/  ISETP.NE.U32.AND P0, PT, RZ, UR4, PT ;  /* 0x00000004ff007c0c */ /* 0x000fe2000bf05070 */
[----:B------:R-:W-:Y:S01]  /*1df90*/  IMAD.MOV.U32 R3, RZ, RZ, RZ ;  /* 0x000000ffff037224 */ /* 0x000fe200078e00ff */
[----:B------:R-:W-:Y:S01]  /*1dfa0*/  IADD3 R4, P1, R74, UR4, RZ ;  /* 0x000000044a047c10 */ /* 0x000fe2000ff3e0ff */
[----:B------:R-:W-:Y:S01]  /*1dfb0*/  ULDC.64 UR6, c[0x0][0x208] ;  /* 0x0000820000067ab9 */ /* 0x000fe20000000a00 */
        /* <DEDUP_REMOVED lines=9> */
[----:B------:R-:W-:Y:S01]  /*1e050*/  @P1 IADD3.X R7, R78, UR5, RZ, P2, !PT ;  /* 0x000000054e071c10 */ /* 0x000fe200097fe4ff */
[----:B0-----:R-:W-:-:S04]  /*1e060*/  VIADD R8, R8, 0xffffff80 ;  /* 0xffffff8008087836 */ /* 0x001fc80000000000 */
[----:B------:R1:W5:Y:S01]  /*1e070*/  @P1 LDG.E R0, desc[UR6][R6.64] ;  /* 0x0000000606001981 */ /* 0x000362000c1e1900 */
[----:B------:R-:W-:Y:S01]  /*1e080*/  ISETP.GE.AND P2, PT, R8, 0x80, PT ;  /* 0x000000800800780c */ /* 0x000fe20003f46270 */
[----:B------:R-:W-:-:S12]  /*1e090*/  @P1 BRA `(.L_x_6170) ;  /* 0x0000000000141947 */ /* 0x000fd80003800000 */
[----:B------:R-:W-:Y:S05]  /*1e0a0*/  @!P0 BRA `(.L_x_6170) ;  /* 0x0000000000108947 */ /* 0x000fea0003800000 */
[----:B------:R-:W-:Y:S02]  /*1e0b0*/  ULDC.64 UR4, c[0x0][0x208] ;  /* 0x0000820000047ab9 */ /* 0x000fe40000000a00 */
[----:B-1----:R-:W2:Y:S04]  /*1e0c0*/  LDG.E R7, desc[UR4][R4.64] ;  /* 0x0000000404077981 */ /* 0x002ea8000c1e1900 */
[----:B-----5:R-:W2:Y:S02]  /*1e0d0*/  LDG.E R0, desc[UR4][R4.64+0x4] ;  /* 0x0000040404007981 */ /* 0x020ea4000c1e1900 */
[----:B--2---:R-:W-:-:S07]  /*1e0e0*/  IMAD.IADD R0, R0, 0x1, -R7 ;  /* 0x0000000100007824 */ /* 0x004fce00078e0a07 */
.L_x_6170:
[----:B------:R-:W2:Y:S04]  /*1e0f0*/  LDL R12, [R1+0x80] ;  /* 0x00008000010c7983 */ /* 0x000ea80000100800 */
[----:B------:R0:W5:Y:S01]  /*1e100*/  LDL R10, [R1+0x88] ;  /* 0x00008800010a7983 */ /* 0x0001620000100800 */
[----:B------:R-:W-:Y:S01]  /*1e110*/  BSSY B1, `(.L_x_6171) ;  /* 0x000001d000017945 */ /* 0x000fe20003800000 */
[----:B------:R-:W-:Y:S02]  /*1e120*/  SEL R11, R82, RZ, !P0 ;  /* 0x000000ff520b7207 */ /* 0x000fe40004000000 */
[----:B------:R-:W-:Y:S02]  /*1e130*/  SEL R38, R38, RZ, !P0 ;  /* 0x000000ff26267207 */ /* 0x000fe40004000000 */
[----:B-----5:R-:W-:-:S02]  /*1e140*/  SHF.R.S32.HI R8, RZ, 0x1f, R3 ;  /* 0x0000001fff087819 */ /* 0x020fc40000011403 */
[----:B--2---:R-:W-:Y:S01]  /*1e150*/  SHF.R.S32.HI R9, RZ, 0x1f, R12 ;  /* 0x0000001fff097819 */ /* 0x004fe2000001140c */
[----:B0-----:R-:W-:Y:S06]  /*1e160*/  @P2 BRA `(.L_x_6172) ;  /* 0x00000000005c2947 */ /* 0x001fec0003800000 */
[----:B-1----:R-:W0:Y:S02]  /*1e170*/  S2R R4, SR_TID.X ;  /* 0x0000000000047919 */ /* 0x002e240000002100 */
[----:B0-----:R-:W-:-:S04]  /*1e180*/  IMAD R4, R10, 0x80, R4 ;  /* 0x000000800a047824 */ /* 0x001fc800078e0204 */
        /* <DEDUP_REMOVED lines=21> */
.L_x_6172:
[----:B------:R-:W-:Y:S05]  /*1e2e0*/  BSYNC B1 ;  /* 0x0000000000017941 */ /* 0x000fea0003800000 */
.L_x_6171:
        /* <DEDUP_REMOVED lines=13> */
[-C--:B------:R-:W-:Y:S01]  /*1e3c0*/  ISETP.GE.AND P2, PT, R223, R7.reuse, PT ;  /* 0x00000007df00720c */ /* 0x080fe20003f46270 */
        /* <DEDUP_REMOVED lines=28> */
[----:B------:R0:W-:Y:S02]  /*1e590*/  @!P5 STG.E.128 desc[UR8][R12.64+0x80], RZ ;  /* 0x000080ff0c00d986 */ /* 0x0001e4000c101d08 */
.L_x_6174:
[----:B------:R-:W-:Y:S05]  /*1e5a0*/  BSYNC B1 ;  /* 0x0000000000017941 */ /* 0x000fea0003800000 */
.L_x_6173:
[----:B------:R-:W-:Y:S04]  /*1e5b0*/  BSSY B1, `(.L_x_6175) ;  /* 0x0000014000017945 */ /* 0x000fe80003800000 */
        /* <DEDUP_REMOVED lines=10> */
[----:B------:R-:W-:-:S03]  /*1e660*/  ULDC.64 UR8, c[0x0][0x208] ;  /* 0x0000820000087ab9 */ /* 0x000fc60000000a00 */
[----:B------:R-:W-:-:S04]  /*1e670*/  IMAD R0, R0, UR6, RZ ;  /* 0x0000000600007c24 */ /* 0x000fc8000f8e02ff */
[----:B------:R-:W-:Y:S01]  /*1e680*/  IMAD R3, R3, UR7, R0 ;  /* 0x0000000703037c24 */ /* 0x000fe2000f8e0200 */
[----:B------:R-:W-:Y:S02]  /*1e690*/  ULDC.64 UR6, c[0x0][0xa80] ;  /* 0x0002a00000067ab9 */ /* 0x000fe40000000a00 */
[----:B0-----:R-:W-:Y:S01]  /*1e6a0*/  LEA R12, P2, R4, UR6, 0x1 ;  /* 0x00000006040c7c11 */ /* 0x001fe2000f8408ff */
[----:B------:R-:W-:-:S05]  /*1e6b0*/  IMAD.IADD R3, R5, 0x1, R3 ;  /* 0x0000000105037824 */ /* 0x000fca00078e0203 */
[----:B------:R-:W-:-:S05]  /*1e6c0*/  LEA.HI.X R13, R4, UR7, R3, 0x1, P2 ;  /* 0x00000007040d7c11 */ /* 0x000fca00090f0c03 */
[----:B------:R1:W-:Y:S04]  /*1e6d0*/  @!P3 STG.E.128 desc[UR8][R12.64], RZ ;  /* 0x000000ff0c00b986 */ /* 0x0003e8000c101d08 */
[----:B------:R1:W-:Y:S02]  /*1e6e0*/  @!P4 STG.E.128 desc[UR8][R12.64+0x80], RZ ;  /* 0x000080ff0c00c986 */ /* 0x0003e4000c101d08 */
.L_x_6176:
[----:B------:R-:W-:Y:S05]  /*1e6f0*/  BSYNC B1 ;  /* 0x0000000000017941 */ /* 0x000fea0003800000 */
.L_x_6175:
        /* <DEDUP_REMOVED lines=15> */
[----:B01----:R-:W-:Y:S01]  /*1e7f0*/  LEA R12, P0, R4, UR6, 0x1 ;  /* 0x00000006040c7c11 */ /* 0x003fe2000f8008ff */
[----:B------:R-:W-:-:S05]  /*1e800*/  IMAD.IADD R3, R5, 0x1, R3 ;  /* 0x0000000105037824 */ /* 0x000fca00078e0203 */
[----:B------:R-:W-:-:S05]  /*1e810*/  LEA.HI.X R13, R4, UR7, R3, 0x1, P0 ;  /* 0x00000007040d7c11 */ /* 0x000fca00080f0c03 */
[----:B------:R2:W-:Y:S04]  /*1e820*/  @!P2 STG.E.128 desc[UR8][R12.64], RZ ;  /* 0x000000ff0c00a986 */ /* 0x0005e8000c101d08 */
[----:B------:R2:W-:Y:S02]  /*1e830*/  @!P3 STG.E.128 desc[UR8][R12.64+0x80], RZ ;  /* 0x000080ff0c00b986 */ /* 0x0005e4000c101d08 */
.L_x_6178:
[----:B------:R-:W-:Y:S05]  /*1e840*/  BSYNC B1 ;  /* 0x0000000000017941 */ /* 0x000fea0003800000 */
.L_x_6177:
        /* <DEDUP_REMOVED lines=17> */
[----:B------:R3:W-:Y:S04]  /*1e960*/  @!P1 STG.E.128 desc[UR8][R6.64], RZ ;  /* 0x000000ff06009986 */ /* 0x0007e8000c101d08 */
[----:B------:R3:W-:Y:S02]  /*1e970*/  @!P2 STG.E.128 desc[UR8][R6.64+0x80], RZ ;  /* 0x000080ff0600a986 */ /* 0x0007e4000c101d08 */
.L_x_6169:
[----:B------:R-:W-:Y:S05]  /*1e980*/  BSYNC B0 ;  /* 0x0000000000007941 */ /* 0x000fea0003800000 */
.L_x_6160:
[----:B------:R-:W-:Y:S02]  /*1e990*/  ULDC UR4, c[0x0][0xc14] ;  /* 0x0003050000047ab9 */ /* 0x000fe40000000800 */
[----:B------:R-:W-:-:S13]  /*1e9a0*/  ISETP.GE.AND P0, PT, R159, UR4, PT ;  /* 0x000000049f007c0c */ /* 0x000fda000bf06270 */
[----:B------:R-:W-:Y:S05]  /*1e9b0*/  @!P0 BRA `(.L_x_6179) ;  /* 0xfffffe28001c8947 */ /* 0x000fea000383ffff */
[----:B------:R-:W-:Y:S05]  /*1e9c0*/  BRA `(.L_x_5961) ;  /* 0x0000005800ac7947 */ /* 0x000fea0003800000 */
.L_x_5959:
[----:B------:R-:W-:-:S08]  /*1e9d0*/  NOP ;  /* 0x0000000000007918 */ /* 0x000fd00000000000 */
[----:B------:R-:W0:-:S00]  /*1e9e0*/  USETMAXREG.DEALLOC.CTAPOOL 0x18 ;  /* 0x00000018000079c8 */ /* 0x000e0000080e0500 */
[----:B0-----:R-:W-:-:S06]  /*1e9f0*/  LOP3.LUT R0, R0, 0x3, RZ, 0xc0, !PT ;  /* 0x0000000300007812 */ /* 0x001fcc00078ec0ff */
[----:B------:R-:W0:Y:S02]  /*1ea00*/  SHFL.IDX PT, R0, R0, RZ, 0x1f ;  /* 0x00001fff00007589 */ /* 0x000e2400000e0000 */
[----:B0-----:R-:W-:-:S13]  /*1ea10*/  ISETP.NE.AND P0, PT, R0, RZ, PT ;  /* 0x000000ff0000720c */ /* 0x001fda0003f05270 */
[----:B------:R-:W-:Y:S05]  /*1ea20*/  @P0 BRA `(.L_x_5961) ;  /* 0x0000005800940947 */ /* 0x000fea0003800000 */
[----:B------:R-:W2:Y:S01]  /*1ea30*/  LDL.LU R7, [R1] ;  /* 0x0000000001077983 */ /* 0x000ea20000300800 */
        /* <DEDUP_REMOVED lines=43> */
[----:B------:R-:W-:Y:S01]  /*1ecf0*/  STL [R1], R7 ;  /* 0x0000000701007387 */ /* 0x000fe20000100800 */
        /* <DEDUP_REMOVED lines=12> */
.L_x_6184:
        /* <DEDUP_REMOVED lines=17> */
.L_x_6183:
[----:B------:R-:W-:Y:S05]  /*1eed0*/  BSYNC B0 ;  /* 0x0000000000007941 */ /* 0x000fea0003800000 */
.L_x_6182:
        /* <DEDUP_REMOVED lines=27> */
.L_x_6180:
        /* <DEDUP_REMOVED lines=16> */
.L_x_6185:
        /* <DEDUP_REMOVED lines=25> */
.L_x_6181:
[----:B------:R-:W-:Y:S02]  /*1f320*/  IMAD.MOV.U32 R17, RZ, RZ, RZ ;  /* 0x000000ffff117224 */ /* 0x000fe400078e00ff */
[----:B------:R-:W-:Y:S02]  /*1f330*/  IMAD.U32 R16, RZ, RZ, UR6 ;  /* 0x00000006ff107e24 */ /* 0x000fe4000f8e00ff */
[----:B------:R-:W-:-:S07]  /*1f340*/  IMAD.MOV.U32 R18, RZ, RZ, RZ ;  /* 0x000000ffff127224 */ /* 0x000fce00078e00ff */
.L_x_6186:
[----:B------:R-:W2:Y:S01]  /*1f350*/  LDL.LU R2, [R1] ;  /* 0x0000000001027983 */ /* 0x000ea20000300800 */
        /* <DEDUP_REMOVED lines=12> */
[----:B------:R0:W-:Y:S04]  /*1f420*/  STL [R1], R2 ;  /* 0x0000000201007387 */ /* 0x0001e80000100800 */
[----:B------:R0:W-:Y:S04]  /*1f430*/  STL [R1+0x4], RZ ;  /* 0x000004ff01007387 */ /* 0x0001e80000100800 */
        /* <DEDUP_REMOVED lines=14> */
[----:B------:R0:W-:Y:S04]  /*1f520*/  STL [R1+0x4], RZ ;  /* 0x000004ff01007387 */ /* 0x0001e80000100800 */
[----:B------:R0:W-:Y:S01]  /*1f530*/  STL [R1+0xc], R0 ;  /* 0x00000c0001007387 */ /* 0x0001e20000100800 */
[----:B-1----:R-:W-:-:S04]  /*1f540*/  LOP3.LUT R4, R4, 0x7f, RZ, 0xc0, !PT ;  /* 0x0000007f04047812 */ /* 0x002fc800078ec0ff */
[C---:B------:R-:W-:Y:S02]  /*1f550*/  ISETP.NE.AND P2, PT, R4.reuse, RZ, PT ;  /* 0x000000ff0400720c */ /* 0x040fe40003f45270 */
[----:B------:R-:W-:-:S11]  /*1f560*/  ISETP.NE.OR P0, PT, R4, RZ, !P1 ;  /* 0x000000ff0400720c */ /* 0x000fd60004f05670 */
[----:B------:R-:W-:-:S04]  /*1f570*/  @P2 LOP3.LUT R2, R2, 0x2, RZ, 0xfc, !PT ;  /* 0x0000000202022812 */ /* 0x000fc800078efcff */
[----:B------:R-:W-:-:S05]  /*1f580*/  @P0 LOP3.LUT R2, R2, 0x40, RZ, 0xfc, !PT ;  /* 0x0000004002020812 */ /* 0x000fca00078efcff */
[----:B------:R0:W-:Y:S02]  /*1f590*/  STL [R1], R2 ;  /* 0x0000000201007387 */ /* 0x0001e40000100800 */
.L_x_6274:
        /* <DEDUP_REMOVED lines=60> */
.L_x_6188:
        /* <DEDUP_REMOVED lines=42> */
.L_x_6320:
[----:B------:R-:W-:-:S03]  /*1fc00*/  UMOV UR4, 0xffffffff ;  /* 0xffffffff00047882 */ /* 0x000fc60000000000 */
[----:B------:R-:W-:Y:S05]  /*1fc10*/  BRA.DIV UR4, `(.L_x_6192) ;  /* 0x00000052049c7947 */ /* 0x000fea000b800000 */
[----:B------:R-:W-:-:S13]  /*1fc20*/  ELECT P6, URZ, PT ;  /* 0x00000000003f782f */ /* 0x000fda00038c0000 */
.L_x_6323:
        /* <DEDUP_REMOVED lines=12> */
.L_x_6324:
[----:B------:R-:W-:Y:S05]  /*1fcf0*/  BSYNC B1 ;  /* 0x0000000000017941 */ /* 0x000fea0003800000 */
.L_x_6193:
        /* <DEDUP_REMOVED lines=8> */
.L_x_6325:
        /* <DEDUP_REMOVED lines=11> */
.L_x_6198:
[----:B-1----:R-:W2:Y:S01]  /*1fe30*/  LDL R6, [R1+0x14] ;  /* 0x0000140001067983 */ /* 0x002ea20000100800 */
[----:B------:R-:W-:Y:S01]  /*1fe40*/  R2UR UR9, R5 ;  /* 0x00000000050972ca */ /* 0x000fe200000e0000 */
[----:B-----5:R-:W-:Y:S01]  /*1fe50*/  IMAD R7, R4, 0xb0, R8 ;  /* 0x000000b004077824 */ /* 0x020fe200078e0208 */
[----:B------:R-:W-:Y:S01]  /*1fe60*/  R2UR UR12, R2 ;  /* 0x00000000020c72ca */ /* 0x000fe200000e0000 */
[----:B------:R-:W-:Y:S01]  /*1fe70*/  UIADD3 UR4, UP0, UR38, 0x570, URZ ;  /* 0x0000057026047890 */ /* 0x000fe2000ff1e03f */
[----:B------:R-:W-:Y:S01]  /*1fe80*/  R2UR UR13, R3 ;  /* 0x00000000030d72ca */ /* 0x000fe200000e0000 */
[----:B------:R-:W-:Y:S01]  /*1fe90*/  VIADD R7, R7, 0xffffff50 ;  /* 0xffffff5007077836 */ /* 0x000fe20000000000 */
[----:B------:R-:W-:Y:S01]  /*1fea0*/  UMOV UR10, URZ ;  /* 0x0000003f000a7c82 */ /* 0x000fe20008000000 */
        /* <DEDUP_REMOVED lines=9> */
[----:B------:R-:W-:-:S07]  /*1ff40*/  UIADD3 UR14, UR14, 0x23c00, URZ ;  /* 0x00023c000e0e7890 */ /* 0x000fce000fffe03f */
[----:B------:R1:W-:Y:S02]  /*1ff50*/  UTMALDG.4D [UR8], [UR4], desc[UR6] ;  /* 0x00000608040075b4 */ /* 0x0003e40008019000 */
[----:B-1----:R-:W-:Y:S01]  /*1ff60*/  UMOV UR8, UR14 ;  /* 0x0000000e00087c82 */ /* 0x002fe20008000000 */
[----:B------:R-:W-:Y:S02]  /*1ff70*/  UMOV UR10, UR15 ;  /* 0x0000000f000a7c82 */ /* 0x000fe40008000000 */
[----:B------:R1:W-:Y:S01]  /*1ff80*/  UTMALDG.4D [UR8], [UR4], desc[UR6] ;  /* 0x00000608040075b4 */ /* 0x0003e20008019000 */
[----:B------:R-:W2:Y:S02]  /*1ff90*/  SYNCS.PHASECHK.TRANS64.TRYWAIT P0, [R5+URZ+0x348c0], R10 ;  /* 0x0348c00a050075a7 */ /* 0x000ea4000800017f */
[----:B-12---:R-:W-:Y:S05]  /*1ffa0*/  @!P0 BRA `(.L_x_6199) ;  /* 0x0000005000008947 */ /* 0x006fea0003800000 */
.L_x_6326:
        /* <DEDUP_REMOVED lines=8> */
.L_x_6200:
        /* <DEDUP_REMOVED lines=13> */
[----:B------:R-:W-:-:S07]  /*20100*/  UIADD3 UR14, UR14, 0x5c00, URZ ;  /* 0x00005c000e0e7890 */ /* 0x000fce000fffe03f */
[----:B------:R2:W-:Y:S02]  /*20110*/  UTMALDG.4D [UR8], [UR4], desc[UR6] ;  /* 0x00000608040075b4 */ /* 0x0005e40008019000 */
[----:B--2---:R-:W-:Y:S01]  /*20120*/  UMOV UR8, UR14 ;  /* 0x0000000e00087c82 */ /* 0x004fe20008000000 */
[----:B------:R-:W-:Y:S02]  /*20130*/  UMOV UR10, UR15 ;  /* 0x0000000f000a7c82 */ /* 0x000fe40008000000 */
[----:B------:R2:W-:Y:S02]  /*20140*/  UTMALDG.4D [UR8], [UR4], desc[UR6] ;  /* 0x00000608040075b4 */ /* 0x0005e40008019000 */
[----:B--2---:R-:W-:Y:S01]  /*20150*/  NOP ;  /* 0x0000000000007918 */ /* 0x004fe20000000000 */
.L_x_6196:
[----:B------:R-:W-:Y:S05]  /*20160*/  BSYNC B1 ;  /* 0x0000000000017941 */ /* 0x000fea0003800000 */
.L_x_6195:
        /* <DEDUP_REMOVED lines=16> */
.L_x_6207:
        /* <DEDUP_REMOVED lines=9> */
.L_x_6327:
        /* <DEDUP_REMOVED lines=11> */
.L_x_6204:
        /* <DEDUP_REMOVED lines=22> */
.L_x_6328:
        /* <DEDUP_REMOVED lines=8> */
.L_x_6206:
        /* <DEDUP_REMOVED lines=19> */
.L_x_6202:
[----:B------:R-:W-:Y:S05]  /*206c0*/  BSYNC B1 ;  /* 0x0000000000017941 */ /* 0x000fea0003800000 */
.L_x_6201:
        /* <DEDUP_REMOVED lines=13> */
.L_x_6190:
[----:B------:R-:W-:Y:S05]  /*207a0*/  BSYNC B0 ;  /* 0x0000000000007941 */ /* 0x000fea0003800000 */
.L_x_6189:
        /* <DEDUP_REMOVED lines=24> */
.L_x_6209:
        /* <DEDUP_REMOVED lines=23> */
.L_x_6211:
        /* <DEDUP_REMOVED lines=20> */
.L_x_6213:
        /* <DEDUP_REMOVED lines=16> */
.L_x_6212:
        /* <DEDUP_REMOVED lines=32> */
.L_x_6214:
        /* <DEDUP_REMOVED lines=16> */
.L_x_6215:
        /* <DEDUP_REMOVED lines=16> */
.L_x_6331:
[----:B------:R-:W2:Y:S01]  /*210e0*/  LDL R3, [R1+0x28] ;  /* 0x0000280001037983 */ /* 0x000ea20000100800 */
[----:B------:R-:W-:Y:S01]  /*210f0*/  UMOV UR4, 0xffffffff ;  /* 0xffffffff00047882 */ /* 0x000fe20000000000 */
[----:B------:R-:W-:Y:S01]  /*21100*/  SHF.R.S32.HI R12, RZ, 0x1f, R0 ;  /* 0x0000001fff0c7819 */ /* 0x000fe20000011400 */
[----:B--2---:R-:W-:Y:S01]  /*21110*/  VIADD R3, R3, 0xffffffff ;  /* 0xffffffff03037836 */ /* 0x004fe20000000000 */
[----:B------:R-:W-:Y:S06]  /*21120*/  BRA.DIV UR4, `(.L_x_6217) ;  /* 0x0000004204107947 */ /* 0x000fec000b800000 */
[----:B------:R-:W-:-:S13]  /*21130*/  ELECT P6, URZ, PT ;  /* 0x00000000003f782f */ /* 0x000fda00038c0000 */
.L_x_6334:
        /* <DEDUP_REMOVED lines=25> */
.L_x_6219:
[----:B------:R-:W2:Y:S01]  /*212d0*/  LDL R6, [R1+0x4] ;  /* 0x0000040001067983 */ /* 0x000ea20000100800 */
        /* <DEDUP_REMOVED lines=8> */
.L_x_6335:
        /* <DEDUP_REMOVED lines=11> */
.L_x_6221:
[----:B------:R-:W2:Y:S01]  /*21410*/  LDL R11, [R1+0x4] ;  /* 0x00000400010b7983 */ /* 0x000ea20000100800 */
        /* <DEDUP_REMOVED lines=27> */
.L_x_6218:
[----:B------:R-:W2:Y:S01]  /*215d0*/  LDL.LU R11, [R1+0x34] ;  /* 0x00003400010b7983 */ /* 0x000ea20000300800 */
[----:B------:R-:W-:Y:S01]  /*215e0*/  MOV R7, 0x400 ;  /* 0x0000040000077802 */ /* 0x000fe20000000f00 */
[----:B------:R-:W-:Y:S05]  /*215f0*/  WARPSYNC.ALL ;  /* 0x0000000000007948 */ /* 0x000fea0003800000 */
[----:B------:R-:W0:Y:S01]  /*21600*/  S2R R10, SR_CgaCtaId ;  /* 0x00000000000a7919 */ /* 0x000e220000008800 */
[----:B------:R-:W-:-:S13]  /*21610*/  ELECT P0, URZ, PT ;  /* 0x00000000003f782f */ /* 0x000fda0003800000 */
[C---:B------:R-:W-:Y:S01]  /*21620*/  @P0 R2UR UR13, R2.reuse ;  /* 0x00000000020d02ca */ /* 0x040fe200000e0000 */
[----:B------:R-:W-:Y:S01]  /*21630*/  UIADD3 UR4, UP0, UR38, 0x270, URZ ;  /* 0x0000027026047890 */ /* 0x000fe2000ff1e03f */
[----:B------:R-:W-:Y:S01]  /*21640*/  @P0 R2UR UR21, R2 ;  /* 0x00000000021502ca */ /* 0x000fe200000e0000 */
[----:B------:R-:W-:Y:S01]  /*21650*/  UMOV UR6, 0x0 ;  /* 0x0000000000067882 */ /* 0x000fe20000000000 */
[C---:B------:R-:W-:Y:S01]  /*21660*/  @P0 R2UR UR12, R18.reuse ;  /* 0x00000000120c02ca */ /* 0x040fe200000e0000 */
[----:B------:R-:W-:Y:S01]  /*21670*/  UIADD3.X UR5, URZ, UR39, URZ, UP0, !UPT ;  /* 0x000000273f057290 */ /* 0x000fe200087fe43f */
[C---:B------:R-:W-:Y:S01]  /*21680*/  @P0 R2UR UR11, R17.reuse ;  /* 0x00000000110b02ca */ /* 0x040fe200000e0000 */
[----:B------:R-:W-:Y:S01]  /*21690*/  UMOV UR7, 0x12f00000 ;  /* 0x12f0000000077882 */ /* 0x000fe20000000000 */
[----:B------:R-:W-:Y:S01]  /*216a0*/  @P0 R2UR UR20, R18 ;  /* 0x00000000121402ca */ /* 0x000fe200000e0000 */
[----:B------:R-:W-:Y:S01]  /*216b0*/  UMOV UR10, URZ ;  /* 0x0000003f000a7c82 */ /* 0x000fe20008000000 */
[----:B------:R-:W-:Y:S01]  /*216c0*/  @P0 R2UR UR19, R17 ;  /* 0x00000000111302ca */ /* 0x000fe200000e0000 */
        /* <DEDUP_REMOVED lines=23> */
.L_x_6336:
[----:B------:R-:W-:Y:S05]  /*21840*/  BSYNC B0 ;  /* 0x0000000000007941 */ /* 0x000fea0003800000 */
.L_x_6222:
        /* <DEDUP_REMOVED lines=14> */
[----:B------:R-:W2:Y:S04]  /*21930*/  LDL R7, [R1+0x4] ;  /* 0x0000040001077983 */ /* 0x000ea80000100800 */
        /* <DEDUP_REMOVED lines=31> */
.L_x_6230:
[----:B0-----:R-:W0:Y:S01]  /*21b30*/  S2R R9, SR_CgaCtaId ;  /* 0x0000000000097919 */ /* 0x001e220000008800 */
[----:B------:R-:W-:-:S04]  /*21b40*/  MOV R8, 0x400 ;  /* 0x0000040000087802 */ /* 0x000fc80000000f00 */
[----:B0-----:R-:W-:Y:S02]  /*21b50*/  LEA R8, R9, R8, 0x18 ;  /* 0x0000000809087211 */ /* 0x001fe400078ec0ff */
[----:B------:R-:W-:-:S03]  /*21b60*/  SHF.L.U32 R9, R14, 0x1f, RZ ;  /* 0x0000001f0e097819 */ /* 0x000fc600000006ff */
[----:B------:R-:W-:-:S04]  /*21b70*/  IMAD R8, R7, 0x8, R8 ;  /* 0x0000000807087824 */ /* 0x000fc800078e0208 */
[----:B------:R-:W0:Y:S02]  /*21b80*/  SYNCS.PHASECHK.TRANS64.TRYWAIT P0, [R8+URZ+0x34840], R9 ;  /* 0x03484009080075a7 */ /* 0x000e24000800017f */
[----:B0-----:R-:W-:Y:S05]  /*21b90*/  @!P0 BRA `(.L_x_6231) ;  /* 0x0000003400c88947 */ /* 0x001fea0003800000 */
.L_x_6337:
        /* <DEDUP_REMOVED lines=11> */
.L_x_6232:
[----:B------:R-:W2:Y:S04]  /*21c50*/  LDL R17, [R1+0x8] ;  /* 0x0000080001117983 */ /* 0x000ea80000100800 */
[----:B0-----:R-:W3:Y:S01]  /*21c60*/  LDL.LU R9, [R1+0xc] ;  /* 0x00000c0001097983 */ /* 0x001ee20000300800 */
[----:B------:R-:W-:-:S03]  /*21c70*/  MOV R11, 0x400 ;  /* 0x00000400000b7802 */ /* 0x000fc60000000f00 */
[----:B------:R-:W4:Y:S01]  /*21c80*/  LDL R10, [R1+0x4] ;  /* 0x00000400010a7983 */ /* 0x000f220000100800 */
        /* <DEDUP_REMOVED lines=15> */
[----:B------:R-:W-:-:S04]  /*21d80*/  UMOV UR16, 0x40 ;  /* 0x0000004000107882 */ /* 0x000fc80000000000 */
[----:B------:R-:W-:Y:S01]  /*21d90*/  UMOV UR8, UR14 ;  /* 0x0000000e00087c82 */ /* 0x000fe20008000000 */
        /* <DEDUP_REMOVED lines=9> */
[----:B------:R-:W1:Y:S02]  /*21e30*/  SYNCS.PHASECHK.TRANS64.TRYWAIT P0, [R8+URZ+0x34860], R9 ;  /* 0x03486009080075a7 */ /* 0x000e64000800017f */
[----:B01----:R-:W-:Y:S05]  /*21e40*/  @!P0 BRA `(.L_x_6233) ;  /* 0x0000003400308947 */ /* 0x003fea0003800000 */
.L_x_6338:
        /* <DEDUP_REMOVED lines=10> */
.L_x_6234:
[----:B------:R-:W2:Y:S02]  /*21ef0*/  LDL R9, [R1] ;  /* 0x0000000001097983 */ /* 0x000ea40000100800 */
[----:B--2---:R-:W-:-:S13]  /*21f00*/  LOP3.LUT P0, RZ, R9, 0x40, RZ, 0xc0, !PT ;  /* 0x0000004009ff7812 */ /* 0x004fda000780c0ff */
[----:B------:R-:W-:Y:S05]  /*21f10*/  @P0 BRA `(.L_x_6235) ;  /* 0x0000000000040947 */ /* 0x000fea0003800000 */
[----:B------:R-:W-:Y:S01]  /*21f20*/  BPT.TRAP 0x1 ;  /* 0x000000040000795c */ /* 0x000fe20000300000 */
.L_x_6235:
[----:B------:R-:W2:Y:S01]  /*21f30*/  LDL.LU R17, [R1+0x10] ;  /* 0x0000100001117983 */ /* 0x000ea20000300800 */
[----:B------:R-:W-:-:S03]  /*21f40*/  MOV R11, 0x400 ;  /* 0x00000400000b7802 */ /* 0x000fc60000000f00 */
[----:B------:R-:W3:Y:S04]  /*21f50*/  LDL.LU R9, [R1+0x4] ;  /* 0x0000040001097983 */ /* 0x000ee80000300800 */
        /* <DEDUP_REMOVED lines=21> */
[----:B------:R-:W-:-:S07]  /*220b0*/  UIADD3 UR14, UR14, 0x5c00, URZ ;  /* 0x00005c000e0e7890 */ /* 0x000fce000fffe03f */
[----:B------:R1:W-:Y:S02]  /*220c0*/  UTMALDG.4D [UR8], [UR4], desc[UR6] ;  /* 0x00000608040075b4 */ /* 0x0003e40008019000 */
[----:B-1----:R-:W-:Y:S01]  /*220d0*/  UMOV UR8, UR14 ;  /* 0x0000000e00087c82 */ /* 0x002fe20008000000 */
[----:B------:R-:W-:Y:S02]  /*220e0*/  UMOV UR10, UR15 ;  /* 0x0000000f000a7c82 */ /* 0x000fe40008000000 */
[----:B------:R0:W-:Y:S02]  /*220f0*/  UTMALDG.4D [UR8], [UR4], desc[UR6] ;  /* 0x00000608040075b4 */ /* 0x0001e40008019000 */
[----:B0-----:R-:W-:Y:S01]  /*22100*/  NOP ;  /* 0x0000000000007918 */ /* 0x001fe20000000000 */
.L_x_6229:
[----:B------:R-:W-:Y:S05]  /*22110*/  BSYNC B2 ;  /* 0x0000000000027941 */ /* 0x000fea0003800000 */
.L_x_6228:
[----:B------:R-:W2:Y:S04]  /*22120*/  LDL.LU R2, [R1+0x28] ;  /* 0x0000280001027983 */ /* 0x000ea80000300800 */
[----:B------:R0:W-:Y:S04]  /*22130*/  STL [R1+0x4], R7 ;  /* 0x0000040701007387 */ /* 0x0001e80000100800 */
[----:B------:R0:W-:Y:S02]  /*22140*/  STL [R1+0xc], R14 ;  /* 0x00000c0e01007387 */ /* 0x0001e40000100800 */
[----:B0-2---:R-:W-:-:S07]  /*22150*/  VIADD R6, R2, 0xfffffffd ;  /* 0xfffffffd02067836 */ /* 0x005fce0000000000 */
.L_x_6227:
[----:B------:R-:W-:Y:S05]  /*22160*/  BSYNC B1 ;  /* 0x0000000000017941 */ /* 0x000fea0003800000 */
.L_x_6226:
[----:B------:R-:W-:-:S05]  /*22170*/  IMAD.MOV R2, RZ, RZ, -R13 ;  /* 0x000000ffff027224 */ /* 0x000fca00078e0a0d */
[----:B------:R-:W-:-:S13]  /*22180*/  ISETP.NE.AND P0, PT, R3, R2, PT ;  /* 0x000000020300720c */ /* 0x000fda0003f05270 */
[----:B------:R-:W-:Y:S05]  /*22190*/  @!P0 BRA `(.L_x_6225) ;  /* 0x0000001000048947 */ /* 0x000fea0003800000 */
[----:B------:R-:W-:-:S07]  /*221a0*/  IMAD.MOV.U32 R10, RZ, RZ, R5 ;  /* 0x000000ffff0a7224 */ /* 0x000fce00078e0005 */
.L_x_6252:
[----:B------:R-:W2:Y:S04]  /*221b0*/  LDL R3, [R1+0x4] ;  /* 0x0000040001037983 */ /* 0x000ea80000100800 */
        /* <DEDUP_REMOVED lines=32> */
.L_x_6238:
[----:B------:R-:W1:Y:S01]  /*223c0*/  S2R R3, SR_CgaCtaId ;  /* 0x0000000000037919 */ /* 0x000e620000008800 */
[----:B------:R-:W-:-:S04]  /*223d0*/  MOV R2, 0x400 ;  /* 0x0000040000027802 */ /* 0x000fc80000000f00 */
[----:B-1----:R-:W-:Y:S02]  /*223e0*/  LEA R2, R3, R2, 0x18 ;  /* 0x0000000203027211 */ /* 0x002fe400078ec0ff */
[----:B------:R-:W-:-:S03]  /*223f0*/  SHF.L.U32 R3, R8, 0x1f, RZ ;  /* 0x0000001f08037819 */ /* 0x000fc600000006ff */
[----:B------:R-:W-:-:S04]  /*22400*/  IMAD R2, R7, 0x8, R2 ;  /* 0x0000000807027824 */ /* 0x000fc800078e0202 */
[----:B------:R-:W1:Y:S02]  /*22410*/  SYNCS.PHASECHK.TRANS64.TRYWAIT P0, [R2+URZ+0x34840], R3 ;  /* 0x03484003020075a7 */ /* 0x000e64000800017f */
[----:B-1----:R-:W-:Y:S05]  /*22420*/  @!P0 BRA `(.L_x_6239) ;  /* 0x0000002c00cc8947 */ /* 0x002fea0003800000 */
.L_x_6339:
        /* <DEDUP_REMOVED lines=11> */
.L_x_6240:
[----:B------:R-:W2:Y:S04]  /*224e0*/  LDL R15, [R1+0x8] ;  /* 0x00000800010f7983 */ /* 0x000ea80000100800 */
[----:B-1----:R-:W3:Y:S01]  /*224f0*/  LDL.LU R3, [R1+0xc] ;  /* 0x00000c0001037983 */ /* 0x002ee20000300800 */
        /* <DEDUP_REMOVED lines=30> */
.L_x_6340:
        /* <DEDUP_REMOVED lines=10> */
.L_x_6242:
[----:B------:R-:W2:Y:S02]  /*22780*/  LDL R3, [R1] ;  /* 0x0000000001037983 */ /* 0x000ea40000100800 */
[----:B--2---:R-:W-:-:S13]  /*22790*/  LOP3.LUT P0, RZ, R3, 0x40, RZ, 0xc0, !PT ;  /* 0x0000004003ff7812 */ /* 0x004fda000780c0ff */
[----:B------:R-:W-:Y:S05]  /*227a0*/  @P0 BRA `(.L_x_6243) ;  /* 0x0000000000040947 */ /* 0x000fea0003800000 */
[----:B------:R-:W-:Y:S01]  /*227b0*/  BPT.TRAP 0x1 ;  /* 0x000000040000795c */ /* 0x000fe20000300000 */
.L_x_6243:
        /* <DEDUP_REMOVED lines=30> */
.L_x_6237:
[----:B------:R-:W-:Y:S05]  /*229a0*/  BSYNC B1 ;  /* 0x0000000000017941 */ /* 0x000fea0003800000 */
.L_x_6236:
[----:B------:R-:W-:Y:S01]  /*229b0*/  VIADD R3, R7, 0x1 ;  /* 0x0000000107037836 */ /* 0x000fe20000000000 */
[----:B------:R-:W-:Y:S04]  /*229c0*/  BSSY B1, `(.L_x_6244) ;  /* 0x000007b000017945 */ /* 0x000fe80003800000 */
[----:B------:R-:W-:-:S04]  /*229d0*/  ISETP.NE.AND P0, PT, R3, 0x2, PT ;  /* 0x000000020300780c */ /* 0x000fc80003f05270 */
[----:B------:R-:W-:Y:S02]  /*229e0*/  SEL R2, RZ, 0x1, P0 ;  /* 0x00000001ff027807 */ /* 0x000fe40000000000 */
[----:B------:R-:W-:Y:S02]  /*229f0*/  SEL R14, R3, RZ, P0 ;  /* 0x000000ff030e7207 */ /* 0x000fe40000000000 */
[----:B------:R-:W-:-:S05]  /*22a00*/  LOP3.LUT R13, R8, R2, RZ, 0x3c, !PT ;  /* 0x00000002080d7212 */ /* 0x000fca00078e3cff */
[----:B------:R0:W-:Y:S04]  /*22a10*/  STL [R1+0xc], R13 ;  /* 0x00000c0d01007387 */ /* 0x0001e80000100800 */
[----:B------:R0:W-:Y:S01]  /*22a20*/  STL [R1+0x4], R14 ;  /* 0x0000040e01007387 */ /* 0x0001e20000100800 */
        /* <DEDUP_REMOVED lines=24> */
.L_x_6246:
[----:B------:R-:W2:Y:S01]  /*22bb0*/  S2R R3, SR_CgaCtaId ;  /* 0x0000000000037919 */ /* 0x000ea20000008800 */
[----:B------:R-:W-:-:S04]  /*22bc0*/  MOV R2, 0x400 ;  /* 0x0000040000027802 */ /* 0x000fc80000000f00 */
[----:B--2---:R-:W-:Y:S02]  /*22bd0*/  LEA R2, R3, R2, 0x18 ;  /* 0x0000000203027211 */ /* 0x004fe400078ec0ff */
[----:B------:R-:W-:-:S03]  /*22be0*/  SHF.L.U32 R3, R13, 0x1f, RZ ;  /* 0x0000001f0d037819 */ /* 0x000fc600000006ff */
[----:B------:R-:W-:-:S04]  /*22bf0*/  IMAD R2, R14, 0x8, R2 ;  /* 0x000000080e027824 */ /* 0x000fc800078e0202 */
[----:B------:R-:W2:Y:S02]  /*22c00*/  SYNCS.PHASECHK.TRANS64.TRYWAIT P0, [R2+URZ+0x34840], R3 ;  /* 0x03484003020075a7 */ /* 0x000ea4000800017f */
[----:B--2---:R-:W-:Y:S05]  /*22c10*/  @!P0 BRA `(.L_x_6247) ;  /* 0x0000002400f88947 */ /* 0x004fea0003800000 */
.L_x_6341:
        /* <DEDUP_REMOVED lines=11> */
.L_x_6248:
[----:B0-----:R-:W3:Y:S04]  /*22cd0*/  LDL R14, [R1+0x4] ;  /* 0x00000400010e7983 */ /* 0x001ee80000100800 */
        /* <DEDUP_REMOVED lines=12> */
[----:B------:R-:W-:-:S04]  /*22da0*/  SHF.L.U32 R8, R8, 0x1f, RZ ;  /* 0x0000001f08087819 */ /* 0x000fc800000006ff */
        /* <DEDUP_REMOVED lines=9> */
[----:B------:R-:W-:-:S03]  /*22e40*/  UIADD3 UR15, UR8, 0x23c00, URZ ;  /* 0x00023c00080f7890 */ /* 0x000fc6000fffe03f */
[----:B------:R-:W-:-:S04]  /*22e50*/  UMOV UR8, UR14 ;  /* 0x0000000e00087c82 */ /* 0x000fc80008000000 */
[----:B------:R0:W-:Y:S02]  /*22e60*/  UTMALDG.4D [UR8], [UR4], desc[UR6] ;  /* 0x00000608040075b4 */ /* 0x0001e40008019000 */
[----:B0-----:R-:W-:Y:S01]  /*22e70*/  UMOV UR8, UR15 ;  /* 0x0000000f00087c82 */ /* 0x001fe20008000000 */
[----:B------:R-:W-:Y:S02]  /*22e80*/  UMOV UR10, UR16 ;  /* 0x00000010000a7c82 */ /* 0x000fe40008000000 */
[----:B------:R0:W-:Y:S01]  /*22e90*/  UTMALDG.4D [UR8], [UR4], desc[UR6] ;  /* 0x00000608040075b4 */ /* 0x0001e20008019000 */
[----:B------:R-:W1:Y:S02]  /*22ea0*/  SYNCS.PHASECHK.TRANS64.TRYWAIT P0, [R2+URZ+0x34860], R8 ;  /* 0x03486008020075a7 */ /* 0x000e64000800017f */
[----:B01----:R-:W-:Y:S05]  /*22eb0*/  @!P0 BRA `(.L_x_6249) ;  /* 0x0000002400648947 */ /* 0x003fea0003800000 */
.L_x_6342:
        /* <DEDUP_REMOVED lines=10> */
.L_x_6250:
[----:B------:R-:W2:Y:S02]  /*22f60*/  LDL R3, [R1] ;  /* 0x0000000001037983 */ /* 0x000ea40000100800 */
[----:B--2---:R-:W-:-:S13]  /*22f70*/  LOP3.LUT P0, RZ, R3, 0x40, RZ, 0xc0, !PT ;  /* 0x0000004003ff7812 */ /* 0x004fda000780c0ff */
[----:B------:R-:W-:Y:S05]  /*22f80*/  @P0 BRA `(.L_x_6251) ;  /* 0x0000000000040947 */ /* 0x000fea0003800000 */
[----:B------:R-:W-:Y:S01]  /*22f90*/  BPT.TRAP 0x1 ;  /* 0x000000040000795c */ /* 0x000fe20000300000 */
.L_x_6251:
        /* <DEDUP_REMOVED lines=29> */
.L_x_6245:
[----:B------:R-:W-:Y:S05]  /*23170*/  BSYNC B1 ;  /* 0x0000000000017941 */ /* 0x000fea0003800000 */
.L_x_6244:
[C---:B------:R-:W-:Y:S01]  /*23180*/  ISETP.GT.AND P0, PT, R6.reuse, 0x1, PT ;  /* 0x000000010600780c */ /* 0x040fe20003f04270 */
[----:B------:R-:W-:-:S12]  /*23190*/  VIADD R6, R6, 0xfffffffe ;  /* 0xfffffffe06067836 */ /* 0x000fd80000000000 */
[----:B------:R-:W-:Y:S05]  /*231a0*/  @P0 BRA `(.L_x_6252) ;  /* 0xfffffff000000947 */ /* 0x000fea000383ffff */
.L_x_6225:
[----:B------:R-:W-:Y:S05]  /*231b0*/  BSYNC B0 ;  /* 0x0000000000007941 */ /* 0x000fea0003800000 */
.L_x_6224:
        /* <DEDUP_REMOVED lines=18> */
.L_x_6254:
[----:B------:R-:W-:Y:S05]  /*232e0*/  BSYNC B0 ;  /* 0x0000000000007941 */ /* 0x000fea0003800000 */
.L_x_6253:
[----:B------:R-:W-:Y:S04]  /*232f0*/  BSSY B0, `(.L_x_6255) ;  /* 0x0000035000007945 */ /* 0x000fe80003800000 */
[----:B------:R-:W-:Y:S05]  /*23300*/  @!P6 BRA `(.L_x_6256) ;  /* 0x0000000000cce947 */ /* 0x000fea0003800000 */
[----:B------:R-:W2:Y:S01]  /*23310*/  LDL R2, [R1+0x4] ;  /* 0x0000040001027983 */ /* 0x000ea20000100800 */
        /* <DEDUP_REMOVED lines=8> */
.L_x_6343:
        /* <DEDUP_REMOVED lines=10> */
.L_x_6258:
[----:B------:R-:W2:Y:S02]  /*23440*/  LDL R0, [R1] ;  /* 0x0000000001007983 */ /* 0x000ea40000100800 */
[----:B--2---:R-:W-:-:S13]  /*23450*/  LOP3.LUT P0, RZ, R0, 0x40, RZ, 0xc0, !PT ;  /* 0x0000004000ff7812 */ /* 0x004fda000780c0ff */
[----:B------:R-:W-:Y:S05]  /*23460*/  @P0 BRA `(.L_x_6259) ;  /* 0x0000000000040947 */ /* 0x000fea0003800000 */
[----:B------:R-:W-:Y:S01]  /*23470*/  BPT.TRAP 0x1 ;  /* 0x000000040000795c */ /* 0x000fe20000300000 */
.L_x_6259:
[----:B------:R-:W2:Y:S01]  /*23480*/  LDL R0, [R1+0x4] ;  /* 0x0000040001007983 */ /* 0x000ea20000100800 */
        /* <DEDUP_REMOVED lines=27> */
.L_x_6256:
[----:B------:R-:W-:Y:S05]  /*23640*/  BSYNC B0 ;  /* 0x0000000000007941 */ /* 0x000fea0003800000 */
.L_x_6255:
[----:B------:R-:W2:Y:S04]  /*23650*/  LDL.LU R0, [R1+0x4] ;  /* 0x0000040001007983 */ /* 0x000ea80000300800 */
[----:B------:R-:W3:Y:S01]  /*23660*/  LDL.LU R3, [R1+0xc] ;  /* 0x00000c0001037983 */ /* 0x000ee20000300800 */
[----:B--2---:R-:W-:-:S05]  /*23670*/  VIADD R0, R0, 0x1 ;  /* 0x0000000100007836 */ /* 0x004fca0000000000 */
[----:B------:R-:W-:-:S04]  /*23680*/  ISETP.NE.AND P0, PT, R0, 0x2, PT ;  /* 0x000000020000780c */ /* 0x000fc80003f05270 */
[----:B------:R-:W-:Y:S02]  /*23690*/  SEL R2, RZ, 0x1, P0 ;  /* 0x00000001ff027807 */ /* 0x000fe40000000000 */
[----:B------:R-:W-:Y:S02]  /*236a0*/  SEL R0, R0, RZ, P0 ;  /* 0x000000ff00007207 */ /* 0x000fe40000000000 */
[----:B---3--:R-:W-:-:S05]  /*236b0*/  LOP3.LUT R3, R3, R2, RZ, 0x3c, !PT ;  /* 0x0000000203037212 */ /* 0x008fca00078e3cff */
[----:B------:R1:W-:Y:S04]  /*236c0*/  STL [R1+0xc], R3 ;  /* 0x00000c0301007387 */ /* 0x0003e80000100800 */
[----:B------:R1:W-:Y:S02]  /*236d0*/  STL [R1+0x4], R0 ;  /* 0x0000040001007387 */ /* 0x0003e40000100800 */
.L_x_6210:
[----:B------:R-:W-:Y:S05]  /*236e0*/  BSYNC B6 ;  /* 0x0000000000067941 */ /* 0x000fea0003800000 */
.L_x_6208:
[----:B------:R-:W-:-:S03]  /*236f0*/  UMOV UR4, 0xffffffff ;  /* 0xffffffff00047882 */ /* 0x000fc60000000000 */
[----:B------:R-:W-:Y:S05]  /*23700*/  BRA.DIV UR4, `(.L_x_6260) ;  /* 0x0000001e04787947 */ /* 0x000fea000b800000 */
[----:B------:R2:W3:Y:S04]  /*23710*/  SHFL.IDX PT, R4, R16, RZ, 0x1f ;  /* 0x00001fff10047589 */ /* 0x0004e800000e0000 */
[----:B------:R2:W4:Y:S02]  /*23720*/  SHFL.IDX PT, R5, R16, 0x1, 0x1f ;  /* 0x00201f0010057f89 */ /* 0x00052400000e0000 */
.L_x_6347:
        /* <DEDUP_REMOVED lines=14> */
.L_x_6262:
[----:B------:R-:W-:Y:S05]  /*23810*/  BSYNC B0 ;  /* 0x0000000000007941 */ /* 0x000fea0003800000 */
.L_x_6261:
        /* <DEDUP_REMOVED lines=23> */
.L_x_6355:
[----:B------:R-:W-:Y:S02]  /*23990*/  ULDC UR4, c[0x0][0xc10] ;  /* 0x0003040000047ab9 */ /* 0x000fe40000000800 */
[----:B--2---:R-:W-:-:S04]  /*239a0*/  IMAD.U32 R16, RZ, RZ, UR4 ;  /* 0x00000004ff107e24 */ /* 0x004fc8000f8e00ff */
[----:B-1----:R-:W-:-:S04]  /*239b0*/  IMAD R14, R14, R16, RZ ;  /* 0x000000100e0e7224 */ /* 0x002fc800078e02ff */
[----:B----4-:R-:W-:-:S05]  /*239c0*/  IMAD.IADD R5, R5, 0x1, R14 ;  /* 0x0000000105057824 */ /* 0x010fca00078e020e */
[----:B---3--:R-:W-:-:S13]  /*239d0*/  ISETP.GT.AND P0, PT, R5, R4, PT ;  /* 0x000000040500720c */ /* 0x008fda0003f04270 */
[----:B------:R-:W-:Y:S05]  /*239e0*/  @P0 BRA `(.L_x_6264) ;  /* 0x0000000000b80947 */ /* 0x000fea0003800000 */
[----:B------:R-:W1:Y:S02]  /*239f0*/  LDC R0, c[0x0][0xc14] ;  /* 0x00030500ff007b82 */ /* 0x000e640000000800 */
.L_x_6269:
        /* <DEDUP_REMOVED lines=15> */
.L_x_6267:
[----:B------:R-:W-:Y:S05]  /*23af0*/  BSYNC B0 ;  /* 0x0000000000007941 */ /* 0x000fea0003800000 */
.L_x_6266:
        /* <DEDUP_REMOVED lines=23> */
.L_x_6363:
[----:B------:R-:W-:Y:S02]  /*23c70*/  ULDC UR4, c[0x0][0xc10] ;  /* 0x0003040000047ab9 */ /* 0x000fe40000000800 */
[----:B------:R-:W-:-:S04]  /*23c80*/  IMAD.U32 R16, RZ, RZ, UR4 ;  /* 0x00000004ff107e24 */ /* 0x000fc8000f8e00ff */
[----:B-1----:R-:W-:-:S04]  /*23c90*/  IMAD R14, R14, R16, RZ ;  /* 0x000000100e0e7224 */ /* 0x002fc800078e02ff */
[----:B------:R-:W-:-:S05]  /*23ca0*/  IMAD.IADD R5, R14, 0x1, R5 ;  /* 0x000000010e057824 */ /* 0x000fca00078e0205 */
[----:B------:R-:W-:-:S13]  /*23cb0*/  ISETP.GT.AND P0, PT, R5, R4, PT ;  /* 0x000000040500720c */ /* 0x000fda0003f04270 */
[----:B------:R-:W-:Y:S05]  /*23cc0*/  @!P0 BRA `(.L_x_6269) ;  /* 0xfffffffc004c8947 */ /* 0x000fea000383ffff */
.L_x_6264:
        /* <DEDUP_REMOVED lines=8> */
.L_x_6367:
[----:B------:R-:W-:Y:S01]  /*23d50*/  ISETP.NE.AND P0, PT, R6, RZ, PT ;  /* 0x000000ff0600720c */ /* 0x000fe20003f05270 */
[----:B------:R-:W-:-:S12]  /*23d60*/  IMAD.MOV.U32 R14, RZ, RZ, RZ ;  /* 0x000000ffff0e7224 */ /* 0x000fd800078e00ff */
[----:B------:R-:W-:Y:S05]  /*23d70*/  @!P0 BRA `(.L_x_6271) ;  /* 0x0000000000108947 */ /* 0x000fea0003800000 */
[----:B------:R-:W-:Y:S01]  /*23d80*/  UMOV UR4, 0xffffffff ;  /* 0xffffffff00047882 */ /* 0x000fe20000000000 */
[----:B------:R-:W-:Y:S02]  /*23d90*/  VIADD R12, R5, 0xffffffff ;  /* 0xffffffff050c7836 */ /* 0x000fe40000000000 */
[----:B------:R-:W-:Y:S05]  /*23da0*/  BRA.DIV UR4, `(.L_x_6272) ;  /* 0x0000002204047947 */ /* 0x000fea000b800000 */
[----:B------:R3:W4:Y:S02]  /*23db0*/  SHFL.IDX PT, R14, R2, R12, 0x1f ;  /* 0x00001f0c020e7589 */ /* 0x00072400000e0000 */
.L_x_6271:
[----:B--2---:R-:W-:Y:S01]  /*23dc0*/  IABS R6, R17 ;  /* 0x0000001100067213 */ /* 0x004fe20000000000 */
[----:B----4-:R-:W-:Y:S02]  /*23dd0*/  IMAD R16, R14, R16, R7 ;  /* 0x000000100e107224 */ /* 0x010fe400078e0207 */
[----:B0--3--:R-:W-:Y:S01]  /*23de0*/  IMAD.MOV.U32 R2, RZ, RZ, RZ ;  /* 0x000000ffff027224 */ /* 0x009fe200078e00ff */
[----:B------:R-:W0:Y:S01]  /*23df0*/  I2F.RP R7, R6 ;  /* 0x0000000600077306 */ /* 0x000e220000209400 */
[----:B------:R-:W-:-:S07]  /*23e00*/  IMAD.IADD R19, R5, 0x1, R19 ;  /* 0x0000000105137824 */ /* 0x000fce00078e0213 */
        /* <DEDUP_REMOVED lines=26> */
.L_x_6265:
[----:B------:R-:W-:Y:S01]  /*23fb0*/  UMOV UR4, URZ ;  /* 0x0000003f00047c82 */ /* 0x000fe20008000000 */
[----:B------:R-:W-:Y:S01]  /*23fc0*/  UMOV UR5, URZ ;  /* 0x0000003f00057c82 */ /* 0x000fe20008000000 */
[----:B------:R-:W-:Y:S01]  /*23fd0*/  ULDC UR6, c[0x0][0xc14] ;  /* 0x0003050000067ab9 */ /* 0x000fe20000000800 */
[----:B------:R-:W-:Y:S02]  /*23fe0*/  IMAD.MOV.U32 R16, RZ, RZ, R4 ;  /* 0x000000ffff107224 */ /* 0x000fe400078e0004 */
[----:B------:R-:W-:Y:S02]  /*23ff0*/  IMAD.U32 R17, RZ, RZ, UR4 ;  /* 0x00000004ff117e24 */ /* 0x000fe4000f8e00ff */
[----:B------:R-:W-:Y:S02]  /*24000*/  IMAD.U32 R18, RZ, RZ, UR5 ;  /* 0x00000005ff127e24 */ /* 0x000fe4000f8e00ff */
[----:B------:R-:W-:-:S07]  /*24010*/  IMAD.U32 R19, RZ, RZ, UR6 ;  /* 0x00000006ff137e24 */ /* 0x000fce000f8e00ff */
.L_x_6273:
        /* <DEDUP_REMOVED lines=12> */
.L_x_6187:
        /* <DEDUP_REMOVED lines=12> */
.L_x_6370:
[----:B------:R-:W-:Y:S05]  /*241a0*/  BSYNC B0 ;  /* 0x0000000000007941 */ /* 0x000fea0003800000 */
.L_x_6275:
[----:B------:R-:W-:-:S03]  /*241b0*/  UMOV UR4, 0xffffffff ;  /* 0xffffffff00047882 */ /* 0x000fc60000000000 */
[----:B------:R-:W-:Y:S05]  /*241c0*/  BRA.DIV UR4, `(.L_x_6277) ;  /* 0x0000001e04347947 */ /* 0x000fea000b800000 */
[----:B------:R-:W1:Y:S02]  /*241d0*/  S2R R2, SR_TID.X ;  /* 0x0000000000027919 */ /* 0x000e640000002100 */
[----:B-1----:R-:W-:-:S04]  /*241e0*/  SHF.R.U32.HI R2, RZ, 0x5, R2 ;  /* 0x00000005ff027819 */ /* 0x002fc80000011602 */
[----:B------:R-:W-:-:S05]  /*241f0*/  LOP3.LUT R2, R2, 0x3, RZ, 0xc0, !PT ;  /* 0x0000000302027812 */ /* 0x000fca00078ec0ff */
[----:B------:R1:W2:Y:S02]  /*24200*/  SHFL.IDX PT, R14, R2, RZ, 0x1f ;  /* 0x00001fff020e7589 */ /* 0x0002a400000e0000 */
.L_x_6373:
[----:B--2---:R-:W-:-:S13]  /*24210*/  ISETP.NE.AND P0, PT, R14, RZ, PT ;  /* 0x000000ff0e00720c */ /* 0x004fda0003f05270 */
[----:B------:R-:W-:Y:S05]  /*24220*/  @P0 BRA `(.L_x_5961) ;  /* 0x0000000000940947 */ /* 0x000fea0003800000 */
[----:B------:R-:W-:-:S03]  /*24230*/  UMOV UR4, 0xffffffff ;  /* 0xffffffff00047882 */ /* 0x000fc60000000000 */
[----:B------:R-:W-:Y:S05]  /*24240*/  BRA.DIV UR4, `(.L_x_6278) ;  /* 0x0000001e04487947 */ /* 0x000fea000b800000 */
[----:B------:R-:W-:-:S13]  /*24250*/  ELECT P6, URZ, PT ;  /* 0x00000000003f782f */ /* 0x000fda00038c0000 */
.L_x_6376:
[----:B------:R-:W-:Y:S05]  /*24260*/  @!P6 BRA `(.L_x_5961) ;  /* 0x000000000084e947 */ /* 0x000fea0003800000 */
[----:B------:R-:W-:-:S06]  /*24270*/  ULOP3.LUT UR4, UR60, 0x2, URZ, 0xfc, !UPT ;  /* 0x000000023c047892 */ /* 0x000fcc000f8efc3f */
[----:B-1----:R-:W-:-:S05]  /*24280*/  IMAD.U32 R2, RZ, RZ, UR4 ;  /* 0x00000004ff027e24 */ /* 0x002fca000f8e00ff */
[----:B------:R-:W-:-:S13]  /*24290*/  ISETP.NE.AND P2, PT, R2, 0x3, PT ;  /* 0x000000030200780c */ /* 0x000fda0003f45270 */
[----:B------:R-:W-:Y:S05]  /*242a0*/  @!P2 BRA `(.L_x_6279) ;  /* 0x000000000004a947 */ /* 0x000fea0003800000 */
[----:B------:R-:W-:Y:S01]  /*242b0*/  BPT.TRAP 0x1 ;  /* 0x000000040000795c */ /* 0x000fe20000300000 */
.L_x_6279:
[----:B0-----:R-:W2:Y:S04]  /*242c0*/  LDL R3, [R1+0x4] ;  /* 0x0000040001037983 */ /* 0x001ea80000100800 */
        /* <DEDUP_REMOVED lines=13> */
.L_x_6377:
[----:B------:R-:W1:Y:S02]  /*243a0*/  SYNCS.PHASECHK.TRANS64.TRYWAIT P0, [R7+URZ], R2 ;  /* 0x00000002070075a7 */ /* 0x000e64000800017f */
[----:B-1----:R-:W-:Y:S05]  /*243b0*/  @!P0 BRA `(.L_x_6281) ;  /* 0x0000001c00208947 */ /* 0x002fea0003800000 */
.L_x_6378:
[----:B------:R-:W-:Y:S05]  /*243c0*/  @!P2 BRA `(.L_x_6282) ;  /* 0x000000000004a947 */ /* 0x000fea0003800000 */
[----:B------:R-:W-:Y:S01]  /*243d0*/  BPT.TRAP 0x1 ;  /* 0x000000040000795c */ /* 0x000fe20000300000 */
.L_x_6282:
[----:B------:R-:W2:Y:S01]  /*243e0*/  LDL.LU R4, [R1+0x4] ;  /* 0x0000040001047983 */ /* 0x000ea20000300800 */
[----:B------:R-:W-:-:S04]  /*243f0*/  VIADD R0, R0, 0x34860 ;  /* 0x0003486000007836 */ /* 0x000fc80000000000 */
[----:B--2---:R-:W-:-:S04]  /*24400*/  IMAD R4, R4, 0x8, R0 ;  /* 0x0000000804047824 */ /* 0x004fc800078e0200 */
[----:B------:R-:W2:Y:S02]  /*24410*/  SYNCS.PHASECHK.TRANS64.TRYWAIT P0, [R4+URZ], R5 ;  /* 0x00000005040075a7 */ /* 0x000ea4000800017f */
[----:B--2---:R-:W-:Y:S05]  /*24420*/  @!P0 BRA `(.L_x_6283) ;  /* 0x0000001c00188947 */ /* 0x004fea0003800000 */
.L_x_6379:
[----:B------:R-:W-:-:S07]  /*24430*/  IMAD R3, R3, 0x8, R0 ;  /* 0x0000000803037824 */ /* 0x000fce00078e0200 */
.L_x_6284:
[----:B---3--:R3:W4:Y:S02]  /*24440*/  SYNCS.PHASECHK.TRANS64.TRYWAIT P0, [R3+URZ], R2 ;  /* 0x00000002030075a7 */ /* 0x008724000800017f */
[----:B----4-:R-:W-:Y:S05]  /*24450*/  @!P0 NANOSLEEP.SYNCS 0x989680 ;  /* 0x009896800000895d */ /* 0x010fea0003900000 */
[----:B------:R-:W4:Y:S02]  /*24460*/  @!P0 SYNCS.PHASECHK.TRANS64 P0, [R3+URZ], R2 ;  /* 0x00000002030085a7 */ /* 0x000f24000800007f */
[----:B----4-:R-:W-:Y:S05]  /*24470*/  @!P0 BRA `(.L_x_6284) ;  /* 0xfffffffc00f08947 */ /* 0x010fea000383ffff */
.L_x_5961:
[----:B------:R-:W-:Y:S05]  /*24480*/  BSYNC B7 ;  /* 0x0000000000077941 */ /* 0x000fea0003800000 */
.L_x_5958:
[----:B------:R-:W-:Y:S05]  /*24490*/  EXIT ;  /* 0x000000000000794d */ /* 0x000fea0003800000 */
.L_x_5987:
[----:B0-----:R0:W1:Y:S02]  /*244a0*/  SYNCS.PHASECHK.TRANS64.TRYWAIT P6, [R3+URZ+0x34890], R0 ;  /* 0x03489000030075a7 */ /* 0x00106400080c017f */
[----:B-1----:R-:W-:Y:S05]  /*244b0*/  @!P6 NANOSLEEP.SYNCS 0x989680 ;  /* 0x009896800000e95d */ /* 0x002fea0003900000 */
[----:B------:R-:W1:Y:S02]  /*244c0*/  @!P6 SYNCS.PHASECHK.TRANS64 P6, [R3+URZ+0x34890], R0 ;  /* 0x034890000300e5a7 */ /* 0x000e6400080c007f */
[----:B-1----:R-:W-:Y:S05]  /*244d0*/  @!P6 BRA `(.L_x_5987) ;  /* 0xfffffffc00f0e947 */ /* 0x002fea000383ffff */
[----:B------:R-:W-:Y:S05]  /*244e0*/  BRA `(.L_x_6285) ;  /* 0xfffffdf800147947 */ /* 0x000fea000383ffff */
.L_x_6041:
[----:B0-----:R0:W1:Y:S02]  /*244f0*/  SYNCS.PHASECHK.TRANS64.TRYWAIT P4, [R3+URZ+0x34890], R0 ;  /* 0x03489000030075a7 */ /* 0x001064000808017f */
[----:B-1----:R-:W-:Y:S05]  /*24500*/  @!P4 NANOSLEEP.SYNCS 0x989680 ;  /* 0x009896800000c95d */ /* 0x002fea0003900000 */
[----:B------:R-:W1:Y:S02]  /*24510*/  @!P4 SYNCS.PHASECHK.TRANS64 P4, [R3+URZ+0x34890], R0 ;  /* 0x034890000300c5a7 */ /* 0x000e64000808007f */
[----:B-1----:R-:W-:Y:S05]  /*24520*/  @!P4 BRA `(.L_x_6041) ;  /* 0xfffffffc00f0c947 */ /* 0x002fea000383ffff */
[----:B------:R-:W-:Y:S05]  /*24530*/  BRA `(.L_x_6286) ;  /* 0xfffffe3400887947 */ /* 0x000fea000383ffff */
.L_x_6066:
[----:B-1----:R1:W2:Y:S02]  /*24540*/  SYNCS.PHASECHK.TRANS64.TRYWAIT P3, [R3+URZ+0x34890], R0 ;  /* 0x03489000030075a7 */ /* 0x0022a4000806017f */
[----:B--2---:R-:W-:Y:S05]  /*24550*/  @!P3 NANOSLEEP.SYNCS 0x989680 ;  /* 0x009896800000b95d */ /* 0x004fea0003900000 */
[----:B------:R-:W2:Y:S02]  /*24560*/  @!P3 SYNCS.PHASECHK.TRANS64 P3, [R3+URZ+0x34890], R0 ;  /* 0x034890000300b5a7 */ /* 0x000ea4000806007f */
[----:B--2---:R-:W-:Y:S05]  /*24570*/  @!P3 BRA `(.L_x_6066) ;  /* 0xfffffffc00f0b947 */ /* 0x004fea000383ffff */
[----:B------:R-:W-:Y:S05]  /*24580*/  BRA `(.L_x_6287) ;  /* 0xfffffe6800f07947 */ /* 0x000fea000383ffff */
.L_x_6080:
[----:B--2---:R2:W3:Y:S02]  /*24590*/  SYNCS.PHASECHK.TRANS64.TRYWAIT P2, [R3+URZ+0x348b0], R0 ;  /* 0x0348b000030075a7 */ /* 0x0044e4000804017f */
[----:B---3--:R-:W-:Y:S05]  /*245a0*/  @!P2 NANOSLEEP.SYNCS 0x989680 ;  /* 0x009896800000a95d */ /* 0x008fea0003900000 */
[----:B------:R-:W3:Y:S02]  /*245b0*/  @!P2 SYNCS.PHASECHK.TRANS64 P2, [R3+URZ+0x348b0], R0 ;  /* 0x0348b0000300a5a7 */ /* 0x000ee4000804007f */
[----:B---3--:R-:W-:Y:S05]  /*245c0*/  @!P2 BRA `(.L_x_6080) ;  /* 0xfffffffc00f0a947 */ /* 0x008fea000383ffff */
[----:B------:R-:W-:Y:S05]  /*245d0*/  BRA `(.L_x_6288) ;  /* 0xfffffe7400547947 */ /* 0x000fea000383ffff */
.L_x_6096:
[----:B------:R-:W0:Y:S01]  /*245e0*/  S2R R5, SR_TID.X ;  /* 0x0000000000057919 */ /* 0x000e220000002100 */
[----:B------:R-:W-:Y:S01]  /*245f0*/  BSSY B0, `(.L_x_6289) ;  /* 0x000000c000007945 */ /* 0x000fe20003800000 */
[----:B------:R-:W-:Y:S02]  /*24600*/  IMAD.MOV.U32 R12, RZ, RZ, RZ ;  /* 0x000000ffff0c7224 */ /* 0x000fe400078e00ff */
[----:B------:R-:W-:Y:S02]  /*24610*/  IMAD.MOV.U32 R11, RZ, RZ, 0x1f ;  /* 0x0000001fff0b7424 */ /* 0x000fe400078e00ff */
[----:B------:R-:W-:Y:S02]  /*24620*/  IMAD.MOV.U32 R15, RZ, RZ, -0x1 ;  /* 0xffffffffff0f7424 */ /* 0x000fe400078e00ff */
[----:B0-----:R-:W-:-:S05]  /*24630*/  VIADD R5, R5, 0xffffff80 ;  /* 0xffffff8005057836 */ /* 0x001fca0000000000 */
[----:B------:R-:W-:-:S04]  /*24640*/  SHF.R.S32.HI R4, RZ, 0x1f, R5 ;  /* 0x0000001fff047819 */ /* 0x000fc80000011405 */
[----:B------:R-:W-:-:S04]  /*24650*/  LEA.HI R4, R4, R5, RZ, 0x7 ;  /* 0x0000000504047211 */ /* 0x000fc800078f38ff */
[----:B------:R-:W-:-:S05]  /*24660*/  SHF.R.S32.HI R4, RZ, 0x7, R4 ;  /* 0x00000007ff047819 */ /* 0x000fca0000011404 */
[----:B------:R-:W-:-:S07]  /*24670*/  IMAD.MOV.U32 R13, RZ, RZ, R4 ;  /* 0x000000ffff0d7224 */ /* 0x000fce00078e0004 */
[----:B-----5:R-:W-:Y:S05]  /*24680*/  WARPSYNC.COLLECTIVE R15, `(.L_x_6290) ;  /* 0x000000000f087348 */ /* 0x020fea0003c00000 */
[----:B------:R0:W1:Y:S02]  /*24690*/  SHFL.IDX P6, R14, R13, R12, R11 ;  /* 0x0000000c0d0e7389 */ /* 0x00006400000c000b */
[----:B01---5:R-:W-:Y:S01]  /*246a0*/  ENDCOLLECTIVE ;  /* 0x000000000000791b */ /* 0x023fe20003800000 */
.L_x_6290:
[----:B------:R-:W-:Y:S05]  /*246b0*/  BSYNC B0 ;  /* 0x0000000000007941 */ /* 0x000fea0003800000 */
.L_x_6289:
[----:B------:R1:W-:Y:S01]  /*246c0*/  STL [R1+0x28], R14 ;  /* 0x0000280e01007387 */ /* 0x0003e20000100800 */
[----:B------:R-:W-:Y:S05]  /*246d0*/  BRA `(.L_x_6291) ;  /* 0xfffffe8000407947 */ /* 0x000fea000383ffff */
.L_x_6108:
[----:B------:R-:W-:Y:S01]  /*246e0*/  BSSY B1, `(.L_x_6292) ;  /* 0x0000008000017945 */ /* 0x000fe20003800000 */
[----:B------:R-:W-:Y:S02]  /*246f0*/  IMAD.MOV.U32 R13, RZ, RZ, R25 ;  /* 0x000000ffff0d7224 */ /* 0x000fe400078e0019 */
[----:B------:R-:W-:Y:S02]  /*24700*/  IMAD.MOV.U32 R12, RZ, RZ, RZ ;  /* 0x000000ffff0c7224 */ /* 0x000fe400078e00ff */
[----:B------:R-:W-:Y:S02]  /*24710*/  IMAD.MOV.U32 R11, RZ, RZ, 0x181f ;  /* 0x0000181fff0b7424 */ /* 0x000fe400078e00ff */
[----:B------:R-:W-:-:S07]  /*24720*/  IMAD.MOV.U32 R15, RZ, RZ, -0x1 ;  /* 0xffffffffff0f7424 */ /* 0x000fce00078e00ff */
[----:B01---5:R-:W-:Y:S05]  /*24730*/  WARPSYNC.COLLECTIVE R15, `(.L_x_6293) ;  /* 0x000000000f087348 */ /* 0x023fea0003c00000 */
[----:B-1----:R1:W2:Y:S02]  /*24740*/  SHFL.IDX P6, R14, R13, R12, R11 ;  /* 0x0000000c0d0e7389 */ /* 0x0022a400000c000b */
[----:B012--5:R-:W-:Y:S01]  /*24750*/  ENDCOLLECTIVE ;  /* 0x000000000000791b */ /* 0x027fe20003800000 */
.L_x_6293:
[----:B------:R-:W-:Y:S05]  /*24760*/  BSYNC B1 ;  /* 0x0000000000017941 */ /* 0x000fea0003800000 */
.L_x_6292:
[----:B------:R-:W-:Y:S05]  /*24770*/  BRA `(.L_x_6294) ;  /* 0xfffffe8800407947 */ /* 0x000fea000383ffff */
.L_x_6109:
        /* <DEDUP_REMOVED lines=8> */
.L_x_6296:
[----:B------:R-:W-:Y:S05]  /*24800*/  BSYNC B1 ;  /* 0x0000000000017941 */ /* 0x000fea0003800000 */
.L_x_6295:
[----:B------:R-:W-:Y:S05]  /*24810*/  BRA `(.L_x_6297) ;  /* 0xfffffe8800207947 */ /* 0x000fea000383ffff */
.L_x_6110:
        /* <DEDUP_REMOVED lines=8> */
.L_x_6299:
[----:B------:R-:W-:Y:S05]  /*248a0*/  BSYNC B1 ;  /* 0x0000000000017941 */ /* 0x000fea0003800000 */
.L_x_6298:
[----:B------:R-:W-:Y:S05]  /*248b0*/  BRA `(.L_x_6300) ;  /* 0xfffffe8800007947 */ /* 0x000fea000383ffff */
.L_x_6111:
        /* <DEDUP_REMOVED lines=8> */
.L_x_6302:
[----:B------:R-:W-:Y:S05]  /*24940*/  BSYNC B1 ;  /* 0x0000000000017941 */ /* 0x000fea0003800000 */
.L_x_6301:
[----:B------:R-:W-:Y:S05]  /*24950*/  BRA `(.L_x_6303) ;  /* 0xfffffe8400e07947 */ /* 0x000fea000383ffff */
.L_x_6113:
[----:B-1----:R1:W2:Y:S02]  /*24960*/  SYNCS.PHASECHK.TRANS64.TRYWAIT P0, [R2+URZ+0x34800], R33 ;  /* 0x03480021020075a7 */ /* 0x0022a4000800017f */
[----:B--2---:R-:W-:Y:S05]  /*24970*/  @!P0 NANOSLEEP.SYNCS 0x989680 ;  /* 0x009896800000895d */ /* 0x004fea0003900000 */
[----:B------:R-:W2:Y:S02]  /*24980*/  @!P0 SYNCS.PHASECHK.TRANS64 P0, [R2+URZ+0x34800], R33 ;  /* 0x03480021020085a7 */ /* 0x000ea4000800007f */
[----:B--2---:R-:W-:Y:S05]  /*24990*/  @!P0 BRA `(.L_x_6113) ;  /* 0xfffffffc00f08947 */ /* 0x004fea000383ffff */
[----:B------:R-:W-:Y:S05]  /*249a0*/  BRA `(.L_x_6304) ;  /* 0xfffffe8800387947 */ /* 0x000fea000383ffff */
.L_x_6129:
        /* <DEDUP_REMOVED lines=8> */
.L_x_6306:
[----:B------:R-:W-:Y:S05]  /*24a30*/  BSYNC B1 ;  /* 0x0000000000017941 */ /* 0x000fea0003800000 */
.L_x_6305:
[----:B------:R-:W-:Y:S05]  /*24a40*/  BRA `(.L_x_6307) ;  /* 0xfffffe9c00b47947 */ /* 0x000fea000383ffff */
.L_x_6130:
        /* <DEDUP_REMOVED lines=8> */
.L_x_6309:
[----:B------:R-:W-:Y:S05]  /*24ad0*/  BSYNC B1 ;  /* 0x0000000000017941 */ /* 0x000fea0003800000 */
.L_x_6308:
[----:B------:R-:W-:Y:S05]  /*24ae0*/  BRA `(.L_x_6310) ;  /* 0xfffffe9c009c7947 */ /* 0x000fea000383ffff */
.L_x_6131:
        /* <DEDUP_REMOVED lines=8> */
.L_x_6312:
[----:B------:R-:W-:Y:S05]  /*24b70*/  BSYNC B1 ;  /* 0x0000000000017941 */ /* 0x000fea0003800000 */
.L_x_6311:
[----:B------:R-:W-:Y:S05]  /*24b80*/  BRA `(.L_x_6313) ;  /* 0xfffffe9c00807947 */ /* 0x000fea000383ffff */
.L_x_6132:
        /* <DEDUP_REMOVED lines=8> */
.L_x_6315:
[----:B------:R-:W-:Y:S05]  /*24c10*/  BSYNC B1 ;  /* 0x0000000000017941 */ /* 0x000fea0003800000 */
.L_x_6314:
[----:B------:R-:W-:Y:S05]  /*24c20*/  BRA `(.L_x_6316) ;  /* 0xfffffe9c00647947 */ /* 0x000fea000383ffff */
.L_x_6134:
[----:B-1----:R1:W2:Y:S02]  /*24c30*/  SYNCS.PHASECHK.TRANS64.TRYWAIT P4, [R2+URZ+0x34800], R9 ;  /* 0x03480009020075a7 */ /* 0x0022a4000808017f */
[----:B--2---:R-:W-:Y:S05]  /*24c40*/  @!P4 NANOSLEEP.SYNCS 0x989680 ;  /* 0x009896800000c95d */ /* 0x004fea0003900000 */
[----:B------:R-:W2:Y:S02]  /*24c50*/  @!P4 SYNCS.PHASECHK.TRANS64 P4, [R2+URZ+0x34800], R9 ;  /* 0x034800090200c5a7 */ /* 0x000ea4000808007f */
[----:B--2---:R-:W-:Y:S05]  /*24c60*/  @!P4 BRA `(.L_x_6134) ;  /* 0xfffffffc00f0c947 */ /* 0x004fea000383ffff */
[----:B------:R-:W-:Y:S05]  /*24c70*/  BRA `(.L_x_6317) ;  /* 0xfffffe9c00e47947 */ /* 0x000fea000383ffff */
.L_x_6144:
[----:B--2---:R2:W3:Y:S02]  /*24c80*/  SYNCS.PHASECHK.TRANS64.TRYWAIT P2, [R0+URZ+0x34830], R3 ;  /* 0x03483003000075a7 */ /* 0x0044e4000804017f */
[----:B---3--:R-:W-:Y:S05]  /*24c90*/  @!P2 NANOSLEEP.SYNCS 0x989680 ;  /* 0x009896800000a95d */ /* 0x008fea0003900000 */
[----:B------:R-:W3:Y:S02]  /*24ca0*/  @!P2 SYNCS.PHASECHK.TRANS64 P2, [R0+URZ+0x34830], R3 ;  /* 0x034830030000a5a7 */ /* 0x000ee4000804007f */
[----:B---3--:R-:W-:Y:S05]  /*24cb0*/  @!P2 BRA `(.L_x_6144) ;  /* 0xfffffffc00f0a947 */ /* 0x008fea000383ffff */
[----:B------:R-:W-:Y:S05]  /*24cc0*/  BRA `(.L_x_6143) ;  /* 0xfffffeb800507947 */ /* 0x000fea000383ffff */
.L_x_6150:
[----:B-1----:R1:W2:Y:S02]  /*24cd0*/  SYNCS.PHASECHK.TRANS64.TRYWAIT P3, [R6+URZ+0x34830], R7 ;  /* 0x03483007060075a7 */ /* 0x0022a4000806017f */
[----:B--2---:R-:W-:Y:S05]  /*24ce0*/  @!P3 NANOSLEEP.SYNCS 0x989680 ;  /* 0x009896800000b95d */ /* 0x004fea0003900000 */
[----:B------:R-:W2:Y:S02]  /*24cf0*/  @!P3 SYNCS.PHASECHK.TRANS64 P3, [R6+URZ+0x34830], R7 ;  /* 0x034830070600b5a7 */ /* 0x000ea4000806007f */
[----:B--2---:R-:W-:Y:S05]  /*24d00*/  @!P3 BRA `(.L_x_6150) ;  /* 0xfffffffc00f0b947 */ /* 0x004fea000383ffff */
[----:B------:R-:W-:Y:S05]  /*24d10*/  BRA `(.L_x_6149) ;  /* 0xffffff1400b87947 */ /* 0x000fea000383ffff */
.L_x_6154:
[----:B-1----:R1:W2:Y:S02]  /*24d20*/  SYNCS.PHASECHK.TRANS64.TRYWAIT P2, [R6+URZ+0x34850], R4 ;  /* 0x03485004060075a7 */ /* 0x0022a4000804017f */
[----:B--2---:R-:W-:Y:S05]  /*24d30*/  @!P2 NANOSLEEP.SYNCS 0x989680 ;  /* 0x009896800000a95d */ /* 0x004fea0003900000 */
[----:B------:R-:W2:Y:S02]  /*24d40*/  @!P2 SYNCS.PHASECHK.TRANS64 P2, [R6+URZ+0x34850], R4 ;  /* 0x034850040600a5a7 */ /* 0x000ea4000804007f */
[----:B--2---:R-:W-:Y:S05]  /*24d50*/  @!P2 BRA `(.L_x_6154) ;  /* 0xfffffffc00f0a947 */ /* 0x004fea000383ffff */
[----:B------:R-:W-:Y:S05]  /*24d60*/  BRA `(.L_x_6151) ;  /* 0xffffff4c00007947 */ /* 0x000fea000383ffff */
.L_x_6159:
[----:B-1----:R1:W2:Y:S02]  /*24d70*/  SYNCS.PHASECHK.TRANS64.TRYWAIT P0, [R9+URZ+0x34850], R0 ;  /* 0x03485000090075a7 */ /* 0x0022a4000800017f */
[----:B--2---:R-:W-:Y:S05]  /*24d80*/  @!P0 NANOSLEEP.SYNCS 0x989680 ;  /* 0x009896800000895d */ /* 0x004fea0003900000 */
[----:B------:R-:W2:Y:S02]  /*24d90*/  @!P0 SYNCS.PHASECHK.TRANS64 P0, [R9+URZ+0x34850], R0 ;  /* 0x03485000090085a7 */ /* 0x000ea4000800007f */
[----:B--2---:R-:W-:Y:S05]  /*24da0*/  @!P0 BRA `(.L_x_6159) ;  /* 0xfffffffc00f08947 */ /* 0x004fea000383ffff */
[----:B------:R-:W-:Y:S05]  /*24db0*/  BRA `(.L_x_6158) ;  /* 0xffffff70003c7947 */ /* 0x000fea000383ffff */
.L_x_6191:
        /* <DEDUP_REMOVED lines=11> */
.L_x_6319:
[----:B------:R-:W-:Y:S05]  /*24e70*/  BSYNC B1 ;  /* 0x0000000000017941 */ /* 0x000fea0003800000 */
.L_x_6318:
[----:B------:R-:W-:Y:S05]  /*24e80*/  BRA `(.L_x_6320) ;  /* 0xffffffac005c7947 */ /* 0x000fea000383ffff */
.L_x_6192:
[----:B------:R-:W-:Y:S01]  /*24e90*/  BSSY B1, `(.L_x_6321) ;  /* 0x0000006000017945 */ /* 0x000fe20003800000 */
[----:B------:R-:W-:-:S07]  /*24ea0*/  IMAD.MOV.U32 R15, RZ, RZ, -0x1 ;  /* 0xffffffffff0f7424 */ /* 0x000fce00078e00ff */
[----:B-----5:R-:W-:Y:S05]  /*24eb0*/  WARPSYNC.COLLECTIVE R15, `(.L_x_6322) ;  /* 0x000000000f0c7348 */ /* 0x020fea0003c00000 */
[----:B------:R-:W-:Y:S02]  /*24ec0*/  ELECT P6, UR62, PT ;  /* 0x00000000003e782f */ /* 0x000fe400038c0000 */
[----:B------:R-:W-:Y:S01]  /*24ed0*/  MOV R14, UR62 ;  /* 0x0000003e000e7c02 */ /* 0x000fe20008000f00 */
[----:B-----5:R-:W-:Y:S10]  /*24ee0*/  ENDCOLLECTIVE ;  /* 0x000000000000791b */ /* 0x020ff40003800000 */
.L_x_6322:
[----:B------:R-:W-:Y:S05]  /*24ef0*/  BSYNC B1 ;  /* 0x0000000000017941 */ /* 0x000fea0003800000 */
.L_x_6321:
[----:B------:R-:W-:Y:S05]  /*24f00*/  BRA `(.L_x_6323) ;  /* 0xffffffac00487947 */ /* 0x000fea000383ffff */
.L_x_6194:
[----:B0-----:R0:W1:Y:S02]  /*24f10*/  SYNCS.PHASECHK.TRANS64.TRYWAIT P0, [R9+URZ+0x34820], R5 ;  /* 0x03482005090075a7 */ /* 0x001064000800017f */
[----:B-1----:R-:W-:Y:S05]  /*24f20*/  @!P0 NANOSLEEP.SYNCS 0x989680 ;  /* 0x009896800000895d */ /* 0x002fea0003900000 */
[----:B------:R-:W1:Y:S02]  /*24f30*/  @!P0 SYNCS.PHASECHK.TRANS64 P0, [R9+URZ+0x34820], R5 ;  /* 0x03482005090085a7 */ /* 0x000e64000800007f */
[----:B-1----:R-:W-:Y:S05]  /*24f40*/  @!P0 BRA `(.L_x_6194) ;  /* 0xfffffffc00f08947 */ /* 0x002fea000383ffff */
[----:B------:R-:W-:Y:S05]  /*24f50*/  BRA `(.L_x_6324) ;  /* 0xffffffac00647947 */ /* 0x000fea000383ffff */
.L_x_6197:
[----:B0-----:R0:W1:Y:S02]  /*24f60*/  SYNCS.PHASECHK.TRANS64.TRYWAIT P0, [R5+URZ+0x348a0], R10 ;  /* 0x0348a00a050075a7 */ /* 0x001064000800017f */
[----:B-1----:R-:W-:Y:S05]  /*24f70*/  @!P0 NANOSLEEP.SYNCS 0x989680 ;  /* 0x009896800000895d */ /* 0x002fea0003900000 */
[----:B------:R-:W1:Y:S02]  /*24f80*/  @!P0 SYNCS.PHASECHK.TRANS64 P0, [R5+URZ+0x348a0], R10 ;  /* 0x0348a00a050085a7 */ /* 0x000e64000800007f */
[----:B-1----:R-:W-:Y:S05]  /*24f90*/  @!P0 BRA `(.L_x_6197) ;  /* 0xfffffffc00f08947 */ /* 0x002fea000383ffff */
[----:B------:R-:W-:Y:S05]  /*24fa0*/  BRA `(.L_x_6325) ;  /* 0xffffffac00747947 */ /* 0x000fea000383ffff */
.L_x_6199:
[----:B-1----:R1:W2:Y:S02]  /*24fb0*/  SYNCS.PHASECHK.TRANS64.TRYWAIT P0, [R5+URZ+0x348c0], R10 ;  /* 0x0348c00a050075a7 */ /* 0x0022a4000800017f */
[----:B--2---:R-:W-:Y:S05]  /*24fc0*/  @!P0 NANOSLEEP.SYNCS 0x989680 ;  /* 0x009896800000895d */ /* 0x004fea0003900000 */
[----:B------:R-:W2:Y:S02]  /*24fd0*/  @!P0 SYNCS.PHASECHK.TRANS64 P0, [R5+URZ+0x348c0], R10 ;  /* 0x0348c00a050085a7 */ /* 0x000ea4000800007f */
[----:B--2---:R-:W-:Y:S05]  /*24fe0*/  @!P0 BRA `(.L_x_6199) ;  /* 0xfffffffc00f08947 */ /* 0x004fea000383ffff */
[----:B------:R-:W-:Y:S05]  /*24ff0*/  BRA `(.L_x_6326) ;  /* 0xffffffac00ec7947 */ /* 0x000fea000383ffff */
.L_x_6203:
[----:B0-----:R0:W1:Y:S02]  /*25000*/  SYNCS.PHASECHK.TRANS64.TRYWAIT P0, [R6+URZ+0x348a0], R7 ;  /* 0x0348a007060075a7 */ /* 0x001064000800017f */
[----:B-1----:R-:W-:Y:S05]  /*25010*/  @!P0 NANOSLEEP.SYNCS 0x989680 ;  /* 0x009896800000895d */ /* 0x002fea0003900000 */
[----:B------:R-:W1:Y:S02]  /*25020*/  @!P0 SYNCS.PHASECHK.TRANS64 P0, [R6+URZ+0x348a0], R7 ;  /* 0x0348a007060085a7 */ /* 0x000e64000800007f */
[----:B-1----:R-:W-:Y:S05]  /*25030*/  @!P0 BRA `(.L_x_6203) ;  /* 0xfffffffc00f08947 */ /* 0x002fea000383ffff */
[----:B------:R-:W-:Y:S05]  /*25040*/  BRA `(.L_x_6327) ;  /* 0xffffffb000ac7947 */ /* 0x000fea000383ffff */
.L_x_6205:
[----:B-1----:R1:W2:Y:S02]  /*25050*/  SYNCS.PHASECHK.TRANS64.TRYWAIT P1, [R6+URZ+0x348c0], R7 ;  /* 0x0348c007060075a7 */ /* 0x0022a4000802017f */
[----:B--2---:R-:W-:Y:S05]  /*25060*/  @!P1 NANOSLEEP.SYNCS 0x989680 ;  /* 0x009896800000995d */ /* 0x004fea0003900000 */
[----:B------:R-:W2:Y:S02]  /*25070*/  @!P1 SYNCS.PHASECHK.TRANS64 P1, [R6+URZ+0x348c0], R7 ;  /* 0x0348c007060095a7 */ /* 0x000ea4000802007f */
[----:B--2---:R-:W-:Y:S05]  /*25080*/  @!P1 BRA `(.L_x_6205) ;  /* 0xfffffffc00f09947 */ /* 0x004fea000383ffff */
[----:B------:R-:W-:Y:S05]  /*25090*/  BRA `(.L_x_6328) ;  /* 0xffffffb4001c7947 */ /* 0x000fea000383ffff */
.L_x_6216:
        /* <DEDUP_REMOVED lines=11> */
.L_x_6330:
[----:B------:R-:W-:Y:S05]  /*25150*/  BSYNC B0 ;  /* 0x0000000000007941 */ /* 0x000fea0003800000 */
.L_x_6329:
[----:B------:R-:W-:Y:S05]  /*25160*/  BRA `(.L_x_6331) ;  /* 0xffffffbc00dc7947 */ /* 0x000fea000383ffff */
.L_x_6217:
[----:B------:R-:W-:Y:S01]  /*25170*/  BSSY B0, `(.L_x_6332) ;  /* 0x0000006000007945 */ /* 0x000fe20003800000 */
[----:B------:R-:W-:-:S07]  /*25180*/  IMAD.MOV.U32 R15, RZ, RZ, -0x1 ;  /* 0xffffffffff0f7424 */ /* 0x000fce00078e00ff */
[----:B------:R-:W-:Y:S05]  /*25190*/  WARPSYNC.COLLECTIVE R15, `(.L_x_6333) ;  /* 0x000000000f0c7348 */ /* 0x000fea0003c00000 */
[----:B------:R-:W-:Y:S02]  /*251a0*/  ELECT P6, UR62, PT ;  /* 0x00000000003e782f */ /* 0x000fe400038c0000 */
[----:B------:R-:W-:Y:S01]  /*251b0*/  MOV R14, UR62 ;  /* 0x0000003e000e7c02 */ /* 0x000fe20008000f00 */
[----:B------:R-:W-:Y:S10]  /*251c0*/  ENDCOLLECTIVE ;  /* 0x000000000000791b */ /* 0x000ff40003800000 */
.L_x_6333:
[----:B------:R-:W-:Y:S05]  /*251d0*/  BSYNC B0 ;  /* 0x0000000000007941 */ /* 0x000fea0003800000 */
.L_x_6332:
[----:B------:R-:W-:Y:S05]  /*251e0*/  BRA `(.L_x_6334) ;  /* 0xffffffbc00d47947 */ /* 0x000fea000383ffff */
.L_x_6220:
[----:B0-----:R0:W1:Y:S02]  /*251f0*/  SYNCS.PHASECHK.TRANS64.TRYWAIT P0, [R6+URZ+0x34840], R7 ;  /* 0x03484007060075a7 */ /* 0x001064000800017f */
[----:B-1----:R-:W-:Y:S05]  /*25200*/  @!P0 NANOSLEEP.SYNCS 0x989680 ;  /* 0x009896800000895d */ /* 0x002fea0003900000 */
[----:B------:R-:W1:Y:S02]  /*25210*/  @!P0 SYNCS.PHASECHK.TRANS64 P0, [R6+URZ+0x34840], R7 ;  /* 0x03484007060085a7 */ /* 0x000e64000800007f */
[----:B-1----:R-:W-:Y:S05]  /*25220*/  @!P0 BRA `(.L_x_6220) ;  /* 0xfffffffc00f08947 */ /* 0x002fea000383ffff */
[----:B------:R-:W-:Y:S05]  /*25230*/  BRA `(.L_x_6335) ;  /* 0xffffffc000487947 */ /* 0x000fea000383ffff */
.L_x_6223:
        /* <DEDUP_REMOVED lines=8> */
.L_x_6231:
[----:B0-----:R0:W1:Y:S02]  /*252c0*/  SYNCS.PHASECHK.TRANS64.TRYWAIT P0, [R8+URZ+0x34840], R9 ;  /* 0x03484009080075a7 */ /* 0x001064000800017f */
[----:B-1----:R-:W-:Y:S05]  /*252d0*/  @!P0 NANOSLEEP.SYNCS 0x989680 ;  /* 0x009896800000895d */ /* 0x002fea0003900000 */
[----:B------:R-:W1:Y:S02]  /*252e0*/  @!P0 SYNCS.PHASECHK.TRANS64 P0, [R8+URZ+0x34840], R9 ;  /* 0x03484009080085a7 */ /* 0x000e64000800007f */
[----:B-1----:R-:W-:Y:S05]  /*252f0*/  @!P0 BRA `(.L_x_6231) ;  /* 0xfffffffc00f08947 */ /* 0x002fea000383ffff */
[----:B------:R-:W-:Y:S05]  /*25300*/  BRA `(.L_x_6337) ;  /* 0xffffffc800247947 */ /* 0x000fea000383ffff */
.L_x_6233:
[----:B0-----:R0:W1:Y:S02]  /*25310*/  SYNCS.PHASECHK.TRANS64.TRYWAIT P0, [R8+URZ+0x34860], R9 ;  /* 0x03486009080075a7 */ /* 0x001064000800017f */
[----:B-1----:R-:W-:Y:S05]  /*25320*/  @!P0 NANOSLEEP.SYNCS 0x989680 ;  /* 0x009896800000895d */ /* 0x002fea0003900000 */
[----:B------:R-:W1:Y:S02]  /*25330*/  @!P0 SYNCS.PHASECHK.TRANS64 P0, [R8+URZ+0x34860], R9 ;  /* 0x03486009080085a7 */ /* 0x000e64000800007f */
[----:B-1----:R-:W-:Y:S05]  /*25340*/  @!P0 BRA `(.L_x_6233) ;  /* 0xfffffffc00f08947 */ /* 0x002fea000383ffff */
[----:B------:R-:W-:Y:S05]  /*25350*/  BRA `(.L_x_6338) ;  /* 0xffffffc800bc7947 */ /* 0x000fea000383ffff */
.L_x_6239:
[----:B-1----:R1:W2:Y:S02]  /*25360*/  SYNCS.PHASECHK.TRANS64.TRYWAIT P0, [R2+URZ+0x34840], R3 ;  /* 0x03484003020075a7 */ /* 0x0022a4000800017f */
[----:B--2---:R-:W-:Y:S05]  /*25370*/  @!P0 NANOSLEEP.SYNCS 0x989680 ;  /* 0x009896800000895d */ /* 0x004fea0003900000 */
[----:B------:R-:W2:Y:S02]  /*25380*/  @!P0 SYNCS.PHASECHK.TRANS64 P0, [R2+URZ+0x34840], R3 ;  /* 0x03484003020085a7 */ /* 0x000ea4000800007f */
[----:B--2---:R-:W-:Y:S05]  /*25390*/  @!P0 BRA `(.L_x_6239) ;  /* 0xfffffffc00f08947 */ /* 0x004fea000383ffff */
[----:B------:R-:W-:Y:S05]  /*253a0*/  BRA `(.L_x_6339) ;  /* 0xffffffd000207947 */ /* 0x000fea000383ffff */
.L_x_6241:
[----:B0-----:R0:W1:Y:S02]  /*253b0*/  SYNCS.PHASECHK.TRANS64.TRYWAIT P0, [R2+URZ+0x34860], R3 ;  /* 0x03486003020075a7 */ /* 0x001064000800017f */
[----:B-1----:R-:W-:Y:S05]  /*253c0*/  @!P0 NANOSLEEP.SYNCS 0x989680 ;  /* 0x009896800000895d */ /* 0x002fea0003900000 */
[----:B------:R-:W1:Y:S02]  /*253d0*/  @!P0 SYNCS.PHASECHK.TRANS64 P0, [R2+URZ+0x34860], R3 ;  /* 0x03486003020085a7 */ /* 0x000e64000800007f */
[----:B-1----:R-:W-:Y:S05]  /*253e0*/  @!P0 BRA `(.L_x_6241) ;  /* 0xfffffffc00f08947 */ /* 0x002fea000383ffff */
[----:B------:R-:W-:Y:S05]  /*253f0*/  BRA `(.L_x_6340) ;  /* 0xffffffd000b87947 */ /* 0x000fea000383ffff */
.L_x_6247:
[----:B--2---:R2:W3:Y:S02]  /*25400*/  SYNCS.PHASECHK.TRANS64.TRYWAIT P0, [R2+URZ+0x34840], R3 ;  /* 0x03484003020075a7 */ /* 0x0044e4000800017f */
[----:B---3--:R-:W-:Y:S05]  /*25410*/  @!P0 NANOSLEEP.SYNCS 0x989680 ;  /* 0x009896800000895d */ /* 0x008fea0003900000 */
[----:B------:R-:W3:Y:S02]  /*25420*/  @!P0 SYNCS.PHASECHK.TRANS64 P0, [R2+URZ+0x34840], R3 ;  /* 0x03484003020085a7 */ /* 0x000ee4000800007f */
[----:B---3--:R-:W-:Y:S05]  /*25430*/  @!P0 BRA `(.L_x_6247) ;  /* 0xfffffffc00f08947 */ /* 0x008fea000383ffff */
[----:B------:R-:W-:Y:S05]  /*25440*/  BRA `(.L_x_6341) ;  /* 0xffffffd400f47947 */ /* 0x000fea000383ffff */
.L_x_6249:
[----:B0-----:R0:W1:Y:S02]  /*25450*/  SYNCS.PHASECHK.TRANS64.TRYWAIT P0, [R2+URZ+0x34860], R8 ;  /* 0x03486008020075a7 */ /* 0x001064000800017f */
[----:B-1----:R-:W-:Y:S05]  /*25460*/  @!P0 NANOSLEEP.SYNCS 0x989680 ;  /* 0x009896800000895d */ /* 0x002fea0003900000 */
[----:B------:R-:W1:Y:S02]  /*25470*/  @!P0 SYNCS.PHASECHK.TRANS64 P0, [R2+URZ+0x34860], R8 ;  /* 0x03486008020085a7 */ /* 0x000e64000800007f */
[----:B-1----:R-:W-:Y:S05]  /*25480*/  @!P0 BRA `(.L_x_6249) ;  /* 0xfffffffc00f08947 */ /* 0x002fea000383ffff */
[----:B------:R-:W-:Y:S05]  /*25490*/  BRA `(.L_x_6342) ;  /* 0xffffffd800887947 */ /* 0x000fea000383ffff */
.L_x_6257:
[----:B-1----:R1:W2:Y:S02]  /*254a0*/  SYNCS.PHASECHK.TRANS64.TRYWAIT P0, [R3+URZ+0x34860], R0 ;  /* 0x03486000030075a7 */ /* 0x0022a4000800017f */
[----:B--2---:R-:W-:Y:S05]  /*254b0*/  @!P0 NANOSLEEP.SYNCS 0x989680 ;  /* 0x009896800000895d */ /* 0x004fea0003900000 */
[----:B------:R-:W2:Y:S02]  /*254c0*/  @!P0 SYNCS.PHASECHK.TRANS64 P0, [R3+URZ+0x34860], R0 ;  /* 0x03486000030085a7 */ /* 0x000ea4000800007f */
[----:B--2---:R-:W-:Y:S05]  /*254d0*/  @!P0 BRA `(.L_x_6257) ;  /* 0xfffffffc00f08947 */ /* 0x004fea000383ffff */
[----:B------:R-:W-:Y:S05]  /*254e0*/  BRA `(.L_x_6343) ;  /* 0xffffffdc00ac7947 */ /* 0x000fea000383ffff */
.L_x_6260:
        /* <DEDUP_REMOVED lines=8> */
.L_x_6345:
[----:B------:R-:W-:Y:S05]  /*25570*/  BSYNC B0 ;  /* 0x0000000000007941 */ /* 0x000fea0003800000 */
.L_x_6344:
        /* <DEDUP_REMOVED lines=8> */
.L_x_6346:
[----:B------:R-:W-:Y:S01]  /*25600*/  IMAD.MOV.U32 R5, RZ, RZ, R14 ;  /* 0x000000ffff057224 */ /* 0x000fe200078e000e */
[----:B------:R-:W-:Y:S06]  /*25610*/  BRA `(.L_x_6347) ;  /* 0xffffffe000447947 */ /* 0x000fec000383ffff */
.L_x_6263:
        /* <DEDUP_REMOVED lines=8> */
.L_x_6349:
[----:B------:R-:W-:Y:S05]  /*256a0*/  BSYNC B0 ;  /* 0x0000000000007941 */ /* 0x000fea0003800000 */
.L_x_6348:
        /* <DEDUP_REMOVED lines=10> */
.L_x_6350:
        /* <DEDUP_REMOVED lines=8> */
.L_x_6351:
        /* <DEDUP_REMOVED lines=8> */
.L_x_6352:
        /* <DEDUP_REMOVED lines=8> */
.L_x_6353:
        /* <DEDUP_REMOVED lines=8> */
.L_x_6354:
[----:B------:R-:W-:Y:S05]  /*25950*/  BRA `(.L_x_6355) ;  /* 0xffffffe0000c7947 */ /* 0x000fea000383ffff */
.L_x_6268:
        /* <DEDUP_REMOVED lines=8> */
.L_x_6357:
[----:B------:R-:W-:Y:S05]  /*259e0*/  BSYNC B0 ;  /* 0x0000000000007941 */ /* 0x000fea0003800000 */
.L_x_6356:
        /* <DEDUP_REMOVED lines=10> */
.L_x_6358:
        /* <DEDUP_REMOVED lines=8> */
.L_x_6359:
        /* <DEDUP_REMOVED lines=8> */
.L_x_6360:
        /* <DEDUP_REMOVED lines=8> */
.L_x_6361:
        /* <DEDUP_REMOVED lines=8> */
.L_x_6362:
[----:B------:R-:W-:Y:S05]  /*25c90*/  BRA `(.L_x_6363) ;  /* 0xffffffdc00f47947 */ /* 0x000fea000383ffff */
.L_x_6270:
[----:B------:R-:W-:Y:S01]  /*25ca0*/  BSSY B0, `(.L_x_6364) ;  /* 0x0000006000007945 */ /* 0x000fe20003800000 */
[----:B------:R-:W-:Y:S01]  /*25cb0*/  PLOP3.LUT P6, PT, P6, PT, PT, 0x8, 0x0 ;  /* 0x000000000000781c */ /* 0x000fe200037ce170 */
[----:B------:R-:W-:-:S12]  /*25cc0*/  IMAD.MOV.U32 R15, RZ, RZ, -0x1 ;  /* 0xffffffffff0f7424 */ /* 0x000fd800078e00ff */
[----:B0-----:R-:W-:Y:S05]  /*25cd0*/  WARPSYNC.COLLECTIVE R15, `(.L_x_6365) ;  /* 0x000000000f087348 */ /* 0x001fea0003c00000 */
[----:B------:R-:W-:Y:S01]  /*25ce0*/  VOTE.ANY R14, PT, P6 ;  /* 0x00000000000e7806 */ /* 0x000fe200030e0100 */
[----:B0-----:R-:W-:Y:S06]  /*25cf0*/  ENDCOLLECTIVE ;  /* 0x000000000000791b */ /* 0x001fec0003800000 */
.L_x_6365:
[----:B------:R-:W-:Y:S05]  /*25d00*/  BSYNC B0 ;  /* 0x0000000000007941 */ /* 0x000fea0003800000 */
.L_x_6364:
        /* <DEDUP_REMOVED lines=9> */
.L_x_6366:
[----:B------:R-:W-:Y:S01]  /*25da0*/  IMAD.MOV.U32 R17, RZ, RZ, R14 ;  /* 0x000000ffff117224 */ /* 0x000fe200078e000e */
[----:B------:R-:W-:Y:S06]  /*25db0*/  BRA `(.L_x_6367) ;  /* 0xffffffdc00e47947 */ /* 0x000fec000383ffff */
.L_x_6272:
[----:B------:R-:W-:Y:S01]  /*25dc0*/  BSSY B0, `(.L_x_6368) ;  /* 0x0000007000007945 */ /* 0x000fe20003800000 */
[----:B------:R-:W-:Y:S02]  /*25dd0*/  IMAD.MOV.U32 R13, RZ, RZ, R2 ;  /* 0x000000ffff0d7224 */ /* 0x000fe400078e0002 */
[----:B------:R-:W-:Y:S02]  /*25de0*/  IMAD.MOV.U32 R11, RZ, RZ, 0x1f ;  /* 0x0000001fff0b7424 */ /* 0x000fe400078e00ff */
[----:B------:R-:W-:-:S07]  /*25df0*/  IMAD.MOV.U32 R15, RZ, RZ, -0x1 ;  /* 0xffffffffff0f7424 */ /* 0x000fce00078e00ff */
[----:B012---:R-:W-:Y:S05]  /*25e00*/  WARPSYNC.COLLECTIVE R15, `(.L_x_6369) ;  /* 0x000000000f087348 */ /* 0x007fea0003c00000 */
[----:B------:R3:W4:Y:S02]  /*25e10*/  SHFL.IDX P6, R14, R13, R12, R11 ;  /* 0x0000000c0d0e7389 */ /* 0x00072400000c000b */
[----:B01234-:R-:W-:Y:S01]  /*25e20*/  ENDCOLLECTIVE ;  /* 0x000000000000791b */ /* 0x01ffe20003800000 */
.L_x_6369:
[----:B------:R-:W-:Y:S05]  /*25e30*/  BSYNC B0 ;  /* 0x0000000000007941 */ /* 0x000fea0003800000 */
.L_x_6368:
[----:B------:R-:W-:Y:S05]  /*25e40*/  BRA `(.L_x_6271) ;  /* 0xffffffdc00dc7947 */ /* 0x000fea000383ffff */
.L_x_6276:
[----:B0-----:R0:W1:Y:S02]  /*25e50*/  SYNCS.PHASECHK.TRANS64.TRYWAIT P0, [R0+URZ+0x34820], R3 ;  /* 0x03482003000075a7 */ /* 0x001064000800017f */
[----:B-1----:R-:W-:Y:S05]  /*25e60*/  @!P0 NANOSLEEP.SYNCS 0x989680 ;  /* 0x009896800000895d */ /* 0x002fea0003900000 */
[----:B------:R-:W1:Y:S02]  /*25e70*/  @!P0 SYNCS.PHASECHK.TRANS64 P0, [R0+URZ+0x34820], R3 ;  /* 0x03482003000085a7 */ /* 0x000e64000800007f */
[----:B-1----:R-:W-:Y:S05]  /*25e80*/  @!P0 BRA `(.L_x_6276) ;  /* 0xfffffffc00f08947 */ /* 0x002fea000383ffff */
[----:B------:R-:W-:Y:S05]  /*25e90*/  BRA `(.L_x_6370) ;  /* 0xffffffe000c07947 */ /* 0x000fea000383ffff */
.L_x_6277:
        /* <DEDUP_REMOVED lines=11> */
.L_x_6372:
[----:B------:R-:W-:Y:S05]  /*25f50*/  BSYNC B0 ;  /* 0x0000000000007941 */ /* 0x000fea0003800000 */
.L_x_6371:
[----:B------:R-:W-:Y:S05]  /*25f60*/  BRA `(.L_x_6373) ;  /* 0xffffffe000a87947 */ /* 0x000fea000383ffff */
.L_x_6278:
[----:B------:R-:W-:Y:S01]  /*25f70*/  BSSY B0, `(.L_x_6374) ;  /* 0x0000006000007945 */ /* 0x000fe20003800000 */
[----:B------:R-:W-:-:S07]  /*25f80*/  IMAD.MOV.U32 R15, RZ, RZ, -0x1 ;  /* 0xffffffffff0f7424 */ /* 0x000fce00078e00ff */
[----:B01----:R-:W-:Y:S05]  /*25f90*/  WARPSYNC.COLLECTIVE R15, `(.L_x_6375) ;  /* 0x000000000f0c7348 */ /* 0x003fea0003c00000 */
[----:B------:R-:W-:Y:S02]  /*25fa0*/  ELECT P6, UR62, PT ;  /* 0x00000000003e782f */ /* 0x000fe400038c0000 */
[----:B------:R-:W-:Y:S01]  /*25fb0*/  MOV R14, UR62 ;  /* 0x0000003e000e7c02 */ /* 0x000fe20008000f00 */
[----:B01----:R-:W-:Y:S10]  /*25fc0*/  ENDCOLLECTIVE ;  /* 0x000000000000791b */ /* 0x003ff40003800000 */
.L_x_6375:
[----:B------:R-:W-:Y:S05]  /*25fd0*/  BSYNC B0 ;  /* 0x0000000000007941 */ /* 0x000fea0003800000 */
.L_x_6374:
[----:B------:R-:W-:Y:S05]  /*25fe0*/  BRA `(.L_x_6376) ;  /* 0xffffffe0009c7947 */ /* 0x000fea000383ffff */
.L_x_6280:
[----:B0-----:R0:W1:Y:S02]  /*25ff0*/  SYNCS.PHASECHK.TRANS64.TRYWAIT P0, [R6+URZ], R5 ;  /* 0x00000005060075a7 */ /* 0x001064000800017f */
[----:B-1----:R-:W-:Y:S05]  /*26000*/  @!P0 NANOSLEEP.SYNCS 0x989680 ;  /* 0x009896800000895d */ /* 0x002fea0003900000 */
[----:B------:R-:W1:Y:S02]  /*26010*/  @!P0 SYNCS.PHASECHK.TRANS64 P0, [R6+URZ], R5 ;  /* 0x00000005060085a7 */ /* 0x000e64000800007f */
[----:B-1----:R-:W-:Y:S05]  /*26020*/  @!P0 BRA `(.L_x_6280) ;  /* 0xfffffffc00f08947 */ /* 0x002fea000383ffff */
[----:B------:R-:W-:Y:S05]  /*26030*/  BRA `(.L_x_6377) ;  /* 0xffffffe000d87947 */ /* 0x000fea000383ffff */
.L_x_6281:
[----:B-1----:R1:W2:Y:S02]  /*26040*/  SYNCS.PHASECHK.TRANS64.TRYWAIT P0, [R7+URZ], R2 ;  /* 0x00000002070075a7 */ /* 0x0022a4000800017f */
[----:B--2---:R-:W-:Y:S05]  /*26050*/  @!P0 NANOSLEEP.SYNCS 0x989680 ;  /* 0x009896800000895d */ /* 0x004fea0003900000 */
[----:B------:R-:W2:Y:S02]  /*26060*/  @!P0 SYNCS.PHASECHK.TRANS64 P0, [R7+URZ], R2 ;  /* 0x00000002070085a7 */ /* 0x000ea4000800007f */
[----:B--2---:R-:W-:Y:S05]  /*26070*/  @!P0 BRA `(.L_x_6281) ;  /* 0xfffffffc00f08947 */ /* 0x004fea000383ffff */
[----:B------:R-:W-:Y:S05]  /*26080*/  BRA `(.L_x_6378) ;  /* 0xffffffe000cc7947 */ /* 0x000fea000383ffff */
.L_x_6283:
[----:B--2---:R2:W3:Y:S02]  /*26090*/  SYNCS.PHASECHK.TRANS64.TRYWAIT P0, [R4+URZ], R5 ;  /* 0x00000005040075a7 */ /* 0x0044e4000800017f */
[----:B---3--:R-:W-:Y:S05]  /*260a0*/  @!P0 NANOSLEEP.SYNCS 0x989680 ;  /* 0x009896800000895d */ /* 0x008fea0003900000 */
[----:B------:R-:W3:Y:S02]  /*260b0*/  @!P0 SYNCS.PHASECHK.TRANS64 P0, [R4+URZ], R5 ;  /* 0x00000005040085a7 */ /* 0x000ee4000800007f */
[----:B---3--:R-:W-:Y:S05]  /*260c0*/  @!P0 BRA `(.L_x_6283) ;  /* 0xfffffffc00f08947 */ /* 0x008fea000383ffff */
[----:B------:R-:W-:Y:S05]  /*260d0*/  BRA `(.L_x_6379) ;  /* 0xffffffe000d47947 */ /* 0x000fea000383ffff */
.L_x_6380:
        /* <DEDUP_REMOVED lines=10> */
.L_x_12772:


//--------------------- .text._ZN7cutlass13device_kernelIN5flash11enable_sm90INS1_16FlashAttnFwdSm90INS1_25CollectiveMainloopFwdSm90ILi2EN4cute5tupleIJNS5_1CILi1EEES8_S8_EEENS6_IJNS7_ILi128EEESA_SA_EEELi128ENS_10bfloat16_tEfNS_4arch4Sm90ELb0ELb1ELb0ELb0ELb0ELb0ELb0ELb1ELb1ELb0ELb0ELb0EEENS1_21CollectiveEpilogueFwdISB_S9_SC_SE_Li256ELb0ELb0ELb0ELb0EEENS1_30DynamicPersistentTileSchedulerILi256ELi32ELb0ELb0ELb1EEEEEEEEEvNT_6ParamsE --------------------------
	.section	.text._ZN7cutlass13device_kernelIN5flash11enable_sm90INS1_16FlashAttnFwdSm90INS1_25CollectiveMainloopFwdSm90ILi2EN4cute5tupleIJNS5_1CILi1EEES8_S8_EEENS6_IJNS7_ILi128EEESA_SA_EEELi128ENS_10bfloat16_tEfNS_4arch4Sm90ELb0ELb1ELb0ELb0ELb0ELb0ELb0ELb1ELb1ELb0ELb0ELb0EEENS1_21CollectiveEpilogueFwdISB_S9_SC_SE_Li256ELb0ELb0ELb0ELb0EEENS1_30DynamicPersistentTileSchedulerILi256ELi32ELb0ELb0ELb1EEEEEEEEEvNT_6ParamsE,"ax",@progbits
	.align	128
.text._ZN7cutlass13device_kernelIN5flash11enable_sm90INS1_16FlashAttnFwdSm90INS1_25CollectiveMainloopFwdSm90ILi2EN4cute5tupleIJNS5_1CILi1EEES8_S8_EEENS6_IJNS7_ILi128EEESA_SA_EEELi128ENS_10bfloat16_tEfNS_4arch4Sm90ELb0ELb1ELb0ELb0ELb0ELb0ELb0ELb1ELb1ELb0ELb0ELb0EEENS1_21CollectiveEpilogueFwdISB_S9_SC_SE_Li256ELb0ELb0ELb0ELb0EEENS1_30DynamicPersistentTileSchedulerILi256ELi32ELb0ELb0ELb1EEEEEEEEEvNT_6ParamsE:
        .type           _ZN7cutlass13device_kernelIN5flash11enable_sm90INS1_16FlashAttnFwdSm90INS1_25CollectiveMainloopFwdSm90ILi2EN4cute5tupleIJNS5_1CILi1EEES8_S8_EEENS6_IJNS7_ILi128EEESA_SA_EEELi128ENS_10bfloat16_tEfNS_4arch4Sm90ELb0ELb1ELb0ELb0ELb0ELb0ELb0ELb1ELb1ELb0ELb0ELb0EEENS1_21CollectiveEpilogueFwdISB_S9_SC_SE_Li256ELb0ELb0ELb0ELb0EEENS1_30DynamicPersistentTileSchedulerILi256ELi32ELb0ELb0ELb1EEEEEEEEEvNT_6ParamsE,@function
        .size           _ZN7cutlass13device_kernelIN5flash11enable_sm90INS1_16FlashAttnFwdSm90INS1_25CollectiveMainloopFwdSm90ILi2EN4cute5tupleIJNS5_1CILi1EEES8_S8_EEENS6_IJNS7_ILi128EEESA_SA_EEELi128ENS_10bfloat16_tEfNS_4arch4Sm90ELb0ELb1ELb0ELb0ELb0ELb0ELb0ELb1ELb1ELb0ELb0ELb0EEENS1_21CollectiveEpilogueFwdISB_S9_SC_SE_Li256ELb0ELb0ELb0ELb0EEENS1_30DynamicPersistentTileSchedulerILi256ELi32ELb0ELb0ELb1EEEEEEEEEvNT_6ParamsE,(.L_x_12773 - _ZN7cutlass13device_kernelIN5flash11enable_sm90INS1_16FlashAttnFwdSm90INS1_25CollectiveMainloopFwdSm90ILi2EN4cute5tupleIJNS5_1CILi1EEES8_S8_EEENS6_IJNS7_ILi128EEESA_SA_EEELi128ENS_10bfloat16_tEfNS_4arch4Sm90ELb0ELb1ELb0ELb0ELb0ELb0ELb0ELb1ELb1ELb0ELb0ELb0EEENS1_21CollectiveEpilogueFwdISB_S9_SC_SE_Li256ELb0ELb0ELb0ELb0EEENS1_30DynamicPersistentTileSchedulerILi256ELi32ELb0ELb0ELb1EEEEEEEEEvNT_6ParamsE)
        .other          _ZN7cutlass13device_kernelIN5flash11enable_sm90INS1_16FlashAttnFwdSm90INS1_25CollectiveMainloopFwdSm90ILi2EN4cute5tupleIJNS5_1CILi1EEES8_S8_EEENS6_IJNS7_ILi128EEESA_SA_EEELi128ENS_10bfloat16_tEfNS_4arch4Sm90ELb0ELb1ELb0ELb0ELb0ELb0ELb0ELb1ELb1ELb0ELb0ELb0EEENS1_21CollectiveEpilogueFwdISB_S9_SC_SE_Li256ELb0ELb0ELb0ELb0EEENS1_30DynamicPersistentTileSchedulerILi256ELi32ELb0ELb0ELb1EEEEEEEEEvNT_6ParamsE,@"STO_CUDA_ENTRY STV_DEFAULT"
_ZN7cutlass13device_kernelIN5flash11enable_sm90INS1_16FlashAttnFwdSm90INS1_25CollectiveMainloopFwdSm90ILi2EN4cute5tupleIJNS5_1CILi1EEES8_S8_EEENS6_IJNS7_ILi128EEESA_SA_EEELi128ENS_10bfloat16_tEfNS_4arch4Sm90ELb0ELb1ELb0ELb0ELb0ELb0ELb0ELb1ELb1ELb0ELb0ELb0EEENS1_21CollectiveEpilogueFwdISB_S9_SC_SE_Li256ELb0ELb0ELb0ELb0EEENS1_30DynamicPersistentTileSchedulerILi256ELi32ELb0ELb0ELb1EEEEEEEEEvNT_6ParamsE:
[----:B------:R-:W1:Y:S01]  /*0000*/  LDC R1, c[0x0][0x28] ;  /* 0x00000a00ff017b82 */ /* 0x000e620000000800 */
[----:B------:R-:W2:Y:S01]  /*0010*/  S2R R3, SR_TID.X ;  /* 0x0000000000037919 */ /* 0x000ea20000002100 */
[----:B------:R-:W-:Y:S01]  /*0020*/  ELECT P0, URZ, PT ;  /* 0x00000000003f782f */ /* 0x000fe20003800000 */
[----:B------:R-:W-:Y:S01]  /*0030*/  BSSY B0, `(.L_x_6381) ;  /* 0x0000014000007945 */ /* 0x000fe20003800000 */
[--C-:B--2---:R-:W-:Y:S02]  /*0040*/  SHF.R.U32.HI R0, RZ, 0x5, R3.reuse ;  /* 0x00000005ff007819 */ /* 0x104fe40000011603 */
[----:B------:R-:W-:-:S03]  /*0050*/  SHF.R.U32.HI R17, RZ, 0x7, R3 ;  /* 0x00000007ff117819 */ /* 0x000fc60000011603 */
[----:B------:R-:W2:Y:S02]  /*0060*/  SHFL.IDX PT, R2, R0, RZ, 0x1f ;  /* 0x00001fff00027589 */ /* 0x000ea400000e0000 */
[----:B--2---:R-:W-:-:S13]  /*0070*/  ISETP.EQ.AND P0, PT, R2, RZ, P0 ;  /* 0x000000ff0200720c */ /* 0x004fda0000702270 */
[----:B-1----:R-:W-:Y:S05]  /*0080*/  @!P0 BRA `(.L_x_6382) ;  /* 0x0000000000388947 */ /* 0x002fea0003800000 */
        /* <DEDUP_REMOVED lines=14> */
.L_x_6382:
[----:B------:R-:W-:Y:S05]  /*0170*/  BSYNC B0 ;  /* 0x0000000000007941 */ /* 0x000fea0003800000 */
.L_x_6381:
        /* <DEDUP_REMOVED lines=37> */
.L_x_6383:
        /* <DEDUP_REMOVED lines=22> */
.L_x_6384:
        /* <DEDUP_REMOVED lines=18> */
.L_x_6385:
        /* <DEDUP_REMOVED lines=22> */
.L_x_6386:
        /* <DEDUP_REMOVED lines=22> */
.L_x_6387:
[----:B------:R-:W-:Y:S01]  /*0910*/  PLOP3.LUT P0, PT, PT, PT, UP0, 0x80, 0x0 ;  /* 0x000000000000781c */ /* 0x000fe20003f0f008 */
[----:B------:R-:W-:Y:S01]  /*0920*/  UMOV UR38, 0x1 ;  /* 0x0000000100267882 */ /* 0x000fe20000000000 */
[----:B------:R-:W-:Y:S01]  /*0930*/  NOP ;  /* 0x0000000000007918 */ /* 0x000fe20000000000 */
[----:B------:R-:W-:Y:S01]  /*0940*/  USEL UR38, UR38, 0x2, !UP0 ;  /* 0x0000000226267887 */ /* 0x000fe2000c000000 */
[----:B------:R-:W-:Y:S01]  /*0950*/  ULDC.64 UR50, c[0x0][0x208] ;  /* 0x0000820000327ab9 */ /* 0x000fe20000000a00 */
[----:B-123--:R-:W-:Y:S08]  /*0960*/  BAR.SYNC.DEFER_BLOCKING 0x0 ;  /* 0x0000000000007b1d */ /* 0x00eff00000010000 */
[----:B------:R-:W-:Y:S05]  /*0970*/  @!P0 BRA `(.L_x_6388) ;  /* 0x000000dc00e88947 */ /* 0x000fea0003800000 */
.L_x_6389:
[----:B------:R-:W-:-:S08]  /*0980*/  NOP ;  /* 0x0000000000007918 */ /* 0x000fd00000000000 */
[----:B------:R-:W1:Y:S02]  /*0990*/  USETMAXREG.TRY_ALLOC.CTAPOOL UP0, 0xf0 ;  /* 0x000000f0000079c8 */ /* 0x000e640008000600 */
[----:B-1----:R-:W-:-:S13]  /*09a0*/  PLOP3.LUT P0, PT, PT, PT, UP0, 0x80, 0x0 ;  /* 0x000000000000781c */ /* 0x002fda0003f0f008 */
[----:B------:R-:W-:Y:S05]  /*09b0*/  @!P0 BRA `(.L_x_6389) ;  /* 0xfffffffc00f08947 */ /* 0x000fea000383ffff */
[----:B------:R-:W1:Y:S01]  /*09c0*/  S2R R2, SR_TID.X ;  /* 0x0000000000027919 */ /* 0x000e620000002100 */
[----:B------:R-:W2:Y:S08]  /*09d0*/  S2UR UR7, SR_CTAID.X ;  /* 0x00000000000779c3 */ /* 0x000eb00000002500 */
[----:B------:R-:W-:Y:S08]  /*09e0*/  BAR.ARV 0x4, 0x120 ;  /* 0x0104800000007b1d */ /* 0x000ff00000002000 */
[----:B------:R-:W-:Y:S06]  /*09f0*/  BAR.ARV 0x8, 0x120 ;  /* 0x0204800000007b1d */ /* 0x000fec0000002000 */
[----:B-1----:R-:W-:-:S04]  /*0a00*/  LOP3.LUT R0, R2, 0xffffff80, RZ, 0xc0, !PT ;  /* 0xffffff8002007812 */ /* 0x002fc800078ec0ff */
[----:B------:R-:W-:Y:S02]  /*0a10*/  ISETP.NE.AND P0, PT, R0, 0x80, PT ;  /* 0x000000800000780c */ /* 0x000fe40003f05270 */
[----:B------:R-:W2:Y:S11]  /*0a20*/  LDC R0, c[0x0][0xda8] ;  /* 0x00036a00ff007b82 */ /* 0x000eb60000000800 */
[----:B------:R-:W-:Y:S06]  /*0a30*/  @!P0 BAR.ARV 0x9, 0x100 ;  /* 0x0244000000008b1d */ /* 0x000fec0000002000 */
[----:B--2---:R-:W-:-:S13]  /*0a40*/  ISETP.LE.AND P0, PT, R0, UR7, PT ;  /* 0x0000000700007c0c */ /* 0x004fda000bf03270 */
[----:B------:R-:W-:Y:S05]  /*0a50*/  @P0 EXIT ;  /* 0x000000000000094d */ /* 0x000fea0003800000 */
[----:B------:R-:W-:Y:S01]  /*0a60*/  VIADD R190, R2, 0xffffff80 ;  /* 0xffffff8002be7836 */ /* 0x000fe20000000000 */
[----:B------:R-:W1:Y:S01]  /*0a70*/  S2UR UR4, SR_CgaCtaId ;  /* 0x00000000000479c3 */ /* 0x000e620000008800 */
[----:B------:R-:W-:Y:S01]  /*0a80*/  UMOV UR39, 0x400 ;  /* 0x0000040000277882 */ /* 0x000fe20000000000 */
[----:B------:R-:W-:Y:S02]  /*0a90*/  ULOP3.LUT UR47, UR38, 0x1, URZ, 0xfc, !UPT ;  /* 0x00000001262f7892 */ /* 0x000fe4000f8efc3f */
[----:B------:R-:W-:Y:S01]  /*0aa0*/  SHF.R.S32.HI R3, RZ, 0x1f, R190 ;  /* 0x0000001fff037819 */ /* 0x000fe200000114be */
[----:B------:R-:W-:Y:S01]  /*0ab0*/  ULDC.64 UR52, c[0x0][0x198] ;  /* 0x0000660000347ab9 */ /* 0x000fe20000000a00 */
[----:B------:R-:W-:Y:S01]  /*0ac0*/  UMOV UR46, URZ ;  /* 0x0000003f002e7c82 */ /* 0x000fe20008000000 */
[----:B------:R-:W-:Y:S01]  /*0ad0*/  UMOV UR36, URZ ;  /* 0x0000003f00247c82 */ /* 0x000fe20008000000 */
[CC--:B------:R-:W-:Y:S01]  /*0ae0*/  LEA.HI R0, R3.reuse, R190.reuse, RZ, 0x4 ;  /* 0x000000be03007211 */ /* 0x0c0fe200078f20ff */
[----:B------:R-:W2:Y:S01]  /*0af0*/  S2UR UR6, SR_SWINHI ;  /* 0x00000000000679c3 */ /* 0x000ea20000002f00 */
[----:B------:R-:W-:Y:S01]  /*0b00*/  LEA.HI R5, R3, R190, RZ, 0x7 ;  /* 0x000000be03057211 */ /* 0x000fe200078f38ff */
[----:B------:R-:W-:Y:S01]  /*0b10*/  UMOV UR37, URZ ;  /* 0x0000003f00257c82 */ /* 0x000fe20008000000 */
[----:B------:R-:W-:-:S02]  /*0b20*/  SHF.R.S32.HI R7, RZ, 0x4, R0 ;  /* 0x00000004ff077819 */ /* 0x000fc40000011400 */
[----:B------:R-:W-:Y:S02]  /*0b30*/  LOP3.LUT R9, R5, 0xffffff80, RZ, 0xc0, !PT ;  /* 0xffffff8005097812 */ /* 0x000fe400078ec0ff */
[----:B------:R-:W-:Y:S02]  /*0b40*/  LEA.HI R2, R0, R7, RZ, 0x1 ;  /* 0x0000000700027211 */ /* 0x000fe400078f08ff */
[----:B------:R-:W-:Y:S01]  /*0b50*/  LEA.HI R189, R3, R190, RZ, 0x5 ;  /* 0x000000be03bd7211 */ /* 0x000fe200078f28ff */
[----:B------:R-:W-:Y:S01]  /*0b60*/  IMAD.IADD R186, R190, 0x1, -R9 ;  /* 0x00000001beba7824 */ /* 0x000fe200078e0a09 */
[----:B------:R-:W-:Y:S02]  /*0b70*/  LOP3.LUT R2, R2, 0x1ffffffe, RZ, 0xc0, !PT ;  /* 0x1ffffffe02027812 */ /* 0x000fe400078ec0ff */
[----:B------:R-:W-:Y:S02]  /*0b80*/  SHF.R.S32.HI R189, RZ, 0x5, R189 ;  /* 0x00000005ffbd7819 */ /* 0x000fe400000114bd */
[----:B------:R-:W-:Y:S01]  /*0b90*/  SHF.R.S32.HI R9, RZ, 0x1f, R186 ;  /* 0x0000001fff097819 */ /* 0x000fe200000114ba */
[----:B------:R-:W-:Y:S01]  /*0ba0*/  IMAD.IADD R2, R7, 0x1, -R2 ;  /* 0x0000000107027824 */ /* 0x000fe200078e0a02 */
[----:B------:R-:W-:Y:S01]  /*0bb0*/  LOP3.LUT R7, R0, 0x3fffff0, RZ, 0xc0, !PT ;  /* 0x03fffff000077812 */ /* 0x000fe200078ec0ff */
[----:B-1----:R-:W-:Y:S01]  /*0bc0*/  ULEA UR39, UR4, UR39, 0x18 ;  /* 0x0000002704277291 */ /* 0x002fe2000f8ec03f */
[----:B------:R-:W-:-:S02]  /*0bd0*/  LEA.HI R4, R9, R186, RZ, 0x2 ;  /* 0x000000ba09047211 */ /* 0x000fc400078f10ff */
[----:B------:R-:W-:Y:S01]  /*0be0*/  SHF.R.S32.HI R188, RZ, 0x7, R5 ;  /* 0x00000007ffbc7819 */ /* 0x000fe20000011405 */
[----:B------:R-:W-:Y:S01]  /*0bf0*/  IMAD.IADD R0, R190, 0x1, -R7 ;  /* 0x00000001be007824 */ /* 0x000fe200078e0a07 */
[--C-:B------:R-:W-:Y:S02]  /*0c00*/  SHF.R.S32.HI R6, RZ, 0x2, R4.reuse ;  /* 0x00000002ff067819 */ /* 0x100fe40000011404 */
[----:B------:R-:W-:Y:S01]  /*0c10*/  SHF.R.S32.HI R7, RZ, 0x1f, R4 ;  /* 0x0000001fff077819 */ /* 0x000fe20000011404 */
[----:B------:R-:W-:Y:S01]  /*0c20*/  IMAD R11, R189, 0x10, R0 ;  /* 0x00000010bd0b7824 */ /* 0x000fe200078e0200 */
[----:B------:R-:W-:Y:S01]  /*0c30*/  LEA.HI R9, R9, R186, RZ, 0x5 ;  /* 0x000000ba09097211 */ /* 0x000fe200078f28ff */
[----:B------:R-:W-:Y:S01]  /*0c40*/  UMOV UR4, UR39 ;  /* 0x0000002700047c82 */ /* 0x000fe20008000000 */
[----:B--2---:R-:W-:Y:S01]  /*0c50*/  UMOV UR5, UR6 ;  /* 0x0000000600057c82 */ /* 0x004fe20008000000 */
[----:B------:R-:W-:Y:S01]  /*0c60*/  LEA.HI R7, R7, R6, RZ, 0x3 ;  /* 0x0000000607077211 */ /* 0x000fe200078f18ff */
[----:B------:R-:W-:Y:S01]  /*0c70*/  IMAD R2, R11, 0x8, R2 ;  /* 0x000000080b027824 */ /* 0x000fe200078e0202 */
[----:B------:R-:W-:Y:S01]  /*0c80*/  LEA.HI R5, R5, R188, RZ, 0x1 ;  /* 0x000000bc05057211 */ /* 0x000fe200078f08ff */
[----:B------:R-:W-:Y:S01]  /*0c90*/  IMAD.U32 R18, RZ, RZ, UR4 ;  /* 0x00000004ff127e24 */ /* 0x000fe2000f8e00ff */
[----:B------:R-:W-:Y:S01]  /*0ca0*/  LOP3.LUT R7, R7, 0xfffffff8, RZ, 0xc0, !PT ;  /* 0xfffffff807077812 */ /* 0x000fe200078ec0ff */
[----:B------:R-:W-:Y:S01]  /*0cb0*/  IMAD.U32 R19, RZ, RZ, UR5 ;  /* 0x00000005ff137e24 */ /* 0x000fe2000f8e00ff */
[----:B------:R-:W-:Y:S01]  /*0cc0*/  SHF.R.S32.HI R9, RZ, 0x5, R9 ;  /* 0x00000005ff097819 */ /* 0x000fe20000011409 */
[----:B------:R-:W-:Y:S01]  /*0cd0*/  UMOV UR4, UR7 ;  /* 0x0000000700047c82 */ /* 0x000fe20008000000 */
[----:B------:R-:W-:Y:S01]  /*0ce0*/  LEA.HI R3, R3, R190, RZ, 0x3 ;  /* 0x000000be03037211 */ /* 0x000fe200078f18ff */
[----:B------:R-:W-:Y:S01]  /*0cf0*/  IMAD.IADD R6, R6, 0x1, -R7 ;  /* 0x0000000106067824 */ /* 0x000fe200078e0a07 */
[----:B------:R-:W-:Y:S01]  /*0d00*/  LOP3.LUT R7, R5, 0x3fffffe, RZ, 0xc0, !PT ;  /* 0x03fffffe05077812 */ /* 0x000fe200078ec0ff */
[----:B------:R-:W-:Y:S01]  /*0d10*/  IMAD.SHL.U32 R5, R2, 0x8, RZ ;  /* 0x0000000802057824 */ /* 0x000fe200078e00ff */
[----:B------:R-:W-:Y:S01]  /*0d20*/  SHF.R.S32.HI R184, RZ, 0x3, R3 ;  /* 0x00000003ffb87819 */ /* 0x000fe20000011403 */
[----:B------:R-:W-:-:S02]  /*0d30*/  IMAD R6, R9, 0x10, R6 ;  /* 0x0000001009067824 */ /* 0x000fc400078e0206 */
[----:B------:R-:W-:Y:S02]  /*0d40*/  IMAD.IADD R7, R188, 0x1, -R7 ;  /* 0x00000001bc077824 */ /* 0x000fe400078e0a07 */
[----:B------:R-:W-:Y:S01]  /*0d50*/  IMAD.WIDE R18, R5, 0x2, R18 ;  /* 0x0000000205127825 */ /* 0x000fe200078e0212 */
[----:B------:R-:W-:-:S03]  /*0d60*/  LOP3.LUT R5, R3, 0x1ffffff8, RZ, 0xc0, !PT ;  /* 0x1ffffff803057812 */ /* 0x000fc600078ec0ff */
[----:B------:R-:W-:Y:S01]  /*0d70*/  IMAD R187, R7, 0x40, R6 ;  /* 0x0000004007bb7824 */ /* 0x000fe200078e0206 */
[----:B------:R-:W-:Y:S01]  /*0d80*/  LOP3.LUT R7, R4, 0x7ffffffc, RZ, 0xc0, !PT ;  /* 0x7ffffffc04077812 */ /* 0x000fe200078ec0ff */
[----:B------:R-:W-:-:S04]  /*0d90*/  IMAD.IADD R5, R190, 0x1, -R5 ;  /* 0x00000001be057824 */ /* 0x000fc800078e0a05 */
[----:B------:R-:W-:Y:S02]  /*0da0*/  IMAD.SHL.U32 R22, R5, 0x8, RZ ;  /* 0x0000000805167824 */ /* 0x000fe400078e00ff */
[----:B------:R-:W-:-:S07]  /*0db0*/  IMAD.IADD R16, R186, 0x1, -R7 ;  /* 0x00000001ba107824 */ /* 0x000fce00078e0a07 */
.L_x_6482:
        /* <DEDUP_REMOVED lines=20> */
.L_x_6390:
[----:B------:R-:W-:Y:S01]  /*0f00*/  ULDC UR6, c[0x0][0xdc4] ;  /* 0x0003710000067ab9 */ /* 0x000fe20000000800 */
[----:B------:R-:W-:Y:S01]  /*0f10*/  UMOV UR48, UR7 ;  /* 0x0000000700307c82 */ /* 0x000fe20008000000 */
[----:B------:R-:W-:-:S11]  /*0f20*/  UISETP.NE.AND UP0, UPT, UR6, 0x1, UPT ;  /* 0x000000010600788c */ /* 0x000fd6000bf05270 */
[----:B------:R-:W-:Y:S02]  /*0f30*/  @UP0 ULDC.64 UR10, c[0x0][0xdc8] ;  /* 0x00037200000a0ab9 */ /* 0x000fe40000000a00 */
[----:B------:R-:W-:-:S04]  /*0f40*/  UIMAD.WIDE.U32 UR4, UR7, UR10, URZ ;  /* 0x0000000a070472a5 */ /* 0x000fc8000f8e003f */
[----:B------:R-:W-:-:S04]  /*0f50*/  @UP0 USHF.R.U32.HI UR48, URZ, UR11, UR5 ;  /* 0x0000000b3f300299 */ /* 0x000fc80008011605 */
[----:B------:R-:W-:-:S12]  /*0f60*/  UIMAD UR4, UR48, UR6, URZ ;  /* 0x00000006300472a4 */ /* 0x000fd8000f8e023f */
.L_x_6391:
[----:B------:R-:W-:Y:S01]  /*0f70*/  UIADD3 UR6, UR7, -UR4, URZ ;  /* 0x8000000407067290 */ /* 0x000fe2000fffe03f */
[----:B------:R-:W-:Y:S01]  /*0f80*/  ULDC UR43, c[0x0][0xdb8] ;  /* 0x00036e00002b7ab9 */ /* 0x000fe20000000800 */
[----:B------:R-:W-:Y:S02]  /*0f90*/  ULOP3.LUT UR7, URZ, UR48, URZ, 0x33, !UPT ;  /* 0x000000303f077292 */ /* 0x000fe4000f8e333f */
[----:B------:R-:W-:Y:S01]  /*0fa0*/  UISETP.NE.AND UP1, UPT, UR43, 0x1, UPT ;  /* 0x000000012b00788c */ /* 0x000fe2000bf25270 */
[----:B------:R-:W-:Y:S01]  /*0fb0*/  ULDC.64 UR12, c[0x0][0x3f8] ;  /* 0x0000fe00000c7ab9 */ /* 0x000fe20000000a00 */
[----:B------:R-:W-:Y:S01]  /*0fc0*/  ULDC UR42, c[0x0][0xdac] ;  /* 0x00036b00002a7ab9 */ /* 0x000fe20000000800 */
[----:B------:R-:W-:Y:S02]  /*0fd0*/  UISETP.NE.U32.AND UP0, UPT, UR12, URZ, UPT ;  /* 0x0000003f0c00728c */ /* 0x000fe4000bf05070 */
[----:B------:R-:W-:Y:S01]  /*0fe0*/  UIADD3 UR42, UR7, UR42, URZ ;  /* 0x0000002a072a7290 */ /* 0x000fe2000fffe03f */
[----:B------:R-:W-:Y:S01]  /*0ff0*/  ULDC.64 UR4, c[0x0][0x9e0] ;  /* 0x0002780000047ab9 */ /* 0x000fe20000000a00 */
[----:B------:R-:W-:Y:S01]  /*1000*/  ULDC UR11, c[0x0][0xdc4] ;  /* 0x00037100000b7ab9 */ /* 0x000fe20000000800 */
[----:B------:R-:W-:-:S02]  /*1010*/  UISETP.NE.AND.EX UP0, UPT, UR13, URZ, UPT, UP0 ;  /* 0x0000003f0d00728c */ /* 0x000fc4000bf05300 */
[----:B------:R-:W-:Y:S02]  /*1020*/  UISETP.GE.AND UP2, UPT, UR5, 0x1, UPT ;  /* 0x000000010500788c */ /* 0x000fe4000bf46270 */
[----:B------:R-:W-:Y:S01]  /*1030*/  USHF.L.U32 UR42, UR42, 0x7, URZ ;  /* 0x000000072a2a7899 */ /* 0x000fe2000800063f */
[----:B------:R-:W-:Y:S01]  /*1040*/  ULDC UR45, c[0x0][0x404] ;  /* 0x00010100002d7ab9 */ /* 0x000fe20000000800 */
[----:B------:R-:W-:Y:S01]  /*1050*/  ULDC UR9, c[0x0][0x288] ;  /* 0x0000a20000097ab9 */ /* 0x000fe20000000800 */
[----:B------:R-:W-:Y:S01]  /*1060*/  UIMAD UR8, UR8, UR11, UR6 ;  /* 0x0000000b080872a4 */ /* 0x000fe2000f8e0206 */
[----:B------:R-:W-:Y:S01]  /*1070*/  PLOP3.LUT P1, PT, PT, PT, UP2, 0x80, 0x0 ;  /* 0x000000000000781c */ /* 0x000fe20003f2f028 */
[----:B------:R-:W-:Y:S01]  /*1080*/  USEL UR45, UR45, 0x1, UP0 ;  /* 0x000000012d2d7887 */ /* 0x000fe20008000000 */
[----:B------:R-:W-:Y:S01]  /*1090*/  @UP1 ULDC UR6, c[0x0][0xdbc] ;  /* 0x00036f0000061ab9 */ /* 0x000fe20000000800 */
[----:B------:R-:W-:Y:S01]  /*10a0*/  UIADD3 UR54, UR42, 0x80, -UR9 ;  /* 0x000000802a367890 */ /* 0x000fe2000fffe809 */
[----:B------:R-:W-:Y:S01]  /*10b0*/  ULDC UR10, c[0x0][0x2e0] ;  /* 0x0000b800000a7ab9 */ /* 0x000fe20000000800 */
[----:B------:R-:W-:Y:S01]  /*10c0*/  UIMAD.WIDE.U32 UR6, UR8, UR6, URZ ;  /* 0x00000006080672a5 */ /* 0x000fe2000f8e003f */
[----:B------:R-:W-:Y:S01]  /*10d0*/  @UP1 ULDC UR11, c[0x0][0xdc0] ;  /* 0x00037000000b1ab9 */ /* 0x000fe20000000800 */
[----:B------:R-:W-:Y:S01]  /*10e0*/  UIMAD UR54, UR45, UR10, UR54 ;  /* 0x0000000a2d3672a4 */ /* 0x000fe2000f8e0236 */
[----:B------:R-:W-:Y:S01]  /*10f0*/  UMOV UR44, UR8 ;  /* 0x00000008002c7c82 */ /* 0x000fe20008000000 */
[----:B------:R-:W-:-:S02]  /*1100*/  @UP1 USHF.R.U32.HI UR44, URZ, UR11, UR7 ;  /* 0x0000000b3f2c1299 */ /* 0x000fc40008011607 */
[----:B------:R-:W-:Y:S02]  /*1110*/  UIADD3 UR4, UR54, UR4, URZ ;  /* 0x0000000436047290 */ /* 0x000fe4000fffe03f */
        /* <DEDUP_REMOVED lines=14> */
.L_x_6393:
[----:B------:R-:W-:-:S11]  /*1200*/  UISETP.NE.AND UP0, UPT, UR5, 0x1, UPT ;  /* 0x000000010500788c */ /* 0x000fd6000bf05270 */
[----:B------:R-:W-:Y:S02]  /*1210*/  @UP0 ULDC.64 UR12, c[0x0][0x9e8] ;  /* 0x00027a00000c0ab9 */ /* 0x000fe40000000a00 */
[----:B------:R-:W-:-:S04]  /*1220*/  UIMAD.WIDE.U32 UR6, UR4, UR12, URZ ;  /* 0x0000000c040672a5 */ /* 0x000fc8000f8e003f */
[----:B------:R-:W-:-:S12]  /*1230*/  @UP0 USHF.R.U32.HI UR4, URZ, UR13, UR7 ;  /* 0x0000000d3f040299 */ /* 0x000fd80008011607 */
.L_x_6394:
[----:B------:R-:W-:-:S06]  /*1240*/  UIMAD UR4, UR4, UR5, UR5 ;  /* 0x00000005040472a4 */ /* 0x000fcc000f8e0205 */
[----:B------:R-:W-:-:S07]  /*1250*/  VIMNMX R0, R0, UR4, PT ;  /* 0x0000000400007c48 */ /* 0x000fce000bfe0100 */
.L_x_6392:
        /* <DEDUP_REMOVED lines=25> */
.L_x_6396:
[----:B------:R-:W-:-:S11]  /*13f0*/  UISETP.NE.AND UP0, UPT, UR5, 0x1, UPT ;  /* 0x000000010500788c */ /* 0x000fd6000bf05270 */
[----:B------:R-:W-:Y:S02]  /*1400*/  @UP0 ULDC.64 UR10, c[0x0][0x9e8] ;  /* 0x00027a00000a0ab9 */ /* 0x000fe40000000a00 */
[----:B------:R-:W-:-:S04]  /*1410*/  UIMAD.WIDE.U32 UR6, UR4, UR10, URZ ;  /* 0x0000000a040672a5 */ /* 0x000fc8000f8e003f */
[----:B------:R-:W-:-:S12]  /*1420*/  @UP0 USHF.R.U32.HI UR4, URZ, UR11, UR7 ;  /* 0x0000000b3f040299 */ /* 0x000fd80008011607 */
.L_x_6397:
[----:B------:R-:W-:-:S04]  /*1430*/  UIMAD UR4, UR4, UR5, URZ ;  /* 0x00000005040472a4 */ /* 0x000fc8000f8e023f */
[----:B------:R-:W-:-:S04]  /*1440*/  UISETP.LT.AND UP0, UPT, UR8, UR4, UPT ;  /* 0x000000040800728c */ /* 0x000fc8000bf01270 */
[----:B------:R-:W-:-:S12]  /*1450*/  USEL UR8, UR8, UR4, !UP0 ;  /* 0x0000000408087287 */ /* 0x000fd8000c000000 */
.L_x_6395:
[----:B------:R-:W-:Y:S01]  /*1460*/  USHF.R.S32.HI UR4, URZ, 0x1f, UR8 ;  /* 0x0000001f3f047899 */ /* 0x000fe20008011408 */
[----:B------:R-:W-:Y:S02]  /*1470*/  PLOP3.LUT P0, PT, PT, PT, PT, 0x80, 0x0 ;  /* 0x000000000000781c */ /* 0x000fe40003f0f070 */
[----:B------:R-:W-:Y:S02]  /*1480*/  CS2R R2, SRZ ;  /* 0x0000000000027805 */ /* 0x000fe4000001ff00 */
        /* <DEDUP_REMOVED lines=35> */
[----:B------:R-:W-:Y:S01]  /*16c0*/  CS2R R90, SRZ ;  /* 0x00000000005a7805 */ /* 0x000fe2000001ff00 */
[----:B------:R-:W-:Y:S02]  /*16d0*/  IMAD.MOV.U32 R9, RZ, RZ, RZ ;  /* 0x000000ffff097224 */ /* 0x000fe400078e00ff */
[----:B------:R-:W-:Y:S02]  /*16e0*/  IMAD.MOV.U32 R89, RZ, RZ, RZ ;  /* 0x000000ffff597224 */ /* 0x000fe400078e00ff */
        /* <DEDUP_REMOVED lines=30> */
.L_x_6399:
[----:B------:R-:W-:Y:S01]  /*18d0*/  ULEA.HI UR4, UR46, UR46, URZ, 0x1 ;  /* 0x0000002e2e047291 */ /* 0x000fe2000f8f083f */
[----:B------:R-:W-:-:S03]  /*18e0*/  IMAD.U32 R2, RZ, RZ, UR47 ;  /* 0x0000002fff027e24 */ /* 0x000fc6000f8e00ff */
[----:B------:R-:W-:Y:S02]  /*18f0*/  ULOP3.LUT UR4, UR4, 0xfffffffe, URZ, 0xc0, !UPT ;  /* 0xfffffffe04047892 */ /* 0x000fe4000f8ec03f */
[----:B------:R-:W-:Y:S02]  /*1900*/  ISETP.NE.AND P0, PT, R2, 0x3, PT ;  /* 0x000000030200780c */ /* 0x000fe40003f05270 */
[----:B------:R-:W-:-:S06]  /*1910*/  UIADD3 UR4, UR46, -UR4, URZ ;  /* 0x800000042e047290 */ /* 0x000fcc000fffe03f */
[----:B------:R-:W-:-:S05]  /*1920*/  IMAD.U32 R0, RZ, RZ, UR4 ;  /* 0x00000004ff007e24 */ /* 0x000fca000f8e00ff */
[----:B------:R-:W-:-:S04]  /*1930*/  SHF.L.U32 R0, R0, 0x1f, RZ ;  /* 0x0000001f00007819 */ /* 0x000fc800000006ff */
[----:B------:R-:W1:Y:S02]  /*1940*/  SYNCS.PHASECHK.TRANS64.TRYWAIT P1, [UR39+0x28800], R0 ;  /* 0x02880000ff0075a7 */ /* 0x000e640008020167 */
[----:B-1----:R-:W-:Y:S05]  /*1950*/  @!P1 BRA `(.L_x_6400) ;  /* 0x0000010000609947 */ /* 0x002fea0003800000 */
.L_x_6547:
[----:B------:R-:W-:Y:S05]  /*1960*/  @!P0 BRA `(.L_x_6401) ;  /* 0x0000000000048947 */ /* 0x000fea0003800000 */
[----:B------:R-:W-:Y:S01]  /*1970*/  BPT.TRAP 0x1 ;  /* 0x000000040000795c */ /* 0x000fe20000300000 */
.L_x_6401:
[----:B------:R-:W-:Y:S02]  /*1980*/  IMAD.U32 R7, RZ, RZ, UR37 ;  /* 0x00000025ff077e24 */ /* 0x000fe4000f8e00ff */
[----:B-1----:R-:W-:-:S03]  /*1990*/  IMAD.U32 R0, RZ, RZ, UR36 ;  /* 0x00000024ff007e24 */ /* 0x002fc6000f8e00ff */
[----:B------:R-:W-:Y:S02]  /*19a0*/  LEA R7, R7, UR39, 0x3 ;  /* 0x0000002707077c11 */ /* 0x000fe4000f8e18ff */
[----:B------:R-:W-:-:S04]  /*19b0*/  SHF.L.U32 R0, R0, 0x1f, RZ ;  /* 0x0000001f00007819 */ /* 0x000fc800000006ff */
[----:B------:R1:W2:Y:S01]  /*19c0*/  SYNCS.PHASECHK.TRANS64.TRYWAIT P2, [R7+URZ+0x28830], R0 ;  /* 0x02883000070075a7 */ /* 0x0002a2000804017f */
[----:B------:R-:W-:Y:S05]  /*19d0*/  @!P0 BRA `(.L_x_6402) ;  /* 0x0000000000048947 */ /* 0x000fea0003800000 */
[----:B------:R-:W-:Y:S01]  /*19e0*/  BPT.TRAP 0x1 ;  /* 0x000000040000795c */ /* 0x000fe20000300000 */
.L_x_6402:
[----:B------:R-:W3:Y:S02]  /*19f0*/  S2R R2, SR_TID.X ;  /* 0x0000000000027919 */ /* 0x000ee40000002100 */
[----:B---3--:R-:W-:Y:S01]  /*1a00*/  LOP3.LUT P1, RZ, R2, 0x7f, RZ, 0xc0, !PT ;  /* 0x0000007f02ff7812 */ /* 0x008fe2000782c0ff */
[----:B--2---:R-:W-:-:S12]  /*1a10*/  @P2 BRA `(.L_x_6403) ;  /* 0x0000000000082947 */ /* 0x004fd80003800000 */
[----:B------:R-:W2:Y:S02]  /*1a20*/  SYNCS.PHASECHK.TRANS64.TRYWAIT P2, [R7+URZ+0x28830], R0 ;  /* 0x02883000070075a7 */ /* 0x000ea4000804017f */
[----:B--2---:R-:W-:Y:S05]  /*1a30*/  @!P2 BRA `(.L_x_6404) ;  /* 0x000001000040a947 */ /* 0x004fea0003800000 */
.L_x_6403:
[----:B------:R-:W-:Y:S05]  /*1a40*/  WARPSYNC.ALL ;  /* 0x0000000000007948 */ /* 0x000fea0003800000 */
[----:B------:R-:W-:Y:S01]  /*1a50*/  UIADD3 UR4, UR39, 0x18400, URZ ;  /* 0x0001840027047890 */ /* 0x000fe2000fffe03f */
[----:B------:R-:W-:Y:S01]  /*1a60*/  WARPGROUP.ARRIVE ;  /* 0x00000000000079c5 */ /* 0x000fe20000000000 */
[----:B------:R-:W-:Y:S01]  /*1a70*/  ULOP3.LUT UR32, UR55, 0x10000, URZ, 0xfc, !UPT ;  /* 0x0001000037207892 */ /* 0x000fe2000f8efc3f */
[----:B------:R-:W3:Y:S01]  /*1a80*/  LDC R3, c[0x0][0x2e0] ;  /* 0x0000b800ff037b82 */ /* 0x000ee20000000800 */
[----:B------:R-:W-:Y:S01]  /*1a90*/  USHF.R.U32.HI UR4, URZ, 0x4, UR4 ;  /* 0x000000043f047899 */ /* 0x000fe20008011604 */
[----:B------:R-:W-:Y:S01]  /*1aa0*/  IMAD.MOV.U32 R5, RZ, RZ, -0x80 ;  /* 0xffffff80ff057424 */ /* 0x000fe200078e00ff */
[----:B------:R-:W-:Y:S01]  /*1ab0*/  UMOV UR33, 0x40000040 ;  /* 0x4000004000217882 */ /* 0x000fe20000000000 */
[----:B------:R-:W-:Y:S01]  /*1ac0*/  UMOV UR35, 0x40000040 ;  /* 0x4000004000237882 */ /* 0x000fe20000000000 */
[----:B------:R-:W-:Y:S01]  /*1ad0*/  ULOP3.LUT UR4, UR4, 0x3fff, URZ, 0xc0, !UPT ;  /* 0x00003fff04047892 */ /* 0x000fe2000f8ec03f */
[C---:B------:R-:W-:Y:S01]  /*1ae0*/  IMAD R12, R88.reuse, R5, 0x80 ;  /* 0x00000080580c7424 */ /* 0x040fe200078e0205 */
[----:B------:R-:W-:Y:S01]  /*1af0*/  UMOV UR5, 0x40000040 ;  /* 0x4000004000057882 */ /* 0x000fe20000000000 */
[----:B------:R-:W-:Y:S01]  /*1b00*/  UMOV UR7, 0x40000040 ;  /* 0x4000004000077882 */ /* 0x000fe20000000000 */
[----:B------:R-:W-:Y:S01]  /*1b10*/  ULOP3.LUT UR49, UR4, 0x10000, URZ, 0xfc, !UPT ;  /* 0x0001000004317892 */ /* 0x000fe2000f8efc3f */
[----:B------:R-:W4:Y:S01]  /*1b20*/  LDC.64 R10, c[0x0][0x9e0] ;  /* 0x00027800ff0a7b82 */ /* 0x000f220000000a00 */
[----:B------:R-:W-:Y:S01]  /*1b30*/  UIADD3 UR4, UR32, 0x2, URZ ;  /* 0x0000000220047890 */ /* 0x000fe2000fffe03f */
[----:B-12---:R-:W-:Y:S01]  /*1b40*/  @!P1 VIADD R0, R7, 0x28840 ;  /* 0x0002884007009836 */ /* 0x006fe20000000000 */
[----:B------:R-:W-:Y:S01]  /*1b50*/  ULEA UR34, UR37, UR49, 0xb ;  /* 0x0000003125227291 */ /* 0x000fe2000f8e583f */
[----:B------:R-:W-:Y:S01]  /*1b60*/  LEA R6, R88, 0xffffff80, 0x7 ;  /* 0xffffff8058067811 */ /* 0x000fe200078e38ff */
[----:B------:R-:W-:-:S02]  /*1b70*/  UIADD3 UR8, UR32, 0x4, URZ ;  /* 0x0000000420087890 */ /* 0x000fc4000fffe03f */
[----:B------:R-:W-:Y:S01]  /*1b80*/  UIADD3 UR6, UR34, 0x2, URZ ;  /* 0x0000000222067890 */ /* 0x000fe2000fffe03f */
[----:B------:R-:W1:Y:S01]  /*1b90*/  LDC R8, c[0x0][0x288] ;  /* 0x0000a200ff087b82 */ /* 0x000e620000000800 */
[----:B------:R-:W-:Y:S01]  /*1ba0*/  UIADD3 UR10, UR34, 0x4, URZ ;  /* 0x00000004220a7890 */ /* 0x000fe2000fffe03f */
[----:B------:R-:W-:Y:S01]  /*1bb0*/  @!P1 PRMT R0, RZ, 0x654, R0 ;  /* 0x00000654ff009816 */ /* 0x000fe20000000000 */
[----:B------:R-:W-:Y:S01]  /*1bc0*/  UMOV UR9, 0x40000040 ;  /* 0x4000004000097882 */ /* 0x000fe20000000000 */
[----:B------:R-:W-:Y:S01]  /*1bd0*/  HGMMA.64x128x16.F32.BF16 R24, gdesc[UR32], RZ, !UPT, gsb0 ;  /* 0x01e00000201879f0 */ /* 0x000fe2000c0018ff */
[----:B------:R-:W-:Y:S01]  /*1be0*/  UMOV UR11, 0x40000040 ;  /* 0x40000040000b7882 */ /* 0x000fe20000000000 */
[----:B------:R-:W-:Y:S01]  /*1bf0*/  UIADD3 UR12, UR32, 0x6, URZ ;  /* 0x00000006200c7890 */ /* 0x000fe2000fffe03f */
[----:B---3--:R-:W-:Y:S01]  /*1c00*/  IMAD R7, R3, UR45, R12 ;  /* 0x0000002d03077c24 */ /* 0x008fe2000f8e020c */
[----:B------:R-:W-:Y:S01]  /*1c10*/  UIADD3 UR14, UR34, 0x6, URZ ;  /* 0x00000006220e7890 */ /* 0x000fe2000fffe03f */
[----:B------:R-:W-:Y:S01]  /*1c20*/  UMOV UR13, 0x40000040 ;  /* 0x40000040000d7882 */ /* 0x000fe20000000000 */
[----:B------:R-:W-:Y:S01]  /*1c30*/  UMOV UR15, 0x40000040 ;  /* 0x40000040000f7882 */ /* 0x000fe20000000000 */
[----:B------:R-:W-:Y:S01]  /*1c40*/  UIADD3 UR16, UR32, 0x400, URZ ;  /* 0x0000040020107890 */ /* 0x000fe2000fffe03f */
[C---:B------:R-:W-:Y:S01]  /*1c50*/  IMAD R14, R16.reuse, -0x2, R7 ;  /* 0xfffffffe100e7824 */ /* 0x040fe200078e0207 */
[----:B------:R-:W-:Y:S01]  /*1c60*/  UIADD3 UR18, UR34, 0x400, URZ ;  /* 0x0000040022127890 */ /* 0x000fe2000fffe03f */
[----:B------:R-:W-:Y:S01]  /*1c70*/  UMOV UR17, 0x40000040 ;  /* 0x4000004000117882 */ /* 0x000fe20000000000 */
[----:B------:R-:W-:Y:S01]  /*1c80*/  UMOV UR19, 0x40000040 ;  /* 0x4000004000137882 */ /* 0x000fe20000000000 */
[----:B------:R-:W-:Y:S01]  /*1c90*/  UIADD3 UR20, UR32, 0x402, URZ ;  /* 0x0000040220147890 */ /* 0x000fe2000fffe03f */
[----:B----4-:R-:W-:Y:S01]  /*1ca0*/  ISETP.GE.AND P2, PT, R11, 0x1, PT ;  /* 0x000000010b00780c */ /* 0x010fe20003f46270 */
[----:B------:R-:W-:Y:S01]  /*1cb0*/  UIADD3 UR22, UR34, 0x402, URZ ;  /* 0x0000040222167890 */ /* 0x000fe2000fffe03f */
[----:B------:R-:W-:Y:S01]  /*1cc0*/  UMOV UR21, 0x40000040 ;  /* 0x4000004000157882 */ /* 0x000fe20000000000 */
[----:B------:R-:W-:Y:S01]  /*1cd0*/  UMOV UR23, 0x40000040 ;  /* 0x4000004000177882 */ /* 0x000fe20000000000 */
[----:B------:R-:W-:Y:S01]  /*1ce0*/  UIADD3 UR24, UR32, 0x404, URZ ;  /* 0x0000040420187890 */ /* 0x000fe2000fffe03f */
[----:B-1----:R-:W-:Y:S01]  /*1cf0*/  IADD3 R5, R7, 0x1, -R8 ;  /* 0x0000000107057810 */ /* 0x002fe20007ffe808 */
[----:B------:R-:W-:Y:S01]  /*1d00*/  UIADD3 UR26, UR34, 0x404, URZ ;  /* 0x00000404221a7890 */ /* 0x000fe2000fffe03f */
[----:B------:R-:W-:Y:S01]  /*1d10*/  UMOV UR25, 0x40000040 ;  /* 0x4000004000197882 */ /* 0x000fe20000000000 */
[----:B------:R-:W-:Y:S01]  /*1d20*/  UMOV UR27, 0x40000040 ;  /* 0x40000040001b7882 */ /* 0x000fe20000000000 */
[----:B------:R-:W-:Y:S01]  /*1d30*/  UIADD3 UR28, UR32, 0x406, URZ ;  /* 0x00000406201c7890 */ /* 0x000fe2000fffe03f */
[----:B------:R-:W-:Y:S01]  /*1d40*/  IMAD R9, R16, -0x2, R5 ;  /* 0xfffffffe10097824 */ /* 0x000fe200078e0205 */
[----:B------:R-:W-:Y:S01]  /*1d50*/  UIADD3 UR30, UR34, 0x406, URZ ;  /* 0x00000406221e7890 */ /* 0x000fe2000fffe03f */
[----:B------:R-:W-:Y:S01]  /*1d60*/  VIADD R5, R187, UR42 ;  /* 0x0000002abb057c36 */ /* 0x000fe20008000000 */
[----:B------:R-:W-:Y:S01]  /*1d70*/  UMOV UR29, 0x40000040 ;  /* 0x40000040001d7882 */ /* 0x000fe20000000000 */
[----:B------:R-:W-:Y:S01]  /*1d80*/  UMOV UR31, 0x40000040 ;  /* 0x40000040001f7882 */ /* 0x000fe20000000000 */
[----:B------:R-:W-:Y:S01]  /*1d90*/  ULDC UR56, c[0x0][0x9dc] ;  /* 0x0002770000387ab9 */ /* 0x000fe20000000800 */
[----:B------:R-:W-:Y:S01]  /*1da0*/  IMAD.IADD R89, R9, 0x1, R10 ;  /* 0x0000000109597824 */ /* 0x000fe200078e020a */
[----:B------:R-:W-:-:S02]  /*1db0*/  WARPGROUP.DEPBAR.LE gsb0, 0x0 ;  /* 0x00008000000079c5 */ /* 0x000fc40000010000 */
[----:B------:R-:W-:-:S06]  /*1dc0*/  WARPGROUP.ARRIVE ;  /* 0x00000000000079c5 */ /* 0x000fcc0000000000 */
[----:B------:R-:W-:Y:S01]  /*1dd0*/  HGMMA.64x128x16.F32.BF16 R24, gdesc[UR4], R24, gsb0 ;  /* 0x01e00000041879f0 */ /* 0x000fe20008001818 */
[----:B------:R-:W-:-:S06]  /*1de0*/  ULOP3.LUT UR6, URZ, UR56, URZ, 0x33, !UPT ;  /* 0x000000383f067292 */ /* 0x000fcc000f8e333f */
[----:B------:R-:W-:-:S04]  /*1df0*/  VIADD R20, R9, UR6 ;  /* 0x0000000609147c36 */ /* 0x000fc80008000000 */
[----:B------:R-:W-:Y:S01]  /*1e00*/  IMAD.IADD R2, R20, 0x1, R5 ;  /* 0x0000000114027824 */ /* 0x000fe200078e0205 */
[----:B------:R-:W-:Y:S02]  /*1e10*/  WARPGROUP.DEPBAR.LE gsb0, 0x0 ;  /* 0x00008000000079c5 */ /* 0x000fe40000010000 */
[----:B------:R-:W-:-:S06]  /*1e20*/  WARPGROUP.ARRIVE ;  /* 0x00000000000079c5 */ /* 0x000fcc0000000000 */
[----:B------:R-:W-:Y:S03]  /*1e30*/  HGMMA.64x128x16.F32.BF16 R24, gdesc[UR8], R24, gsb0 ;  /* 0x01e00000081879f0 */ /* 0x000fe60008001818 */
[----:B------:R-:W-:Y:S02]  /*1e40*/  WARPGROUP.DEPBAR.LE gsb0, 0x0 ;  /* 0x00008000000079c5 */ /* 0x000fe40000010000 */
[----:B------:R-:W-:-:S07]  /*1e50*/  WARPGROUP.ARRIVE ;  /* 0x00000000000079c5 */ /* 0x000fce0000000000 */
        /* <DEDUP_REMOVED lines=14> */
[----:B------:R1:W-:Y:S02]  /*1f40*/  @!P1 SYNCS.ARRIVE.TRANS64.RED.A1T0 RZ, [R0+URZ], RZ ;  /* 0x000000ff00ff99a7 */ /* 0x0003e4000810043f */
[----:B-1----:R-:W-:Y:S01]  /*1f50*/  VIADDMNMX R0, R5, R89, R14, PT ;  /* 0x0000005905007246 */ /* 0x002fe2000380010e */
[----:B------:R-:W-:Y:S06]  /*1f60*/  @!P2 BRA `(.L_x_6405) ;  /* 0x000000000054a947 */ /* 0x000fec0003800000 */
[----:B------:R-:W-:Y:S01]  /*1f70*/  IMAD R7, R3, UR45, R5 ;  /* 0x0000002d03077c24 */ /* 0x000fe2000f8e0205 */
[----:B------:R-:W-:Y:S03]  /*1f80*/  BSSY B0, `(.L_x_6406) ;  /* 0x000000f000007945 */ /* 0x000fe60003800000 */
[----:B------:R-:W-:-:S05]  /*1f90*/  IMAD.IADD R7, R7, 0x1, -R8 ;  /* 0x0000000107077824 */ /* 0x000fca00078e0a08 */
        /* <DEDUP_REMOVED lines=9> */
.L_x_6407:
[----:B------:R-:W-:-:S13]  /*2030*/  ISETP.NE.AND P3, PT, R11, 0x1, PT ;  /* 0x000000010b00780c */ /* 0x000fda0003f65270 */
[----:B------:R-:W1:Y:S02]  /*2040*/  @P3 LDC.64 R90, c[0x0][0x9e8] ;  /* 0x00027a00ff5a3b82 */ /* 0x000e640000000a00 */
[----:B-1----:R-:W-:-:S05]  /*2050*/  @P3 IMAD.HI.U32 R4, R7, R90, RZ ;  /* 0x0000005a07043227 */ /* 0x002fca00078e00ff */
[----:B------:R-:W-:-:S07]  /*2060*/  @P3 SHF.R.U32.HI R7, RZ, R91, R4 ;  /* 0x0000005bff073219 */ /* 0x000fce0000011604 */
.L_x_6408:
[----:B------:R-:W-:Y:S05]  /*2070*/  BSYNC B0 ;  /* 0x0000000000007941 */ /* 0x000fea0003800000 */
.L_x_6406:
[----:B------:R-:W-:-:S04]  /*2080*/  IMAD R7, R7, R11, -R6 ;  /* 0x0000000b07077224 */ /* 0x000fc800078e0a06 */
[----:B------:R-:W-:-:S05]  /*2090*/  IMAD R7, R16, -0x2, R7 ;  /* 0xfffffffe10077824 */ /* 0x000fca00078e0207 */
[----:B------:R-:W-:Y:S02]  /*20a0*/  VIMNMX R2, R2, R7, !PT ;  /* 0x0000000702027248 */ /* 0x000fe40007fe0100 */
[----:B------:R-:W-:-:S07]  /*20b0*/  VIADDMNMX R0, R7, R11, R0, PT ;  /* 0x0000000b07007246 */ /* 0x000fce0003800100 */
.L_x_6405:
[C---:B------:R-:W-:Y:S01]  /*20c0*/  ISETP.GE.AND P4, PT, R12.reuse, 0x9, PT ;  /* 0x000000090c00780c */ /* 0x040fe20003f86270 */
[----:B------:R-:W-:Y:S01]  /*20d0*/  VIADD R4, R5, 0x8 ;  /* 0x0000000805047836 */ /* 0x000fe20000000000 */
        /* <DEDUP_REMOVED lines=136> */
[----:B------:R-:W-:-:S02]  /*2960*/  P2R R91, PR, RZ, 0x40 ;  /* 0x00000040ff5b7803 */ /* 0x000fc40000000000 */
        /* <DEDUP_REMOVED lines=20> */
[----:B------:R-:W-:Y:S01]  /*2ab0*/  FSEL R85, R85, -INF , !P6 ;  /* 0xff80000055557808 */ /* 0x000fe20007000000 */
[----:B------:R-:W-:Y:S08]  /*2ac0*/  @!P2 BRA `(.L_x_6409) ;  /* 0x000000000054a947 */ /* 0x000ff00003800000 */
        /* <DEDUP_REMOVED lines=12> */
.L_x_6411:
[----:B------:R-:W-:-:S13]  /*2b90*/  ISETP.NE.AND P6, PT, R11, 0x1, PT ;  /* 0x000000010b00780c */ /* 0x000fda0003fc5270 */
[----:B------:R-:W1:Y:S02]  /*2ba0*/  @P6 LDC.64 R36, c[0x0][0x9e8] ;  /* 0x00027a00ff246b82 */ /* 0x000e640000000a00 */
[----:B-1----:R-:W-:-:S05]  /*2bb0*/  @P6 IMAD.HI.U32 R0, R33, R36, RZ ;  /* 0x0000002421006227 */ /* 0x002fca00078e00ff */
[----:B------:R-:W-:-:S07]  /*2bc0*/  @P6 SHF.R.U32.HI R33, RZ, R37, R0 ;  /* 0x00000025ff216219 */ /* 0x000fce0000011600 */
.L_x_6412:
[----:B------:R-:W-:Y:S05]  /*2bd0*/  BSYNC B0 ;  /* 0x0000000000007941 */ /* 0x000fea0003800000 */
.L_x_6410:
[----:B------:R-:W-:-:S04]  /*2be0*/  IMAD R33, R33, R11, -R6 ;  /* 0x0000000b21217224 */ /* 0x000fc800078e0a06 */
[----:B------:R-:W-:-:S05]  /*2bf0*/  IMAD R33, R16, -0x2, R33 ;  /* 0xfffffffe10217824 */ /* 0x000fca00078e0221 */
[----:B------:R-:W-:Y:S02]  /*2c00*/  VIMNMX R12, R12, R33, !PT ;  /* 0x000000210c0c7248 */ /* 0x000fe40007fe0100 */
[----:B------:R-:W-:-:S07]  /*2c10*/  VIADDMNMX R2, R33, R11, R2, PT ;  /* 0x0000000b21027246 */ /* 0x000fce0003800102 */
.L_x_6409:
[----:B------:R-:W-:Y:S01]  /*2c20*/  ISETP.GT.AND P3, PT, R12, 0x1, !P3 ;  /* 0x000000010c00780c */ /* 0x000fe20005f64270 */
[----:B------:R-:W-:Y:S01]  /*2c30*/  ULDC UR6, c[0x0][0x988] ;  /* 0x0002620000067ab9 */ /* 0x000fe20000000800 */
[----:B------:R-:W-:Y:S01]  /*2c40*/  ISETP.NE.AND P6, PT, R32, RZ, PT ;  /* 0x000000ff2000720c */ /* 0x000fe20003fc5270 */
[----:B------:R-:W-:Y:S01]  /*2c50*/  IMAD.U32 R6, RZ, RZ, UR6 ;  /* 0x00000006ff067e24 */ /* 0x000fe2000f8e00ff */
[----:B------:R-:W-:Y:S01]  /*2c60*/  ISETP.LT.OR P3, PT, R2, 0x2, P3 ;  /* 0x000000020200780c */ /* 0x000fe20001f61670 */
[----:B------:R-:W-:Y:S01]  /*2c70*/  IMAD R8, R3, UR45, -R8 ;  /* 0x0000002d03087c24 */ /* 0x000fe2000f8e0a08 */
        /* <DEDUP_REMOVED lines=75> */
[----:B------:R-:W-:Y:S02]  /*3130*/  ISETP.GT.AND P4, PT, R12, 0x71, !P4 ;  /* 0x000000710c00780c */ /* 0x000fe40006784270 */
[----:B------:R-:W-:Y:S02]  /*3140*/  FSEL R53, R50, -INF , !P3 ;  /* 0xff80000032357808 */ /* 0x000fe40005800000 */
[----:B------:R-:W-:Y:S02]  /*3150*/  ISETP.NE.AND P3, PT, R48, RZ, PT ;  /* 0x000000ff3000720c */ /* 0x000fe40003f65270 */
[C---:B------:R-:W-:Y:S02]  /*3160*/  ISETP.GT.AND P5, PT, R12.reuse, 0x78, !P5 ;  /* 0x000000780c00780c */ /* 0x040fe40006fa4270 */
[----:B------:R-:W-:Y:S02]  /*3170*/  ISETP.GT.AND P3, PT, R12, 0x31, !P3 ;  /* 0x000000310c00780c */ /* 0x000fe40005f64270 */
[----:B------:R-:W-:-:S02]  /*3180*/  ISETP.LT.OR P4, PT, R2, 0x72, P4 ;  /* 0x000000720200780c */ /* 0x000fc40002781670 */
[C---:B------:R-:W-:Y:S02]  /*3190*/  ISETP.LT.OR P3, PT, R2.reuse, 0x32, P3 ;  /* 0x000000320200780c */ /* 0x040fe40001f61670 */
[----:B------:R-:W-:Y:S02]  /*31a0*/  ISETP.LT.OR P5, PT, R2, 0x79, P5 ;  /* 0x000000790200780c */ /* 0x000fe40002fa1670 */
[----:B------:R-:W-:Y:S02]  /*31b0*/  FSEL R51, R51, -INF , !P3 ;  /* 0xff80000033337808 */ /* 0x000fe40005800000 */
[----:B------:R-:W-:-:S04]  /*31c0*/  ISETP.NE.AND P3, PT, R98, RZ, PT ;  /* 0x000000ff6200720c */ /* 0x000fc80003f65270 */
[----:B------:R-:W-:-:S04]  /*31d0*/  ISETP.GT.AND P3, PT, R12, 0x38, !P3 ;  /* 0x000000380c00780c */ /* 0x000fc80005f64270 */
[----:B------:R-:W-:-:S04]  /*31e0*/  ISETP.LT.OR P3, PT, R2, 0x39, P3 ;  /* 0x000000390200780c */ /* 0x000fc80001f61670 */
[----:B------:R-:W-:Y:S02]  /*31f0*/  FSEL R57, R54, -INF , !P3 ;  /* 0xff80000036397808 */ /* 0x000fe40005800000 */
[----:B------:R-:W-:-:S04]  /*3200*/  ISETP.NE.AND P3, PT, R52, RZ, PT ;  /* 0x000000ff3400720c */ /* 0x000fc80003f65270 */
[----:B------:R-:W-:-:S04]  /*3210*/  ISETP.GT.AND P3, PT, R12, 0x39, !P3 ;  /* 0x000000390c00780c */ /* 0x000fc80005f64270 */
[----:B------:R-:W-:-:S04]  /*3220*/  ISETP.LT.OR P3, PT, R2, 0x3a, P3 ;  /* 0x0000003a0200780c */ /* 0x000fc80001f61670 */
[----:B------:R-:W-:Y:S02]  /*3230*/  FSEL R55, R55, -INF , !P3 ;  /* 0xff80000037377808 */ /* 0x000fe40005800000 */
[----:B------:R-:W-:Y:S02]  /*3240*/  ISETP.GT.AND P3, PT, R12, 0x40, !P6 ;  /* 0x000000400c00780c */ /* 0x000fe40007764270 */
[----:B------:R-:W-:Y:S02]  /*3250*/  ISETP.NE.AND P6, PT, R76, RZ, PT ;  /* 0x000000ff4c00720c */ /* 0x000fe40003fc5270 */
[----:B------:R-:W-:-:S04]  /*3260*/  ISETP.LT.OR P3, PT, R2, 0x41, P3 ;  /* 0x000000410200780c */ /* 0x000fc80001f61670 */
        /* <DEDUP_REMOVED lines=21> */
[----:B------:R-:W-:Y:S02]  /*33c0*/  ISETP.NE.AND P3, PT, R101, RZ, PT ;  /* 0x000000ff6500720c */ /* 0x000fe40003f65270 */
[----:B------:R-:W1:Y:S02]  /*33d0*/  SHFL.BFLY PT, R101, R14, 0x2, 0x1f ;  /* 0x0c401f000e657f89 */ /* 0x000e6400000e0000 */
        /* <DEDUP_REMOVED lines=20> */
[----:B------:R-:W-:Y:S01]  /*3520*/  FMUL.FTZ R20, R0, R6 ;  /* 0x0000000600147220 */ /* 0x000fe20000410000 */
[----:B------:R-:W-:-:S04]  /*3530*/  ISETP.LT.OR P3, PT, R2, 0x69, P3 ;  /* 0x000000690200780c */ /* 0x000fc80001f61670 */
[----:B------:R-:W-:Y:S02]  /*3540*/  FSEL R99, R78, -INF , !P3 ;  /* 0xff8000004e637808 */ /* 0x000fe40005800000 */
[----:B------:R-:W-:Y:S02]  /*3550*/  ISETP.GT.AND P3, PT, R12, 0x69, !P6 ;  /* 0x000000690c00780c */ /* 0x000fe40007764270 */
[----:B------:R-:W-:Y:S02]  /*3560*/  ISETP.NE.AND P6, PT, R28, RZ, PT ;  /* 0x000000ff1c00720c */ /* 0x000fe40003fc5270 */
[----:B------:R-:W-:-:S04]  /*3570*/  ISETP.LT.OR P3, PT, R2, 0x6a, P3 ;  /* 0x0000006a0200780c */ /* 0x000fc80001f61670 */
[----:B------:R-:W-:Y:S02]  /*3580*/  FSEL R79, R79, -INF , !P3 ;  /* 0xff8000004f4f7808 */ /* 0x000fe40005800000 */
[----:B------:R-:W-:-:S04]  /*3590*/  FSETP.NEU.FTZ.AND P3, PT, R0, -INF , PT ;  /* 0xff8000000000780b */ /* 0x000fc80003f7d000 */
[----:B------:R-:W-:Y:S02]  /*35a0*/  FSEL R20, R20, RZ, P3 ;  /* 0x000000ff14147208 */ /* 0x000fe40001800000 */
[----:B------:R-:W-:Y:S02]  /*35b0*/  ISETP.GT.AND P3, PT, R12, RZ, !P6 ;  /* 0x000000ff0c00720c */ /* 0x000fe40007764270 */
[----:B------:R-:W-:Y:S01]  /*35c0*/  ISETP.NE.AND P6, PT, R24, RZ, PT ;  /* 0x000000ff1800720c */ /* 0x000fe20003fc5270 */
[-CC-:B------:R-:W-:Y:S01]  /*35d0*/  FFMA.FTZ R164, R119, R6.reuse, -R20.reuse ;  /* 0x0000000677a47223 */ /* 0x180fe20000010814 */
[----:B------:R-:W-:Y:S01]  /*35e0*/  ISETP.LT.OR P3, PT, R2, 0x1, P3 ;  /* 0x000000010200780c */ /* 0x000fe20001f61670 */
[-CC-:B------:R-:W-:Y:S01]  /*35f0*/  FFMA.FTZ R170, R121, R6.reuse, -R20.reuse ;  /* 0x0000000679aa7223 */ /* 0x180fe20000010814 */
[----:B------:R-:W-:Y:S01]  /*3600*/  ISETP.GT.AND P6, PT, R12, 0x79, !P6 ;  /* 0x000000790c00780c */ /* 0x000fe200077c4270 */
[-CC-:B------:R-:W-:Y:S01]  /*3610*/  FFMA.FTZ R166, R13, R6.reuse, -R20.reuse ;  /* 0x000000060da67223 */ /* 0x180fe20000010814 */
[----:B------:R-:W-:Y:S01]  /*3620*/  FSEL R26, R26, -INF , !P3 ;  /* 0xff8000001a1a7808 */ /* 0x000fe20005800000 */
[-CC-:B------:R-:W-:Y:S01]  /*3630*/  FFMA.FTZ R13, R61, R6.reuse, -R20.reuse ;  /* 0x000000063d0d7223 */ /* 0x180fe20000010814 */
[----:B------:R-:W-:Y:S01]  /*3640*/  ISETP.NE.AND P3, PT, R106, RZ, PT ;  /* 0x000000ff6a00720c */ /* 0x000fe20003f65270 */
[-CC-:B------:R-:W-:Y:S01]  /*3650*/  FFMA.FTZ R9, R9, R6.reuse, -R20.reuse ;  /* 0x0000000609097223 */ /* 0x180fe20000010814 */
[----:B------:R-:W-:Y:S01]  /*3660*/  FMNMX.FTZ R14, R26, R27, !PT ;  /* 0x0000001b1a0e7209 */ /* 0x000fe20007810000 */
[-CC-:B------:R-:W-:Y:S01]  /*3670*/  FFMA.FTZ R180, R103, R6.reuse, -R20.reuse ;  /* 0x0000000667b47223 */ /* 0x180fe20000010814 */
[----:B------:R-:W-:Y:S01]  /*3680*/  ISETP.GT.AND P3, PT, R12, 0x70, !P3 ;  /* 0x000000700c00780c */ /* 0x000fe20005f64270 */
[--C-:B------:R-:W-:Y:S01]  /*3690*/  FFMA.FTZ R101, R131, R6, -R20.reuse ;  /* 0x0000000683657223 */ /* 0x100fe20000010814 */
[----:B------:R-:W-:Y:S01]  /*36a0*/  FMNMX.FTZ R14, R33, R14, !PT ;  /* 0x0000000e210e7209 */ /* 0x000fe20007810000 */
[----:B------:R1:W-:Y:S01]  /*36b0*/  MUFU.EX2 R162, R9 ;  /* 0x0000000900a27308 */ /* 0x0003e20000000800 */
[----:B------:R-:W-:Y:S01]  /*36c0*/  ISETP.LT.OR P3, PT, R2, 0x71, P3 ;  /* 0x000000710200780c */ /* 0x000fe20001f61670 */
[--C-:B------:R-:W-:Y:S01]  /*36d0*/  FFMA.FTZ R182, R133, R6, -R20.reuse ;  /* 0x0000000685b67223 */ /* 0x100fe20000010814 */
[----:B------:R-:W-:Y:S01]  /*36e0*/  FMNMX.FTZ R14, R31, R14, !PT ;  /* 0x0000000e1f0e7209 */ /* 0x000fe20007810000 */
[-CC-:B------:R-:W-:Y:S01]  /*36f0*/  FFMA.FTZ R103, R135, R6.reuse, -R20.reuse ;  /* 0x0000000687677223 */ /* 0x180fe20000010814 */
[----:B------:R-:W-:Y:S01]  /*3700*/  FSEL R119, R82, -INF , !P3 ;  /* 0xff80000052777808 */ /* 0x000fe20005800000 */
[--C-:B------:R-:W-:Y:S01]  /*3710*/  FFMA.FTZ R176, R137, R6, -R20.reuse ;  /* 0x0000000689b07223 */ /* 0x100fe20000010814 */
[----:B------:R-:W-:Y:S01]  /*3720*/  FMNMX.FTZ R14, R37, R14, !PT ;  /* 0x0000000e250e7209 */ /* 0x000fe20007810000 */
[----:B------:R-:W-:Y:S01]  /*3730*/  MUFU.EX2 R180, R180 ;  /* 0x000000b400b47308 */ /* 0x000fe20000000800 */
[----:B------:R-:W-:Y:S01]  /*3740*/  FSEL R121, R83, -INF , !P4 ;  /* 0xff80000053797808 */ /* 0x000fe20006000000 */
[--C-:B------:R-:W-:Y:S01]  /*3750*/  FFMA.FTZ R83, R117, R6, -R20.reuse ;  /* 0x0000000675537223 */ /* 0x100fe20000010814 */
[----:B------:R-:W-:Y:S01]  /*3760*/  FMNMX.FTZ R14, R35, R14, !PT ;  /* 0x0000000e230e7209 */ /* 0x000fe20007810000 */
[-CC-:B------:R-:W-:Y:S01]  /*3770*/  FFMA.FTZ R105, R105, R6.reuse, -R20.reuse ;  /* 0x0000000669697223 */ /* 0x180fe20000010814 */
[----:B------:R-:W-:Y:S01]  /*3780*/  ISETP.LT.OR P6, PT, R2, 0x7a, P6 ;  /* 0x0000007a0200780c */ /* 0x000fe200037c1670 */
[--C-:B------:R-:W-:Y:S01]  /*3790*/  FFMA.FTZ R178, R129, R6, -R20.reuse ;  /* 0x0000000681b27223 */ /* 0x100fe20000010814 */
[----:B------:R-:W-:Y:S01]  /*37a0*/  FMNMX.FTZ R14, R41, R14, !PT ;  /* 0x0000000e290e7209 */ /* 0x000fe20007810000 */
[----:B------:R-:W2:Y:S01]  /*37b0*/  MUFU.EX2 R101, R101 ;  /* 0x0000006500657308 */ /* 0x000ea20000000800 */
[----:B------:R-:W-:Y:S01]  /*37c0*/  FSEL R117, R86, -INF , !P5 ;  /* 0xff80000056757808 */ /* 0x000fe20006800000 */
[--C-:B------:R-:W-:Y:S01]  /*37d0*/  FFMA.FTZ R107, R107, R6, -R20.reuse ;  /* 0x000000066b6b7223 */ /* 0x100fe20000010814 */
[----:B------:R-:W-:Y:S01]  /*37e0*/  FMNMX.FTZ R14, R39, R14, !PT ;  /* 0x0000000e270e7209 */ /* 0x000fe20007810000 */
[-CC-:B------:R-:W-:Y:S01]  /*37f0*/  FFMA.FTZ R172, R127, R6.reuse, -R20.reuse ;  /* 0x000000067fac7223 */ /* 0x180fe20000010814 */
[----:B------:R-:W-:Y:S01]  /*3800*/  FSEL R87, R87, -INF , !P6 ;  /* 0xff80000057577808 */ /* 0x000fe20007000000 */
        /* <DEDUP_REMOVED lines=27> */
[----:B------:R-:W-:-:S02]  /*39c0*/  FFMA.FTZ R20, R85, R6, -R20 ;  /* 0x0000000655147223 */ /* 0x000fc40000010814 */
[----:B------:R-:W-:-:S04]  /*39d0*/  FMNMX.FTZ R14, R55, R14, !PT ;  /* 0x0000000e370e7209 */ /* 0x000fc80007810000 */
[----:B------:R-:W-:Y:S01]  /*39e0*/  FMNMX.FTZ R14, R89, R14, !PT ;  /* 0x0000000e590e7209 */ /* 0x000fe20007810000 */
[----:B------:R-:W5:Y:S03]  /*39f0*/  MUFU.EX2 R178, R178 ;  /* 0x000000b200b27308 */ /* 0x000f660000000800 */
        /* <DEDUP_REMOVED lines=36> */
[----:B------:R-:W-:-:S05]  /*3c40*/  FSEL R2, R2, RZ, P3 ;  /* 0x000000ff02027208 */ /* 0x000fca0001800000 */
        /* <DEDUP_REMOVED lines=21> */
[----:B---3--:R-:W-:Y:S01]  /*3da0*/  FADD.FTZ R36, R182, R31 ;  /* 0x0000001fb6247221 */ /* 0x008fe20000010000 */
[-CC-:B------:R-:W-:Y:S01]  /*3db0*/  FFMA.FTZ R59, R59, R6.reuse, -R2.reuse ;  /* 0x000000063b3b7223 */ /* 0x180fe20000010802 */
[-C--:B------:R-:W-:Y:S01]  /*3dc0*/  FFMA.FTZ R91, R91, R6.reuse, -R2 ;  /* 0x000000065b5b7223 */ /* 0x080fe20000010802 */
[----:B------:R-:W1:Y:S01]  /*3dd0*/  MUFU.EX2 R27, R27 ;  /* 0x0000001b001b7308 */ /* 0x000e620000000800 */
[----:B----4-:R-:W-:Y:S01]  /*3de0*/  FADD.FTZ R31, R103, R36 ;  /* 0x00000024671f7221 */ /* 0x010fe20000010000 */
[-CC-:B------:R-:W-:Y:S01]  /*3df0*/  FFMA.FTZ R63, R63, R6.reuse, -R2.reuse ;  /* 0x000000063f3f7223 */ /* 0x180fe20000010802 */
[-CC-:B------:R-:W-:Y:S01]  /*3e00*/  FFMA.FTZ R93, R93, R6.reuse, -R2.reuse ;  /* 0x000000065d5d7223 */ /* 0x180fe20000010802 */
[-CC-:B------:R-:W-:Y:S01]  /*3e10*/  FFMA.FTZ R67, R67, R6.reuse, -R2.reuse ;  /* 0x0000000643437223 */ /* 0x180fe20000010802 */
[----:B-----5:R-:W-:Y:S01]  /*3e20*/  FADD.FTZ R38, R176, R31 ;  /* 0x0000001fb0267221 */ /* 0x020fe20000010000 */
        /* <DEDUP_REMOVED lines=9> */
[-CC-:B------:R-:W-:Y:S01]  /*3ec0*/  FFMA.FTZ R119, R119, R6.reuse, -R2.reuse ;  /* 0x0000000677777223 */ /* 0x180fe20000010802 */
[----:B------:R-:W3:Y:S01]  /*3ed0*/  MUFU.EX2 R37, R37 ;  /* 0x0000002500257308 */ /* 0x000ee20000000800 */
[----:B-1----:R-:W-:Y:S01]  /*3ee0*/  FADD.FTZ R38, R26, R27 ;  /* 0x0000001b1a267221 */ /* 0x002fe20000010000 */
[-CC-:B------:R-:W-:Y:S01]  /*3ef0*/  FFMA.FTZ R121, R121, R6.reuse, -R2.reuse ;  /* 0x0000000679797223 */ /* 0x180fe20000010802 */
[-CC-:B------:R-:W-:Y:S01]  /*3f00*/  FFMA.FTZ R117, R117, R6.reuse, -R2.reuse ;  /* 0x0000000675757223 */ /* 0x180fe20000010802 */
[----:B------:R-:W-:Y:S01]  /*3f10*/  FFMA.FTZ R87, R87, R6, -R2 ;  /* 0x0000000657577223 */ /* 0x000fe20000010802 */
[----:B------:R-:W-:-:S02]  /*3f20*/  F2FP.BF16.F32.PACK_AB R180, R101, R180 ;  /* 0x000000b465b4723e */ /* 0x000fc400000010ff */
[----:B------:R-:W-:Y:S01]  /*3f30*/  F2FP.BF16.F32.PACK_AB R182, R103, R182 ;  /* 0x000000b667b6723e */ /* 0x000fe200000010ff */
[----:B------:R1:W4:Y:S01]  /*3f40*/  MUFU.EX2 R14, R35 ;  /* 0x00000023000e7308 */ /* 0x0003220000000800 */
[----:B--2---:R-:W-:Y:S01]  /*3f50*/  FADD.FTZ R31, R33, R38 ;  /* 0x00000026211f7221 */ /* 0x004fe20000010000 */
[C---:B------:R-:W-:Y:S02]  /*3f60*/  F2FP.BF16.F32.PACK_AB R183, R12.reuse, R33 ;  /* 0x000000210cb7723e */ /* 0x040fe400000010ff */
[----:B------:R-:W-:Y:S02]  /*3f70*/  F2FP.BF16.F32.PACK_AB R176, R105, R176 ;  /* 0x000000b069b0723e */ /* 0x000fe400000010ff */
[C---:B------:R-:W-:Y:S02]  /*3f80*/  F2FP.BF16.F32.PACK_AB R178, R107.reuse, R178 ;  /* 0x000000b26bb2723e */ /* 0x040fe400000010ff */
[----:B------:R-:W2:Y:S01]  /*3f90*/  MUFU.EX2 R41, R41 ;  /* 0x0000002900297308 */ /* 0x000ea20000000800 */
[----:B-1----:R-:W-:Y:S01]  /*3fa0*/  FADD.FTZ R35, R107, R40 ;  /* 0x000000286b237221 */ /* 0x002fe20000010000 */
[----:B------:R-:W-:Y:S01]  /*3fb0*/  FADD.FTZ R40, R12, R31 ;  /* 0x0000001f0c287221 */ /* 0x000fe20000010000 */
[----:B------:R-:W-:-:S02]  /*3fc0*/  F2FP.BF16.F32.PACK_AB R181, R27, R26 ;  /* 0x0000001a1bb5723e */ /* 0x000fc400000010ff */
[----:B------:R-:W-:Y:S01]  /*3fd0*/  FADD.FTZ R42, R172, R35 ;  /* 0x00000023ac2a7221 */ /* 0x000fe20000010000 */
[----:B---3--:R-:W-:Y:S01]  /*3fe0*/  FADD.FTZ R31, R37, R40 ;  /* 0x00000028251f7221 */ /* 0x008fe20000010000 */
[C---:B------:R-:W-:Y:S01]  /*3ff0*/  F2FP.BF16.F32.PACK_AB R172, R109.reuse, R172 ;  /* 0x000000ac6dac723e */ /* 0x040fe200000010ff */
[----:B------:R-:W1:Y:S01]  /*4000*/  MUFU.EX2 R24, R39 ;  /* 0x0000002700187308 */ /* 0x000e620000000800 */
[----:B------:R-:W-:Y:S01]  /*4010*/  FADD.FTZ R35, R109, R42 ;  /* 0x0000002a6d237221 */ /* 0x000fe20000010000 */
[C---:B----4-:R-:W-:Y:S01]  /*4020*/  FADD.FTZ R40, R14.reuse, R31 ;  /* 0x0000001f0e287221 */ /* 0x050fe20000010000 */
[----:B------:R-:W-:Y:S02]  /*4030*/  F2FP.BF16.F32.PACK_AB R177, R14, R37 ;  /* 0x000000250eb1723e */ /* 0x000fe400000010ff */
[----:B------:R-:W-:Y:S01]  /*4040*/  FADD.FTZ R42, R174, R35 ;  /* 0x00000023ae2a7221 */ /* 0x000fe20000010000 */
[C---:B------:R-:W-:Y:S02]  /*4050*/  F2FP.BF16.F32.PACK_AB R174, R111.reuse, R174 ;  /* 0x000000ae6fae723e */ /* 0x040fe400000010ff */
[----:B------:R-:W3:Y:S01]  /*4060*/  MUFU.EX2 R45, R45 ;  /* 0x0000002d002d7308 */ /* 0x000ee20000000800 */
[----:B------:R-:W-:Y:S01]  /*4070*/  FADD.FTZ R35, R111, R42 ;  /* 0x0000002a6f237221 */ /* 0x000fe20000010000 */
[----:B--2---:R-:W-:-:S03]  /*4080*/  FADD.FTZ R31, R41, R40 ;  /* 0x00000028291f7221 */ /* 0x004fc60000010000 */
[----:B------:R-:W-:Y:S01]  /*4090*/  FADD.FTZ R44, R168, R35 ;  /* 0x00000023a82c7221 */ /* 0x000fe20000010000 */
[C---:B------:R-:W-:Y:S02]  /*40a0*/  F2FP.BF16.F32.PACK_AB R168, R113.reuse, R168 ;  /* 0x000000a871a8723e */ /* 0x040fe400000010ff */
[----:B------:R-:W2:Y:S01]  /*40b0*/  MUFU.EX2 R28, R43 ;  /* 0x0000002b001c7308 */ /* 0x000ea20000000800 */
[C---:B-1----:R-:W-:Y:S01]  /*40c0*/  FADD.FTZ R42, R24.reuse, R31 ;  /* 0x0000001f182a7221 */ /* 0x042fe20000010000 */
[----:B------:R-:W-:Y:S01]  /*40d0*/  FADD.FTZ R35, R113, R44 ;  /* 0x0000002c71237221 */ /* 0x000fe20000010000 */
[----:B------:R-:W-:-:S03]  /*40e0*/  F2FP.BF16.F32.PACK_AB R179, R24, R41 ;  /* 0x0000002918b3723e */ /* 0x000fc600000010ff */
[----:B------:R-:W-:Y:S01]  /*40f0*/  FADD.FTZ R44, R170, R35 ;  /* 0x00000023aa2c7221 */ /* 0x000fe20000010000 */
[----:B------:R-:W-:Y:S01]  /*4100*/  F2FP.BF16.F32.PACK_AB R170, R115, R170 ;  /* 0x000000aa73aa723e */ /* 0x000fe200000010ff */
[----:B------:R-:W1:Y:S01]  /*4110*/  MUFU.EX2 R49, R49 ;  /* 0x0000003100317308 */ /* 0x000e620000000800 */
[----:B---3--:R-:W-:-:S07]  /*4120*/  FADD.FTZ R31, R45, R42 ;  /* 0x0000002a2d1f7221 */ /* 0x008fce0000010000 */
[----:B------:R-:W3:Y:S01]  /*4130*/  MUFU.EX2 R30, R47 ;  /* 0x0000002f001e7308 */ /* 0x000ee20000000800 */
[C---:B--2---:R-:W-:Y:S01]  /*4140*/  FADD.FTZ R42, R28.reuse, R31 ;  /* 0x0000001f1c2a7221 */ /* 0x044fe20000010000 */
[----:B------:R-:W-:Y:S01]  /*4150*/  FADD.FTZ R31, R115, R44 ;  /* 0x0000002c731f7221 */ /* 0x000fe20000010000 */
[----:B------:R-:W-:-:S03]  /*4160*/  F2FP.BF16.F32.PACK_AB R173, R28, R45 ;  /* 0x0000002d1cad723e */ /* 0x000fc600000010ff */
[----:B------:R-:W-:Y:S01]  /*4170*/  FADD.FTZ R46, R164, R31 ;  /* 0x0000001fa42e7221 */ /* 0x000fe20000010000 */
[----:B------:R-:W-:Y:S01]  /*4180*/  F2FP.BF16.F32.PACK_AB R164, R83, R164 ;  /* 0x000000a453a4723e */ /* 0x000fe200000010ff */
[----:B------:R-:W2:Y:S01]  /*4190*/  MUFU.EX2 R53, R53 ;  /* 0x0000003500357308 */ /* 0x000ea20000000800 */
[----:B-1----:R-:W-:Y:S01]  /*41a0*/  FADD.FTZ R3, R49, R42 ;  /* 0x0000002a31037221 */ /* 0x002fe20000010000 */
[----:B------:R-:W-:-:S04]  /*41b0*/  FADD.FTZ R31, R83, R46 ;  /* 0x0000002e531f7221 */ /* 0x000fc80000010000 */
[----:B------:R-:W-:Y:S01]  /*41c0*/  FADD.FTZ R46, R166, R31 ;  /* 0x0000001fa62e7221 */ /* 0x000fe20000010000 */
[C---:B------:R-:W-:Y:S01]  /*41d0*/  F2FP.BF16.F32.PACK_AB R166, R13.reuse, R166 ;  /* 0x000000a60da6723e */ /* 0x040fe200000010ff */
[----:B------:R-:W1:Y:S01]  /*41e0*/  MUFU.EX2 R32, R51 ;  /* 0x0000003300207308 */ /* 0x000e620000000800 */
[----:B---3--:R-:W-:Y:S01]  /*41f0*/  FADD.FTZ R44, R30, R3 ;  /* 0x000000031e2c7221 */ /* 0x008fe20000010000 */
[----:B------:R-:W-:Y:S01]  /*4200*/  FADD.FTZ R46, R13, R46 ;  /* 0x0000002e0d2e7221 */ /* 0x000fe20000010000 */
[----:B------:R-:W-:Y:S01]  /*4210*/  VIADD R13, R8, UR42 ;  /* 0x0000002a080d7c36 */ /* 0x000fe20008000000 */
[----:B------:R-:W-:Y:S02]  /*4220*/  F2FP.BF16.F32.PACK_AB R175, R30, R49 ;  /* 0x000000311eaf723e */ /* 0x000fe400000010ff */
[----:B------:R-:W-:Y:S01]  /*4230*/  FADD.FTZ R31, R7, R46 ;  /* 0x0000002e071f7221 */ /* 0x000fe20000010000 */
[----:B------:R-:W-:Y:S01]  /*4240*/  IMAD.IADD R10, R13, 0x1, R10 ;  /* 0x000000010d0a7824 */ /* 0x000fe200078e020a */
[----:B------:R-:W3:Y:S01]  /*4250*/  MUFU.EX2 R57, R57 ;  /* 0x0000003900397308 */ /* 0x000ee20000000800 */
[----:B--2---:R-:W-:Y:S01]  /*4260*/  FADD.FTZ R3, R53, R44 ;  /* 0x0000002c35037221 */ /* 0x004fe20000010000 */
[C---:B------:R-:W-:Y:S01]  /*4270*/  FADD.FTZ R31, R160.reuse, R31 ;  /* 0x0000001fa01f7221 */ /* 0x040fe20000010000 */
[----:B------:R-:W-:-:S03]  /*4280*/  F2FP.BF16.F32.PACK_AB R160, R160, R7 ;  /* 0x00000007a0a0723e */ /* 0x000fc600000010ff */
[----:B------:R-:W-:Y:S01]  /*4290*/  FADD.FTZ R46, R162, R31 ;  /* 0x0000001fa22e7221 */ /* 0x000fe20000010000 */
[C---:B------:R-:W-:Y:S01]  /*42a0*/  F2FP.BF16.F32.PACK_AB R162, R69.reuse, R162 ;  /* 0x000000a245a2723e */ /* 0x040fe200000010ff */
[----:B------:R-:W2:Y:S01]  /*42b0*/  MUFU.EX2 R34, R55 ;  /* 0x0000003700227308 */ /* 0x000ea20000000800 */
[C---:B-1----:R-:W-:Y:S01]  /*42c0*/  FADD.FTZ R44, R32.reuse, R3 ;  /* 0x00000003202c7221 */ /* 0x042fe20000010000 */
[----:B------:R-:W-:Y:S01]  /*42d0*/  FADD.FTZ R46, R69, R46 ;  /* 0x0000002e452e7221 */ /* 0x000fe20000010000 */
[----:B------:R-:W-:-:S05]  /*42e0*/  F2FP.BF16.F32.PACK_AB R169, R32, R53 ;  /* 0x0000003520a9723e */ /* 0x000fca00000010ff */
[----:B------:R-:W1:Y:S01]  /*42f0*/  MUFU.EX2 R89, R89 ;  /* 0x0000005900597308 */ /* 0x000e620000000800 */
[----:B---3--:R-:W-:-:S07]  /*4300*/  FADD.FTZ R3, R57, R44 ;  /* 0x0000002c39037221 */ /* 0x008fce0000010000 */
[----:B------:R-:W3:Y:S01]  /*4310*/  MUFU.EX2 R36, R59 ;  /* 0x0000003b00247308 */ /* 0x000ee20000000800 */
[C---:B--2---:R-:W-:Y:S01]  /*4320*/  FADD.FTZ R44, R34.reuse, R3 ;  /* 0x00000003222c7221 */ /* 0x044fe20000010000 */
[----:B------:R-:W-:-:S06]  /*4330*/  F2FP.BF16.F32.PACK_AB R171, R34, R57 ;  /* 0x0000003922ab723e */ /* 0x000fcc00000010ff */
[----:B------:R-:W2:Y:S01]  /*4340*/  MUFU.EX2 R91, R91 ;  /* 0x0000005b005b7308 */ /* 0x000ea20000000800 */
[----:B-1----:R-:W-:-:S07]  /*4350*/  FADD.FTZ R3, R89, R44 ;  /* 0x0000002c59037221 */ /* 0x002fce0000010000 */
[----:B------:R-:W1:Y:S01]  /*4360*/  MUFU.EX2 R15, R15 ;  /* 0x0000000f000f7308 */ /* 0x000e620000000800 */
[C---:B---3--:R-:W-:Y:S01]  /*4370*/  FADD.FTZ R44, R36.reuse, R3 ;  /* 0x00000003242c7221 */ /* 0x048fe20000010000 */
[----:B------:R-:W-:-:S06]  /*4380*/  F2FP.BF16.F32.PACK_AB R165, R36, R89 ;  /* 0x0000005924a5723e */ /* 0x000fcc00000010ff */
[----:B------:R-:W3:Y:S01]  /*4390*/  MUFU.EX2 R38, R63 ;  /* 0x0000003f00267308 */ /* 0x000ee20000000800 */
[----:B--2---:R-:W-:-:S07]  /*43a0*/  FADD.FTZ R3, R91, R44 ;  /* 0x0000002c5b037221 */ /* 0x004fce0000010000 */
[----:B------:R-:W2:Y:S01]  /*43b0*/  MUFU.EX2 R156, R73 ;  /* 0x00000049009c7308 */ /* 0x000ea20000000800 */
[----:B-1----:R-:W-:-:S07]  /*43c0*/  FADD.FTZ R31, R15, R46 ;  /* 0x0000002e0f1f7221 */ /* 0x002fce0000010000 */
[----:B------:R-:W1:Y:S01]  /*43d0*/  MUFU.EX2 R93, R93 ;  /* 0x0000005d005d7308 */ /* 0x000e620000000800 */
[C---:B---3--:R-:W-:Y:S01]  /*43e0*/  FADD.FTZ R46, R38.reuse, R3 ;  /* 0x00000003262e7221 */ /* 0x048fe20000010000 */
[----:B------:R-:W-:-:S06]  /*43f0*/  F2FP.BF16.F32.PACK_AB R167, R38, R91 ;  /* 0x0000005b26a7723e */ /* 0x000fcc00000010ff */
[----:B------:R-:W3:Y:S01]  /*4400*/  MUFU.EX2 R21, R21 ;  /* 0x0000001500157308 */ /* 0x000ee20000000800 */
[C---:B--2---:R-:W-:Y:S01]  /*4410*/  FADD.FTZ R48, R156.reuse, R31 ;  /* 0x0000001f9c307221 */ /* 0x044fe20000010000 */
[----:B------:R-:W-:-:S06]  /*4420*/  F2FP.BF16.F32.PACK_AB R156, R156, R15 ;  /* 0x0000000f9c9c723e */ /* 0x000fcc00000010ff */
[----:B------:R-:W2:Y:S01]  /*4430*/  MUFU.EX2 R40, R67 ;  /* 0x0000004300287308 */ /* 0x000ea20000000800 */
[----:B-1----:R-:W-:-:S07]  /*4440*/  FADD.FTZ R3, R93, R46 ;  /* 0x0000002e5d037221 */ /* 0x002fce0000010000 */
[----:B------:R-:W1:Y:S01]  /*4450*/  MUFU.EX2 R158, R77 ;  /* 0x0000004d009e7308 */ /* 0x000e620000000800 */
[----:B---3--:R-:W-:-:S07]  /*4460*/  FADD.FTZ R31, R21, R48 ;  /* 0x00000030151f7221 */ /* 0x008fce0000010000 */
[----:B------:R-:W3:Y:S01]  /*4470*/  MUFU.EX2 R95, R95 ;  /* 0x0000005f005f7308 */ /* 0x000ee20000000800 */
[C---:B--2---:R-:W-:Y:S01]  /*4480*/  FADD.FTZ R46, R40.reuse, R3 ;  /* 0x00000003282e7221 */ /* 0x044fe20000010000 */
[----:B------:R-:W-:-:S06]  /*4490*/  F2FP.BF16.F32.PACK_AB R161, R40, R93 ;  /* 0x0000005d28a1723e */ /* 0x000fcc00000010ff */
[----:B------:R-:W2:Y:S01]  /*44a0*/  MUFU.EX2 R25, R25 ;  /* 0x0000001900197308 */ /* 0x000ea20000000800 */
[C---:B-1----:R-:W-:Y:S01]  /*44b0*/  FADD.FTZ R48, R158.reuse, R31 ;  /* 0x0000001f9e307221 */ /* 0x042fe20000010000 */
[----:B------:R-:W-:-:S06]  /*44c0*/  F2FP.BF16.F32.PACK_AB R158, R158, R21 ;  /* 0x000000159e9e723e */ /* 0x000fcc00000010ff */
[----:B------:R-:W1:Y:S01]  /*44d0*/  MUFU.EX2 R42, R71 ;  /* 0x00000047002a7308 */ /* 0x000e620000000800 */
[----:B---3--:R-:W-:-:S07]  /*44e0*/  FADD.FTZ R3, R95, R46 ;  /* 0x0000002e5f037221 */ /* 0x008fce0000010000 */
[----:B------:R-:W3:Y:S01]  /*44f0*/  MUFU.EX2 R152, R81 ;  /* 0x0000005100987308 */ /* 0x000ee20000000800 */
[----:B--2---:R-:W-:-:S07]  /*4500*/  FADD.FTZ R7, R25, R48 ;  /* 0x0000003019077221 */ /* 0x004fce0000010000 */
[----:B------:R-:W2:Y:S01]  /*4510*/  MUFU.EX2 R97, R97 ;  /* 0x0000006100617308 */ /* 0x000ea20000000800 */
[C---:B-1----:R-:W-:Y:S01]  /*4520*/  FADD.FTZ R48, R42.reuse, R3 ;  /* 0x000000032a307221 */ /* 0x042fe20000010000 */
[----:B------:R-:W-:-:S06]  /*4530*/  F2FP.BF16.F32.PACK_AB R163, R42, R95 ;  /* 0x0000005f2aa3723e */ /* 0x000fcc00000010ff */
        /* <DEDUP_REMOVED lines=21> */
[C---:B-1----:R-:W-:Y:S01]  /*4690*/  FADD.FTZ R14, R46.reuse, R7 ;  /* 0x000000072e0e7221 */ /* 0x042fe20000010000 */
[----:B------:R-:W-:-:S03]  /*46a0*/  F2FP.BF16.F32.PACK_AB R153, R46, R119 ;  /* 0x000000772e99723e */ /* 0x000fc600000010ff */
[----:B---3--:R-:W-:-:S04]  /*46b0*/  FADD.FTZ R7, R117, R14 ;  /* 0x0000000e75077221 */ /* 0x008fc80000010000 */
[C---:B--2---:R-:W-:Y:S01]  /*46c0*/  FADD.FTZ R2, R12.reuse, R7 ;  /* 0x000000070c027221 */ /* 0x044fe20000010000 */
[----:B------:R-:W-:Y:S01]  /*46d0*/  F2FP.BF16.F32.PACK_AB R155, R12, R117 ;  /* 0x000000750c9b723e */ /* 0x000fe200000010ff */
[----:B------:R-:W-:Y:S01]  /*46e0*/  VIADD R7, R88, 0xfffffffe ;  /* 0xfffffffe58077836 */ /* 0x000fe20000000000 */
        /* <DEDUP_REMOVED lines=11> */
.L_x_6414:
[----:B------:R-:W-:-:S13]  /*47a0*/  ISETP.NE.AND P3, PT, R11, 0x1, PT ;  /* 0x000000010b00780c */ /* 0x000fda0003f65270 */
[----:B------:R-:W1:Y:S02]  /*47b0*/  @P3 LDC.64 R14, c[0x0][0x9e8] ;  /* 0x00027a00ff0e3b82 */ /* 0x000e640000000a00 */
[----:B-1----:R-:W-:-:S05]  /*47c0*/  @P3 IMAD.HI.U32 R14, R12, R14, RZ ;  /* 0x0000000e0c0e3227 */ /* 0x002fca00078e00ff */
[----:B------:R-:W-:-:S07]  /*47d0*/  @P3 SHF.R.U32.HI R12, RZ, R15, R14 ;  /* 0x0000000fff0c3219 */ /* 0x000fce000001160e */
.L_x_6415:
[----:B------:R-:W-:-:S05]  /*47e0*/  IMAD R11, R12, R11, R11 ;  /* 0x0000000b0c0b7224 */ /* 0x000fca00078e020b */
[----:B------:R-:W-:-:S07]  /*47f0*/  VIMNMX R10, R10, R11, PT ;  /* 0x0000000b0a0a7248 */ /* 0x000fce0003fe0100 */
.L_x_6413:
[----:B------:R-:W-:Y:S02]  /*4800*/  SHF.R.S32.HI R11, RZ, 0x1f, R10 ;  /* 0x0000001fff0b7819 */ /* 0x000fe4000001140a */
[----:B------:R-:W-:Y:S02]  /*4810*/  CS2R R150, SRZ ;  /* 0x0000000000967805 */ /* 0x000fe4000001ff00 */
[----:B------:R-:W-:Y:S02]  /*4820*/  CS2R R148, SRZ ;  /* 0x0000000000947805 */ /* 0x000fe4000001ff00 */
[----:B------:R-:W-:Y:S02]  /*4830*/  CS2R R146, SRZ ;  /* 0x0000000000927805 */ /* 0x000fe4000001ff00 */
[----:B------:R-:W-:Y:S02]  /*4840*/  LEA.HI R11, R11, R10, RZ, 0x7 ;  /* 0x0000000a0b0b7211 */ /* 0x000fe400078f38ff */
[----:B------:R-:W-:-:S02]  /*4850*/  CS2R R144, SRZ ;  /* 0x0000000000907805 */ /* 0x000fc4000001ff00 */
[----:B------:R-:W-:Y:S02]  /*4860*/  CS2R R142, SRZ ;  /* 0x00000000008e7805 */ /* 0x000fe4000001ff00 */
[----:B------:R-:W-:Y:S02]  /*4870*/  CS2R R140, SRZ ;  /* 0x00000000008c7805 */ /* 0x000fe4000001ff00 */
[----:B------:R-:W-:Y:S02]  /*4880*/  SHF.R.S32.HI R11, RZ, 0x7, R11 ;  /* 0x00000007ff0b7819 */ /* 0x000fe4000001140b */
[----:B------:R-:W-:Y:S02]  /*4890*/  CS2R R138, SRZ ;  /* 0x00000000008a7805 */ /* 0x000fe4000001ff00 */
[----:B------:R-:W-:Y:S02]  /*48a0*/  CS2R R136, SRZ ;  /* 0x0000000000887805 */ /* 0x000fe4000001ff00 */
[----:B------:R-:W-:-:S02]  /*48b0*/  CS2R R134, SRZ ;  /* 0x0000000000867805 */ /* 0x000fc4000001ff00 */
[----:B------:R-:W-:Y:S02]  /*48c0*/  VIMNMX R12, R11, UR40, !PT ;  /* 0x000000280b0c7c48 */ /* 0x000fe4000ffe0100 */
[----:B------:R-:W-:Y:S02]  /*48d0*/  CS2R R132, SRZ ;  /* 0x0000000000847805 */ /* 0x000fe4000001ff00 */
[----:B------:R-:W-:Y:S02]  /*48e0*/  CS2R R130, SRZ ;  /* 0x0000000000827805 */ /* 0x000fe4000001ff00 */
[----:B------:R-:W-:Y:S02]  /*48f0*/  CS2R R128, SRZ ;  /* 0x0000000000807805 */ /* 0x000fe4000001ff00 */
[----:B------:R-:W-:Y:S02]  /*4900*/  ISETP.GE.AND P3, PT, R7, R12, PT ;  /* 0x0000000c0700720c */ /* 0x000fe40003f66270 */
        /* <DEDUP_REMOVED lines=20> */
[----:B------:R-:W-:Y:S06]  /*4a50*/  @!P3 BRA `(.L_x_6416) ;  /* 0x000000300018b947 */ /* 0x000fec0003800000 */
[----:B------:R-:W-:Y:S01]  /*4a60*/  IMAD.IADD R10, R5, 0x1, R8 ;  /* 0x00000001050a7824 */ /* 0x000fe200078e0208 */
[----:B------:R-:W-:Y:S01]  /*4a70*/  ULDC UR55, c[0x0][0x9e4] ;  /* 0x0002790000377ab9 */ /* 0x000fe20000000800 */
[----:B------:R-:W-:Y:S01]  /*4a80*/  IMAD.MOV.U32 R151, RZ, RZ, RZ ;  /* 0x000000ffff977224 */ /* 0x000fe200078e00ff */
[----:B------:R-:W-:Y:S01]  /*4a90*/  ULDC UR56, c[0x0][0x9dc] ;  /* 0x0002770000387ab9 */ /* 0x000fe20000000800 */
[----:B------:R-:W-:Y:S01]  /*4aa0*/  ULDC UR58, c[0x0][0x288] ;  /* 0x0000a200003a7ab9 */ /* 0x000fe20000000800 */
[----:B------:R-:W-:-:S05]  /*4ab0*/  ULDC UR57, c[0x0][0x9e0] ;  /* 0x0002780000397ab9 */ /* 0x000fca0000000800 */
.L_x_6433:
        /* <DEDUP_REMOVED lines=9> */
.L_x_6418:
[----:B------:R-:W-:Y:S01]  /*4b50*/  ULEA UR6, UR60, UR39, 0x3 ;  /* 0x000000273c067291 */ /* 0x000fe2000f8e183f */
[----:B------:R-:W-:-:S05]  /*4b60*/  IMAD.U32 R6, RZ, RZ, UR59 ;  /* 0x0000003bff067e24 */ /* 0x000fca000f8e00ff */
[----:B------:R-:W-:-:S04]  /*4b70*/  SHF.L.U32 R6, R6, 0x1f, RZ ;  /* 0x0000001f06067819 */ /* 0x000fc800000006ff */
[----:B------:R1:W2:Y:S01]  /*4b80*/  SYNCS.PHASECHK.TRANS64.TRYWAIT P3, [UR6+0x28830], R6 ;  /* 0x02883006ff0075a7 */ /* 0x0002a20008060146 */
[----:B------:R-:W-:Y:S05]  /*4b90*/  @!P0 BRA `(.L_x_6419) ;  /* 0x0000000000048947 */ /* 0x000fea0003800000 */
[----:B------:R-:W-:Y:S01]  /*4ba0*/  BPT.TRAP 0x1 ;  /* 0x000000040000795c */ /* 0x000fe20000300000 */
.L_x_6419:
[----:B--2---:R-:W-:Y:S05]  /*4bb0*/  @P3 BRA `(.L_x_6417) ;  /* 0x0000000000083947 */ /* 0x004fea0003800000 */
[----:B------:R-:W2:Y:S02]  /*4bc0*/  SYNCS.PHASECHK.TRANS64.TRYWAIT P3, [UR6+0x28830], R6 ;  /* 0x02883006ff0075a7 */ /* 0x000ea40008060146 */
[----:B--2---:R-:W-:Y:S05]  /*4bd0*/  @!P3 BRA `(.L_x_6420) ;  /* 0x000000cc00ecb947 */ /* 0x004fea0003800000 */
.L_x_6417:
[----:B-12---:R-:W-:Y:S01]  /*4be0*/  VIADD R6, R17, 0x8 ;  /* 0x0000000811067836 */ /* 0x006fe20000000000 */
[----:B------:R-:W-:Y:S01]  /*4bf0*/  ULEA UR34, UR60, UR49, 0xb ;  /* 0x000000313c227291 */ /* 0x000fe2000f8e583f */
[----:B------:R-:W-:Y:S01]  /*4c00*/  UMOV UR35, 0x40000040 ;  /* 0x4000004000237882 */ /* 0x000fe20000000000 */
[----:B------:R-:W-:Y:S02]  /*4c10*/  UMOV UR7, 0x40000040 ;  /* 0x4000004000077882 */ /* 0x000fe40000000000 */
[----:B------:R1:W-:Y:S01]  /*4c20*/  BAR.SYNC.DEFER_BLOCKING R6, 0x100 ;  /* 0x000400060000751d */ /* 0x0003e20000010000 */
[----:B------:R-:W-:Y:S02]  /*4c30*/  UIADD3 UR6, UR34, 0x2, URZ ;  /* 0x0000000222067890 */ /* 0x000fe4000fffe03f */
[----:B------:R-:W-:Y:S02]  /*4c40*/  UIADD3 UR10, UR34, 0x4, URZ ;  /* 0x00000004220a7890 */ /* 0x000fe4000fffe03f */
[----:B------:R-:W-:Y:S01]  /*4c50*/  UIADD3 UR14, UR34, 0x6, URZ ;  /* 0x00000006220e7890 */ /* 0x000fe2000fffe03f */
[----:B------:R-:W-:Y:S01]  /*4c60*/  UMOV UR11, 0x40000040 ;  /* 0x40000040000b7882 */ /* 0x000fe20000000000 */
[----:B------:R-:W-:Y:S01]  /*4c70*/  UMOV UR15, 0x40000040 ;  /* 0x40000040000f7882 */ /* 0x000fe20000000000 */
[----:B------:R-:W-:Y:S01]  /*4c80*/  UIADD3 UR18, UR34, 0x400, URZ ;  /* 0x0000040022127890 */ /* 0x000fe2000fffe03f */
[----:B------:R-:W-:Y:S01]  /*4c90*/  UMOV UR19, 0x40000040 ;  /* 0x4000004000137882 */ /* 0x000fe20000000000 */
[----:B------:R-:W-:Y:S01]  /*4ca0*/  UIADD3 UR22, UR34, 0x402, URZ ;  /* 0x0000040222167890 */ /* 0x000fe2000fffe03f */
[----:B------:R-:W-:Y:S01]  /*4cb0*/  UMOV UR23, 0x40000040 ;  /* 0x4000004000177882 */ /* 0x000fe20000000000 */
[----:B------:R-:W-:Y:S01]  /*4cc0*/  UIADD3 UR26, UR34, 0x404, URZ ;  /* 0x00000404221a7890 */ /* 0x000fe2000fffe03f */
[----:B------:R-:W-:Y:S01]  /*4cd0*/  UMOV UR27, 0x40000040 ;  /* 0x40000040001b7882 */ /* 0x000fe20000000000 */
[----:B------:R-:W-:Y:S01]  /*4ce0*/  UIADD3 UR30, UR34, 0x406, URZ ;  /* 0x00000406221e7890 */ /* 0x000fe2000fffe03f */
[----:B------:R-:W-:Y:S01]  /*4cf0*/  UMOV UR31, 0x40000040 ;  /* 0x40000040001f7882 */ /* 0x000fe20000000000 */
[----:B------:R-:W-:-:S06]  /*4d00*/  WARPGROUP.ARRIVE ;  /* 0x00000000000079c5 */ /* 0x000fcc0000000000 */
[----:B------:R-:W-:Y:S03]  /*4d10*/  HGMMA.64x128x16.F32.BF16 R24, gdesc[UR32], RZ, !UPT, gsb0 ;  /* 0x01e00000201879f0 */ /* 0x000fe6000c0018ff */
        /* <DEDUP_REMOVED lines=22> */
[----:B-1----:R-:W-:Y:S05]  /*4e80*/  @P4 BRA `(.L_x_6421) ;  /* 0x00000000002c4947 */ /* 0x002fea0003800000 */
[----:B------:R-:W-:Y:S05]  /*4e90*/  @!P0 BRA `(.L_x_6422) ;  /* 0x0000000000048947 */ /* 0x000fea0003800000 */
[----:B------:R-:W-:Y:S01]  /*4ea0*/  BPT.TRAP 0x1 ;  /* 0x000000040000795c */ /* 0x000fe20000300000 */
.L_x_6422:
[----:B------:R-:W-:Y:S01]  /*4eb0*/  ULEA UR6, UR37, UR39, 0x3 ;  /* 0x0000002725067291 */ /* 0x000fe2000f8e183f */
[----:B------:R-:W-:-:S05]  /*4ec0*/  IMAD.U32 R6, RZ, RZ, UR36 ;  /* 0x00000024ff067e24 */ /* 0x000fca000f8e00ff */
[----:B------:R-:W-:-:S04]  /*4ed0*/  SHF.L.U32 R6, R6, 0x1f, RZ ;  /* 0x0000001f06067819 */ /* 0x000fc800000006ff */
[----:B------:R1:W2:Y:S01]  /*4ee0*/  SYNCS.PHASECHK.TRANS64.TRYWAIT P3, [UR6+0x28850], R6 ;  /* 0x02885006ff0075a7 */ /* 0x0002a20008060146 */
[----:B------:R-:W-:Y:S05]  /*4ef0*/  @!P0 BRA `(.L_x_6423) ;  /* 0x0000000000048947 */ /* 0x000fea0003800000 */
[----:B------:R-:W-:Y:S01]  /*4f00*/  BPT.TRAP 0x1 ;  /* 0x000000040000795c */ /* 0x000fe20000300000 */
.L_x_6423:
[----:B--2---:R-:W-:Y:S05]  /*4f10*/  @P3 BRA `(.L_x_6421) ;  /* 0x0000000000083947 */ /* 0x004fea0003800000 */
[----:B------:R-:W2:Y:S02]  /*4f20*/  SYNCS.PHASECHK.TRANS64.TRYWAIT P3, [UR6+0x28850], R6 ;  /* 0x02885006ff0075a7 */ /* 0x000ea40008060146 */
[----:B--2---:R-:W-:Y:S05]  /*4f30*/  @!P3 BRA `(.L_x_6424) ;  /* 0x000000cc002cb947 */ /* 0x004fea0003800000 */
.L_x_6421:
[----:B------:R-:W-:Y:S01]  /*4f40*/  UIADD3 UR6, UR39, 0x400, URZ ;  /* 0x0000040027067890 */ /* 0x000fe2000fffe03f */
[----:B------:R-:W-:Y:S01]  /*4f50*/  WARPGROUP.ARRIVE ;  /* 0x00000000000079c5 */ /* 0x000fe20000000000 */
[----:B------:R-:W-:Y:S01]  /*4f60*/  UMOV UR7, 0x40000040 ;  /* 0x4000004000077882 */ /* 0x000fe20000000000 */
[----:B------:R-:W3:Y:S01]  /*4f70*/  LDC R13, c[0x0][0x2e0] ;  /* 0x0000b800ff0d7b82 */ /* 0x000ee20000000800 */
[----:B------:R-:W-:Y:S01]  /*4f80*/  USHF.R.U32.HI UR6, URZ, 0x4, UR6 ;  /* 0x000000043f067899 */ /* 0x000fe20008011606 */
[----:B--2---:R-:W-:-:S03]  /*4f90*/  IMAD.U32 R11, RZ, RZ, UR60 ;  /* 0x0000003cff0b7e24 */ /* 0x004fc6000f8e00ff */
[----:B------:R-:W-:Y:S02]  /*4fa0*/  ULOP3.LUT UR6, UR6, 0x3fff, URZ, 0xc0, !UPT ;  /* 0x00003fff06067892 */ /* 0x000fe4000f8ec03f */
[----:B------:R-:W-:Y:S02]  /*4fb0*/  @!P1 LEA R11, R11, UR39, 0x3 ;  /* 0x000000270b0b9c11 */ /* 0x000fe4000f8e18ff */
[----:B------:R-:W-:-:S03]  /*4fc0*/  ULOP3.LUT UR6, UR6, 0x4000000, URZ, 0xfc, !UPT ;  /* 0x0400000006067892 */ /* 0x000fc6000f8efc3f */
[----:B------:R-:W-:Y:S01]  /*4fd0*/  @!P1 VIADD R11, R11, 0x28840 ;  /* 0x000288400b0b9836 */ /* 0x000fe20000000000 */
[----:B------:R-:W-:-:S04]  /*4fe0*/  ULEA UR10, UR37, UR6, 0xb ;  /* 0x00000006250a7291 */ /* 0x000fc8000f8e583f */
[----:B------:R-:W-:-:S03]  /*4ff0*/  @!P1 PRMT R11, RZ, 0x654, R11 ;  /* 0x00000654ff0b9816 */ /* 0x000fc6000000000b */
[----:B------:R-:W-:Y:S02]  /*5000*/  UMOV UR6, UR10 ;  /* 0x0000000a00067c82 */ /* 0x000fe40008000000 */
        /* <DEDUP_REMOVED lines=36> */
[----:B------:R-:W-:Y:S02]  /*5250*/  ULOP3.LUT UR6, URZ, UR56, URZ, 0x33, !UPT ;  /* 0x000000383f067292 */ /* 0x000fe4000f8e333f */
[----:B------:R-:W-:Y:S02]  /*5260*/  WARPGROUP.DEPBAR.LE gsb0, 0x0 ;  /* 0x00008000000079c5 */ /* 0x000fe40000010000 */
[----:B------:R-:W-:-:S05]  /*5270*/  IMAD.SHL.U32 R152, R7, 0x80, RZ ;  /* 0x0000008007987824 */ /* 0x000fca00078e00ff */
[----:B-1----:R-:W-:-:S05]  /*5280*/  IADD3 R6, -R152, 0x1, RZ ;  /* 0x0000000198067810 */ /* 0x002fca0007ffe1ff */
[----:B---3--:R-:W-:Y:S01]  /*5290*/  IMAD R13, R13, UR45, R6 ;  /* 0x0000002d0d0d7c24 */ /* 0x008fe2000f8e0206 */
[----:B------:R-:W-:-:S03]  /*52a0*/  IADD3 R6, -R17, 0xb, RZ ;  /* 0x0000000b11067810 */ /* 0x000fc60007ffe1ff */
[----:B------:R-:W-:Y:S02]  /*52b0*/  VIADD R13, R13, -UR58 ;  /* 0x8000003a0d0d7c36 */ /* 0x000fe40008000000 */
[----:B------:R1:W-:Y:S06]  /*52c0*/  BAR.ARV R6, 0x100 ;  /* 0x000400060000751d */ /* 0x0003ec0000002000 */
[----:B------:R-:W-:Y:S01]  /*52d0*/  IMAD R13, R16, -0x2, R13 ;  /* 0xfffffffe100d7824 */ /* 0x000fe200078e020d */
[----:B------:R2:W-:Y:S03]  /*52e0*/  @!P1 SYNCS.ARRIVE.TRANS64.RED.A1T0 RZ, [R11+URZ], RZ ;  /* 0x000000ff0bff99a7 */ /* 0x0005e6000810043f */
[----:B------:R-:W-:-:S02]  /*52f0*/  VIADD R154, R13, UR57 ;  /* 0x000000390d9a7c36 */ /* 0x000fc40008000000 */
[----:B------:R-:W-:Y:S02]  /*5300*/  VIADD R156, R13, UR6 ;  /* 0x000000060d9c7c36 */ /* 0x000fe40008000000 */
[C---:B--2---:R-:W-:Y:S02]  /*5310*/  IMAD.IADD R11, R5.reuse, 0x1, R154 ;  /* 0x00000001050b7824 */ /* 0x044fe400078e029a */
[----:B------:R-:W-:Y:S01]  /*5320*/  IMAD.IADD R14, R5, 0x1, R156 ;  /* 0x00000001050e7824 */ /* 0x000fe200078e029c */
[----:B-1----:R-:W-:Y:S06]  /*5330*/  @!P2 BRA `(.L_x_6425) ;  /* 0x00000000005ca947 */ /* 0x002fec0003800000 */
        /* <DEDUP_REMOVED lines=11> */
.L_x_6427:
[----:B------:R-:W-:Y:S02]  /*53f0*/  IMAD.U32 R15, RZ, RZ, UR55 ;  /* 0x00000037ff0f7e24 */ /* 0x000fe4000f8e00ff */
[----:B------:R-:W-:-:S03]  /*5400*/  IMAD.MOV.U32 R6, RZ, RZ, R10 ;  /* 0x000000ffff067224 */ /* 0x000fc600078e000a */
[----:B------:R-:W-:-:S13]  /*5410*/  ISETP.NE.AND P3, PT, R15, 0x1, PT ;  /* 0x000000010f00780c */ /* 0x000fda0003f65270 */
[----:B------:R-:W1:Y:S01]  /*5420*/  @P3 LDC.64 R20, c[0x0][0x9e8] ;  /* 0x00027a00ff143b82 */ /* 0x000e620000000a00 */
[----:B------:R-:W-:-:S04]  /*5430*/  @P3 IMAD.IADD R13, R5, 0x1, R8 ;  /* 0x00000001050d3824 */ /* 0x000fc800078e0208 */
[----:B-1----:R-:W-:-:S05]  /*5440*/  @P3 IMAD.HI.U32 R20, R13, R20, RZ ;  /* 0x000000140d143227 */ /* 0x002fca00078e00ff */
[----:B------:R-:W-:-:S07]  /*5450*/  @P3 SHF.R.U32.HI R6, RZ, R21, R20 ;  /* 0x00000015ff063219 */ /* 0x000fce0000011614 */
.L_x_6428:
[----:B------:R-:W-:Y:S05]  /*5460*/  BSYNC B0 ;  /* 0x0000000000007941 */ /* 0x000fea0003800000 */
.L_x_6426:
[----:B------:R-:W-:-:S04]  /*5470*/  IMAD R13, R6, R15, -R152 ;  /* 0x0000000f060d7224 */ /* 0x000fc800078e0a98 */
[----:B------:R-:W-:-:S05]  /*5480*/  IMAD R13, R16, -0x2, R13 ;  /* 0xfffffffe100d7824 */ /* 0x000fca00078e020d */
[----:B------:R-:W-:Y:S02]  /*5490*/  VIADDMNMX R11, R13, R15, R11, PT ;  /* 0x0000000f0d0b7246 */ /* 0x000fe4000380010b */
[----:B------:R-:W-:-:S07]  /*54a0*/  VIMNMX R14, R14, R13, !PT ;  /* 0x0000000d0e0e7248 */ /* 0x000fce0007fe0100 */
.L_x_6425:
[----:B------:R-:W-:Y:S01]  /*54b0*/  ISETP.GT.AND P3, PT, R7, -0x1, PT ;  /* 0xffffffff0700780c */ /* 0x000fe20003f64270 */
[----:B------:R-:W-:-:S03]  /*54c0*/  IMAD.IADD R20, R4, 0x1, R156 ;  /* 0x0000000104147824 */ /* 0x000fc600078e029c */
[C---:B------:R-:W-:Y:S02]  /*54d0*/  ISETP.GT.AND P5, PT, R14.reuse, RZ, P3 ;  /* 0x000000ff0e00720c */ /* 0x040fe40001fa4270 */
[----:B------:R-:W-:Y:S02]  /*54e0*/  ISETP.GT.AND P6, PT, R14, 0x1, P3 ;  /* 0x000000010e00780c */ /* 0x000fe40001fc4270 */
[C---:B------:R-:W-:Y:S02]  /*54f0*/  ISETP.LT.OR P5, PT, R11.reuse, 0x1, P5 ;  /* 0x000000010b00780c */ /* 0x040fe40002fa1670 */
[----:B------:R-:W-:Y:S02]  /*5500*/  ISETP.LT.OR P6, PT, R11, 0x2, P6 ;  /* 0x000000020b00780c */ /* 0x000fe400037c1670 */
        /* <DEDUP_REMOVED lines=106> */
.L_x_6431:
[----:B------:R-:W-:-:S05]  /*5bb0*/  IMAD.U32 R24, RZ, RZ, UR55 ;  /* 0x00000037ff187e24 */ /* 0x000fca000f8e00ff */
[----:B------:R-:W-:-:S13]  /*5bc0*/  ISETP.NE.AND P4, PT, R24, 0x1, PT ;  /* 0x000000011800780c */ /* 0x000fda0003f85270 */
[----:B------:R-:W1:Y:S02]  /*5bd0*/  @P4 LDC.64 R162, c[0x0][0x9e8] ;  /* 0x00027a00ffa24b82 */ /* 0x000e640000000a00 */
[----:B-1----:R-:W-:-:S05]  /*5be0*/  @P4 IMAD.HI.U32 R6, R11, R162, RZ ;  /* 0x000000a20b064227 */ /* 0x002fca00078e00ff */
[----:B------:R-:W-:-:S07]  /*5bf0*/  @P4 SHF.R.U32.HI R11, RZ, R163, R6 ;  /* 0x000000a3ff0b4219 */ /* 0x000fce0000011606 */
.L_x_6432:
[----:B------:R-:W-:Y:S05]  /*5c00*/  BSYNC B0 ;  /* 0x0000000000007941 */ /* 0x000fea0003800000 */
.L_x_6430:
[----:B------:R-:W-:-:S04]  /*5c10*/  IMAD R11, R11, R24, -R152 ;  /* 0x000000180b0b7224 */ /* 0x000fc800078e0a98 */
[----:B------:R-:W-:-:S05]  /*5c20*/  IMAD R11, R16, -0x2, R11 ;  /* 0xfffffffe100b7824 */ /* 0x000fca00078e020b */
[----:B------:R-:W-:Y:S02]  /*5c30*/  VIADDMNMX R14, R11, R24, R14, PT ;  /* 0x000000180b0e7246 */ /* 0x000fe4000380010e */
[----:B------:R-:W-:-:S07]  /*5c40*/  VIMNMX R20, R20, R11, !PT ;  /* 0x0000000b14147248 */ /* 0x000fce0007fe0100 */
.L_x_6429:
[----:B------:R-:W-:Y:S01]  /*5c50*/  FMNMX.FTZ R6, R171, R0, !PT ;  /* 0x00000000ab067209 */ /* 0x000fe20007810000 */
[----:B------:R-:W-:Y:S01]  /*5c60*/  IMAD.U32 R40, RZ, RZ, UR37 ;  /* 0x00000025ff287e24 */ /* 0x000fe2000f8e00ff */
        /* <DEDUP_REMOVED lines=18> */
[----:B------:R-:W-:-:S02]  /*5d90*/  ISETP.GT.AND P6, PT, R20, 0x1, P3 ;  /* 0x000000011400780c */ /* 0x000fc40001fc4270 */
[----:B------:R-:W-:Y:S02]  /*5da0*/  FMNMX.FTZ R6, R159, R6, !PT ;  /* 0x000000069f067209 */ /* 0x000fe40007810000 */
[----:B------:R-:W-:Y:S02]  /*5db0*/  FSEL R39, R39, -INF , !P5 ;  /* 0xff80000027277808 */ /* 0x000fe40006800000 */
[----:B------:R-:W-:Y:S02]  /*5dc0*/  FMNMX.FTZ R6, R157, R6, !PT ;  /* 0x000000069d067209 */ /* 0x000fe40007810000 */
[----:B------:R-:W-:Y:S02]  /*5dd0*/  ISETP.GT.AND P5, PT, R20, 0x21, P3 ;  /* 0x000000211400780c */ /* 0x000fe40001fa4270 */
[----:B------:R-:W-:Y:S02]  /*5de0*/  FMNMX.FTZ R6, R155, R6, !PT ;  /* 0x000000069b067209 */ /* 0x000fe40007810000 */
[----:B------:R-:W-:-:S02]  /*5df0*/  ISETP.LT.OR P6, PT, R14, 0x2, P6 ;  /* 0x000000020e00780c */ /* 0x000fc400037c1670 */
[----:B------:R-:W-:Y:S02]  /*5e00*/  FMNMX.FTZ R6, R153, R6, !PT ;  /* 0x0000000699067209 */ /* 0x000fe40007810000 */
[----:B------:R-:W-:Y:S02]  /*5e10*/  ISETP.LT.OR P5, PT, R14, 0x22, P5 ;  /* 0x000000220e00780c */ /* 0x000fe40002fa1670 */
[----:B------:R-:W-:Y:S02]  /*5e20*/  FMNMX.FTZ R6, R49, R6, !PT ;  /* 0x0000000631067209 */ /* 0x000fe40007810000 */
[----:B------:R-:W-:Y:S02]  /*5e30*/  FSEL R169, R27, -INF , !P6 ;  /* 0xff8000001ba97808 */ /* 0x000fe40007000000 */
[----:B------:R-:W-:Y:S02]  /*5e40*/  FMNMX.FTZ R6, R45, R6, !PT ;  /* 0x000000062d067209 */ /* 0x000fe40007810000 */
[----:B------:R-:W-:-:S02]  /*5e50*/  ISETP.GT.AND P6, PT, R20, 0x10, P3 ;  /* 0x000000101400780c */ /* 0x000fc40001fc4270 */
[----:B------:R-:W-:Y:S02]  /*5e60*/  FMNMX.FTZ R6, R53, R6, !PT ;  /* 0x0000000635067209 */ /* 0x000fe40007810000 */
[C---:B------:R-:W-:Y:S02]  /*5e70*/  ISETP.GT.AND P4, PT, R20.reuse, 0x9, P3 ;  /* 0x000000091400780c */ /* 0x040fe40001f84270 */
[----:B------:R-:W-:Y:S02]  /*5e80*/  FMNMX.FTZ R6, R41, R6, !PT ;  /* 0x0000000629067209 */ /* 0x000fe40007810000 */
[----:B------:R-:W-:Y:S02]  /*5e90*/  FSEL R175, R43, -INF , !P5 ;  /* 0xff8000002baf7808 */ /* 0x000fe40006800000 */
[----:B------:R-:W-:Y:S02]  /*5ea0*/  FMNMX.FTZ R6, R57, R6, !PT ;  /* 0x0000000639067209 */ /* 0x000fe40007810000 */
[----:B------:R-:W-:-:S02]  /*5eb0*/  ISETP.GT.AND P5, PT, R20, RZ, P3 ;  /* 0x000000ff1400720c */ /* 0x000fc40001fa4270 */
[----:B------:R-:W-:Y:S02]  /*5ec0*/  FMNMX.FTZ R6, R33, R6, !PT ;  /* 0x0000000621067209 */ /* 0x000fe40007810000 */
[C---:B------:R-:W-:Y:S02]  /*5ed0*/  ISETP.LT.OR P6, PT, R14.reuse, 0x11, P6 ;  /* 0x000000110e00780c */ /* 0x040fe400037c1670 */
[----:B------:R-:W-:Y:S02]  /*5ee0*/  FMNMX.FTZ R6, R61, R6, !PT ;  /* 0x000000063d067209 */ /* 0x000fe40007810000 */
[C---:B------:R-:W-:Y:S02]  /*5ef0*/  ISETP.LT.OR P4, PT, R14.reuse, 0xa, P4 ;  /* 0x0000000a0e00780c */ /* 0x040fe40002781670 */
[----:B------:R-:W-:Y:S02]  /*5f00*/  FMNMX.FTZ R6, R21, R6, !PT ;  /* 0x0000000615067209 */ /* 0x000fe40007810000 */
[----:B------:R-:W-:-:S02]  /*5f10*/  ISETP.LT.OR P5, PT, R14, 0x1, P5 ;  /* 0x000000010e00780c */ /* 0x000fc40002fa1670 */
[----:B------:R-:W-:Y:S02]  /*5f20*/  FMNMX.FTZ R6, R65, R6, !PT ;  /* 0x0000000641067209 */ /* 0x000fe40007810000 */
[----:B------:R-:W-:Y:S02]  /*5f30*/  FSEL R163, R34, -INF , !P6 ;  /* 0xff80000022a37808 */ /* 0x000fe40007000000 */
[----:B------:R-:W-:Y:S02]  /*5f40*/  FMNMX.FTZ R6, R25, R6, !PT ;  /* 0x0000000619067209 */ /* 0x000fe40007810000 */
[----:B------:R-:W-:Y:S02]  /*5f50*/  FSEL R167, R31, -INF , !P4 ;  /* 0xff8000001fa77808 */ /* 0x000fe40006000000 */
        /* <DEDUP_REMOVED lines=9> */
[----:B------:R-:W-:Y:S02]  /*5ff0*/  ISETP.LT.OR P5, PT, R14, 0x31, P5 ;  /* 0x000000310e00780c */ /* 0x000fe40002fa1670 */
[----:B------:R-:W-:Y:S02]  /*6000*/  FMNMX.FTZ R6, R29, R6, !PT ;  /* 0x000000061d067209 */ /* 0x000fe40007810000 */
[----:B------:R-:W-:Y:S02]  /*6010*/  @!P1 LEA R40, R40, UR39, 0x3 ;  /* 0x0000002728289c11 */ /* 0x000fe4000f8e18ff */
[----:B------:R-:W-:-:S04]  /*6020*/  FMNMX.FTZ R6, R81, R6, !PT ;  /* 0x0000000651067209 */ /* 0x000fc80007810000 */
[----:B------:R-:W-:-:S04]  /*6030*/  FMNMX.FTZ R6, R37, R6, !PT ;  /* 0x0000000625067209 */ /* 0x000fc80007810000 */
[----:B------:R-:W-:Y:S02]  /*6040*/  FMNMX.FTZ R24, R85, R6, !PT ;  /* 0x0000000655187209 */ /* 0x000fe40007810000 */
[----:B------:R-:W1:Y:S03]  /*6050*/  LDC R6, c[0x0][0x988] ;  /* 0x00026200ff067b82 */ /* 0x000e660000000800 */
[----:B------:R-:W2:Y:S02]  /*6060*/  SHFL.BFLY PT, R11, R24, 0x2, 0x1f ;  /* 0x0c401f00180b7f89 */ /* 0x000ea400000e0000 */
[----:B--2---:R-:W-:-:S05]  /*6070*/  FMNMX.FTZ R28, R24, R11, !PT ;  /* 0x0000000b181c7209 */ /* 0x004fca0007810000 */
[----:B------:R-:W2:Y:S02]  /*6080*/  SHFL.BFLY PT, R11, R28, 0x1, 0x1f ;  /* 0x0c201f001c0b7f89 */ /* 0x000ea400000e0000 */
[----:B--2---:R-:W-:Y:S02]  /*6090*/  FMNMX.FTZ R11, R28, R11, !PT ;  /* 0x0000000b1c0b7209 */ /* 0x004fe40007810000 */
[----:B------:R-:W-:Y:S02]  /*60a0*/  FMNMX.FTZ R28, R26, R9, !PT ;  /* 0x000000091a1c7209 */ /* 0x000fe40007810000 */
[C---:B------:R-:W-:Y:S01]  /*60b0*/  FSETP.NEU.FTZ.AND P6, PT, R11.reuse, -INF , PT ;  /* 0xff8000000b00780b */ /* 0x040fe20003fdd000 */
[----:B-1----:R-:W-:Y:S01]  /*60c0*/  FMUL.FTZ R24, R11, R6 ;  /* 0x000000060b187220 */ /* 0x002fe20000410000 */
[----:B------:R-:W-:-:S04]  /*60d0*/  FMNMX.FTZ R28, R169, R28, !PT ;  /* 0x0000001ca91c7209 */ /* 0x000fc80007810000 */
[----:B------:R-:W-:Y:S02]  /*60e0*/  FSEL R24, R24, RZ, P6 ;  /* 0x000000ff18187208 */ /* 0x000fe40003000000 */
[----:B------:R-:W-:-:S03]  /*60f0*/  FMNMX.FTZ R28, R165, R28, !PT ;  /* 0x0000001ca51c7209 */ /* 0x000fc60007810000 */
[-CC-:B------:R-:W-:Y:S01]  /*6100*/  FFMA.FTZ R180, R171, R6.reuse, -R24.reuse ;  /* 0x00000006abb47223 */ /* 0x180fe20000010818 */
        /* <DEDUP_REMOVED lines=33> */
[-CC-:B------:R-:W-:Y:S01]  /*6320*/  FFMA.FTZ R21, R65, R6.reuse, -R24.reuse ;  /* 0x0000000641157223 */ /* 0x180fe20000010818 */
[----:B------:R-:W-:Y:S01]  /*6330*/  FSEL R183, R50, -INF , !P5 ;  /* 0xff80000032b77808 */ /* 0x000fe20006800000 */
[-CC-:B------:R-:W-:Y:S01]  /*6340*/  FFMA.FTZ R162, R25, R6.reuse, -R24.reuse ;  /* 0x0000000619a27223 */ /* 0x180fe20000010818 */
[----:B------:R-:W-:Y:S01]  /*6350*/  ISETP.GT.AND P5, PT, R20, 0x38, P3 ;  /* 0x000000381400780c */ /* 0x000fe20001fa4270 */
[-CC-:B------:R-:W-:Y:S01]  /*6360*/  FFMA.FTZ R25, R69, R6.reuse, -R24.reuse ;  /* 0x0000000645197223 */ /* 0x180fe20000010818 */
[C---:B------:R-:W-:Y:S01]  /*6370*/  ISETP.LT.OR P4, PT, R14.reuse, 0x32, P4 ;  /* 0x000000320e00780c */ /* 0x040fe20002781670 */
[--C-:B------:R-:W-:Y:S01]  /*6380*/  FFMA.FTZ R158, R13, R6, -R24.reuse ;  /* 0x000000060d9e7223 */ /* 0x100fe20000010818 */
[----:B------:R-:W-:Y:S01]  /*6390*/  FMNMX.FTZ R28, R175, R28, !PT ;  /* 0x0000001caf1c7209 */ /* 0x000fe20007810000 */
[----:B------:R-:W-:Y:S01]  /*63a0*/  MUFU.EX2 R180, R180 ;  /* 0x000000b400b47308 */ /* 0x000fe20000000800 */
[----:B------:R-:W-:Y:S01]  /*63b0*/  ISETP.LT.OR P5, PT, R14, 0x39, P5 ;  /* 0x000000390e00780c */ /* 0x000fe20002fa1670 */
[-CC-:B------:R-:W-:Y:S01]  /*63c0*/  FFMA.FTZ R49, R49, R6.reuse, -R24.reuse ;  /* 0x0000000631317223 */ /* 0x180fe20000010818 */
[----:B------:R-:W-:Y:S01]  /*63d0*/  FSEL R191, R51, -INF , !P4 ;  /* 0xff80000033bf7808 */ /* 0x000fe20006000000 */
[--C-:B------:R-:W-:Y:S01]  /*63e0*/  FFMA.FTZ R51, R177, R6, -R24.reuse ;  /* 0x00000006b1337223 */ /* 0x100fe20000010818 */
[----:B------:R-:W-:Y:S01]  /*63f0*/  FMNMX.FTZ R28, R179, R28, !PT ;  /* 0x0000001cb31c7209 */ /* 0x000fe20007810000 */
[-CC-:B------:R-:W-:Y:S01]  /*6400*/  FFMA.FTZ R156, R15, R6.reuse, -R24.reuse ;  /* 0x000000060f9c7223 */ /* 0x180fe20000010818 */
[----:B------:R-:W-:Y:S01]  /*6410*/  ISETP.GT.AND P4, PT, R20, 0x39, P3 ;  /* 0x000000391400780c */ /* 0x000fe20001f84270 */
[----:B------:R-:W-:Y:S01]  /*6420*/  MUFU.EX2 R27, R27 ;  /* 0x0000001b001b7308 */ /* 0x000fe20000000800 */
[----:B------:R-:W-:Y:S01]  /*6430*/  FSEL R193, R54, -INF , !P5 ;  /* 0xff80000036c17808 */ /* 0x000fe20006800000 */
[--C-:B------:R-:W-:Y:S01]  /*6440*/  FFMA.FTZ R15, R73, R6, -R24.reuse ;  /* 0x00000006490f7223 */ /* 0x100fe20000010818 */
[----:B------:R-:W-:Y:S01]  /*6450*/  FMNMX.FTZ R28, R47, R28, !PT ;  /* 0x0000001c2f1c7209 */ /* 0x000fe20007810000 */
[-CC-:B------:R-:W-:Y:S01]  /*6460*/  FFMA.FTZ R152, R29, R6.reuse, -R24.reuse ;  /* 0x000000061d987223 */ /* 0x180fe20000010818 */
[----:B------:R-:W-:Y:S01]  /*6470*/  ISETP.GT.AND P5, PT, R20, 0x40, P3 ;  /* 0x000000401400780c */ /* 0x000fe20001fa4270 */
[--C-:B------:R-:W-:Y:S01]  /*6480*/  FFMA.FTZ R154, R37, R6, -R24.reuse ;  /* 0x00000006259a7223 */ /* 0x100fe20000010818 */
[C---:B------:R-:W-:Y:S01]  /*6490*/  ISETP.LT.OR P4, PT, R14.reuse, 0x3a, P4 ;  /* 0x0000003a0e00780c */ /* 0x040fe20002781670 */
[----:B------:R-:W-:Y:S01]  /*64a0*/  MUFU.EX2 R182, R182 ;  /* 0x000000b600b67308 */ /* 0x000fe20000000800 */
[----:B------:R-:W-:Y:S01]  /*64b0*/  FMNMX.FTZ R28, R183, R28, !PT ;  /* 0x0000001cb71c7209 */ /* 0x000fe20007810000 */
[-CC-:B------:R-:W-:Y:S01]  /*64c0*/  FFMA.FTZ R29, R81, R6.reuse, -R24.reuse ;  /* 0x00000006511d7223 */ /* 0x180fe20000010818 */
[----:B------:R-:W-:Y:S01]  /*64d0*/  ISETP.LT.OR P5, PT, R14, 0x41, P5 ;  /* 0x000000410e00780c */ /* 0x000fe20002fa1670 */
[----:B------:R-:W-:Y:S01]  /*64e0*/  FFMA.FTZ R37, R85, R6, -R24 ;  /* 0x0000000655257223 */ /* 0x000fe20000010818 */
[----:B------:R-:W-:-:S02]  /*64f0*/  FSEL R55, R55, -INF , !P4 ;  /* 0xff80000037377808 */ /* 0x000fc40006000000 */
[----:B------:R-:W-:Y:S01]  /*6500*/  ISETP.GT.AND P4, PT, R20, 0x41, P3 ;  /* 0x000000411400780c */ /* 0x000fe20001f84270 */
[----:B------:R-:W-:Y:S01]  /*6510*/  MUFU.EX2 R31, R31 ;  /* 0x0000001f001f7308 */ /* 0x000fe20000000800 */
[----:B------:R-:W-:Y:S02]  /*6520*/  FMNMX.FTZ R28, R191, R28, !PT ;  /* 0x0000001cbf1c7209 */ /* 0x000fe40007810000 */
[----:B------:R-:W-:Y:S02]  /*6530*/  FSEL R177, R58, -INF , !P5 ;  /* 0xff8000003ab17808 */ /* 0x000fe40006800000 */
[----:B------:R-:W-:Y:S02]  /*6540*/  ISETP.GT.AND P5, PT, R20, 0x48, P3 ;  /* 0x000000481400780c */ /* 0x000fe40001fa4270 */
[----:B------:R-:W-:Y:S01]  /*6550*/  ISETP.LT.OR P4, PT, R14, 0x42, P4 ;  /* 0x000000420e00780c */ /* 0x000fe20002781670 */
[----:B------:R-:W-:Y:S01]  /*6560*/  MUFU.EX2 R176, R176 ;  /* 0x000000b000b07308 */ /* 0x000fe20000000800 */
[----:B------:R-:W-:-:S02]  /*6570*/  FMNMX.FTZ R28, R193, R28, !PT ;  /* 0x0000001cc11c7209 */ /* 0x000fc40007810000 */
[----:B------:R-:W-:Y:S02]  /*6580*/  ISETP.LT.OR P5, PT, R14, 0x49, P5 ;  /* 0x000000490e00780c */ /* 0x000fe40002fa1670 */
[----:B------:R-:W-:Y:S01]  /*6590*/  FSEL R161, R59, -INF , !P4 ;  /* 0xff8000003ba17808 */ /* 0x000fe20006000000 */
[----:B------:R-:W-:Y:S01]  /*65a0*/  FFMA.FTZ R59, R159, R6, -R24 ;  /* 0x000000069f3b7223 */ /* 0x000fe20000010818 */
[----:B------:R-:W-:Y:S01]  /*65b0*/  ISETP.GT.AND P4, PT, R20, 0x49, P3 ;  /* 0x000000491400780c */ /* 0x000fe20001f84270 */
[----:B------:R-:W-:Y:S01]  /*65c0*/  MUFU.EX2 R43, R43 ;  /* 0x0000002b002b7308 */ /* 0x000fe20000000800 */
[----:B------:R-:W-:Y:S02]  /*65d0*/  FMNMX.FTZ R28, R55, R28, !PT ;  /* 0x0000001c371c7209 */ /* 0x000fe40007810000 */
[----:B------:R-:W-:Y:S02]  /*65e0*/  FSEL R181, R62, -INF , !P5 ;  /* 0xff8000003eb57808 */ /* 0x000fe40006800000 */
[----:B------:R-:W-:-:S02]  /*65f0*/  ISETP.GT.AND P5, PT, R20, 0x50, P3 ;  /* 0x000000501400780c */ /* 0x000fc40001fa4270 */
[C---:B------:R-:W-:Y:S01]  /*6600*/  ISETP.LT.OR P4, PT, R14.reuse, 0x4a, P4 ;  /* 0x0000004a0e00780c */ /* 0x040fe20002781670 */
[----:B------:R-:W-:Y:S01]  /*6610*/  MUFU.EX2 R178, R178 ;  /* 0x000000b200b27308 */ /* 0x000fe20000000800 */
[----:B------:R-:W-:Y:S02]  /*6620*/  FMNMX.FTZ R28, R177, R28, !PT ;  /* 0x0000001cb11c7209 */ /* 0x000fe40007810000 */
[----:B------:R-:W-:Y:S02]  /*6630*/  ISETP.LT.OR P5, PT, R14, 0x51, P5 ;  /* 0x000000510e00780c */ /* 0x000fe40002fa1670 */
[----:B------:R-:W-:Y:S01]  /*6640*/  FSEL R159, R63, -INF , !P4 ;  /* 0xff8000003f9f7808 */ /* 0x000fe20006000000 */
[----:B------:R-:W-:Y:S01]  /*6650*/  FFMA.FTZ R63, R155, R6, -R24 ;  /* 0x000000069b3f7223 */ /* 0x000fe20000010818 */
[----:B------:R-:W-:Y:S01]  /*6660*/  ISETP.GT.AND P4, PT, R20, 0x51, P3 ;  /* 0x000000511400780c */ /* 0x000fe20001f84270 */
[----:B------:R-:W-:Y:S01]  /*6670*/  MUFU.EX2 R51, R51 ;  /* 0x0000003300337308 */ /* 0x000fe20000000800 */
[----:B------:R-:W-:-:S02]  /*6680*/  FMNMX.FTZ R28, R161, R28, !PT ;  /* 0x0000001ca11c7209 */ /* 0x000fc40007810000 */
[----:B------:R-:W-:Y:S02]  /*6690*/  FSEL R157, R66, -INF , !P5 ;  /* 0xff800000429d7808 */ /* 0x000fe40006800000 */
[----:B------:R-:W-:Y:S02]  /*66a0*/  ISETP.GT.AND P5, PT, R20, 0x58, P3 ;  /* 0x000000581400780c */ /* 0x000fe40001fa4270 */
[C---:B------:R-:W-:Y:S01]  /*66b0*/  ISETP.LT.OR P4, PT, R14.reuse, 0x52, P4 ;  /* 0x000000520e00780c */ /* 0x040fe20002781670 */
[----:B------:R-:W-:Y:S01]  /*66c0*/  MUFU.EX2 R172, R172 ;  /* 0x000000ac00ac7308 */ /* 0x000fe20000000800 */
[----:B------:R-:W-:Y:S02]  /*66d0*/  FMNMX.FTZ R28, R181, R28, !PT ;  /* 0x0000001cb51c7209 */ /* 0x000fe40007810000 */
[----:B------:R-:W-:Y:S02]  /*66e0*/  ISETP.LT.OR P5, PT, R14, 0x59, P5 ;  /* 0x000000590e00780c */ /* 0x000fe40002fa1670 */
[----:B------:R-:W-:-:S02]  /*66f0*/  FSEL R67, R67, -INF , !P4 ;  /* 0xff80000043437808 */ /* 0x000fc40006000000 */
[----:B------:R-:W-:Y:S01]  /*6700*/  FMNMX.FTZ R28, R159, R28, !PT ;  /* 0x0000001c9f1c7209 */ /* 0x000fe20007810000 */
[----:B------:R-:W-:Y:S01]  /*6710*/  MUFU.EX2 R59, R59 ;  /* 0x0000003b003b7308 */ /* 0x000fe20000000800 */
[----:B------:R-:W-:Y:S02]  /*6720*/  ISETP.GT.AND P4, PT, R20, 0x59, P3 ;  /* 0x000000591400780c */ /* 0x000fe40001f84270 */
[----:B------:R-:W-:Y:S02]  /*6730*/  FSEL R155, R70, -INF , !P5 ;  /* 0xff800000469b7808 */ /* 0x000fe40006800000 */
[----:B------:R-:W-:Y:S02]  /*6740*/  FMNMX.FTZ R28, R157, R28, !PT ;  /* 0x0000001c9d1c7209 */ /* 0x000fe40007810000 */
[----:B------:R-:W-:Y:S01]  /*6750*/  ISETP.GT.AND P5, PT, R20, 0x60, P3 ;  /* 0x000000601400780c */ /* 0x000fe20001fa4270 */
[----:B------:R-:W-:Y:S01]  /*6760*/  MUFU.EX2 R174, R174 ;  /* 0x000000ae00ae7308 */ /* 0x000fe20000000800 */
[----:B------:R-:W-:-:S02]  /*6770*/  ISETP.LT.OR P4, PT, R14, 0x5a, P4 ;  /* 0x0000005a0e00780c */ /* 0x000fc40002781670 */
[----:B------:R-:W-:Y:S02]  /*6780*/  FMNMX.FTZ R28, R67, R28, !PT ;  /* 0x0000001c431c7209 */ /* 0x000fe40007810000 */
[----:B------:R-:W-:Y:S02]  /*6790*/  ISETP.LT.OR P5, PT, R14, 0x61, P5 ;  /* 0x000000610e00780c */ /* 0x000fe40002fa1670 */
[----:B------:R-:W-:Y:S01]  /*67a0*/  FSEL R71, R71, -INF , !P4 ;  /* 0xff80000047477808 */ /* 0x000fe20006000000 */
[----:B------:R-:W-:Y:S01]  /*67b0*/  MUFU.EX2 R63, R63 ;  /* 0x0000003f003f7308 */ /* 0x000fe20000000800 */
[----:B------:R-:W-:Y:S02]  /*67c0*/  ISETP.GT.AND P4, PT, R20, 0x61, P3 ;  /* 0x000000611400780c */ /* 0x000fe40001f84270 */
[----:B------:R-:W-:Y:S02]  /*67d0*/  FMNMX.FTZ R28, R155, R28, !PT ;  /* 0x0000001c9b1c7209 */ /* 0x000fe40007810000 */
[----:B------:R-:W-:-:S02]  /*67e0*/  FSEL R153, R74, -INF , !P5 ;  /* 0xff8000004a997808 */ /* 0x000fc40006800000 */
[----:B------:R-:W-:Y:S01]  /*67f0*/  ISETP.GT.AND P5, PT, R20, 0x68, P3 ;  /* 0x000000681400780c */ /* 0x000fe20001fa4270 */
[----:B------:R-:W-:Y:S01]  /*6800*/  MUFU.EX2 R168, R168 ;  /* 0x000000a800a87308 */ /* 0x000fe20000000800 */
[C---:B------:R-:W-:Y:S02]  /*6810*/  ISETP.LT.OR P4, PT, R14.reuse, 0x62, P4 ;  /* 0x000000620e00780c */ /* 0x040fe40002781670 */
[----:B------:R-:W-:Y:S02]  /*6820*/  FMNMX.FTZ R28, R71, R28, !PT ;  /* 0x0000001c471c7209 */ /* 0x000fe40007810000 */
[----:B------:R-:W-:Y:S02]  /*6830*/  ISETP.LT.OR P5, PT, R14, 0x69, P5 ;  /* 0x000000690e00780c */ /* 0x000fe40002fa1670 */
[----:B------:R-:W-:Y:S01]  /*6840*/  FSEL R75, R75, -INF , !P4 ;  /* 0xff8000004b4b7808 */ /* 0x000fe20006000000 */
[----:B------:R-:W-:Y:S01]  /*6850*/  MUFU.EX2 R49, R49 ;  /* 0x0000003100317308 */ /* 0x000fe20000000800 */
[----:B------:R-:W-:-:S02]  /*6860*/  ISETP.GT.AND P4, PT, R20, 0x69, P3 ;  /* 0x000000691400780c */ /* 0x000fc40001f84270 */
[----:B------:R-:W-:Y:S02]  /*6870*/  FMNMX.FTZ R28, R153, R28, !PT ;  /* 0x0000001c991c7209 */ /* 0x000fe40007810000 */
[----:B------:R-:W-:Y:S02]  /*6880*/  FSEL R195, R78, -INF , !P5 ;  /* 0xff8000004ec37808 */ /* 0x000fe40006800000 */
[----:B------:R-:W-:Y:S01]  /*6890*/  ISETP.GT.AND P5, PT, R20, 0x70, P3 ;  /* 0x000000701400780c */ /* 0x000fe20001fa4270 */
[----:B------:R-:W-:Y:S01]  /*68a0*/  MUFU.EX2 R170, R170 ;  /* 0x000000aa00aa7308 */ /* 0x000fe20000000800 */
[C---:B------:R-:W-:Y:S02]  /*68b0*/  ISETP.LT.OR P4, PT, R14.reuse, 0x6a, P4 ;  /* 0x0000006a0e00780c */ /* 0x040fe40002781670 */
[----:B------:R-:W-:Y:S02]  /*68c0*/  FMNMX.FTZ R28, R75, R28, !PT ;  /* 0x0000001c4b1c7209 */ /* 0x000fe40007810000 */
[----:B------:R-:W-:-:S02]  /*68d0*/  ISETP.LT.OR P5, PT, R14, 0x71, P5 ;  /* 0x000000710e00780c */ /* 0x000fc40002fa1670 */
[----:B------:R-:W-:Y:S01]  /*68e0*/  FSEL R79, R79, -INF , !P4 ;  /* 0xff8000004f4f7808 */ /* 0x000fe20006000000 */
[----:B------:R-:W-:Y:S01]  /*68f0*/  MUFU.EX2 R45, R45 ;  /* 0x0000002d002d7308 */ /* 0x000fe20000000800 */
[----:B------:R-:W-:Y:S02]  /*6900*/  ISETP.GT.AND P4, PT, R20, 0x71, P3 ;  /* 0x000000711400780c */ /* 0x000fe40001f84270 */
[----:B------:R-:W-:Y:S02]  /*6910*/  FMNMX.FTZ R28, R195, R28, !PT ;  /* 0x0000001cc31c7209 */ /* 0x000fe40007810000 */
[----:B------:R-:W-:Y:S02]  /*6920*/  FSEL R53, R82, -INF , !P5 ;  /* 0xff80000052357808 */ /* 0x000fe40006800000 */
[----:B------:R-:W-:Y:S01]  /*6930*/  ISETP.GT.AND P5, PT, R20, 0x78, P3 ;  /* 0x000000781400780c */ /* 0x000fe20001fa4270 */
[----:B------:R-:W-:Y:S01]  /*6940*/  MUFU.EX2 R164, R164 ;  /* 0x000000a400a47308 */ /* 0x000fe20000000800 */
[----:B------:R-:W-:-:S02]  /*6950*/  ISETP.LT.OR P4, PT, R14, 0x72, P4 ;  /* 0x000000720e00780c */ /* 0x000fc40002781670 */
[----:B------:R-:W-:Y:S02]  /*6960*/  FMNMX.FTZ R28, R79, R28, !PT ;  /* 0x0000001c4f1c7209 */ /* 0x000fe40007810000 */
[----:B------:R-:W-:Y:S02]  /*6970*/  ISETP.GT.AND P3, PT, R20, 0x79, P3 ;  /* 0x000000791400780c */ /* 0x000fe40001f64270 */
[C---:B------:R-:W-:Y:S01]  /*6980*/  ISETP.LT.OR P5, PT, R14.reuse, 0x79, P5 ;  /* 0x000000790e00780c */ /* 0x040fe20002fa1670 */
[----:B------:R-:W-:Y:S01]  /*6990*/  MUFU.EX2 R41, R41 ;  /* 0x0000002900297308 */ /* 0x000fe20000000800 */
[----:B------:R-:W-:Y:S02]  /*69a0*/  FSEL R83, R83, -INF , !P4 ;  /* 0xff80000053537808 */ /* 0x000fe40006000000 */
[----:B------:R-:W-:Y:S02]  /*69b0*/  FMNMX.FTZ R28, R53, R28, !PT ;  /* 0x0000001c351c7209 */ /* 0x000fe40007810000 */
[----:B------:R-:W-:-:S02]  /*69c0*/  ISETP.LT.OR P3, PT, R14, 0x7a, P3 ;  /* 0x0000007a0e00780c */ /* 0x000fc40001f61670 */
[----:B------:R-:W-:Y:S01]  /*69d0*/  FSEL R57, R86, -INF , !P5 ;  /* 0xff80000056397808 */ /* 0x000fe20006800000 */
[----:B------:R-:W-:Y:S01]  /*69e0*/  MUFU.EX2 R166, R166 ;  /* 0x000000a600a67308 */ /* 0x000fe20000000800 */
[----:B------:R-:W-:Y:S02]  /*69f0*/  FMNMX.FTZ R28, R83, R28, !PT ;  /* 0x0000001c531c7209 */ /* 0x000fe40007810000 */
[----:B------:R-:W-:Y:S02]  /*6a00*/  FSEL R87, R87, -INF , !P3 ;  /* 0xff80000057577808 */ /* 0x000fe40005800000 */
[----:B------:R-:W-:Y:S02]  /*6a10*/  FMNMX.FTZ R28, R57, R28, !PT ;  /* 0x0000001c391c7209 */ /* 0x000fe40007810000 */
[----:B------:R-:W-:Y:S01]  /*6a20*/  FSEL R69, R11, RZ, P6 ;  /* 0x000000ff0b457208 */ /* 0x000fe20003000000 */
[----:B------:R-:W-:Y:S01]  /*6a30*/  MUFU.EX2 R33, R33 ;  /* 0x0000002100217308 */ /* 0x000fe20000000800 */
[----:B------:R-:W-:-:S03]  /*6a40*/  FMNMX.FTZ R28, R87, R28, !PT ;  /* 0x0000001c571c7209 */ /* 0x000fc60007810000 */
[----:B------:R-:W-:Y:S02]  /*6a50*/  FADD.FTZ R69, -R69, R0 ;  /* 0x0000000045457221 */ /* 0x000fe40000010100 */
[----:B------:R-:W1:Y:S02]  /*6a60*/  SHFL.BFLY PT, R61, R28, 0x2, 0x1f ;  /* 0x0c401f001c3d7f89 */ /* 0x000e6400000e0000 */
[----:B------:R-:W-:Y:S08]  /*6a70*/  MUFU.EX2 R160, R160 ;  /* 0x000000a000a07308 */ /* 0x000ff00000000800 */
[----:B------:R-:W-:Y:S08]  /*6a80*/  MUFU.EX2 R21, R21 ;  /* 0x0000001500157308 */ /* 0x000ff00000000800 */
[----:B------:R-:W-:Y:S01]  /*6a90*/  MUFU.EX2 R162, R162 ;  /* 0x000000a200a27308 */ /* 0x000fe20000000800 */
[----:B-1----:R-:W-:Y:S01]  /*6aa0*/  FMNMX.FTZ R14, R28, R61, !PT ;  /* 0x0000003d1c0e7209 */ /* 0x002fe20007810000 */
[----:B------:R-:W-:-:S06]  /*6ab0*/  FFMA.FTZ R61, R77, R6, -R24 ;  /* 0x000000064d3d7223 */ /* 0x000fcc0000010818 */
[----:B------:R-:W-:Y:S01]  /*6ac0*/  MUFU.EX2 R25, R25 ;  /* 0x0000001900197308 */ /* 0x000fe20000000800 */
[----:B------:R-:W1:Y:S07]  /*6ad0*/  SHFL.BFLY PT, R65, R14, 0x1, 0x1f ;  /* 0x0c201f000e417f89 */ /* 0x000e6e00000e0000 */
[----:B------:R-:W-:Y:S08]  /*6ae0*/  MUFU.EX2 R156, R156 ;  /* 0x0000009c009c7308 */ /* 0x000ff00000000800 */
[----:B------:R-:W-:Y:S08]  /*6af0*/  MUFU.EX2 R15, R15 ;  /* 0x0000000f000f7308 */ /* 0x000ff00000000800 */
[----:B------:R-:W-:Y:S01]  /*6b00*/  MUFU.EX2 R158, R158 ;  /* 0x0000009e009e7308 */ /* 0x000fe20000000800 */
[----:B-1----:R-:W-:Y:S01]  /*6b10*/  FMNMX.FTZ R13, R14, R65, !PT ;  /* 0x000000410e0d7209 */ /* 0x002fe20007810000 */
[----:B------:R-:W-:-:S03]  /*6b20*/  FMUL.FTZ R65, R69, R6 ;  /* 0x0000000645417220 */ /* 0x000fc60000410000 */
[C---:B------:R-:W-:Y:S01]  /*6b30*/  FSETP.NEU.FTZ.AND P3, PT, R13.reuse, -INF , PT ;  /* 0xff8000000d00780b */ /* 0x040fe20003f7d000 */
[----:B------:R-:W-:Y:S02]  /*6b40*/  FMUL.FTZ R38, R13, R6 ;  /* 0x000000060d267220 */ /* 0x000fe40000410000 */
[----:B------:R-:W-:Y:S03]  /*6b50*/  MUFU.EX2 R61, R61 ;  /* 0x0000003d003d7308 */ /* 0x000fe60000000800 */
[----:B------:R-:W-:-:S05]  /*6b60*/  FSEL R38, R38, RZ, P3 ;  /* 0x000000ff26267208 */ /* 0x000fca0001800000 */
        /* <DEDUP_REMOVED lines=15> */
[-C--:B------:R-:W-:Y:S01]  /*6c60*/  FFMA.FTZ R34, R55, R6.reuse, -R38 ;  /* 0x0000000637227223 */ /* 0x080fe20000010826 */
[----:B------:R-:W-:Y:S01]  /*6c70*/  MUFU.EX2 R0, R0 ;  /* 0x0000000000007308 */ /* 0x000fe20000000800 */
[----:B-1----:R-:W-:Y:S01]  /*6c80*/  FFMA.FTZ R28, R65, R3, R180 ;  /* 0x00000003411c7223 */ /* 0x002fe200000100b4 */
[-CC-:B------:R-:W-:Y:S01]  /*6c90*/  FFMA.FTZ R165, R177, R6.reuse, -R38.reuse ;  /* 0x00000006b1a57223 */ /* 0x180fe20000010826 */
[-CC-:B------:R-:W-:Y:S01]  /*6ca0*/  FFMA.FTZ R181, R181, R6.reuse, -R38.reuse ;  /* 0x00000006b5b57223 */ /* 0x180fe20000010826 */
[-C--:B------:R-:W-:Y:S01]  /*6cb0*/  FFMA.FTZ R159, R159, R6.reuse, -R38 ;  /* 0x000000069f9f7223 */ /* 0x080fe20000010826 */
[----:B------:R-:W-:Y:S01]  /*6cc0*/  FADD.FTZ R3, R27, R28 ;  /* 0x0000001c1b037221 */ /* 0x000fe20000010000 */
[-CC-:B------:R-:W-:Y:S01]  /*6cd0*/  FFMA.FTZ R28, R47, R6.reuse, -R38.reuse ;  /* 0x000000062f1c7223 */ /* 0x180fe20000010826 */
[-CC-:B------:R-:W-:Y:S01]  /*6ce0*/  FFMA.FTZ R157, R157, R6.reuse, -R38.reuse ;  /* 0x000000069d9d7223 */ /* 0x180fe20000010826 */
[----:B------:R-:W-:Y:S01]  /*6cf0*/  MUFU.EX2 R14, R14 ;  /* 0x0000000e000e7308 */ /* 0x000fe20000000800 */
[----:B------:R-:W-:Y:S01]  /*6d00*/  FADD.FTZ R30, R182, R3 ;  /* 0x00000003b61e7221 */ /* 0x000fe20000010000 */
        /* <DEDUP_REMOVED lines=16> */
[----:B------:R-:W-:Y:S01]  /*6e10*/  FFMA.FTZ R57, R57, R6, -R38 ;  /* 0x0000000639397223 */ /* 0x000fe20000010826 */
[----:B------:R-:W-:Y:S01]  /*6e20*/  F2FP.BF16.F32.PACK_AB R180, R27, R180 ;  /* 0x000000b41bb4723e */ /* 0x000fe200000010ff */
[-C--:B------:R-:W-:Y:S01]  /*6e30*/  FMUL.FTZ R88, R88, R65.reuse ;  /* 0x0000004158587220 */ /* 0x080fe20000410000 */
[----:B------:R-:W-:Y:S01]  /*6e40*/  FADD.FTZ R3, R51, R32 ;  /* 0x0000002033037221 */ /* 0x000fe20000010000 */
[----:B------:R-:W-:Y:S01]  /*6e50*/  F2FP.BF16.F32.PACK_AB R182, R31, R182 ;  /* 0x000000b61fb6723e */ /* 0x000fe200000010ff */
[-C--:B------:R-:W-:Y:S01]  /*6e60*/  FMUL.FTZ R89, R89, R65.reuse ;  /* 0x0000004159597220 */ /* 0x080fe20000410000 */
[----:B------:R-:W-:Y:S01]  /*6e70*/  MUFU.EX2 R35, R35 ;  /* 0x0000002300237308 */ /* 0x000fe20000000800 */
[----:B------:R-:W-:Y:S01]  /*6e80*/  FADD.FTZ R32, R172, R3 ;  /* 0x00000003ac207221 */ /* 0x000fe20000010000 */
[----:B------:R-:W-:Y:S01]  /*6e90*/  F2FP.BF16.F32.PACK_AB R176, R43, R176 ;  /* 0x000000b02bb0723e */ /* 0x000fe200000010ff */
[-C--:B------:R-:W-:Y:S01]  /*6ea0*/  FMUL.FTZ R92, R92, R65.reuse ;  /* 0x000000415c5c7220 */ /* 0x080fe20000410000 */
[----:B------:R-:W-:Y:S01]  /*6eb0*/  F2FP.BF16.F32.PACK_AB R178, R51, R178 ;  /* 0x000000b233b2723e */ /* 0x000fe200000010ff */
[----:B------:R-:W-:Y:S01]  /*6ec0*/  FADD.FTZ R3, R59, R32 ;  /* 0x000000203b037221 */ /* 0x000fe20000010000 */
[----:B------:R-:W-:Y:S01]  /*6ed0*/  FSEL R32, R13, RZ, P3 ;  /* 0x000000ff0d207208 */ /* 0x000fe20001800000 */
[----:B------:R-:W-:Y:S01]  /*6ee0*/  FMUL.FTZ R93, R93, R65 ;  /* 0x000000415d5d7220 */ /* 0x000fe20000410000 */
[----:B------:R-:W-:Y:S01]  /*6ef0*/  MUFU.EX2 R24, R24 ;  /* 0x0000001800187308 */ /* 0x000fe20000000800 */
[----:B------:R-:W-:Y:S01]  /*6f00*/  FADD.FTZ R36, R174, R3 ;  /* 0x00000003ae247221 */ /* 0x000fe20000010000 */
[----:B------:R-:W-:Y:S01]  /*6f10*/  ISETP.GT.AND P3, PT, R7, R12, PT ;  /* 0x0000000c0700720c */ /* 0x000fe20003f64270 */
[----:B------:R-:W-:Y:S01]  /*6f20*/  FADD.FTZ R3, -R32, R9 ;  /* 0x0000000920037221 */ /* 0x000fe20000010100 */
[----:B------:R-:W-:Y:S01]  /*6f30*/  F2FP.BF16.F32.PACK_AB R172, R59, R172 ;  /* 0x000000ac3bac723e */ /* 0x000fe200000010ff */
[----:B------:R-:W-:Y:S01]  /*6f40*/  FADD.FTZ R47, R63, R36 ;  /* 0x000000243f2f7221 */ /* 0x000fe20000010000 */
[----:B------:R-:W-:-:S02]  /*6f50*/  @!P1 VIADD R36, R40, 0x28860 ;  /* 0x0002886028249836 */ /* 0x000fc40000000000 */
[----:B------:R-:W-:Y:S01]  /*6f60*/  FMUL.FTZ R3, R3, R6 ;  /* 0x0000000603037220 */ /* 0x000fe20000410000 */
[----:B------:R-:W-:Y:S01]  /*6f70*/  MUFU.EX2 R39, R39 ;  /* 0x0000002700277308 */ /* 0x000fe20000000800 */
[----:B------:R-:W-:Y:S01]  /*6f80*/  FADD.FTZ R32, R168, R47 ;  /* 0x0000002fa8207221 */ /* 0x000fe20000010000 */
[----:B------:R-:W-:Y:S01]  /*6f90*/  F2FP.BF16.F32.PACK_AB R174, R63, R174 ;  /* 0x000000ae3fae723e */ /* 0x000fe200000010ff */
[-C--:B------:R-:W-:Y:S01]  /*6fa0*/  FMUL.FTZ R96, R96, R65.reuse ;  /* 0x0000004160607220 */ /* 0x080fe20000410000 */
[----:B------:R-:W-:Y:S01]  /*6fb0*/  @!P1 PRMT R36, RZ, 0x654, R36 ;  /* 0x00000654ff249816 */ /* 0x000fe20000000024 */
[C---:B------:R-:W-:Y:S01]  /*6fc0*/  FADD.FTZ R9, R49.reuse, R32 ;  /* 0x0000002031097221 */ /* 0x040fe20000010000 */
[----:B------:R-:W-:Y:S01]  /*6fd0*/  F2FP.BF16.F32.PACK_AB R168, R49, R168 ;  /* 0x000000a831a8723e */ /* 0x000fe200000010ff */
[-C--:B------:R-:W-:Y:S01]  /*6fe0*/  FMUL.FTZ R97, R97, R65.reuse ;  /* 0x0000004161617220 */ /* 0x080fe20000410000 */
[----:B------:R1:W2:Y:S01]  /*6ff0*/  MUFU.EX2 R32, R3 ;  /* 0x0000000300207308 */ /* 0x0002a20000000800 */
[----:B------:R-:W-:Y:S01]  /*7000*/  FADD.FTZ R40, R170, R9 ;  /* 0x00000009aa287221 */ /* 0x000fe20000010000 */
[----:B------:R3:W-:Y:S01]  /*7010*/  @!P1 SYNCS.ARRIVE.TRANS64.RED.A1T0 RZ, [R36+URZ], RZ ;  /* 0x000000ff24ff99a7 */ /* 0x0007e2000810043f */
[C---:B------:R-:W-:Y:S01]  /*7020*/  F2FP.BF16.F32.PACK_AB R170, R45.reuse, R170 ;  /* 0x000000aa2daa723e */ /* 0x040fe200000010ff */
[-C--:B------:R-:W-:Y:S01]  /*7030*/  FMUL.FTZ R100, R100, R65.reuse ;  /* 0x0000004164647220 */ /* 0x080fe20000410000 */
[----:B------:R-:W-:Y:S01]  /*7040*/  FADD.FTZ R9, R45, R40 ;  /* 0x000000282d097221 */ /* 0x000fe20000010000 */
[-C--:B------:R-:W-:Y:S01]  /*7050*/  FMUL.FTZ R101, R101, R65.reuse ;  /* 0x0000004165657220 */ /* 0x080fe20000410000 */
[-C--:B------:R-:W-:Y:S01]  /*7060*/  FMUL.FTZ R104, R104, R65.reuse ;  /* 0x0000004168687220 */ /* 0x080fe20000410000 */
[----:B------:R-:W4:Y:S01]  /*7070*/  MUFU.EX2 R173, R173 ;  /* 0x000000ad00ad7308 */ /* 0x000f220000000800 */
[----:B------:R-:W-:Y:S01]  /*7080*/  FADD.FTZ R40, R164, R9 ;  /* 0x00000009a4287221 */ /* 0x000fe20000010000 */
[-CC-:B---3--:R-:W-:Y:S01]  /*7090*/  FFMA.FTZ R36, R161, R6.reuse, -R38.reuse ;  /* 0x00000006a1247223 */ /* 0x188fe20000010826 */
[----:B------:R-:W-:Y:S01]  /*70a0*/  FFMA.FTZ R38, R87, R6, -R38 ;  /* 0x0000000657267223 */ /* 0x000fe20000010826 */
[C---:B------:R-:W-:Y:S01]  /*70b0*/  F2FP.BF16.F32.PACK_AB R164, R41.reuse, R164 ;  /* 0x000000a429a4723e */ /* 0x040fe200000010ff */
[----:B-1----:R-:W-:Y:S01]  /*70c0*/  FADD.FTZ R3, R41, R40 ;  /* 0x0000002829037221 */ /* 0x002fe20000010000 */
[-C--:B------:R-:W-:Y:S01]  /*70d0*/  FMUL.FTZ R105, R105, R65.reuse ;  /* 0x0000004169697220 */ /* 0x080fe20000410000 */
[-C--:B------:R-:W-:Y:S01]  /*70e0*/  FMUL.FTZ R108, R108, R65.reuse ;  /* 0x000000416c6c7220 */ /* 0x080fe20000410000 */
[----:B------:R-:W1:Y:S01]  /*70f0*/  MUFU.EX2 R26, R26 ;  /* 0x0000001a001a7308 */ /* 0x000e620000000800 */
[----:B------:R-:W-:Y:S01]  /*7100*/  FADD.FTZ R40, R166, R3 ;  /* 0x00000003a6287221 */ /* 0x000fe20000010000 */
[----:B--2---:R-:W-:Y:S01]  /*7110*/  FFMA.FTZ R3, R32, R2, R69 ;  /* 0x0000000220037223 */ /* 0x004fe20000010045 */
[----:B------:R-:W-:Y:S01]  /*7120*/  F2FP.BF16.F32.PACK_AB R166, R33, R166 ;  /* 0x000000a621a6723e */ /* 0x000fe200000010ff */
[-C--:B------:R-:W-:Y:S01]  /*7130*/  FMUL.FTZ R109, R109, R65.reuse ;  /* 0x000000416d6d7220 */ /* 0x080fe20000410000 */
[----:B------:R-:W-:Y:S01]  /*7140*/  FADD.FTZ R9, R33, R40 ;  /* 0x0000002821097221 */ /* 0x000fe20000010000 */
[----:B------:R-:W-:Y:S01]  /*7150*/  FADD.FTZ R3, R0, R3 ;  /* 0x0000000300037221 */ /* 0x000fe20000010000 */
[-C--:B------:R-:W-:Y:S01]  /*7160*/  FMUL.FTZ R112, R112, R65.reuse ;  /* 0x0000004170707220 */ /* 0x080fe20000410000 */
[----:B------:R-:W2:Y:S01]  /*7170*/  MUFU.EX2 R152, R152 ;  /* 0x0000009800987308 */ /* 0x000ea20000000800 */
[----:B------:R-:W-:Y:S01]  /*7180*/  FADD.FTZ R40, R160, R9 ;  /* 0x00000009a0287221 */ /* 0x000fe20000010000 */
[----:B------:R-:W-:Y:S01]  /*7190*/  FADD.FTZ R2, R14, R3 ;  /* 0x000000030e027221 */ /* 0x000fe20000010000 */
[----:B------:R-:W-:Y:S01]  /*71a0*/  F2FP.BF16.F32.PACK_AB R160, R21, R160 ;  /* 0x000000a015a0723e */ /* 0x000fe200000010ff */
[-C--:B------:R-:W-:Y:S01]  /*71b0*/  FMUL.FTZ R113, R113, R65.reuse ;  /* 0x0000004171717220 */ /* 0x080fe20000410000 */
[----:B------:R-:W-:Y:S01]  /*71c0*/  FADD.FTZ R9, R21, R40 ;  /* 0x0000002815097221 */ /* 0x000fe20000010000 */
[----:B------:R-:W-:Y:S01]  /*71d0*/  FADD.FTZ R3, R73, R2 ;  /* 0x0000000249037221 */ /* 0x000fe20000010000 */
[-C--:B------:R-:W-:Y:S01]  /*71e0*/  FMUL.FTZ R116, R116, R65.reuse ;  /* 0x0000004174747220 */ /* 0x080fe20000410000 */
[----:B------:R-:W3:Y:S01]  /*71f0*/  MUFU.EX2 R175, R175 ;  /* 0x000000af00af7308 */ /* 0x000ee20000000800 */
[----:B------:R-:W-:Y:S01]  /*7200*/  FADD.FTZ R40, R162, R9 ;  /* 0x00000009a2287221 */ /* 0x000fe20000010000 */
[----:B------:R-:W-:Y:S01]  /*7210*/  FADD.FTZ R2, R20, R3 ;  /* 0x0000000314027221 */ /* 0x000fe20000010000 */
[----:B------:R-:W-:Y:S01]  /*7220*/  F2FP.BF16.F32.PACK_AB R162, R25, R162 ;  /* 0x000000a219a2723e */ /* 0x000fe200000010ff */
[-C--:B------:R-:W-:Y:S01]  /*7230*/  FMUL.FTZ R117, R117, R65.reuse ;  /* 0x0000004175757220 */ /* 0x080fe20000410000 */
[----:B------:R-:W-:Y:S01]  /*7240*/  FADD.FTZ R9, R25, R40 ;  /* 0x0000002819097221 */ /* 0x000fe20000010000 */
[----:B------:R-:W-:Y:S01]  /*7250*/  FADD.FTZ R3, R35, R2 ;  /* 0x0000000223037221 */ /* 0x000fe20000010000 */
[-C--:B------:R-:W-:Y:S01]  /*7260*/  FMUL.FTZ R120, R120, R65.reuse ;  /* 0x0000004178787220 */ /* 0x080fe20000410000 */
[----:B------:R-:W5:Y:S01]  /*7270*/  MUFU.EX2 R29, R29 ;  /* 0x0000001d001d7308 */ /* 0x000f620000000800 */
        /* <DEDUP_REMOVED lines=9> */
[----:B----4-:R-:W-:Y:S01]  /*7310*/  FADD.FTZ R3, R173, R2 ;  /* 0x00000002ad037221 */ /* 0x010fe20000010000 */
[----:B------:R-:W-:Y:S01]  /*7320*/  F2FP.BF16.F32.PACK_AB R158, R61, R158 ;  /* 0x0000009e3d9e723e */ /* 0x000fe200000010ff */
[-C--:B------:R-:W-:Y:S01]  /*7330*/  FMUL.FTZ R125, R125, R65.reuse ;  /* 0x000000417d7d7220 */ /* 0x080fe20000410000 */
[----:B------:R-:W-:Y:S01]  /*7340*/  FADD.FTZ R9, R61, R40 ;  /* 0x000000283d097221 */ /* 0x000fe20000010000 */
[----:B-1----:R-:W-:Y:S01]  /*7350*/  FADD.FTZ R2, R26, R3 ;  /* 0x000000031a027221 */ /* 0x002fe20000010000 */
[-C--:B------:R-:W-:Y:S01]  /*7360*/  FMUL.FTZ R128, R128, R65.reuse ;  /* 0x0000004180807220 */ /* 0x080fe20000410000 */
[----:B------:R-:W1:Y:S01]  /*7370*/  MUFU.EX2 R154, R154 ;  /* 0x0000009a009a7308 */ /* 0x000e620000000800 */
[----:B--2---:R-:W-:Y:S01]  /*7380*/  FADD.FTZ R40, R152, R9 ;  /* 0x0000000998287221 */ /* 0x004fe20000010000 */
[----:B---3--:R-:W-:Y:S01]  /*7390*/  FADD.FTZ R3, R175, R2 ;  /* 0x00000002af037221 */ /* 0x008fe20000010000 */
[----:B-----5:R-:W-:Y:S01]  /*73a0*/  F2FP.BF16.F32.PACK_AB R152, R29, R152 ;  /* 0x000000981d98723e */ /* 0x020fe200000010ff */
[-C--:B------:R-:W-:Y:S01]  /*73b0*/  FMUL.FTZ R129, R129, R65.reuse ;  /* 0x0000004181817220 */ /* 0x080fe20000410000 */
[----:B------:R-:W-:Y:S01]  /*73c0*/  FADD.FTZ R9, R29, R40 ;  /* 0x000000281d097221 */ /* 0x000fe20000010000 */
[-C--:B------:R-:W-:Y:S01]  /*73d0*/  FMUL.FTZ R132, R132, R65.reuse ;  /* 0x0000004184847220 */ /* 0x080fe20000410000 */
[-C--:B------:R-:W-:Y:S01]  /*73e0*/  FMUL.FTZ R133, R133, R65.reuse ;  /* 0x0000004185857220 */ /* 0x080fe20000410000 */
[----:B------:R-:W2:Y:S01]  /*73f0*/  MUFU.EX2 R169, R169 ;  /* 0x000000a900a97308 */ /* 0x000ea20000000800 */
[----:B------:R-:W-:Y:S01]  /*7400*/  FADD.FTZ R2, R28, R3 ;  /* 0x000000031c027221 */ /* 0x000fe20000010000 */
[-C--:B------:R-:W-:Y:S01]  /*7410*/  FMUL.FTZ R136, R136, R65.reuse ;  /* 0x0000004188887220 */ /* 0x080fe20000410000 */
[-C--:B------:R-:W-:Y:S01]  /*7420*/  FMUL.FTZ R137, R137, R65.reuse ;  /* 0x0000004189897220 */ /* 0x080fe20000410000 */
[-C--:B------:R-:W-:Y:S01]  /*7430*/  FMUL.FTZ R140, R140, R65.reuse ;  /* 0x000000418c8c7220 */ /* 0x080fe20000410000 */
[-C--:B------:R-:W-:Y:S01]  /*7440*/  FMUL.FTZ R141, R141, R65.reuse ;  /* 0x000000418d8d7220 */ /* 0x080fe20000410000 */
[-C--:B------:R-:W-:Y:S01]  /*7450*/  FMUL.FTZ R144, R144, R65.reuse ;  /* 0x0000004190907220 */ /* 0x080fe20000410000 */
[-C--:B------:R-:W-:Y:S01]  /*7460*/  FMUL.FTZ R145, R145, R65.reuse ;  /* 0x0000004191917220 */ /* 0x080fe20000410000 */
[----:B------:R-:W3:Y:S01]  /*7470*/  MUFU.EX2 R30, R30 ;  /* 0x0000001e001e7308 */ /* 0x000ee20000000800 */
[----:B-1----:R-:W-:Y:S01]  /*7480*/  FADD.FTZ R40, R154, R9 ;  /* 0x000000099a287221 */ /* 0x002fe20000010000 */
[-C--:B------:R-:W-:Y:S01]  /*7490*/  FMUL.FTZ R148, R148, R65.reuse ;  /* 0x0000004194947220 */ /* 0x080fe20000410000 */
[----:B------:R-:W-:Y:S01]  /*74a0*/  FMUL.FTZ R149, R149, R65 ;  /* 0x0000004195957220 */ /* 0x000fe20000410000 */
[----:B------:R-:W-:Y:S01]  /*74b0*/  F2FP.BF16.F32.PACK_AB R183, R73, R14 ;  /* 0x0000000e49b7723e */ /* 0x000fe200000010ff */
[----:B------:R-:W-:Y:S01]  /*74c0*/  VIADD R7, R7, 0xffffffff ;  /* 0xffffffff07077836 */ /* 0x000fe20000000000 */
[----:B------:R-:W-:Y:S01]  /*74d0*/  F2FP.BF16.F32.PACK_AB R177, R35, R20 ;  /* 0x0000001423b1723e */ /* 0x000fe200000010ff */
[----:B------:R-:W-:Y:S01]  /*74e0*/  FMUL.FTZ R90, R90, R32 ;  /* 0x000000205a5a7220 */ /* 0x000fe20000410000 */
[----:B------:R-:W1:Y:S01]  /*74f0*/  MUFU.EX2 R171, R171 ;  /* 0x000000ab00ab7308 */ /* 0x000e620000000800 */
[----:B--2---:R-:W-:Y:S01]  /*7500*/  FADD.FTZ R9, R169, R2 ;  /* 0x00000002a9097221 */ /* 0x004fe20000010000 */
[----:B------:R-:W-:Y:S01]  /*7510*/  F2FP.BF16.F32.PACK_AB R179, R39, R24 ;  /* 0x0000001827b3723e */ /* 0x000fe200000010ff */
[-C--:B------:R-:W-:Y:S01]  /*7520*/  FMUL.FTZ R91, R91, R32.reuse ;  /* 0x000000205b5b7220 */ /* 0x080fe20000410000 */
[----:B------:R-:W-:Y:S01]  /*7530*/  F2FP.BF16.F32.PACK_AB R173, R26, R173 ;  /* 0x000000ad1aad723e */ /* 0x000fe200000010ff */
[-C--:B------:R-:W-:Y:S01]  /*7540*/  FMUL.FTZ R94, R94, R32.reuse ;  /* 0x000000205e5e7220 */ /* 0x080fe20000410000 */
[----:B------:R-:W-:Y:S01]  /*7550*/  F2FP.BF16.F32.PACK_AB R175, R28, R175 ;  /* 0x000000af1caf723e */ /* 0x000fe200000010ff */
[-C--:B------:R-:W-:Y:S01]  /*7560*/  FMUL.FTZ R95, R95, R32.reuse ;  /* 0x000000205f5f7220 */ /* 0x080fe20000410000 */
[----:B------:R-:W2:Y:S01]  /*7570*/  MUFU.EX2 R34, R34 ;  /* 0x0000002200227308 */ /* 0x000ea20000000800 */
[C---:B---3--:R-:W-:Y:S01]  /*7580*/  FADD.FTZ R2, R30.reuse, R9 ;  /* 0x000000091e027221 */ /* 0x048fe20000010000 */
[----:B------:R-:W-:Y:S01]  /*7590*/  F2FP.BF16.F32.PACK_AB R169, R30, R169 ;  /* 0x000000a91ea9723e */ /* 0x000fe200000010ff */
        /* <DEDUP_REMOVED lines=8> */
[-C--:B------:R-:W-:Y:S01]  /*7620*/  FMUL.FTZ R110, R110, R32.reuse ;  /* 0x000000206e6e7220 */ /* 0x080fe20000410000 */
[-C--:B------:R-:W-:Y:S01]  /*7630*/  FMUL.FTZ R111, R111, R32.reuse ;  /* 0x000000206f6f7220 */ /* 0x080fe20000410000 */
[-C--:B------:R-:W-:Y:S01]  /*7640*/  FMUL.FTZ R114, R114, R32.reuse ;  /* 0x0000002072727220 */ /* 0x080fe20000410000 */
[-C--:B------:R-:W-:Y:S01]  /*7650*/  FMUL.FTZ R115, R115, R32.reuse ;  /* 0x0000002073737220 */ /* 0x080fe20000410000 */
[-C--:B------:R-:W-:Y:S01]  /*7660*/  FMUL.FTZ R118, R118, R32.reuse ;  /* 0x0000002076767220 */ /* 0x080fe20000410000 */
[----:B------:R-:W1:Y:S01]  /*7670*/  MUFU.EX2 R36, R36 ;  /* 0x0000002400247308 */ /* 0x000e620000000800 */
[C---:B--2---:R-:W-:Y:S01]  /*7680*/  FADD.FTZ R2, R34.reuse, R9 ;  /* 0x0000000922027221 */ /* 0x044fe20000010000 */
[----:B------:R-:W-:Y:S01]  /*7690*/  F2FP.BF16.F32.PACK_AB R171, R34, R171 ;  /* 0x000000ab22ab723e */ /* 0x000fe200000010ff */
[-C--:B------:R-:W-:Y:S01]  /*76a0*/  FMUL.FTZ R119, R119, R32.reuse ;  /* 0x0000002077777220 */ /* 0x080fe20000410000 */
[-C--:B------:R-:W-:Y:S01]  /*76b0*/  FMUL.FTZ R122, R122, R32.reuse ;  /* 0x000000207a7a7220 */ /* 0x080fe20000410000 */
[-C--:B------:R-:W-:Y:S01]  /*76c0*/  FMUL.FTZ R123, R123, R32.reuse ;  /* 0x000000207b7b7220 */ /* 0x080fe20000410000 */
[-C--:B------:R-:W-:Y:S01]  /*76d0*/  FMUL.FTZ R126, R126, R32.reuse ;  /* 0x000000207e7e7220 */ /* 0x080fe20000410000 */
[-C--:B------:R-:W-:Y:S01]  /*76e0*/  FMUL.FTZ R127, R127, R32.reuse ;  /* 0x000000207f7f7220 */ /* 0x080fe20000410000 */
[----:B------:R2:W4:Y:S01]  /*76f0*/  MUFU.EX2 R42, R181 ;  /* 0x000000b5002a7308 */ /* 0x0005220000000800 */
[----:B---3--:R-:W-:Y:S01]  /*7700*/  FADD.FTZ R9, R165, R2 ;  /* 0x00000002a5097221 */ /* 0x008fe20000010000 */
        /* <DEDUP_REMOVED lines=8> */
[----:B--2---:R-:W-:Y:S01]  /*7790*/  F2FP.BF16.F32.PACK_AB R181, R0, R69 ;  /* 0x0000004500b5723e */ /* 0x004fe200000010ff */
[-C--:B------:R-:W-:Y:S01]  /*77a0*/  FMUL.FTZ R142, R142, R32.reuse ;  /* 0x000000208e8e7220 */ /* 0x080fe20000410000 */
[----:B------:R-:W-:Y:S01]  /*77b0*/  F2FP.BF16.F32.PACK_AB R165, R36, R165 ;  /* 0x000000a524a5723e */ /* 0x000fe200000010ff */
[-C--:B------:R-:W-:Y:S01]  /*77c0*/  FMUL.FTZ R143, R143, R32.reuse ;  /* 0x000000208f8f7220 */ /* 0x080fe20000410000 */
[-C--:B------:R-:W-:Y:S01]  /*77d0*/  FMUL.FTZ R146, R146, R32.reuse ;  /* 0x0000002092927220 */ /* 0x080fe20000410000 */
[-C--:B------:R-:W-:Y:S01]  /*77e0*/  FMUL.FTZ R147, R147, R32.reuse ;  /* 0x0000002093937220 */ /* 0x080fe20000410000 */
[----:B------:R-:W1:Y:S01]  /*77f0*/  MUFU.EX2 R37, R37 ;  /* 0x0000002500257308 */ /* 0x000e620000000800 */
[----:B----4-:R-:W-:Y:S01]  /*7800*/  FADD.FTZ R9, R42, R9 ;  /* 0x000000092a097221 */ /* 0x010fe20000010000 */
[-C--:B------:R-:W-:Y:S01]  /*7810*/  FMUL.FTZ R150, R150, R32.reuse ;  /* 0x0000002096967220 */ /* 0x080fe20000410000 */
[----:B------:R-:W-:Y:S01]  /*7820*/  FMUL.FTZ R151, R151, R32 ;  /* 0x0000002097977220 */ /* 0x000fe20000410000 */
[----:B------:R-:W-:-:S04]  /*7830*/  IMAD.MOV.U32 R0, RZ, RZ, R11 ;  /* 0x000000ffff007224 */ /* 0x000fc800078e000b */
        /* <DEDUP_REMOVED lines=30> */
[----:B------:R-:W-:-:S03]  /*7a20*/  F2FP.BF16.F32.PACK_AB R153, R83, R48 ;  /* 0x000000305399723e */ /* 0x000fc600000010ff */
[----:B---3--:R-:W-:-:S04]  /*7a30*/  FADD.FTZ R9, R50, R9 ;  /* 0x0000000932097221 */ /* 0x008fc80000010000 */
[C---:B-1----:R-:W-:Y:S01]  /*7a40*/  FADD.FTZ R2, R38.reuse, R9 ;  /* 0x0000000926027221 */ /* 0x042fe20000010000 */
[----:B------:R-:W-:Y:S01]  /*7a50*/  F2FP.BF16.F32.PACK_AB R155, R38, R50 ;  /* 0x00000032269b723e */ /* 0x000fe200000010ff */
[----:B------:R-:W-:Y:S01]  /*7a60*/  IMAD.MOV.U32 R9, RZ, RZ, R13 ;  /* 0x000000ffff097224 */ /* 0x000fe200078e000d */
[----:B------:R-:W-:Y:S06]  /*7a70*/  @P3 BRA `(.L_x_6433) ;  /* 0xffffffd000103947 */ /* 0x000fec000383ffff */
[----:B------:R-:W-:Y:S01]  /*7a80*/  IMAD.MOV.U32 R9, RZ, RZ, R13 ;  /* 0x000000ffff097224 */ /* 0x000fe200078e000d */
[----:B------:R-:W-:Y:S01]  /*7a90*/  UMOV UR37, UR60 ;  /* 0x0000003c00257c82 */ /* 0x000fe20008000000 */
[----:B------:R-:W-:Y:S01]  /*7aa0*/  IMAD.MOV.U32 R0, RZ, RZ, R11 ;  /* 0x000000ffff007224 */ /* 0x000fe200078e000b */
[----:B------:R-:W-:-:S06]  /*7ab0*/  UMOV UR36, UR59 ;  /* 0x0000003b00247c82 */ /* 0x000fcc0008000000 */
.L_x_6416:
        /* <DEDUP_REMOVED lines=15> */
.L_x_6435:
[----:B------:R-:W-:-:S11]  /*7bb0*/  UISETP.NE.AND UP0, UPT, UR11, 0x1, UPT ;  /* 0x000000010b00788c */ /* 0x000fd6000bf05270 */
[----:B------:R-:W-:Y:S02]  /*7bc0*/  @UP0 ULDC.64 UR14, c[0x0][0x9e8] ;  /* 0x00027a00000e0ab9 */ /* 0x000fe40000000a00 */
[----:B------:R-:W-:-:S04]  /*7bd0*/  UIMAD.WIDE.U32 UR6, UR54, UR14, URZ ;  /* 0x0000000e360672a5 */ /* 0x000fc8000f8e003f */
[----:B------:R-:W-:-:S12]  /*7be0*/  @UP0 USHF.R.U32.HI UR54, URZ, UR15, UR7 ;  /* 0x0000000f3f360299 */ /* 0x000fd80008011607 */
.L_x_6436:
[----:B------:R-:W-:-:S04]  /*7bf0*/  UIMAD UR54, UR54, UR11, URZ ;  /* 0x0000000b363672a4 */ /* 0x000fc8000f8e023f */
[----:B------:R-:W-:-:S04]  /*7c00*/  UISETP.LT.AND UP0, UPT, UR10, UR54, UPT ;  /* 0x000000360a00728c */ /* 0x000fc8000bf01270 */
[----:B------:R-:W-:-:S12]  /*7c10*/  USEL UR10, UR10, UR54, !UP0 ;  /* 0x000000360a0a7287 */ /* 0x000fd8000c000000 */
.L_x_6434:
        /* <DEDUP_REMOVED lines=12> */
.L_x_6446:
        /* <DEDUP_REMOVED lines=9> */
.L_x_6439:
[----:B------:R-:W-:Y:S01]  /*7d70*/  ULEA UR6, UR37, UR39, 0x3 ;  /* 0x0000002725067291 */ /* 0x000fe2000f8e183f */
[----:B------:R-:W-:-:S05]  /*7d80*/  IMAD.U32 R0, RZ, RZ, UR36 ;  /* 0x00000024ff007e24 */ /* 0x000fca000f8e00ff */
[----:B------:R-:W-:-:S04]  /*7d90*/  SHF.L.U32 R0, R0, 0x1f, RZ ;  /* 0x0000001f00007819 */ /* 0x000fc800000006ff */
[----:B------:R1:W2:Y:S01]  /*7da0*/  SYNCS.PHASECHK.TRANS64.TRYWAIT P2, [UR6+0x28830], R0 ;  /* 0x02883000ff0075a7 */ /* 0x0002a20008040146 */
[----:B------:R-:W-:Y:S05]  /*7db0*/  @!P0 BRA `(.L_x_6440) ;  /* 0x0000000000048947 */ /* 0x000fea0003800000 */
[----:B------:R-:W-:Y:S01]  /*7dc0*/  BPT.TRAP 0x1 ;  /* 0x000000040000795c */ /* 0x000fe20000300000 */
.L_x_6440:
[----:B--2---:R-:W-:Y:S05]  /*7dd0*/  @P2 BRA `(.L_x_6438) ;  /* 0x0000000000082947 */ /* 0x004fea0003800000 */
[----:B------:R-:W2:Y:S02]  /*7de0*/  SYNCS.PHASECHK.TRANS64.TRYWAIT P2, [UR6+0x28830], R0 ;  /* 0x02883000ff0075a7 */ /* 0x000ea40008040146 */
[----:B--2---:R-:W-:Y:S05]  /*7df0*/  @!P2 BRA `(.L_x_6441) ;  /* 0x0000009c0094a947 */ /* 0x004fea0003800000 */
.L_x_6438:
        /* <DEDUP_REMOVED lines=45> */
.L_x_6443:
[----:B------:R-:W-:Y:S01]  /*80d0*/  ULEA UR6, UR55, UR39, 0x3 ;  /* 0x0000002737067291 */ /* 0x000fe2000f8e183f */
[----:B------:R-:W-:-:S05]  /*80e0*/  IMAD.U32 R0, RZ, RZ, UR56 ;  /* 0x00000038ff007e24 */ /* 0x000fca000f8e00ff */
[----:B------:R-:W-:-:S04]  /*80f0*/  SHF.L.U32 R0, R0, 0x1f, RZ ;  /* 0x0000001f00007819 */ /* 0x000fc800000006ff */
[----:B------:R1:W2:Y:S01]  /*8100*/  SYNCS.PHASECHK.TRANS64.TRYWAIT P2, [UR6+0x28850], R0 ;  /* 0x02885000ff0075a7 */ /* 0x0002a20008040146 */
[----:B------:R-:W-:Y:S05]  /*8110*/  @!P0 BRA `(.L_x_6444) ;  /* 0x0000000000048947 */ /* 0x000fea0003800000 */
[----:B------:R-:W-:Y:S01]  /*8120*/  BPT.TRAP 0x1 ;  /* 0x000000040000795c */ /* 0x000fe20000300000 */
.L_x_6444:
[----:B--2---:R-:W-:Y:S05]  /*8130*/  @P2 BRA `(.L_x_6442) ;  /* 0x0000000000082947 */ /* 0x004fea0003800000 */
[----:B------:R-:W2:Y:S02]  /*8140*/  SYNCS.PHASECHK.TRANS64.TRYWAIT P2, [UR6+0x28850], R0 ;  /* 0x02885000ff0075a7 */ /* 0x000ea40008040146 */
[----:B--2---:R-:W-:Y:S05]  /*8150*/  @!P2 BRA `(.L_x_6445) ;  /* 0x0000009800d4a947 */ /* 0x004fea0003800000 */
.L_x_6442:
[----:B------:R-:W-:Y:S01]  /*8160*/  UIADD3 UR6, UR39, 0x400, URZ ;  /* 0x0000040027067890 */ /* 0x000fe2000fffe03f */
[----:B------:R-:W-:Y:S01]  /*8170*/  WARPGROUP.ARRIVE ;  /* 0x00000000000079c5 */ /* 0x000fe20000000000 */
[----:B------:R-:W-:Y:S01]  /*8180*/  UMOV UR7, 0x40000040 ;  /* 0x4000004000077882 */ /* 0x000fe20000000000 */
[----:B-12---:R-:W-:Y:S01]  /*8190*/  FMNMX.FTZ R0, R24, R13, !PT ;  /* 0x0000000d18007209 */ /* 0x006fe20007810000 */
[----:B------:R-:W-:Y:S01]  /*81a0*/  USHF.R.U32.HI UR6, URZ, 0x4, UR6 ;  /* 0x000000043f067899 */ /* 0x000fe20008011606 */
[----:B------:R-:W1:Y:S01]  /*81b0*/  LDC R6, c[0x0][0x988] ;  /* 0x00026200ff067b82 */ /* 0x000e620000000800 */
[----:B------:R-:W-:Y:S01]  /*81c0*/  ISETP.GT.AND P2, PT, R7, UR54, PT ;  /* 0x0000003607007c0c */ /* 0x000fe2000bf44270 */
[----:B------:R-:W-:Y:S01]  /*81d0*/  UMOV UR56, UR36 ;  /* 0x0000002400387c82 */ /* 0x000fe20008000000 */
[----:B------:R-:W-:Y:S01]  /*81e0*/  ULOP3.LUT UR6, UR6, 0x3fff, URZ, 0xc0, !UPT ;  /* 0x00003fff06067892 */ /* 0x000fe2000f8ec03f */
[----:B------:R-:W-:Y:S01]  /*81f0*/  FMNMX.FTZ R9, R25, R0, !PT ;  /* 0x0000000019097209 */ /* 0x000fe20007810000 */
[----:B------:R-:W-:-:S02]  /*8200*/  VIADD R7, R7, 0xffffffff ;  /* 0xffffffff07077836 */ /* 0x000fc40000000000 */
[----:B------:R-:W-:Y:S01]  /*8210*/  ULOP3.LUT UR6, UR6, 0x4000000, URZ, 0xfc, !UPT ;  /* 0x0400000006067892 */ /* 0x000fe2000f8efc3f */
[----:B------:R-:W-:-:S03]  /*8220*/  FMNMX.FTZ R0, R28, R9, !PT ;  /* 0x000000091c007209 */ /* 0x000fc60007810000 */
[----:B------:R-:W-:Y:S01]  /*8230*/  ULEA UR10, UR55, UR6, 0xb ;  /* 0x00000006370a7291 */ /* 0x000fe2000f8e583f */
        /* <DEDUP_REMOVED lines=33> */
[----:B------:R-:W2:Y:S02]  /*8450*/  SHFL.BFLY PT, R0, R9, 0x2, 0x1f ;  /* 0x0c401f0009007f89 */ /* 0x000ea400000e0000 */
[----:B--2---:R-:W-:-:S05]  /*8460*/  FMNMX.FTZ R12, R9, R0, !PT ;  /* 0x00000000090c7209 */ /* 0x004fca0007810000 */
[----:B------:R-:W2:Y:S01]  /*8470*/  SHFL.BFLY PT, R15, R12, 0x1, 0x1f ;  /* 0x0c201f000c0f7f89 */ /* 0x000ea200000e0000 */
[----:B------:R-:W-:Y:S02]  /*8480*/  WARPGROUP.DEPBAR.LE gsb0, 0x0 ;  /* 0x00008000000079c5 */ /* 0x000fe40000010000 */
[----:B------:R-:W-:-:S06]  /*8490*/  WARPGROUP.ARRIVE ;  /* 0x00000000000079c5 */ /* 0x000fcc0000000000 */
[----:B------:R-:W-:Y:S01]  /*84a0*/  HGMMA.64x128x16.F32.BF16 R88, R176, gdesc[UR4].tnspB, R88, gsb0 ;  /* 0x41e00004b0587df0 */ /* 0x000fe20008001858 */
[----:B------:R-:W-:Y:S01]  /*84b0*/  UIADD3 UR6, UR10, 0x100, URZ ;  /* 0x000001000a067890 */ /* 0x000fe2000fffe03f */
[----:B------:R-:W-:Y:S01]  /*84c0*/  UMOV UR7, 0x40000040 ;  /* 0x4000004000077882 */ /* 0x000fe20000000000 */
        /* <DEDUP_REMOVED lines=37> */
[----:B------:R-:W-:Y:S02]  /*8720*/  WARPGROUP.ARRIVE ;  /* 0x00000000000079c5 */ /* 0x000fe40000000000 */
[----:B------:R-:W1:Y:S04]  /*8730*/  SHFL.BFLY PT, R14, R9, 0x2, 0x1f ;  /* 0x0c401f00090e7f89 */ /* 0x000e6800000e0000 */
[----:B------:R-:W-:Y:S01]  /*8740*/  HGMMA.64x128x16.F32.BF16 R88, R172, gdesc[UR4].tnspB, R88, gsb0 ;  /* 0x41e00004ac587df0 */ /* 0x000fe20008001858 */
[----:B------:R-:W-:Y:S01]  /*8750*/  UIADD3 UR6, UR10, 0x180, URZ ;  /* 0x000001800a067890 */ /* 0x000fe2000fffe03f */
[----:B------:R-:W-:Y:S01]  /*8760*/  UMOV UR7, 0x40000040 ;  /* 0x4000004000077882 */ /* 0x000fe20000000000 */
[----:B------:R-:W-:-:S02]  /*8770*/  WARPGROUP.DEPBAR.LE gsb0, 0x0 ;  /* 0x00008000000079c5 */ /* 0x000fc40000010000 */
[----:B------:R-:W-:-:S07]  /*8780*/  WARPGROUP.ARRIVE ;  /* 0x00000000000079c5 */ /* 0x000fce0000000000 */
[----:B------:R-:W-:Y:S01]  /*8790*/  HGMMA.64x128x16.F32.BF16 R88, R168, gdesc[UR4].tnspB, R88, gsb0 ;  /* 0x41e00004a8587df0 */ /* 0x000fe20008001858 */
[----:B------:R-:W-:Y:S01]  /*87a0*/  UIADD3 UR6, UR10, 0x200, URZ ;  /* 0x000002000a067890 */ /* 0x000fe2000fffe03f */
[----:B------:R-:W-:Y:S01]  /*87b0*/  UMOV UR7, 0x40000040 ;  /* 0x4000004000077882 */ /* 0x000fe20000000000 */
[----:B------:R-:W-:Y:S02]  /*87c0*/  WARPGROUP.DEPBAR.LE gsb0, 0x0 ;  /* 0x00008000000079c5 */ /* 0x000fe40000010000 */
[----:B------:R-:W-:Y:S01]  /*87d0*/  WARPGROUP.ARRIVE ;  /* 0x00000000000079c5 */ /* 0x000fe20000000000 */
[----:B------:R-:W-:-:S04]  /*87e0*/  FMUL.FTZ R169, R0, R6 ;  /* 0x0000000600a97220 */ /* 0x000fc80000410000 */
[--C-:B------:R-:W-:Y:S02]  /*87f0*/  FFMA.FTZ R13, R24, R6, -R169.reuse ;  /* 0x00000006180d7223 */ /* 0x100fe400000108a9 */
[----:B------:R-:W-:Y:S01]  /*8800*/  HGMMA.64x128x16.F32.BF16 R88, R164, gdesc[UR4].tnspB, R88, gsb0 ;  /* 0x41e00004a4587df0 */ /* 0x000fe20008001858 */
[----:B------:R-:W-:Y:S01]  /*8810*/  UIADD3 UR6, UR10, 0x280, URZ ;  /* 0x000002800a067890 */ /* 0x000fe2000fffe03f */
[----:B-1----:R-:W-:Y:S01]  /*8820*/  FMNMX.FTZ R24, R9, R14, !PT ;  /* 0x0000000e09187209 */ /* 0x002fe20007810000 */
[----:B------:R-:W-:Y:S01]  /*8830*/  UMOV UR7, 0x40000040 ;  /* 0x4000004000077882 */ /* 0x000fe20000000000 */
[-CC-:B------:R-:W-:Y:S01]  /*8840*/  FFMA.FTZ R15, R29, R6.reuse, -R169.reuse ;  /* 0x000000061d0f7223 */ /* 0x180fe200000108a9 */
[-CC-:B------:R-:W-:Y:S01]  /*8850*/  FFMA.FTZ R29, R41, R6.reuse, -R169.reuse ;  /* 0x00000006291d7223 */ /* 0x180fe200000108a9 */
[-CC-:B------:R-:W-:Y:S01]  /*8860*/  FFMA.FTZ R41, R53, R6.reuse, -R169.reuse ;  /* 0x0000000635297223 */ /* 0x180fe200000108a9 */
[----:B------:R-:W1:Y:S01]  /*8870*/  SHFL.BFLY PT, R9, R24, 0x1, 0x1f ;  /* 0x0c201f0018097f89 */ /* 0x000e6200000e0000 */
        /* <DEDUP_REMOVED lines=22> */
[-C--:B------:R-:W-:Y:S01]  /*89e0*/  FFMA.FTZ R20, R80, R6.reuse, -R169 ;  /* 0x0000000650147223 */ /* 0x080fe200000108a9 */
[----:B-1----:R-:W-:Y:S01]  /*89f0*/  FMNMX.FTZ R9, R24, R9, !PT ;  /* 0x0000000918097209 */ /* 0x002fe20007810000 */
[----:B------:R-:W1:Y:S01]  /*8a00*/  MUFU.EX2 R182, R182 ;  /* 0x000000b600b67308 */ /* 0x000e620000000800 */
[----:B--2---:R-:W-:Y:S01]  /*8a10*/  FFMA.FTZ R3, R10, R3, R13 ;  /* 0x000000030a037223 */ /* 0x004fe2000001000d */
[-CC-:B------:R-:W-:Y:S01]  /*8a20*/  FFMA.FTZ R69, R81, R6.reuse, -R169.reuse ;  /* 0x0000000651457223 */ /* 0x180fe200000108a9 */
[-C--:B------:R-:W-:Y:S01]  /*8a30*/  FFMA.FTZ R84, R84, R6.reuse, -R169 ;  /* 0x0000000654547223 */ /* 0x080fe200000108a9 */
[CC--:B------:R-:W-:Y:S01]  /*8a40*/  FMUL.FTZ R77, R9.reuse, R6.reuse ;  /* 0x00000006094d7220 */ /* 0x0c0fe20000410000 */
[----:B------:R-:W-:Y:S01]  /*8a50*/  FADD.FTZ R73, -R9, R11 ;  /* 0x0000000b09497221 */ /* 0x000fe20000010100 */
[----:B------:R-:W-:-:S02]  /*8a60*/  FFMA.FTZ R85, R85, R6, -R169 ;  /* 0x0000000655557223 */ /* 0x000fc400000108a9 */
[-CC-:B------:R-:W-:Y:S01]  /*8a70*/  FFMA.FTZ R181, R27, R6.reuse, -R77.reuse ;  /* 0x000000061bb57223 */ /* 0x180fe2000001084d */
[----:B------:R-:W-:Y:S02]  /*8a80*/  IMAD.U32 R27, RZ, RZ, UR37 ;  /* 0x00000025ff1b7e24 */ /* 0x000fe4000f8e00ff */
[-C--:B------:R-:W-:Y:S01]  /*8a90*/  FMUL.FTZ R73, R73, R6.reuse ;  /* 0x0000000649497220 */ /* 0x080fe20000410000 */
[-CC-:B------:R-:W-:Y:S01]  /*8aa0*/  FFMA.FTZ R26, R26, R6.reuse, -R77.reuse ;  /* 0x000000061a1a7223 */ /* 0x180fe2000001084d */
[-CC-:B------:R-:W-:Y:S01]  /*8ab0*/  FFMA.FTZ R183, R30, R6.reuse, -R77.reuse ;  /* 0x000000061eb77223 */ /* 0x180fe2000001084d */
[-CC-:B------:R-:W-:Y:S01]  /*8ac0*/  FFMA.FTZ R28, R31, R6.reuse, -R77.reuse ;  /* 0x000000061f1c7223 */ /* 0x180fe2000001084d */
[----:B------:R-:W-:Y:S01]  /*8ad0*/  @!P1 LEA R27, R27, UR39, 0x3 ;  /* 0x000000271b1b9c11 */ /* 0x000fe2000f8e18ff */
[----:B------:R-:W-:Y:S01]  /*8ae0*/  MUFU.EX2 R181, R181 ;  /* 0x000000b500b57308 */ /* 0x000fe20000000800 */
[----:B------:R-:W-:Y:S01]  /*8af0*/  IADD3 R31, -R17, 0xb, RZ ;  /* 0x0000000b111f7810 */ /* 0x000fe20007ffe1ff */
[-CC-:B------:R-:W-:Y:S01]  /*8b00*/  FFMA.FTZ R177, R34, R6.reuse, -R77.reuse ;  /* 0x0000000622b17223 */ /* 0x180fe2000001084d */
[----:B------:R-:W-:Y:S01]  /*8b10*/  FFMA.FTZ R40, R35, R6, -R77 ;  /* 0x0000000623287223 */ /* 0x000fe2000001084d */
[----:B------:R-:W-:-:S02]  /*8b20*/  @!P1 VIADD R27, R27, 0x28840 ;  /* 0x000288401b1b9836 */ /* 0x000fc40000000000 */
[-C--:B------:R-:W-:Y:S01]  /*8b30*/  FFMA.FTZ R179, R38, R6.reuse, -R77 ;  /* 0x0000000626b37223 */ /* 0x080fe2000001084d */
[----:B---3--:R-:W-:Y:S01]  /*8b40*/  FADD.FTZ R3, R180, R3 ;  /* 0x00000003b4037221 */ /* 0x008fe20000010000 */
[-C--:B------:R-:W-:Y:S01]  /*8b50*/  FFMA.FTZ R38, R39, R6.reuse, -R77 ;  /* 0x0000000627267223 */ /* 0x080fe2000001084d */
[----:B------:R-:W-:Y:S01]  /*8b60*/  MUFU.EX2 R73, R73 ;  /* 0x0000004900497308 */ /* 0x000fe20000000800 */
[----:B------:R-:W-:Y:S01]  /*8b70*/  @!P1 PRMT R27, RZ, 0x654, R27 ;  /* 0x00000654ff1b9816 */ /* 0x000fe2000000001b */
[-C--:B------:R-:W-:Y:S01]  /*8b80*/  FFMA.FTZ R175, R46, R6.reuse, -R77 ;  /* 0x000000062eaf7223 */ /* 0x080fe2000001084d */
[----:B-1----:R-:W-:Y:S01]  /*8b90*/  FADD.FTZ R46, R182, R3 ;  /* 0x00000003b62e7221 */ /* 0x002fe20000010000 */
        /* <DEDUP_REMOVED lines=8> */
[----:B------:R-:W-:Y:S01]  /*8c20*/  F2FP.BF16.F32.PACK_AB R180, R180, R13 ;  /* 0x0000000db4b4723e */ /* 0x000fe200000010ff */
        /* <DEDUP_REMOVED lines=13> */
[----:B------:R-:W-:-:S03]  /*8d00*/  FFMA.FTZ R86, R86, R6, -R77 ;  /* 0x0000000656567223 */ /* 0x000fc6000001084d */
[----:B------:R-:W-:Y:S01]  /*8d10*/  FADD.FTZ R44, R181, R2 ;  /* 0x00000002b52c7221 */ /* 0x000fe20000010000 */
[----:B------:R-:W-:Y:S01]  /*8d20*/  FFMA.FTZ R2, R63, R6, -R77 ;  /* 0x000000063f027223 */ /* 0x000fe2000001084d */
[----:B------:R-:W-:Y:S01]  /*8d30*/  F2FP.BF16.F32.PACK_AB R181, R181, R26 ;  /* 0x0000001ab5b5723e */ /* 0x000fe200000010ff */
[----:B------:R-:W1:Y:S01]  /*8d40*/  MUFU.EX2 R28, R28 ;  /* 0x0000001c001c7308 */ /* 0x000e620000000800 */
[----:B--2---:R-:W-:-:S07]  /*8d50*/  FADD.FTZ R3, R183, R44 ;  /* 0x0000002cb7037221 */ /* 0x004fce0000010000 */
[----:B------:R-:W-:Y:S01]  /*8d60*/  MUFU.EX2 R176, R176 ;  /* 0x000000b000b07308 */ /* 0x000fe20000000800 */
[----:B---3--:R-:W-:-:S07]  /*8d70*/  F2FP.BF16.F32.PACK_AB R182, R15, R182 ;  /* 0x000000b60fb6723e */ /* 0x008fce00000010ff */
[----:B------:R-:W2:Y:S01]  /*8d80*/  MUFU.EX2 R177, R177 ;  /* 0x000000b100b17308 */ /* 0x000ea20000000800 */
[C---:B-1----:R-:W-:Y:S01]  /*8d90*/  FADD.FTZ R44, R28.reuse, R3 ;  /* 0x000000031c2c7221 */ /* 0x042fe20000010000 */
[----:B------:R-:W-:-:S06]  /*8da0*/  F2FP.BF16.F32.PACK_AB R183, R28, R183 ;  /* 0x000000b71cb7723e */ /* 0x000fcc00000010ff */
[----:B------:R-:W-:Y:S08]  /*8db0*/  MUFU.EX2 R21, R21 ;  /* 0x0000001500157308 */ /* 0x000ff00000000800 */
[----:B------:R-:W1:Y:S01]  /*8dc0*/  MUFU.EX2 R40, R40 ;  /* 0x0000002800287308 */ /* 0x000e620000000800 */
[----:B--2---:R-:W-:-:S07]  /*8dd0*/  FADD.FTZ R3, R177, R44 ;  /* 0x0000002cb1037221 */ /* 0x004fce0000010000 */
[----:B------:R-:W-:Y:S08]  /*8de0*/  MUFU.EX2 R178, R178 ;  /* 0x000000b200b27308 */ /* 0x000ff00000000800 */
[----:B------:R-:W2:Y:S01]  /*8df0*/  MUFU.EX2 R179, R179 ;  /* 0x000000b300b37308 */ /* 0x000ea20000000800 */
[C---:B-1----:R-:W-:Y:S01]  /*8e00*/  FADD.FTZ R44, R40.reuse, R3 ;  /* 0x00000003282c7221 */ /* 0x042fe20000010000 */
[----:B------:R-:W-:Y:S01]  /*8e10*/  F2FP.BF16.F32.PACK_AB R177, R40, R177 ;  /* 0x000000b128b1723e */ /* 0x000fe200000010ff */
[----:B------:R-:W-:-:S02]  /*8e20*/  WARPGROUP.DEPBAR.LE gsb0, 0x0 ;  /* 0x00008000000079c5 */ /* 0x000fc40000010000 */
[----:B------:R-:W-:-:S03]  /*8e30*/  WARPGROUP.ARRIVE ;  /* 0x00000000000079c5 */ /* 0x000fc60000000000 */
[----:B------:R-:W-:Y:S01]  /*8e40*/  MUFU.EX2 R25, R25 ;  /* 0x0000001900197308 */ /* 0x000fe20000000800 */
[-CC-:B------:R-:W-:Y:S01]  /*8e50*/  FFMA.FTZ R164, R56, R6.reuse, -R169.reuse ;  /* 0x0000000638a47223 */ /* 0x180fe200000108a9 */
[-C--:B------:R-:W-:Y:S01]  /*8e60*/  FFMA.FTZ R166, R60, R6.reuse, -R169 ;  /* 0x000000063ca67223 */ /* 0x080fe200000108a9 */
[-CC-:B------:R-:W-:Y:S01]  /*8e70*/  FFMA.FTZ R165, R58, R6.reuse, -R77.reuse ;  /* 0x000000063aa57223 */ /* 0x180fe2000001084d */
[----:B------:R-:W-:Y:S01]  /*8e80*/  FFMA.FTZ R167, R62, R6, -R77 ;  /* 0x000000063ea77223 */ /* 0x000fe2000001084d */
[----:B------:R-:W-:Y:S01]  /*8e90*/  HGMMA.64x128x16.F32.BF16 R88, R160, gdesc[UR4].tnspB, R88, gsb0 ;  /* 0x41e00004a0587df0 */ /* 0x000fe20008001858 */
[----:B------:R-:W-:Y:S01]  /*8ea0*/  UIADD3 UR6, UR10, 0x300, URZ ;  /* 0x000003000a067890 */ /* 0x000fe2000fffe03f */
[----:B--2---:R-:W-:Y:S01]  /*8eb0*/  FADD.FTZ R3, R179, R44 ;  /* 0x0000002cb3037221 */ /* 0x004fe20000010000 */
[----:B------:R-:W-:Y:S01]  /*8ec0*/  UMOV UR7, 0x40000040 ;  /* 0x4000004000077882 */ /* 0x000fe20000000000 */
[----:B------:R-:W1:Y:S08]  /*8ed0*/  MUFU.EX2 R38, R38 ;  /* 0x0000002600267308 */ /* 0x000e700000000800 */
[----:B------:R-:W-:Y:S08]  /*8ee0*/  MUFU.EX2 R172, R172 ;  /* 0x000000ac00ac7308 */ /* 0x000ff00000000800 */
        /* <DEDUP_REMOVED lines=14> */
[----:B------:R-:W-:Y:S01]  /*8fd0*/  MUFU.EX2 R37, R37 ;  /* 0x0000002500257308 */ /* 0x000fe20000000800 */
[C---:B-1----:R-:W-:Y:S01]  /*8fe0*/  FADD.FTZ R44, R32.reuse, R3 ;  /* 0x00000003202c7221 */ /* 0x042fe20000010000 */
        /* <DEDUP_REMOVED lines=12> */
[-CC-:B------:R-:W-:Y:S02]  /*90b0*/  FFMA.FTZ R169, R50, R6.reuse, -R77.reuse ;  /* 0x0000000632a97223 */ /* 0x180fe4000001084d */
[----:B------:R-:W-:Y:S01]  /*90c0*/  MUFU.EX2 R45, R45 ;  /* 0x0000002d002d7308 */ /* 0x000fe20000000800 */
[----:B------:R-:W-:Y:S01]  /*90d0*/  FFMA.FTZ R77, R87, R6, -R77 ;  /* 0x00000006574d7223 */ /* 0x000fe2000001084d */
[----:B------:R-:W-:Y:S01]  /*90e0*/  HGMMA.64x128x16.F32.BF16 R88, R156, gdesc[UR4].tnspB, R88, gsb0 ;  /* 0x41e000049c587df0 */ /* 0x000fe20008001858 */
[----:B------:R-:W-:Y:S01]  /*90f0*/  UIADD3 UR6, UR10, 0x380, URZ ;  /* 0x000003800a067890 */ /* 0x000fe2000fffe03f */
[----:B------:R-:W-:-:S04]  /*9100*/  UMOV UR7, 0x40000040 ;  /* 0x4000004000077882 */ /* 0x000fc80000000000 */
[----:B------:R-:W1:Y:S08]  /*9110*/  MUFU.EX2 R169, R169 ;  /* 0x000000a900a97308 */ /* 0x000e700000000800 */
[----:B------:R-:W2:Y:S08]  /*9120*/  MUFU.EX2 R42, R42 ;  /* 0x0000002a002a7308 */ /* 0x000eb00000000800 */
[----:B------:R-:W-:Y:S01]  /*9130*/  MUFU.EX2 R166, R166 ;  /* 0x000000a600a67308 */ /* 0x000fe20000000800 */
[----:B-1----:R-:W-:Y:S01]  /*9140*/  FADD.FTZ R3, R169, R44 ;  /* 0x0000002ca9037221 */ /* 0x002fe20000010000 */
[----:B------:R-:W-:-:S03]  /*9150*/  F2FP.BF16.F32.PACK_AB R169, R34, R169 ;  /* 0x000000a922a9723e */ /* 0x000fc600000010ff */
[----:B------:R-:W-:-:S03]  /*9160*/  FADD.FTZ R44, R34, R3 ;  /* 0x00000003222c7221 */ /* 0x000fc60000010000 */
[----:B------:R-:W1:Y:S01]  /*9170*/  MUFU.EX2 R167, R167 ;  /* 0x000000a700a77308 */ /* 0x000e620000000800 */
[----:B------:R-:W-:Y:S01]  /*9180*/  FADD.FTZ R3, R171, R44 ;  /* 0x0000002cab037221 */ /* 0x000fe20000010000 */
[----:B------:R-:W-:-:S03]  /*9190*/  F2FP.BF16.F32.PACK_AB R171, R36, R171 ;  /* 0x000000ab24ab723e */ /* 0x000fc600000010ff */
[----:B------:R-:W-:-:S03]  /*91a0*/  FADD.FTZ R26, R36, R3 ;  /* 0x00000003241a7221 */ /* 0x000fc60000010000 */
[----:B------:R-:W-:Y:S01]  /*91b0*/  MUFU.EX2 R49, R49 ;  /* 0x0000003100317308 */ /* 0x000fe20000000800 */
[----:B------:R-:W-:Y:S01]  /*91c0*/  FADD.FTZ R3, R165, R26 ;  /* 0x0000001aa5037221 */ /* 0x000fe20000010000 */
[----:B--2---:R-:W-:-:S03]  /*91d0*/  F2FP.BF16.F32.PACK_AB R165, R42, R165 ;  /* 0x000000a52aa5723e */ /* 0x004fc600000010ff */
[----:B------:R-:W-:-:S03]  /*91e0*/  FADD.FTZ R26, R42, R3 ;  /* 0x000000032a1a7221 */ /* 0x000fc60000010000 */
[----:B------:R-:W2:Y:S01]  /*91f0*/  MUFU.EX2 R2, R2 ;  /* 0x0000000200027308 */ /* 0x000ea20000000800 */
[----:B-1----:R-:W-:-:S07]  /*9200*/  FADD.FTZ R3, R167, R26 ;  /* 0x0000001aa7037221 */ /* 0x002fce0000010000 */
[----:B------:R-:W-:Y:S08]  /*9210*/  MUFU.EX2 R160, R160 ;  /* 0x000000a000a07308 */ /* 0x000ff00000000800 */
[----:B------:R-:W1:Y:S01]  /*9220*/  MUFU.EX2 R66, R66 ;  /* 0x0000004200427308 */ /* 0x000e620000000800 */
[C---:B--2---:R-:W-:Y:S01]  /*9230*/  FADD.FTZ R3, R2.reuse, R3 ;  /* 0x0000000302037221 */ /* 0x044fe20000010000 */
[----:B------:R-:W-:-:S06]  /*9240*/  F2FP.BF16.F32.PACK_AB R167, R2, R167 ;  /* 0x000000a702a7723e */ /* 0x000fcc00000010ff */
[----:B------:R-:W-:Y:S08]  /*9250*/  MUFU.EX2 R53, R53 ;  /* 0x0000003500357308 */ /* 0x000ff00000000800 */
        /* <DEDUP_REMOVED lines=13> */
[----:B------:R-:W2:Y:S01]  /*9330*/  MUFU.EX2 R61, R61 ;  /* 0x0000003d003d7308 */ /* 0x000ea20000000800 */
[----:B------:R-:W-:Y:S02]  /*9340*/  WARPGROUP.DEPBAR.LE gsb0, 0x0 ;  /* 0x00008000000079c5 */ /* 0x000fe40000010000 */
[----:B------:R-:W-:-:S05]  /*9350*/  WARPGROUP.ARRIVE ;  /* 0x00000000000079c5 */ /* 0x000fca0000000000 */
[----:B------:R-:W3:Y:S01]  /*9360*/  MUFU.EX2 R75, R75 ;  /* 0x0000004b004b7308 */ /* 0x000ee20000000800 */
[----:B-1----:R-:W-:Y:S01]  /*9370*/  FADD.FTZ R3, R74, R3 ;  /* 0x000000034a037221 */ /* 0x002fe20000010000 */
[----:B------:R-:W-:Y:S01]  /*9380*/  HGMMA.64x128x16.F32.BF16 R88, R152, gdesc[UR4].tnspB, R88, gsb0 ;  /* 0x41e0000498587df0 */ /* 0x000fe20008001858 */
[----:B--2---:R-:W-:-:S05]  /*9390*/  F2FP.BF16.F32.PACK_AB R156, R61, R12 ;  /* 0x0000000c3d9c723e */ /* 0x004fca00000010ff */
[----:B------:R-:W-:Y:S08]  /*93a0*/  MUFU.EX2 R14, R14 ;  /* 0x0000000e000e7308 */ /* 0x000ff00000000800 */
[----:B------:R-:W1:Y:S01]  /*93b0*/  MUFU.EX2 R78, R78 ;  /* 0x0000004e004e7308 */ /* 0x000e620000000800 */
[C---:B---3--:R-:W-:Y:S01]  /*93c0*/  FADD.FTZ R3, R75.reuse, R3 ;  /* 0x000000034b037221 */ /* 0x048fe20000010000 */
[----:B------:R-:W-:-:S06]  /*93d0*/  F2FP.BF16.F32.PACK_AB R157, R75, R74 ;  /* 0x0000004a4b9d723e */ /* 0x000fcc00000010ff */
[----:B------:R-:W2:Y:S08]  /*93e0*/  MUFU.EX2 R65, R65 ;  /* 0x0000004100417308 */ /* 0x000eb00000000800 */
[----:B------:R-:W3:Y:S01]  /*93f0*/  MUFU.EX2 R79, R79 ;  /* 0x0000004f004f7308 */ /* 0x000ee20000000800 */
[----:B-1----:R-:W-:-:S07]  /*9400*/  FADD.FTZ R3, R78, R3 ;  /* 0x000000034e037221 */ /* 0x002fce0000010000 */
[----:B------:R-:W-:Y:S01]  /*9410*/  MUFU.EX2 R20, R20 ;  /* 0x0000001400147308 */ /* 0x000fe20000000800 */
[----:B--2---:R-:W-:-:S07]  /*9420*/  F2FP.BF16.F32.PACK_AB R158, R65, R14 ;  /* 0x0000000e419e723e */ /* 0x004fce00000010ff */
[----:B------:R-:W1:Y:S01]  /*9430*/  MUFU.EX2 R82, R82 ;  /* 0x0000005200527308 */ /* 0x000e620000000800 */
[C---:B---3--:R-:W-:Y:S01]  /*9440*/  FADD.FTZ R3, R79.reuse, R3 ;  /* 0x000000034f037221 */ /* 0x048fe20000010000 */
[----:B------:R-:W-:-:S06]  /*9450*/  F2FP.BF16.F32.PACK_AB R159, R79, R78 ;  /* 0x0000004e4f9f723e */ /* 0x000fcc00000010ff */
[----:B------:R-:W-:Y:S08]  /*9460*/  MUFU.EX2 R69, R69 ;  /* 0x0000004500457308 */ /* 0x000ff00000000800 */
[----:B------:R-:W2:Y:S01]  /*9470*/  MUFU.EX2 R83, R83 ;  /* 0x0000005300537308 */ /* 0x000ea20000000800 */
[----:B-1----:R-:W-:-:S07]  /*9480*/  FADD.FTZ R3, R82, R3 ;  /* 0x0000000352037221 */ /* 0x002fce0000010000 */
[----:B------:R-:W-:Y:S08]  /*9490*/  MUFU.EX2 R24, R84 ;  /* 0x0000005400187308 */ /* 0x000ff00000000800 */
[----:B------:R-:W-:Y:S01]  /*94a0*/  MUFU.EX2 R86, R86 ;  /* 0x0000005600567308 */ /* 0x000fe20000000800 */
[----:B--2---:R-:W-:-:S07]  /*94b0*/  FADD.FTZ R3, R83, R3 ;  /* 0x0000000353037221 */ /* 0x004fce0000010000 */
[----:B------:R-:W1:Y:S08]  /*94c0*/  MUFU.EX2 R11, R85 ;  /* 0x00000055000b7308 */ /* 0x000e700000000800 */
[----:B------:R-:W2:Y:S01]  /*94d0*/  MUFU.EX2 R77, R77 ;  /* 0x0000004d004d7308 */ /* 0x000ea20000000800 */
[----:B------:R-:W-:Y:S02]  /*94e0*/  WARPGROUP.DEPBAR.LE gsb0, 0x0 ;  /* 0x00008000000079c5 */ /* 0x000fe40000010000 */
[----:B------:R3:W-:Y:S06]  /*94f0*/  BAR.ARV R31, 0x100 ;  /* 0x0004001f0000751d */ /* 0x0007ec0000002000 */
[----:B------:R4:W-:Y:S01]  /*9500*/  @!P1 SYNCS.ARRIVE.TRANS64.RED.A1T0 RZ, [R27+URZ], RZ ;  /* 0x000000ff1bff99a7 */ /* 0x0009e2000810043f */
[----:B-1----:R-:W-:Y:S01]  /*9510*/  F2FP.BF16.F32.PACK_AB R154, R11, R24 ;  /* 0x000000180b9a723e */ /* 0x002fe200000010ff */
[----:B------:R-:W-:Y:S01]  /*9520*/  FMUL.FTZ R88, R88, R10 ;  /* 0x0000000a58587220 */ /* 0x000fe20000410000 */
[----:B------:R-:W-:Y:S01]  /*9530*/  F2FP.BF16.F32.PACK_AB R152, R69, R20 ;  /* 0x000000144598723e */ /* 0x000fe200000010ff */
[----:B------:R-:W-:Y:S01]  /*9540*/  FMUL.FTZ R89, R89, R10 ;  /* 0x0000000a59597220 */ /* 0x000fe20000410000 */
[----:B------:R-:W-:Y:S01]  /*9550*/  F2FP.BF16.F32.PACK_AB R153, R83, R82 ;  /* 0x000000525399723e */ /* 0x000fe200000010ff */
[----:B------:R-:W-:Y:S01]  /*9560*/  FMUL.FTZ R92, R92, R10 ;  /* 0x0000000a5c5c7220 */ /* 0x000fe20000410000 */
[----:B--2---:R-:W-:Y:S01]  /*9570*/  F2FP.BF16.F32.PACK_AB R155, R77, R86 ;  /* 0x000000564d9b723e */ /* 0x004fe200000010ff */
[----:B----4-:R-:W-:Y:S01]  /*9580*/  IMAD.U32 R27, RZ, RZ, UR55 ;  /* 0x00000037ff1b7e24 */ /* 0x010fe2000f8e00ff */
[----:B------:R-:W-:Y:S01]  /*9590*/  UMOV UR55, UR37 ;  /* 0x0000002500377c82 */ /* 0x000fe20008000000 */
[-C--:B------:R-:W-:Y:S01]  /*95a0*/  FMUL.FTZ R93, R93, R10.reuse ;  /* 0x0000000a5d5d7220 */ /* 0x080fe20000410000 */
[-C--:B------:R-:W-:Y:S01]  /*95b0*/  FMUL.FTZ R96, R96, R10.reuse ;  /* 0x0000000a60607220 */ /* 0x080fe20000410000 */
[-C--:B------:R-:W-:Y:S01]  /*95c0*/  FMUL.FTZ R97, R97, R10.reuse ;  /* 0x0000000a61617220 */ /* 0x080fe20000410000 */
[----:B------:R-:W-:Y:S01]  /*95d0*/  @!P1 LEA R27, R27, UR39, 0x3 ;  /* 0x000000271b1b9c11 */ /* 0x000fe2000f8e18ff */
[-C--:B------:R-:W-:Y:S01]  /*95e0*/  FMUL.FTZ R100, R100, R10.reuse ;  /* 0x0000000a64647220 */ /* 0x080fe20000410000 */
[-C--:B------:R-:W-:Y:S01]  /*95f0*/  FMUL.FTZ R101, R101, R10.reuse ;  /* 0x0000000a65657220 */ /* 0x080fe20000410000 */
[-C--:B------:R-:W-:Y:S01]  /*9600*/  FMUL.FTZ R104, R104, R10.reuse ;  /* 0x0000000a68687220 */ /* 0x080fe20000410000 */
[----:B------:R-:W-:Y:S01]  /*9610*/  FMUL.FTZ R105, R105, R10 ;  /* 0x0000000a69697220 */ /* 0x000fe20000410000 */
[----:B------:R-:W-:-:S02]  /*9620*/  @!P1 VIADD R27, R27, 0x28860 ;  /* 0x000288601b1b9836 */ /* 0x000fc40000000000 */
[-C--:B------:R-:W-:Y:S01]  /*9630*/  FMUL.FTZ R108, R108, R10.reuse ;  /* 0x0000000a6c6c7220 */ /* 0x080fe20000410000 */
[-C--:B------:R-:W-:Y:S01]  /*9640*/  FMUL.FTZ R109, R109, R10.reuse ;  /* 0x0000000a6d6d7220 */ /* 0x080fe20000410000 */
[-C--:B------:R-:W-:Y:S01]  /*9650*/  FMUL.FTZ R112, R112, R10.reuse ;  /* 0x0000000a70707220 */ /* 0x080fe20000410000 */
[-C--:B------:R-:W-:Y:S01]  /*9660*/  FMUL.FTZ R113, R113, R10.reuse ;  /* 0x0000000a71717220 */ /* 0x080fe20000410000 */
[----:B---3--:R-:W-:Y:S01]  /*9670*/  @!P1 PRMT R31, RZ, 0x654, R27 ;  /* 0x00000654ff1f9816 */ /* 0x008fe2000000001b */
[----:B------:R-:W-:Y:S01]  /*9680*/  FADD.FTZ R27, R15, R46 ;  /* 0x0000002e0f1b7221 */ /* 0x000fe20000010000 */
[-C--:B------:R-:W-:Y:S01]  /*9690*/  FMUL.FTZ R116, R116, R10.reuse ;  /* 0x0000000a74747220 */ /* 0x080fe20000410000 */
[----:B------:R-:W-:Y:S01]  /*96a0*/  FMUL.FTZ R117, R117, R10 ;  /* 0x0000000a75757220 */ /* 0x000fe20000410000 */
[----:B------:R1:W-:Y:S01]  /*96b0*/  @!P1 SYNCS.ARRIVE.TRANS64.RED.A1T0 RZ, [R31+URZ], RZ ;  /* 0x000000ff1fff99a7 */ /* 0x0003e2000810043f */
[----:B------:R-:W-:Y:S01]  /*96c0*/  FADD.FTZ R46, R176, R27 ;  /* 0x0000001bb02e7221 */ /* 0x000fe20000010000 */
[----:B------:R-:W-:Y:S01]  /*96d0*/  F2FP.BF16.F32.PACK_AB R176, R21, R176 ;  /* 0x000000b015b0723e */ /* 0x000fe200000010ff */
[-C--:B------:R-:W-:Y:S01]  /*96e0*/  FMUL.FTZ R120, R120, R10.reuse ;  /* 0x0000000a78787220 */ /* 0x080fe20000410000 */
[-C--:B------:R-:W-:Y:S01]  /*96f0*/  FMUL.FTZ R121, R121, R10.reuse ;  /* 0x0000000a79797220 */ /* 0x080fe20000410000 */
[----:B------:R-:W-:Y:S01]  /*9700*/  FADD.FTZ R27, R21, R46 ;  /* 0x0000002e151b7221 */ /* 0x000fe20000010000 */
[-C--:B------:R-:W-:Y:S01]  /*9710*/  FMUL.FTZ R124, R124, R10.reuse ;  /* 0x0000000a7c7c7220 */ /* 0x080fe20000410000 */
[-C--:B------:R-:W-:Y:S01]  /*9720*/  FMUL.FTZ R125, R125, R10.reuse ;  /* 0x0000000a7d7d7220 */ /* 0x080fe20000410000 */
[----:B------:R-:W-:Y:S01]  /*9730*/  FMUL.FTZ R128, R128, R10 ;  /* 0x0000000a80807220 */ /* 0x000fe20000410000 */
        /* <DEDUP_REMOVED lines=18> */
[----:B------:R-:W-:Y:S01]  /*9860*/  FMUL.FTZ R149, R149, R10 ;  /* 0x0000000a95957220 */ /* 0x000fe20000410000 */
[-C--:B------:R-:W-:Y:S01]  /*9870*/  FMUL.FTZ R90, R90, R73.reuse ;  /* 0x000000495a5a7220 */ /* 0x080fe20000410000 */
[----:B------:R-:W-:Y:S01]  /*9880*/  FADD.FTZ R27, R33, R46 ;  /* 0x0000002e211b7221 */ /* 0x000fe20000010000 */
[-C--:B------:R-:W-:Y:S01]  /*9890*/  FMUL.FTZ R91, R91, R73.reuse ;  /* 0x000000495b5b7220 */ /* 0x080fe20000410000 */
[-C--:B------:R-:W-:Y:S01]  /*98a0*/  FMUL.FTZ R94, R94, R73.reuse ;  /* 0x000000495e5e7220 */ /* 0x080fe20000410000 */
[-C--:B------:R-:W-:Y:S01]  /*98b0*/  FMUL.FTZ R95, R95, R73.reuse ;  /* 0x000000495f5f7220 */ /* 0x080fe20000410000 */
[----:B------:R-:W-:Y:S01]  /*98c0*/  FADD.FTZ R46, R168, R27 ;  /* 0x0000001ba82e7221 */ /* 0x000fe20000010000 */
[----:B------:R-:W-:Y:S01]  /*98d0*/  F2FP.BF16.F32.PACK_AB R168, R37, R168 ;  /* 0x000000a825a8723e */ /* 0x000fe200000010ff */
[-C--:B------:R-:W-:Y:S01]  /*98e0*/  FMUL.FTZ R98, R98, R73.reuse ;  /* 0x0000004962627220 */ /* 0x080fe20000410000 */
        /* <DEDUP_REMOVED lines=42> */
[----:B------:R-:W-:-:S03]  /*9b90*/  FMUL.FTZ R151, R151, R73 ;  /* 0x0000004997977220 */ /* 0x000fc60000410000 */
        /* <DEDUP_REMOVED lines=8> */
[----:B------:R-:W-:-:S03]  /*9c20*/  IMAD.MOV.U32 R13, RZ, RZ, R0 ;  /* 0x000000ffff0d7224 */ /* 0x000fc600078e0000 */
[----:B------:R-:W-:Y:S01]  /*9c30*/  FADD.FTZ R3, R11, R2 ;  /* 0x000000020b037221 */ /* 0x000fe20000010000 */
[----:B------:R-:W-:Y:S01]  /*9c40*/  FADD.FTZ R2, R77, R12 ;  /* 0x0000000c4d027221 */ /* 0x000fe20000010000 */
[----:B------:R-:W-:Y:S01]  /*9c50*/  IMAD.MOV.U32 R11, RZ, RZ, R9 ;  /* 0x000000ffff0b7224 */ /* 0x000fe200078e0009 */
[----:B-1----:R-:W-:Y:S06]  /*9c60*/  @P2 BRA `(.L_x_6446) ;  /* 0xffffffe0001c2947 */ /* 0x002fec000383ffff */
.L_x_6437:
        /* <DEDUP_REMOVED lines=9> */
[----:B------:R-:W-:Y:S01]  /*9d00*/  ULDC UR56, c[0x0][0x288] ;  /* 0x0000a20000387ab9 */ /* 0x000fe20000000800 */
[----:B------:R-:W-:-:S05]  /*9d10*/  ULDC UR55, c[0x0][0x9e0] ;  /* 0x0002780000377ab9 */ /* 0x000fca0000000800 */
.L_x_6464:
        /* <DEDUP_REMOVED lines=9> */
.L_x_6449:
[----:B------:R-:W-:Y:S01]  /*9db0*/  ULEA UR6, UR37, UR39, 0x3 ;  /* 0x0000002725067291 */ /* 0x000fe2000f8e183f */
[----:B------:R-:W-:-:S05]  /*9dc0*/  IMAD.U32 R0, RZ, RZ, UR36 ;  /* 0x00000024ff007e24 */ /* 0x000fca000f8e00ff */
[----:B------:R-:W-:-:S04]  /*9dd0*/  SHF.L.U32 R0, R0, 0x1f, RZ ;  /* 0x0000001f00007819 */ /* 0x000fc800000006ff */
[----:B------:R1:W2:Y:S01]  /*9de0*/  SYNCS.PHASECHK.TRANS64.TRYWAIT P2, [UR6+0x28830], R0 ;  /* 0x02883000ff0075a7 */ /* 0x0002a20008040146 */
[----:B------:R-:W-:Y:S05]  /*9df0*/  @!P0 BRA `(.L_x_6450) ;  /* 0x0000000000048947 */ /* 0x000fea0003800000 */
[----:B------:R-:W-:Y:S01]  /*9e00*/  BPT.TRAP 0x1 ;  /* 0x000000040000795c */ /* 0x000fe20000300000 */
.L_x_6450:
[----:B--2---:R-:W-:Y:S05]  /*9e10*/  @P2 BRA `(.L_x_6448) ;  /* 0x0000000000082947 */ /* 0x004fea0003800000 */
[----:B------:R-:W2:Y:S02]  /*9e20*/  SYNCS.PHASECHK.TRANS64.TRYWAIT P2, [UR6+0x28830], R0 ;  /* 0x02883000ff0075a7 */ /* 0x000ea40008040146 */
[----:B--2---:R-:W-:Y:S05]  /*9e30*/  @!P2 BRA `(.L_x_6451) ;  /* 0x0000007c00b4a947 */ /* 0x004fea0003800000 */
.L_x_6448:
        /* <DEDUP_REMOVED lines=45> */
.L_x_6453:
[----:B------:R-:W-:Y:S01]  /*a110*/  ULEA UR6, UR58, UR39, 0x3 ;  /* 0x000000273a067291 */ /* 0x000fe2000f8e183f */
[----:B------:R-:W-:-:S05]  /*a120*/  IMAD.U32 R0, RZ, RZ, UR59 ;  /* 0x0000003bff007e24 */ /* 0x000fca000f8e00ff */
[----:B------:R-:W-:-:S04]  /*a130*/  SHF.L.U32 R0, R0, 0x1f, RZ ;  /* 0x0000001f00007819 */ /* 0x000fc800000006ff */
[----:B------:R1:W2:Y:S01]  /*a140*/  SYNCS.PHASECHK.TRANS64.TRYWAIT P2, [UR6+0x28850], R0 ;  /* 0x02885000ff0075a7 */ /* 0x0002a20008040146 */
[----:B------:R-:W-:Y:S05]  /*a150*/  @!P0 BRA `(.L_x_6454) ;  /* 0x0000000000048947 */ /* 0x000fea0003800000 */
[----:B------:R-:W-:Y:S01]  /*a160*/  BPT.TRAP 0x1 ;  /* 0x000000040000795c */ /* 0x000fe20000300000 */
.L_x_6454:
[----:B--2---:R-:W-:Y:S05]  /*a170*/  @P2 BRA `(.L_x_6452) ;  /* 0x0000000000082947 */ /* 0x004fea0003800000 */
[----:B------:R-:W2:Y:S02]  /*a180*/  SYNCS.PHASECHK.TRANS64.TRYWAIT P2, [UR6+0x28850], R0 ;  /* 0x02885000ff0075a7 */ /* 0x000ea40008040146 */
[----:B--2---:R-:W-:Y:S05]  /*a190*/  @!P2 BRA `(.L_x_6455) ;  /* 0x0000007800f4a947 */ /* 0x004fea0003800000 */
.L_x_6452:
[----:B------:R-:W-:Y:S01]  /*a1a0*/  UIADD3 UR6, UR39, 0x400, URZ ;  /* 0x0000040027067890 */ /* 0x000fe2000fffe03f */
[----:B------:R-:W-:Y:S01]  /*a1b0*/  WARPGROUP.ARRIVE ;  /* 0x00000000000079c5 */ /* 0x000fe20000000000 */
[----:B------:R-:W-:Y:S01]  /*a1c0*/  UMOV UR7, 0x40000040 ;  /* 0x4000004000077882 */ /* 0x000fe20000000000 */
[----:B--2---:R-:W2:Y:S01]  /*a1d0*/  LDC R9, c[0x0][0x2e0] ;  /* 0x0000b800ff097b82 */ /* 0x004ea20000000800 */
[----:B------:R-:W-:Y:S01]  /*a1e0*/  USHF.R.U32.HI UR6, URZ, 0x4, UR6 ;  /* 0x000000043f067899 */ /* 0x000fe20008011606 */
[----:B------:R-:W-:Y:S01]  /*a1f0*/  IMAD.U32 R6, RZ, RZ, UR37 ;  /* 0x00000025ff067e24 */ /* 0x000fe2000f8e00ff */
[----:B------:R-:W-:Y:S02]  /*a200*/  IADD3 R13, -R17, 0xb, RZ ;  /* 0x0000000b110d7810 */ /* 0x000fe40007ffe1ff */
[----:B------:R-:W-:Y:S02]  /*a210*/  ULOP3.LUT UR6, UR6, 0x3fff, URZ, 0xc0, !UPT ;  /* 0x00003fff06067892 */ /* 0x000fe4000f8ec03f */
[----:B------:R-:W-:-:S02]  /*a220*/  @!P1 LEA R6, R6, UR39, 0x3 ;  /* 0x0000002706069c11 */ /* 0x000fc4000f8e18ff */
        /* <DEDUP_REMOVED lines=43> */
[----:B------:R-:W-:Y:S01]  /*a4e0*/  IMAD.SHL.U32 R152, R7, 0x80, RZ ;  /* 0x0000008007987824 */ /* 0x000fe200078e00ff */
[----:B------:R3:W-:Y:S06]  /*a4f0*/  BAR.ARV R13, 0x100 ;  /* 0x0004000d0000751d */ /* 0x0007ec0000002000 */
[----:B-1----:R-:W-:Y:S01]  /*a500*/  IADD3 R0, -R152, 0x1, RZ ;  /* 0x0000000198007810 */ /* 0x002fe20007ffe1ff */
[----:B------:R1:W-:Y:S04]  /*a510*/  @!P1 SYNCS.ARRIVE.TRANS64.RED.A1T0 RZ, [R6+URZ], RZ ;  /* 0x000000ff06ff99a7 */ /* 0x0003e8000810043f */
[----:B--2---:R-:W-:-:S04]  /*a520*/  IMAD R0, R9, UR45, R0 ;  /* 0x0000002d09007c24 */ /* 0x004fc8000f8e0200 */
[----:B------:R-:W-:-:S04]  /*a530*/  VIADD R9, R0, -UR56 ;  /* 0x8000003800097c36 */ /* 0x000fc80008000000 */
[----:B------:R-:W-:-:S04]  /*a540*/  IMAD R9, R16, -0x2, R9 ;  /* 0xfffffffe10097824 */ /* 0x000fc800078e0209 */
[C---:B------:R-:W-:Y:S02]  /*a550*/  VIADD R20, R9.reuse, UR55 ;  /* 0x0000003709147c36 */ /* 0x040fe40008000000 */
[----:B------:R-:W-:Y:S02]  /*a560*/  VIADD R154, R9, UR6 ;  /* 0x00000006099a7c36 */ /* 0x000fe40008000000 */
[C---:B------:R-:W-:Y:S02]  /*a570*/  IMAD.IADD R0, R5.reuse, 0x1, R20 ;  /* 0x0000000105007824 */ /* 0x040fe400078e0214 */
[----:B-1----:R-:W-:Y:S01]  /*a580*/  IMAD.IADD R6, R5, 0x1, R154 ;  /* 0x0000000105067824 */ /* 0x002fe200078e029a */
[----:B---3--:R-:W-:Y:S06]  /*a590*/  @!P6 BRA `(.L_x_6456) ;  /* 0x00000000005ce947 */ /* 0x008fec0003800000 */
        /* <DEDUP_REMOVED lines=11> */
.L_x_6458:
[----:B------:R-:W-:-:S05]  /*a650*/  IMAD.U32 R13, RZ, RZ, UR54 ;  /* 0x00000036ff0d7e24 */ /* 0x000fca000f8e00ff */
[----:B------:R-:W-:-:S13]  /*a660*/  ISETP.NE.AND P2, PT, R13, 0x1, PT ;  /* 0x000000010d00780c */ /* 0x000fda0003f45270 */
[----:B------:R-:W1:Y:S01]  /*a670*/  @P2 LDC.64 R14, c[0x0][0x9e8] ;  /* 0x00027a00ff0e2b82 */ /* 0x000e620000000a00 */
[----:B------:R-:W-:-:S04]  /*a680*/  @P2 IMAD.IADD R9, R5, 0x1, R8 ;  /* 0x0000000105092824 */ /* 0x000fc800078e0208 */
[----:B-1----:R-:W-:-:S04]  /*a690*/  @P2 IMAD.HI.U32 R14, R9, R14, RZ ;  /* 0x0000000e090e2227 */ /* 0x002fc800078e00ff */
[----:B------:R-:W-:Y:S01]  /*a6a0*/  IMAD.MOV.U32 R9, RZ, RZ, R11 ;  /* 0x000000ffff097224 */ /* 0x000fe200078e000b */
[----:B------:R-:W-:-:S07]  /*a6b0*/  @P2 SHF.R.U32.HI R9, RZ, R15, R14 ;  /* 0x0000000fff092219 */ /* 0x000fce000001160e */
.L_x_6459:
[----:B------:R-:W-:Y:S05]  /*a6c0*/  BSYNC B0 ;  /* 0x0000000000007941 */ /* 0x000fea0003800000 */
.L_x_6457:
[----:B------:R-:W-:-:S04]  /*a6d0*/  IMAD R9, R9, R13, -R152 ;  /* 0x0000000d09097224 */ /* 0x000fc800078e0a98 */
[----:B------:R-:W-:-:S05]  /*a6e0*/  IMAD R9, R16, -0x2, R9 ;  /* 0xfffffffe10097824 */ /* 0x000fca00078e0209 */
[----:B------:R-:W-:Y:S02]  /*a6f0*/  VIADDMNMX R0, R9, R13, R0, PT ;  /* 0x0000000d09007246 */ /* 0x000fe40003800100 */
[----:B------:R-:W-:-:S07]  /*a700*/  VIMNMX R6, R6, R9, !PT ;  /* 0x0000000906067248 */ /* 0x000fce0007fe0100 */
.L_x_6456:
[----:B------:R-:W-:Y:S01]  /*a710*/  ISETP.GT.AND P2, PT, R7, -0x1, PT ;  /* 0xffffffff0700780c */ /* 0x000fe20003f44270 */
[C---:B------:R-:W-:Y:S02]  /*a720*/  IMAD.IADD R14, R4.reuse, 0x1, R20 ;  /* 0x00000001040e7824 */ /* 0x040fe400078e0214 */
[----:B------:R-:W-:Y:S01]  /*a730*/  IMAD.IADD R20, R4, 0x1, R154 ;  /* 0x0000000104147824 */ /* 0x000fe200078e029a */
[C---:B------:R-:W-:Y:S02]  /*a740*/  ISETP.GT.AND P4, PT, R6.reuse, RZ, P2 ;  /* 0x000000ff0600720c */ /* 0x040fe40001784270 */
[----:B------:R-:W-:Y:S02]  /*a750*/  ISETP.GT.AND P5, PT, R6, 0x1, P2 ;  /* 0x000000010600780c */ /* 0x000fe400017a4270 */
[C---:B------:R-:W-:Y:S02]  /*a760*/  ISETP.LT.OR P4, PT, R0.reuse, 0x1, P4 ;  /* 0x000000010000780c */ /* 0x040fe40002781670 */
[----:B------:R-:W-:-:S02]  /*a770*/  ISETP.LT.OR P5, PT, R0, 0x2, P5 ;  /* 0x000000020000780c */ /* 0x000fc40002fa1670 */
[----:B------:R-:W-:Y:S02]  /*a780*/  ISETP.GT.AND P3, PT, R6, 0x8, P2 ;  /* 0x000000080600780c */ /* 0x000fe40001764270 */
[----:B------:R-:W-:Y:S02]  /*a790*/  FSEL R169, R24, -INF , !P4 ;  /* 0xff80000018a97808 */ /* 0x000fe40006000000 */
[----:B------:R-:W-:Y:S02]  /*a7a0*/  FSEL R171, R25, -INF , !P5 ;  /* 0xff80000019ab7808 */ /* 0x000fe40006800000 */
[C---:B------:R-:W-:Y:S02]  /*a7b0*/  ISETP.GT.AND P4, PT, R6.reuse, 0x9, P2 ;  /* 0x000000090600780c */ /* 0x040fe40001784270 */
[----:B------:R-:W-:Y:S02]  /*a7c0*/  ISETP.GT.AND P5, PT, R6, 0x10, P2 ;  /* 0x000000100600780c */ /* 0x000fe400017a4270 */
[----:B------:R-:W-:-:S02]  /*a7d0*/  ISETP.LT.OR P3, PT, R0, 0x9, P3 ;  /* 0x000000090000780c */ /* 0x000fc40001f61670 */
[C---:B------:R-:W-:Y:S02]  /*a7e0*/  ISETP.LT.OR P4, PT, R0.reuse, 0xa, P4 ;  /* 0x0000000a0000780c */ /* 0x040fe40002781670 */
[----:B------:R-:W-:Y:S02]  /*a7f0*/  ISETP.LT.OR P5, PT, R0, 0x11, P5 ;  /* 0x000000110000780c */ /* 0x000fe40002fa1670 */
[----:B------:R-:W-:Y:S02]  /*a800*/  FSEL R175, R28, -INF , !P3 ;  /* 0xff8000001caf7808 */ /* 0x000fe40005800000 */
[----:B------:R-:W-:Y:S02]  /*a810*/  ISETP.GT.AND P3, PT, R6, 0x11, P2 ;  /* 0x000000110600780c */ /* 0x000fe40001764270 */
[----:B------:R-:W-:Y:S02]  /*a820*/  FSEL R191, R29, -INF , !P4 ;  /* 0xff8000001dbf7808 */ /* 0x000fe40006000000 */
[----:B------:R-:W-:-:S02]  /*a830*/  FSEL R181, R32, -INF , !P5 ;  /* 0xff80000020b57808 */ /* 0x000fc40006800000 */
[C---:B------:R-:W-:Y:S02]  /*a840*/  ISETP.GT.AND P4, PT, R6.reuse, 0x18, P2 ;  /* 0x000000180600780c */ /* 0x040fe40001784270 */
[----:B------:R-:W-:Y:S02]  /*a850*/  ISETP.GT.AND P5, PT, R6, 0x19, P2 ;  /* 0x000000190600780c */ /* 0x000fe400017a4270 */
[C---:B------:R-:W-:Y:S02]  /*a860*/  ISETP.LT.OR P3, PT, R0.reuse, 0x12, P3 ;  /* 0x000000120000780c */ /* 0x040fe40001f61670 */
[C---:B------:R-:W-:Y:S02]  /*a870*/  ISETP.LT.OR P4, PT, R0.reuse, 0x19, P4 ;  /* 0x000000190000780c */ /* 0x040fe40002781670 */
[----:B------:R-:W-:Y:S02]  /*a880*/  ISETP.LT.OR P5, PT, R0, 0x1a, P5 ;  /* 0x0000001a0000780c */ /* 0x000fe40002fa1670 */
[----:B------:R-:W-:-:S02]  /*a890*/  FSEL R183, R33, -INF , !P3 ;  /* 0xff80000021b77808 */ /* 0x000fc40005800000 */
        /* <DEDUP_REMOVED lines=87> */
.L_x_6462:
[----:B------:R-:W-:-:S05]  /*ae10*/  IMAD.U32 R161, RZ, RZ, UR54 ;  /* 0x00000036ffa17e24 */ /* 0x000fca000f8e00ff */
[----:B------:R-:W-:-:S13]  /*ae20*/  ISETP.NE.AND P3, PT, R161, 0x1, PT ;  /* 0x00000001a100780c */ /* 0x000fda0003f65270 */
[----:B------:R-:W1:Y:S02]  /*ae30*/  @P3 LDC.64 R158, c[0x0][0x9e8] ;  /* 0x00027a00ff9e3b82 */ /* 0x000e640000000a00 */
[----:B-1----:R-:W-:-:S05]  /*ae40*/  @P3 IMAD.HI.U32 R158, R0, R158, RZ ;  /* 0x0000009e009e3227 */ /* 0x002fca00078e00ff */
[----:B------:R-:W-:-:S07]  /*ae50*/  @P3 SHF.R.U32.HI R0, RZ, R159, R158 ;  /* 0x0000009fff003219 */ /* 0x000fce000001169e */
.L_x_6463:
[----:B------:R-:W-:Y:S05]  /*ae60*/  BSYNC B0 ;  /* 0x0000000000007941 */ /* 0x000fea0003800000 */
.L_x_6461:
[----:B------:R-:W-:-:S04]  /*ae70*/  IMAD R159, R0, R161, -R152 ;  /* 0x000000a1009f7224 */ /* 0x000fc800078e0a98 */
[----:B------:R-:W-:-:S05]  /*ae80*/  IMAD R159, R16, -0x2, R159 ;  /* 0xfffffffe109f7824 */ /* 0x000fca00078e029f */
[----:B------:R-:W-:Y:S02]  /*ae90*/  VIADDMNMX R14, R159, R161, R14, PT ;  /* 0x000000a19f0e7246 */ /* 0x000fe4000380010e */
[----:B------:R-:W-:-:S07]  /*aea0*/  VIMNMX R20, R20, R159, !PT ;  /* 0x0000009f14147248 */ /* 0x000fce0007fe0100 */
.L_x_6460:
[----:B------:R-:W-:Y:S01]  /*aeb0*/  FMNMX.FTZ R0, R169, R12, !PT ;  /* 0x0000000ca9007209 */ /* 0x000fe20007810000 */
[----:B------:R-:W1:Y:S01]  /*aec0*/  LDC R6, c[0x0][0x988] ;  /* 0x00026200ff067b82 */ /* 0x000e620000000800 */
[----:B------:R-:W-:Y:S01]  /*aed0*/  ISETP.GT.AND P4, PT, R20, 0x8, P2 ;  /* 0x000000081400780c */ /* 0x000fe20001784270 */
[----:B------:R-:W-:Y:S01]  /*aee0*/  UMOV UR59, UR36 ;  /* 0x00000024003b7c82 */ /* 0x000fe20008000000 */
        /* <DEDUP_REMOVED lines=43> */
[----:B------:R-:W-:Y:S02]  /*b1a0*/  ISETP.GT.AND P3, PT, R20, 0x18, P2 ;  /* 0x000000181400780c */ /* 0x000fe40001764270 */
[----:B------:R-:W-:Y:S02]  /*b1b0*/  FMNMX.FTZ R0, R69, R0, !PT ;  /* 0x0000000045007209 */ /* 0x000fe40007810000 */
[----:B------:R-:W-:-:S02]  /*b1c0*/  FSEL R193, R26, -INF , !P4 ;  /* 0xff8000001ac17808 */ /* 0x000fc40006000000 */
[----:B------:R-:W-:Y:S02]  /*b1d0*/  FMNMX.FTZ R0, R13, R0, !PT ;  /* 0x000000000d007209 */ /* 0x000fe40007810000 */
[----:B------:R-:W-:Y:S02]  /*b1e0*/  ISETP.LT.OR P3, PT, R14, 0x19, P3 ;  /* 0x000000190e00780c */ /* 0x000fe40001f61670 */
        /* <DEDUP_REMOVED lines=9> */
[----:B------:R-:W-:-:S02]  /*b280*/  ISETP.GT.AND P4, PT, R20, 0x30, P2 ;  /* 0x000000301400780c */ /* 0x000fc40001784270 */
[----:B------:R-:W-:Y:S02]  /*b290*/  FMNMX.FTZ R0, R33, R0, !PT ;  /* 0x0000000021007209 */ /* 0x000fe40007810000 */
[----:B------:R-:W-:Y:S02]  /*b2a0*/  ISETP.LT.OR P4, PT, R14, 0x31, P4 ;  /* 0x000000310e00780c */ /* 0x000fe40002781670 */
[----:B------:R-:W-:-:S05]  /*b2b0*/  FMNMX.FTZ R24, R85, R0, !PT ;  /* 0x0000000055187209 */ /* 0x000fca0007810000 */
[----:B------:R-:W2:Y:S02]  /*b2c0*/  SHFL.BFLY PT, R159, R24, 0x2, 0x1f ;  /* 0x0c401f00189f7f89 */ /* 0x000ea400000e0000 */
[----:B--2---:R-:W-:-:S05]  /*b2d0*/  FMNMX.FTZ R159, R24, R159, !PT ;  /* 0x0000009f189f7209 */ /* 0x004fca0007810000 */
[----:B------:R-:W2:Y:S02]  /*b2e0*/  SHFL.BFLY PT, R0, R159, 0x1, 0x1f ;  /* 0x0c201f009f007f89 */ /* 0x000ea400000e0000 */
[----:B--2---:R-:W-:Y:S02]  /*b2f0*/  FMNMX.FTZ R0, R159, R0, !PT ;  /* 0x000000009f007209 */ /* 0x004fe40007810000 */
[----:B------:R-:W-:Y:S02]  /*b300*/  FSEL R159, R34, -INF , !P5 ;  /* 0xff800000229f7808 */ /* 0x000fe40006800000 */
        /* <DEDUP_REMOVED lines=23> */
[-CC-:B------:R-:W-:Y:S01]  /*b480*/  FFMA.FTZ R168, R45, R6.reuse, -R24.reuse ;  /* 0x000000062da87223 */ /* 0x180fe20000010818 */
[----:B------:R-:W-:Y:S01]  /*b490*/  FSEL R181, R50, -INF , !P4 ;  /* 0xff80000032b57808 */ /* 0x000fe20006000000 */
[-CC-:B------:R-:W-:Y:S01]  /*b4a0*/  FFMA.FTZ R45, R49, R6.reuse, -R24.reuse ;  /* 0x00000006312d7223 */ /* 0x180fe20000010818 */
[----:B------:R-:W-:Y:S01]  /*b4b0*/  FSEL R175, R46, -INF , !P3 ;  /* 0xff8000002eaf7808 */ /* 0x000fe20005800000 */
[-CC-:B------:R-:W-:Y:S01]  /*b4c0*/  FFMA.FTZ R170, R41, R6.reuse, -R24.reuse ;  /* 0x0000000629aa7223 */ /* 0x180fe20000010818 */
[C---:B------:R-:W-:Y:S01]  /*b4d0*/  ISETP.GT.AND P3, PT, R20.reuse, 0x29, P2 ;  /* 0x000000291400780c */ /* 0x040fe20001764270 */
[-CC-:B------:R-:W-:Y:S01]  /*b4e0*/  FFMA.FTZ R41, R53, R6.reuse, -R24.reuse ;  /* 0x0000000635297223 */ /* 0x180fe20000010818 */
[----:B------:R-:W-:Y:S01]  /*b4f0*/  ISETP.GT.AND P4, PT, R20, 0x38, P2 ;  /* 0x000000381400780c */ /* 0x000fe20001784270 */
        /* <DEDUP_REMOVED lines=9> */
[C---:B------:R-:W-:Y:S01]  /*b590*/  ISETP.LT.OR P4, PT, R14.reuse, 0x39, P4 ;  /* 0x000000390e00780c */ /* 0x040fe20002781670 */
        /* <DEDUP_REMOVED lines=9> */
[----:B------:R-:W-:Y:S01]  /*b630*/  FSEL R191, R54, -INF , !P4 ;  /* 0xff80000036bf7808 */ /* 0x000fe20006000000 */
[----:B------:R-:W-:Y:S01]  /*b640*/  MUFU.EX2 R180, R180 ;  /* 0x000000b400b47308 */ /* 0x000fe20000000800 */
[----:B------:R-:W-:Y:S01]  /*b650*/  FMNMX.FTZ R26, R47, R26, !PT ;  /* 0x0000001a2f1a7209 */ /* 0x000fe20007810000 */
[----:B------:R-:W-:Y:S01]  /*b660*/  IMAD.U32 R38, RZ, RZ, UR58 ;  /* 0x0000003aff267e24 */ /* 0x000fe2000f8e00ff */
        /* <DEDUP_REMOVED lines=9> */
[-CC-:B------:R-:W-:Y:S01]  /*b700*/  FFMA.FTZ R154, R33, R6.reuse, -R24.reuse ;  /* 0x00000006219a7223 */ /* 0x180fe20000010818 */
[----:B------:R-:W-:Y:S01]  /*b710*/  ISETP.GT.AND P3, PT, R20, 0x41, P2 ;  /* 0x000000411400780c */ /* 0x000fe20001764270 */
[--C-:B------:R-:W-:Y:S01]  /*b720*/  FFMA.FTZ R25, R81, R6, -R24.reuse ;  /* 0x0000000651197223 */ /* 0x100fe20000010818 */
[----:B------:R-:W-:Y:S01]  /*b730*/  FMNMX.FTZ R26, R183, R26, !PT ;  /* 0x0000001ab71a7209 */ /* 0x000fe20007810000 */
[----:B------:R-:W-:Y:S01]  /*b740*/  MUFU.EX2 R182, R182 ;  /* 0x000000b600b67308 */ /* 0x000fe20000000800 */
[----:B------:R-:W-:Y:S01]  /*b750*/  FSEL R177, R58, -INF , !P4 ;  /* 0xff8000003ab17808 */ /* 0x000fe20006000000 */
[----:B------:R-:W-:Y:S01]  /*b760*/  FFMA.FTZ R33, R85, R6, -R24 ;  /* 0x0000000655217223 */ /* 0x000fe20000010818 */
[----:B------:R-:W-:Y:S01]  /*b770*/  ISETP.GT.AND P4, PT, R20, 0x48, P2 ;  /* 0x000000481400780c */ /* 0x000fe20001784270 */
[----:B------:R-:W-:Y:S01]  /*b780*/  UMOV UR58, UR37 ;  /* 0x00000025003a7c82 */ /* 0x000fe20008000000 */
[----:B------:R-:W-:-:S02]  /*b790*/  ISETP.LT.OR P3, PT, R14, 0x42, P3 ;  /* 0x000000420e00780c */ /* 0x000fc40001f61670 */
[----:B------:R-:W-:Y:S01]  /*b7a0*/  FMNMX.FTZ R26, R191, R26, !PT ;  /* 0x0000001abf1a7209 */ /* 0x000fe20007810000 */
[----:B------:R-:W-:Y:S01]  /*b7b0*/  MUFU.EX2 R31, R31 ;  /* 0x0000001f001f7308 */ /* 0x000fe20000000800 */
[----:B------:R-:W-:Y:S02]  /*b7c0*/  ISETP.LT.OR P4, PT, R14, 0x49, P4 ;  /* 0x000000490e00780c */ /* 0x000fe40002781670 */
[----:B------:R-:W-:Y:S01]  /*b7d0*/  FSEL R167, R59, -INF , !P3 ;  /* 0xff8000003ba77808 */ /* 0x000fe20005800000 */
[----:B------:R-:W-:Y:S01]  /*b7e0*/  FFMA.FTZ R59, R157, R6, -R24 ;  /* 0x000000069d3b7223 */ /* 0x000fe20000010818 */
[----:B------:R-:W-:Y:S02]  /*b7f0*/  ISETP.GT.AND P3, PT, R20, 0x49, P2 ;  /* 0x000000491400780c */ /* 0x000fe40001764270 */
[----:B------:R-:W-:Y:S01]  /*b800*/  FMNMX.FTZ R26, R55, R26, !PT ;  /* 0x0000001a371a7209 */ /* 0x000fe20007810000 */
[----:B------:R-:W-:Y:S01]  /*b810*/  MUFU.EX2 R176, R176 ;  /* 0x000000b000b07308 */ /* 0x000fe20000000800 */
[----:B------:R-:W-:-:S02]  /*b820*/  FSEL R179, R62, -INF , !P4 ;  /* 0xff8000003eb37808 */ /* 0x000fc40006000000 */
[----:B------:R-:W-:Y:S02]  /*b830*/  ISETP.GT.AND P4, PT, R20, 0x50, P2 ;  /* 0x000000501400780c */ /* 0x000fe40001784270 */
[C---:B------:R-:W-:Y:S02]  /*b840*/  ISETP.LT.OR P3, PT, R14.reuse, 0x4a, P3 ;  /* 0x0000004a0e00780c */ /* 0x040fe40001f61670 */
[----:B------:R-:W-:Y:S01]  /*b850*/  FMNMX.FTZ R26, R177, R26, !PT ;  /* 0x0000001ab11a7209 */ /* 0x000fe20007810000 */
[----:B------:R-:W-:Y:S01]  /*b860*/  MUFU.EX2 R43, R43 ;  /* 0x0000002b002b7308 */ /* 0x000fe20000000800 */
[----:B------:R-:W-:Y:S02]  /*b870*/  ISETP.LT.OR P4, PT, R14, 0x51, P4 ;  /* 0x000000510e00780c */ /* 0x000fe40002781670 */
[----:B------:R-:W-:Y:S01]  /*b880*/  FSEL R157, R63, -INF , !P3 ;  /* 0xff8000003f9d7808 */ /* 0x000fe20005800000 */
[----:B------:R-:W-:Y:S01]  /*b890*/  FFMA.FTZ R63, R153, R6, -R24 ;  /* 0x00000006993f7223 */ /* 0x000fe20000010818 */
[----:B------:R-:W-:-:S02]  /*b8a0*/  ISETP.GT.AND P3, PT, R20, 0x51, P2 ;  /* 0x000000511400780c */ /* 0x000fc40001764270 */
[----:B------:R-:W-:Y:S01]  /*b8b0*/  FMNMX.FTZ R26, R167, R26, !PT ;  /* 0x0000001aa71a7209 */ /* 0x000fe20007810000 */
[----:B------:R-:W-:Y:S01]  /*b8c0*/  MUFU.EX2 R178, R178 ;  /* 0x000000b200b27308 */ /* 0x000fe20000000800 */
[----:B------:R-:W-:Y:S02]  /*b8d0*/  FSEL R155, R66, -INF , !P4 ;  /* 0xff800000429b7808 */ /* 0x000fe40006000000 */
[----:B------:R-:W-:Y:S02]  /*b8e0*/  ISETP.GT.AND P4, PT, R20, 0x58, P2 ;  /* 0x000000581400780c */ /* 0x000fe40001784270 */
[C---:B------:R-:W-:Y:S02]  /*b8f0*/  ISETP.LT.OR P3, PT, R14.reuse, 0x52, P3 ;  /* 0x000000520e00780c */ /* 0x040fe40001f61670 */
[----:B------:R-:W-:Y:S01]  /*b900*/  FMNMX.FTZ R26, R179, R26, !PT ;  /* 0x0000001ab31a7209 */ /* 0x000fe20007810000 */
[----:B------:R-:W-:Y:S01]  /*b910*/  MUFU.EX2 R51, R51 ;  /* 0x0000003300337308 */ /* 0x000fe20000000800 */
[----:B------:R-:W-:-:S02]  /*b920*/  ISETP.LT.OR P4, PT, R14, 0x59, P4 ;  /* 0x000000590e00780c */ /* 0x000fc40002781670 */
[----:B------:R-:W-:Y:S02]  /*b930*/  FSEL R67, R67, -INF , !P3 ;  /* 0xff80000043437808 */ /* 0x000fe40005800000 */
[----:B------:R-:W-:Y:S02]  /*b940*/  FMNMX.FTZ R26, R157, R26, !PT ;  /* 0x0000001a9d1a7209 */ /* 0x000fe40007810000 */
[----:B------:R-:W-:Y:S01]  /*b950*/  ISETP.GT.AND P3, PT, R20, 0x59, P2 ;  /* 0x000000591400780c */ /* 0x000fe20001764270 */
[----:B------:R-:W-:Y:S01]  /*b960*/  MUFU.EX2 R172, R172 ;  /* 0x000000ac00ac7308 */ /* 0x000fe20000000800 */
[----:B------:R-:W-:Y:S02]  /*b970*/  FSEL R153, R70, -INF , !P4 ;  /* 0xff80000046997808 */ /* 0x000fe40006000000 */
[----:B------:R-:W-:Y:S02]  /*b980*/  FMNMX.FTZ R26, R155, R26, !PT ;  /* 0x0000001a9b1a7209 */ /* 0x000fe40007810000 */
[----:B------:R-:W-:-:S02]  /*b990*/  ISETP.GT.AND P4, PT, R20, 0x60, P2 ;  /* 0x000000601400780c */ /* 0x000fc40001784270 */
[C---:B------:R-:W-:Y:S01]  /*b9a0*/  ISETP.LT.OR P3, PT, R14.reuse, 0x5a, P3 ;  /* 0x0000005a0e00780c */ /* 0x040fe20001f61670 */
[----:B------:R-:W-:Y:S01]  /*b9b0*/  MUFU.EX2 R59, R59 ;  /* 0x0000003b003b7308 */ /* 0x000fe20000000800 */
[----:B------:R-:W-:Y:S02]  /*b9c0*/  FMNMX.FTZ R26, R67, R26, !PT ;  /* 0x0000001a431a7209 */ /* 0x000fe40007810000 */
[----:B------:R-:W-:Y:S02]  /*b9d0*/  ISETP.LT.OR P4, PT, R14, 0x61, P4 ;  /* 0x000000610e00780c */ /* 0x000fe40002781670 */
[----:B------:R-:W-:Y:S02]  /*b9e0*/  FSEL R71, R71, -INF , !P3 ;  /* 0xff80000047477808 */ /* 0x000fe40005800000 */
        /* <DEDUP_REMOVED lines=19> */
[----:B------:R-:W-:Y:S02]  /*bb20*/  FSEL R79, R79, -INF , !P3 ;  /* 0xff8000004f4f7808 */ /* 0x000fe40005800000 */
[----:B------:R-:W-:Y:S01]  /*bb30*/  ISETP.GT.AND P3, PT, R20, 0x71, P2 ;  /* 0x000000711400780c */ /* 0x000fe20001764270 */
[----:B------:R-:W-:Y:S01]  /*bb40*/  MUFU.EX2 R170, R170 ;  /* 0x000000aa00aa7308 */ /* 0x000fe20000000800 */
[----:B------:R-:W-:Y:S02]  /*bb50*/  FMNMX.FTZ R26, R195, R26, !PT ;  /* 0x0000001ac31a7209 */ /* 0x000fe40007810000 */
[----:B------:R-:W-:Y:S02]  /*bb60*/  FSEL R53, R82, -INF , !P4 ;  /* 0xff80000052357808 */ /* 0x000fe40006000000 */
[----:B------:R-:W-:-:S02]  /*bb70*/  ISETP.GT.AND P4, PT, R20, 0x78, P2 ;  /* 0x000000781400780c */ /* 0x000fc40001784270 */
[----:B------:R-:W-:Y:S01]  /*bb80*/  ISETP.LT.OR P3, PT, R14, 0x72, P3 ;  /* 0x000000720e00780c */ /* 0x000fe20001f61670 */
[----:B------:R-:W-:Y:S01]  /*bb90*/  MUFU.EX2 R41, R41 ;  /* 0x0000002900297308 */ /* 0x000fe20000000800 */
[----:B------:R-:W-:Y:S02]  /*bba0*/  FMNMX.FTZ R26, R79, R26, !PT ;  /* 0x0000001a4f1a7209 */ /* 0x000fe40007810000 */
[----:B------:R-:W-:Y:S02]  /*bbb0*/  ISETP.GT.AND P2, PT, R20, 0x79, P2 ;  /* 0x000000791400780c */ /* 0x000fe40001744270 */
[----:B------:R-:W-:Y:S02]  /*bbc0*/  ISETP.LT.OR P4, PT, R14, 0x79, P4 ;  /* 0x000000790e00780c */ /* 0x000fe40002781670 */
[----:B------:R-:W-:Y:S01]  /*bbd0*/  FSEL R83, R83, -INF , !P3 ;  /* 0xff80000053537808 */ /* 0x000fe20005800000 */
[----:B------:R-:W-:Y:S01]  /*bbe0*/  MUFU.EX2 R164, R164 ;  /* 0x000000a400a47308 */ /* 0x000fe20000000800 */
[----:B------:R-:W-:-:S02]  /*bbf0*/  FMNMX.FTZ R26, R53, R26, !PT ;  /* 0x0000001a351a7209 */ /* 0x000fc40007810000 */
[----:B------:R-:W-:Y:S02]  /*bc00*/  ISETP.LT.OR P2, PT, R14, 0x7a, P2 ;  /* 0x0000007a0e00780c */ /* 0x000fe40001741670 */
[----:B------:R-:W-:Y:S02]  /*bc10*/  FSEL R57, R86, -INF , !P4 ;  /* 0xff80000056397808 */ /* 0x000fe40006000000 */
[----:B------:R-:W-:Y:S01]  /*bc20*/  FMNMX.FTZ R26, R83, R26, !PT ;  /* 0x0000001a531a7209 */ /* 0x000fe20007810000 */
[----:B------:R-:W-:Y:S01]  /*bc30*/  MUFU.EX2 R37, R37 ;  /* 0x0000002500257308 */ /* 0x000fe20000000800 */
[----:B------:R-:W-:Y:S02]  /*bc40*/  FSEL R87, R87, -INF , !P2 ;  /* 0xff80000057577808 */ /* 0x000fe40005000000 */
[----:B------:R-:W-:Y:S02]  /*bc50*/  FMNMX.FTZ R26, R57, R26, !PT ;  /* 0x0000001a391a7209 */ /* 0x000fe40007810000 */
[----:B------:R-:W-:-:S02]  /*bc60*/  FSEL R69, R0, RZ, P5 ;  /* 0x000000ff00457208 */ /* 0x000fc40002800000 */
[----:B------:R-:W-:Y:S01]  /*bc70*/  FMNMX.FTZ R26, R87, R26, !PT ;  /* 0x0000001a571a7209 */ /* 0x000fe20007810000 */
[----:B------:R-:W-:Y:S01]  /*bc80*/  MUFU.EX2 R166, R166 ;  /* 0x000000a600a67308 */ /* 0x000fe20000000800 */
[----:B------:R-:W-:Y:S01]  /*bc90*/  @!P1 LEA R38, R38, UR39, 0x3 ;  /* 0x0000002726269c11 */ /* 0x000fe2000f8e18ff */
[----:B------:R-:W-:Y:S02]  /*bca0*/  FADD.FTZ R69, -R69, R12 ;  /* 0x0000000c45457221 */ /* 0x000fe40000010100 */
[----:B------:R-:W1:Y:S04]  /*bcb0*/  SHFL.BFLY PT, R61, R26, 0x2, 0x1f ;  /* 0x0c401f001a3d7f89 */ /* 0x000e6800000e0000 */
        /* <DEDUP_REMOVED lines=14> */
[----:B------:R-:W1:Y:S03]  /*bda0*/  MUFU.EX2 R65, R65 ;  /* 0x0000004100417308 */ /* 0x000e660000000800 */
[----:B------:R-:W-:-:S05]  /*bdb0*/  FSEL R36, R12, RZ, P2 ;  /* 0x000000ff0c247208 */ /* 0x000fca0001000000 */
        /* <DEDUP_REMOVED lines=8> */
[-C--:B------:R-:W-:Y:S01]  /*be40*/  FFMA.FTZ R39, R39, R6.reuse, -R36 ;  /* 0x0000000627277223 */ /* 0x080fe20000010824 */
[----:B-1----:R-:W-:Y:S01]  /*be50*/  FFMA.FTZ R28, R65, R3, R180 ;  /* 0x00000003411c7223 */ /* 0x002fe200000100b4 */
[-CC-:B------:R-:W-:Y:S01]  /*be60*/  FFMA.FTZ R26, R171, R6.reuse, -R36.reuse ;  /* 0x00000006ab1a7223 */ /* 0x180fe20000010824 */
[-CC-:B------:R-:W-:Y:S01]  /*be70*/  FFMA.FTZ R173, R173, R6.reuse, -R36.reuse ;  /* 0x00000006adad7223 */ /* 0x180fe20000010824 */
[-C--:B------:R-:W-:Y:S01]  /*be80*/  FFMA.FTZ R175, R175, R6.reuse, -R36 ;  /* 0x00000006afaf7223 */ /* 0x080fe20000010824 */
[----:B------:R-:W-:Y:S01]  /*be90*/  FADD.FTZ R3, R27, R28 ;  /* 0x0000001c1b037221 */ /* 0x000fe20000010000 */
[--C-:B------:R-:W-:Y:S01]  /*bea0*/  FFMA.FTZ R28, R47, R6, -R36.reuse ;  /* 0x000000062f1c7223 */ /* 0x100fe20000010824 */
[----:B------:R-:W1:Y:S01]  /*beb0*/  MUFU.EX2 R12, R12 ;  /* 0x0000000c000c7308 */ /* 0x000e620000000800 */
[----:B------:R-:W-:Y:S01]  /*bec0*/  F2FP.BF16.F32.PACK_AB R180, R27, R180 ;  /* 0x000000b41bb4723e */ /* 0x000fe200000010ff */
[----:B------:R-:W-:Y:S01]  /*bed0*/  FADD.FTZ R30, R182, R3 ;  /* 0x00000003b61e7221 */ /* 0x000fe20000010000 */
[-CC-:B------:R-:W-:Y:S01]  /*bee0*/  FFMA.FTZ R169, R181, R6.reuse, -R36.reuse ;  /* 0x00000006b5a97223 */ /* 0x180fe20000010824 */
[-CC-:B------:R-:W-:Y:S01]  /*bef0*/  FFMA.FTZ R171, R191, R6.reuse, -R36.reuse ;  /* 0x00000006bfab7223 */ /* 0x180fe20000010824 */
[-C--:B------:R-:W-:Y:S01]  /*bf00*/  FFMA.FTZ R165, R177, R6.reuse, -R36 ;  /* 0x00000006b1a57223 */ /* 0x080fe20000010824 */
[----:B------:R-:W-:Y:S01]  /*bf10*/  FADD.FTZ R3, R31, R30 ;  /* 0x0000001e1f037221 */ /* 0x000fe20000010000 */
        /* <DEDUP_REMOVED lines=21> */
[-C--:B------:R-:W-:Y:S01]  /*c070*/  FFMA.FTZ R57, R57, R6.reuse, -R36 ;  /* 0x0000000639397223 */ /* 0x080fe20000010824 */
[----:B-1----:R-:W-:Y:S01]  /*c080*/  F2FP.BF16.F32.PACK_AB R181, R12, R69 ;  /* 0x000000450cb5723e */ /* 0x002fe200000010ff */
[----:B------:R-:W-:Y:S01]  /*c090*/  FADD.FTZ R3, R59, R32 ;  /* 0x000000203b037221 */ /* 0x000fe20000010000 */
[----:B------:R-:W-:Y:S01]  /*c0a0*/  FFMA.FTZ R32, R55, R6, -R36 ;  /* 0x0000000637207223 */ /* 0x000fe20000010824 */
[----:B------:R-:W-:Y:S01]  /*c0b0*/  MUFU.EX2 R35, R35 ;  /* 0x0000002300237308 */ /* 0x000fe20000000800 */
[----:B------:R-:W-:Y:S01]  /*c0c0*/  F2FP.BF16.F32.PACK_AB R182, R31, R182 ;  /* 0x000000b61fb6723e */ /* 0x000fe200000010ff */
[----:B------:R-:W-:Y:S01]  /*c0d0*/  FADD.FTZ R34, R174, R3 ;  /* 0x00000003ae227221 */ /* 0x000fe20000010000 */
[----:B------:R-:W-:Y:S01]  /*c0e0*/  FSEL R3, R9, RZ, P2 ;  /* 0x000000ff09037208 */ /* 0x000fe20001000000 */
[----:B------:R-:W-:Y:S01]  /*c0f0*/  FMUL.FTZ R88, R88, R65 ;  /* 0x0000004158587220 */ /* 0x000fe20000410000 */
[----:B------:R-:W-:Y:S01]  /*c100*/  ISETP.GT.AND P2, PT, R7, UR40, PT ;  /* 0x0000002807007c0c */ /* 0x000fe2000bf44270 */
[----:B------:R-:W-:Y:S01]  /*c110*/  FADD.FTZ R47, R63, R34 ;  /* 0x000000223f2f7221 */ /* 0x000fe20000010000 */
[----:B------:R-:W-:-:S02]  /*c120*/  @!P1 VIADD R34, R38, 0x28860 ;  /* 0x0002886026229836 */ /* 0x000fc40000000000 */
[----:B------:R-:W-:Y:S01]  /*c130*/  FADD.FTZ R3, -R3, R10 ;  /* 0x0000000a03037221 */ /* 0x000fe20000010100 */
[----:B------:R-:W-:Y:S01]  /*c140*/  MUFU.EX2 R24, R24 ;  /* 0x0000001800187308 */ /* 0x000fe20000000800 */
[----:B------:R-:W-:Y:S01]  /*c150*/  FADD.FTZ R10, R168, R47 ;  /* 0x0000002fa80a7221 */ /* 0x000fe20000010000 */
[----:B------:R-:W-:Y:S01]  /*c160*/  F2FP.BF16.F32.PACK_AB R176, R43, R176 ;  /* 0x000000b02bb0723e */ /* 0x000fe200000010ff */
[----:B------:R-:W-:Y:S01]  /*c170*/  FMUL.FTZ R3, R3, R6 ;  /* 0x0000000603037220 */ /* 0x000fe20000410000 */
[----:B------:R-:W-:Y:S01]  /*c180*/  @!P1 PRMT R34, RZ, 0x654, R34 ;  /* 0x00000654ff229816 */ /* 0x000fe20000000022 */
[----:B------:R-:W-:Y:S01]  /*c190*/  FADD.FTZ R47, R45, R10 ;  /* 0x0000000a2d2f7221 */ /* 0x000fe20000010000 */
[----:B------:R-:W-:Y:S01]  /*c1a0*/  F2FP.BF16.F32.PACK_AB R178, R51, R178 ;  /* 0x000000b233b2723e */ /* 0x000fe200000010ff */
[-C--:B------:R-:W-:Y:S01]  /*c1b0*/  FMUL.FTZ R89, R89, R65.reuse ;  /* 0x0000004159597220 */ /* 0x080fe20000410000 */
[----:B------:R1:W2:Y:S01]  /*c1c0*/  MUFU.EX2 R10, R3 ;  /* 0x00000003000a7308 */ /* 0x0002a20000000800 */
[----:B------:R-:W-:Y:S01]  /*c1d0*/  FADD.FTZ R38, R170, R47 ;  /* 0x0000002faa267221 */ /* 0x000fe20000010000 */
[----:B------:R3:W-:Y:S01]  /*c1e0*/  @!P1 SYNCS.ARRIVE.TRANS64.RED.A1T0 RZ, [R34+URZ], RZ ;  /* 0x000000ff22ff99a7 */ /* 0x0007e2000810043f */
[----:B------:R-:W-:Y:S01]  /*c1f0*/  F2FP.BF16.F32.PACK_AB R172, R59, R172 ;  /* 0x000000ac3bac723e */ /* 0x000fe200000010ff */
[-C--:B------:R-:W-:Y:S01]  /*c200*/  FMUL.FTZ R92, R92, R65.reuse ;  /* 0x000000415c5c7220 */ /* 0x080fe20000410000 */
[----:B------:R-:W-:Y:S01]  /*c210*/  FADD.FTZ R47, R41, R38 ;  /* 0x00000026292f7221 */ /* 0x000fe20000010000 */
[----:B------:R-:W-:Y:S01]  /*c220*/  F2FP.BF16.F32.PACK_AB R174, R63, R174 ;  /* 0x000000ae3fae723e */ /* 0x000fe200000010ff */
[-C--:B------:R-:W-:Y:S01]  /*c230*/  FMUL.FTZ R93, R93, R65.reuse ;  /* 0x000000415d5d7220 */ /* 0x080fe20000410000 */
[----:B------:R-:W4:Y:S01]  /*c240*/  MUFU.EX2 R39, R39 ;  /* 0x0000002700277308 */ /* 0x000f220000000800 */
[----:B------:R-:W-:Y:S01]  /*c250*/  FADD.FTZ R38, R164, R47 ;  /* 0x0000002fa4267221 */ /* 0x000fe20000010000 */
[-CC-:B---3--:R-:W-:Y:S01]  /*c260*/  FFMA.FTZ R34, R167, R6.reuse, -R36.reuse ;  /* 0x00000006a7227223 */ /* 0x188fe20000010824 */
[----:B------:R-:W-:Y:S01]  /*c270*/  FFMA.FTZ R36, R87, R6, -R36 ;  /* 0x0000000657247223 */ /* 0x000fe20000010824 */
[----:B------:R-:W-:Y:S01]  /*c280*/  F2FP.BF16.F32.PACK_AB R168, R45, R168 ;  /* 0x000000a82da8723e */ /* 0x000fe200000010ff */
[----:B-1----:R-:W-:Y:S01]  /*c290*/  FADD.FTZ R3, R37, R38 ;  /* 0x0000002625037221 */ /* 0x002fe20000010000 */
[----:B------:R-:W-:Y:S01]  /*c2a0*/  F2FP.BF16.F32.PACK_AB R170, R41, R170 ;  /* 0x000000aa29aa723e */ /* 0x000fe200000010ff */
[-C--:B------:R-:W-:Y:S01]  /*c2b0*/  FMUL.FTZ R96, R96, R65.reuse ;  /* 0x0000004160607220 */ /* 0x080fe20000410000 */
[----:B------:R-:W1:Y:S01]  /*c2c0*/  MUFU.EX2 R158, R158 ;  /* 0x0000009e009e7308 */ /* 0x000e620000000800 */
[----:B------:R-:W-:Y:S01]  /*c2d0*/  FADD.FTZ R38, R166, R3 ;  /* 0x00000003a6267221 */ /* 0x000fe20000010000 */
[----:B--2---:R-:W-:Y:S01]  /*c2e0*/  FFMA.FTZ R3, R10, R2, R69 ;  /* 0x000000020a037223 */ /* 0x004fe20000010045 */
[-C--:B------:R-:W-:Y:S01]  /*c2f0*/  FMUL.FTZ R90, R90, R10.reuse ;  /* 0x0000000a5a5a7220 */ /* 0x080fe20000410000 */
[-C--:B------:R-:W-:Y:S01]  /*c300*/  FMUL.FTZ R91, R91, R10.reuse ;  /* 0x0000000a5b5b7220 */ /* 0x080fe20000410000 */
[----:B------:R-:W-:Y:S01]  /*c310*/  FADD.FTZ R47, R29, R38 ;  /* 0x000000261d2f7221 */ /* 0x000fe20000010000 */
[----:B------:R-:W-:Y:S01]  /*c320*/  FADD.FTZ R3, R12, R3 ;  /* 0x000000030c037221 */ /* 0x000fe20000010000 */
[----:B------:R-:W-:Y:S01]  /*c330*/  FMUL.FTZ R94, R94, R10 ;  /* 0x0000000a5e5e7220 */ /* 0x000fe20000410000 */
        /* <DEDUP_REMOVED lines=11> */
[-C--:B------:R-:W-:Y:S01]  /*c3f0*/  FMUL.FTZ R99, R99, R10.reuse ;  /* 0x0000000a63637220 */ /* 0x080fe20000410000 */
[-C--:B------:R-:W-:Y:S01]  /*c400*/  FMUL.FTZ R102, R102, R10.reuse ;  /* 0x0000000a66667220 */ /* 0x080fe20000410000 */
[----:B------:R-:W-:Y:S01]  /*c410*/  FADD.FTZ R27, R21, R38 ;  /* 0x00000026151b7221 */ /* 0x000fe20000010000 */
[----:B------:R-:W-:Y:S01]  /*c420*/  FADD.FTZ R3, R35, R2 ;  /* 0x0000000223037221 */ /* 0x000fe20000010000 */
[----:B------:R-:W-:Y:S01]  /*c430*/  FMUL.FTZ R103, R103, R10 ;  /* 0x0000000a67677220 */ /* 0x000fe20000410000 */
[----:B------:R-:W5:Y:S01]  /*c440*/  MUFU.EX2 R173, R173 ;  /* 0x000000ad00ad7308 */ /* 0x000f620000000800 */
[----:B------:R-:W-:Y:S01]  /*c450*/  FADD.FTZ R38, R156, R27 ;  /* 0x0000001b9c267221 */ /* 0x000fe20000010000 */
[----:B------:R-:W-:Y:S01]  /*c460*/  FADD.FTZ R2, R24, R3 ;  /* 0x0000000318027221 */ /* 0x000fe20000010000 */
[C---:B------:R-:W-:Y:S01]  /*c470*/  F2FP.BF16.F32.PACK_AB R156, R13.reuse, R156 ;  /* 0x0000009c0d9c723e */ /* 0x040fe200000010ff */
[-C--:B------:R-:W-:Y:S01]  /*c480*/  FMUL.FTZ R106, R106, R10.reuse ;  /* 0x0000000a6a6a7220 */ /* 0x080fe20000410000 */
[----:B------:R-:W-:Y:S01]  /*c490*/  FADD.FTZ R27, R13, R38 ;  /* 0x000000260d1b7221 */ /* 0x000fe20000010000 */
[----:B----4-:R-:W-:Y:S01]  /*c4a0*/  FADD.FTZ R3, R39, R2 ;  /* 0x0000000227037221 */ /* 0x010fe20000010000 */
[-C--:B------:R-:W-:Y:S01]  /*c4b0*/  FMUL.FTZ R107, R107, R10.reuse ;  /* 0x0000000a6b6b7220 */ /* 0x080fe20000410000 */
[----:B------:R-:W4:Y:S01]  /*c4c0*/  MUFU.EX2 R152, R152 ;  /* 0x0000009800987308 */ /* 0x000f220000000800 */
[----:B-1----:R-:W-:Y:S01]  /*c4d0*/  FADD.FTZ R38, R158, R27 ;  /* 0x0000001b9e267221 */ /* 0x002fe20000010000 */
[----:B--2---:R-:W-:Y:S01]  /*c4e0*/  FADD.FTZ R2, R26, R3 ;  /* 0x000000031a027221 */ /* 0x004fe20000010000 */
[-C--:B------:R-:W-:Y:S01]  /*c4f0*/  FMUL.FTZ R110, R110, R10.reuse ;  /* 0x0000000a6e6e7220 */ /* 0x080fe20000410000 */
[-C--:B------:R-:W-:Y:S01]  /*c500*/  FMUL.FTZ R111, R111, R10.reuse ;  /* 0x0000000a6f6f7220 */ /* 0x080fe20000410000 */
[----:B---3--:R-:W-:Y:S01]  /*c510*/  FADD.FTZ R3, R61, R38 ;  /* 0x000000263d037221 */ /* 0x008fe20000010000 */
[-C--:B------:R-:W-:Y:S01]  /*c520*/  FMUL.FTZ R114, R114, R10.reuse ;  /* 0x0000000a72727220 */ /* 0x080fe20000410000 */
[-C--:B------:R-:W-:Y:S01]  /*c530*/  FMUL.FTZ R115, R115, R10.reuse ;  /* 0x0000000a73737220 */ /* 0x080fe20000410000 */
[----:B------:R-:W1:Y:S01]  /*c540*/  MUFU.EX2 R175, R175 ;  /* 0x000000af00af7308 */ /* 0x000e620000000800 */
[----:B-----5:R-:W-:Y:S01]  /*c550*/  FADD.FTZ R2, R173, R2 ;  /* 0x00000002ad027221 */ /* 0x020fe20000010000 */
[-C--:B------:R-:W-:Y:S01]  /*c560*/  FMUL.FTZ R118, R118, R10.reuse ;  /* 0x0000000a76767220 */ /* 0x080fe20000410000 */
[-C--:B------:R-:W-:Y:S01]  /*c570*/  FMUL.FTZ R119, R119, R10.reuse ;  /* 0x0000000a77777220 */ /* 0x080fe20000410000 */
[-C--:B------:R-:W-:Y:S01]  /*c580*/  FMUL.FTZ R122, R122, R10.reuse ;  /* 0x0000000a7a7a7220 */ /* 0x080fe20000410000 */
[-C--:B------:R-:W-:Y:S01]  /*c590*/  FMUL.FTZ R123, R123, R10.reuse ;  /* 0x0000000a7b7b7220 */ /* 0x080fe20000410000 */
[-C--:B------:R-:W-:Y:S01]  /*c5a0*/  FMUL.FTZ R126, R126, R10.reuse ;  /* 0x0000000a7e7e7220 */ /* 0x080fe20000410000 */
[-C--:B------:R-:W-:Y:S01]  /*c5b0*/  FMUL.FTZ R127, R127, R10.reuse ;  /* 0x0000000a7f7f7220 */ /* 0x080fe20000410000 */
[----:B------:R-:W2:Y:S01]  /*c5c0*/  MUFU.EX2 R28, R28 ;  /* 0x0000001c001c7308 */ /* 0x000ea20000000800 */
[----:B----4-:R-:W-:Y:S01]  /*c5d0*/  FADD.FTZ R38, R152, R3 ;  /* 0x0000000398267221 */ /* 0x010fe20000010000 */
        /* <DEDUP_REMOVED lines=23> */
[----:B---3--:R-:W-:Y:S01]  /*c750*/  FADD.FTZ R13, R169, R2 ;  /* 0x00000002a90d7221 */ /* 0x008fe20000010000 */
        /* <DEDUP_REMOVED lines=15> */
[----:B--2---:R-:W-:Y:S01]  /*c850*/  FADD.FTZ R13, R171, R2 ;  /* 0x00000002ab0d7221 */ /* 0x004fe20000010000 */
[-C--:B------:R-:W-:Y:S01]  /*c860*/  FMUL.FTZ R125, R125, R65.reuse ;  /* 0x000000417d7d7220 */ /* 0x080fe20000410000 */
[-C--:B------:R-:W-:Y:S01]  /*c870*/  FMUL.FTZ R128, R128, R65.reuse ;  /* 0x0000004180807220 */ /* 0x080fe20000410000 */
[-C--:B------:R-:W-:Y:S01]  /*c880*/  FMUL.FTZ R129, R129, R65.reuse ;  /* 0x0000004181817220 */ /* 0x080fe20000410000 */
[-C--:B------:R-:W-:Y:S01]  /*c890*/  FMUL.FTZ R132, R132, R65.reuse ;  /* 0x0000004184847220 */ /* 0x080fe20000410000 */
[-C--:B------:R-:W-:Y:S01]  /*c8a0*/  FMUL.FTZ R133, R133, R65.reuse ;  /* 0x0000004185857220 */ /* 0x080fe20000410000 */
[-C--:B------:R-:W-:Y:S01]  /*c8b0*/  FMUL.FTZ R136, R136, R65.reuse ;  /* 0x0000004188887220 */ /* 0x080fe20000410000 */
[----:B------:R-:W2:Y:S01]  /*c8c0*/  MUFU.EX2 R34, R34 ;  /* 0x0000002200227308 */ /* 0x000ea20000000800 */
        /* <DEDUP_REMOVED lines=9> */
[----:B------:R-:W-:Y:S01]  /*c960*/  FMUL.FTZ R149, R149, R65 ;  /* 0x0000004195957220 */ /* 0x000fe20000410000 */
[----:B------:R-:W-:Y:S01]  /*c970*/  F2FP.BF16.F32.PACK_AB R183, R73, R14 ;  /* 0x0000000e49b7723e */ /* 0x000fe200000010ff */
[----:B------:R-:W-:Y:S01]  /*c980*/  VIADD R7, R7, 0xffffffff ;  /* 0xffffffff07077836 */ /* 0x000fe20000000000 */
[----:B------:R-:W-:Y:S01]  /*c990*/  F2FP.BF16.F32.PACK_AB R177, R35, R20 ;  /* 0x0000001423b1723e */ /* 0x000fe200000010ff */
[----:B------:R-:W-:Y:S01]  /*c9a0*/  IMAD.MOV.U32 R12, RZ, RZ, R0 ;  /* 0x000000ffff0c7224 */ /* 0x000fe200078e0000 */
[----:B------:R-:W-:Y:S01]  /*c9b0*/  F2FP.BF16.F32.PACK_AB R173, R173, R26 ;  /* 0x0000001aadad723e */ /* 0x000fe200000010ff */
[----:B------:R1:W4:Y:S01]  /*c9c0*/  MUFU.EX2 R40, R179 ;  /* 0x000000b300287308 */ /* 0x0003220000000800 */
[----:B--2---:R-:W-:Y:S01]  /*c9d0*/  FADD.FTZ R13, R34, R13 ;  /* 0x0000000d220d7221 */ /* 0x004fe20000010000 */
[----:B------:R-:W-:Y:S01]  /*c9e0*/  F2FP.BF16.F32.PACK_AB R175, R28, R175 ;  /* 0x000000af1caf723e */ /* 0x000fe200000010ff */
[----:B------:R-:W-:Y:S01]  /*c9f0*/  IMAD.MOV.U32 R10, RZ, RZ, R9 ;  /* 0x000000ffff0a7224 */ /* 0x000fe200078e0009 */
[----:B------:R-:W-:-:S02]  /*ca00*/  F2FP.BF16.F32.PACK_AB R169, R30, R169 ;  /* 0x000000a91ea9723e */ /* 0x000fc400000010ff */
[----:B------:R-:W-:Y:S02]  /*ca10*/  F2FP.BF16.F32.PACK_AB R171, R32, R171 ;  /* 0x000000ab20ab723e */ /* 0x000fe400000010ff */
[----:B------:R-:W2:Y:S01]  /*ca20*/  MUFU.EX2 R154, R154 ;  /* 0x0000009a009a7308 */ /* 0x000ea20000000800 */
[C---:B---3--:R-:W-:Y:S01]  /*ca30*/  FADD.FTZ R15, R25.reuse, R38 ;  /* 0x00000026190f7221 */ /* 0x048fe20000010000 */
[----:B------:R-:W-:Y:S02]  /*ca40*/  F2FP.BF16.F32.PACK_AB R152, R25, R152 ;  /* 0x000000981998723e */ /* 0x000fe400000010ff */
[----:B-1----:R-:W-:Y:S02]  /*ca50*/  F2FP.BF16.F32.PACK_AB R179, R39, R24 ;  /* 0x0000001827b3723e */ /* 0x002fe400000010ff */
[----:B------:R-:W-:Y:S02]  /*ca60*/  F2FP.BF16.F32.PACK_AB R165, R34, R165 ;  /* 0x000000a522a5723e */ /* 0x000fe400000010ff */
[----:B------:R-:W1:Y:S01]  /*ca70*/  MUFU.EX2 R157, R157 ;  /* 0x0000009d009d7308 */ /* 0x000e620000000800 */
[----:B----4-:R-:W-:-:S07]  /*ca80*/  FADD.FTZ R13, R40, R13 ;  /* 0x0000000d280d7221 */ /* 0x010fce0000010000 */
        /* <DEDUP_REMOVED lines=11> */
[C---:B-1----:R-:W-:Y:S01]  /*cb40*/  FADD.FTZ R13, R67.reuse, R13 ;  /* 0x0000000d430d7221 */ /* 0x042fe20000010000 */
[----:B------:R-:W-:-:S06]  /*cb50*/  F2FP.BF16.F32.PACK_AB R161, R67, R42 ;  /* 0x0000002a43a1723e */ /* 0x000fcc00000010ff */
        /* <DEDUP_REMOVED lines=19> */
[----:B------:R-:W-:-:S03]  /*cc90*/  F2FP.BF16.F32.PACK_AB R153, R83, R46 ;  /* 0x0000002e5399723e */ /* 0x000fc600000010ff */
[----:B-1----:R-:W-:-:S04]  /*cca0*/  FADD.FTZ R13, R48, R13 ;  /* 0x0000000d300d7221 */ /* 0x002fc80000010000 */
[C---:B---3--:R-:W-:Y:S01]  /*ccb0*/  FADD.FTZ R2, R36.reuse, R13 ;  /* 0x0000000d24027221 */ /* 0x048fe20000010000 */
[----:B------:R-:W-:Y:S01]  /*ccc0*/  F2FP.BF16.F32.PACK_AB R155, R36, R48 ;  /* 0x00000030249b723e */ /* 0x000fe200000010ff */
[----:B------:R-:W-:Y:S06]  /*ccd0*/  @P2 BRA `(.L_x_6464) ;  /* 0xffffffd000102947 */ /* 0x000fec000383ffff */
.L_x_6447:
[----:B------:R-:W-:Y:S06]  /*cce0*/  BAR.ARV 0x8, 0x120 ;  /* 0x0204800000007b1d */ /* 0x000fec0000002000 */
[----:B------:R-:W-:Y:S05]  /*ccf0*/  @!P0 BRA `(.L_x_6465) ;  /* 0x0000000000048947 */ /* 0x000fea0003800000 */
[----:B------:R-:W-:Y:S01]  /*cd00*/  BPT.TRAP 0x1 ;  /* 0x000000040000795c */ /* 0x000fe20000300000 */
.L_x_6465:
[----:B------:R-:W-:Y:S01]  /*cd10*/  ULEA UR5, UR37, UR39, 0x3 ;  /* 0x0000002725057291 */ /* 0x000fe2000f8e183f */
[----:B------:R-:W-:-:S05]  /*cd20*/  IMAD.U32 R4, RZ, RZ, UR36 ;  /* 0x00000024ff047e24 */ /* 0x000fca000f8e00ff */
[----:B------:R-:W-:-:S04]  /*cd30*/  SHF.L.U32 R4, R4, 0x1f, RZ ;  /* 0x0000001f04047819 */ /* 0x000fc800000006ff */
[----:B------:R1:W2:Y:S01]  /*cd40*/  SYNCS.PHASECHK.TRANS64.TRYWAIT P2, [UR5+0x28850], R4 ;  /* 0x02885004ff0075a7 */ /* 0x0002a20008040145 */
[----:B------:R-:W-:Y:S05]  /*cd50*/  @!P0 BRA `(.L_x_6466) ;  /* 0x0000000000048947 */ /* 0x000fea0003800000 */
[----:B------:R-:W-:Y:S01]  /*cd60*/  BPT.TRAP 0x1 ;  /* 0x000000040000795c */ /* 0x000fe20000300000 */
.L_x_6466:
[----:B--2---:R-:W-:Y:S05]  /*cd70*/  @P2 BRA `(.L_x_6467) ;  /* 0x0000000000082947 */ /* 0x004fea0003800000 */
[----:B------:R-:W2:Y:S02]  /*cd80*/  SYNCS.PHASECHK.TRANS64.TRYWAIT P0, [UR5+0x28850], R4 ;  /* 0x02885004ff0075a7 */ /* 0x000ea40008000145 */
[----:B--2---:R-:W-:Y:S05]  /*cd90*/  @!P0 BRA `(.L_x_6468) ;  /* 0x00000050000c8947 */ /* 0x004fea0003800000 */
.L_x_6467:
[----:B------:R-:W-:Y:S01]  /*cda0*/  UIADD3 UR39, UR39, 0x400, URZ ;  /* 0x0000040027277890 */ /* 0x000fe2000fffe03f */
[----:B------:R-:W-:Y:S01]  /*cdb0*/  WARPGROUP.ARRIVE ;  /* 0x00000000000079c5 */ /* 0x000fe20000000000 */
[----:B------:R-:W-:Y:S01]  /*cdc0*/  UMOV UR7, 0x40000040 ;  /* 0x4000004000077882 */ /* 0x000fe20000000000 */
[----:B--2---:R-:W2:Y:S01]  /*cdd0*/  SHFL.BFLY PT, R5, R2, 0x2, 0x1f ;  /* 0x0c401f0002057f89 */ /* 0x004ea200000e0000 */
[----:B------:R-:W-:Y:S01]  /*cde0*/  USHF.R.U32.HI UR39, URZ, 0x4, UR39 ;  /* 0x000000043f277899 */ /* 0x000fe20008011627 */
[----:B------:R-:W-:Y:S01]  /*cdf0*/  IMAD.U32 R14, RZ, RZ, UR5 ;  /* 0x00000005ff0e7e24 */ /* 0x000fe2000f8e00ff */
[----:B------:R-:W-:Y:S01]  /*ce00*/  UIADD3 UR46, UR46, 0x1, URZ ;  /* 0x000000012e2e7890 */ /* 0x000fe2000fffe03f */
[----:B-1----:R-:W1:Y:S01]  /*ce10*/  SHFL.BFLY PT, R4, R3, 0x2, 0x1f ;  /* 0x0c401f0003047f89 */ /* 0x002e6200000e0000 */
[----:B------:R-:W-:Y:S01]  /*ce20*/  ULOP3.LUT UR39, UR39, 0x3fff, URZ, 0xc0, !UPT ;  /* 0x00003fff27277892 */ /* 0x000fe2000f8ec03f */
[----:B------:R-:W-:-:S03]  /*ce30*/  IMAD.MOV.U32 R10, RZ, RZ, RZ ;  /* 0x000000ffff0a7224 */ /* 0x000fc600078e00ff */
[----:B------:R-:W-:-:S04]  /*ce40*/  ULOP3.LUT UR4, UR39, 0x4000000, URZ, 0xfc, !UPT ;  /* 0x0400000027047892 */ /* 0x000fc8000f8efc3f */
[----:B------:R-:W-:Y:S02]  /*ce50*/  ULEA UR4, UR37, UR4, 0xb ;  /* 0x0000000425047291 */ /* 0x000fe4000f8e583f */
[----:B------:R-:W-:-:S04]  /*ce60*/  UIADD3 UR37, UR37, 0x1, URZ ;  /* 0x0000000125257890 */ /* 0x000fc8000fffe03f */
[----:B------:R-:W-:Y:S01]  /*ce70*/  UISETP.NE.AND UP0, UPT, UR37, 0x2, UPT ;  /* 0x000000022500788c */ /* 0x000fe2000bf05270 */
[----:B------:R-:W-:Y:S02]  /*ce80*/  UMOV UR6, UR4 ;  /* 0x0000000400067c82 */ /* 0x000fe40008000000 */
[----:B------:R-:W-:Y:S01]  /*ce90*/  HGMMA.64x128x16.F32.BF16 R88, R180, gdesc[UR4].tnspB, R88, gsb0 ;  /* 0x41e00004b4587df0 */ /* 0x000fe20008001858 */
[----:B------:R-:W-:Y:S01]  /*cea0*/  UIADD3 UR6, UR4, 0x80, URZ ;  /* 0x0000008004067890 */ /* 0x000fe2000fffe03f */
[----:B--2---:R-:W-:Y:S01]  /*ceb0*/  FADD.FTZ R7, R5, R2 ;  /* 0x0000000205077221 */ /* 0x004fe20000010000 */
[----:B------:R-:W-:Y:S01]  /*cec0*/  UMOV UR7, 0x40000040 ;  /* 0x4000004000077882 */ /* 0x000fe20000000000 */
[----:B------:R-:W-:Y:S02]  /*ced0*/  IMAD.MOV.U32 R2, RZ, RZ, -0x800000 ;  /* 0xff800000ff027424 */ /* 0x000fe400078e00ff */
[----:B-1----:R-:W-:Y:S01]  /*cee0*/  FADD.FTZ R4, R4, R3 ;  /* 0x0000000304047221 */ /* 0x002fe20000010000 */
[----:B------:R-:W-:Y:S01]  /*cef0*/  IMAD.MOV.U32 R3, RZ, RZ, -0x800000 ;  /* 0xff800000ff037424 */ /* 0x000fe200078e00ff */
[----:B------:R-:W1:Y:S01]  /*cf00*/  SHFL.BFLY PT, R8, R7, 0x1, 0x1f ;  /* 0x0c201f0007087f89 */ /* 0x000e6200000e0000 */
[----:B------:R-:W-:-:S03]  /*cf10*/  USEL UR37, UR37, URZ, UP0 ;  /* 0x0000003f25257287 */ /* 0x000fc60008000000 */
[----:B------:R-:W2:Y:S01]  /*cf20*/  SHFL.BFLY PT, R5, R4, 0x1, 0x1f ;  /* 0x0c201f0004057f89 */ /* 0x000ea200000e0000 */
[----:B-1----:R-:W-:Y:S01]  /*cf30*/  FADD.FTZ R13, R7, R8 ;  /* 0x00000008070d7221 */ /* 0x002fe20000010000 */
[----:B--2---:R-:W-:-:S04]  /*cf40*/  FADD.FTZ R12, R4, R5 ;  /* 0x00000005040c7221 */ /* 0x004fc80000010000 */
[----:B------:R-:W-:Y:S01]  /*cf50*/  FSETP.NE.FTZ.AND P2, PT, R13, RZ, PT ;  /* 0x000000ff0d00720b */ /* 0x000fe20003f55000 */
[----:B------:R-:W-:Y:S01]  /*cf60*/  IMAD.MOV.U32 R5, RZ, RZ, RZ ;  /* 0x000000ffff057224 */ /* 0x000fe200078e00ff */
[----:B------:R-:W-:-:S11]  /*cf70*/  FSETP.NE.FTZ.AND P0, PT, R12, RZ, PT ;  /* 0x000000ff0c00720b */ /* 0x000fd60003f15000 */
[----:B------:R-:W1:Y:S01]  /*cf80*/  @P2 MUFU.LG2 R11, R13 ;  /* 0x0000000d000b2308 */ /* 0x000e620000000c00 */
[C---:B------:R-:W-:Y:S01]  /*cf90*/  @P2 FMUL.FTZ R15, R6.reuse, 0.69314718246459960938 ;  /* 0x3f317218060f2820 */ /* 0x040fe20000410000 */
[----:B------:R-:W-:Y:S01]  /*cfa0*/  @P0 FMUL.FTZ R7, R6, 0.69314718246459960938 ;  /* 0x3f31721806070820 */ /* 0x000fe20000410000 */
[----:B------:R-:W-:-:S05]  /*cfb0*/  @!P1 VIADD R6, R14, 0x28860 ;  /* 0x000288600e069836 */ /* 0x000fca0000000000 */
        /* <DEDUP_REMOVED lines=40> */
[----:B------:R-:W-:-:S04]  /*d240*/  USEL UR4, URZ, 0x1, UP0 ;  /* 0x000000013f047887 */ /* 0x000fc80008000000 */
[----:B------:R-:W-:Y:S01]  /*d250*/  ULOP3.LUT UR36, UR36, UR4, URZ, 0x3c, !UPT ;  /* 0x0000000424247292 */ /* 0x000fe2000f8e3c3f */
[----:B------:R-:W-:Y:S02]  /*d260*/  WARPGROUP.DEPBAR.LE gsb0, 0x0 ;  /* 0x00008000000079c5 */ /* 0x000fe40000010000 */
[----:B------:R-:W-:-:S06]  /*d270*/  WARPGROUP.ARRIVE ;  /* 0x00000000000079c5 */ /* 0x000fcc0000000000 */
[----:B------:R-:W-:Y:S03]  /*d280*/  HGMMA.64x128x16.F32.BF16 R88, R152, gdesc[UR4].tnspB, R88, gsb0 ;  /* 0x41e0000498587df0 */ /* 0x000fe60008001858 */
[----:B------:R-:W-:Y:S02]  /*d290*/  WARPGROUP.DEPBAR.LE gsb0, 0x0 ;  /* 0x00008000000079c5 */ /* 0x000fe40000010000 */
[----:B------:R2:W-:Y:S01]  /*d2a0*/  @!P1 SYNCS.ARRIVE.TRANS64.RED.A1T0 RZ, [R4+URZ], RZ ;  /* 0x000000ff04ff99a7 */ /* 0x0005e2000810043f */
[-C--:B---3--:R-:W-:Y:S01]  /*d2b0*/  FMUL.FTZ R0, R88, R5.reuse ;  /* 0x0000000558007220 */ /* 0x088fe20000410000 */
        /* <DEDUP_REMOVED lines=63> */
.L_x_6398:
        /* <DEDUP_REMOVED lines=11> */
[----:B------:R-:W-:Y:S01]  /*d760*/  VIADD R31, R187, UR42 ;  /* 0x0000002abb1f7c36 */ /* 0x000fe20008000000 */
[C---:B------:R-:W-:Y:S01]  /*d770*/  IADD3 R21, P5, R18.reuse, 0x60, RZ ;  /* 0x0000006012157810 */ /* 0x040fe20007fbe0ff */
[----:B------:R-:W-:Y:S01]  /*d780*/  USHF.R.S32.HI UR5, URZ, 0x1f, UR43 ;  /* 0x0000001f3f057899 */ /* 0x000fe2000801142b */
[C---:B------:R-:W-:Y:S01]  /*d790*/  IADD3 R15, P4, R18.reuse, 0x4000, RZ ;  /* 0x00004000120f7810 */ /* 0x040fe20007f9e0ff */
[----:B------:R-:W-:Y:S01]  /*d7a0*/  VIADD R4, R31, 0x8 ;  /* 0x000000081f047836 */ /* 0x000fe20000000000 */
[----:B------:R-:W-:Y:S01]  /*d7b0*/  LOP3.LUT R5, R18, 0x380, RZ, 0xc0, !PT ;  /* 0x0000038012057812 */ /* 0x000fe200078ec0ff */
[----:B------:R-:W1:Y:S01]  /*d7c0*/  LDC.64 R32, c[0x0][0xb78] ;  /* 0x0002de00ff207b82 */ /* 0x000e620000000a00 */
[----:B------:R-:W-:Y:S01]  /*d7d0*/  LOP3.LUT R26, R27, 0x380, RZ, 0xc0, !PT ;  /* 0x000003801b1a7812 */ /* 0x000fe200078ec0ff */
[----:B------:R-:W-:Y:S01]  /*d7e0*/  ULDC UR10, c[0x0][0xa88] ;  /* 0x0002a200000a7ab9 */ /* 0x000fe20000000800 */
[----:B------:R-:W-:Y:S01]  /*d7f0*/  LOP3.LUT R24, R25, 0x380, RZ, 0xc0, !PT ;  /* 0x0000038019187812 */ /* 0x000fe200078ec0ff */
[----:B------:R-:W-:Y:S01]  /*d800*/  ULDC.64 UR8, c[0x0][0xb70] ;  /* 0x0002dc0000087ab9 */ /* 0x000fe20000000a00 */
[----:B------:R-:W-:Y:S01]  /*d810*/  LOP3.LUT R20, R21, 0x380, RZ, 0xc0, !PT ;  /* 0x0000038015147812 */ /* 0x000fe200078ec0ff */
[----:B------:R-:W-:Y:S01]  /*d820*/  UIMAD UR5, UR5, UR8, URZ ;  /* 0x00000008050572a4 */ /* 0x000fe2000f8e023f */
[----:B------:R-:W-:Y:S01]  /*d830*/  LOP3.LUT R14, R15, 0x380, RZ, 0xc0, !PT ;  /* 0x000003800f0e7812 */ /* 0x000fe200078ec0ff */
[----:B------:R-:W-:Y:S01]  /*d840*/  UIMAD.WIDE.U32 UR6, UR43, UR8, URZ ;  /* 0x000000082b0672a5 */ /* 0x000fe2000f8e003f */
[----:B------:R-:W-:Y:S01]  /*d850*/  LOP3.LUT P0, RZ, R186, 0x3, RZ, 0xc0, !PT ;  /* 0x00000003baff7812 */ /* 0x000fe2000780c0ff */
[----:B------:R-:W-:Y:S01]  /*d860*/  UIMAD UR5, UR43, UR9, UR5 ;  /* 0x000000092b0572a4 */ /* 0x000fe2000f8e0205 */
[----:B------:R-:W-:Y:S01]  /*d870*/  SHF.R.U64 R5, R5, 0x3, RZ ;  /* 0x0000000305057819 */ /* 0x000fe200000012ff */
[----:B------:R-:W-:Y:S01]  /*d880*/  USHF.R.S32.HI UR8, URZ, 0x1f, UR44 ;  /* 0x0000001f3f087899 */ /* 0x000fe2000801142c */
[----:B------:R-:W-:Y:S01]  /*d890*/  SHF.R.U64 R26, R26, 0x3, RZ ;  /* 0x000000031a1a7819 */ /* 0x000fe200000012ff */
[----:B------:R-:W-:Y:S01]  /*d8a0*/  UIADD3 UR5, UR7, UR5, URZ ;  /* 0x0000000507057290 */ /* 0x000fe2000fffe03f */
[----:B------:R-:W-:-:S02]  /*d8b0*/  SHF.R.U64 R24, R24, 0x3, RZ ;  /* 0x0000000318187819 */ /* 0x000fc400000012ff */
[----:B------:R-:W-:Y:S02]  /*d8c0*/  SHF.R.U64 R20, R20, 0x3, RZ ;  /* 0x0000000314147819 */ /* 0x000fe400000012ff */
[----:B------:R-:W-:Y:S02]  /*d8d0*/  SHF.R.U64 R14, R14, 0x3, RZ ;  /* 0x000000030e0e7819 */ /* 0x000fe400000012ff */
[----:B------:R-:W-:Y:S02]  /*d8e0*/  ISETP.GE.OR P1, PT, R4, UR10, P0 ;  /* 0x0000000a04007c0c */ /* 0x000fe40008726670 */
[----:B------:R-:W-:Y:S01]  /*d8f0*/  LOP3.LUT R4, R5, R18, RZ, 0x3c, !PT ;  /* 0x0000001205047212 */ /* 0x000fe200078e3cff */
[--C-:B------:R-:W-:Y:S01]  /*d900*/  IMAD.MOV.U32 R5, RZ, RZ, R19.reuse ;  /* 0x000000ffff057224 */ /* 0x100fe200078e0013 */
[----:B------:R-:W-:Y:S01]  /*d910*/  LOP3.LUT R26, R26, R27, RZ, 0x3c, !PT ;  /* 0x0000001b1a1a7212 */ /* 0x000fe200078e3cff */
[--C-:B------:R-:W-:Y:S01]  /*d920*/  IMAD.X R27, RZ, RZ, R19.reuse, P2 ;  /* 0x000000ffff1b7224 */ /* 0x100fe200010e0613 */
[----:B------:R-:W-:Y:S01]  /*d930*/  LOP3.LUT R24, R24, R25, RZ, 0x3c, !PT ;  /* 0x0000001918187212 */ /* 0x000fe200078e3cff */
[----:B------:R-:W-:Y:S01]  /*d940*/  IMAD.X R25, RZ, RZ, R19, P6 ;  /* 0x000000ffff197224 */ /* 0x000fe200030e0613 */
[----:B------:R-:W-:-:S02]  /*d950*/  LOP3.LUT R20, R20, R21, RZ, 0x3c, !PT ;  /* 0x0000001514147212 */ /* 0x000fc400078e3cff */
[----:B------:R-:W-:Y:S02]  /*d960*/  LOP3.LUT R14, R14, R15, RZ, 0x3c, !PT ;  /* 0x0000000f0e0e7212 */ /* 0x000fe400078e3cff */
[C---:B------:R-:W-:Y:S02]  /*d970*/  IADD3 R15, P2, R18.reuse, 0x4040, RZ ;  /* 0x00004040120f7810 */ /* 0x040fe40007f5e0ff */
[C---:B------:R-:W-:Y:S02]  /*d980*/  IADD3 R21, P6, R18.reuse, 0x4060, RZ ;  /* 0x0000406012157810 */ /* 0x040fe40007fde0ff */
[----:B------:R-:W-:Y:S02]  /*d990*/  MOV R11, R4 ;  /* 0x00000004000b7202 */ /* 0x000fe40000000f00 */
[----:B------:R-:W-:Y:S02]  /*d9a0*/  IADD3 R13, P3, R18, 0x4020, RZ ;  /* 0x00004020120d7810 */ /* 0x000fe40007f7e0ff */
[----:B------:R-:W-:-:S02]  /*d9b0*/  LOP3.LUT R10, R15, 0x380, RZ, 0xc0, !PT ;  /* 0x000003800f0a7812 */ /* 0x000fc400078ec0ff */
[----:B------:R-:W-:Y:S02]  /*d9c0*/  LOP3.LUT R8, R21, 0x380, RZ, 0xc0, !PT ;  /* 0x0000038015087812 */ /* 0x000fe400078ec0ff */
[----:B------:R-:W-:Y:S02]  /*d9d0*/  F2FP.BF16.F32.PACK_AB R4, R89, R0 ;  /* 0x000000005904723e */ /* 0x000fe400000010ff */
[----:B------:R-:W-:Y:S02]  /*d9e0*/  F2FP.BF16.F32.PACK_AB R5, R91, R90 ;  /* 0x0000005a5b05723e */ /* 0x000fe400000010ff */
[----:B------:R-:W-:Y:S01]  /*d9f0*/  F2FP.BF16.F32.PACK_AB R6, R6, R9 ;  /* 0x000000090606723e */ /* 0x000fe200000010ff */
[----:B------:R-:W-:Y:S01]  /*da00*/  IMAD.X R9, RZ, RZ, R19, P6 ;  /* 0x000000ffff097224 */ /* 0x000fe200030e0613 */
[----:B------:R-:W-:Y:S02]  /*da10*/  F2FP.BF16.F32.PACK_AB R7, R7, R94 ;  /* 0x0000005e0707723e */ /* 0x000fe400000010ff */
[----:B------:R-:W-:-:S02]  /*da20*/  LOP3.LUT R12, R13, 0x380, RZ, 0xc0, !PT ;  /* 0x000003800d0c7812 */ /* 0x000fc400078ec0ff */
[----:B------:R-:W-:Y:S01]  /*da30*/  SHF.R.U64 R10, R10, 0x3, RZ ;  /* 0x000000030a0a7819 */ /* 0x000fe200000012ff */
[----:B------:R2:W-:Y:S01]  /*da40*/  STSM.16.M88.4 [R11], R4 ;  /* 0x000000040b007844 */ /* 0x0005e20000000200 */
[----:B------:R-:W-:Y:S02]  /*da50*/  SHF.R.U64 R8, R8, 0x3, RZ ;  /* 0x0000000308087819 */ /* 0x000fe400000012ff */
[----:B------:R-:W-:Y:S02]  /*da60*/  SHF.R.U64 R12, R12, 0x3, RZ ;  /* 0x000000030c0c7819 */ /* 0x000fe400000012ff */
[----:B------:R-:W-:Y:S01]  /*da70*/  LOP3.LUT R10, R10, R15, RZ, 0x3c, !PT ;  /* 0x0000000f0a0a7212 */ /* 0x000fe200078e3cff */
[--C-:B------:R-:W-:Y:S01]  /*da80*/  IMAD.X R15, RZ, RZ, R19.reuse, P4 ;  /* 0x000000ffff0f7224 */ /* 0x100fe200020e0613 */
[----:B------:R-:W-:Y:S01]  /*da90*/  LOP3.LUT R8, R8, R21, RZ, 0x3c, !PT ;  /* 0x0000001508087212 */ /* 0x000fe200078e3cff */
[----:B------:R-:W-:Y:S01]  /*daa0*/  IMAD.X R21, RZ, RZ, R19, P5 ;  /* 0x000000ffff157224 */ /* 0x000fe200028e0613 */
[----:B------:R-:W-:-:S02]  /*dab0*/  MOV R28, R24 ;  /* 0x00000018001c7202 */ /* 0x000fc40000000f00 */
[----:B------:R-:W-:Y:S01]  /*dac0*/  LOP3.LUT R12, R12, R13, RZ, 0x3c, !PT ;  /* 0x0000000d0c0c7212 */ /* 0x000fe200078e3cff */
[--C-:B------:R-:W-:Y:S01]  /*dad0*/  IMAD.X R13, RZ, RZ, R19.reuse, P3 ;  /* 0x000000ffff0d7224 */ /* 0x100fe200018e0613 */
[----:B------:R-:W-:Y:S02]  /*dae0*/  MOV R29, R26 ;  /* 0x0000001a001d7202 */ /* 0x000fe40000000f00 */
[----:B------:R-:W-:Y:S01]  /*daf0*/  MOV R27, R20 ;  /* 0x00000014001b7202 */ /* 0x000fe20000000f00 */
[----:B--2---:R-:W-:Y:S01]  /*db00*/  IMAD.X R11, RZ, RZ, R19, P2 ;  /* 0x000000ffff0b7224 */ /* 0x004fe200010e0613 */
[----:B------:R-:W-:Y:S01]  /*db10*/  F2FP.BF16.F32.PACK_AB R4, R97, R96 ;  /* 0x000000606104723e */ /* 0x000fe200000010ff */
[----:B------:R-:W-:Y:S01]  /*db20*/  IMAD.U32 R21, RZ, RZ, UR7 ;  /* 0x00000007ff157e24 */ /* 0x000fe2000f8e00ff */
[----:B------:R-:W-:Y:S01]  /*db30*/  F2FP.BF16.F32.PACK_AB R5, R99, R98 ;  /* 0x000000626305723e */ /* 0x000fe200000010ff */
[----:B------:R-:W-:Y:S01]  /*db40*/  IMAD.U32 R20, RZ, RZ, UR6 ;  /* 0x00000006ff147e24 */ /* 0x000fe2000f8e00ff */
[----:B------:R-:W-:Y:S01]  /*db50*/  MOV R24, R10 ;  /* 0x0000000a00187202 */ /* 0x000fe20000000f00 */
[C---:B-1----:R-:W-:Y:S01]  /*db60*/  IMAD R10, R32.reuse, UR8, RZ ;  /* 0x00000008200a7c24 */ /* 0x042fe2000f8e02ff */
[----:B------:R-:W-:Y:S01]  /*db70*/  F2FP.BF16.F32.PACK_AB R6, R101, R100 ;  /* 0x000000646506723e */ /* 0x000fe200000010ff */
[----:B------:R-:W-:Y:S01]  /*db80*/  IMAD.U32 R21, RZ, RZ, UR5 ;  /* 0x00000005ff157e24 */ /* 0x000fe2000f8e00ff */
[----:B------:R-:W-:Y:S01]  /*db90*/  F2FP.BF16.F32.PACK_AB R7, R103, R102 ;  /* 0x000000666707723e */ /* 0x000fe200000010ff */
[----:B------:R-:W-:Y:S01]  /*dba0*/  IMAD R30, R33, UR44, R10 ;  /* 0x0000002c211e7c24 */ /* 0x000fe2000f8e020a */
[----:B------:R-:W-:Y:S01]  /*dbb0*/  MOV R0, R8 ;  /* 0x0000000800007202 */ /* 0x000fe20000000f00 */
[----:B------:R-:W-:Y:S01]  /*dbc0*/  IMAD.WIDE.U32 R20, R32, UR44, R20 ;  /* 0x0000002c20147c25 */ /* 0x000fe2000f8e0014 */
[----:B------:R-:W-:Y:S01]  /*dbd0*/  MOV R26, R14 ;  /* 0x0000000e001a7202 */ /* 0x000fe20000000f00 */
[----:B------:R1:W-:Y:S01]  /*dbe0*/  STSM.16.M88.4 [R29], R4 ;  /* 0x000000041d007844 */ /* 0x0003e20000000200 */
[----:B------:R-:W-:Y:S01]  /*dbf0*/  MOV R25, R12 ;  /* 0x0000000c00197202 */ /* 0x000fe20000000f00 */
[----:B------:R-:W-:Y:S01]  /*dc00*/  ULDC.64 UR6, c[0x0][0xb40] ;  /* 0x0002d00000067ab9 */ /* 0x000fe20000000a00 */
        /* <DEDUP_REMOVED lines=29> */
[----:B-1----:R-:W-:Y:S02]  /*dde0*/  SHF.R.S32.HI R5, RZ, 0x1f, R31 ;  /* 0x0000001fff057819 */ /* 0x002fe4000001141f */
[C---:B------:R-:W-:Y:S01]  /*ddf0*/  IADD3 R6, P2, R31.reuse, R20, RZ ;  /* 0x000000141f067210 */ /* 0x040fe20007f5e0ff */
[----:B------:R-:W-:Y:S01]  /*de00*/  STSM.16.M88.4 [R0], R144 ;  /* 0x0000009000007844 */ /* 0x000fe20000000200 */
[----:B------:R-:W-:-:S02]  /*de10*/  ISETP.GE.OR P0, PT, R31, UR10, P0 ;  /* 0x0000000a1f007c0c */ /* 0x000fc40008706670 */
        /* <DEDUP_REMOVED lines=35> */
.L_x_6472:
[----:B------:R-:W-:Y:S05]  /*e050*/  BSYNC B0 ;  /* 0x0000000000007941 */ /* 0x000fea0003800000 */
.L_x_6471:
[----:B------:R-:W-:Y:S05]  /*e060*/  BRA `(.L_x_6470) ;  /* 0x00000008001c7947 */ /* 0x000fea0003800000 */
.L_x_6469:
        /* <DEDUP_REMOVED lines=10> */
[----:B------:R-:W-:Y:S01]  /*e110*/  IMAD.U32 R2, RZ, RZ, UR42 ;  /* 0x0000002aff027e24 */ /* 0x000fe2000f8e00ff */
[----:B------:R-:W-:-:S04]  /*e120*/  ULDC UR5, c[0x0][0xa88] ;  /* 0x0002a20000057ab9 */ /* 0x000fc80000000800 */
        /* <DEDUP_REMOVED lines=19> */
.L_x_6474:
[----:B------:R-:W-:Y:S05]  /*e260*/  BSYNC B0 ;  /* 0x0000000000007941 */ /* 0x000fea0003800000 */
.L_x_6473:
[----:B------:R-:W-:Y:S01]  /*e270*/  ULDC UR5, c[0x0][0xa88] ;  /* 0x0002a20000057ab9 */ /* 0x000fe20000000800 */
[C---:B--2---:R-:W-:Y:S01]  /*e280*/  IMAD R0, R6.reuse, UR6, RZ ;  /* 0x0000000606007c24 */ /* 0x044fe2000f8e02ff */
[----:B------:R-:W-:Y:S01]  /*e290*/  UIADD3 UR42, -UR42, UR5, URZ ;  /* 0x000000052a2a7290 */ /* 0x000fe2000fffe13f */
[----:B----4-:R-:W-:Y:S01]  /*e2a0*/  IMAD.WIDE.U32 R2, R6, UR43, R22 ;  /* 0x0000002b06027c25 */ /* 0x010fe2000f8e0016 */
[----:B------:R-:W-:Y:S01]  /*e2b0*/  ULOP3.LUT UR48, URZ, UR48, URZ, 0x33, !UPT ;  /* 0x000000303f307292 */ /* 0x000fe2000f8e333f */
[----:B------:R-:W-:Y:S01]  /*e2c0*/  SHF.R.S32.HI R185, RZ, 0x1f, R184 ;  /* 0x0000001fffb97819 */ /* 0x000fe200000114b8 */
[----:B------:R-:W-:Y:S01]  /*e2d0*/  BSSY B0, `(.L_x_6475) ;  /* 0x0000021000007945 */ /* 0x000fe20003800000 */
[----:B------:R-:W-:Y:S01]  /*e2e0*/  IMAD R5, R7, UR43, R0 ;  /* 0x0000002b07057c24 */ /* 0x000fe2000f8e0200 */
[C---:B------:R-:W-:Y:S01]  /*e2f0*/  ISETP.GE.AND P2, PT, R184.reuse, UR42, PT ;  /* 0x0000002ab8007c0c */ /* 0x040fe2000bf46270 */
[C---:B------:R-:W-:Y:S02]  /*e300*/  VIADD R0, R184.reuse, 0x40 ;  /* 0x00000040b8007836 */ /* 0x040fe40000000000 */
[----:B------:R-:W-:-:S02]  /*e310*/  VIADD R4, R184, 0x20 ;  /* 0x00000020b8047836 */ /* 0x000fc40000000000 */
        /* <DEDUP_REMOVED lines=15> */
[----:B------:R-:W-:Y:S01]  /*e410*/  IMAD R9, R5, UR6, RZ ;  /* 0x0000000605097c24 */ /* 0x000fe2000f8e02ff */
[----:B------:R-:W-:Y:S01]  /*e420*/  ISETP.GE.AND P2, PT, R22, UR5, PT ;  /* 0x0000000516007c0c */ /* 0x000fe2000bf46270 */
[----:B------:R-:W-:Y:S01]  /*e430*/  IMAD.MOV.U32 R2, RZ, RZ, R6 ;  /* 0x000000ffff027224 */ /* 0x000fe200078e0006 */
[----:B------:R-:W-:Y:S01]  /*e440*/  ISETP.GE.AND P3, PT, R0, UR5, PT ;  /* 0x0000000500007c0c */ /* 0x000fe2000bf66270 */
[----:B------:R-:W-:Y:S02]  /*e450*/  IMAD.MOV.U32 R3, RZ, RZ, R11 ;  /* 0x000000ffff037224 */ /* 0x000fe400078e000b */
[C---:B------:R-:W-:Y:S02]  /*e460*/  IMAD R9, R4.reuse, UR7, R9 ;  /* 0x0000000704097c24 */ /* 0x040fe4000f8e0209 */
[----:B------:R-:W-:Y:S01]  /*e470*/  IMAD.WIDE.U32 R2, R4, UR6, R2 ;  /* 0x0000000604027c25 */ /* 0x000fe2000f8e0002 */
[----:B------:R-:W-:-:S03]  /*e480*/  ULDC.64 UR6, c[0x0][0xa80] ;  /* 0x0002a00000067ab9 */ /* 0x000fc60000000a00 */
[----:B------:R-:W-:Y:S01]  /*e490*/  IMAD.IADD R3, R3, 0x1, R9 ;  /* 0x0000000103037824 */ /* 0x000fe200078e0209 */
[----:B------:R-:W-:-:S04]  /*e4a0*/  LEA R8, P5, R2, UR6, 0x1 ;  /* 0x0000000602087c11 */ /* 0x000fc8000f8a08ff */
[----:B------:R-:W-:-:S05]  /*e4b0*/  LEA.HI.X R9, R2, UR7, R3, 0x1, P5 ;  /* 0x0000000702097c11 */ /* 0x000fca000a8f0c03 */
[----:B------:R1:W-:Y:S04]  /*e4c0*/  @!P2 STG.E.128 desc[UR50][R8.64], RZ ;  /* 0x000000ff0800a986 */ /* 0x0003e8000c101d32 */
[----:B------:R1:W-:Y:S02]  /*e4d0*/  @!P3 STG.E.128 desc[UR50][R8.64+0x80], RZ ;  /* 0x000080ff0800b986 */ /* 0x0003e4000c101d32 */
.L_x_6476:
[----:B------:R-:W-:Y:S05]  /*e4e0*/  BSYNC B0 ;  /* 0x0000000000007941 */ /* 0x000fea0003800000 */
.L_x_6475:
[----:B------:R-:W-:Y:S04]  /*e4f0*/  BSSY B0, `(.L_x_6477) ;  /* 0x0000014000007945 */ /* 0x000fe80003800000 */
[----:B------:R-:W-:Y:S05]  /*e500*/  @P4 BRA `(.L_x_6478) ;  /* 0x0000000000484947 */ /* 0x000fea0003800000 */
[----:B-1----:R-:W-:Y:S01]  /*e510*/  IADD3 R9, P2, R4, 0x20, RZ ;  /* 0x0000002004097810 */ /* 0x002fe20007f5e0ff */
        /* <DEDUP_REMOVED lines=16> */
[----:B------:R2:W-:Y:S02]  /*e620*/  @!P4 STG.E.128 desc[UR50][R8.64+0x80], RZ ;  /* 0x000080ff0800c986 */ /* 0x0005e4000c101d32 */
.L_x_6478:
[----:B------:R-:W-:Y:S05]  /*e630*/  BSYNC B0 ;  /* 0x0000000000007941 */ /* 0x000fea0003800000 */
.L_x_6477:
[----:B------:R-:W-:Y:S04]  /*e640*/  BSSY B0, `(.L_x_6479) ;  /* 0x0000014000007945 */ /* 0x000fe80003800000 */
[----:B------:R-:W-:Y:S05]  /*e650*/  @P0 BRA `(.L_x_6480) ;  /* 0x0000000000480947 */ /* 0x000fea0003800000 */
[----:B-12---:R-:W-:Y:S01]  /*e660*/  IADD3 R9, P0, R4, 0x40, RZ ;  /* 0x0000004004097810 */ /* 0x006fe20007f1e0ff */
        /* <DEDUP_REMOVED lines=17> */
.L_x_6480:
[----:B------:R-:W-:Y:S05]  /*e780*/  BSYNC B0 ;  /* 0x0000000000007941 */ /* 0x000fea0003800000 */
.L_x_6479:
[----:B------:R-:W-:Y:S04]  /*e790*/  BSSY B0, `(.L_x_6470) ;  /* 0x0000014000007945 */ /* 0x000fe80003800000 */
[----:B------:R-:W-:Y:S05]  /*e7a0*/  @P1 BRA `(.L_x_6481) ;  /* 0x0000000000481947 */ /* 0x000fea0003800000 */
[----:B------:R-:W-:Y:S01]  /*e7b0*/  IADD3 R7, P0, R4, 0x60, RZ ;  /* 0x0000006004077810 */ /* 0x000fe20007f1e0ff */
        /* <DEDUP_REMOVED lines=17> */
.L_x_6481:
[----:B------:R-:W-:Y:S05]  /*e8d0*/  BSYNC B0 ;  /* 0x0000000000007941 */ /* 0x000fea0003800000 */
.L_x_6470:
[----:B------:R-:W5:Y:S02]  /*e8e0*/  LDC R0, c[0x0][0xda8] ;  /* 0x00036a00ff007b82 */ /* 0x000f640000000800 */
[----:B-----5:R-:W-:-:S13]  /*e8f0*/  ISETP.LE.AND P0, PT, R0, UR4, PT ;  /* 0x0000000400007c0c */ /* 0x020fda000bf03270 */
[----:B------:R-:W-:Y:S05]  /*e900*/  @!P0 BRA `(.L_x_6482) ;  /* 0xffffff24002c8947 */ /* 0x000fea000383ffff */
[----:B------:R-:W-:Y:S05]  /*e910*/  EXIT ;  /* 0x000000000000794d */ /* 0x000fea0003800000 */
.L_x_6388:
[----:B------:R-:W-:-:S08]  /*e920*/  NOP ;  /* 0x0000000000007918 */ /* 0x000fd00000000000 */
[----:B------:R-:W1:-:S00]  /*e930*/  USETMAXREG.DEALLOC.CTAPOOL 0x18 ;  /* 0x00000018000079c8 */ /* 0x000e4000080e0500 */
        /* <DEDUP_REMOVED lines=17> */
.L_x_6537:
        /* <DEDUP_REMOVED lines=21> */
.L_x_6484:
[----:B------:R-:W-:Y:S01]  /*eba0*/  ULDC UR9, c[0x0][0xdc4] ;  /* 0x0003710000097ab9 */ /* 0x000fe20000000800 */
[----:B------:R-:W-:Y:S01]  /*ebb0*/  UMOV UR7, UR8 ;  /* 0x0000000800077c82 */ /* 0x000fe20008000000 */
[----:B------:R-:W-:-:S11]  /*ebc0*/  UISETP.NE.AND UP0, UPT, UR9, 0x1, UPT ;  /* 0x000000010900788c */ /* 0x000fd6000bf05270 */
[----:B------:R-:W-:Y:S02]  /*ebd0*/  @UP0 ULDC.64 UR10, c[0x0][0xdc8] ;  /* 0x00037200000a0ab9 */ /* 0x000fe40000000a00 */
[----:B------:R-:W-:-:S04]  /*ebe0*/  UIMAD.WIDE.U32 UR4, UR8, UR10, URZ ;  /* 0x0000000a080472a5 */ /* 0x000fc8000f8e003f */
[----:B------:R-:W-:-:S04]  /*ebf0*/  @UP0 USHF.R.U32.HI UR7, URZ, UR11, UR5 ;  /* 0x0000000b3f070299 */ /* 0x000fc80008011605 */
[----:B------:R-:W-:-:S12]  /*ec00*/  UIMAD UR4, UR7, UR9, URZ ;  /* 0x00000009070472a4 */ /* 0x000fd8000f8e023f */
.L_x_6485:
        /* <DEDUP_REMOVED lines=40> */
.L_x_6487:
[----:B------:R-:W-:-:S11]  /*ee90*/  UISETP.NE.AND UP0, UPT, UR5, 0x1, UPT ;  /* 0x000000010500788c */ /* 0x000fd6000bf05270 */
[----:B------:R-:W-:Y:S02]  /*eea0*/  @UP0 ULDC.64 UR14, c[0x0][0x9e8] ;  /* 0x00027a00000e0ab9 */ /* 0x000fe40000000a00 */
[----:B------:R-:W-:-:S04]  /*eeb0*/  UIMAD.WIDE.U32 UR6, UR8, UR14, URZ ;  /* 0x0000000e080672a5 */ /* 0x000fc8000f8e003f */
[----:B------:R-:W-:-:S12]  /*eec0*/  @UP0 USHF.R.U32.HI UR8, URZ, UR15, UR7 ;  /* 0x0000000f3f080299 */ /* 0x000fd80008011607 */
.L_x_6488:
[----:B------:R-:W-:-:S04]  /*eed0*/  UIMAD UR8, UR8, UR5, UR5 ;  /* 0x00000005080872a4 */ /* 0x000fc8000f8e0205 */
[----:B------:R-:W-:-:S04]  /*eee0*/  UISETP.LT.AND UP0, UPT, UR4, UR8, UPT ;  /* 0x000000080400728c */ /* 0x000fc8000bf01270 */
[----:B------:R-:W-:-:S12]  /*eef0*/  USEL UR4, UR4, UR8, UP0 ;  /* 0x0000000804047287 */ /* 0x000fd80008000000 */
.L_x_6486:
        /* <DEDUP_REMOVED lines=25> */
.L_x_6490:
[----:B------:R-:W-:-:S11]  /*f090*/  UISETP.NE.AND UP0, UPT, UR5, 0x1, UPT ;  /* 0x000000010500788c */ /* 0x000fd6000bf05270 */
[----:B------:R-:W-:Y:S02]  /*f0a0*/  @UP0 ULDC.64 UR10, c[0x0][0x9e8] ;  /* 0x00027a00000a0ab9 */ /* 0x000fe40000000a00 */
[----:B------:R-:W-:-:S04]  /*f0b0*/  UIMAD.WIDE.U32 UR6, UR4, UR10, URZ ;  /* 0x0000000a040672a5 */ /* 0x000fc8000f8e003f */
[----:B------:R-:W-:-:S12]  /*f0c0*/  @UP0 USHF.R.U32.HI UR4, URZ, UR11, UR7 ;  /* 0x0000000b3f040299 */ /* 0x000fd80008011607 */
.L_x_6491:
[----:B------:R-:W-:-:S04]  /*f0d0*/  UIMAD UR4, UR4, UR5, URZ ;  /* 0x00000005040472a4 */ /* 0x000fc8000f8e023f */
[----:B------:R-:W-:-:S04]  /*f0e0*/  UISETP.LT.AND UP0, UPT, UR8, UR4, UPT ;  /* 0x000000040800728c */ /* 0x000fc8000bf01270 */
[----:B------:R-:W-:-:S12]  /*f0f0*/  USEL UR8, UR8, UR4, !UP0 ;  /* 0x0000000408087287 */ /* 0x000fd8000c000000 */
.L_x_6489:
        /* <DEDUP_REMOVED lines=27> */
.L_x_6493:
        /* <DEDUP_REMOVED lines=23> */
.L_x_6495:
        /* <DEDUP_REMOVED lines=20> */
.L_x_6497:
        /* <DEDUP_REMOVED lines=15> */
.L_x_6496:
        /* <DEDUP_REMOVED lines=20> */
[----:B------:R-:W-:-:S07]  /*f790*/  UMOV UR6, 0xffffffff ;  /* 0xffffffff00067882 */ /* 0x000fce0000000000 */
        /* <DEDUP_REMOVED lines=10> */
[----:B-1----:R-:W-:-:S03]  /*f840*/  ISETP.NE.U32.AND P0, PT, R2, RZ, PT ;  /* 0x000000ff0200720c */ /* 0x002fc60003f05070 */
[----:B------:R-:W-:Y:S01]  /*f850*/  VIADD R5, R5, 0xffffffff ;  /* 0xffffffff05057836 */ /* 0x000fe20000000000 */
[----:B------:R-:W-:-:S04]  /*f860*/  ISETP.NE.AND.EX P0, PT, R3, RZ, PT, P0 ;  /* 0x000000ff0300720c */ /* 0x000fc80003f05300 */
[----:B----4-:R-:W-:Y:S01]  /*f870*/  SEL R6, R0, RZ, !P0 ;  /* 0x000000ff00067207 */ /* 0x010fe20004000000 */
[----:B--2---:R-:W-:Y:S08]  /*f880*/  BRA.DIV UR6, `(.L_x_6498) ;  /* 0x0000002606687947 */ /* 0x004ff0000b800000 */
.L_x_6549:
[----:B------:R-:W-:Y:S01]  /*f890*/  UMOV UR4, 0xffffffff ;  /* 0xffffffff00047882 */ /* 0x000fe20000000000 */
[----:B------:R-:W-:Y:S02]  /*f8a0*/  SHF.R.S32.HI R18, RZ, 0x1f, R0 ;  /* 0x0000001fff127819 */ /* 0x000fe40000011400 */
[----:B------:R-:W-:Y:S05]  /*f8b0*/  BRA.DIV UR4, `(.L_x_6499) ;  /* 0x0000002604887947 */ /* 0x000fea000b800000 */
[----:B------:R-:W-:-:S13]  /*f8c0*/  ELECT P6, URZ, PT ;  /* 0x00000000003f782f */ /* 0x000fda00038c0000 */
.L_x_6552:
        /* <DEDUP_REMOVED lines=21> */
.L_x_6501:
[----:B------:R-:W2:Y:S01]  /*fa20*/  S2R R7, SR_TID.X ;  /* 0x0000000000077919 */ /* 0x000ea20000002100 */
[----:B-1----:R-:W-:Y:S02]  /*fa30*/  LEA R8, R16, UR39, 0x3 ;  /* 0x0000002710087c11 */ /* 0x002fe4000f8e18ff */
[----:B--2---:R-:W-:Y:S02]  /*fa40*/  LOP3.LUT R9, R7, 0x7f, RZ, 0xc0, !PT ;  /* 0x0000007f07097812 */ /* 0x004fe400078ec0ff */
[----:B------:R-:W-:Y:S02]  /*fa50*/  SHF.L.U32 R7, R17, 0x1f, RZ ;  /* 0x0000001f11077819 */ /* 0x000fe400000006ff */
[----:B------:R-:W-:Y:S02]  /*fa60*/  ISETP.NE.AND P3, PT, R9, RZ, PT ;  /* 0x000000ff0900720c */ /* 0x000fe40003f65270 */
[----:B------:R-:W1:Y:S02]  /*fa70*/  SYNCS.PHASECHK.TRANS64.TRYWAIT P2, [R8+URZ+0x28840], R7 ;  /* 0x02884007080075a7 */ /* 0x000e64000804017f */
[----:B-1----:R-:W-:Y:S09]  /*fa80*/  @!P2 BRA `(.L_x_6502) ;  /* 0x000000240034a947 */ /* 0x002ff20003800000 */
.L_x_6553:
        /* <DEDUP_REMOVED lines=8> */
.L_x_6503:
        /* <DEDUP_REMOVED lines=9> */
[----:B------:R-:W-:-:S04]  /*fba0*/  UMOV UR15, 0x40 ;  /* 0x00000040000f7882 */ /* 0x000fc80000000000 */
[----:B------:R-:W-:Y:S02]  /*fbb0*/  ULEA UR6, UR6, UR39, 0xf ;  /* 0x0000002706067291 */ /* 0x000fe4000f8e783f */
[----:B------:R-:W-:Y:S02]  /*fbc0*/  UIADD3 UR9, UR9, 0x28830, URZ ;  /* 0x0002883009097890 */ /* 0x000fe4000fffe03f */
[----:B------:R-:W-:Y:S02]  /*fbd0*/  USHF.L.U32 UR11, UR11, 0x7, URZ ;  /* 0x000000070b0b7899 */ /* 0x000fe4000800063f */
        /* <DEDUP_REMOVED lines=8> */
.L_x_6500:
        /* <DEDUP_REMOVED lines=12> */
[----:B------:R-:W-:Y:S01]  /*fd20*/  UIADD3 UR16, UR39, 0x14400, URZ ;  /* 0x0001440027107890 */ /* 0x000fe2000fffe03f */
[----:B------:R-:W-:Y:S01]  /*fd30*/  UMOV UR11, UR41 ;  /* 0x00000029000b7c82 */ /* 0x000fe20008000000 */
[----:B------:R-:W-:Y:S01]  /*fd40*/  UMOV UR12, UR42 ;  /* 0x0000002a000c7c82 */ /* 0x000fe20008000000 */
[----:B------:R-:W-:Y:S01]  /*fd50*/  UMOV UR13, UR43 ;  /* 0x0000002b000d7c82 */ /* 0x000fe20008000000 */
[----:B------:R1:W-:Y:S01]  /*fd60*/  @P2 SYNCS.ARRIVE.TRANS64 RZ, [UR39+0x28800], R7 ;  /* 0x02880007ffff29a7 */ /* 0x0003e20008000027 */
[----:B------:R-:W-:Y:S01]  /*fd70*/  UMOV UR14, 0x0 ;  /* 0x00000000000e7882 */ /* 0x000fe20000000000 */
[----:B------:R-:W-:Y:S01]  /*fd80*/  UMOV UR15, 0x12f00000 ;  /* 0x12f00000000f7882 */ /* 0x000fe20000000000 */
[----:B------:R-:W-:Y:S01]  /*fd90*/  UMOV UR10, URZ ;  /* 0x0000003f000a7c82 */ /* 0x000fe20008000000 */
[----:B------:R-:W-:Y:S01]  /*fda0*/  UMOV UR19, UR41 ;  /* 0x0000002900137c82 */ /* 0x000fe20008000000 */
[----:B------:R-:W-:Y:S01]  /*fdb0*/  UMOV UR20, UR42 ;  /* 0x0000002a00147c82 */ /* 0x000fe20008000000 */
[----:B------:R-:W-:Y:S01]  /*fdc0*/  UMOV UR21, UR43 ;  /* 0x0000002b00157c82 */ /* 0x000fe20008000000 */
[----:B------:R-:W-:Y:S01]  /*fdd0*/  UMOV UR18, 0x40 ;  /* 0x0000004000127882 */ /* 0x000fe20000000000 */
[----:B-1----:R-:W-:Y:S01]  /*fde0*/  IMAD.U32 R7, RZ, RZ, UR4 ;  /* 0x00000004ff077e24 */ /* 0x002fe2000f8e00ff */
[----:B------:R-:W-:Y:S01]  /*fdf0*/  UMOV UR17, UR9 ;  /* 0x0000000900117c82 */ /* 0x000fe20008000000 */
[----:B------:R1:W-:Y:S03]  /*fe00*/  UTMALDG.4D [UR8], [UR6], desc[UR14] ;  /* 0x00000e08060075b4 */ /* 0x0003e60008019000 */
[----:B------:R-:W-:Y:S01]  /*fe10*/  SHF.L.U32 R7, R7, 0x1f, RZ ;  /* 0x0000001f07077819 */ /* 0x000fe200000006ff */
[----:B------:R1:W-:Y:S03]  /*fe20*/  UTMALDG.4D [UR16], [UR6], desc[UR14] ;  /* 0x00000e10060075b4 */ /* 0x0003e60008019000 */
[----:B------:R-:W2:Y:S02]  /*fe30*/  SYNCS.PHASECHK.TRANS64.TRYWAIT P2, [UR39+0x28820], R7 ;  /* 0x02882007ff0075a7 */ /* 0x000ea40008040167 */
[----:B-12---:R-:W-:Y:S05]  /*fe40*/  @!P2 BRA `(.L_x_6504) ;  /* 0x000000200058a947 */ /* 0x006fea0003800000 */
.L_x_6554:
        /* <DEDUP_REMOVED lines=23> */
[----:B------:R-:W-:Y:S02]  /*ffc0*/  ULDC.64 UR4, c[0x0][0x408] ;  /* 0x0001020000047ab9 */ /* 0x000fe40000000a00 */
        /* <DEDUP_REMOVED lines=15> */
.L_x_6509:
[----:B-1----:R-:W1:Y:S01]  /*100c0*/  S2R R2, SR_TID.X ;  /* 0x0000000000027919 */ /* 0x002e620000002100 */
[----:B------:R-:W-:Y:S02]  /*100d0*/  LEA R3, R10, UR39, 0x3 ;  /* 0x000000270a037c11 */ /* 0x000fe4000f8e18ff */
[----:B-1----:R-:W-:Y:S02]  /*100e0*/  LOP3.LUT R9, R2, 0x7f, RZ, 0xc0, !PT ;  /* 0x0000007f02097812 */ /* 0x002fe400078ec0ff */
[----:B------:R-:W-:Y:S02]  /*100f0*/  SHF.L.U32 R2, R12, 0x1f, RZ ;  /* 0x0000001f0c027819 */ /* 0x000fe400000006ff */
[----:B------:R-:W-:Y:S02]  /*10100*/  ISETP.NE.AND P2, PT, R9, RZ, PT ;  /* 0x000000ff0900720c */ /* 0x000fe40003f45270 */
[----:B------:R-:W1:Y:S02]  /*10110*/  SYNCS.PHASECHK.TRANS64.TRYWAIT P3, [R3+URZ+0x28840], R2 ;  /* 0x02884002030075a7 */ /* 0x000e64000806017f */
[----:B-1----:R-:W-:Y:S09]  /*10120*/  @!P3 BRA `(.L_x_6510) ;  /* 0x0000001c00b8b947 */ /* 0x002ff20003800000 */
.L_x_6555:
        /* <DEDUP_REMOVED lines=8> */
.L_x_6511:
        /* <DEDUP_REMOVED lines=12> */
[----:B-1----:R-:W-:Y:S01]  /*10270*/  SHF.L.U32 R3, R17, 0x1f, RZ ;  /* 0x0000001f11037819 */ /* 0x002fe200000006ff */
[----:B------:R-:W-:Y:S01]  /*10280*/  ULEA UR8, UR8, UR39, 0xf ;  /* 0x0000002708087291 */ /* 0x000fe2000f8e783f */
[----:B------:R-:W-:Y:S01]  /*10290*/  LEA R2, R16, UR17, 0x3 ;  /* 0x0000001110027c11 */ /* 0x000fe2000f8e18ff */
[----:B------:R-:W-:-:S02]  /*102a0*/  UIADD3 UR9, UR9, 0x28830, URZ ;  /* 0x0002883009097890 */ /* 0x000fc4000fffe03f */
[----:B------:R-:W-:Y:S02]  /*102b0*/  USHF.L.U32 UR11, UR11, 0x7, URZ ;  /* 0x000000070b0b7899 */ /* 0x000fe4000800063f */
        /* <DEDUP_REMOVED lines=9> */
.L_x_6556:
        /* <DEDUP_REMOVED lines=9> */
.L_x_6513:
        /* <DEDUP_REMOVED lines=23> */
.L_x_6508:
[----:B------:R-:W-:Y:S05]  /*10550*/  BSYNC B0 ;  /* 0x0000000000007941 */ /* 0x000fea0003800000 */
.L_x_6507:
[----:B------:R-:W-:Y:S01]  /*10560*/  UIADD3 UR4, UR45, -0x3, URZ ;  /* 0xfffffffd2d047890 */ /* 0x000fe2000fffe03f */
[----:B------:R-:W-:Y:S02]  /*10570*/  IMAD.MOV.U32 R16, RZ, RZ, R10 ;  /* 0x000000ffff107224 */ /* 0x000fe400078e000a */
[----:B------:R-:W-:-:S03]  /*10580*/  IMAD.MOV.U32 R17, RZ, RZ, R12 ;  /* 0x000000ffff117224 */ /* 0x000fc600078e000c */
[----:B------:R-:W-:-:S07]  /*10590*/  IMAD.U32 R7, RZ, RZ, UR4 ;  /* 0x00000004ff077e24 */ /* 0x000fce000f8e00ff */
.L_x_6506:
[----:B------:R-:W-:Y:S01]  /*105a0*/  ULOP3.LUT UR4, URZ, UR45, URZ, 0x33, !UPT ;  /* 0x0000002d3f047292 */ /* 0x000fe2000f8e333f */
[----:B------:R-:W-:Y:S01]  /*105b0*/  VIADD R11, R11, 0xfffffffe ;  /* 0xfffffffe0b0b7836 */ /* 0x000fe20000000000 */
[----:B------:R-:W-:Y:S04]  /*105c0*/  BSSY B0, `(.L_x_6505) ;  /* 0x00000cf000007945 */ /* 0x000fe80003800000 */
[----:B------:R-:W-:-:S13]  /*105d0*/  ISETP.NE.AND P2, PT, R11, UR4, PT ;  /* 0x000000040b007c0c */ /* 0x000fda000bf45270 */
[----:B------:R-:W-:Y:S05]  /*105e0*/  @!P2 BRA `(.L_x_6514) ;  /* 0x0000000c0030a947 */ /* 0x000fea0003800000 */
[----:B------:R-:W-:-:S07]  /*105f0*/  IMAD.MOV.U32 R8, RZ, RZ, R6 ;  /* 0x000000ffff087224 */ /* 0x000fce00078e0006 */
.L_x_6529:
        /* <DEDUP_REMOVED lines=27> */
.L_x_6517:
[----:B------:R-:W1:Y:S01]  /*107b0*/  S2R R2, SR_TID.X ;  /* 0x0000000000027919 */ /* 0x000e620000002100 */
[----:B------:R-:W-:Y:S02]  /*107c0*/  LEA R3, R10, UR39, 0x3 ;  /* 0x000000270a037c11 */ /* 0x000fe4000f8e18ff */
[----:B-1----:R-:W-:Y:S02]  /*107d0*/  LOP3.LUT R9, R2, 0x7f, RZ, 0xc0, !PT ;  /* 0x0000007f02097812 */ /* 0x002fe400078ec0ff */
[----:B------:R-:W-:Y:S02]  /*107e0*/  SHF.L.U32 R2, R11, 0x1f, RZ ;  /* 0x0000001f0b027819 */ /* 0x000fe400000006ff */
[----:B------:R-:W-:Y:S02]  /*107f0*/  ISETP.NE.AND P2, PT, R9, RZ, PT ;  /* 0x000000ff0900720c */ /* 0x000fe40003f45270 */
[----:B------:R-:W1:Y:S02]  /*10800*/  SYNCS.PHASECHK.TRANS64.TRYWAIT P3, [R3+URZ+0x28840], R2 ;  /* 0x02884002030075a7 */ /* 0x000e64000806017f */
[----:B-1----:R-:W-:Y:S09]  /*10810*/  @!P3 BRA `(.L_x_6518) ;  /* 0x000000180024b947 */ /* 0x002ff20003800000 */
.L_x_6557:
        /* <DEDUP_REMOVED lines=8> */
.L_x_6519:
        /* <DEDUP_REMOVED lines=12> */
[----:B------:R-:W-:Y:S01]  /*10960*/  SHF.L.U32 R17, R17, 0x1f, RZ ;  /* 0x0000001f11117819 */ /* 0x000fe200000006ff */
[----:B------:R-:W-:Y:S01]  /*10970*/  ULEA UR8, UR8, UR39, 0xf ;  /* 0x0000002708087291 */ /* 0x000fe2000f8e783f */
[----:B-1----:R-:W-:Y:S01]  /*10980*/  LEA R2, R16, UR17, 0x3 ;  /* 0x0000001110027c11 */ /* 0x002fe2000f8e18ff */
        /* <DEDUP_REMOVED lines=11> */
.L_x_6558:
        /* <DEDUP_REMOVED lines=8> */
.L_x_6521:
        /* <DEDUP_REMOVED lines=11> */
[----:B------:R-:W-:Y:S01]  /*10b70*/  IMAD.MOV.U32 R6, RZ, RZ, R8 ;  /* 0x000000ffff067224 */ /* 0x000fe200078e0008 */
[----:B------:R-:W-:Y:S02]  /*10b80*/  ULEA UR6, UR6, UR39, 0xf ;  /* 0x0000002706067291 */ /* 0x000fe4000f8e783f */
[----:B------:R-:W-:Y:S02]  /*10b90*/  USHF.L.U32 UR11, UR11, 0x7, URZ ;  /* 0x000000070b0b7899 */ /* 0x000fe4000800063f */
[----:B------:R-:W-:Y:S02]  /*10ba0*/  UIADD3 UR9, UR9, 0x50, URZ ;  /* 0x0000005009097890 */ /* 0x000fe4000fffe03f */
        /* <DEDUP_REMOVED lines=8> */
.L_x_6516:
[----:B------:R-:W-:Y:S05]  /*10c30*/  BSYNC B1 ;  /* 0x0000000000017941 */ /* 0x000fea0003800000 */
.L_x_6515:
        /* <DEDUP_REMOVED lines=27> */
.L_x_6524:
[----:B------:R-:W-:Y:S02]  /*10df0*/  LEA R2, R16, UR39, 0x3 ;  /* 0x0000002710027c11 */ /* 0x000fe4000f8e18ff */
[----:B------:R-:W-:-:S04]  /*10e00*/  SHF.L.U32 R3, R17, 0x1f, RZ ;  /* 0x0000001f11037819 */ /* 0x000fc800000006ff */
[----:B------:R-:W2:Y:S02]  /*10e10*/  SYNCS.PHASECHK.TRANS64.TRYWAIT P2, [R2+URZ+0x28840], R3 ;  /* 0x02884003020075a7 */ /* 0x000ea4000804017f */
[----:B--2---:R-:W-:Y:S05]  /*10e20*/  @!P2 BRA `(.L_x_6525) ;  /* 0x0000001000c8a947 */ /* 0x004fea0003800000 */
.L_x_6559:
        /* <DEDUP_REMOVED lines=11> */
.L_x_6526:
        /* <DEDUP_REMOVED lines=12> */
[----:B--2---:R-:W-:Y:S01]  /*10fa0*/  LEA R2, R10, UR17, 0x3 ;  /* 0x000000110a027c11 */ /* 0x004fe2000f8e18ff */
[----:B------:R-:W-:-:S02]  /*10fb0*/  ULEA UR8, UR9, UR39, 0xf ;  /* 0x0000002709087291 */ /* 0x000fc4000f8e783f */
[----:B------:R-:W-:Y:S02]  /*10fc0*/  ULEA UR9, UR9, UR17, 0x3 ;  /* 0x0000001109097291 */ /* 0x000fe4000f8e183f */
[----:B------:R-:W-:Y:S02]  /*10fd0*/  USHF.L.U32 UR11, UR11, 0x7, URZ ;  /* 0x000000070b0b7899 */ /* 0x000fe4000800063f */
[----:B------:R-:W-:Y:S02]  /*10fe0*/  UIADD3 UR14, UR8, 0x18400, URZ ;  /* 0x00018400080e7890 */ /* 0x000fe4000fffe03f */
[----:B------:R-:W-:Y:S02]  /*10ff0*/  UIADD3 UR9, UR9, 0x30, URZ ;  /* 0x0000003009097890 */ /* 0x000fe4000fffe03f */
[----:B------:R-:W-:-:S03]  /*11000*/  UIADD3 UR15, UR8, 0x1c400, URZ ;  /* 0x0001c400080f7890 */ /* 0x000fc6000fffe03f */
[----:B------:R-:W-:-:S04]  /*11010*/  UMOV UR8, UR14 ;  /* 0x0000000e00087c82 */ /* 0x000fc80008000000 */
[----:B------:R1:W-:Y:S02]  /*11020*/  UTMALDG.4D [UR8], [UR4], desc[UR6] ;  /* 0x00000608040075b4 */ /* 0x0003e40008019000 */
[----:B-1----:R-:W-:Y:S01]  /*11030*/  UMOV UR8, UR15 ;  /* 0x0000000f00087c82 */ /* 0x002fe20008000000 */
[----:B------:R-:W-:Y:S02]  /*11040*/  UMOV UR10, UR16 ;  /* 0x00000010000a7c82 */ /* 0x000fe40008000000 */
[----:B------:R1:W-:Y:S01]  /*11050*/  UTMALDG.4D [UR8], [UR4], desc[UR6] ;  /* 0x00000608040075b4 */ /* 0x0003e20008019000 */
[----:B------:R-:W2:Y:S02]  /*11060*/  SYNCS.PHASECHK.TRANS64.TRYWAIT P2, [R2+URZ+0x60], R11 ;  /* 0x0000600b020075a7 */ /* 0x000ea4000804017f */
[----:B-12---:R-:W-:Y:S05]  /*11070*/  @!P2 BRA `(.L_x_6527) ;  /* 0x000000100048a947 */ /* 0x006fea0003800000 */
.L_x_6560:
        /* <DEDUP_REMOVED lines=8> */
.L_x_6528:
        /* <DEDUP_REMOVED lines=23> */
.L_x_6523:
[----:B------:R-:W-:Y:S05]  /*11270*/  BSYNC B1 ;  /* 0x0000000000017941 */ /* 0x000fea0003800000 */
.L_x_6522:
[----:B------:R-:W-:Y:S01]  /*11280*/  ISETP.GT.AND P2, PT, R12, UR44, PT ;  /* 0x0000002c0c007c0c */ /* 0x000fe2000bf44270 */
[----:B------:R-:W-:-:S12]  /*11290*/  VIADD R7, R7, 0xfffffffe ;  /* 0xfffffffe07077836 */ /* 0x000fd80000000000 */
[----:B------:R-:W-:Y:S05]  /*112a0*/  @P2 BRA `(.L_x_6529) ;  /* 0xfffffff000d42947 */ /* 0x000fea000383ffff */
.L_x_6514:
[----:B------:R-:W-:Y:S05]  /*112b0*/  BSYNC B0 ;  /* 0x0000000000007941 */ /* 0x000fea0003800000 */
.L_x_6505:
        /* <DEDUP_REMOVED lines=14> */
.L_x_6531:
[----:B------:R-:W-:Y:S05]  /*113a0*/  BSYNC B0 ;  /* 0x0000000000007941 */ /* 0x000fea0003800000 */
.L_x_6530:
        /* <DEDUP_REMOVED lines=9> */
.L_x_6561:
        /* <DEDUP_REMOVED lines=8> */
.L_x_6535:
        /* <DEDUP_REMOVED lines=9> */
[----:B------:R-:W-:-:S04]  /*11550*/  UMOV UR15, 0x40 ;  /* 0x00000040000f7882 */ /* 0x000fc80000000000 */
        /* <DEDUP_REMOVED lines=11> */
.L_x_6533:
[----:B------:R-:W-:Y:S05]  /*11610*/  BSYNC B0 ;  /* 0x0000000000007941 */ /* 0x000fea0003800000 */
.L_x_6532:
[----:B------:R-:W-:Y:S02]  /*11620*/  VIADD R16, R16, 0x1 ;  /* 0x0000000110107836 */ /* 0x000fe40000000000 */
[----:B------:R-:W-:-:S03]  /*11630*/  IMAD.MOV.U32 R13, RZ, RZ, R19 ;  /* 0x000000ffff0d7224 */ /* 0x000fc600078e0013 */
[----:B------:R-:W-:-:S04]  /*11640*/  ISETP.NE.AND P0, PT, R16, 0x2, PT ;  /* 0x000000021000780c */ /* 0x000fc80003f05270 */
[----:B-1----:R-:W-:Y:S02]  /*11650*/  SEL R0, RZ, 0x1, P0 ;  /* 0x00000001ff007807 */ /* 0x002fe40000000000 */
[----:B------:R-:W-:Y:S02]  /*11660*/  SEL R16, R16, RZ, P0 ;  /* 0x000000ff10107207 */ /* 0x000fe40000000000 */
[----:B------:R-:W-:-:S07]  /*11670*/  LOP3.LUT R17, R17, R0, RZ, 0x3c, !PT ;  /* 0x0000000011117212 */ /* 0x000fce00078e3cff */
.L_x_6494:
[----:B------:R-:W-:Y:S05]  /*11680*/  BSYNC B6 ;  /* 0x0000000000067941 */ /* 0x000fea0003800000 */
.L_x_6492:
[----:B------:R-:W-:-:S03]  /*11690*/  UMOV UR4, 0xffffffff ;  /* 0xffffffff00047882 */ /* 0x000fc60000000000 */
[----:B------:R-:W-:Y:S05]  /*116a0*/  BRA.DIV UR4, `(.L_x_6536) ;  /* 0x0000000a04e47947 */ /* 0x000fea000b800000 */
[----:B------:R1:W2:Y:S02]  /*116b0*/  SHFL.IDX PT, R14, R13, RZ, 0x1f ;  /* 0x00001fff0d0e7589 */ /* 0x0002a400000e0000 */
.L_x_6564:
        /* <DEDUP_REMOVED lines=14> */
.L_x_6483:
        /* <DEDUP_REMOVED lines=11> */
.L_x_6565:
        /* <DEDUP_REMOVED lines=9> */
[----:B------:R-:W-:-:S06]  /*118e0*/  ULOP3.LUT UR4, UR38, 0x2, URZ, 0xfc, !UPT ;  /* 0x0000000226047892 */ /* 0x000fcc000f8efc3f */
[----:B------:R-:W-:-:S05]  /*118f0*/  IMAD.U32 R0, RZ, RZ, UR4 ;  /* 0x00000004ff007e24 */ /* 0x000fca000f8e00ff */
[----:B------:R-:W-:-:S13]  /*11900*/  ISETP.NE.AND P2, PT, R0, 0x3, PT ;  /* 0x000000030000780c */ /* 0x000fda0003f45270 */
[----:B------:R-:W-:Y:S05]  /*11910*/  @!P2 BRA `(.L_x_6541) ;  /* 0x000000000004a947 */ /* 0x000fea0003800000 */
[----:B------:R-:W-:Y:S01]  /*11920*/  BPT.TRAP 0x1 ;  /* 0x000000040000795c */ /* 0x000fe20000300000 */
.L_x_6541:
        /* <DEDUP_REMOVED lines=12> */
.L_x_6566:
[----:B------:R-:W3:Y:S02]  /*119f0*/  SYNCS.PHASECHK.TRANS64.TRYWAIT P0, [R3+URZ], R0 ;  /* 0x00000000030075a7 */ /* 0x000ee4000800017f */
[----:B---3--:R-:W-:Y:S05]  /*11a00*/  @!P0 BRA `(.L_x_6543) ;  /* 0x0000000800588947 */ /* 0x008fea0003800000 */
.L_x_6567:
[----:B------:R-:W-:Y:S05]  /*11a10*/  @!P2 BRA `(.L_x_6544) ;  /* 0x000000000004a947 */ /* 0x000fea0003800000 */
[----:B------:R-:W-:Y:S01]  /*11a20*/  BPT.TRAP 0x1 ;  /* 0x000000040000795c */ /* 0x000fe20000300000 */
.L_x_6544:
[----:B---3--:R-:W-:-:S04]  /*11a30*/  VIADD R3, R7, 0x28860 ;  /* 0x0002886007037836 */ /* 0x008fc80000000000 */
[----:B--2---:R-:W-:-:S04]  /*11a40*/  IMAD R5, R16, 0x8, R3 ;  /* 0x0000000810057824 */ /* 0x004fc800078e0203 */
[----:B------:R-:W2:Y:S02]  /*11a50*/  SYNCS.PHASECHK.TRANS64.TRYWAIT P0, [R5+URZ], R4 ;  /* 0x00000004050075a7 */ /* 0x000ea4000800017f */
[----:B--2---:R-:W-:Y:S05]  /*11a60*/  @!P0 BRA `(.L_x_6545) ;  /* 0x0000000800548947 */ /* 0x004fea0003800000 */
.L_x_6568:
[----:B------:R-:W-:-:S07]  /*11a70*/  IMAD R3, R2, 0x8, R3 ;  /* 0x0000000802037824 */ /* 0x000fce00078e0203 */
.L_x_6546:
[----:B---3--:R3:W4:Y:S02]  /*11a80*/  SYNCS.PHASECHK.TRANS64.TRYWAIT P0, [R3+URZ], R0 ;  /* 0x00000000030075a7 */ /* 0x008724000800017f */
[----:B----4-:R-:W-:Y:S05]  /*11a90*/  @!P0 NANOSLEEP.SYNCS 0x989680 ;  /* 0x009896800000895d */ /* 0x010fea0003900000 */
[----:B------:R-:W4:Y:S02]  /*11aa0*/  @!P0 SYNCS.PHASECHK.TRANS64 P0, [R3+URZ], R0 ;  /* 0x00000000030085a7 */ /* 0x000f24000800007f */
[----:B----4-:R-:W-:Y:S05]  /*11ab0*/  @!P0 BRA `(.L_x_6546) ;  /* 0xfffffffc00f08947 */ /* 0x010fea000383ffff */
.L_x_6540:
[----:B------:R-:W-:Y:S05]  /*11ac0*/  BSYNC B0 ;  /* 0x0000000000007941 */ /* 0x000fea0003800000 */
.L_x_6539:
[----:B------:R-:W-:Y:S05]  /*11ad0*/  EXIT ;  /* 0x000000000000794d */ /* 0x000fea0003800000 */
.L_x_6400:
[----:B-1----:R-:W-:-:S04]  /*11ae0*/  IMAD.U32 R3, RZ, RZ, UR39 ;  /* 0x00000027ff037e24 */ /* 0x002fc8000f8e00ff */
[----:B------:R1:W2:Y:S03]  /*11af0*/  SYNCS.PHASECHK.TRANS64.TRYWAIT P1, [R3+URZ+0x28800], R0 ;  /* 0x02880000030075a7 */ /* 0x0002a6000802017f */
[----:B--2---:R-:W-:Y:S05]  /*11b00*/  @!P1 NANOSLEEP.SYNCS 0x989680 ;  /* 0x009896800000995d */ /* 0x004fea0003900000 */
[----:B------:R-:W2:Y:S02]  /*11b10*/  @!P1 SYNCS.PHASECHK.TRANS64 P1, [R3+URZ+0x28800], R0 ;  /* 0x02880000030095a7 */ /* 0x000ea4000802007f */
[----:B--2---:R-:W-:Y:S05]  /*11b20*/  @!P1 BRA `(.L_x_6400) ;  /* 0xfffffffc00ec9947 */ /* 0x004fea000383ffff */
[----:B------:R-:W-:Y:S05]  /*11b30*/  BRA `(.L_x_6547) ;  /* 0xfffffefc00887947 */ /* 0x000fea000383ffff */
.L_x_6404:
[----:B--2---:R2:W3:Y:S02]  /*11b40*/  SYNCS.PHASECHK.TRANS64.TRYWAIT P2, [R7+URZ+0x28830], R0 ;  /* 0x02883000070075a7 */ /* 0x0044e4000804017f */
[----:B---3--:R-:W-:Y:S05]  /*11b50*/  @!P2 NANOSLEEP.SYNCS 0x989680 ;  /* 0x009896800000a95d */ /* 0x008fea0003900000 */
[----:B------:R-:W3:Y:S02]  /*11b60*/  @!P2 SYNCS.PHASECHK.TRANS64 P2, [R7+URZ+0x28830], R0 ;  /* 0x028830000700a5a7 */ /* 0x000ee4000804007f */
[----:B---3--:R-:W-:Y:S05]  /*11b70*/  @!P2 BRA `(.L_x_6404) ;  /* 0xfffffffc00f0a947 */ /* 0x008fea000383ffff */
[----:B------:R-:W-:Y:S05]  /*11b80*/  BRA `(.L_x_6403) ;  /* 0xfffffefc00ac7947 */ /* 0x000fea000383ffff */
.L_x_6420:
[----:B--2---:R-:W-:-:S04]  /*11b90*/  IMAD.U32 R11, RZ, RZ, UR6 ;  /* 0x00000006ff0b7e24 */ /* 0x004fc8000f8e00ff */
[----:B------:R2:W3:Y:S03]  /*11ba0*/  SYNCS.PHASECHK.TRANS64.TRYWAIT P3, [R11+URZ+0x28830], R6 ;  /* 0x028830060b0075a7 */ /* 0x0004e6000806017f */
[----:B---3--:R-:W-:Y:S05]  /*11bb0*/  @!P3 NANOSLEEP.SYNCS 0x989680 ;  /* 0x009896800000b95d */ /* 0x008fea0003900000 */
[----:B------:R-:W3:Y:S02]  /*11bc0*/  @!P3 SYNCS.PHASECHK.TRANS64 P3, [R11+URZ+0x28830], R6 ;  /* 0x028830060b00b5a7 */ /* 0x000ee4000806007f */
[----:B---3--:R-:W-:Y:S05]  /*11bd0*/  @!P3 BRA `(.L_x_6420) ;  /* 0xfffffffc00ecb947 */ /* 0x008fea000383ffff */
[----:B------:R-:W-:Y:S05]  /*11be0*/  BRA `(.L_x_6417) ;  /* 0xffffff2c00fc7947 */ /* 0x000fea000383ffff */
.L_x_6424:
[----:B--2---:R-:W-:-:S04]  /*11bf0*/  IMAD.U32 R11, RZ, RZ, UR6 ;  /* 0x00000006ff0b7e24 */ /* 0x004fc8000f8e00ff */
[----:B------:R2:W3:Y:S03]  /*11c00*/  SYNCS.PHASECHK.TRANS64.TRYWAIT P3, [R11+URZ+0x28850], R6 ;  /* 0x028850060b0075a7 */ /* 0x0004e6000806017f */
[----:B---3--:R-:W-:Y:S05]  /*11c10*/  @!P3 NANOSLEEP.SYNCS 0x989680 ;  /* 0x009896800000b95d */ /* 0x008fea0003900000 */
[----:B------:R-:W3:Y:S02]  /*11c20*/  @!P3 SYNCS.PHASECHK.TRANS64 P3, [R11+URZ+0x28850], R6 ;  /* 0x028850060b00b5a7 */ /* 0x000ee4000806007f */
[----:B---3--:R-:W-:Y:S05]  /*11c30*/  @!P3 BRA `(.L_x_6424) ;  /* 0xfffffffc00ecb947 */ /* 0x008fea000383ffff */
[----:B------:R-:W-:Y:S05]  /*11c40*/  BRA `(.L_x_6421) ;  /* 0xffffff3000bc7947 */ /* 0x000fea000383ffff */
.L_x_6441:
[----:B--2---:R-:W-:-:S04]  /*11c50*/  IMAD.U32 R9, RZ, RZ, UR6 ;  /* 0x00000006ff097e24 */ /* 0x004fc8000f8e00ff */
[----:B------:R2:W3:Y:S03]  /*11c60*/  SYNCS.PHASECHK.TRANS64.TRYWAIT P2, [R9+URZ+0x28830], R0 ;  /* 0x02883000090075a7 */ /* 0x0004e6000804017f */
[----:B---3--:R-:W-:Y:S05]  /*11c70*/  @!P2 NANOSLEEP.SYNCS 0x989680 ;  /* 0x009896800000a95d */ /* 0x008fea0003900000 */
[----:B------:R-:W3:Y:S02]  /*11c80*/  @!P2 SYNCS.PHASECHK.TRANS64 P2, [R9+URZ+0x28830], R0 ;  /* 0x028830000900a5a7 */ /* 0x000ee4000804007f */
[----:B---3--:R-:W-:Y:S05]  /*11c90*/  @!P2 BRA `(.L_x_6441) ;  /* 0xfffffffc00eca947 */ /* 0x008fea000383ffff */
[----:B------:R-:W-:Y:S05]  /*11ca0*/  BRA `(.L_x_6438) ;  /* 0xffffff6000547947 */ /* 0x000fea000383ffff */
.L_x_6445:
[----:B--2---:R-:W-:-:S04]  /*11cb0*/  IMAD.U32 R9, RZ, RZ, UR6 ;  /* 0x00000006ff097e24 */ /* 0x004fc8000f8e00ff */
[----:B------:R2:W3:Y:S03]  /*11cc0*/  SYNCS.PHASECHK.TRANS64.TRYWAIT P2, [R9+URZ+0x28850], R0 ;  /* 0x02885000090075a7 */ /* 0x0004e6000804017f */
[----:B---3--:R-:W-:Y:S05]  /*11cd0*/  @!P2 NANOSLEEP.SYNCS 0x989680 ;  /* 0x009896800000a95d */ /* 0x008fea0003900000 */
[----:B------:R-:W3:Y:S02]  /*11ce0*/  @!P2 SYNCS.PHASECHK.TRANS64 P2, [R9+URZ+0x28850], R0 ;  /* 0x028850000900a5a7 */ /* 0x000ee4000804007f */
[----:B---3--:R-:W-:Y:S05]  /*11cf0*/  @!P2 BRA `(.L_x_6445) ;  /* 0xfffffffc00eca947 */ /* 0x008fea000383ffff */
[----:B------:R-:W-:Y:S05]  /*11d00*/  BRA `(.L_x_6442) ;  /* 0xffffff6400147947 */ /* 0x000fea000383ffff */
.L_x_6451:
[----:B--2---:R-:W-:-:S04]  /*11d10*/  IMAD.U32 R9, RZ, RZ, UR6 ;  /* 0x00000006ff097e24 */ /* 0x004fc8000f8e00ff */
[----:B------:R2:W3:Y:S03]  /*11d20*/  SYNCS.PHASECHK.TRANS64.TRYWAIT P2, [R9+URZ+0x28830], R0 ;  /* 0x02883000090075a7 */ /* 0x0004e6000804017f */
[----:B---3--:R-:W-:Y:S05]  /*11d30*/  @!P2 NANOSLEEP.SYNCS 0x989680 ;  /* 0x009896800000a95d */ /* 0x008fea0003900000 */
[----:B------:R-:W3:Y:S02]  /*11d40*/  @!P2 SYNCS.PHASECHK.TRANS64 P2, [R9+URZ+0x28830], R0 ;  /* 0x028830000900a5a7 */ /* 0x000ee4000804007f */
[----:B---3--:R-:W-:Y:S05]  /*11d50*/  @!P2 BRA `(.L_x_6451) ;  /* 0xfffffffc00eca947 */ /* 0x008fea000383ffff */
[----:B------:R-:W-:Y:S05]  /*11d60*/  BRA `(.L_x_6448) ;  /* 0xffffff8000347947 */ /* 0x000fea000383ffff */
.L_x_6455:
[----:B--2---:R-:W-:-:S04]  /*11d70*/  IMAD.U32 R9, RZ, RZ, UR6 ;  /* 0x00000006ff097e24 */ /* 0x004fc8000f8e00ff */
[----:B------:R2:W3:Y:S03]  /*11d80*/  SYNCS.PHASECHK.TRANS64.TRYWAIT P2, [R9+URZ+0x28850], R0 ;  /* 0x02885000090075a7 */ /* 0x0004e6000804017f */
[----:B---3--:R-:W-:Y:S05]  /*11d90*/  @!P2 NANOSLEEP.SYNCS 0x989680 ;  /* 0x009896800000a95d */ /* 0x008fea0003900000 */
[----:B------:R-:W3:Y:S02]  /*11da0*/  @!P2 SYNCS.PHASECHK.TRANS64 P2, [R9+URZ+0x28850], R0 ;  /* 0x028850000900a5a7 */ /* 0x000ee4000804007f */
[----:B---3--:R-:W-:Y:S05]  /*11db0*/  @!P2 BRA `(.L_x_6455) ;  /* 0xfffffffc00eca947 */ /* 0x008fea000383ffff */
[----:B------:R-:W-:Y:S05]  /*11dc0*/  BRA `(.L_x_6452) ;  /* 0xffffff8000f47947 */ /* 0x000fea000383ffff */
.L_x_6468:
[----:B--2---:R-:W-:-:S04]  /*11dd0*/  IMAD.U32 R5, RZ, RZ, UR5 ;  /* 0x00000005ff057e24 */ /* 0x004fc8000f8e00ff */
[----:B------:R2:W3:Y:S03]  /*11de0*/  SYNCS.PHASECHK.TRANS64.TRYWAIT P0, [R5+URZ+0x28850], R4 ;  /* 0x02885004050075a7 */ /* 0x0004e6000800017f */
[----:B---3--:R-:W-:Y:S05]  /*11df0*/  @!P0 NANOSLEEP.SYNCS 0x989680 ;  /* 0x009896800000895d */ /* 0x008fea0003900000 */
[----:B------:R-:W3:Y:S02]  /*11e00*/  @!P0 SYNCS.PHASECHK.TRANS64 P0, [R5+URZ+0x28850], R4 ;  /* 0x02885004050085a7 */ /* 0x000ee4000800007f */
[----:B---3--:R-:W-:Y:S05]  /*11e10*/  @!P0 BRA `(.L_x_6468) ;  /* 0xfffffffc00ec8947 */ /* 0x008fea000383ffff */
[----:B------:R-:W-:Y:S05]  /*11e20*/  BRA `(.L_x_6467) ;  /* 0xffffffac00dc7947 */ /* 0x000fea000383ffff */
.L_x_6498:
        /* <DEDUP_REMOVED lines=10> */
.L_x_6548:
[----:B------:R-:W-:Y:S05]  /*11ed0*/  BRA `(.L_x_6549) ;  /* 0xffffffd8006c7947 */ /* 0x000fea000383ffff */
.L_x_6499:
[----:B------:R-:W-:Y:S01]  /*11ee0*/  BSSY B0, `(.L_x_6550) ;  /* 0x0000006000007945 */ /* 0x000fe20003800000 */
[----:B------:R-:W-:-:S07]  /*11ef0*/  IMAD.MOV.U32 R15, RZ, RZ, -0x1 ;  /* 0xffffffffff0f7424 */ /* 0x000fce00078e00ff */
[----:B------:R-:W-:Y:S05]  /*11f00*/  WARPSYNC.COLLECTIVE R15, `(.L_x_6551) ;  /* 0x000000000f0c7348 */ /* 0x000fea0003c00000 */
[----:B------:R-:W-:Y:S02]  /*11f10*/  ELECT P6, UR62, PT ;  /* 0x00000000003e782f */ /* 0x000fe400038c0000 */
[----:B------:R-:W-:Y:S01]  /*11f20*/  MOV R14, UR62 ;  /* 0x0000003e000e7c02 */ /* 0x000fe20008000f00 */
[----:B------:R-:W-:Y:S10]  /*11f30*/  ENDCOLLECTIVE ;  /* 0x000000000000791b */ /* 0x000ff40003800000 */
.L_x_6551:
[----:B------:R-:W-:Y:S05]  /*11f40*/  BSYNC B0 ;  /* 0x0000000000007941 */ /* 0x000fea0003800000 */
.L_x_6550:
[----:B------:R-:W-:Y:S05]  /*11f50*/  BRA `(.L_x_6552) ;  /* 0xffffffd8005c7947 */ /* 0x000fea000383ffff */
.L_x_6502:
[----:B-1----:R1:W2:Y:S02]  /*11f60*/  SYNCS.PHASECHK.TRANS64.TRYWAIT P2, [R8+URZ+0x28840], R7 ;  /* 0x02884007080075a7 */ /* 0x0022a4000804017f */
[----:B--2---:R-:W-:Y:S05]  /*11f70*/  @!P2 NANOSLEEP.SYNCS 0x989680 ;  /* 0x009896800000a95d */ /* 0x004fea0003900000 */
[----:B------:R-:W2:Y:S02]  /*11f80*/  @!P2 SYNCS.PHASECHK.TRANS64 P2, [R8+URZ+0x28840], R7 ;  /* 0x028840070800a5a7 */ /* 0x000ea4000804007f */
[----:B--2---:R-:W-:Y:S05]  /*11f90*/  @!P2 BRA `(.L_x_6502) ;  /* 0xfffffffc00f0a947 */ /* 0x004fea000383ffff */
[----:B------:R-:W-:Y:S05]  /*11fa0*/  BRA `(.L_x_6553) ;  /* 0xffffffd800b87947 */ /* 0x000fea000383ffff */
.L_x_6504:
[----:B-1----:R-:W-:-:S04]  /*11fb0*/  IMAD.U32 R8, RZ, RZ, UR39 ;  /* 0x00000027ff087e24 */ /* 0x002fc8000f8e00ff */
[----:B------:R1:W2:Y:S03]  /*11fc0*/  SYNCS.PHASECHK.TRANS64.TRYWAIT P2, [R8+URZ+0x28820], R7 ;  /* 0x02882007080075a7 */ /* 0x0002a6000804017f */
[----:B--2---:R-:W-:Y:S05]  /*11fd0*/  @!P2 NANOSLEEP.SYNCS 0x989680 ;  /* 0x009896800000a95d */ /* 0x004fea0003900000 */
[----:B------:R-:W2:Y:S02]  /*11fe0*/  @!P2 SYNCS.PHASECHK.TRANS64 P2, [R8+URZ+0x28820], R7 ;  /* 0x028820070800a5a7 */ /* 0x000ea4000804007f */
[----:B--2---:R-:W-:Y:S05]  /*11ff0*/  @!P2 BRA `(.L_x_6504) ;  /* 0xfffffffc00eca947 */ /* 0x004fea000383ffff */
[----:B------:R-:W-:Y:S05]  /*12000*/  BRA `(.L_x_6554) ;  /* 0xffffffdc00907947 */ /* 0x000fea000383ffff */
.L_x_6510:
[----:B-1----:R1:W2:Y:S02]  /*12010*/  SYNCS.PHASECHK.TRANS64.TRYWAIT P3, [R3+URZ+0x28840], R2 ;  /* 0x02884002030075a7 */ /* 0x0022a4000806017f */
[----:B--2---:R-:W-:Y:S05]  /*12020*/  @!P3 NANOSLEEP.SYNCS 0x989680 ;  /* 0x009896800000b95d */ /* 0x004fea0003900000 */
[----:B------:R-:W2:Y:S02]  /*12030*/  @!P3 SYNCS.PHASECHK.TRANS64 P3, [R3+URZ+0x28840], R2 ;  /* 0x028840020300b5a7 */ /* 0x000ea4000806007f */
[----:B--2---:R-:W-:Y:S05]  /*12040*/  @!P3 BRA `(.L_x_6510) ;  /* 0xfffffffc00f0b947 */ /* 0x004fea000383ffff */
[----:B------:R-:W-:Y:S05]  /*12050*/  BRA `(.L_x_6555) ;  /* 0xffffffe000347947 */ /* 0x000fea000383ffff */
.L_x_6512:
[----:B-1----:R1:W2:Y:S02]  /*12060*/  SYNCS.PHASECHK.TRANS64.TRYWAIT P3, [R2+URZ+0x60], R3 ;  /* 0x00006003020075a7 */ /* 0x0022a4000806017f */
[----:B--2---:R-:W-:Y:S05]  /*12070*/  @!P3 NANOSLEEP.SYNCS 0x989680 ;  /* 0x009896800000b95d */ /* 0x004fea0003900000 */
[----:B------:R-:W2:Y:S02]  /*12080*/  @!P3 SYNCS.PHASECHK.TRANS64 P3, [R2+URZ+0x60], R3 ;  /* 0x000060030200b5a7 */ /* 0x000ea4000806007f */
[----:B--2---:R-:W-:Y:S05]  /*12090*/  @!P3 BRA `(.L_x_6512) ;  /* 0xfffffffc00f0b947 */ /* 0x004fea000383ffff */
[----:B------:R-:W-:Y:S05]  /*120a0*/  BRA `(.L_x_6556) ;  /* 0xffffffe000a87947 */ /* 0x000fea000383ffff */
.L_x_6518:
[----:B-1----:R1:W2:Y:S02]  /*120b0*/  SYNCS.PHASECHK.TRANS64.TRYWAIT P3, [R3+URZ+0x28840], R2 ;  /* 0x02884002030075a7 */ /* 0x0022a4000806017f */
[----:B--2---:R-:W-:Y:S05]  /*120c0*/  @!P3 NANOSLEEP.SYNCS 0x989680 ;  /* 0x009896800000b95d */ /* 0x004fea0003900000 */
[----:B------:R-:W2:Y:S02]  /*120d0*/  @!P3 SYNCS.PHASECHK.TRANS64 P3, [R3+URZ+0x28840], R2 ;  /* 0x028840020300b5a7 */ /* 0x000ea4000806007f */
[----:B--2---:R-:W-:Y:S05]  /*120e0*/  @!P3 BRA `(.L_x_6518) ;  /* 0xfffffffc00f0b947 */ /* 0x004fea000383ffff */
[----:B------:R-:W-:Y:S05]  /*120f0*/  BRA `(.L_x_6557) ;  /* 0xffffffe400c87947 */ /* 0x000fea000383ffff */
.L_x_6520:
[----:B-1----:R1:W2:Y:S02]  /*12100*/  SYNCS.PHASECHK.TRANS64.TRYWAIT P3, [R2+URZ+0x60], R17 ;  /* 0x00006011020075a7 */ /* 0x0022a4000806017f */
[----:B--2---:R-:W-:Y:S05]  /*12110*/  @!P3 NANOSLEEP.SYNCS 0x989680 ;  /* 0x009896800000b95d */ /* 0x004fea0003900000 */
[----:B------:R-:W2:Y:S02]  /*12120*/  @!P3 SYNCS.PHASECHK.TRANS64 P3, [R2+URZ+0x60], R17 ;  /* 0x000060110200b5a7 */ /* 0x000ea4000806007f */
[----:B--2---:R-:W-:Y:S05]  /*12130*/  @!P3 BRA `(.L_x_6520) ;  /* 0xfffffffc00f0b947 */ /* 0x004fea000383ffff */
[----:B------:R-:W-:Y:S05]  /*12140*/  BRA `(.L_x_6558) ;  /* 0xffffffe8003c7947 */ /* 0x000fea000383ffff */
.L_x_6525:
[----:B--2---:R2:W3:Y:S02]  /*12150*/  SYNCS.PHASECHK.TRANS64.TRYWAIT P2, [R2+URZ+0x28840], R3 ;  /* 0x02884003020075a7 */ /* 0x0044e4000804017f */
[----:B---3--:R-:W-:Y:S05]  /*12160*/  @!P2 NANOSLEEP.SYNCS 0x989680 ;  /* 0x009896800000a95d */ /* 0x008fea0003900000 */
[----:B------:R-:W3:Y:S02]  /*12170*/  @!P2 SYNCS.PHASECHK.TRANS64 P2, [R2+URZ+0x28840], R3 ;  /* 0x028840030200a5a7 */ /* 0x000ee4000804007f */
[----:B---3--:R-:W-:Y:S05]  /*12180*/  @!P2 BRA `(.L_x_6525) ;  /* 0xfffffffc00f0a947 */ /* 0x008fea000383ffff */
[----:B------:R-:W-:Y:S05]  /*12190*/  BRA `(.L_x_6559) ;  /* 0xffffffec00247947 */ /* 0x000fea000383ffff */
.L_x_6527:
[----:B-1----:R1:W2:Y:S02]  /*121a0*/  SYNCS.PHASECHK.TRANS64.TRYWAIT P2, [R2+URZ+0x60], R11 ;  /* 0x0000600b020075a7 */ /* 0x0022a4000804017f */
[----:B--2---:R-:W-:Y:S05]  /*121b0*/  @!P2 NANOSLEEP.SYNCS 0x989680 ;  /* 0x009896800000a95d */ /* 0x004fea0003900000 */
[----:B------:R-:W2:Y:S02]  /*121c0*/  @!P2 SYNCS.PHASECHK.TRANS64 P2, [R2+URZ+0x60], R11 ;  /* 0x0000600b0200a5a7 */ /* 0x000ea4000804007f */
[----:B--2---:R-:W-:Y:S05]  /*121d0*/  @!P2 BRA `(.L_x_6527) ;  /* 0xfffffffc00f0a947 */ /* 0x004fea000383ffff */
[----:B------:R-:W-:Y:S05]  /*121e0*/  BRA `(.L_x_6560) ;  /* 0xffffffec00a47947 */ /* 0x000fea000383ffff */
.L_x_6534:
[----:B-1----:R1:W2:Y:S02]  /*121f0*/  SYNCS.PHASECHK.TRANS64.TRYWAIT P0, [R3+URZ+0x28860], R0 ;  /* 0x02886000030075a7 */ /* 0x0022a4000800017f */
[----:B--2---:R-:W-:Y:S05]  /*12200*/  @!P0 NANOSLEEP.SYNCS 0x989680 ;  /* 0x009896800000895d */ /* 0x004fea0003900000 */
[----:B------:R-:W2:Y:S02]  /*12210*/  @!P0 SYNCS.PHASECHK.TRANS64 P0, [R3+URZ+0x28860], R0 ;  /* 0x02886000030085a7 */ /* 0x000ea4000800007f */
[----:B--2---:R-:W-:Y:S05]  /*12220*/  @!P0 BRA `(.L_x_6534) ;  /* 0xfffffffc00f08947 */ /* 0x004fea000383ffff */
[----:B------:R-:W-:Y:S05]  /*12230*/  BRA `(.L_x_6561) ;  /* 0xfffffff000807947 */ /* 0x000fea000383ffff */
.L_x_6536:
[----:B------:R-:W-:Y:S01]  /*12240*/  BSSY B0, `(.L_x_6562) ;  /* 0x0000007000007945 */ /* 0x000fe20003800000 */
[----:B------:R-:W-:Y:S02]  /*12250*/  IMAD.MOV.U32 R12, RZ, RZ, RZ ;  /* 0x000000ffff0c7224 */ /* 0x000fe400078e00ff */
[----:B------:R-:W-:Y:S02]  /*12260*/  IMAD.MOV.U32 R11, RZ, RZ, 0x1f ;  /* 0x0000001fff0b7424 */ /* 0x000fe400078e00ff */
[----:B------:R-:W-:-:S07]  /*12270*/  IMAD.MOV.U32 R15, RZ, RZ, -0x1 ;  /* 0xffffffffff0f7424 */ /* 0x000fce00078e00ff */
[----:B------:R-:W-:Y:S05]  /*12280*/  WARPSYNC.COLLECTIVE R15, `(.L_x_6563) ;  /* 0x000000000f087348 */ /* 0x000fea0003c00000 */
[----:B------:R1:W2:Y:S02]  /*12290*/  SHFL.IDX P6, R14, R13, R12, R11 ;  /* 0x0000000c0d0e7389 */ /* 0x0002a400000c000b */
[----:B-12---:R-:W-:Y:S01]  /*122a0*/  ENDCOLLECTIVE ;  /* 0x000000000000791b */ /* 0x006fe20003800000 */
.L_x_6563:
[----:B------:R-:W-:Y:S05]  /*122b0*/  BSYNC B0 ;  /* 0x0000000000007941 */ /* 0x000fea0003800000 */
.L_x_6562:
[----:B------:R-:W-:Y:S05]  /*122c0*/  BRA `(.L_x_6564) ;  /* 0xfffffff000fc7947 */ /* 0x000fea000383ffff */
.L_x_6538:
[----:B--2---:R2:W3:Y:S02]  /*122d0*/  SYNCS.PHASECHK.TRANS64.TRYWAIT P0, [R7+URZ+0x28820], R0 ;  /* 0x02882000070075a7 */ /* 0x0044e4000800017f */
[----:B---3--:R-:W-:Y:S05]  /*122e0*/  @!P0 NANOSLEEP.SYNCS 0x989680 ;  /* 0x009896800000895d */ /* 0x008fea0003900000 */
[----:B------:R-:W3:Y:S02]  /*122f0*/  @!P0 SYNCS.PHASECHK.TRANS64 P0, [R7+URZ+0x28820], R0 ;  /* 0x02882000070085a7 */ /* 0x000ee4000800007f */
[----:B---3--:R-:W-:Y:S05]  /*12300*/  @!P0 BRA `(.L_x_6538) ;  /* 0xfffffffc00f08947 */ /* 0x008fea000383ffff */
[----:B------:R-:W-:Y:S05]  /*12310*/  BRA `(.L_x_6565) ;  /* 0xfffffff4004c7947 */ /* 0x000fea000383ffff */
.L_x_6542:
[----:B--2---:R2:W3:Y:S02]  /*12320*/  SYNCS.PHASECHK.TRANS64.TRYWAIT P0, [R5+URZ], R4 ;  /* 0x00000004050075a7 */ /* 0x0044e4000800017f */
[----:B---3--:R-:W-:Y:S05]  /*12330*/  @!P0 NANOSLEEP.SYNCS 0x989680 ;  /* 0x009896800000895d */ /* 0x008fea0003900000 */
[----:B------:R-:W3:Y:S02]  /*12340*/  @!P0 SYNCS.PHASECHK.TRANS64 P0, [R5+URZ], R4 ;  /* 0x00000004050085a7 */ /* 0x000ee4000800007f */
[----:B---3--:R-:W-:Y:S05]  /*12350*/  @!P0 BRA `(.L_x_6542) ;  /* 0xfffffffc00f08947 */ /* 0x008fea000383ffff */
[----:B------:R-:W-:Y:S05]  /*12360*/  BRA `(.L_x_6566) ;  /* 0xfffffff400a07947 */ /* 0x000fea000383ffff */
.L_x_6543:
[----:B---3--:R3:W4:Y:S02]  /*12370*/  SYNCS.PHASECHK.TRANS64.TRYWAIT P0, [R3+URZ], R0 ;  /* 0x00000000030075a7 */ /* 0x008724000800017f */
[----:B----4-:R-:W-:Y:S05]  /*12380*/  @!P0 NANOSLEEP.SYNCS 0x989680 ;  /* 0x009896800000895d */ /* 0x010fea0003900000 */
[----:B------:R-:W4:Y:S02]  /*12390*/  @!P0 SYNCS.PHASECHK.TRANS64 P0, [R3+URZ], R0 ;  /* 0x00000000030085a7 */ /* 0x000f24000800007f */
[----:B----4-:R-:W-:Y:S05]  /*123a0*/  @!P0 BRA `(.L_x_6543) ;  /* 0xfffffffc00f08947 */ /* 0x010fea000383ffff */
[----:B------:R-:W-:Y:S05]  /*123b0*/  BRA `(.L_x_6567) ;  /* 0xfffffff400947947 */ /* 0x000fea000383ffff */
.L_x_6545:
[----:B--2---:R2:W3:Y:S02]  /*123c0*/  SYNCS.PHASECHK.TRANS64.TRYWAIT P0, [R5+URZ], R4 ;  /* 0x00000004050075a7 */ /* 0x0044e4000800017f */
[----:B---3--:R-:W-:Y:S05]  /*123d0*/  @!P0 NANOSLEEP.SYNCS 0x989680 ;  /* 0x009896800000895d */ /* 0x008fea0003900000 */
[----:B------:R-:W3:Y:S02]  /*123e0*/  @!P0 SYNCS.PHASECHK.TRANS64 P0, [R5+URZ], R4 ;  /* 0x00000004050085a7 */ /* 0x000ee4000800007f */
[----:B---3--:R-:W-:Y:S05]  /*123f0*/  @!P0 BRA `(.L_x_6545) ;  /* 0xfffffffc00f08947 */ /* 0x008fea000383ffff */
[----:B------:R-:W-:Y:S05]  /*12400*/  BRA `(.L_x_6568) ;  /* 0xfffffff400987947 */ /* 0x000fea000383ffff */
.L_x_6569:
        /* <DEDUP_REMOVED lines=15> */
.L_x_12773:


//--------------------- .text._ZN7cutlass13device_kernelIN5flash11enable_sm90INS1_16FlashAttnFwdSm90INS1_25CollectiveMainloopFwdSm90ILi2EN4cute5tupleIJNS5_1CILi1EEES8_S8_EEENS6_IJNS7_ILi128EEESA_SA_EEELi128ENS_10bfloat16_tEfNS_4arch4Sm90ELb0ELb1ELb0ELb1ELb0ELb0ELb0ELb1ELb1ELb0ELb0ELb0EEENS1_21CollectiveEpilogueFwdISB_S9_SC_SE_Li256ELb1ELb0ELb0ELb0EEENS1_36VarlenDynamicPersistentTileSchedulerILi128ELi128ELi256ELi32ELb0ELb0ELb1ELb1ELb0ELb1EEEEEEEEEvNT_6ParamsE --------------------------
	.section	.text._ZN7cutlass13device_kernelIN5flash11enable_sm90INS1_16FlashAttnFwdSm90INS1_25CollectiveMainloopFwdSm90ILi2EN4cute5tupleIJNS5_1CILi1EEES8_S8_EEENS6_IJNS7_ILi128EEESA_SA_EEELi128ENS_10bfloat16_tEfNS_4arch4Sm90ELb0ELb1ELb0ELb1ELb0ELb0ELb0ELb1ELb1ELb0ELb0ELb0EEENS1_21CollectiveEpilogueFwdISB_S9_SC_SE_Li256ELb1ELb0ELb0ELb0EEENS1_36VarlenDynamicPersistentTileSchedulerILi128ELi128ELi256ELi32ELb0ELb0ELb1ELb1ELb0ELb1EEEEEEEEEvNT_6ParamsE,"ax",@progbits
	.align	128
.text._ZN7cutlass13device_kernelIN5flash11enable_sm90INS1_16FlashAttnFwdSm90INS1_25CollectiveMainloopFwdSm90ILi2EN4cute5tupleIJNS5_1CILi1EEES8_S8_EEENS6_IJNS7_ILi128EEESA_SA_EEELi128ENS_10bfloat16_tEfNS_4arch4Sm90ELb0ELb1ELb0ELb1ELb0ELb0ELb0ELb1ELb1ELb0ELb0ELb0EEENS1_21CollectiveEpilogueFwdISB_S9_SC_SE_Li256ELb1ELb0ELb0ELb0EEENS1_36VarlenDynamicPersistentTileSchedulerILi128ELi128ELi256ELi32ELb0ELb0ELb1ELb1ELb0ELb1EEEEEEEEEvNT_6ParamsE:
        .type           _ZN7cutlass13device_kernelIN5flash11enable_sm90INS1_16FlashAttnFwdSm90INS1_25CollectiveMainloopFwdSm90ILi2EN4cute5tupleIJNS5_1CILi1EEES8_S8_EEENS6_IJNS7_ILi128EEESA_SA_EEELi128ENS_10bfloat16_tEfNS_4arch4Sm90ELb0ELb1ELb0ELb1ELb0ELb0ELb0ELb1ELb1ELb0ELb0ELb0EEENS1_21CollectiveEpilogueFwdISB_S9_SC_SE_Li256ELb1ELb0ELb0ELb0EEENS1_36VarlenDynamicPersistentTileSchedulerILi128ELi128ELi256ELi32ELb0ELb0ELb1ELb1ELb0ELb1EEEEEEEEEvNT_6ParamsE,@function
        .size           _ZN7cutlass13device_kernelIN5flash11enable_sm90INS1_16FlashAttnFwdSm90INS1_25CollectiveMainloopFwdSm90ILi2EN4cute5tupleIJNS5_1CILi1EEES8_S8_EEENS6_IJNS7_ILi128EEESA_SA_EEELi128ENS_10bfloat16_tEfNS_4arch4Sm90ELb0ELb1ELb0ELb1ELb0ELb0ELb0ELb1ELb1ELb0ELb0ELb0EEENS1_21CollectiveEpilogueFwdISB_S9_SC_SE_Li256ELb1ELb0ELb0ELb0EEENS1_36VarlenDynamicPersistentTileSchedulerILi128ELi128ELi256ELi32ELb0ELb0ELb1ELb1ELb0ELb1EEEEEEEEEvNT_6ParamsE,(.L_x_12774 - _ZN7cutlass13device_kernelIN5flash11enable_sm90INS1_16FlashAttnFwdSm90INS1_25CollectiveMainloopFwdSm90ILi2EN4cute5tupleIJNS5_1CILi1EEES8_S8_EEENS6_IJNS7_ILi128EEESA_SA_EEELi128ENS_10bfloat16_tEfNS_4arch4Sm90ELb0ELb1ELb0ELb1ELb0ELb0ELb0ELb1ELb1ELb0ELb0ELb0EEENS1_21CollectiveEpilogueFwdISB_S9_SC_SE_Li256ELb1ELb0ELb0ELb0EEENS1_36VarlenDynamicPersistentTileSchedulerILi128ELi128ELi256ELi32ELb0ELb0ELb1ELb1ELb0ELb1EEEEEEEEEvNT_6ParamsE)
        .other          _ZN7cutlass13device_kernelIN5flash11enable_sm90INS1_16FlashAttnFwdSm90INS1_25CollectiveMainloopFwdSm90ILi2EN4cute5tupleIJNS5_1CILi1EEES8_S8_EEENS6_IJNS7_ILi128EEESA_SA_EEELi128ENS_10bfloat16_tEfNS_4arch4Sm90ELb0ELb1ELb0ELb1ELb0ELb0ELb0ELb1ELb1ELb0ELb0ELb0EEENS1_21CollectiveEpilogueFwdISB_S9_SC_SE_Li256ELb1ELb0ELb0ELb0EEENS1_36VarlenDynamicPersistentTileSchedulerILi128ELi128ELi256ELi32ELb0ELb0ELb1ELb1ELb0ELb1EEEEEEEEEvNT_6ParamsE,@"STO_CUDA_ENTRY STV_DEFAULT"
_ZN7cutlass13device_kernelIN5flash11enable_sm90INS1_16FlashAttnFwdSm90INS1_25CollectiveMainloopFwdSm90ILi2EN4cute5tupleIJNS5_1CILi1EEES8_S8_EEENS6_IJNS7_ILi128EEESA_SA_EEELi128ENS_10bfloat16_tEfNS_4arch4Sm90ELb0ELb1ELb0ELb1ELb0ELb0ELb0ELb1ELb1ELb0ELb0ELb0EEENS1_21CollectiveEpilogueFwdISB_S9_SC_SE_Li256ELb1ELb0ELb0ELb0EEENS1_36VarlenDynamicPersistentTileSchedulerILi128ELi128ELi256ELi32ELb0ELb0ELb1ELb1ELb0ELb1EEEEEEEEEvNT_6ParamsE:
        /* <DEDUP_REMOVED lines=21> */
.L_x_6571:
[----:B------:R-:W-:Y:S05]  /*0150*/  BSYNC B0 ;  /* 0x0000000000007941 */ /* 0x000fea0003800000 */
.L_x_6570:
        /* <DEDUP_REMOVED lines=41> */
.L_x_6572:
        /* <DEDUP_REMOVED lines=22> */
.L_x_6573:
        /* <DEDUP_REMOVED lines=18> */
.L_x_6574:
        /* <DEDUP_REMOVED lines=22> */
.L_x_6575:
        /* <DEDUP_REMOVED lines=22> */
.L_x_6576:
[----:B------:R-:W-:Y:S01]  /*0930*/  PLOP3.LUT P0, PT, PT, PT, UP0, 0x80, 0x0 ;  /* 0x000000000000781c */ /* 0x000fe20003f0f008 */
[----:B------:R-:W-:Y:S01]  /*0940*/  UMOV UR36, 0x1 ;  /* 0x0000000100247882 */ /* 0x000fe20000000000 */
[----:B------:R-:W-:Y:S01]  /*0950*/  NOP ;  /* 0x0000000000007918 */ /* 0x000fe20000000000 */
[----:B------:R-:W-:Y:S01]  /*0960*/  USEL UR36, UR36, 0x2, !UP0 ;  /* 0x0000000224247887 */ /* 0x000fe2000c000000 */
[----:B------:R-:W-:Y:S01]  /*0970*/  ULDC.64 UR48, c[0x0][0x208] ;  /* 0x0000820000307ab9 */ /* 0x000fe20000000a00 */
[----:B012-4-:R-:W-:Y:S08]  /*0980*/  BAR.SYNC.DEFER_BLOCKING 0x0 ;  /* 0x0000000000007b1d */ /* 0x017ff00000010000 */
[----:B------:R-:W-:Y:S05]  /*0990*/  @!P0 BRA `(.L_x_6577) ;  /* 0x000000ec00a88947 */ /* 0x000fea0003800000 */
.L_x_6578:
[----:B------:R-:W-:-:S08]  /*09a0*/  NOP ;  /* 0x0000000000007918 */ /* 0x000fd00000000000 */
[----:B------:R-:W0:Y:S02]  /*09b0*/  USETMAXREG.TRY_ALLOC.CTAPOOL UP0, 0xf0 ;  /* 0x000000f0000079c8 */ /* 0x000e240008000600 */
[----:B0-----:R-:W-:-:S13]  /*09c0*/  PLOP3.LUT P0, PT, PT, PT, UP0, 0x80, 0x0 ;  /* 0x000000000000781c */ /* 0x001fda0003f0f008 */
[----:B------:R-:W-:Y:S05]  /*09d0*/  @!P0 BRA `(.L_x_6578) ;  /* 0xfffffffc00f08947 */ /* 0x000fea000383ffff */
[----:B------:R-:W0:Y:S01]  /*09e0*/  S2R R2, SR_TID.X ;  /* 0x0000000000027919 */ /* 0x000e220000002100 */
        /* <DEDUP_REMOVED lines=13> */
[----:B------:R-:W-:Y:S01]  /*0ac0*/  VIADD R193, R2, 0xffffff80 ;  /* 0xffffff8002c17836 */ /* 0x000fe20000000000 */
[----:B------:R-:W-:Y:S01]  /*0ad0*/  R2UR UR6, R186 ;  /* 0x00000000ba0672ca */ /* 0x000fe200000e0000 */
[----:B------:R-:W-:Y:S01]  /*0ae0*/  ULOP3.LUT UR45, UR36, 0x1, URZ, 0xfc, !UPT ;  /* 0x00000001242d7892 */ /* 0x000fe2000f8efc3f */
[----:B------:R-:W-:Y:S01]  /*0af0*/  R2UR UR5, R187 ;  /* 0x00000000bb0572ca */ /* 0x000fe200000e0000 */
[----:B------:R-:W-:Y:S01]  /*0b00*/  UMOV UR44, URZ ;  /* 0x0000003f002c7c82 */ /* 0x000fe20008000000 */
[----:B------:R-:W-:Y:S01]  /*0b10*/  SHF.R.S32.HI R0, RZ, 0x1f, R193 ;  /* 0x0000001fff007819 */ /* 0x000fe200000114c1 */
[----:B------:R-:W-:Y:S01]  /*0b20*/  UMOV UR43, URZ ;  /* 0x0000003f002b7c82 */ /* 0x000fe20008000000 */
[----:B------:R-:W-:Y:S02]  /*0b30*/  UMOV UR42, URZ ;  /* 0x0000003f002a7c82 */ /* 0x000fe40008000000 */
[CC--:B------:R-:W-:Y:S02]  /*0b40*/  LEA.HI R2, R0.reuse, R193.reuse, RZ, 0x7 ;  /* 0x000000c100027211 */ /* 0x0c0fe400078f38ff */
[----:B------:R-:W-:-:S02]  /*0b50*/  LEA.HI R3, R0, R193, RZ, 0x4 ;  /* 0x000000c100037211 */ /* 0x000fc400078f20ff */
        /* <DEDUP_REMOVED lines=21> */
[C---:B------:R-:W-:Y:S01]  /*0cb0*/  LOP3.LUT R4, R3.reuse, 0x3fffff0, RZ, 0xc0, !PT ;  /* 0x03fffff003047812 */ /* 0x040fe200078ec0ff */
[----:B------:R-:W-:Y:S01]  /*0cc0*/  IMAD R9, R8, 0x10, R9 ;  /* 0x0000001008097824 */ /* 0x000fe200078e0209 */
[----:B------:R-:W-:-:S02]  /*0cd0*/  LEA.HI R3, R3, R6, RZ, 0x1 ;  /* 0x0000000603037211 */ /* 0x000fc400078f08ff */
[----:B------:R-:W-:Y:S01]  /*0ce0*/  LOP3.LUT R5, R5, 0xfffffc00, RZ, 0xc0, !PT ;  /* 0xfffffc0005057812 */ /* 0x000fe200078ec0ff */
[----:B------:R-:W-:Y:S01]  /*0cf0*/  IMAD.IADD R4, R193, 0x1, -R4 ;  /* 0x00000001c1047824 */ /* 0x000fe200078e0a04 */
[----:B------:R-:W-:Y:S01]  /*0d00*/  LOP3.LUT R3, R3, 0x1ffffffe, RZ, 0xc0, !PT ;  /* 0x1ffffffe03037812 */ /* 0x000fe200078ec0ff */
[----:B------:R-:W-:Y:S01]  /*0d10*/  IMAD R190, R190, 0x40, R9 ;  /* 0x00000040bebe7824 */ /* 0x000fe200078e0209 */
[----:B------:R-:W-:Y:S01]  /*0d20*/  LOP3.LUT R2, R0, 0x1ffffff8, RZ, 0xc0, !PT ;  /* 0x1ffffff800027812 */ /* 0x000fe200078ec0ff */
[----:B------:R-:W-:Y:S01]  /*0d30*/  IMAD R4, R4, 0x40, R5 ;  /* 0x0000004004047824 */ /* 0x000fe200078e0205 */
[----:B------:R-:W-:Y:S01]  /*0d40*/  SHF.R.S32.HI R22, RZ, 0x3, R0 ;  /* 0x00000003ff167819 */ /* 0x000fe20000011400 */
[----:B------:R-:W-:Y:S02]  /*0d50*/  IMAD.IADD R3, R6, 0x1, -R3 ;  /* 0x0000000106037824 */ /* 0x000fe400078e0a03 */
[----:B------:R-:W-:Y:S02]  /*0d60*/  IMAD.IADD R2, R193, 0x1, -R2 ;  /* 0x00000001c1027824 */ /* 0x000fe400078e0a02 */
[----:B------:R-:W-:-:S02]  /*0d70*/  IMAD R192, R3, 0x8, R4 ;  /* 0x0000000803c07824 */ /* 0x000fc400078e0204 */
[----:B------:R-:W-:-:S07]  /*0d80*/  IMAD.SHL.U32 R19, R2, 0x8, RZ ;  /* 0x0000000802137824 */ /* 0x000fce00078e00ff */
.L_x_6678:
[----:B------:R-:W-:Y:S01]  /*0d90*/  ULDC.64 UR8, c[0x0][0xa28] ;  /* 0x00028a0000087ab9 */ /* 0x000fe20000000a00 */
[----:B0-----:R-:W0:Y:S01]  /*0da0*/  LDC R18, c[0x0][0x288] ;  /* 0x0000a200ff127b82 */ /* 0x001e220000000800 */
[----:B------:R-:W-:Y:S01]  /*0db0*/  UISETP.NE.U32.AND UP0, UPT, UR8, URZ, UPT ;  /* 0x0000003f0800728c */ /* 0x000fe2000bf05070 */
[----:B----45:R-:W-:-:S03]  /*0dc0*/  IMAD.MOV.U32 R6, RZ, RZ, RZ ;  /* 0x000000ffff067224 */ /* 0x030fc600078e00ff */
[----:B------:R-:W-:-:S03]  /*0dd0*/  UISETP.NE.AND.EX UP0, UPT, UR9, URZ, UPT, UP0 ;  /* 0x0000003f0900728c */ /* 0x000fc6000bf05300 */
[----:B------:R-:W-:Y:S01]  /*0de0*/  ULDC.64 UR8, c[0x0][0xa18] ;  /* 0x0002860000087ab9 */ /* 0x000fe20000000a00 */
[----:B-12---:R-:W1:Y:S01]  /*0df0*/  LDC.64 R8, c[0x0][0x3f8] ;  /* 0x0000fe00ff087b82 */ /* 0x006e620000000a00 */
        /* <DEDUP_REMOVED lines=9> */
[----:B---3--:R-:W3:Y:S01]  /*0e90*/  LDC R17, c[0x0][0x2e0] ;  /* 0x0000b800ff117b82 */ /* 0x008ee20000000800 */
        /* <DEDUP_REMOVED lines=8> */
[----:B------:R-:W-:Y:S01]  /*0f20*/  UMOV UR37, UR6 ;  /* 0x0000000600257c82 */ /* 0x000fe20008000000 */
        /* <DEDUP_REMOVED lines=16> */
.L_x_6579:
[----:B------:R-:W-:Y:S01]  /*1030*/  UMOV UR38, UR5 ;  /* 0x0000000500267c82 */ /* 0x000fe20008000000 */
[----:B---3--:R-:W-:Y:S02]  /*1040*/  IMAD R17, R0, R17, RZ ;  /* 0x0000001100117224 */ /* 0x008fe400078e02ff */
[----:B------:R-:W-:Y:S01]  /*1050*/  IMAD.MOV.U32 R188, RZ, RZ, R185 ;  /* 0x000000ffffbc7224 */ /* 0x000fe200078e00b9 */
[----:B------:R-:W-:Y:S06]  /*1060*/  @!P1 BRA `(.L_x_6580) ;  /* 0x0000000000189947 */ /* 0x000fec0003800000 */
[----:B------:R-:W-:Y:S02]  /*1070*/  ULDC.64 UR6, c[0x0][0xa20] ;  /* 0x0002880000067ab9 */ /* 0x000fe40000000a00 */
[----:B------:R-:W-:-:S06]  /*1080*/  UIMAD.WIDE UR4, UR5, 0x4, UR6 ;  /* 0x00000004050478a5 */ /* 0x000fcc000f8e0206 */
[----:B------:R-:W-:Y:S02]  /*1090*/  IMAD.U32 R2, RZ, RZ, UR4 ;  /* 0x00000004ff027e24 */ /* 0x000fe4000f8e00ff */
[----:B------:R-:W-:-:S05]  /*10a0*/  IMAD.U32 R3, RZ, RZ, UR5 ;  /* 0x00000005ff037e24 */ /* 0x000fca000f8e00ff */
[----:B------:R0:W5:Y:S01]  /*10b0*/  LDG.E R17, desc[UR48][R2.64] ;  /* 0x0000003002117981 */ /* 0x000162000c1e1900 */
[----:B------:R-:W-:Y:S05]  /*10c0*/  BRA `(.L_x_6581) ;  /* 0x00000000002c7947 */ /* 0x000fea0003800000 */
.L_x_6580:
        /* <DEDUP_REMOVED lines=11> */
.L_x_6581:
        /* <DEDUP_REMOVED lines=17> */
.L_x_6583:
[----:B------:R-:W-:-:S13]  /*1290*/  ISETP.NE.AND P0, PT, R9, 0x1, PT ;  /* 0x000000010900780c */ /* 0x000fda0003f05270 */
[----:B------:R-:W0:Y:S02]  /*12a0*/  @P0 LDC.64 R4, c[0x0][0x9e8] ;  /* 0x00027a00ff040b82 */ /* 0x000e240000000a00 */
[----:B0-----:R-:W-:-:S05]  /*12b0*/  @P0 IMAD.HI.U32 R4, R2, R4, RZ ;  /* 0x0000000402040227 */ /* 0x001fca00078e00ff */
[----:B------:R-:W-:-:S07]  /*12c0*/  @P0 SHF.R.U32.HI R2, RZ, R5, R4 ;  /* 0x00000005ff020219 */ /* 0x000fce0000011604 */
.L_x_6584:
[----:B------:R-:W-:-:S05]  /*12d0*/  IMAD R3, R2, R9, R9 ;  /* 0x0000000902037224 */ /* 0x000fca00078e0209 */
[----:B------:R-:W-:-:S07]  /*12e0*/  VIMNMX R0, R0, R3, PT ;  /* 0x0000000300007248 */ /* 0x000fce0003fe0100 */
.L_x_6582:
        /* <DEDUP_REMOVED lines=24> */
.L_x_6586:
[----:B------:R-:W-:-:S13]  /*1470*/  ISETP.NE.AND P0, PT, R9, 0x1, PT ;  /* 0x000000010900780c */ /* 0x000fda0003f05270 */
[----:B------:R-:W0:Y:S02]  /*1480*/  @P0 LDC.64 R2, c[0x0][0x9e8] ;  /* 0x00027a00ff020b82 */ /* 0x000e240000000a00 */
[----:B0-----:R-:W-:-:S05]  /*1490*/  @P0 IMAD.HI.U32 R0, R4, R2, RZ ;  /* 0x0000000204000227 */ /* 0x001fca00078e00ff */
[----:B------:R-:W-:-:S07]  /*14a0*/  @P0 SHF.R.U32.HI R4, RZ, R3, R0 ;  /* 0x00000003ff040219 */ /* 0x000fce0000011600 */
.L_x_6587:
[----:B------:R-:W-:-:S05]  /*14b0*/  IMAD R4, R4, R9, RZ ;  /* 0x0000000904047224 */ /* 0x000fca00078e02ff */
[----:B------:R-:W-:-:S13]  /*14c0*/  R2UR UR5, R4 ;  /* 0x00000000040572ca */ /* 0x000fda00000e0000 */
[----:B------:R-:W-:-:S04]  /*14d0*/  UISETP.LT.AND UP0, UPT, UR4, UR5, UPT ;  /* 0x000000050400728c */ /* 0x000fc8000bf01270 */
[----:B------:R-:W-:-:S12]  /*14e0*/  USEL UR4, UR4, UR5, !UP0 ;  /* 0x0000000504047287 */ /* 0x000fd8000c000000 */
.L_x_6585:
        /* <DEDUP_REMOVED lines=74> */
.L_x_6589:
[----:B------:R-:W-:Y:S01]  /*1990*/  ULEA.HI UR4, UR44, UR44, URZ, 0x1 ;  /* 0x0000002c2c047291 */ /* 0x000fe2000f8f083f */
[----:B------:R-:W-:-:S03]  /*19a0*/  IMAD.U32 R2, RZ, RZ, UR45 ;  /* 0x0000002dff027e24 */ /* 0x000fc6000f8e00ff */
[----:B------:R-:W-:Y:S02]  /*19b0*/  ULOP3.LUT UR4, UR4, 0xfffffffe, URZ, 0xc0, !UPT ;  /* 0xfffffffe04047892 */ /* 0x000fe4000f8ec03f */
[----:B------:R-:W-:Y:S02]  /*19c0*/  ISETP.NE.AND P0, PT, R2, 0x3, PT ;  /* 0x000000030200780c */ /* 0x000fe40003f05270 */
[----:B------:R-:W-:-:S06]  /*19d0*/  UIADD3 UR4, UR44, -UR4, URZ ;  /* 0x800000042c047290 */ /* 0x000fcc000fffe03f */
[----:B------:R-:W-:-:S05]  /*19e0*/  IMAD.U32 R0, RZ, RZ, UR4 ;  /* 0x00000004ff007e24 */ /* 0x000fca000f8e00ff */
[----:B------:R-:W-:-:S04]  /*19f0*/  SHF.L.U32 R0, R0, 0x1f, RZ ;  /* 0x0000001f00007819 */ /* 0x000fc800000006ff */
[----:B------:R-:W0:Y:S02]  /*1a00*/  SYNCS.PHASECHK.TRANS64.TRYWAIT P1, [UR41+0x28800], R0 ;  /* 0x02880000ff0075a7 */ /* 0x000e240008020169 */
[----:B0-----:R-:W-:Y:S05]  /*1a10*/  @!P1 BRA `(.L_x_6590) ;  /* 0x0000012c00e89947 */ /* 0x001fea0003800000 */
.L_x_6773:
[----:B------:R-:W-:Y:S05]  /*1a20*/  @!P0 BRA `(.L_x_6591) ;  /* 0x0000000000048947 */ /* 0x000fea0003800000 */
[----:B------:R-:W-:Y:S01]  /*1a30*/  BPT.TRAP 0x1 ;  /* 0x000000040000795c */ /* 0x000fe20000300000 */
.L_x_6591:
[----:B------:R-:W-:Y:S02]  /*1a40*/  IMAD.U32 R5, RZ, RZ, UR42 ;  /* 0x0000002aff057e24 */ /* 0x000fe4000f8e00ff */
[----:B0-----:R-:W-:-:S03]  /*1a50*/  IMAD.U32 R0, RZ, RZ, UR43 ;  /* 0x0000002bff007e24 */ /* 0x001fc6000f8e00ff */
[----:B------:R-:W-:Y:S02]  /*1a60*/  LEA R5, R5, UR41, 0x3 ;  /* 0x0000002905057c11 */ /* 0x000fe4000f8e18ff */
[----:B------:R-:W-:-:S04]  /*1a70*/  SHF.L.U32 R0, R0, 0x1f, RZ ;  /* 0x0000001f00007819 */ /* 0x000fc800000006ff */
[----:B------:R0:W1:Y:S01]  /*1a80*/  SYNCS.PHASECHK.TRANS64.TRYWAIT P2, [R5+URZ+0x28830], R0 ;  /* 0x02883000050075a7 */ /* 0x000062000804017f */
[----:B------:R-:W-:Y:S05]  /*1a90*/  @!P0 BRA `(.L_x_6592) ;  /* 0x0000000000048947 */ /* 0x000fea0003800000 */
[----:B------:R-:W-:Y:S01]  /*1aa0*/  BPT.TRAP 0x1 ;  /* 0x000000040000795c */ /* 0x000fe20000300000 */
.L_x_6592:
[----:B------:R-:W2:Y:S02]  /*1ab0*/  S2R R2, SR_TID.X ;  /* 0x0000000000027919 */ /* 0x000ea40000002100 */
[----:B--2---:R-:W-:Y:S01]  /*1ac0*/  LOP3.LUT P1, RZ, R2, 0x7f, RZ, 0xc0, !PT ;  /* 0x0000007f02ff7812 */ /* 0x004fe2000782c0ff */
[----:B-1----:R-:W-:-:S12]  /*1ad0*/  @P2 BRA `(.L_x_6593) ;  /* 0x0000000000082947 */ /* 0x002fd80003800000 */
[----:B------:R-:W1:Y:S02]  /*1ae0*/  SYNCS.PHASECHK.TRANS64.TRYWAIT P2, [R5+URZ+0x28830], R0 ;  /* 0x02883000050075a7 */ /* 0x000e64000804017f */
[----:B-1----:R-:W-:Y:S05]  /*1af0*/  @!P2 BRA `(.L_x_6594) ;  /* 0x0000012c00c8a947 */ /* 0x002fea0003800000 */
.L_x_6593:
[----:B------:R-:W-:Y:S05]  /*1b00*/  WARPSYNC.ALL ;  /* 0x0000000000007948 */ /* 0x000fea0003800000 */
[----:B------:R-:W-:Y:S01]  /*1b10*/  UIADD3 UR4, UR41, 0x18400, URZ ;  /* 0x0001840029047890 */ /* 0x000fe2000fffe03f */
[----:B------:R-:W-:Y:S01]  /*1b20*/  WARPGROUP.ARRIVE ;  /* 0x00000000000079c5 */ /* 0x000fe20000000000 */
[----:B------:R-:W-:Y:S01]  /*1b30*/  ULOP3.LUT UR32, UR47, 0x10000, URZ, 0xfc, !UPT ;  /* 0x000100002f207892 */ /* 0x000fe2000f8efc3f */
[----:B------:R-:W-:Y:S01]  /*1b40*/  IMAD.MOV.U32 R3, RZ, RZ, -0x80 ;  /* 0xffffff80ff037424 */ /* 0x000fe200078e00ff */
[----:B------:R-:W-:Y:S01]  /*1b50*/  USHF.R.U32.HI UR4, URZ, 0x4, UR4 ;  /* 0x000000043f047899 */ /* 0x000fe20008011604 */
[----:B01----:R-:W-:Y:S01]  /*1b60*/  @!P1 VIADD R0, R5, 0x28840 ;  /* 0x0002884005009836 */ /* 0x003fe20000000000 */
[----:B------:R-:W-:Y:S01]  /*1b70*/  UMOV UR33, 0x40000040 ;  /* 0x4000004000217882 */ /* 0x000fe20000000000 */
[----:B------:R-:W-:Y:S01]  /*1b80*/  UMOV UR35, 0x40000040 ;  /* 0x4000004000237882 */ /* 0x000fe20000000000 */
[----:B------:R-:W-:Y:S01]  /*1b90*/  ULOP3.LUT UR4, UR4, 0x3fff, URZ, 0xc0, !UPT ;  /* 0x00003fff04047892 */ /* 0x000fe2000f8ec03f */
[----:B------:R-:W-:Y:S01]  /*1ba0*/  IMAD R14, R88, R3, 0x80 ;  /* 0x00000080580e7424 */ /* 0x000fe200078e0203 */
[----:B------:R-:W-:Y:S01]  /*1bb0*/  UMOV UR5, 0x40000040 ;  /* 0x4000004000057882 */ /* 0x000fe20000000000 */
[----:B------:R-:W-:Y:S01]  /*1bc0*/  UMOV UR7, 0x40000040 ;  /* 0x4000004000077882 */ /* 0x000fe20000000000 */
[----:B------:R-:W-:Y:S01]  /*1bd0*/  ULOP3.LUT UR46, UR4, 0x10000, URZ, 0xfc, !UPT ;  /* 0x00010000042e7892 */ /* 0x000fe2000f8efc3f */
[----:B------:R-:W-:Y:S01]  /*1be0*/  IMAD.IADD R3, R17, 0x1, R14 ;  /* 0x0000000111037824 */ /* 0x000fe200078e020e */
[----:B------:R-:W-:Y:S01]  /*1bf0*/  UIADD3 UR4, UR32, 0x2, URZ ;  /* 0x0000000220047890 */ /* 0x000fe2000fffe03f */
[----:B------:R-:W-:Y:S01]  /*1c00*/  @!P1 PRMT R0, RZ, 0x654, R0 ;  /* 0x00000654ff009816 */ /* 0x000fe20000000000 */
[----:B------:R-:W-:Y:S01]  /*1c10*/  ULEA UR34, UR42, UR46, 0xb ;  /* 0x0000002e2a227291 */ /* 0x000fe2000f8e583f */
[----:B------:R-:W-:Y:S01]  /*1c20*/  IMAD R2, R185, 0x80, R190 ;  /* 0x00000080b9027824 */ /* 0x000fe200078e02be */
[----:B------:R-:W-:Y:S01]  /*1c30*/  UIADD3 UR8, UR32, 0x4, URZ ;  /* 0x0000000420087890 */ /* 0x000fe2000fffe03f */
[--C-:B------:R-:W-:Y:S01]  /*1c40*/  IADD3 R5, -R18, 0x1, R3.reuse ;  /* 0x0000000112057810 */ /* 0x100fe20007ffe103 */
[----:B------:R-:W-:Y:S01]  /*1c50*/  UIADD3 UR6, UR34, 0x2, URZ ;  /* 0x0000000222067890 */ /* 0x000fe2000fffe03f */
[----:B------:R-:W-:Y:S01]  /*1c60*/  IMAD R9, R16, -0x2, R3 ;  /* 0xfffffffe10097824 */ /* 0x000fe200078e0203 */
[----:B------:R-:W-:Y:S01]  /*1c70*/  UIADD3 UR10, UR34, 0x4, URZ ;  /* 0x00000004220a7890 */ /* 0x000fe2000fffe03f */
[----:B------:R-:W-:Y:S01]  /*1c80*/  LEA R7, R88, 0xffffff80, 0x7 ;  /* 0xffffff8058077811 */ /* 0x000fe200078e38ff */
[----:B------:R-:W-:Y:S01]  /*1c90*/  UMOV UR9, 0x40000040 ;  /* 0x4000004000097882 */ /* 0x000fe20000000000 */
[----:B------:R-:W-:Y:S01]  /*1ca0*/  HGMMA.64x128x16.F32.BF16 R24, gdesc[UR32], RZ, !UPT, gsb0 ;  /* 0x01e00000201879f0 */ /* 0x000fe2000c0018ff */
        /* <DEDUP_REMOVED lines=22> */
[----:B------:R-:W-:Y:S01]  /*1e10*/  ULDC UR50, c[0x0][0x9dc] ;  /* 0x0002770000327ab9 */ /* 0x000fe20000000800 */
[----:B------:R-:W-:Y:S02]  /*1e20*/  WARPGROUP.DEPBAR.LE gsb0, 0x0 ;  /* 0x00008000000079c5 */ /* 0x000fe40000010000 */
[----:B------:R-:W-:-:S06]  /*1e30*/  WARPGROUP.ARRIVE ;  /* 0x00000000000079c5 */ /* 0x000fcc0000000000 */
[----:B------:R-:W-:Y:S01]  /*1e40*/  HGMMA.64x128x16.F32.BF16 R24, gdesc[UR4], R24, gsb0 ;  /* 0x01e00000041879f0 */ /* 0x000fe20008001818 */
[----:B------:R-:W-:Y:S02]  /*1e50*/  ULDC.64 UR6, c[0x0][0x9e0] ;  /* 0x0002780000067ab9 */ /* 0x000fe40000000a00 */
[----:B------:R-:W-:Y:S01]  /*1e60*/  UISETP.GE.AND UP0, UPT, UR7, 0x1, UPT ;  /* 0x000000010700788c */ /* 0x000fe2000bf06270 */
[----:B------:R-:W-:-:S05]  /*1e70*/  VIADD R20, R5, UR6 ;  /* 0x0000000605147c36 */ /* 0x000fca0008000000 */
[----:B------:R-:W-:Y:S01]  /*1e80*/  PLOP3.LUT P2, PT, PT, PT, UP0, 0x40, 0x0 ;  /* 0x000000000000781c */ /* 0x000fe20003f4e808 */
[----:B------:R-:W-:Y:S02]  /*1e90*/  WARPGROUP.DEPBAR.LE gsb0, 0x0 ;  /* 0x00008000000079c5 */ /* 0x000fe40000010000 */
        /* <DEDUP_REMOVED lines=36> */
.L_x_6597:
[----:B------:R-:W-:-:S06]  /*20e0*/  UISETP.NE.AND UP1, UPT, UR7, 0x1, UPT ;  /* 0x000000010700788c */ /* 0x000fcc000bf25270 */
[----:B------:R-:W-:-:S05]  /*20f0*/  PLOP3.LUT P2, PT, PT, PT, UP1, 0x80, 0x0 ;  /* 0x000000000000781c */ /* 0x000fca0003f4f018 */
[----:B------:R-:W-:-:S08]  /*2100*/  @UP1 ULDC.64 UR10, c[0x0][0x9e8] ;  /* 0x00027a00000a1ab9 */ /* 0x000fd00000000a00 */
[----:B------:R-:W-:-:S05]  /*2110*/  @P2 IMAD.HI.U32 R5, R4, UR10, RZ ;  /* 0x0000000a04052c27 */ /* 0x000fca000f8e00ff */
[----:B------:R-:W-:-:S07]  /*2120*/  @P2 SHF.R.U32.HI R4, RZ, UR11, R5 ;  /* 0x0000000bff042c19 */ /* 0x000fce0008011605 */
.L_x_6598:
[----:B------:R-:W-:Y:S05]  /*2130*/  BSYNC B0 ;  /* 0x0000000000007941 */ /* 0x000fea0003800000 */
.L_x_6596:
[----:B------:R-:W-:-:S04]  /*2140*/  IMAD R5, R4, UR7, -R7 ;  /* 0x0000000704057c24 */ /* 0x000fc8000f8e0a07 */
[----:B------:R-:W-:-:S05]  /*2150*/  IMAD R5, R16, -0x2, R5 ;  /* 0xfffffffe10057824 */ /* 0x000fca00078e0205 */
[----:B------:R-:W-:Y:S02]  /*2160*/  VIMNMX R3, R3, R5, !PT ;  /* 0x0000000503037248 */ /* 0x000fe40007fe0100 */
[----:B------:R-:W-:-:S07]  /*2170*/  VIADDMNMX R0, R5, UR7, R0, PT ;  /* 0x0000000705007c46 */ /* 0x000fce000b800100 */
.L_x_6595:
        /* <DEDUP_REMOVED lines=8> */
[----:B------:R-:W-:Y:S02]  /*2200*/  P2R R15, PR, RZ, 0x20 ;  /* 0x00000020ff0f7803 */ /* 0x000fe40000000000 */
[----:B------:R-:W-:Y:S02]  /*2210*/  ISETP.LT.OR P3, PT, R0, 0xa, P3 ;  /* 0x0000000a0000780c */ /* 0x000fe40001f61670 */
[----:B------:R-:W-:Y:S02]  /*2220*/  ISETP.GT.AND P4, PT, R3, 0x8, !P4 ;  /* 0x000000080300780c */ /* 0x000fe40006784270 */
[----:B------:R-:W-:-:S02]  /*2230*/  ISETP.GE.AND P5, PT, R14, 0x11, PT ;  /* 0x000000110e00780c */ /* 0x000fc40003fa6270 */
[----:B------:R-:W-:Y:S01]  /*2240*/  FSEL R120, R29, -INF , !P3 ;  /* 0xff8000001d787808 */ /* 0x000fe20005800000 */
[----:B------:R-:W-:Y:S01]  /*2250*/  VIADD R29, R2, 0x8 ;  /* 0x00000008021d7836 */ /* 0x000fe20000000000 */
        /* <DEDUP_REMOVED lines=11> */
[C---:B------:R-:W-:Y:S02]  /*2310*/  ISETP.GT.AND P3, PT, R3.reuse, 0x18, !P4 ;  /* 0x000000180300780c */ /* 0x040fe40006764270 */
        /* <DEDUP_REMOVED lines=109> */
[----:B------:R-:W-:Y:S02]  /*29f0*/  ISETP.GE.AND P3, PT, R14, 0x71, PT ;  /* 0x000000710e00780c */ /* 0x000fe40003f66270 */
[----:B------:R-:W-:Y:S02]  /*2a00*/  VIADDMNMX R29, R29, R20, R9, PT ;  /* 0x000000141d1d7246 */ /* 0x000fe40003800109 */
[----:B------:R-:W-:Y:S02]  /*2a10*/  ISETP.GT.AND P4, PT, R3, 0x70, !P3 ;  /* 0x000000700300780c */ /* 0x000fe40005f84270 */
[----:B------:R-:W-:-:S02]  /*2a20*/  IADD3 R25, R11, 0x8, R2 ;  /* 0x000000080b197810 */ /* 0x000fc40007ffe002 */
        /* <DEDUP_REMOVED lines=18> */
[----:B------:R-:W-:-:S04]  /*2b50*/  ISETP.LT.OR P6, PT, R0, 0x7a, P6 ;  /* 0x0000007a0000780c */ /* 0x000fc800037c1670 */
[----:B------:R-:W-:Y:S02]  /*2b60*/  FSEL R14, R85, -INF , !P6 ;  /* 0xff800000550e7808 */ /* 0x000fe40007000000 */
[----:B------:R-:W-:-:S13]  /*2b70*/  PLOP3.LUT P6, PT, PT, PT, UP0, 0x40, 0x0 ;  /* 0x000000000000781c */ /* 0x000fda0003fce808 */
        /* <DEDUP_REMOVED lines=15> */
.L_x_6601:
[----:B------:R-:W-:-:S06]  /*2c70*/  UISETP.NE.AND UP1, UPT, UR7, 0x1, UPT ;  /* 0x000000010700788c */ /* 0x000fcc000bf25270 */
[----:B------:R-:W-:-:S05]  /*2c80*/  PLOP3.LUT P6, PT, PT, PT, UP1, 0x80, 0x0 ;  /* 0x000000000000781c */ /* 0x000fca0003fcf018 */
[----:B------:R-:W-:-:S08]  /*2c90*/  @UP1 ULDC.64 UR10, c[0x0][0x9e8] ;  /* 0x00027a00000a1ab9 */ /* 0x000fd00000000a00 */
[----:B------:R-:W-:Y:S01]  /*2ca0*/  @P6 IMAD.HI.U32 R0, R3, UR10, RZ ;  /* 0x0000000a03006c27 */ /* 0x000fe2000f8e00ff */
[----:B------:R-:W-:-:S13]  /*2cb0*/  PLOP3.LUT P6, PT, PT, PT, UP1, 0x80, 0x0 ;  /* 0x000000000000781c */ /* 0x000fda0003fcf018 */
[----:B------:R-:W-:-:S07]  /*2cc0*/  @P6 SHF.R.U32.HI R3, RZ, UR11, R0 ;  /* 0x0000000bff036c19 */ /* 0x000fce0008011600 */
.L_x_6602:
[----:B------:R-:W-:Y:S05]  /*2cd0*/  BSYNC B0 ;  /* 0x0000000000007941 */ /* 0x000fea0003800000 */
.L_x_6600:
[----:B------:R-:W-:-:S04]  /*2ce0*/  IMAD R3, R3, UR7, -R7 ;  /* 0x0000000703037c24 */ /* 0x000fc8000f8e0a07 */
[----:B------:R-:W-:-:S05]  /*2cf0*/  IMAD R0, R16, -0x2, R3 ;  /* 0xfffffffe10007824 */ /* 0x000fca00078e0203 */
[----:B------:R-:W-:Y:S02]  /*2d00*/  VIMNMX R25, R25, R0, !PT ;  /* 0x0000000019197248 */ /* 0x000fe40007fe0100 */
[----:B------:R-:W-:-:S07]  /*2d10*/  VIADDMNMX R29, R0, UR7, R29, PT ;  /* 0x00000007001d7c46 */ /* 0x000fce000b80011d */
.L_x_6599:
[----:B------:R-:W-:Y:S01]  /*2d20*/  ISETP.GT.AND P2, PT, R25, 0x1, !P2 ;  /* 0x000000011900780c */ /* 0x000fe20005744270 */
[----:B------:R-:W-:Y:S01]  /*2d30*/  ULDC UR10, c[0x0][0x988] ;  /* 0x00026200000a7ab9 */ /* 0x000fe20000000800 */
[----:B------:R-:W-:Y:S02]  /*2d40*/  ISETP.NE.AND P6, PT, R21, RZ, PT ;  /* 0x000000ff1500720c */ /* 0x000fe40003fc5270 */
        /* <DEDUP_REMOVED lines=76> */
[----:B------:R-:W-:Y:S01]  /*3210*/  ISETP.GT.AND P3, PT, R25, 0x70, !P3 ;  /* 0x000000701900780c */ /* 0x000fe20005f64270 */
[----:B------:R-:W0:Y:S01]  /*3220*/  SHFL.BFLY PT, R0, R3, 0x2, 0x1f ;  /* 0x0c401f0003007f89 */ /* 0x000e2200000e0000 */
[----:B------:R-:W-:Y:S02]  /*3230*/  FSEL R50, R50, -INF , !P2 ;  /* 0xff80000032327808 */ /* 0x000fe40005000000 */
[----:B------:R-:W-:Y:S02]  /*3240*/  ISETP.NE.AND P2, PT, R45, RZ, PT ;  /* 0x000000ff2d00720c */ /* 0x000fe40003f45270 */
[C---:B------:R-:W-:Y:S02]  /*3250*/  ISETP.GT.AND P4, PT, R25.reuse, 0x71, !P4 ;  /* 0x000000711900780c */ /* 0x040fe40006784270 */
[----:B------:R-:W-:Y:S02]  /*3260*/  ISETP.GT.AND P2, PT, R25, 0x31, !P2 ;  /* 0x000000311900780c */ /* 0x000fe40005744270 */
[----:B------:R-:W-:-:S02]  /*3270*/  ISETP.LT.OR P3, PT, R29, 0x71, P3 ;  /* 0x000000711d00780c */ /* 0x000fc40001f61670 */
[----:B------:R-:W-:Y:S02]  /*3280*/  ISETP.LT.OR P2, PT, R29, 0x32, P2 ;  /* 0x000000321d00780c */ /* 0x000fe40001741670 */
[----:B------:R-:W-:Y:S02]  /*3290*/  ISETP.GT.AND P5, PT, R25, 0x78, !P5 ;  /* 0x000000781900780c */ /* 0x000fe40006fa4270 */
[----:B------:R-:W-:Y:S02]  /*32a0*/  FSEL R44, R51, -INF , !P2 ;  /* 0xff800000332c7808 */ /* 0x000fe40005000000 */
[----:B------:R-:W-:Y:S02]  /*32b0*/  ISETP.NE.AND P2, PT, R48, RZ, PT ;  /* 0x000000ff3000720c */ /* 0x000fe40003f45270 */
[----:B------:R-:W-:Y:S02]  /*32c0*/  ISETP.LT.OR P4, PT, R29, 0x72, P4 ;  /* 0x000000721d00780c */ /* 0x000fe40002781670 */
[----:B------:R-:W-:-:S02]  /*32d0*/  ISETP.GT.AND P2, PT, R25, 0x38, !P2 ;  /* 0x000000381900780c */ /* 0x000fc40005744270 */
[----:B------:R-:W-:Y:S02]  /*32e0*/  FSEL R82, R82, -INF , !P3 ;  /* 0xff80000052527808 */ /* 0x000fe40005800000 */
[----:B------:R-:W-:Y:S02]  /*32f0*/  ISETP.LT.OR P2, PT, R29, 0x39, P2 ;  /* 0x000000391d00780c */ /* 0x000fe40001741670 */
[----:B0-----:R-:W-:Y:S02]  /*3300*/  FMNMX.FTZ R7, R3, R0, !PT ;  /* 0x0000000003077209 */ /* 0x001fe40007810000 */
[----:B------:R-:W-:Y:S02]  /*3310*/  FSEL R54, R54, -INF , !P2 ;  /* 0xff80000036367808 */ /* 0x000fe40005000000 */
[----:B------:R-:W-:Y:S01]  /*3320*/  ISETP.GT.AND P2, PT, R25, 0x39, !P6 ;  /* 0x000000391900780c */ /* 0x000fe20007744270 */
[----:B------:R-:W0:Y:S01]  /*3330*/  SHFL.BFLY PT, R0, R7, 0x1, 0x1f ;  /* 0x0c201f0007007f89 */ /* 0x000e2200000e0000 */
[----:B------:R-:W-:-:S02]  /*3340*/  ISETP.NE.AND P6, PT, R73, RZ, PT ;  /* 0x000000ff4900720c */ /* 0x000fc40003fc5270 */
[C---:B------:R-:W-:Y:S02]  /*3350*/  ISETP.LT.OR P2, PT, R29.reuse, 0x3a, P2 ;  /* 0x0000003a1d00780c */ /* 0x040fe40001741670 */
[----:B------:R-:W-:Y:S02]  /*3360*/  ISETP.LT.OR P5, PT, R29, 0x79, P5 ;  /* 0x000000791d00780c */ /* 0x000fe40002fa1670 */
[----:B------:R-:W-:Y:S02]  /*3370*/  FSEL R48, R55, -INF , !P2 ;  /* 0xff80000037307808 */ /* 0x000fe40005000000 */
[----:B------:R-:W-:Y:S02]  /*3380*/  ISETP.NE.AND P2, PT, R52, RZ, PT ;  /* 0x000000ff3400720c */ /* 0x000fe40003f45270 */
[----:B------:R-:W-:Y:S02]  /*3390*/  FSEL R86, R86, -INF , !P5 ;  /* 0xff80000056567808 */ /* 0x000fe40006800000 */
[----:B------:R-:W-:-:S04]  /*33a0*/  ISETP.GT.AND P2, PT, R25, 0x40, !P2 ;  /* 0x000000401900780c */ /* 0x000fc80005744270 */
[----:B------:R-:W-:-:S04]  /*33b0*/  ISETP.LT.OR P2, PT, R29, 0x41, P2 ;  /* 0x000000411d00780c */ /* 0x000fc80001741670 */
[----:B------:R-:W-:Y:S02]  /*33c0*/  FSEL R58, R58, -INF , !P2 ;  /* 0xff8000003a3a7808 */ /* 0x000fe40005000000 */
[----:B------:R-:W-:Y:S02]  /*33d0*/  ISETP.NE.AND P2, PT, R53, RZ, PT ;  /* 0x000000ff3500720c */ /* 0x000fe40003f45270 */
[----:B0-----:R-:W-:Y:S02]  /*33e0*/  FMNMX.FTZ R0, R7, R0, !PT ;  /* 0x0000000007007209 */ /* 0x001fe40007810000 */
        /* <DEDUP_REMOVED lines=36> */
[----:B------:R-:W-:Y:S01]  /*3630*/  ISETP.NE.AND P6, PT, R5, RZ, PT ;  /* 0x000000ff0500720c */ /* 0x000fe20003fc5270 */
[----:B------:R-:W-:Y:S01]  /*3640*/  IMAD.U32 R5, RZ, RZ, UR10 ;  /* 0x0000000aff057e24 */ /* 0x000fe2000f8e00ff */
[----:B------:R-:W-:-:S03]  /*3650*/  ISETP.LT.OR P2, PT, R29, 0x69, P2 ;  /* 0x000000691d00780c */ /* 0x000fc60001741670 */
[----:B------:R-:W-:Y:S01]  /*3660*/  FMUL.FTZ R9, R0, R5 ;  /* 0x0000000500097220 */ /* 0x000fe20000410000 */
        /* <DEDUP_REMOVED lines=8> */
[-CC-:B------:R-:W-:Y:S01]  /*36f0*/  FFMA.FTZ R33, R102, R5.reuse, -R31.reuse ;  /* 0x0000000566217223 */ /* 0x180fe2000001081f */
[-CC-:B------:R-:W-:Y:S01]  /*3700*/  FFMA.FTZ R164, R100, R5.reuse, -R31.reuse ;  /* 0x0000000564a47223 */ /* 0x180fe2000001081f */
[----:B------:R-:W-:Y:S01]  /*3710*/  FSEL R26, R26, -INF , !P2 ;  /* 0xff8000001a1a7808 */ /* 0x000fe20005000000 */
[-CC-:B------:R-:W-:Y:S01]  /*3720*/  FFMA.FTZ R180, R180, R5.reuse, -R31.reuse ;  /* 0x00000005b4b47223 */ /* 0x180fe2000001081f */
[----:B------:R-:W-:Y:S01]  /*3730*/  ISETP.NE.AND P2, PT, R91, RZ, PT ;  /* 0x000000ff5b00720c */ /* 0x000fe20003f45270 */
[-CC-:B------:R-:W-:Y:S01]  /*3740*/  FFMA.FTZ R3, R118, R5.reuse, -R31.reuse ;  /* 0x0000000576037223 */ /* 0x180fe2000001081f */
[----:B------:R-:W-:Y:S01]  /*3750*/  FMNMX.FTZ R9, R26, R20, !PT ;  /* 0x000000141a097209 */ /* 0x000fe20007810000 */
[--C-:B------:R-:W-:Y:S01]  /*3760*/  FFMA.FTZ R182, R182, R5, -R31.reuse ;  /* 0x00000005b6b67223 */ /* 0x100fe2000001081f */
[----:B------:R-:W-:Y:S01]  /*3770*/  ISETP.GT.AND P2, PT, R25, 0x69, !P2 ;  /* 0x000000691900780c */ /* 0x000fe20005744270 */
[----:B------:R-:W-:Y:S01]  /*3780*/  MUFU.EX2 R180, R180 ;  /* 0x000000b400b47308 */ /* 0x000fe20000000800 */
[----:B------:R-:W-:Y:S01]  /*3790*/  FMNMX.FTZ R9, R30, R9, !PT ;  /* 0x000000091e097209 */ /* 0x000fe20007810000 */
[-CC-:B------:R-:W-:Y:S01]  /*37a0*/  FFMA.FTZ R7, R120, R5.reuse, -R31.reuse ;  /* 0x0000000578077223 */ /* 0x180fe2000001081f */
[----:B------:R-:W-:Y:S01]  /*37b0*/  ISETP.LT.OR P2, PT, R29, 0x6a, P2 ;  /* 0x0000006a1d00780c */ /* 0x000fe20001741670 */
[--C-:B------:R-:W-:Y:S01]  /*37c0*/  FFMA.FTZ R176, R176, R5, -R31.reuse ;  /* 0x00000005b0b07223 */ /* 0x100fe2000001081f */
[----:B------:R-:W-:Y:S01]  /*37d0*/  FMNMX.FTZ R9, R24, R9, !PT ;  /* 0x0000000918097209 */ /* 0x000fe20007810000 */
[--C-:B------:R-:W-:Y:S01]  /*37e0*/  FFMA.FTZ R39, R8, R5, -R31.reuse ;  /* 0x0000000508277223 */ /* 0x100fe2000001081f */
[----:B------:R-:W-:Y:S01]  /*37f0*/  FSEL R102, R79, -INF , !P2 ;  /* 0xff8000004f667808 */ /* 0x000fe20005000000 */
[----:B------:R-:W0:Y:S01]  /*3800*/  MUFU.EX2 R3, R3 ;  /* 0x0000000300037308 */ /* 0x000e220000000800 */
[----:B------:R-:W-:Y:S01]  /*3810*/  FMNMX.FTZ R11, R34, R9, !PT ;  /* 0x00000009220b7209 */ /* 0x000fe20007810000 */
[-CC-:B------:R-:W-:Y:S01]  /*3820*/  FFMA.FTZ R4, R4, R5.reuse, -R31.reuse ;  /* 0x0000000504047223 */ /* 0x180fe2000001081f */
[----:B------:R-:W-:Y:S01]  /*3830*/  ISETP.GT.AND P6, PT, R25, 0x79, !P6 ;  /* 0x000000791900780c */ /* 0x000fe200077c4270 */
[--C-:B------:R-:W-:Y:S01]  /*3840*/  FFMA.FTZ R178, R178, R5, -R31.reuse ;  /* 0x00000005b2b27223 */ /* 0x100fe2000001081f */
[----:B------:R-:W-:Y:S01]  /*3850*/  FMNMX.FTZ R11, R28, R11, !PT ;  /* 0x0000000b1c0b7209 */ /* 0x000fe20007810000 */
[--C-:B------:R-:W-:Y:S01]  /*3860*/  FFMA.FTZ R172, R116, R5, -R31.reuse ;  /* 0x0000000574ac7223 */ /* 0x100fe2000001081f */
[----:B------:R-:W-:Y:S01]  /*3870*/  FSEL R100, R83, -INF , !P4 ;  /* 0xff80000053647808 */ /* 0x000fe20006000000 */
[----:B------:R-:W-:Y:S01]  /*3880*/  MUFU.EX2 R9, R15 ;  /* 0x0000000f00097308 */ /* 0x000fe20000000800 */
[----:B------:R-:W-:Y:S01]  /*3890*/  FMNMX.FTZ R11, R38, R11, !PT ;  /* 0x0000000b260b7209 */ /* 0x000fe20007810000 */
[-CC-:B------:R-:W-:Y:S01]  /*38a0*/  FFMA.FTZ R114, R114, R5.reuse, -R31.reuse ;  /* 0x0000000572727223 */ /* 0x180fe2000001081f */
[----:B------:R-:W-:Y:S01]  /*38b0*/  ISETP.LT.OR P6, PT, R29, 0x7a, P6 ;  /* 0x0000007a1d00780c */ /* 0x000fe200037c1670 */
        /* <DEDUP_REMOVED lines=14> */
[-CC-:B-1----:R-:W-:Y:S01]  /*39a0*/  FFMA.FTZ R33, R98, R5.reuse, -R31.reuse ;  /* 0x0000000562217223 */ /* 0x182fe2000001081f */
[----:B------:R-:W-:Y:S01]  /*39b0*/  FSEL R98, R87, -INF , !P6 ;  /* 0xff80000057627808 */ /* 0x000fe20007000000 */
        /* <DEDUP_REMOVED lines=14> */
[----:B------:R-:W-:Y:S01]  /*3aa0*/  FFMA.FTZ R14, R14, R5, -R31 ;  /* 0x000000050e0e7223 */ /* 0x000fe2000001081f */
[----:B0-----:R-:W-:Y:S01]  /*3ab0*/  FADD.FTZ R45, R180, R3 ;  /* 0x00000003b42d7221 */ /* 0x001fe20000010000 */
[----:B------:R-:W-:-:S02]  /*3ac0*/  F2FP.BF16.F32.PACK_AB R180, R3, R180 ;  /* 0x000000b403b4723e */ /* 0x000fc400000010ff */
[----:B------:R-:W-:Y:S02]  /*3ad0*/  FMNMX.FTZ R15, R48, R15, !PT ;  /* 0x0000000f300f7209 */ /* 0x000fe40007810000 */
[----:B------:R-:W0:Y:S02]  /*3ae0*/  MUFU.EX2 R176, R176 ;  /* 0x000000b000b07308 */ /* 0x000e240000000800 */
[----:B--2---:R-:W-:-:S04]  /*3af0*/  FMNMX.FTZ R21, R58, R15, !PT ;  /* 0x0000000f3a157209 */ /* 0x004fc80007810000 */
[----:B------:R-:W-:Y:S02]  /*3b00*/  FMNMX.FTZ R21, R52, R21, !PT ;  /* 0x0000001534157209 */ /* 0x000fe40007810000 */
[----:B------:R2:W-:Y:S02]  /*3b10*/  MUFU.EX2 R35, R4 ;  /* 0x0000000400237308 */ /* 0x0005e40000000800 */
[----:B------:R-:W-:-:S04]  /*3b20*/  FMNMX.FTZ R21, R62, R21, !PT ;  /* 0x000000153e157209 */ /* 0x000fc80007810000 */
[----:B------:R-:W-:Y:S02]  /*3b30*/  FMNMX.FTZ R21, R56, R21, !PT ;  /* 0x0000001538157209 */ /* 0x000fe40007810000 */
[----:B------:R-:W4:Y:S02]  /*3b40*/  MUFU.EX2 R178, R178 ;  /* 0x000000b200b27308 */ /* 0x000f240000000800 */
[----:B------:R-:W-:-:S04]  /*3b50*/  FMNMX.FTZ R27, R66, R21, !PT ;  /* 0x00000015421b7209 */ /* 0x000fc80007810000 */
[----:B------:R-:W-:Y:S02]  /*3b60*/  FMNMX.FTZ R27, R60, R27, !PT ;  /* 0x0000001b3c1b7209 */ /* 0x000fe40007810000 */
[----:B------:R-:W5:Y:S02]  /*3b70*/  MUFU.EX2 R172, R172 ;  /* 0x000000ac00ac7308 */ /* 0x000f640000000800 */
[----:B------:R-:W-:-:S04]  /*3b80*/  FMNMX.FTZ R27, R70, R27, !PT ;  /* 0x0000001b461b7209 */ /* 0x000fc80007810000 */
[----:B------:R-:W-:Y:S02]  /*3b90*/  FMNMX.FTZ R27, R64, R27, !PT ;  /* 0x0000001b401b7209 */ /* 0x000fe40007810000 */
[----:B------:R-:W5:Y:S02]  /*3ba0*/  MUFU.EX2 R13, R114 ;  /* 0x00000072000d7308 */ /* 0x000f640000000800 */
        /* <DEDUP_REMOVED lines=12> */
[----:B------:R-:W1:Y:S05]  /*3c70*/  SHFL.BFLY PT, R94, R27, 0x2, 0x1f ;  /* 0x0c401f001b5e7f89 */ /* 0x000e6a00000e0000 */
        /* <DEDUP_REMOVED lines=11> */
[----:B--2---:R-:W-:-:S06]  /*3d30*/  FMUL.FTZ R4, R8, R5 ;  /* 0x0000000508047220 */ /* 0x004fcc0000410000 */
[----:B------:R-:W-:Y:S01]  /*3d40*/  MUFU.EX2 R68, R68 ;  /* 0x0000004400447308 */ /* 0x000fe20000000800 */
[----:B------:R-:W-:Y:S01]  /*3d50*/  FSEL R31, R4, RZ, P2 ;  /* 0x000000ff041f7208 */ /* 0x000fe20001000000 */
[----:B------:R-:W-:Y:S01]  /*3d60*/  FADD.FTZ R4, R182, R45 ;  /* 0x0000002db6047221 */ /* 0x000fe20000010000 */
[C---:B---3--:R-:W-:Y:S02]  /*3d70*/  F2FP.BF16.F32.PACK_AB R182, R7.reuse, R182 ;  /* 0x000000b607b6723e */ /* 0x048fe400000010ff */
[----:B------:R-:W-:Y:S01]  /*3d80*/  PLOP3.LUT P2, PT, PT, PT, UP0, 0x40, 0x0 ;  /* 0x000000000000781c */ /* 0x000fe20003f4e808 */
[-CC-:B------:R-:W-:Y:S01]  /*3d90*/  FFMA.FTZ R26, R26, R5.reuse, -R31.reuse ;  /* 0x000000051a1a7223 */ /* 0x180fe2000001081f */
[-CC-:B------:R-:W-:Y:S01]  /*3da0*/  FFMA.FTZ R20, R20, R5.reuse, -R31.reuse ;  /* 0x0000000514147223 */ /* 0x180fe2000001081f */
[----:B------:R-:W-:Y:S01]  /*3db0*/  FADD.FTZ R45, R7, R4 ;  /* 0x00000004072d7221 */ /* 0x000fe20000010000 */
[-CC-:B------:R-:W-:Y:S01]  /*3dc0*/  FFMA.FTZ R30, R30, R5.reuse, -R31.reuse ;  /* 0x000000051e1e7223 */ /* 0x180fe2000001081f */
[-C--:B------:R-:W-:Y:S01]  /*3dd0*/  FFMA.FTZ R24, R24, R5.reuse, -R31 ;  /* 0x0000000518187223 */ /* 0x080fe2000001081f */
        /* <DEDUP_REMOVED lines=9> */
[----:B----4-:R-:W-:Y:S01]  /*3e70*/  FADD.FTZ R4, R178, R45 ;  /* 0x0000002db2047221 */ /* 0x010fe20000010000 */
[-CC-:B------:R-:W-:Y:S01]  /*3e80*/  FFMA.FTZ R36, R36, R5.reuse, -R31.reuse ;  /* 0x0000000524247223 */ /* 0x180fe2000001081f */
[-CC-:B------:R-:W-:Y:S01]  /*3e90*/  FFMA.FTZ R46, R46, R5.reuse, -R31.reuse ;  /* 0x000000052e2e7223 */ /* 0x180fe2000001081f */
[-CC-:B------:R-:W-:Y:S01]  /*3ea0*/  FFMA.FTZ R40, R40, R5.reuse, -R31.reuse ;  /* 0x0000000528287223 */ /* 0x180fe2000001081f */
[----:B------:R-:W-:Y:S01]  /*3eb0*/  FADD.FTZ R45, R11, R4 ;  /* 0x000000040b2d7221 */ /* 0x000fe20000010000 */
[-CC-:B------:R-:W-:Y:S01]  /*3ec0*/  FFMA.FTZ R50, R50, R5.reuse, -R31.reuse ;  /* 0x0000000532327223 */ /* 0x180fe2000001081f */
[-C--:B------:R-:W-:Y:S01]  /*3ed0*/  FFMA.FTZ R44, R44, R5.reuse, -R31 ;  /* 0x000000052c2c7223 */ /* 0x080fe2000001081f */
[----:B------:R-:W1:Y:S01]  /*3ee0*/  MUFU.EX2 R30, R30 ;  /* 0x0000001e001e7308 */ /* 0x000e620000000800 */
[----:B-----5:R-:W-:Y:S01]  /*3ef0*/  FADD.FTZ R4, R172, R45 ;  /* 0x0000002dac047221 */ /* 0x020fe20000010000 */
[-CC-:B------:R-:W-:Y:S01]  /*3f00*/  FFMA.FTZ R54, R54, R5.reuse, -R31.reuse ;  /* 0x0000000536367223 */ /* 0x180fe2000001081f */
[-CC-:B------:R-:W-:Y:S01]  /*3f10*/  FFMA.FTZ R48, R48, R5.reuse, -R31.reuse ;  /* 0x0000000530307223 */ /* 0x180fe2000001081f */
[-CC-:B------:R-:W-:Y:S01]  /*3f20*/  FFMA.FTZ R58, R58, R5.reuse, -R31.reuse ;  /* 0x000000053a3a7223 */ /* 0x180fe2000001081f */
[----:B------:R-:W-:Y:S01]  /*3f30*/  FADD.FTZ R47, R13, R4 ;  /* 0x000000040d2f7221 */ /* 0x000fe20000010000 */
[-CC-:B------:R-:W-:Y:S01]  /*3f40*/  FFMA.FTZ R52, R52, R5.reuse, -R31.reuse ;  /* 0x0000000534347223 */ /* 0x180fe2000001081f */
[-C--:B------:R-:W-:Y:S01]  /*3f50*/  FFMA.FTZ R62, R62, R5.reuse, -R31 ;  /* 0x000000053e3e7223 */ /* 0x080fe2000001081f */
[----:B------:R-:W2:Y:S01]  /*3f60*/  MUFU.EX2 R183, R24 ;  /* 0x0000001800b77308 */ /* 0x000ea20000000800 */
        /* <DEDUP_REMOVED lines=21> */
[----:B------:R-:W-:Y:S01]  /*40c0*/  FADD.FTZ R47, R25, R6 ;  /* 0x00000006192f7221 */ /* 0x000fe20000010000 */
[-C--:B------:R-:W-:Y:S01]  /*40d0*/  FFMA.FTZ R86, R86, R5.reuse, -R31 ;  /* 0x0000000556567223 */ /* 0x080fe2000001081f */
[----:B------:R-:W2:Y:S01]  /*40e0*/  MUFU.EX2 R38, R38 ;  /* 0x0000002600267308 */ /* 0x000ea20000000800 */
[----:B0-----:R-:W-:Y:S01]  /*40f0*/  FADD.FTZ R4, R34, R45 ;  /* 0x0000002d22047221 */ /* 0x001fe20000010000 */
[----:B------:R-:W-:Y:S01]  /*4100*/  FADD.FTZ R6, R164, R47 ;  /* 0x0000002fa4067221 */ /* 0x000fe20000010000 */
[----:B------:R-:W-:Y:S01]  /*4110*/  FFMA.FTZ R31, R98, R5, -R31 ;  /* 0x00000005621f7223 */ /* 0x000fe2000001081f */
[----:B------:R-:W-:-:S02]  /*4120*/  F2FP.BF16.F32.PACK_AB R176, R9, R176 ;  /* 0x000000b009b0723e */ /* 0x000fc400000010ff */
[----:B------:R-:W-:Y:S01]  /*4130*/  FADD.FTZ R47, R33, R6 ;  /* 0x00000006212f7221 */ /* 0x000fe20000010000 */
[----:B------:R-:W-:Y:S01]  /*4140*/  F2FP.BF16.F32.PACK_AB R178, R11, R178 ;  /* 0x000000b20bb2723e */ /* 0x000fe200000010ff */
[----:B------:R-:W0:Y:S01]  /*4150*/  MUFU.EX2 R179, R32 ;  /* 0x0000002000b37308 */ /* 0x000e220000000800 */
[----:B-1----:R-:W-:Y:S01]  /*4160*/  FADD.FTZ R45, R177, R4 ;  /* 0x00000004b12d7221 */ /* 0x002fe20000010000 */
[----:B------:R-:W-:Y:S01]  /*4170*/  FADD.FTZ R6, R96, R47 ;  /* 0x0000002f60067221 */ /* 0x000fe20000010000 */
[----:B------:R-:W-:Y:S02]  /*4180*/  F2FP.BF16.F32.PACK_AB R172, R13, R172 ;  /* 0x000000ac0dac723e */ /* 0x000fe400000010ff */
[----:B------:R-:W-:Y:S01]  /*4190*/  F2FP.BF16.F32.PACK_AB R174, R15, R174 ;  /* 0x000000ae0fae723e */ /* 0x000fe200000010ff */
[----:B------:R-:W-:Y:S01]  /*41a0*/  FADD.FTZ R47, R29, R6 ;  /* 0x000000061d2f7221 */ /* 0x000fe20000010000 */
[----:B------:R-:W-:Y:S01]  /*41b0*/  F2FP.BF16.F32.PACK_AB R168, R21, R168 ;  /* 0x000000a815a8723e */ /* 0x000fe200000010ff */
[----:B------:R-:W1:Y:S01]  /*41c0*/  MUFU.EX2 R42, R42 ;  /* 0x0000002a002a7308 */ /* 0x000e620000000800 */
[----:B--2---:R-:W-:Y:S01]  /*41d0*/  FADD.FTZ R4, R38, R45 ;  /* 0x0000002d26047221 */ /* 0x004fe20000010000 */
[----:B------:R-:W-:Y:S01]  /*41e0*/  FADD.FTZ R6, R92, R47 ;  /* 0x0000002f5c067221 */ /* 0x000fe20000010000 */
[----:B------:R-:W-:-:S02]  /*41f0*/  F2FP.BF16.F32.PACK_AB R170, R25, R170 ;  /* 0x000000aa19aa723e */ /* 0x000fc400000010ff */
[----:B------:R-:W-:Y:S01]  /*4200*/  F2FP.BF16.F32.PACK_AB R164, R33, R164 ;  /* 0x000000a421a4723e */ /* 0x000fe200000010ff */
[----:B------:R-:W-:Y:S01]  /*4210*/  FADD.FTZ R47, R35, R6 ;  /* 0x00000006232f7221 */ /* 0x000fe20000010000 */
[----:B------:R-:W-:Y:S01]  /*4220*/  F2FP.BF16.F32.PACK_AB R166, R29, R96 ;  /* 0x000000601da6723e */ /* 0x000fe200000010ff */
[----:B------:R-:W2:Y:S01]  /*4230*/  MUFU.EX2 R173, R36 ;  /* 0x0000002400ad7308 */ /* 0x000ea20000000800 */
[----:B0-----:R-:W-:Y:S01]  /*4240*/  FADD.FTZ R45, R179, R4 ;  /* 0x00000004b32d7221 */ /* 0x001fe20000010000 */
[----:B------:R-:W-:Y:S01]  /*4250*/  FADD.FTZ R6, R68, R47 ;  /* 0x0000002f44067221 */ /* 0x000fe20000010000 */
[----:B------:R-:W-:Y:S02]  /*4260*/  F2FP.BF16.F32.PACK_AB R160, R35, R92 ;  /* 0x0000005c23a0723e */ /* 0x000fe400000010ff */
[C---:B------:R-:W-:Y:S01]  /*4270*/  F2FP.BF16.F32.PACK_AB R162, R37.reuse, R68 ;  /* 0x0000004425a2723e */ /* 0x040fe200000010ff */
[----:B------:R-:W-:Y:S01]  /*4280*/  FADD.FTZ R7, R37, R6 ;  /* 0x0000000625077221 */ /* 0x000fe20000010000 */
[----:B------:R-:W-:Y:S01]  /*4290*/  F2FP.BF16.F32.PACK_AB R181, R181, R26 ;  /* 0x0000001ab5b5723e */ /* 0x000fe200000010ff */
[----:B------:R-:W0:Y:S01]  /*42a0*/  MUFU.EX2 R46, R46 ;  /* 0x0000002e002e7308 */ /* 0x000e220000000800 */
[----:B-1----:R-:W-:Y:S01]  /*42b0*/  FADD.FTZ R4, R42, R45 ;  /* 0x0000002d2a047221 */ /* 0x002fe20000010000 */
[----:B------:R-:W-:-:S02]  /*42c0*/  F2FP.BF16.F32.PACK_AB R183, R183, R30 ;  /* 0x0000001eb7b7723e */ /* 0x000fc400000010ff */
[----:B------:R-:W-:Y:S02]  /*42d0*/  F2FP.BF16.F32.PACK_AB R177, R177, R34 ;  /* 0x00000022b1b1723e */ /* 0x000fe400000010ff */
[----:B------:R-:W-:Y:S02]  /*42e0*/  F2FP.BF16.F32.PACK_AB R179, R179, R38 ;  /* 0x00000026b3b3723e */ /* 0x000fe400000010ff */
        /* <DEDUP_REMOVED lines=51> */
[----:B-1----:R-:W-:Y:S01]  /*4620*/  FADD.FTZ R6, R84, R7 ;  /* 0x0000000754067221 */ /* 0x002fe20000010000 */
[----:B------:R-:W-:-:S04]  /*4630*/  IMAD.IADD R7, R17, 0x1, -R18 ;  /* 0x0000000111077824 */ /* 0x000fc800078e0a12 */
[----:B------:R-:W-:Y:S02]  /*4640*/  IMAD R9, R185, 0x80, R7 ;  /* 0x00000080b9097824 */ /* 0x000fe400078e0207 */
[----:B------:R-:W1:Y:S01]  /*4650*/  MUFU.EX2 R74, R74 ;  /* 0x0000004a004a7308 */ /* 0x000e620000000800 */
[C---:B--2---:R-:W-:Y:S01]  /*4660*/  FADD.FTZ R3, R163.reuse, R4 ;  /* 0x00000004a3037221 */ /* 0x044fe20000010000 */
[----:B------:R-:W-:Y:S02]  /*4670*/  F2FP.BF16.F32.PACK_AB R163, R163, R70 ;  /* 0x00000046a3a3723e */ /* 0x000fe400000010ff */
[----:B------:R-:W-:-:S04]  /*4680*/  R2UR UR10, R9 ;  /* 0x00000000090a72ca */ /* 0x000fc800000e0000 */
[----:B------:R-:W2:Y:S01]  /*4690*/  MUFU.EX2 R157, R90 ;  /* 0x0000005a009d7308 */ /* 0x000ea20000000800 */
[C---:B0-----:R-:W-:Y:S01]  /*46a0*/  FADD.FTZ R4, R27.reuse, R6 ;  /* 0x000000061b047221 */ /* 0x041fe20000010000 */
[----:B------:R-:W-:-:S06]  /*46b0*/  F2FP.BF16.F32.PACK_AB R154, R27, R84 ;  /* 0x000000541b9a723e */ /* 0x000fcc00000010ff */
[----:B------:R-:W0:Y:S01]  /*46c0*/  MUFU.EX2 R78, R78 ;  /* 0x0000004e004e7308 */ /* 0x000e220000000800 */
[----:B-1----:R-:W-:Y:S01]  /*46d0*/  FADD.FTZ R6, R74, R3 ;  /* 0x000000034a067221 */ /* 0x002fe20000010000 */
[----:B------:R-:W-:-:S06]  /*46e0*/  UIADD3 UR6, UR10, UR6, URZ ;  /* 0x000000060a067290 */ /* 0x000fcc000fffe03f */
        /* <DEDUP_REMOVED lines=16> */
[----:B------:R-:W-:Y:S01]  /*47f0*/  VIADD R6, R88, 0xfffffffe ;  /* 0xfffffffe58067836 */ /* 0x000fe20000000000 */
        /* <DEDUP_REMOVED lines=12> */
.L_x_6604:
[----:B------:R-:W-:-:S11]  /*48c0*/  UISETP.NE.AND UP1, UPT, UR7, 0x1, UPT ;  /* 0x000000010700788c */ /* 0x000fd6000bf25270 */
[----:B------:R-:W-:Y:S02]  /*48d0*/  @UP1 ULDC.64 UR18, c[0x0][0x9e8] ;  /* 0x00027a0000121ab9 */ /* 0x000fe40000000a00 */
[----:B------:R-:W-:-:S04]  /*48e0*/  UIMAD.WIDE.U32 UR10, UR14, UR18, URZ ;  /* 0x000000120e0a72a5 */ /* 0x000fc8000f8e003f */
[----:B------:R-:W-:-:S12]  /*48f0*/  @UP1 USHF.R.U32.HI UR14, URZ, UR19, UR11 ;  /* 0x000000133f0e1299 */ /* 0x000fd8000801160b */
.L_x_6605:
[----:B------:R-:W-:-:S04]  /*4900*/  UIMAD UR7, UR14, UR7, UR7 ;  /* 0x000000070e0772a4 */ /* 0x000fc8000f8e0207 */
[----:B------:R-:W-:-:S04]  /*4910*/  UISETP.LT.AND UP1, UPT, UR6, UR7, UPT ;  /* 0x000000070600728c */ /* 0x000fc8000bf21270 */
[----:B------:R-:W-:-:S12]  /*4920*/  USEL UR6, UR6, UR7, UP1 ;  /* 0x0000000706067287 */ /* 0x000fd80008800000 */
.L_x_6603:
[----:B------:R-:W-:Y:S01]  /*4930*/  USHF.R.S32.HI UR7, URZ, 0x1f, UR6 ;  /* 0x0000001f3f077899 */ /* 0x000fe20008011406 */
[----:B------:R-:W-:Y:S02]  /*4940*/  CS2R R150, SRZ ;  /* 0x0000000000967805 */ /* 0x000fe4000001ff00 */
        /* <DEDUP_REMOVED lines=39> */
[----:B------:R-:W-:Y:S01]  /*4bc0*/  IMAD.MOV.U32 R151, RZ, RZ, RZ ;  /* 0x000000ffff977224 */ /* 0x000fe200078e00ff */
[----:B------:R-:W-:Y:S01]  /*4bd0*/  ULDC UR50, c[0x0][0x9dc] ;  /* 0x0002770000327ab9 */ /* 0x000fe20000000800 */
[----:B------:R-:W-:Y:S01]  /*4be0*/  VIADD R11, R13, 0x8 ;  /* 0x000000080d0b7836 */ /* 0x000fe20000000000 */
[----:B------:R-:W-:-:S04]  /*4bf0*/  ULDC UR51, c[0x0][0x9e0] ;  /* 0x0002780000337ab9 */ /* 0x000fc80000000800 */
[----:B------:R-:W-:-:S07]  /*4c00*/  LOP3.LUT R9, RZ, R11, RZ, 0x33, !PT ;  /* 0x0000000bff097212 */ /* 0x000fce00078e33ff */
.L_x_6623:
        /* <DEDUP_REMOVED lines=9> */
.L_x_6608:
[----:B------:R-:W-:Y:S01]  /*4ca0*/  ULEA UR6, UR53, UR41, 0x3 ;  /* 0x0000002935067291 */ /* 0x000fe2000f8e183f */
[----:B------:R-:W-:-:S05]  /*4cb0*/  IMAD.U32 R5, RZ, RZ, UR52 ;  /* 0x00000034ff057e24 */ /* 0x000fca000f8e00ff */
[----:B------:R-:W-:-:S04]  /*4cc0*/  SHF.L.U32 R5, R5, 0x1f, RZ ;  /* 0x0000001f05057819 */ /* 0x000fc800000006ff */
[----:B------:R0:W1:Y:S01]  /*4cd0*/  SYNCS.PHASECHK.TRANS64.TRYWAIT P2, [UR6+0x28830], R5 ;  /* 0x02883005ff0075a7 */ /* 0x0000620008040146 */
[----:B------:R-:W-:Y:S05]  /*4ce0*/  @!P0 BRA `(.L_x_6609) ;  /* 0x0000000000048947 */ /* 0x000fea0003800000 */
[----:B------:R-:W-:Y:S01]  /*4cf0*/  BPT.TRAP 0x1 ;  /* 0x000000040000795c */ /* 0x000fe20000300000 */
.L_x_6609:
[----:B-1----:R-:W-:Y:S05]  /*4d00*/  @P2 BRA `(.L_x_6607) ;  /* 0x0000000000082947 */ /* 0x002fea0003800000 */
[----:B------:R-:W1:Y:S02]  /*4d10*/  SYNCS.PHASECHK.TRANS64.TRYWAIT P2, [UR6+0x28830], R5 ;  /* 0x02883005ff0075a7 */ /* 0x000e640008040146 */
[----:B-1----:R-:W-:Y:S05]  /*4d20*/  @!P2 BRA `(.L_x_6610) ;  /* 0x000000fc0050a947 */ /* 0x002fea0003800000 */
.L_x_6607:
[----:B-1----:R-:W1:Y:S01]  /*4d30*/  S2R R10, SR_TID.X ;  /* 0x00000000000a7919 */ /* 0x002e620000002100 */
[----:B------:R-:W-:Y:S01]  /*4d40*/  ULEA UR34, UR53, UR46, 0xb ;  /* 0x0000002e35227291 */ /* 0x000fe2000f8e583f */
[----:B------:R-:W-:Y:S01]  /*4d50*/  UMOV UR35, 0x40000040 ;  /* 0x4000004000237882 */ /* 0x000fe20000000000 */
[----:B------:R-:W-:Y:S02]  /*4d60*/  UMOV UR7, 0x40000040 ;  /* 0x4000004000077882 */ /* 0x000fe40000000000 */
[----:B------:R-:W-:Y:S02]  /*4d70*/  UIADD3 UR6, UR34, 0x2, URZ ;  /* 0x0000000222067890 */ /* 0x000fe4000fffe03f */
        /* <DEDUP_REMOVED lines=12> */
[----:B-1----:R-:W-:-:S05]  /*4e40*/  SHF.R.U32.HI R10, RZ, 0x7, R10 ;  /* 0x00000007ff0a7819 */ /* 0x002fca000001160a */
[----:B0-----:R-:W-:-:S05]  /*4e50*/  VIADD R5, R10, 0x8 ;  /* 0x000000080a057836 */ /* 0x001fca0000000000 */
[----:B------:R0:W-:Y:S06]  /*4e60*/  BAR.SYNC.DEFER_BLOCKING R5, 0x100 ;  /* 0x000400050000751d */ /* 0x0001ec0000010000 */
        /* <DEDUP_REMOVED lines=24> */
[----:B0-----:R-:W-:Y:S05]  /*4ff0*/  @P3 BRA `(.L_x_6611) ;  /* 0x00000000002c3947 */ /* 0x001fea0003800000 */
[----:B------:R-:W-:Y:S05]  /*5000*/  @!P0 BRA `(.L_x_6612) ;  /* 0x0000000000048947 */ /* 0x000fea0003800000 */
[----:B------:R-:W-:Y:S01]  /*5010*/  BPT.TRAP 0x1 ;  /* 0x000000040000795c */ /* 0x000fe20000300000 */
.L_x_6612:
[----:B------:R-:W-:Y:S01]  /*5020*/  ULEA UR6, UR42, UR41, 0x3 ;  /* 0x000000292a067291 */ /* 0x000fe2000f8e183f */
[----:B------:R-:W-:-:S05]  /*5030*/  IMAD.U32 R5, RZ, RZ, UR43 ;  /* 0x0000002bff057e24 */ /* 0x000fca000f8e00ff */
[----:B------:R-:W-:-:S04]  /*5040*/  SHF.L.U32 R5, R5, 0x1f, RZ ;  /* 0x0000001f05057819 */ /* 0x000fc800000006ff */
[----:B------:R0:W1:Y:S01]  /*5050*/  SYNCS.PHASECHK.TRANS64.TRYWAIT P2, [UR6+0x28850], R5 ;  /* 0x02885005ff0075a7 */ /* 0x0000620008040146 */
[----:B------:R-:W-:Y:S05]  /*5060*/  @!P0 BRA `(.L_x_6613) ;  /* 0x0000000000048947 */ /* 0x000fea0003800000 */
[----:B------:R-:W-:Y:S01]  /*5070*/  BPT.TRAP 0x1 ;  /* 0x000000040000795c */ /* 0x000fe20000300000 */
.L_x_6613:
[----:B-1----:R-:W-:Y:S05]  /*5080*/  @P2 BRA `(.L_x_6611) ;  /* 0x0000000000082947 */ /* 0x002fea0003800000 */
[----:B------:R-:W1:Y:S02]  /*5090*/  SYNCS.PHASECHK.TRANS64.TRYWAIT P2, [UR6+0x28850], R5 ;  /* 0x02885005ff0075a7 */ /* 0x000e640008040146 */
[----:B-1----:R-:W-:Y:S05]  /*50a0*/  @!P2 BRA `(.L_x_6614) ;  /* 0x000000f80088a947 */ /* 0x002fea0003800000 */
.L_x_6611:
[----:B------:R-:W-:Y:S01]  /*50b0*/  UIADD3 UR6, UR41, 0x400, URZ ;  /* 0x0000040029067890 */ /* 0x000fe2000fffe03f */
[----:B------:R-:W-:Y:S01]  /*50c0*/  WARPGROUP.ARRIVE ;  /* 0x00000000000079c5 */ /* 0x000fe20000000000 */
[----:B------:R-:W-:-:S05]  /*50d0*/  UMOV UR7, 0x40000040 ;  /* 0x4000004000077882 */ /* 0x000fca0000000000 */
[----:B------:R-:W2:Y:S01]  /*50e0*/  S2R R12, SR_TID.X ;  /* 0x00000000000c7919 */ /* 0x000ea20000002100 */
[----:B------:R-:W-:Y:S01]  /*50f0*/  USHF.R.U32.HI UR6, URZ, 0x4, UR6 ;  /* 0x000000043f067899 */ /* 0x000fe20008011606 */
[----:B-1----:R-:W-:Y:S01]  /*5100*/  IMAD.U32 R10, RZ, RZ, UR53 ;  /* 0x00000035ff0a7e24 */ /* 0x002fe2000f8e00ff */
[----:B------:R-:W-:Y:S02]  /*5110*/  PLOP3.LUT P2, PT, PT, PT, UP0, 0x40, 0x0 ;  /* 0x000000000000781c */ /* 0x000fe40003f4e808 */
        /* <DEDUP_REMOVED lines=10> */
[----:B--2---:R-:W-:-:S04]  /*51c0*/  SHF.R.U32.HI R12, RZ, 0x7, R12 ;  /* 0x00000007ff0c7819 */ /* 0x004fc8000001160c */
[----:B0-----:R-:W-:Y:S01]  /*51d0*/  IADD3 R5, -R12, 0xb, RZ ;  /* 0x0000000b0c057810 */ /* 0x001fe20007ffe1ff */
        /* <DEDUP_REMOVED lines=26> */
[----:B------:R-:W-:Y:S01]  /*5380*/  WARPGROUP.ARRIVE ;  /* 0x00000000000079c5 */ /* 0x000fe20000000000 */
[----:B------:R-:W-:-:S06]  /*5390*/  IMAD.SHL.U32 R160, R6, 0x80, RZ ;  /* 0x0000008006a07824 */ /* 0x000fcc00078e00ff */
[----:B------:R-:W-:Y:S01]  /*53a0*/  HGMMA.64x128x16.F32.BF16 R88, R156, gdesc[UR4].tnspB, R88, gsb0 ;  /* 0x41e000049c587df0 */ /* 0x000fe20008001858 */
[----:B------:R-:W-:Y:S01]  /*53b0*/  UIADD3 UR6, UR10, 0x380, URZ ;  /* 0x000003800a067890 */ /* 0x000fe2000fffe03f */
[----:B------:R-:W-:Y:S01]  /*53c0*/  IADD3 R15, R17, 0x1, -R160 ;  /* 0x00000001110f7810 */ /* 0x000fe20007ffe8a0 */
[----:B------:R-:W-:-:S04]  /*53d0*/  UMOV UR7, 0x40000040 ;  /* 0x4000004000077882 */ /* 0x000fc80000000000 */
[----:B------:R-:W-:-:S04]  /*53e0*/  IMAD.IADD R15, R15, 0x1, -R18 ;  /* 0x000000010f0f7824 */ /* 0x000fc800078e0a12 */
[----:B------:R-:W-:-:S04]  /*53f0*/  IMAD R15, R16, -0x2, R15 ;  /* 0xfffffffe100f7824 */ /* 0x000fc800078e020f */
[----:B------:R-:W-:Y:S01]  /*5400*/  VIADD R21, R15, UR51 ;  /* 0x000000330f157c36 */ /* 0x000fe20008000000 */
[----:B------:R-:W-:Y:S02]  /*5410*/  WARPGROUP.DEPBAR.LE gsb0, 0x0 ;  /* 0x00008000000079c5 */ /* 0x000fe40000010000 */
[----:B------:R-:W-:-:S06]  /*5420*/  WARPGROUP.ARRIVE ;  /* 0x00000000000079c5 */ /* 0x000fcc0000000000 */
[----:B------:R-:W-:Y:S01]  /*5430*/  HGMMA.64x128x16.F32.BF16 R88, R152, gdesc[UR4].tnspB, R88, gsb0 ;  /* 0x41e0000498587df0 */ /* 0x000fe20008001858 */
[----:B------:R-:W-:Y:S02]  /*5440*/  ULOP3.LUT UR6, URZ, UR50, URZ, 0x33, !UPT ;  /* 0x000000323f067292 */ /* 0x000fe4000f8e333f */
[----:B------:R-:W-:Y:S02]  /*5450*/  WARPGROUP.DEPBAR.LE gsb0, 0x0 ;  /* 0x00008000000079c5 */ /* 0x000fe40000010000 */
[----:B------:R0:W-:Y:S06]  /*5460*/  BAR.ARV R5, 0x100 ;  /* 0x000400050000751d */ /* 0x0001ec0000002000 */
[----:B------:R-:W-:Y:S01]  /*5470*/  VIADD R153, R15, UR6 ;  /* 0x000000060f997c36 */ /* 0x000fe20008000000 */
[----:B------:R1:W-:Y:S03]  /*5480*/  @!P1 SYNCS.ARRIVE.TRANS64.RED.A1T0 RZ, [R10+URZ], RZ ;  /* 0x000000ff0aff99a7 */ /* 0x0003e6000810043f */
[----:B------:R-:W-:-:S02]  /*5490*/  IMAD.IADD R15, R2, 0x1, R153 ;  /* 0x00000001020f7824 */ /* 0x000fc400078e0299 */
[----:B-1----:R-:W-:Y:S01]  /*54a0*/  IMAD.IADD R10, R2, 0x1, R21 ;  /* 0x00000001020a7824 */ /* 0x002fe200078e0215 */
        /* <DEDUP_REMOVED lines=13> */
.L_x_6617:
[----:B------:R-:W-:Y:S02]  /*5580*/  IMAD.U32 R14, RZ, RZ, UR47 ;  /* 0x0000002fff0e7e24 */ /* 0x000fe4000f8e00ff */
[----:B------:R-:W-:-:S03]  /*5590*/  IMAD.MOV.U32 R5, RZ, RZ, R13 ;  /* 0x000000ffff057224 */ /* 0x000fc600078e000d */
[----:B------:R-:W-:-:S13]  /*55a0*/  ISETP.NE.AND P2, PT, R14, 0x1, PT ;  /* 0x000000010e00780c */ /* 0x000fda0003f45270 */
[----:B------:R-:W0:Y:S02]  /*55b0*/  @P2 LDC.64 R154, c[0x0][0x9e8] ;  /* 0x00027a00ff9a2b82 */ /* 0x000e240000000a00 */
[----:B0-----:R-:W-:-:S05]  /*55c0*/  @P2 IMAD.HI.U32 R12, R13, R154, RZ ;  /* 0x0000009a0d0c2227 */ /* 0x001fca00078e00ff */
[----:B------:R-:W-:-:S07]  /*55d0*/  @P2 SHF.R.U32.HI R5, RZ, R155, R12 ;  /* 0x0000009bff052219 */ /* 0x000fce000001160c */
.L_x_6618:
[----:B------:R-:W-:Y:S05]  /*55e0*/  BSYNC B0 ;  /* 0x0000000000007941 */ /* 0x000fea0003800000 */
.L_x_6616:
[----:B------:R-:W-:-:S04]  /*55f0*/  IMAD R5, R5, R14, -R160 ;  /* 0x0000000e05057224 */ /* 0x000fc800078e0aa0 */
[----:B------:R-:W-:-:S05]  /*5600*/  IMAD R5, R16, -0x2, R5 ;  /* 0xfffffffe10057824 */ /* 0x000fca00078e0205 */
[----:B------:R-:W-:Y:S02]  /*5610*/  VIADDMNMX R10, R5, R14, R10, PT ;  /* 0x0000000e050a7246 */ /* 0x000fe4000380010a */
[----:B------:R-:W-:-:S07]  /*5620*/  VIMNMX R15, R15, R5, !PT ;  /* 0x000000050f0f7248 */ /* 0x000fce0007fe0100 */
.L_x_6615:
[----:B------:R-:W-:-:S04]  /*5630*/  ISETP.GT.AND P2, PT, R6, -0x1, PT ;  /* 0xffffffff0600780c */ /* 0x000fc80003f44270 */
        /* <DEDUP_REMOVED lines=93> */
[----:B------:R-:W-:Y:S02]  /*5c10*/  ISETP.LT.OR P3, PT, R10, 0x7a, P3 ;  /* 0x0000007a0a00780c */ /* 0x000fe40001f61670 */
[--C-:B------:R-:W-:Y:S02]  /*5c20*/  IADD3 R25, R21, 0x8, R2.reuse ;  /* 0x0000000815197810 */ /* 0x100fe40007ffe002 */
[----:B------:R-:W-:-:S02]  /*5c30*/  IADD3 R29, R153, 0x8, R2 ;  /* 0x00000008991d7810 */ /* 0x000fc40007ffe002 */
[----:B------:R-:W-:Y:S02]  /*5c40*/  FSEL R36, R81, -INF , !P4 ;  /* 0xff80000051247808 */ /* 0x000fe40006000000 */
[----:B------:R-:W-:Y:S02]  /*5c50*/  FSEL R84, R84, -INF , !P6 ;  /* 0xff80000054547808 */ /* 0x000fe40007000000 */
[----:B------:R-:W-:Y:S01]  /*5c60*/  FSEL R32, R85, -INF , !P3 ;  /* 0xff80000055207808 */ /* 0x000fe20005800000 */
[----:B------:R-:W-:Y:S06]  /*5c70*/  @P5 BRA `(.L_x_6619) ;  /* 0x0000000000585947 */ /* 0x000fec0003800000 */
[----:B------:R-:W-:Y:S01]  /*5c80*/  ISETP.GT.AND P3, PT, R11, -0x1, PT ;  /* 0xffffffff0b00780c */ /* 0x000fe20003f64270 */
[----:B------:R-:W-:-:S12]  /*5c90*/  BSSY B0, `(.L_x_6620) ;  /* 0x0000010000007945 */ /* 0x000fd80003800000 */
[----:B------:R-:W-:Y:S05]  /*5ca0*/  @P3 BRA `(.L_x_6621) ;  /* 0x0000000000203947 */ /* 0x000fea0003800000 */
[----:B------:R-:W-:Y:S02]  /*5cb0*/  IMAD.U32 R15, RZ, RZ, UR47 ;  /* 0x0000002fff0f7e24 */ /* 0x000fe4000f8e00ff */
[----:B------:R-:W-:-:S03]  /*5cc0*/  IMAD.MOV.U32 R5, RZ, RZ, R9 ;  /* 0x000000ffff057224 */ /* 0x000fc600078e0009 */
[----:B------:R-:W-:-:S13]  /*5cd0*/  ISETP.NE.AND P3, PT, R15, 0x1, PT ;  /* 0x000000010f00780c */ /* 0x000fda0003f65270 */
[----:B------:R-:W0:Y:S02]  /*5ce0*/  @P3 LDC.64 R162, c[0x0][0x9e8] ;  /* 0x00027a00ffa23b82 */ /* 0x000e240000000a00 */
[----:B0-----:R-:W-:-:S05]  /*5cf0*/  @P3 IMAD.HI.U32 R10, R9, R162, RZ ;  /* 0x000000a2090a3227 */ /* 0x001fca00078e00ff */
[----:B------:R-:W-:-:S04]  /*5d00*/  @P3 SHF.R.U32.HI R5, RZ, R163, R10 ;  /* 0x000000a3ff053219 */ /* 0x000fc8000001160a */
[----:B------:R-:W-:Y:S01]  /*5d10*/  LOP3.LUT R5, RZ, R5, RZ, 0x33, !PT ;  /* 0x00000005ff057212 */ /* 0x000fe200078e33ff */
[----:B------:R-:W-:Y:S06]  /*5d20*/  BRA `(.L_x_6622) ;  /* 0x0000000000187947 */ /* 0x000fec0003800000 */
.L_x_6621:
[----:B------:R-:W-:Y:S02]  /*5d30*/  IMAD.U32 R15, RZ, RZ, UR47 ;  /* 0x0000002fff0f7e24 */ /* 0x000fe4000f8e00ff */
[----:B------:R-:W-:-:S03]  /*5d40*/  IMAD.MOV.U32 R5, RZ, RZ, R11 ;  /* 0x000000ffff057224 */ /* 0x000fc600078e000b */
[----:B------:R-:W-:-:S13]  /*5d50*/  ISETP.NE.AND P3, PT, R15, 0x1, PT ;  /* 0x000000010f00780c */ /* 0x000fda0003f65270 */
[----:B------:R-:W0:Y:S02]  /*5d60*/  @P3 LDC.64 R162, c[0x0][0x9e8] ;  /* 0x00027a00ffa23b82 */ /* 0x000e240000000a00 */
[----:B0-----:R-:W-:-:S05]  /*5d70*/  @P3 IMAD.HI.U32 R10, R11, R162, RZ ;  /* 0x000000a20b0a3227 */ /* 0x001fca00078e00ff */
[----:B------:R-:W-:-:S07]  /*5d80*/  @P3 SHF.R.U32.HI R5, RZ, R163, R10 ;  /* 0x000000a3ff053219 */ /* 0x000fce000001160a */
.L_x_6622:
[----:B------:R-:W-:Y:S05]  /*5d90*/  BSYNC B0 ;  /* 0x0000000000007941 */ /* 0x000fea0003800000 */
.L_x_6620:
[----:B------:R-:W-:-:S04]  /*5da0*/  IMAD R5, R5, R15, -R160 ;  /* 0x0000000f05057224 */ /* 0x000fc800078e0aa0 */
[----:B------:R-:W-:-:S05]  /*5db0*/  IMAD R10, R16, -0x2, R5 ;  /* 0xfffffffe100a7824 */ /* 0x000fca00078e0205 */
[----:B------:R-:W-:Y:S02]  /*5dc0*/  VIADDMNMX R25, R10, R15, R25, PT ;  /* 0x0000000f0a197246 */ /* 0x000fe40003800119 */
[----:B------:R-:W-:-:S07]  /*5dd0*/  VIMNMX R29, R29, R10, !PT ;  /* 0x0000000a1d1d7248 */ /* 0x000fce0007fe0100 */
.L_x_6619:
[----:B------:R-:W-:Y:S01]  /*5de0*/  FMNMX.FTZ R5, R164, R0, !PT ;  /* 0x00000000a4057209 */ /* 0x000fe20007810000 */
[----:B------:R-:W-:Y:S01]  /*5df0*/  UMOV UR43, UR52 ;  /* 0x00000034002b7c82 */ /* 0x000fe20008000000 */
[C---:B------:R-:W-:Y:S02]  /*5e00*/  ISETP.GT.AND P6, PT, R29.reuse, 0x8, P2 ;  /* 0x000000081d00780c */ /* 0x040fe400017c4270 */
[----:B------:R-:W-:Y:S02]  /*5e10*/  FMNMX.FTZ R5, R168, R5, !PT ;  /* 0x00000005a8057209 */ /* 0x000fe40007810000 */
[C---:B------:R-:W-:Y:S02]  /*5e20*/  ISETP.GT.AND P4, PT, R29.reuse, 0x1, P2 ;  /* 0x000000011d00780c */ /* 0x040fe40001784270 */
[----:B------:R-:W-:Y:S02]  /*5e30*/  FMNMX.FTZ R5, R170, R5, !PT ;  /* 0x00000005aa057209 */ /* 0x000fe40007810000 */
[----:B------:R-:W-:-:S02]  /*5e40*/  ISETP.GT.AND P3, PT, R29, 0x9, P2 ;  /* 0x000000091d00780c */ /* 0x000fc40001764270 */
        /* <DEDUP_REMOVED lines=21> */
[----:B------:R-:W-:Y:S02]  /*5fa0*/  ISETP.GT.AND P3, PT, R29, 0x18, P2 ;  /* 0x000000181d00780c */ /* 0x000fe40001764270 */
[----:B------:R-:W-:Y:S02]  /*5fb0*/  FMNMX.FTZ R5, R52, R5, !PT ;  /* 0x0000000534057209 */ /* 0x000fe40007810000 */
[----:B------:R-:W-:-:S02]  /*5fc0*/  FSEL R34, R34, -INF , !P5 ;  /* 0xff80000022227808 */ /* 0x000fc40006800000 */
[----:B------:R-:W-:Y:S02]  /*5fd0*/  FMNMX.FTZ R5, R44, R5, !PT ;  /* 0x000000052c057209 */ /* 0x000fe40007810000 */
[----:B------:R-:W-:Y:S02]  /*5fe0*/  ISETP.GT.AND P5, PT, R29, 0x19, P2 ;  /* 0x000000191d00780c */ /* 0x000fe400017a4270 */
        /* <DEDUP_REMOVED lines=9> */
[----:B------:R-:W-:-:S02]  /*6080*/  ISETP.LT.OR P3, PT, R25, 0x22, P3 ;  /* 0x000000221900780c */ /* 0x000fc40001f61670 */
        /* <DEDUP_REMOVED lines=15> */
[----:B-1----:R-:W-:-:S04]  /*6180*/  FMNMX.FTZ R10, R21, R10, !PT ;  /* 0x0000000a150a7209 */ /* 0x002fc80007810000 */
[C---:B------:R-:W-:Y:S01]  /*6190*/  FSETP.NEU.FTZ.AND P6, PT, R10.reuse, -INF , PT ;  /* 0xff8000000a00780b */ /* 0x040fe20003fdd000 */
[----:B0-----:R-:W-:-:S03]  /*61a0*/  FMUL.FTZ R15, R10, R5 ;  /* 0x000000050a0f7220 */ /* 0x001fc60000410000 */
[----:B------:R-:W-:Y:S02]  /*61b0*/  FSEL R57, R10, RZ, P6 ;  /* 0x000000ff0a397208 */ /* 0x000fe40003000000 */
[----:B------:R-:W-:-:S05]  /*61c0*/  FSEL R31, R15, RZ, P6 ;  /* 0x000000ff0f1f7208 */ /* 0x000fca0003000000 */
[-CC-:B------:R-:W-:Y:S01]  /*61d0*/  FFMA.FTZ R15, R164, R5.reuse, -R31.reuse ;  /* 0x00000005a40f7223 */ /* 0x180fe2000001081f */
[----:B------:R-:W-:Y:S01]  /*61e0*/  FSEL R164, R35, -INF , !P4 ;  /* 0xff80000023a47808 */ /* 0x000fe20006000000 */
[-CC-:B------:R-:W-:Y:S01]  /*61f0*/  FFMA.FTZ R180, R168, R5.reuse, -R31.reuse ;  /* 0x00000005a8b47223 */ /* 0x180fe2000001081f */
[----:B------:R-:W-:Y:S01]  /*6200*/  ISETP.GT.AND P4, PT, R29, 0x20, P2 ;  /* 0x000000201d00780c */ /* 0x000fe20001784270 */
[-CC-:B------:R-:W-:Y:S01]  /*6210*/  FFMA.FTZ R37, R178, R5.reuse, -R31.reuse ;  /* 0x00000005b2257223 */ /* 0x180fe2000001081f */
[----:B------:R-:W-:Y:S01]  /*6220*/  FSEL R168, R39, -INF , !P5 ;  /* 0xff80000027a87808 */ /* 0x000fe20006800000 */
[-CC-:B------:R-:W-:Y:S01]  /*6230*/  FFMA.FTZ R182, R170, R5.reuse, -R31.reuse ;  /* 0x00000005aab67223 */ /* 0x180fe2000001081f */
[----:B------:R-:W-:Y:S01]  /*6240*/  ISETP.LT.OR P4, PT, R25, 0x21, P4 ;  /* 0x000000211900780c */ /* 0x000fe20002781670 */
[-CC-:B------:R-:W-:Y:S01]  /*6250*/  FFMA.FTZ R39, R172, R5.reuse, -R31.reuse ;  /* 0x00000005ac277223 */ /* 0x180fe2000001081f */
[C---:B------:R-:W-:Y:S01]  /*6260*/  ISETP.GT.AND P5, PT, R29.reuse, 0x28, P2 ;  /* 0x000000281d00780c */ /* 0x040fe200017a4270 */
[-CC-:B------:R-:W-:Y:S01]  /*6270*/  FFMA.FTZ R21, R184, R5.reuse, -R31.reuse ;  /* 0x00000005b8157223 */ /* 0x180fe2000001081f */
[----:B------:R-:W-:Y:S01]  /*6280*/  FSEL R42, R42, -INF , !P4 ;  /* 0xff8000002a2a7808 */ /* 0x000fe20006000000 */
[-CC-:B------:R-:W-:Y:S01]  /*6290*/  FFMA.FTZ R178, R174, R5.reuse, -R31.reuse ;  /* 0x00000005aeb27223 */ /* 0x180fe2000001081f */
[----:B------:R-:W-:Y:S01]  /*62a0*/  ISETP.GT.AND P4, PT, R29, RZ, P2 ;  /* 0x000000ff1d00720c */ /* 0x000fe20001784270 */
[-CC-:B------:R-:W-:Y:S01]  /*62b0*/  FFMA.FTZ R172, R166, R5.reuse, -R31.reuse ;  /* 0x00000005a6ac7223 */ /* 0x180fe2000001081f */
[C---:B------:R-:W-:Y:S01]  /*62c0*/  ISETP.LT.OR P5, PT, R25.reuse, 0x29, P5 ;  /* 0x000000291900780c */ /* 0x040fe20002fa1670 */
[-CC-:B------:R-:W-:Y:S01]  /*62d0*/  FFMA.FTZ R45, R156, R5.reuse, -R31.reuse ;  /* 0x000000059c2d7223 */ /* 0x180fe2000001081f */
[----:B------:R-:W-:Y:S01]  /*62e0*/  ISETP.LT.OR P4, PT, R25, 0x1, P4 ;  /* 0x000000011900780c */ /* 0x000fe20002781670 */
[----:B------:R-:W-:Y:S01]  /*62f0*/  MUFU.EX2 R15, R15 ;  /* 0x0000000f000f7308 */ /* 0x000fe20000000800 */
[----:B------:R-:W-:Y:S01]  /*6300*/  FSEL R170, R43, -INF , !P3 ;  /* 0xff8000002baa7808 */ /* 0x000fe20005800000 */
[-CC-:B------:R-:W-:Y:S01]  /*6310*/  FFMA.FTZ R43, R158, R5.reuse, -R31.reuse ;  /* 0x000000059e2b7223 */ /* 0x180fe2000001081f */
[----:B------:R-:W-:Y:S01]  /*6320*/  FSEL R35, R26, -INF , !P4 ;  /* 0xff8000001a237808 */ /* 0x000fe20006000000 */
[-CC-:B------:R-:W-:Y:S01]  /*6330*/  FFMA.FTZ R176, R176, R5.reuse, -R31.reuse ;  /* 0x00000005b0b07223 */ /* 0x180fe2000001081f */
[----:B------:R-:W-:Y:S01]  /*6340*/  ISETP.GT.AND P3, PT, R29, 0x29, P2 ;  /* 0x000000291d00780c */ /* 0x000fe20001764270 */
[-CC-:B------:R-:W-:Y:S01]  /*6350*/  FFMA.FTZ R48, R48, R5.reuse, -R31.reuse ;  /* 0x0000000530307223 */ /* 0x180fe2000001081f */
[----:B------:R-:W-:Y:S01]  /*6360*/  FMNMX.FTZ R27, R35, R8, !PT ;  /* 0x00000008231b7209 */ /* 0x000fe20007810000 */
[----:B------:R-:W-:Y:S01]  /*6370*/  MUFU.EX2 R180, R180 ;  /* 0x000000b400b47308 */ /* 0x000fe20000000800 */
[----:B------:R-:W-:Y:S01]  /*6380*/  FSEL R46, R46, -INF , !P5 ;  /* 0xff8000002e2e7808 */ /* 0x000fe20006800000 */
[--C-:B------:R-:W-:Y:S01]  /*6390*/  FFMA.FTZ R44, R44, R5, -R31.reuse ;  /* 0x000000052c2c7223 */ /* 0x100fe2000001081f */
[----:B------:R-:W-:Y:S01]  /*63a0*/  FMNMX.FTZ R27, R162, R27, !PT ;  /* 0x0000001ba21b7209 */ /* 0x000fe20007810000 */
[-CC-:B------:R-:W-:Y:S01]  /*63b0*/  FFMA.FTZ R40, R40, R5.reuse, -R31.reuse ;  /* 0x0000000528287223 */ /* 0x180fe2000001081f */
[----:B------:R-:W-:Y:S01]  /*63c0*/  ISETP.GT.AND P5, PT, R29, 0x30, P2 ;  /* 0x000000301d00780c */ /* 0x000fe200017a4270 */
[--C-:B------:R-:W-:Y:S01]  /*63d0*/  FFMA.FTZ R20, R20, R5, -R31.reuse ;  /* 0x0000000514147223 */ /* 0x100fe2000001081f */
[----:B------:R-:W-:Y:S01]  /*63e0*/  FMNMX.FTZ R27, R30, R27, !PT ;  /* 0x0000001b1e1b7209 */ /* 0x000fe20007810000 */
[----:B------:R-:W-:Y:S01]  /*63f0*/  MUFU.EX2 R182, R182 ;  /* 0x000000b600b67308 */ /* 0x000fe20000000800 */
[----:B------:R-:W-:Y:S01]  /*6400*/  ISETP.LT.OR P4, PT, R25, 0x2a, P3 ;  /* 0x0000002a1900780c */ /* 0x000fe20001f81670 */
[--C-:B------:R-:W-:Y:S01]  /*6410*/  FFMA.FTZ R28, R28, R5, -R31.reuse ;  /* 0x000000051c1c7223 */ /* 0x100fe2000001081f */
[----:B------:R-:W-:Y:S01]  /*6420*/  FMNMX.FTZ R33, R160, R27, !PT ;  /* 0x0000001ba0217209 */ /* 0x000fe20007810000 */
[-CC-:B------:R-:W-:Y:S01]  /*6430*/  FFMA.FTZ R24, R24, R5.reuse, -R31.reuse ;  /* 0x0000000518187223 */ /* 0x180fe2000001081f */
[----:B------:R-:W-:Y:S01]  /*6440*/  ISETP.GT.AND P3, PT, R29, 0x31, P2 ;  /* 0x000000311d00780c */ /* 0x000fe20001764270 */
        /* <DEDUP_REMOVED lines=11> */
[----:B------:R-:W-:Y:S01]  /*6500*/  ISETP.GT.AND P4, PT, R29, 0x38, P2 ;  /* 0x000000381d00780c */ /* 0x000fe20001784270 */
[--C-:B------:R-:W-:Y:S01]  /*6510*/  FFMA.FTZ R36, R36, R5, -R31.reuse ;  /* 0x0000000524247223 */ /* 0x100fe2000001081f */
[----:B0-----:R-:W-:Y:S01]  /*6520*/  FMNMX.FTZ R37, R168, R33, !PT ;  /* 0x00000021a8257209 */ /* 0x001fe20007810000 */
[----:B------:R-:W-:Y:S01]  /*6530*/  FFMA.FTZ R84, R84, R5, -R31 ;  /* 0x0000000554547223 */ /* 0x000fe2000001081f */
[----:B------:R-:W-:-:S02]  /*6540*/  ISETP.LT.OR P3, PT, R25, 0x32, P3 ;  /* 0x000000321900780c */ /* 0x000fc40001f61670 */
[----:B------:R-:W-:Y:S01]  /*6550*/  FMNMX.FTZ R37, R42, R37, !PT ;  /* 0x000000252a257209 */ /* 0x000fe20007810000 */
[----:B------:R0:W-:Y:S01]  /*6560*/  MUFU.EX2 R33, R39 ;  /* 0x0000002700217308 */ /* 0x0001e20000000800 */
[----:B------:R-:W-:Y:S02]  /*6570*/  FSEL R50, R50, -INF , !P5 ;  /* 0xff80000032327808 */ /* 0x000fe40006800000 */
[----:B------:R-:W-:Y:S02]  /*6580*/  FMNMX.FTZ R37, R170, R37, !PT ;  /* 0x00000025aa257209 */ /* 0x000fe40007810000 */
[----:B------:R-:W-:Y:S02]  /*6590*/  ISETP.GT.AND P5, PT, R29, 0x39, P2 ;  /* 0x000000391d00780c */ /* 0x000fe400017a4270 */
[----:B------:R-:W-:Y:S01]  /*65a0*/  FMNMX.FTZ R37, R46, R37, !PT ;  /* 0x000000252e257209 */ /* 0x000fe20007810000 */
[----:B------:R-:W-:Y:S01]  /*65b0*/  MUFU.EX2 R176, R176 ;  /* 0x000000b000b07308 */ /* 0x000fe20000000800 */
[----:B------:R-:W-:-:S02]  /*65c0*/  FSEL R184, R51, -INF , !P3 ;  /* 0xff80000033b87808 */ /* 0x000fc40005800000 */
[----:B0-----:R-:W-:Y:S02]  /*65d0*/  FMNMX.FTZ R39, R26, R37, !PT ;  /* 0x000000251a277209 */ /* 0x001fe40007810000 */
[----:B------:R-:W-:Y:S02]  /*65e0*/  ISETP.LT.OR P4, PT, R25, 0x39, P4 ;  /* 0x000000391900780c */ /* 0x000fe40002781670 */
[----:B------:R-:W-:Y:S01]  /*65f0*/  FMNMX.FTZ R39, R50, R39, !PT ;  /* 0x0000002732277209 */ /* 0x000fe20007810000 */
[----:B------:R-:W-:Y:S01]  /*6600*/  MUFU.EX2 R37, R43 ;  /* 0x0000002b00257308 */ /* 0x000fe20000000800 */
[----:B------:R-:W-:Y:S02]  /*6610*/  ISETP.GT.AND P3, PT, R29, 0x40, P2 ;  /* 0x000000401d00780c */ /* 0x000fe40001764270 */
[----:B------:R-:W-:Y:S02]  /*6620*/  ISETP.LT.OR P5, PT, R25, 0x3a, P5 ;  /* 0x0000003a1900780c */ /* 0x000fe40002fa1670 */
[----:B------:R-:W-:-:S02]  /*6630*/  FSEL R54, R54, -INF , !P4 ;  /* 0xff80000036367808 */ /* 0x000fc40006000000 */
[----:B------:R-:W-:Y:S01]  /*6640*/  FMNMX.FTZ R41, R184, R39, !PT ;  /* 0x00000027b8297209 */ /* 0x000fe20007810000 */
[----:B------:R-:W-:Y:S01]  /*6650*/  MUFU.EX2 R178, R178 ;  /* 0x000000b200b27308 */ /* 0x000fe20000000800 */
[----:B------:R-:W-:Y:S02]  /*6660*/  ISETP.GT.AND P4, PT, R29, 0x41, P2 ;  /* 0x000000411d00780c */ /* 0x000fe40001784270 */
[----:B------:R-:W-:Y:S02]  /*6670*/  FSEL R174, R55, -INF , !P5 ;  /* 0xff80000037ae7808 */ /* 0x000fe40006800000 */
[----:B------:R-:W-:Y:S02]  /*6680*/  ISETP.LT.OR P3, PT, R25, 0x41, P3 ;  /* 0x000000411900780c */ /* 0x000fe40001f61670 */
[----:B------:R-:W-:Y:S01]  /*6690*/  FMNMX.FTZ R41, R54, R41, !PT ;  /* 0x0000002936297209 */ /* 0x000fe20007810000 */
[----:B------:R0:W-:Y:S01]  /*66a0*/  MUFU.EX2 R39, R45 ;  /* 0x0000002d00277308 */ /* 0x0001e20000000800 */
[----:B------:R-:W-:-:S02]  /*66b0*/  ISETP.GT.AND P5, PT, R29, 0x48, P2 ;  /* 0x000000481d00780c */ /* 0x000fc400017a4270 */
[----:B------:R-:W-:Y:S02]  /*66c0*/  ISETP.LT.OR P4, PT, R25, 0x42, P4 ;  /* 0x000000421900780c */ /* 0x000fe40002781670 */
[----:B------:R-:W-:Y:S02]  /*66d0*/  FSEL R58, R58, -INF , !P3 ;  /* 0xff8000003a3a7808 */ /* 0x000fe40005800000 */
[----:B------:R-:W-:Y:S01]  /*66e0*/  FMNMX.FTZ R41, R174, R41, !PT ;  /* 0x00000029ae297209 */ /* 0x000fe20007810000 */
[----:B------:R-:W-:Y:S01]  /*66f0*/  MUFU.EX2 R172, R172 ;  /* 0x000000ac00ac7308 */ /* 0x000fe20000000800 */
[----:B------:R-:W-:Y:S01]  /*6700*/  ISETP.GT.AND P3, PT, R29, 0x49, P2 ;  /* 0x000000491d00780c */ /* 0x000fe20001764270 */
[----:B0-----:R-:W-:Y:S01]  /*6710*/  FFMA.FTZ R45, R152, R5, -R31 ;  /* 0x00000005982d7223 */ /* 0x001fe2000001081f */
[----:B------:R-:W-:Y:S02]  /*6720*/  FSEL R166, R59, -INF , !P4 ;  /* 0xff8000003ba67808 */ /* 0x000fe40006000000 */
[----:B------:R-:W-:-:S02]  /*6730*/  ISETP.LT.OR P5, PT, R25, 0x49, P5 ;  /* 0x000000491900780c */ /* 0x000fc40002fa1670 */
[----:B------:R-:W-:Y:S01]  /*6740*/  FMNMX.FTZ R41, R58, R41, !PT ;  /* 0x000000293a297209 */ /* 0x000fe20007810000 */
[----:B------:R-:W-:Y:S01]  /*6750*/  MUFU.EX2 R48, R48 ;  /* 0x0000003000307308 */ /* 0x000fe20000000800 */
[----:B------:R-:W-:Y:S02]  /*6760*/  ISETP.GT.AND P4, PT, R29, 0x50, P2 ;  /* 0x000000501d00780c */ /* 0x000fe40001784270 */
[----:B------:R-:W-:Y:S02]  /*6770*/  ISETP.LT.OR P3, PT, R25, 0x4a, P3 ;  /* 0x0000004a1900780c */ /* 0x000fe40001f61670 */
[----:B------:R-:W-:Y:S02]  /*6780*/  FSEL R62, R62, -INF , !P5 ;  /* 0xff8000003e3e7808 */ /* 0x000fe40006800000 */
[----:B------:R-:W-:Y:S01]  /*6790*/  FMNMX.FTZ R43, R166, R41, !PT ;  /* 0x00000029a62b7209 */ /* 0x000fe20007810000 */
[----:B------:R-:W-:Y:S01]  /*67a0*/  MUFU.EX2 R44, R44 ;  /* 0x0000002c002c7308 */ /* 0x000fe20000000800 */
[----:B------:R-:W-:-:S02]  /*67b0*/  ISETP.GT.AND P5, PT, R29, 0x51, P2 ;  /* 0x000000511d00780c */ /* 0x000fc400017a4270 */
[----:B------:R-:W-:Y:S02]  /*67c0*/  FSEL R158, R63, -INF , !P3 ;  /* 0xff8000003f9e7808 */ /* 0x000fe40005800000 */
[----:B------:R-:W-:Y:S02]  /*67d0*/  ISETP.LT.OR P4, PT, R25, 0x51, P4 ;  /* 0x000000511900780c */ /* 0x000fe40002781670 */
[----:B------:R-:W-:Y:S01]  /*67e0*/  FMNMX.FTZ R43, R62, R43, !PT ;  /* 0x0000002b3e2b7209 */ /* 0x000fe20007810000 */
[----:B------:R0:W-:Y:S01]  /*67f0*/  MUFU.EX2 R41, R45 ;  /* 0x0000002d00297308 */ /* 0x0001e20000000800 */
[----:B------:R-:W-:Y:S02]  /*6800*/  ISETP.GT.AND P3, PT, R29, 0x58, P2 ;  /* 0x000000581d00780c */ /* 0x000fe40001764270 */
[----:B------:R-:W-:Y:S02]  /*6810*/  ISETP.LT.OR P5, PT, R25, 0x52, P5 ;  /* 0x000000521900780c */ /* 0x000fe40002fa1670 */
[----:B------:R-:W-:Y:S01]  /*6820*/  FSEL R156, R66, -INF , !P4 ;  /* 0xff800000429c7808 */ /* 0x000fe20006000000 */
[----:B------:R-:W-:Y:S01]  /*6830*/  FFMA.FTZ R66, R154, R5, -R31 ;  /* 0x000000059a427223 */ /* 0x000fe2000001081f */
[----:B------:R-:W-:Y:S01]  /*6840*/  FMNMX.FTZ R43, R158, R43, !PT ;  /* 0x0000002b9e2b7209 */ /* 0x000fe20007810000 */
[----:B------:R-:W-:Y:S01]  /*6850*/  MUFU.EX2 R40, R40 ;  /* 0x0000002800287308 */ /* 0x000fe20000000800 */
[----:B------:R-:W-:-:S02]  /*6860*/  ISETP.GT.AND P4, PT, R29, 0x59, P2 ;  /* 0x000000591d00780c */ /* 0x000fc40001784270 */
[----:B------:R-:W-:Y:S02]  /*6870*/  FSEL R154, R67, -INF , !P5 ;  /* 0xff800000439a7808 */ /* 0x000fe40006800000 */
[----:B------:R-:W-:Y:S02]  /*6880*/  ISETP.LT.OR P3, PT, R25, 0x59, P3 ;  /* 0x000000591900780c */ /* 0x000fe40001f61670 */
[----:B------:R-:W-:Y:S01]  /*6890*/  FMNMX.FTZ R43, R156, R43, !PT ;  /* 0x0000002b9c2b7209 */ /* 0x000fe20007810000 */
[----:B------:R-:W-:Y:S01]  /*68a0*/  MUFU.EX2 R66, R66 ;  /* 0x0000004200427308 */ /* 0x000fe20000000800 */
[----:B------:R-:W-:Y:S02]  /*68b0*/  ISETP.GT.AND P5, PT, R29, 0x60, P2 ;  /* 0x000000601d00780c */ /* 0x000fe400017a4270 */
[----:B------:R-:W-:Y:S02]  /*68c0*/  ISETP.LT.OR P4, PT, R25, 0x5a, P4 ;  /* 0x0000005a1900780c */ /* 0x000fe40002781670 */
[----:B------:R-:W-:-:S02]  /*68d0*/  FSEL R70, R70, -INF , !P3 ;  /* 0xff80000046467808 */ /* 0x000fc40005800000 */
[----:B0-----:R-:W-:Y:S01]  /*68e0*/  FMNMX.FTZ R45, R154, R43, !PT ;  /* 0x0000002b9a2d7209 */ /* 0x001fe20007810000 */
        /* <DEDUP_REMOVED lines=33> */
[----:B------:R-:W-:Y:S02]  /*6b00*/  ISETP.LT.OR P5, PT, R25, 0x79, P5 ;  /* 0x000000791900780c */ /* 0x000fe40002fa1670 */
[----:B------:R-:W-:Y:S02]  /*6b10*/  FSEL R56, R83, -INF , !P4 ;  /* 0xff80000053387808 */ /* 0x000fe40006000000 */
[----:B------:R-:W-:Y:S01]  /*6b20*/  FMNMX.FTZ R45, R82, R45, !PT ;  /* 0x0000002d522d7209 */ /* 0x000fe20007810000 */
[----:B------:R0:W-:Y:S01]  /*6b30*/  MUFU.EX2 R29, R47 ;  /* 0x0000002f001d7308 */ /* 0x0001e20000000800 */
[----:B------:R-:W-:Y:S01]  /*6b40*/  ISETP.LT.OR P2, PT, R25, 0x7a, P2 ;  /* 0x0000007a1900780c */ /* 0x000fe20001741670 */
[----:B------:R-:W-:Y:S01]  /*6b50*/  FFMA.FTZ R25, R60, R5, -R31 ;  /* 0x000000053c197223 */ /* 0x000fe2000001081f */
[----:B------:R-:W-:-:S02]  /*6b60*/  FSEL R86, R86, -INF , !P5 ;  /* 0xff80000056567808 */ /* 0x000fc40006800000 */
[----:B------:R-:W-:Y:S02]  /*6b70*/  FMNMX.FTZ R45, R56, R45, !PT ;  /* 0x0000002d382d7209 */ /* 0x000fe40007810000 */
[----:B------:R-:W-:Y:S01]  /*6b80*/  FSEL R60, R87, -INF , !P2 ;  /* 0xff800000573c7808 */ /* 0x000fe20005000000 */
[----:B------:R-:W-:Y:S01]  /*6b90*/  MUFU.EX2 R25, R25 ;  /* 0x0000001900197308 */ /* 0x000fe20000000800 */
[----:B------:R-:W-:Y:S01]  /*6ba0*/  FMNMX.FTZ R45, R86, R45, !PT ;  /* 0x0000002d562d7209 */ /* 0x000fe20007810000 */
[-CC-:B0-----:R-:W-:Y:S01]  /*6bb0*/  FFMA.FTZ R47, R68, R5.reuse, -R31.reuse ;  /* 0x00000005442f7223 */ /* 0x181fe2000001081f */
[----:B------:R-:W-:Y:S01]  /*6bc0*/  FADD.FTZ R68, -R57, R0 ;  /* 0x0000000039447221 */ /* 0x000fe20000010100 */
[--C-:B------:R-:W-:Y:S01]  /*6bd0*/  FFMA.FTZ R0, R32, R5, -R31.reuse ;  /* 0x0000000520007223 */ /* 0x100fe2000001081f */
[----:B------:R-:W-:Y:S01]  /*6be0*/  FMNMX.FTZ R51, R60, R45, !PT ;  /* 0x0000002d3c337209 */ /* 0x000fe20007810000 */
[-CC-:B------:R-:W-:Y:S01]  /*6bf0*/  FFMA.FTZ R45, R64, R5.reuse, -R31.reuse ;  /* 0x00000005402d7223 */ /* 0x180fe2000001081f */
[-C--:B------:R-:W-:Y:S01]  /*6c00*/  FMUL.FTZ R32, R68, R5.reuse ;  /* 0x0000000544207220 */ /* 0x080fe20000410000 */
[----:B------:R-:W-:Y:S02]  /*6c10*/  MUFU.EX2 R47, R47 ;  /* 0x0000002f002f7308 */ /* 0x000fe40000000800 */
[----:B------:R-:W0:Y:S06]  /*6c20*/  SHFL.BFLY PT, R64, R51, 0x2, 0x1f ;  /* 0x0c401f0033407f89 */ /* 0x000e2c00000e0000 */
[----:B------:R-:W1:Y:S08]  /*6c30*/  MUFU.EX2 R32, R32 ;  /* 0x0000002000207308 */ /* 0x000e700000000800 */
[----:B------:R-:W-:Y:S08]  /*6c40*/  MUFU.EX2 R45, R45 ;  /* 0x0000002d002d7308 */ /* 0x000ff00000000800 */
[----:B------:R-:W-:Y:S01]  /*6c50*/  MUFU.EX2 R36, R36 ;  /* 0x0000002400247308 */ /* 0x000fe20000000800 */
[----:B-1----:R-:W-:Y:S01]  /*6c60*/  FMUL.FTZ R88, R88, R32 ;  /* 0x0000002058587220 */ /* 0x002fe20000410000 */
[----:B0-----:R-:W-:Y:S01]  /*6c70*/  FMNMX.FTZ R55, R51, R64, !PT ;  /* 0x0000004033377209 */ /* 0x001fe20007810000 */
[-CC-:B------:R-:W-:Y:S01]  /*6c80*/  FFMA.FTZ R64, R12, R5.reuse, -R31.reuse ;  /* 0x000000050c407223 */ /* 0x180fe2000001081f */
[----:B------:R-:W-:Y:S01]  /*6c90*/  FFMA.FTZ R51, R76, R5, -R31 ;  /* 0x000000054c337223 */ /* 0x000fe2000001081f */
[----:B------:R-:W-:Y:S01]  /*6ca0*/  FFMA.FTZ R31, R32, R4, R15 ;  /* 0x00000004201f7223 */ /* 0x000fe2000001000f */
[-C--:B------:R-:W-:Y:S01]  /*6cb0*/  FMUL.FTZ R89, R89, R32.reuse ;  /* 0x0000002059597220 */ /* 0x080fe20000410000 */
[----:B------:R-:W0:Y:S01]  /*6cc0*/  SHFL.BFLY PT, R12, R55, 0x1, 0x1f ;  /* 0x0c201f00370c7f89 */ /* 0x000e2200000e0000 */
[----:B------:R-:W-:Y:S01]  /*6cd0*/  MUFU.EX2 R0, R0 ;  /* 0x0000000000007308 */ /* 0x000fe20000000800 */
[C---:B------:R-:W-:Y:S01]  /*6ce0*/  FADD.FTZ R31, R180.reuse, R31 ;  /* 0x0000001fb41f7221 */ /* 0x040fe20000010000 */
[----:B------:R-:W-:Y:S01]  /*6cf0*/  F2FP.BF16.F32.PACK_AB R180, R180, R15 ;  /* 0x0000000fb4b4723e */ /* 0x000fe200000010ff */
[-C--:B------:R-:W-:Y:S01]  /*6d00*/  FMUL.FTZ R92, R92, R32.reuse ;  /* 0x000000205c5c7220 */ /* 0x080fe20000410000 */
[----:B------:R-:W-:Y:S01]  /*6d10*/  FMUL.FTZ R93, R93, R32 ;  /* 0x000000205d5d7220 */ /* 0x000fe20000410000 */
[----:B------:R-:W-:Y:S01]  /*6d20*/  FADD.FTZ R4, R182, R31 ;  /* 0x0000001fb6047221 */ /* 0x000fe20000010000 */
[C---:B------:R-:W-:Y:S01]  /*6d30*/  F2FP.BF16.F32.PACK_AB R182, R21.reuse, R182 ;  /* 0x000000b615b6723e */ /* 0x040fe200000010ff */
[-C--:B------:R-:W-:Y:S01]  /*6d40*/  FMUL.FTZ R96, R96, R32.reuse ;  /* 0x0000002060607220 */ /* 0x080fe20000410000 */
[----:B------:R-:W-:Y:S01]  /*6d50*/  MUFU.EX2 R64, R64 ;  /* 0x0000004000407308 */ /* 0x000fe20000000800 */
[----:B------:R-:W-:Y:S01]  /*6d60*/  FADD.FTZ R31, R21, R4 ;  /* 0x00000004151f7221 */ /* 0x000fe20000010000 */
[-C--:B------:R-:W-:Y:S01]  /*6d70*/  FMUL.FTZ R97, R97, R32.reuse ;  /* 0x0000002061617220 */ /* 0x080fe20000410000 */
        /* <DEDUP_REMOVED lines=11> */
[----:B------:R-:W-:Y:S01]  /*6e30*/  F2FP.BF16.F32.PACK_AB R178, R33, R178 ;  /* 0x000000b221b2723e */ /* 0x000fe200000010ff */
[----:B------:R-:W-:Y:S01]  /*6e40*/  FMUL.FTZ R112, R112, R32 ;  /* 0x0000002070707220 */ /* 0x000fe20000410000 */
[----:B0-----:R-:W-:Y:S01]  /*6e50*/  FMNMX.FTZ R12, R55, R12, !PT ;  /* 0x0000000c370c7209 */ /* 0x001fe20007810000 */
[----:B------:R-:W-:Y:S01]  /*6e60*/  FADD.FTZ R31, R33, R4 ;  /* 0x00000004211f7221 */ /* 0x000fe20000010000 */
[----:B------:R-:W-:Y:S01]  /*6e70*/  MUFU.EX2 R55, R84 ;  /* 0x0000005400377308 */ /* 0x000fe20000000800 */
[----:B------:R-:W-:Y:S01]  /*6e80*/  FMUL.FTZ R113, R113, R32 ;  /* 0x0000002071717220 */ /* 0x000fe20000410000 */
[C---:B------:R-:W-:Y:S01]  /*6e90*/  FSETP.NEU.FTZ.AND P2, PT, R12.reuse, -INF , PT ;  /* 0xff8000000c00780b */ /* 0x040fe20003f5d000 */
[-C--:B------:R-:W-:Y:S01]  /*6ea0*/  FMUL.FTZ R57, R12, R5.reuse ;  /* 0x000000050c397220 */ /* 0x080fe20000410000 */
[----:B------:R-:W-:Y:S01]  /*6eb0*/  FADD.FTZ R4, R172, R31 ;  /* 0x0000001fac047221 */ /* 0x000fe20000010000 */
[----:B------:R-:W-:Y:S01]  /*6ec0*/  IMAD.U32 R31, RZ, RZ, UR42 ;  /* 0x0000002aff1f7e24 */ /* 0x000fe2000f8e00ff */
[----:B------:R-:W-:Y:S01]  /*6ed0*/  UMOV UR42, UR53 ;  /* 0x00000035002a7c82 */ /* 0x000fe20008000000 */
[C---:B------:R-:W-:Y:S01]  /*6ee0*/  F2FP.BF16.F32.PACK_AB R172, R37.reuse, R172 ;  /* 0x000000ac25ac723e */ /* 0x040fe200000010ff */
[----:B------:R-:W-:Y:S01]  /*6ef0*/  FADD.FTZ R4, R37, R4 ;  /* 0x0000000425047221 */ /* 0x000fe20000010000 */
[----:B------:R-:W-:Y:S01]  /*6f00*/  FSEL R57, R57, RZ, P2 ;  /* 0x000000ff39397208 */ /* 0x000fe20001000000 */
[-C--:B------:R-:W-:Y:S01]  /*6f10*/  FMUL.FTZ R116, R116, R32.reuse ;  /* 0x0000002074747220 */ /* 0x080fe20000410000 */
[-C--:B------:R-:W-:Y:S01]  /*6f20*/  FMUL.FTZ R117, R117, R32.reuse ;  /* 0x0000002075757220 */ /* 0x080fe20000410000 */
[-C--:B------:R-:W-:Y:S01]  /*6f30*/  FMUL.FTZ R120, R120, R32.reuse ;  /* 0x0000002078787220 */ /* 0x080fe20000410000 */
[-C--:B------:R-:W-:Y:S01]  /*6f40*/  FMUL.FTZ R121, R121, R32.reuse ;  /* 0x0000002079797220 */ /* 0x080fe20000410000 */
[-CC-:B------:R-:W-:Y:S01]  /*6f50*/  FFMA.FTZ R68, R35, R5.reuse, -R57.reuse ;  /* 0x0000000523447223 */ /* 0x180fe20000010839 */
[-CC-:B------:R-:W-:Y:S01]  /*6f60*/  FFMA.FTZ R171, R54, R5.reuse, -R57.reuse ;  /* 0x0000000536ab7223 */ /* 0x180fe20000010839 */
[----:B------:R-:W-:Y:S01]  /*6f70*/  FADD.FTZ R35, R39, R4 ;  /* 0x0000000427237221 */ /* 0x000fe20000010000 */
[----:B------:R-:W-:Y:S01]  /*6f80*/  @!P1 LEA R54, R31, UR41, 0x3 ;  /* 0x000000291f369c11 */ /* 0x000fe2000f8e18ff */
[-C--:B------:R-:W-:Y:S01]  /*6f90*/  FFMA.FTZ R169, R50, R5.reuse, -R57 ;  /* 0x0000000532a97223 */ /* 0x080fe20000010839 */
[----:B------:R-:W-:Y:S01]  /*6fa0*/  FSEL R31, R12, RZ, P2 ;  /* 0x000000ff0c1f7208 */ /* 0x000fe20001000000 */
[----:B------:R-:W-:Y:S01]  /*6fb0*/  FADD.FTZ R50, R66, R35 ;  /* 0x0000002342327221 */ /* 0x000fe20000010000 */
[-CC-:B------:R-:W-:Y:S01]  /*6fc0*/  FFMA.FTZ R181, R162, R5.reuse, -R57.reuse ;  /* 0x00000005a2b57223 */ /* 0x180fe20000010839 */
[----:B------:R-:W-:Y:S01]  /*6fd0*/  @!P1 VIADD R35, R54, 0x28860 ;  /* 0x0002886036239836 */ /* 0x000fe20000000000 */
[----:B------:R-:W-:Y:S01]  /*6fe0*/  MUFU.EX2 R68, R68 ;  /* 0x0000004400447308 */ /* 0x000fe20000000800 */
[----:B------:R-:W-:Y:S01]  /*6ff0*/  FADD.FTZ R4, -R31, R8 ;  /* 0x000000081f047221 */ /* 0x000fe20000010100 */
[----:B------:R-:W-:Y:S01]  /*7000*/  FADD.FTZ R31, R41, R50 ;  /* 0x00000032291f7221 */ /* 0x000fe20000010000 */
[-C--:B------:R-:W-:Y:S01]  /*7010*/  FFMA.FTZ R183, R30, R5.reuse, -R57 ;  /* 0x000000051eb77223 */ /* 0x080fe20000010839 */
[----:B------:R-:W-:Y:S01]  /*7020*/  @!P1 PRMT R35, RZ, 0x654, R35 ;  /* 0x00000654ff239816 */ /* 0x000fe20000000023 */
[-C--:B------:R-:W-:Y:S01]  /*7030*/  FMUL.FTZ R4, R4, R5.reuse ;  /* 0x0000000504047220 */ /* 0x080fe20000410000 */
[----:B------:R-:W-:Y:S01]  /*7040*/  FADD.FTZ R50, R48, R31 ;  /* 0x0000001f30327221 */ /* 0x000fe20000010000 */
[-CC-:B------:R-:W-:Y:S01]  /*7050*/  FFMA.FTZ R30, R160, R5.reuse, -R57.reuse ;  /* 0x00000005a01e7223 */ /* 0x180fe20000010839 */
[----:B------:R0:W-:Y:S01]  /*7060*/  @!P1 SYNCS.ARRIVE.TRANS64.RED.A1T0 RZ, [R35+URZ], RZ ;  /* 0x000000ff23ff99a7 */ /* 0x0001e2000810043f */
[----:B------:R1:W2:Y:S01]  /*7070*/  MUFU.EX2 R31, R4 ;  /* 0x00000004001f7308 */ /* 0x0002a20000000800 */
[-CC-:B------:R-:W-:Y:S01]  /*7080*/  FFMA.FTZ R177, R34, R5.reuse, -R57.reuse ;  /* 0x0000000522b17223 */ /* 0x180fe20000010839 */
[-CC-:B------:R-:W-:Y:S01]  /*7090*/  FFMA.FTZ R34, R164, R5.reuse, -R57.reuse ;  /* 0x00000005a4227223 */ /* 0x180fe20000010839 */
[-CC-:B------:R-:W-:Y:S01]  /*70a0*/  FFMA.FTZ R179, R38, R5.reuse, -R57.reuse ;  /* 0x0000000526b37223 */ /* 0x180fe20000010839 */
[-CC-:B------:R-:W-:Y:S01]  /*70b0*/  FFMA.FTZ R38, R168, R5.reuse, -R57.reuse ;  /* 0x00000005a8267223 */ /* 0x180fe20000010839 */
[-CC-:B------:R-:W-:Y:S01]  /*70c0*/  FFMA.FTZ R173, R42, R5.reuse, -R57.reuse ;  /* 0x000000052aad7223 */ /* 0x180fe20000010839 */
[-CC-:B------:R-:W-:Y:S01]  /*70d0*/  FFMA.FTZ R42, R170, R5.reuse, -R57.reuse ;  /* 0x00000005aa2a7223 */ /* 0x180fe20000010839 */
[----:B0-----:R-:W-:Y:S01]  /*70e0*/  FADD.FTZ R35, R43, R50 ;  /* 0x000000322b237221 */ /* 0x001fe20000010000 */
[----:B------:R-:W0:Y:S01]  /*70f0*/  MUFU.EX2 R181, R181 ;  /* 0x000000b500b57308 */ /* 0x000e220000000800 */
[-CC-:B------:R-:W-:Y:S01]  /*7100*/  FFMA.FTZ R175, R46, R5.reuse, -R57.reuse ;  /* 0x000000052eaf7223 */ /* 0x180fe20000010839 */
[-C--:B------:R-:W-:Y:S01]  /*7110*/  FFMA.FTZ R26, R26, R5.reuse, -R57 ;  /* 0x000000051a1a7223 */ /* 0x080fe20000010839 */
[----:B------:R-:W-:Y:S01]  /*7120*/  FADD.FTZ R54, R44, R35 ;  /* 0x000000232c367221 */ /* 0x000fe20000010000 */
[--C-:B------:R-:W-:Y:S01]  /*7130*/  FFMA.FTZ R46, R184, R5, -R57.reuse ;  /* 0x00000005b82e7223 */ /* 0x100fe20000010839 */
[----:B------:R-:W-:Y:S01]  /*7140*/  F2FP.BF16.F32.PACK_AB R164, R40, R29 ;  /* 0x0000001d28a4723e */ /* 0x000fe200000010ff */
[-CC-:B------:R-:W-:Y:S01]  /*7150*/  FFMA.FTZ R174, R174, R5.reuse, -R57.reuse ;  /* 0x00000005aeae7223 */ /* 0x180fe20000010839 */
[----:B------:R-:W-:Y:S01]  /*7160*/  FADD.FTZ R59, R29, R54 ;  /* 0x000000361d3b7221 */ /* 0x000fe20000010000 */
[----:B------:R-:W3:Y:S01]  /*7170*/  MUFU.EX2 R183, R183 ;  /* 0x000000b700b77308 */ /* 0x000ee20000000800 */
[-CC-:B------:R-:W-:Y:S01]  /*7180*/  FFMA.FTZ R165, R58, R5.reuse, -R57.reuse ;  /* 0x000000053aa57223 */ /* 0x180fe20000010839 */
[----:B------:R-:W-:Y:S01]  /*7190*/  FFMA.FTZ R50, R166, R5, -R57 ;  /* 0x00000005a6327223 */ /* 0x000fe20000010839 */
[----:B-1----:R-:W-:Y:S01]  /*71a0*/  FADD.FTZ R4, R40, R59 ;  /* 0x0000003b28047221 */ /* 0x002fe20000010000 */
[----:B------:R-:W-:Y:S01]  /*71b0*/  F2FP.BF16.F32.PACK_AB R166, R20, R25 ;  /* 0x0000001914a6723e */ /* 0x000fe200000010ff */
[-CC-:B------:R-:W-:Y:S01]  /*71c0*/  FFMA.FTZ R154, R154, R5.reuse, -R57.reuse ;  /* 0x000000059a9a7223 */ /* 0x180fe20000010839 */
[--C-:B------:R-:W-:Y:S01]  /*71d0*/  FFMA.FTZ R167, R62, R5, -R57.reuse ;  /* 0x000000053ea77223 */ /* 0x100fe20000010839 */
[----:B------:R-:W-:Y:S01]  /*71e0*/  FADD.FTZ R59, R25, R4 ;  /* 0x00000004193b7221 */ /* 0x000fe20000010000 */
[----:B------:R-:W1:Y:S01]  /*71f0*/  MUFU.EX2 R30, R30 ;  /* 0x0000001e001e7308 */ /* 0x000e620000000800 */
[----:B--2---:R-:W-:Y:S01]  /*7200*/  FFMA.FTZ R4, R31, R3, R68 ;  /* 0x000000031f047223 */ /* 0x004fe20000010044 */
[-C--:B------:R-:W-:Y:S01]  /*7210*/  FFMA.FTZ R158, R158, R5.reuse, -R57 ;  /* 0x000000059e9e7223 */ /* 0x080fe20000010839 */
[----:B------:R-:W-:Y:S01]  /*7220*/  FADD.FTZ R54, R20, R59 ;  /* 0x0000003b14367221 */ /* 0x000fe20000010000 */
[-CC-:B------:R-:W-:Y:S01]  /*7230*/  FFMA.FTZ R156, R156, R5.reuse, -R57.reuse ;  /* 0x000000059c9c7223 */ /* 0x180fe20000010839 */
[----:B0-----:R-:W-:Y:S01]  /*7240*/  FADD.FTZ R4, R181, R4 ;  /* 0x00000004b5047221 */ /* 0x001fe20000010000 */
[-CC-:B------:R-:W-:Y:S01]  /*7250*/  FFMA.FTZ R70, R70, R5.reuse, -R57.reuse ;  /* 0x0000000546467223 */ /* 0x180fe20000010839 */
[----:B------:R-:W-:Y:S01]  /*7260*/  FADD.FTZ R59, R45, R54 ;  /* 0x000000362d3b7221 */ /* 0x000fe20000010000 */
[----:B------:R-:W0:Y:S01]  /*7270*/  MUFU.EX2 R177, R177 ;  /* 0x000000b100b17308 */ /* 0x000e220000000800 */
[----:B---3--:R-:W-:Y:S01]  /*7280*/  FADD.FTZ R3, R183, R4 ;  /* 0x00000004b7037221 */ /* 0x008fe20000010000 */
[-C--:B------:R-:W-:Y:S01]  /*7290*/  FFMA.FTZ R35, R152, R5.reuse, -R57 ;  /* 0x0000000598237223 */ /* 0x080fe20000010839 */
[----:B------:R-:W-:Y:S01]  /*72a0*/  FADD.FTZ R54, R28, R59 ;  /* 0x0000003b1c367221 */ /* 0x000fe20000010000 */
[-CC-:B------:R-:W-:Y:S01]  /*72b0*/  FFMA.FTZ R74, R74, R5.reuse, -R57.reuse ;  /* 0x000000054a4a7223 */ /* 0x180fe20000010839 */
[-CC-:B------:R-:W-:Y:S01]  /*72c0*/  FFMA.FTZ R52, R52, R5.reuse, -R57.reuse ;  /* 0x0000000534347223 */ /* 0x180fe20000010839 */
[-C--:B------:R-:W-:Y:S01]  /*72d0*/  FFMA.FTZ R78, R78, R5.reuse, -R57 ;  /* 0x000000054e4e7223 */ /* 0x080fe20000010839 */
[----:B------:R-:W-:Y:S01]  /*72e0*/  FADD.FTZ R15, R47, R54 ;  /* 0x000000362f0f7221 */ /* 0x000fe20000010000 */
[----:B------:R-:W2:Y:S01]  /*72f0*/  MUFU.EX2 R34, R34 ;  /* 0x0000002200227308 */ /* 0x000ea20000000800 */
[----:B-1----:R-:W-:Y:S01]  /*7300*/  FADD.FTZ R4, R30, R3 ;  /* 0x000000031e047221 */ /* 0x002fe20000010000 */
[-C--:B------:R-:W-:Y:S01]  /*7310*/  FFMA.FTZ R186, R186, R5.reuse, -R57 ;  /* 0x00000005baba7223 */ /* 0x080fe20000010839 */
[----:B------:R-:W-:Y:S01]  /*7320*/  FADD.FTZ R54, R24, R15 ;  /* 0x0000000f18367221 */ /* 0x000fe20000010000 */
[-CC-:B------:R-:W-:Y:S01]  /*7330*/  FFMA.FTZ R82, R82, R5.reuse, -R57.reuse ;  /* 0x0000000552527223 */ /* 0x180fe20000010839 */
[-CC-:B------:R-:W-:Y:S01]  /*7340*/  FFMA.FTZ R56, R56, R5.reuse, -R57.reuse ;  /* 0x0000000538387223 */ /* 0x180fe20000010839 */
[-CC-:B------:R-:W-:Y:S01]  /*7350*/  FFMA.FTZ R86, R86, R5.reuse, -R57.reuse ;  /* 0x0000000556567223 */ /* 0x180fe20000010839 */
[----:B------:R-:W-:Y:S01]  /*7360*/  FADD.FTZ R15, R49, R54 ;  /* 0x00000036310f7221 */ /* 0x000fe20000010000 */
[----:B------:R-:W1:Y:S01]  /*7370*/  MUFU.EX2 R179, R179 ;  /* 0x000000b300b37308 */ /* 0x000e620000000800 */
[----:B0-----:R-:W-:Y:S01]  /*7380*/  FADD.FTZ R3, R177, R4 ;  /* 0x00000004b1037221 */ /* 0x001fe20000010000 */
[----:B------:R-:W-:Y:S01]  /*7390*/  FFMA.FTZ R57, R60, R5, -R57 ;  /* 0x000000053c397223 */ /* 0x000fe20000010839 */
[----:B------:R-:W-:Y:S01]  /*73a0*/  FADD.FTZ R54, R64, R15 ;  /* 0x0000000f40367221 */ /* 0x000fe20000010000 */
[----:B------:R-:W-:Y:S01]  /*73b0*/  ISETP.GT.AND P2, PT, R6, UR54, PT ;  /* 0x0000003606007c0c */ /* 0x000fe2000bf44270 */
[-C--:B------:R-:W-:Y:S01]  /*73c0*/  FMUL.FTZ R124, R124, R32.reuse ;  /* 0x000000207c7c7220 */ /* 0x080fe20000410000 */
[----:B------:R-:W-:Y:S01]  /*73d0*/  F2FP.BF16.F32.PACK_AB R168, R48, R41 ;  /* 0x0000002930a8723e */ /* 0x000fe200000010ff */
[----:B------:R-:W-:Y:S01]  /*73e0*/  FADD.FTZ R15, R51, R54 ;  /* 0x00000036330f7221 */ /* 0x000fe20000010000 */
[----:B------:R-:W0:Y:S01]  /*73f0*/  MUFU.EX2 R38, R38 ;  /* 0x0000002600267308 */ /* 0x000e220000000800 */
[----:B--2---:R-:W-:Y:S01]  /*7400*/  FADD.FTZ R4, R34, R3 ;  /* 0x0000000322047221 */ /* 0x004fe20000010000 */
[----:B------:R-:W-:Y:S01]  /*7410*/  F2FP.BF16.F32.PACK_AB R170, R44, R43 ;  /* 0x0000002b2caa723e */ /* 0x000fe200000010ff */
[----:B------:R-:W-:Y:S01]  /*7420*/  FADD.FTZ R40, R14, R15 ;  /* 0x0000000f0e287221 */ /* 0x000fe20000010000 */
[----:B------:R-:W-:Y:S01]  /*7430*/  F2FP.BF16.F32.PACK_AB R160, R28, R45 ;  /* 0x0000002d1ca0723e */ /* 0x000fe200000010ff */
[-C--:B------:R-:W-:Y:S01]  /*7440*/  FMUL.FTZ R125, R125, R32.reuse ;  /* 0x000000207d7d7220 */ /* 0x080fe20000410000 */
[----:B------:R-:W-:Y:S01]  /*7450*/  F2FP.BF16.F32.PACK_AB R162, R24, R47 ;  /* 0x0000002f18a2723e */ /* 0x000fe200000010ff */
[----:B------:R-:W-:Y:S01]  /*7460*/  FADD.FTZ R15, R53, R40 ;  /* 0x00000028350f7221 */ /* 0x000fe20000010000 */
[----:B------:R-:W2:Y:S01]  /*7470*/  MUFU.EX2 R173, R173 ;  /* 0x000000ad00ad7308 */ /* 0x000ea20000000800 */
[----:B-1----:R-:W-:Y:S01]  /*7480*/  FADD.FTZ R3, R179, R4 ;  /* 0x00000004b3037221 */ /* 0x002fe20000010000 */
[C---:B------:R-:W-:Y:S01]  /*7490*/  F2FP.BF16.F32.PACK_AB R152, R36.reuse, R53 ;  /* 0x000000352498723e */ /* 0x040fe200000010ff */
[----:B------:R-:W-:Y:S01]  /*74a0*/  FADD.FTZ R20, R36, R15 ;  /* 0x0000000f24147221 */ /* 0x000fe20000010000 */
[-C--:B------:R-:W-:Y:S01]  /*74b0*/  FMUL.FTZ R128, R128, R32.reuse ;  /* 0x0000002080807220 */ /* 0x080fe20000410000 */
[-C--:B------:R-:W-:Y:S01]  /*74c0*/  FMUL.FTZ R129, R129, R32.reuse ;  /* 0x0000002081817220 */ /* 0x080fe20000410000 */
[-C--:B------:R-:W-:Y:S01]  /*74d0*/  FMUL.FTZ R132, R132, R32.reuse ;  /* 0x0000002084847220 */ /* 0x080fe20000410000 */
[----:B------:R-:W-:Y:S01]  /*74e0*/  FADD.FTZ R15, R55, R20 ;  /* 0x00000014370f7221 */ /* 0x000fe20000010000 */
[----:B------:R-:W1:Y:S01]  /*74f0*/  MUFU.EX2 R42, R42 ;  /* 0x0000002a002a7308 */ /* 0x000e620000000800 */
[----:B0-----:R-:W-:Y:S01]  /*7500*/  FADD.FTZ R4, R38, R3 ;  /* 0x0000000326047221 */ /* 0x001fe20000010000 */
[-C--:B------:R-:W-:Y:S01]  /*7510*/  FMUL.FTZ R133, R133, R32.reuse ;  /* 0x0000002085857220 */ /* 0x080fe20000410000 */
[-C--:B------:R-:W-:Y:S01]  /*7520*/  FMUL.FTZ R136, R136, R32.reuse ;  /* 0x0000002088887220 */ /* 0x080fe20000410000 */
[-C--:B------:R-:W-:Y:S01]  /*7530*/  FMUL.FTZ R137, R137, R32.reuse ;  /* 0x0000002089897220 */ /* 0x080fe20000410000 */
[-C--:B------:R-:W-:Y:S01]  /*7540*/  FMUL.FTZ R140, R140, R32.reuse ;  /* 0x000000208c8c7220 */ /* 0x080fe20000410000 */
[-C--:B------:R-:W-:Y:S01]  /*7550*/  FMUL.FTZ R141, R141, R32.reuse ;  /* 0x000000208d8d7220 */ /* 0x080fe20000410000 */
[-C--:B------:R-:W-:Y:S01]  /*7560*/  FMUL.FTZ R144, R144, R32.reuse ;  /* 0x0000002090907220 */ /* 0x080fe20000410000 */
[----:B------:R-:W0:Y:S01]  /*7570*/  MUFU.EX2 R175, R175 ;  /* 0x000000af00af7308 */ /* 0x000e220000000800 */
[----:B--2---:R-:W-:Y:S01]  /*7580*/  FADD.FTZ R3, R173, R4 ;  /* 0x00000004ad037221 */ /* 0x004fe20000010000 */
[-C--:B------:R-:W-:Y:S01]  /*7590*/  FMUL.FTZ R145, R145, R32.reuse ;  /* 0x0000002091917220 */ /* 0x080fe20000410000 */
[-C--:B------:R-:W-:Y:S01]  /*75a0*/  FMUL.FTZ R148, R148, R32.reuse ;  /* 0x0000002094947220 */ /* 0x080fe20000410000 */
[----:B------:R-:W-:Y:S01]  /*75b0*/  FMUL.FTZ R149, R149, R32 ;  /* 0x0000002095957220 */ /* 0x000fe20000410000 */
[----:B------:R-:W-:Y:S01]  /*75c0*/  F2FP.BF16.F32.PACK_AB R181, R181, R68 ;  /* 0x00000044b5b5723e */ /* 0x000fe200000010ff */
[----:B------:R-:W-:Y:S01]  /*75d0*/  VIADD R6, R6, 0xffffffff ;  /* 0xffffffff06067836 */ /* 0x000fe20000000000 */
[----:B------:R-:W-:Y:S01]  /*75e0*/  F2FP.BF16.F32.PACK_AB R183, R30, R183 ;  /* 0x000000b71eb7723e */ /* 0x000fe200000010ff */
[----:B------:R-:W2:Y:S01]  /*75f0*/  MUFU.EX2 R26, R26 ;  /* 0x0000001a001a7308 */ /* 0x000ea20000000800 */
[----:B-1----:R-:W-:Y:S01]  /*7600*/  FADD.FTZ R4, R42, R3 ;  /* 0x000000032a047221 */ /* 0x002fe20000010000 */
[----:B------:R-:W-:Y:S01]  /*7610*/  F2FP.BF16.F32.PACK_AB R177, R34, R177 ;  /* 0x000000b122b1723e */ /* 0x000fe200000010ff */
[----:B------:R-:W-:Y:S01]  /*7620*/  FMUL.FTZ R90, R90, R31 ;  /* 0x0000001f5a5a7220 */ /* 0x000fe20000410000 */
[----:B------:R-:W-:Y:S01]  /*7630*/  F2FP.BF16.F32.PACK_AB R179, R38, R179 ;  /* 0x000000b326b3723e */ /* 0x000fe200000010ff */
[----:B------:R-:W-:Y:S01]  /*7640*/  FMUL.FTZ R91, R91, R31 ;  /* 0x0000001f5b5b7220 */ /* 0x000fe20000410000 */
[----:B------:R-:W-:Y:S01]  /*7650*/  F2FP.BF16.F32.PACK_AB R173, R42, R173 ;  /* 0x000000ad2aad723e */ /* 0x000fe200000010ff */
[-C--:B------:R-:W-:Y:S01]  /*7660*/  FMUL.FTZ R94, R94, R31.reuse ;  /* 0x0000001f5e5e7220 */ /* 0x080fe20000410000 */
[----:B------:R-:W1:Y:S01]  /*7670*/  MUFU.EX2 R169, R169 ;  /* 0x000000a900a97308 */ /* 0x000e620000000800 */
[----:B0-----:R-:W-:Y:S01]  /*7680*/  FADD.FTZ R3, R175, R4 ;  /* 0x00000004af037221 */ /* 0x001fe20000010000 */
[-C--:B------:R-:W-:Y:S01]  /*7690*/  FMUL.FTZ R95, R95, R31.reuse ;  /* 0x0000001f5f5f7220 */ /* 0x080fe20000410000 */
[-C--:B------:R-:W-:Y:S01]  /*76a0*/  FMUL.FTZ R98, R98, R31.reuse ;  /* 0x0000001f62627220 */ /* 0x080fe20000410000 */
[-C--:B------:R-:W-:Y:S01]  /*76b0*/  FMUL.FTZ R99, R99, R31.reuse ;  /* 0x0000001f63637220 */ /* 0x080fe20000410000 */
[-C--:B------:R-:W-:Y:S01]  /*76c0*/  FMUL.FTZ R102, R102, R31.reuse ;  /* 0x0000001f66667220 */ /* 0x080fe20000410000 */
[-C--:B------:R-:W-:Y:S01]  /*76d0*/  FMUL.FTZ R103, R103, R31.reuse ;  /* 0x0000001f67677220 */ /* 0x080fe20000410000 */
[----:B------:R-:W-:Y:S01]  /*76e0*/  FMUL.FTZ R106, R106, R31 ;  /* 0x0000001f6a6a7220 */ /* 0x000fe20000410000 */
[----:B------:R-:W0:Y:S01]  /*76f0*/  MUFU.EX2 R46, R46 ;  /* 0x0000002e002e7308 */ /* 0x000e220000000800 */
[C---:B--2---:R-:W-:Y:S01]  /*7700*/  FADD.FTZ R4, R26.reuse, R3 ;  /* 0x000000031a047221 */ /* 0x044fe20000010000 */
[----:B------:R-:W-:Y:S01]  /*7710*/  F2FP.BF16.F32.PACK_AB R175, R26, R175 ;  /* 0x000000af1aaf723e */ /* 0x000fe200000010ff */
[-C--:B------:R-:W-:Y:S01]  /*7720*/  FMUL.FTZ R107, R107, R31.reuse ;  /* 0x0000001f6b6b7220 */ /* 0x080fe20000410000 */
[-C--:B------:R-:W-:Y:S01]  /*7730*/  FMUL.FTZ R110, R110, R31.reuse ;  /* 0x0000001f6e6e7220 */ /* 0x080fe20000410000 */
[-C--:B------:R-:W-:Y:S01]  /*7740*/  FMUL.FTZ R111, R111, R31.reuse ;  /* 0x0000001f6f6f7220 */ /* 0x080fe20000410000 */
[-C--:B------:R-:W-:Y:S01]  /*7750*/  FMUL.FTZ R114, R114, R31.reuse ;  /* 0x0000001f72727220 */ /* 0x080fe20000410000 */
[-C--:B------:R-:W-:Y:S01]  /*7760*/  FMUL.FTZ R115, R115, R31.reuse ;  /* 0x0000001f73737220 */ /* 0x080fe20000410000 */
[----:B------:R-:W2:Y:S01]  /*7770*/  MUFU.EX2 R171, R171 ;  /* 0x000000ab00ab7308 */ /* 0x000ea20000000800 */
[----:B-1----:R-:W-:Y:S01]  /*7780*/  FADD.FTZ R3, R169, R4 ;  /* 0x00000004a9037221 */ /* 0x002fe20000010000 */
[----:B------:R-:W-:Y:S01]  /*7790*/  FADD.FTZ R4, R0, R15 ;  /* 0x0000000f00047221 */ /* 0x000fe20000010000 */
[-C--:B------:R-:W-:Y:S01]  /*77a0*/  FMUL.FTZ R118, R118, R31.reuse ;  /* 0x0000001f76767220 */ /* 0x080fe20000410000 */
[-C--:B------:R-:W-:Y:S01]  /*77b0*/  FMUL.FTZ R119, R119, R31.reuse ;  /* 0x0000001f77777220 */ /* 0x080fe20000410000 */
[-C--:B------:R-:W-:Y:S01]  /*77c0*/  FMUL.FTZ R122, R122, R31.reuse ;  /* 0x0000001f7a7a7220 */ /* 0x080fe20000410000 */
[-C--:B------:R-:W-:Y:S01]  /*77d0*/  FMUL.FTZ R123, R123, R31.reuse ;  /* 0x0000001f7b7b7220 */ /* 0x080fe20000410000 */
[----:B------:R-:W-:Y:S01]  /*77e0*/  FMUL.FTZ R126, R126, R31 ;  /* 0x0000001f7e7e7220 */ /* 0x000fe20000410000 */
[----:B------:R1:W3:Y:S01]  /*77f0*/  MUFU.EX2 R8, R174 ;  /* 0x000000ae00087308 */ /* 0x0002e20000000800 */
[----:B0-----:R-:W-:Y:S01]  /*7800*/  F2FP.BF16.F32.PACK_AB R169, R46, R169 ;  /* 0x000000a92ea9723e */ /* 0x001fe200000010ff */
[-C--:B------:R-:W-:Y:S01]  /*7810*/  FMUL.FTZ R127, R127, R31.reuse ;  /* 0x0000001f7f7f7220 */ /* 0x080fe20000410000 */
[-C--:B------:R-:W-:Y:S01]  /*7820*/  FMUL.FTZ R130, R130, R31.reuse ;  /* 0x0000001f82827220 */ /* 0x080fe20000410000 */
[-C--:B------:R-:W-:Y:S01]  /*7830*/  FMUL.FTZ R131, R131, R31.reuse ;  /* 0x0000001f83837220 */ /* 0x080fe20000410000 */
[-C--:B------:R-:W-:Y:S01]  /*7840*/  FMUL.FTZ R134, R134, R31.reuse ;  /* 0x0000001f86867220 */ /* 0x080fe20000410000 */
[-C--:B------:R-:W-:Y:S01]  /*7850*/  FMUL.FTZ R135, R135, R31.reuse ;  /* 0x0000001f87877220 */ /* 0x080fe20000410000 */
[----:B------:R-:W-:Y:S01]  /*7860*/  FMUL.FTZ R138, R138, R31 ;  /* 0x0000001f8a8a7220 */ /* 0x000fe20000410000 */
[----:B------:R-:W0:Y:S01]  /*7870*/  MUFU.EX2 R165, R165 ;  /* 0x000000a500a57308 */ /* 0x000e220000000800 */
[----:B-1----:R-:W-:Y:S01]  /*7880*/  F2FP.BF16.F32.PACK_AB R174, R66, R39 ;  /* 0x0000002742ae723e */ /* 0x002fe200000010ff */
[-C--:B------:R-:W-:Y:S01]  /*7890*/  FMUL.FTZ R139, R139, R31.reuse ;  /* 0x0000001f8b8b7220 */ /* 0x080fe20000410000 */
[-C--:B------:R-:W-:Y:S01]  /*78a0*/  FMUL.FTZ R142, R142, R31.reuse ;  /* 0x0000001f8e8e7220 */ /* 0x080fe20000410000 */
[-C--:B------:R-:W-:Y:S01]  /*78b0*/  FMUL.FTZ R143, R143, R31.reuse ;  /* 0x0000001f8f8f7220 */ /* 0x080fe20000410000 */
[-C--:B------:R-:W-:Y:S01]  /*78c0*/  FMUL.FTZ R146, R146, R31.reuse ;  /* 0x0000001f92927220 */ /* 0x080fe20000410000 */
[-C--:B------:R-:W-:Y:S01]  /*78d0*/  FMUL.FTZ R147, R147, R31.reuse ;  /* 0x0000001f93937220 */ /* 0x080fe20000410000 */
[-C--:B------:R-:W-:Y:S01]  /*78e0*/  FMUL.FTZ R150, R150, R31.reuse ;  /* 0x0000001f96967220 */ /* 0x080fe20000410000 */
[----:B------:R1:W-:Y:S01]  /*78f0*/  MUFU.EX2 R21, R154 ;  /* 0x0000009a00157308 */ /* 0x0003e20000000800 */
[----:B------:R-:W-:-:S07]  /*7900*/  FMUL.FTZ R151, R151, R31 ;  /* 0x0000001f97977220 */ /* 0x000fce0000410000 */
[----:B------:R-:W4:Y:S01]  /*7910*/  MUFU.EX2 R50, R50 ;  /* 0x0000003200327308 */ /* 0x000f220000000800 */
[----:B-1----:R-:W-:Y:S01]  /*7920*/  F2FP.BF16.F32.PACK_AB R154, R0, R55 ;  /* 0x00000037009a723e */ /* 0x002fe200000010ff */
[----:B------:R-:W-:-:S04]  /*7930*/  FADD.FTZ R0, R46, R3 ;  /* 0x000000032e007221 */ /* 0x000fc80000010000 */
[----:B--2---:R-:W-:Y:S01]  /*7940*/  FADD.FTZ R3, R171, R0 ;  /* 0x00000000ab037221 */ /* 0x004fe20000010000 */
[C---:B---3--:R-:W-:Y:S01]  /*7950*/  F2FP.BF16.F32.PACK_AB R171, R8.reuse, R171 ;  /* 0x000000ab08ab723e */ /* 0x048fe200000010ff */
[----:B------:R-:W1:Y:S02]  /*7960*/  MUFU.EX2 R167, R167 ;  /* 0x000000a700a77308 */ /* 0x000e640000000800 */
[----:B------:R-:W-:Y:S01]  /*7970*/  FADD.FTZ R0, R8, R3 ;  /* 0x0000000308007221 */ /* 0x000fe20000010000 */
[----:B------:R-:W-:-:S03]  /*7980*/  IMAD.MOV.U32 R8, RZ, RZ, R12 ;  /* 0x000000ffff087224 */ /* 0x000fc600078e000c */
[----:B0-----:R-:W-:Y:S02]  /*7990*/  FADD.FTZ R3, R165, R0 ;  /* 0x00000000a5037221 */ /* 0x001fe40000010000 */
[----:B------:R0:W2:Y:S01]  /*79a0*/  MUFU.EX2 R58, R158 ;  /* 0x0000009e003a7308 */ /* 0x0000a20000000800 */
[C---:B----4-:R-:W-:Y:S01]  /*79b0*/  F2FP.BF16.F32.PACK_AB R165, R50.reuse, R165 ;  /* 0x000000a532a5723e */ /* 0x050fe200000010ff */
[----:B------:R-:W-:-:S06]  /*79c0*/  FADD.FTZ R0, R50, R3 ;  /* 0x0000000332007221 */ /* 0x000fcc0000010000 */
[----:B------:R3:W4:Y:S01]  /*79d0*/  MUFU.EX2 R161, R156 ;  /* 0x0000009c00a17308 */ /* 0x0007220000000800 */
[----:B-1----:R-:W-:Y:S01]  /*79e0*/  FADD.FTZ R0, R167, R0 ;  /* 0x00000000a7007221 */ /* 0x002fe20000010000 */
[----:B0-----:R-:W-:-:S06]  /*79f0*/  F2FP.BF16.F32.PACK_AB R158, R14, R51 ;  /* 0x000000330e9e723e */ /* 0x001fcc00000010ff */
[----:B------:R-:W0:Y:S01]  /*7a00*/  MUFU.EX2 R163, R70 ;  /* 0x0000004600a37308 */ /* 0x000e220000000800 */
[----:B--2---:R-:W-:Y:S01]  /*7a10*/  FADD.FTZ R0, R58, R0 ;  /* 0x000000003a007221 */ /* 0x004fe20000010000 */
[----:B---3--:R-:W-:Y:S02]  /*7a20*/  F2FP.BF16.F32.PACK_AB R156, R64, R49 ;  /* 0x00000031409c723e */ /* 0x008fe400000010ff */
[----:B------:R-:W-:-:S04]  /*7a30*/  F2FP.BF16.F32.PACK_AB R167, R58, R167 ;  /* 0x000000a73aa7723e */ /* 0x000fc800000010ff */
[----:B------:R-:W1:Y:S01]  /*7a40*/  MUFU.EX2 R35, R35 ;  /* 0x0000002300237308 */ /* 0x000e620000000800 */
[----:B----4-:R-:W-:Y:S01]  /*7a50*/  FADD.FTZ R0, R161, R0 ;  /* 0x00000000a1007221 */ /* 0x010fe20000010000 */
[----:B------:R-:W-:-:S03]  /*7a60*/  F2FP.BF16.F32.PACK_AB R161, R21, R161 ;  /* 0x000000a115a1723e */ /* 0x000fc600000010ff */
[----:B------:R-:W-:-:S03]  /*7a70*/  FADD.FTZ R0, R21, R0 ;  /* 0x0000000015007221 */ /* 0x000fc60000010000 */
        /* <DEDUP_REMOVED lines=23> */
[----:B------:R-:W-:Y:S01]  /*7bf0*/  IMAD.MOV.U32 R0, RZ, RZ, R10 ;  /* 0x000000ffff007224 */ /* 0x000fe200078e000a */
[----:B------:R-:W-:Y:S06]  /*7c00*/  @P2 BRA `(.L_x_6623) ;  /* 0xffffffd000002947 */ /* 0x000fec000383ffff */
[----:B------:R-:W-:Y:S01]  /*7c10*/  IMAD.MOV.U32 R8, RZ, RZ, R12 ;  /* 0x000000ffff087224 */ /* 0x000fe200078e000c */
[----:B------:R-:W-:Y:S01]  /*7c20*/  UMOV UR42, UR53 ;  /* 0x00000035002a7c82 */ /* 0x000fe20008000000 */
[----:B------:R-:W-:Y:S01]  /*7c30*/  IMAD.MOV.U32 R0, RZ, RZ, R10 ;  /* 0x000000ffff007224 */ /* 0x000fe200078e000a */
[----:B------:R-:W-:-:S06]  /*7c40*/  UMOV UR43, UR52 ;  /* 0x00000034002b7c82 */ /* 0x000fcc0008000000 */
.L_x_6606:
        /* <DEDUP_REMOVED lines=18> */
.L_x_6625:
[----:B------:R-:W-:-:S11]  /*7d70*/  UISETP.NE.AND UP0, UPT, UR11, 0x1, UPT ;  /* 0x000000010b00788c */ /* 0x000fd6000bf05270 */
[----:B------:R-:W-:Y:S02]  /*7d80*/  @UP0 ULDC.64 UR14, c[0x0][0x9e8] ;  /* 0x00027a00000e0ab9 */ /* 0x000fe40000000a00 */
[----:B------:R-:W-:-:S04]  /*7d90*/  UIMAD.WIDE.U32 UR6, UR10, UR14, URZ ;  /* 0x0000000e0a0672a5 */ /* 0x000fc8000f8e003f */
[----:B------:R-:W-:-:S12]  /*7da0*/  @UP0 USHF.R.U32.HI UR10, URZ, UR15, UR7 ;  /* 0x0000000f3f0a0299 */ /* 0x000fd80008011607 */
.L_x_6626:
[----:B------:R-:W-:-:S04]  /*7db0*/  UIMAD UR10, UR10, UR11, URZ ;  /* 0x0000000b0a0a72a4 */ /* 0x000fc8000f8e023f */
[----:B------:R-:W-:-:S04]  /*7dc0*/  UISETP.LT.AND UP0, UPT, UR50, UR10, UPT ;  /* 0x0000000a3200728c */ /* 0x000fc8000bf01270 */
[----:B------:R-:W-:-:S12]  /*7dd0*/  USEL UR50, UR50, UR10, !UP0 ;  /* 0x0000000a32327287 */ /* 0x000fd8000c000000 */
.L_x_6624:
        /* <DEDUP_REMOVED lines=12> */
.L_x_6636:
        /* <DEDUP_REMOVED lines=9> */
.L_x_6629:
[----:B------:R-:W-:Y:S01]  /*7f30*/  ULEA UR6, UR42, UR41, 0x3 ;  /* 0x000000292a067291 */ /* 0x000fe2000f8e183f */
[----:B------:R-:W-:-:S05]  /*7f40*/  IMAD.U32 R0, RZ, RZ, UR43 ;  /* 0x0000002bff007e24 */ /* 0x000fca000f8e00ff */
[----:B------:R-:W-:-:S04]  /*7f50*/  SHF.L.U32 R0, R0, 0x1f, RZ ;  /* 0x0000001f00007819 */ /* 0x000fc800000006ff */
[----:B------:R0:W1:Y:S01]  /*7f60*/  SYNCS.PHASECHK.TRANS64.TRYWAIT P2, [UR6+0x28830], R0 ;  /* 0x02883000ff0075a7 */ /* 0x0000620008040146 */
[----:B------:R-:W-:Y:S05]  /*7f70*/  @!P0 BRA `(.L_x_6630) ;  /* 0x0000000000048947 */ /* 0x000fea0003800000 */
[----:B------:R-:W-:Y:S01]  /*7f80*/  BPT.TRAP 0x1 ;  /* 0x000000040000795c */ /* 0x000fe20000300000 */
.L_x_6630:
[----:B-1----:R-:W-:Y:S05]  /*7f90*/  @P2 BRA `(.L_x_6628) ;  /* 0x0000000000082947 */ /* 0x002fea0003800000 */
[----:B------:R-:W1:Y:S02]  /*7fa0*/  SYNCS.PHASECHK.TRANS64.TRYWAIT P2, [UR6+0x28830], R0 ;  /* 0x02883000ff0075a7 */ /* 0x000e640008040146 */
[----:B-1----:R-:W-:Y:S05]  /*7fb0*/  @!P2 BRA `(.L_x_6631) ;  /* 0x000000c800dca947 */ /* 0x002fea0003800000 */
.L_x_6628:
        /* <DEDUP_REMOVED lines=47> */
.L_x_6633:
[----:B------:R-:W-:Y:S01]  /*82b0*/  ULEA UR6, UR50, UR41, 0x3 ;  /* 0x0000002932067291 */ /* 0x000fe2000f8e183f */
[----:B------:R-:W-:-:S05]  /*82c0*/  IMAD.U32 R0, RZ, RZ, UR51 ;  /* 0x00000033ff007e24 */ /* 0x000fca000f8e00ff */
[----:B------:R-:W-:-:S04]  /*82d0*/  SHF.L.U32 R0, R0, 0x1f, RZ ;  /* 0x0000001f00007819 */ /* 0x000fc800000006ff */
[----:B------:R0:W1:Y:S01]  /*82e0*/  SYNCS.PHASECHK.TRANS64.TRYWAIT P2, [UR6+0x28850], R0 ;  /* 0x02885000ff0075a7 */ /* 0x0000620008040146 */
[----:B------:R-:W-:Y:S05]  /*82f0*/  @!P0 BRA `(.L_x_6634) ;  /* 0x0000000000048947 */ /* 0x000fea0003800000 */
[----:B------:R-:W-:Y:S01]  /*8300*/  BPT.TRAP 0x1 ;  /* 0x000000040000795c */ /* 0x000fe20000300000 */
.L_x_6634:
[----:B-1----:R-:W-:Y:S05]  /*8310*/  @P2 BRA `(.L_x_6632) ;  /* 0x0000000000082947 */ /* 0x002fea0003800000 */
[----:B------:R-:W1:Y:S02]  /*8320*/  SYNCS.PHASECHK.TRANS64.TRYWAIT P2, [UR6+0x28850], R0 ;  /* 0x02885000ff0075a7 */ /* 0x000e640008040146 */
[----:B-1----:R-:W-:Y:S05]  /*8330*/  @!P2 BRA `(.L_x_6635) ;  /* 0x000000c80014a947 */ /* 0x002fea0003800000 */
.L_x_6632:
[----:B------:R-:W-:Y:S01]  /*8340*/  UIADD3 UR6, UR41, 0x400, URZ ;  /* 0x0000040029067890 */ /* 0x000fe2000fffe03f */
[----:B------:R-:W-:Y:S01]  /*8350*/  WARPGROUP.ARRIVE ;  /* 0x00000000000079c5 */ /* 0x000fe20000000000 */
[----:B------:R-:W-:Y:S01]  /*8360*/  UMOV UR7, 0x40000040 ;  /* 0x4000004000077882 */ /* 0x000fe20000000000 */
[----:B01----:R-:W-:Y:S01]  /*8370*/  FMNMX.FTZ R0, R24, R7, !PT ;  /* 0x0000000718007209 */ /* 0x003fe20007810000 */
[----:B------:R-:W-:-:S03]  /*8380*/  USHF.R.U32.HI UR6, URZ, 0x4, UR6 ;  /* 0x000000043f067899 */ /* 0x000fc60008011606 */
[----:B------:R-:W0:Y:S01]  /*8390*/  S2R R184, SR_TID.X ;  /* 0x0000000000b87919 */ /* 0x000e220000002100 */
[C---:B------:R-:W-:Y:S01]  /*83a0*/  ISETP.GT.AND P2, PT, R6.reuse, UR47, PT ;  /* 0x0000002f06007c0c */ /* 0x040fe2000bf44270 */
[----:B------:R-:W-:Y:S01]  /*83b0*/  UMOV UR51, UR43 ;  /* 0x0000002b00337c82 */ /* 0x000fe20008000000 */
[----:B------:R-:W-:Y:S01]  /*83c0*/  ULOP3.LUT UR6, UR6, 0x3fff, URZ, 0xc0, !UPT ;  /* 0x00003fff06067892 */ /* 0x000fe2000f8ec03f */
[----:B------:R-:W-:Y:S01]  /*83d0*/  FMNMX.FTZ R5, R25, R0, !PT ;  /* 0x0000000019057209 */ /* 0x000fe20007810000 */
[----:B------:R-:W-:Y:S02]  /*83e0*/  VIADD R6, R6, 0xffffffff ;  /* 0xffffffff06067836 */ /* 0x000fe40000000000 */
        /* <DEDUP_REMOVED lines=39> */
[----:B------:R-:W0:Y:S01]  /*8660*/  LDC R5, c[0x0][0x988] ;  /* 0x00026200ff057b82 */ /* 0x000e220000000800 */
[----:B------:R-:W-:Y:S02]  /*8670*/  FMNMX.FTZ R8, R26, R9, !PT ;  /* 0x000000091a087209 */ /* 0x000fe40007810000 */
[----:B------:R-:W1:Y:S01]  /*8680*/  SHFL.BFLY PT, R0, R11, 0x1, 0x1f ;  /* 0x0c201f000b007f89 */ /* 0x000e6200000e0000 */
        /* <DEDUP_REMOVED lines=8> */
[----:B------:R-:W-:-:S04]  /*8710*/  FMNMX.FTZ R8, R34, R21, !PT ;  /* 0x0000001522087209 */ /* 0x000fc80007810000 */
[----:B------:R-:W-:Y:S02]  /*8720*/  FMNMX.FTZ R21, R35, R8, !PT ;  /* 0x0000000823157209 */ /* 0x000fe40007810000 */
[----:B-1----:R-:W-:Y:S02]  /*8730*/  FMNMX.FTZ R0, R11, R0, !PT ;  /* 0x000000000b007209 */ /* 0x002fe40007810000 */
[----:B------:R-:W-:-:S03]  /*8740*/  FMNMX.FTZ R8, R38, R21, !PT ;  /* 0x0000001526087209 */ /* 0x000fc60007810000 */
[----:B------:R-:W-:-:S04]  /*8750*/  FADD.FTZ R10, -R0, R7 ;  /* 0x00000007000a7221 */ /* 0x000fc80000010100 */
[-C--:B0-----:R-:W-:Y:S01]  /*8760*/  FMUL.FTZ R7, R10, R5.reuse ;  /* 0x000000050a077220 */ /* 0x081fe20000410000 */
[----:B------:R-:W-:-:S04]  /*8770*/  FMUL.FTZ R10, R0, R5 ;  /* 0x00000005000a7220 */ /* 0x000fc80000410000 */
        /* <DEDUP_REMOVED lines=13> */
[----:B0-----:R-:W-:-:S04]  /*8850*/  FMNMX.FTZ R25, R39, R8, !PT ;  /* 0x0000000827197209 */ /* 0x001fc80007810000 */
[----:B------:R-:W-:-:S03]  /*8860*/  FMNMX.FTZ R8, R42, R25, !PT ;  /* 0x000000192a087209 */ /* 0x000fc60007810000 */
[----:B------:R-:W0:Y:S01]  /*8870*/  MUFU.EX2 R180, R180 ;  /* 0x000000b400b47308 */ /* 0x000e220000000800 */
[----:B------:R-:W-:-:S04]  /*8880*/  FMNMX.FTZ R25, R43, R8, !PT ;  /* 0x000000082b197209 */ /* 0x000fc80007810000 */
[----:B------:R-:W-:Y:S01]  /*8890*/  FMNMX.FTZ R8, R46, R25, !PT ;  /* 0x000000192e087209 */ /* 0x000fe20007810000 */
[----:B------:R-:W-:Y:S02]  /*88a0*/  FFMA.FTZ R25, R41, R5, -R10 ;  /* 0x0000000529197223 */ /* 0x000fe4000001080a */
[----:B------:R-:W-:Y:S01]  /*88b0*/  MUFU.EX2 R182, R182 ;  /* 0x000000b600b67308 */ /* 0x000fe20000000800 */
[----:B------:R-:W-:-:S04]  /*88c0*/  FMNMX.FTZ R29, R47, R8, !PT ;  /* 0x000000082f1d7209 */ /* 0x000fc80007810000 */
[----:B------:R-:W-:-:S03]  /*88d0*/  FMNMX.FTZ R8, R50, R29, !PT ;  /* 0x0000001d32087209 */ /* 0x000fc60007810000 */
[----:B------:R-:W-:Y:S01]  /*88e0*/  MUFU.EX2 R13, R13 ;  /* 0x0000000d000d7308 */ /* 0x000fe20000000800 */
[----:B------:R-:W-:Y:S01]  /*88f0*/  FMNMX.FTZ R29, R51, R8, !PT ;  /* 0x00000008331d7209 */ /* 0x000fe20007810000 */
[----:B0-----:R-:W-:Y:S01]  /*8900*/  FFMA.FTZ R4, R7, R4, R180 ;  /* 0x0000000407047223 */ /* 0x001fe200000100b4 */
[----:B------:R-:W-:Y:S02]  /*8910*/  F2FP.BF16.F32.PACK_AB R180, R11, R180 ;  /* 0x000000b40bb4723e */ /* 0x000fe400000010ff */
[----:B------:R-:W-:Y:S01]  /*8920*/  FMNMX.FTZ R8, R54, R29, !PT ;  /* 0x0000001d36087209 */ /* 0x000fe20007810000 */
[----:B------:R-:W-:Y:S02]  /*8930*/  FFMA.FTZ R29, R45, R5, -R10 ;  /* 0x000000052d1d7223 */ /* 0x000fe4000001080a */
[----:B------:R-:W-:Y:S01]  /*8940*/  MUFU.EX2 R15, R15 ;  /* 0x0000000f000f7308 */ /* 0x000fe20000000800 */
[----:B------:R-:W-:-:S04]  /*8950*/  FMNMX.FTZ R33, R55, R8, !PT ;  /* 0x0000000837217209 */ /* 0x000fc80007810000 */
[----:B------:R-:W-:-:S03]  /*8960*/  FMNMX.FTZ R8, R58, R33, !PT ;  /* 0x000000213a087209 */ /* 0x000fc60007810000 */
[----:B------:R-:W-:Y:S01]  /*8970*/  MUFU.EX2 R21, R21 ;  /* 0x0000001500157308 */ /* 0x000fe20000000800 */
[----:B------:R-:W-:-:S04]  /*8980*/  FMNMX.FTZ R33, R59, R8, !PT ;  /* 0x000000083b217209 */ /* 0x000fc80007810000 */
[----:B------:R-:W-:Y:S01]  /*8990*/  FMNMX.FTZ R8, R62, R33, !PT ;  /* 0x000000213e087209 */ /* 0x000fe20007810000 */
[-CC-:B------:R-:W-:Y:S01]  /*89a0*/  FFMA.FTZ R33, R49, R5.reuse, -R10.reuse ;  /* 0x0000000531217223 */ /* 0x180fe2000001080a */
[-CC-:B------:R-:W-:Y:S01]  /*89b0*/  FFMA.FTZ R49, R65, R5.reuse, -R10.reuse ;  /* 0x0000000541317223 */ /* 0x180fe2000001080a */
[----:B------:R-:W-:Y:S01]  /*89c0*/  FFMA.FTZ R65, R81, R5, -R10 ;  /* 0x0000000551417223 */ /* 0x000fe2000001080a */
[----:B------:R-:W-:Y:S01]  /*89d0*/  FMNMX.FTZ R37, R63, R8, !PT ;  /* 0x000000083f257209 */ /* 0x000fe20007810000 */
[----:B------:R-:W-:Y:S03]  /*89e0*/  MUFU.EX2 R25, R25 ;  /* 0x0000001900197308 */ /* 0x000fe60000000800 */
[----:B------:R-:W-:-:S04]  /*89f0*/  FMNMX.FTZ R8, R66, R37, !PT ;  /* 0x0000002542087209 */ /* 0x000fc80007810000 */
[----:B------:R-:W-:Y:S01]  /*8a00*/  FMNMX.FTZ R37, R67, R8, !PT ;  /* 0x0000000843257209 */ /* 0x000fe20007810000 */
[----:B------:R-:W-:Y:S03]  /*8a10*/  MUFU.EX2 R29, R29 ;  /* 0x0000001d001d7308 */ /* 0x000fe60000000800 */
[----:B------:R-:W-:Y:S01]  /*8a20*/  FMNMX.FTZ R8, R70, R37, !PT ;  /* 0x0000002546087209 */ /* 0x000fe20007810000 */
[-CC-:B------:R-:W-:Y:S01]  /*8a30*/  FFMA.FTZ R37, R53, R5.reuse, -R10.reuse ;  /* 0x0000000535257223 */ /* 0x180fe2000001080a */
[----:B------:R-:W-:Y:S02]  /*8a40*/  FFMA.FTZ R53, R69, R5, -R10 ;  /* 0x0000000545357223 */ /* 0x000fe4000001080a */
[----:B------:R-:W-:Y:S01]  /*8a50*/  FMNMX.FTZ R41, R71, R8, !PT ;  /* 0x0000000847297209 */ /* 0x000fe20007810000 */
[----:B------:R-:W-:Y:S03]  /*8a60*/  MUFU.EX2 R33, R33 ;  /* 0x0000002100217308 */ /* 0x000fe60000000800 */
[----:B------:R-:W-:-:S04]  /*8a70*/  FMNMX.FTZ R8, R74, R41, !PT ;  /* 0x000000294a087209 */ /* 0x000fc80007810000 */
[----:B------:R-:W-:Y:S01]  /*8a80*/  FMNMX.FTZ R41, R75, R8, !PT ;  /* 0x000000084b297209 */ /* 0x000fe20007810000 */
[----:B------:R-:W-:Y:S03]  /*8a90*/  MUFU.EX2 R37, R37 ;  /* 0x0000002500257308 */ /* 0x000fe60000000800 */
        /* <DEDUP_REMOVED lines=11> */
[----:B------:R-:W-:Y:S01]  /*8b50*/  MUFU.EX2 R53, R53 ;  /* 0x0000003500357308 */ /* 0x000fe20000000800 */
[----:B------:R-:W-:-:S02]  /*8b60*/  WARPGROUP.DEPBAR.LE gsb0, 0x0 ;  /* 0x00008000000079c5 */ /* 0x000fc40000010000 */
[----:B------:R-:W-:Y:S01]  /*8b70*/  WARPGROUP.ARRIVE ;  /* 0x00000000000079c5 */ /* 0x000fe20000000000 */
[----:B------:R-:W0:Y:S01]  /*8b80*/  SHFL.BFLY PT, R57, R8, 0x2, 0x1f ;  /* 0x0c401f0008397f89 */ /* 0x000e2200000e0000 */
[-CC-:B------:R-:W-:Y:S01]  /*8b90*/  FFMA.FTZ R176, R32, R5.reuse, -R10.reuse ;  /* 0x0000000520b07223 */ /* 0x180fe2000001080a */
[----:B------:R-:W-:Y:S02]  /*8ba0*/  FFMA.FTZ R178, R36, R5, -R10 ;  /* 0x0000000524b27223 */ /* 0x000fe4000001080a */
[----:B------:R-:W-:Y:S01]  /*8bb0*/  MUFU.EX2 R45, R45 ;  /* 0x0000002d002d7308 */ /* 0x000fe20000000800 */
[----:B------:R-:W-:Y:S01]  /*8bc0*/  HGMMA.64x128x16.F32.BF16 R88, R172, gdesc[UR4].tnspB, R88, gsb0 ;  /* 0x41e00004ac587df0 */ /* 0x000fe20008001858 */
[----:B------:R-:W-:Y:S01]  /*8bd0*/  UIADD3 UR6, UR10, 0x180, URZ ;  /* 0x000001800a067890 */ /* 0x000fe2000fffe03f */
[----:B------:R-:W-:-:S05]  /*8be0*/  UMOV UR7, 0x40000040 ;  /* 0x4000004000077882 */ /* 0x000fca0000000000 */
[----:B------:R-:W-:Y:S08]  /*8bf0*/  MUFU.EX2 R176, R176 ;  /* 0x000000b000b07308 */ /* 0x000ff00000000800 */
[----:B------:R-:W-:Y:S01]  /*8c00*/  MUFU.EX2 R178, R178 ;  /* 0x000000b200b27308 */ /* 0x000fe20000000800 */
[----:B0-----:R-:W-:Y:S01]  /*8c10*/  FMNMX.FTZ R24, R8, R57, !PT ;  /* 0x0000003908187209 */ /* 0x001fe20007810000 */
[----:B------:R-:W-:-:S06]  /*8c20*/  FFMA.FTZ R57, R73, R5, -R10 ;  /* 0x0000000549397223 */ /* 0x000fcc000001080a */
[----:B------:R-:W-:Y:S01]  /*8c30*/  MUFU.EX2 R12, R12 ;  /* 0x0000000c000c7308 */ /* 0x000fe20000000800 */
[----:B------:R-:W0:Y:S07]  /*8c40*/  SHFL.BFLY PT, R69, R24, 0x1, 0x1f ;  /* 0x0c201f0018457f89 */ /* 0x000e2e00000e0000 */
[----:B------:R-:W-:Y:S08]  /*8c50*/  MUFU.EX2 R57, R57 ;  /* 0x0000003900397308 */ /* 0x000ff00000000800 */
[----:B------:R-:W-:Y:S08]  /*8c60*/  MUFU.EX2 R14, R14 ;  /* 0x0000000e000e7308 */ /* 0x000ff00000000800 */
[----:B------:R-:W-:Y:S01]  /*8c70*/  MUFU.EX2 R61, R61 ;  /* 0x0000003d003d7308 */ /* 0x000fe20000000800 */
[----:B0-----:R-:W-:-:S07]  /*8c80*/  FMNMX.FTZ R8, R24, R69, !PT ;  /* 0x0000004518087209 */ /* 0x001fce0007810000 */
[----:B------:R-:W-:Y:S08]  /*8c90*/  MUFU.EX2 R20, R20 ;  /* 0x0000001400147308 */ /* 0x000ff00000000800 */
[----:B------:R-:W-:Y:S08]  /*8ca0*/  MUFU.EX2 R65, R65 ;  /* 0x0000004100417308 */ /* 0x000ff00000000800 */
[----:B------:R-:W-:Y:S01]  /*8cb0*/  MUFU.EX2 R24, R84 ;  /* 0x0000005400187308 */ /* 0x000fe20000000800 */
[----:B------:R-:W-:-:S02]  /*8cc0*/  WARPGROUP.DEPBAR.LE gsb0, 0x0 ;  /* 0x00008000000079c5 */ /* 0x000fc40000010000 */
[----:B------:R-:W-:Y:S01]  /*8cd0*/  WARPGROUP.ARRIVE ;  /* 0x00000000000079c5 */ /* 0x000fe20000000000 */
[-CC-:B------:R-:W-:Y:S01]  /*8ce0*/  FFMA.FTZ R172, R40, R5.reuse, -R10.reuse ;  /* 0x0000000528ac7223 */ /* 0x180fe2000001080a */
[-C--:B------:R-:W-:Y:S01]  /*8cf0*/  FFMA.FTZ R174, R44, R5.reuse, -R10 ;  /* 0x000000052cae7223 */ /* 0x080fe2000001080a */
[----:B------:R-:W-:-:S03]  /*8d00*/  FMUL.FTZ R44, R8, R5 ;  /* 0x00000005082c7220 */ /* 0x000fc60000410000 */
[----:B------:R-:W-:Y:S01]  /*8d10*/  HGMMA.64x128x16.F32.BF16 R88, R168, gdesc[UR4].tnspB, R88, gsb0 ;  /* 0x41e00004a8587df0 */ /* 0x000fe20008001858 */
[----:B------:R-:W-:Y:S01]  /*8d20*/  UIADD3 UR6, UR10, 0x200, URZ ;  /* 0x000002000a067890 */ /* 0x000fe2000fffe03f */
[-CC-:B------:R-:W-:Y:S01]  /*8d30*/  FFMA.FTZ R181, R26, R5.reuse, -R44.reuse ;  /* 0x000000051ab57223 */ /* 0x180fe2000001082c */
[----:B------:R-:W-:Y:S01]  /*8d40*/  UMOV UR7, 0x40000040 ;  /* 0x4000004000077882 */ /* 0x000fe20000000000 */
[-CC-:B------:R-:W-:Y:S01]  /*8d50*/  FFMA.FTZ R28, R27, R5.reuse, -R44.reuse ;  /* 0x000000051b1c7223 */ /* 0x180fe2000001082c */
[----:B------:R-:W-:Y:S02]  /*8d60*/  IMAD.U32 R27, RZ, RZ, UR42 ;  /* 0x0000002aff1b7e24 */ /* 0x000fe4000f8e00ff */
[-CC-:B------:R-:W-:Y:S01]  /*8d70*/  FFMA.FTZ R183, R30, R5.reuse, -R44.reuse ;  /* 0x000000051eb77223 */ /* 0x180fe2000001082c */
[-CC-:B------:R-:W-:Y:S01]  /*8d80*/  FFMA.FTZ R36, R31, R5.reuse, -R44.reuse ;  /* 0x000000051f247223 */ /* 0x180fe2000001082c */
[----:B------:R-:W-:Y:S01]  /*8d90*/  MUFU.EX2 R181, R181 ;  /* 0x000000b500b57308 */ /* 0x000fe20000000800 */
[-CC-:B------:R-:W-:Y:S01]  /*8da0*/  FFMA.FTZ R177, R34, R5.reuse, -R44.reuse ;  /* 0x0000000522b17223 */ /* 0x180fe2000001082c */
[----:B------:R-:W-:Y:S01]  /*8db0*/  @!P1 LEA R27, R27, UR41, 0x3 ;  /* 0x000000291b1b9c11 */ /* 0x000fe2000f8e18ff */
[-CC-:B------:R-:W-:Y:S01]  /*8dc0*/  FFMA.FTZ R40, R35, R5.reuse, -R44.reuse ;  /* 0x0000000523287223 */ /* 0x180fe2000001082c */
[----:B------:R-:W-:Y:S01]  /*8dd0*/  IADD3 R31, -R184, 0xb, RZ ;  /* 0x0000000bb81f7810 */ /* 0x000fe20007ffe1ff */
[-CC-:B------:R-:W-:Y:S01]  /*8de0*/  FFMA.FTZ R179, R38, R5.reuse, -R44.reuse ;  /* 0x0000000526b37223 */ /* 0x180fe2000001082c */
[-CC-:B------:R-:W-:Y:S01]  /*8df0*/  FFMA.FTZ R38, R39, R5.reuse, -R44.reuse ;  /* 0x0000000527267223 */ /* 0x180fe2000001082c */
[----:B------:R-:W-:Y:S01]  /*8e00*/  @!P1 VIADD R27, R27, 0x28840 ;  /* 0x000288401b1b9836 */ /* 0x000fe20000000000 */
[----:B------:R-:W-:Y:S01]  /*8e10*/  MUFU.EX2 R28, R28 ;  /* 0x0000001c001c7308 */ /* 0x000fe20000000800 */
[-CC-:B------:R-:W-:Y:S01]  /*8e20*/  FFMA.FTZ R175, R46, R5.reuse, -R44.reuse ;  /* 0x000000052eaf7223 */ /* 0x180fe2000001082c */
[-CC-:B------:R-:W-:Y:S01]  /*8e30*/  FFMA.FTZ R173, R42, R5.reuse, -R44.reuse ;  /* 0x000000052aad7223 */ /* 0x180fe2000001082c */
[-CC-:B------:R-:W-:Y:S01]  /*8e40*/  FFMA.FTZ R34, R43, R5.reuse, -R44.reuse ;  /* 0x000000052b227223 */ /* 0x180fe2000001082c */
[----:B------:R-:W-:Y:S01]  /*8e50*/  @!P1 PRMT R27, RZ, 0x654, R27 ;  /* 0x00000654ff1b9816 */ /* 0x000fe2000000001b */
        /* <DEDUP_REMOVED lines=17> */
[----:B------:R-:W-:Y:S01]  /*8f70*/  FFMA.FTZ R86, R86, R5, -R44 ;  /* 0x0000000556567223 */ /* 0x000fe2000001082c */
[----:B------:R-:W-:Y:S01]  /*8f80*/  IMAD.U32 R35, RZ, RZ, UR50 ;  /* 0x00000032ff237e24 */ /* 0x000fe2000f8e00ff */
[----:B------:R-:W-:Y:S01]  /*8f90*/  MUFU.EX2 R177, R177 ;  /* 0x000000b100b17308 */ /* 0x000fe20000000800 */
[----:B------:R-:W-:-:S03]  /*8fa0*/  UMOV UR50, UR42 ;  /* 0x0000002a00327c82 */ /* 0x000fc60008000000 */
[----:B------:R-:W-:-:S04]  /*8fb0*/  @!P1 LEA R35, R35, UR41, 0x3 ;  /* 0x0000002923239c11 */ /* 0x000fc8000f8e18ff */
        /* <DEDUP_REMOVED lines=17> */
[----:B------:R-:W-:Y:S01]  /*90d0*/  FFMA.FTZ R171, R54, R5, -R44 ;  /* 0x0000000536ab7223 */ /* 0x000fe2000001082c */
        /* <DEDUP_REMOVED lines=18> */
[-CC-:B------:R-:W-:Y:S01]  /*9200*/  FFMA.FTZ R167, R62, R5.reuse, -R44.reuse ;  /* 0x000000053ea77223 */ /* 0x180fe2000001082c */
[----:B------:R-:W-:Y:S01]  /*9210*/  FFMA.FTZ R44, R87, R5, -R44 ;  /* 0x00000005572c7223 */ /* 0x000fe2000001082c */
[----:B------:R-:W-:Y:S01]  /*9220*/  HGMMA.64x128x16.F32.BF16 R88, R160, gdesc[UR4].tnspB, R88, gsb0 ;  /* 0x41e00004a0587df0 */ /* 0x000fe20008001858 */
[----:B------:R-:W-:Y:S01]  /*9230*/  UIADD3 UR6, UR10, 0x300, URZ ;  /* 0x000003000a067890 */ /* 0x000fe2000fffe03f */
[----:B------:R-:W-:Y:S01]  /*9240*/  MUFU.EX2 R164, R164 ;  /* 0x000000a400a47308 */ /* 0x000fe20000000800 */
[----:B------:R-:W-:-:S07]  /*9250*/  UMOV UR7, 0x40000040 ;  /* 0x4000004000077882 */ /* 0x000fce0000000000 */
        /* <DEDUP_REMOVED lines=8> */
[----:B------:R-:W-:Y:S02]  /*92e0*/  FADD.FTZ R10, -R8, R9 ;  /* 0x00000009080a7221 */ /* 0x000fe40000010100 */
[----:B------:R-:W-:Y:S01]  /*92f0*/  MUFU.EX2 R161, R66 ;  /* 0x0000004200a17308 */ /* 0x000fe20000000800 */
[----:B------:R-:W-:Y:S01]  /*9300*/  HGMMA.64x128x16.F32.BF16 R88, R156, gdesc[UR4].tnspB, R88, gsb0 ;  /* 0x41e000049c587df0 */ /* 0x000fe20008001858 */
[----:B------:R-:W-:Y:S01]  /*9310*/  UIADD3 UR6, UR10, 0x380, URZ ;  /* 0x000003800a067890 */ /* 0x000fe2000fffe03f */
[----:B------:R-:W-:Y:S01]  /*9320*/  FMUL.FTZ R10, R10, R5 ;  /* 0x000000050a0a7220 */ /* 0x000fe20000410000 */
[----:B------:R-:W-:-:S04]  /*9330*/  UMOV UR7, 0x40000040 ;  /* 0x4000004000077882 */ /* 0x000fc80000000000 */
[----:B------:R-:W-:Y:S08]  /*9340*/  MUFU.EX2 R160, R160 ;  /* 0x000000a000a07308 */ /* 0x000ff00000000800 */
[----:B------:R-:W0:Y:S08]  /*9350*/  MUFU.EX2 R10, R10 ;  /* 0x0000000a000a7308 */ /* 0x000e300000000800 */
[----:B------:R-:W-:Y:S08]  /*9360*/  MUFU.EX2 R162, R162 ;  /* 0x000000a200a27308 */ /* 0x000ff00000000800 */
[----:B------:R-:W-:Y:S01]  /*9370*/  MUFU.EX2 R163, R70 ;  /* 0x0000004600a37308 */ /* 0x000fe20000000800 */
[----:B0-----:R-:W-:Y:S01]  /*9380*/  FFMA.FTZ R3, R10, R3, R181 ;  /* 0x000000030a037223 */ /* 0x001fe200000100b5 */
[----:B------:R-:W-:-:S06]  /*9390*/  F2FP.BF16.F32.PACK_AB R181, R28, R181 ;  /* 0x000000b51cb5723e */ /* 0x000fcc00000010ff */
[----:B------:R-:W0:Y:S01]  /*93a0*/  MUFU.EX2 R9, R85 ;  /* 0x0000005500097308 */ /* 0x000e220000000800 */
[----:B------:R-:W-:Y:S02]  /*93b0*/  WARPGROUP.DEPBAR.LE gsb0, 0x0 ;  /* 0x00008000000079c5 */ /* 0x000fe40000010000 */
[----:B------:R-:W-:-:S05]  /*93c0*/  WARPGROUP.ARRIVE ;  /* 0x00000000000079c5 */ /* 0x000fca0000000000 */
[----:B------:R-:W1:Y:S01]  /*93d0*/  MUFU.EX2 R157, R74 ;  /* 0x0000004a009d7308 */ /* 0x000e620000000800 */
[----:B------:R-:W-:Y:S02]  /*93e0*/  F2FP.BF16.F32.PACK_AB R156, R57, R12 ;  /* 0x0000000c399c723e */ /* 0x000fe400000010ff */
[----:B------:R-:W-:Y:S01]  /*93f0*/  F2FP.BF16.F32.PACK_AB R158, R61, R14 ;  /* 0x0000000e3d9e723e */ /* 0x000fe200000010ff */
[----:B------:R-:W-:Y:S04]  /*9400*/  HGMMA.64x128x16.F32.BF16 R88, R152, gdesc[UR4].tnspB, R88, gsb0 ;  /* 0x41e0000498587df0 */ /* 0x000fe80008001858 */
[----:B------:R-:W2:Y:S01]  /*9410*/  MUFU.EX2 R159, R78 ;  /* 0x0000004e009f7308 */ /* 0x000ea20000000800 */
[----:B------:R-:W-:Y:S02]  /*9420*/  WARPGROUP.DEPBAR.LE gsb0, 0x0 ;  /* 0x00008000000079c5 */ /* 0x000fe40000010000 */
[----:B------:R3:W-:Y:S06]  /*9430*/  BAR.ARV R31, 0x100 ;  /* 0x0004001f0000751d */ /* 0x0007ec0000002000 */
[----:B------:R4:W-:Y:S01]  /*9440*/  @!P1 SYNCS.ARRIVE.TRANS64.RED.A1T0 RZ, [R27+URZ], RZ ;  /* 0x000000ff1bff99a7 */ /* 0x0009e2000810043f */
[----:B------:R-:W5:Y:S01]  /*9450*/  MUFU.EX2 R153, R82 ;  /* 0x0000005200997308 */ /* 0x000f620000000800 */
[----:B---3--:R-:W-:Y:S01]  /*9460*/  @!P1 VIADD R31, R35, 0x28860 ;  /* 0x00028860231f9836 */ /* 0x008fe20000000000 */
[----:B0-----:R-:W-:Y:S01]  /*9470*/  F2FP.BF16.F32.PACK_AB R154, R9, R24 ;  /* 0x00000018099a723e */ /* 0x001fe200000010ff */
[-C--:B------:R-:W-:Y:S01]  /*9480*/  FMUL.FTZ R88, R88, R7.reuse ;  /* 0x0000000758587220 */ /* 0x080fe20000410000 */
[-C--:B------:R-:W-:Y:S01]  /*9490*/  FMUL.FTZ R89, R89, R7.reuse ;  /* 0x0000000759597220 */ /* 0x080fe20000410000 */
[-C--:B------:R-:W-:Y:S01]  /*94a0*/  FMUL.FTZ R92, R92, R7.reuse ;  /* 0x000000075c5c7220 */ /* 0x080fe20000410000 */
[----:B------:R-:W-:Y:S01]  /*94b0*/  @!P1 PRMT R31, RZ, 0x654, R31 ;  /* 0x00000654ff1f9816 */ /* 0x000fe2000000001f */
[----:B----4-:R-:W-:Y:S01]  /*94c0*/  FADD.FTZ R27, R11, R4 ;  /* 0x000000040b1b7221 */ /* 0x010fe20000010000 */
[----:B------:R-:W-:Y:S01]  /*94d0*/  FADD.FTZ R4, R28, R3 ;  /* 0x000000031c047221 */ /* 0x000fe20000010000 */
[----:B------:R-:W0:Y:S01]  /*94e0*/  MUFU.EX2 R155, R86 ;  /* 0x00000056009b7308 */ /* 0x000e220000000800 */
[----:B------:R3:W-:Y:S01]  /*94f0*/  @!P1 SYNCS.ARRIVE.TRANS64.RED.A1T0 RZ, [R31+URZ], RZ ;  /* 0x000000ff1fff99a7 */ /* 0x0007e2000810043f */
        /* <DEDUP_REMOVED lines=63> */
[----:B------:R-:W-:Y:S01]  /*98f0*/  FMUL.FTZ R90, R90, R10 ;  /* 0x0000000a5a5a7220 */ /* 0x000fe20000410000 */
[----:B------:R-:W-:Y:S01]  /*9900*/  FADD.FTZ R28, R166, R11 ;  /* 0x0000000ba61c7221 */ /* 0x000fe20000010000 */
[----:B------:R-:W-:Y:S01]  /*9910*/  FADD.FTZ R4, R167, R4 ;  /* 0x00000004a7047221 */ /* 0x000fe20000010000 */
[----:B------:R-:W-:Y:S01]  /*9920*/  F2FP.BF16.F32.PACK_AB R176, R15, R176 ;  /* 0x000000b00fb0723e */ /* 0x000fe200000010ff */
[-C--:B------:R-:W-:Y:S01]  /*9930*/  FMUL.FTZ R91, R91, R10.reuse ;  /* 0x0000000a5b5b7220 */ /* 0x080fe20000410000 */
[----:B------:R-:W-:Y:S01]  /*9940*/  FADD.FTZ R3, R45, R28 ;  /* 0x0000001c2d037221 */ /* 0x000fe20000010000 */
[----:B------:R-:W-:Y:S01]  /*9950*/  FADD.FTZ R4, R63, R4 ;  /* 0x000000043f047221 */ /* 0x000fe20000010000 */
[----:B------:R-:W-:Y:S01]  /*9960*/  F2FP.BF16.F32.PACK_AB R183, R36, R183 ;  /* 0x000000b724b7723e */ /* 0x000fe200000010ff */
[-C--:B------:R-:W-:Y:S01]  /*9970*/  FMUL.FTZ R94, R94, R10.reuse ;  /* 0x0000000a5e5e7220 */ /* 0x080fe20000410000 */
        /* <DEDUP_REMOVED lines=17> */
[----:B-1----:R-:W-:Y:S01]  /*9a90*/  FADD.FTZ R4, R157, R4 ;  /* 0x000000049d047221 */ /* 0x002fe20000010000 */
[----:B------:R-:W-:Y:S01]  /*9aa0*/  F2FP.BF16.F32.PACK_AB R173, R34, R173 ;  /* 0x000000ad22ad723e */ /* 0x000fe200000010ff */
[----:B------:R-:W-:Y:S01]  /*9ab0*/  FMUL.FTZ R103, R103, R10 ;  /* 0x0000000a67677220 */ /* 0x000fe20000410000 */
[----:B------:R-:W-:Y:S01]  /*9ac0*/  FADD.FTZ R3, R57, R26 ;  /* 0x0000001a39037221 */ /* 0x000fe20000010000 */
[----:B------:R-:W-:Y:S01]  /*9ad0*/  FADD.FTZ R4, R75, R4 ;  /* 0x000000044b047221 */ /* 0x000fe20000010000 */
[----:B------:R-:W-:Y:S01]  /*9ae0*/  F2FP.BF16.F32.PACK_AB R174, R29, R174 ;  /* 0x000000ae1dae723e */ /* 0x000fe200000010ff */
[-C--:B------:R-:W-:Y:S01]  /*9af0*/  FMUL.FTZ R106, R106, R10.reuse ;  /* 0x0000000a6a6a7220 */ /* 0x080fe20000410000 */
[----:B------:R-:W-:Y:S01]  /*9b00*/  FADD.FTZ R26, R14, R3 ;  /* 0x000000030e1a7221 */ /* 0x000fe20000010000 */
[----:B--2---:R-:W-:Y:S01]  /*9b10*/  FADD.FTZ R4, R159, R4 ;  /* 0x000000049f047221 */ /* 0x004fe20000010000 */
[----:B------:R-:W-:Y:S01]  /*9b20*/  F2FP.BF16.F32.PACK_AB R175, R30, R175 ;  /* 0x000000af1eaf723e */ /* 0x000fe200000010ff */
[----:B------:R-:W-:Y:S01]  /*9b30*/  FMUL.FTZ R107, R107, R10 ;  /* 0x0000000a6b6b7220 */ /* 0x000fe20000410000 */
[----:B------:R-:W-:Y:S01]  /*9b40*/  FADD.FTZ R3, R61, R26 ;  /* 0x0000001a3d037221 */ /* 0x000fe20000010000 */
[----:B------:R-:W-:Y:S01]  /*9b50*/  FADD.FTZ R4, R79, R4 ;  /* 0x000000044f047221 */ /* 0x000fe20000010000 */
[----:B------:R-:W-:Y:S01]  /*9b60*/  F2FP.BF16.F32.PACK_AB R168, R33, R168 ;  /* 0x000000a821a8723e */ /* 0x000fe200000010ff */
[-C--:B------:R-:W-:Y:S01]  /*9b70*/  FMUL.FTZ R110, R110, R10.reuse ;  /* 0x0000000a6e6e7220 */ /* 0x080fe20000410000 */
[----:B------:R-:W-:Y:S01]  /*9b80*/  FADD.FTZ R26, R20, R3 ;  /* 0x00000003141a7221 */ /* 0x000fe20000010000 */
[----:B-----5:R-:W-:Y:S01]  /*9b90*/  FADD.FTZ R4, R153, R4 ;  /* 0x0000000499047221 */ /* 0x020fe20000010000 */
[----:B------:R-:W-:Y:S01]  /*9ba0*/  F2FP.BF16.F32.PACK_AB R169, R32, R169 ;  /* 0x000000a920a9723e */ /* 0x000fe200000010ff */
[----:B------:R-:W-:Y:S01]  /*9bb0*/  FMUL.FTZ R111, R111, R10 ;  /* 0x0000000a6f6f7220 */ /* 0x000fe20000410000 */
[----:B------:R-:W-:Y:S01]  /*9bc0*/  FADD.FTZ R3, R65, R26 ;  /* 0x0000001a41037221 */ /* 0x000fe20000010000 */
[----:B------:R-:W-:Y:S01]  /*9bd0*/  FADD.FTZ R4, R83, R4 ;  /* 0x0000000453047221 */ /* 0x000fe20000010000 */
[----:B------:R-:W-:Y:S01]  /*9be0*/  F2FP.BF16.F32.PACK_AB R170, R37, R170 ;  /* 0x000000aa25aa723e */ /* 0x000fe200000010ff */
[----:B------:R-:W-:Y:S01]  /*9bf0*/  FMUL.FTZ R114, R114, R10 ;  /* 0x0000000a72727220 */ /* 0x000fe20000410000 */
[----:B------:R-:W-:Y:S01]  /*9c00*/  FADD.FTZ R12, R24, R3 ;  /* 0x00000003180c7221 */ /* 0x000fe20000010000 */
[----:B0-----:R-:W-:Y:S01]  /*9c10*/  FADD.FTZ R3, R155, R4 ;  /* 0x000000049b037221 */ /* 0x001fe20000010000 */
[----:B------:R-:W-:Y:S01]  /*9c20*/  F2FP.BF16.F32.PACK_AB R164, R41, R164 ;  /* 0x000000a429a4723e */ /* 0x000fe200000010ff */
[----:B------:R-:W-:Y:S01]  /*9c30*/  FMUL.FTZ R115, R115, R10 ;  /* 0x0000000a73737220 */ /* 0x000fe20000410000 */
[----:B------:R-:W-:Y:S01]  /*9c40*/  FADD.FTZ R4, R9, R12 ;  /* 0x0000000c09047221 */ /* 0x000fe20000010000 */
[----:B------:R-:W-:Y:S01]  /*9c50*/  F2FP.BF16.F32.PACK_AB R165, R42, R165 ;  /* 0x000000a52aa5723e */ /* 0x000fe200000010ff */
[----:B------:R-:W-:Y:S01]  /*9c60*/  FADD.FTZ R3, R44, R3 ;  /* 0x000000032c037221 */ /* 0x000fe20000010000 */
[----:B------:R-:W-:Y:S01]  /*9c70*/  F2FP.BF16.F32.PACK_AB R166, R45, R166 ;  /* 0x000000a62da6723e */ /* 0x000fe200000010ff */
[-C--:B------:R-:W-:Y:S01]  /*9c80*/  FMUL.FTZ R118, R118, R10.reuse ;  /* 0x0000000a76767220 */ /* 0x080fe20000410000 */
[----:B------:R-:W-:Y:S01]  /*9c90*/  F2FP.BF16.F32.PACK_AB R167, R63, R167 ;  /* 0x000000a73fa7723e */ /* 0x000fe200000010ff */
[----:B------:R-:W-:Y:S01]  /*9ca0*/  FMUL.FTZ R119, R119, R10 ;  /* 0x0000000a77777220 */ /* 0x000fe20000410000 */
        /* <DEDUP_REMOVED lines=27> */
[----:B---3--:R-:W-:Y:S06]  /*9e60*/  @P2 BRA `(.L_x_6636) ;  /* 0xffffffe0000c2947 */ /* 0x008fec000383ffff */
.L_x_6627:
        /* <DEDUP_REMOVED lines=11> */
[----:B------:R-:W-:Y:S01]  /*9f20*/  LOP3.LUT R11, RZ, R9, RZ, 0x33, !PT ;  /* 0x00000009ff0b7212 */ /* 0x000fe200078e33ff */
[----:B------:R-:W-:-:S06]  /*9f30*/  ULDC UR50, c[0x0][0x9e0] ;  /* 0x0002780000327ab9 */ /* 0x000fcc0000000800 */
.L_x_6654:
        /* <DEDUP_REMOVED lines=9> */
.L_x_6639:
[----:B------:R-:W-:Y:S01]  /*9fd0*/  ULEA UR6, UR42, UR41, 0x3 ;  /* 0x000000292a067291 */ /* 0x000fe2000f8e183f */
[----:B------:R-:W-:-:S05]  /*9fe0*/  IMAD.U32 R0, RZ, RZ, UR43 ;  /* 0x0000002bff007e24 */ /* 0x000fca000f8e00ff */
[----:B------:R-:W-:-:S04]  /*9ff0*/  SHF.L.U32 R0, R0, 0x1f, RZ ;  /* 0x0000001f00007819 */ /* 0x000fc800000006ff */
[----:B------:R0:W1:Y:S01]  /*a000*/  SYNCS.PHASECHK.TRANS64.TRYWAIT P2, [UR6+0x28830], R0 ;  /* 0x02883000ff0075a7 */ /* 0x0000620008040146 */
[----:B------:R-:W-:Y:S05]  /*a010*/  @!P0 BRA `(.L_x_6640) ;  /* 0x0000000000048947 */ /* 0x000fea0003800000 */
[----:B------:R-:W-:Y:S01]  /*a020*/  BPT.TRAP 0x1 ;  /* 0x000000040000795c */ /* 0x000fe20000300000 */
.L_x_6640:
[----:B-1----:R-:W-:Y:S05]  /*a030*/  @P2 BRA `(.L_x_6638) ;  /* 0x0000000000082947 */ /* 0x002fea0003800000 */
[----:B------:R-:W1:Y:S02]  /*a040*/  SYNCS.PHASECHK.TRANS64.TRYWAIT P2, [UR6+0x28830], R0 ;  /* 0x02883000ff0075a7 */ /* 0x000e640008040146 */
[----:B-1----:R-:W-:Y:S05]  /*a050*/  @!P2 BRA `(.L_x_6641) ;  /* 0x000000a800e4a947 */ /* 0x002fea0003800000 */
.L_x_6638:
        /* <DEDUP_REMOVED lines=47> */
.L_x_6643:
[----:B------:R-:W-:Y:S01]  /*a350*/  ULEA UR6, UR52, UR41, 0x3 ;  /* 0x0000002934067291 */ /* 0x000fe2000f8e183f */
[----:B------:R-:W-:-:S05]  /*a360*/  IMAD.U32 R0, RZ, RZ, UR53 ;  /* 0x00000035ff007e24 */ /* 0x000fca000f8e00ff */
[----:B------:R-:W-:-:S04]  /*a370*/  SHF.L.U32 R0, R0, 0x1f, RZ ;  /* 0x0000001f00007819 */ /* 0x000fc800000006ff */
[----:B------:R0:W1:Y:S01]  /*a380*/  SYNCS.PHASECHK.TRANS64.TRYWAIT P2, [UR6+0x28850], R0 ;  /* 0x02885000ff0075a7 */ /* 0x0000620008040146 */
[----:B------:R-:W-:Y:S05]  /*a390*/  @!P0 BRA `(.L_x_6644) ;  /* 0x0000000000048947 */ /* 0x000fea0003800000 */
[----:B------:R-:W-:Y:S01]  /*a3a0*/  BPT.TRAP 0x1 ;  /* 0x000000040000795c */ /* 0x000fe20000300000 */
.L_x_6644:
[----:B-1----:R-:W-:Y:S05]  /*a3b0*/  @P2 BRA `(.L_x_6642) ;  /* 0x0000000000082947 */ /* 0x002fea0003800000 */
[----:B------:R-:W1:Y:S02]  /*a3c0*/  SYNCS.PHASECHK.TRANS64.TRYWAIT P2, [UR6+0x28850], R0 ;  /* 0x02885000ff0075a7 */ /* 0x000e640008040146 */
[----:B-1----:R-:W-:Y:S05]  /*a3d0*/  @!P2 BRA `(.L_x_6645) ;  /* 0x000000a8001ca947 */ /* 0x002fea0003800000 */
.L_x_6642:
[----:B------:R-:W-:Y:S01]  /*a3e0*/  UIADD3 UR6, UR41, 0x400, URZ ;  /* 0x0000040029067890 */ /* 0x000fe2000fffe03f */
[----:B------:R-:W-:Y:S01]  /*a3f0*/  WARPGROUP.ARRIVE ;  /* 0x00000000000079c5 */ /* 0x000fe20000000000 */
[----:B------:R-:W-:-:S05]  /*a400*/  UMOV UR7, 0x40000040 ;  /* 0x4000004000077882 */ /* 0x000fca0000000000 */
[----:B-1----:R-:W1:Y:S01]  /*a410*/  S2R R5, SR_TID.X ;  /* 0x0000000000057919 */ /* 0x002e620000002100 */
[----:B------:R-:W-:Y:S01]  /*a420*/  USHF.R.U32.HI UR6, URZ, 0x4, UR6 ;  /* 0x000000043f067899 */ /* 0x000fe20008011606 */
[----:B0-----:R-:W-:Y:S02]  /*a430*/  IMAD.U32 R0, RZ, RZ, UR42 ;  /* 0x0000002aff007e24 */ /* 0x001fe4000f8e00ff */
[----:B------:R-:W-:Y:S01]  /*a440*/  IMAD.SHL.U32 R21, R6, 0x80, RZ ;  /* 0x0000008006157824 */ /* 0x000fe200078e00ff */
        /* <DEDUP_REMOVED lines=10> */
[----:B-1----:R-:W-:-:S04]  /*a4f0*/  SHF.R.U32.HI R5, RZ, 0x7, R5 ;  /* 0x00000007ff057819 */ /* 0x002fc80000011605 */
[----:B------:R-:W-:Y:S02]  /*a500*/  IADD3 R8, -R5, 0xb, RZ ;  /* 0x0000000b05087810 */ /* 0x000fe40007ffe1ff */
[----:B------:R-:W-:-:S05]  /*a510*/  IADD3 R5, R17, 0x1, -R21 ;  /* 0x0000000111057810 */ /* 0x000fca0007ffe815 */
[----:B------:R-:W-:-:S04]  /*a520*/  IMAD.IADD R5, R5, 0x1, -R18 ;  /* 0x0000000105057824 */ /* 0x000fc800078e0a12 */
[----:B------:R-:W-:Y:S01]  /*a530*/  IMAD R5, R16, -0x2, R5 ;  /* 0xfffffffe10057824 */ /* 0x000fe200078e0205 */
        /* <DEDUP_REMOVED lines=35> */
[----:B------:R0:W-:Y:S06]  /*a770*/  BAR.ARV R8, 0x100 ;  /* 0x000400080000751d */ /* 0x0001ec0000002000 */
[C---:B------:R-:W-:Y:S01]  /*a780*/  VIADD R153, R5.reuse, UR50 ;  /* 0x0000003205997c36 */ /* 0x040fe20008000000 */
[----:B------:R1:W-:Y:S01]  /*a790*/  @!P1 SYNCS.ARRIVE.TRANS64.RED.A1T0 RZ, [R0+URZ], RZ ;  /* 0x000000ff00ff99a7 */ /* 0x0003e2000810043f */
[----:B------:R-:W-:-:S04]  /*a7a0*/  VIADD R155, R5, UR6 ;  /* 0x00000006059b7c36 */ /* 0x000fc80008000000 */
[C---:B------:R-:W-:Y:S02]  /*a7b0*/  IMAD.IADD R5, R2.reuse, 0x1, R155 ;  /* 0x0000000102057824 */ /* 0x040fe400078e029b */
[----:B-1----:R-:W-:Y:S01]  /*a7c0*/  IMAD.IADD R0, R2, 0x1, R153 ;  /* 0x0000000102007824 */ /* 0x002fe200078e0299 */
[----:B0-----:R-:W-:Y:S06]  /*a7d0*/  @!P6 BRA `(.L_x_6646) ;  /* 0x00000000005ce947 */ /* 0x001fec0003800000 */
        /* <DEDUP_REMOVED lines=12> */
.L_x_6648:
[----:B------:R-:W-:Y:S02]  /*a8a0*/  IMAD.U32 R14, RZ, RZ, UR47 ;  /* 0x0000002fff0e7e24 */ /* 0x000fe4000f8e00ff */
[----:B------:R-:W-:-:S03]  /*a8b0*/  IMAD.MOV.U32 R8, RZ, RZ, R13 ;  /* 0x000000ffff087224 */ /* 0x000fc600078e000d */
[----:B------:R-:W-:-:S13]  /*a8c0*/  ISETP.NE.AND P2, PT, R14, 0x1, PT ;  /* 0x000000010e00780c */ /* 0x000fda0003f45270 */
[----:B------:R-:W0:Y:S02]  /*a8d0*/  @P2 LDC.64 R156, c[0x0][0x9e8] ;  /* 0x00027a00ff9c2b82 */ /* 0x000e240000000a00 */
[----:B0-----:R-:W-:-:S05]  /*a8e0*/  @P2 IMAD.HI.U32 R12, R13, R156, RZ ;  /* 0x0000009c0d0c2227 */ /* 0x001fca00078e00ff */
[----:B------:R-:W-:-:S07]  /*a8f0*/  @P2 SHF.R.U32.HI R8, RZ, R157, R12 ;  /* 0x0000009dff082219 */ /* 0x000fce000001160c */
.L_x_6649:
[----:B------:R-:W-:Y:S05]  /*a900*/  BSYNC B0 ;  /* 0x0000000000007941 */ /* 0x000fea0003800000 */
.L_x_6647:
[----:B------:R-:W-:-:S04]  /*a910*/  IMAD R15, R8, R14, -R21 ;  /* 0x0000000e080f7224 */ /* 0x000fc800078e0a15 */
[----:B------:R-:W-:-:S05]  /*a920*/  IMAD R15, R16, -0x2, R15 ;  /* 0xfffffffe100f7824 */ /* 0x000fca00078e020f */
[----:B------:R-:W-:Y:S02]  /*a930*/  VIADDMNMX R0, R15, R14, R0, PT ;  /* 0x0000000e0f007246 */ /* 0x000fe40003800100 */
[----:B------:R-:W-:-:S07]  /*a940*/  VIMNMX R5, R5, R15, !PT ;  /* 0x0000000f05057248 */ /* 0x000fce0007fe0100 */
.L_x_6646:
[----:B------:R-:W-:-:S04]  /*a950*/  ISETP.GT.AND P2, PT, R6, -0x1, PT ;  /* 0xffffffff0600780c */ /* 0x000fc80003f44270 */
        /* <DEDUP_REMOVED lines=93> */
[--C-:B------:R-:W-:Y:S02]  /*af30*/  IADD3 R25, R153, 0x8, R2.reuse ;  /* 0x0000000899197810 */ /* 0x100fe40007ffe002 */
[----:B------:R-:W-:Y:S02]  /*af40*/  IADD3 R29, R155, 0x8, R2 ;  /* 0x000000089b1d7810 */ /* 0x000fe40007ffe002 */
[----:B------:R-:W-:-:S02]  /*af50*/  FSEL R32, R81, -INF , !P3 ;  /* 0xff80000051207808 */ /* 0x000fc40005800000 */
[----:B------:R-:W-:Y:S02]  /*af60*/  FSEL R84, R84, -INF , !P4 ;  /* 0xff80000054547808 */ /* 0x000fe40006000000 */
[----:B------:R-:W-:Y:S01]  /*af70*/  FSEL R28, R85, -INF , !P5 ;  /* 0xff800000551c7808 */ /* 0x000fe20006800000 */
[----:B------:R-:W-:Y:S06]  /*af80*/  @!P6 BRA `(.L_x_6650) ;  /* 0x000000000058e947 */ /* 0x000fec0003800000 */
        /* <DEDUP_REMOVED lines=11> */
.L_x_6652:
[----:B------:R-:W-:Y:S02]  /*b040*/  IMAD.U32 R15, RZ, RZ, UR47 ;  /* 0x0000002fff0f7e24 */ /* 0x000fe4000f8e00ff */
[----:B------:R-:W-:-:S03]  /*b050*/  IMAD.MOV.U32 R0, RZ, RZ, R9 ;  /* 0x000000ffff007224 */ /* 0x000fc600078e0009 */
[----:B------:R-:W-:-:S13]  /*b060*/  ISETP.NE.AND P3, PT, R15, 0x1, PT ;  /* 0x000000010f00780c */ /* 0x000fda0003f65270 */
[----:B------:R-:W0:Y:S02]  /*b070*/  @P3 LDC.64 R158, c[0x0][0x9e8] ;  /* 0x00027a00ff9e3b82 */ /* 0x000e240000000a00 */
[----:B0-----:R-:W-:-:S05]  /*b080*/  @P3 IMAD.HI.U32 R158, R9, R158, RZ ;  /* 0x0000009e099e3227 */ /* 0x001fca00078e00ff */
[----:B------:R-:W-:-:S07]  /*b090*/  @P3 SHF.R.U32.HI R0, RZ, R159, R158 ;  /* 0x0000009fff003219 */ /* 0x000fce000001169e */
.L_x_6653:
[----:B------:R-:W-:Y:S05]  /*b0a0*/  BSYNC B0 ;  /* 0x0000000000007941 */ /* 0x000fea0003800000 */
.L_x_6651:
[----:B------:R-:W-:-:S04]  /*b0b0*/  IMAD R5, R0, R15, -R21 ;  /* 0x0000000f00057224 */ /* 0x000fc800078e0a15 */
[----:B------:R-:W-:-:S05]  /*b0c0*/  IMAD R0, R16, -0x2, R5 ;  /* 0xfffffffe10007824 */ /* 0x000fca00078e0205 */
[----:B------:R-:W-:Y:S02]  /*b0d0*/  VIADDMNMX R25, R0, R15, R25, PT ;  /* 0x0000000f00197246 */ /* 0x000fe40003800119 */
[----:B------:R-:W-:-:S07]  /*b0e0*/  VIMNMX R29, R29, R0, !PT ;  /* 0x000000001d1d7248 */ /* 0x000fce0007fe0100 */
.L_x_6650:
[----:B------:R-:W-:Y:S01]  /*b0f0*/  FMNMX.FTZ R5, R166, R10, !PT ;  /* 0x0000000aa6057209 */ /* 0x000fe20007810000 */
[----:B------:R-:W-:Y:S01]  /*b100*/  IMAD.U32 R57, RZ, RZ, UR52 ;  /* 0x00000034ff397e24 */ /* 0x000fe2000f8e00ff */
[C---:B------:R-:W-:Y:S01]  /*b110*/  ISETP.GT.AND P5, PT, R29.reuse, 0x1, P2 ;  /* 0x000000011d00780c */ /* 0x040fe200017a4270 */
[----:B------:R-:W-:Y:S01]  /*b120*/  UMOV UR53, UR43 ;  /* 0x0000002b00357c82 */ /* 0x000fe20008000000 */
[----:B------:R-:W-:Y:S01]  /*b130*/  FMNMX.FTZ R5, R168, R5, !PT ;  /* 0x00000005a8057209 */ /* 0x000fe20007810000 */
[----:B------:R-:W-:Y:S01]  /*b140*/  UMOV UR52, UR42 ;  /* 0x0000002a00347c82 */ /* 0x000fe20008000000 */
[----:B------:R-:W-:Y:S02]  /*b150*/  ISETP.GT.AND P4, PT, R29, 0x8, P2 ;  /* 0x000000081d00780c */ /* 0x000fe40001784270 */
[----:B------:R-:W-:Y:S02]  /*b160*/  FMNMX.FTZ R5, R182, R5, !PT ;  /* 0x00000005b6057209 */ /* 0x000fe40007810000 */
[----:B------:R-:W-:-:S02]  /*b170*/  ISETP.LT.OR P5, PT, R25, 0x2, P5 ;  /* 0x000000021900780c */ /* 0x000fc40002fa1670 */
[----:B------:R-:W-:Y:S02]  /*b180*/  FMNMX.FTZ R5, R178, R5, !PT ;  /* 0x00000005b2057209 */ /* 0x000fe40007810000 */
[----:B------:R-:W-:Y:S02]  /*b190*/  ISETP.LT.OR P4, PT, R25, 0x9, P4 ;  /* 0x000000091900780c */ /* 0x000fe40002781670 */
[----:B------:R-:W-:Y:S02]  /*b1a0*/  FMNMX.FTZ R5, R176, R5, !PT ;  /* 0x00000005b0057209 */ /* 0x000fe40007810000 */
[----:B------:R-:W-:Y:S02]  /*b1b0*/  ISETP.GT.AND P3, PT, R29, 0x9, P2 ;  /* 0x000000091d00780c */ /* 0x000fe40001764270 */
[----:B------:R-:W-:Y:S02]  /*b1c0*/  FMNMX.FTZ R5, R174, R5, !PT ;  /* 0x00000005ae057209 */ /* 0x000fe40007810000 */
[----:B------:R-:W-:-:S02]  /*b1d0*/  FSEL R162, R27, -INF , !P5 ;  /* 0xff8000001ba27808 */ /* 0x000fc40006800000 */
[----:B------:R-:W-:Y:S02]  /*b1e0*/  FMNMX.FTZ R5, R172, R5, !PT ;  /* 0x00000005ac057209 */ /* 0x000fe40007810000 */
[C---:B------:R-:W-:Y:S02]  /*b1f0*/  ISETP.GT.AND P5, PT, R29.reuse, 0x10, P2 ;  /* 0x000000101d00780c */ /* 0x040fe400017a4270 */
[----:B------:R-:W-:Y:S02]  /*b200*/  FMNMX.FTZ R5, R170, R5, !PT ;  /* 0x00000005aa057209 */ /* 0x000fe40007810000 */
[----:B------:R-:W-:Y:S02]  /*b210*/  FSEL R30, R30, -INF , !P4 ;  /* 0xff8000001e1e7808 */ /* 0x000fe40006000000 */
        /* <DEDUP_REMOVED lines=21> */
[----:B------:R-:W-:Y:S02]  /*b370*/  ISETP.LT.OR P3, PT, R25, 0x19, P3 ;  /* 0x000000191900780c */ /* 0x000fe40001f61670 */
[----:B------:R-:W-:Y:S02]  /*b380*/  FMNMX.FTZ R5, R14, R5, !PT ;  /* 0x000000050e057209 */ /* 0x000fe40007810000 */
[----:B------:R-:W-:Y:S02]  /*b390*/  FSEL R38, R38, -INF , !P3 ;  /* 0xff80000026267808 */ /* 0x000fe40005800000 */
        /* <DEDUP_REMOVED lines=27> */
[----:B0-----:R-:W-:-:S05]  /*b550*/  FMUL.FTZ R31, R0, R5 ;  /* 0x00000005001f7220 */ /* 0x001fca0000410000 */
[----:B------:R-:W-:-:S05]  /*b560*/  FSEL R31, R31, RZ, P5 ;  /* 0x000000ff1f1f7208 */ /* 0x000fca0002800000 */
[-CC-:B------:R-:W-:Y:S01]  /*b570*/  FFMA.FTZ R15, R166, R5.reuse, -R31.reuse ;  /* 0x00000005a60f7223 */ /* 0x180fe2000001081f */
[----:B------:R-:W-:Y:S01]  /*b580*/  FSEL R166, R39, -INF , !P4 ;  /* 0xff80000027a67808 */ /* 0x000fe20006000000 */
[-CC-:B------:R-:W-:Y:S01]  /*b590*/  FFMA.FTZ R180, R168, R5.reuse, -R31.reuse ;  /* 0x00000005a8b47223 */ /* 0x180fe2000001081f */
[----:B------:R-:W-:Y:S01]  /*b5a0*/  ISETP.GT.AND P4, PT, R29, 0x21, P2 ;  /* 0x000000211d00780c */ /* 0x000fe20001784270 */
[-CC-:B------:R-:W-:Y:S01]  /*b5b0*/  FFMA.FTZ R35, R174, R5.reuse, -R31.reuse ;  /* 0x00000005ae237223 */ /* 0x180fe2000001081f */
[-CC-:B------:R-:W-:Y:S01]  /*b5c0*/  FFMA.FTZ R21, R178, R5.reuse, -R31.reuse ;  /* 0x00000005b2157223 */ /* 0x180fe2000001081f */
[-CC-:B------:R-:W-:Y:S01]  /*b5d0*/  FFMA.FTZ R178, R172, R5.reuse, -R31.reuse ;  /* 0x00000005acb27223 */ /* 0x180fe2000001081f */
[----:B------:R-:W-:Y:S01]  /*b5e0*/  ISETP.LT.OR P4, PT, R25, 0x22, P4 ;  /* 0x000000221900780c */ /* 0x000fe20002781670 */
[-CC-:B------:R-:W-:Y:S01]  /*b5f0*/  FFMA.FTZ R172, R164, R5.reuse, -R31.reuse ;  /* 0x00000005a4ac7223 */ /* 0x180fe2000001081f */
[-CC-:B------:R-:W-:Y:S01]  /*b600*/  FFMA.FTZ R41, R156, R5.reuse, -R31.reuse ;  /* 0x000000059c297223 */ /* 0x180fe2000001081f */
[-CC-:B------:R-:W-:Y:S01]  /*b610*/  FFMA.FTZ R170, R170, R5.reuse, -R31.reuse ;  /* 0x00000005aaaa7223 */ /* 0x180fe2000001081f */
[----:B------:R-:W-:Y:S01]  /*b620*/  FSEL R168, R43, -INF , !P4 ;  /* 0xff8000002ba87808 */ /* 0x000fe20006000000 */
[-CC-:B------:R-:W-:Y:S01]  /*b630*/  FFMA.FTZ R43, R154, R5.reuse, -R31.reuse ;  /* 0x000000059a2b7223 */ /* 0x180fe2000001081f */
[----:B------:R-:W-:Y:S01]  /*b640*/  ISETP.GT.AND P4, PT, R29, RZ, P2 ;  /* 0x000000ff1d00720c */ /* 0x000fe20001784270 */
[-CC-:B------:R-:W-:Y:S01]  /*b650*/  FFMA.FTZ R45, R40, R5.reuse, -R31.reuse ;  /* 0x00000005282d7223 */ /* 0x180fe2000001081f */
[-CC-:B------:R-:W-:Y:S01]  /*b660*/  FFMA.FTZ R40, R56, R5.reuse, -R31.reuse ;  /* 0x0000000538287223 */ /* 0x180fe2000001081f */
[----:B------:R-:W-:Y:S01]  /*b670*/  MUFU.EX2 R15, R15 ;  /* 0x0000000f000f7308 */ /* 0x000fe20000000800 */
[----:B------:R-:W-:Y:S01]  /*b680*/  ISETP.LT.OR P4, PT, R25, 0x1, P4 ;  /* 0x000000011900780c */ /* 0x000fe20002781670 */
[-CC-:B------:R-:W-:Y:S01]  /*b690*/  FFMA.FTZ R182, R182, R5.reuse, -R31.reuse ;  /* 0x00000005b6b67223 */ /* 0x180fe2000001081f */
[-CC-:B------:R-:W-:Y:S01]  /*b6a0*/  FFMA.FTZ R176, R176, R5.reuse, -R31.reuse ;  /* 0x00000005b0b07223 */ /* 0x180fe2000001081f */
[-CC-:B------:R-:W-:Y:S01]  /*b6b0*/  FFMA.FTZ R44, R44, R5.reuse, -R31.reuse ;  /* 0x000000052c2c7223 */ /* 0x180fe2000001081f */
[----:B------:R-:W-:Y:S01]  /*b6c0*/  FSEL R186, R26, -INF , !P4 ;  /* 0xff8000001aba7808 */ /* 0x000fe20006000000 */
[--C-:B------:R-:W-:Y:S01]  /*b6d0*/  FFMA.FTZ R14, R14, R5, -R31.reuse ;  /* 0x000000050e0e7223 */ /* 0x100fe2000001081f */
[----:B------:R-:W-:Y:S01]  /*b6e0*/  ISETP.GT.AND P4, PT, R29, 0x30, P2 ;  /* 0x000000301d00780c */ /* 0x000fe20001784270 */
        /* <DEDUP_REMOVED lines=8> */
[----:B------:R-:W-:Y:S01]  /*b770*/  MUFU.EX2 R182, R182 ;  /* 0x000000b600b67308 */ /* 0x000fe20000000800 */
[----:B------:R-:W-:Y:S01]  /*b780*/  FMNMX.FTZ R27, R30, R27, !PT ;  /* 0x0000001b1e1b7209 */ /* 0x000fe20007810000 */
[-CC-:B------:R-:W-:Y:S01]  /*b790*/  FFMA.FTZ R47, R72, R5.reuse, -R31.reuse ;  /* 0x00000005482f7223 */ /* 0x180fe2000001081f */
[----:B------:R-:W-:Y:S01]  /*b7a0*/  ISETP.GT.AND P3, PT, R29, 0x31, P2 ;  /* 0x000000311d00780c */ /* 0x000fe20001764270 */
[--C-:B------:R-:W-:Y:S01]  /*b7b0*/  FFMA.FTZ R32, R32, R5, -R31.reuse ;  /* 0x0000000520207223 */ /* 0x100fe2000001081f */
[----:B------:R-:W-:Y:S01]  /*b7c0*/  FMNMX.FTZ R33, R160, R27, !PT ;  /* 0x0000001ba0217209 */ /* 0x000fe20007810000 */
[----:B------:R-:W-:Y:S01]  /*b7d0*/  FFMA.FTZ R84, R84, R5, -R31 ;  /* 0x0000000554547223 */ /* 0x000fe2000001081f */
[----:B------:R-:W-:Y:S01]  /*b7e0*/  FSEL R50, R50, -INF , !P4 ;  /* 0xff80000032327808 */ /* 0x000fe20006000000 */
[----:B------:R0:W-:Y:S01]  /*b7f0*/  MUFU.EX2 R27, R35 ;  /* 0x00000023001b7308 */ /* 0x0001e20000000800 */
[----:B------:R-:W-:-:S02]  /*b800*/  FMNMX.FTZ R33, R34, R33, !PT ;  /* 0x0000002122217209 */ /* 0x000fc40007810000 */
[----:B------:R-:W-:Y:S02]  /*b810*/  ISETP.GT.AND P4, PT, R29, 0x38, P2 ;  /* 0x000000381d00780c */ /* 0x000fe40001784270 */
[----:B------:R-:W-:Y:S02]  /*b820*/  FMNMX.FTZ R33, R158, R33, !PT ;  /* 0x000000219e217209 */ /* 0x000fe40007810000 */
[C---:B------:R-:W-:Y:S01]  /*b830*/  ISETP.LT.OR P3, PT, R25.reuse, 0x32, P3 ;  /* 0x000000321900780c */ /* 0x040fe20001f61670 */
[----:B------:R-:W-:Y:S01]  /*b840*/  MUFU.EX2 R21, R21 ;  /* 0x0000001500157308 */ /* 0x000fe20000000800 */
[----:B------:R-:W-:Y:S02]  /*b850*/  FMNMX.FTZ R33, R38, R33, !PT ;  /* 0x0000002126217209 */ /* 0x000fe40007810000 */
[----:B------:R-:W-:Y:S02]  /*b860*/  ISETP.LT.OR P4, PT, R25, 0x39, P4 ;  /* 0x000000391900780c */ /* 0x000fe40002781670 */
[----:B0-----:R-:W-:-:S02]  /*b870*/  FMNMX.FTZ R35, R166, R33, !PT ;  /* 0x00000021a6237209 */ /* 0x001fc40007810000 */
[----:B------:R-:W-:Y:S01]  /*b880*/  FSEL R174, R51, -INF , !P3 ;  /* 0xff80000033ae7808 */ /* 0x000fe20005800000 */
[----:B------:R0:W-:Y:S01]  /*b890*/  MUFU.EX2 R33, R170 ;  /* 0x000000aa00217308 */ /* 0x0001e20000000800 */
[----:B------:R-:W-:Y:S01]  /*b8a0*/  FMNMX.FTZ R35, R42, R35, !PT ;  /* 0x000000232a237209 */ /* 0x000fe20007810000 */
[--C-:B------:R-:W-:Y:S01]  /*b8b0*/  FFMA.FTZ R51, R80, R5, -R31.reuse ;  /* 0x0000000550337223 */ /* 0x100fe2000001081f */
[C---:B------:R-:W-:Y:S02]  /*b8c0*/  ISETP.GT.AND P3, PT, R29.reuse, 0x39, P2 ;  /* 0x000000391d00780c */ /* 0x040fe40001764270 */
[----:B------:R-:W-:Y:S02]  /*b8d0*/  FMNMX.FTZ R35, R168, R35, !PT ;  /* 0x00000023a8237209 */ /* 0x000fe40007810000 */
[----:B------:R-:W-:Y:S01]  /*b8e0*/  FSEL R54, R54, -INF , !P4 ;  /* 0xff80000036367808 */ /* 0x000fe20006000000 */
[----:B------:R-:W-:Y:S01]  /*b8f0*/  MUFU.EX2 R176, R176 ;  /* 0x000000b000b07308 */ /* 0x000fe20000000800 */
[----:B------:R-:W-:Y:S01]  /*b900*/  FMNMX.FTZ R35, R46, R35, !PT ;  /* 0x000000232e237209 */ /* 0x000fe20007810000 */
[----:B0-----:R-:W-:Y:S01]  /*b910*/  FFMA.FTZ R170, R52, R5, -R31 ;  /* 0x0000000534aa7223 */ /* 0x001fe2000001081f */
[----:B------:R-:W-:-:S02]  /*b920*/  ISETP.GT.AND P4, PT, R29, 0x40, P2 ;  /* 0x000000401d00780c */ /* 0x000fc40001784270 */
[----:B------:R-:W-:Y:S02]  /*b930*/  FMNMX.FTZ R37, R26, R35, !PT ;  /* 0x000000231a257209 */ /* 0x000fe40007810000 */
        /* <DEDUP_REMOVED lines=11> */
[----:B------:R0:W-:Y:S01]  /*b9f0*/  MUFU.EX2 R37, R43 ;  /* 0x0000002b00257308 */ /* 0x0001e20000000800 */
[----:B------:R-:W-:Y:S02]  /*ba00*/  FMNMX.FTZ R39, R54, R39, !PT ;  /* 0x0000002736277209 */ /* 0x000fe40007810000 */
[----:B------:R-:W-:Y:S02]  /*ba10*/  ISETP.LT.OR P4, PT, R25, 0x49, P4 ;  /* 0x000000491900780c */ /* 0x000fe40002781670 */
[----:B------:R-:W-:-:S02]  /*ba20*/  FSEL R164, R59, -INF , !P3 ;  /* 0xff8000003ba47808 */ /* 0x000fc40005800000 */
[C---:B------:R-:W-:Y:S01]  /*ba30*/  ISETP.GT.AND P3, PT, R29.reuse, 0x49, P2 ;  /* 0x000000491d00780c */ /* 0x040fe20001764270 */
[----:B------:R-:W-:Y:S01]  /*ba40*/  MUFU.EX2 R172, R172 ;  /* 0x000000ac00ac7308 */ /* 0x000fe20000000800 */
[----:B------:R-:W-:Y:S01]  /*ba50*/  FMNMX.FTZ R39, R184, R39, !PT ;  /* 0x00000027b8277209 */ /* 0x000fe20007810000 */
[----:B0-----:R-:W-:Y:S01]  /*ba60*/  FFMA.FTZ R43, R48, R5, -R31 ;  /* 0x00000005302b7223 */ /* 0x001fe2000001081f */
[----:B------:R-:W-:Y:S02]  /*ba70*/  FSEL R62, R62, -INF , !P4 ;  /* 0xff8000003e3e7808 */ /* 0x000fe40006000000 */
[----:B------:R-:W-:Y:S02]  /*ba80*/  ISETP.GT.AND P4, PT, R29, 0x50, P2 ;  /* 0x000000501d00780c */ /* 0x000fe40001784270 */
[----:B------:R-:W-:Y:S01]  /*ba90*/  ISETP.LT.OR P3, PT, R25, 0x4a, P3 ;  /* 0x0000004a1900780c */ /* 0x000fe20001f61670 */
[----:B------:R-:W-:Y:S01]  /*baa0*/  MUFU.EX2 R44, R44 ;  /* 0x0000002c002c7308 */ /* 0x000fe20000000800 */
[----:B------:R-:W-:-:S02]  /*bab0*/  FMNMX.FTZ R39, R58, R39, !PT ;  /* 0x000000273a277209 */ /* 0x000fc40007810000 */
[----:B------:R-:W-:Y:S02]  /*bac0*/  ISETP.LT.OR P4, PT, R25, 0x51, P4 ;  /* 0x000000511900780c */ /* 0x000fe40002781670 */
[----:B------:R-:W-:Y:S02]  /*bad0*/  FSEL R156, R63, -INF , !P3 ;  /* 0xff8000003f9c7808 */ /* 0x000fe40005800000 */
[C---:B------:R-:W-:Y:S01]  /*bae0*/  ISETP.GT.AND P3, PT, R29.reuse, 0x51, P2 ;  /* 0x000000511d00780c */ /* 0x040fe20001764270 */
[----:B------:R-:W-:Y:S01]  /*baf0*/  MUFU.EX2 R170, R170 ;  /* 0x000000aa00aa7308 */ /* 0x000fe20000000800 */
[----:B------:R-:W-:Y:S02]  /*bb00*/  FMNMX.FTZ R41, R164, R39, !PT ;  /* 0x00000027a4297209 */ /* 0x000fe40007810000 */
[----:B------:R-:W-:Y:S01]  /*bb10*/  FSEL R154, R66, -INF , !P4 ;  /* 0xff800000429a7808 */ /* 0x000fe20006000000 */
[----:B------:R-:W-:Y:S01]  /*bb20*/  FFMA.FTZ R66, R152, R5, -R31 ;  /* 0x0000000598427223 */ /* 0x000fe2000001081f */
[----:B------:R-:W-:-:S02]  /*bb30*/  ISETP.GT.AND P4, PT, R29, 0x58, P2 ;  /* 0x000000581d00780c */ /* 0x000fc40001784270 */
[C---:B------:R-:W-:Y:S01]  /*bb40*/  ISETP.LT.OR P3, PT, R25.reuse, 0x52, P3 ;  /* 0x000000521900780c */ /* 0x040fe20001f61670 */
[----:B------:R0:W-:Y:S01]  /*bb50*/  MUFU.EX2 R39, R43 ;  /* 0x0000002b00277308 */ /* 0x0001e20000000800 */
[----:B------:R-:W-:Y:S02]  /*bb60*/  FMNMX.FTZ R41, R62, R41, !PT ;  /* 0x000000293e297209 */ /* 0x000fe40007810000 */
[----:B------:R-:W-:Y:S02]  /*bb70*/  ISETP.LT.OR P4, PT, R25, 0x59, P4 ;  /* 0x000000591900780c */ /* 0x000fe40002781670 */
[----:B------:R-:W-:Y:S02]  /*bb80*/  FSEL R152, R67, -INF , !P3 ;  /* 0xff80000043987808 */ /* 0x000fe40005800000 */
[----:B------:R-:W-:Y:S01]  /*bb90*/  FMNMX.FTZ R41, R156, R41, !PT ;  /* 0x000000299c297209 */ /* 0x000fe20007810000 */
[----:B------:R-:W-:Y:S01]  /*bba0*/  MUFU.EX2 R66, R66 ;  /* 0x0000004200427308 */ /* 0x000fe20000000800 */
[----:B------:R-:W-:-:S02]  /*bbb0*/  ISETP.GT.AND P3, PT, R29, 0x59, P2 ;  /* 0x000000591d00780c */ /* 0x000fc40001764270 */
[----:B------:R-:W-:Y:S02]  /*bbc0*/  FSEL R70, R70, -INF , !P4 ;  /* 0xff80000046467808 */ /* 0x000fe40006000000 */
[----:B------:R-:W-:Y:S02]  /*bbd0*/  FMNMX.FTZ R41, R154, R41, !PT ;  /* 0x000000299a297209 */ /* 0x000fe40007810000 */
[----:B------:R-:W-:Y:S01]  /*bbe0*/  ISETP.GT.AND P4, PT, R29, 0x60, P2 ;  /* 0x000000601d00780c */ /* 0x000fe20001784270 */
[----:B------:R-:W-:Y:S01]  /*bbf0*/  MUFU.EX2 R40, R40 ;  /* 0x0000002800287308 */ /* 0x000fe20000000800 */
[C---:B------:R-:W-:Y:S02]  /*bc00*/  ISETP.LT.OR P3, PT, R25.reuse, 0x5a, P3 ;  /* 0x0000005a1900780c */ /* 0x040fe40001f61670 */
[----:B------:R-:W-:Y:S02]  /*bc10*/  FMNMX.FTZ R41, R152, R41, !PT ;  /* 0x0000002998297209 */ /* 0x000fe40007810000 */
[----:B------:R-:W-:-:S02]  /*bc20*/  ISETP.LT.OR P4, PT, R25, 0x61, P4 ;  /* 0x000000611900780c */ /* 0x000fc40002781670 */
[----:B------:R-:W-:Y:S01]  /*bc30*/  FSEL R48, R71, -INF , !P3 ;  /* 0xff80000047307808 */ /* 0x000fe20005800000 */
[----:B------:R-:W-:Y:S01]  /*bc40*/  MUFU.EX2 R14, R14 ;  /* 0x0000000e000e7308 */ /* 0x000fe20000000800 */
[C---:B------:R-:W-:Y:S02]  /*bc50*/  ISETP.GT.AND P3, PT, R29.reuse, 0x61, P2 ;  /* 0x000000611d00780c */ /* 0x040fe40001764270 */
[----:B------:R-:W-:Y:S02]  /*bc60*/  FMNMX.FTZ R41, R70, R41, !PT ;  /* 0x0000002946297209 */ /* 0x000fe40007810000 */
[----:B------:R-:W-:Y:S02]  /*bc70*/  FSEL R74, R74, -INF , !P4 ;  /* 0xff8000004a4a7808 */ /* 0x000fe40006000000 */
[----:B------:R-:W-:Y:S01]  /*bc80*/  ISETP.GT.AND P4, PT, R29, 0x68, P2 ;  /* 0x000000681d00780c */ /* 0x000fe20001784270 */
[----:B------:R-:W-:Y:S01]  /*bc90*/  MUFU.EX2 R24, R24 ;  /* 0x0000001800187308 */ /* 0x000fe20000000800 */
[----:B------:R-:W-:-:S02]  /*bca0*/  ISETP.LT.OR P3, PT, R25, 0x62, P3 ;  /* 0x000000621900780c */ /* 0x000fc40001f61670 */
[----:B0-----:R-:W-:Y:S02]  /*bcb0*/  FMNMX.FTZ R43, R48, R41, !PT ;  /* 0x00000029302b7209 */ /* 0x001fe40007810000 */
[----:B------:R-:W-:Y:S02]  /*bcc0*/  ISETP.LT.OR P4, PT, R25, 0x69, P4 ;  /* 0x000000691900780c */ /* 0x000fe40002781670 */
[----:B------:R-:W-:Y:S01]  /*bcd0*/  FSEL R52, R75, -INF , !P3 ;  /* 0xff8000004b347808 */ /* 0x000fe20005800000 */
[----:B------:R0:W-:Y:S01]  /*bce0*/  MUFU.EX2 R41, R45 ;  /* 0x0000002d00297308 */ /* 0x0001e20000000800 */
[----:B------:R-:W-:Y:S02]  /*bcf0*/  ISETP.GT.AND P3, PT, R29, 0x69, P2 ;  /* 0x000000691d00780c */ /* 0x000fe40001764270 */
[----:B------:R-:W-:Y:S02]  /*bd00*/  FMNMX.FTZ R43, R74, R43, !PT ;  /* 0x0000002b4a2b7209 */ /* 0x000fe40007810000 */
[----:B------:R-:W-:-:S02]  /*bd10*/  FSEL R78, R78, -INF , !P4 ;  /* 0xff8000004e4e7808 */ /* 0x000fc40006000000 */
[----:B------:R-:W-:Y:S01]  /*bd20*/  ISETP.GT.AND P4, PT, R29, 0x70, P2 ;  /* 0x000000701d00780c */ /* 0x000fe20001784270 */
[----:B------:R-:W-:Y:S01]  /*bd30*/  MUFU.EX2 R20, R20 ;  /* 0x0000001400147308 */ /* 0x000fe20000000800 */
[C---:B------:R-:W-:Y:S01]  /*bd40*/  ISETP.LT.OR P3, PT, R25.reuse, 0x6a, P3 ;  /* 0x0000006a1900780c */ /* 0x040fe20001f61670 */
[----:B0-----:R-:W-:Y:S01]  /*bd50*/  FFMA.FTZ R45, R68, R5, -R31 ;  /* 0x00000005442d7223 */ /* 0x001fe2000001081f */
        /* <DEDUP_REMOVED lines=9> */
[----:B------:R-:W-:Y:S02]  /*bdf0*/  ISETP.LT.OR P3, PT, R25, 0x72, P3 ;  /* 0x000000721900780c */ /* 0x000fe40001f61670 */
[----:B------:R-:W-:Y:S02]  /*be00*/  FMNMX.FTZ R43, R194, R43, !PT ;  /* 0x0000002bc22b7209 */ /* 0x000fe40007810000 */
[----:B------:R-:W-:Y:S01]  /*be10*/  ISETP.GT.AND P2, PT, R29, 0x79, P2 ;  /* 0x000000791d00780c */ /* 0x000fe20001744270 */
[----:B------:R-:W-:Y:S01]  /*be20*/  FFMA.FTZ R29, R36, R5, -R31 ;  /* 0x00000005241d7223 */ /* 0x000fe2000001081f */
[----:B------:R-:W-:Y:S01]  /*be30*/  ISETP.LT.OR P4, PT, R25, 0x79, P4 ;  /* 0x000000791900780c */ /* 0x000fe20002781670 */
[----:B------:R-:W-:Y:S01]  /*be40*/  MUFU.EX2 R12, R12 ;  /* 0x0000000c000c7308 */ /* 0x000fe20000000800 */
[----:B------:R-:W-:-:S02]  /*be50*/  FSEL R36, R83, -INF , !P3 ;  /* 0xff80000053247808 */ /* 0x000fc40005800000 */
[----:B------:R-:W-:Y:S02]  /*be60*/  FMNMX.FTZ R43, R82, R43, !PT ;  /* 0x0000002b522b7209 */ /* 0x000fe40007810000 */
[----:B------:R-:W-:Y:S01]  /*be70*/  ISETP.LT.OR P2, PT, R25, 0x7a, P2 ;  /* 0x0000007a1900780c */ /* 0x000fe20001741670 */
[----:B------:R-:W-:Y:S01]  /*be80*/  FFMA.FTZ R25, R60, R5, -R31 ;  /* 0x000000053c197223 */ /* 0x000fe2000001081f */
[----:B------:R-:W-:Y:S01]  /*be90*/  FSEL R86, R86, -INF , !P4 ;  /* 0xff80000056567808 */ /* 0x000fe20006000000 */
[----:B------:R-:W-:Y:S01]  /*bea0*/  MUFU.EX2 R29, R29 ;  /* 0x0000001d001d7308 */ /* 0x000fe20000000800 */
[----:B------:R-:W-:Y:S02]  /*beb0*/  FMNMX.FTZ R43, R36, R43, !PT ;  /* 0x0000002b242b7209 */ /* 0x000fe40007810000 */
[----:B------:R-:W-:Y:S02]  /*bec0*/  FSEL R56, R87, -INF , !P2 ;  /* 0xff80000057387808 */ /* 0x000fe40005000000 */
[----:B------:R-:W-:-:S02]  /*bed0*/  FMNMX.FTZ R43, R86, R43, !PT ;  /* 0x0000002b562b7209 */ /* 0x000fc40007810000 */
[----:B------:R-:W-:Y:S01]  /*bee0*/  FSEL R55, R0, RZ, P5 ;  /* 0x000000ff00377208 */ /* 0x000fe20002800000 */
[----:B------:R-:W-:Y:S01]  /*bef0*/  MUFU.EX2 R25, R25 ;  /* 0x0000001900197308 */ /* 0x000fe20000000800 */
[----:B------:R-:W-:Y:S01]  /*bf00*/  FMNMX.FTZ R49, R56, R43, !PT ;  /* 0x0000002b38317209 */ /* 0x000fe20007810000 */
[-CC-:B------:R-:W-:Y:S02]  /*bf10*/  FFMA.FTZ R43, R64, R5.reuse, -R31.reuse ;  /* 0x00000005402b7223 */ /* 0x180fe4000001081f */
[----:B------:R-:W-:Y:S01]  /*bf20*/  FADD.FTZ R64, -R55, R10 ;  /* 0x0000000a37407221 */ /* 0x000fe20000010100 */
[-CC-:B------:R-:W-:Y:S01]  /*bf30*/  FFMA.FTZ R10, R28, R5.reuse, -R31.reuse ;  /* 0x000000051c0a7223 */ /* 0x180fe2000001081f */
[----:B------:R-:W0:Y:S02]  /*bf40*/  SHFL.BFLY PT, R60, R49, 0x2, 0x1f ;  /* 0x0c401f00313c7f89 */ /* 0x000e2400000e0000 */
[-C--:B------:R-:W-:Y:S01]  /*bf50*/  FMUL.FTZ R28, R64, R5.reuse ;  /* 0x00000005401c7220 */ /* 0x080fe20000410000 */
[----:B------:R-:W-:Y:S08]  /*bf60*/  MUFU.EX2 R43, R43 ;  /* 0x0000002b002b7308 */ /* 0x000ff00000000800 */
[----:B------:R-:W1:Y:S08]  /*bf70*/  MUFU.EX2 R28, R28 ;  /* 0x0000001c001c7308 */ /* 0x000e700000000800 */
[----:B------:R-:W-:Y:S01]  /*bf80*/  MUFU.EX2 R51, R51 ;  /* 0x0000003300337308 */ /* 0x000fe20000000800 */
[----:B0-----:R-:W-:Y:S01]  /*bf90*/  FMNMX.FTZ R53, R49, R60, !PT ;  /* 0x0000003c31357209 */ /* 0x001fe20007810000 */
[-CC-:B------:R-:W-:Y:S01]  /*bfa0*/  FFMA.FTZ R60, R8, R5.reuse, -R31.reuse ;  /* 0x00000005083c7223 */ /* 0x180fe2000001081f */
[----:B------:R-:W-:-:S05]  /*bfb0*/  FFMA.FTZ R49, R76, R5, -R31 ;  /* 0x000000054c317223 */ /* 0x000fca000001081f */
[----:B------:R-:W-:Y:S01]  /*bfc0*/  MUFU.EX2 R32, R32 ;  /* 0x0000002000207308 */ /* 0x000fe20000000800 */
[----:B-1----:R-:W-:Y:S01]  /*bfd0*/  FFMA.FTZ R55, R28, R4, R15 ;  /* 0x000000041c377223 */ /* 0x002fe2000001000f */
[----:B------:R-:W0:Y:S01]  /*bfe0*/  SHFL.BFLY PT, R8, R53, 0x1, 0x1f ;  /* 0x0c201f0035087f89 */ /* 0x000e2200000e0000 */
[-C--:B------:R-:W-:Y:S01]  /*bff0*/  FMUL.FTZ R88, R88, R28.reuse ;  /* 0x0000001c58587220 */ /* 0x080fe20000410000 */
[-C--:B------:R-:W-:Y:S01]  /*c000*/  FMUL.FTZ R89, R89, R28.reuse ;  /* 0x0000001c59597220 */ /* 0x080fe20000410000 */
[C---:B------:R-:W-:Y:S01]  /*c010*/  FADD.FTZ R55, R180.reuse, R55 ;  /* 0x00000037b4377221 */ /* 0x040fe20000010000 */
[----:B------:R-:W-:Y:S01]  /*c020*/  F2FP.BF16.F32.PACK_AB R180, R180, R15 ;  /* 0x0000000fb4b4723e */ /* 0x000fe200000010ff */
[----:B------:R-:W-:Y:S01]  /*c030*/  FMUL.FTZ R92, R92, R28 ;  /* 0x0000001c5c5c7220 */ /* 0x000fe20000410000 */
[----:B------:R-:W-:Y:S01]  /*c040*/  MUFU.EX2 R60, R60 ;  /* 0x0000003c003c7308 */ /* 0x000fe20000000800 */
[----:B------:R-:W-:Y:S01]  /*c050*/  FADD.FTZ R4, R182, R55 ;  /* 0x00000037b6047221 */ /* 0x000fe20000010000 */
[----:B------:R-:W-:Y:S01]  /*c060*/  F2FP.BF16.F32.PACK_AB R182, R21, R182 ;  /* 0x000000b615b6723e */ /* 0x000fe200000010ff */
[-C--:B------:R-:W-:Y:S01]  /*c070*/  FMUL.FTZ R93, R93, R28.reuse ;  /* 0x0000001c5d5d7220 */ /* 0x080fe20000410000 */
[-C--:B------:R-:W-:Y:S01]  /*c080*/  FMUL.FTZ R96, R96, R28.reuse ;  /* 0x0000001c60607220 */ /* 0x080fe20000410000 */
[----:B------:R-:W-:Y:S01]  /*c090*/  FADD.FTZ R55, R21, R4 ;  /* 0x0000000415377221 */ /* 0x000fe20000010000 */
[-C--:B------:R-:W-:Y:S01]  /*c0a0*/  FMUL.FTZ R97, R97, R28.reuse ;  /* 0x0000001c61617220 */ /* 0x080fe20000410000 */
        /* <DEDUP_REMOVED lines=11> */
[----:B0-----:R-:W-:Y:S01]  /*c160*/  FMNMX.FTZ R8, R53, R8, !PT ;  /* 0x0000000835087209 */ /* 0x001fe20007810000 */
[----:B------:R-:W-:Y:S01]  /*c170*/  FMUL.FTZ R109, R109, R28 ;  /* 0x0000001c6d6d7220 */ /* 0x000fe20000410000 */
[C---:B------:R-:W-:Y:S01]  /*c180*/  F2FP.BF16.F32.PACK_AB R178, R33.reuse, R178 ;  /* 0x000000b221b2723e */ /* 0x040fe200000010ff */
[----:B------:R-:W-:Y:S01]  /*c190*/  FADD.FTZ R55, R33, R4 ;  /* 0x0000000421377221 */ /* 0x000fe20000010000 */
[C---:B------:R-:W-:Y:S01]  /*c1a0*/  FSETP.NEU.FTZ.AND P2, PT, R8.reuse, -INF , PT ;  /* 0xff8000000800780b */ /* 0x040fe20003f5d000 */
[-C--:B------:R-:W-:Y:S01]  /*c1b0*/  FMUL.FTZ R31, R8, R5.reuse ;  /* 0x00000005081f7220 */ /* 0x080fe20000410000 */
[----:B------:R-:W-:Y:S01]  /*c1c0*/  MUFU.EX2 R53, R84 ;  /* 0x0000005400357308 */ /* 0x000fe20000000800 */
[----:B------:R-:W-:Y:S01]  /*c1d0*/  FADD.FTZ R4, R172, R55 ;  /* 0x00000037ac047221 */ /* 0x000fe20000010000 */
[----:B------:R-:W-:Y:S01]  /*c1e0*/  F2FP.BF16.F32.PACK_AB R172, R35, R172 ;  /* 0x000000ac23ac723e */ /* 0x000fe200000010ff */
[-C--:B------:R-:W-:Y:S01]  /*c1f0*/  FMUL.FTZ R112, R112, R28.reuse ;  /* 0x0000001c70707220 */ /* 0x080fe20000410000 */
[----:B------:R-:W-:Y:S01]  /*c200*/  FSEL R31, R31, RZ, P2 ;  /* 0x000000ff1f1f7208 */ /* 0x000fe20001000000 */
[----:B------:R-:W-:Y:S01]  /*c210*/  FADD.FTZ R4, R35, R4 ;  /* 0x0000000423047221 */ /* 0x000fe20000010000 */
[-C--:B------:R-:W-:Y:S01]  /*c220*/  FMUL.FTZ R113, R113, R28.reuse ;  /* 0x0000001c71717220 */ /* 0x080fe20000410000 */
[-C--:B------:R-:W-:Y:S01]  /*c230*/  FMUL.FTZ R116, R116, R28.reuse ;  /* 0x0000001c74747220 */ /* 0x080fe20000410000 */
[----:B------:R-:W-:Y:S01]  /*c240*/  FMUL.FTZ R117, R117, R28 ;  /* 0x0000001c75757220 */ /* 0x000fe20000410000 */
[----:B------:R-:W-:Y:S01]  /*c250*/  FADD.FTZ R55, R37, R4 ;  /* 0x0000000425377221 */ /* 0x000fe20000010000 */
[----:B------:R-:W-:Y:S01]  /*c260*/  FSEL R4, R8, RZ, P2 ;  /* 0x000000ff08047208 */ /* 0x000fe20001000000 */
[-CC-:B------:R-:W-:Y:S01]  /*c270*/  FFMA.FTZ R171, R54, R5.reuse, -R31.reuse ;  /* 0x0000000536ab7223 */ /* 0x180fe2000001081f */
[----:B------:R-:W-:Y:S01]  /*c280*/  FFMA.FTZ R64, R186, R5, -R31 ;  /* 0x00000005ba407223 */ /* 0x000fe2000001081f */
[----:B------:R-:W-:Y:S01]  /*c290*/  FADD.FTZ R54, R66, R55 ;  /* 0x0000003742367221 */ /* 0x000fe20000010000 */
[----:B------:R-:W-:-:S02]  /*c2a0*/  @!P1 VIADD R55, R57, 0x28860 ;  /* 0x0002886039379836 */ /* 0x000fc40000000000 */
[----:B------:R-:W-:Y:S01]  /*c2b0*/  FADD.FTZ R4, -R4, R7 ;  /* 0x0000000704047221 */ /* 0x000fe20000010100 */
[-C--:B------:R-:W-:Y:S01]  /*c2c0*/  FFMA.FTZ R181, R162, R5.reuse, -R31 ;  /* 0x00000005a2b57223 */ /* 0x080fe2000001081f */
[----:B------:R-:W-:Y:S01]  /*c2d0*/  FADD.FTZ R7, R39, R54 ;  /* 0x0000003627077221 */ /* 0x000fe20000010000 */
[----:B------:R-:W-:Y:S01]  /*c2e0*/  MUFU.EX2 R64, R64 ;  /* 0x0000004000407308 */ /* 0x000fe20000000800 */
[----:B------:R-:W-:Y:S01]  /*c2f0*/  @!P1 PRMT R54, RZ, 0x654, R55 ;  /* 0x00000654ff369816 */ /* 0x000fe20000000037 */
[-C--:B------:R-:W-:Y:S01]  /*c300*/  FMUL.FTZ R4, R4, R5.reuse ;  /* 0x0000000504047220 */ /* 0x080fe20000410000 */
[----:B------:R-:W-:Y:S01]  /*c310*/  FADD.FTZ R55, R44, R7 ;  /* 0x000000072c377221 */ /* 0x000fe20000010000 */
[-CC-:B------:R-:W-:Y:S01]  /*c320*/  FFMA.FTZ R183, R30, R5.reuse, -R31.reuse ;  /* 0x000000051eb77223 */ /* 0x180fe2000001081f */
[----:B------:R0:W-:Y:S01]  /*c330*/  @!P1 SYNCS.ARRIVE.TRANS64.RED.A1T0 RZ, [R54+URZ], RZ ;  /* 0x000000ff36ff99a7 */ /* 0x0001e2000810043f */
[-CC-:B------:R-:W-:Y:S01]  /*c340*/  FFMA.FTZ R30, R160, R5.reuse, -R31.reuse ;  /* 0x00000005a01e7223 */ /* 0x180fe2000001081f */
[-CC-:B------:R-:W-:Y:S01]  /*c350*/  FFMA.FTZ R165, R58, R5.reuse, -R31.reuse ;  /* 0x000000053aa57223 */ /* 0x180fe2000001081f */
[----:B------:R-:W1:Y:S01]  /*c360*/  MUFU.EX2 R7, R4 ;  /* 0x0000000400077308 */ /* 0x000e620000000800 */
[-CC-:B------:R-:W-:Y:S01]  /*c370*/  FFMA.FTZ R177, R34, R5.reuse, -R31.reuse ;  /* 0x0000000522b17223 */ /* 0x180fe2000001081f */
[-CC-:B------:R-:W-:Y:S01]  /*c380*/  FFMA.FTZ R34, R158, R5.reuse, -R31.reuse ;  /* 0x000000059e227223 */ /* 0x180fe2000001081f */
[-CC-:B------:R-:W-:Y:S01]  /*c390*/  FFMA.FTZ R179, R38, R5.reuse, -R31.reuse ;  /* 0x0000000526b37223 */ /* 0x180fe2000001081f */
[-C--:B------:R-:W-:Y:S01]  /*c3a0*/  FFMA.FTZ R38, R166, R5.reuse, -R31 ;  /* 0x00000005a6267223 */ /* 0x080fe2000001081f */
[----:B0-----:R-:W-:Y:S01]  /*c3b0*/  FADD.FTZ R54, R170, R55 ;  /* 0x00000037aa367221 */ /* 0x001fe20000010000 */
[-CC-:B------:R-:W-:Y:S01]  /*c3c0*/  FFMA.FTZ R173, R42, R5.reuse, -R31.reuse ;  /* 0x000000052aad7223 */ /* 0x180fe2000001081f */
[-CC-:B------:R-:W-:Y:S01]  /*c3d0*/  FFMA.FTZ R175, R46, R5.reuse, -R31.reuse ;  /* 0x000000052eaf7223 */ /* 0x180fe2000001081f */
[----:B------:R-:W0:Y:S01]  /*c3e0*/  MUFU.EX2 R181, R181 ;  /* 0x000000b500b57308 */ /* 0x000e220000000800 */
[----:B------:R-:W-:Y:S01]  /*c3f0*/  FADD.FTZ R55, R41, R54 ;  /* 0x0000003629377221 */ /* 0x000fe20000010000 */
[-CC-:B------:R-:W-:Y:S01]  /*c400*/  FFMA.FTZ R169, R50, R5.reuse, -R31.reuse ;  /* 0x0000000532a97223 */ /* 0x180fe2000001081f */
[-CC-:B------:R-:W-:Y:S01]  /*c410*/  FFMA.FTZ R42, R168, R5.reuse, -R31.reuse ;  /* 0x00000005a82a7223 */ /* 0x180fe2000001081f */
[-C--:B------:R-:W-:Y:S01]  /*c420*/  FFMA.FTZ R26, R26, R5.reuse, -R31 ;  /* 0x000000051a1a7223 */ /* 0x080fe2000001081f */
[----:B------:R-:W-:Y:S01]  /*c430*/  FADD.FTZ R58, R40, R55 ;  /* 0x00000037283a7221 */ /* 0x000fe20000010000 */
[-CC-:B------:R-:W-:Y:S01]  /*c440*/  FFMA.FTZ R46, R174, R5.reuse, -R31.reuse ;  /* 0x00000005ae2e7223 */ /* 0x180fe2000001081f */
[--C-:B------:R-:W-:Y:S01]  /*c450*/  FFMA.FTZ R50, R184, R5, -R31.reuse ;  /* 0x00000005b8327223 */ /* 0x100fe2000001081f */
[----:B------:R-:W2:Y:S01]  /*c460*/  MUFU.EX2 R183, R183 ;  /* 0x000000b700b77308 */ /* 0x000ea20000000800 */
[----:B------:R-:W-:Y:S01]  /*c470*/  FADD.FTZ R58, R29, R58 ;  /* 0x0000003a1d3a7221 */ /* 0x000fe20000010000 */
[----:B-1----:R-:W-:Y:S01]  /*c480*/  FFMA.FTZ R4, R7, R3, R64 ;  /* 0x0000000307047223 */ /* 0x002fe20000010040 */
[-CC-:B------:R-:W-:Y:S01]  /*c490*/  FFMA.FTZ R164, R164, R5.reuse, -R31.reuse ;  /* 0x00000005a4a47223 */ /* 0x180fe2000001081f */
[-CC-:B------:R-:W-:Y:S01]  /*c4a0*/  FFMA.FTZ R62, R62, R5.reuse, -R31.reuse ;  /* 0x000000053e3e7223 */ /* 0x180fe2000001081f */
[----:B------:R-:W-:Y:S01]  /*c4b0*/  FADD.FTZ R55, R25, R58 ;  /* 0x0000003a19377221 */ /* 0x000fe20000010000 */
[-CC-:B------:R-:W-:Y:S01]  /*c4c0*/  FFMA.FTZ R156, R156, R5.reuse, -R31.reuse ;  /* 0x000000059c9c7223 */ /* 0x180fe2000001081f */
[-C--:B------:R-:W-:Y:S01]  /*c4d0*/  FFMA.FTZ R154, R154, R5.reuse, -R31 ;  /* 0x000000059a9a7223 */ /* 0x080fe2000001081f */
[----:B------:R-:W1:Y:S01]  /*c4e0*/  MUFU.EX2 R30, R30 ;  /* 0x0000001e001e7308 */ /* 0x000e620000000800 */
[----:B------:R-:W-:Y:S01]  /*c4f0*/  FADD.FTZ R58, R14, R55 ;  /* 0x000000370e3a7221 */ /* 0x000fe20000010000 */
[----:B0-----:R-:W-:Y:S01]  /*c500*/  FADD.FTZ R4, R181, R4 ;  /* 0x00000004b5047221 */ /* 0x001fe20000010000 */
[-CC-:B------:R-:W-:Y:S01]  /*c510*/  FFMA.FTZ R152, R152, R5.reuse, -R31.reuse ;  /* 0x0000000598987223 */ /* 0x180fe2000001081f */
[-CC-:B------:R-:W-:Y:S01]  /*c520*/  FFMA.FTZ R70, R70, R5.reuse, -R31.reuse ;  /* 0x0000000546467223 */ /* 0x180fe2000001081f */
[----:B------:R-:W-:Y:S01]  /*c530*/  FADD.FTZ R55, R43, R58 ;  /* 0x0000003a2b377221 */ /* 0x000fe20000010000 */
[-CC-:B------:R-:W-:Y:S01]  /*c540*/  FFMA.FTZ R54, R48, R5.reuse, -R31.reuse ;  /* 0x0000000530367223 */ /* 0x180fe2000001081f */
        /* <DEDUP_REMOVED lines=10> */
[----:B------:R-:W-:Y:S01]  /*c5f0*/  FFMA.FTZ R31, R56, R5, -R31 ;  /* 0x00000005381f7223 */ /* 0x000fe2000001081f */
[----:B------:R-:W-:Y:S01]  /*c600*/  FADD.FTZ R56, R24, R55 ;  /* 0x0000003718387221 */ /* 0x000fe20000010000 */
[----:B-1----:R-:W-:Y:S01]  /*c610*/  FADD.FTZ R4, R30, R3 ;  /* 0x000000031e047221 */ /* 0x002fe20000010000 */
[----:B------:R-:W-:Y:S01]  /*c620*/  F2FP.BF16.F32.PACK_AB R166, R14, R25 ;  /* 0x000000190ea6723e */ /* 0x000fe200000010ff */
[-C--:B------:R-:W-:Y:S01]  /*c630*/  FMUL.FTZ R90, R90, R7.reuse ;  /* 0x000000075a5a7220 */ /* 0x080fe20000410000 */
[----:B------:R-:W-:Y:S01]  /*c640*/  FADD.FTZ R15, R45, R56 ;  /* 0x000000382d0f7221 */ /* 0x000fe20000010000 */
[----:B------:R-:W-:Y:S01]  /*c650*/  ISETP.GT.AND P2, PT, R6, UR39, PT ;  /* 0x0000002706007c0c */ /* 0x000fe2000bf44270 */
[----:B------:R-:W1:Y:S01]  /*c660*/  MUFU.EX2 R179, R179 ;  /* 0x000000b300b37308 */ /* 0x000e620000000800 */
[----:B0-----:R-:W-:Y:S01]  /*c670*/  FADD.FTZ R3, R177, R4 ;  /* 0x00000004b1037221 */ /* 0x001fe20000010000 */
[----:B------:R-:W-:Y:S01]  /*c680*/  FADD.FTZ R56, R20, R15 ;  /* 0x0000000f14387221 */ /* 0x000fe20000010000 */
[-C--:B------:R-:W-:Y:S01]  /*c690*/  FMUL.FTZ R91, R91, R7.reuse ;  /* 0x000000075b5b7220 */ /* 0x080fe20000410000 */
[-C--:B------:R-:W-:Y:S01]  /*c6a0*/  FMUL.FTZ R94, R94, R7.reuse ;  /* 0x000000075e5e7220 */ /* 0x080fe20000410000 */
[-C--:B------:R-:W-:Y:S01]  /*c6b0*/  FMUL.FTZ R95, R95, R7.reuse ;  /* 0x000000075f5f7220 */ /* 0x080fe20000410000 */
[----:B------:R-:W-:Y:S01]  /*c6c0*/  FADD.FTZ R15, R47, R56 ;  /* 0x000000382f0f7221 */ /* 0x000fe20000010000 */
[-C--:B------:R-:W-:Y:S01]  /*c6d0*/  FMUL.FTZ R98, R98, R7.reuse ;  /* 0x0000000762627220 */ /* 0x080fe20000410000 */
[----:B------:R-:W0:Y:S01]  /*c6e0*/  MUFU.EX2 R38, R38 ;  /* 0x0000002600267308 */ /* 0x000e220000000800 */
[----:B--2---:R-:W-:Y:S01]  /*c6f0*/  FADD.FTZ R4, R34, R3 ;  /* 0x0000000322047221 */ /* 0x004fe20000010000 */
[----:B------:R-:W-:Y:S01]  /*c700*/  FADD.FTZ R56, R60, R15 ;  /* 0x0000000f3c387221 */ /* 0x000fe20000010000 */
[-C--:B------:R-:W-:Y:S01]  /*c710*/  FMUL.FTZ R99, R99, R7.reuse ;  /* 0x0000000763637220 */ /* 0x080fe20000410000 */
[-C--:B------:R-:W-:Y:S01]  /*c720*/  FMUL.FTZ R102, R102, R7.reuse ;  /* 0x0000000766667220 */ /* 0x080fe20000410000 */
[-C--:B------:R-:W-:Y:S01]  /*c730*/  FMUL.FTZ R103, R103, R7.reuse ;  /* 0x0000000767677220 */ /* 0x080fe20000410000 */
[----:B------:R-:W-:Y:S01]  /*c740*/  FADD.FTZ R15, R49, R56 ;  /* 0x00000038310f7221 */ /* 0x000fe20000010000 */
[-C--:B------:R-:W-:Y:S01]  /*c750*/  FMUL.FTZ R106, R106, R7.reuse ;  /* 0x000000076a6a7220 */ /* 0x080fe20000410000 */
[----:B------:R-:W2:Y:S01]  /*c760*/  MUFU.EX2 R173, R173 ;  /* 0x000000ad00ad7308 */ /* 0x000ea20000000800 */
        /* <DEDUP_REMOVED lines=24> */
[----:B-1----:R-:W-:Y:S01]  /*c8f0*/  FADD.FTZ R4, R42, R3 ;  /* 0x000000032a047221 */ /* 0x002fe20000010000 */
[-C--:B------:R-:W-:Y:S01]  /*c900*/  FMUL.FTZ R143, R143, R7.reuse ;  /* 0x000000078f8f7220 */ /* 0x080fe20000410000 */
[-C--:B------:R-:W-:Y:S01]  /*c910*/  FMUL.FTZ R146, R146, R7.reuse ;  /* 0x0000000792927220 */ /* 0x080fe20000410000 */
[-C--:B------:R-:W-:Y:S01]  /*c920*/  FMUL.FTZ R147, R147, R7.reuse ;  /* 0x0000000793937220 */ /* 0x080fe20000410000 */
[-C--:B------:R-:W-:Y:S01]  /*c930*/  FMUL.FTZ R150, R150, R7.reuse ;  /* 0x0000000796967220 */ /* 0x080fe20000410000 */
[----:B------:R-:W-:Y:S01]  /*c940*/  FMUL.FTZ R151, R151, R7 ;  /* 0x0000000797977220 */ /* 0x000fe20000410000 */
[----:B------:R-:W-:Y:S01]  /*c950*/  F2FP.BF16.F32.PACK_AB R174, R66, R37 ;  /* 0x0000002542ae723e */ /* 0x000fe200000010ff */
[----:B------:R-:W1:Y:S01]  /*c960*/  MUFU.EX2 R169, R169 ;  /* 0x000000a900a97308 */ /* 0x000e620000000800 */
[----:B0-----:R-:W-:Y:S01]  /*c970*/  FADD.FTZ R3, R175, R4 ;  /* 0x00000004af037221 */ /* 0x001fe20000010000 */
[----:B------:R-:W-:Y:S01]  /*c980*/  F2FP.BF16.F32.PACK_AB R168, R44, R39 ;  /* 0x000000272ca8723e */ /* 0x000fe200000010ff */
[----:B------:R-:W-:Y:S01]  /*c990*/  FMUL.FTZ R120, R120, R28 ;  /* 0x0000001c78787220 */ /* 0x000fe20000410000 */
[----:B------:R-:W-:Y:S01]  /*c9a0*/  F2FP.BF16.F32.PACK_AB R170, R41, R170 ;  /* 0x000000aa29aa723e */ /* 0x000fe200000010ff */
[-C--:B------:R-:W-:Y:S01]  /*c9b0*/  FMUL.FTZ R121, R121, R28.reuse ;  /* 0x0000001c79797220 */ /* 0x080fe20000410000 */
[----:B------:R-:W-:Y:S01]  /*c9c0*/  F2FP.BF16.F32.PACK_AB R160, R24, R43 ;  /* 0x0000002b18a0723e */ /* 0x000fe200000010ff */
[-C--:B------:R-:W-:Y:S01]  /*c9d0*/  FMUL.FTZ R124, R124, R28.reuse ;  /* 0x0000001c7c7c7220 */ /* 0x080fe20000410000 */
[----:B------:R0:W-:Y:S01]  /*c9e0*/  MUFU.EX2 R48, R164 ;  /* 0x000000a400307308 */ /* 0x0001e20000000800 */
[----:B--2---:R-:W-:Y:S01]  /*c9f0*/  FADD.FTZ R4, R26, R3 ;  /* 0x000000031a047221 */ /* 0x004fe20000010000 */
[----:B------:R-:W-:Y:S01]  /*ca00*/  F2FP.BF16.F32.PACK_AB R162, R20, R45 ;  /* 0x0000002d14a2723e */ /* 0x000fe200000010ff */
[-C--:B------:R-:W-:Y:S01]  /*ca10*/  FMUL.FTZ R125, R125, R28.reuse ;  /* 0x0000001c7d7d7220 */ /* 0x080fe20000410000 */
[----:B------:R-:W-:Y:S01]  /*ca20*/  F2FP.BF16.F32.PACK_AB R158, R12, R49 ;  /* 0x000000310c9e723e */ /* 0x000fe200000010ff */
[-C--:B------:R-:W-:Y:S01]  /*ca30*/  FMUL.FTZ R128, R128, R28.reuse ;  /* 0x0000001c80807220 */ /* 0x080fe20000410000 */
[-C--:B------:R-:W-:Y:S01]  /*ca40*/  FMUL.FTZ R129, R129, R28.reuse ;  /* 0x0000001c81817220 */ /* 0x080fe20000410000 */
[----:B------:R-:W-:Y:S01]  /*ca50*/  FMUL.FTZ R132, R132, R28 ;  /* 0x0000001c84847220 */ /* 0x000fe20000410000 */
[----:B------:R-:W2:Y:S01]  /*ca60*/  MUFU.EX2 R46, R46 ;  /* 0x0000002e002e7308 */ /* 0x000ea20000000800 */
[----:B0-----:R-:W-:Y:S01]  /*ca70*/  F2FP.BF16.F32.PACK_AB R164, R29, R40 ;  /* 0x000000281da4723e */ /* 0x001fe200000010ff */
[----:B------:R-:W-:Y:S01]  /*ca80*/  FADD.FTZ R40, R12, R15 ;  /* 0x0000000f0c287221 */ /* 0x000fe20000010000 */
[----:B-1----:R-:W-:Y:S01]  /*ca90*/  FADD.FTZ R3, R169, R4 ;  /* 0x00000004a9037221 */ /* 0x002fe20000010000 */
[-C--:B------:R-:W-:Y:S01]  /*caa0*/  FMUL.FTZ R133, R133, R28.reuse ;  /* 0x0000001c85857220 */ /* 0x080fe20000410000 */
[-C--:B------:R-:W-:Y:S01]  /*cab0*/  FMUL.FTZ R136, R136, R28.reuse ;  /* 0x0000001c88887220 */ /* 0x080fe20000410000 */
[----:B------:R-:W-:Y:S01]  /*cac0*/  FADD.FTZ R15, R51, R40 ;  /* 0x00000028330f7221 */ /* 0x000fe20000010000 */
[-C--:B------:R-:W-:Y:S01]  /*cad0*/  FMUL.FTZ R137, R137, R28.reuse ;  /* 0x0000001c89897220 */ /* 0x080fe20000410000 */
[----:B------:R-:W0:Y:S01]  /*cae0*/  MUFU.EX2 R171, R171 ;  /* 0x000000ab00ab7308 */ /* 0x000e220000000800 */
[-C--:B------:R-:W-:Y:S01]  /*caf0*/  FMUL.FTZ R140, R140, R28.reuse ;  /* 0x0000001c8c8c7220 */ /* 0x080fe20000410000 */
[----:B------:R-:W-:Y:S01]  /*cb00*/  FADD.FTZ R14, R32, R15 ;  /* 0x0000000f200e7221 */ /* 0x000fe20000010000 */
[-C--:B------:R-:W-:Y:S01]  /*cb10*/  FMUL.FTZ R141, R141, R28.reuse ;  /* 0x0000001c8d8d7220 */ /* 0x080fe20000410000 */
[-C--:B------:R-:W-:Y:S01]  /*cb20*/  FMUL.FTZ R144, R144, R28.reuse ;  /* 0x0000001c90907220 */ /* 0x080fe20000410000 */
[-C--:B------:R-:W-:Y:S01]  /*cb30*/  FMUL.FTZ R145, R145, R28.reuse ;  /* 0x0000001c91917220 */ /* 0x080fe20000410000 */
[----:B------:R-:W-:Y:S01]  /*cb40*/  FADD.FTZ R15, R53, R14 ;  /* 0x0000000e350f7221 */ /* 0x000fe20000010000 */
[-C--:B------:R-:W-:Y:S01]  /*cb50*/  FMUL.FTZ R148, R148, R28.reuse ;  /* 0x0000001c94947220 */ /* 0x080fe20000410000 */
[----:B------:R-:W1:Y:S01]  /*cb60*/  MUFU.EX2 R50, R50 ;  /* 0x0000003200327308 */ /* 0x000e620000000800 */
[----:B------:R-:W-:Y:S01]  /*cb70*/  FMUL.FTZ R149, R149, R28 ;  /* 0x0000001c95957220 */ /* 0x000fe20000410000 */
[----:B------:R-:W-:Y:S01]  /*cb80*/  FADD.FTZ R4, R10, R15 ;  /* 0x0000000f0a047221 */ /* 0x000fe20000010000 */
[----:B------:R-:W-:Y:S01]  /*cb90*/  F2FP.BF16.F32.PACK_AB R181, R181, R64 ;  /* 0x00000040b5b5723e */ /* 0x000fe200000010ff */
[----:B------:R-:W-:Y:S01]  /*cba0*/  VIADD R6, R6, 0xffffffff ;  /* 0xffffffff06067836 */ /* 0x000fe20000000000 */
[----:B------:R-:W-:Y:S01]  /*cbb0*/  F2FP.BF16.F32.PACK_AB R183, R30, R183 ;  /* 0x000000b71eb7723e */ /* 0x000fe200000010ff */
[----:B------:R-:W-:Y:S01]  /*cbc0*/  IMAD.MOV.U32 R7, RZ, RZ, R8 ;  /* 0x000000ffff077224 */ /* 0x000fe200078e0008 */
[----:B------:R-:W-:Y:S01]  /*cbd0*/  F2FP.BF16.F32.PACK_AB R177, R34, R177 ;  /* 0x000000b122b1723e */ /* 0x000fe200000010ff */
[----:B------:R-:W3:Y:S01]  /*cbe0*/  MUFU.EX2 R165, R165 ;  /* 0x000000a500a57308 */ /* 0x000ee20000000800 */
[----:B------:R-:W-:-:S02]  /*cbf0*/  F2FP.BF16.F32.PACK_AB R179, R38, R179 ;  /* 0x000000b326b3723e */ /* 0x000fc400000010ff */
[----:B------:R-:W-:Y:S02]  /*cc00*/  F2FP.BF16.F32.PACK_AB R173, R42, R173 ;  /* 0x000000ad2aad723e */ /* 0x000fe400000010ff */
[----:B------:R-:W-:Y:S02]  /*cc10*/  F2FP.BF16.F32.PACK_AB R175, R26, R175 ;  /* 0x000000af1aaf723e */ /* 0x000fe400000010ff */
[----:B--2---:R-:W-:Y:S01]  /*cc20*/  F2FP.BF16.F32.PACK_AB R169, R46, R169 ;  /* 0x000000a92ea9723e */ /* 0x004fe200000010ff */
[----:B------:R2:W-:Y:S08]  /*cc30*/  MUFU.EX2 R58, R154 ;  /* 0x0000009a003a7308 */ /* 0x0005f00000000800 */
[----:B------:R-:W4:Y:S01]  /*cc40*/  MUFU.EX2 R62, R62 ;  /* 0x0000003e003e7308 */ /* 0x000f220000000800 */
[----:B--2---:R-:W-:Y:S01]  /*cc50*/  F2FP.BF16.F32.PACK_AB R154, R10, R53 ;  /* 0x000000350a9a723e */ /* 0x004fe200000010ff */
[----:B------:R-:W-:-:S04]  /*cc60*/  FADD.FTZ R10, R46, R3 ;  /* 0x000000032e0a7221 */ /* 0x000fc80000010000 */
[----:B0-----:R-:W-:Y:S01]  /*cc70*/  FADD.FTZ R3, R171, R10 ;  /* 0x0000000aab037221 */ /* 0x001fe20000010000 */
[C---:B-1----:R-:W-:Y:S01]  /*cc80*/  F2FP.BF16.F32.PACK_AB R171, R50.reuse, R171 ;  /* 0x000000ab32ab723e */ /* 0x042fe200000010ff */
[----:B------:R0:W1:Y:S02]  /*cc90*/  MUFU.EX2 R167, R156 ;  /* 0x0000009c00a77308 */ /* 0x0000640000000800 */
[----:B------:R-:W-:-:S04]  /*cca0*/  FADD.FTZ R10, R50, R3 ;  /* 0x00000003320a7221 */ /* 0x000fc80000010000 */
[----:B---3--:R-:W-:Y:S01]  /*ccb0*/  FADD.FTZ R3, R165, R10 ;  /* 0x0000000aa5037221 */ /* 0x008fe20000010000 */
[----:B------:R-:W-:Y:S01]  /*ccc0*/  F2FP.BF16.F32.PACK_AB R165, R48, R165 ;  /* 0x000000a530a5723e */ /* 0x000fe200000010ff */
[----:B------:R2:W3:Y:S01]  /*ccd0*/  MUFU.EX2 R161, R152 ;  /* 0x0000009800a17308 */ /* 0x0004e20000000800 */
[----:B0-----:R-:W-:Y:S01]  /*cce0*/  F2FP.BF16.F32.PACK_AB R156, R60, R47 ;  /* 0x0000002f3c9c723e */ /* 0x001fe200000010ff */
[----:B------:R-:W-:Y:S01]  /*ccf0*/  FADD.FTZ R3, R48, R3 ;  /* 0x0000000330037221 */ /* 0x000fe20000010000 */
[----:B------:R-:W-:-:S03]  /*cd00*/  IMAD.MOV.U32 R10, RZ, RZ, R0 ;  /* 0x000000ffff0a7224 */ /* 0x000fc600078e0000 */
[----:B----4-:R-:W-:Y:S02]  /*cd10*/  FADD.FTZ R3, R62, R3 ;  /* 0x000000033e037221 */ /* 0x010fe40000010000 */
[----:B------:R-:W0:Y:S01]  /*cd20*/  MUFU.EX2 R70, R70 ;  /* 0x0000004600467308 */ /* 0x000e220000000800 */
[----:B--2---:R-:W-:Y:S01]  /*cd30*/  F2FP.BF16.F32.PACK_AB R152, R32, R51 ;  /* 0x000000332098723e */ /* 0x004fe200000010ff */
[C---:B-1----:R-:W-:Y:S01]  /*cd40*/  FADD.FTZ R3, R167.reuse, R3 ;  /* 0x00000003a7037221 */ /* 0x042fe20000010000 */
[----:B------:R-:W-:-:S03]  /*cd50*/  F2FP.BF16.F32.PACK_AB R167, R167, R62 ;  /* 0x0000003ea7a7723e */ /* 0x000fc600000010ff */
[----:B------:R-:W-:Y:S02]  /*cd60*/  FADD.FTZ R3, R58, R3 ;  /* 0x000000033a037221 */ /* 0x000fe40000010000 */
[----:B------:R-:W1:Y:S02]  /*cd70*/  MUFU.EX2 R54, R54 ;  /* 0x0000003600367308 */ /* 0x000e640000000800 */
[C---:B---3--:R-:W-:Y:S01]  /*cd80*/  FADD.FTZ R3, R161.reuse, R3 ;  /* 0x00000003a1037221 */ /* 0x048fe20000010000 */
[----:B------:R-:W-:-:S05]  /*cd90*/  F2FP.BF16.F32.PACK_AB R161, R161, R58 ;  /* 0x0000003aa1a1723e */ /* 0x000fca00000010ff */
        /* <DEDUP_REMOVED lines=23> */
[----:B------:R-:W-:Y:S06]  /*cf10*/  @P2 BRA `(.L_x_6654) ;  /* 0xffffffd000082947 */ /* 0x000fec000383ffff */
.L_x_6637:
[----:B------:R-:W-:Y:S06]  /*cf20*/  BAR.ARV 0x8, 0x120 ;  /* 0x0204800000007b1d */ /* 0x000fec0000002000 */
[----:B------:R-:W-:Y:S05]  /*cf30*/  @!P0 BRA `(.L_x_6655) ;  /* 0x0000000000048947 */ /* 0x000fea0003800000 */
[----:B------:R-:W-:Y:S01]  /*cf40*/  BPT.TRAP 0x1 ;  /* 0x000000040000795c */ /* 0x000fe20000300000 */
.L_x_6655:
[----:B------:R-:W-:Y:S01]  /*cf50*/  ULEA UR5, UR42, UR41, 0x3 ;  /* 0x000000292a057291 */ /* 0x000fe2000f8e183f */
[----:B------:R-:W-:-:S05]  /*cf60*/  IMAD.U32 R2, RZ, RZ, UR43 ;  /* 0x0000002bff027e24 */ /* 0x000fca000f8e00ff */
[----:B------:R-:W-:-:S04]  /*cf70*/  SHF.L.U32 R2, R2, 0x1f, RZ ;  /* 0x0000001f02027819 */ /* 0x000fc800000006ff */
[----:B------:R0:W1:Y:S01]  /*cf80*/  SYNCS.PHASECHK.TRANS64.TRYWAIT P2, [UR5+0x28850], R2 ;  /* 0x02885002ff0075a7 */ /* 0x0000620008040145 */
[----:B------:R-:W-:Y:S05]  /*cf90*/  @!P0 BRA `(.L_x_6656) ;  /* 0x0000000000048947 */ /* 0x000fea0003800000 */
[----:B------:R-:W-:Y:S01]  /*cfa0*/  BPT.TRAP 0x1 ;  /* 0x000000040000795c */ /* 0x000fe20000300000 */
.L_x_6656:
[----:B-1----:R-:W-:Y:S05]  /*cfb0*/  @P2 BRA `(.L_x_6657) ;  /* 0x0000000000082947 */ /* 0x002fea0003800000 */
[----:B------:R-:W1:Y:S02]  /*cfc0*/  SYNCS.PHASECHK.TRANS64.TRYWAIT P0, [UR5+0x28850], R2 ;  /* 0x02885002ff0075a7 */ /* 0x000e640008000145 */
[----:B-1----:R-:W-:Y:S05]  /*cfd0*/  @!P0 BRA `(.L_x_6658) ;  /* 0x0000007c00348947 */ /* 0x002fea0003800000 */
.L_x_6657:
[----:B------:R-:W-:Y:S01]  /*cfe0*/  UIADD3 UR41, UR41, 0x400, URZ ;  /* 0x0000040029297890 */ /* 0x000fe2000fffe03f */
[----:B------:R-:W-:Y:S01]  /*cff0*/  WARPGROUP.ARRIVE ;  /* 0x00000000000079c5 */ /* 0x000fe20000000000 */
[----:B------:R-:W-:Y:S01]  /*d000*/  UMOV UR7, 0x40000040 ;  /* 0x4000004000077882 */ /* 0x000fe20000000000 */
[----:B-1----:R-:W1:Y:S01]  /*d010*/  SHFL.BFLY PT, R7, R4, 0x2, 0x1f ;  /* 0x0c401f0004077f89 */ /* 0x002e6200000e0000 */
[----:B------:R-:W-:Y:S01]  /*d020*/  USHF.R.U32.HI UR41, URZ, 0x4, UR41 ;  /* 0x000000043f297899 */ /* 0x000fe20008011629 */
[----:B------:R-:W-:Y:S01]  /*d030*/  IMAD.U32 R15, RZ, RZ, UR5 ;  /* 0x00000005ff0f7e24 */ /* 0x000fe2000f8e00ff */
[----:B------:R-:W-:Y:S01]  /*d040*/  UIADD3 UR44, UR44, 0x1, URZ ;  /* 0x000000012c2c7890 */ /* 0x000fe2000fffe03f */
[----:B0-----:R-:W0:Y:S01]  /*d050*/  SHFL.BFLY PT, R2, R3, 0x2, 0x1f ;  /* 0x0c401f0003027f89 */ /* 0x001e2200000e0000 */
        /* <DEDUP_REMOVED lines=9> */
[----:B-1----:R-:W-:Y:S01]  /*d0f0*/  FADD.FTZ R7, R7, R4 ;  /* 0x0000000407077221 */ /* 0x002fe20000010000 */
[----:B------:R-:W-:Y:S01]  /*d100*/  UMOV UR7, 0x40000040 ;  /* 0x4000004000077882 */ /* 0x000fe20000000000 */
[----:B------:R-:W-:Y:S02]  /*d110*/  IMAD.MOV.U32 R4, RZ, RZ, RZ ;  /* 0x000000ffff047224 */ /* 0x000fe400078e00ff */
[----:B0-----:R-:W-:Y:S01]  /*d120*/  FADD.FTZ R6, R2, R3 ;  /* 0x0000000302067221 */ /* 0x001fe20000010000 */
[----:B------:R-:W-:Y:S01]  /*d130*/  IMAD.MOV.U32 R3, RZ, RZ, -0x800000 ;  /* 0xff800000ff037424 */ /* 0x000fe200078e00ff */
[----:B------:R-:W0:Y:S01]  /*d140*/  SHFL.BFLY PT, R2, R7, 0x1, 0x1f ;  /* 0x0c201f0007027f89 */ /* 0x000e2200000e0000 */
[----:B------:R-:W-:-:S03]  /*d150*/  USEL UR42, UR42, URZ, UP0 ;  /* 0x0000003f2a2a7287 */ /* 0x000fc60008000000 */
[----:B------:R-:W1:Y:S01]  /*d160*/  SHFL.BFLY PT, R9, R6, 0x1, 0x1f ;  /* 0x0c201f0006097f89 */ /* 0x000e6200000e0000 */
[----:B0-----:R-:W-:Y:S01]  /*d170*/  FADD.FTZ R12, R7, R2 ;  /* 0x00000002070c7221 */ /* 0x001fe20000010000 */
[----:B------:R-:W-:Y:S02]  /*d180*/  IMAD.MOV.U32 R2, RZ, RZ, -0x800000 ;  /* 0xff800000ff027424 */ /* 0x000fe400078e00ff */
[----:B-1----:R-:W-:Y:S02]  /*d190*/  FADD.FTZ R13, R6, R9 ;  /* 0x00000009060d7221 */ /* 0x002fe40000010000 */
[----:B------:R-:W-:-:S03]  /*d1a0*/  FSETP.NE.FTZ.AND P0, PT, R12, RZ, PT ;  /* 0x000000ff0c00720b */ /* 0x000fc60003f15000 */
[----:B------:R-:W-:-:S10]  /*d1b0*/  FSETP.NE.FTZ.AND P2, PT, R13, RZ, PT ;  /* 0x000000ff0d00720b */ /* 0x000fd40003f55000 */
[C---:B------:R-:W-:Y:S01]  /*d1c0*/  @P0 FMUL.FTZ R7, R5.reuse, 0.69314718246459960938 ;  /* 0x3f31721805070820 */ /* 0x040fe20000410000 */
[----:B------:R-:W0:Y:S02]  /*d1d0*/  @P0 MUFU.LG2 R9, R12 ;  /* 0x0000000c00090308 */ /* 0x000e240000000c00 */
[----:B------:R-:W-:Y:S01]  /*d1e0*/  @P2 FMUL.FTZ R14, R5, 0.69314718246459960938 ;  /* 0x3f317218050e2820 */ /* 0x000fe20000410000 */
[----:B------:R-:W-:-:S05]  /*d1f0*/  @!P1 VIADD R5, R15, 0x28860 ;  /* 0x000288600f059836 */ /* 0x000fca0000000000 */
[----:B------:R-:W1:Y:S01]  /*d200*/  @P2 MUFU.LG2 R11, R13 ;  /* 0x0000000d000b2308 */ /* 0x000e620000000c00 */
[----:B------:R-:W-:-:S07]  /*d210*/  @!P1 PRMT R5, RZ, 0x654, R5 ;  /* 0x00000654ff059816 */ /* 0x000fce0000000005 */
        /* <DEDUP_REMOVED lines=109> */
.L_x_6588:
        /* <DEDUP_REMOVED lines=21> */
[----:B------:R-:W-:Y:S01]  /*da40*/  F2FP.BF16.F32.PACK_AB R123, R127, R126 ;  /* 0x0000007e7f7b723e */ /* 0x000fe200000010ff */
[----:B------:R-:W-:Y:S01]  /*da50*/  UIMAD.WIDE UR8, UR38, 0x4, UR8 ;  /* 0x00000004260878a5 */ /* 0x000fe2000f8e0208 */
        /* <DEDUP_REMOVED lines=9> */
[----:B------:R-:W-:Y:S02]  /*daf0*/  MOV R20, R0 ;  /* 0x0000000000147202 */ /* 0x000fe40000000f00 */
[----:B0-----:R-:W-:Y:S02]  /*db00*/  MOV R21, R5 ;  /* 0x0000000500157202 */ /* 0x001fe40000000f00 */
[----:B------:R-:W-:Y:S02]  /*db10*/  F2FP.BF16.F32.PACK_AB R146, R149, R148 ;  /* 0x000000949592723e */ /* 0x000fe400000010ff */
[----:B------:R-:W-:Y:S01]  /*db20*/  F2FP.BF16.F32.PACK_AB R147, R151, R150 ;  /* 0x000000969793723e */ /* 0x000fe200000010ff */
[----:B------:R-:W-:-:S03]  /*db30*/  IMAD.WIDE R4, R192, 0x2, R20 ;  /* 0x00000002c0047825 */ /* 0x000fc600078e0214 */
[C---:B------:R-:W-:Y:S02]  /*db40*/  LOP3.LUT R9, R4.reuse, 0x380, RZ, 0xc0, !PT ;  /* 0x0000038004097812 */ /* 0x040fe400078ec0ff */
[C---:B------:R-:W-:Y:S02]  /*db50*/  IADD3 R17, P6, R4.reuse, 0x20, RZ ;  /* 0x0000002004117810 */ /* 0x040fe40007fde0ff */
[C---:B------:R-:W-:Y:S02]  /*db60*/  IADD3 R33, P5, R4.reuse, 0x40, RZ ;  /* 0x0000004004217810 */ /* 0x040fe40007fbe0ff */
[----:B------:R-:W-:Y:S01]  /*db70*/  SHF.R.U64 R9, R9, 0x3, RZ ;  /* 0x0000000309097819 */ /* 0x000fe200000012ff */
[--C-:B------:R-:W-:Y:S01]  /*db80*/  IMAD.X R29, RZ, RZ, R5.reuse, P6 ;  /* 0x000000ffff1d7224 */ /* 0x100fe200030e0605 */
[----:B------:R-:W-:Y:S01]  /*db90*/  IADD3 R37, P3, R4, 0x4000, RZ ;  /* 0x0000400004257810 */ /* 0x000fe20007f7e0ff */
[----:B------:R-:W-:Y:S01]  /*dba0*/  IMAD.X R27, RZ, RZ, R5, P5 ;  /* 0x000000ffff1b7224 */ /* 0x000fe200028e0605 */
[----:B------:R-:W-:-:S02]  /*dbb0*/  LOP3.LUT R10, R17, 0x380, RZ, 0xc0, !PT ;  /* 0x00000380110a7812 */ /* 0x000fc400078ec0ff */
[C---:B------:R-:W-:Y:S01]  /*dbc0*/  IADD3 R35, P4, R4.reuse, 0x60, RZ ;  /* 0x0000006004237810 */ /* 0x040fe20007f9e0ff */
[--C-:B------:R-:W-:Y:S01]  /*dbd0*/  IMAD.X R13, RZ, RZ, R5.reuse, P3 ;  /* 0x000000ffff0d7224 */ /* 0x100fe200018e0605 */
[C---:B------:R-:W-:Y:S02]  /*dbe0*/  IADD3 R39, P2, R4.reuse, 0x4020, RZ ;  /* 0x0000402004277810 */ /* 0x040fe40007f5e0ff */
[C---:B------:R-:W-:Y:S01]  /*dbf0*/  IADD3 R24, P1, R4.reuse, 0x4040, RZ ;  /* 0x0000404004187810 */ /* 0x040fe20007f3e0ff */
[--C-:B------:R-:W-:Y:S01]  /*dc00*/  IMAD.X R15, RZ, RZ, R5.reuse, P4 ;  /* 0x000000ffff0f7224 */ /* 0x100fe200020e0605 */
[----:B------:R-:W-:Y:S01]  /*dc10*/  BAR.SYNC.DEFER_BLOCKING 0x1, 0x100 ;  /* 0x0044000000007b1d */ /* 0x000fe20000010000 */
[----:B------:R-:W-:Y:S01]  /*dc20*/  IADD3 R41, P0, R4, 0x4060, RZ ;  /* 0x0000406004297810 */ /* 0x000fe20007f1e0ff */
[--C-:B------:R-:W-:Y:S01]  /*dc30*/  IMAD.X R11, RZ, RZ, R5.reuse, P2 ;  /* 0x000000ffff0b7224 */ /* 0x100fe200010e0605 */
[----:B------:R-:W-:Y:S01]  /*dc40*/  LOP3.LUT R4, R9, R4, RZ, 0x3c, !PT ;  /* 0x0000000409047212 */ /* 0x000fe200078e3cff */
[--C-:B------:R-:W-:Y:S01]  /*dc50*/  IMAD.X R9, RZ, RZ, R5.reuse, P1 ;  /* 0x000000ffff097224 */ /* 0x100fe200008e0605 */
[----:B------:R-:W-:Y:S01]  /*dc60*/  LOP3.LUT R12, R33, 0x380, RZ, 0xc0, !PT ;  /* 0x00000380210c7812 */ /* 0x000fe200078ec0ff */
[----:B------:R-:W-:Y:S01]  /*dc70*/  IMAD.X R25, RZ, RZ, R5, P0 ;  /* 0x000000ffff197224 */ /* 0x000fe200000e0605 */
[----:B------:R-:W-:-:S02]  /*dc80*/  LOP3.LUT R18, R37, 0x380, RZ, 0xc0, !PT ;  /* 0x0000038025127812 */ /* 0x000fc400078ec0ff */
[----:B------:R-:W-:Y:S02]  /*dc90*/  SHF.R.U64 R10, R10, 0x3, RZ ;  /* 0x000000030a0a7819 */ /* 0x000fe400000012ff */
[----:B------:R-:W-:Y:S02]  /*dca0*/  SHF.R.U64 R12, R12, 0x3, RZ ;  /* 0x000000030c0c7819 */ /* 0x000fe400000012ff */
[----:B------:R-:W-:Y:S02]  /*dcb0*/  MOV R30, R4 ;  /* 0x00000004001e7202 */ /* 0x000fe40000000f00 */
[----:B------:R-:W-:Y:S02]  /*dcc0*/  SHF.R.U64 R18, R18, 0x3, RZ ;  /* 0x0000000312127819 */ /* 0x000fe400000012ff */
[----:B------:R-:W-:Y:S02]  /*dcd0*/  F2FP.BF16.F32.PACK_AB R4, R89, R8 ;  /* 0x000000085904723e */ /* 0x000fe400000010ff */
[----:B------:R-:W-:-:S02]  /*dce0*/  LOP3.LUT R28, R10, R17, RZ, 0x3c, !PT ;  /* 0x000000110a1c7212 */ /* 0x000fc400078e3cff */
[----:B------:R-:W-:Y:S02]  /*dcf0*/  LOP3.LUT R8, R39, 0x380, RZ, 0xc0, !PT ;  /* 0x0000038027087812 */ /* 0x000fe400078ec0ff */
[----:B------:R-:W-:Y:S02]  /*dd00*/  LOP3.LUT R17, R24, 0x380, RZ, 0xc0, !PT ;  /* 0x0000038018117812 */ /* 0x000fe400078ec0ff */
[----:B------:R-:W-:Y:S02]  /*dd10*/  LOP3.LUT R26, R12, R33, RZ, 0x3c, !PT ;  /* 0x000000210c1a7212 */ /* 0x000fe400078e3cff */
[----:B------:R-:W-:Y:S02]  /*dd20*/  LOP3.LUT R14, R35, 0x380, RZ, 0xc0, !PT ;  /* 0x00000380230e7812 */ /* 0x000fe400078ec0ff */
[----:B------:R-:W-:Y:S02]  /*dd30*/  LOP3.LUT R12, R18, R37, RZ, 0x3c, !PT ;  /* 0x00000025120c7212 */ /* 0x000fe400078e3cff */
[----:B------:R-:W-:-:S02]  /*dd40*/  LOP3.LUT R18, R41, 0x380, RZ, 0xc0, !PT ;  /* 0x0000038029127812 */ /* 0x000fc400078ec0ff */
[----:B------:R-:W-:Y:S02]  /*dd50*/  SHF.R.U64 R8, R8, 0x3, RZ ;  /* 0x0000000308087819 */ /* 0x000fe400000012ff */
[----:B------:R-:W-:Y:S02]  /*dd60*/  SHF.R.U64 R17, R17, 0x3, RZ ;  /* 0x0000000311117819 */ /* 0x000fe400000012ff */
[----:B------:R-:W-:Y:S02]  /*dd70*/  SHF.R.U64 R14, R14, 0x3, RZ ;  /* 0x000000030e0e7819 */ /* 0x000fe400000012ff */
[----:B------:R-:W-:Y:S02]  /*dd80*/  SHF.R.U64 R18, R18, 0x3, RZ ;  /* 0x0000000312127819 */ /* 0x000fe400000012ff */
[----:B------:R-:W-:Y:S02]  /*dd90*/  LOP3.LUT R10, R8, R39, RZ, 0x3c, !PT ;  /* 0x00000027080a7212 */ /* 0x000fe400078e3cff */
[----:B------:R-:W-:-:S02]  /*dda0*/  F2FP.BF16.F32.PACK_AB R5, R91, R90 ;  /* 0x0000005a5b05723e */ /* 0x000fc400000010ff */
[----:B------:R-:W-:Y:S02]  /*ddb0*/  LOP3.LUT R8, R17, R24, RZ, 0x3c, !PT ;  /* 0x0000001811087212 */ /* 0x000fe400078e3cff */
[----:B------:R-:W-:Y:S01]  /*ddc0*/  LOP3.LUT R14, R14, R35, RZ, 0x3c, !PT ;  /* 0x000000230e0e7212 */ /* 0x000fe200078e3cff */
[----:B------:R0:W-:Y:S01]  /*ddd0*/  STSM.16.M88.4 [R30], R4 ;  /* 0x000000041e007844 */ /* 0x0001e20000000200 */
[----:B------:R-:W-:Y:S02]  /*dde0*/  MOV R29, R28 ;  /* 0x0000001c001d7202 */ /* 0x000fe40000000f00 */
[----:B------:R-:W-:Y:S02]  /*ddf0*/  LOP3.LUT R24, R18, R41, RZ, 0x3c, !PT ;  /* 0x0000002912187212 */ /* 0x000fe400078e3cff */
[----:B------:R-:W-:Y:S02]  /*de00*/  MOV R28, R26 ;  /* 0x0000001a001c7202 */ /* 0x000fe40000000f00 */
[----:B------:R-:W-:-:S02]  /*de10*/  MOV R26, R10 ;  /* 0x0000000a001a7202 */ /* 0x000fc40000000f00 */
[----:B------:R-:W-:Y:S02]  /*de20*/  MOV R18, R8 ;  /* 0x0000000800127202 */ /* 0x000fe40000000f00 */
[----:B------:R-:W-:Y:S02]  /*de30*/  F2FP.BF16.F32.PACK_AB R8, R97, R96 ;  /* 0x000000606108723e */ /* 0x000fe400000010ff */
[----:B------:R-:W-:Y:S02]  /*de40*/  F2FP.BF16.F32.PACK_AB R9, R99, R98 ;  /* 0x000000626309723e */ /* 0x000fe400000010ff */
[----:B------:R-:W-:Y:S02]  /*de50*/  F2FP.BF16.F32.PACK_AB R10, R101, R100 ;  /* 0x00000064650a723e */ /* 0x000fe400000010ff */
[----:B------:R-:W-:Y:S02]  /*de60*/  F2FP.BF16.F32.PACK_AB R11, R103, R102 ;  /* 0x00000066670b723e */ /* 0x000fe400000010ff */
[----:B------:R-:W-:-:S02]  /*de70*/  MOV R17, R14 ;  /* 0x0000000e00117202 */ /* 0x000fc40000000f00 */
[----:B------:R-:W-:Y:S01]  /*de80*/  MOV R27, R12 ;  /* 0x0000000c001b7202 */ /* 0x000fe20000000f00 */
[----:B------:R-:W-:Y:S01]  /*de90*/  STSM.16.M88.4 [R29], R8 ;  /* 0x000000081d007844 */ /* 0x000fe20000000200 */
[----:B0-----:R-:W-:Y:S02]  /*dea0*/  F2FP.BF16.F32.PACK_AB R4, R105, R104 ;  /* 0x000000686904723e */ /* 0x001fe400000010ff */
        /* <DEDUP_REMOVED lines=8> */
[----:B------:R-:W-:Y:S02]  /*df30*/  MOV R24, R24 ;  /* 0x0000001800187202 */ /* 0x000fe40000000f00 */
[----:B------:R-:W-:Y:S01]  /*df40*/  PLOP3.LUT P0, PT, PT, PT, UP0, 0x80, 0x0 ;  /* 0x000000000000781c */ /* 0x000fe20003f0f008 */
[----:B------:R1:W-:Y:S04]  /*df50*/  STSM.16.M88.4 [R17], R12 ;  /* 0x0000000c11007844 */ /* 0x0003e80000000200 */
[----:B------:R2:W-:Y:S04]  /*df60*/  STSM.16.M88.4 [R27], R120 ;  /* 0x000000781b007844 */ /* 0x0005e80000000200 */
[----:B------:R2:W-:Y:S01]  /*df70*/  STSM.16.M88.4 [R26], R128 ;  /* 0x000000801a007844 */ /* 0x0005e20000000200 */
[----:B0-----:R-:W-:-:S02]  /*df80*/  IMAD.U32 R4, RZ, RZ, UR8 ;  /* 0x00000008ff047e24 */ /* 0x001fc4000f8e00ff */
[----:B------:R-:W-:Y:S01]  /*df90*/  IMAD.U32 R5, RZ, RZ, UR9 ;  /* 0x00000009ff057e24 */ /* 0x000fe2000f8e00ff */
[----:B------:R2:W-:Y:S01]  /*dfa0*/  STSM.16.M88.4 [R18], R136 ;  /* 0x0000008812007844 */ /* 0x0005e20000000200 */
[----:B------:R-:W-:-:S03]  /*dfb0*/  ULDC.64 UR8, c[0x0][0xbe0] ;  /* 0x0002f80000087ab9 */ /* 0x000fc60000000a00 */
[----:B------:R2:W-:Y:S01]  /*dfc0*/  STSM.16.M88.4 [R24], R144 ;  /* 0x0000009018007844 */ /* 0x0005e20000000200 */
[----:B------:R-:W-:Y:S06]  /*dfd0*/  BAR.SYNC.DEFER_BLOCKING 0x1, 0x100 ;  /* 0x0044000000007b1d */ /* 0x000fec0000010000 */
[----:B------:R-:W3:Y:S01]  /*dfe0*/  @P0 LDG.E R6, desc[UR48][R4.64] ;  /* 0x0000003004060981 */ /* 0x000ee2000c1e1900 */
[----:B------:R-:W-:Y:S01]  /*dff0*/  UISETP.NE.U32.AND UP1, UPT, UR8, URZ, UPT ;  /* 0x0000003f0800728c */ /* 0x000fe2000bf25070 */
[----:B-1----:R-:W0:Y:S01]  /*e000*/  LDC R17, c[0x0][0xa88] ;  /* 0x0002a200ff117b82 */ /* 0x002e220000000800 */
[----:B------:R-:W-:Y:S01]  /*e010*/  IMAD R7, R22, 0x40, R19 ;  /* 0x0000004016077824 */ /* 0x000fe200078e0213 */
[----:B------:R-:W-:Y:S01]  /*e020*/  UMOV UR4, URZ ;  /* 0x0000003f00047c82 */ /* 0x000fe20008000000 */
[----:B------:R-:W-:-:S02]  /*e030*/  UISETP.NE.AND.EX UP1, UPT, UR9, URZ, UPT, UP1 ;  /* 0x0000003f0900728c */ /* 0x000fc4000bf25310 */
[----:B------:R-:W-:-:S04]  /*e040*/  IMAD.WIDE R20, R7, 0x2, R20 ;  /* 0x0000000207147825 */ /* 0x000fc800078e0214 */
[----:B------:R-:W-:Y:S02]  /*e050*/  PLOP3.LUT P2, PT, PT, PT, UP1, 0x80, 0x0 ;  /* 0x000000000000781c */ /* 0x000fe40003f4f018 */
[----:B------:R-:W-:-:S03]  /*e060*/  IADD3 R29, P1, R20, 0x1000, RZ ;  /* 0x00001000141d7810 */ /* 0x000fc60007f3e0ff */
[----:B------:R-:W-:Y:S02]  /*e070*/  @UP1 ULDC.64 UR8, c[0x0][0xbe0] ;  /* 0x0002f80000081ab9 */ /* 0x000fe40000000a00 */
[----:B------:R-:W-:-:S06]  /*e080*/  @UP1 UIMAD.WIDE UR8, UR38, 0x4, UR8 ;  /* 0x00000004260818a5 */ /* 0x000fcc000f8e0208 */
[----:B------:R-:W-:Y:S01]  /*e090*/  IMAD.U32 R7, RZ, RZ, UR9 ;  /* 0x00000009ff077e24 */ /* 0x000fe2000f8e00ff */
[----:B---3--:R-:W-:Y:S01]  /*e0a0*/  @P0 R2UR UR4, R6 ;  /* 0x00000000060402ca */ /* 0x008fe200000e0000 */
[----:B------:R-:W-:-:S05]  /*e0b0*/  IMAD.U32 R6, RZ, RZ, UR8 ;  /* 0x00000008ff067e24 */ /* 0x000fca000f8e00ff */
[----:B0-----:R2:W5:Y:S01]  /*e0c0*/  @P2 LDG.E R17, desc[UR48][R6.64] ;  /* 0x0000003006112981 */ /* 0x001562000c1e1900 */
[----:B------:R-:W-:Y:S08]  /*e0d0*/  @P2 BRA `(.L_x_6661) ;  /* 0x0000000000102947 */ /* 0x000ff00003800000 */
[----:B------:R-:W-:Y:S05]  /*e0e0*/  @!P0 BRA `(.L_x_6661) ;  /* 0x00000000000c8947 */ /* 0x000fea0003800000 */
[----:B--2---:R-:W2:Y:S04]  /*e0f0*/  LDG.E R6, desc[UR48][R4.64] ;  /* 0x0000003004067981 */ /* 0x004ea8000c1e1900 */
[----:B-----5:R-:W2:Y:S02]  /*e100*/  LDG.E R17, desc[UR48][R4.64+0x4] ;  /* 0x0000043004117981 */ /* 0x020ea4000c1e1900 */
[----:B--2---:R-:W-:-:S07]  /*e110*/  IMAD.IADD R17, R17, 0x1, -R6 ;  /* 0x0000000111117824 */ /* 0x004fce00078e0a06 */
.L_x_6661:
[----:B------:R-:W-:Y:S01]  /*e120*/  USHF.R.S32.HI UR14, URZ, 0x1f, UR37 ;  /* 0x0000001f3f0e7899 */ /* 0x000fe20008011425 */
[----:B------:R-:W-:Y:S01]  /*e130*/  IMAD R8, R188, 0x80, R190 ;  /* 0x00000080bc087824 */ /* 0x000fe200078e02be */
[----:B------:R-:W-:Y:S01]  /*e140*/  ULDC.64 UR12, c[0x0][0xb70] ;  /* 0x0002dc00000c7ab9 */ /* 0x000fe20000000a00 */
[----:B------:R-:W-:Y:S01]  /*e150*/  USHF.R.S32.HI UR11, URZ, 0x1f, UR4 ;  /* 0x0000001f3f0b7899 */ /* 0x000fe20008011404 */
[C---:B------:R-:W-:Y:S01]  /*e160*/  IADD3 R13, P2, R20.reuse, 0x2000, RZ ;  /* 0x00002000140d7810 */ /* 0x040fe20007f5e0ff */
[----:B------:R-:W-:Y:S01]  /*e170*/  UIMAD UR7, UR14, UR12, URZ ;  /* 0x0000000c0e0772a4 */ /* 0x000fe2000f8e023f */
[----:B------:R-:W-:Y:S01]  /*e180*/  SHF.R.S32.HI R5, RZ, 0x1f, R8 ;  /* 0x0000001fff057819 */ /* 0x000fe20000011408 */
[----:B------:R-:W-:Y:S01]  /*e190*/  UMOV UR10, UR4 ;  /* 0x00000004000a7c82 */ /* 0x000fe20008000000 */
[----:B------:R-:W-:Y:S01]  /*e1a0*/  USEL UR15, UR38, URZ, !UP0 ;  /* 0x0000003f260f7287 */ /* 0x000fe2000c000000 */
[----:B--2---:R-:W-:Y:S01]  /*e1b0*/  IADD3 R7, P6, R20, 0x3000, RZ ;  /* 0x0000300014077810 */ /* 0x004fe20007fde0ff */
[----:B------:R-:W-:Y:S01]  /*e1c0*/  UIMAD.WIDE.U32 UR8, UR37, UR12, UR10 ;  /* 0x0000000c250872a5 */ /* 0x000fe2000f8e000a */
[----:B------:R-:W-:Y:S01]  /*e1d0*/  LOP3.LUT R12, R13, 0x380, RZ, 0xc0, !PT ;  /* 0x000003800d0c7812 */ /* 0x000fe200078ec0ff */
[----:B------:R-:W-:Y:S01]  /*e1e0*/  UIMAD UR10, UR37, UR13, UR7 ;  /* 0x0000000d250a72a4 */ /* 0x000fe2000f8e0207 */
[----:B------:R-:W-:Y:S01]  /*e1f0*/  LOP3.LUT R4, R7, 0x380, RZ, 0xc0, !PT ;  /* 0x0000038007047812 */ /* 0x000fe200078ec0ff */
[----:B------:R-:W-:Y:S01]  /*e200*/  USHF.R.S32.HI UR7, URZ, 0x1f, UR38 ;  /* 0x0000001f3f077899 */ /* 0x000fe20008011426 */
[----:B------:R-:W-:Y:S01]  /*e210*/  LOP3.LUT R28, R29, 0x380, RZ, 0xc0, !PT ;  /* 0x000003801d1c7812 */ /* 0x000fe200078ec0ff */
[----:B------:R-:W-:Y:S01]  /*e220*/  ULDC.64 UR12, c[0x0][0xb78] ;  /* 0x0002de00000c7ab9 */ /* 0x000fe20000000a00 */
[----:B------:R-:W-:Y:S01]  /*e230*/  UIADD3 UR9, UR9, UR10, URZ ;  /* 0x0000000a09097290 */ /* 0x000fe2000fffe03f */
[----:B------:R-:W-:Y:S01]  /*e240*/  SHF.R.U64 R12, R12, 0x3, RZ ;  /* 0x000000030c0c7819 */ /* 0x000fe200000012ff */
[----:B------:R-:W-:Y:S01]  /*e250*/  USEL UR16, UR7, URZ, !UP0 ;  /* 0x0000003f07107287 */ /* 0x000fe2000c000000 */
[----:B------:R-:W-:Y:S01]  /*e260*/  SHF.R.U64 R4, R4, 0x3, RZ ;  /* 0x0000000304047819 */ /* 0x000fe200000012ff */
[----:B------:R-:W-:Y:S01]  /*e270*/  UIMAD.WIDE.U32 UR8, UR15, UR12, UR8 ;  /* 0x0000000c0f0872a5 */ /* 0x000fe2000f8e0008 */
[----:B------:R-:W-:Y:S01]  /*e280*/  SHF.R.U64 R28, R28, 0x3, RZ ;  /* 0x000000031c1c7819 */ /* 0x000fe200000012ff */
[----:B------:R-:W-:Y:S01]  /*e290*/  UIMAD UR7, UR16, UR12, URZ ;  /* 0x0000000c100772a4 */ /* 0x000fe2000f8e023f */
[----:B------:R-:W-:Y:S01]  /*e2a0*/  LOP3.LUT R12, R12, R13, RZ, 0x3c, !PT ;  /* 0x0000000d0c0c7212 */ /* 0x000fe200078e3cff */
[----:B------:R-:W-:Y:S01]  /*e2b0*/  IMAD.X R13, RZ, RZ, R21, P2 ;  /* 0x000000ffff0d7224 */ /* 0x000fe200010e0615 */
[----:B------:R-:W-:Y:S01]  /*e2c0*/  IADD3 R37, P5, R20, 0x4000, RZ ;  /* 0x0000400014257810 */ /* 0x000fe20007fbe0ff */
[----:B------:R-:W-:Y:S01]  /*e2d0*/  UIMAD UR7, UR15, UR13, UR7 ;  /* 0x0000000d0f0772a4 */ /* 0x000fe2000f8e0207 */
[----:B------:R-:W-:-:S02]  /*e2e0*/  IADD3 R6, P0, R8, UR8, RZ ;  /* 0x0000000808067c10 */ /* 0x000fc4000ff1e0ff */
[----:B------:R-:W-:Y:S02]  /*e2f0*/  LOP3.LUT R4, R4, R7, RZ, 0x3c, !PT ;  /* 0x0000000704047212 */ /* 0x000fe400078e3cff */
[C---:B------:R-:W-:Y:S01]  /*e300*/  IADD3 R41, P4, R20.reuse, 0x5000, RZ ;  /* 0x0000500014297810 */ /* 0x040fe20007f9e0ff */
[----:B------:R-:W-:Y:S01]  /*e310*/  IMAD.U32 R10, RZ, RZ, UR7 ;  /* 0x00000007ff0a7e24 */ /* 0x000fe2000f8e00ff */
[----:B------:R-:W-:Y:S02]  /*e320*/  IADD3 R25, P3, R20, 0x6000, RZ ;  /* 0x0000600014197810 */ /* 0x000fe40007f7e0ff */
[----:B------:R-:W-:Y:S01]  /*e330*/  LOP3.LUT R28, R28, R29, RZ, 0x3c, !PT ;  /* 0x0000001d1c1c7212 */ /* 0x000fe200078e3cff */
[----:B------:R-:W-:Y:S01]  /*e340*/  IMAD.X R29, RZ, RZ, R21, P1 ;  /* 0x000000ffff1d7224 */ /* 0x000fe200008e0615 */
[----:B------:R-:W-:Y:S01]  /*e350*/  IADD3.X R5, R5, UR9, R10, P0, !PT ;  /* 0x0000000905057c10 */ /* 0x000fe200087fe40a */
[----:B------:R-:W-:Y:S01]  /*e360*/  ULDC.64 UR8, c[0x0][0xb40] ;  /* 0x0002d00000087ab9 */ /* 0x000fe20000000a00 */
[----:B------:R-:W-:-:S02]  /*e370*/  IADD3 R7, P2, R20, 0x7000, RZ ;  /* 0x0000700014077810 */ /* 0x000fc40007f5e0ff */
[C---:B------:R-:W-:Y:S02]  /*e380*/  LEA R46, P0, R6.reuse, UR8, 0x2 ;  /* 0x00000008062e7c11 */ /* 0x040fe4000f8010ff */
[----:B------:R-:W-:Y:S02]  /*e390*/  LOP3.LUT R36, R37, 0x380, RZ, 0xc0, !PT ;  /* 0x0000038025247812 */ /* 0x000fe400078ec0ff */
[----:B------:R-:W-:Y:S01]  /*e3a0*/  LEA.HI.X R47, R6, UR9, R5, 0x2, P0 ;  /* 0x00000009062f7c11 */ /* 0x000fe200080f1405 */
[C---:B------:R-:W-:Y:S01]  /*e3b0*/  VIADD R6, R8.reuse, 0x8 ;  /* 0x0000000808067836 */ /* 0x040fe20000000000 */
[----:B------:R-:W-:Y:S01]  /*e3c0*/  LOP3.LUT P0, RZ, R189, 0x3, RZ, 0xc0, !PT ;  /* 0x00000003bdff7812 */ /* 0x000fe2000780c0ff */
[----:B------:R-:W-:Y:S01]  /*e3d0*/  IMAD.X R5, RZ, RZ, R21, P6 ;  /* 0x000000ffff057224 */ /* 0x000fe200030e0615 */
[----:B------:R-:W-:Y:S01]  /*e3e0*/  LOP3.LUT R40, R41, 0x380, RZ, 0xc0, !PT ;  /* 0x0000038029287812 */ /* 0x000fe200078ec0ff */
[----:B------:R-:W-:Y:S01]  /*e3f0*/  ULDC.64 UR8, c[0x0][0xaa0] ;  /* 0x0002a80000087ab9 */ /* 0x000fe20000000a00 */
[----:B-----5:R-:W-:-:S02]  /*e400*/  ISETP.GE.OR P1, PT, R8, R17, P0 ;  /* 0x000000110800720c */ /* 0x020fc40000726670 */
[----:B------:R-:W-:Y:S02]  /*e410*/  LOP3.LUT R24, R25, 0x380, RZ, 0xc0, !PT ;  /* 0x0000038019187812 */ /* 0x000fe400078ec0ff */
[----:B------:R-:W-:Y:S02]  /*e420*/  LOP3.LUT R9, R20, 0x380, RZ, 0xc0, !PT ;  /* 0x0000038014097812 */ /* 0x000fe400078ec0ff */
[----:B------:R-:W-:Y:S02]  /*e430*/  ISETP.GE.OR P0, PT, R6, R17, P0 ;  /* 0x000000110600720c */ /* 0x000fe40000706670 */
[----:B------:R-:W-:Y:S02]  /*e440*/  LOP3.LUT R6, R7, 0x380, RZ, 0xc0, !PT ;  /* 0x0000038007067812 */ /* 0x000fe400078ec0ff */
[----:B------:R-:W-:Y:S02]  /*e450*/  SHF.R.U64 R36, R36, 0x3, RZ ;  /* 0x0000000324247819 */ /* 0x000fe400000012ff */
[----:B------:R-:W-:Y:S01]  /*e460*/  SHF.R.U64 R40, R40, 0x3, RZ ;  /* 0x0000000328287819 */ /* 0x000fe200000012ff */
[----:B------:R-:W-:Y:S01]  /*e470*/  UIMAD UR7, UR11, UR8, URZ ;  /* 0x000000080b0772a4 */ /* 0x000fe2000f8e023f */
[----:B------:R-:W-:Y:S01]  /*e480*/  SHF.R.U64 R24, R24, 0x3, RZ ;  /* 0x0000000318187819 */ /* 0x000fe200000012ff */
[----:B------:R0:W-:Y:S01]  /*e490*/  @!P1 STG.E desc[UR48][R46.64], R3 ;  /* 0x000000032e009986 */ /* 0x0001e2000c101930 */
[----:B------:R-:W-:-:S02]  /*e4a0*/  SHF.R.U64 R9, R9, 0x3, RZ ;  /* 0x0000000309097819 */ /* 0x000fc400000012ff */
[----:B------:R-:W-:Y:S01]  /*e4b0*/  SHF.R.U64 R6, R6, 0x3, RZ ;  /* 0x0000000306067819 */ /* 0x000fe200000012ff */
[----:B------:R-:W-:Y:S01]  /*e4c0*/  IMAD.MOV.U32 R44, RZ, RZ, R19 ;  /* 0x000000ffff2c7224 */ /* 0x000fe200078e0013 */
        /* <DEDUP_REMOVED lines=9> */
[----:B0-----:R-:W-:Y:S01]  /*e560*/  IMAD.U32 R3, RZ, RZ, UR8 ;  /* 0x00000008ff037e24 */ /* 0x001fe2000f8e00ff */
[----:B------:R-:W-:Y:S01]  /*e570*/  SHF.R.S32.HI R45, RZ, 0x1f, R19 ;  /* 0x0000001fff2d7819 */ /* 0x000fe20000011413 */
[----:B------:R0:W-:Y:S01]  /*e580*/  @!P0 STG.E desc[UR48][R46.64+0x20], R2 ;  /* 0x000020022e008986 */ /* 0x0001e2000c101930 */
[----:B------:R-:W-:-:S03]  /*e590*/  UIMAD UR7, UR4, UR9, UR7 ;  /* 0x00000009040772a4 */ /* 0x000fc6000f8e0207 */
[----:B------:R1:W5:Y:S01]  /*e5a0*/  LD.E.128 R32, desc[UR48][R20.64] ;  /* 0x0000003014207980 */ /* 0x000362000c101d00 */
[----:B------:R-:W-:-:S03]  /*e5b0*/  ULDC.64 UR8, c[0x0][0xae0] ;  /* 0x0002b80000087ab9 */ /* 0x000fc60000000a00 */
[----:B------:R-:W5:Y:S04]  /*e5c0*/  LD.E.128 R28, desc[UR48][R28.64] ;  /* 0x000000301c1c7980 */ /* 0x000f68000c101d00 */
[----:B------:R-:W5:Y:S01]  /*e5d0*/  LD.E.128 R12, desc[UR48][R12.64] ;  /* 0x000000300c0c7980 */ /* 0x000f62000c101d00 */
[----:B0-----:R-:W-:-:S03]  /*e5e0*/  IMAD.WIDE.U32 R2, R3, UR4, R44 ;  /* 0x0000000403027c25 */ /* 0x001fc6000f8e002c */
[----:B------:R-:W5:Y:S04]  /*e5f0*/  LD.E.128 R4, desc[UR48][R4.64] ;  /* 0x0000003004047980 */ /* 0x000f68000c101d00 */
[----:B------:R-:W5:Y:S04]  /*e600*/  LD.E.128 R36, desc[UR48][R36.64] ;  /* 0x0000003024247980 */ /* 0x000f68000c101d00 */
[----:B------:R-:W5:Y:S04]  /*e610*/  LD.E.128 R40, desc[UR48][R40.64] ;  /* 0x0000003028287980 */ /* 0x000f68000c101d00 */
[----:B------:R-:W5:Y:S04]  /*e620*/  LD.E.128 R24, desc[UR48][R24.64] ;  /* 0x0000003018187980 */ /* 0x000f68000c101d00 */
[----:B------:R-:W5:Y:S01]  /*e630*/  LD.E.128 R8, desc[UR48][R8.64] ;  /* 0x0000003008087980 */ /* 0x000f62000c101d00 */
[----:B------:R-:W-:Y:S01]  /*e640*/  UIMAD UR4, UR14, UR8, URZ ;  /* 0x000000080e0472a4 */ /* 0x000fe2000f8e023f */
[----:B------:R-:W-:Y:S01]  /*e650*/  VIADD R3, R3, UR7 ;  /* 0x0000000703037c36 */ /* 0x000fe20008000000 */
[----:B------:R-:W-:Y:S01]  /*e660*/  SHF.R.S32.HI R23, RZ, 0x1f, R22 ;  /* 0x0000001fff177819 */ /* 0x000fe20000011416 */
[----:B------:R-:W-:Y:S01]  /*e670*/  @!PT LDS RZ, [RZ] ;  /* 0x00000000fffff984 */ /* 0x000fe20000000800 */
[----:B------:R-:W-:Y:S01]  /*e680*/  @!PT LDS RZ, [RZ] ;  /* 0x00000000fffff984 */ /* 0x000fe20000000800 */
[----:B------:R-:W-:Y:S01]  /*e690*/  @!PT LDS RZ, [RZ] ;  /* 0x00000000fffff984 */ /* 0x000fe20000000800 */
[----:B------:R-:W-:Y:S01]  /*e6a0*/  @!PT LDS RZ, [RZ] ;  /* 0x00000000fffff984 */ /* 0x000fe20000000800 */
[----:B------:R0:W-:Y:S06]  /*e6b0*/  MEMBAR.ALL.CTA ;  /* 0x0000000000007992 */ /* 0x0001ec0000008000 */
[----:B0-----:R-:W0:Y:S01]  /*e6c0*/  FENCE.VIEW.ASYNC.S ;  /* 0x00000000000073c6 */ /* 0x001e220000000000 */
[----:B-1----:R-:W-:Y:S01]  /*e6d0*/  IMAD.U32 R21, RZ, RZ, UR8 ;  /* 0x00000008ff157e24 */ /* 0x002fe2000f8e00ff */
[----:B------:R-:W-:Y:S01]  /*e6e0*/  UIMAD UR4, UR37, UR9, UR4 ;  /* 0x00000009250472a4 */ /* 0x000fe2000f8e0204 */
[----:B------:R-:W-:Y:S01]  /*e6f0*/  IMAD R20, R188, -0x80, R17 ;  /* 0xffffff80bc147824 */ /* 0x000fe200078e0211 */
[----:B------:R-:W-:Y:S01]  /*e700*/  BSSY B1, `(.L_x_6662) ;  /* 0x0000025000017945 */ /* 0x000fe20003800000 */
[----:B------:R-:W-:Y:S01]  /*e710*/  IMAD.WIDE.U32 R2, R21, UR37, R2 ;  /* 0x0000002515027c25 */ /* 0x000fe2000f8e0002 */
[----:B------:R-:W-:-:S02]  /*e720*/  ULDC.64 UR8, c[0x0][0xae8] ;  /* 0x0002ba0000087ab9 */ /* 0x000fc40000000a00 */
[CC--:B------:R-:W-:Y:S01]  /*e730*/  ISETP.GE.AND P2, PT, R22.reuse, R20.reuse, PT ;  /* 0x000000141600720c */ /* 0x0c0fe20003f46270 */
[----:B------:R-:W-:Y:S01]  /*e740*/  VIADD R3, R3, UR4 ;  /* 0x0000000403037c36 */ /* 0x000fe20008000000 */
[----:B------:R-:W-:Y:S01]  /*e750*/  UIMAD UR4, UR16, UR8, URZ ;  /* 0x00000008100472a4 */ /* 0x000fe2000f8e023f */
[----:B------:R-:W-:Y:S02]  /*e760*/  VIADD R17, R22, 0x20 ;  /* 0x0000002016117836 */ /* 0x000fe40000000000 */
[----:B------:R-:W-:Y:S01]  /*e770*/  VIADD R0, R0, 0x28820 ;  /* 0x0002882000007836 */ /* 0x000fe20000000000 */
[----:B------:R-:W-:Y:S01]  /*e780*/  UIMAD UR4, UR15, UR9, UR4 ;  /* 0x000000090f0472a4 */ /* 0x000fe2000f8e0204 */
[----:B------:R-:W-:Y:S01]  /*e790*/  IMAD.U32 R45, RZ, RZ, UR8 ;  /* 0x00000008ff2d7e24 */ /* 0x000fe2000f8e00ff */
[----:B------:R-:W-:Y:S01]  /*e7a0*/  ISETP.GE.AND P4, PT, R17, R20, PT ;  /* 0x000000141100720c */ /* 0x000fe20003f86270 */
[----:B------:R-:W-:Y:S01]  /*e7b0*/  VIADD R17, R22, 0x40 ;  /* 0x0000004016117836 */ /* 0x000fe20000000000 */
[----:B------:R-:W-:Y:S01]  /*e7c0*/  PRMT R0, RZ, 0x654, R0 ;  /* 0x00000654ff007816 */ /* 0x000fe20000000000 */
[----:B------:R-:W-:-:S03]  /*e7d0*/  IMAD.WIDE.U32 R44, R45, UR15, R2 ;  /* 0x0000000f2d2c7c25 */ /* 0x000fc6000f8e0002 */
[----:B------:R-:W-:Y:S01]  /*e7e0*/  ISETP.GE.AND P0, PT, R17, R20, PT ;  /* 0x000000141100720c */ /* 0x000fe20003f06270 */
[----:B------:R-:W-:Y:S01]  /*e7f0*/  VIADD R18, R22, 0x60 ;  /* 0x0000006016127836 */ /* 0x000fe20000000000 */
[----:B0-----:R0:W-:Y:S01]  /*e800*/  SYNCS.ARRIVE.TRANS64.RED.A1T0 RZ, [R0+URZ], RZ ;  /* 0x000000ff00ff79a7 */ /* 0x0011e2000810043f */
[----:B------:R-:W-:-:S03]  /*e810*/  VIADD R49, R45, UR4 ;  /* 0x000000042d317c36 */ /* 0x000fc60008000000 */
[----:B------:R-:W-:Y:S01]  /*e820*/  ISETP.GE.AND P1, PT, R18, R20, PT ;  /* 0x000000141200720c */ /* 0x000fe20003f26270 */
[----:B------:R-:W-:Y:S01]  /*e830*/  IMAD.WIDE R20, R188, 0x80, R22 ;  /* 0x00000080bc147825 */ /* 0x000fe200078e0216 */
[----:B------:R-:W-:Y:S11]  /*e840*/  @P2 BRA `(.L_x_6663) ;  /* 0x0000000000402947 */ /* 0x000ff60003800000 */
[----:B------:R-:W-:Y:S01]  /*e850*/  ULDC.64 UR8, c[0x0][0xad8] ;  /* 0x0002b60000087ab9 */ /* 0x000fe20000000a00 */
[----:B0-----:R-:W-:Y:S01]  /*e860*/  VIADD R0, R19, 0x40 ;  /* 0x0000004013007836 */ /* 0x001fe20000000000 */
        /* <DEDUP_REMOVED lines=12> */
[----:B-----5:R1:W-:Y:S04]  /*e930*/  @!P2 STG.E.128 desc[UR48][R46.64], R32 ;  /* 0x000000202e00a986 */ /* 0x0203e8000c101d30 */
[----:B------:R1:W-:Y:S02]  /*e940*/  @!P3 STG.E.128 desc[UR48][R46.64+0x80], R36 ;  /* 0x000080242e00b986 */ /* 0x0003e4000c101d30 */
.L_x_6663:
[----:B------:R-:W-:Y:S05]  /*e950*/  BSYNC B1 ;  /* 0x0000000000017941 */ /* 0x000fea0003800000 */
.L_x_6662:
        /* <DEDUP_REMOVED lines=8> */
[----:B0-----:R-:W-:Y:S02]  /*e9e0*/  IMAD.X R0, RZ, RZ, R21, P2 ;  /* 0x000000ffff007224 */ /* 0x001fe400010e0615 */
[----:B------:R-:W-:Y:S02]  /*e9f0*/  VIADD R18, R19, 0x40 ;  /* 0x0000004013127836 */ /* 0x000fe40000000000 */
[----:B------:R-:W-:-:S02]  /*ea00*/  IMAD R0, R0, UR8, RZ ;  /* 0x0000000800007c24 */ /* 0x000fc4000f8e02ff */
[----:B------:R-:W-:Y:S01]  /*ea10*/  IMAD.WIDE.U32 R2, R17, UR8, R2 ;  /* 0x0000000811027c25 */ /* 0x000fe2000f8e0002 */
[----:B------:R-:W-:-:S03]  /*ea20*/  ISETP.GE.AND P4, PT, R18, UR4, PT ;  /* 0x0000000412007c0c */ /* 0x000fc6000bf86270 */
[----:B------:R-:W-:Y:S01]  /*ea30*/  IMAD R17, R17, UR9, R0 ;  /* 0x0000000911117c24 */ /* 0x000fe2000f8e0200 */
[----:B------:R-:W-:Y:S02]  /*ea40*/  ULDC.64 UR8, c[0x0][0xa80] ;  /* 0x0002a00000087ab9 */ /* 0x000fe40000000a00 */
[----:B-1---5:R-:W-:Y:S01]  /*ea50*/  LEA R32, P2, R2, UR8, 0x1 ;  /* 0x0000000802207c11 */ /* 0x022fe2000f8408ff */
[----:B------:R-:W-:-:S05]  /*ea60*/  IMAD.IADD R3, R3, 0x1, R17 ;  /* 0x0000000103037824 */ /* 0x000fca00078e0211 */
[----:B------:R-:W-:-:S05]  /*ea70*/  LEA.HI.X R33, R2, UR9, R3, 0x1, P2 ;  /* 0x0000000902217c11 */ /* 0x000fca00090f0c03 */
[----:B------:R2:W-:Y:S04]  /*ea80*/  @!P3 STG.E.128 desc[UR48][R32.64], R28 ;  /* 0x0000001c2000b986 */ /* 0x0005e8000c101d30 */
[----:B------:R2:W-:Y:S02]  /*ea90*/  @!P4 STG.E.128 desc[UR48][R32.64+0x80], R40 ;  /* 0x000080282000c986 */ /* 0x0005e4000c101d30 */
.L_x_6665:
[----:B------:R-:W-:Y:S05]  /*eaa0*/  BSYNC B1 ;  /* 0x0000000000017941 */ /* 0x000fea0003800000 */
.L_x_6664:
        /* <DEDUP_REMOVED lines=15> */
[----:B--2--5:R-:W-:Y:S01]  /*eba0*/  LEA R28, P0, R2, UR8, 0x1 ;  /* 0x00000008021c7c11 */ /* 0x024fe2000f8008ff */
[----:B------:R-:W-:-:S05]  /*ebb0*/  IMAD.IADD R3, R3, 0x1, R17 ;  /* 0x0000000103037824 */ /* 0x000fca00078e0211 */
[----:B------:R-:W-:-:S05]  /*ebc0*/  LEA.HI.X R29, R2, UR9, R3, 0x1, P0 ;  /* 0x00000009021d7c11 */ /* 0x000fca00080f0c03 */
[----:B------:R3:W-:Y:S04]  /*ebd0*/  @!P2 STG.E.128 desc[UR48][R28.64], R12 ;  /* 0x0000000c1c00a986 */ /* 0x0007e8000c101d30 */
[----:B------:R3:W-:Y:S02]  /*ebe0*/  @!P3 STG.E.128 desc[UR48][R28.64+0x80], R24 ;  /* 0x000080181c00b986 */ /* 0x0007e4000c101d30 */
.L_x_6667:
[----:B------:R-:W-:Y:S05]  /*ebf0*/  BSYNC B1 ;  /* 0x0000000000017941 */ /* 0x000fea0003800000 */
.L_x_6666:
[----:B------:R-:W-:Y:S05]  /*ec00*/  @P1 BRA `(.L_x_6668) ;  /* 0x0000000800f41947 */ /* 0x000fea0003800000 */
[----:B---3-5:R-:W-:Y:S01]  /*ec10*/  IADD3 R13, P0, R20, 0x60, RZ ;  /* 0x00000060140d7810 */ /* 0x028fe20007f1e0ff */
[----:B------:R-:W-:Y:S01]  /*ec20*/  ULDC.64 UR8, c[0x0][0xad8] ;  /* 0x0002b60000087ab9 */ /* 0x000fe20000000a00 */
[----:B------:R-:W-:Y:S01]  /*ec30*/  IMAD.MOV.U32 R2, RZ, RZ, R44 ;  /* 0x000000ffff027224 */ /* 0x000fe200078e002c */
[----:B------:R-:W-:Y:S01]  /*ec40*/  ULDC UR4, c[0x0][0xa8c] ;  /* 0x0002a30000047ab9 */ /* 0x000fe20000000800 */
[----:B------:R-:W-:Y:S01]  /*ec50*/  IMAD.MOV.U32 R3, RZ, RZ, R49 ;  /* 0x000000ffff037224 */ /* 0x000fe200078e0031 */
[----:B------:R-:W-:Y:S01]  /*ec60*/  ISETP.GE.AND P1, PT, R19, UR4, PT ;  /* 0x0000000413007c0c */ /* 0x000fe2000bf26270 */
[----:B------:R-:W-:Y:S02]  /*ec70*/  IMAD.X R20, RZ, RZ, R21, P0 ;  /* 0x000000ffff147224 */ /* 0x000fe400000e0615 */
[----:B------:R-:W-:-:S04]  /*ec80*/  IMAD.WIDE.U32 R2, R13, UR8, R2 ;  /* 0x000000080d027c25 */ /* 0x000fc8000f8e0002 */
[----:B------:R-:W-:Y:S02]  /*ec90*/  IMAD R20, R20, UR8, RZ ;  /* 0x0000000814147c24 */ /* 0x000fe4000f8e02ff */
[----:B0-----:R-:W-:Y:S02]  /*eca0*/  VIADD R0, R19, 0x40 ;  /* 0x0000004013007836 */ /* 0x001fe40000000000 */
        /* <DEDUP_REMOVED lines=10> */
.L_x_6660:
[----:B------:R-:W-:Y:S01]  /*ed50*/  ULDC.64 UR8, c[0x0][0xbd8] ;  /* 0x0002f60000087ab9 */ /* 0x000fe20000000a00 */
[----:B------:R-:W-:Y:S01]  /*ed60*/  IMAD.MOV.U32 R9, RZ, RZ, RZ ;  /* 0x000000ffff097224 */ /* 0x000fe200078e00ff */
[----:B------:R-:W-:-:S04]  /*ed70*/  UISETP.NE.U32.AND UP0, UPT, UR8, URZ, UPT ;  /* 0x0000003f0800728c */ /* 0x000fc8000bf05070 */
[----:B------:R-:W-:-:S03]  /*ed80*/  UISETP.NE.AND.EX UP0, UPT, UR9, URZ, UPT, UP0 ;  /* 0x0000003f0900728c */ /* 0x000fc6000bf05300 */
[----:B------:R-:W-:Y:S02]  /*ed90*/  ULDC.64 UR8, c[0x0][0xbd8] ;  /* 0x0002f60000087ab9 */ /* 0x000fe40000000a00 */
        /* <DEDUP_REMOVED lines=22> */
.L_x_6669:
[----:B------:R-:W-:Y:S01]  /*ef00*/  USHF.R.S32.HI UR4, URZ, 0x1f, UR38 ;  /* 0x0000001f3f047899 */ /* 0x000fe20008011426 */
[----:B------:R-:W-:Y:S01]  /*ef10*/  BSSY B1, `(.L_x_6670) ;  /* 0x000001e000017945 */ /* 0x000fe20003800000 */
[----:B------:R-:W-:Y:S01]  /*ef20*/  USEL UR10, UR38, URZ, !UP0 ;  /* 0x0000003f260a7287 */ /* 0x000fe2000c000000 */
[----:B------:R-:W-:Y:S01]  /*ef30*/  SHF.R.S32.HI R8, RZ, 0x1f, R19 ;  /* 0x0000001fff087819 */ /* 0x000fe20000011413 */
[----:B------:R-:W-:Y:S01]  /*ef40*/  USEL UR9, UR4, URZ, !UP0 ;  /* 0x0000003f04097287 */ /* 0x000fe2000c000000 */
[----:B-----5:R-:W-:Y:S01]  /*ef50*/  SHF.R.S32.HI R6, RZ, 0x1f, R9 ;  /* 0x0000001fff067819 */ /* 0x020fe20000011409 */
[----:B------:R-:W-:Y:S10]  /*ef60*/  @P0 BRA `(.L_x_6671) ;  /* 0x0000000000600947 */ /* 0x000ff40003800000 */
[----:B------:R-:W0:Y:S02]  /*ef70*/  S2R R0, SR_TID.X ;  /* 0x0000000000007919 */ /* 0x000e240000002100 */
[----:B0-----:R-:W-:-:S04]  /*ef80*/  IMAD R0, R188, 0x80, R0 ;  /* 0x00000080bc007824 */ /* 0x001fc800078e0200 */
[----:B------:R-:W-:-:S05]  /*ef90*/  VIADD R0, R0, 0xffffff80 ;  /* 0xffffff8000007836 */ /* 0x000fca0000000000 */
[----:B------:R-:W-:-:S13]  /*efa0*/  ISETP.GE.AND P0, PT, R0, R7, PT ;  /* 0x000000070000720c */ /* 0x000fda0003f06270 */
[----:B------:R-:W-:Y:S05]  /*efb0*/  @P0 BRA `(.L_x_6671) ;  /* 0x00000000004c0947 */ /* 0x000fea0003800000 */
[C---:B-1----:R-:W-:Y:S01]  /*efc0*/  IADD3 R2, P0, R0.reuse, R9, RZ ;  /* 0x0000000900027210 */ /* 0x042fe20007f1e0ff */
[----:B------:R-:W-:Y:S02]  /*efd0*/  ULDC.64 UR12, c[0x0][0xb70] ;  /* 0x0002dc00000c7ab9 */ /* 0x000fe40000000a00 */
[----:B------:R-:W-:Y:S01]  /*efe0*/  UIMAD UR4, UR8, UR12, URZ ;  /* 0x0000000c080472a4 */ /* 0x000fe2000f8e023f */
[----:B------:R-:W-:Y:S01]  /*eff0*/  LEA.HI.X.SX32 R3, R0, R6, 0x1, P0 ;  /* 0x0000000600037211 */ /* 0x000fe200000f0eff */
[----:B------:R-:W-:Y:S02]  /*f000*/  IMAD.U32 R5, RZ, RZ, UR12 ;  /* 0x0000000cff057e24 */ /* 0x000fe4000f8e00ff */
[----:B------:R-:W-:Y:S02]  /*f010*/  UIMAD UR4, UR37, UR13, UR4 ;  /* 0x0000000d250472a4 */ /* 0x000fe4000f8e0204 */
[----:B------:R-:W-:Y:S01]  /*f020*/  IMAD.WIDE.U32 R2, R5, UR37, R2 ;  /* 0x0000002505027c25 */ /* 0x000fe2000f8e0002 */
[----:B------:R-:W-:-:S02]  /*f030*/  ULDC.64 UR12, c[0x0][0xb78] ;  /* 0x0002de00000c7ab9 */ /* 0x000fc40000000a00 */
        /* <DEDUP_REMOVED lines=11> */
.L_x_6671:
[----:B------:R-:W-:Y:S05]  /*f0f0*/  BSYNC B1 ;  /* 0x0000000000017941 */ /* 0x000fea0003800000 */
.L_x_6670:
        /* <DEDUP_REMOVED lines=33> */
[----:B------:R-:W-:Y:S01]  /*f310*/  VIADD R0, R19, 0x40 ;  /* 0x0000004013007836 */ /* 0x000fe20000000000 */
        /* <DEDUP_REMOVED lines=14> */
.L_x_6673:
[----:B------:R-:W-:Y:S05]  /*f400*/  BSYNC B1 ;  /* 0x0000000000017941 */ /* 0x000fea0003800000 */
.L_x_6672:
[----:B------:R-:W-:Y:S04]  /*f410*/  BSSY B1, `(.L_x_6674) ;  /* 0x0000014000017945 */ /* 0x000fe80003800000 */
[----:B------:R-:W-:Y:S05]  /*f420*/  @P3 BRA `(.L_x_6675) ;  /* 0x0000000000483947 */ /* 0x000fea0003800000 */
[----:B0-----:R-:W-:Y:S01]  /*f430*/  IADD3 R9, P2, R6, 0x20, RZ ;  /* 0x0000002006097810 */ /* 0x001fe20007f5e0ff */
        /* <DEDUP_REMOVED lines=17> */
.L_x_6675:
[----:B------:R-:W-:Y:S05]  /*f550*/  BSYNC B1 ;  /* 0x0000000000017941 */ /* 0x000fea0003800000 */
.L_x_6674:
[----:B------:R-:W-:Y:S04]  /*f560*/  BSSY B1, `(.L_x_6676) ;  /* 0x0000014000017945 */ /* 0x000fe80003800000 */
[----:B------:R-:W-:Y:S05]  /*f570*/  @P1 BRA `(.L_x_6677) ;  /* 0x0000000000481947 */ /* 0x000fea0003800000 */
[----:B01----:R-:W-:Y:S01]  /*f580*/  IADD3 R9, P1, R6, 0x40, RZ ;  /* 0x0000004006097810 */ /* 0x003fe20007f3e0ff */
        /* <DEDUP_REMOVED lines=17> */
.L_x_6677:
[----:B------:R-:W-:Y:S05]  /*f6a0*/  BSYNC B1 ;  /* 0x0000000000017941 */ /* 0x000fea0003800000 */
.L_x_6676:
        /* <DEDUP_REMOVED lines=19> */
.L_x_6668:
[----:B------:R-:W-:Y:S05]  /*f7e0*/  BSYNC B0 ;  /* 0x0000000000007941 */ /* 0x000fea0003800000 */
.L_x_6659:
[----:B------:R-:W-:Y:S02]  /*f7f0*/  ULDC UR4, c[0x0][0xc14] ;  /* 0x0003050000047ab9 */ /* 0x000fe40000000800 */
[----:B------:R-:W-:-:S06]  /*f800*/  UISETP.GE.AND UP0, UPT, UR5, UR4, UPT ;  /* 0x000000040500728c */ /* 0x000fcc000bf06270 */
[----:B------:R-:W-:-:S13]  /*f810*/  PLOP3.LUT P0, PT, PT, PT, UP0, 0x80, 0x0 ;  /* 0x000000000000781c */ /* 0x000fda0003f0f008 */
[----:B------:R-:W-:Y:S05]  /*f820*/  @!P0 BRA `(.L_x_6678) ;  /* 0xffffff1400588947 */ /* 0x000fea000383ffff */
[----:B------:R-:W-:Y:S05]  /*f830*/  EXIT ;  /* 0x000000000000794d */ /* 0x000fea0003800000 */
.L_x_6577:
[----:B------:R-:W-:-:S08]  /*f840*/  NOP ;  /* 0x0000000000007918 */ /* 0x000fd00000000000 */
[----:B------:R-:W0:-:S00]  /*f850*/  USETMAXREG.DEALLOC.CTAPOOL 0x18 ;  /* 0x00000018000079c8 */ /* 0x000e0000080e0500 */
        /* <DEDUP_REMOVED lines=59> */
.L_x_6683:
        /* <DEDUP_REMOVED lines=15> */
.L_x_6682:
[----:B------:R-:W-:Y:S05]  /*fd00*/  BSYNC B0 ;  /* 0x0000000000007941 */ /* 0x000fea0003800000 */
.L_x_6681:
        /* <DEDUP_REMOVED lines=25> */
.L_x_6679:
        /* <DEDUP_REMOVED lines=20> */
.L_x_6684:
        /* <DEDUP_REMOVED lines=25> */
[----:B------:R-:W-:-:S04]  /*10170*/  VIADDMNMX R10, R3, UR4, R10, PT ;  /* 0x00000004030a7c46 */ /* 0x000fc8000b80010a */
[-C--:B------:R-:W-:Y:S02]  /*10180*/  IABS R7, R10.reuse ;  /* 0x0000000a00077213 */ /* 0x080fe40000000000 */
[----:B------:R-:W-:Y:S02]  /*10190*/  IABS R6, R10 ;  /* 0x0000000a00067213 */ /* 0x000fe40000000000 */
[----:B------:R-:W1:Y:S03]  /*101a0*/  I2F.RP R8, R7 ;  /* 0x0000000700087306 */ /* 0x000e660000209400 */
[----:B------:R-:W-:-:S05]  /*101b0*/  IMAD.MOV R6, RZ, RZ, -R6 ;  /* 0x000000ffff067224 */ /* 0x000fca00078e0a06 */
[----:B-1----:R-:W1:Y:S02]  /*101c0*/  MUFU.RCP R8, R8 ;  /* 0x0000000800087308 */ /* 0x002e640000001000 */
[----:B-1----:R-:W-:-:S06]  /*101d0*/  VIADD R3, R8, 0xffffffe ;  /* 0x0ffffffe08037836 */ /* 0x002fcc0000000000 */
[----:B------:R-:W1:Y:S02]  /*101e0*/  F2I.FTZ.U32.TRUNC.NTZ R3, R3 ;  /* 0x0000000300037305 */ /* 0x000e64000021f000 */
[----:B-1----:R-:W-:-:S04]  /*101f0*/  IMAD.MOV R2, RZ, RZ, -R3 ;  /* 0x000000ffff027224 */ /* 0x002fc800078e0a03 */
[----:B------:R-:W-:Y:S02]  /*10200*/  IMAD R9, R2, R7, RZ ;  /* 0x0000000702097224 */ /* 0x000fe400078e02ff */
[----:B------:R-:W-:-:S04]  /*10210*/  IMAD.MOV.U32 R2, RZ, RZ, RZ ;  /* 0x000000ffff027224 */ /* 0x000fc800078e00ff */
[----:B------:R-:W-:Y:S01]  /*10220*/  IMAD.HI.U32 R2, R3, R9, R2 ;  /* 0x0000000903027227 */ /* 0x000fe200078e0002 */
[----:B------:R-:W-:Y:S02]  /*10230*/  IABS R9, R5 ;  /* 0x0000000500097213 */ /* 0x000fe40000000000 */
[C---:B------:R-:W-:Y:S01]  /*10240*/  LOP3.LUT R3, R5.reuse, R10, RZ, 0x3c, !PT ;  /* 0x0000000a05037212 */ /* 0x040fe200078e3cff */
[----:B------:R-:W-:Y:S02]  /*10250*/  IMAD.IADD R5, R5, 0x1, R4 ;  /* 0x0000000105057824 */ /* 0x000fe400078e0204 */
        /* <DEDUP_REMOVED lines=16> */
.L_x_6680:
[----:B------:R-:W-:Y:S02]  /*10360*/  IMAD.MOV.U32 R17, RZ, RZ, RZ ;  /* 0x000000ffff117224 */ /* 0x000fe400078e00ff */
[----:B------:R-:W-:Y:S02]  /*10370*/  IMAD.U32 R16, RZ, RZ, UR6 ;  /* 0x00000006ff107e24 */ /* 0x000fe4000f8e00ff */
[----:B------:R-:W-:-:S07]  /*10380*/  IMAD.MOV.U32 R18, RZ, RZ, RZ ;  /* 0x000000ffff127224 */ /* 0x000fce00078e00ff */
.L_x_6685:
        /* <DEDUP_REMOVED lines=20> */
.L_x_6760:
        /* <DEDUP_REMOVED lines=40> */
.L_x_6687:
        /* <DEDUP_REMOVED lines=14> */
.L_x_6688:
[----:B------:R-:W-:Y:S05]  /*10830*/  @!P0 BRA `(.L_x_6689) ;  /* 0x00000000000c8947 */ /* 0x000fea0003800000 */
[----:B-1----:R-:W2:Y:S04]  /*10840*/  LDG.E R6, desc[UR48][R2.64] ;  /* 0x0000003002067981 */ /* 0x002ea8000c1e1900 */
[----:B------:R-:W2:Y:S02]  /*10850*/  LDG.E R5, desc[UR48][R2.64+0x4] ;  /* 0x0000043002057981 */ /* 0x000ea4000c1e1900 */
[----:B--2---:R-:W-:-:S07]  /*10860*/  IMAD.IADD R5, R5, 0x1, -R6 ;  /* 0x0000000105057824 */ /* 0x004fce00078e0a06 */
.L_x_6689:
        /* <DEDUP_REMOVED lines=18> */
.L_x_6692:
[----:B------:R-:W-:-:S13]  /*10990*/  ISETP.NE.AND P1, PT, R3, 0x1, PT ;  /* 0x000000010300780c */ /* 0x000fda0003f25270 */
[----:B------:R-:W1:Y:S02]  /*109a0*/  @P1 LDC.64 R4, c[0x0][0x9e8] ;  /* 0x00027a00ff041b82 */ /* 0x000e640000000a00 */
[----:B-1----:R-:W-:-:S05]  /*109b0*/  @P1 IMAD.HI.U32 R4, R6, R4, RZ ;  /* 0x0000000406041227 */ /* 0x002fca00078e00ff */
[----:B------:R-:W-:-:S07]  /*109c0*/  @P1 SHF.R.U32.HI R6, RZ, R5, R4 ;  /* 0x00000005ff061219 */ /* 0x000fce0000011604 */
.L_x_6693:
[----:B------:R-:W-:Y:S05]  /*109d0*/  BSYNC B0 ;  /* 0x0000000000007941 */ /* 0x000fea0003800000 */
.L_x_6691:
[----:B------:R-:W-:-:S05]  /*109e0*/  IMAD R5, R6, R3, R3 ;  /* 0x0000000306057224 */ /* 0x000fca00078e0203 */
[----:B------:R-:W-:-:S07]  /*109f0*/  VIMNMX R2, R2, R5, PT ;  /* 0x0000000502027248 */ /* 0x000fce0003fe0100 */
.L_x_6690:
[----:B------:R-:W-:Y:S01]  /*10a00*/  VIADD R2, R2, 0x7f ;  /* 0x0000007f02027836 */ /* 0x000fe20000000000 */
[----:B------:R-:W-:Y:S01]  /*10a10*/  ULDC UR4, c[0x0][0x9dc] ;  /* 0x0002770000047ab9 */ /* 0x000fe20000000800 */
[----:B------:R-:W-:-:S03]  /*10a20*/  IMAD R0, R17, 0x80, -R0 ;  /* 0x0000008011007824 */ /* 0x000fc600078e0a00 */
[----:B------:R-:W-:-:S04]  /*10a30*/  SHF.R.S32.HI R5, RZ, 0x1f, R2 ;  /* 0x0000001fff057819 */ /* 0x000fc80000011402 */
[----:B------:R-:W-:Y:S01]  /*10a40*/  LEA.HI R4, R5, R2, RZ, 0x7 ;  /* 0x0000000205047211 */ /* 0x000fe200078f38ff */
[C---:B------:R-:W-:Y:S02]  /*10a50*/  VIADD R2, R7.reuse, 0x7f ;  /* 0x0000007f07027836 */ /* 0x040fe40000000000 */
[----:B------:R-:W-:Y:S01]  /*10a60*/  IMAD.IADD R7, R7, 0x1, R0 ;  /* 0x0000000107077824 */ /* 0x000fe200078e0200 */
[----:B------:R-:W-:Y:S02]  /*10a70*/  SHF.R.S32.HI R4, RZ, 0x7, R4 ;  /* 0x00000007ff047819 */ /* 0x000fe40000011404 */
[----:B------:R-:W-:Y:S01]  /*10a80*/  SHF.R.S32.HI R5, RZ, 0x1f, R2 ;  /* 0x0000001fff057819 */ /* 0x000fe20000011402 */
[----:B------:R-:W-:-:S03]  /*10a90*/  VIADD R0, R7, -UR4 ;  /* 0x8000000407007c36 */ /* 0x000fc60008000000 */
[----:B------:R-:W-:-:S04]  /*10aa0*/  LEA.HI R5, R5, R2, RZ, 0x7 ;  /* 0x0000000205057211 */ /* 0x000fc800078f38ff */
[----:B------:R-:W-:-:S04]  /*10ab0*/  SHF.R.S32.HI R5, RZ, 0x7, R5 ;  /* 0x00000007ff057819 */ /* 0x000fc80000011405 */
        /* <DEDUP_REMOVED lines=13> */
.L_x_6696:
[----:B------:R-:W-:-:S13]  /*10b90*/  ISETP.NE.AND P0, PT, R3, 0x1, PT ;  /* 0x000000010300780c */ /* 0x000fda0003f05270 */
[----:B------:R-:W2:Y:S02]  /*10ba0*/  @P0 LDC.64 R4, c[0x0][0x9e8] ;  /* 0x00027a00ff040b82 */ /* 0x000ea40000000a00 */
[----:B--2---:R-:W-:-:S05]  /*10bb0*/  @P0 IMAD.HI.U32 R4, R7, R4, RZ ;  /* 0x0000000407040227 */ /* 0x004fca00078e00ff */
[----:B------:R-:W-:-:S07]  /*10bc0*/  @P0 SHF.R.U32.HI R7, RZ, R5, R4 ;  /* 0x00000005ff070219 */ /* 0x000fce0000011604 */
.L_x_6697:
[----:B------:R-:W-:Y:S05]  /*10bd0*/  BSYNC B0 ;  /* 0x0000000000007941 */ /* 0x000fea0003800000 */
.L_x_6695:
[----:B------:R-:W-:-:S05]  /*10be0*/  IMAD R3, R7, R3, RZ ;  /* 0x0000000307037224 */ /* 0x000fca00078e02ff */
[----:B------:R-:W-:-:S07]  /*10bf0*/  VIMNMX R0, R0, R3, !PT ;  /* 0x0000000300007248 */ /* 0x000fce0007fe0100 */
.L_x_6694:
        /* <DEDUP_REMOVED lines=25> */
.L_x_6699:
        /* <DEDUP_REMOVED lines=23> */
.L_x_6701:
        /* <DEDUP_REMOVED lines=20> */
.L_x_6703:
        /* <DEDUP_REMOVED lines=16> */
.L_x_6702:
        /* <DEDUP_REMOVED lines=28> */
.L_x_6704:
        /* <DEDUP_REMOVED lines=16> */
.L_x_6705:
        /* <DEDUP_REMOVED lines=18> */
.L_x_6776:
[----:B------:R-:W-:Y:S01]  /*11520*/  UMOV UR4, 0xffffffff ;  /* 0xffffffff00047882 */ /* 0x000fe20000000000 */
[----:B------:R-:W-:Y:S02]  /*11530*/  SHF.R.S32.HI R17, RZ, 0x1f, R0 ;  /* 0x0000001fff117819 */ /* 0x000fe40000011400 */
[----:B------:R-:W-:Y:S05]  /*11540*/  BRA.DIV UR4, `(.L_x_6707) ;  /* 0x0000003a04247947 */ /* 0x000fea000b800000 */
[----:B------:R-:W-:-:S13]  /*11550*/  ELECT P6, URZ, PT ;  /* 0x00000000003f782f */ /* 0x000fda00038c0000 */
.L_x_6779:
        /* <DEDUP_REMOVED lines=22> */
.L_x_6709:
        /* <DEDUP_REMOVED lines=9> */
.L_x_6780:
        /* <DEDUP_REMOVED lines=11> */
.L_x_6711:
        /* <DEDUP_REMOVED lines=20> */
[----:B------:R-:W-:-:S03]  /*11940*/  UIADD3 UR14, UR6, 0x1c400, URZ ;  /* 0x0001c400060e7890 */ /* 0x000fc6000fffe03f */
[----:B------:R-:W-:-:S04]  /*11950*/  UMOV UR6, 0x0 ;  /* 0x0000000000067882 */ /* 0x000fc80000000000 */
[----:B------:R0:W-:Y:S02]  /*11960*/  UTMALDG.4D [UR8], [UR4], desc[UR6] ;  /* 0x00000608040075b4 */ /* 0x0001e40008019000 */
[----:B0-----:R-:W-:Y:S01]  /*11970*/  UMOV UR8, UR14 ;  /* 0x0000000e00087c82 */ /* 0x001fe20008000000 */
[----:B------:R-:W-:Y:S02]  /*11980*/  UMOV UR10, UR15 ;  /* 0x0000000f000a7c82 */ /* 0x000fe40008000000 */
[----:B------:R1:W-:Y:S02]  /*11990*/  UTMALDG.4D [UR8], [UR4], desc[UR6] ;  /* 0x00000608040075b4 */ /* 0x0003e40008019000 */
[----:B-1----:R-:W-:Y:S01]  /*119a0*/  NOP ;  /* 0x0000000000007918 */ /* 0x002fe20000000000 */
.L_x_6708:
        /* <DEDUP_REMOVED lines=39> */
.L_x_6781:
[----:B------:R-:W-:Y:S05]  /*11c20*/  BSYNC B0 ;  /* 0x0000000000007941 */ /* 0x000fea0003800000 */
.L_x_6712:
        /* <DEDUP_REMOVED lines=44> */
.L_x_6720:
[----:B0-----:R-:W0:Y:S01]  /*11ef0*/  S2R R3, SR_CgaCtaId ;  /* 0x0000000000037919 */ /* 0x001e220000008800 */
[----:B------:R-:W-:-:S04]  /*11f00*/  MOV R2, 0x400 ;  /* 0x0000040000027802 */ /* 0x000fc80000000f00 */
[----:B0-----:R-:W-:Y:S02]  /*11f10*/  LEA R2, R3, R2, 0x18 ;  /* 0x0000000203027211 */ /* 0x001fe400078ec0ff */
[----:B------:R-:W-:-:S03]  /*11f20*/  SHF.L.U32 R3, R14, 0x1f, RZ ;  /* 0x0000001f0e037819 */ /* 0x000fc600000006ff */
[----:B------:R-:W-:-:S04]  /*11f30*/  IMAD R2, R12, 0x8, R2 ;  /* 0x000000080c027824 */ /* 0x000fc800078e0202 */
[----:B------:R-:W0:Y:S02]  /*11f40*/  SYNCS.PHASECHK.TRANS64.TRYWAIT P0, [R2+URZ+0x28840], R3 ;  /* 0x02884003020075a7 */ /* 0x000e24000800017f */
[----:B0-----:R-:W-:Y:S05]  /*11f50*/  @!P0 BRA `(.L_x_6721) ;  /* 0x0000002c00f48947 */ /* 0x001fea0003800000 */
.L_x_6782:
        /* <DEDUP_REMOVED lines=11> */
.L_x_6722:
        /* <DEDUP_REMOVED lines=21> */
[----:B------:R-:W-:Y:S02]  /*12160*/  ULEA UR11, UR11, UR9, 0x7 ;  /* 0x000000090b0b7291 */ /* 0x000fe4000f8e383f */
        /* <DEDUP_REMOVED lines=11> */
.L_x_6783:
        /* <DEDUP_REMOVED lines=13> */
.L_x_6724:
        /* <DEDUP_REMOVED lines=25> */
[----:B------:R-:W-:-:S07]  /*12480*/  UIADD3 UR14, UR14, 0x4400, URZ ;  /* 0x000044000e0e7890 */ /* 0x000fce000fffe03f */
[----:B------:R0:W-:Y:S02]  /*12490*/  UTMALDG.4D [UR8], [UR4], desc[UR6] ;  /* 0x00000608040075b4 */ /* 0x0001e40008019000 */
[----:B0-----:R-:W-:Y:S01]  /*124a0*/  UMOV UR8, UR14 ;  /* 0x0000000e00087c82 */ /* 0x001fe20008000000 */
[----:B------:R-:W-:Y:S02]  /*124b0*/  UMOV UR10, UR15 ;  /* 0x0000000f000a7c82 */ /* 0x000fe40008000000 */
[----:B------:R0:W-:Y:S02]  /*124c0*/  UTMALDG.4D [UR8], [UR4], desc[UR6] ;  /* 0x00000608040075b4 */ /* 0x0001e40008019000 */
[----:B0-----:R-:W-:Y:S01]  /*124d0*/  NOP ;  /* 0x0000000000007918 */ /* 0x001fe20000000000 */
.L_x_6719:
[----:B------:R-:W-:Y:S05]  /*124e0*/  BSYNC B2 ;  /* 0x0000000000027941 */ /* 0x000fea0003800000 */
.L_x_6718:
[----:B------:R-:W2:Y:S04]  /*124f0*/  LDL R2, [R1+0x14] ;  /* 0x0000140001027983 */ /* 0x000ea80000100800 */
[----:B------:R0:W-:Y:S04]  /*12500*/  STL [R1], R12 ;  /* 0x0000000c01007387 */ /* 0x0001e80000100800 */
[----:B------:R0:W-:Y:S02]  /*12510*/  STL [R1+0x8], R14 ;  /* 0x0000080e01007387 */ /* 0x0001e40000100800 */
[----:B0-2---:R-:W-:-:S07]  /*12520*/  VIADD R7, R2, 0xfffffffd ;  /* 0xfffffffd02077836 */ /* 0x005fce0000000000 */
.L_x_6717:
[----:B------:R-:W-:Y:S05]  /*12530*/  BSYNC B1 ;  /* 0x0000000000017941 */ /* 0x000fea0003800000 */
.L_x_6716:
[----:B------:R-:W2:Y:S01]  /*12540*/  LDL.LU R2, [R1+0x14] ;  /* 0x0000140001027983 */ /* 0x000ea20000300800 */
[----:B------:R-:W-:Y:S01]  /*12550*/  VIADD R13, R13, 0xfffffffe ;  /* 0xfffffffe0d0d7836 */ /* 0x000fe20000000000 */
[----:B--2---:R-:W-:-:S04]  /*12560*/  LOP3.LUT R2, RZ, R2, RZ, 0x33, !PT ;  /* 0x00000002ff027212 */ /* 0x004fc800078e33ff */
[----:B------:R-:W-:-:S13]  /*12570*/  ISETP.NE.AND P0, PT, R13, R2, PT ;  /* 0x000000020d00720c */ /* 0x000fda0003f05270 */
[----:B------:R-:W-:Y:S05]  /*12580*/  @!P0 BRA `(.L_x_6715) ;  /* 0x0000000c00d88947 */ /* 0x000fea0003800000 */
[----:B------:R-:W-:-:S07]  /*12590*/  IMAD.MOV.U32 R10, RZ, RZ, R6 ;  /* 0x000000ffff0a7224 */ /* 0x000fce00078e0006 */
.L_x_6739:
        /* <DEDUP_REMOVED lines=32> */
.L_x_6727:
[----:B------:R-:W1:Y:S01]  /*127a0*/  S2R R3, SR_CgaCtaId ;  /* 0x0000000000037919 */ /* 0x000e620000008800 */
[----:B------:R-:W-:-:S04]  /*127b0*/  MOV R2, 0x400 ;  /* 0x0000040000027802 */ /* 0x000fc80000000f00 */
[----:B-1----:R-:W-:Y:S02]  /*127c0*/  LEA R2, R3, R2, 0x18 ;  /* 0x0000000203027211 */ /* 0x002fe400078ec0ff */
[----:B------:R-:W-:-:S03]  /*127d0*/  SHF.L.U32 R3, R9, 0x1f, RZ ;  /* 0x0000001f09037819 */ /* 0x000fc600000006ff */
[----:B------:R-:W-:-:S04]  /*127e0*/  IMAD R2, R8, 0x8, R2 ;  /* 0x0000000808027824 */ /* 0x000fc800078e0202 */
[----:B------:R-:W1:Y:S02]  /*127f0*/  SYNCS.PHASECHK.TRANS64.TRYWAIT P0, [R2+URZ+0x28840], R3 ;  /* 0x02884003020075a7 */ /* 0x000e64000800017f */
[----:B-1----:R-:W-:Y:S05]  /*12800*/  @!P0 BRA `(.L_x_6728) ;  /* 0x0000002400f08947 */ /* 0x002fea0003800000 */
.L_x_6784:
        /* <DEDUP_REMOVED lines=11> */
.L_x_6729:
        /* <DEDUP_REMOVED lines=33> */
.L_x_6785:
        /* <DEDUP_REMOVED lines=8> */
.L_x_6731:
        /* <DEDUP_REMOVED lines=29> */
.L_x_6726:
[----:B------:R-:W-:Y:S05]  /*12d20*/  BSYNC B1 ;  /* 0x0000000000017941 */ /* 0x000fea0003800000 */
.L_x_6725:
        /* <DEDUP_REMOVED lines=32> */
.L_x_6734:
[----:B------:R-:W2:Y:S01]  /*12f30*/  S2R R3, SR_CgaCtaId ;  /* 0x0000000000037919 */ /* 0x000ea20000008800 */
[----:B------:R-:W-:-:S04]  /*12f40*/  MOV R2, 0x400 ;  /* 0x0000040000027802 */ /* 0x000fc80000000f00 */
[----:B--2---:R-:W-:Y:S02]  /*12f50*/  LEA R2, R3, R2, 0x18 ;  /* 0x0000000203027211 */ /* 0x004fe400078ec0ff */
[----:B------:R-:W-:-:S03]  /*12f60*/  SHF.L.U32 R3, R14, 0x1f, RZ ;  /* 0x0000001f0e037819 */ /* 0x000fc600000006ff */
[----:B------:R-:W-:-:S04]  /*12f70*/  IMAD R2, R15, 0x8, R2 ;  /* 0x000000080f027824 */ /* 0x000fc800078e0202 */
[----:B------:R-:W2:Y:S02]  /*12f80*/  SYNCS.PHASECHK.TRANS64.TRYWAIT P0, [R2+URZ+0x28840], R3 ;  /* 0x02884003020075a7 */ /* 0x000ea4000800017f */
[----:B--2---:R-:W-:Y:S05]  /*12f90*/  @!P0 BRA `(.L_x_6735) ;  /* 0x0000002000348947 */ /* 0x004fea0003800000 */
.L_x_6786:
        /* <DEDUP_REMOVED lines=11> */
.L_x_6736:
        /* <DEDUP_REMOVED lines=33> */
.L_x_6787:
        /* <DEDUP_REMOVED lines=8> */
.L_x_6738:
        /* <DEDUP_REMOVED lines=18> */
[----:B------:R-:W-:Y:S02]  /*13400*/  IMAD.MOV.U32 R5, RZ, RZ, R12 ;  /* 0x000000ffff057224 */ /* 0x000fe400078e000c */
[----:B------:R-:W-:Y:S01]  /*13410*/  IMAD.MOV.U32 R6, RZ, RZ, R10 ;  /* 0x000000ffff067224 */ /* 0x000fe200078e000a */
[----:B--2---:R-:W-:-:S13]  /*13420*/  R2UR UR5, R3 ;  /* 0x00000000030572ca */ /* 0x004fda00000e0000 */
[----:B------:R-:W-:Y:S02]  /*13430*/  ULEA UR11, UR11, UR5, 0x7 ;  /* 0x000000050b0b7291 */ /* 0x000fe4000f8e383f */
[----:B------:R-:W-:-:S09]  /*13440*/  UIADD3.X UR5, URZ, UR39, URZ, UP0, !UPT ;  /* 0x000000273f057290 */ /* 0x000fd200087fe43f */
[----:B------:R0:W-:Y:S02]  /*13450*/  UTMALDG.4D [UR8], [UR4], desc[UR6] ;  /* 0x00000608040075b4 */ /* 0x0001e40008019000 */
[----:B0-----:R-:W-:Y:S01]  /*13460*/  UMOV UR8, UR14 ;  /* 0x0000000e00087c82 */ /* 0x001fe20008000000 */
[----:B------:R-:W-:Y:S02]  /*13470*/  UMOV UR10, UR15 ;  /* 0x0000000f000a7c82 */ /* 0x000fe40008000000 */
[----:B------:R1:W-:Y:S02]  /*13480*/  UTMALDG.4D [UR8], [UR4], desc[UR6] ;  /* 0x00000608040075b4 */ /* 0x0003e40008019000 */
[----:B-1----:R-:W-:Y:S01]  /*13490*/  NOP ;  /* 0x0000000000007918 */ /* 0x002fe20000000000 */
.L_x_6733:
[----:B------:R-:W-:Y:S05]  /*134a0*/  BSYNC B1 ;  /* 0x0000000000017941 */ /* 0x000fea0003800000 */
.L_x_6732:
[----:B------:R-:W2:Y:S01]  /*134b0*/  LDL R2, [R1+0x10] ;  /* 0x0000100001027983 */ /* 0x000ea20000100800 */
[----:B------:R-:W-:Y:S01]  /*134c0*/  VIADD R7, R7, 0xfffffffe ;  /* 0xfffffffe07077836 */ /* 0x000fe20000000000 */
[----:B--2---:R-:W-:-:S13]  /*134d0*/  ISETP.GT.AND P0, PT, R13, R2, PT ;  /* 0x000000020d00720c */ /* 0x004fda0003f04270 */
[----:B------:R-:W-:Y:S05]  /*134e0*/  @P0 BRA `(.L_x_6739) ;  /* 0xfffffff0002c0947 */ /* 0x000fea000383ffff */
.L_x_6715:
[----:B------:R-:W-:Y:S05]  /*134f0*/  BSYNC B0 ;  /* 0x0000000000007941 */ /* 0x000fea0003800000 */
.L_x_6714:
        /* <DEDUP_REMOVED lines=17> */
.L_x_6741:
[----:B------:R-:W-:Y:S05]  /*13610*/  BSYNC B0 ;  /* 0x0000000000007941 */ /* 0x000fea0003800000 */
.L_x_6740:
        /* <DEDUP_REMOVED lines=11> */
.L_x_6788:
        /* <DEDUP_REMOVED lines=11> */
.L_x_6745:
        /* <DEDUP_REMOVED lines=20> */
[----:B------:R-:W-:-:S03]  /*138c0*/  UIADD3 UR14, UR6, 0x4400, URZ ;  /* 0x00004400060e7890 */ /* 0x000fc6000fffe03f */
[----:B------:R-:W-:-:S04]  /*138d0*/  UMOV UR6, 0x0 ;  /* 0x0000000000067882 */ /* 0x000fc80000000000 */
[----:B------:R1:W-:Y:S02]  /*138e0*/  UTMALDG.4D [UR8], [UR4], desc[UR6] ;  /* 0x00000608040075b4 */ /* 0x0003e40008019000 */
[----:B-1----:R-:W-:Y:S01]  /*138f0*/  UMOV UR8, UR14 ;  /* 0x0000000e00087c82 */ /* 0x002fe20008000000 */
[----:B------:R-:W-:Y:S02]  /*13900*/  UMOV UR10, UR15 ;  /* 0x0000000f000a7c82 */ /* 0x000fe40008000000 */
[----:B------:R1:W-:Y:S02]  /*13910*/  UTMALDG.4D [UR8], [UR4], desc[UR6] ;  /* 0x00000608040075b4 */ /* 0x0003e40008019000 */
[----:B-1----:R-:W-:Y:S01]  /*13920*/  NOP ;  /* 0x0000000000007918 */ /* 0x002fe20000000000 */
.L_x_6743:
[----:B------:R-:W-:Y:S05]  /*13930*/  BSYNC B0 ;  /* 0x0000000000007941 */ /* 0x000fea0003800000 */
.L_x_6742:
        /* <DEDUP_REMOVED lines=9> */
.L_x_6700:
[----:B------:R-:W-:Y:S05]  /*139d0*/  BSYNC B6 ;  /* 0x0000000000067941 */ /* 0x000fea0003800000 */
.L_x_6698:
[----:B------:R-:W-:-:S03]  /*139e0*/  UMOV UR4, 0xffffffff ;  /* 0xffffffff00047882 */ /* 0x000fc60000000000 */
[----:B------:R-:W-:Y:S05]  /*139f0*/  BRA.DIV UR4, `(.L_x_6746) ;  /* 0x0000001604d87947 */ /* 0x000fea000b800000 */
[----:B------:R2:W3:Y:S04]  /*13a00*/  SHFL.IDX PT, R4, R16, RZ, 0x1f ;  /* 0x00001fff10047589 */ /* 0x0004e800000e0000 */
[----:B------:R2:W4:Y:S02]  /*13a10*/  SHFL.IDX PT, R7, R16, 0x1, 0x1f ;  /* 0x00201f0010077f89 */ /* 0x00052400000e0000 */
.L_x_6792:
        /* <DEDUP_REMOVED lines=13> */
.L_x_6748:
[----:B------:R-:W-:Y:S05]  /*13af0*/  BSYNC B0 ;  /* 0x0000000000007941 */ /* 0x000fea0003800000 */
.L_x_6747:
        /* <DEDUP_REMOVED lines=23> */
.L_x_6800:
[----:B------:R-:W-:Y:S02]  /*13c70*/  ULDC UR4, c[0x0][0xc10] ;  /* 0x0003040000047ab9 */ /* 0x000fe40000000800 */
[----:B------:R-:W-:-:S04]  /*13c80*/  IMAD.U32 R5, RZ, RZ, UR4 ;  /* 0x00000004ff057e24 */ /* 0x000fc8000f8e00ff */
[----:B-1----:R-:W-:-:S04]  /*13c90*/  IMAD R14, R14, R5, RZ ;  /* 0x000000050e0e7224 */ /* 0x002fc800078e02ff */
[----:B----4-:R-:W-:-:S05]  /*13ca0*/  IMAD.IADD R7, R7, 0x1, R14 ;  /* 0x0000000107077824 */ /* 0x010fca00078e020e */
[----:B---3--:R-:W-:-:S13]  /*13cb0*/  ISETP.GT.AND P0, PT, R7, R4, PT ;  /* 0x000000040700720c */ /* 0x008fda0003f04270 */
[----:B------:R-:W-:Y:S05]  /*13cc0*/  @P0 BRA `(.L_x_6750) ;  /* 0x0000000000b40947 */ /* 0x000fea0003800000 */
[----:B------:R-:W1:Y:S02]  /*13cd0*/  LDC R0, c[0x0][0xc14] ;  /* 0x00030500ff007b82 */ /* 0x000e640000000800 */
.L_x_6755:
        /* <DEDUP_REMOVED lines=14> */
.L_x_6753:
[----:B------:R-:W-:Y:S05]  /*13dc0*/  BSYNC B0 ;  /* 0x0000000000007941 */ /* 0x000fea0003800000 */
.L_x_6752:
        /* <DEDUP_REMOVED lines=23> */
.L_x_6808:
[----:B------:R-:W-:Y:S02]  /*13f40*/  ULDC UR4, c[0x0][0xc10] ;  /* 0x0003040000047ab9 */ /* 0x000fe40000000800 */
[----:B------:R-:W-:-:S04]  /*13f50*/  IMAD.U32 R5, RZ, RZ, UR4 ;  /* 0x00000004ff057e24 */ /* 0x000fc8000f8e00ff */
[----:B-1----:R-:W-:-:S04]  /*13f60*/  IMAD R14, R14, R5, RZ ;  /* 0x000000050e0e7224 */ /* 0x002fc800078e02ff */
[----:B------:R-:W-:-:S05]  /*13f70*/  IMAD.IADD R7, R14, 0x1, R7 ;  /* 0x000000010e077824 */ /* 0x000fca00078e0207 */
[----:B------:R-:W-:-:S13]  /*13f80*/  ISETP.GT.AND P0, PT, R7, R4, PT ;  /* 0x000000040700720c */ /* 0x000fda0003f04270 */
[----:B------:R-:W-:Y:S05]  /*13f90*/  @!P0 BRA `(.L_x_6755) ;  /* 0xfffffffc00508947 */ /* 0x000fea000383ffff */
.L_x_6750:
[----:B--2---:R-:W-:Y:S01]  /*13fa0*/  IMAD.IADD R16, R7, 0x1, -R14 ;  /* 0x0000000107107824 */ /* 0x004fe200078e0a0e */
[----:B------:R-:W-:-:S03]  /*13fb0*/  UMOV UR4, 0xffffffff ;  /* 0xffffffff00047882 */ /* 0x000fc60000000000 */
[----:B------:R-:W-:-:S05]  /*13fc0*/  IMAD R3, R2, R5, R16 ;  /* 0x0000000502037224 */ /* 0x000fca00078e0210 */
[----:B------:R-:W-:Y:S01]  /*13fd0*/  ISETP.GT.AND P6, PT, R3, R4, PT ;  /* 0x000000040300720c */ /* 0x000fe20003fc4270 */
[----:B------:R-:W-:-:S12]  /*13fe0*/  BRA.DIV UR4, `(.L_x_6756) ;  /* 0x0000001a04487947 */ /* 0x000fd8000b800000 */
[----:B------:R-:W-:-:S04]  /*13ff0*/  VOTE.ANY R3, PT, !P6 ;  /* 0x0000000000037806 */ /* 0x000fc800070e0100 */
[----:B------:R-:W1:Y:S02]  /*14000*/  POPC R6, R3 ;  /* 0x0000000300067309 */ /* 0x000e640000000000 */
[----:B-1----:R1:W2:Y:S02]  /*14010*/  SHFL.IDX PT, R17, R17, R6, 0x1f ;  /* 0x00001f0611117589 */ /* 0x0022a400000e0000 */
.L_x_6812:
[----:B------:R-:W-:Y:S01]  /*14020*/  ISETP.NE.AND P0, PT, R3, RZ, PT ;  /* 0x000000ff0300720c */ /* 0x000fe20003f05270 */
[----:B------:R-:W-:-:S12]  /*14030*/  IMAD.MOV.U32 R7, RZ, RZ, RZ ;  /* 0x000000ffff077224 */ /* 0x000fd800078e00ff */
[----:B------:R-:W-:Y:S05]  /*14040*/  @!P0 BRA `(.L_x_6757) ;  /* 0x0000000000108947 */ /* 0x000fea0003800000 */
[----:B------:R-:W-:Y:S01]  /*14050*/  UMOV UR4, 0xffffffff ;  /* 0xffffffff00047882 */ /* 0x000fe20000000000 */
[----:B------:R-:W-:Y:S02]  /*14060*/  VIADD R12, R6, 0xffffffff ;  /* 0xffffffff060c7836 */ /* 0x000fe40000000000 */
[----:B------:R-:W-:Y:S05]  /*14070*/  BRA.DIV UR4, `(.L_x_6758) ;  /* 0x0000001a046c7947 */ /* 0x000fea000b800000 */
[----:B------:R3:W4:Y:S02]  /*14080*/  SHFL.IDX PT, R7, R2, R12, 0x1f ;  /* 0x00001f0c02077589 */ /* 0x00072400000e0000 */
.L_x_6757:
        /* <DEDUP_REMOVED lines=67> */
.L_x_6751:
[----:B------:R-:W-:Y:S01]  /*144c0*/  UMOV UR4, URZ ;  /* 0x0000003f00047c82 */ /* 0x000fe20008000000 */
[----:B------:R-:W-:Y:S01]  /*144d0*/  UMOV UR5, URZ ;  /* 0x0000003f00057c82 */ /* 0x000fe20008000000 */
[----:B------:R-:W-:Y:S01]  /*144e0*/  ULDC UR6, c[0x0][0xc14] ;  /* 0x0003050000067ab9 */ /* 0x000fe20000000800 */
[----:B--2---:R-:W-:Y:S02]  /*144f0*/  IMAD.MOV.U32 R16, RZ, RZ, R4 ;  /* 0x000000ffff107224 */ /* 0x004fe400078e0004 */
[----:B------:R-:W-:Y:S02]  /*14500*/  IMAD.U32 R17, RZ, RZ, UR4 ;  /* 0x00000004ff117e24 */ /* 0x000fe4000f8e00ff */
[----:B------:R-:W-:Y:S02]  /*14510*/  IMAD.U32 R18, RZ, RZ, UR5 ;  /* 0x00000005ff127e24 */ /* 0x000fe4000f8e00ff */
[----:B------:R-:W-:-:S07]  /*14520*/  IMAD.U32 R19, RZ, RZ, UR6 ;  /* 0x00000006ff137e24 */ /* 0x000fce000f8e00ff */
.L_x_6759:
        /* <DEDUP_REMOVED lines=12> */
.L_x_6686:
        /* <DEDUP_REMOVED lines=12> */
.L_x_6815:
[----:B------:R-:W-:Y:S05]  /*146b0*/  BSYNC B0 ;  /* 0x0000000000007941 */ /* 0x000fea0003800000 */
.L_x_6761:
[----:B------:R-:W-:-:S03]  /*146c0*/  UMOV UR4, 0xffffffff ;  /* 0xffffffff00047882 */ /* 0x000fc60000000000 */
[----:B------:R-:W-:Y:S05]  /*146d0*/  BRA.DIV UR4, `(.L_x_6763) ;  /* 0x0000001604107947 */ /* 0x000fea000b800000 */
[----:B------:R-:W2:Y:S02]  /*146e0*/  S2R R2, SR_TID.X ;  /* 0x0000000000027919 */ /* 0x000ea40000002100 */
[----:B--2---:R-:W-:-:S04]  /*146f0*/  SHF.R.U32.HI R2, RZ, 0x5, R2 ;  /* 0x00000005ff027819 */ /* 0x004fc80000011602 */
[----:B------:R-:W-:-:S05]  /*14700*/  LOP3.LUT R2, R2, 0x3, RZ, 0xc0, !PT ;  /* 0x0000000302027812 */ /* 0x000fca00078ec0ff */
[----:B------:R2:W3:Y:S02]  /*14710*/  SHFL.IDX PT, R14, R2, RZ, 0x1f ;  /* 0x00001fff020e7589 */ /* 0x0004e400000e0000 */
.L_x_6818:
[----:B---3--:R-:W-:Y:S01]  /*14720*/  ISETP.NE.AND P0, PT, R14, RZ, PT ;  /* 0x000000ff0e00720c */ /* 0x008fe20003f05270 */
[----:B------:R-:W-:-:S12]  /*14730*/  BSSY B0, `(.L_x_6764) ;  /* 0x0000027000007945 */ /* 0x000fd80003800000 */
[----:B------:R-:W-:Y:S05]  /*14740*/  @P0 BRA `(.L_x_6765) ;  /* 0x0000000000940947 */ /* 0x000fea0003800000 */
[----:B------:R-:W-:-:S03]  /*14750*/  UMOV UR4, 0xffffffff ;  /* 0xffffffff00047882 */ /* 0x000fc60000000000 */
[----:B------:R-:W-:Y:S05]  /*14760*/  BRA.DIV UR4, `(.L_x_6766) ;  /* 0x0000001604207947 */ /* 0x000fea000b800000 */
[----:B------:R-:W-:-:S13]  /*14770*/  ELECT P6, URZ, PT ;  /* 0x00000000003f782f */ /* 0x000fda00038c0000 */
.L_x_6821:
[----:B------:R-:W-:Y:S05]  /*14780*/  @!P6 BRA `(.L_x_6765) ;  /* 0x000000000084e947 */ /* 0x000fea0003800000 */
[----:B------:R-:W-:-:S06]  /*14790*/  ULOP3.LUT UR4, UR36, 0x2, URZ, 0xfc, !UPT ;  /* 0x0000000224047892 */ /* 0x000fcc000f8efc3f */
[----:B--2---:R-:W-:-:S05]  /*147a0*/  IMAD.U32 R2, RZ, RZ, UR4 ;  /* 0x00000004ff027e24 */ /* 0x004fca000f8e00ff */
[----:B------:R-:W-:-:S13]  /*147b0*/  ISETP.NE.AND P2, PT, R2, 0x3, PT ;  /* 0x000000030200780c */ /* 0x000fda0003f45270 */
[----:B------:R-:W-:Y:S05]  /*147c0*/  @!P2 BRA `(.L_x_6767) ;  /* 0x000000000004a947 */ /* 0x000fea0003800000 */
[----:B------:R-:W-:Y:S01]  /*147d0*/  BPT.TRAP 0x1 ;  /* 0x000000040000795c */ /* 0x000fe20000300000 */
.L_x_6767:
        /* <DEDUP_REMOVED lines=14> */
.L_x_6822:
[----:B------:R-:W2:Y:S02]  /*148c0*/  SYNCS.PHASECHK.TRANS64.TRYWAIT P0, [R7+URZ], R2 ;  /* 0x00000002070075a7 */ /* 0x000ea4000800017f */
[----:B--2---:R-:W-:Y:S05]  /*148d0*/  @!P0 BRA `(.L_x_6769) ;  /* 0x0000001000f88947 */ /* 0x004fea0003800000 */
.L_x_6823:
[----:B------:R-:W-:Y:S05]  /*148e0*/  @!P2 BRA `(.L_x_6770) ;  /* 0x000000000004a947 */ /* 0x000fea0003800000 */
[----:B------:R-:W-:Y:S01]  /*148f0*/  BPT.TRAP 0x1 ;  /* 0x000000040000795c */ /* 0x000fe20000300000 */
.L_x_6770:
[----:B------:R-:W3:Y:S01]  /*14900*/  LDL.LU R4, [R1] ;  /* 0x0000000001047983 */ /* 0x000ee20000300800 */
[----:B------:R-:W-:-:S04]  /*14910*/  VIADD R0, R0, 0x28860 ;  /* 0x0002886000007836 */ /* 0x000fc80000000000 */
[----:B---3--:R-:W-:-:S04]  /*14920*/  IMAD R4, R4, 0x8, R0 ;  /* 0x0000000804047824 */ /* 0x008fc800078e0200 */
[----:B------:R-:W3:Y:S02]  /*14930*/  SYNCS.PHASECHK.TRANS64.TRYWAIT P0, [R4+URZ], R5 ;  /* 0x00000005040075a7 */ /* 0x000ee4000800017f */
[----:B---3--:R-:W-:Y:S05]  /*14940*/  @!P0 BRA `(.L_x_6771) ;  /* 0x0000001000f08947 */ /* 0x008fea0003800000 */
.L_x_6824:
[----:B------:R-:W-:-:S07]  /*14950*/  IMAD R3, R3, 0x8, R0 ;  /* 0x0000000803037824 */ /* 0x000fce00078e0200 */
.L_x_6772:
[----:B----4-:R4:W0:Y:S02]  /*14960*/  SYNCS.PHASECHK.TRANS64.TRYWAIT P0, [R3+URZ], R2 ;  /* 0x00000002030075a7 */ /* 0x010824000800017f */
[----:B0-----:R-:W-:Y:S05]  /*14970*/  @!P0 NANOSLEEP.SYNCS 0x989680 ;  /* 0x009896800000895d */ /* 0x001fea0003900000 */
[----:B------:R-:W0:Y:S02]  /*14980*/  @!P0 SYNCS.PHASECHK.TRANS64 P0, [R3+URZ], R2 ;  /* 0x00000002030085a7 */ /* 0x000e24000800007f */
[----:B0-----:R-:W-:Y:S05]  /*14990*/  @!P0 BRA `(.L_x_6772) ;  /* 0xfffffffc00f08947 */ /* 0x001fea000383ffff */
.L_x_6765:
[----:B------:R-:W-:Y:S05]  /*149a0*/  BSYNC B0 ;  /* 0x0000000000007941 */ /* 0x000fea0003800000 */
.L_x_6764:
[----:B------:R-:W-:Y:S05]  /*149b0*/  EXIT ;  /* 0x000000000000794d */ /* 0x000fea0003800000 */
.L_x_6590:
[----:B0-----:R-:W-:-:S04]  /*149c0*/  IMAD.U32 R3, RZ, RZ, UR41 ;  /* 0x00000029ff037e24 */ /* 0x001fc8000f8e00ff */
[----:B------:R0:W1:Y:S03]  /*149d0*/  SYNCS.PHASECHK.TRANS64.TRYWAIT P1, [R3+URZ+0x28800], R0 ;  /* 0x02880000030075a7 */ /* 0x000066000802017f */
[----:B-1----:R-:W-:Y:S05]  /*149e0*/  @!P1 NANOSLEEP.SYNCS 0x989680 ;  /* 0x009896800000995d */ /* 0x002fea0003900000 */
[----:B------:R-:W1:Y:S02]  /*149f0*/  @!P1 SYNCS.PHASECHK.TRANS64 P1, [R3+URZ+0x28800], R0 ;  /* 0x02880000030095a7 */ /* 0x000e64000802007f */
[----:B-1----:R-:W-:Y:S05]  /*14a00*/  @!P1 BRA `(.L_x_6590) ;  /* 0xfffffffc00ec9947 */ /* 0x002fea000383ffff */
[----:B------:R-:W-:Y:S05]  /*14a10*/  BRA `(.L_x_6773) ;  /* 0xfffffed000007947 */ /* 0x000fea000383ffff */
.L_x_6594:
[----:B-1----:R1:W2:Y:S02]  /*14a20*/  SYNCS.PHASECHK.TRANS64.TRYWAIT P2, [R5+URZ+0x28830], R0 ;  /* 0x02883000050075a7 */ /* 0x0022a4000804017f */
[----:B--2---:R-:W-:Y:S05]  /*14a30*/  @!P2 NANOSLEEP.SYNCS 0x989680 ;  /* 0x009896800000a95d */ /* 0x004fea0003900000 */
[----:B------:R-:W2:Y:S02]  /*14a40*/  @!P2 SYNCS.PHASECHK.TRANS64 P2, [R5+URZ+0x28830], R0 ;  /* 0x028830000500a5a7 */ /* 0x000ea4000804007f */
[----:B--2---:R-:W-:Y:S05]  /*14a50*/  @!P2 BRA `(.L_x_6594) ;  /* 0xfffffffc00f0a947 */ /* 0x004fea000383ffff */
[----:B------:R-:W-:Y:S05]  /*14a60*/  BRA `(.L_x_6593) ;  /* 0xfffffed000247947 */ /* 0x000fea000383ffff */
.L_x_6610:
[----:B-1----:R-:W-:-:S04]  /*14a70*/  IMAD.U32 R10, RZ, RZ, UR6 ;  /* 0x00000006ff0a7e24 */ /* 0x002fc8000f8e00ff */
[----:B------:R1:W2:Y:S03]  /*14a80*/  SYNCS.PHASECHK.TRANS64.TRYWAIT P2, [R10+URZ+0x28830], R5 ;  /* 0x028830050a0075a7 */ /* 0x0002a6000804017f */
[----:B--2---:R-:W-:Y:S05]  /*14a90*/  @!P2 NANOSLEEP.SYNCS 0x989680 ;  /* 0x009896800000a95d */ /* 0x004fea0003900000 */
[----:B------:R-:W2:Y:S02]  /*14aa0*/  @!P2 SYNCS.PHASECHK.TRANS64 P2, [R10+URZ+0x28830], R5 ;  /* 0x028830050a00a5a7 */ /* 0x000ea4000804007f */
[----:B--2---:R-:W-:Y:S05]  /*14ab0*/  @!P2 BRA `(.L_x_6610) ;  /* 0xfffffffc00eca947 */ /* 0x004fea000383ffff */
[----:B------:R-:W-:Y:S05]  /*14ac0*/  BRA `(.L_x_6607) ;  /* 0xffffff0000987947 */ /* 0x000fea000383ffff */
.L_x_6614:
[----:B-1----:R-:W-:-:S04]  /*14ad0*/  IMAD.U32 R10, RZ, RZ, UR6 ;  /* 0x00000006ff0a7e24 */ /* 0x002fc8000f8e00ff */
[----:B------:R1:W2:Y:S03]  /*14ae0*/  SYNCS.PHASECHK.TRANS64.TRYWAIT P2, [R10+URZ+0x28850], R5 ;  /* 0x028850050a0075a7 */ /* 0x0002a6000804017f */
[----:B--2---:R-:W-:Y:S05]  /*14af0*/  @!P2 NANOSLEEP.SYNCS 0x989680 ;  /* 0x009896800000a95d */ /* 0x004fea0003900000 */
[----:B------:R-:W2:Y:S02]  /*14b00*/  @!P2 SYNCS.PHASECHK.TRANS64 P2, [R10+URZ+0x28850], R5 ;  /* 0x028850050a00a5a7 */ /* 0x000ea4000804007f */
[----:B--2---:R-:W-:Y:S05]  /*14b10*/  @!P2 BRA `(.L_x_6614) ;  /* 0xfffffffc00eca947 */ /* 0x004fea000383ffff */
[----:B------:R-:W-:Y:S05]  /*14b20*/  BRA `(.L_x_6611) ;  /* 0xffffff0400607947 */ /* 0x000fea000383ffff */
.L_x_6631:
[----:B-1----:R-:W-:-:S04]  /*14b30*/  IMAD.U32 R5, RZ, RZ, UR6 ;  /* 0x00000006ff057e24 */ /* 0x002fc8000f8e00ff */
[----:B------:R1:W2:Y:S03]  /*14b40*/  SYNCS.PHASECHK.TRANS64.TRYWAIT P2, [R5+URZ+0x28830], R0 ;  /* 0x02883000050075a7 */ /* 0x0002a6000804017f */
[----:B--2---:R-:W-:Y:S05]  /*14b50*/  @!P2 NANOSLEEP.SYNCS 0x989680 ;  /* 0x009896800000a95d */ /* 0x004fea0003900000 */
[----:B------:R-:W2:Y:S02]  /*14b60*/  @!P2 SYNCS.PHASECHK.TRANS64 P2, [R5+URZ+0x28830], R0 ;  /* 0x028830000500a5a7 */ /* 0x000ea4000804007f */
[----:B--2---:R-:W-:Y:S05]  /*14b70*/  @!P2 BRA `(.L_x_6631) ;  /* 0xfffffffc00eca947 */ /* 0x004fea000383ffff */
[----:B------:R-:W-:Y:S05]  /*14b80*/  BRA `(.L_x_6628) ;  /* 0xffffff34000c7947 */ /* 0x000fea000383ffff */
.L_x_6635:
[----:B-1----:R-:W-:-:S04]  /*14b90*/  IMAD.U32 R5, RZ, RZ, UR6 ;  /* 0x00000006ff057e24 */ /* 0x002fc8000f8e00ff */
[----:B------:R1:W2:Y:S03]  /*14ba0*/  SYNCS.PHASECHK.TRANS64.TRYWAIT P2, [R5+URZ+0x28850], R0 ;  /* 0x02885000050075a7 */ /* 0x0002a6000804017f */
[----:B--2---:R-:W-:Y:S05]  /*14bb0*/  @!P2 NANOSLEEP.SYNCS 0x989680 ;  /* 0x009896800000a95d */ /* 0x004fea0003900000 */
[----:B------:R-:W2:Y:S02]  /*14bc0*/  @!P2 SYNCS.PHASECHK.TRANS64 P2, [R5+URZ+0x28850], R0 ;  /* 0x028850000500a5a7 */ /* 0x000ea4000804007f */
[----:B--2---:R-:W-:Y:S05]  /*14bd0*/  @!P2 BRA `(.L_x_6635) ;  /* 0xfffffffc00eca947 */ /* 0x004fea000383ffff */
[----:B------:R-:W-:Y:S05]  /*14be0*/  BRA `(.L_x_6632) ;  /* 0xffffff3400d47947 */ /* 0x000fea000383ffff */
.L_x_6641:
[----:B-1----:R-:W-:-:S04]  /*14bf0*/  IMAD.U32 R5, RZ, RZ, UR6 ;  /* 0x00000006ff057e24 */ /* 0x002fc8000f8e00ff */
[----:B------:R1:W2:Y:S03]  /*14c00*/  SYNCS.PHASECHK.TRANS64.TRYWAIT P2, [R5+URZ+0x28830], R0 ;  /* 0x02883000050075a7 */ /* 0x0002a6000804017f */
[----:B--2---:R-:W-:Y:S05]  /*14c10*/  @!P2 NANOSLEEP.SYNCS 0x989680 ;  /* 0x009896800000a95d */ /* 0x004fea0003900000 */
[----:B------:R-:W2:Y:S02]  /*14c20*/  @!P2 SYNCS.PHASECHK.TRANS64 P2, [R5+URZ+0x28830], R0 ;  /* 0x028830000500a5a7 */ /* 0x000ea4000804007f */
[----:B--2---:R-:W-:Y:S05]  /*14c30*/  @!P2 BRA `(.L_x_6641) ;  /* 0xfffffffc00eca947 */ /* 0x004fea000383ffff */
[----:B------:R-:W-:Y:S05]  /*14c40*/  BRA `(.L_x_6638) ;  /* 0xffffff5400047947 */ /* 0x000fea000383ffff */
.L_x_6645:
[----:B-1----:R-:W-:-:S04]  /*14c50*/  IMAD.U32 R5, RZ, RZ, UR6 ;  /* 0x00000006ff057e24 */ /* 0x002fc8000f8e00ff */
[----:B------:R1:W2:Y:S03]  /*14c60*/  SYNCS.PHASECHK.TRANS64.TRYWAIT P2, [R5+URZ+0x28850], R0 ;  /* 0x02885000050075a7 */ /* 0x0002a6000804017f */
[----:B--2---:R-:W-:Y:S05]  /*14c70*/  @!P2 NANOSLEEP.SYNCS 0x989680 ;  /* 0x009896800000a95d */ /* 0x004fea0003900000 */
[----:B------:R-:W2:Y:S02]  /*14c80*/  @!P2 SYNCS.PHASECHK.TRANS64 P2, [R5+URZ+0x28850], R0 ;  /* 0x028850000500a5a7 */ /* 0x000ea4000804007f */
[----:B--2---:R-:W-:Y:S05]  /*14c90*/  @!P2 BRA `(.L_x_6645) ;  /* 0xfffffffc00eca947 */ /* 0x004fea000383ffff */
[----:B------:R-:W-:Y:S05]  /*14ca0*/  BRA `(.L_x_6642) ;  /* 0xffffff5400cc7947 */ /* 0x000fea000383ffff */
.L_x_6658:
[----:B-1----:R-:W-:-:S04]  /*14cb0*/  IMAD.U32 R7, RZ, RZ, UR5 ;  /* 0x00000005ff077e24 */ /* 0x002fc8000f8e00ff */
[----:B------:R1:W2:Y:S03]  /*14cc0*/  SYNCS.PHASECHK.TRANS64.TRYWAIT P0, [R7+URZ+0x28850], R2 ;  /* 0x02885002070075a7 */ /* 0x0002a6000800017f */
[----:B--2---:R-:W-:Y:S05]  /*14cd0*/  @!P0 NANOSLEEP.SYNCS 0x989680 ;  /* 0x009896800000895d */ /* 0x004fea0003900000 */
[----:B------:R-:W2:Y:S02]  /*14ce0*/  @!P0 SYNCS.PHASECHK.TRANS64 P0, [R7+URZ+0x28850], R2 ;  /* 0x02885002070085a7 */ /* 0x000ea4000800007f */
[----:B--2---:R-:W-:Y:S05]  /*14cf0*/  @!P0 BRA `(.L_x_6658) ;  /* 0xfffffffc00ec8947 */ /* 0x004fea000383ffff */
[----:B------:R-:W-:Y:S05]  /*14d00*/  BRA `(.L_x_6657) ;  /* 0xffffff8000b47947 */ /* 0x000fea000383ffff */
.L_x_6706:
        /* <DEDUP_REMOVED lines=11> */
.L_x_6775:
[----:B------:R-:W-:Y:S05]  /*14dc0*/  BSYNC B0 ;  /* 0x0000000000007941 */ /* 0x000fea0003800000 */
.L_x_6774:
[----:B------:R-:W-:Y:S05]  /*14dd0*/  BRA `(.L_x_6776) ;  /* 0xffffffc400d07947 */ /* 0x000fea000383ffff */
.L_x_6707:
[----:B------:R-:W-:Y:S01]  /*14de0*/  BSSY B0, `(.L_x_6777) ;  /* 0x0000006000007945 */ /* 0x000fe20003800000 */
[----:B------:R-:W-:-:S07]  /*14df0*/  IMAD.MOV.U32 R15, RZ, RZ, -0x1 ;  /* 0xffffffffff0f7424 */ /* 0x000fce00078e00ff */
[----:B0-----:R-:W-:Y:S05]  /*14e00*/  WARPSYNC.COLLECTIVE R15, `(.L_x_6778) ;  /* 0x000000000f0c7348 */ /* 0x001fea0003c00000 */
[----:B------:R-:W-:Y:S02]  /*14e10*/  ELECT P6, UR62, PT ;  /* 0x00000000003e782f */ /* 0x000fe400038c0000 */
[----:B------:R-:W-:Y:S01]  /*14e20*/  MOV R14, UR62 ;  /* 0x0000003e000e7c02 */ /* 0x000fe20008000f00 */
[----:B0-----:R-:W-:Y:S10]  /*14e30*/  ENDCOLLECTIVE ;  /* 0x000000000000791b */ /* 0x001ff40003800000 */
.L_x_6778:
[----:B------:R-:W-:Y:S05]  /*14e40*/  BSYNC B0 ;  /* 0x0000000000007941 */ /* 0x000fea0003800000 */
.L_x_6777:
[----:B------:R-:W-:Y:S05]  /*14e50*/  BRA `(.L_x_6779) ;  /* 0xffffffc400c07947 */ /* 0x000fea000383ffff */
.L_x_6710:
[----:B-1----:R1:W2:Y:S02]  /*14e60*/  SYNCS.PHASECHK.TRANS64.TRYWAIT P0, [R9+URZ+0x28840], R10 ;  /* 0x0288400a090075a7 */ /* 0x0022a4000800017f */
[----:B--2---:R-:W-:Y:S05]  /*14e70*/  @!P0 NANOSLEEP.SYNCS 0x989680 ;  /* 0x009896800000895d */ /* 0x004fea0003900000 */
[----:B------:R-:W2:Y:S02]  /*14e80*/  @!P0 SYNCS.PHASECHK.TRANS64 P0, [R9+URZ+0x28840], R10 ;  /* 0x0288400a090085a7 */ /* 0x000ea4000800007f */
[----:B--2---:R-:W-:Y:S05]  /*14e90*/  @!P0 BRA `(.L_x_6710) ;  /* 0xfffffffc00f08947 */ /* 0x004fea000383ffff */
[----:B------:R-:W-:Y:S05]  /*14ea0*/  BRA `(.L_x_6780) ;  /* 0xffffffc800287947 */ /* 0x000fea000383ffff */
.L_x_6713:
        /* <DEDUP_REMOVED lines=8> */
.L_x_6721:
[----:B0-----:R0:W1:Y:S02]  /*14f30*/  SYNCS.PHASECHK.TRANS64.TRYWAIT P0, [R2+URZ+0x28840], R3 ;  /* 0x02884003020075a7 */ /* 0x001064000800017f */
[----:B-1----:R-:W-:Y:S05]  /*14f40*/  @!P0 NANOSLEEP.SYNCS 0x989680 ;  /* 0x009896800000895d */ /* 0x002fea0003900000 */
[----:B------:R-:W1:Y:S02]  /*14f50*/  @!P0 SYNCS.PHASECHK.TRANS64 P0, [R2+URZ+0x28840], R3 ;  /* 0x02884003020085a7 */ /* 0x000e64000800007f */
[----:B-1----:R-:W-:Y:S05]  /*14f60*/  @!P0 BRA `(.L_x_6721) ;  /* 0xfffffffc00f08947 */ /* 0x002fea000383ffff */
[----:B------:R-:W-:Y:S05]  /*14f70*/  BRA `(.L_x_6782) ;  /* 0xffffffcc00f87947 */ /* 0x000fea000383ffff */
.L_x_6723:
[----:B0-----:R0:W1:Y:S02]  /*14f80*/  SYNCS.PHASECHK.TRANS64.TRYWAIT P0, [R3+URZ+0x60], R2 ;  /* 0x00006002030075a7 */ /* 0x001064000800017f */
[----:B-1----:R-:W-:Y:S05]  /*14f90*/  @!P0 NANOSLEEP.SYNCS 0x989680 ;  /* 0x009896800000895d */ /* 0x002fea0003900000 */
[----:B------:R-:W1:Y:S02]  /*14fa0*/  @!P0 SYNCS.PHASECHK.TRANS64 P0, [R3+URZ+0x60], R2 ;  /* 0x00006002030085a7 */ /* 0x000e64000800007f */
[----:B-1----:R-:W-:Y:S05]  /*14fb0*/  @!P0 BRA `(.L_x_6723) ;  /* 0xfffffffc00f08947 */ /* 0x002fea000383ffff */
[----:B------:R-:W-:Y:S05]  /*14fc0*/  BRA `(.L_x_6783) ;  /* 0xffffffd000947947 */ /* 0x000fea000383ffff */
.L_x_6728:
[----:B-1----:R1:W2:Y:S02]  /*14fd0*/  SYNCS.PHASECHK.TRANS64.TRYWAIT P0, [R2+URZ+0x28840], R3 ;  /* 0x02884003020075a7 */ /* 0x0022a4000800017f */
[----:B--2---:R-:W-:Y:S05]  /*14fe0*/  @!P0 NANOSLEEP.SYNCS 0x989680 ;  /* 0x009896800000895d */ /* 0x004fea0003900000 */
[----:B------:R-:W2:Y:S02]  /*14ff0*/  @!P0 SYNCS.PHASECHK.TRANS64 P0, [R2+URZ+0x28840], R3 ;  /* 0x02884003020085a7 */ /* 0x000ea4000800007f */
[----:B--2---:R-:W-:Y:S05]  /*15000*/  @!P0 BRA `(.L_x_6728) ;  /* 0xfffffffc00f08947 */ /* 0x004fea000383ffff */
[----:B------:R-:W-:Y:S05]  /*15010*/  BRA `(.L_x_6784) ;  /* 0xffffffd400fc7947 */ /* 0x000fea000383ffff */
.L_x_6730:
[----:B0-----:R0:W1:Y:S02]  /*15020*/  SYNCS.PHASECHK.TRANS64.TRYWAIT P1, [R2+URZ+0x60], R3 ;  /* 0x00006003020075a7 */ /* 0x001064000802017f */
[----:B-1----:R-:W-:Y:S05]  /*15030*/  @!P1 NANOSLEEP.SYNCS 0x989680 ;  /* 0x009896800000995d */ /* 0x002fea0003900000 */
[----:B------:R-:W1:Y:S02]  /*15040*/  @!P1 SYNCS.PHASECHK.TRANS64 P1, [R2+URZ+0x60], R3 ;  /* 0x00006003020095a7 */ /* 0x000e64000802007f */
[----:B-1----:R-:W-:Y:S05]  /*15050*/  @!P1 BRA `(.L_x_6730) ;  /* 0xfffffffc00f09947 */ /* 0x002fea000383ffff */
[----:B------:R-:W-:Y:S05]  /*15060*/  BRA `(.L_x_6785) ;  /* 0xffffffd800987947 */ /* 0x000fea000383ffff */
.L_x_6735:
[----:B--2---:R2:W3:Y:S02]  /*15070*/  SYNCS.PHASECHK.TRANS64.TRYWAIT P0, [R2+URZ+0x28840], R3 ;  /* 0x02884003020075a7 */ /* 0x0044e4000800017f */
[----:B---3--:R-:W-:Y:S05]  /*15080*/  @!P0 NANOSLEEP.SYNCS 0x989680 ;  /* 0x009896800000895d */ /* 0x008fea0003900000 */
[----:B------:R-:W3:Y:S02]  /*15090*/  @!P0 SYNCS.PHASECHK.TRANS64 P0, [R2+URZ+0x28840], R3 ;  /* 0x02884003020085a7 */ /* 0x000ee4000800007f */
[----:B---3--:R-:W-:Y:S05]  /*150a0*/  @!P0 BRA `(.L_x_6735) ;  /* 0xfffffffc00f08947 */ /* 0x008fea000383ffff */
[----:B------:R-:W-:Y:S05]  /*150b0*/  BRA `(.L_x_6786) ;  /* 0xffffffdc00b87947 */ /* 0x000fea000383ffff */
.L_x_6737:
[----:B0-----:R0:W1:Y:S02]  /*150c0*/  SYNCS.PHASECHK.TRANS64.TRYWAIT P1, [R2+URZ+0x60], R9 ;  /* 0x00006009020075a7 */ /* 0x001064000802017f */
[----:B-1----:R-:W-:Y:S05]  /*150d0*/  @!P1 NANOSLEEP.SYNCS 0x989680 ;  /* 0x009896800000995d */ /* 0x002fea0003900000 */
[----:B------:R-:W1:Y:S02]  /*150e0*/  @!P1 SYNCS.PHASECHK.TRANS64 P1, [R2+URZ+0x60], R9 ;  /* 0x00006009020095a7 */ /* 0x000e64000802007f */
[----:B-1----:R-:W-:Y:S05]  /*150f0*/  @!P1 BRA `(.L_x_6737) ;  /* 0xfffffffc00f09947 */ /* 0x002fea000383ffff */
[----:B------:R-:W-:Y:S05]  /*15100*/  BRA `(.L_x_6787) ;  /* 0xffffffe000547947 */ /* 0x000fea000383ffff */
.L_x_6744:
[----:B-1----:R1:W2:Y:S02]  /*15110*/  SYNCS.PHASECHK.TRANS64.TRYWAIT P0, [R3+URZ+0x28860], R0 ;  /* 0x02886000030075a7 */ /* 0x0022a4000800017f */
[----:B--2---:R-:W-:Y:S05]  /*15120*/  @!P0 NANOSLEEP.SYNCS 0x989680 ;  /* 0x009896800000895d */ /* 0x004fea0003900000 */
[----:B------:R-:W2:Y:S02]  /*15130*/  @!P0 SYNCS.PHASECHK.TRANS64 P0, [R3+URZ+0x28860], R0 ;  /* 0x02886000030085a7 */ /* 0x000ea4000800007f */
[----:B--2---:R-:W-:Y:S05]  /*15140*/  @!P0 BRA `(.L_x_6744) ;  /* 0xfffffffc00f08947 */ /* 0x004fea000383ffff */
[----:B------:R-:W-:Y:S05]  /*15150*/  BRA `(.L_x_6788) ;  /* 0xffffffe4005c7947 */ /* 0x000fea000383ffff */
.L_x_6746:
        /* <DEDUP_REMOVED lines=8> */
.L_x_6790:
[----:B------:R-:W-:Y:S05]  /*151e0*/  BSYNC B0 ;  /* 0x0000000000007941 */ /* 0x000fea0003800000 */
.L_x_6789:
        /* <DEDUP_REMOVED lines=8> */
.L_x_6791:
[----:B------:R-:W-:Y:S01]  /*15270*/  IMAD.MOV.U32 R7, RZ, RZ, R14 ;  /* 0x000000ffff077224 */ /* 0x000fe200078e000e */
[----:B------:R-:W-:Y:S06]  /*15280*/  BRA `(.L_x_6792) ;  /* 0xffffffe400e47947 */ /* 0x000fec000383ffff */
.L_x_6749:
        /* <DEDUP_REMOVED lines=8> */
.L_x_6794:
[----:B------:R-:W-:Y:S05]  /*15310*/  BSYNC B0 ;  /* 0x0000000000007941 */ /* 0x000fea0003800000 */
.L_x_6793:
        /* <DEDUP_REMOVED lines=10> */
.L_x_6795:
        /* <DEDUP_REMOVED lines=8> */
.L_x_6796:
        /* <DEDUP_REMOVED lines=8> */
.L_x_6797:
        /* <DEDUP_REMOVED lines=8> */
.L_x_6798:
        /* <DEDUP_REMOVED lines=8> */
.L_x_6799:
[----:B------:R-:W-:Y:S05]  /*155c0*/  BRA `(.L_x_6800) ;  /* 0xffffffe400a87947 */ /* 0x000fea000383ffff */
.L_x_6754:
[----:B------:R-:W-:Y:S01]  /*155d0*/  BSSY B0, `(.L_x_6801) ;  /* 0x0000008000007945 */ /* 0x000fe20003800000 */
[----:B-----5:R-:W-:Y:S02]  /*155e0*/  IMAD.MOV.U32 R13, RZ, RZ, R17 ;  /* 0x000000ffff0d7224 */ /* 0x020fe400078e0011 */
[----:B------:R-:W-:Y:S02]  /*155f0*/  IMAD.MOV.U32 R12, RZ, RZ, 0x1 ;  /* 0x00000001ff0c7424 */ /* 0x000fe400078e00ff */
[----:B------:R-:W-:Y:S02]  /*15600*/  IMAD.MOV.U32 R11, RZ, RZ, RZ ;  /* 0x000000ffff0b7224 */ /* 0x000fe400078e00ff */
[----:B------:R-:W-:-:S07]  /*15610*/  IMAD.MOV.U32 R15, RZ, RZ, -0x1 ;  /* 0xffffffffff0f7424 */ /* 0x000fce00078e00ff */
[----:B0-2---:R-:W-:Y:S05]  /*15620*/  WARPSYNC.COLLECTIVE R15, `(.L_x_6802) ;  /* 0x000000000f087348 */ /* 0x005fea0003c00000 */
[----:B------:R1:W3:Y:S02]  /*15630*/  SHFL.UP P6, R14, R13, R12, R11 ;  /* 0x0400000c0d0e7389 */ /* 0x0002e400000c000b */
[----:B0123--:R-:W-:Y:S01]  /*15640*/  ENDCOLLECTIVE ;  /* 0x000000000000791b */ /* 0x00ffe20003800000 */
.L_x_6802:
[----:B------:R-:W-:Y:S05]  /*15650*/  BSYNC B0 ;  /* 0x0000000000007941 */ /* 0x000fea0003800000 */
.L_x_6801:
        /* <DEDUP_REMOVED lines=10> */
.L_x_6803:
        /* <DEDUP_REMOVED lines=8> */
.L_x_6804:
        /* <DEDUP_REMOVED lines=8> */
.L_x_6805:
        /* <DEDUP_REMOVED lines=8> */
.L_x_6806:
        /* <DEDUP_REMOVED lines=8> */
.L_x_6807:
[----:B------:R-:W-:Y:S05]  /*15900*/  BRA `(.L_x_6808) ;  /* 0xffffffe4008c7947 */ /* 0x000fea000383ffff */
.L_x_6756:
[----:B------:R-:W-:Y:S01]  /*15910*/  BSSY B0, `(.L_x_6809) ;  /* 0x0000006000007945 */ /* 0x000fe20003800000 */
[----:B------:R-:W-:Y:S01]  /*15920*/  PLOP3.LUT P6, PT, P6, PT, PT, 0x8, 0x0 ;  /* 0x000000000000781c */ /* 0x000fe200037ce170 */
[----:B------:R-:W-:-:S12]  /*15930*/  IMAD.MOV.U32 R15, RZ, RZ, -0x1 ;  /* 0xffffffffff0f7424 */ /* 0x000fd800078e00ff */
[----:B0-----:R-:W-:Y:S05]  /*15940*/  WARPSYNC.COLLECTIVE R15, `(.L_x_6810) ;  /* 0x000000000f087348 */ /* 0x001fea0003c00000 */
[----:B------:R-:W-:Y:S01]  /*15950*/  VOTE.ANY R14, PT, P6 ;  /* 0x00000000000e7806 */ /* 0x000fe200030e0100 */
[----:B0-----:R-:W-:Y:S06]  /*15960*/  ENDCOLLECTIVE ;  /* 0x000000000000791b */ /* 0x001fec0003800000 */
.L_x_6810:
[----:B------:R-:W-:Y:S05]  /*15970*/  BSYNC B0 ;  /* 0x0000000000007941 */ /* 0x000fea0003800000 */
.L_x_6809:
        /* <DEDUP_REMOVED lines=9> */
.L_x_6811:
[----:B------:R-:W-:Y:S01]  /*15a10*/  IMAD.MOV.U32 R17, RZ, RZ, R14 ;  /* 0x000000ffff117224 */ /* 0x000fe200078e000e */
[----:B------:R-:W-:Y:S06]  /*15a20*/  BRA `(.L_x_6812) ;  /* 0xffffffe4007c7947 */ /* 0x000fec000383ffff */
.L_x_6758:
[----:B------:R-:W-:Y:S01]  /*15a30*/  BSSY B0, `(.L_x_6813) ;  /* 0x0000007000007945 */ /* 0x000fe20003800000 */
[----:B------:R-:W-:Y:S02]  /*15a40*/  IMAD.MOV.U32 R13, RZ, RZ, R2 ;  /* 0x000000ffff0d7224 */ /* 0x000fe400078e0002 */
[----:B------:R-:W-:Y:S02]  /*15a50*/  IMAD.MOV.U32 R11, RZ, RZ, 0x1f ;  /* 0x0000001fff0b7424 */ /* 0x000fe400078e00ff */
[----:B------:R-:W-:-:S07]  /*15a60*/  IMAD.MOV.U32 R15, RZ, RZ, -0x1 ;  /* 0xffffffffff0f7424 */ /* 0x000fce00078e00ff */
[----:B012---:R-:W-:Y:S05]  /*15a70*/  WARPSYNC.COLLECTIVE R15, `(.L_x_6814) ;  /* 0x000000000f087348 */ /* 0x007fea0003c00000 */
[----:B------:R3:W4:Y:S02]  /*15a80*/  SHFL.IDX P6, R14, R13, R12, R11 ;  /* 0x0000000c0d0e7389 */ /* 0x00072400000c000b */
[----:B01234-:R-:W-:Y:S01]  /*15a90*/  ENDCOLLECTIVE ;  /* 0x000000000000791b */ /* 0x01ffe20003800000 */
.L_x_6814:
[----:B------:R-:W-:Y:S05]  /*15aa0*/  BSYNC B0 ;  /* 0x0000000000007941 */ /* 0x000fea0003800000 */
.L_x_6813:
[----:B------:R-:W-:Y:S01]  /*15ab0*/  IMAD.MOV.U32 R7, RZ, RZ, R14 ;  /* 0x000000ffff077224 */ /* 0x000fe200078e000e */
[----:B------:R-:W-:Y:S06]  /*15ac0*/  BRA `(.L_x_6757) ;  /* 0xffffffe400707947 */ /* 0x000fec000383ffff */
.L_x_6762:
[----:B-1----:R1:W2:Y:S02]  /*15ad0*/  SYNCS.PHASECHK.TRANS64.TRYWAIT P0, [R0+URZ+0x28820], R3 ;  /* 0x02882003000075a7 */ /* 0x0022a4000800017f */
[----:B--2---:R-:W-:Y:S05]  /*15ae0*/  @!P0 NANOSLEEP.SYNCS 0x989680 ;  /* 0x009896800000895d */ /* 0x004fea0003900000 */
[----:B------:R-:W2:Y:S02]  /*15af0*/  @!P0 SYNCS.PHASECHK.TRANS64 P0, [R0+URZ+0x28820], R3 ;  /* 0x02882003000085a7 */ /* 0x000ea4000800007f */
[----:B--2---:R-:W-:Y:S05]  /*15b00*/  @!P0 BRA `(.L_x_6762) ;  /* 0xfffffffc00f08947 */ /* 0x004fea000383ffff */
[----:B------:R-:W-:Y:S05]  /*15b10*/  BRA `(.L_x_6815) ;  /* 0xffffffe800e47947 */ /* 0x000fea000383ffff */
.L_x_6763:
        /* <DEDUP_REMOVED lines=11> */
.L_x_6817:
[----:B------:R-:W-:Y:S05]  /*15bd0*/  BSYNC B0 ;  /* 0x0000000000007941 */ /* 0x000fea0003800000 */
.L_x_6816:
[----:B------:R-:W-:Y:S05]  /*15be0*/  BRA `(.L_x_6818) ;  /* 0xffffffe800cc7947 */ /* 0x000fea000383ffff */
.L_x_6766:
[----:B------:R-:W-:Y:S01]  /*15bf0*/  BSSY B1, `(.L_x_6819) ;  /* 0x0000006000017945 */ /* 0x000fe20003800000 */
[----:B------:R-:W-:-:S07]  /*15c00*/  IMAD.MOV.U32 R15, RZ, RZ, -0x1 ;  /* 0xffffffffff0f7424 */ /* 0x000fce00078e00ff */
[----:B012---:R-:W-:Y:S05]  /*15c10*/  WARPSYNC.COLLECTIVE R15, `(.L_x_6820) ;  /* 0x000000000f0c7348 */ /* 0x007fea0003c00000 */
[----:B------:R-:W-:Y:S02]  /*15c20*/  ELECT P6, UR62, PT ;  /* 0x00000000003e782f */ /* 0x000fe400038c0000 */
[----:B------:R-:W-:Y:S01]  /*15c30*/  MOV R14, UR62 ;  /* 0x0000003e000e7c02 */ /* 0x000fe20008000f00 */
[----:B012---:R-:W-:Y:S10]  /*15c40*/  ENDCOLLECTIVE ;  /* 0x000000000000791b */ /* 0x007ff40003800000 */
.L_x_6820:
[----:B------:R-:W-:Y:S05]  /*15c50*/  BSYNC B1 ;  /* 0x0000000000017941 */ /* 0x000fea0003800000 */
.L_x_6819:
[----:B------:R-:W-:Y:S05]  /*15c60*/  BRA `(.L_x_6821) ;  /* 0xffffffe800c47947 */ /* 0x000fea000383ffff */
.L_x_6768:
[----:B-1----:R1:W2:Y:S02]  /*15c70*/  SYNCS.PHASECHK.TRANS64.TRYWAIT P0, [R6+URZ], R5 ;  /* 0x00000005060075a7 */ /* 0x0022a4000800017f */
[----:B--2---:R-:W-:Y:S05]  /*15c80*/  @!P0 NANOSLEEP.SYNCS 0x989680 ;  /* 0x009896800000895d */ /* 0x004fea0003900000 */
[----:B------:R-:W2:Y:S02]  /*15c90*/  @!P0 SYNCS.PHASECHK.TRANS64 P0, [R6+URZ], R5 ;  /* 0x00000005060085a7 */ /* 0x000ea4000800007f */
[----:B--2---:R-:W-:Y:S05]  /*15ca0*/  @!P0 BRA `(.L_x_6768) ;  /* 0xfffffffc00f08947 */ /* 0x004fea000383ffff */
[----:B------:R-:W-:Y:S05]  /*15cb0*/  BRA `(.L_x_6822) ;  /* 0xffffffec00007947 */ /* 0x000fea000383ffff */
.L_x_6769:
[----:B--2---:R2:W3:Y:S02]  /*15cc0*/  SYNCS.PHASECHK.TRANS64.TRYWAIT P0, [R7+URZ], R2 ;  /* 0x00000002070075a7 */ /* 0x0044e4000800017f */
[----:B---3--:R-:W-:Y:S05]  /*15cd0*/  @!P0 NANOSLEEP.SYNCS 0x989680 ;  /* 0x009896800000895d */ /* 0x008fea0003900000 */
[----:B------:R-:W3:Y:S02]  /*15ce0*/  @!P0 SYNCS.PHASECHK.TRANS64 P0, [R7+URZ], R2 ;  /* 0x00000002070085a7 */ /* 0x000ee4000800007f */
[----:B---3--:R-:W-:Y:S05]  /*15cf0*/  @!P0 BRA `(.L_x_6769) ;  /* 0xfffffffc00f08947 */ /* 0x008fea000383ffff */
[----:B------:R-:W-:Y:S05]  /*15d00*/  BRA `(.L_x_6823) ;  /* 0xffffffe800f47947 */ /* 0x000fea000383ffff */
.L_x_6771:
[----:B---3--:R3:W4:Y:S02]  /*15d10*/  SYNCS.PHASECHK.TRANS64.TRYWAIT P0, [R4+URZ], R5 ;  /* 0x00000005040075a7 */ /* 0x008724000800017f */
[----:B----4-:R-:W-:Y:S05]  /*15d20*/  @!P0 NANOSLEEP.SYNCS 0x989680 ;  /* 0x009896800000895d */ /* 0x010fea0003900000 */
[----:B------:R-:W4:Y:S02]  /*15d30*/  @!P0 SYNCS.PHASECHK.TRANS64 P0, [R4+URZ], R5 ;  /* 0x00000005040085a7 */ /* 0x000f24000800007f */
[----:B----4-:R-:W-:Y:S05]  /*15d40*/  @!P0 BRA `(.L_x_6771) ;  /* 0xfffffffc00f08947 */ /* 0x010fea000383ffff */
[----:B------:R-:W-:Y:S05]  /*15d50*/  BRA `(.L_x_6824) ;  /* 0xffffffe800fc7947 */ /* 0x000fea000383ffff */
.L_x_6825:
        /* <DEDUP_REMOVED lines=10> */
.L_x_12774:


//--------------------- .text._ZN7cutlass13device_kernelIN5flash11enable_sm90INS1_16FlashAttnFwdSm90INS1_25CollectiveMainloopFwdSm90ILi2EN4cute5tupleIJNS5_1CILi1EEES8_S8_EEENS6_IJNS7_ILi128EEESA_SA_EEELi128ENS_10bfloat16_tEfNS_4arch4Sm90ELb0ELb1ELb0ELb1ELb0ELb1ELb0ELb1ELb1ELb0ELb0ELb0EEENS1_21CollectiveEpilogueFwdISB_S9_SC_SE_Li256ELb1ELb0ELb0ELb0EEENS1_36VarlenDynamicPersistentTileSchedulerILi128ELi128ELi256ELi32ELb0ELb0ELb1ELb1ELb0ELb1EEEEEEEEEvNT_6ParamsE --------------------------
	.section	.text._ZN7cutlass13device_kernelIN5flash11enable_sm90INS1_16FlashAttnFwdSm90INS1_25CollectiveMainloopFwdSm90ILi2EN4cute5tupleIJNS5_1CILi1EEES8_S8_EEENS6_IJNS7_ILi128EEESA_SA_EEELi128ENS_10bfloat16_tEfNS_4arch4Sm90ELb0ELb1ELb0ELb1ELb0ELb1ELb0ELb1ELb1ELb0ELb0ELb0EEENS1_21CollectiveEpilogueFwdISB_S9_SC_SE_Li256ELb1ELb0ELb0ELb0EEENS1_36VarlenDynamicPersistentTileSchedulerILi128ELi128ELi256ELi32ELb0ELb0ELb1ELb1ELb0ELb1EEEEEEEEEvNT_6ParamsE,"ax",@progbits
	.align	128
.text._ZN7cutlass13device_kernelIN5flash11enable_sm90INS1_16FlashAttnFwdSm90INS1_25CollectiveMainloopFwdSm90ILi2EN4cute5tupleIJNS5_1CILi1EEES8_S8_EEENS6_IJNS7_ILi128EEESA_SA_EEELi128ENS_10bfloat16_tEfNS_4arch4Sm90ELb0ELb1ELb0ELb1ELb0ELb1ELb0ELb1ELb1ELb0ELb0ELb0EEENS1_21CollectiveEpilogueFwdISB_S9_SC_SE_Li256ELb1ELb0ELb0ELb0EEENS1_36VarlenDynamicPersistentTileSchedulerILi128ELi128ELi256ELi32ELb0ELb0ELb1ELb1ELb0ELb1EEEEEEEEEvNT_6ParamsE:
        .type           _ZN7cutlass13device_kernelIN5flash11enable_sm90INS1_16FlashAttnFwdSm90INS1_25CollectiveMainloopFwdSm90ILi2EN4cute5tupleIJNS5_1CILi1EEES8_S8_EEENS6_IJNS7_ILi128EEESA_SA_EEELi128ENS_10bfloat16_tEfNS_4arch4Sm90ELb0ELb1ELb0ELb1ELb0ELb1ELb0ELb1ELb1ELb0ELb0ELb0EEENS1_21CollectiveEpilogueFwdISB_S9_SC_SE_Li256ELb1ELb0ELb0ELb0EEENS1_36VarlenDynamicPersistentTileSchedulerILi128ELi128ELi256ELi32ELb0ELb0ELb1ELb1ELb0ELb1EEEEEEEEEvNT_6ParamsE,@function
        .size           _ZN7cutlass13device_kernelIN5flash11enable_sm90INS1_16FlashAttnFwdSm90INS1_25CollectiveMainloopFwdSm90ILi2EN4cute5tupleIJNS5_1CILi1EEES8_S8_EEENS6_IJNS7_ILi128EEESA_SA_EEELi128ENS_10bfloat16_tEfNS_4arch4Sm90ELb0ELb1ELb0ELb1ELb0ELb1ELb0ELb1ELb1ELb0ELb0ELb0EEENS1_21CollectiveEpilogueFwdISB_S9_SC_SE_Li256ELb1ELb0ELb0ELb0EEENS1_36VarlenDynamicPersistentTileSchedulerILi128ELi128ELi256ELi32ELb0ELb0ELb1ELb1ELb0ELb1EEEEEEEEEvNT_6ParamsE,(.L_x_12775 - _ZN7cutlass13device_kernelIN5flash11enable_sm90INS1_16FlashAttnFwdSm90INS1_25CollectiveMainloopFwdSm90ILi2EN4cute5tupleIJNS5_1CILi1EEES8_S8_EEENS6_IJNS7_ILi128EEESA_SA_EEELi128ENS_10bfloat16_tEfNS_4arch4Sm90ELb0ELb1ELb0ELb1ELb0ELb1ELb0ELb1ELb1ELb0ELb0ELb0EEENS1_21CollectiveEpilogueFwdISB_S9_SC_SE_Li256ELb1ELb0ELb0ELb0EEENS1_36VarlenDynamicPersistentTileSchedulerILi128ELi128ELi256ELi32ELb0ELb0ELb1ELb1ELb0ELb1EEEEEEEEEvNT_6ParamsE)
        .other          _ZN7cutlass13device_kernelIN5flash11enable_sm90INS1_16FlashAttnFwdSm90INS1_25CollectiveMainloopFwdSm90ILi2EN4cute5tupleIJNS5_1CILi1EEES8_S8_EEENS6_IJNS7_ILi128EEESA_SA_EEELi128ENS_10bfloat16_tEfNS_4arch4Sm90ELb0ELb1ELb0ELb1ELb0ELb1ELb0ELb1ELb1ELb0ELb0ELb0EEENS1_21CollectiveEpilogueFwdISB_S9_SC_SE_Li256ELb1ELb0ELb0ELb0EEENS1_36VarlenDynamicPersistentTileSchedulerILi128ELi128ELi256ELi32ELb0ELb0ELb1ELb1ELb0ELb1EEEEEEEEEvNT_6ParamsE,@"STO_CUDA_ENTRY STV_DEFAULT"
_ZN7cutlass13device_kernelIN5flash11enable_sm90INS1_16FlashAttnFwdSm90INS1_25CollectiveMainloopFwdSm90ILi2EN4cute5tupleIJNS5_1CILi1EEES8_S8_EEENS6_IJNS7_ILi128EEESA_SA_EEELi128ENS_10bfloat16_tEfNS_4arch4Sm90ELb0ELb1ELb0ELb1ELb0ELb1ELb0ELb1ELb1ELb0ELb0ELb0EEENS1_21CollectiveEpilogueFwdISB_S9_SC_SE_Li256ELb1ELb0ELb0ELb0EEENS1_36VarlenDynamicPersistentTileSchedulerILi128ELi128ELi256ELi32ELb0ELb0ELb1ELb1ELb0ELb1EEEEEEEEEvNT_6ParamsE:
        /* <DEDUP_REMOVED lines=27> */
.L_x_6827:
[----:B------:R-:W-:Y:S05]  /*01b0*/  BSYNC B0 ;  /* 0x0000000000007941 */ /* 0x000fea0003800000 */
.L_x_6826:
        /* <DEDUP_REMOVED lines=41> */
.L_x_6828:
        /* <DEDUP_REMOVED lines=22> */
.L_x_6829:
        /* <DEDUP_REMOVED lines=18> */
.L_x_6830:
        /* <DEDUP_REMOVED lines=22> */
.L_x_6831:
        /* <DEDUP_REMOVED lines=22> */
.L_x_6832:
[----:B------:R-:W-:Y:S01]  /*0990*/  PLOP3.LUT P0, PT, PT, PT, UP0, 0x80, 0x0 ;  /* 0x000000000000781c */ /* 0x000fe20003f0f008 */
[----:B------:R-:W-:Y:S01]  /*09a0*/  UMOV UR36, 0x1 ;  /* 0x0000000100247882 */ /* 0x000fe20000000000 */
[----:B------:R-:W-:Y:S01]  /*09b0*/  NOP ;  /* 0x0000000000007918 */ /* 0x000fe20000000000 */
[----:B------:R-:W-:Y:S01]  /*09c0*/  USEL UR36, UR36, 0x2, !UP0 ;  /* 0x0000000224247887 */ /* 0x000fe2000c000000 */
[----:B------:R-:W-:Y:S01]  /*09d0*/  BSSY B7, `(.L_x_6833) ;  /* 0x00022a0000077945 */ /* 0x000fe20003800000 */
[----:B------:R-:W-:Y:S01]  /*09e0*/  ULDC.64 UR54, c[0x0][0x208] ;  /* 0x0000820000367ab9 */ /* 0x000fe20000000a00 */
[----:B012-4-:R-:W-:Y:S07]  /*09f0*/  BAR.SYNC.DEFER_BLOCKING 0x0 ;  /* 0x0000000000007b1d */ /* 0x017fee0000010000 */
[----:B------:R-:W-:Y:S05]  /*0a00*/  @!P0 BRA `(.L_x_6834) ;  /* 0x000001c400548947 */ /* 0x000fea0003800000 */
.L_x_6835:
[----:B------:R-:W-:-:S08]  /*0a10*/  NOP ;  /* 0x0000000000007918 */ /* 0x000fd00000000000 */
[----:B------:R-:W0:Y:S02]  /*0a20*/  USETMAXREG.TRY_ALLOC.CTAPOOL UP0, 0xf0 ;  /* 0x000000f0000079c8 */ /* 0x000e240008000600 */
[----:B0-----:R-:W-:-:S13]  /*0a30*/  PLOP3.LUT P0, PT, PT, PT, UP0, 0x80, 0x0 ;  /* 0x000000000000781c */ /* 0x001fda0003f0f008 */
[----:B------:R-:W-:Y:S05]  /*0a40*/  @!P0 BRA `(.L_x_6835) ;  /* 0xfffffffc00f08947 */ /* 0x000fea000383ffff */
[----:B------:R-:W-:Y:S01]  /*0a50*/  SHF.R.U32.HI R0, RZ, 0x7, R3 ;  /* 0x00000007ff007819 */ /* 0x000fe20000011603 */
[----:B------:R-:W0:Y:S08]  /*0a60*/  S2UR UR5, SR_CgaCtaId ;  /* 0x00000000000579c3 */ /* 0x000e300000008800 */
[----:B------:R-:W-:Y:S06]  /*0a70*/  BAR.ARV 0x8, 0x120 ;  /* 0x0204800000007b1d */ /* 0x000fec0000002000 */
[----:B------:R-:W-:Y:S01]  /*0a80*/  ISETP.NE.AND P0, PT, R0, 0x1, PT ;  /* 0x000000010000780c */ /* 0x000fe20003f05270 */
[----:B------:R-:W-:-:S12]  /*0a90*/  UMOV UR4, 0x400 ;  /* 0x0000040000047882 */ /* 0x000fd80000000000 */
[----:B------:R-:W-:Y:S06]  /*0aa0*/  @!P0 BAR.ARV 0x9, 0x100 ;  /* 0x0244000000008b1d */ /* 0x000fec0000002000 */
[----:B0-----:R-:W-:Y:S02]  /*0ab0*/  ULEA UR4, UR5, UR4, 0x18 ;  /* 0x0000000405047291 */ /* 0x001fe4000f8ec03f */
[----:B------:R-:W-:Y:S04]  /*0ac0*/  BAR.SYNC.DEFER_BLOCKING 0x5, 0x120 ;  /* 0x0144800000007b1d */ /* 0x000fe80000010000 */
[----:B------:R-:W-:-:S02]  /*0ad0*/  IMAD.U32 R2, RZ, RZ, UR4 ;  /* 0x00000004ff027e24 */ /* 0x000fc4000f8e00ff */
[----:B------:R-:W-:-:S03]  /*0ae0*/  ULDC UR4, c[0x0][0xc14] ;  /* 0x0003050000047ab9 */ /* 0x000fc60000000800 */
[----:B------:R-:W0:Y:S01]  /*0af0*/  LDS.128 R196, [R2+0x288d0] ;  /* 0x0288d00002c47984 */ /* 0x000e220000000c00 */
[----:B------:R-:W-:Y:S06]  /*0b00*/  BAR.ARV 0x4, 0x120 ;  /* 0x0104800000007b1d */ /* 0x000fec0000002000 */
[----:B0-----:R-:W-:-:S13]  /*0b10*/  ISETP.GE.AND P0, PT, R199, UR4, PT ;  /* 0x00000004c7007c0c */ /* 0x001fda000bf06270 */
[----:B------:R-:W-:Y:S05]  /*0b20*/  @P0 BRA `(.L_x_6836) ;  /* 0x0000022800280947 */ /* 0x000fea0003800000 */
[----:B------:R-:W-:Y:S01]  /*0b30*/  VIADD R230, R3, 0xffffff80 ;  /* 0xffffff8003e67836 */ /* 0x000fe20000000000 */
[----:B------:R-:W-:Y:S01]  /*0b40*/  R2UR UR38, R2 ;  /* 0x00000000022672ca */ /* 0x000fe200000e0000 */
[----:B------:R-:W-:Y:S01]  /*0b50*/  IMAD.MOV.U32 R222, RZ, RZ, RZ ;  /* 0x000000ffffde7224 */ /* 0x000fe200078e00ff */
[----:B------:R-:W-:Y:S01]  /*0b60*/  CS2R R184, SRZ ;  /* 0x0000000000b87805 */ /* 0x000fe2000001ff00 */
[----:B------:R-:W-:Y:S01]  /*0b70*/  IMAD.MOV.U32 R194, RZ, RZ, RZ ;  /* 0x000000ffffc27224 */ /* 0x000fe200078e00ff */
[----:B------:R-:W-:Y:S01]  /*0b80*/  SHF.R.S32.HI R3, RZ, 0x1f, R230 ;  /* 0x0000001fff037819 */ /* 0x000fe200000114e6 */
[----:B------:R-:W-:Y:S01]  /*0b90*/  IMAD.MOV.U32 R186, RZ, RZ, RZ ;  /* 0x000000ffffba7224 */ /* 0x000fe200078e00ff */
[----:B------:R-:W-:Y:S02]  /*0ba0*/  ULOP3.LUT UR39, UR36, 0x1, URZ, 0xfc, !UPT ;  /* 0x0000000124277892 */ /* 0x000fe4000f8efc3f */
[CC--:B------:R-:W-:Y:S02]  /*0bb0*/  LEA.HI R5, R3.reuse, R230.reuse, RZ, 0x7 ;  /* 0x000000e603057211 */ /* 0x0c0fe400078f38ff */
[----:B------:R-:W-:-:S02]  /*0bc0*/  LEA.HI R4, R3, R230, RZ, 0x5 ;  /* 0x000000e603047211 */ /* 0x000fc400078f28ff */
[C---:B------:R-:W-:Y:S01]  /*0bd0*/  LOP3.LUT R7, R5.reuse, 0xffffff80, RZ, 0xc0, !PT ;  /* 0xffffff8005077812 */ /* 0x040fe200078ec0ff */
[----:B------:R-:W-:Y:S01]  /*0be0*/  UIADD3 UR38, UR38, 0x10400, URZ ;  /* 0x0001040026267890 */ /* 0x000fe2000fffe03f */
[----:B------:R-:W-:Y:S01]  /*0bf0*/  SHF.R.S32.HI R228, RZ, 0x7, R5 ;  /* 0x00000007ffe47819 */ /* 0x000fe20000011405 */
[----:B------:R-:W-:Y:S02]  /*0c00*/  IMAD.SHL.U32 R4, R4, 0x20, RZ ;  /* 0x0000002004047824 */ /* 0x000fe400078e00ff */
[----:B------:R-:W-:Y:S01]  /*0c10*/  IMAD.IADD R224, R230, 0x1, -R7 ;  /* 0x00000001e6e07824 */ /* 0x000fe200078e0a07 */
[----:B------:R-:W-:Y:S02]  /*0c20*/  LEA.HI R5, R5, R228, RZ, 0x1 ;  /* 0x000000e405057211 */ /* 0x000fe400078f08ff */
[----:B------:R-:W-:Y:S02]  /*0c30*/  LOP3.LUT R4, R4, 0xfffffc00, RZ, 0xc0, !PT ;  /* 0xfffffc0004047812 */ /* 0x000fe400078ec0ff */
[----:B------:R-:W-:-:S02]  /*0c40*/  SHF.R.S32.HI R11, RZ, 0x1f, R224 ;  /* 0x0000001fff0b7819 */ /* 0x000fc400000114e0 */
[----:B------:R-:W-:Y:S02]  /*0c50*/  LOP3.LUT R5, R5, 0x3fffffe, RZ, 0xc0, !PT ;  /* 0x03fffffe05057812 */ /* 0x000fe400078ec0ff */
[CC--:B------:R-:W-:Y:S02]  /*0c60*/  LEA.HI R6, R11.reuse, R224.reuse, RZ, 0x2 ;  /* 0x000000e00b067211 */ /* 0x0c0fe400078f10ff */
[----:B------:R-:W-:Y:S01]  /*0c70*/  LEA.HI R11, R11, R224, RZ, 0x5 ;  /* 0x000000e00b0b7211 */ /* 0x000fe200078f28ff */
[----:B------:R-:W-:Y:S01]  /*0c80*/  IMAD.IADD R5, R228, 0x1, -R5 ;  /* 0x00000001e4057824 */ /* 0x000fe200078e0a05 */
[--C-:B------:R-:W-:Y:S02]  /*0c90*/  SHF.R.S32.HI R7, RZ, 0x2, R6.reuse ;  /* 0x00000002ff077819 */ /* 0x100fe40000011406 */
[----:B------:R-:W-:Y:S02]  /*0ca0*/  SHF.R.S32.HI R0, RZ, 0x1f, R6 ;  /* 0x0000001fff007819 */ /* 0x000fe40000011406 */
[----:B------:R-:W-:-:S02]  /*0cb0*/  SHF.R.S32.HI R11, RZ, 0x5, R11 ;  /* 0x00000005ff0b7819 */ /* 0x000fc4000001140b */
[----:B------:R-:W-:Y:S02]  /*0cc0*/  LEA.HI R8, R0, R7, RZ, 0x3 ;  /* 0x0000000700087211 */ /* 0x000fe400078f18ff */
[----:B------:R-:W-:Y:S02]  /*0cd0*/  LEA.HI R0, R3, R230, RZ, 0x4 ;  /* 0x000000e603007211 */ /* 0x000fe400078f20ff */
[----:B------:R-:W-:Y:S02]  /*0ce0*/  LOP3.LUT R8, R8, 0xfffffff8, RZ, 0xc0, !PT ;  /* 0xfffffff808087812 */ /* 0x000fe400078ec0ff */
[----:B------:R-:W-:Y:S02]  /*0cf0*/  SHF.R.S32.HI R9, RZ, 0x4, R0 ;  /* 0x00000004ff097819 */ /* 0x000fe40000011400 */
[----:B------:R-:W-:Y:S01]  /*0d00*/  LOP3.LUT R191, R6, 0x7ffffffc, RZ, 0xc0, !PT ;  /* 0x7ffffffc06bf7812 */ /* 0x000fe200078ec0ff */
[----:B------:R-:W-:Y:S01]  /*0d10*/  IMAD.IADD R8, R7, 0x1, -R8 ;  /* 0x0000000107087824 */ /* 0x000fe200078e0a08 */
[----:B------:R-:W-:-:S02]  /*0d20*/  LOP3.LUT R7, R0, 0x3fffff0, RZ, 0xc0, !PT ;  /* 0x03fffff000077812 */ /* 0x000fc400078ec0ff */
[----:B------:R-:W-:Y:S01]  /*0d30*/  LEA.HI R0, R0, R9, RZ, 0x1 ;  /* 0x0000000900007211 */ /* 0x000fe200078f08ff */
[----:B------:R-:W-:Y:S02]  /*0d40*/  IMAD R8, R11, 0x10, R8 ;  /* 0x000000100b087824 */ /* 0x000fe400078e0208 */
[----:B------:R-:W-:Y:S01]  /*0d50*/  IMAD.IADD R7, R230, 0x1, -R7 ;  /* 0x00000001e6077824 */ /* 0x000fe200078e0a07 */
[----:B------:R-:W-:Y:S01]  /*0d60*/  LOP3.LUT R0, R0, 0x1ffffffe, RZ, 0xc0, !PT ;  /* 0x1ffffffe00007812 */ /* 0x000fe200078ec0ff */
[----:B------:R-:W-:Y:S02]  /*0d70*/  IMAD R204, R5, 0x40, R8 ;  /* 0x0000004005cc7824 */ /* 0x000fe400078e0208 */
[----:B------:R-:W-:Y:S02]  /*0d80*/  IMAD R7, R7, 0x40, R4 ;  /* 0x0000004007077824 */ /* 0x000fe400078e0204 */
[----:B------:R-:W-:Y:S02]  /*0d90*/  IMAD.IADD R0, R9, 0x1, -R0 ;  /* 0x0000000109007824 */ /* 0x000fe400078e0a00 */
[----:B------:R-:W-:-:S02]  /*0da0*/  IMAD.IADD R191, R224, 0x1, -R191 ;  /* 0x00000001e0bf7824 */ /* 0x000fc400078e0abf */
[----:B------:R-:W-:Y:S01]  /*0db0*/  IMAD R229, R0, 0x8, R7 ;  /* 0x0000000800e57824 */ /* 0x000fe200078e0207 */
[CC--:B------:R-:W-:Y:S02]  /*0dc0*/  LEA.HI R0, R3.reuse, R230.reuse, RZ, 0x6 ;  /* 0x000000e603007211 */ /* 0x0c0fe400078f30ff */
[----:B------:R-:W-:-:S03]  /*0dd0*/  LEA.HI R3, R3, R230, RZ, 0x3 ;  /* 0x000000e603037211 */ /* 0x000fc600078f18ff */
[----:B------:R-:W-:Y:S01]  /*0de0*/  IMAD.SHL.U32 R0, R0, 0x8, RZ ;  /* 0x0000000800007824 */ /* 0x000fe200078e00ff */
[----:B------:R-:W-:Y:S02]  /*0df0*/  SHF.R.S32.HI R18, RZ, 0x3, R3 ;  /* 0x00000003ff127819 */ /* 0x000fe40000011403 */
[----:B------:R-:W-:Y:S02]  /*0e00*/  LOP3.LUT R5, R3, 0xfffffff8, RZ, 0xc0, !PT ;  /* 0xfffffff803057812 */ /* 0x000fe400078ec0ff */
[----:B------:R-:W-:Y:S01]  /*0e10*/  LOP3.LUT R212, R0, 0xfffffe00, RZ, 0xc0, !PT ;  /* 0xfffffe0000d47812 */ /* 0x000fe200078ec0ff */
[C---:B------:R-:W-:Y:S01]  /*0e20*/  VIADD R189, R18.reuse, 0x20 ;  /* 0x0000002012bd7836 */ /* 0x040fe20000000000 */
[----:B------:R-:W-:Y:S01]  /*0e30*/  SHF.R.S32.HI R19, RZ, 0x1f, R18 ;  /* 0x0000001fff137819 */ /* 0x000fe20000011412 */
[C---:B------:R-:W-:Y:S02]  /*0e40*/  VIADD R188, R18.reuse, 0x40 ;  /* 0x0000004012bc7836 */ /* 0x040fe40000000000 */
[----:B------:R-:W-:Y:S01]  /*0e50*/  VIADD R190, R18, 0x60 ;  /* 0x0000006012be7836 */ /* 0x000fe20000000000 */
[----:B------:R-:W-:Y:S01]  /*0e60*/  SHF.R.S32.HI R0, RZ, 0x1f, R189 ;  /* 0x0000001fff007819 */ /* 0x000fe200000114bd */
[----:B------:R-:W-:Y:S01]  /*0e70*/  IMAD.IADD R220, R230, 0x1, -R5 ;  /* 0x00000001e6dc7824 */ /* 0x000fe200078e0a05 */
[----:B------:R-:W-:Y:S01]  /*0e80*/  SHF.R.S32.HI R5, RZ, 0x1f, R188 ;  /* 0x0000001fff057819 */ /* 0x000fe200000114bc */
[----:B------:R-:W-:Y:S01]  /*0e90*/  IMAD.SHL.U32 R203, R18, 0x40, RZ ;  /* 0x0000004012cb7824 */ /* 0x000fe200078e00ff */
[----:B------:R-:W-:Y:S01]  /*0ea0*/  SHF.R.S32.HI R7, RZ, 0x1f, R190 ;  /* 0x0000001fff077819 */ /* 0x000fe200000114be */
[----:B------:R-:W-:Y:S01]  /*0eb0*/  IMAD.SHL.U32 R202, R189, 0x40, RZ ;  /* 0x00000040bdca7824 */ /* 0x000fe200078e00ff */
[----:B------:R-:W-:Y:S01]  /*0ec0*/  LEA.HI R0, R0, R189, RZ, 0x3 ;  /* 0x000000bd00007211 */ /* 0x000fe200078f18ff */
[----:B------:R-:W-:Y:S01]  /*0ed0*/  IMAD.SHL.U32 R201, R188, 0x40, RZ ;  /* 0x00000040bcc97824 */ /* 0x000fe200078e00ff */
[----:B------:R-:W-:Y:S01]  /*0ee0*/  LEA.HI R5, R5, R188, RZ, 0x3 ;  /* 0x000000bc05057211 */ /* 0x000fe200078f18ff */
[----:B------:R-:W-:Y:S01]  /*0ef0*/  IMAD.SHL.U32 R200, R190, 0x40, RZ ;  /* 0x00000040bec87824 */ /* 0x000fe200078e00ff */
[----:B------:R-:W-:Y:S01]  /*0f00*/  LEA.HI R7, R7, R190, RZ, 0x3 ;  /* 0x000000be07077211 */ /* 0x000fe200078f18ff */
[----:B------:R-:W-:Y:S01]  /*0f10*/  IMAD.SHL.U32 R16, R220, 0x8, RZ ;  /* 0x00000008dc107824 */ /* 0x000fe200078e00ff */
[----:B------:R-:W-:Y:S01]  /*0f20*/  LOP3.LUT R3, R203, 0x1c0, RZ, 0xc0, !PT ;  /* 0x000001c0cb037812 */ /* 0x000fe200078ec0ff */
[----:B------:R-:W-:Y:S01]  /*0f30*/  IMAD.SHL.U32 R0, R0, 0x40, RZ ;  /* 0x0000004000007824 */ /* 0x000fe200078e00ff */
[----:B------:R-:W-:Y:S01]  /*0f40*/  LOP3.LUT R202, R202, 0x1c0, RZ, 0xc0, !PT ;  /* 0x000001c0caca7812 */ /* 0x000fe200078ec0ff */
[----:B------:R-:W-:Y:S01]  /*0f50*/  IMAD.SHL.U32 R5, R5, 0x40, RZ ;  /* 0x0000004005057824 */ /* 0x000fe200078e00ff */
[----:B------:R-:W-:Y:S01]  /*0f60*/  LOP3.LUT R201, R201, 0x1c0, RZ, 0xc0, !PT ;  /* 0x000001c0c9c97812 */ /* 0x000fe200078ec0ff */
[----:B------:R-:W-:Y:S01]  /*0f70*/  IMAD.SHL.U32 R7, R7, 0x40, RZ ;  /* 0x0000004007077824 */ /* 0x000fe200078e00ff */
[----:B------:R-:W-:Y:S01]  /*0f80*/  LOP3.LUT R200, R200, 0x1c0, RZ, 0xc0, !PT ;  /* 0x000001c0c8c87812 */ /* 0x000fe200078ec0ff */
[----:B------:R-:W-:Y:S01]  /*0f90*/  IMAD.SHL.U32 R22, R220, 0x4, RZ ;  /* 0x00000004dc167824 */ /* 0x000fe200078e00ff */
[----:B------:R-:W-:Y:S01]  /*0fa0*/  SHF.R.U32.HI R211, RZ, 0x3, R3 ;  /* 0x00000003ffd37819 */ /* 0x000fe20000011603 */
[----:B------:R-:W-:Y:S01]  /*0fb0*/  VIADD R195, R16, 0x40 ;  /* 0x0000004010c37836 */ /* 0x000fe20000000000 */
[----:B------:R-:W-:Y:S01]  /*0fc0*/  LOP3.LUT R214, R3, 0x38, R16, 0xf8, !PT ;  /* 0x0000003803d67812 */ /* 0x000fe200078ef810 */
[----:B------:R-:W-:Y:S01]  /*0fd0*/  VIADD R187, R22, 0x20 ;  /* 0x0000002016bb7836 */ /* 0x000fe20000000000 */
[----:B------:R-:W-:-:S02]  /*0fe0*/  SHF.R.U32.HI R209, RZ, 0x3, R202 ;  /* 0x00000003ffd17819 */ /* 0x000fc400000116ca */
[--C-:B------:R-:W-:Y:S02]  /*0ff0*/  LOP3.LUT R3, R202, 0x38, R16.reuse, 0xf8, !PT ;  /* 0x00000038ca037812 */ /* 0x100fe400078ef810 */
[----:B------:R-:W-:Y:S02]  /*1000*/  SHF.R.U32.HI R207, RZ, 0x3, R201 ;  /* 0x00000003ffcf7819 */ /* 0x000fe400000116c9 */
[----:B------:R-:W-:Y:S02]  /*1010*/  LOP3.LUT R4, R201, 0x38, R16, 0xf8, !PT ;  /* 0x00000038c9047812 */ /* 0x000fe400078ef810 */
[----:B------:R-:W-:Y:S02]  /*1020*/  SHF.R.U32.HI R205, RZ, 0x3, R200 ;  /* 0x00000003ffcd7819 */ /* 0x000fe400000116c8 */
[----:B------:R-:W-:Y:S02]  /*1030*/  LOP3.LUT R6, R200, 0x38, R16, 0xf8, !PT ;  /* 0x00000038c8067812 */ /* 0x000fe400078ef810 */
[----:B------:R-:W-:-:S02]  /*1040*/  LOP3.LUT R210, R0, 0xfffffe00, RZ, 0xc0, !PT ;  /* 0xfffffe0000d27812 */ /* 0x000fc400078ec0ff */
[----:B------:R-:W-:Y:S02]  /*1050*/  LOP3.LUT R208, R5, 0xfffffe00, RZ, 0xc0, !PT ;  /* 0xfffffe0005d07812 */ /* 0x000fe400078ec0ff */
[----:B------:R-:W-:Y:S02]  /*1060*/  LOP3.LUT R206, R7, 0xfffffe00, RZ, 0xc0, !PT ;  /* 0xfffffe0007ce7812 */ /* 0x000fe400078ec0ff */
[----:B------:R-:W-:Y:S02]  /*1070*/  LOP3.LUT R214, R212, R214, R211, 0xf6, !PT ;  /* 0x000000d6d4d67212 */ /* 0x000fe400078ef6d3 */
[----:B------:R-:W-:Y:S02]  /*1080*/  LOP3.LUT R3, R210, R3, R209, 0xf6, !PT ;  /* 0x00000003d2037212 */ /* 0x000fe400078ef6d1 */
[----:B------:R-:W-:Y:S02]  /*1090*/  LOP3.LUT R4, R208, R4, R207, 0xf6, !PT ;  /* 0x00000004d0047212 */ /* 0x000fe400078ef6cf */
[----:B------:R-:W-:-:S02]  /*10a0*/  LOP3.LUT R6, R206, R6, R205, 0xf6, !PT ;  /* 0x00000006ce067212 */ /* 0x000fc400078ef6cd */
[----:B------:R-:W-:Y:S02]  /*10b0*/  SHF.R.S32.HI R218, RZ, 0x1f, R189 ;  /* 0x0000001fffda7819 */ /* 0x000fe400000114bd */
[----:B------:R-:W-:Y:S02]  /*10c0*/  SHF.R.S32.HI R217, RZ, 0x1f, R188 ;  /* 0x0000001fffd97819 */ /* 0x000fe400000114bc */
[----:B------:R-:W-:Y:S02]  /*10d0*/  SHF.R.S32.HI R216, RZ, 0x1f, R190 ;  /* 0x0000001fffd87819 */ /* 0x000fe400000114be */
[----:B------:R-:W-:Y:S02]  /*10e0*/  SHF.R.S32.HI R17, RZ, 0x1f, R16 ;  /* 0x0000001fff117819 */ /* 0x000fe40000011410 */
[----:B------:R-:W-:Y:S02]  /*10f0*/  LEA R213, R214, UR38, 0x1 ;  /* 0x00000026d6d57c11 */ /* 0x000fe4000f8e08ff */
[----:B------:R-:W-:-:S02]  /*1100*/  LEA R227, R3, UR38, 0x1 ;  /* 0x0000002603e37c11 */ /* 0x000fc4000f8e08ff */
[----:B------:R-:W-:Y:S02]  /*1110*/  LEA R226, R4, UR38, 0x1 ;  /* 0x0000002604e27c11 */ /* 0x000fe4000f8e08ff */
[----:B------:R-:W-:-:S07]  /*1120*/  LEA R225, R6, UR38, 0x1 ;  /* 0x0000002606e17c11 */ /* 0x000fce000f8e08ff */
.L_x_7116:
[----:B------:R-:W-:Y:S05]  /*1130*/  YIELD ;  /* 0x0000000000007946 */ /* 0x000fea0003800000 */
[----:B------:R-:W-:Y:S01]  /*1140*/  ULDC.64 UR4, c[0x0][0xa28] ;  /* 0x00028a0000047ab9 */ /* 0x000fe20000000a00 */
[----:B0-2345:R-:W0:Y:S01]  /*1150*/  LDC.64 R6, c[0x0][0xa08] ;  /* 0x00028200ff067b82 */ /* 0x03de220000000a00 */
[----:B------:R-:W-:Y:S01]  /*1160*/  ISETP.NE.U32.AND P1, PT, RZ, UR4, PT ;  /* 0x00000004ff007c0c */ /* 0x000fe2000bf25070 */
[----:B------:R-:W-:Y:S02]  /*1170*/  IMAD.MOV.U32 R0, RZ, RZ, RZ ;  /* 0x000000ffff007224 */ /* 0x000fe400078e00ff */
[----:B------:R-:W-:Y:S01]  /*1180*/  IMAD.MOV.U32 R28, RZ, RZ, RZ ;  /* 0x000000ffff1c7224 */ /* 0x000fe200078e00ff */
[----:B------:R-:W-:Y:S01]  /*1190*/  ISETP.NE.AND.EX P1, PT, RZ, UR5, PT, P1 ;  /* 0x00000005ff007c0c */ /* 0x000fe2000bf25310 */
[----:B------:R-:W-:-:S02]  /*11a0*/  ULDC.64 UR4, c[0x0][0xa18] ;  /* 0x0002860000047ab9 */ /* 0x000fc40000000a00 */
[----:B------:R-:W-:-:S04]  /*11b0*/  ISETP.NE.U32.AND P2, PT, RZ, UR4, PT ;  /* 0x00000004ff007c0c */ /* 0x000fc8000bf45070 */
[----:B------:R-:W-:Y:S01]  /*11c0*/  ISETP.NE.AND.EX P2, PT, RZ, UR5, PT, P2 ;  /* 0x00000005ff007c0c */ /* 0x000fe2000bf45320 */
[----:B------:R-:W-:Y:S02]  /*11d0*/  ULDC.64 UR4, c[0x0][0xa08] ;  /* 0x0002820000047ab9 */ /* 0x000fe40000000a00 */
[----:B------:R-:W-:-:S03]  /*11e0*/  ISETP.NE.U32.AND P0, PT, RZ, UR4, PT ;  /* 0x00000004ff007c0c */ /* 0x000fc6000bf05070 */
[----:B------:R-:W1:Y:S01]  /*11f0*/  @P1 LDC.64 R4, c[0x0][0xa28] ;  /* 0x00028a00ff041b82 */ /* 0x000e620000000a00 */
[----:B------:R-:W-:Y:S01]  /*1200*/  ISETP.NE.AND.EX P0, PT, RZ, UR5, PT, P0 ;  /* 0x00000005ff007c0c */ /* 0x000fe2000bf05300 */
[----:B0-----:R-:W-:-:S06]  /*1210*/  IMAD.WIDE R10, R199, 0x4, R6 ;  /* 0x00000004c70a7825 */ /* 0x001fcc00078e0206 */
[----:B------:R-:W0:Y:S01]  /*1220*/  @P2 LDC.64 R8, c[0x0][0xa18] ;  /* 0x00028600ff082b82 */ /* 0x000e220000000a00 */
[----:B------:R-:W-:Y:S02]  /*1230*/  ULDC UR4, c[0x0][0x288] ;  /* 0x0000a20000047ab9 */ /* 0x000fe40000000800 */
[----:B------:R-:W-:Y:S01]  /*1240*/  IMAD.U32 R193, RZ, RZ, UR4 ;  /* 0x00000004ffc17e24 */ /* 0x000fe2000f8e00ff */
[----:B------:R-:W-:Y:S02]  /*1250*/  ULDC.64 UR4, c[0x0][0x3f8] ;  /* 0x0000fe0000047ab9 */ /* 0x000fe40000000a00 */
[----:B------:R2:W5:Y:S01]  /*1260*/  @P0 LDG.E R28, desc[UR54][R10.64] ;  /* 0x000000360a1c0981 */ /* 0x000562000c1e1900 */
[----:B-1----:R-:W-:-:S05]  /*1270*/  @P1 IMAD.WIDE R4, R199, 0x4, R4 ;  /* 0x00000004c7041825 */ /* 0x002fca00078e0204 */
[----:B------:R2:W5:Y:S01]  /*1280*/  @P1 LDG.E R0, desc[UR54][R4.64] ;  /* 0x0000003604001981 */ /* 0x000562000c1e1900 */
[----:B0-----:R-:W-:-:S05]  /*1290*/  @P2 IMAD.WIDE R6, R199, 0x4, R8 ;  /* 0x00000004c7062825 */ /* 0x001fca00078e0208 */
[----:B------:R2:W5:Y:S01]  /*12a0*/  @P2 LDG.E R193, desc[UR54][R6.64] ;  /* 0x0000003606c12981 */ /* 0x000562000c1e1900 */
[----:B------:R-:W-:-:S03]  /*12b0*/  UISETP.NE.U32.AND UP0, UPT, UR4, URZ, UPT ;  /* 0x0000003f0400728c */ /* 0x000fc6000bf05070 */
[----:B------:R-:W-:Y:S01]  /*12c0*/  ULDC UR4, c[0x0][0x404] ;  /* 0x0001010000047ab9 */ /* 0x000fe20000000800 */
[----:B------:R-:W-:-:S03]  /*12d0*/  UISETP.NE.AND.EX UP0, UPT, UR5, URZ, UPT, UP0 ;  /* 0x0000003f0500728c */ /* 0x000fc6000bf05300 */
[----:B------:R-:W-:Y:S01]  /*12e0*/  ULDC UR5, c[0x0][0x2e0] ;  /* 0x0000b80000057ab9 */ /* 0x000fe20000000800 */
[----:B------:R-:W-:-:S04]  /*12f0*/  USEL UR4, UR4, 0x1, UP0 ;  /* 0x0000000104047887 */ /* 0x000fc80008000000 */
[----:B------:R-:W-:-:S03]  /*1300*/  UIMAD UR4, UR4, UR5, URZ ;  /* 0x00000005040472a4 */ /* 0x000fc6000f8e023f */
[----:B------:R-:W-:Y:S02]  /*1310*/  ULDC UR5, c[0x0][0x338] ;  /* 0x0000ce0000057ab9 */ /* 0x000fe40000000800 */
[----:B------:R-:W-:Y:S02]  /*1320*/  IMAD.U32 R24, RZ, RZ, UR5 ;  /* 0x00000005ff187e24 */ /* 0x000fe4000f8e00ff */
[----:B------:R-:W-:Y:S01]  /*1330*/  IMAD.U32 R27, RZ, RZ, UR4 ;  /* 0x00000004ff1b7e24 */ /* 0x000fe2000f8e00ff */
[----:B--2---:R-:W-:Y:S06]  /*1340*/  @P2 BRA `(.L_x_6837) ;  /* 0x0000000000242947 */ /* 0x004fec0003800000 */
        /* <DEDUP_REMOVED lines=9> */
.L_x_6837:
[----:B------:R-:W-:Y:S01]  /*13e0*/  ULDC.64 UR4, c[0x0][0xa20] ;  /* 0x0002880000047ab9 */ /* 0x000fe20000000a00 */
[----:B------:R-:W-:Y:S01]  /*13f0*/  IMAD.MOV.U32 R223, RZ, RZ, R197 ;  /* 0x000000ffffdf7224 */ /* 0x000fe200078e00c5 */
[----:B------:R-:W-:Y:S01]  /*1400*/  ISETP.NE.U32.AND P1, PT, RZ, UR4, PT ;  /* 0x00000004ff007c0c */ /* 0x000fe2000bf25070 */
[----:B------:R-:W-:Y:S02]  /*1410*/  IMAD.MOV.U32 R219, RZ, RZ, R198 ;  /* 0x000000ffffdb7224 */ /* 0x000fe400078e00c6 */
[----:B------:R-:W-:Y:S01]  /*1420*/  IMAD.MOV.U32 R221, RZ, RZ, R199 ;  /* 0x000000ffffdd7224 */ /* 0x000fe200078e00c7 */
[----:B------:R-:W-:-:S13]  /*1430*/  ISETP.NE.AND.EX P1, PT, RZ, UR5, PT, P1 ;  /* 0x00000005ff007c0c */ /* 0x000fda000bf25310 */
[----:B------:R-:W-:Y:S05]  /*1440*/  @!P1 BRA `(.L_x_6838) ;  /* 0x0000000000109947 */ /* 0x000fea0003800000 */
[----:B------:R-:W0:Y:S02]  /*1450*/  LDC.64 R4, c[0x0][0xa20] ;  /* 0x00028800ff047b82 */ /* 0x000e240000000a00 */
[----:B0-----:R-:W-:-:S05]  /*1460*/  IMAD.WIDE R4, R199, 0x4, R4 ;  /* 0x00000004c7047825 */ /* 0x001fca00078e0204 */
[----:B------:R0:W5:Y:S01]  /*1470*/  LDG.E R27, desc[UR54][R4.64] ;  /* 0x00000036041b7981 */ /* 0x000162000c1e1900 */
[----:B------:R-:W-:Y:S05]  /*1480*/  BRA `(.L_x_6839) ;  /* 0x0000000000107947 */ /* 0x000fea0003800000 */
.L_x_6838:
[----:B------:R-:W-:Y:S05]  /*1490*/  @!P0 BRA `(.L_x_6839) ;  /* 0x00000000000c8947 */ /* 0x000fea0003800000 */
[----:B------:R-:W2:Y:S04]  /*14a0*/  LDG.E R4, desc[UR54][R10.64] ;  /* 0x000000360a047981 */ /* 0x000ea8000c1e1900 */
[----:B------:R-:W2:Y:S02]  /*14b0*/  LDG.E R27, desc[UR54][R10.64+0x4] ;  /* 0x000004360a1b7981 */ /* 0x000ea4000c1e1900 */
[----:B--2---:R-:W-:-:S07]  /*14c0*/  IMAD.IADD R27, R27, 0x1, -R4 ;  /* 0x000000011b1b7824 */ /* 0x004fce00078e0a04 */
.L_x_6839:
[----:B------:R-:W-:Y:S01]  /*14d0*/  ULDC.64 UR4, c[0x0][0xa10] ;  /* 0x0002840000047ab9 */ /* 0x000fe20000000a00 */
[----:B------:R-:W1:Y:S01]  /*14e0*/  LDC.64 R10, c[0x0][0x9e0] ;  /* 0x00027800ff0a7b82 */ /* 0x000e620000000a00 */
[----:B------:R-:W-:-:S04]  /*14f0*/  ISETP.NE.U32.AND P0, PT, RZ, UR4, PT ;  /* 0x00000004ff007c0c */ /* 0x000fc8000bf05070 */
        /* <DEDUP_REMOVED lines=35> */
.L_x_6842:
[----:B------:R-:W-:-:S13]  /*1730*/  ISETP.NE.AND P0, PT, R11, 0x1, PT ;  /* 0x000000010b00780c */ /* 0x000fda0003f05270 */
[----:B------:R-:W0:Y:S02]  /*1740*/  @P0 LDC.64 R4, c[0x0][0x9e8] ;  /* 0x00027a00ff040b82 */ /* 0x000e240000000a00 */
[----:B0-----:R-:W-:-:S05]  /*1750*/  @P0 IMAD.HI.U32 R4, R3, R4, RZ ;  /* 0x0000000403040227 */ /* 0x001fca00078e00ff */
[----:B------:R-:W-:-:S07]  /*1760*/  @P0 SHF.R.U32.HI R3, RZ, R5, R4 ;  /* 0x00000005ff030219 */ /* 0x000fce0000011604 */
.L_x_6843:
[----:B------:R-:W-:Y:S05]  /*1770*/  BSYNC B0 ;  /* 0x0000000000007941 */ /* 0x000fea0003800000 */
.L_x_6841:
[----:B------:R-:W-:-:S05]  /*1780*/  IMAD R3, R3, R11, R11 ;  /* 0x0000000b03037224 */ /* 0x000fca00078e020b */
[----:B------:R-:W-:-:S07]  /*1790*/  VIMNMX R0, R0, R3, PT ;  /* 0x0000000300007248 */ /* 0x000fce0003fe0100 */
.L_x_6840:
        /* <DEDUP_REMOVED lines=15> */
.L_x_6846:
[----:B------:R-:W-:Y:S01]  /*1890*/  ISETP.NE.AND P0, PT, R11, 0x1, PT ;  /* 0x000000010b00780c */ /* 0x000fe20003f05270 */
[----:B------:R-:W-:-:S12]  /*18a0*/  IMAD.MOV.U32 R4, RZ, RZ, R118 ;  /* 0x000000ffff047224 */ /* 0x000fd800078e0076 */
[----:B------:R-:W0:Y:S02]  /*18b0*/  @P0 LDC.64 R6, c[0x0][0x9e8] ;  /* 0x00027a00ff060b82 */ /* 0x000e240000000a00 */
[----:B0-----:R-:W-:-:S05]  /*18c0*/  @P0 IMAD.HI.U32 R6, R118, R6, RZ ;  /* 0x0000000676060227 */ /* 0x001fca00078e00ff */
[----:B------:R-:W-:-:S07]  /*18d0*/  @P0 SHF.R.U32.HI R4, RZ, R7, R6 ;  /* 0x00000007ff040219 */ /* 0x000fce0000011606 */
.L_x_6847:
[----:B------:R-:W-:Y:S05]  /*18e0*/  BSYNC B0 ;  /* 0x0000000000007941 */ /* 0x000fea0003800000 */
.L_x_6845:
[----:B------:R-:W-:-:S05]  /*18f0*/  IMAD R4, R4, R11, RZ ;  /* 0x0000000b04047224 */ /* 0x000fca00078e02ff */
[----:B------:R-:W-:-:S07]  /*1900*/  VIMNMX R3, R3, R4, !PT ;  /* 0x0000000403037248 */ /* 0x000fce0007fe0100 */
.L_x_6844:
        /* <DEDUP_REMOVED lines=43> */
.L_x_6850:
[----:B------:R-:W-:Y:S05]  /*1bc0*/  BSYNC B6 ;  /* 0x0000000000067941 */ /* 0x000fea0003800000 */
.L_x_6849:
        /* <DEDUP_REMOVED lines=20> */
.L_x_6852:
[----:B------:R-:W-:Y:S05]  /*1d10*/  BSYNC B6 ;  /* 0x0000000000067941 */ /* 0x000fea0003800000 */
.L_x_6851:
[----:B------:R-:W-:Y:S01]  /*1d20*/  ULDC.64 UR4, c[0x0][0x9f8] ;  /* 0x00027e0000047ab9 */ /* 0x000fe20000000a00 */
[----:B------:R-:W0:Y:S01]  /*1d30*/  LDC R0, c[0x0][0x428] ;  /* 0x00010a00ff007b82 */ /* 0x000e220000000800 */
[----:B------:R-:W-:-:S07]  /*1d40*/  ISETP.NE.U32.AND P0, PT, RZ, UR4, PT ;  /* 0x00000004ff007c0c */ /* 0x000fce000bf05070 */
[----:B------:R-:W1:Y:S01]  /*1d50*/  LDC.64 R38, c[0x0][0x2f0] ;  /* 0x0000bc00ff267b82 */ /* 0x000e620000000a00 */
[----:B------:R-:W-:Y:S01]  /*1d60*/  ISETP.NE.AND.EX P0, PT, RZ, UR5, PT, P0 ;  /* 0x00000005ff007c0c */ /* 0x000fe2000bf05300 */
[----:B------:R-:W2:Y:S01]  /*1d70*/  S2R R30, SR_TID.X ;  /* 0x00000000001e7919 */ /* 0x000ea20000002100 */
[----:B------:R-:W-:Y:S01]  /*1d80*/  IMAD.IADD R43, R28, 0x1, R27 ;  /* 0x000000011c2b7824 */ /* 0x000fe200078e021b */
[----:B------:R-:W-:Y:S01]  /*1d90*/  ULDC.64 UR6, c[0x0][0xa08] ;  /* 0x0002820000067ab9 */ /* 0x000fe20000000a00 */
[----:B------:R-:W-:-:S03]  /*1da0*/  ULDC.64 UR4, c[0x0][0x2f8] ;  /* 0x0000be0000047ab9 */ /* 0x000fc60000000a00 */
[----:B------:R-:W3:Y:S08]  /*1db0*/  LDC.64 R32, c[0x0][0x3d8] ;  /* 0x0000f600ff207b82 */ /* 0x000ef00000000a00 */
[----:B------:R-:W4:Y:S08]  /*1dc0*/  @P0 LDC.64 R4, c[0x0][0x9f8] ;  /* 0x00027e00ff040b82 */ /* 0x000f300000000a00 */
[----:B------:R-:W1:Y:S01]  /*1dd0*/  LDC R27, c[0x0][0x3d4] ;  /* 0x0000f500ff1b7b82 */ /* 0x000e620000000800 */
[----:B----4-:R-:W-:-:S05]  /*1de0*/  @P0 IMAD.WIDE R4, R199, 0x4, R4 ;  /* 0x00000004c7040825 */ /* 0x010fca00078e0204 */
[----:B------:R4:W4:Y:S01]  /*1df0*/  @P0 LDG.E R199, desc[UR54][R4.64] ;  /* 0x0000003604c70981 */ /* 0x000922000c1e1900 */
[----:B0-----:R-:W-:Y:S01]  /*1e00*/  ISETP.NE.AND P0, PT, R0, 0x1, PT ;  /* 0x000000010000780c */ /* 0x001fe20003f05270 */
[----:B---3--:R-:W-:Y:S01]  /*1e10*/  IMAD.WIDE.U32 R10, R18, R32, R16 ;  /* 0x00000020120a7225 */ /* 0x008fe200078e0010 */
[----:B------:R-:W-:Y:S02]  /*1e20*/  SHF.R.S32.HI R35, RZ, 0x1f, R43 ;  /* 0x0000001fff237819 */ /* 0x000fe4000001142b */
[----:B--2---:R-:W-:Y:S01]  /*1e30*/  SHF.R.U32.HI R30, RZ, 0x7, R30 ;  /* 0x00000007ff1e7819 */ /* 0x004fe2000001161e */
[----:B-1----:R-:W-:Y:S01]  /*1e40*/  IMAD.SHL.U32 R90, R38, 0x20, RZ ;  /* 0x00000020265a7824 */ /* 0x002fe200078e00ff */
[----:B------:R-:W-:Y:S01]  /*1e50*/  ISETP.GE.AND P1, PT, R16, R27, PT ;  /* 0x0000001b1000720c */ /* 0x000fe20003f26270 */
[-C--:B------:R-:W-:Y:S01]  /*1e60*/  IMAD R6, R35, R38.reuse, RZ ;  /* 0x0000002623067224 */ /* 0x080fe200078e02ff */
[----:B------:R-:W-:Y:S01]  /*1e70*/  ISETP.NE.AND P6, PT, R30, 0x1, PT ;  /* 0x000000011e00780c */ /* 0x000fe20003fc5270 */
[----:B----4-:R-:W-:Y:S01]  /*1e80*/  IMAD.WIDE.U32 R4, R43, R38, RZ ;  /* 0x000000262b047225 */ /* 0x010fe200078e00ff */
[----:B------:R-:W-:-:S02]  /*1e90*/  SHF.R.S32.HI R23, RZ, 0x1f, R22 ;  /* 0x0000001fff177819 */ /* 0x000fc40000011416 */
[----:B------:R-:W-:Y:S01]  /*1ea0*/  SHF.L.U64.HI R91, R38, 0x5, R39 ;  /* 0x00000005265b7819 */ /* 0x000fe20000010227 */
[----:B------:R-:W0:Y:S01]  /*1eb0*/  @P0 LDC R3, c[0x0][0x42c] ;  /* 0x00010b00ff030b82 */ /* 0x000e220000000800 */
[-C--:B------:R-:W-:Y:S01]  /*1ec0*/  IMAD.WIDE.U32 R40, R18, R38.reuse, R16 ;  /* 0x0000002612287225 */ /* 0x080fe200078e0010 */
[C-C-:B------:R-:W-:Y:S02]  /*1ed0*/  SHF.L.U64.HI R15, R32.reuse, 0x5, R33.reuse ;  /* 0x00000005200f7819 */ /* 0x140fe40000010221 */
[----:B------:R-:W-:Y:S01]  /*1ee0*/  SHF.L.U64.HI R110, R32, 0x7, R33 ;  /* 0x00000007206e7819 */ /* 0x000fe20000010221 */
[----:B------:R-:W-:Y:S01]  /*1ef0*/  IMAD.WIDE.U32 R88, R18, R38, R90 ;  /* 0x0000002612587225 */ /* 0x000fe200078e005a */
[----:B------:R-:W-:Y:S02]  /*1f00*/  SHF.L.U64.HI R105, R38, 0x6, R39 ;  /* 0x0000000626697819 */ /* 0x000fe40000010227 */
[----:B------:R-:W1:Y:S01]  /*1f10*/  @P0 LDC R7, c[0x0][0x430] ;  /* 0x00010c00ff070b82 */ /* 0x000e620000000800 */
[----:B------:R-:W-:-:S02]  /*1f20*/  VIADD R125, R30, 0x8 ;  /* 0x000000081e7d7836 */ /* 0x000fc40000000000 */
[----:B------:R-:W-:Y:S02]  /*1f30*/  IMAD.SHL.U32 R116, R27, 0x2, RZ ;  /* 0x000000021b747824 */ /* 0x000fe400078e00ff */
[----:B------:R-:W-:Y:S02]  /*1f40*/  IMAD.SHL.U32 R128, R38, 0x80, RZ ;  /* 0x0000008026807824 */ /* 0x000fe400078e00ff */
[----:B0-----:R-:W-:-:S04]  /*1f50*/  @P0 IMAD.HI.U32 R0, R198, R3, RZ ;  /* 0x00000003c6000227 */ /* 0x001fc800078e00ff */
[----:B------:R-:W-:Y:S01]  /*1f60*/  IMAD R3, R43, R39, R6 ;  /* 0x000000272b037224 */ /* 0x000fe200078e0206 */
[----:B-1----:R-:W-:-:S03]  /*1f70*/  @P0 SHF.R.U32.HI R198, RZ, R7, R0 ;  /* 0x00000007ffc60219 */ /* 0x002fc60000011600 */
[----:B------:R-:W-:Y:S01]  /*1f80*/  IMAD.IADD R5, R5, 0x1, R3 ;  /* 0x0000000105057824 */ /* 0x000fe200078e0203 */
[----:B------:R-:W-:Y:S01]  /*1f90*/  ISETP.NE.U32.AND P0, PT, RZ, UR6, PT ;  /* 0x00000006ff007c0c */ /* 0x000fe2000bf05070 */
[----:B------:R-:W0:Y:S01]  /*1fa0*/  LDC.64 R6, c[0x0][0x3e8] ;  /* 0x0000fa00ff067b82 */ /* 0x000e220000000a00 */
[----:B------:R-:W-:Y:S01]  /*1fb0*/  SHF.R.S32.HI R8, RZ, 0x1f, R198 ;  /* 0x0000001fff087819 */ /* 0x000fe200000114c6 */
[----:B------:R-:W-:Y:S01]  /*1fc0*/  IMAD.WIDE.U32 R4, R198, UR4, R4 ;  /* 0x00000004c6047c25 */ /* 0x000fe2000f8e0004 */
[----:B------:R-:W-:-:S03]  /*1fd0*/  ISETP.NE.AND.EX P0, PT, RZ, UR7, PT, P0 ;  /* 0x00000007ff007c0c */ /* 0x000fc6000bf05300 */
[----:B------:R-:W-:-:S04]  /*1fe0*/  IMAD R3, R8, UR4, RZ ;  /* 0x0000000408037c24 */ /* 0x000fc8000f8e02ff */
[----:B------:R-:W-:Y:S01]  /*1ff0*/  IMAD R3, R198, UR5, R3 ;  /* 0x00000005c6037c24 */ /* 0x000fe2000f8e0203 */
[----:B------:R-:W-:-:S03]  /*2000*/  ULDC.64 UR4, c[0x0][0x300] ;  /* 0x0000c00000047ab9 */ /* 0x000fc60000000a00 */
[----:B------:R-:W-:Y:S02]  /*2010*/  IMAD.IADD R5, R5, 0x1, R3 ;  /* 0x0000000105057824 */ /* 0x000fe400078e0203 */
[----:B0-----:R-:W-:Y:S01]  /*2020*/  IMAD R12, R19, R6, RZ ;  /* 0x00000006130c7224 */ /* 0x001fe200078e02ff */
[----:B------:R-:W-:-:S03]  /*2030*/  SHF.L.U64.HI R109, R6, 0x7, R7 ;  /* 0x00000007066d7819 */ /* 0x000fc60000010207 */
[----:B------:R-:W-:Y:S01]  /*2040*/  IMAD R85, R18, R7, R12 ;  /* 0x0000000712557224 */ /* 0x000fe200078e020c */
[----:B------:R-:W-:Y:S02]  /*2050*/  SHF.R.S32.HI R0, RZ, 0x1f, R199 ;  /* 0x0000001fff007819 */ /* 0x000fe400000114c7 */
[----:B------:R-:W-:Y:S02]  /*2060*/  SEL R97, R199, RZ, !P0 ;  /* 0x000000ffc7617207 */ /* 0x000fe40004000000 */
[----:B------:R-:W-:Y:S02]  /*2070*/  SEL R9, R0, RZ, !P0 ;  /* 0x000000ff00097207 */ /* 0x000fe40004000000 */
[----:B------:R-:W-:Y:S01]  /*2080*/  IADD3 R42, P0, R18, R43, RZ ;  /* 0x0000002b122a7210 */ /* 0x000fe20007f1e0ff */
[----:B------:R-:W-:-:S04]  /*2090*/  IMAD.WIDE.U32 R98, R97, UR4, R4 ;  /* 0x0000000461627c25 */ /* 0x000fc8000f8e0004 */
[----:B------:R-:W-:Y:S02]  /*20a0*/  IMAD R0, R9, UR4, RZ ;  /* 0x0000000409007c24 */ /* 0x000fe4000f8e02ff */
[----:B------:R-:W-:Y:S02]  /*20b0*/  IMAD.X R43, R19, 0x1, R35, P0 ;  /* 0x00000001132b7824 */ /* 0x000fe400000e0623 */
[----:B------:R-:W-:Y:S01]  /*20c0*/  IMAD R31, R97, UR5, R0 ;  /* 0x00000005611f7c24 */ /* 0x000fe2000f8e0200 */
[----:B------:R-:W-:Y:S05]  /*20d0*/  @!P6 WARPSYNC.ALL ;  /* 0x000000000000e948 */ /* 0x000fea0003800000 */
[----:B------:R-:W-:Y:S01]  /*20e0*/  ULDC.64 UR4, c[0x0][0x320] ;  /* 0x0000c80000047ab9 */ /* 0x000fe20000000a00 */
[----:B------:R-:W-:-:S02]  /*20f0*/  IMAD R0, R19, R32, RZ ;  /* 0x0000002013007224 */ /* 0x000fc400078e02ff */
[----:B------:R-:W-:Y:S02]  /*2100*/  IMAD R3, R8, UR4, RZ ;  /* 0x0000000408037c24 */ /* 0x000fe4000f8e02ff */
[----:B------:R-:W-:-:S04]  /*2110*/  IMAD.WIDE.U32 R4, R198, UR4, R16 ;  /* 0x00000004c6047c25 */ /* 0x000fc8000f8e0010 */
[----:B------:R-:W-:Y:S01]  /*2120*/  IMAD R3, R198, UR5, R3 ;  /* 0x00000005c6037c24 */ /* 0x000fe2000f8e0203 */
[----:B------:R-:W-:Y:S01]  /*2130*/  ULDC.64 UR4, c[0x0][0x328] ;  /* 0x0000ca0000047ab9 */ /* 0x000fe20000000a00 */
[C---:B------:R-:W-:Y:S01]  /*2140*/  IMAD R13, R18.reuse, R33, R0 ;  /* 0x00000021120d7224 */ /* 0x040fe200078e0200 */
[----:B------:R-:W-:Y:S01]  /*2150*/  P2R R0, PR, RZ, 0x2 ;  /* 0x00000002ff007803 */ /* 0x000fe20000000000 */
[----:B------:R-:W-:Y:S02]  /*2160*/  IMAD.IADD R5, R5, 0x1, R3 ;  /* 0x0000000105057824 */ /* 0x000fe400078e0203 */
[----:B------:R-:W-:Y:S02]  /*2170*/  IMAD R3, R9, UR4, RZ ;  /* 0x0000000409037c24 */ /* 0x000fe4000f8e02ff */
[----:B------:R-:W-:-:S04]  /*2180*/  IMAD.WIDE.U32 R8, R18, R6, R22 ;  /* 0x0000000612087225 */ /* 0x000fc800078e0016 */
[----:B------:R-:W-:Y:S01]  /*2190*/  IMAD R47, R97, UR5, R3 ;  /* 0x00000005612f7c24 */ /* 0x000fe2000f8e0203 */
[----:B------:R-:W-:Y:S01]  /*21a0*/  SEL R3, R27, RZ, P1 ;  /* 0x000000ff1b037207 */ /* 0x000fe20000800000 */
[----:B------:R-:W-:Y:S01]  /*21b0*/  IMAD.WIDE.U32 R96, R97, UR4, R4 ;  /* 0x0000000461607c25 */ /* 0x000fe2000f8e0004 */
[----:B------:R-:W-:Y:S02]  /*21c0*/  ULDC UR4, c[0x0][0x2e4] ;  /* 0x0000b90000047ab9 */ /* 0x000fe40000000800 */
[C---:B------:R-:W-:Y:S01]  /*21d0*/  ISETP.GE.AND P2, PT, R16.reuse, UR4, PT ;  /* 0x0000000410007c0c */ /* 0x040fe2000bf46270 */
[----:B------:R-:W-:Y:S02]  /*21e0*/  IMAD.IADD R3, R16, 0x1, R3 ;  /* 0x0000000110037824 */ /* 0x000fe400078e0203 */
[----:B------:R-:W-:Y:S02]  /*21f0*/  IMAD.MOV.U32 R86, RZ, RZ, R8 ;  /* 0x000000ffff567224 */ /* 0x000fe400078e0008 */
[----:B------:R-:W-:Y:S01]  /*2200*/  IMAD.WIDE.U32 R4, R18, R32, R22 ;  /* 0x0000002012047225 */ /* 0x000fe200078e0016 */
[----:B------:R-:W-:-:S03]  /*2210*/  SHF.R.S32.HI R14, RZ, 0x1f, R3 ;  /* 0x0000001fff0e7819 */ /* 0x000fc60000011403 */
[----:B------:R-:W-:Y:S01]  /*2220*/  IMAD.IADD R5, R5, 0x1, R13 ;  /* 0x0000000105057824 */ /* 0x000fe200078e020d */
[CC--:B------:R-:W-:Y:S01]  /*2230*/  LEA.HI R8, R14.reuse, R3.reuse, RZ, 0x6 ;  /* 0x000000030e087211 */ /* 0x0c0fe200078f30ff */
[----:B------:R-:W-:Y:S01]  /*2240*/  IMAD.IADD R11, R13, 0x1, R11 ;  /* 0x000000010d0b7824 */ /* 0x000fe200078e020b */
[----:B------:R-:W-:Y:S01]  /*2250*/  LEA.HI R37, R14, R3, RZ, 0x3 ;  /* 0x000000030e257211 */ /* 0x000fe200078f18ff */
[----:B------:R-:W-:-:S03]  /*2260*/  IMAD.WIDE.U32 R12, R18, R6, R16 ;  /* 0x00000006120c7225 */ /* 0x000fc600078e0010 */
[--C-:B------:R-:W-:Y:S01]  /*2270*/  LOP3.LUT R14, R201, 0x38, R37.reuse, 0xf8, !PT ;  /* 0x00000038c90e7812 */ /* 0x100fe200078ef825 */
[----:B------:R-:W-:Y:S01]  /*2280*/  IMAD.SHL.U32 R3, R8, 0x80, RZ ;  /* 0x0000008008037824 */ /* 0x000fe200078e00ff */
[----:B------:R-:W-:Y:S01]  /*2290*/  LOP3.LUT R8, R37, 0x38, RZ, 0xc0, !PT ;  /* 0x0000003825087812 */ /* 0x000fe200078ec0ff */
[----:B------:R-:W-:Y:S01]  /*22a0*/  IMAD.MOV.U32 R84, RZ, RZ, R12 ;  /* 0x000000ffff547224 */ /* 0x000fe200078e000c */
[----:B------:R-:W-:Y:S01]  /*22b0*/  LOP3.LUT R12, R202, 0x38, R37, 0xf8, !PT ;  /* 0x00000038ca0c7812 */ /* 0x000fe200078ef825 */
[----:B------:R-:W-:Y:S01]  /*22c0*/  IMAD.IADD R87, R9, 0x1, R85 ;  /* 0x0000000109577824 */ /* 0x000fe200078e0255 */
[----:B------:R-:W-:Y:S01]  /*22d0*/  LOP3.LUT R20, R200, 0x38, R37, 0xf8, !PT ;  /* 0x00000038c8147812 */ /* 0x000fe200078ef825 */
[-C--:B-----5:R-:W-:Y:S01]  /*22e0*/  IMAD.WIDE.U32 R94, R117, R32.reuse, R4 ;  /* 0x00000020755e7225 */ /* 0x0a0fe200078e0004 */
[----:B------:R-:W-:Y:S02]  /*22f0*/  LOP3.LUT R8, R8, 0x1c0, R203, 0xf8, !PT ;  /* 0x000001c008087812 */ /* 0x000fe400078ef8cb */
[----:B------:R-:W-:Y:S01]  /*2300*/  LOP3.LUT R3, R3, 0xffffe000, RZ, 0xc0, !PT ;  /* 0xffffe00003037812 */ /* 0x000fe200078ec0ff */
[----:B------:R-:W-:Y:S01]  /*2310*/  IMAD.IADD R30, R99, 0x1, R31 ;  /* 0x00000001631e7824 */ /* 0x000fe200078e021f */
[----:B------:R-:W-:Y:S01]  /*2320*/  LOP3.LUT R12, R12, R209, RZ, 0x3c, !PT ;  /* 0x000000d10c0c7212 */ /* 0x000fe200078e3cff */
[----:B------:R-:W-:Y:S01]  /*2330*/  IMAD.IADD R85, R85, 0x1, R13 ;  /* 0x0000000155557824 */ /* 0x000fe200078e020d */
[----:B------:R-:W-:Y:S01]  /*2340*/  LOP3.LUT R14, R14, R207, RZ, 0x3c, !PT ;  /* 0x000000cf0e0e7212 */ /* 0x000fe200078e3cff */
[----:B------:R-:W-:Y:S01]  /*2350*/  IMAD.WIDE.U32 R92, R117, R32, R10 ;  /* 0x00000020755c7225 */ /* 0x000fe200078e000a */
[----:B------:R-:W-:-:S02]  /*2360*/  LOP3.LUT R20, R20, R205, RZ, 0x3c, !PT ;  /* 0x000000cd14147212 */ /* 0x000fc400078e3cff */
[----:B------:R-:W-:Y:S01]  /*2370*/  LOP3.LUT R8, R8, R211, RZ, 0x3c, !PT ;  /* 0x000000d308087212 */ /* 0x000fe200078e3cff */
[C---:B------:R-:W-:Y:S01]  /*2380*/  IMAD.SHL.U32 R13, R32.reuse, 0x20, RZ ;  /* 0x00000020200d7824 */ /* 0x040fe200078e00ff */
[----:B------:R-:W-:Y:S01]  /*2390*/  SHF.R.S32.HI R9, RZ, 0x1f, R117 ;  /* 0x0000001fff097819 */ /* 0x000fe20000011475 */
[----:B------:R-:W-:Y:S01]  /*23a0*/  IMAD.SHL.U32 R11, R32, 0x80, RZ ;  /* 0x00000080200b7824 */ /* 0x000fe200078e00ff */
[-C--:B------:R-:W-:Y:S01]  /*23b0*/  IADD3 R114, R12, R3.reuse, R210 ;  /* 0x000000030c727210 */ /* 0x080fe20007ffe0d2 */
[----:B------:R-:W-:Y:S01]  /*23c0*/  IMAD.SHL.U32 R12, R32, 0x40, RZ ;  /* 0x00000040200c7824 */ /* 0x000fe200078e00ff */
[-C--:B------:R-:W-:Y:S01]  /*23d0*/  IADD3 R113, R14, R3.reuse, R208 ;  /* 0x000000030e717210 */ /* 0x080fe20007ffe0d0 */
[C---:B------:R-:W-:Y:S01]  /*23e0*/  IMAD R4, R9.reuse, R6, RZ ;  /* 0x0000000609047224 */ /* 0x040fe200078e02ff */
[-C--:B------:R-:W-:Y:S01]  /*23f0*/  IADD3 R111, R20, R3.reuse, R206 ;  /* 0x00000003146f7210 */ /* 0x080fe20007ffe0ce */
[----:B------:R-:W-:Y:S01]  /*2400*/  IMAD R28, R9, R32, RZ ;  /* 0x00000020091c7224 */ /* 0x000fe200078e02ff */
[----:B------:R-:W-:Y:S01]  /*2410*/  IADD3 R115, R8, R3, R212 ;  /* 0x0000000308737210 */ /* 0x000fe20007ffe0d4 */
[----:B------:R-:W-:Y:S01]  /*2420*/  IMAD R3, R19, R38, RZ ;  /* 0x0000002613037224 */ /* 0x000fe200078e02ff */
[----:B------:R-:W-:Y:S01]  /*2430*/  IADD3 R31, P0, R98, R40, RZ ;  /* 0x00000028621f7210 */ /* 0x000fe20007f1e0ff */
[C---:B------:R-:W-:Y:S01]  /*2440*/  IMAD R45, R117.reuse, R7, R4 ;  /* 0x00000007752d7224 */ /* 0x040fe200078e0204 */
[----:B------:R-:W-:Y:S01]  /*2450*/  IADD3 R4, P1, R90, R88, RZ ;  /* 0x000000585a047210 */ /* 0x000fe20007f3e0ff */
[----:B------:R-:W-:Y:S01]  /*2460*/  IMAD R21, R18, R39, R3 ;  /* 0x0000002712157224 */ /* 0x000fe200078e0203 */
[----:B------:R-:W-:Y:S01]  /*2470*/  SHF.L.U64.HI R14, R32, 0x6, R33 ;  /* 0x00000006200e7819 */ /* 0x000fe20000010221 */
[----:B------:R-:W-:Y:S01]  /*2480*/  IMAD R29, R117, R33, R28 ;  /* 0x00000021751d7224 */ /* 0x000fe200078e021c */
[----:B------:R-:W-:Y:S01]  /*2490*/  IADD3 R33, P3, R98, 0x40, RZ ;  /* 0x0000004062217810 */ /* 0x000fe20007f7e0ff */
[----:B------:R-:W-:Y:S01]  /*24a0*/  IMAD.IADD R5, R21, 0x1, R89 ;  /* 0x0000000115057824 */ /* 0x000fe200078e0259 */
[----:B------:R-:W-:Y:S01]  /*24b0*/  LOP3.LUT R32, R37, 0xfffffff8, RZ, 0xc0, !PT ;  /* 0xfffffff825207812 */ /* 0x000fe200078ec0ff */
[----:B------:R-:W-:Y:S01]  /*24c0*/  IMAD.IADD R21, R41, 0x1, R21 ;  /* 0x0000000129157824 */ /* 0x000fe200078e0215 */
[----:B------:R-:W-:Y:S01]  /*24d0*/  SHF.L.U64.HI R10, R6, 0x5, R7 ;  /* 0x00000005060a7819 */ /* 0x000fe20000010207 */
[----:B------:R-:W-:Y:S01]  /*24e0*/  IMAD.X R20, R5, 0x1, R91, P1 ;  /* 0x0000000105147824 */ /* 0x000fe200008e065b */
[----:B------:R-:W-:Y:S01]  /*24f0*/  IADD3 R107, P1, R4, R90, RZ ;  /* 0x0000005a046b7210 */ /* 0x000fe20007f3e0ff */
[----:B------:R-:W-:Y:S01]  /*2500*/  IMAD.X R34, R21, 0x1, R30, P0 ;  /* 0x0000000115227824 */ /* 0x000fe200000e061e */
[----:B------:R-:W-:Y:S01]  /*2510*/  IADD3 R35, P0, R31, 0x40, RZ ;  /* 0x000000401f237810 */ /* 0x000fe20007f1e0ff */
[----:B------:R-:W-:Y:S01]  /*2520*/  IMAD.WIDE.U32 R86, R117, R6, R86 ;  /* 0x0000000675567225 */ /* 0x000fe200078e0056 */
[----:B------:R-:W-:-:S02]  /*2530*/  SHF.L.U64.HI R9, R6, 0x6, R7 ;  /* 0x0000000606097819 */ /* 0x000fc40000010207 */
[----:B------:R-:W-:Y:S01]  /*2540*/  SHF.L.U64.HI R3, R38, 0x7, R39 ;  /* 0x0000000726037819 */ /* 0x000fe20000010227 */
[----:B------:R-:W-:Y:S01]  /*2550*/  IMAD.WIDE.U32 R84, R117, R6, R84 ;  /* 0x0000000675547225 */ /* 0x000fe200078e0054 */
[----:B------:R-:W-:Y:S02]  /*2560*/  SHF.R.S32.HI R37, RZ, 0x3, R37 ;  /* 0x00000003ff257819 */ /* 0x000fe40000011425 */
[----:B------:R-:W-:Y:S01]  /*2570*/  SHF.R.S32.HI R39, RZ, 0x1f, R32 ;  /* 0x0000001fff277819 */ /* 0x000fe20000011420 */
[C---:B------:R-:W-:Y:S02]  /*2580*/  IMAD.SHL.U32 R8, R6.reuse, 0x20, RZ ;  /* 0x0000002006087824 */ /* 0x040fe400078e00ff */
[----:B------:R-:W-:Y:S02]  /*2590*/  IMAD.SHL.U32 R7, R6, 0x40, RZ ;  /* 0x0000004006077824 */ /* 0x000fe400078e00ff */
[----:B------:R-:W-:Y:S01]  /*25a0*/  IMAD.X R106, R20, 0x1, R91, P1 ;  /* 0x00000001146a7824 */ /* 0x000fe200008e065b */
[----:B------:R-:W-:Y:S01]  /*25b0*/  ISETP.GE.AND P1, PT, R195, UR4, PT ;  /* 0x00000004c3007c0c */ /* 0x000fe2000bf26270 */
[----:B------:R-:W-:-:S02]  /*25c0*/  IMAD.IADD R27, R95, 0x1, R29 ;  /* 0x000000015f1b7824 */ /* 0x000fc400078e021d */
[----:B------:R-:W-:Y:S02]  /*25d0*/  IMAD.IADD R28, R29, 0x1, R93 ;  /* 0x000000011d1c7824 */ /* 0x000fe400078e025d */
[----:B------:R-:W-:Y:S02]  /*25e0*/  IMAD.SHL.U32 R6, R6, 0x80, RZ ;  /* 0x0000008006067824 */ /* 0x000fe400078e00ff */
[----:B------:R-:W-:Y:S02]  /*25f0*/  IMAD.IADD R29, R87, 0x1, R45 ;  /* 0x00000001571d7824 */ /* 0x000fe400078e022d */
[----:B------:R-:W-:Y:S02]  /*2600*/  IMAD.IADD R36, R45, 0x1, R85 ;  /* 0x000000012d247824 */ /* 0x000fe400078e0255 */
[----:B------:R-:W-:Y:S02]  /*2610*/  IMAD.X R100, RZ, RZ, R30, P3 ;  /* 0x000000ffff647224 */ /* 0x000fe400018e061e */
[----:B------:R-:W-:-:S02]  /*2620*/  IMAD.X R101, RZ, RZ, R34, P0 ;  /* 0x000000ffff657224 */ /* 0x000fc400000e0622 */
[----:B------:R-:W-:Y:S01]  /*2630*/  IMAD.IADD R102, R97, 0x1, R47 ;  /* 0x0000000161667824 */ /* 0x000fe200078e022f */
[----:B------:R-:W-:Y:S06]  /*2640*/  @!P6 BAR.SYNC.DEFER_BLOCKING 0x9, 0x100 ;  /* 0x024400000000eb1d */ /* 0x000fec0000010000 */
.L_x_6938:
[----:B0-----:R-:W0:Y:S01]  /*2650*/  LDC R123, c[0x0][0x3d4] ;  /* 0x0000f500ff7b7b82 */ /* 0x001e220000000800 */
[----:B------:R-:W-:Y:S01]  /*2660*/  VIADD R26, R26, 0xffffffff ;  /* 0xffffffff1a1a7836 */ /* 0x000fe20000000000 */
[----:B------:R-:W-:Y:S05]  /*2670*/  YIELD ;  /* 0x0000000000007946 */ /* 0x000fea0003800000 */
[----:B------:R-:W-:Y:S01]  /*2680*/  IMAD R45, R185, 0x4000, R214 ;  /* 0x00004000b92d7824 */ /* 0x000fe200078e02d6 */
[----:B------:R-:W-:Y:S01]  /*2690*/  ISETP.GT.AND P3, PT, R26, R25, PT ;  /* 0x000000191a00720c */ /* 0x000fe20003f64270 */
[----:B------:R-:W-:Y:S02]  /*26a0*/  BSSY B0, `(.L_x_6853) ;  /* 0x00005e7000007945 */ /* 0x000fe40003800000 */
[----:B------:R-:W-:Y:S01]  /*26b0*/  IMAD R108, R45, 0x2, R2 ;  /* 0x000000022d6c7824 */ /* 0x000fe200078e0202 */
[----:B------:R-:W-:-:S02]  /*26c0*/  P2R R104, PR, RZ, 0x8 ;  /* 0x00000008ff687803 */ /* 0x000fc40000000000 */
[----:B0-----:R-:W-:-:S13]  /*26d0*/  ISETP.GE.AND P0, PT, R123, 0x1, PT ;  /* 0x000000017b00780c */ /* 0x001fda0003f06270 */
[----:B------:R-:W-:Y:S05]  /*26e0*/  @!P0 BRA `(.L_x_6854) ;  /* 0x0000005800088947 */ /* 0x000fea0003800000 */
[----:B------:R-:W-:Y:S01]  /*26f0*/  ULDC.U8 UR4, c[0x0][0x3f0] ;  /* 0x0000fc0000047ab9 */ /* 0x000fe20000000000 */
[----:B------:R-:W-:Y:S01]  /*2700*/  SHF.R.S32.HI R45, RZ, 0x1f, R26 ;  /* 0x0000001fff2d7819 */ /* 0x000fe2000001141a */
[-C--:B------:R-:W-:Y:S01]  /*2710*/  IMAD R44, R3, R26.reuse, RZ ;  /* 0x0000001a032c7224 */ /* 0x080fe200078e02ff */
[----:B------:R-:W-:Y:S01]  /*2720*/  ISETP.NE.AND P0, PT, RZ, UR4, PT ;  /* 0x00000004ff007c0c */ /* 0x000fe2000bf05270 */
[-C--:B------:R-:W-:Y:S02]  /*2730*/  IMAD R46, R110, R26.reuse, RZ ;  /* 0x0000001a6e2e7224 */ /* 0x080fe400078e02ff */
[----:B------:R-:W-:Y:S02]  /*2740*/  IMAD R48, R109, R26, RZ ;  /* 0x0000001a6d307224 */ /* 0x000fe400078e02ff */
[----:B------:R-:W-:Y:S02]  /*2750*/  IMAD R112, R26, -0x80, R24 ;  /* 0xffffff801a707824 */ /* 0x000fe400078e0218 */
[----:B------:R-:W-:-:S02]  /*2760*/  IMAD R47, R45, R128, R44 ;  /* 0x000000802d2f7224 */ /* 0x000fc400078e022c */
[C---:B------:R-:W-:Y:S01]  /*2770*/  IMAD R49, R45.reuse, R11, R46 ;  /* 0x0000000b2d317224 */ /* 0x040fe200078e022e */
[----:B------:R-:W-:Y:S01]  /*2780*/  VIMNMX R112, R112, 0x80, PT ;  /* 0x0000008070707848 */ /* 0x000fe20003fe0100 */
[----:B------:R-:W-:Y:S02]  /*2790*/  IMAD R103, R45, R6, R48 ;  /* 0x000000062d677224 */ /* 0x000fe400078e0230 */
        /* <DEDUP_REMOVED lines=35> */
.L_x_6857:
[----:B------:R-:W-:Y:S05]  /*29d0*/  BSYNC B1 ;  /* 0x0000000000017941 */ /* 0x000fea0003800000 */
.L_x_6856:
[----:B------:R-:W-:Y:S01]  /*29e0*/  ISETP.GE.AND P4, PT, R189, R112, PT ;  /* 0x00000070bd00720c */ /* 0x000fe20003f86270 */
[----:B0----5:R-:W-:Y:S01]  /*29f0*/  IMAD.MOV.U32 R44, RZ, RZ, R72 ;  /* 0x000000ffff2c7224 */ /* 0x021fe200078e0048 */
        /* <DEDUP_REMOVED lines=24> */
[----:B------:R-:W-:Y:S02]  /*2b80*/  IADD3.X R46, R27, R124, R15, P0, P5 ;  /* 0x0000007c1b2e7210 */ /* 0x000fe400007ea40f */
        /* <DEDUP_REMOVED lines=15> */
.L_x_6859:
[----:B------:R-:W-:Y:S05]  /*2c80*/  BSYNC B1 ;  /* 0x0000000000017941 */ /* 0x000fea0003800000 */
.L_x_6858:
        /* <DEDUP_REMOVED lines=26> */
[----:B------:R-:W-:Y:S01]  /*2e30*/  P2R R148, PR, RZ, 0x1 ;  /* 0x00000001ff947803 */ /* 0x000fe20000000000 */
        /* <DEDUP_REMOVED lines=21> */
.L_x_6861:
[----:B------:R-:W-:Y:S05]  /*2f90*/  BSYNC B1 ;  /* 0x0000000000017941 */ /* 0x000fea0003800000 */
.L_x_6860:
        /* <DEDUP_REMOVED lines=31> */
.L_x_6863:
[----:B------:R-:W-:Y:S05]  /*3190*/  BSYNC B1 ;  /* 0x0000000000017941 */ /* 0x000fea0003800000 */
.L_x_6862:
[----:B01---5:R-:W-:Y:S01]  /*31a0*/  IMAD.MOV.U32 R44, RZ, RZ, R56 ;  /* 0x000000ffff2c7224 */ /* 0x023fe200078e0038 */
[----:B------:R-:W-:Y:S01]  /*31b0*/  UISETP.NE.AND UP0, UPT, UR39, 0x3, UPT ;  /* 0x000000032700788c */ /* 0x000fe2000bf05270 */
        /* <DEDUP_REMOVED lines=34> */
.L_x_6864:
[----:B------:R-:W-:Y:S01]  /*33e0*/  IMAD R103, R185, 0x8, R2 ;  /* 0x00000008b9677824 */ /* 0x000fe200078e0202 */
[----:B------:R-:W-:Y:S01]  /*33f0*/  SHF.L.U32 R124, R194, 0x1f, RZ ;  /* 0x0000001fc27c7819 */ /* 0x000fe200000006ff */
[----:B------:R-:W-:Y:S03]  /*3400*/  BSSY B1, `(.L_x_6865) ;  /* 0x0000003000017945 */ /* 0x000fe60003800000 */
[----:B------:R-:W0:Y:S02]  /*3410*/  SYNCS.PHASECHK.TRANS64.TRYWAIT P6, [R103+URZ+0x28890], R124 ;  /* 0x0288907c670075a7 */ /* 0x000e2400080c017f */
[----:B0-----:R-:W-:Y:S05]  /*3420*/  @!P6 BRA `(.L_x_6866) ;  /* 0x000001fc00f0e947 */ /* 0x001fea0003800000 */
.L_x_7240:
[----:B------:R-:W-:Y:S05]  /*3430*/  BSYNC B1 ;  /* 0x0000000000017941 */ /* 0x000fea0003800000 */
.L_x_6865:
        /* <DEDUP_REMOVED lines=30> */
[----:B------:R-:W-:Y:S01]  /*3620*/  FMUL.FTZ R167, R47, R162 ;  /* 0x000000a22fa77220 */ /* 0x000fe20000410000 */
[----:B------:R-:W-:-:S02]  /*3630*/  IMAD.U32 R46, R45, 0x10000, RZ ;  /* 0x000100002d2e7824 */ /* 0x000fc400078e00ff */
[----:B------:R-:W-:Y:S01]  /*3640*/  FMUL.FTZ R47, R47, R83 ;  /* 0x000000532f2f7220 */ /* 0x000fe20000410000 */
[C---:B------:R-:W-:Y:S01]  /*3650*/  IMAD.U32 R45, R44.reuse, 0x10000, RZ ;  /* 0x000100002c2d7824 */ /* 0x040fe200078e00ff */
[----:B------:R-:W-:Y:S01]  /*3660*/  LOP3.LUT R44, R44, 0xffff0000, RZ, 0xc0, !PT ;  /* 0xffff00002c2c7812 */ /* 0x000fe200078ec0ff */
[----:B------:R-:W-:Y:S01]  /*3670*/  FMUL.FTZ R169, R80, R165 ;  /* 0x000000a550a97220 */ /* 0x000fe20000410000 */
[----:B------:R-:W-:Y:S01]  /*3680*/  FFMA.FTZ R162, R46, R162, R47 ;  /* 0x000000a22ea27223 */ /* 0x000fe2000001002f */
[----:B------:R-:W-:Y:S01]  /*3690*/  LOP3.LUT R163, R163, 0xffff0000, RZ, 0xc0, !PT ;  /* 0xffff0000a3a37812 */ /* 0x000fe200078ec0ff */
[----:B------:R-:W-:Y:S01]  /*36a0*/  FMUL.FTZ R47, R80, R157 ;  /* 0x0000009d502f7220 */ /* 0x000fe20000410000 */
[----:B------:R-:W-:Y:S01]  /*36b0*/  LOP3.LUT R160, R160, 0xffff0000, RZ, 0xc0, !PT ;  /* 0xffff0000a0a07812 */ /* 0x000fe200078ec0ff */
[----:B------:R-:W-:Y:S02]  /*36c0*/  IMAD.U32 R161, R161, 0x10000, RZ ;  /* 0x00010000a1a17824 */ /* 0x000fe400078e00ff */
[----:B------:R-:W-:Y:S01]  /*36d0*/  FFMA.FTZ R167, R46, R83, -R167 ;  /* 0x000000532ea77223 */ /* 0x000fe200000108a7 */
[----:B------:R-:W-:Y:S01]  /*36e0*/  FFMA.FTZ R169, R76, R157, -R169 ;  /* 0x0000009d4ca97223 */ /* 0x000fe200000108a9 */
[----:B------:R-:W-:Y:S01]  /*36f0*/  FMUL.FTZ R46, R44, R159 ;  /* 0x0000009f2c2e7220 */ /* 0x000fe20000410000 */
[----:B------:R-:W-:Y:S01]  /*3700*/  FFMA.FTZ R76, R76, R165, R47 ;  /* 0x000000a54c4c7223 */ /* 0x000fe2000001002f */
        /* <DEDUP_REMOVED lines=13> */
.L_x_6872:
[----:B------:R-:W-:Y:S05]  /*37e0*/  BSYNC B3 ;  /* 0x0000000000037941 */ /* 0x000fea0003800000 */
.L_x_6871:
[----:B------:R-:W-:Y:S02]  /*37f0*/  ULDC.64 UR4, c[0x0][0x2d8] ;  /* 0x0000b60000047ab9 */ /* 0x000fe40000000a00 */
[----:B------:R-:W-:-:S04]  /*3800*/  LEA R76, P3, R77, UR4, 0x1 ;  /* 0x000000044d4c7c11 */ /* 0x000fc8000f8608ff */
[----:B------:R-:W-:-:S05]  /*3810*/  LEA.HI.X R77, R77, UR5, R158, 0x1, P3 ;  /* 0x000000054d4d7c11 */ /* 0x000fca00098f0c9e */
[----:B--2---:R1:W-:Y:S04]  /*3820*/  STG.E.128 desc[UR54][R76.64], R44 ;  /* 0x0000002c4c007986 */ /* 0x0043e8000c101d36 */
.L_x_6870:
[----:B------:R-:W-:Y:S05]  /*3830*/  BSYNC B2 ;  /* 0x0000000000027941 */ /* 0x000fea0003800000 */
.L_x_6869:
[----:B------:R-:W-:Y:S05]  /*3840*/  @P1 BRA `(.L_x_6868) ;  /* 0x0000000000e41947 */ /* 0x000fea0003800000 */
[----:B-1----:R1:W2:Y:S01]  /*3850*/  LDS.128 R44, [R108+0x1c400] ;  /* 0x01c400006c2c7984 */ /* 0x0022a20000000c00 */
        /* <DEDUP_REMOVED lines=51> */
.L_x_6874:
[----:B------:R-:W-:Y:S05]  /*3b90*/  BSYNC B2 ;  /* 0x0000000000027941 */ /* 0x000fea0003800000 */
.L_x_6873:
[----:B------:R-:W-:Y:S02]  /*3ba0*/  ULDC.64 UR4, c[0x0][0x2d8] ;  /* 0x0000b60000047ab9 */ /* 0x000fe40000000a00 */
[----:B------:R-:W-:-:S04]  /*3bb0*/  LEA R72, P3, R156, UR4, 0x1 ;  /* 0x000000049c487c11 */ /* 0x000fc8000f8608ff */
[----:B------:R-:W-:-:S05]  /*3bc0*/  LEA.HI.X R73, R156, UR5, R155, 0x1, P3 ;  /* 0x000000059c497c11 */ /* 0x000fca00098f0c9b */
[----:B--2---:R2:W-:Y:S04]  /*3bd0*/  STG.E.128 desc[UR54][R72.64], R44 ;  /* 0x0000002c48007986 */ /* 0x0045e8000c101d36 */
.L_x_6868:
[----:B------:R-:W-:Y:S05]  /*3be0*/  BSYNC B1 ;  /* 0x0000000000017941 */ /* 0x000fea0003800000 */
.L_x_6867:
[----:B------:R-:W-:Y:S04]  /*3bf0*/  BSSY B1, `(.L_x_6875) ;  /* 0x000007a000017945 */ /* 0x000fe80003800000 */
[----:B------:R-:W-:Y:S05]  /*3c00*/  @P4 BRA `(.L_x_6876) ;  /* 0x0000000400e04947 */ /* 0x000fea0003800000 */
[----:B------:R-:W-:Y:S01]  /*3c10*/  IADD3 R80, P3, P4, R88, R120, R16 ;  /* 0x0000007858507210 */ /* 0x000fe20007c7e010 */
[----:B------:R-:W-:Y:S03]  /*3c20*/  BSSY B2, `(.L_x_6877) ;  /* 0x000003c000027945 */ /* 0x000fe60003800000 */
[----:B------:R-:W-:Y:S01]  /*3c30*/  IADD3.X R143, R5, R122, R17, P3, P4 ;  /* 0x0000007a058f7210 */ /* 0x000fe20001fe8411 */
[----:B------:R-:W-:Y:S08]  /*3c40*/  @P2 BRA `(.L_x_6878) ;  /* 0x0000000000e42947 */ /* 0x000ff00003800000 */
[----:B-12---:R1:W2:Y:S01]  /*3c50*/  LDS.128 R44, [R108+0x19400] ;  /* 0x019400006c2c7984 */ /* 0x0062a20000000c00 */
        /* <DEDUP_REMOVED lines=51> */
.L_x_6880:
[----:B------:R-:W-:Y:S05]  /*3f90*/  BSYNC B3 ;  /* 0x0000000000037941 */ /* 0x000fea0003800000 */
.L_x_6879:
[----:B------:R-:W-:Y:S02]  /*3fa0*/  ULDC.64 UR4, c[0x0][0x2d8] ;  /* 0x0000b60000047ab9 */ /* 0x000fe40000000a00 */
[----:B------:R-:W-:-:S04]  /*3fb0*/  LEA R68, P3, R76, UR4, 0x1 ;  /* 0x000000044c447c11 */ /* 0x000fc8000f8608ff */
[----:B------:R-:W-:-:S05]  /*3fc0*/  LEA.HI.X R69, R76, UR5, R83, 0x1, P3 ;  /* 0x000000054c457c11 */ /* 0x000fca00098f0c53 */
[----:B--2---:R3:W-:Y:S04]  /*3fd0*/  STG.E.128 desc[UR54][R68.64], R44 ;  /* 0x0000002c44007986 */ /* 0x0047e8000c101d36 */
.L_x_6878:
[----:B------:R-:W-:Y:S05]  /*3fe0*/  BSYNC B2 ;  /* 0x0000000000027941 */ /* 0x000fea0003800000 */
.L_x_6877:
[----:B------:R-:W-:Y:S05]  /*3ff0*/  @P1 BRA `(.L_x_6876) ;  /* 0x0000000000e41947 */ /* 0x000fea0003800000 */
        /* <DEDUP_REMOVED lines=52> */
.L_x_6882:
[----:B------:R-:W-:Y:S05]  /*4340*/  BSYNC B2 ;  /* 0x0000000000027941 */ /* 0x000fea0003800000 */
.L_x_6881:
[----:B------:R-:W-:Y:S02]  /*4350*/  ULDC.64 UR4, c[0x0][0x2d8] ;  /* 0x0000b60000047ab9 */ /* 0x000fe40000000a00 */
[----:B------:R-:W-:-:S04]  /*4360*/  LEA R64, P3, R72, UR4, 0x1 ;  /* 0x0000000448407c11 */ /* 0x000fc8000f8608ff */
[----:B------:R-:W-:-:S05]  /*4370*/  LEA.HI.X R65, R72, UR5, R77, 0x1, P3 ;  /* 0x0000000548417c11 */ /* 0x000fca00098f0c4d */
[----:B--2---:R4:W-:Y:S04]  /*4380*/  STG.E.128 desc[UR54][R64.64], R44 ;  /* 0x0000002c40007986 */ /* 0x0049e8000c101d36 */
.L_x_6876:
[----:B------:R-:W-:Y:S05]  /*4390*/  BSYNC B1 ;  /* 0x0000000000017941 */ /* 0x000fea0003800000 */
.L_x_6875:
[----:B------:R-:W-:Y:S01]  /*43a0*/  ISETP.NE.AND P3, PT, R148, RZ, PT ;  /* 0x000000ff9400720c */ /* 0x000fe20003f65270 */
[----:B------:R-:W-:-:S12]  /*43b0*/  BSSY B1, `(.L_x_6883) ;  /* 0x000007a000017945 */ /* 0x000fd80003800000 */
[----:B------:R-:W-:Y:S05]  /*43c0*/  @P3 BRA `(.L_x_6884) ;  /* 0x0000000400e03947 */ /* 0x000fea0003800000 */
[----:B------:R-:W-:Y:S01]  /*43d0*/  IADD3 R70, P3, P4, R4, R120, R16 ;  /* 0x0000007804467210 */ /* 0x000fe20007c7e010 */
[----:B------:R-:W-:Y:S03]  /*43e0*/  BSSY B2, `(.L_x_6885) ;  /* 0x000003c000027945 */ /* 0x000fe60003800000 */
[----:B------:R-:W-:Y:S01]  /*43f0*/  IADD3.X R75, R20, R122, R17, P3, P4 ;  /* 0x0000007a144b7210 */ /* 0x000fe20001fe8411 */
[----:B------:R-:W-:Y:S08]  /*4400*/  @P2 BRA `(.L_x_6886) ;  /* 0x0000000000e42947 */ /* 0x000ff00003800000 */
[----:B-1234-:R1:W2:Y:S01]  /*4410*/  LDS.128 R44, [R108+0x1a400] ;  /* 0x01a400006c2c7984 */ /* 0x01e2a20000000c00 */
        /* <DEDUP_REMOVED lines=51> */
.L_x_6888:
[----:B------:R-:W-:Y:S05]  /*4750*/  BSYNC B3 ;  /* 0x0000000000037941 */ /* 0x000fea0003800000 */
.L_x_6887:
[----:B------:R-:W-:Y:S02]  /*4760*/  ULDC.64 UR4, c[0x0][0x2d8] ;  /* 0x0000b60000047ab9 */ /* 0x000fe40000000a00 */
[----:B------:R-:W-:-:S04]  /*4770*/  LEA R60, P3, R68, UR4, 0x1 ;  /* 0x00000004443c7c11 */ /* 0x000fc8000f8608ff */
[----:B------:R-:W-:-:S05]  /*4780*/  LEA.HI.X R61, R68, UR5, R73, 0x1, P3 ;  /* 0x00000005443d7c11 */ /* 0x000fca00098f0c49 */
[----:B--2---:R1:W-:Y:S04]  /*4790*/  STG.E.128 desc[UR54][R60.64], R44 ;  /* 0x0000002c3c007986 */ /* 0x0043e8000c101d36 */
.L_x_6886:
[----:B------:R-:W-:Y:S05]  /*47a0*/  BSYNC B2 ;  /* 0x0000000000027941 */ /* 0x000fea0003800000 */
.L_x_6885:
[----:B------:R-:W-:Y:S05]  /*47b0*/  @P1 BRA `(.L_x_6884) ;  /* 0x0000000000e41947 */ /* 0x000fea0003800000 */
        /* <DEDUP_REMOVED lines=52> */
.L_x_6890:
[----:B------:R-:W-:Y:S05]  /*4b00*/  BSYNC B2 ;  /* 0x0000000000027941 */ /* 0x000fea0003800000 */
.L_x_6889:
[----:B------:R-:W-:Y:S02]  /*4b10*/  ULDC.64 UR4, c[0x0][0x2d8] ;  /* 0x0000b60000047ab9 */ /* 0x000fe40000000a00 */
[----:B------:R-:W-:-:S04]  /*4b20*/  LEA R56, P3, R64, UR4, 0x1 ;  /* 0x0000000440387c11 */ /* 0x000fc8000f8608ff */
[----:B------:R-:W-:-:S05]  /*4b30*/  LEA.HI.X R57, R64, UR5, R69, 0x1, P3 ;  /* 0x0000000540397c11 */ /* 0x000fca00098f0c45 */
[----:B--2---:R1:W-:Y:S04]  /*4b40*/  STG.E.128 desc[UR54][R56.64], R44 ;  /* 0x0000002c38007986 */ /* 0x0043e8000c101d36 */
.L_x_6884:
[----:B------:R-:W-:Y:S05]  /*4b50*/  BSYNC B1 ;  /* 0x0000000000017941 */ /* 0x000fea0003800000 */
.L_x_6883:
[----:B------:R-:W-:Y:S05]  /*4b60*/  @P5 BRA `(.L_x_6891) ;  /* 0x0000003800685947 */ /* 0x000fea0003800000 */
[----:B------:R-:W-:Y:S01]  /*4b70*/  IADD3 R120, P3, P4, R107, R120, R16 ;  /* 0x000000786b787210 */ /* 0x000fe20007c7e010 */
[----:B------:R-:W-:Y:S03]  /*4b80*/  BSSY B1, `(.L_x_6892) ;  /* 0x000003c000017945 */ /* 0x000fe60003800000 */
[----:B-1----:R-:W-:Y:S01]  /*4b90*/  IADD3.X R57, R106, R122, R17, P3, P4 ;  /* 0x0000007a6a397210 */ /* 0x002fe20001fe8411 */
[----:B------:R-:W-:Y:S08]  /*4ba0*/  @P2 BRA `(.L_x_6893) ;  /* 0x0000000000e42947 */ /* 0x000ff00003800000 */
[----:B--234-:R1:W2:Y:S01]  /*4bb0*/  LDS.128 R44, [R108+0x1b400] ;  /* 0x01b400006c2c7984 */ /* 0x01c2a20000000c00 */
[----:B------:R-:W-:Y:S01]  /*4bc0*/  ISETP.GE.AND P4, PT, R22, R123, PT ;  /* 0x0000007b1600720c */ /* 0x000fe20003f86270 */
[----:B------:R-:W-:Y:S01]  /*4bd0*/  BSSY B2, `(.L_x_6894) ;  /* 0x0000031000027945 */ /* 0x000fe20003800000 */
[----:B------:R-:W-:-:S11]  /*4be0*/  IADD3 R63, P3, R120, R98, RZ ;  /* 0x00000062783f7210 */ /* 0x000fd60007f7e0ff */
        /* <DEDUP_REMOVED lines=20> */
[----:B------:R-:W-:Y:S01]  /*4d30*/  FMUL.FTZ R61, R47, R59 ;  /* 0x0000003b2f3d7220 */ /* 0x000fe20000410000 */
[----:B------:R-:W-:-:S02]  /*4d40*/  IMAD.U32 R46, R45, 0x10000, RZ ;  /* 0x000100002d2e7824 */ /* 0x000fc400078e00ff */
[----:B------:R-:W-:Y:S01]  /*4d50*/  FMUL.FTZ R62, R47, R56 ;  /* 0x000000382f3e7220 */ /* 0x000fe20000410000 */
[----:B------:R-:W-:Y:S01]  /*4d60*/  LOP3.LUT R141, R141, 0xffff0000, RZ, 0xc0, !PT ;  /* 0xffff00008d8d7812 */ /* 0x000fe200078ec0ff */
[C---:B------:R-:W-:Y:S01]  /*4d70*/  FMUL.FTZ R47, R53.reuse, R60 ;  /* 0x0000003c352f7220 */ /* 0x040fe20000410000 */
[-C--:B------:R-:W-:Y:S01]  /*4d80*/  FMUL.FTZ R53, R53, R58.reuse ;  /* 0x0000003a35357220 */ /* 0x080fe20000410000 */
[----:B------:R-:W-:Y:S01]  /*4d90*/  LOP3.LUT R139, R139, 0xffff0000, RZ, 0xc0, !PT ;  /* 0xffff00008b8b7812 */ /* 0x000fe200078ec0ff */
[C---:B------:R-:W-:Y:S01]  /*4da0*/  IMAD.U32 R45, R44.reuse, 0x10000, RZ ;  /* 0x000100002c2d7824 */ /* 0x040fe200078e00ff */
[----:B------:R-:W-:Y:S01]  /*4db0*/  LOP3.LUT R44, R44, 0xffff0000, RZ, 0xc0, !PT ;  /* 0xffff00002c2c7812 */ /* 0x000fe200078ec0ff */
[----:B------:R-:W-:Y:S01]  /*4dc0*/  FFMA.FTZ R62, R46, R59, R62 ;  /* 0x0000003b2e3e7223 */ /* 0x000fe2000001003e */
[C---:B------:R-:W-:Y:S01]  /*4dd0*/  FFMA.FTZ R58, R52.reuse, R58, -R47 ;  /* 0x0000003a343a7223 */ /* 0x040fe2000001082f */
[----:B------:R-:W-:Y:S01]  /*4de0*/  FFMA.FTZ R53, R52, R60, R53 ;  /* 0x0000003c34357223 */ /* 0x000fe20000010035 */
        /* <DEDUP_REMOVED lines=15> */
.L_x_6895:
[----:B------:R-:W-:Y:S05]  /*4ee0*/  BSYNC B2 ;  /* 0x0000000000027941 */ /* 0x000fea0003800000 */
.L_x_6894:
[----:B------:R-:W-:Y:S01]  /*4ef0*/  ULDC.64 UR4, c[0x0][0x2d8] ;  /* 0x0000b60000047ab9 */ /* 0x000fe20000000a00 */
[----:B------:R-:W-:Y:S01]  /*4f00*/  IMAD.X R54, R57, 0x1, R30, P3 ;  /* 0x0000000139367824 */ /* 0x000fe200018e061e */
[----:B------:R-:W-:-:S04]  /*4f10*/  LEA R52, P3, R63, UR4, 0x1 ;  /* 0x000000043f347c11 */ /* 0x000fc8000f8608ff */
[----:B------:R-:W-:-:S05]  /*4f20*/  LEA.HI.X R53, R63, UR5, R54, 0x1, P3 ;  /* 0x000000053f357c11 */ /* 0x000fca00098f0c36 */
[----:B--2---:R1:W-:Y:S04]  /*4f30*/  STG.E.128 desc[UR54][R52.64], R44 ;  /* 0x0000002c34007986 */ /* 0x0043e8000c101d36 */
.L_x_6893:
[----:B------:R-:W-:Y:S05]  /*4f40*/  BSYNC B1 ;  /* 0x0000000000017941 */ /* 0x000fea0003800000 */
.L_x_6892:
[----:B------:R-:W-:Y:S05]  /*4f50*/  @P1 BRA `(.L_x_6891) ;  /* 0x00000034006c1947 */ /* 0x000fea0003800000 */
        /* <DEDUP_REMOVED lines=51> */
.L_x_6897:
[----:B------:R-:W-:Y:S05]  /*5290*/  BSYNC B1 ;  /* 0x0000000000017941 */ /* 0x000fea0003800000 */
.L_x_6896:
[----:B------:R-:W-:Y:S01]  /*52a0*/  ULDC.64 UR4, c[0x0][0x2d8] ;  /* 0x0000b60000047ab9 */ /* 0x000fe20000000a00 */
[----:B------:R-:W-:Y:S01]  /*52b0*/  IMAD.X R57, R57, 0x1, R100, P3 ;  /* 0x0000000139397824 */ /* 0x000fe200018e0664 */
[----:B------:R-:W-:-:S04]  /*52c0*/  LEA R48, P3, R56, UR4, 0x1 ;  /* 0x0000000438307c11 */ /* 0x000fc8000f8608ff */
[----:B------:R-:W-:-:S05]  /*52d0*/  LEA.HI.X R49, R56, UR5, R57, 0x1, P3 ;  /* 0x0000000538317c11 */ /* 0x000fca00098f0c39 */
[----:B--2---:R1:W-:Y:S01]  /*52e0*/  STG.E.128 desc[UR54][R48.64], R44 ;  /* 0x0000002c30007986 */ /* 0x0043e2000c101d36 */
[----:B------:R-:W-:Y:S05]  /*52f0*/  BRA `(.L_x_6891) ;  /* 0x0000003000847947 */ /* 0x000fea0003800000 */
.L_x_6855:
[----:B------:R-:W-:Y:S02]  /*5300*/  ISETP.GE.AND P3, PT, R189, R112, PT ;  /* 0x00000070bd00720c */ /* 0x000fe40003f66270 */
[----:B------:R-:W-:Y:S02]  /*5310*/  CS2R R50, SRZ ;  /* 0x0000000000327805 */ /* 0x000fe4000001ff00 */
[----:B------:R-:W-:-:S13]  /*5320*/  ISETP.GE.OR P3, PT, R16, R123, P3 ;  /* 0x0000007b1000720c */ /* 0x000fda0001f66670 */
[----:B------:R-:W-:Y:S01]  /*5330*/  @!P3 IADD3 R46, P0, P4, R92, R78, R13 ;  /* 0x0000004e5c2eb210 */ /* 0x000fe20007c1e00d */
        /* <DEDUP_REMOVED lines=15> */
[----:B------:R-:W4:Y:S01]  /*5430*/  @!P4 LDC.64 R52, c[0x0][0x3c8] ;  /* 0x0000f200ff34cb82 */ /* 0x000f220000000a00 */
[----:B------:R-:W-:-:S05]  /*5440*/  @!P4 IADD3 R48, P5, R92, R78, RZ ;  /* 0x0000004e5c30c210 */ /* 0x000fca0007fbe0ff */
[----:B------:R-:W-:Y:S02]  /*5450*/  @!P4 IMAD.X R49, R124, 0x1, R28, P5 ;  /* 0x000000017c31c824 */ /* 0x000fe400028e061c */
[----:B------:R-:W0:Y:S01]  /*5460*/  @!P4 LDC.64 R54, c[0x0][0x3e0] ;  /* 0x0000f800ff36cb82 */ /* 0x000e220000000a00 */
[----:B----4-:R-:W-:-:S04]  /*5470*/  @!P4 LEA R52, P5, R48, R52, 0x1 ;  /* 0x000000343034c211 */ /* 0x010fc800078a08ff */
[----:B------:R-:W-:Y:S02]  /*5480*/  @!P4 LEA.HI.X R53, R48, R53, R49, 0x1, P5 ;  /* 0x000000353035c211 */ /* 0x000fe400028f0c31 */
[----:B------:R-:W-:-:S05]  /*5490*/  @!P4 IADD3 R48, P5, R84, R76, RZ ;  /* 0x0000004c5430c210 */ /* 0x000fca0007fbe0ff */
[----:B------:R-:W-:Y:S01]  /*54a0*/  @!P4 IMAD.X R49, R103, 0x1, R36, P5 ;  /* 0x000000016731c824 */ /* 0x000fe200028e0624 */
[----:B0-----:R-:W-:-:S04]  /*54b0*/  @!P4 LEA R54, P5, R48, R54, 0x1 ;  /* 0x000000363036c211 */ /* 0x001fc800078a08ff */
[----:B------:R-:W-:Y:S02]  /*54c0*/  @!P4 LEA.HI.X R55, R48, R55, R49, 0x1, P5 ;  /* 0x000000373037c211 */ /* 0x000fe400028f0c31 */
[----:B------:R-:W-:Y:S02]  /*54d0*/  CS2R R48, SRZ ;  /* 0x0000000000307805 */ /* 0x000fe4000001ff00 */
[----:B------:R-:W-:-:S04]  /*54e0*/  @!P3 LEA R60, P5, R46, R60, 0x1 ;  /* 0x0000003c2e3cb211 */ /* 0x000fc800078a08ff */
[----:B------:R-:W-:Y:S02]  /*54f0*/  @!P3 LEA.HI.X R61, R46, R61, R47, 0x1, P5 ;  /* 0x0000003d2e3db211 */ /* 0x000fe400028f0c2f */
[----:B------:R-:W-:Y:S02]  /*5500*/  CS2R R46, SRZ ;  /* 0x00000000002e7805 */ /* 0x000fe4000001ff00 */
[C---:B-1----:R-:W-:Y:S01]  /*5510*/  @!P3 LEA R62, P5, R44.reuse, R62, 0x1 ;  /* 0x0000003e2c3eb211 */ /* 0x042fe200078a08ff */
[----:B------:R0:W5:Y:S03]  /*5520*/  @!P4 LDG.E.128 R48, desc[UR54][R54.64] ;  /* 0x000000363630c981 */ /* 0x000166000c1e1d00 */
[----:B------:R-:W-:Y:S02]  /*5530*/  @!P3 LEA.HI.X R63, R44, R63, R45, 0x1, P5 ;  /* 0x0000003f2c3fb211 */ /* 0x000fe400028f0c2d */
[----:B------:R-:W-:-:S02]  /*5540*/  CS2R R44, SRZ ;  /* 0x00000000002c7805 */ /* 0x000fc4000001ff00 */
[----:B------:R-:W-:Y:S02]  /*5550*/  CS2R R58, SRZ ;  /* 0x00000000003a7805 */ /* 0x000fe4000001ff00 */
[----:B------:R-:W-:Y:S02]  /*5560*/  CS2R R56, SRZ ;  /* 0x0000000000387805 */ /* 0x000fe4000001ff00 */
[----:B------:R1:W5:Y:S01]  /*5570*/  @!P4 LDG.E.128 R44, desc[UR54][R52.64] ;  /* 0x00000036342cc981 */ /* 0x000362000c1e1d00 */
[----:B0-----:R-:W-:-:S03]  /*5580*/  CS2R R54, SRZ ;  /* 0x0000000000367805 */ /* 0x001fc6000001ff00 */
[----:B------:R0:W5:Y:S01]  /*5590*/  @!P3 LDG.E.128 R56, desc[UR54][R62.64] ;  /* 0x000000363e38b981 */ /* 0x000162000c1e1d00 */
[----:B-1----:R-:W-:-:S06]  /*55a0*/  CS2R R52, SRZ ;  /* 0x0000000000347805 */ /* 0x002fcc000001ff00 */
[----:B------:R1:W5:Y:S01]  /*55b0*/  @!P3 LDG.E.128 R52, desc[UR54][R60.64] ;  /* 0x000000363c34b981 */ /* 0x000362000c1e1d00 */
[----:B--2---:R-:W-:-:S04]  /*55c0*/  @!P0 LEA R68, P3, R66, R68, 0x1 ;  /* 0x0000004442448211 */ /* 0x004fc800078608ff */
[----:B------:R-:W-:Y:S02]  /*55d0*/  @!P0 LEA.HI.X R69, R66, R69, R67, 0x1, P3 ;  /* 0x0000004542458211 */ /* 0x000fe400018f0c43 */
[C---:B---3--:R-:W-:Y:S02]  /*55e0*/  @!P0 LEA R70, P3, R64.reuse, R70, 0x1 ;  /* 0x0000004640468211 */ /* 0x048fe400078608ff */
[----:B0-----:R-:W-:Y:S02]  /*55f0*/  CS2R R62, SRZ ;  /* 0x00000000003e7805 */ /* 0x001fe4000001ff00 */
[----:B------:R-:W-:Y:S02]  /*5600*/  CS2R R66, SRZ ;  /* 0x0000000000427805 */ /* 0x000fe4000001ff00 */
[----:B-1----:R-:W-:Y:S02]  /*5610*/  CS2R R60, SRZ ;  /* 0x00000000003c7805 */ /* 0x002fe4000001ff00 */
[----:B------:R-:W-:-:S02]  /*5620*/  @!P0 LEA.HI.X R71, R64, R71, R65, 0x1, P3 ;  /* 0x0000004740478211 */ /* 0x000fc400018f0c41 */
[----:B------:R-:W-:Y:S02]  /*5630*/  CS2R R64, SRZ ;  /* 0x0000000000407805 */ /* 0x000fe4000001ff00 */
[----:B------:R0:W5:Y:S04]  /*5640*/  @!P0 LDG.E.128 R60, desc[UR54][R68.64] ;  /* 0x00000036443c8981 */ /* 0x000168000c1e1d00 */
[----:B------:R1:W5:Y:S01]  /*5650*/  @!P0 LDG.E.128 R64, desc[UR54][R70.64] ;  /* 0x0000003646408981 */ /* 0x000362000c1e1d00 */
[----:B------:R-:W-:-:S04]  /*5660*/  ISETP.GE.AND P0, PT, R190, R112, PT ;  /* 0x00000070be00720c */ /* 0x000fc80003f06270 */
[CC--:B------:R-:W-:Y:S01]  /*5670*/  ISETP.GE.OR P0, PT, R16.reuse, R123.reuse, P0 ;  /* 0x0000007b1000720c */ /* 0x0c0fe20000706670 */
[----:B------:R-:W-:Y:S01]  /*5680*/  BSSY B1, `(.L_x_6898) ;  /* 0x000001c000017945 */ /* 0x000fe20003800000 */
[----:B------:R-:W-:Y:S02]  /*5690*/  ISETP.GE.AND P3, PT, R16, R123, PT ;  /* 0x0000007b1000720c */ /* 0x000fe40003f66270 */
[----:B0-----:R-:W-:Y:S02]  /*56a0*/  CS2R R68, SRZ ;  /* 0x0000000000447805 */ /* 0x001fe4000001ff00 */
[----:B------:R-:W-:Y:S02]  /*56b0*/  CS2R R74, SRZ ;  /* 0x00000000004a7805 */ /* 0x000fe4000001ff00 */
[----:B-1----:R-:W-:Y:S02]  /*56c0*/  CS2R R70, SRZ ;  /* 0x0000000000467805 */ /* 0x002fe4000001ff00 */
[----:B------:R-:W-:-:S03]  /*56d0*/  CS2R R72, SRZ ;  /* 0x0000000000487805 */ /* 0x000fc6000001ff00 */
[----:B------:R-:W-:Y:S05]  /*56e0*/  @P0 BRA `(.L_x_6899) ;  /* 0x0000000000540947 */ /* 0x000fea0003800000 */
[----:B------:R-:W0:Y:S01]  /*56f0*/  LDC.64 R68, c[0x0][0x3d8] ;  /* 0x0000f600ff447b82 */ /* 0x000e220000000a00 */
[----:B------:R-:W-:Y:S01]  /*5700*/  IMAD.MOV.U32 R72, RZ, RZ, R78 ;  /* 0x000000ffff487224 */ /* 0x000fe200078e004e */
[----:B------:R-:W-:Y:S01]  /*5710*/  ULDC.64 UR4, c[0x0][0x3c8] ;  /* 0x0000f20000047ab9 */ /* 0x000fe20000000a00 */
[----:B------:R-:W-:Y:S01]  /*5720*/  IMAD.MOV.U32 R73, RZ, RZ, R124 ;  /* 0x000000ffff497224 */ /* 0x000fe200078e007c */
[----:B------:R-:W-:Y:S01]  /*5730*/  ULDC.64 UR6, c[0x0][0x3e0] ;  /* 0x0000f80000067ab9 */ /* 0x000fe20000000a00 */
[----:B------:R-:W-:-:S03]  /*5740*/  IMAD.MOV.U32 R77, RZ, RZ, R103 ;  /* 0x000000ffff4d7224 */ /* 0x000fc600078e0067 */
        /* <DEDUP_REMOVED lines=15> */
.L_x_6899:
[----:B------:R-:W-:Y:S05]  /*5840*/  BSYNC B1 ;  /* 0x0000000000017941 */ /* 0x000fea0003800000 */
.L_x_6898:
[----:B-----5:R-:W-:Y:S01]  /*5850*/  IMAD.MOV.U32 R76, RZ, RZ, R70 ;  /* 0x000000ffff4c7224 */ /* 0x020fe200078e0046 */
        /* <DEDUP_REMOVED lines=67> */
.L_x_6900:
[----:B------:R-:W-:Y:S01]  /*5c90*/  IMAD R103, R185, 0x8, R2 ;  /* 0x00000008b9677824 */ /* 0x000fe200078e0202 */
[----:B------:R-:W-:Y:S01]  /*5ca0*/  SHF.L.U32 R124, R194, 0x1f, RZ ;  /* 0x0000001fc27c7819 */ /* 0x000fe200000006ff */
[----:B------:R-:W0:Y:S01]  /*5cb0*/  LDC R131, c[0x0][0x2e4] ;  /* 0x0000b900ff837b82 */ /* 0x000e220000000800 */
[----:B------:R-:W-:Y:S01]  /*5cc0*/  IMAD.MOV.U32 R121, RZ, RZ, R122 ;  /* 0x000000ffff797224 */ /* 0x000fe200078e007a */
[----:B------:R-:W-:Y:S01]  /*5cd0*/  BSSY B1, `(.L_x_6901) ;  /* 0x0000005000017945 */ /* 0x000fe20003800000 */
[----:B------:R-:W1:Y:S05]  /*5ce0*/  SYNCS.PHASECHK.TRANS64.TRYWAIT P4, [R103+URZ+0x28890], R124 ;  /* 0x0288907c670075a7 */ /* 0x000e6a000808017f */
[----:B------:R-:W2:Y:S01]  /*5cf0*/  LDC.64 R122, c[0x0][0x2f0] ;  /* 0x0000bc00ff7a7b82 */ /* 0x000ea20000000a00 */
[----:B0-----:R-:W-:Y:S01]  /*5d00*/  IMAD.IADD R133, R131, 0x1, -R116 ;  /* 0x0000000183857824 */ /* 0x001fe200078e0a74 */
[----:B-1----:R-:W-:Y:S06]  /*5d10*/  @!P4 BRA `(.L_x_6902) ;  /* 0x000001d400c8c947 */ /* 0x002fec0003800000 */
.L_x_7241:
[----:B------:R-:W-:Y:S05]  /*5d20*/  BSYNC B1 ;  /* 0x0000000000017941 */ /* 0x000fea0003800000 */
.L_x_6901:
[----:B------:R-:W-:Y:S01]  /*5d30*/  ISETP.GE.OR P4, PT, R18, R112, P2 ;  /* 0x000000701200720c */ /* 0x000fe20001786670 */
[----:B------:R-:W-:-:S12]  /*5d40*/  BSSY B1, `(.L_x_6903) ;  /* 0x0000087000017945 */ /* 0x000fd80003800000 */
[----:B------:R-:W-:Y:S05]  /*5d50*/  @P4 BRA `(.L_x_6904) ;  /* 0x0000000800144947 */ /* 0x000fea0003800000 */
[-C--:B--2---:R-:W-:Y:S01]  /*5d60*/  IMAD R76, R19, R122.reuse, RZ ;  /* 0x0000007a134c7224 */ /* 0x084fe200078e02ff */
[----:B------:R-:W-:Y:S01]  /*5d70*/  ISETP.NE.AND P6, PT, R0, RZ, PT ;  /* 0x000000ff0000720c */ /* 0x000fe20003fc5270 */
[C---:B------:R-:W-:Y:S01]  /*5d80*/  IMAD.WIDE.U32 R126, R18.reuse, R122, R120 ;  /* 0x0000007a127e7225 */ /* 0x040fe200078e0078 */
[----:B------:R-:W-:Y:S03]  /*5d90*/  BSSY B2, `(.L_x_6905) ;  /* 0x0000076000027945 */ /* 0x000fe60003800000 */
[----:B------:R-:W-:Y:S01]  /*5da0*/  IMAD R159, R18, R123, R76 ;  /* 0x0000007b129f7224 */ /* 0x000fe200078e024c */
[----:B------:R-:W-:Y:S02]  /*5db0*/  SEL R76, R116, R133, !P6 ;  /* 0x00000085744c7207 */ /* 0x000fe40007000000 */
[----:B------:R-:W-:Y:S01]  /*5dc0*/  IADD3 R156, P4, P5, R98, R126, R32 ;  /* 0x0000007e629c7210 */ /* 0x000fe20007d9e020 */
        /* <DEDUP_REMOVED lines=8> */
[----:B------:R-:W-:-:S03]  /*5e50*/  LOP3.LUT R76, R161, 0x38, RZ, 0xc0, !PT ;  /* 0x00000038a14c7812 */ /* 0x000fc600078ec0ff */
[----:B------:R-:W-:Y:S01]  /*5e60*/  IMAD.SHL.U32 R77, R77, 0x400, RZ ;  /* 0x000004004d4d7824 */ /* 0x000fe200078e00ff */
[----:B------:R-:W-:-:S04]  /*5e70*/  LOP3.LUT R76, R76, 0x1c0, R203, 0xf8, !PT ;  /* 0x000001c04c4c7812 */ /* 0x000fc800078ef8cb */
[----:B------:R-:W-:Y:S02]  /*5e80*/  LOP3.LUT R77, R77, 0x7fffe000, RZ, 0xc0, !PT ;  /* 0x7fffe0004d4d7812 */ /* 0x000fe400078ec0ff */
[----:B------:R-:W-:-:S04]  /*5e90*/  LOP3.LUT R76, R76, R211, RZ, 0x3c, !PT ;  /* 0x000000d34c4c7212 */ /* 0x000fc800078e3cff */
[----:B------:R-:W-:Y:S01]  /*5ea0*/  IADD3 R76, R76, R77, R212 ;  /* 0x0000004d4c4c7210 */ /* 0x000fe20007ffe0d4 */
[----:B------:R-:W-:-:S04]  /*5eb0*/  IMAD R77, R185, 0x4000, R115 ;  /* 0x00004000b94d7824 */ /* 0x000fc800078e0273 */
[----:B------:R-:W-:Y:S02]  /*5ec0*/  IMAD R79, R185, 0x4000, R76 ;  /* 0x00004000b94f7824 */ /* 0x000fe400078e024c */
[--C-:B------:R-:W-:Y:S02]  /*5ed0*/  IMAD R77, R77, 0x2, R2.reuse ;  /* 0x000000024d4d7824 */ /* 0x100fe400078e0202 */
[----:B------:R-:W-:-:S04]  /*5ee0*/  IMAD R80, R79, 0x2, R2 ;  /* 0x000000024f507824 */ /* 0x000fc800078e0202 */
[----:B------:R-:W1:Y:S04]  /*5ef0*/  LDS.128 R76, [R77+0x18400] ;  /* 0x018400004d4c7984 */ /* 0x000e680000000c00 */
[----:B------:R-:W2:Y:S01]  /*5f00*/  LDS.128 R80, [R80+0x18400] ;  /* 0x0184000050507984 */ /* 0x000ea20000000c00 */
[----:B------:R-:W-:Y:S05]  /*5f10*/  @P3 BRA `(.L_x_6906) ;  /* 0x0000000400743947 */ /* 0x000fea0003800000 */
[----:B------:R-:W-:Y:S01]  /*5f20*/  SHF.R.U32.HI R173, RZ, 0x10, R49 ;  /* 0x00000010ffad7819 */ /* 0x000fe20000011631 */
[----:B--2---:R-:W-:Y:S01]  /*5f30*/  IMAD.U32 R167, R83, 0x10000, RZ ;  /* 0x0001000053a77824 */ /* 0x004fe200078e00ff */
[----:B------:R-:W-:Y:S01]  /*5f40*/  SHF.R.U32.HI R177, RZ, 0x10, R45 ;  /* 0x00000010ffb17819 */ /* 0x000fe2000001162d */
[----:B------:R-:W-:Y:S01]  /*5f50*/  IMAD.U32 R172, R81, 0x10000, RZ ;  /* 0x0001000051ac7824 */ /* 0x000fe200078e00ff */
[----:B------:R-:W-:Y:S01]  /*5f60*/  PRMT R164, R164, 0x5410, R173 ;  /* 0x00005410a4a47816 */ /* 0x000fe200000000ad */
[----:B-1----:R-:W-:Y:S01]  /*5f70*/  IMAD.U32 R166, R77, 0x10000, RZ ;  /* 0x000100004da67824 */ /* 0x002fe200078e00ff */
[----:B------:R-:W-:Y:S02]  /*5f80*/  SHF.R.U64 R170, R48, 0x10, R49 ;  /* 0x0000001030aa7819 */ /* 0x000fe40000001231 */
[----:B------:R-:W-:Y:S02]  /*5f90*/  SHF.R.U32.HI R171, RZ, 0x10, R51 ;  /* 0x00000010ffab7819 */ /* 0x000fe40000011633 */
[----:B------:R-:W-:-:S02]  /*5fa0*/  PRMT R168, R168, 0x5410, R177 ;  /* 0x00005410a8a87816 */ /* 0x000fc400000000b1 */
[----:B------:R-:W-:Y:S01]  /*5fb0*/  SHF.R.U64 R169, R50, 0x10, R51 ;  /* 0x0000001032a97819 */ /* 0x000fe20000001233 */
[----:B------:R-:W-:Y:S01]  /*5fc0*/  IMAD.U32 R51, R79, 0x10000, RZ ;  /* 0x000100004f337824 */ /* 0x000fe200078e00ff */
[----:B------:R-:W-:Y:S01]  /*5fd0*/  LOP3.LUT R49, R83, 0xffff0000, RZ, 0xc0, !PT ;  /* 0xffff000053317812 */ /* 0x000fe200078ec0ff */
[----:B------:R-:W-:Y:S01]  /*5fe0*/  IMAD.U32 R83, R164, 0x10000, RZ ;  /* 0x00010000a4537824 */ /* 0x000fe200078e00ff */
[----:B------:R-:W-:Y:S02]  /*5ff0*/  SHF.R.U32.HI R175, RZ, 0x10, R47 ;  /* 0x00000010ffaf7819 */ /* 0x000fe4000001162f */
[----:B------:R-:W-:Y:S01]  /*6000*/  LOP3.LUT R48, R79, 0xffff0000, RZ, 0xc0, !PT ;  /* 0xffff00004f307812 */ /* 0x000fe200078ec0ff */
[----:B------:R-:W-:Y:S01]  /*6010*/  IMAD.U32 R79, R168, 0x10000, RZ ;  /* 0x00010000a84f7824 */ /* 0x000fe200078e00ff */
[----:B------:R-:W-:Y:S01]  /*6020*/  PRMT R171, R158, 0x5410, R171 ;  /* 0x000054109eab7816 */ /* 0x000fe200000000ab */
[----:B------:R-:W-:Y:S01]  /*6030*/  FMUL.FTZ R173, R172, R83 ;  /* 0x00000053acad7220 */ /* 0x000fe20000410000 */
[----:B------:R-:W-:-:S02]  /*6040*/  PRMT R160, R160, 0x5410, R169 ;  /* 0x00005410a0a07816 */ /* 0x000fc400000000a9 */
[----:B------:R-:W-:Y:S02]  /*6050*/  LOP3.LUT R81, R81, 0xffff0000, RZ, 0xc0, !PT ;  /* 0xffff000051517812 */ /* 0x000fe400078ec0ff */
[----:B------:R-:W-:Y:S02]  /*6060*/  LOP3.LUT R169, R164, 0xffff0000, RZ, 0xc0, !PT ;  /* 0xffff0000a4a97812 */ /* 0x000fe400078ec0ff */
[----:B------:R-:W-:Y:S01]  /*6070*/  PRMT R162, R162, 0x5410, R175 ;  /* 0x00005410a2a27816 */ /* 0x000fe200000000af */
[-C--:B------:R-:W-:Y:S01]  /*6080*/  FMUL.FTZ R175, R172, R79.reuse ;  /* 0x0000004facaf7220 */ /* 0x080fe20000410000 */
[----:B------:R-:W-:Y:S01]  /*6090*/  LOP3.LUT R158, R168, 0xffff0000, RZ, 0xc0, !PT ;  /* 0xffff0000a89e7812 */ /* 0x000fe200078ec0ff */
[----:B------:R-:W-:Y:S01]  /*60a0*/  IMAD.U32 R168, R171, 0x10000, RZ ;  /* 0x00010000aba87824 */ /* 0x000fe200078e00ff */
[----:B------:R-:W-:Y:S01]  /*60b0*/  SHF.R.U64 R179, R44, 0x10, R45 ;  /* 0x000000102cb37819 */ /* 0x000fe2000000122d */
[----:B------:R-:W-:Y:S01]  /*60c0*/  FFMA.FTZ R79, R166, R79, -R173 ;  /* 0x0000004fa64f7223 */ /* 0x000fe200000108ad */
[----:B------:R-:W-:Y:S01]  /*60d0*/  LOP3.LUT R50, R77, 0xffff0000, RZ, 0xc0, !PT ;  /* 0xffff00004d327812 */ /* 0x000fe200078ec0ff */
[----:B------:R-:W-:Y:S01]  /*60e0*/  FMUL.FTZ R173, R81, R169 ;  /* 0x000000a951ad7220 */ /* 0x000fe20000410000 */
[----:B------:R-:W-:Y:S01]  /*60f0*/  PRMT R163, R163, 0x5410, R170 ;  /* 0x00005410a3a37816 */ /* 0x000fe200000000aa */
[----:B------:R-:W-:-:S02]  /*6100*/  IMAD.U32 R164, R162, 0x10000, RZ ;  /* 0x00010000a2a47824 */ /* 0x000fc400078e00ff */
[----:B------:R-:W-:Y:S01]  /*6110*/  FMUL.FTZ R81, R81, R158 ;  /* 0x0000009e51517220 */ /* 0x000fe20000410000 */
[----:B------:R-:W-:Y:S01]  /*6120*/  FMUL.FTZ R170, R167, R168 ;  /* 0x000000a8a7aa7220 */ /* 0x000fe20000410000 */
[----:B------:R-:W-:Y:S01]  /*6130*/  PRMT R77, R130, 0x5432, R179 ;  /* 0x00005432824d7816 */ /* 0x000fe200000000b3 */
[C---:B------:R-:W-:Y:S01]  /*6140*/  FFMA.FTZ R158, R50.reuse, R158, -R173 ;  /* 0x0000009e329e7223 */ /* 0x040fe200000108ad */
[----:B------:R-:W-:Y:S01]  /*6150*/  LOP3.LUT R171, R171, 0xffff0000, RZ, 0xc0, !PT ;  /* 0xffff0000abab7812 */ /* 0x000fe200078ec0ff */
[-C--:B------:R-:W-:Y:S01]  /*6160*/  FMUL.FTZ R167, R167, R164.reuse ;  /* 0x000000a4a7a77220 */ /* 0x080fe20000410000 */
[----:B------:R-:W-:Y:S01]  /*6170*/  FFMA.FTZ R81, R50, R169, R81 ;  /* 0x000000a932517223 */ /* 0x000fe20000010051 */
[----:B------:R-:W-:Y:S01]  /*6180*/  LOP3.LUT R162, R162, 0xffff0000, RZ, 0xc0, !PT ;  /* 0xffff0000a2a27812 */ /* 0x000fe200078ec0ff */
[----:B------:R-:W-:Y:S01]  /*6190*/  FFMA.FTZ R50, R51, R164, -R170 ;  /* 0x000000a433327223 */ /* 0x000fe200000108aa */
[----:B------:R-:W-:Y:S02]  /*61a0*/  IMAD.U32 R45, R80, 0x10000, RZ ;  /* 0x00010000502d7824 */ /* 0x000fe400078e00ff */
[----:B------:R-:W-:Y:S01]  /*61b0*/  FFMA.FTZ R166, R166, R83, R175 ;  /* 0x00000053a6a67223 */ /* 0x000fe200000100af */
[----:B------:R-:W-:Y:S01]  /*61c0*/  IMAD.U32 R164, R163, 0x10000, RZ ;  /* 0x00010000a3a47824 */ /* 0x000fe200078e00ff */
[----:B------:R-:W-:Y:S01]  /*61d0*/  SHF.R.U64 R174, R46, 0x10, R47 ;  /* 0x000000102eae7819 */ /* 0x000fe2000000122f */
[----:B------:R-:W-:-:S02]  /*61e0*/  IMAD.U32 R83, R77, 0x10000, RZ ;  /* 0x000100004d537824 */ /* 0x000fc400078e00ff */
[----:B------:R-:W-:Y:S01]  /*61f0*/  FFMA.FTZ R51, R51, R168, R167 ;  /* 0x000000a833337223 */ /* 0x000fe200000100a7 */
[C---:B------:R-:W-:Y:S01]  /*6200*/  FMUL.FTZ R167, R49.reuse, R171 ;  /* 0x000000ab31a77220 */ /* 0x040fe20000410000 */
[----:B------:R-:W-:Y:S01]  /*6210*/  FMUL.FTZ R169, R49, R162 ;  /* 0x000000a231a97220 */ /* 0x000fe20000410000 */
[----:B------:R-:W-:Y:S01]  /*6220*/  LOP3.LUT R80, R80, 0xffff0000, RZ, 0xc0, !PT ;  /* 0xffff000050507812 */ /* 0x000fe200078ec0ff */
        /* <DEDUP_REMOVED lines=8> */
[----:B------:R-:W-:Y:S01]  /*62b0*/  FFMA.FTZ R162, R48, R171, R169 ;  /* 0x000000ab30a27223 */ /* 0x000fe200000100a9 */
[----:B------:R-:W-:-:S02]  /*62c0*/  IMAD.U32 R47, R82, 0x10000, RZ ;  /* 0x00010000522f7824 */ /* 0x000fc400078e00ff */
[----:B------:R-:W-:Y:S01]  /*62d0*/  FMUL.FTZ R167, R80, R163 ;  /* 0x000000a350a77220 */ /* 0x000fe20000410000 */
[C---:B------:R-:W-:Y:S01]  /*62e0*/  FFMA.FTZ R83, R44.reuse, R83, -R49 ;  /* 0x000000532c537223 */ /* 0x040fe20000010831 */
[----:B------:R-:W-:Y:S01]  /*62f0*/  FFMA.FTZ R164, R44, R164, R45 ;  /* 0x000000a42ca47223 */ /* 0x000fe2000001002d */
[-C--:B------:R-:W-:Y:S01]  /*6300*/  FMUL.FTZ R169, R80, R77.reuse ;  /* 0x0000004d50a97220 */ /* 0x080fe20000410000 */
[----:B------:R-:W-:Y:S01]  /*6310*/  LOP3.LUT R82, R82, 0xffff0000, RZ, 0xc0, !PT ;  /* 0xffff000052527812 */ /* 0x000fe200078ec0ff */
[C---:B------:R-:W-:Y:S01]  /*6320*/  IMAD.U32 R45, R160.reuse, 0x10000, RZ ;  /* 0x00010000a02d7824 */ /* 0x040fe200078e00ff */
[----:B------:R-:W-:Y:S01]  /*6330*/  LOP3.LUT R49, R160, 0xffff0000, RZ, 0xc0, !PT ;  /* 0xffff0000a0317812 */ /* 0x000fe200078ec0ff */
[C---:B------:R-:W-:Y:S02]  /*6340*/  IMAD.U32 R44, R165.reuse, 0x10000, RZ ;  /* 0x00010000a52c7824 */ /* 0x040fe400078e00ff */
[----:B------:R-:W-:Y:S01]  /*6350*/  FFMA.FTZ R48, R76, R77, -R167 ;  /* 0x0000004d4c307223 */ /* 0x000fe200000108a7 */
[----:B------:R-:W-:Y:S01]  /*6360*/  IMAD.U32 R46, R78, 0x10000, RZ ;  /* 0x000100004e2e7824 */ /* 0x000fe200078e00ff */
[----:B------:R-:W-:Y:S01]  /*6370*/  LOP3.LUT R165, R165, 0xffff0000, RZ, 0xc0, !PT ;  /* 0xffff0000a5a57812 */ /* 0x000fe200078ec0ff */
        /* <DEDUP_REMOVED lines=23> */
.L_x_6906:
[----:B------:R-:W-:Y:S05]  /*64f0*/  BSYNC B2 ;  /* 0x0000000000027941 */ /* 0x000fea0003800000 */
.L_x_6905:
[----:B------:R-:W-:Y:S01]  /*6500*/  ISETP.GE.AND P4, PT, R161, R131, PT ;  /* 0x00000083a100720c */ /* 0x000fe20003f86270 */
[----:B------:R-:W-:-:S12]  /*6510*/  ULDC.64 UR4, c[0x0][0x2d8] ;  /* 0x0000b60000047ab9 */ /* 0x000fd80000000a00 */
        /* <DEDUP_REMOVED lines=9> */
.L_x_6904:
[----:B------:R-:W-:Y:S05]  /*65b0*/  BSYNC B1 ;  /* 0x0000000000017941 */ /* 0x000fea0003800000 */
.L_x_6903:
[----:B------:R-:W-:Y:S01]  /*65c0*/  ISETP.GE.OR P4, PT, R189, R112, P2 ;  /* 0x00000070bd00720c */ /* 0x000fe20001786670 */
[----:B------:R-:W-:-:S12]  /*65d0*/  BSSY B1, `(.L_x_6907) ;  /* 0x0000087000017945 */ /* 0x000fd80003800000 */
[----:B------:R-:W-:Y:S05]  /*65e0*/  @P4 BRA `(.L_x_6908) ;  /* 0x0000000800144947 */ /* 0x000fea0003800000 */
[-C--:B-12---:R-:W-:Y:S01]  /*65f0*/  IMAD R44, R218, R122.reuse, RZ ;  /* 0x0000007ada2c7224 */ /* 0x086fe200078e02ff */
        /* <DEDUP_REMOVED lines=14> */
[----:B------:R-:W-:-:S03]  /*66e0*/  LOP3.LUT R44, R202, 0x38, R83, 0xf8, !PT ;  /* 0x00000038ca2c7812 */ /* 0x000fc600078ef853 */
[----:B------:R-:W-:Y:S01]  /*66f0*/  IMAD.SHL.U32 R46, R45, 0x400, RZ ;  /* 0x000004002d2e7824 */ /* 0x000fe200078e00ff */
[----:B------:R-:W-:-:S04]  /*6700*/  LOP3.LUT R45, R44, R209, RZ, 0x3c, !PT ;  /* 0x000000d12c2d7212 */ /* 0x000fc800078e3cff */
[----:B------:R-:W-:-:S04]  /*6710*/  LOP3.LUT R44, R46, 0x7fffe000, RZ, 0xc0, !PT ;  /* 0x7fffe0002e2c7812 */ /* 0x000fc800078ec0ff */
        /* <DEDUP_REMOVED lines=10> */
[----:B------:R-:W-:Y:S02]  /*67c0*/  SHF.R.U32.HI R126, RZ, 0x10, R57 ;  /* 0x00000010ff7e7819 */ /* 0x000fe40000011639 */
[----:B------:R-:W-:Y:S02]  /*67d0*/  PRMT R151, R151, 0x5410, R160 ;  /* 0x0000541097977816 */ /* 0x000fe400000000a0 */
[----:B------:R-:W-:Y:S02]  /*67e0*/  PRMT R155, R155, 0x5410, R126 ;  /* 0x000054109b9b7816 */ /* 0x000fe4000000007e */
[--C-:B------:R-:W-:Y:S01]  /*67f0*/  SHF.R.U64 R127, R58, 0x10, R59.reuse ;  /* 0x000000103a7f7819 */ /* 0x100fe2000000123b */
[----:B------:R-:W-:Y:S01]  /*6800*/  IMAD.U32 R58, R49, 0x10000, RZ ;  /* 0x00010000313a7824 */ /* 0x000fe200078e00ff */
[----:B------:R-:W-:-:S02]  /*6810*/  SHF.R.U32.HI R156, RZ, 0x10, R59 ;  /* 0x00000010ff9c7819 */ /* 0x000fc4000001163b */
[----:B------:R-:W-:Y:S01]  /*6820*/  LOP3.LUT R59, R49, 0xffff0000, RZ, 0xc0, !PT ;  /* 0xffff0000313b7812 */ /* 0x000fe200078ec0ff */
[----:B------:R-:W-:Y:S01]  /*6830*/  IMAD.U32 R49, R151, 0x10000, RZ ;  /* 0x0001000097317824 */ /* 0x000fe200078e00ff */
[----:B------:R-:W-:Y:S01]  /*6840*/  LOP3.LUT R82, R51, 0xffff0000, RZ, 0xc0, !PT ;  /* 0xffff000033527812 */ /* 0x000fe200078ec0ff */
[----:B------:R-:W-:Y:S01]  /*6850*/  IMAD.U32 R51, R155, 0x10000, RZ ;  /* 0x000100009b337824 */ /* 0x000fe200078e00ff */
[--C-:B------:R-:W-:Y:S02]  /*6860*/  SHF.R.U32.HI R158, RZ, 0x10, R55.reuse ;  /* 0x00000010ff9e7819 */ /* 0x100fe40000011637 */
[----:B------:R-:W-:Y:S01]  /*6870*/  SHF.R.U64 R159, R54, 0x10, R55 ;  /* 0x00000010369f7819 */ /* 0x000fe20000001237 */
[----:B-1----:R-:W-:Y:S01]  /*6880*/  IMAD.U32 R55, R45, 0x10000, RZ ;  /* 0x000100002d377824 */ /* 0x002fe200078e00ff */
[----:B------:R-:W-:Y:S01]  /*6890*/  PRMT R153, R153, 0x5410, R156 ;  /* 0x0000541099997816 */ /* 0x000fe2000000009c */
[C---:B------:R-:W-:Y:S01]  /*68a0*/  FMUL.FTZ R126, R58.reuse, R51 ;  /* 0x000000333a7e7220 */ /* 0x040fe20000410000 */
[----:B------:R-:W-:Y:S01]  /*68b0*/  LOP3.LUT R155, R155, 0xffff0000, RZ, 0xc0, !PT ;  /* 0xffff00009b9b7812 */ /* 0x000fe200078ec0ff */
[-C--:B------:R-:W-:Y:S01]  /*68c0*/  FMUL.FTZ R156, R58, R49.reuse ;  /* 0x000000313a9c7220 */ /* 0x080fe20000410000 */
[----:B------:R-:W-:Y:S01]  /*68d0*/  PRMT R149, R149, 0x5410, R158 ;  /* 0x0000541095957816 */ /* 0x000fe2000000009e */
[C---:B------:R-:W-:Y:S01]  /*68e0*/  FFMA.FTZ R49, R55.reuse, R49, -R126 ;  /* 0x0000003137317223 */ /* 0x040fe2000001087e */
[----:B------:R-:W-:Y:S01]  /*68f0*/  SHF.R.U64 R157, R56, 0x10, R57 ;  /* 0x00000010389d7819 */ /* 0x000fe20000001239 */
[----:B------:R-:W-:Y:S01]  /*6900*/  FFMA.FTZ R51, R55, R51, R156 ;  /* 0x0000003337337223 */ /* 0x000fe2000001009c */
[----:B------:R-:W-:Y:S01]  /*6910*/  LOP3.LUT R56, R45, 0xffff0000, RZ, 0xc0, !PT ;  /* 0xffff00002d387812 */ /* 0x000fe200078ec0ff */
[----:B------:R-:W-:Y:S01]  /*6920*/  IMAD.U32 R58, R153, 0x10000, RZ ;  /* 0x00010000993a7824 */ /* 0x000fe200078e00ff */
[----:B------:R-:W-:Y:S01]  /*6930*/  PRMT R152, R152, 0x5410, R127 ;  /* 0x0000541098987816 */ /* 0x000fe2000000007f */
[----:B------:R-:W-:Y:S01]  /*6940*/  FMUL.FTZ R127, R59, R155 ;  /* 0x0000009b3b7f7220 */ /* 0x000fe20000410000 */
[----:B------:R-:W-:Y:S01]  /*6950*/  LOP3.LUT R151, R151, 0xffff0000, RZ, 0xc0, !PT ;  /* 0xffff000097977812 */ /* 0x000fe200078ec0ff */
[----:B------:R-:W-:Y:S01]  /*6960*/  IMAD.U32 R55, R149, 0x10000, RZ ;  /* 0x0001000095377824 */ /* 0x000fe200078e00ff */
[----:B------:R-:W-:Y:S01]  /*6970*/  SHF.R.U64 R161, R52, 0x10, R53 ;  /* 0x0000001034a17819 */ /* 0x000fe20000001235 */
[----:B------:R-:W-:-:S02]  /*6980*/  IMAD.U32 R57, R47, 0x10000, RZ ;  /* 0x000100002f397824 */ /* 0x000fc400078e00ff */
[-C--:B------:R-:W-:Y:S01]  /*6990*/  FMUL.FTZ R156, R80, R58.reuse ;  /* 0x0000003a509c7220 */ /* 0x080fe20000410000 */
[----:B------:R-:W-:Y:S01]  /*69a0*/  FFMA.FTZ R126, R56, R151, -R127 ;  /* 0x00000097387e7223 */ /* 0x000fe2000001087f */
[----:B------:R-:W-:Y:S01]  /*69b0*/  LOP3.LUT R153, R153, 0xffff0000, RZ, 0xc0, !PT ;  /* 0xffff000099997812 */ /* 0x000fe200078ec0ff */
[----:B------:R-:W-:Y:S01]  /*69c0*/  FMUL.FTZ R127, R80, R55 ;  /* 0x00000037507f7220 */ /* 0x000fe20000410000 */
[----:B------:R-:W-:Y:S01]  /*69d0*/  PRMT R154, R154, 0x5410, R157 ;  /* 0x000054109a9a7816 */ /* 0x000fe2000000009d */
[----:B------:R-:W-:Y:S01]  /*69e0*/  FMUL.FTZ R59, R59, R151 ;  /* 0x000000973b3b7220 */ /* 0x000fe20000410000 */
[----:B------:R-:W-:Y:S01]  /*69f0*/  LOP3.LUT R54, R47, 0xffff0000, RZ, 0xc0, !PT ;  /* 0xffff00002f367812 */ /* 0x000fe200078ec0ff */
[C---:B------:R-:W-:Y:S01]  /*6a00*/  FFMA.FTZ R156, R57.reuse, R55, -R156 ;  /* 0x00000037399c7223 */ /* 0x040fe2000001089c */
[----:B------:R-:W-:Y:S01]  /*6a10*/  PRMT R150, R150, 0x5410, R161 ;  /* 0x0000541096967816 */ /* 0x000fe200000000a1 */
[----:B------:R-:W-:Y:S01]  /*6a20*/  FFMA.FTZ R58, R57, R58, R127 ;  /* 0x0000003a393a7223 */ /* 0x000fe2000001007f */
[----:B------:R-:W-:Y:S01]  /*6a30*/  LOP3.LUT R149, R149, 0xffff0000, RZ, 0xc0, !PT ;  /* 0xffff000095957812 */ /* 0x000fe200078ec0ff */
[----:B------:R-:W-:Y:S01]  /*6a40*/  FFMA.FTZ R80, R56, R155, R59 ;  /* 0x0000009b38507223 */ /* 0x000fe2000001003b */
[----:B------:R-:W-:Y:S01]  /*6a50*/  FMUL.FTZ R57, R82, R153 ;  /* 0x0000009952397220 */ /* 0x000fe20000410000 */
[C---:B------:R-:W-:Y:S01]  /*6a60*/  IMAD.U32 R53, R48.reuse, 0x10000, RZ ;  /* 0x0001000030357824 */ /* 0x040fe200078e00ff */
[----:B------:R-:W-:Y:S01]  /*6a70*/  LOP3.LUT R48, R48, 0xffff0000, RZ, 0xc0, !PT ;  /* 0xffff000030307812 */ /* 0x000fe200078ec0ff */
[----:B------:R-:W-:-:S02]  /*6a80*/  IMAD.U32 R56, R154, 0x10000, RZ ;  /* 0x000100009a387824 */ /* 0x000fc400078e00ff */
[----:B------:R-:W-:Y:S01]  /*6a90*/  FFMA.FTZ R151, R54, R149, -R57 ;  /* 0x0000009536977223 */ /* 0x000fe20000010839 */
[----:B------:R-:W-:Y:S01]  /*6aa0*/  IMAD.U32 R55, R150, 0x10000, RZ ;  /* 0x0001000096377824 */ /* 0x000fe200078e00ff */
[----:B------:R-:W-:Y:S01]  /*6ab0*/  LOP3.LUT R59, R154, 0xffff0000, RZ, 0xc0, !PT ;  /* 0xffff00009a3b7812 */ /* 0x000fe200078ec0ff */
[----:B------:R-:W-:Y:S01]  /*6ac0*/  IMAD.U32 R52, R44, 0x10000, RZ ;  /* 0x000100002c347824 */ /* 0x000fe200078e00ff */
[----:B------:R-:W-:Y:S01]  /*6ad0*/  LOP3.LUT R57, R150, 0xffff0000, RZ, 0xc0, !PT ;  /* 0xffff000096397812 */ /* 0x000fe200078ec0ff */
[C---:B------:R-:W-:Y:S01]  /*6ae0*/  FMUL.FTZ R127, R53.reuse, R56 ;  /* 0x00000038357f7220 */ /* 0x040fe20000410000 */
[----:B------:R-:W-:Y:S01]  /*6af0*/  PRMT R148, R148, 0x5410, R159 ;  /* 0x0000541094947816 */ /* 0x000fe2000000009f */
[----:B------:R-:W-:Y:S01]  /*6b00*/  FMUL.FTZ R53, R53, R55 ;  /* 0x0000003735357220 */ /* 0x000fe20000410000 */
[----:B------:R-:W-:Y:S01]  /*6b10*/  FMUL.FTZ R155, R82, R149 ;  /* 0x00000095529b7220 */ /* 0x000fe20000410000 */
[----:B------:R-:W-:Y:S01]  /*6b20*/  FFMA.FTZ R127, R52, R55, -R127 ;  /* 0x00000037347f7223 */ /* 0x000fe2000001087f */
[----:B------:R-:W-:Y:S01]  /*6b30*/  LOP3.LUT R44, R44, 0xffff0000, RZ, 0xc0, !PT ;  /* 0xffff00002c2c7812 */ /* 0x000fe200078ec0ff */
[C---:B------:R-:W-:Y:S01]  /*6b40*/  IMAD.U32 R45, R46.reuse, 0x10000, RZ ;  /* 0x000100002e2d7824 */ /* 0x040fe200078e00ff */
[----:B------:R-:W-:Y:S01]  /*6b50*/  LOP3.LUT R47, R46, 0xffff0000, RZ, 0xc0, !PT ;  /* 0xffff00002e2f7812 */ /* 0x000fe200078ec0ff */
[C---:B------:R-:W-:Y:S01]  /*6b60*/  FMUL.FTZ R149, R48.reuse, R59 ;  /* 0x0000003b30957220 */ /* 0x040fe20000410000 */
[----:B------:R-:W-:Y:S01]  /*6b70*/  FMUL.FTZ R55, R48, R57 ;  /* 0x0000003930377220 */ /* 0x000fe20000410000 */
[C---:B------:R-:W-:Y:S01]  /*6b80*/  IMAD.U32 R46, R50.reuse, 0x10000, RZ ;  /* 0x00010000322e7824 */ /* 0x040fe200078e00ff */
[----:B------:R-:W-:Y:S01]  /*6b90*/  LOP3.LUT R50, R50, 0xffff0000, RZ, 0xc0, !PT ;  /* 0xffff000032327812 */ /* 0x000fe200078ec0ff */
[----:B------:R-:W-:-:S02]  /*6ba0*/  IMAD.U32 R48, R148, 0x10000, RZ ;  /* 0x0001000094307824 */ /* 0x000fc400078e00ff */
[----:B------:R-:W-:Y:S01]  /*6bb0*/  FFMA.FTZ R53, R52, R56, R53 ;  /* 0x0000003834357223 */ /* 0x000fe20000010035 */
[----:B------:R-:W-:Y:S01]  /*6bc0*/  LOP3.LUT R148, R148, 0xffff0000, RZ, 0xc0, !PT ;  /* 0xffff000094947812 */ /* 0x000fe200078ec0ff */
[----:B------:R-:W-:Y:S02]  /*6bd0*/  IMAD.U32 R52, R152, 0x10000, RZ ;  /* 0x0001000098347824 */ /* 0x000fe400078e00ff */
[----:B------:R-:W-:Y:S01]  /*6be0*/  FFMA.FTZ R155, R54, R153, R155 ;  /* 0x00000099369b7223 */ /* 0x000fe2000001009b */
[----:B------:R-:W-:Y:S01]  /*6bf0*/  LOP3.LUT R152, R152, 0xffff0000, RZ, 0xc0, !PT ;  /* 0xffff000098987812 */ /* 0x000fe200078ec0ff */
[C---:B------:R-:W-:Y:S01]  /*6c00*/  FFMA.FTZ R54, R44.reuse, R57, -R149 ;  /* 0x000000392c367223 */ /* 0x040fe20000010895 */
[----:B------:R-:W-:Y:S01]  /*6c10*/  FFMA.FTZ R44, R44, R59, R55 ;  /* 0x0000003b2c2c7223 */ /* 0x000fe20000010037 */
[----:B------:R-:W-:Y:S01]  /*6c20*/  FMUL.FTZ R55, R46, R48 ;  /* 0x000000302e377220 */ /* 0x000fe20000410000 */
[----:B------:R-:W-:Y:S01]  /*6c30*/  FMUL.FTZ R57, R50, R148 ;  /* 0x0000009432397220 */ /* 0x000fe20000410000 */
[----:B------:R-:W-:Y:S01]  /*6c40*/  FMUL.FTZ R56, R46, R52 ;  /* 0x000000342e387220 */ /* 0x000fe20000410000 */
[----:B------:R-:W-:Y:S01]  /*6c50*/  FMUL.FTZ R46, R50, R152 ;  /* 0x00000098322e7220 */ /* 0x000fe20000410000 */
[----:B------:R-:W-:Y:S01]  /*6c60*/  FFMA.FTZ R55, R45, R52, R55 ;  /* 0x000000342d377223 */ /* 0x000fe20000010037 */
[----:B------:R-:W-:Y:S01]  /*6c70*/  FFMA.FTZ R152, R47, R152, R57 ;  /* 0x000000982f987223 */ /* 0x000fe20000010039 */
[----:B------:R-:W-:Y:S01]  /*6c80*/  FFMA.FTZ R56, R45, R48, -R56 ;  /* 0x000000302d387223 */ /* 0x000fe20000010838 */
[----:B------:R-:W-:Y:S01]  /*6c90*/  FFMA.FTZ R45, R47, R148, -R46 ;  /* 0x000000942f2d7223 */ /* 0x000fe2000001082e */
        /* <DEDUP_REMOVED lines=14> */
.L_x_6910:
[----:B------:R-:W-:Y:S05]  /*6d80*/  BSYNC B2 ;  /* 0x0000000000027941 */ /* 0x000fea0003800000 */
.L_x_6909:
        /* <DEDUP_REMOVED lines=11> */
.L_x_6908:
[----:B------:R-:W-:Y:S05]  /*6e40*/  BSYNC B1 ;  /* 0x0000000000017941 */ /* 0x000fea0003800000 */
.L_x_6907:
[----:B------:R-:W-:Y:S01]  /*6e50*/  ISETP.GE.OR P4, PT, R188, R112, P2 ;  /* 0x00000070bc00720c */ /* 0x000fe20001786670 */
[----:B------:R-:W-:-:S12]  /*6e60*/  BSSY B1, `(.L_x_6911) ;  /* 0x0000083000017945 */ /* 0x000fd80003800000 */
[----:B------:R-:W-:Y:S05]  /*6e70*/  @P4 BRA `(.L_x_6912) ;  /* 0x0000000800044947 */ /* 0x000fea0003800000 */
[-C--:B-123--:R-:W-:Y:S01]  /*6e80*/  IMAD R44, R217, R122.reuse, RZ ;  /* 0x0000007ad92c7224 */ /* 0x08efe200078e02ff */
        /* <DEDUP_REMOVED lines=27> */
[----:B-1----:R-:W-:Y:S01]  /*7040*/  IMAD.U32 R59, R45, 0x10000, RZ ;  /* 0x000100002d3b7824 */ /* 0x002fe200078e00ff */
[----:B------:R-:W-:Y:S01]  /*7050*/  SHF.R.U32.HI R76, RZ, 0x10, R65 ;  /* 0x00000010ff4c7819 */ /* 0x000fe20000011641 */
[----:B------:R-:W-:Y:S01]  /*7060*/  IMAD.U32 R58, R44, 0x10000, RZ ;  /* 0x000100002c3a7824 */ /* 0x000fe200078e00ff */
[----:B------:R-:W-:Y:S02]  /*7070*/  PRMT R143, R143, 0x5410, R82 ;  /* 0x000054108f8f7816 */ /* 0x000fe40000000052 */
[----:B------:R-:W-:Y:S02]  /*7080*/  PRMT R147, R147, 0x5410, R76 ;  /* 0x0000541093937816 */ /* 0x000fe4000000004c */
[--C-:B------:R-:W-:Y:S02]  /*7090*/  SHF.R.U64 R81, R62, 0x10, R63.reuse ;  /* 0x000000103e517819 */ /* 0x100fe4000000123f */
[----:B------:R-:W-:Y:S01]  /*70a0*/  SHF.R.U32.HI R78, RZ, 0x10, R63 ;  /* 0x00000010ff4e7819 */ /* 0x000fe2000001163f */
[----:B--2---:R-:W-:Y:S01]  /*70b0*/  IMAD.U32 R63, R49, 0x10000, RZ ;  /* 0x00010000313f7824 */ /* 0x004fe200078e00ff */
[--C-:B------:R-:W-:Y:S01]  /*70c0*/  SHF.R.U64 R77, R66, 0x10, R67.reuse ;  /* 0x00000010424d7819 */ /* 0x100fe20000001243 */
[----:B------:R-:W-:Y:S01]  /*70d0*/  IMAD.U32 R76, R147, 0x10000, RZ ;  /* 0x00010000934c7824 */ /* 0x000fe200078e00ff */
[----:B------:R-:W-:Y:S01]  /*70e0*/  SHF.R.U32.HI R80, RZ, 0x10, R67 ;  /* 0x00000010ff507819 */ /* 0x000fe20000011643 */
[----:B------:R-:W-:Y:S01]  /*70f0*/  IMAD.U32 R66, R143, 0x10000, RZ ;  /* 0x000100008f427824 */ /* 0x000fe200078e00ff */
[----:B------:R-:W-:Y:S01]  /*7100*/  PRMT R141, R141, 0x5410, R78 ;  /* 0x000054108d8d7816 */ /* 0x000fe2000000004e */
[----:B------:R-:W-:Y:S01]  /*7110*/  FMUL.FTZ R78, R63, R76 ;  /* 0x0000004c3f4e7220 */ /* 0x000fe20000410000 */
[----:B------:R-:W-:Y:S01]  /*7120*/  PRMT R145, R145, 0x5410, R80 ;  /* 0x0000541091917816 */ /* 0x000fe20000000050 */
[-C--:B------:R-:W-:Y:S01]  /*7130*/  FMUL.FTZ R80, R63, R66.reuse ;  /* 0x000000423f507220 */ /* 0x080fe20000410000 */
[----:B------:R-:W-:Y:S01]  /*7140*/  SHF.R.U64 R79, R64, 0x10, R65 ;  /* 0x00000010404f7819 */ /* 0x000fe20000001241 */
[----:B------:R-:W-:Y:S01]  /*7150*/  FFMA.FTZ R78, R59, R66, -R78 ;  /* 0x000000423b4e7223 */ /* 0x000fe2000001084e */
[----:B------:R-:W-:Y:S01]  /*7160*/  LOP3.LUT R64, R49, 0xffff0000, RZ, 0xc0, !PT ;  /* 0xffff000031407812 */ /* 0x000fe200078ec0ff */
[----:B------:R-:W-:Y:S01]  /*7170*/  FFMA.FTZ R80, R59, R76, R80 ;  /* 0x0000004c3b507223 */ /* 0x000fe20000010050 */
[----:B------:R-:W-:Y:S01]  /*7180*/  LOP3.LUT R147, R147, 0xffff0000, RZ, 0xc0, !PT ;  /* 0xffff000093937812 */ /* 0x000fe200078ec0ff */
[----:B------:R-:W-:Y:S01]  /*7190*/  IMAD.U32 R65, R51, 0x10000, RZ ;  /* 0x0001000033417824 */ /* 0x000fe200078e00ff */
[----:B------:R-:W-:Y:S01]  /*71a0*/  LOP3.LUT R143, R143, 0xffff0000, RZ, 0xc0, !PT ;  /* 0xffff00008f8f7812 */ /* 0x000fe200078ec0ff */
[----:B------:R-:W-:Y:S01]  /*71b0*/  IMAD.U32 R59, R141, 0x10000, RZ ;  /* 0x000100008d3b7824 */ /* 0x000fe200078e00ff */
[----:B------:R-:W-:Y:S01]  /*71c0*/  SHF.R.U64 R83, R60, 0x10, R61 ;  /* 0x000000103c537819 */ /* 0x000fe2000000123d */
[----:B------:R-:W-:Y:S01]  /*71d0*/  IMAD.U32 R63, R145, 0x10000, RZ ;  /* 0x00010000913f7824 */ /* 0x000fe200078e00ff */
[----:B------:R-:W-:Y:S01]  /*71e0*/  LOP3.LUT R60, R45, 0xffff0000, RZ, 0xc0, !PT ;  /* 0xffff00002d3c7812 */ /* 0x000fe200078ec0ff */
[----:B------:R-:W-:Y:S01]  /*71f0*/  IMAD.U32 R61, R48, 0x10000, RZ ;  /* 0x00010000303d7824 */ /* 0x000fe200078e00ff */
[----:B------:R-:W-:Y:S01]  /*7200*/  PRMT R144, R144, 0x5410, R77 ;  /* 0x0000541090907816 */ /* 0x000fe2000000004d */
[----:B------:R-:W-:Y:S01]  /*7210*/  FMUL.FTZ R67, R64, R147 ;  /* 0x0000009340437220 */ /* 0x000fe20000410000 */
[----:B------:R-:W-:Y:S01]  /*7220*/  LOP3.LUT R62, R48, 0xffff0000, RZ, 0xc0, !PT ;  /* 0xffff0000303e7812 */ /* 0x000fe200078ec0ff */
[----:B------:R-:W-:Y:S01]  /*7230*/  FMUL.FTZ R77, R64, R143 ;  /* 0x0000008f404d7220 */ /* 0x000fe20000410000 */
[----:B------:R-:W-:Y:S01]  /*7240*/  IMAD.U32 R48, R47, 0x10000, RZ ;  /* 0x000100002f307824 */ /* 0x000fe200078e00ff */
[----:B------:R-:W-:Y:S01]  /*7250*/  LOP3.LUT R51, R51, 0xffff0000, RZ, 0xc0, !PT ;  /* 0xffff000033337812 */ /* 0x000fe200078ec0ff */
[C---:B------:R-:W-:Y:S01]  /*7260*/  FMUL.FTZ R66, R65.reuse, R59 ;  /* 0x0000003b41427220 */ /* 0x040fe20000410000 */
[----:B------:R-:W-:Y:S01]  /*7270*/  PRMT R146, R146, 0x5410, R79 ;  /* 0x0000541092927816 */ /* 0x000fe2000000004f */
[----:B------:R-:W-:Y:S01]  /*7280*/  FMUL.FTZ R79, R65, R63 ;  /* 0x0000003f414f7220 */ /* 0x000fe20000410000 */
[----:B------:R-:W-:Y:S01]  /*7290*/  LOP3.LUT R64, R145, 0xffff0000, RZ, 0xc0, !PT ;  /* 0xffff000091407812 */ /* 0x000fe200078ec0ff */
[----:B------:R-:W-:Y:S01]  /*72a0*/  FFMA.FTZ R67, R60, R143, -R67 ;  /* 0x0000008f3c437223 */ /* 0x000fe20000010843 */
[----:B------:R-:W-:Y:S01]  /*72b0*/  PRMT R142, R142, 0x5410, R83 ;  /* 0x000054108e8e7816 */ /* 0x000fe20000000053 */
[----:B------:R-:W-:Y:S01]  /*72c0*/  FFMA.FTZ R77, R60, R147, R77 ;  /* 0x000000933c4d7223 */ /* 0x000fe2000001004d */
[----:B------:R-:W-:Y:S01]  /*72d0*/  LOP3.LUT R49, R47, 0xffff0000, RZ, 0xc0, !PT ;  /* 0xffff00002f317812 */ /* 0x000fe200078ec0ff */
[C---:B------:R-:W-:Y:S01]  /*72e0*/  FFMA.FTZ R65, R48.reuse, R63, R66 ;  /* 0x0000003f30417223 */ /* 0x040fe20000010042 */
[----:B------:R-:W-:Y:S01]  /*72f0*/  LOP3.LUT R60, R141, 0xffff0000, RZ, 0xc0, !PT ;  /* 0xffff00008d3c7812 */ /* 0x000fe200078ec0ff */
[----:B------:R-:W-:Y:S01]  /*7300*/  FFMA.FTZ R79, R48, R59, -R79 ;  /* 0x0000003b304f7223 */ /* 0x000fe2000001084f */
[----:B------:R-:W-:Y:S01]  /*7310*/  FMUL.FTZ R66, R51, R64 ;  /* 0x0000004033427220 */ /* 0x000fe20000410000 */
[----:B------:R-:W-:Y:S01]  /*7320*/  IMAD.U32 R48, R142, 0x10000, RZ ;  /* 0x000100008e307824 */ /* 0x000fe200078e00ff */
[----:B------:R-:W-:Y:S01]  /*7330*/  PRMT R140, R140, 0x5410, R81 ;  /* 0x000054108c8c7816 */ /* 0x000fe20000000051 */
[----:B------:R-:W-:-:S02]  /*7340*/  IMAD.U32 R59, R146, 0x10000, RZ ;  /* 0x00010000923b7824 */ /* 0x000fc400078e00ff */
[-C--:B------:R-:W-:Y:S01]  /*7350*/  FMUL.FTZ R82, R51, R60.reuse ;  /* 0x0000003c33527220 */ /* 0x080fe20000410000 */
[----:B------:R-:W-:Y:S01]  /*7360*/  FFMA.FTZ R76, R49, R60, -R66 ;  /* 0x0000003c314c7223 */ /* 0x000fe20000010842 */
[CC--:B------:R-:W-:Y:S01]  /*7370*/  FMUL.FTZ R66, R61.reuse, R48.reuse ;  /* 0x000000303d427220 */ /* 0x0c0fe20000410000 */
[-C--:B------:R-:W-:Y:S01]  /*7380*/  FMUL.FTZ R51, R61, R59.reuse ;  /* 0x0000003b3d337220 */ /* 0x080fe20000410000 */
[----:B------:R-:W-:Y:S01]  /*7390*/  LOP3.LUT R146, R146, 0xffff0000, RZ, 0xc0, !PT ;  /* 0xffff000092927812 */ /* 0x000fe200078ec0ff */
[----:B------:R-:W-:Y:S02]  /*73a0*/  IMAD.U32 R47, R50, 0x10000, RZ ;  /* 0x00010000322f7824 */ /* 0x000fe400078e00ff */
[C---:B------:R-:W-:Y:S01]  /*73b0*/  FFMA.FTZ R66, R58.reuse, R59, R66 ;  /* 0x0000003b3a427223 */ /* 0x040fe20000010042 */
[----:B------:R-:W-:Y:S01]  /*73c0*/  FFMA.FTZ R60, R58, R48, -R51 ;  /* 0x000000303a3c7223 */ /* 0x000fe20000010833 */
[----:B------:R-:W-:Y:S01]  /*73d0*/  LOP3.LUT R45, R44, 0xffff0000, RZ, 0xc0, !PT ;  /* 0xffff00002c2d7812 */ /* 0x000fe200078ec0ff */
[----:B------:R-:W-:Y:S01]  /*73e0*/  FFMA.FTZ R82, R49, R64, R82 ;  /* 0x0000004031527223 */ /* 0x000fe20000010052 */
[----:B------:R-:W-:Y:S01]  /*73f0*/  LOP3.LUT R50, R50, 0xffff0000, RZ, 0xc0, !PT ;  /* 0xffff000032327812 */ /* 0x000fe200078ec0ff */
[----:B------:R-:W-:Y:S01]  /*7400*/  IMAD.U32 R51, R144, 0x10000, RZ ;  /* 0x0001000090337824 */ /* 0x000fe200078e00ff */
[----:B------:R-:W-:Y:S01]  /*7410*/  LOP3.LUT R142, R142, 0xffff0000, RZ, 0xc0, !PT ;  /* 0xffff00008e8e7812 */ /* 0x000fe200078ec0ff */
[----:B------:R-:W-:Y:S01]  /*7420*/  IMAD.U32 R48, R140, 0x10000, RZ ;  /* 0x000100008c307824 */ /* 0x000fe200078e00ff */
[----:B------:R-:W-:Y:S01]  /*7430*/  LOP3.LUT R59, R144, 0xffff0000, RZ, 0xc0, !PT ;  /* 0xffff0000903b7812 */ /* 0x000fe200078ec0ff */
[----:B------:R-:W-:Y:S01]  /*7440*/  FMUL.FTZ R64, R62, R146 ;  /* 0x000000923e407220 */ /* 0x000fe20000410000 */
[----:B------:R-:W-:Y:S01]  /*7450*/  LOP3.LUT R49, R140, 0xffff0000, RZ, 0xc0, !PT ;  /* 0xffff00008c317812 */ /* 0x000fe200078ec0ff */
[C---:B------:R-:W-:Y:S01]  /*7460*/  IMAD.U32 R44, R46.reuse, 0x10000, RZ ;  /* 0x000100002e2c7824 */ /* 0x040fe200078e00ff */
[----:B------:R-:W-:Y:S01]  /*7470*/  LOP3.LUT R46, R46, 0xffff0000, RZ, 0xc0, !PT ;  /* 0xffff00002e2e7812 */ /* 0x000fe200078ec0ff */
[C---:B------:R-:W-:Y:S01]  /*7480*/  FMUL.FTZ R63, R47.reuse, R51 ;  /* 0x000000332f3f7220 */ /* 0x040fe20000410000 */
[----:B------:R-:W-:Y:S01]  /*7490*/  FMUL.FTZ R58, R47, R48 ;  /* 0x000000302f3a7220 */ /* 0x000fe20000410000 */
[-C--:B------:R-:W-:Y:S01]  /*74a0*/  FMUL.FTZ R62, R62, R142.reuse ;  /* 0x0000008e3e3e7220 */ /* 0x080fe20000410000 */
[C---:B------:R-:W-:Y:S01]  /*74b0*/  FFMA.FTZ R61, R45.reuse, R142, -R64 ;  /* 0x0000008e2d3d7223 */ /* 0x040fe20000010840 */
[C---:B------:R-:W-:Y:S01]  /*74c0*/  FMUL.FTZ R47, R50.reuse, R59 ;  /* 0x0000003b322f7220 */ /* 0x040fe20000410000 */
        /* <DEDUP_REMOVED lines=16> */
.L_x_6914:
[----:B------:R-:W-:Y:S05]  /*75d0*/  BSYNC B2 ;  /* 0x0000000000027941 */ /* 0x000fea0003800000 */
.L_x_6913:
        /* <DEDUP_REMOVED lines=11> */
.L_x_6912:
[----:B------:R-:W-:Y:S05]  /*7690*/  BSYNC B1 ;  /* 0x0000000000017941 */ /* 0x000fea0003800000 */
.L_x_6911:
[----:B------:R-:W-:Y:S01]  /*76a0*/  ISETP.GE.OR P4, PT, R190, R112, P2 ;  /* 0x00000070be00720c */ /* 0x000fe20001786670 */
[-C--:B-1234-:R-:W-:Y:S02]  /*76b0*/  IMAD R44, R216, R122.reuse, RZ ;  /* 0x0000007ad82c7224 */ /* 0x09efe400078e02ff */
[----:B------:R-:W-:-:S04]  /*76c0*/  IMAD.WIDE.U32 R120, R190, R122, R120 ;  /* 0x0000007abe787225 */ /* 0x000fc800078e0078 */
[----:B------:R-:W-:-:S06]  /*76d0*/  IMAD R57, R190, R123, R44 ;  /* 0x0000007bbe397224 */ /* 0x000fcc00078e022c */
[----:B------:R-:W-:Y:S05]  /*76e0*/  @P4 BRA `(.L_x_6891) ;  /* 0x0000000c00884947 */ /* 0x000fea0003800000 */
[----:B------:R-:W1:Y:S01]  /*76f0*/  LDC.64 R52, c[0x0][0x2d8] ;  /* 0x0000b600ff347b82 */ /* 0x000e620000000a00 */
[----:B------:R-:W-:Y:S01]  /*7700*/  IMAD.IADD R57, R121, 0x1, R57 ;  /* 0x0000000179397824 */ /* 0x000fe200078e0239 */
[----:B------:R-:W-:Y:S01]  /*7710*/  IADD3 R44, P4, P5, R98, R120, R32 ;  /* 0x00000078622c7210 */ /* 0x000fe20007d9e020 */
[----:B------:R-:W-:Y:S01]  /*7720*/  BSSY B1, `(.L_x_6915) ;  /* 0x0000074000017945 */ /* 0x000fe20003800000 */
[----:B------:R-:W-:Y:S02]  /*7730*/  ISETP.NE.AND P6, PT, R0, RZ, PT ;  /* 0x000000ff0000720c */ /* 0x000fe40003fc5270 */
[----:B------:R-:W-:Y:S02]  /*7740*/  IADD3.X R45, R30, R57, R39, P4, P5 ;  /* 0x000000391e2d7210 */ /* 0x000fe400027ea427 */
[----:B------:R-:W-:Y:S02]  /*7750*/  SEL R133, R116, R133, !P6 ;  /* 0x0000008574857207 */ /* 0x000fe40007000000 */
[----:B-1----:R-:W-:-:S04]  /*7760*/  LEA R54, P4, R44, R52, 0x1 ;  /* 0x000000342c367211 */ /* 0x002fc800078808ff */
[----:B------:R-:W-:Y:S02]  /*7770*/  LEA.HI.X R55, R44, R53, R45, 0x1, P4 ;  /* 0x000000352c377211 */ /* 0x000fe400020f0c2d */
[----:B------:R-:W-:-:S04]  /*7780*/  SHF.R.S32.HI R44, RZ, 0x1f, R133 ;  /* 0x0000001fff2c7819 */ /* 0x000fc80000011485 */
[----:B------:R-:W-:-:S04]  /*7790*/  LEA.HI R44, R44, R133, RZ, 0x4 ;  /* 0x000000852c2c7211 */ /* 0x000fc800078f20ff */
        /* <DEDUP_REMOVED lines=30> */
[----:B------:R-:W-:Y:S02]  /*7980*/  SHF.R.U32.HI R75, RZ, 0x10, R75 ;  /* 0x00000010ff4b7819 */ /* 0x000fe4000001164b */
[----:B------:R-:W-:Y:S01]  /*7990*/  PRMT R132, R132, 0x5410, R67 ;  /* 0x0000541084847816 */ /* 0x000fe20000000043 */
[----:B------:R-:W-:Y:S01]  /*79a0*/  IMAD.U32 R67, R136, 0x10000, RZ ;  /* 0x0001000088437824 */ /* 0x000fe200078e00ff */
[----:B------:R-:W-:Y:S01]  /*79b0*/  PRMT R138, R138, 0x5410, R71 ;  /* 0x000054108a8a7816 */ /* 0x000fe20000000047 */
[----:B------:R-:W-:Y:S01]  /*79c0*/  FMUL.FTZ R71, R62, R69 ;  /* 0x000000453e477220 */ /* 0x000fe20000410000 */
[----:B------:R-:W-:Y:S01]  /*79d0*/  PRMT R134, R134, 0x5410, R75 ;  /* 0x0000541086867816 */ /* 0x000fe2000000004b */
[-C--:B------:R-:W-:Y:S01]  /*79e0*/  FMUL.FTZ R73, R62, R67.reuse ;  /* 0x000000433e497220 */ /* 0x080fe20000410000 */
[----:B------:R-:W-:Y:S01]  /*79f0*/  LOP3.LUT R63, R49, 0xffff0000, RZ, 0xc0, !PT ;  /* 0xffff0000313f7812 */ /* 0x000fe200078ec0ff */
[----:B------:R-:W-:Y:S01]  /*7a00*/  FFMA.FTZ R62, R56, R67, -R71 ;  /* 0x00000043383e7223 */ /* 0x000fe20000010847 */
[----:B------:R-:W-:Y:S01]  /*7a10*/  LOP3.LUT R130, R130, 0xffff0000, RZ, 0xc0, !PT ;  /* 0xffff000082827812 */ /* 0x000fe200078ec0ff */
[----:B------:R-:W-:Y:S01]  /*7a20*/  IMAD.U32 R71, R134, 0x10000, RZ ;  /* 0x0001000086477824 */ /* 0x000fe200078e00ff */
[----:B------:R-:W-:Y:S01]  /*7a30*/  LOP3.LUT R136, R136, 0xffff0000, RZ, 0xc0, !PT ;  /* 0xffff000088887812 */ /* 0x000fe200078ec0ff */
[----:B------:R-:W-:-:S02]  /*7a40*/  IMAD.U32 R67, R138, 0x10000, RZ ;  /* 0x000100008a437824 */ /* 0x000fc400078e00ff */
[----:B------:R-:W-:Y:S01]  /*7a50*/  FFMA.FTZ R73, R56, R69, R73 ;  /* 0x0000004538497223 */ /* 0x000fe20000010049 */
[----:B------:R-:W-:Y:S01]  /*7a60*/  LOP3.LUT R58, R45, 0xffff0000, RZ, 0xc0, !PT ;  /* 0xffff00002d3a7812 */ /* 0x000fe200078ec0ff */
[----:B------:R-:W-:Y:S01]  /*7a70*/  FMUL.FTZ R75, R63, R130 ;  /* 0x000000823f4b7220 */ /* 0x000fe20000410000 */
[----:B------:R-:W-:Y:S01]  /*7a80*/  LOP3.LUT R61, R48, 0xffff0000, RZ, 0xc0, !PT ;  /* 0xffff0000303d7812 */ /* 0x000fe200078ec0ff */
[C---:B------:R-:W-:Y:S01]  /*7a90*/  FMUL.FTZ R69, R64.reuse, R71 ;  /* 0x0000004740457220 */ /* 0x040fe20000410000 */
[----:B------:R-:W-:Y:S01]  /*7aa0*/  IMAD.U32 R48, R47, 0x10000, RZ ;  /* 0x000100002f307824 */ /* 0x000fe200078e00ff */
[----:B------:R-:W-:Y:S01]  /*7ab0*/  LOP3.LUT R65, R51, 0xffff0000, RZ, 0xc0, !PT ;  /* 0xffff000033417812 */ /* 0x000fe200078ec0ff */
[-C--:B------:R-:W-:Y:S01]  /*7ac0*/  FMUL.FTZ R63, R63, R136.reuse ;  /* 0x000000883f3f7220 */ /* 0x080fe20000410000 */
[----:B------:R-:W-:Y:S01]  /*7ad0*/  PRMT R137, R137, 0x5410, R76 ;  /* 0x0000541089897816 */ /* 0x000fe2000000004c */
[-C--:B------:R-:W-:Y:S01]  /*7ae0*/  FMUL.FTZ R64, R64, R67.reuse ;  /* 0x0000004340407220 */ /* 0x080fe20000410000 */
[----:B------:R-:W-:Y:S01]  /*7af0*/  LOP3.LUT R134, R134, 0xffff0000, RZ, 0xc0, !PT ;  /* 0xffff000086867812 */ /* 0x000fe200078ec0ff */
[----:B------:R-:W-:Y:S01]  /*7b00*/  FFMA.FTZ R75, R58, R136, -R75 ;  /* 0x000000883a4b7223 */ /* 0x000fe2000001084b */
[----:B------:R-:W-:Y:S01]  /*7b10*/  LOP3.LUT R138, R138, 0xffff0000, RZ, 0xc0, !PT ;  /* 0xffff00008a8a7812 */ /* 0x000fe200078ec0ff */
[----:B------:R-:W-:Y:S01]  /*7b20*/  FFMA.FTZ R130, R58, R130, R63 ;  /* 0x000000823a827223 */ /* 0x000fe2000001003f */
[----:B------:R-:W-:Y:S01]  /*7b30*/  LOP3.LUT R49, R47, 0xffff0000, RZ, 0xc0, !PT ;  /* 0xffff00002f317812 */ /* 0x000fe200078ec0ff */
[C---:B------:R-:W-:Y:S01]  /*7b40*/  FFMA.FTZ R69, R48.reuse, R67, -R69 ;  /* 0x0000004330457223 */ /* 0x040fe20000010845 */
[----:B------:R-:W-:Y:S01]  /*7b50*/  FFMA.FTZ R64, R48, R71, R64 ;  /* 0x0000004730407223 */ /* 0x000fe20000010040 */
[----:B------:R-:W-:Y:S01]  /*7b60*/  FMUL.FTZ R58, R65, R134 ;  /* 0x00000086413a7220 */ /* 0x000fe20000410000 */
[----:B------:R-:W-:Y:S01]  /*7b70*/  IMAD.U32 R48, R137, 0x10000, RZ ;  /* 0x0001000089307824 */ /* 0x000fe200078e00ff */
[----:B------:R-:W-:Y:S01]  /*7b80*/  PRMT R135, R135, 0x5410, R66 ;  /* 0x0000541087877816 */ /* 0x000fe20000000042 */
[----:B------:R-:W-:-:S02]  /*7b90*/  IMAD.U32 R56, R132, 0x10000, RZ ;  /* 0x0001000084387824 */ /* 0x000fc400078e00ff */
[-C--:B------:R-:W-:Y:S01]  /*7ba0*/  FMUL.FTZ R66, R65, R138.reuse ;  /* 0x0000008a41427220 */ /* 0x080fe20000410000 */
[----:B------:R-:W-:Y:S02]  /*7bb0*/  IMAD.U32 R45, R44, 0x10000, RZ ;  /* 0x000100002c2d7824 */ /* 0x000fe400078e00ff */
[----:B------:R-:W-:Y:S01]  /*7bc0*/  FFMA.FTZ R138, R49, R138, -R58 ;  /* 0x0000008a318a7223 */ /* 0x000fe2000001083a */
[C---:B------:R-:W-:Y:S01]  /*7bd0*/  FMUL.FTZ R63, R60.reuse, R48 ;  /* 0x000000303c3f7220 */ /* 0x040fe20000410000 */
[----:B------:R-:W-:Y:S01]  /*7be0*/  PRMT R139, R139, 0x5410, R68 ;  /* 0x000054108b8b7816 */ /* 0x000fe20000000044 */
[-C--:B------:R-:W-:Y:S01]  /*7bf0*/  FMUL.FTZ R58, R60, R56.reuse ;  /* 0x000000383c3a7220 */ /* 0x080fe20000410000 */
[----:B------:R-:W-:Y:S01]  /*7c00*/  LOP3.LUT R132, R132, 0xffff0000, RZ, 0xc0, !PT ;  /* 0xffff000084847812 */ /* 0x000fe200078ec0ff */
[C---:B------:R-:W-:Y:S01]  /*7c10*/  FFMA.FTZ R63, R45.reuse, R56, R63 ;  /* 0x000000382d3f7223 */ /* 0x040fe2000001003f */
[----:B------:R-:W-:Y:S02]  /*7c20*/  IMAD.U32 R51, R50, 0x10000, RZ ;  /* 0x0001000032337824 */ /* 0x000fe400078e00ff */
[----:B------:R-:W-:Y:S01]  /*7c30*/  FFMA.FTZ R58, R45, R48, -R58 ;  /* 0x000000302d3a7223 */ /* 0x000fe2000001083a */
        /* <DEDUP_REMOVED lines=8> */
[C---:B------:R-:W-:Y:S01]  /*7cc0*/  IMAD.U32 R47, R46.reuse, 0x10000, RZ ;  /* 0x000100002e2f7824 */ /* 0x040fe200078e00ff */
[----:B------:R-:W-:Y:S01]  /*7cd0*/  LOP3.LUT R139, R139, 0xffff0000, RZ, 0xc0, !PT ;  /* 0xffff00008b8b7812 */ /* 0x000fe200078ec0ff */
[-C--:B------:R-:W-:Y:S01]  /*7ce0*/  FMUL.FTZ R61, R61, R137.reuse ;  /* 0x000000893d3d7220 */ /* 0x080fe20000410000 */
[----:B------:R-:W-:Y:S01]  /*7cf0*/  LOP3.LUT R46, R46, 0xffff0000, RZ, 0xc0, !PT ;  /* 0xffff00002e2e7812 */ /* 0x000fe200078ec0ff */
[----:B------:R-:W-:Y:S01]  /*7d00*/  FFMA.FTZ R49, R44, R137, -R49 ;  /* 0x000000892c317223 */ /* 0x000fe20000010831 */
[C---:B------:R-:W-:Y:S01]  /*7d10*/  FMUL.FTZ R60, R51.reuse, R56 ;  /* 0x00000038333c7220 */ /* 0x040fe20000410000 */
[C---:B------:R-:W-:Y:S01]  /*7d20*/  FMUL.FTZ R45, R50.reuse, R135 ;  /* 0x00000087322d7220 */ /* 0x040fe20000410000 */
[----:B------:R-:W-:Y:S01]  /*7d30*/  FMUL.FTZ R51, R51, R48 ;  /* 0x0000003033337220 */ /* 0x000fe20000410000 */
[-C--:B------:R-:W-:Y:S01]  /*7d40*/  FMUL.FTZ R50, R50, R139.reuse ;  /* 0x0000008b32327220 */ /* 0x080fe20000410000 */
[----:B------:R-:W-:Y:S01]  /*7d50*/  FFMA.FTZ R44, R44, R132, R61 ;  /* 0x000000842c2c7223 */ /* 0x000fe2000001003d */
        /* <DEDUP_REMOVED lines=16> */
.L_x_6916:
[----:B------:R-:W-:Y:S05]  /*7e60*/  BSYNC B1 ;  /* 0x0000000000017941 */ /* 0x000fea0003800000 */
.L_x_6915:
[----:B-1----:R1:W-:Y:S01]  /*7e70*/  STG.E.128 desc[UR54][R54.64], R44 ;  /* 0x0000002c36007986 */ /* 0x0023e2000c101d36 */
[----:B------:R-:W-:-:S13]  /*7e80*/  ISETP.GE.AND P3, PT, R59, R131, PT ;  /* 0x000000833b00720c */ /* 0x000fda0003f66270 */
[----:B------:R-:W-:Y:S05]  /*7e90*/  @P3 BRA `(.L_x_6891) ;  /* 0x00000004009c3947 */ /* 0x000fea0003800000 */
[--C-:B-1----:R-:W-:Y:S02]  /*7ea0*/  SHF.R.S32.HI R44, RZ, 0x1f, R59.reuse ;  /* 0x0000001fff2c7819 */ /* 0x102fe4000001143b */
[----:B------:R-:W-:-:S04]  /*7eb0*/  IADD3 R59, P3, P4, R98, R120, R59 ;  /* 0x00000078623b7210 */ /* 0x000fc80007c7e03b */
[----:B------:R-:W-:Y:S02]  /*7ec0*/  IADD3.X R44, R30, R57, R44, P3, P4 ;  /* 0x000000391e2c7210 */ /* 0x000fe40001fe842c */
[----:B------:R-:W-:-:S04]  /*7ed0*/  LEA R52, P3, R59, R52, 0x1 ;  /* 0x000000343b347211 */ /* 0x000fc800078608ff */
[----:B------:R-:W-:-:S05]  /*7ee0*/  LEA.HI.X R53, R59, R53, R44, 0x1, P3 ;  /* 0x000000353b357211 */ /* 0x000fca00018f0c2c */
[----:B--2---:R1:W-:Y:S01]  /*7ef0*/  STG.E.128 desc[UR54][R52.64], R48 ;  /* 0x0000003034007986 */ /* 0x0043e2000c101d36 */
[----:B------:R-:W-:Y:S05]  /*7f00*/  BRA `(.L_x_6891) ;  /* 0x0000000400807947 */ /* 0x000fea0003800000 */
.L_x_6854:
[----:B------:R-:W-:-:S06]  /*7f10*/  UISETP.NE.AND UP0, UPT, UR39, 0x3, UPT ;  /* 0x000000032700788c */ /* 0x000fcc000bf05270 */
[----:B------:R-:W-:-:S13]  /*7f20*/  PLOP3.LUT P0, PT, PT, PT, UP0, 0x80, 0x0 ;  /* 0x000000000000781c */ /* 0x000fda0003f0f008 */
[----:B------:R-:W-:Y:S05]  /*7f30*/  @!P0 BRA `(.L_x_6917) ;  /* 0x0000000000048947 */ /* 0x000fea0003800000 */
[----:B------:R-:W-:Y:S01]  /*7f40*/  BPT.TRAP 0x1 ;  /* 0x000000040000795c */ /* 0x000fe20000300000 */
.L_x_6917:
[----:B------:R-:W-:Y:S01]  /*7f50*/  IMAD R103, R185, 0x8, R2 ;  /* 0x00000008b9677824 */ /* 0x000fe200078e0202 */
[----:B------:R-:W-:Y:S01]  /*7f60*/  SHF.L.U32 R124, R194, 0x1f, RZ ;  /* 0x0000001fc27c7819 */ /* 0x000fe200000006ff */
[----:B------:R-:W-:Y:S01]  /*7f70*/  IMAD R112, R26, -0x80, R24 ;  /* 0xffffff801a707824 */ /* 0x000fe200078e0218 */
[----:B------:R-:W-:Y:S01]  /*7f80*/  BSSY B1, `(.L_x_6918) ;  /* 0x0000006000017945 */ /* 0x000fe20003800000 */
[----:B------:R-:W-:Y:S01]  /*7f90*/  SHF.R.S32.HI R45, RZ, 0x1f, R26 ;  /* 0x0000001fff2d7819 */ /* 0x000fe2000001141a */
[----:B------:R-:W0:Y:S01]  /*7fa0*/  SYNCS.PHASECHK.TRANS64.TRYWAIT P3, [R103+URZ+0x28890], R124 ;  /* 0x0288907c670075a7 */ /* 0x000e22000806017f */
[----:B------:R-:W-:Y:S01]  /*7fb0*/  IMAD R44, R3, R26, RZ ;  /* 0x0000001a032c7224 */ /* 0x000fe200078e02ff */
[----:B------:R-:W-:Y:S01]  /*7fc0*/  VIMNMX R112, R112, 0x80, PT ;  /* 0x0000008070707848 */ /* 0x000fe20003fe0100 */
[----:B0-----:R-:W-:Y:S06]  /*7fd0*/  @!P3 BRA `(.L_x_6919) ;  /* 0x000001b4002cb947 */ /* 0x001fec0003800000 */
.L_x_7242:
[----:B------:R-:W-:Y:S05]  /*7fe0*/  BSYNC B1 ;  /* 0x0000000000017941 */ /* 0x000fea0003800000 */
.L_x_6918:
[----:B------:R-:W-:Y:S01]  /*7ff0*/  ISETP.GE.AND P3, PT, R18, R112, PT ;  /* 0x000000701200720c */ /* 0x000fe20003f66270 */
[----:B------:R-:W-:Y:S01]  /*8000*/  IMAD R45, R45, R128, R44 ;  /* 0x000000802d2d7224 */ /* 0x000fe200078e022c */
[----:B------:R-:W-:Y:S01]  /*8010*/  BSSY B1, `(.L_x_6920) ;  /* 0x0000012000017945 */ /* 0x000fe20003800000 */
[----:B------:R-:W-:-:S04]  /*8020*/  IMAD.WIDE.U32 R52, R128, R26, RZ ;  /* 0x0000001a80347225 */ /* 0x000fc800078e00ff */
[----:B------:R-:W-:-:S06]  /*8030*/  IMAD.IADD R61, R45, 0x1, R53 ;  /* 0x000000012d3d7824 */ /* 0x000fcc00078e0235 */
[----:B------:R-:W-:Y:S05]  /*8040*/  @P3 BRA `(.L_x_6921) ;  /* 0x0000000000383947 */ /* 0x000fea0003800000 */
[----:B------:R-:W1:Y:S01]  /*8050*/  @!P2 LDC.64 R54, c[0x0][0x2d8] ;  /* 0x0000b600ff36ab82 */ /* 0x000e620000000a00 */
[----:B------:R-:W2:Y:S01]  /*8060*/  @!P2 LDS.128 R44, [R108+0x18400] ;  /* 0x018400006c2ca984 */ /* 0x000ea20000000c00 */
[----:B------:R-:W-:-:S03]  /*8070*/  @!P2 IADD3 R58, P3, R31, R52, RZ ;  /* 0x000000341f3aa210 */ /* 0x000fc60007f7e0ff */
[----:B------:R-:W3:Y:S02]  /*8080*/  @!P1 LDS.128 R48, [R108+0x1c400] ;  /* 0x01c400006c309984 */ /* 0x000ee40000000c00 */
[----:B------:R-:W-:Y:S01]  /*8090*/  @!P2 IMAD.X R59, R61, 0x1, R34, P3 ;  /* 0x000000013d3ba824 */ /* 0x000fe200018e0622 */
[----:B------:R-:W4:Y:S01]  /*80a0*/  @!P1 LDC.64 R56, c[0x0][0x2d8] ;  /* 0x0000b600ff389b82 */ /* 0x000f220000000a00 */
[----:B-1----:R-:W-:-:S04]  /*80b0*/  @!P2 LEA R54, P3, R58, R54, 0x1 ;  /* 0x000000363a36a211 */ /* 0x002fc800078608ff */
[----:B------:R-:W-:Y:S02]  /*80c0*/  @!P2 LEA.HI.X R55, R58, R55, R59, 0x1, P3 ;  /* 0x000000373a37a211 */ /* 0x000fe400018f0c3b */
[----:B------:R-:W-:-:S05]  /*80d0*/  @!P1 IADD3 R58, P3, R35, R52, RZ ;  /* 0x00000034233a9210 */ /* 0x000fca0007f7e0ff */
[----:B------:R-:W-:Y:S01]  /*80e0*/  @!P1 IMAD.X R59, R61, 0x1, R101, P3 ;  /* 0x000000013d3b9824 */ /* 0x000fe200018e0665 */
[----:B----4-:R-:W-:-:S04]  /*80f0*/  @!P1 LEA R56, P3, R58, R56, 0x1 ;  /* 0x000000383a389211 */ /* 0x010fc800078608ff */
[----:B------:R-:W-:Y:S01]  /*8100*/  @!P1 LEA.HI.X R57, R58, R57, R59, 0x1, P3 ;  /* 0x000000393a399211 */ /* 0x000fe200018f0c3b */
[----:B--2---:R1:W-:Y:S04]  /*8110*/  @!P2 STG.E.128 desc[UR54][R54.64], R44 ;  /* 0x0000002c3600a986 */ /* 0x0043e8000c101d36 */
[----:B---3--:R1:W-:Y:S04]  /*8120*/  @!P1 STG.E.128 desc[UR54][R56.64], R48 ;  /* 0x0000003038009986 */ /* 0x0083e8000c101d36 */
.L_x_6921:
[----:B------:R-:W-:Y:S05]  /*8130*/  BSYNC B1 ;  /* 0x0000000000017941 */ /* 0x000fea0003800000 */
.L_x_6920:
[----:B------:R-:W-:Y:S01]  /*8140*/  ISETP.GE.AND P3, PT, R189, R112, PT ;  /* 0x00000070bd00720c */ /* 0x000fe20003f66270 */
[----:B------:R-:W-:-:S12]  /*8150*/  BSSY B1, `(.L_x_6922) ;  /* 0x0000012000017945 */ /* 0x000fd80003800000 */
[----:B------:R-:W-:Y:S05]  /*8160*/  @P3 BRA `(.L_x_6923) ;  /* 0x0000000000403947 */ /* 0x000fea0003800000 */
[----:B-1----:R-:W1:Y:S01]  /*8170*/  @!P2 LDC.64 R54, c[0x0][0x2d8] ;  /* 0x0000b600ff36ab82 */ /* 0x002e620000000a00 */
[----:B------:R-:W2:Y:S01]  /*8180*/  @!P2 LDS.128 R44, [R108+0x19400] ;  /* 0x019400006c2ca984 */ /* 0x000ea20000000c00 */
[----:B------:R-:W-:-:S03]  /*8190*/  IADD3 R60, P3, R90, R52, RZ ;  /* 0x000000345a3c7210 */ /* 0x000fc60007f7e0ff */
[----:B------:R-:W3:Y:S02]  /*81a0*/  @!P1 LDS.128 R48, [R108+0x1d400] ;  /* 0x01d400006c309984 */ /* 0x000ee40000000c00 */
[----:B------:R-:W-:Y:S01]  /*81b0*/  IMAD.X R62, R61, 0x1, R91, P3 ;  /* 0x000000013d3e7824 */ /* 0x000fe200018e065b */
[----:B------:R-:W4:Y:S01]  /*81c0*/  @!P1 LDC.64 R56, c[0x0][0x2d8] ;  /* 0x0000b600ff389b82 */ /* 0x000f220000000a00 */
[----:B------:R-:W-:-:S05]  /*81d0*/  @!P2 IADD3 R58, P3, R60, R31, RZ ;  /* 0x0000001f3c3aa210 */ /* 0x000fca0007f7e0ff */
[----:B------:R-:W-:Y:S01]  /*81e0*/  @!P2 IMAD.X R59, R62, 0x1, R34, P3 ;  /* 0x000000013e3ba824 */ /* 0x000fe200018e0622 */
        /* <DEDUP_REMOVED lines=8> */
.L_x_6923:
[----:B------:R-:W-:Y:S05]  /*8270*/  BSYNC B1 ;  /* 0x0000000000017941 */ /* 0x000fea0003800000 */
.L_x_6922:
[----:B------:R-:W-:Y:S01]  /*8280*/  ISETP.GE.AND P3, PT, R188, R112, PT ;  /* 0x00000070bc00720c */ /* 0x000fe20003f66270 */
[----:B------:R-:W-:-:S12]  /*8290*/  BSSY B1, `(.L_x_6924) ;  /* 0x0000012000017945 */ /* 0x000fd80003800000 */
[----:B------:R-:W-:Y:S05]  /*82a0*/  @P3 BRA `(.L_x_6925) ;  /* 0x0000000000403947 */ /* 0x000fea0003800000 */
[----:B-12---:R-:W1:Y:S01]  /*82b0*/  @!P2 LDC.64 R54, c[0x0][0x2d8] ;  /* 0x0000b600ff36ab82 */ /* 0x006e620000000a00 */
[----:B------:R-:W2:Y:S01]  /*82c0*/  @!P2 LDS.128 R44, [R108+0x1a400] ;  /* 0x01a400006c2ca984 */ /* 0x000ea20000000c00 */
[----:B------:R-:W-:-:S03]  /*82d0*/  LEA R60, P3, R38, R52, 0x6 ;  /* 0x00000034263c7211 */ /* 0x000fc600078630ff */
        /* <DEDUP_REMOVED lines=13> */
.L_x_6925:
[----:B------:R-:W-:Y:S05]  /*83b0*/  BSYNC B1 ;  /* 0x0000000000017941 */ /* 0x000fea0003800000 */
.L_x_6924:
[----:B------:R-:W-:-:S13]  /*83c0*/  ISETP.GE.AND P3, PT, R190, R112, PT ;  /* 0x00000070be00720c */ /* 0x000fda0003f66270 */
[----:B------:R-:W-:Y:S05]  /*83d0*/  @P3 BRA `(.L_x_6891) ;  /* 0x00000000004c3947 */ /* 0x000fea0003800000 */
[----:B------:R-:W3:Y:S01]  /*83e0*/  LDC.64 R58, c[0x0][0x2f0] ;  /* 0x0000bc00ff3a7b82 */ /* 0x000ee20000000a00 */
[----:B-12-4-:R-:W1:Y:S01]  /*83f0*/  @!P2 LDS.128 R44, [R108+0x1b400] ;  /* 0x01b400006c2ca984 */ /* 0x016e620000000c00 */
[----:B------:R-:W-:-:S03]  /*8400*/  IMAD.MOV.U32 R53, RZ, RZ, R61 ;  /* 0x000000ffff357224 */ /* 0x000fc600078e003d */
[----:B------:R-:W2:Y:S03]  /*8410*/  @!P1 LDS.128 R48, [R108+0x1f400] ;  /* 0x01f400006c309984 */ /* 0x000ea60000000c00 */
[----:B------:R-:W4:Y:S08]  /*8420*/  @!P2 LDC.64 R54, c[0x0][0x2d8] ;  /* 0x0000b600ff36ab82 */ /* 0x000f300000000a00 */
[----:B------:R-:W5:Y:S01]  /*8430*/  @!P1 LDC.64 R56, c[0x0][0x2d8] ;  /* 0x0000b600ff389b82 */ /* 0x000f620000000a00 */
[----:B---3--:R-:W-:-:S04]  /*8440*/  IMAD.WIDE.U32 R52, R58, 0x60, R52 ;  /* 0x000000603a347825 */ /* 0x008fc800078e0034 */
[----:B------:R-:W-:-:S04]  /*8450*/  IMAD R59, R59, 0x60, RZ ;  /* 0x000000603b3b7824 */ /* 0x000fc800078e02ff */
[----:B------:R-:W-:Y:S01]  /*8460*/  IMAD.IADD R59, R53, 0x1, R59 ;  /* 0x00000001353b7824 */ /* 0x000fe200078e023b */
[----:B------:R-:W-:-:S05]  /*8470*/  @!P2 IADD3 R53, P3, R31, R52, RZ ;  /* 0x000000341f35a210 */ /* 0x000fca0007f7e0ff */
[----:B------:R-:W-:Y:S01]  /*8480*/  @!P2 IMAD.X R58, R59, 0x1, R34, P3 ;  /* 0x000000013b3aa824 */ /* 0x000fe200018e0622 */
[----:B----4-:R-:W-:-:S04]  /*8490*/  @!P2 LEA R54, P3, R53, R54, 0x1 ;  /* 0x000000363536a211 */ /* 0x010fc800078608ff */
[----:B------:R-:W-:Y:S02]  /*84a0*/  @!P2 LEA.HI.X R55, R53, R55, R58, 0x1, P3 ;  /* 0x000000373537a211 */ /* 0x000fe400018f0c3a */
[----:B------:R-:W-:-:S03]  /*84b0*/  @!P1 IADD3 R52, P3, R35, R52, RZ ;  /* 0x0000003423349210 */ /* 0x000fc60007f7e0ff */
[----:B-1----:R1:W-:Y:S02]  /*84c0*/  @!P2 STG.E.128 desc[UR54][R54.64], R44 ;  /* 0x0000002c3600a986 */ /* 0x0023e4000c101d36 */
[----:B------:R-:W-:Y:S01]  /*84d0*/  @!P1 IMAD.X R53, R59, 0x1, R101, P3 ;  /* 0x000000013b359824 */ /* 0x000fe200018e0665 */
[----:B-----5:R-:W-:-:S04]  /*84e0*/  @!P1 LEA R56, P3, R52, R56, 0x1 ;  /* 0x0000003834389211 */ /* 0x020fc800078608ff */
[----:B------:R-:W-:-:S05]  /*84f0*/  @!P1 LEA.HI.X R57, R52, R57, R53, 0x1, P3 ;  /* 0x0000003934399211 */ /* 0x000fca00018f0c35 */
[----:B--2---:R1:W-:Y:S04]  /*8500*/  @!P1 STG.E.128 desc[UR54][R56.64], R48 ;  /* 0x0000003038009986 */ /* 0x0043e8000c101d36 */
.L_x_6891:
[----:B------:R-:W-:Y:S05]  /*8510*/  BSYNC B0 ;  /* 0x0000000000007941 */ /* 0x000fea0003800000 */
.L_x_6853:
        /* <DEDUP_REMOVED lines=17> */
.L_x_6927:
[----:B------:R-:W-:Y:S05]  /*8630*/  BSYNC B0 ;  /* 0x0000000000007941 */ /* 0x000fea0003800000 */
.L_x_6926:
[----:B------:R-:W2:Y:S01]  /*8640*/  SYNCS.PHASECHK.TRANS64.TRYWAIT P0, [R103+URZ+0x288b0], R124 ;  /* 0x0288b07c670075a7 */ /* 0x000ea2000800017f */
[----:B------:R-:W-:Y:S01]  /*8650*/  ULDC UR37, c[0x0][0x2e4] ;  /* 0x0000b90000257ab9 */ /* 0x000fe20000000800 */
[----:B------:R-:W-:Y:S01]  /*8660*/  ULDC.64 UR40, c[0x0][0x318] ;  /* 0x0000c60000287ab9 */ /* 0x000fe20000000a00 */
[----:B------:R-:W-:Y:S01]  /*8670*/  ULDC.64 UR42, c[0x0][0x308] ;  /* 0x0000c200002a7ab9 */ /* 0x000fe20000000a00 */
[----:B------:R-:W-:Y:S04]  /*8680*/  BSSY B0, `(.L_x_6928) ;  /* 0x0000002000007945 */ /* 0x000fe80003800000 */
[----:B--2---:R-:W-:Y:S05]  /*8690*/  @!P0 BRA `(.L_x_6929) ;  /* 0x000001ac00908947 */ /* 0x004fea0003800000 */
.L_x_7243:
[----:B------:R-:W-:Y:S05]  /*86a0*/  BSYNC B0 ;  /* 0x0000000000007941 */ /* 0x000fea0003800000 */
.L_x_6928:
[----:B------:R-:W-:Y:S01]  /*86b0*/  ISETP.GE.AND P0, PT, R18, R112, PT ;  /* 0x000000701200720c */ /* 0x000fe20003f06270 */
[----:B------:R-:W-:Y:S01]  /*86c0*/  BSSY B0, `(.L_x_6930) ;  /* 0x0000011000007945 */ /* 0x000fe20003800000 */
[----:B------:R-:W-:-:S11]  /*86d0*/  IMAD.WIDE R48, R26, 0x80, R42 ;  /* 0x000000801a307825 */ /* 0x000fd600078e022a */
[----:B------:R-:W-:Y:S05]  /*86e0*/  @P0 BRA `(.L_x_6931) ;  /* 0x0000000000380947 */ /* 0x000fea0003800000 */
[----:B------:R-:W-:Y:S02]  /*86f0*/  IMAD R47, R49, UR40, RZ ;  /* 0x00000028312f7c24 */ /* 0x000fe4000f8e02ff */
[----:B-1----:R-:W-:Y:S02]  /*8700*/  IMAD.MOV.U32 R44, RZ, RZ, R96 ;  /* 0x000000ffff2c7224 */ /* 0x002fe400078e0060 */
[----:B------:R-:W-:Y:S02]  /*8710*/  IMAD.MOV.U32 R45, RZ, RZ, R102 ;  /* 0x000000ffff2d7224 */ /* 0x000fe400078e0066 */
[C---:B------:R-:W-:Y:S02]  /*8720*/  IMAD R47, R48.reuse, UR41, R47 ;  /* 0x00000029302f7c24 */ /* 0x040fe4000f8e022f */
[----:B------:R-:W-:-:S04]  /*8730*/  IMAD.WIDE.U32 R44, R48, UR40, R44 ;  /* 0x00000028302c7c25 */ /* 0x000fc8000f8e002c */
[----:B------:R-:W-:Y:S01]  /*8740*/  IMAD.IADD R45, R45, 0x1, R47 ;  /* 0x000000012d2d7824 */ /* 0x000fe200078e022f */
[----:B------:R-:W-:-:S04]  /*8750*/  LEA R50, P0, R44, UR42, 0x1 ;  /* 0x0000002a2c327c11 */ /* 0x000fc8000f8008ff */
[----:B------:R-:W-:Y:S02]  /*8760*/  LEA.HI.X R51, R44, UR43, R45, 0x1, P0 ;  /* 0x0000002b2c337c11 */ /* 0x000fe400080f0c2d */
[----:B------:R-:W-:-:S13]  /*8770*/  ISETP.GE.AND P0, PT, R16, UR37, PT ;  /* 0x0000002510007c0c */ /* 0x000fda000bf06270 */
[----:B------:R-:W1:Y:S04]  /*8780*/  @!P0 LDS.128 R44, [R108+0x400] ;  /* 0x000400006c2c8984 */ /* 0x000e680000000c00 */
[----:B-1----:R-:W-:Y:S01]  /*8790*/  @!P0 STG.E.128 desc[UR54][R50.64], R44 ;  /* 0x0000002c32008986 */ /* 0x002fe2000c101d36 */
[----:B------:R-:W-:-:S13]  /*87a0*/  ISETP.GE.AND P0, PT, R195, UR37, PT ;  /* 0x00000025c3007c0c */ /* 0x000fda000bf06270 */
[----:B------:R-:W1:Y:S04]  /*87b0*/  @!P0 LDS.128 R44, [R108+0x4400] ;  /* 0x004400006c2c8984 */ /* 0x000e680000000c00 */
[----:B-1----:R3:W-:Y:S02]  /*87c0*/  @!P0 STG.E.128 desc[UR54][R50.64+0x80], R44 ;  /* 0x0000802c32008986 */ /* 0x0027e4000c101d36 */
.L_x_6931:
[----:B------:R-:W-:Y:S05]  /*87d0*/  BSYNC B0 ;  /* 0x0000000000007941 */ /* 0x000fea0003800000 */
.L_x_6930:
[----:B------:R-:W-:Y:S01]  /*87e0*/  ISETP.GE.AND P0, PT, R189, R112, PT ;  /* 0x00000070bd00720c */ /* 0x000fe20003f06270 */
[----:B------:R-:W-:-:S12]  /*87f0*/  BSSY B0, `(.L_x_6932) ;  /* 0x0000012000007945 */ /* 0x000fd80003800000 */
[----:B------:R-:W-:Y:S05]  /*8800*/  @P0 BRA `(.L_x_6933) ;  /* 0x0000000000400947 */ /* 0x000fea0003800000 */
[----:B---3--:R-:W-:Y:S01]  /*8810*/  IADD3 R47, P0, R48, 0x20, RZ ;  /* 0x00000020302f7810 */ /* 0x008fe20007f1e0ff */
[----:B------:R-:W-:-:S04]  /*8820*/  IMAD.MOV.U32 R45, RZ, RZ, R102 ;  /* 0x000000ffff2d7224 */ /* 0x000fc800078e0066 */
[----:B-1----:R-:W-:-:S04]  /*8830*/  IMAD.X R44, RZ, RZ, R49, P0 ;  /* 0x000000ffff2c7224 */ /* 0x002fc800000e0631 */
[----:B------:R-:W-:Y:S02]  /*8840*/  IMAD R46, R44, UR40, RZ ;  /* 0x000000282c2e7c24 */ /* 0x000fe4000f8e02ff */
[----:B------:R-:W-:-:S04]  /*8850*/  IMAD.MOV.U32 R44, RZ, RZ, R96 ;  /* 0x000000ffff2c7224 */ /* 0x000fc800078e0060 */
[----:B------:R-:W-:-:S04]  /*8860*/  IMAD.WIDE.U32 R44, R47, UR40, R44 ;  /* 0x000000282f2c7c25 */ /* 0x000fc8000f8e002c */
[----:B------:R-:W-:Y:S01]  /*8870*/  IMAD R47, R47, UR41, R46 ;  /* 0x000000292f2f7c24 */ /* 0x000fe2000f8e022e */
[----:B------:R-:W-:-:S03]  /*8880*/  LEA R50, P0, R44, UR42, 0x1 ;  /* 0x0000002a2c327c11 */ /* 0x000fc6000f8008ff */
[----:B------:R-:W-:-:S05]  /*8890*/  IMAD.IADD R45, R45, 0x1, R47 ;  /* 0x000000012d2d7824 */ /* 0x000fca00078e022f */
[----:B------:R-:W-:Y:S02]  /*88a0*/  LEA.HI.X R51, R44, UR43, R45, 0x1, P0 ;  /* 0x0000002b2c337c11 */ /* 0x000fe400080f0c2d */
[----:B------:R-:W-:-:S13]  /*88b0*/  ISETP.GE.AND P0, PT, R16, UR37, PT ;  /* 0x0000002510007c0c */ /* 0x000fda000bf06270 */
[----:B------:R-:W1:Y:S04]  /*88c0*/  @!P0 LDS.128 R44, [R108+0x1400] ;  /* 0x001400006c2c8984 */ /* 0x000e680000000c00 */
[----:B-1----:R-:W-:Y:S01]  /*88d0*/  @!P0 STG.E.128 desc[UR54][R50.64], R44 ;  /* 0x0000002c32008986 */ /* 0x002fe2000c101d36 */
[----:B------:R-:W-:-:S13]  /*88e0*/  ISETP.GE.AND P0, PT, R195, UR37, PT ;  /* 0x00000025c3007c0c */ /* 0x000fda000bf06270 */
[----:B------:R-:W1:Y:S04]  /*88f0*/  @!P0 LDS.128 R44, [R108+0x5400] ;  /* 0x005400006c2c8984 */ /* 0x000e680000000c00 */
[----:B-1----:R4:W-:Y:S02]  /*8900*/  @!P0 STG.E.128 desc[UR54][R50.64+0x80], R44 ;  /* 0x0000802c32008986 */ /* 0x0029e4000c101d36 */
.L_x_6933:
[----:B------:R-:W-:Y:S05]  /*8910*/  BSYNC B0 ;  /* 0x0000000000007941 */ /* 0x000fea0003800000 */
.L_x_6932:
[----:B------:R-:W-:Y:S01]  /*8920*/  ISETP.GE.AND P0, PT, R188, R112, PT ;  /* 0x00000070bc00720c */ /* 0x000fe20003f06270 */
[----:B------:R-:W-:-:S12]  /*8930*/  BSSY B0, `(.L_x_6934) ;  /* 0x0000012000007945 */ /* 0x000fd80003800000 */
[----:B------:R-:W-:Y:S05]  /*8940*/  @P0 BRA `(.L_x_6935) ;  /* 0x0000000000400947 */ /* 0x000fea0003800000 */
[----:B---34-:R-:W-:Y:S01]  /*8950*/  IADD3 R47, P0, R48, 0x40, RZ ;  /* 0x00000040302f7810 */ /* 0x018fe20007f1e0ff */
        /* <DEDUP_REMOVED lines=15> */
.L_x_6935:
[----:B------:R-:W-:Y:S05]  /*8a50*/  BSYNC B0 ;  /* 0x0000000000007941 */ /* 0x000fea0003800000 */
.L_x_6934:
[----:B------:R-:W-:Y:S01]  /*8a60*/  ISETP.GE.AND P0, PT, R190, R112, PT ;  /* 0x00000070be00720c */ /* 0x000fe20003f06270 */
[----:B------:R-:W-:-:S12]  /*8a70*/  BSSY B0, `(.L_x_6936) ;  /* 0x0000012000007945 */ /* 0x000fd80003800000 */
[----:B------:R-:W-:Y:S05]  /*8a80*/  @P0 BRA `(.L_x_6937) ;  /* 0x0000000000400947 */ /* 0x000fea0003800000 */
[----:B-1-34-:R-:W-:Y:S01]  /*8a90*/  IADD3 R47, P0, R48, 0x60, RZ ;  /* 0x00000060302f7810 */ /* 0x01afe20007f1e0ff */
[----:B------:R-:W-:Y:S02]  /*8aa0*/  IMAD.MOV.U32 R44, RZ, RZ, R96 ;  /* 0x000000ffff2c7224 */ /* 0x000fe400078e0060 */
        /* <DEDUP_REMOVED lines=14> */
.L_x_6937:
[----:B------:R-:W-:Y:S05]  /*8b90*/  BSYNC B0 ;  /* 0x0000000000007941 */ /* 0x000fea0003800000 */
.L_x_6936:
[----:B------:R-:W-:Y:S01]  /*8ba0*/  @!PT LDS RZ, [RZ] ;  /* 0x00000000fffff984 */ /* 0x000fe20000000800 */
[----:B------:R-:W-:Y:S01]  /*8bb0*/  @!PT LDS RZ, [RZ] ;  /* 0x00000000fffff984 */ /* 0x000fe20000000800 */
[----:B------:R-:W-:Y:S01]  /*8bc0*/  @!PT LDS RZ, [RZ] ;  /* 0x00000000fffff984 */ /* 0x000fe20000000800 */
[----:B------:R-:W-:Y:S01]  /*8bd0*/  @!PT LDS RZ, [RZ] ;  /* 0x00000000fffff984 */ /* 0x000fe20000000800 */
[----:B------:R5:W-:Y:S06]  /*8be0*/  MEMBAR.ALL.CTA ;  /* 0x0000000000007992 */ /* 0x000bec0000008000 */
[----:B-----5:R-:W5:Y:S02]  /*8bf0*/  FENCE.VIEW.ASYNC.S ;  /* 0x00000000000073c6 */ /* 0x020f640000000000 */
[----:B-----5:R1:W-:Y:S01]  /*8c00*/  BAR.SYNC.DEFER_BLOCKING R125, 0x80 ;  /* 0x0002007d0000751d */ /* 0x0203e20000010000 */
[----:B------:R-:W-:Y:S01]  /*8c10*/  ISETP.NE.AND P4, PT, R104, RZ, PT ;  /* 0x000000ff6800720c */ /* 0x000fe20003f85270 */
[----:B------:R-:W-:-:S02]  /*8c20*/  VIADD R185, R185, 0x1 ;  /* 0x00000001b9b97836 */ /* 0x000fc40000000000 */
[----:B0-2---:R-:W-:-:S03]  /*8c30*/  @!P3 VIADD R103, R103, 0x288c0 ;  /* 0x000288c06767b836 */ /* 0x005fc60000000000 */
[C---:B------:R-:W-:Y:S02]  /*8c40*/  ISETP.NE.AND P0, PT, R185.reuse, 0x2, PT ;  /* 0x00000002b900780c */ /* 0x040fe40003f05270 */
[----:B------:R-:W-:Y:S02]  /*8c50*/  @!P3 PRMT R103, RZ, 0x654, R103 ;  /* 0x00000654ff67b816 */ /* 0x000fe40000000067 */
[----:B-1-34-:R-:W-:Y:S02]  /*8c60*/  SEL R45, RZ, 0x1, P0 ;  /* 0x00000001ff2d7807 */ /* 0x01afe40000000000 */
[----:B------:R-:W-:Y:S02]  /*8c70*/  SEL R185, R185, RZ, P0 ;  /* 0x000000ffb9b97207 */ /* 0x000fe40000000000 */
[----:B------:R-:W-:Y:S01]  /*8c80*/  LOP3.LUT R194, R194, R45, RZ, 0x3c, !PT ;  /* 0x0000002dc2c27212 */ /* 0x000fe200078e3cff */
[----:B------:R0:W-:Y:S01]  /*8c90*/  @!P3 SYNCS.ARRIVE.TRANS64.RED.A1T0 RZ, [R103+URZ], RZ ;  /* 0x000000ff67ffb9a7 */ /* 0x0001e2000810043f */
[----:B------:R-:W-:Y:S05]  /*8ca0*/  @P4 BRA `(.L_x_6938) ;  /* 0xffffff9800684947 */ /* 0x000fea000383ffff */
[----:B------:R-:W1:Y:S01]  /*8cb0*/  S2R R44, SR_TID.X ;  /* 0x00000000002c7919 */ /* 0x000e620000002100 */
[----:B------:R-:W-:Y:S02]  /*8cc0*/  PLOP3.LUT P0, PT, PT, PT, PT, 0x8, 0x0 ;  /* 0x000000000000781c */ /* 0x000fe40003f0e170 */
[----:B-1----:R-:W-:-:S04]  /*8cd0*/  SHF.R.U32.HI R44, RZ, 0x7, R44 ;  /* 0x00000007ff2c7819 */ /* 0x002fc8000001162c */
[----:B------:R-:W-:-:S13]  /*8ce0*/  ISETP.NE.AND P4, PT, R44, 0x1, PT ;  /* 0x000000012c00780c */ /* 0x000fda0003f85270 */
[----:B------:R-:W-:Y:S06]  /*8cf0*/  @!P4 BAR.ARV 0x9, 0x100 ;  /* 0x024400000000cb1d */ /* 0x000fec0000002000 */
.L_x_6848:
[----:B------:R-:W1:Y:S02]  /*8d00*/  LDC.64 R4, c[0x0][0x9e0] ;  /* 0x00027800ff047b82 */ /* 0x000e640000000a00 */
[----:B-1----:R-:W-:Y:S01]  /*8d10*/  ISETP.GE.AND P1, PT, R5, 0x1, PT ;  /* 0x000000010500780c */ /* 0x002fe20003f26270 */
[----:B------:R-:W-:-:S12]  /*8d20*/  @P0 BRA `(.L_x_6939) ;  /* 0x00000000000c0947 */ /* 0x000fd80003800000 */
[----:B------:R-:W1:Y:S01]  /*8d30*/  FENCE.VIEW.ASYNC.G ;  /* 0x00000000000073c6 */ /* 0x000e620000000100 */
[----:B------:R-:W-:Y:S05]  /*8d40*/  WARPSYNC.ALL ;  /* 0x0000000000007948 */ /* 0x000fea0003800000 */
[----:B-1----:R-:W-:Y:S06]  /*8d50*/  BAR.ARV 0xc, 0x120 ;  /* 0x0304800000007b1d */ /* 0x002fec0000002000 */
.L_x_6939:
        /* <DEDUP_REMOVED lines=13> */
.L_x_6942:
[----:B------:R-:W-:-:S13]  /*8e30*/  ISETP.NE.AND P0, PT, R5, 0x1, PT ;  /* 0x000000010500780c */ /* 0x000fda0003f05270 */
[----:B------:R-:W1:Y:S02]  /*8e40*/  @P0 LDC.64 R6, c[0x0][0x9e8] ;  /* 0x00027a00ff060b82 */ /* 0x000e640000000a00 */
[----:B-1----:R-:W-:-:S05]  /*8e50*/  @P0 IMAD.HI.U32 R4, R3, R6, RZ ;  /* 0x0000000603040227 */ /* 0x002fca00078e00ff */
[----:B------:R-:W-:-:S07]  /*8e60*/  @P0 SHF.R.U32.HI R3, RZ, R7, R4 ;  /* 0x00000007ff030219 */ /* 0x000fce0000011604 */
.L_x_6943:
[----:B------:R-:W-:Y:S05]  /*8e70*/  BSYNC B0 ;  /* 0x0000000000007941 */ /* 0x000fea0003800000 */
.L_x_6941:
[----:B------:R-:W-:-:S05]  /*8e80*/  IMAD R3, R3, R5, R5 ;  /* 0x0000000503037224 */ /* 0x000fca00078e0205 */
[----:B------:R-:W-:-:S07]  /*8e90*/  VIMNMX R0, R0, R3, PT ;  /* 0x0000000300007248 */ /* 0x000fce0003fe0100 */
.L_x_6940:
        /* <DEDUP_REMOVED lines=18> */
.L_x_6946:
[----:B------:R-:W-:-:S13]  /*8fc0*/  ISETP.NE.AND P0, PT, R5, 0x1, PT ;  /* 0x000000010500780c */ /* 0x000fda0003f05270 */
[----:B------:R-:W1:Y:S02]  /*8fd0*/  @P0 LDC.64 R6, c[0x0][0x9e8] ;  /* 0x00027a00ff060b82 */ /* 0x000e640000000a00 */
[----:B-1----:R-:W-:-:S05]  /*8fe0*/  @P0 IMAD.HI.U32 R6, R118, R6, RZ ;  /* 0x0000000676060227 */ /* 0x002fca00078e00ff */
[----:B------:R-:W-:-:S07]  /*8ff0*/  @P0 SHF.R.U32.HI R118, RZ, R7, R6 ;  /* 0x00000007ff760219 */ /* 0x000fce0000011606 */
.L_x_6947:
[----:B------:R-:W-:Y:S05]  /*9000*/  BSYNC B0 ;  /* 0x0000000000007941 */ /* 0x000fea0003800000 */
.L_x_6945:
[----:B------:R-:W-:-:S05]  /*9010*/  IMAD R3, R118, R5, RZ ;  /* 0x0000000576037224 */ /* 0x000fca00078e02ff */
[----:B------:R-:W-:-:S07]  /*9020*/  VIMNMX R4, R4, R3, !PT ;  /* 0x0000000304047248 */ /* 0x000fce0007fe0100 */
.L_x_6944:
        /* <DEDUP_REMOVED lines=10> */
[----:B------:R-:W-:Y:S01]  /*90d0*/  CS2R R34, SRZ ;  /* 0x0000000000227805 */ /* 0x000fe2000001ff00 */
[----:B------:R-:W-:Y:S01]  /*90e0*/  IMAD.MOV.U32 R142, RZ, RZ, RZ ;  /* 0x000000ffff8e7224 */ /* 0x000fe200078e00ff */
[----:B------:R-:W-:Y:S01]  /*90f0*/  VIMNMX R198, RZ, R5, !PT ;  /* 0x00000005ffc67248 */ /* 0x000fe20007fe0100 */
[----:B------:R-:W-:Y:S01]  /*9100*/  IMAD.MOV.U32 R141, RZ, RZ, RZ ;  /* 0x000000ffff8d7224 */ /* 0x000fe200078e00ff */
[----:B------:R-:W-:Y:S01]  /*9110*/  CS2R R32, SRZ ;  /* 0x0000000000207805 */ /* 0x000fe2000001ff00 */
[----:B------:R-:W-:Y:S01]  /*9120*/  IMAD.MOV.U32 R138, RZ, RZ, RZ ;  /* 0x000000ffff8a7224 */ /* 0x000fe200078e00ff */
[----:B------:R-:W-:Y:S01]  /*9130*/  ISETP.GT.AND P1, PT, R129, R198, PT ;  /* 0x000000c68100720c */ /* 0x000fe20003f24270 */
[----:B------:R-:W-:Y:S01]  /*9140*/  IMAD.MOV.U32 R137, RZ, RZ, RZ ;  /* 0x000000ffff897224 */ /* 0x000fe200078e00ff */
[----:B------:R-:W-:Y:S01]  /*9150*/  CS2R R134, SRZ ;  /* 0x0000000000867805 */ /* 0x000fe2000001ff00 */
[----:B------:R-:W-:Y:S01]  /*9160*/  IMAD.MOV.U32 R133, RZ, RZ, RZ ;  /* 0x000000ffff857224 */ /* 0x000fe200078e00ff */
[----:B------:R-:W-:-:S02]  /*9170*/  CS2R R30, SRZ ;  /* 0x00000000001e7805 */ /* 0x000fc4000001ff00 */
[----:B------:R-:W-:Y:S01]  /*9180*/  CS2R R130, SRZ ;  /* 0x0000000000827805 */ /* 0x000fe2000001ff00 */
[----:B------:R-:W-:Y:S01]  /*9190*/  IMAD.MOV.U32 R128, RZ, RZ, RZ ;  /* 0x000000ffff807224 */ /* 0x000fe200078e00ff */
        /* <DEDUP_REMOVED lines=12> */
[----:B0-----:R-:W-:-:S02]  /*9260*/  CS2R R102, SRZ ;  /* 0x0000000000667805 */ /* 0x001fc4000001ff00 */
        /* <DEDUP_REMOVED lines=8> */
[----:B------:R-:W-:Y:S06]  /*92f0*/  @!P1 BRA `(.L_x_6948) ;  /* 0x0000011c00d09947 */ /* 0x000fec0003800000 */
[----:B------:R-:W-:-:S03]  /*9300*/  UMOV UR4, 0xffffffff ;  /* 0xffffffff00047882 */ /* 0x000fc60000000000 */
[----:B------:R-:W-:Y:S05]  /*9310*/  BRA.DIV UR4, `(.L_x_6949) ;  /* 0x000001a204847947 */ /* 0x000fea000b800000 */
[----:B------:R0:W1:Y:S02]  /*9320*/  SHFL.IDX PT, R196, R228, RZ, 0x1f ;  /* 0x00001fffe4c47589 */ /* 0x00006400000e0000 */
.L_x_7246:
[----:B-1----:R-:W-:-:S04]  /*9330*/  LEA.HI R0, R196, R196, RZ, 0x1 ;  /* 0x000000c4c4007211 */ /* 0x002fc800078f08ff */
[----:B------:R-:W-:Y:S01]  /*9340*/  LOP3.LUT R3, R0, 0x1e, RZ, 0xc0, !PT ;  /* 0x0000001e00037812 */ /* 0x000fe200078ec0ff */
[----:B------:R-:W-:-:S04]  /*9350*/  IMAD.U32 R0, RZ, RZ, UR38 ;  /* 0x00000026ff007e24 */ /* 0x000fc8000f8e00ff */
[----:B------:R-:W-:Y:S01]  /*9360*/  IMAD.IADD R3, R196, 0x1, -R3 ;  /* 0x00000001c4037824 */ /* 0x000fe200078e0a03 */
[----:B------:R-:W-:-:S04]  /*9370*/  LOP3.LUT P0, RZ, R0, 0x3ff, RZ, 0xc0, !PT ;  /* 0x000003ff00ff7812 */ /* 0x000fc8000780c0ff */
[----:B------:R-:W-:Y:S02]  /*9380*/  LEA R3, R3, UR38, 0xd ;  /* 0x0000002603037c11 */ /* 0x000fe4000f8e68ff */
[----:B------:R-:W-:Y:S02]  /*9390*/  P2R R24, PR, RZ, 0x1 ;  /* 0x00000001ff187803 */ /* 0x000fe40000000000 */
[----:B------:R-:W-:-:S04]  /*93a0*/  SHF.R.U32.HI R3, RZ, 0x4, R3 ;  /* 0x00000004ff037819 */ /* 0x000fc80000011603 */
[----:B------:R-:W-:Y:S01]  /*93b0*/  LOP3.LUT R52, R3, 0x3fff, RZ, 0xc0, !PT ;  /* 0x00003fff03347812 */ /* 0x000fe200078ec0ff */
[----:B------:R-:W-:Y:S06]  /*93c0*/  @!P0 BRA `(.L_x_6950) ;  /* 0x0000000000408947 */ /* 0x000fec0003800000 */
        /* <DEDUP_REMOVED lines=15> */
[----:B0-2--5:R-:W-:Y:S05]  /*94c0*/  CALL.ABS.NOINC R14 ;  /* 0x000000000e007343 */ /* 0x025fea0003c00000 */
.L_x_6950:
[----:B------:R-:W-:Y:S02]  /*94d0*/  ULDC UR4, c[0x0][0x3d4] ;  /* 0x0000f50000047ab9 */ /* 0x000fe40000000800 */
[----:B------:R-:W-:-:S13]  /*94e0*/  ISETP.LT.AND P0, PT, RZ, UR4, PT ;  /* 0x00000004ff007c0c */ /* 0x000fda000bf01270 */
[----:B------:R-:W-:Y:S05]  /*94f0*/  @P0 BRA `(.L_x_6951) ;  /* 0x00000000003c0947 */ /* 0x000fea0003800000 */
[----:B------:R-:W-:-:S04]  /*9500*/  LEA.HI R0, R222, R222, RZ, 0x1 ;  /* 0x000000dede007211 */ /* 0x000fc800078f08ff */
        /* <DEDUP_REMOVED lines=8> */
.L_x_6954:
[----:B--2---:R2:W3:Y:S02]  /*9590*/  SYNCS.PHASECHK.TRANS64.TRYWAIT P0, [R2+URZ+0x28800], R3 ;  /* 0x02880003020075a7 */ /* 0x0044e4000800017f */
[----:B---3--:R-:W-:Y:S05]  /*95a0*/  @!P0 NANOSLEEP.SYNCS 0x989680 ;  /* 0x009896800000895d */ /* 0x008fea0003900000 */
[----:B------:R-:W3:Y:S02]  /*95b0*/  @!P0 SYNCS.PHASECHK.TRANS64 P0, [R2+URZ+0x28800], R3 ;  /* 0x02880003020085a7 */ /* 0x000ee4000800007f */
[----:B---3--:R-:W-:Y:S05]  /*95c0*/  @!P0 BRA `(.L_x_6954) ;  /* 0xfffffffc00f08947 */ /* 0x008fea000383ffff */
.L_x_6953:
[----:B------:R-:W-:Y:S05]  /*95d0*/  BSYNC B0 ;  /* 0x0000000000007941 */ /* 0x000fea0003800000 */
.L_x_6952:
[----:B------:R-:W-:Y:S05]  /*95e0*/  BRA `(.L_x_6955) ;  /* 0x0000005400787947 */ /* 0x000fea0003800000 */
.L_x_6951:
[----:B------:R-:W1:Y:S01]  /*95f0*/  LDC.64 R12, c[0x0][0x3d8] ;  /* 0x0000f600ff0c7b82 */ /* 0x000e620000000a00 */
[----:B-----5:R-:W-:Y:S01]  /*9600*/  SHF.R.S32.HI R3, RZ, 0x1f, R117 ;  /* 0x0000001fff037819 */ /* 0x020fe20000011475 */
[----:B------:R-:W-:Y:S01]  /*9610*/  IMAD.MOV.U32 R6, RZ, RZ, R16 ;  /* 0x000000ffff067224 */ /* 0x000fe200078e0010 */
[----:B------:R-:W-:Y:S01]  /*9620*/  ISETP.NE.AND P4, PT, R24, RZ, PT ;  /* 0x000000ff1800720c */ /* 0x000fe20003f85270 */
[----:B------:R-:W-:Y:S01]  /*9630*/  IMAD.MOV.U32 R7, RZ, RZ, R17 ;  /* 0x000000ffff077224 */ /* 0x000fe200078e0011 */
[--C-:B------:R-:W-:Y:S01]  /*9640*/  SHF.R.S32.HI R5, RZ, 0x1f, R22.reuse ;  /* 0x0000001fff057819 */ /* 0x100fe20000011416 */
[----:B------:R-:W-:Y:S02]  /*9650*/  IMAD.MOV.U32 R4, RZ, RZ, R22 ;  /* 0x000000ffff047224 */ /* 0x000fe400078e0016 */
[----:B------:R-:W2:Y:S01]  /*9660*/  LDC.64 R14, c[0x0][0x3e8] ;  /* 0x0000fa00ff0e7b82 */ /* 0x000ea20000000a00 */
[-C--:B-1----:R-:W-:Y:S01]  /*9670*/  IMAD R0, R3, R12.reuse, RZ ;  /* 0x0000000c03007224 */ /* 0x082fe200078e02ff */
[----:B------:R-:W-:Y:S01]  /*9680*/  SHF.L.U64.HI R30, R12, 0x5, R13 ;  /* 0x000000050c1e7819 */ /* 0x000fe2000001020d */
[----:B------:R-:W-:-:S04]  /*9690*/  IMAD.WIDE.U32 R8, R18, R12, R6 ;  /* 0x0000000c12087225 */ /* 0x000fc800078e0006 */
[----:B------:R-:W-:Y:S02]  /*96a0*/  IMAD R21, R19, R12, RZ ;  /* 0x0000000c13157224 */ /* 0x000fe400078e02ff */
[-C--:B--2---:R-:W-:Y:S01]  /*96b0*/  IMAD R20, R3, R14.reuse, RZ ;  /* 0x0000000e03147224 */ /* 0x084fe200078e02ff */
[----:B------:R-:W-:Y:S01]  /*96c0*/  SHF.L.U64.HI R28, R14, 0x5, R15 ;  /* 0x000000050e1c7819 */ /* 0x000fe2000001020f */
[----:B------:R-:W-:-:S04]  /*96d0*/  IMAD.WIDE.U32 R10, R18, R14, R6 ;  /* 0x0000000e120a7225 */ /* 0x000fc800078e0006 */
[----:B------:R-:W-:-:S04]  /*96e0*/  IMAD.WIDE.U32 R6, R18, R12, R4 ;  /* 0x0000000c12067225 */ /* 0x000fc800078e0004 */
[----:B------:R-:W-:-:S04]  /*96f0*/  IMAD.WIDE.U32 R54, R117, R12, RZ ;  /* 0x0000000c75367225 */ /* 0x000fc800078e00ff */
[----:B------:R-:W-:Y:S01]  /*9700*/  IMAD R3, R19, R14, RZ ;  /* 0x0000000e13037224 */ /* 0x000fe200078e02ff */
[-C--:B------:R-:W-:Y:S01]  /*9710*/  IADD3 R27, P2, R8, R54.reuse, RZ ;  /* 0x00000036081b7210 */ /* 0x080fe20007f5e0ff */
[C---:B------:R-:W-:Y:S01]  /*9720*/  IMAD R59, R117.reuse, R13, R0 ;  /* 0x0000000d753b7224 */ /* 0x040fe200078e0200 */
[----:B------:R-:W-:Y:S01]  /*9730*/  IADD3 R63, P0, R6, R54, RZ ;  /* 0x00000036063f7210 */ /* 0x000fe20007f1e0ff */
[C---:B------:R-:W-:Y:S02]  /*9740*/  IMAD R53, R117.reuse, R15, R20 ;  /* 0x0000000f75357224 */ /* 0x040fe400078e0214 */
        /* <DEDUP_REMOVED lines=30> */
[----:B0-2---:R-:W-:Y:S05]  /*9930*/  CALL.ABS.NOINC R14 ;  /* 0x000000000e007343 */ /* 0x005fea0003c00000 */
.L_x_6956:
[----:B------:R-:W1:Y:S01]  /*9940*/  LDC.64 R12, c[0x0][0x3d8] ;  /* 0x0000f600ff0c7b82 */ /* 0x000e620000000a00 */
[----:B------:R-:W-:Y:S01]  /*9950*/  SHF.R.S32.HI R3, RZ, 0x1f, R197 ;  /* 0x0000001fff037819 */ /* 0x000fe200000114c5 */
[----:B------:R-:W-:Y:S01]  /*9960*/  ULDC.U8 UR4, c[0x0][0x3f0] ;  /* 0x0000fc0000047ab9 */ /* 0x000fe20000000000 */
[----:B------:R-:W-:Y:S01]  /*9970*/  BSSY B0, `(.L_x_6957) ;  /* 0x000051d000007945 */ /* 0x000fe20003800000 */
[----:B------:R-:W-:-:S04]  /*9980*/  ISETP.NE.AND P0, PT, RZ, UR4, PT ;  /* 0x00000004ff007c0c */ /* 0x000fc8000bf05270 */
[----:B------:R-:W2:Y:S01]  /*9990*/  LDC.64 R10, c[0x0][0x3e8] ;  /* 0x0000fa00ff0a7b82 */ /* 0x000ea20000000a00 */
[-C--:B-1----:R-:W-:Y:S02]  /*99a0*/  IMAD R0, R3, R12.reuse, RZ ;  /* 0x0000000c03007224 */ /* 0x082fe400078e02ff */
[----:B------:R-:W-:-:S04]  /*99b0*/  IMAD.WIDE.U32 R4, R197, R12, RZ ;  /* 0x0000000cc5047225 */ /* 0x000fc800078e00ff */
[-C--:B--2---:R-:W-:Y:S02]  /*99c0*/  IMAD R6, R3, R10.reuse, RZ ;  /* 0x0000000a03067224 */ /* 0x084fe400078e02ff */
[C---:B------:R-:W-:Y:S02]  /*99d0*/  IMAD R3, R197.reuse, R13, R0 ;  /* 0x0000000dc5037224 */ /* 0x040fe400078e0200 */
[----:B------:R-:W-:-:S04]  /*99e0*/  IMAD.WIDE.U32 R8, R197, R10, RZ ;  /* 0x0000000ac5087225 */ /* 0x000fc800078e00ff */
[----:B------:R-:W-:Y:S02]  /*99f0*/  IMAD R7, R197, R11, R6 ;  /* 0x0000000bc5077224 */ /* 0x000fe400078e0206 */
        /* <DEDUP_REMOVED lines=9> */
[----:B------:R-:W1:Y:S01]  /*9a90*/  LDC R0, c[0x0][0x428] ;  /* 0x00010a00ff007b82 */ /* 0x000e620000000800 */
[-C--:B------:R-:W-:Y:S01]  /*9aa0*/  ISETP.GE.AND P0, PT, R18, R73.reuse, PT ;  /* 0x000000491200720c */ /* 0x080fe20003f06270 */
[----:B------:R-:W-:Y:S01]  /*9ab0*/  BSSY B1, `(.L_x_6959) ;  /* 0x0000023000017945 */ /* 0x000fe20003800000 */
[----:B------:R-:W-:Y:S02]  /*9ac0*/  ISETP.GE.AND P1, PT, R189, R73, PT ;  /* 0x00000049bd00720c */ /* 0x000fe40003f26270 */
        /* <DEDUP_REMOVED lines=8> */
[----:B-1----:R-:W-:-:S13]  /*9b50*/  ISETP.NE.AND P4, PT, R0, 0x1, PT ;  /* 0x000000010000780c */ /* 0x002fda0003f85270 */
[----:B------:R-:W1:Y:S08]  /*9b60*/  @P4 LDC R20, c[0x0][0x42c] ;  /* 0x00010b00ff144b82 */ /* 0x000e700000000800 */
[----:B------:R-:W2:Y:S01]  /*9b70*/  @P4 LDC R21, c[0x0][0x430] ;  /* 0x00010c00ff154b82 */ /* 0x000ea20000000800 */
[----:B------:R-:W-:Y:S05]  /*9b80*/  @P0 BRA `(.L_x_6960) ;  /* 0x0000000000540947 */ /* 0x000fea0003800000 */
[----:B------:R-:W-:Y:S01]  /*9b90*/  IADD3 R3, P2, R6, R63, RZ ;  /* 0x0000003f06037210 */ /* 0x000fe20007f5e0ff */
[----:B------:R-:W-:Y:S01]  /*9ba0*/  ULDC.64 UR4, c[0x0][0x3c8] ;  /* 0x0000f20000047ab9 */ /* 0x000fe20000000a00 */
[----:B------:R-:W-:Y:S01]  /*9bb0*/  ULDC.64 UR6, c[0x0][0x3e0] ;  /* 0x0000f80000067ab9 */ /* 0x000fe20000000a00 */
[----:B------:R-:W-:Y:S02]  /*9bc0*/  CS2R R48, SRZ ;  /* 0x0000000000307805 */ /* 0x000fe4000001ff00 */
[----:B------:R-:W-:Y:S01]  /*9bd0*/  LEA R8, P3, R3, UR4, 0x1 ;  /* 0x0000000403087c11 */ /* 0x000fe2000f8608ff */
[----:B------:R-:W-:Y:S01]  /*9be0*/  IMAD.X R14, R7, 0x1, R65, P2 ;  /* 0x00000001070e7824 */ /* 0x000fe200010e0641 */
[----:B------:R-:W-:Y:S01]  /*9bf0*/  ULDC UR4, c[0x0][0x3d4] ;  /* 0x0000f50000047ab9 */ /* 0x000fe20000000800 */
[----:B------:R-:W-:Y:S02]  /*9c00*/  IADD3 R0, P2, R4, R61, RZ ;  /* 0x0000003d04007210 */ /* 0x000fe40007f5e0ff */
[----:B------:R-:W-:-:S02]  /*9c10*/  CS2R R46, SRZ ;  /* 0x00000000002e7805 */ /* 0x000fc4000001ff00 */
[----:B------:R-:W-:Y:S02]  /*9c20*/  ISETP.GE.AND P5, PT, R22, UR4, PT ;  /* 0x0000000416007c0c */ /* 0x000fe4000bfa6270 */
[----:B------:R-:W-:Y:S02]  /*9c30*/  CS2R R50, SRZ ;  /* 0x0000000000327805 */ /* 0x000fe4000001ff00 */
[----:B------:R-:W-:Y:S01]  /*9c40*/  LEA.HI.X R9, R3, UR5, R14, 0x1, P3 ;  /* 0x0000000503097c11 */ /* 0x000fe200098f0c0e */
[----:B------:R-:W-:Y:S01]  /*9c50*/  IMAD.X R3, R5, 0x1, R77, P2 ;  /* 0x0000000105037824 */ /* 0x000fe200010e064d */
[----:B------:R-:W-:Y:S02]  /*9c60*/  ISETP.GE.AND P3, PT, R187, UR4, PT ;  /* 0x00000004bb007c0c */ /* 0x000fe4000bf66270 */
[----:B------:R-:W-:Y:S02]  /*9c70*/  CS2R R44, SRZ ;  /* 0x00000000002c7805 */ /* 0x000fe4000001ff00 */
[----:B------:R-:W-:-:S04]  /*9c80*/  LEA R14, P2, R0, UR6, 0x1 ;  /* 0x00000006000e7c11 */ /* 0x000fc8000f8408ff */
[----:B------:R-:W-:Y:S01]  /*9c90*/  LEA.HI.X R15, R0, UR7, R3, 0x1, P2 ;  /* 0x00000007000f7c11 */ /* 0x000fe200090f0c03 */
[----:B------:R3:W5:Y:S04]  /*9ca0*/  @!P5 LDG.E.64 R48, desc[UR54][R8.64] ;  /* 0x000000360830d981 */ /* 0x000768000c1e1b00 */
[----:B------:R3:W5:Y:S04]  /*9cb0*/  @!P3 LDG.E.64 R46, desc[UR54][R8.64+0x40] ;  /* 0x00004036082eb981 */ /* 0x000768000c1e1b00 */
[----:B------:R3:W5:Y:S04]  /*9cc0*/  @!P5 LDG.E.64 R50, desc[UR54][R14.64] ;  /* 0x000000360e32d981 */ /* 0x000768000c1e1b00 */
[----:B------:R3:W5:Y:S02]  /*9cd0*/  @!P3 LDG.E.64 R44, desc[UR54][R14.64+0x40] ;  /* 0x000040360e2cb981 */ /* 0x000764000c1e1b00 */
.L_x_6960:
[----:B------:R-:W-:Y:S05]  /*9ce0*/  BSYNC B1 ;  /* 0x0000000000017941 */ /* 0x000fea0003800000 */
.L_x_6959:
[----:B------:R-:W-:Y:S04]  /*9cf0*/  BSSY B1, `(.L_x_6961) ;  /* 0x0000017000017945 */ /* 0x000fe80003800000 */
[----:B------:R-:W-:Y:S05]  /*9d00*/  @P1 BRA `(.L_x_6962) ;  /* 0x0000000000541947 */ /* 0x000fea0003800000 */
[----:B---3--:R-:W-:Y:S01]  /*9d10*/  IADD3 R9, P2, P3, R63, R29, R6 ;  /* 0x0000001d3f097210 */ /* 0x008fe20007b5e006 */
[----:B------:R-:W-:Y:S01]  /*9d20*/  ULDC.64 UR6, c[0x0][0x3c8] ;  /* 0x0000f20000067ab9 */ /* 0x000fe20000000a00 */
[----:B------:R-:W-:Y:S01]  /*9d30*/  ULDC UR4, c[0x0][0x3d4] ;  /* 0x0000f50000047ab9 */ /* 0x000fe20000000800 */
[----:B------:R-:W-:Y:S01]  /*9d40*/  ULDC.64 UR8, c[0x0][0x3e0] ;  /* 0x0000f80000087ab9 */ /* 0x000fe20000000a00 */
[----:B------:R-:W-:Y:S02]  /*9d50*/  IADD3.X R14, R65, R30, R7, P2, P3 ;  /* 0x0000001e410e7210 */ /* 0x000fe400017e6407 */
[----:B------:R-:W-:Y:S02]  /*9d60*/  CS2R R40, SRZ ;  /* 0x0000000000287805 */ /* 0x000fe4000001ff00 */
[----:B------:R-:W-:Y:S02]  /*9d70*/  IADD3 R0, P3, P5, R61, R24, R4 ;  /* 0x000000183d007210 */ /* 0x000fe40007d7e004 */
[----:B------:R-:W-:-:S02]  /*9d80*/  CS2R R38, SRZ ;  /* 0x0000000000267805 */ /* 0x000fc4000001ff00 */
[----:B------:R-:W-:Y:S02]  /*9d90*/  LEA R8, P2, R9, UR6, 0x1 ;  /* 0x0000000609087c11 */ /* 0x000fe4000f8408ff */
[----:B------:R-:W-:Y:S02]  /*9da0*/  CS2R R42, SRZ ;  /* 0x00000000002a7805 */ /* 0x000fe4000001ff00 */
[----:B------:R-:W-:Y:S02]  /*9db0*/  IADD3.X R3, R77, R28, R5, P3, P5 ;  /* 0x0000001c4d037210 */ /* 0x000fe40001fea405 */
[----:B------:R-:W-:Y:S02]  /*9dc0*/  CS2R R36, SRZ ;  /* 0x0000000000247805 */ /* 0x000fe4000001ff00 */
[----:B------:R-:W-:Y:S02]  /*9dd0*/  ISETP.GE.AND P5, PT, R22, UR4, PT ;  /* 0x0000000416007c0c */ /* 0x000fe4000bfa6270 */
[----:B------:R-:W-:-:S02]  /*9de0*/  ISETP.GE.AND P3, PT, R187, UR4, PT ;  /* 0x00000004bb007c0c */ /* 0x000fc4000bf66270 */
[----:B------:R-:W-:Y:S02]  /*9df0*/  LEA.HI.X R9, R9, UR7, R14, 0x1, P2 ;  /* 0x0000000709097c11 */ /* 0x000fe400090f0c0e */
[----:B------:R-:W-:-:S04]  /*9e00*/  LEA R14, P2, R0, UR8, 0x1 ;  /* 0x00000008000e7c11 */ /* 0x000fc8000f8408ff */
[----:B------:R-:W-:-:S03]  /*9e10*/  LEA.HI.X R15, R0, UR9, R3, 0x1, P2 ;  /* 0x00000009000f7c11 */ /* 0x000fc600090f0c03 */
[----:B------:R4:W5:Y:S04]  /*9e20*/  @!P5 LDG.E.64 R40, desc[UR54][R8.64] ;  /* 0x000000360828d981 */ /* 0x000968000c1e1b00 */
[----:B------:R4:W5:Y:S04]  /*9e30*/  @!P3 LDG.E.64 R38, desc[UR54][R8.64+0x40] ;  /* 0x000040360826b981 */ /* 0x000968000c1e1b00 */
[----:B------:R4:W5:Y:S04]  /*9e40*/  @!P5 LDG.E.64 R42, desc[UR54][R14.64] ;  /* 0x000000360e2ad981 */ /* 0x000968000c1e1b00 */
[----:B------:R4:W5:Y:S02]  /*9e50*/  @!P3 LDG.E.64 R36, desc[UR54][R14.64+0x40] ;  /* 0x000040360e24b981 */ /* 0x000964000c1e1b00 */
.L_x_6962:
[----:B------:R-:W-:Y:S05]  /*9e60*/  BSYNC B1 ;  /* 0x0000000000017941 */ /* 0x000fea0003800000 */
.L_x_6961:
[----:B-----5:R-:W-:Y:S01]  /*9e70*/  IMAD.MOV.U32 R0, RZ, RZ, R50 ;  /* 0x000000ffff007224 */ /* 0x020fe200078e0032 */
[-C--:B------:R-:W-:Y:S01]  /*9e80*/  ISETP.GE.AND P2, PT, R188, R73.reuse, PT ;  /* 0x00000049bc00720c */ /* 0x080fe20003f46270 */
[----:B------:R-:W-:Y:S01]  /*9e90*/  IMAD R3, R197, 0x80, R18 ;  /* 0x00000080c5037824 */ /* 0x000fe200078e0212 */
[----:B------:R-:W-:Y:S01]  /*9ea0*/  BSSY B1, `(.L_x_6963) ;  /* 0x0000048000017945 */ /* 0x000fe20003800000 */
[----:B---34-:R-:W-:Y:S01]  /*9eb0*/  IMAD.MOV.U32 R9, RZ, RZ, R53 ;  /* 0x000000ffff097224 */ /* 0x018fe200078e0035 */
[----:B------:R-:W-:Y:S01]  /*9ec0*/  PRMT R53, R53, 0x5410, R0 ;  /* 0x0000541035357816 */ /* 0x000fe20000000000 */
[----:B------:R-:W-:Y:S01]  /*9ed0*/  IMAD.MOV.U32 R0, RZ, RZ, R51 ;  /* 0x000000ffff007224 */ /* 0x000fe200078e0033 */
[----:B------:R-:W-:Y:S01]  /*9ee0*/  ISETP.GE.AND P3, PT, R190, R73, PT ;  /* 0x00000049be00720c */ /* 0x000fe20003f66270 */
[----:B------:R-:W-:Y:S01]  /*9ef0*/  IMAD R3, R220, 0x20, R3 ;  /* 0x00000020dc037824 */ /* 0x000fe200078e0203 */
[----:B------:R-:W-:Y:S01]  /*9f00*/  CS2R R26, SRZ ;  /* 0x00000000001a7805 */ /* 0x000fe2000001ff00 */
[----:B------:R-:W-:Y:S01]  /*9f10*/  IMAD.MOV.U32 R15, RZ, RZ, R45 ;  /* 0x000000ffff0f7224 */ /* 0x000fe200078e002d */
[----:B------:R-:W-:Y:S01]  /*9f20*/  PRMT R78, R0, 0x7610, R78 ;  /* 0x00007610004e7816 */ /* 0x000fe2000000004e */
[----:B------:R-:W-:Y:S01]  /*9f30*/  IMAD.MOV.U32 R14, RZ, RZ, R44 ;  /* 0x000000ffff0e7224 */ /* 0x000fe200078e002c */
[----:B------:R-:W-:Y:S01]  /*9f40*/  CS2R R34, SRZ ;  /* 0x0000000000227805 */ /* 0x000fe2000001ff00 */
[----:B-1----:R-:W-:Y:S01]  /*9f50*/  @P4 IMAD.HI.U32 R0, R3, R20, RZ ;  /* 0x0000001403004227 */ /* 0x002fe200078e00ff */
[----:B------:R-:W-:-:S02]  /*9f60*/  PRMT R67, R15, 0x7610, R67 ;  /* 0x000076100f437816 */ /* 0x000fc40000000043 */
[----:B------:R-:W-:Y:S02]  /*9f70*/  CS2R R30, SRZ ;  /* 0x00000000001e7805 */ /* 0x000fe4000001ff00 */
[----:B------:R-:W-:Y:S01]  /*9f80*/  PRMT R68, R14, 0x7610, R68 ;  /* 0x000076100e447816 */ /* 0x000fe20000000044 */
[----:B------:R-:W-:Y:S01]  /*9f90*/  IMAD.MOV.U32 R20, RZ, RZ, R47 ;  /* 0x000000ffff147224 */ /* 0x000fe200078e002f */
[----:B--2---:R-:W-:Y:S01]  /*9fa0*/  @P4 SHF.R.U32.HI R3, RZ, R21, R0 ;  /* 0x00000015ff034219 */ /* 0x004fe20000011600 */
[----:B------:R-:W-:Y:S01]  /*9fb0*/  IMAD.MOV.U32 R15, RZ, RZ, R46 ;  /* 0x000000ffff0f7224 */ /* 0x000fe200078e002e */
[----:B------:R-:W-:Y:S01]  /*9fc0*/  CS2R R32, SRZ ;  /* 0x0000000000207805 */ /* 0x000fe2000001ff00 */
        /* <DEDUP_REMOVED lines=10> */
[--C-:B------:R-:W-:Y:S01]  /*a070*/  IMAD.MOV.U32 R8, RZ, RZ, R56.reuse ;  /* 0x000000ffff087224 */ /* 0x100fe200078e0038 */
[----:B------:R-:W-:Y:S01]  /*a080*/  PRMT R56, R0, 0x7610, R56 ;  /* 0x0000761000387816 */ /* 0x000fe20000000038 */
[----:B------:R-:W-:Y:S01]  /*a090*/  IMAD.MOV.U32 R24, RZ, RZ, R48 ;  /* 0x000000ffff187224 */ /* 0x000fe200078e0030 */
[----:B------:R-:W-:Y:S01]  /*a0a0*/  PRMT R55, R14, 0x7610, R55 ;  /* 0x000076100e377816 */ /* 0x000fe20000000037 */
[----:B------:R-:W-:Y:S01]  /*a0b0*/  IMAD.MOV.U32 R21, RZ, RZ, R37 ;  /* 0x000000ffff157224 */ /* 0x000fe200078e0025 */
[----:B------:R-:W-:Y:S01]  /*a0c0*/  CS2R R28, SRZ ;  /* 0x00000000001c7805 */ /* 0x000fe2000001ff00 */
[C---:B------:R-:W-:Y:S01]  /*a0d0*/  IMAD R20, R15.reuse, R10, RZ ;  /* 0x0000000a0f147224 */ /* 0x040fe200078e02ff */
[----:B------:R-:W-:Y:S01]  /*a0e0*/  PRMT R79, R24, 0x7610, R79 ;  /* 0x00007610184f7816 */ /* 0x000fe2000000004f */
[-C--:B------:R-:W-:Y:S01]  /*a0f0*/  IMAD R0, R15, R12.reuse, RZ ;  /* 0x0000000c0f007224 */ /* 0x080fe200078e02ff */
[----:B------:R-:W-:Y:S01]  /*a100*/  PRMT R54, R21, 0x7610, R54 ;  /* 0x0000761015367816 */ /* 0x000fe20000000036 */
[----:B------:R-:W-:Y:S01]  /*a110*/  IMAD.WIDE.U32 R14, R3, R12, R58 ;  /* 0x0000000c030e7225 */ /* 0x000fe200078e003a */
[----:B------:R-:W-:-:S03]  /*a120*/  CS2R R24, SRZ ;  /* 0x0000000000187805 */ /* 0x000fc6000001ff00 */
[----:B------:R-:W-:Y:S01]  /*a130*/  IMAD.WIDE.U32 R58, R3, R10, R8 ;  /* 0x0000000a033a7225 */ /* 0x000fe200078e0008 */
[----:B------:R-:W-:-:S03]  /*a140*/  CS2R R8, SRZ ;  /* 0x0000000000087805 */ /* 0x000fc6000001ff00 */
[C---:B------:R-:W-:Y:S01]  /*a150*/  IMAD R71, R3.reuse, R11, R20 ;  /* 0x0000000b03477224 */ /* 0x040fe200078e0214 */
[----:B------:R-:W-:Y:S01]  /*a160*/  CS2R R20, SRZ ;  /* 0x0000000000147805 */ /* 0x000fe2000001ff00 */
[----:B------:R-:W-:Y:S01]  /*a170*/  IMAD R57, R3, R13, R0 ;  /* 0x0000000d03397224 */ /* 0x000fe200078e0200 */
[----:B------:R-:W-:Y:S06]  /*a180*/  @P2 BRA `(.L_x_6964) ;  /* 0x0000000000642947 */ /* 0x000fec0003800000 */
[----:B------:R-:W-:Y:S01]  /*a190*/  LEA R28, P4, R12, R6, 0x6 ;  /* 0x000000060c1c7211 */ /* 0x000fe200078830ff */
[----:B------:R-:W-:Y:S01]  /*a1a0*/  ULDC.64 UR4, c[0x0][0x3c8] ;  /* 0x0000f20000047ab9 */ /* 0x000fe20000000a00 */
[----:B------:R-:W-:Y:S01]  /*a1b0*/  ULDC.64 UR6, c[0x0][0x3e0] ;  /* 0x0000f80000067ab9 */ /* 0x000fe20000000a00 */
[----:B------:R-:W-:Y:S02]  /*a1c0*/  CS2R R32, SRZ ;  /* 0x0000000000207805 */ /* 0x000fe4000001ff00 */
[----:B------:R-:W-:Y:S02]  /*a1d0*/  IADD3 R28, P5, R28, R63, RZ ;  /* 0x0000003f1c1c7210 */ /* 0x000fe40007fbe0ff */
[----:B------:R-:W-:Y:S02]  /*a1e0*/  CS2R R34, SRZ ;  /* 0x0000000000227805 */ /* 0x000fe4000001ff00 */
[----:B------:R-:W-:Y:S02]  /*a1f0*/  LEA.HI.X R30, R12, R7, R13, 0x6, P4 ;  /* 0x000000070c1e7211 */ /* 0x000fe400020f340d */
[----:B------:R-:W-:-:S03]  /*a200*/  LEA R0, P4, R10, R4, 0x6 ;  /* 0x000000040a007211 */ /* 0x000fc600078830ff */
[----:B------:R-:W-:Y:S01]  /*a210*/  IMAD.X R29, R30, 0x1, R65, P5 ;  /* 0x000000011e1d7824 */ /* 0x000fe200028e0641 */
[----:B------:R-:W-:Y:S02]  /*a220*/  IADD3 R0, P5, R0, R61, RZ ;  /* 0x0000003d00007210 */ /* 0x000fe40007fbe0ff */
[----:B------:R-:W-:Y:S02]  /*a230*/  CS2R R30, SRZ ;  /* 0x00000000001e7805 */ /* 0x000fe4000001ff00 */
[----:B------:R-:W-:Y:S02]  /*a240*/  LEA.HI.X R3, R10, R5, R11, 0x6, P4 ;  /* 0x000000050a037211 */ /* 0x000fe400020f340b */
[----:B------:R-:W-:Y:S01]  /*a250*/  LEA R72, P4, R28, UR4, 0x1 ;  /* 0x000000041c487c11 */ /* 0x000fe2000f8808ff */
[----:B------:R-:W-:Y:S02]  /*a260*/  ULDC UR4, c[0x0][0x3d4] ;  /* 0x0000f50000047ab9 */ /* 0x000fe40000000800 */
[----:B------:R-:W-:Y:S01]  /*a270*/  IMAD.X R3, R3, 0x1, R77, P5 ;  /* 0x0000000103037824 */ /* 0x000fe200028e064d */
[----:B------:R-:W-:-:S02]  /*a280*/  LEA R74, P5, R0, UR6, 0x1 ;  /* 0x00000006004a7c11 */ /* 0x000fc4000f8a08ff */
[----:B------:R-:W-:Y:S02]  /*a290*/  LEA.HI.X R73, R28, UR5, R29, 0x1, P4 ;  /* 0x000000051c497c11 */ /* 0x000fe4000a0f0c1d */
[----:B------:R-:W-:Y:S02]  /*a2a0*/  CS2R R28, SRZ ;  /* 0x00000000001c7805 */ /* 0x000fe4000001ff00 */
[----:B------:R-:W-:Y:S02]  /*a2b0*/  LEA.HI.X R75, R0, UR7, R3, 0x1, P5 ;  /* 0x00000007004b7c11 */ /* 0x000fe4000a8f0c03 */
[----:B------:R-:W-:Y:S02]  /*a2c0*/  ISETP.GE.AND P4, PT, R22, UR4, PT ;  /* 0x0000000416007c0c */ /* 0x000fe4000bf86270 */
[----:B------:R-:W-:-:S11]  /*a2d0*/  ISETP.GE.AND P5, PT, R187, UR4, PT ;  /* 0x00000004bb007c0c */ /* 0x000fd6000bfa6270 */
[----:B------:R1:W5:Y:S04]  /*a2e0*/  @!P4 LDG.E.64 R32, desc[UR54][R72.64] ;  /* 0x000000364820c981 */ /* 0x000368000c1e1b00 */
[----:B------:R1:W5:Y:S04]  /*a2f0*/  @!P5 LDG.E.64 R28, desc[UR54][R72.64+0x40] ;  /* 0x00004036481cd981 */ /* 0x000368000c1e1b00 */
[----:B------:R1:W5:Y:S04]  /*a300*/  @!P4 LDG.E.64 R34, desc[UR54][R74.64] ;  /* 0x000000364a22c981 */ /* 0x000368000c1e1b00 */
[----:B------:R1:W5:Y:S02]  /*a310*/  @!P5 LDG.E.64 R30, desc[UR54][R74.64+0x40] ;  /* 0x000040364a1ed981 */ /* 0x000364000c1e1b00 */
.L_x_6964:
[----:B------:R-:W-:Y:S05]  /*a320*/  BSYNC B1 ;  /* 0x0000000000017941 */ /* 0x000fea0003800000 */
.L_x_6963:
        /* <DEDUP_REMOVED lines=14> */
[----:B------:R-:W-:Y:S02]  /*a410*/  IADD3.X R0, R77, R0, R5, P5, !PT ;  /* 0x000000004d007210 */ /* 0x000fe40002ffe405 */
[----:B------:R-:W-:Y:S01]  /*a420*/  LEA R4, P4, R63, UR4, 0x1 ;  /* 0x000000043f047c11 */ /* 0x000fe2000f8808ff */
[----:B------:R-:W-:Y:S01]  /*a430*/  ULDC UR4, c[0x0][0x3d4] ;  /* 0x0000f50000047ab9 */ /* 0x000fe20000000800 */
[----:B------:R-:W-:Y:S02]  /*a440*/  LEA R6, P5, R61, UR6, 0x1 ;  /* 0x000000063d067c11 */ /* 0x000fe4000f8a08ff */
[----:B------:R-:W-:Y:S02]  /*a450*/  LEA.HI.X R5, R63, UR5, R8, 0x1, P4 ;  /* 0x000000053f057c11 */ /* 0x000fe4000a0f0c08 */
[----:B------:R-:W-:-:S02]  /*a460*/  CS2R R8, SRZ ;  /* 0x0000000000087805 */ /* 0x000fc4000001ff00 */
[----:B------:R-:W-:Y:S02]  /*a470*/  LEA.HI.X R7, R61, UR7, R0, 0x1, P5 ;  /* 0x000000073d077c11 */ /* 0x000fe4000a8f0c00 */
[----:B------:R-:W-:Y:S02]  /*a480*/  ISETP.GE.AND P4, PT, R22, UR4, PT ;  /* 0x0000000416007c0c */ /* 0x000fe4000bf86270 */
[----:B------:R-:W-:-:S11]  /*a490*/  ISETP.GE.AND P5, PT, R187, UR4, PT ;  /* 0x00000004bb007c0c */ /* 0x000fd6000bfa6270 */
[----:B------:R2:W5:Y:S04]  /*a4a0*/  @!P4 LDG.E.64 R24, desc[UR54][R4.64] ;  /* 0x000000360418c981 */ /* 0x000568000c1e1b00 */
[----:B------:R2:W5:Y:S04]  /*a4b0*/  @!P5 LDG.E.64 R8, desc[UR54][R4.64+0x40] ;  /* 0x000040360408d981 */ /* 0x000568000c1e1b00 */
[----:B------:R2:W5:Y:S04]  /*a4c0*/  @!P4 LDG.E.64 R26, desc[UR54][R6.64] ;  /* 0x00000036061ac981 */ /* 0x000568000c1e1b00 */
[----:B------:R2:W5:Y:S02]  /*a4d0*/  @!P5 LDG.E.64 R20, desc[UR54][R6.64+0x40] ;  /* 0x000040360614d981 */ /* 0x000564000c1e1b00 */
.L_x_6966:
[----:B------:R-:W-:Y:S05]  /*a4e0*/  BSYNC B1 ;  /* 0x0000000000017941 */ /* 0x000fea0003800000 */
.L_x_6965:
[----:B------:R-:W-:Y:S01]  /*a4f0*/  ULDC.64 UR4, c[0x0][0x3c8] ;  /* 0x0000f20000047ab9 */ /* 0x000fe20000000a00 */
[----:B------:R-:W-:Y:S01]  /*a500*/  ULDC.64 UR6, c[0x0][0x3e0] ;  /* 0x0000f80000067ab9 */ /* 0x000fe20000000a00 */
[----:B--2---:R-:W-:Y:S01]  /*a510*/  IMAD.IADD R5, R15, 0x1, R57 ;  /* 0x000000010f057824 */ /* 0x004fe200078e0239 */
[----:B------:R-:W-:Y:S01]  /*a520*/  LEA R4, P4, R14, UR4, 0x1 ;  /* 0x000000040e047c11 */ /* 0x000fe2000f8808ff */
[----:B------:R-:W-:Y:S01]  /*a530*/  IMAD.IADD R3, R59, 0x1, R71 ;  /* 0x000000013b037824 */ /* 0x000fe200078e0247 */
[----:B------:R-:W-:Y:S01]  /*a540*/  LEA R0, P5, R58, UR6, 0x1 ;  /* 0x000000063a007c11 */ /* 0x000fe2000f8a08ff */
[----:B------:R-:W-:Y:S01]  /*a550*/  IMAD.MOV.U32 R6, RZ, RZ, R40 ;  /* 0x000000ffff067224 */ /* 0x000fe200078e0028 */
[----:B------:R-:W-:Y:S01]  /*a560*/  UMOV UR4, 0xffffffff ;  /* 0xffffffff00047882 */ /* 0x000fe20000000000 */
[----:B------:R-:W-:Y:S01]  /*a570*/  IMAD.MOV.U32 R7, RZ, RZ, R41 ;  /* 0x000000ffff077224 */ /* 0x000fe200078e0029 */
[----:B------:R-:W-:Y:S02]  /*a580*/  LEA.HI.X R5, R14, UR5, R5, 0x1, P4 ;  /* 0x000000050e057c11 */ /* 0x000fe4000a0f0c05 */
[----:B------:R-:W-:-:S02]  /*a590*/  LEA.HI.X R3, R58, UR7, R3, 0x1, P5 ;  /* 0x000000073a037c11 */ /* 0x000fc4000a8f0c03 */
[----:B------:R-:W-:Y:S02]  /*a5a0*/  PRMT R71, R6, 0x7610, R71 ;  /* 0x0000761006477816 */ /* 0x000fe40000000047 */
[----:B-1----:R-:W-:Y:S02]  /*a5b0*/  PRMT R72, R7, 0x7610, R72 ;  /* 0x0000761007487816 */ /* 0x002fe40000000048 */
[----:B------:R-:W-:Y:S01]  /*a5c0*/  LEA.HI R6, R222, R222, RZ, 0x1 ;  /* 0x000000dede067211 */ /* 0x000fe200078f08ff */
[----:B------:R-:W-:Y:S06]  /*a5d0*/  BRA.DIV UR4, `(.L_x_6967) ;  /* 0x0000019204007947 */ /* 0x000fec000b800000 */
.L_x_7249:
[----:B------:R-:W-:-:S03]  /*a5e0*/  UMOV UR4, 0xffffffff ;  /* 0xffffffff00047882 */ /* 0x000fc60000000000 */
[----:B------:R-:W-:Y:S05]  /*a5f0*/  BRA.DIV UR4, `(.L_x_6968) ;  /* 0x0000019204207947 */ /* 0x000fea000b800000 */
.L_x_7252:
[----:B------:R-:W-:-:S03]  /*a600*/  UMOV UR4, 0xffffffff ;  /* 0xffffffff00047882 */ /* 0x000fc60000000000 */
[----:B------:R-:W-:Y:S05]  /*a610*/  BRA.DIV UR4, `(.L_x_6969) ;  /* 0x0000019204407947 */ /* 0x000fea000b800000 */
.L_x_7255:
[----:B------:R-:W-:-:S03]  /*a620*/  UMOV UR4, 0xffffffff ;  /* 0xffffffff00047882 */ /* 0x000fc60000000000 */
[----:B------:R-:W-:Y:S05]  /*a630*/  BRA.DIV UR4, `(.L_x_6970) ;  /* 0x0000019204607947 */ /* 0x000fea000b800000 */
.L_x_7258:
[----:B------:R-:W-:-:S03]  /*a640*/  UMOV UR4, 0xffffffff ;  /* 0xffffffff00047882 */ /* 0x000fc60000000000 */
[----:B------:R-:W-:Y:S05]  /*a650*/  BRA.DIV UR4, `(.L_x_6971) ;  /* 0x0000019204807947 */ /* 0x000fea000b800000 */
.L_x_7261:
[----:B------:R-:W-:-:S03]  /*a660*/  UMOV UR4, 0xffffffff ;  /* 0xffffffff00047882 */ /* 0x000fc60000000000 */
[----:B------:R-:W-:Y:S05]  /*a670*/  BRA.DIV UR4, `(.L_x_6972) ;  /* 0x0000019204a07947 */ /* 0x000fea000b800000 */
.L_x_7264:
[----:B------:R-:W-:-:S03]  /*a680*/  UMOV UR4, 0xffffffff ;  /* 0xffffffff00047882 */ /* 0x000fc60000000000 */
[----:B------:R-:W-:Y:S05]  /*a690*/  BRA.DIV UR4, `(.L_x_6973) ;  /* 0x0000019204c07947 */ /* 0x000fea000b800000 */
.L_x_7267:
[----:B------:R-:W-:-:S03]  /*a6a0*/  UMOV UR4, 0xffffffff ;  /* 0xffffffff00047882 */ /* 0x000fc60000000000 */
[----:B------:R-:W-:Y:S05]  /*a6b0*/  BRA.DIV UR4, `(.L_x_6974) ;  /* 0x0000019204e07947 */ /* 0x000fea000b800000 */
.L_x_7270:
[----:B------:R-:W-:-:S03]  /*a6c0*/  UMOV UR4, 0xffffffff ;  /* 0xffffffff00047882 */ /* 0x000fc60000000000 */
[----:B------:R-:W-:Y:S05]  /*a6d0*/  BRA.DIV UR4, `(.L_x_6975) ;  /* 0x0000019604007947 */ /* 0x000fea000b800000 */
.L_x_7273:
[----:B------:R-:W-:-:S03]  /*a6e0*/  UMOV UR4, 0xffffffff ;  /* 0xffffffff00047882 */ /* 0x000fc60000000000 */
[----:B------:R-:W-:Y:S05]  /*a6f0*/  BRA.DIV UR4, `(.L_x_6976) ;  /* 0x0000019604207947 */ /* 0x000fea000b800000 */
.L_x_7276:
[----:B------:R-:W-:-:S03]  /*a700*/  UMOV UR4, 0xffffffff ;  /* 0xffffffff00047882 */ /* 0x000fc60000000000 */
[----:B------:R-:W-:Y:S05]  /*a710*/  BRA.DIV UR4, `(.L_x_6977) ;  /* 0x0000019604407947 */ /* 0x000fea000b800000 */
.L_x_7279:
[----:B------:R-:W-:-:S03]  /*a720*/  UMOV UR4, 0xffffffff ;  /* 0xffffffff00047882 */ /* 0x000fc60000000000 */
[----:B------:R-:W-:Y:S05]  /*a730*/  BRA.DIV UR4, `(.L_x_6978) ;  /* 0x0000019604607947 */ /* 0x000fea000b800000 */
.L_x_7282:
[----:B------:R-:W-:-:S03]  /*a740*/  UMOV UR4, 0xffffffff ;  /* 0xffffffff00047882 */ /* 0x000fc60000000000 */
[----:B------:R-:W-:Y:S05]  /*a750*/  BRA.DIV UR4, `(.L_x_6979) ;  /* 0x0000019604807947 */ /* 0x000fea000b800000 */
.L_x_7285:
[----:B------:R-:W-:Y:S01]  /*a760*/  UMOV UR4, 0xffffffff ;  /* 0xffffffff00047882 */ /* 0x000fe20000000000 */
[----:B------:R-:W-:Y:S02]  /*a770*/  LOP3.LUT R5, R6, 0xfffffffe, RZ, 0xc0, !PT ;  /* 0xfffffffe06057812 */ /* 0x000fe400078ec0ff */
[----:B------:R-:W-:Y:S05]  /*a780*/  BRA.DIV UR4, `(.L_x_6980) ;  /* 0x00000196049c7947 */ /* 0x000fea000b800000 */
.L_x_7288:
[----:B------:R-:W-:Y:S01]  /*a790*/  UMOV UR4, 0xffffffff ;  /* 0xffffffff00047882 */ /* 0x000fe20000000000 */
[----:B------:R-:W-:Y:S02]  /*a7a0*/  IMAD.IADD R5, R222, 0x1, -R5 ;  /* 0x00000001de057824 */ /* 0x000fe400078e0a05 */
[----:B------:R-:W-:Y:S05]  /*a7b0*/  BRA.DIV UR4, `(.L_x_6981) ;  /* 0x0000019604b87947 */ /* 0x000fea000b800000 */
.L_x_7291:
[----:B------:R-:W-:Y:S01]  /*a7c0*/  UMOV UR4, 0xffffffff ;  /* 0xffffffff00047882 */ /* 0x000fe20000000000 */
[----:B------:R-:W-:Y:S02]  /*a7d0*/  SHF.L.U32 R5, R5, 0x1f, RZ ;  /* 0x0000001f05057819 */ /* 0x000fe400000006ff */
[----:B------:R-:W-:Y:S05]  /*a7e0*/  BRA.DIV UR4, `(.L_x_6982) ;  /* 0x0000019604d47947 */ /* 0x000fea000b800000 */
.L_x_7294:
[----:B------:R-:W1:Y:S01]  /*a7f0*/  SYNCS.PHASECHK.TRANS64.TRYWAIT P4, [R2+URZ+0x28800], R5 ;  /* 0x02880005020075a7 */ /* 0x000e62000808017f */
[----:B-----5:R-:W-:Y:S01]  /*a800*/  IMAD.MOV.U32 R4, RZ, RZ, R34 ;  /* 0x000000ffff047224 */ /* 0x020fe200078e0022 */
        /* <DEDUP_REMOVED lines=32> */
[----:B-1----:R-:W-:Y:S06]  /*aa10*/  @!P4 BRA `(.L_x_6984) ;  /* 0x000001940070c947 */ /* 0x002fec0003800000 */
.L_x_7295:
[----:B------:R-:W-:Y:S05]  /*aa20*/  BSYNC B1 ;  /* 0x0000000000017941 */ /* 0x000fea0003800000 */
.L_x_6983:
[----:B------:R-:W-:Y:S01]  /*aa30*/  BSSY B1, `(.L_x_6985) ;  /* 0x0000067000017945 */ /* 0x000fe20003800000 */
[----:B------:R-:W-:Y:S02]  /*aa40*/  PRMT R10, R4, 0x7610, R10 ;  /* 0x00007610040a7816 */ /* 0x000fe4000000000a */
[----:B------:R-:W-:Y:S01]  /*aa50*/  PRMT R11, R6, 0x7610, R11 ;  /* 0x00007610060b7816 */ /* 0x000fe2000000000b */
[----:B------:R-:W-:Y:S06]  /*aa60*/  @P0 BRA `(.L_x_6986) ;  /* 0x00000004008c0947 */ /* 0x000fec0003800000 */
[----:B------:R-:W2:Y:S01]  /*aa70*/  LDC R4, c[0x0][0x3d4] ;  /* 0x0000f500ff047b82 */ /* 0x000ea20000000800 */
[----:B------:R-:W-:Y:S01]  /*aa80*/  BSSY B2, `(.L_x_6987) ;  /* 0x0000032000027945 */ /* 0x000fe20003800000 */
[-C--:B--2---:R-:W-:Y:S02]  /*aa90*/  ISETP.GE.AND P0, PT, R22, R4.reuse, PT ;  /* 0x000000041600720c */ /* 0x084fe40003f06270 */
[----:B------:R-:W-:-:S11]  /*aaa0*/  ISETP.GE.AND P4, PT, R187, R4, PT ;  /* 0x00000004bb00720c */ /* 0x000fd60003f86270 */
[----:B------:R-:W-:Y:S05]  /*aab0*/  @P0 BRA `(.L_x_6988) ;  /* 0x0000000000b80947 */ /* 0x000fea0003800000 */
[----:B-1----:R-:W1:Y:S01]  /*aac0*/  LDS.128 R4, [R213] ;  /* 0x00000000d5047984 */ /* 0x002e620000000c00 */
[----:B------:R-:W-:Y:S02]  /*aad0*/  SHF.R.U32.HI R77, RZ, 0x10, R51 ;  /* 0x00000010ff4d7819 */ /* 0x000fe40000011633 */
[----:B------:R-:W-:Y:S02]  /*aae0*/  SHF.R.U32.HI R74, RZ, 0x10, R49 ;  /* 0x00000010ff4a7819 */ /* 0x000fe40000011631 */
[----:B------:R-:W-:Y:S02]  /*aaf0*/  PRMT R77, R78, 0x5410, R77 ;  /* 0x000054104e4d7816 */ /* 0x000fe4000000004d */
[----:B------:R-:W-:Y:S02]  /*ab00*/  PRMT R74, R54, 0x5432, R74 ;  /* 0x00005432364a7816 */ /* 0x000fe4000000004a */
[----:B------:R-:W-:Y:S01]  /*ab10*/  SHF.R.U64 R73, R48, 0x10, R49 ;  /* 0x0000001030497819 */ /* 0x000fe20000001231 */
[----:B------:R-:W-:Y:S01]  /*ab20*/  IMAD.U32 R78, R77, 0x10000, RZ ;  /* 0x000100004d4e7824 */ /* 0x000fe200078e00ff */
[----:B------:R-:W-:Y:S01]  /*ab30*/  SHF.R.U64 R76, R50, 0x10, R51 ;  /* 0x00000010324c7819 */ /* 0x000fe20000001233 */
[----:B------:R-:W-:Y:S01]  /*ab40*/  IMAD.U32 R75, R74, 0x10000, RZ ;  /* 0x000100004a4b7824 */ /* 0x000fe200078e00ff */
[----:B------:R-:W-:-:S02]  /*ab50*/  PRMT R73, R79, 0x5410, R73 ;  /* 0x000054104f497816 */ /* 0x000fc40000000049 */
[----:B------:R-:W-:Y:S02]  /*ab60*/  LOP3.LUT R77, R77, 0xffff0000, RZ, 0xc0, !PT ;  /* 0xffff00004d4d7812 */ /* 0x000fe400078ec0ff */
[----:B------:R-:W-:Y:S02]  /*ab70*/  LOP3.LUT R74, R74, 0xffff0000, RZ, 0xc0, !PT ;  /* 0xffff00004a4a7812 */ /* 0x000fe400078ec0ff */
[----:B------:R-:W-:Y:S02]  /*ab80*/  PRMT R76, R53, 0x5432, R76 ;  /* 0x00005432354c7816 */ /* 0x000fe4000000004c */
[C---:B-1----:R-:W-:Y:S01]  /*ab90*/  LOP3.LUT R49, R6.reuse, 0xffff0000, RZ, 0xc0, !PT ;  /* 0xffff000006317812 */ /* 0x042fe200078ec0ff */
        /* <DEDUP_REMOVED lines=8> */
[----:B------:R-:W-:Y:S01]  /*ac20*/  FMUL.FTZ R75, R51, R74 ;  /* 0x0000004a334b7220 */ /* 0x000fe20000410000 */
[----:B------:R-:W-:Y:S02]  /*ac30*/  IMAD.U32 R7, R5, 0x10000, RZ ;  /* 0x0001000005077824 */ /* 0x000fe400078e00ff */
        /* <DEDUP_REMOVED lines=22> */
.L_x_6988:
[----:B------:R-:W-:Y:S05]  /*ada0*/  BSYNC B2 ;  /* 0x0000000000027941 */ /* 0x000fea0003800000 */
.L_x_6987:
[----:B------:R-:W-:Y:S05]  /*adb0*/  @P4 BRA `(.L_x_6986) ;  /* 0x0000000000b84947 */ /* 0x000fea0003800000 */
[----:B-12---:R-:W1:Y:S01]  /*adc0*/  LDS.128 R4, [R213+0x4000] ;  /* 0x00400000d5047984 */ /* 0x006e620000000c00 */
        /* <DEDUP_REMOVED lines=12> */
[C---:B-1----:R-:W-:Y:S01]  /*ae90*/  LOP3.LUT R45, R6.reuse, 0xffff0000, RZ, 0xc0, !PT ;  /* 0xffff0000062d7812 */ /* 0x042fe200078ec0ff */
        /* <DEDUP_REMOVED lines=32> */
.L_x_6986:
[----:B------:R-:W-:Y:S05]  /*b0a0*/  BSYNC B1 ;  /* 0x0000000000017941 */ /* 0x000fea0003800000 */
.L_x_6985:
[----:B------:R-:W-:Y:S04]  /*b0b0*/  BSSY B1, `(.L_x_6989) ;  /* 0x0000065000017945 */ /* 0x000fe80003800000 */
[----:B------:R-:W-:Y:S05]  /*b0c0*/  @P1 BRA `(.L_x_6990) ;  /* 0x00000004008c1947 */ /* 0x000fea0003800000 */
[----:B--23--:R-:W2:Y:S01]  /*b0d0*/  LDC R4, c[0x0][0x3d4] ;  /* 0x0000f500ff047b82 */ /* 0x00cea20000000800 */
[----:B------:R-:W-:Y:S01]  /*b0e0*/  BSSY B2, `(.L_x_6991) ;  /* 0x0000032000027945 */ /* 0x000fe20003800000 */
[-C--:B--2---:R-:W-:Y:S02]  /*b0f0*/  ISETP.GE.AND P0, PT, R22, R4.reuse, PT ;  /* 0x000000041600720c */ /* 0x084fe40003f06270 */
[----:B------:R-:W-:-:S11]  /*b100*/  ISETP.GE.AND P1, PT, R187, R4, PT ;  /* 0x00000004bb00720c */ /* 0x000fd60003f26270 */
[----:B------:R-:W-:Y:S05]  /*b110*/  @P0 BRA `(.L_x_6992) ;  /* 0x0000000000b80947 */ /* 0x000fea0003800000 */
[----:B-1----:R-:W1:Y:S01]  /*b120*/  LDS.128 R4, [R213+0x1000] ;  /* 0x00100000d5047984 */ /* 0x002e620000000c00 */
        /* <DEDUP_REMOVED lines=45> */
.L_x_6992:
[----:B------:R-:W-:Y:S05]  /*b400*/  BSYNC B2 ;  /* 0x0000000000027941 */ /* 0x000fea0003800000 */
.L_x_6991:
[----:B------:R-:W-:Y:S05]  /*b410*/  @P1 BRA `(.L_x_6990) ;  /* 0x0000000000b81947 */ /* 0x000fea0003800000 */
[----:B-12---:R-:W1:Y:S01]  /*b420*/  LDS.128 R4, [R213+0x5000] ;  /* 0x00500000d5047984 */ /* 0x006e620000000c00 */
        /* <DEDUP_REMOVED lines=45> */
.L_x_6990:
[----:B------:R-:W-:Y:S05]  /*b700*/  BSYNC B1 ;  /* 0x0000000000017941 */ /* 0x000fea0003800000 */
.L_x_6989:
[----:B------:R-:W-:Y:S04]  /*b710*/  BSSY B1, `(.L_x_6993) ;  /* 0x0000065000017945 */ /* 0x000fe80003800000 */
[----:B------:R-:W-:Y:S05]  /*b720*/  @P2 BRA `(.L_x_6994) ;  /* 0x00000004008c2947 */ /* 0x000fea0003800000 */
[----:B--234-:R-:W2:Y:S01]  /*b730*/  LDC R4, c[0x0][0x3d4] ;  /* 0x0000f500ff047b82 */ /* 0x01cea20000000800 */
[----:B------:R-:W-:Y:S01]  /*b740*/  BSSY B2, `(.L_x_6995) ;  /* 0x0000032000027945 */ /* 0x000fe20003800000 */
[-C--:B--2---:R-:W-:Y:S02]  /*b750*/  ISETP.GE.AND P0, PT, R22, R4.reuse, PT ;  /* 0x000000041600720c */ /* 0x084fe40003f06270 */
[----:B------:R-:W-:-:S11]  /*b760*/  ISETP.GE.AND P1, PT, R187, R4, PT ;  /* 0x00000004bb00720c */ /* 0x000fd60003f26270 */
[----:B------:R-:W-:Y:S05]  /*b770*/  @P0 BRA `(.L_x_6996) ;  /* 0x0000000000b80947 */ /* 0x000fea0003800000 */
[----:B-1----:R-:W1:Y:S01]  /*b780*/  LDS.128 R4, [R213+0x2000] ;  /* 0x00200000d5047984 */ /* 0x002e620000000c00 */
        /* <DEDUP_REMOVED lines=45> */
.L_x_6996:
[----:B------:R-:W-:Y:S05]  /*ba60*/  BSYNC B2 ;  /* 0x0000000000027941 */ /* 0x000fea0003800000 */
.L_x_6995:
        /* <DEDUP_REMOVED lines=47> */
.L_x_6994:
[----:B------:R-:W-:Y:S05]  /*bd60*/  BSYNC B1 ;  /* 0x0000000000017941 */ /* 0x000fea0003800000 */
.L_x_6993:
[----:B------:R-:W-:Y:S05]  /*bd70*/  @P3 BRA `(.L_x_6997) ;  /* 0x0000002c00703947 */ /* 0x000fea0003800000 */
[----:B-1234-:R-:W1:Y:S01]  /*bd80*/  LDC R4, c[0x0][0x3d4] ;  /* 0x0000f500ff047b82 */ /* 0x01ee620000000800 */
[----:B------:R-:W-:Y:S01]  /*bd90*/  BSSY B1, `(.L_x_6998) ;  /* 0x0000032000017945 */ /* 0x000fe20003800000 */
[-C--:B-1----:R-:W-:Y:S02]  /*bda0*/  ISETP.GE.AND P0, PT, R22, R4.reuse, PT ;  /* 0x000000041600720c */ /* 0x082fe40003f06270 */
[----:B------:R-:W-:-:S11]  /*bdb0*/  ISETP.GE.AND P1, PT, R187, R4, PT ;  /* 0x00000004bb00720c */ /* 0x000fd60003f26270 */
[----:B------:R-:W-:Y:S05]  /*bdc0*/  @P0 BRA `(.L_x_6999) ;  /* 0x0000000000b80947 */ /* 0x000fea0003800000 */
[----:B------:R-:W1:Y:S01]  /*bdd0*/  LDS.128 R4, [R213+0x3000] ;  /* 0x00300000d5047984 */ /* 0x000e620000000c00 */
[----:B------:R-:W-:Y:S02]  /*bde0*/  SHF.R.U32.HI R28, RZ, 0x10, R27 ;  /* 0x00000010ff1c7819 */ /* 0x000fe4000001161b */
[--C-:B------:R-:W-:Y:S02]  /*bdf0*/  SHF.R.U32.HI R30, RZ, 0x10, R25.reuse ;  /* 0x00000010ff1e7819 */ /* 0x100fe40000011619 */
[----:B------:R-:W-:Y:S02]  /*be00*/  SHF.R.U64 R31, R24, 0x10, R25 ;  /* 0x00000010181f7819 */ /* 0x000fe40000001219 */
[----:B------:R-:W-:Y:S02]  /*be10*/  SHF.R.U64 R29, R26, 0x10, R27 ;  /* 0x000000101a1d7819 */ /* 0x000fe4000000121b */
        /* <DEDUP_REMOVED lines=8> */
[C---:B-1----:R-:W-:Y:S01]  /*bea0*/  LOP3.LUT R13, R6.reuse, 0xffff0000, RZ, 0xc0, !PT ;  /* 0xffff0000060d7812 */ /* 0x042fe200078ec0ff */
[----:B------:R-:W-:Y:S01]  /*beb0*/  IMAD.U32 R12, R6, 0x10000, RZ ;  /* 0x00010000060c7824 */ /* 0x000fe200078e00ff */
[C---:B------:R-:W-:Y:S01]  /*bec0*/  LOP3.LUT R15, R7.reuse, 0xffff0000, RZ, 0xc0, !PT ;  /* 0xffff0000070f7812 */ /* 0x040fe200078ec0ff */
[----:B------:R-:W-:-:S02]  /*bed0*/  IMAD.U32 R14, R7, 0x10000, RZ ;  /* 0x00010000070e7824 */ /* 0x000fc400078e00ff */
[CC--:B------:R-:W-:Y:S01]  /*bee0*/  FMUL.FTZ R31, R13.reuse, R29.reuse ;  /* 0x0000001d0d1f7220 */ /* 0x0c0fe20000410000 */
[----:B------:R-:W-:Y:S01]  /*bef0*/  FMUL.FTZ R30, R13, R26 ;  /* 0x0000001a0d1e7220 */ /* 0x000fe20000410000 */
[----:B------:R-:W-:Y:S01]  /*bf00*/  FMUL.FTZ R13, R15, R28 ;  /* 0x0000001c0f0d7220 */ /* 0x000fe20000410000 */
[----:B------:R-:W-:Y:S02]  /*bf10*/  IMAD.U32 R6, R4, 0x10000, RZ ;  /* 0x0001000004067824 */ /* 0x000fe400078e00ff */
        /* <DEDUP_REMOVED lines=25> */
.L_x_6999:
[----:B------:R-:W-:Y:S05]  /*c0b0*/  BSYNC B1 ;  /* 0x0000000000017941 */ /* 0x000fea0003800000 */
.L_x_6998:
[----:B------:R-:W-:Y:S05]  /*c0c0*/  @P1 BRA `(.L_x_6997) ;  /* 0x00000028009c1947 */ /* 0x000fea0003800000 */
[----:B-1----:R-:W1:Y:S01]  /*c0d0*/  LDS.128 R4, [R213+0x7000] ;  /* 0x00700000d5047984 */ /* 0x002e620000000c00 */
[----:B------:R-:W-:Y:S02]  /*c0e0*/  SHF.R.U64 R13, R8, 0x10, R9 ;  /* 0x00000010080d7819 */ /* 0x000fe40000001209 */
[----:B------:R-:W-:Y:S02]  /*c0f0*/  SHF.R.U32.HI R12, RZ, 0x10, R21 ;  /* 0x00000010ff0c7819 */ /* 0x000fe40000011615 */
[----:B------:R-:W-:Y:S02]  /*c100*/  SHF.R.U32.HI R8, RZ, 0x10, R9 ;  /* 0x00000010ff087819 */ /* 0x000fe40000011609 */
[----:B------:R-:W-:Y:S02]  /*c110*/  PRMT R12, R3, 0x5410, R12 ;  /* 0x00005410030c7816 */ /* 0x000fe4000000000c */
[----:B------:R-:W-:Y:S02]  /*c120*/  PRMT R11, R11, 0x5410, R8 ;  /* 0x000054100b0b7816 */ /* 0x000fe40000000008 */
[----:B------:R-:W-:Y:S01]  /*c130*/  SHF.R.U64 R9, R20, 0x10, R21 ;  /* 0x0000001014097819 */ /* 0x000fe20000001215 */
[----:B------:R-:W-:Y:S01]  /*c140*/  IMAD.U32 R15, R12, 0x10000, RZ ;  /* 0x000100000c0f7824 */ /* 0x000fe200078e00ff */
[----:B------:R-:W-:Y:S01]  /*c150*/  PRMT R10, R10, 0x5410, R13 ;  /* 0x000054100a0a7816 */ /* 0x000fe2000000000d */
[----:B------:R-:W-:Y:S01]  /*c160*/  IMAD.U32 R13, R11, 0x10000, RZ ;  /* 0x000100000b0d7824 */ /* 0x000fe200078e00ff */
[----:B------:R-:W-:-:S02]  /*c170*/  LOP3.LUT R20, R12, 0xffff0000, RZ, 0xc0, !PT ;  /* 0xffff00000c147812 */ /* 0x000fc400078ec0ff */
[----:B------:R-:W-:Y:S02]  /*c180*/  PRMT R14, R0, 0x5410, R9 ;  /* 0x00005410000e7816 */ /* 0x000fe40000000009 */
[----:B------:R-:W-:Y:S01]  /*c190*/  LOP3.LUT R12, R11, 0xffff0000, RZ, 0xc0, !PT ;  /* 0xffff00000b0c7812 */ /* 0x000fe200078ec0ff */
[C---:B-1----:R-:W-:Y:S01]  /*c1a0*/  IMAD.U32 R8, R6.reuse, 0x10000, RZ ;  /* 0x0001000006087824 */ /* 0x042fe200078e00ff */
        /* <DEDUP_REMOVED lines=33> */
.L_x_6958:
[----:B------:R-:W1:Y:S01]  /*c3c0*/  LDC R21, c[0x0][0x3d4] ;  /* 0x0000f500ff157b82 */ /* 0x000e620000000800 */
[-C--:B------:R-:W-:Y:S01]  /*c3d0*/  ISETP.GE.AND P0, PT, R189, R73.reuse, PT ;  /* 0x00000049bd00720c */ /* 0x080fe20003f06270 */
[----:B------:R-:W-:Y:S01]  /*c3e0*/  ULDC.64 UR4, c[0x0][0x3c8] ;  /* 0x0000f20000047ab9 */ /* 0x000fe20000000a00 */
[-C--:B------:R-:W-:Y:S01]  /*c3f0*/  ISETP.GE.AND P1, PT, R188, R73.reuse, PT ;  /* 0x00000049bc00720c */ /* 0x080fe20003f26270 */
[----:B------:R-:W-:Y:S01]  /*c400*/  ULDC.64 UR6, c[0x0][0x3e0] ;  /* 0x0000f80000067ab9 */ /* 0x000fe20000000a00 */
[-C--:B------:R-:W-:Y:S02]  /*c410*/  ISETP.GE.AND P2, PT, R190, R73.reuse, PT ;  /* 0x00000049be00720c */ /* 0x080fe40003f46270 */
[----:B------:R-:W-:Y:S02]  /*c420*/  ISETP.GE.AND P3, PT, R18, R73, PT ;  /* 0x000000491200720c */ /* 0x000fe40003f66270 */
[CC--:B-1----:R-:W-:Y:S02]  /*c430*/  ISETP.GE.OR P0, PT, R16.reuse, R21.reuse, P0 ;  /* 0x000000151000720c */ /* 0x0c2fe40000706670 */
[----:B------:R-:W-:-:S02]  /*c440*/  ISETP.GE.OR P1, PT, R16, R21, P1 ;  /* 0x000000151000720c */ /* 0x000fc40000f26670 */
[CC--:B------:R-:W-:Y:S02]  /*c450*/  ISETP.GE.OR P2, PT, R16.reuse, R21.reuse, P2 ;  /* 0x000000151000720c */ /* 0x0c0fe40001746670 */
[----:B------:R-:W-:-:S07]  /*c460*/  ISETP.GE.OR P3, PT, R16, R21, P3 ;  /* 0x000000151000720c */ /* 0x000fce0001f66670 */
[--C-:B------:R-:W-:Y:S01]  /*c470*/  @!P0 IADD3 R29, P4, P5, R27, R29, R6.reuse ;  /* 0x0000001d1b1d8210 */ /* 0x100fe20007d9e006 */
[----:B------:R-:W1:Y:S03]  /*c480*/  @!P0 LDC.64 R62, c[0x0][0x3e0] ;  /* 0x0000f800ff3e8b82 */ /* 0x000e660000000a00 */
[--C-:B------:R-:W-:Y:S01]  /*c490*/  @!P0 IADD3.X R30, R31, R30, R7.reuse, P4, P5 ;  /* 0x0000001e1f1e8210 */ /* 0x100fe200027ea407 */
[C---:B------:R-:W-:Y:S01]  /*c4a0*/  @!P2 IMAD.WIDE.U32 R8, R12.reuse, 0x60, R6 ;  /* 0x000000600c08a825 */ /* 0x040fe200078e0006 */
[----:B------:R-:W-:-:S03]  /*c4b0*/  @!P1 LEA R0, P4, R12, R6, 0x6 ;  /* 0x000000060c009211 */ /* 0x000fc600078830ff */
[----:B------:R-:W2:Y:S01]  /*c4c0*/  @!P1 LDC.64 R66, c[0x0][0x3e0] ;  /* 0x0000f800ff429b82 */ /* 0x000ea20000000a00 */
[----:B------:R-:W-:Y:S01]  /*c4d0*/  @!P1 IADD3 R25, P5, R0, R27, RZ ;  /* 0x0000001b00199210 */ /* 0x000fe20007fbe0ff */
[----:B------:R-:W-:Y:S01]  /*c4e0*/  @!P2 IMAD R0, R13, 0x60, RZ ;  /* 0x000000600d00a824 */ /* 0x000fe200078e02ff */
[----:B------:R-:W-:Y:S02]  /*c4f0*/  @!P1 LEA.HI.X R26, R12, R7, R13, 0x6, P4 ;  /* 0x000000070c1a9211 */ /* 0x000fe400020f340d */
[----:B------:R-:W-:-:S03]  /*c500*/  @!P3 IADD3 R3, P4, R6, R27, RZ ;  /* 0x0000001b0603b210 */ /* 0x000fc60007f9e0ff */
[--C-:B------:R-:W-:Y:S01]  /*c510*/  @!P1 IMAD.X R26, R26, 0x1, R31.reuse, P5 ;  /* 0x000000011a1a9824 */ /* 0x100fe200028e061f */
[----:B------:R-:W-:Y:S01]  /*c520*/  @!P2 IADD3 R6, P5, R27, R8, RZ ;  /* 0x000000081b06a210 */ /* 0x000fe20007fbe0ff */
[----:B------:R-:W-:Y:S01]  /*c530*/  @!P3 IMAD.X R14, R7, 0x1, R31, P4 ;  /* 0x00000001070eb824 */ /* 0x000fe200020e061f */
[----:B------:R-:W3:Y:S02]  /*c540*/  @!P2 LDC.64 R70, c[0x0][0x3e0] ;  /* 0x0000f800ff46ab82 */ /* 0x000ee40000000a00 */
[----:B------:R-:W-:Y:S01]  /*c550*/  @!P2 IADD3.X R7, R31, R0, R9, P5, !PT ;  /* 0x000000001f07a210 */ /* 0x000fe20002ffe409 */
[----:B------:R-:W-:Y:S01]  /*c560*/  @!P2 IMAD R31, R11, 0x60, RZ ;  /* 0x000000600b1fa824 */ /* 0x000fe200078e02ff */
[----:B------:R-:W-:-:S04]  /*c570*/  @!P0 IADD3 R27, P4, P5, R33, R24, R4 ;  /* 0x00000018211b8210 */ /* 0x000fc80007d9e004 */
[----:B------:R-:W-:Y:S01]  /*c580*/  @!P0 IADD3.X R28, R35, R28, R5, P4, P5 ;  /* 0x0000001c231c8210 */ /* 0x000fe200027ea405 */
[----:B------:R-:W4:Y:S01]  /*c590*/  @!P0 LDC.64 R60, c[0x0][0x3c8] ;  /* 0x0000f200ff3c8b82 */ /* 0x000f220000000a00 */
[----:B------:R-:W-:Y:S02]  /*c5a0*/  @!P3 IADD3 R15, P4, R4, R33, RZ ;  /* 0x00000021040fb210 */ /* 0x000fe40007f9e0ff */
[----:B------:R-:W-:-:S03]  /*c5b0*/  @!P1 LEA R20, P5, R10, R4, 0x6 ;  /* 0x000000040a149211 */ /* 0x000fc600078a30ff */
[----:B------:R-:W-:Y:S01]  /*c5c0*/  @!P3 IMAD.X R32, R5, 0x1, R35, P4 ;  /* 0x000000010520b824 */ /* 0x000fe200020e0623 */
[C---:B------:R-:W-:Y:S01]  /*c5d0*/  @!P3 LEA R8, P4, R3.reuse, UR4, 0x1 ;  /* 0x000000040308bc11 */ /* 0x040fe2000f8808ff */
[----:B------:R-:W0:Y:S01]  /*c5e0*/  @!P1 LDC.64 R64, c[0x0][0x3c8] ;  /* 0x0000f200ff409b82 */ /* 0x000e220000000a00 */
[C---:B------:R-:W-:Y:S01]  /*c5f0*/  @!P1 LEA.HI.X R24, R10.reuse, R5, R11, 0x6, P5 ;  /* 0x000000050a189211 */ /* 0x040fe200028f340b */
[----:B------:R-:W-:Y:S01]  /*c600*/  @!P2 IMAD.WIDE.U32 R4, R10, 0x60, R4 ;  /* 0x000000600a04a825 */ /* 0x000fe200078e0004 */
[----:B------:R-:W-:Y:S02]  /*c610*/  @!P3 LEA.HI.X R9, R3, UR5, R14, 0x1, P4 ;  /* 0x000000050309bc11 */ /* 0x000fe4000a0f0c0e */
[C---:B------:R-:W-:Y:S02]  /*c620*/  @!P3 LEA R14, P4, R15.reuse, UR6, 0x1 ;  /* 0x000000060f0ebc11 */ /* 0x040fe4000f8808ff */
[----:B------:R-:W-:Y:S01]  /*c630*/  @!P1 IADD3 R20, P5, R20, R33, RZ ;  /* 0x0000002114149210 */ /* 0x000fe20007fbe0ff */
[----:B------:R-:W0:Y:S01]  /*c640*/  @!P2 LDC.64 R68, c[0x0][0x3c8] ;  /* 0x0000f200ff44ab82 */ /* 0x000e220000000a00 */
[----:B------:R-:W-:-:S02]  /*c650*/  @!P3 LEA.HI.X R15, R15, UR7, R32, 0x1, P4 ;  /* 0x000000070f0fbc11 */ /* 0x000fc4000a0f0c20 */
[----:B-1----:R-:W-:Y:S01]  /*c660*/  @!P0 LEA R62, P4, R27, R62, 0x1 ;  /* 0x0000003e1b3e8211 */ /* 0x002fe200078808ff */
[----:B------:R-:W-:Y:S01]  /*c670*/  @!P1 IMAD.X R24, R24, 0x1, R35, P5 ;  /* 0x0000000118189824 */ /* 0x000fe200028e0623 */
[----:B------:R-:W-:Y:S02]  /*c680*/  @!P2 IADD3 R0, P5, R33, R4, RZ ;  /* 0x000000042100a210 */ /* 0x000fe40007fbe0ff */
[----:B------:R-:W-:Y:S02]  /*c690*/  @!P0 LEA.HI.X R63, R27, R63, R28, 0x1, P4 ;  /* 0x0000003f1b3f8211 */ /* 0x000fe400020f0c1c */
[C---:B--2---:R-:W-:Y:S02]  /*c6a0*/  @!P1 LEA R66, P4, R20.reuse, R66, 0x1 ;  /* 0x0000004214429211 */ /* 0x044fe400078808ff */
[----:B------:R-:W-:Y:S02]  /*c6b0*/  @!P2 IADD3.X R3, R35, R31, R5, P5, !PT ;  /* 0x0000001f2303a210 */ /* 0x000fe40002ffe405 */
[----:B------:R-:W-:-:S02]  /*c6c0*/  @!P1 LEA.HI.X R67, R20, R67, R24, 0x1, P4 ;  /* 0x0000004314439211 */ /* 0x000fc400020f0c18 */
[----:B------:R-:W-:Y:S02]  /*c6d0*/  CS2R R32, SRZ ;  /* 0x0000000000207805 */ /* 0x000fe4000001ff00 */
[C---:B---3--:R-:W-:Y:S02]  /*c6e0*/  @!P2 LEA R70, P4, R0.reuse, R70, 0x1 ;  /* 0x000000460046a211 */ /* 0x048fe400078808ff */
[----:B------:R-:W-:Y:S02]  /*c6f0*/  CS2R R34, SRZ ;  /* 0x0000000000227805 */ /* 0x000fe4000001ff00 */
[----:B----4-:R-:W-:Y:S02]  /*c700*/  @!P0 LEA R60, P5, R29, R60, 0x1 ;  /* 0x0000003c1d3c8211 */ /* 0x010fe400078a08ff */
[----:B------:R-:W-:Y:S02]  /*c710*/  CS2R R4, SRZ ;  /* 0x0000000000047805 */ /* 0x000fe4000001ff00 */
[----:B------:R-:W-:-:S02]  /*c720*/  @!P2 LEA.HI.X R71, R0, R71, R3, 0x1, P4 ;  /* 0x000000470047a211 */ /* 0x000fc400020f0c03 */
[----:B------:R-:W1:Y:S01]  /*c730*/  LDC R0, c[0x0][0x428] ;  /* 0x00010a00ff007b82 */ /* 0x000e620000000800 */
[----:B------:R-:W-:Y:S02]  /*c740*/  @!P0 LEA.HI.X R61, R29, R61, R30, 0x1, P5 ;  /* 0x0000003d1d3d8211 */ /* 0x000fe400028f0c1e */
[----:B------:R-:W-:Y:S02]  /*c750*/  CS2R R28, SRZ ;  /* 0x00000000001c7805 */ /* 0x000fe4000001ff00 */
[----:B------:R-:W-:Y:S01]  /*c760*/  CS2R R30, SRZ ;  /* 0x00000000001e7805 */ /* 0x000fe2000001ff00 */
[----:B------:R-:W5:Y:S01]  /*c770*/  @!P0 LDG.E.128 R32, desc[UR54][R62.64] ;  /* 0x000000363e208981 */ /* 0x000f62000c1e1d00 */
[----:B0-----:R-:W-:-:S04]  /*c780*/  @!P1 LEA R64, P5, R25, R64, 0x1 ;  /* 0x0000004019409211 */ /* 0x001fc800078a08ff */
[----:B------:R-:W5:Y:S01]  /*c790*/  @!P0 LDG.E.128 R28, desc[UR54][R60.64] ;  /* 0x000000363c1c8981 */ /* 0x000f62000c1e1d00 */
[----:B------:R-:W-:Y:S01]  /*c7a0*/  @!P1 LEA.HI.X R65, R25, R65, R26, 0x1, P5 ;  /* 0x0000004119419211 */ /* 0x000fe200028f0c1a */
[----:B------:R-:W-:Y:S01]  /*c7b0*/  IMAD R3, R197, 0x80, R18 ;  /* 0x00000080c5037824 */ /* 0x000fe200078e0212 */
[C---:B------:R-:W-:Y:S02]  /*c7c0*/  @!P2 LEA R68, P5, R6.reuse, R68, 0x1 ;  /* 0x000000440644a211 */ /* 0x040fe400078a08ff */
[----:B------:R-:W-:Y:S02]  /*c7d0*/  CS2R R24, SRZ ;  /* 0x0000000000187805 */ /* 0x000fe4000001ff00 */
[----:B------:R-:W-:Y:S02]  /*c7e0*/  CS2R R26, SRZ ;  /* 0x00000000001a7805 */ /* 0x000fe4000001ff00 */
[----:B------:R-:W-:Y:S02]  /*c7f0*/  @!P2 LEA.HI.X R69, R6, R69, R7, 0x1, P5 ;  /* 0x000000450645a211 */ /* 0x000fe400028f0c07 */
[----:B------:R-:W-:-:S02]  /*c800*/  CS2R R6, SRZ ;  /* 0x0000000000067805 */ /* 0x000fc4000001ff00 */
[----:B-1----:R-:W-:-:S04]  /*c810*/  ISETP.NE.AND P0, PT, R0, 0x1, PT ;  /* 0x000000010000780c */ /* 0x002fc80003f05270 */
[----:B------:R0:W5:Y:S01]  /*c820*/  @!P3 LDG.E.128 R4, desc[UR54][R8.64] ;  /* 0x000000360804b981 */ /* 0x000162000c1e1d00 */
[----:B------:R-:W-:Y:S02]  /*c830*/  IMAD R3, R220, 0x20, R3 ;  /* 0x00000020dc037824 */ /* 0x000fe400078e0203 */
[----:B------:R-:W-:Y:S01]  /*c840*/  IMAD.MOV.U32 R58, RZ, RZ, R54 ;  /* 0x000000ffff3a7224 */ /* 0x000fe200078e0036 */
[----:B------:R1:W5:Y:S01]  /*c850*/  @!P3 LDG.E.128 R24, desc[UR54][R14.64] ;  /* 0x000000360e18b981 */ /* 0x000362000c1e1d00 */
[----:B------:R-:W-:Y:S02]  /*c860*/  CS2R R36, SRZ ;  /* 0x0000000000247805 */ /* 0x000fe4000001ff00 */
[----:B------:R-:W-:Y:S02]  /*c870*/  CS2R R38, SRZ ;  /* 0x0000000000267805 */ /* 0x000fe4000001ff00 */
[----:B------:R-:W2:Y:S01]  /*c880*/  @P0 LDC R0, c[0x0][0x42c] ;  /* 0x00010b00ff000b82 */ /* 0x000ea20000000800 */
[----:B------:R-:W-:Y:S01]  /*c890*/  IMAD.MOV.U32 R57, RZ, RZ, R53 ;  /* 0x000000ffff397224 */ /* 0x000fe200078e0035 */
[----:B------:R-:W-:-:S02]  /*c8a0*/  CS2R R40, SRZ ;  /* 0x0000000000287805 */ /* 0x000fc4000001ff00 */
[----:B------:R-:W-:Y:S02]  /*c8b0*/  CS2R R42, SRZ ;  /* 0x00000000002a7805 */ /* 0x000fe4000001ff00 */
[----:B------:R-:W-:Y:S02]  /*c8c0*/  CS2R R44, SRZ ;  /* 0x00000000002c7805 */ /* 0x000fe4000001ff00 */
[----:B------:R-:W-:Y:S02]  /*c8d0*/  CS2R R46, SRZ ;  /* 0x00000000002e7805 */ /* 0x000fe4000001ff00 */
[----:B------:R-:W-:Y:S02]  /*c8e0*/  CS2R R48, SRZ ;  /* 0x0000000000307805 */ /* 0x000fe4000001ff00 */
[----:B------:R-:W-:Y:S01]  /*c8f0*/  CS2R R50, SRZ ;  /* 0x0000000000327805 */ /* 0x000fe2000001ff00 */
[----:B0-----:R-:W0:Y:S01]  /*c900*/  @P0 LDC R9, c[0x0][0x430] ;  /* 0x00010c00ff090b82 */ /* 0x001e220000000800 */
[----:B------:R3:W5:Y:S04]  /*c910*/  @!P1 LDG.E.128 R36, desc[UR54][R64.64] ;  /* 0x0000003640249981 */ /* 0x000768000c1e1d00 */
[----:B------:R3:W5:Y:S04]  /*c920*/  @!P1 LDG.E.128 R40, desc[UR54][R66.64] ;  /* 0x0000003642289981 */ /* 0x000768000c1e1d00 */
[----:B------:R3:W5:Y:S04]  /*c930*/  @!P2 LDG.E.128 R44, desc[UR54][R68.64] ;  /* 0x00000036442ca981 */ /* 0x000768000c1e1d00 */
[----:B------:R3:W5:Y:S01]  /*c940*/  @!P2 LDG.E.128 R48, desc[UR54][R70.64] ;  /* 0x000000364630a981 */ /* 0x000762000c1e1d00 */
[----:B--2---:R-:W-:-:S05]  /*c950*/  @P0 IMAD.HI.U32 R0, R3, R0, RZ ;  /* 0x0000000003000227 */ /* 0x004fca00078e00ff */
[----:B0-----:R-:W-:-:S04]  /*c960*/  @P0 SHF.R.U32.HI R3, RZ, R9, R0 ;  /* 0x00000009ff030219 */ /* 0x001fc80000011600 */
[----:B------:R-:W-:Y:S01]  /*c970*/  SHF.R.S32.HI R9, RZ, 0x1f, R3 ;  /* 0x0000001fff097819 */ /* 0x000fe20000011403 */
[----:B-1----:R-:W-:-:S04]  /*c980*/  IMAD.WIDE.U32 R14, R3, R12, R58 ;  /* 0x0000000c030e7225 */ /* 0x002fc800078e003a */
[C---:B------:R-:W-:Y:S02]  /*c990*/  IMAD R0, R9.reuse, R12, RZ ;  /* 0x0000000c09007224 */ /* 0x040fe400078e02ff */
[-C--:B------:R-:W-:Y:S02]  /*c9a0*/  IMAD R8, R9, R10.reuse, RZ ;  /* 0x0000000a09087224 */ /* 0x080fe400078e02ff */
[C---:B------:R-:W-:Y:S02]  /*c9b0*/  IMAD R9, R3.reuse, R13, R0 ;  /* 0x0000000d03097224 */ /* 0x040fe400078e0200 */
[----:B------:R-:W-:-:S04]  /*c9c0*/  IMAD.WIDE.U32 R12, R3, R10, R56 ;  /* 0x0000000a030c7225 */ /* 0x000fc800078e0038 */
[----:B------:R-:W-:Y:S01]  /*c9d0*/  IMAD R3, R3, R11, R8 ;  /* 0x0000000b03037224 */ /* 0x000fe200078e0208 */
[----:B------:R-:W-:Y:S01]  /*c9e0*/  LEA R8, P4, R14, UR4, 0x1 ;  /* 0x000000040e087c11 */ /* 0x000fe2000f8808ff */
[----:B------:R-:W-:Y:S02]  /*c9f0*/  IMAD.IADD R9, R15, 0x1, R9 ;  /* 0x000000010f097824 */ /* 0x000fe400078e0209 */
[----:B------:R-:W-:-:S03]  /*ca00*/  IMAD.IADD R3, R13, 0x1, R3 ;  /* 0x000000010d037824 */ /* 0x000fc600078e0203 */
[----:B------:R-:W-:Y:S02]  /*ca10*/  LEA.HI.X R9, R14, UR5, R9, 0x1, P4 ;  /* 0x000000050e097c11 */ /* 0x000fe4000a0f0c09 */
[----:B------:R-:W-:Y:S01]  /*ca20*/  LEA R0, P4, R12, UR6, 0x1 ;  /* 0x000000060c007c11 */ /* 0x000fe2000f8808ff */
[----:B------:R-:W-:Y:S01]  /*ca30*/  UMOV UR4, 0xffffffff ;  /* 0xffffffff00047882 */ /* 0x000fe20000000000 */
[----:B------:R-:W-:Y:S02]  /*ca40*/  ISETP.GE.AND P0, PT, R16, R21, PT ;  /* 0x000000151000720c */ /* 0x000fe40003f06270 */
[----:B------:R-:W-:Y:S02]  /*ca50*/  LEA.HI.X R3, R12, UR7, R3, 0x1, P4 ;  /* 0x000000070c037c11 */ /* 0x000fe4000a0f0c03 */
[-C--:B------:R-:W-:Y:S02]  /*ca60*/  ISETP.GE.OR P1, PT, R18, R73.reuse, P0 ;  /* 0x000000491200720c */ /* 0x080fe40000726670 */
[----:B------:R-:W-:-:S02]  /*ca70*/  ISETP.GE.OR P2, PT, R189, R73, P0 ;  /* 0x00000049bd00720c */ /* 0x000fc40000746670 */
[-C--:B------:R-:W-:Y:S02]  /*ca80*/  ISETP.GE.OR P3, PT, R188, R73.reuse, P0 ;  /* 0x00000049bc00720c */ /* 0x080fe40000766670 */
[----:B------:R-:W-:Y:S01]  /*ca90*/  ISETP.GE.OR P0, PT, R190, R73, P0 ;  /* 0x00000049be00720c */ /* 0x000fe20000706670 */
[----:B---3--:R-:W-:-:S12]  /*caa0*/  BRA.DIV UR4, `(.L_x_7000) ;  /* 0x0000017604607947 */ /* 0x008fd8000b800000 */
.L_x_7298:
[----:B------:R-:W-:-:S03]  /*cab0*/  UMOV UR4, 0xffffffff ;  /* 0xffffffff00047882 */ /* 0x000fc60000000000 */
[----:B------:R-:W-:Y:S05]  /*cac0*/  BRA.DIV UR4, `(.L_x_7001) ;  /* 0x0000017604807947 */ /* 0x000fea000b800000 */
.L_x_7301:
[----:B------:R-:W-:-:S03]  /*cad0*/  UMOV UR4, 0xffffffff ;  /* 0xffffffff00047882 */ /* 0x000fc60000000000 */
[----:B------:R-:W-:Y:S05]  /*cae0*/  BRA.DIV UR4, `(.L_x_7002) ;  /* 0x0000017604a07947 */ /* 0x000fea000b800000 */
.L_x_7304:
[----:B------:R-:W-:-:S03]  /*caf0*/  UMOV UR4, 0xffffffff ;  /* 0xffffffff00047882 */ /* 0x000fc60000000000 */
[----:B------:R-:W-:Y:S05]  /*cb00*/  BRA.DIV UR4, `(.L_x_7003) ;  /* 0x0000017604c07947 */ /* 0x000fea000b800000 */
.L_x_7307:
[----:B------:R-:W-:-:S03]  /*cb10*/  UMOV UR4, 0xffffffff ;  /* 0xffffffff00047882 */ /* 0x000fc60000000000 */
[----:B------:R-:W-:Y:S05]  /*cb20*/  BRA.DIV UR4, `(.L_x_7004) ;  /* 0x0000017604e07947 */ /* 0x000fea000b800000 */
.L_x_7310:
[----:B------:R-:W-:-:S03]  /*cb30*/  UMOV UR4, 0xffffffff ;  /* 0xffffffff00047882 */ /* 0x000fc60000000000 */
[----:B------:R-:W-:Y:S05]  /*cb40*/  BRA.DIV UR4, `(.L_x_7005) ;  /* 0x0000017a04007947 */ /* 0x000fea000b800000 */
.L_x_7313:
[----:B------:R-:W-:-:S03]  /*cb50*/  UMOV UR4, 0xffffffff ;  /* 0xffffffff00047882 */ /* 0x000fc60000000000 */
[----:B------:R-:W-:Y:S05]  /*cb60*/  BRA.DIV UR4, `(.L_x_7006) ;  /* 0x0000017a04207947 */ /* 0x000fea000b800000 */
.L_x_7316:
[----:B------:R-:W-:-:S03]  /*cb70*/  UMOV UR4, 0xffffffff ;  /* 0xffffffff00047882 */ /* 0x000fc60000000000 */
[----:B------:R-:W-:Y:S05]  /*cb80*/  BRA.DIV UR4, `(.L_x_7007) ;  /* 0x0000017a04407947 */ /* 0x000fea000b800000 */
.L_x_7319:
[----:B------:R-:W-:-:S03]  /*cb90*/  UMOV UR4, 0xffffffff ;  /* 0xffffffff00047882 */ /* 0x000fc60000000000 */
[----:B------:R-:W-:Y:S05]  /*cba0*/  BRA.DIV UR4, `(.L_x_7008) ;  /* 0x0000017a04607947 */ /* 0x000fea000b800000 */
.L_x_7322:
[----:B------:R-:W-:-:S03]  /*cbb0*/  UMOV UR4, 0xffffffff ;  /* 0xffffffff00047882 */ /* 0x000fc60000000000 */
[----:B------:R-:W-:Y:S05]  /*cbc0*/  BRA.DIV UR4, `(.L_x_7009) ;  /* 0x0000017a04807947 */ /* 0x000fea000b800000 */
.L_x_7325:
[----:B------:R-:W-:-:S03]  /*cbd0*/  UMOV UR4, 0xffffffff ;  /* 0xffffffff00047882 */ /* 0x000fc60000000000 */
[----:B------:R-:W-:Y:S05]  /*cbe0*/  BRA.DIV UR4, `(.L_x_7010) ;  /* 0x0000017a04a07947 */ /* 0x000fea000b800000 */
.L_x_7328:
[----:B------:R-:W-:-:S03]  /*cbf0*/  UMOV UR4, 0xffffffff ;  /* 0xffffffff00047882 */ /* 0x000fc60000000000 */
[----:B------:R-:W-:Y:S05]  /*cc00*/  BRA.DIV UR4, `(.L_x_7011) ;  /* 0x0000017a04c07947 */ /* 0x000fea000b800000 */
.L_x_7331:
[----:B------:R-:W-:-:S03]  /*cc10*/  UMOV UR4, 0xffffffff ;  /* 0xffffffff00047882 */ /* 0x000fc60000000000 */
[----:B------:R-:W-:Y:S05]  /*cc20*/  BRA.DIV UR4, `(.L_x_7012) ;  /* 0x0000017a04e07947 */ /* 0x000fea000b800000 */
.L_x_7334:
[----:B------:R-:W-:-:S03]  /*cc30*/  UMOV UR4, 0xffffffff ;  /* 0xffffffff00047882 */ /* 0x000fc60000000000 */
[----:B------:R-:W-:Y:S05]  /*cc40*/  BRA.DIV UR4, `(.L_x_7013) ;  /* 0x0000017e04007947 */ /* 0x000fea000b800000 */
.L_x_7337:
[----:B------:R-:W-:-:S03]  /*cc50*/  UMOV UR4, 0xffffffff ;  /* 0xffffffff00047882 */ /* 0x000fc60000000000 */
[----:B------:R-:W-:Y:S05]  /*cc60*/  BRA.DIV UR4, `(.L_x_7014) ;  /* 0x0000017e04207947 */ /* 0x000fea000b800000 */
.L_x_7340:
[----:B------:R-:W-:-:S03]  /*cc70*/  UMOV UR4, 0xffffffff ;  /* 0xffffffff00047882 */ /* 0x000fc60000000000 */
[----:B------:R-:W-:Y:S05]  /*cc80*/  BRA.DIV UR4, `(.L_x_7015) ;  /* 0x0000017e04407947 */ /* 0x000fea000b800000 */
.L_x_7343:
        /* <DEDUP_REMOVED lines=12> */
[----:B------:R-:W-:Y:S01]  /*cd50*/  LEA.HI R0, R222, R222, RZ, 0x1 ;  /* 0x000000dede007211 */ /* 0x000fe200078f08ff */
[----:B------:R-:W-:Y:S01]  /*cd60*/  IMAD.MOV.U32 R10, RZ, RZ, R30 ;  /* 0x000000ffff0a7224 */ /* 0x000fe200078e001e */
[----:B------:R-:W-:-:S02]  /*cd70*/  PRMT R53, R53, 0x5410, R3 ;  /* 0x0000541035357816 */ /* 0x000fc40000000003 */
[----:B------:R-:W-:Y:S01]  /*cd80*/  LOP3.LUT R3, R0, 0xfffffffe, RZ, 0xc0, !PT ;  /* 0xfffffffe00037812 */ /* 0x000fe200078ec0ff */
[----:B------:R-:W-:Y:S01]  /*cd90*/  IMAD.MOV.U32 R0, RZ, RZ, R32 ;  /* 0x000000ffff007224 */ /* 0x000fe200078e0020 */
[----:B------:R-:W-:Y:S01]  /*cda0*/  PRMT R76, R9, 0x7610, R76 ;  /* 0x00007610094c7816 */ /* 0x000fe2000000004c */
[----:B------:R-:W-:Y:S01]  /*cdb0*/  IMAD.MOV.U32 R9, RZ, RZ, R29 ;  /* 0x000000ffff097224 */ /* 0x000fe200078e001d */
[----:B------:R-:W-:Y:S01]  /*cdc0*/  PRMT R55, R55, 0x5410, R8 ;  /* 0x0000541037377816 */ /* 0x000fe20000000008 */
[----:B------:R-:W-:Y:S01]  /*cdd0*/  IMAD.IADD R3, R222, 0x1, -R3 ;  /* 0x00000001de037824 */ /* 0x000fe200078e0a03 */
[----:B------:R-:W-:Y:S01]  /*cde0*/  PRMT R70, R10, 0x7610, R70 ;  /* 0x000076100a467816 */ /* 0x000fe20000000046 */
[----:B------:R-:W-:Y:S01]  /*cdf0*/  IMAD.MOV.U32 R8, RZ, RZ, R26 ;  /* 0x000000ffff087224 */ /* 0x000fe200078e001a */
[----:B------:R-:W-:Y:S01]  /*ce00*/  PRMT R72, R9, 0x7610, R72 ;  /* 0x0000761009487816 */ /* 0x000fe20000000048 */
[----:B------:R-:W-:Y:S01]  /*ce10*/  IMAD.MOV.U32 R10, RZ, RZ, R31 ;  /* 0x000000ffff0a7224 */ /* 0x000fe200078e001f */
[----:B------:R-:W-:Y:S01]  /*ce20*/  SHF.L.U32 R9, R3, 0x1f, RZ ;  /* 0x0000001f03097819 */ /* 0x000fe200000006ff */
[----:B------:R-:W-:Y:S01]  /*ce30*/  IMAD.MOV.U32 R3, RZ, RZ, R35 ;  /* 0x000000ffff037224 */ /* 0x000fe200078e0023 */
[----:B------:R-:W-:Y:S01]  /*ce40*/  PRMT R54, R54, 0x5410, R8 ;  /* 0x0000541036367816 */ /* 0x000fe20000000008 */
[----:B------:R-:W-:Y:S01]  /*ce50*/  IMAD.MOV.U32 R8, RZ, RZ, R28 ;  /* 0x000000ffff087224 */ /* 0x000fe200078e001c */
[----:B------:R-:W0:Y:S01]  /*ce60*/  SYNCS.PHASECHK.TRANS64.TRYWAIT P4, [R2+URZ+0x28800], R9 ;  /* 0x02880009020075a7 */ /* 0x000e22000808017f */
        /* <DEDUP_REMOVED lines=38> */
[----:B0-----:R-:W-:Y:S06]  /*d0d0*/  @!P4 BRA `(.L_x_7017) ;  /* 0x000001780054c947 */ /* 0x001fec0003800000 */
.L_x_7344:
[----:B------:R-:W-:Y:S05]  /*d0e0*/  BSYNC B1 ;  /* 0x0000000000017941 */ /* 0x000fea0003800000 */
.L_x_7016:
[----:B------:R-:W-:Y:S04]  /*d0f0*/  BSSY B1, `(.L_x_7018) ;  /* 0x0000069000017945 */ /* 0x000fe80003800000 */
        /* <DEDUP_REMOVED lines=17> */
[--C-:B------:R-:W-:Y:S02]  /*d210*/  SHF.R.U64 R78, R6, 0x10, R7.reuse ;  /* 0x00000010064e7819 */ /* 0x100fe40000001207 */
[----:B------:R-:W-:Y:S01]  /*d220*/  IMAD R74, R13, 0x2, R2 ;  /* 0x000000020d4a7824 */ /* 0x000fe200078e0202 */
[----:B------:R-:W-:Y:S02]  /*d230*/  SHF.R.U32.HI R79, RZ, 0x10, R7 ;  /* 0x00000010ff4f7819 */ /* 0x000fe40000011607 */
[----:B------:R-:W-:Y:S02]  /*d240*/  SHF.R.U32.HI R85, RZ, 0x10, R27 ;  /* 0x00000010ff557819 */ /* 0x000fe4000001161b */
[----:B------:R-:W1:Y:S01]  /*d250*/  LDS.128 R12, [R74+0x10400] ;  /* 0x010400004a0c7984 */ /* 0x000e620000000c00 */
[----:B------:R-:W-:Y:S01]  /*d260*/  PRMT R75, R81, 0x5410, R75 ;  /* 0x00005410514b7816 */ /* 0x000fe2000000004b */
[----:B------:R-:W-:Y:S01]  /*d270*/  IMAD.U32 R81, R80, 0x10000, RZ ;  /* 0x0001000050517824 */ /* 0x000fe200078e00ff */
[----:B------:R-:W-:-:S02]  /*d280*/  PRMT R82, R53, 0x5432, R82 ;  /* 0x0000543235527816 */ /* 0x000fc40000000052 */
[----:B------:R-:W-:Y:S01]  /*d290*/  PRMT R85, R76, 0x5410, R85 ;  /* 0x000054104c557816 */ /* 0x000fe20000000055 */
[----:B------:R-:W-:Y:S01]  /*d2a0*/  IMAD.U32 R76, R75, 0x10000, RZ ;  /* 0x000100004b4c7824 */ /* 0x000fe200078e00ff */
[----:B------:R-:W-:Y:S01]  /*d2b0*/  PRMT R77, R83, 0x5410, R77 ;  /* 0x00005410534d7816 */ /* 0x000fe2000000004d */
[----:B------:R-:W-:Y:S01]  /*d2c0*/  IMAD.U32 R83, R82, 0x10000, RZ ;  /* 0x0001000052537824 */ /* 0x000fe200078e00ff */
[----:B------:R-:W-:Y:S02]  /*d2d0*/  PRMT R79, R86, 0x5410, R79 ;  /* 0x00005410564f7816 */ /* 0x000fe4000000004f */
[----:B------:R-:W-:Y:S02]  /*d2e0*/  SHF.R.U64 R84, R26, 0x10, R27 ;  /* 0x000000101a547819 */ /* 0x000fe4000000121b */
[----:B------:R-:W-:Y:S02]  /*d2f0*/  LOP3.LUT R80, R80, 0xffff0000, RZ, 0xc0, !PT ;  /* 0xffff000050507812 */ /* 0x000fe400078ec0ff */
[----:B------:R-:W-:-:S02]  /*d300*/  LOP3.LUT R75, R75, 0xffff0000, RZ, 0xc0, !PT ;  /* 0xffff00004b4b7812 */ /* 0x000fc400078ec0ff */
[----:B------:R-:W-:Y:S02]  /*d310*/  PRMT R84, R54, 0x5432, R84 ;  /* 0x0000543236547816 */ /* 0x000fe40000000054 */
        /* <DEDUP_REMOVED lines=31> */
[----:B------:R-:W-:Y:S01]  /*d510*/  FFMA.FTZ R81, R24, R76, R81 ;  /* 0x0000004c18517223 */ /* 0x000fe20000010051 */
[-C--:B------:R-:W-:Y:S01]  /*d520*/  FMUL.FTZ R24, R12, R75.reuse ;  /* 0x0000004b0c187220 */ /* 0x080fe20000410000 */
[----:B------:R-:W-:Y:S01]  /*d530*/  LOP3.LUT R77, R77, 0xffff0000, RZ, 0xc0, !PT ;  /* 0xffff00004d4d7812 */ /* 0x000fe200078ec0ff */
[----:B------:R-:W-:Y:S02]  /*d540*/  IMAD.U32 R6, R84, 0x10000, RZ ;  /* 0x0001000054067824 */ /* 0x000fe400078e00ff */
[C---:B------:R-:W-:Y:S01]  /*d550*/  FFMA.FTZ R12, R5.reuse, R75, -R4 ;  /* 0x0000004b050c7223 */ /* 0x040fe20000010804 */
[----:B------:R-:W-:Y:S02]  /*d560*/  IMAD.U32 R4, R78, 0x10000, RZ ;  /* 0x000100004e047824 */ /* 0x000fe400078e00ff */
[----:B------:R-:W-:Y:S01]  /*d570*/  FFMA.FTZ R24, R5, R80, R24 ;  /* 0x0000005005187223 */ /* 0x000fe20000010018 */
        /* <DEDUP_REMOVED lines=16> */
[----:B------:R-:W-:Y:S01]  /*d680*/  FMUL.FTZ R6, R15, R79 ;  /* 0x0000004f0f067220 */ /* 0x000fe20000410000 */
[----:B------:R-:W-:Y:S01]  /*d690*/  FFMA.FTZ R76, R8, R77, -R11 ;  /* 0x0000004d084c7223 */ /* 0x000fe2000001080b */
        /* <DEDUP_REMOVED lines=14> */
.L_x_7019:
[----:B------:R-:W-:Y:S05]  /*d780*/  BSYNC B1 ;  /* 0x0000000000017941 */ /* 0x000fea0003800000 */
.L_x_7018:
        /* <DEDUP_REMOVED lines=12> */
[--C-:B------:R-:W-:Y:S02]  /*d850*/  SHF.R.U64 R13, R30, 0x10, R31.reuse ;  /* 0x000000101e0d7819 */ /* 0x100fe4000000121f */
        /* <DEDUP_REMOVED lines=9> */
[----:B------:R-:W-:Y:S01]  /*d8f0*/  SHF.R.U64 R14, R34, 0x10, R35 ;  /* 0x00000010220e7819 */ /* 0x000fe20000001223 */
[----:B------:R-:W-:Y:S01]  /*d900*/  IMAD.U32 R32, R69, 0x10000, RZ ;  /* 0x0001000045207824 */ /* 0x000fe200078e00ff */
[----:B------:R-:W-:-:S02]  /*d910*/  PRMT R68, R68, 0x5410, R33 ;  /* 0x0000541044447816 */ /* 0x000fc40000000021 */
[----:B------:R-:W-:Y:S02]  /*d920*/  SHF.R.U32.HI R35, RZ, 0x10, R35 ;  /* 0x00000010ff237819 */ /* 0x000fe40000011623 */
[----:B------:R-:W-:Y:S01]  /*d930*/  PRMT R71, R71, 0x5410, R30 ;  /* 0x0000541047477816 */ /* 0x000fe2000000001e */
[----:B------:R-:W-:Y:S01]  /*d940*/  IMAD.U32 R30, R73, 0x10000, RZ ;  /* 0x00010000491e7824 */ /* 0x000fe200078e00ff */
[----:B------:R-:W-:Y:S01]  /*d950*/  PRMT R72, R72, 0x5410, R29 ;  /* 0x0000541048487816 */ /* 0x000fe2000000001d */
[----:B------:R-:W-:Y:S01]  /*d960*/  IMAD.U32 R29, R68, 0x10000, RZ ;  /* 0x00010000441d7824 */ /* 0x000fe200078e00ff */
        /* <DEDUP_REMOVED lines=41> */
[C---:B------:R-:W-:Y:S01]  /*dc00*/  FMUL.FTZ R24, R9.reuse, R68 ;  /* 0x0000004409187220 */ /* 0x040fe20000410000 */
[----:B------:R-:W-:Y:S01]  /*dc10*/  FFMA.FTZ R25, R4, R69, R25 ;  /* 0x0000004504197223 */ /* 0x000fe20000010019 */
[----:B------:R-:W-:Y:S02]  /*dc20*/  IMAD.U32 R8, R70, 0x10000, RZ ;  /* 0x0001000046087824 */ /* 0x000fe400078e00ff */
[----:B------:R-:W-:Y:S01]  /*dc30*/  FMUL.FTZ R9, R9, R72 ;  /* 0x0000004809097220 */ /* 0x000fe20000410000 */
[----:B------:R-:W-:Y:S01]  /*dc40*/  FMUL.FTZ R4, R27, R14 ;  /* 0x0000000e1b047220 */ /* 0x000fe20000410000 */
[----:B------:R-:W-:Y:S01]  /*dc50*/  LOP3.LUT R10, R10, 0xffff0000, RZ, 0xc0, !PT ;  /* 0xffff00000a0a7812 */ /* 0x000fe200078ec0ff */
[----:B------:R-:W-:Y:S01]  /*dc60*/  FFMA.FTZ R24, R5, R72, -R24 ;  /* 0x0000004805187223 */ /* 0x000fe20000010818 */
[----:B------:R-:W-:Y:S01]  /*dc70*/  LOP3.LUT R11, R11, 0xffff0000, RZ, 0xc0, !PT ;  /* 0xffff00000b0b7812 */ /* 0x000fe200078ec0ff */
[----:B------:R-:W-:Y:S01]  /*dc80*/  FFMA.FTZ R68, R5, R68, R9 ;  /* 0x0000004405447223 */ /* 0x000fe20000010009 */
[-C--:B------:R-:W-:Y:S01]  /*dc90*/  FFMA.FTZ R26, R15, R8.reuse, -R4 ;  /* 0x000000080f1a7223 */ /* 0x080fe20000010804 */
[----:B------:R-:W-:Y:S01]  /*dca0*/  LOP3.LUT R67, R67, 0xffff0000, RZ, 0xc0, !PT ;  /* 0xffff000043437812 */ /* 0x000fe200078ec0ff */
[----:B------:R-:W-:Y:S01]  /*dcb0*/  FMUL.FTZ R28, R27, R8 ;  /* 0x000000081b1c7220 */ /* 0x000fe20000410000 */
[----:B------:R-:W-:Y:S01]  /*dcc0*/  LOP3.LUT R5, R70, 0xffff0000, RZ, 0xc0, !PT ;  /* 0xffff000046057812 */ /* 0x000fe200078ec0ff */
[----:B------:R-:W-:Y:S01]  /*dcd0*/  FMUL.FTZ R8, R11, R66 ;  /* 0x000000420b087220 */ /* 0x000fe20000410000 */
[----:B------:R-:W-:Y:S01]  /*dce0*/  LOP3.LUT R4, R71, 0xffff0000, RZ, 0xc0, !PT ;  /* 0xffff000047047812 */ /* 0x000fe200078ec0ff */
[----:B------:R-:W-:Y:S01]  /*dcf0*/  FFMA.FTZ R28, R15, R14, R28 ;  /* 0x0000000e0f1c7223 */ /* 0x000fe2000001001c */
[C---:B------:R-:W-:Y:S01]  /*dd00*/  FMUL.FTZ R9, R10.reuse, R67 ;  /* 0x000000430a097220 */ /* 0x040fe20000410000 */
        /* <DEDUP_REMOVED lines=16> */
.L_x_7021:
[----:B------:R-:W-:Y:S05]  /*de10*/  BSYNC B1 ;  /* 0x0000000000017941 */ /* 0x000fea0003800000 */
.L_x_7020:
[----:B------:R-:W-:Y:S04]  /*de20*/  BSSY B1, `(.L_x_7022) ;  /* 0x0000068000017945 */ /* 0x000fe80003800000 */
[----:B------:R-:W-:Y:S05]  /*de30*/  @P3 BRA `(.L_x_7023) ;  /* 0x0000000400983947 */ /* 0x000fea0003800000 */
[----:B-12---:R-:W-:Y:S02]  /*de40*/  LEA.HI R4, R21, R220, RZ, 0x1d ;  /* 0x000000dc15047211 */ /* 0x006fe400078fe8ff */
[----:B------:R-:W-:Y:S02]  /*de50*/  SHF.R.U64 R27, R36, 0x10, R37 ;  /* 0x00000010241b7819 */ /* 0x000fe40000001225 */
[----:B------:R-:W-:Y:S01]  /*de60*/  SHF.R.S32.HI R5, RZ, 0x1f, R4 ;  /* 0x0000001fff057819 */ /* 0x000fe20000011404 */
[----:B------:R-:W-:Y:S01]  /*de70*/  IMAD.SHL.U32 R6, R4, 0x8, RZ ;  /* 0x0000000804067824 */ /* 0x000fe200078e00ff */
[----:B------:R-:W-:Y:S02]  /*de80*/  SHF.R.U64 R15, R40, 0x10, R41 ;  /* 0x00000010280f7819 */ /* 0x000fe40000001229 */
[----:B------:R-:W-:Y:S02]  /*de90*/  LEA.HI R5, R5, R4, RZ, 0x3 ;  /* 0x0000000405057211 */ /* 0x000fe400078f18ff */
[----:B------:R-:W-:-:S02]  /*dea0*/  LOP3.LUT R4, R201, 0x38, R6, 0xf8, !PT ;  /* 0x00000038c9047812 */ /* 0x000fc400078ef806 */
[----:B------:R-:W-:Y:S01]  /*deb0*/  SHF.R.U64 R25, R38, 0x10, R39 ;  /* 0x0000001026197819 */ /* 0x000fe20000001227 */
        /* <DEDUP_REMOVED lines=8> */
[----:B------:R-:W-:Y:S01]  /*df40*/  SHF.R.U64 R13, R42, 0x10, R43 ;  /* 0x000000102a0d7819 */ /* 0x000fe2000000122b */
[----:B------:R-:W-:Y:S01]  /*df50*/  IMAD.U32 R32, R62, 0x10000, RZ ;  /* 0x000100003e207824 */ /* 0x000fe200078e00ff */
[----:B------:R-:W-:Y:S01]  /*df60*/  SHF.R.U32.HI R40, RZ, 0x10, R41 ;  /* 0x00000010ff287819 */ /* 0x000fe20000011629 */
[----:B------:R-:W-:Y:S01]  /*df70*/  IMAD R12, R9, 0x2, R2 ;  /* 0x00000002090c7824 */ /* 0x000fe200078e0202 */
[----:B------:R-:W-:Y:S02]  /*df80*/  SHF.R.U32.HI R42, RZ, 0x10, R43 ;  /* 0x00000010ff2a7819 */ /* 0x000fe4000001162b */
[----:B------:R-:W-:Y:S02]  /*df90*/  SHF.R.U32.HI R36, RZ, 0x10, R37 ;  /* 0x00000010ff247819 */ /* 0x000fe40000011625 */
[----:B------:R-:W1:Y:S01]  /*dfa0*/  LDS.128 R8, [R12+0x10400] ;  /* 0x010400000c087984 */ /* 0x000e620000000c00 */
[----:B------:R-:W-:-:S02]  /*dfb0*/  PRMT R60, R60, 0x5410, R25 ;  /* 0x000054103c3c7816 */ /* 0x000fc40000000019 */
[----:B------:R-:W-:Y:S02]  /*dfc0*/  SHF.R.U32.HI R38, RZ, 0x10, R39 ;  /* 0x00000010ff267819 */ /* 0x000fe40000011627 */
[----:B------:R-:W-:Y:S02]  /*dfd0*/  PRMT R63, R63, 0x5410, R40 ;  /* 0x000054103f3f7816 */ /* 0x000fe40000000028 */
[----:B------:R-:W-:Y:S02]  /*dfe0*/  PRMT R65, R65, 0x5410, R42 ;  /* 0x0000541041417816 */ /* 0x000fe4000000002a */
[----:B------:R-:W-:Y:S01]  /*dff0*/  PRMT R59, R59, 0x5410, R36 ;  /* 0x000054103b3b7816 */ /* 0x000fe20000000024 */
[----:B------:R-:W-:Y:S01]  /*e000*/  IMAD.U32 R29, R63, 0x10000, RZ ;  /* 0x000100003f1d7824 */ /* 0x000fe200078e00ff */
        /* <DEDUP_REMOVED lines=73> */
.L_x_7023:
[----:B------:R-:W-:Y:S05]  /*e4a0*/  BSYNC B1 ;  /* 0x0000000000017941 */ /* 0x000fea0003800000 */
.L_x_7022:
[----:B--23--:R-:W-:Y:S02]  /*e4b0*/  PRMT R12, R12, 0x5410, R0 ;  /* 0x000054100c0c7816 */ /* 0x00cfe40000000000 */
[----:B------:R-:W-:Y:S01]  /*e4c0*/  PRMT R14, R14, 0x5410, R3 ;  /* 0x000054100e0e7816 */ /* 0x000fe20000000003 */
[----:B------:R-:W-:Y:S06]  /*e4d0*/  @P0 BRA `(.L_x_6997) ;  /* 0x0000000400980947 */ /* 0x000fec0003800000 */
[----:B------:R-:W-:Y:S01]  /*e4e0*/  LEA.HI R21, R21, R220, RZ, 0x1d ;  /* 0x000000dc15157211 */ /* 0x000fe200078fe8ff */
[----:B-1----:R-:W1:Y:S01]  /*e4f0*/  LDS.128 R4, [R225] ;  /* 0x00000000e1047984 */ /* 0x002e620000000c00 */
        /* <DEDUP_REMOVED lines=13> */
[----:B------:R-:W-:-:S02]  /*e5d0*/  IADD3 R3, R3, R21, R206 ;  /* 0x0000001503037210 */ /* 0x000fc40007ffe0ce */
[----:B------:R-:W-:Y:S01]  /*e5e0*/  SHF.R.U32.HI R44, RZ, 0x10, R45 ;  /* 0x00000010ff2c7819 */ /* 0x000fe2000001162d */
[----:B------:R-:W-:Y:S01]  /*e5f0*/  IMAD.U32 R27, R56, 0x10000, RZ ;  /* 0x00010000381b7824 */ /* 0x000fe200078e00ff */
[----:B------:R-:W-:Y:S01]  /*e600*/  SHF.R.U32.HI R48, RZ, 0x10, R49 ;  /* 0x00000010ff307819 */ /* 0x000fe20000011631 */
[----:B------:R-:W-:Y:S01]  /*e610*/  IMAD R3, R3, 0x2, R2 ;  /* 0x0000000203037824 */ /* 0x000fe200078e0202 */
[----:B------:R-:W-:Y:S02]  /*e620*/  PRMT R54, R54, 0x5410, R15 ;  /* 0x0000541036367816 */ /* 0x000fe4000000000f */
[----:B------:R-:W-:Y:S02]  /*e630*/  SHF.R.U32.HI R30, RZ, 0x10, R51 ;  /* 0x00000010ff1e7819 */ /* 0x000fe40000011633 */
[----:B0-----:R-:W0:Y:S01]  /*e640*/  LDS.128 R8, [R3+0x10400] ;  /* 0x0104000003087984 */ /* 0x001e220000000c00 */
[----:B------:R-:W-:Y:S02]  /*e650*/  PRMT R53, R53, 0x5410, R44 ;  /* 0x0000541035357816 */ /* 0x000fe4000000002c */
[----:B------:R-:W-:-:S02]  /*e660*/  PRMT R57, R57, 0x5410, R48 ;  /* 0x0000541039397816 */ /* 0x000fc40000000030 */
[----:B------:R-:W-:Y:S02]  /*e670*/  SHF.R.U32.HI R46, RZ, 0x10, R47 ;  /* 0x00000010ff2e7819 */ /* 0x000fe4000001162f */
[----:B------:R-:W-:Y:S01]  /*e680*/  SHF.R.U64 R28, R50, 0x10, R51 ;  /* 0x00000010321c7819 */ /* 0x000fe20000001233 */
[----:B------:R-:W-:Y:S01]  /*e690*/  IMAD.U32 R29, R57, 0x10000, RZ ;  /* 0x00010000391d7824 */ /* 0x000fe200078e00ff */
[----:B------:R-:W-:Y:S01]  /*e6a0*/  PRMT R30, R14, 0x5432, R30 ;  /* 0x000054320e1e7816 */ /* 0x000fe2000000001e */
[----:B-1----:R-:W-:Y:S01]  /*e6b0*/  IMAD.U32 R0, R4, 0x10000, RZ ;  /* 0x0001000004007824 */ /* 0x002fe200078e00ff */
[----:B------:R-:W-:Y:S01]  /*e6c0*/  PRMT R55, R55, 0x5410, R46 ;  /* 0x0000541037377816 */ /* 0x000fe2000000002e */
[----:B------:R-:W-:Y:S01]  /*e6d0*/  IMAD.U32 R14, R7, 0x10000, RZ ;  /* 0x00010000070e7824 */ /* 0x000fe200078e00ff */
[----:B------:R-:W-:Y:S01]  /*e6e0*/  PRMT R28, R12, 0x5432, R28 ;  /* 0x000054320c1c7816 */ /* 0x000fe2000000001c */
[----:B------:R-:W-:Y:S01]  /*e6f0*/  IMAD.U32 R12, R5, 0x10000, RZ ;  /* 0x00010000050c7824 */ /* 0x000fe200078e00ff */
[----:B------:R-:W-:Y:S01]  /*e700*/  LOP3.LUT R25, R25, 0xffff0000, RZ, 0xc0, !PT ;  /* 0xffff000019197812 */ /* 0x000fe200078ec0ff */
        /* <DEDUP_REMOVED lines=19> */
[----:B------:R-:W-:Y:S01]  /*e840*/  FFMA.FTZ R35, R12, R15, -R35 ;  /* 0x0000000f0c237223 */ /* 0x000fe20000010823 */
        /* <DEDUP_REMOVED lines=8> */
[----:B------:R-:W-:Y:S01]  /*e8d0*/  FMUL.FTZ R24, R9, R12 ;  /* 0x0000000c09187220 */ /* 0x000fe20000410000 */
[C---:B------:R-:W-:Y:S01]  /*e8e0*/  FMUL.FTZ R29, R8.reuse, R25 ;  /* 0x00000019081d7220 */ /* 0x040fe20000410000 */
[----:B------:R-:W-:Y:S01]  /*e8f0*/  FMUL.FTZ R27, R8, R15 ;  /* 0x0000000f081b7220 */ /* 0x000fe20000410000 */
[----:B------:R-:W-:-:S02]  /*e900*/  IMAD.U32 R21, R10, 0x10000, RZ ;  /* 0x000100000a157824 */ /* 0x000fc400078e00ff */
[----:B------:R-:W-:Y:S01]  /*e910*/  FMUL.FTZ R9, R9, R0 ;  /* 0x0000000009097220 */ /* 0x000fe20000410000 */
[----:B------:R-:W-:Y:S02]  /*e920*/  IMAD.U32 R14, R28, 0x10000, RZ ;  /* 0x000100001c0e7824 */ /* 0x000fe400078e00ff */
[----:B------:R-:W-:Y:S01]  /*e930*/  FFMA.FTZ R27, R4, R25, -R27 ;  /* 0x00000019041b7223 */ /* 0x000fe2000001081b */
[----:B------:R-:W-:Y:S02]  /*e940*/  IMAD.U32 R8, R54, 0x10000, RZ ;  /* 0x0001000036087824 */ /* 0x000fe400078e00ff */
[----:B------:R-:W-:Y:S01]  /*e950*/  FFMA.FTZ R20, R4, R15, R29 ;  /* 0x0000000f04147223 */ /* 0x000fe2000001001d */
[----:B------:R-:W-:Y:S01]  /*e960*/  FFMA.FTZ R12, R5, R12, R9 ;  /* 0x0000000c050c7223 */ /* 0x000fe20000010009 */
[----:B------:R-:W-:Y:S01]  /*e970*/  LOP3.LUT R10, R10, 0xffff0000, RZ, 0xc0, !PT ;  /* 0xffff00000a0a7812 */ /* 0x000fe200078ec0ff */
[----:B------:R-:W-:Y:S01]  /*e980*/  FMUL.FTZ R4, R21, R14 ;  /* 0x0000000e15047220 */ /* 0x000fe20000410000 */
        /* <DEDUP_REMOVED lines=27> */
.L_x_6997:
[----:B------:R-:W-:Y:S05]  /*eb40*/  BSYNC B0 ;  /* 0x0000000000007941 */ /* 0x000fea0003800000 */
.L_x_6957:
        /* <DEDUP_REMOVED lines=8> */
.L_x_6955:
[----:B------:R-:W-:-:S05]  /*ebd0*/  IMAD.U32 R0, RZ, RZ, UR39 ;  /* 0x00000027ff007e24 */ /* 0x000fca000f8e00ff */
[----:B------:R-:W-:-:S13]  /*ebe0*/  ISETP.NE.AND P0, PT, R0, 0x3, PT ;  /* 0x000000030000780c */ /* 0x000fda0003f05270 */
[----:B------:R-:W-:Y:S05]  /*ebf0*/  @!P0 BRA `(.L_x_7024) ;  /* 0x0000000000048947 */ /* 0x000fea0003800000 */
[----:B------:R-:W-:Y:S01]  /*ec00*/  BPT.TRAP 0x1 ;  /* 0x000000040000795c */ /* 0x000fe20000300000 */
.L_x_7024:
[----:B-12---:R-:W-:Y:S01]  /*ec10*/  IMAD R3, R184, 0x8, R2 ;  /* 0x00000008b8037824 */ /* 0x006fe200078e0202 */
[----:B------:R-:W-:-:S04]  /*ec20*/  SHF.L.U32 R0, R186, 0x1f, RZ ;  /* 0x0000001fba007819 */ /* 0x000fc800000006ff */
[----:B------:R1:W2:Y:S01]  /*ec30*/  SYNCS.PHASECHK.TRANS64.TRYWAIT P2, [R3+URZ+0x28830], R0 ;  /* 0x02883000030075a7 */ /* 0x0002a2000804017f */
[----:B------:R-:W-:Y:S05]  /*ec40*/  @!P0 BRA `(.L_x_7025) ;  /* 0x0000000000048947 */ /* 0x000fea0003800000 */
[----:B------:R-:W-:Y:S01]  /*ec50*/  BPT.TRAP 0x1 ;  /* 0x000000040000795c */ /* 0x000fe20000300000 */
.L_x_7025:
[----:B---34-:R-:W3:Y:S02]  /*ec60*/  S2R R4, SR_TID.X ;  /* 0x0000000000047919 */ /* 0x018ee40000002100 */
[----:B---3--:R-:W-:-:S04]  /*ec70*/  LOP3.LUT R4, R4, 0x7f, RZ, 0xc0, !PT ;  /* 0x0000007f04047812 */ /* 0x008fc800078ec0ff */
[----:B------:R-:W-:Y:S01]  /*ec80*/  ISETP.NE.AND P1, PT, R4, RZ, PT ;  /* 0x000000ff0400720c */ /* 0x000fe20003f25270 */
[----:B--2---:R-:W-:-:S12]  /*ec90*/  @P2 BRA `(.L_x_7026) ;  /* 0x0000000000082947 */ /* 0x004fd80003800000 */
[----:B------:R-:W2:Y:S02]  /*eca0*/  SYNCS.PHASECHK.TRANS64.TRYWAIT P2, [R3+URZ+0x28830], R0 ;  /* 0x02883000030075a7 */ /* 0x000ea4000804017f */
[----:B--2---:R-:W-:Y:S05]  /*ecb0*/  @!P2 BRA `(.L_x_7027) ;  /* 0x0000015c0070a947 */ /* 0x004fea0003800000 */
.L_x_7026:
[----:B------:R-:W-:Y:S05]  /*ecc0*/  WARPSYNC.ALL ;  /* 0x0000000000007948 */ /* 0x000fea0003800000 */
[----:B-12---:R-:W-:Y:S01]  /*ecd0*/  VIADD R0, R2, 0x18400 ;  /* 0x0001840002007836 */ /* 0x006fe20000000000 */
[----:B------:R-:W-:Y:S01]  /*ece0*/  R2UR UR32, R52 ;  /* 0x00000000342072ca */ /* 0x000fe200000e0000 */
[----:B------:R-:W-:Y:S01]  /*ecf0*/  IMAD.MOV.U32 R5, RZ, RZ, 0x40000040 ;  /* 0x40000040ff057424 */ /* 0x000fe200078e00ff */
[----:B------:R-:W-:Y:S01]  /*ed00*/  WARPGROUP.ARRIVE ;  /* 0x00000000000079c5 */ /* 0x000fe20000000000 */
[----:B------:R-:W-:Y:S01]  /*ed10*/  UMOV UR33, 0x40000040 ;  /* 0x4000004000217882 */ /* 0x000fe20000000000 */
[----:B------:R-:W-:Y:S01]  /*ed20*/  SHF.R.U32.HI R0, RZ, 0x4, R0 ;  /* 0x00000004ff007819 */ /* 0x000fe20000011600 */
[----:B------:R-:W-:Y:S01]  /*ed30*/  IMAD.MOV.U32 R7, RZ, RZ, 0x40000040 ;  /* 0x40000040ff077424 */ /* 0x000fe200078e00ff */
[----:B------:R-:W-:Y:S01]  /*ed40*/  R2UR UR35, R5 ;  /* 0x00000000052372ca */ /* 0x000fe200000e0000 */
[----:B------:R-:W-:Y:S01]  /*ed50*/  UMOV UR5, 0x40000040 ;  /* 0x4000004000057882 */ /* 0x000fe20000000000 */
[----:B------:R-:W-:Y:S01]  /*ed60*/  LOP3.LUT R0, R0, 0x3fff, RZ, 0xc0, !PT ;  /* 0x00003fff00007812 */ /* 0x000fe200078ec0ff */
[----:B------:R-:W-:Y:S01]  /*ed70*/  UMOV UR9, 0x40000040 ;  /* 0x4000004000097882 */ /* 0x000fe20000000000 */
[----:B------:R-:W-:Y:S01]  /*ed80*/  R2UR UR7, R7 ;  /* 0x00000000070772ca */ /* 0x000fe200000e0000 */
[----:B------:R-:W-:Y:S01]  /*ed90*/  IMAD.MOV.U32 R7, RZ, RZ, 0x40000040 ;  /* 0x40000040ff077424 */ /* 0x000fe200078e00ff */
[----:B------:R-:W-:Y:S01]  /*eda0*/  LOP3.LUT R8, R0, 0x10000, RZ, 0xfc, !PT ;  /* 0x0001000000087812 */ /* 0x000fe200078efcff */
[----:B------:R-:W-:Y:S01]  /*edb0*/  ULOP3.LUT UR32, UR32, 0x10000, URZ, 0xfc, !UPT ;  /* 0x0001000020207892 */ /* 0x000fe2000f8efc3f */
[----:B------:R-:W-:Y:S01]  /*edc0*/  IMAD.MOV.U32 R5, RZ, RZ, 0x40000040 ;  /* 0x40000040ff057424 */ /* 0x000fe200078e00ff */
[----:B------:R-:W-:Y:S01]  /*edd0*/  UMOV UR13, 0x40000040 ;  /* 0x40000040000d7882 */ /* 0x000fe20000000000 */
[----:B------:R-:W-:Y:S01]  /*ede0*/  R2UR UR11, R7 ;  /* 0x00000000070b72ca */ /* 0x000fe200000e0000 */
[----:B------:R-:W-:Y:S01]  /*edf0*/  IMAD R4, R184, 0x800, R8 ;  /* 0x00000800b8047824 */ /* 0x000fe200078e0208 */
[----:B------:R-:W-:Y:S01]  /*ee00*/  UIADD3 UR4, UR32, 0x2, URZ ;  /* 0x0000000220047890 */ /* 0x000fe2000fffe03f */
[----:B------:R-:W-:Y:S01]  /*ee10*/  IMAD.MOV.U32 R7, RZ, RZ, 0x40000040 ;  /* 0x40000040ff077424 */ /* 0x000fe200078e00ff */
[----:B------:R-:W-:Y:S01]  /*ee20*/  UIADD3 UR8, UR32, 0x4, URZ ;  /* 0x0000000420087890 */ /* 0x000fe2000fffe03f */
[C---:B------:R-:W-:Y:S01]  /*ee30*/  VIADD R6, R4.reuse, 0x2 ;  /* 0x0000000204067836 */ /* 0x040fe20000000000 */
[----:B------:R-:W-:Y:S01]  /*ee40*/  R2UR UR34, R4 ;  /* 0x00000000042272ca */ /* 0x000fe200000e0000 */
[----:B------:R-:W-:Y:S01]  /*ee50*/  UIADD3 UR12, UR32, 0x6, URZ ;  /* 0x00000006200c7890 */ /* 0x000fe2000fffe03f */
[----:B------:R-:W-:Y:S01]  /*ee60*/  R2UR UR15, R7 ;  /* 0x00000000070f72ca */ /* 0x000fe200000e0000 */
[----:B------:R-:W-:Y:S01]  /*ee70*/  IMAD.MOV.U32 R7, RZ, RZ, 0x40000040 ;  /* 0x40000040ff077424 */ /* 0x000fe200078e00ff */
[----:B------:R-:W-:Y:S01]  /*ee80*/  R2UR UR6, R6 ;  /* 0x00000000060672ca */ /* 0x000fe200000e0000 */
[----:B------:R-:W-:Y:S01]  /*ee90*/  VIADD R6, R4, 0x4 ;  /* 0x0000000404067836 */ /* 0x000fe20000000000 */
[----:B------:R-:W-:Y:S01]  /*eea0*/  UIADD3 UR16, UR32, 0x400, URZ ;  /* 0x0000040020107890 */ /* 0x000fe2000fffe03f */
[----:B------:R-:W-:Y:S01]  /*eeb0*/  R2UR UR31, R5 ;  /* 0x00000000051f72ca */ /* 0x000fe200000e0000 */
[----:B------:R-:W-:Y:S01]  /*eec0*/  UMOV UR17, 0x40000040 ;  /* 0x4000004000117882 */ /* 0x000fe20000000000 */
[----:B------:R-:W-:Y:S01]  /*eed0*/  R2UR UR19, R7 ;  /* 0x00000000071372ca */ /* 0x000fe200000e0000 */
[----:B------:R-:W-:Y:S01]  /*eee0*/  IMAD.MOV.U32 R7, RZ, RZ, 0x40000040 ;  /* 0x40000040ff077424 */ /* 0x000fe200078e00ff */
[----:B------:R-:W-:Y:S01]  /*eef0*/  R2UR UR10, R6 ;  /* 0x00000000060a72ca */ /* 0x000fe200000e0000 */
[----:B------:R-:W-:Y:S01]  /*ef00*/  VIADD R6, R4, 0x6 ;  /* 0x0000000604067836 */ /* 0x000fe20000000000 */
[----:B------:R-:W-:Y:S01]  /*ef10*/  HGMMA.64x128x16.F32.BF16 R24, gdesc[UR32], RZ, !UPT, gsb0 ;  /* 0x01e00000201879f0 */ /* 0x000fe2000c0018ff */
[----:B------:R-:W-:Y:S01]  /*ef20*/  UIADD3 UR20, UR32, 0x402, URZ ;  /* 0x0000040220147890 */ /* 0x000fe2000fffe03f */
[----:B------:R-:W-:Y:S01]  /*ef30*/  R2UR UR23, R7 ;  /* 0x00000000071772ca */ /* 0x000fe200000e0000 */
[----:B------:R-:W-:Y:S01]  /*ef40*/  UMOV UR21, 0x40000040 ;  /* 0x4000004000157882 */ /* 0x000fe20000000000 */
[----:B------:R-:W-:Y:S01]  /*ef50*/  R2UR UR14, R6 ;  /* 0x00000000060e72ca */ /* 0x000fe200000e0000 */
[----:B------:R-:W-:Y:S01]  /*ef60*/  VIADD R6, R4, 0x400 ;  /* 0x0000040004067836 */ /* 0x000fe20000000000 */
[----:B------:R-:W-:Y:S01]  /*ef70*/  UIADD3 UR24, UR32, 0x404, URZ ;  /* 0x0000040420187890 */ /* 0x000fe2000fffe03f */
[----:B------:R-:W-:Y:S01]  /*ef80*/  IMAD.MOV.U32 R7, RZ, RZ, 0x40000040 ;  /* 0x40000040ff077424 */ /* 0x000fe200078e00ff */
[----:B------:R-:W-:Y:S01]  /*ef90*/  UMOV UR25, 0x40000040 ;  /* 0x4000004000197882 */ /* 0x000fe20000000000 */
[----:B------:R-:W-:Y:S01]  /*efa0*/  UIADD3 UR28, UR32, 0x406, URZ ;  /* 0x00000406201c7890 */ /* 0x000fe2000fffe03f */
[----:B------:R-:W-:Y:S01]  /*efb0*/  R2UR UR18, R6 ;  /* 0x00000000061272ca */ /* 0x000fe200000e0000 */
[----:B------:R-:W-:Y:S01]  /*efc0*/  VIADD R6, R4, 0x402 ;  /* 0x0000040204067836 */ /* 0x000fe20000000000 */
[----:B------:R-:W-:Y:S01]  /*efd0*/  R2UR UR27, R7 ;  /* 0x00000000071b72ca */ /* 0x000fe200000e0000 */
[----:B------:R-:W-:Y:S01]  /*efe0*/  UMOV UR29, 0x40000040 ;  /* 0x40000040001d7882 */ /* 0x000fe20000000000 */
[----:B------:R-:W1:Y:S01]  /*eff0*/  LDC.64 R10, c[0x0][0x9e0] ;  /* 0x00027800ff0a7b82 */ /* 0x000e620000000a00 */
[----:B------:R-:W-:Y:S01]  /*f000*/  @!P1 VIADD R0, R3, 0x28840 ;  /* 0x0002884003009836 */ /* 0x000fe20000000000 */
[----:B------:R-:W-:Y:S01]  /*f010*/  R2UR UR22, R6 ;  /* 0x00000000061672ca */ /* 0x000fe200000e0000 */
[C---:B------:R-:W-:Y:S01]  /*f020*/  VIADD R6, R4.reuse, 0x404 ;  /* 0x0000040404067836 */ /* 0x040fe20000000000 */
[----:B------:R-:W-:Y:S01]  /*f030*/  LEA R14, R129, 0xffffff80, 0x7 ;  /* 0xffffff80810e7811 */ /* 0x000fe200078e38ff */
[----:B------:R-:W-:Y:S01]  /*f040*/  VIADD R4, R4, 0x406 ;  /* 0x0000040604047836 */ /* 0x000fe20000000000 */
[----:B------:R-:W-:-:S02]  /*f050*/  @!P1 PRMT R0, RZ, 0x654, R0 ;  /* 0x00000654ff009816 */ /* 0x000fc40000000000 */
[----:B------:R-:W-:Y:S02]  /*f060*/  R2UR UR26, R6 ;  /* 0x00000000061a72ca */ /* 0x000fe400000e0000 */
[----:B------:R-:W-:Y:S01]  /*f070*/  R2UR UR30, R4 ;  /* 0x00000000041e72ca */ /* 0x000fe200000e0000 */
[----:B------:R-:W-:-:S04]  /*f080*/  IMAD.MOV.U32 R4, RZ, RZ, -0x80 ;  /* 0xffffff80ff047424 */ /* 0x000fc800078e00ff */
[----:B0-----:R-:W-:Y:S02]  /*f090*/  IMAD R9, R129, R4, 0x80 ;  /* 0x0000008081097424 */ /* 0x001fe400078e0204 */
[----:B------:R-:W-:Y:S02]  /*f0a0*/  IMAD R4, R197, 0x80, R204 ;  /* 0x00000080c5047824 */ /* 0x000fe400078e02cc */
[----:B------:R-:W-:-:S04]  /*f0b0*/  IMAD.IADD R6, R192, 0x1, R9 ;  /* 0x00000001c0067824 */ /* 0x000fc800078e0209 */
[----:B------:R-:W-:Y:S01]  /*f0c0*/  IMAD R13, R191, -0x2, R6 ;  /* 0xfffffffebf0d7824 */ /* 0x000fe200078e0206 */
[----:B-1----:R-:W-:Y:S01]  /*f0d0*/  ISETP.GE.AND P2, PT, R11, 0x1, PT ;  /* 0x000000010b00780c */ /* 0x002fe20003f46270 */
[----:B------:R-:W-:Y:S02]  /*f0e0*/  WARPGROUP.DEPBAR.LE gsb0, 0x0 ;  /* 0x00008000000079c5 */ /* 0x000fe40000010000 */
[----:B------:R-:W-:-:S06]  /*f0f0*/  WARPGROUP.ARRIVE ;  /* 0x00000000000079c5 */ /* 0x000fcc0000000000 */
[----:B------:R-:W-:Y:S01]  /*f100*/  HGMMA.64x128x16.F32.BF16 R24, gdesc[UR4], R24, gsb0 ;  /* 0x01e00000041879f0 */ /* 0x000fe20008001818 */
[----:B------:R-:W-:Y:S02]  /*f110*/  ULDC UR6, c[0x0][0x9dc] ;  /* 0x0002770000067ab9 */ /* 0x000fe40000000800 */
[----:B------:R-:W-:Y:S01]  /*f120*/  IMAD.U32 R7, RZ, RZ, UR6 ;  /* 0x00000006ff077e24 */ /* 0x000fe2000f8e00ff */
        /* <DEDUP_REMOVED lines=20> */
[----:B0-----:R-:W-:-:S05]  /*f270*/  IADD3 R0, -R193, 0x1, R6 ;  /* 0x00000001c1007810 */ /* 0x001fca0007ffe106 */
[----:B------:R-:W-:Y:S01]  /*f280*/  IMAD R3, R191, -0x2, R0 ;  /* 0xfffffffebf037824 */ /* 0x000fe200078e0200 */
[----:B------:R-:W-:-:S03]  /*f290*/  LOP3.LUT R0, RZ, R7, RZ, 0x33, !PT ;  /* 0x00000007ff007212 */ /* 0x000fc600078e33ff */
[C---:B------:R-:W-:Y:S02]  /*f2a0*/  IMAD.IADD R12, R3.reuse, 0x1, R10 ;  /* 0x00000001030c7824 */ /* 0x040fe400078e020a */
[----:B------:R-:W-:-:S03]  /*f2b0*/  IMAD.IADD R15, R3, 0x1, R0 ;  /* 0x00000001030f7824 */ /* 0x000fc600078e0200 */
[----:B------:R-:W-:Y:S01]  /*f2c0*/  VIADDMNMX R0, R4, R12, R13, PT ;  /* 0x0000000c04007246 */ /* 0x000fe2000380010d */
        /* <DEDUP_REMOVED lines=13> */
.L_x_7030:
[----:B------:R-:W-:-:S13]  /*f3a0*/  ISETP.NE.AND P3, PT, R11, 0x1, PT ;  /* 0x000000010b00780c */ /* 0x000fda0003f65270 */
[----:B------:R-:W0:Y:S02]  /*f3b0*/  @P3 LDC.64 R20, c[0x0][0x9e8] ;  /* 0x00027a00ff143b82 */ /* 0x000e240000000a00 */
[----:B0-----:R-:W-:-:S05]  /*f3c0*/  @P3 IMAD.HI.U32 R6, R5, R20, RZ ;  /* 0x0000001405063227 */ /* 0x001fca00078e00ff */
[----:B------:R-:W-:-:S07]  /*f3d0*/  @P3 SHF.R.U32.HI R5, RZ, R21, R6 ;  /* 0x00000015ff053219 */ /* 0x000fce0000011606 */
.L_x_7031:
[----:B------:R-:W-:Y:S05]  /*f3e0*/  BSYNC B0 ;  /* 0x0000000000007941 */ /* 0x000fea0003800000 */
.L_x_7029:
[----:B------:R-:W-:-:S04]  /*f3f0*/  IMAD R6, R5, R11, -R14 ;  /* 0x0000000b05067224 */ /* 0x000fc800078e0a0e */
[----:B------:R-:W-:-:S05]  /*f400*/  IMAD R6, R191, -0x2, R6 ;  /* 0xfffffffebf067824 */ /* 0x000fca00078e0206 */
[----:B------:R-:W-:Y:S02]  /*f410*/  VIMNMX R3, R3, R6, !PT ;  /* 0x0000000603037248 */ /* 0x000fe40007fe0100 */
[----:B------:R-:W-:-:S07]  /*f420*/  VIADDMNMX R0, R6, R11, R0, PT ;  /* 0x0000000b06007246 */ /* 0x000fce0003800100 */
.L_x_7028:
[C---:B------:R-:W-:Y:S01]  /*f430*/  ISETP.GE.AND P3, PT, R9.reuse, 0x2, PT ;  /* 0x000000020900780c */ /* 0x040fe20003f66270 */
[----:B------:R-:W-:Y:S01]  /*f440*/  VIADD R6, R4, 0x8 ;  /* 0x0000000804067836 */ /* 0x000fe20000000000 */
[----:B------:R-:W-:Y:S02]  /*f450*/  ISETP.GE.AND P5, PT, R9, 0x9, PT ;  /* 0x000000090900780c */ /* 0x000fe40003fa6270 */
[----:B------:R-:W-:Y:S02]  /*f460*/  ISETP.GT.AND P4, PT, R3, 0x1, !P3 ;  /* 0x000000010300780c */ /* 0x000fe40005f84270 */
[----:B------:R-:W-:Y:S02]  /*f470*/  P2R R88, PR, RZ, 0x20 ;  /* 0x00000020ff587803 */ /* 0x000fe40000000000 */
[----:B------:R-:W-:Y:S02]  /*f480*/  ISETP.LT.OR P4, PT, R0, 0x2, P4 ;  /* 0x000000020000780c */ /* 0x000fe40002781670 */
[----:B------:R-:W-:-:S02]  /*f490*/  VIADDMNMX R6, R6, R12, R13, PT ;  /* 0x0000000c06067246 */ /* 0x000fc4000380010d */
[----:B------:R-:W-:Y:S02]  /*f4a0*/  FSEL R25, R25, -INF , !P4 ;  /* 0xff80000019197808 */ /* 0x000fe40006000000 */
[----:B------:R-:W-:Y:S02]  /*f4b0*/  ISETP.GT.AND P4, PT, R3, 0x8, !P5 ;  /* 0x000000080300780c */ /* 0x000fe40006f84270 */
[----:B------:R-:W-:Y:S02]  /*f4c0*/  ISETP.GE.AND P5, PT, R9, 0xa, PT ;  /* 0x0000000a0900780c */ /* 0x000fe40003fa6270 */
[----:B------:R-:W-:Y:S02]  /*f4d0*/  ISETP.LT.OR P4, PT, R0, 0x9, P4 ;  /* 0x000000090000780c */ /* 0x000fe40002781670 */
[----:B------:R-:W-:Y:S02]  /*f4e0*/  P2R R89, PR, RZ, 0x20 ;  /* 0x00000020ff597803 */ /* 0x000fe40000000000 */
[----:B------:R-:W-:-:S02]  /*f4f0*/  FSEL R28, R28, -INF , !P4 ;  /* 0xff8000001c1c7808 */ /* 0x000fc40006000000 */
[----:B------:R-:W-:Y:S02]  /*f500*/  ISETP.GT.AND P4, PT, R3, 0x9, !P5 ;  /* 0x000000090300780c */ /* 0x000fe40006f84270 */
[----:B------:R-:W-:Y:S02]  /*f510*/  ISETP.GE.AND P5, PT, R9, 0x11, PT ;  /* 0x000000110900780c */ /* 0x000fe40003fa6270 */
[----:B------:R-:W-:Y:S02]  /*f520*/  ISETP.LT.OR P4, PT, R0, 0xa, P4 ;  /* 0x0000000a0000780c */ /* 0x000fe40002781670 */
[----:B------:R-:W-:Y:S02]  /*f530*/  P2R R90, PR, RZ, 0x20 ;  /* 0x00000020ff5a7803 */ /* 0x000fe40000000000 */
[----:B------:R-:W-:Y:S02]  /*f540*/  FSEL R29, R29, -INF , !P4 ;  /* 0xff8000001d1d7808 */ /* 0x000fe40006000000 */
[----:B------:R-:W-:-:S02]  /*f550*/  ISETP.GT.AND P4, PT, R3, 0x10, !P5 ;  /* 0x000000100300780c */ /* 0x000fc40006f84270 */
[----:B------:R-:W-:Y:S02]  /*f560*/  ISETP.GE.AND P5, PT, R9, 0x12, PT ;  /* 0x000000120900780c */ /* 0x000fe40003fa6270 */
[----:B------:R-:W-:Y:S02]  /*f570*/  ISETP.LT.OR P4, PT, R0, 0x11, P4 ;  /* 0x000000110000780c */ /* 0x000fe40002781670 */
[----:B------:R-:W-:Y:S02]  /*f580*/  P2R R91, PR, RZ, 0x20 ;  /* 0x00000020ff5b7803 */ /* 0x000fe40000000000 */
[----:B------:R-:W-:Y:S02]  /*f590*/  FSEL R32, R32, -INF , !P4 ;  /* 0xff80000020207808 */ /* 0x000fe40006000000 */
[----:B------:R-:W-:Y:S02]  /*f5a0*/  ISETP.GT.AND P4, PT, R3, 0x11, !P5 ;  /* 0x000000110300780c */ /* 0x000fe40006f84270 */
[----:B------:R-:W-:-:S02]  /*f5b0*/  ISETP.GE.AND P5, PT, R9, 0x19, PT ;  /* 0x000000190900780c */ /* 0x000fc40003fa6270 */
[C---:B------:R-:W-:Y:S02]  /*f5c0*/  ISETP.LT.OR P4, PT, R0.reuse, 0x12, P4 ;  /* 0x000000120000780c */ /* 0x040fe40002781670 */
[----:B------:R-:W-:Y:S02]  /*f5d0*/  P2R R92, PR, RZ, 0x20 ;  /* 0x00000020ff5c7803 */ /* 0x000fe40000000000 */
[----:B------:R-:W-:Y:S02]  /*f5e0*/  FSEL R33, R33, -INF , !P4 ;  /* 0xff80000021217808 */ /* 0x000fe40006000000 */
[----:B------:R-:W-:Y:S02]  /*f5f0*/  ISETP.GT.AND P4, PT, R3, 0x18, !P5 ;  /* 0x000000180300780c */ /* 0x000fe40006f84270 */
[----:B------:R-:W-:Y:S02]  /*f600*/  ISETP.GE.AND P5, PT, R9, 0x1a, PT ;  /* 0x0000001a0900780c */ /* 0x000fe40003fa6270 */
[----:B------:R-:W-:-:S02]  /*f610*/  ISETP.LT.OR P4, PT, R0, 0x19, P4 ;  /* 0x000000190000780c */ /* 0x000fc40002781670 */
[----:B------:R-:W-:Y:S02]  /*f620*/  P2R R93, PR, RZ, 0x20 ;  /* 0x00000020ff5d7803 */ /* 0x000fe40000000000 */
[----:B------:R-:W-:Y:S02]  /*f630*/  FSEL R36, R36, -INF , !P4 ;  /* 0xff80000024247808 */ /* 0x000fe40006000000 */
[----:B------:R-:W-:Y:S02]  /*f640*/  ISETP.GT.AND P4, PT, R3, 0x19, !P5 ;  /* 0x000000190300780c */ /* 0x000fe40006f84270 */
[----:B------:R-:W-:Y:S02]  /*f650*/  ISETP.GE.AND P5, PT, R9, 0x21, PT ;  /* 0x000000210900780c */ /* 0x000fe40003fa6270 */
[----:B------:R-:W-:Y:S02]  /*f660*/  ISETP.LT.OR P4, PT, R0, 0x1a, P4 ;  /* 0x0000001a0000780c */ /* 0x000fe40002781670 */
[----:B------:R-:W-:-:S02]  /*f670*/  P2R R94, PR, RZ, 0x20 ;  /* 0x00000020ff5e7803 */ /* 0x000fc40000000000 */
        /* <DEDUP_REMOVED lines=136> */
.L_x_7034:
[----:B------:R-:W-:-:S13]  /*ff00*/  ISETP.NE.AND P6, PT, R11, 0x1, PT ;  /* 0x000000010b00780c */ /* 0x000fda0003fc5270 */
[----:B------:R-:W0:Y:S02]  /*ff10*/  @P6 LDC.64 R12, c[0x0][0x9e8] ;  /* 0x00027a00ff0c6b82 */ /* 0x000e240000000a00 */
[----:B0-----:R-:W-:-:S05]  /*ff20*/  @P6 IMAD.HI.U32 R12, R0, R12, RZ ;  /* 0x0000000c000c6227 */ /* 0x001fca00078e00ff */
[----:B------:R-:W-:-:S07]  /*ff30*/  @P6 SHF.R.U32.HI R0, RZ, R13, R12 ;  /* 0x0000000dff006219 */ /* 0x000fce000001160c */
.L_x_7035:
[----:B------:R-:W-:Y:S05]  /*ff40*/  BSYNC B0 ;  /* 0x0000000000007941 */ /* 0x000fea0003800000 */
.L_x_7033:
[----:B------:R-:W-:-:S04]  /*ff50*/  IMAD R0, R0, R11, -R14 ;  /* 0x0000000b00007224 */ /* 0x000fc800078e0a0e */
[----:B------:R-:W-:-:S05]  /*ff60*/  IMAD R0, R191, -0x2, R0 ;  /* 0xfffffffebf007824 */ /* 0x000fca00078e0200 */
[----:B------:R-:W-:Y:S02]  /*ff70*/  VIMNMX R3, R3, R0, !PT ;  /* 0x0000000003037248 */ /* 0x000fe40007fe0100 */
[----:B------:R-:W-:-:S07]  /*ff80*/  VIADDMNMX R6, R0, R11, R6, PT ;  /* 0x0000000b00067246 */ /* 0x000fce0003800106 */
.L_x_7032:
        /* <DEDUP_REMOVED lines=31> */
[C---:B------:R-:W-:Y:S02]  /*10180*/  ISETP.LT.OR P3, PT, R6.reuse, 0x12, P3 ;  /* 0x000000120600780c */ /* 0x040fe40001f61670 */
[----:B------:R-:W-:Y:S02]  /*10190*/  FMNMX.FTZ R5, R49, R0, !PT ;  /* 0x0000000031057209 */ /* 0x000fe40007810000 */
[----:B------:R-:W-:Y:S02]  /*101a0*/  FSEL R35, R35, -INF , !P3 ;  /* 0xff80000023237808 */ /* 0x000fe40005800000 */
[----:B------:R-:W-:Y:S02]  /*101b0*/  ISETP.GT.AND P3, PT, R3, 0x18, !P6 ;  /* 0x000000180300780c */ /* 0x000fe40007764270 */
[----:B------:R-:W-:Y:S02]  /*101c0*/  ISETP.NE.AND P6, PT, R103, RZ, PT ;  /* 0x000000ff6700720c */ /* 0x000fe40003fc5270 */
        /* <DEDUP_REMOVED lines=53> */
[----:B------:R-:W-:Y:S02]  /*10520*/  ISETP.NE.AND P3, PT, R100, RZ, PT ;  /* 0x000000ff6400720c */ /* 0x000fe40003f65270 */
[----:B------:R-:W-:Y:S02]  /*10530*/  FSEL R83, R83, -INF , !P4 ;  /* 0xff80000053537808 */ /* 0x000fe40006000000 */
[----:B------:R-:W-:-:S02]  /*10540*/  ISETP.GT.AND P3, PT, R3, 0x38, !P3 ;  /* 0x000000380300780c */ /* 0x000fc40005f64270 */
[----:B------:R-:W-:Y:S02]  /*10550*/  FSEL R86, R86, -INF , !P5 ;  /* 0xff80000056567808 */ /* 0x000fe40006800000 */
[----:B------:R-:W-:Y:S02]  /*10560*/  ISETP.LT.OR P3, PT, R6, 0x39, P3 ;  /* 0x000000390600780c */ /* 0x000fe40001f61670 */
[----:B0-----:R-:W-:Y:S02]  /*10570*/  FMNMX.FTZ R9, R5, R0, !PT ;  /* 0x0000000005097209 */ /* 0x001fe40007810000 */
[----:B------:R-:W-:Y:S02]  /*10580*/  FSEL R54, R54, -INF , !P3 ;  /* 0xff80000036367808 */ /* 0x000fe40005800000 */
[----:B------:R-:W-:Y:S01]  /*10590*/  ISETP.NE.AND P3, PT, R101, RZ, PT ;  /* 0x000000ff6500720c */ /* 0x000fe20003f65270 */
[----:B------:R-:W0:Y:S03]  /*105a0*/  SHFL.BFLY PT, R0, R9, 0x1, 0x1f ;  /* 0x0c201f0009007f89 */ /* 0x000e2600000e0000 */
[----:B------:R-:W-:-:S04]  /*105b0*/  ISETP.GT.AND P3, PT, R3, 0x39, !P3 ;  /* 0x000000390300780c */ /* 0x000fc80005f64270 */
[----:B------:R-:W-:-:S04]  /*105c0*/  ISETP.LT.OR P3, PT, R6, 0x3a, P3 ;  /* 0x0000003a0600780c */ /* 0x000fc80001f61670 */
[----:B------:R-:W-:Y:S02]  /*105d0*/  FSEL R55, R55, -INF , !P3 ;  /* 0xff80000037377808 */ /* 0x000fe40005800000 */
[----:B------:R-:W-:-:S04]  /*105e0*/  ISETP.NE.AND P3, PT, R102, RZ, PT ;  /* 0x000000ff6600720c */ /* 0x000fc80003f65270 */
[----:B------:R-:W-:-:S04]  /*105f0*/  ISETP.GT.AND P3, PT, R3, 0x40, !P3 ;  /* 0x000000400300780c */ /* 0x000fc80005f64270 */
[----:B------:R-:W-:Y:S02]  /*10600*/  ISETP.LT.OR P3, PT, R6, 0x41, P3 ;  /* 0x000000410600780c */ /* 0x000fe40001f61670 */
[----:B0-----:R-:W-:Y:S02]  /*10610*/  FMNMX.FTZ R0, R9, R0, !PT ;  /* 0x0000000009007209 */ /* 0x001fe40007810000 */
[----:B------:R-:W-:Y:S02]  /*10620*/  FSEL R58, R58, -INF , !P3 ;  /* 0xff8000003a3a7808 */ /* 0x000fe40005800000 */
[----:B------:R-:W-:Y:S01]  /*10630*/  ISETP.GT.AND P3, PT, R3, 0x41, !P6 ;  /* 0x000000410300780c */ /* 0x000fe20007764270 */
[----:B------:R-:W-:Y:S01]  /*10640*/  FMUL.FTZ R12, R0, UR44 ;  /* 0x0000002c000c7c20 */ /* 0x000fe20008410000 */
        /* <DEDUP_REMOVED lines=51> */
[--C-:B------:R-:W-:Y:S01]  /*10980*/  FFMA.FTZ R180, R24, UR44, -R14.reuse ;  /* 0x0000002c18b47c23 */ /* 0x100fe2000801080e */
[----:B------:R-:W-:Y:S01]  /*10990*/  ISETP.LT.OR P3, PT, R6, 0x1, P3 ;  /* 0x000000010600780c */ /* 0x000fe20001f61670 */
[--C-:B------:R-:W-:Y:S01]  /*109a0*/  FFMA.FTZ R5, R25, UR44, -R14.reuse ;  /* 0x0000002c19057c23 */ /* 0x100fe2000801080e */
[--C-:B------:R-:W-:Y:S01]  /*109b0*/  FFMA.FTZ R182, R28, UR44, -R14.reuse ;  /* 0x0000002c1cb67c23 */ /* 0x100fe2000801080e */
[--C-:B------:R-:W-:Y:S01]  /*109c0*/  FFMA.FTZ R13, R29, UR44, -R14.reuse ;  /* 0x0000002c1d0d7c23 */ /* 0x100fe2000801080e */
[----:B------:R-:W-:Y:S01]  /*109d0*/  FSEL R26, R26, -INF , !P3 ;  /* 0xff8000001a1a7808 */ /* 0x000fe20005800000 */
[----:B------:R-:W-:Y:S01]  /*109e0*/  MUFU.EX2 R180, R180 ;  /* 0x000000b400b47308 */ /* 0x000fe20000000800 */
[----:B------:R-:W-:Y:S01]  /*109f0*/  ISETP.GT.AND P3, PT, R3, 0x79, !P6 ;  /* 0x000000790300780c */ /* 0x000fe20007764270 */
[--C-:B------:R-:W-:Y:S01]  /*10a00*/  FFMA.FTZ R176, R32, UR44, -R14.reuse ;  /* 0x0000002c20b07c23 */ /* 0x100fe2000801080e */
[----:B------:R-:W-:Y:S01]  /*10a10*/  FMNMX.FTZ R9, R26, R27, !PT ;  /* 0x0000001b1a097209 */ /* 0x000fe20007810000 */
[--C-:B------:R-:W-:Y:S01]  /*10a20*/  FFMA.FTZ R15, R33, UR44, -R14.reuse ;  /* 0x0000002c210f7c23 */ /* 0x100fe2000801080e */
[----:B------:R-:W-:Y:S01]  /*10a30*/  ISETP.LT.OR P3, PT, R6, 0x7a, P3 ;  /* 0x0000007a0600780c */ /* 0x000fe20001f61670 */
[--C-:B------:R-:W-:Y:S01]  /*10a40*/  FFMA.FTZ R178, R36, UR44, -R14.reuse ;  /* 0x0000002c24b27c23 */ /* 0x100fe2000801080e */
[----:B------:R-:W-:Y:S01]  /*10a50*/  FMNMX.FTZ R12, R30, R9, !PT ;  /* 0x000000091e0c7209 */ /* 0x000fe20007810000 */
[----:B------:R-:W0:Y:S01]  /*10a60*/  MUFU.EX2 R5, R5 ;  /* 0x0000000500057308 */ /* 0x000e220000000800 */
[----:B------:R-:W-:Y:S01]  /*10a70*/  FSEL R87, R87, -INF , !P3 ;  /* 0xff80000057577808 */ /* 0x000fe20005800000 */
        /* <DEDUP_REMOVED lines=23> */
[--C-:B------:R-:W-:Y:S01]  /*10bf0*/  FFMA.FTZ R160, R64, UR44, -R14.reuse ;  /* 0x0000002c40a07c23 */ /* 0x100fe2000801080e */
[--C-:B------:R-:W-:Y:S01]  /*10c00*/  FFMA.FTZ R162, R68, UR44, -R14.reuse ;  /* 0x0000002c44a27c23 */ /* 0x100fe2000801080e */
[----:B------:R-:W-:Y:S01]  /*10c10*/  FMNMX.FTZ R9, R43, R12, !PT ;  /* 0x0000000c2b097209 */ /* 0x000fe20007810000 */
[--C-:B------:R-:W-:Y:S01]  /*10c20*/  FFMA.FTZ R49, R69, UR44, -R14.reuse ;  /* 0x0000002c45317c23 */ /* 0x100fe2000801080e */
[--C-:B------:R-:W-:Y:S01]  /*10c30*/  FFMA.FTZ R156, R72, UR44, -R14.reuse ;  /* 0x0000002c489c7c23 */ /* 0x100fe2000801080e */
[--C-:B------:R-:W-:Y:S01]  /*10c40*/  FFMA.FTZ R53, R73, UR44, -R14.reuse ;  /* 0x0000002c49357c23 */ /* 0x100fe2000801080e */
[----:B------:R-:W-:Y:S01]  /*10c50*/  FMNMX.FTZ R12, R46, R9, !PT ;  /* 0x000000092e0c7209 */ /* 0x000fe20007810000 */
[----:B------:R-:W4:Y:S01]  /*10c60*/  MUFU.EX2 R15, R15 ;  /* 0x0000000f000f7308 */ /* 0x000f220000000800 */
[--C-:B------:R-:W-:Y:S01]  /*10c70*/  FFMA.FTZ R158, R76, UR44, -R14.reuse ;  /* 0x0000002c4c9e7c23 */ /* 0x100fe2000801080e */
[--C-:B------:R-:W-:Y:S01]  /*10c80*/  FFMA.FTZ R152, R80, UR44, -R14.reuse ;  /* 0x0000002c50987c23 */ /* 0x100fe2000801080e */
[----:B------:R-:W-:Y:S01]  /*10c90*/  FMNMX.FTZ R9, R47, R12, !PT ;  /* 0x0000000c2f097209 */ /* 0x000fe20007810000 */
[--C-:B------:R-:W-:Y:S01]  /*10ca0*/  FFMA.FTZ R61, R81, UR44, -R14.reuse ;  /* 0x0000002c513d7c23 */ /* 0x100fe2000801080e */
[--C-:B------:R-:W-:Y:S01]  /*10cb0*/  FFMA.FTZ R154, R84, UR44, -R14.reuse ;  /* 0x0000002c549a7c23 */ /* 0x100fe2000801080e */
[----:B------:R-:W-:Y:S01]  /*10cc0*/  FFMA.FTZ R65, R85, UR44, -R14 ;  /* 0x0000002c55417c23 */ /* 0x000fe2000801080e */
[----:B------:R-:W-:Y:S01]  /*10cd0*/  FMNMX.FTZ R12, R50, R9, !PT ;  /* 0x00000009320c7209 */ /* 0x000fe20007810000 */
[----:B------:R-:W4:Y:S03]  /*10ce0*/  MUFU.EX2 R178, R178 ;  /* 0x000000b200b27308 */ /* 0x000f260000000800 */
[----:B------:R-:W-:-:S04]  /*10cf0*/  FMNMX.FTZ R9, R51, R12, !PT ;  /* 0x0000000c33097209 */ /* 0x000fc80007810000 */
[----:B------:R-:W-:Y:S01]  /*10d00*/  FMNMX.FTZ R12, R54, R9, !PT ;  /* 0x00000009360c7209 */ /* 0x000fe20007810000 */
[----:B------:R-:W4:Y:S03]  /*10d10*/  MUFU.EX2 R21, R21 ;  /* 0x0000001500157308 */ /* 0x000f260000000800 */
[----:B------:R-:W-:-:S04]  /*10d20*/  FMNMX.FTZ R9, R55, R12, !PT ;  /* 0x0000000c37097209 */ /* 0x000fc80007810000 */
[----:B------:R-:W-:Y:S01]  /*10d30*/  FMNMX.FTZ R12, R58, R9, !PT ;  /* 0x000000093a0c7209 */ /* 0x000fe20007810000 */
[----:B------:R-:W4:Y:S03]  /*10d40*/  MUFU.EX2 R172, R172 ;  /* 0x000000ac00ac7308 */ /* 0x000f260000000800 */
        /* <DEDUP_REMOVED lines=20> */
[----:B------:R0:W-:Y:S03]  /*10e90*/  MUFU.EX2 R3, R57 ;  /* 0x0000003900037308 */ /* 0x0001e60000000800 */
[----:B------:R-:W-:-:S05]  /*10ea0*/  FMNMX.FTZ R6, R87, R6, !PT ;  /* 0x0000000657067209 */ /* 0x000fca0007810000 */
[----:B------:R-:W1:Y:S01]  /*10eb0*/  SHFL.BFLY PT, R9, R6, 0x2, 0x1f ;  /* 0x0c401f0006097f89 */ /* 0x000e6200000e0000 */
[----:B0-----:R-:W-:Y:S01]  /*10ec0*/  FFMA.FTZ R57, R77, UR44, -R14 ;  /* 0x0000002c4d397c23 */ /* 0x001fe2000801080e */
[----:B------:R-:W-:Y:S08]  /*10ed0*/  MUFU.EX2 R37, R37 ;  /* 0x0000002500257308 */ /* 0x000ff00000000800 */
[----:B------:R-:W-:Y:S08]  /*10ee0*/  MUFU.EX2 R164, R164 ;  /* 0x000000a400a47308 */ /* 0x000ff00000000800 */
[----:B------:R-:W-:Y:S01]  /*10ef0*/  MUFU.EX2 R166, R166 ;  /* 0x000000a600a67308 */ /* 0x000fe20000000800 */
[----:B-1----:R-:W-:-:S07]  /*10f00*/  FMNMX.FTZ R12, R6, R9, !PT ;  /* 0x00000009060c7209 */ /* 0x002fce0007810000 */
[----:B------:R-:W-:Y:S01]  /*10f10*/  MUFU.EX2 R41, R41 ;  /* 0x0000002900297308 */ /* 0x000fe20000000800 */
[----:B------:R-:W0:Y:S07]  /*10f20*/  SHFL.BFLY PT, R9, R12, 0x1, 0x1f ;  /* 0x0c201f000c097f89 */ /* 0x000e2e00000e0000 */
[----:B------:R-:W-:Y:S08]  /*10f30*/  MUFU.EX2 R160, R160 ;  /* 0x000000a000a07308 */ /* 0x000ff00000000800 */
[----:B------:R-:W-:Y:S08]  /*10f40*/  MUFU.EX2 R45, R45 ;  /* 0x0000002d002d7308 */ /* 0x000ff00000000800 */
[----:B------:R-:W-:Y:S01]  /*10f50*/  MUFU.EX2 R162, R162 ;  /* 0x000000a200a27308 */ /* 0x000fe20000000800 */
[----:B0-----:R-:W-:-:S04]  /*10f60*/  FMNMX.FTZ R9, R12, R9, !PT ;  /* 0x000000090c097209 */ /* 0x001fc80007810000 */
[C---:B------:R-:W-:Y:S01]  /*10f70*/  FSETP.NEU.FTZ.AND P3, PT, R9.reuse, -INF , PT ;  /* 0xff8000000900780b */ /* 0x040fe20003f7d000 */
[----:B------:R-:W-:Y:S02]  /*10f80*/  FMUL.FTZ R6, R9, UR44 ;  /* 0x0000002c09067c20 */ /* 0x000fe40008410000 */
[----:B------:R-:W-:Y:S03]  /*10f90*/  MUFU.EX2 R49, R49 ;  /* 0x0000003100317308 */ /* 0x000fe60000000800 */
[----:B------:R-:W-:-:S05]  /*10fa0*/  FSEL R6, R6, RZ, P3 ;  /* 0x000000ff06067208 */ /* 0x000fca0001800000 */
[----:B------:R-:W-:Y:S01]  /*10fb0*/  MUFU.EX2 R156, R156 ;  /* 0x0000009c009c7308 */ /* 0x000fe20000000800 */
[--C-:B------:R-:W-:Y:S01]  /*10fc0*/  FFMA.FTZ R12, R27, UR44, -R6.reuse ;  /* 0x0000002c1b0c7c23 */ /* 0x100fe20008010806 */
[----:B------:R-:W-:Y:S01]  /*10fd0*/  FADD.FTZ R27, R180, R5 ;  /* 0x00000005b41b7221 */ /* 0x000fe20000010000 */
[--C-:B------:R-:W-:Y:S01]  /*10fe0*/  FFMA.FTZ R181, R26, UR44, -R6.reuse ;  /* 0x0000002c1ab57c23 */ /* 0x100fe20008010806 */
[--C-:B------:R-:W-:Y:S01]  /*10ff0*/  FFMA.FTZ R177, R34, UR44, -R6.reuse ;  /* 0x0000002c22b17c23 */ /* 0x100fe20008010806 */
[--C-:B------:R-:W-:Y:S01]  /*11000*/  FFMA.FTZ R183, R30, UR44, -R6.reuse ;  /* 0x0000002c1eb77c23 */ /* 0x100fe20008010806 */
[----:B------:R-:W-:Y:S01]  /*11010*/  FADD.FTZ R34, R182, R27 ;  /* 0x0000001bb6227221 */ /* 0x000fe20000010000 */
[--C-:B------:R-:W-:Y:S01]  /*11020*/  FFMA.FTZ R14, R31, UR44, -R6.reuse ;  /* 0x0000002c1f0e7c23 */ /* 0x100fe20008010806 */
[----:B------:R-:W-:Y:S01]  /*11030*/  MUFU.EX2 R12, R12 ;  /* 0x0000000c000c7308 */ /* 0x000fe20000000800 */
[----:B------:R-:W-:Y:S01]  /*11040*/  FFMA.FTZ R20, R35, UR44, -R6 ;  /* 0x0000002c23147c23 */ /* 0x000fe20008010806 */
[----:B--2---:R-:W-:Y:S01]  /*11050*/  FADD.FTZ R27, R13, R34 ;  /* 0x000000220d1b7221 */ /* 0x004fe20000010000 */
[--C-:B------:R-:W-:Y:S01]  /*11060*/  FFMA.FTZ R179, R38, UR44, -R6.reuse ;  /* 0x0000002c26b37c23 */ /* 0x100fe20008010806 */
[--C-:B------:R-:W-:Y:S01]  /*11070*/  FFMA.FTZ R24, R39, UR44, -R6.reuse ;  /* 0x0000002c27187c23 */ /* 0x100fe20008010806 */
[--C-:B------:R-:W-:Y:S01]  /*11080*/  FFMA.FTZ R173, R42, UR44, -R6.reuse ;  /* 0x0000002c2aad7c23 */ /* 0x100fe20008010806 */
[----:B---3--:R-:W-:Y:S01]  /*11090*/  FADD.FTZ R34, R176, R27 ;  /* 0x0000001bb0227221 */ /* 0x008fe20000010000 */
[--C-:B------:R-:W-:Y:S01]  /*110a0*/  FFMA.FTZ R26, R43, UR44, -R6.reuse ;  /* 0x0000002c2b1a7c23 */ /* 0x100fe20008010806 */
[----:B------:R-:W0:Y:S01]  /*110b0*/  MUFU.EX2 R181, R181 ;  /* 0x000000b500b57308 */ /* 0x000e220000000800 */
[----:B------:R-:W-:Y:S01]  /*110c0*/  FFMA.FTZ R175, R46, UR44, -R6 ;  /* 0x0000002c2eaf7c23 */ /* 0x000fe20008010806 */
[----:B----4-:R-:W-:Y:S01]  /*110d0*/  FADD.FTZ R27, R15, R34 ;  /* 0x000000220f1b7221 */ /* 0x010fe20000010000 */
[--C-:B------:R-:W-:Y:S01]  /*110e0*/  FFMA.FTZ R28, R47, UR44, -R6.reuse ;  /* 0x0000002c2f1c7c23 */ /* 0x100fe20008010806 */
[--C-:B------:R-:W-:Y:S01]  /*110f0*/  FFMA.FTZ R169, R50, UR44, -R6.reuse ;  /* 0x0000002c32a97c23 */ /* 0x100fe20008010806 */
[--C-:B------:R-:W-:Y:S01]  /*11100*/  FFMA.FTZ R30, R51, UR44, -R6.reuse ;  /* 0x0000002c331e7c23 */ /* 0x100fe20008010806 */
[----:B------:R-:W-:Y:S01]  /*11110*/  FADD.FTZ R36, R178, R27 ;  /* 0x0000001bb2247221 */ /* 0x000fe20000010000 */
[--C-:B------:R-:W-:Y:S01]  /*11120*/  FFMA.FTZ R171, R54, UR44, -R6.reuse ;  /* 0x0000002c36ab7c23 */ /* 0x100fe20008010806 */
[----:B------:R-:W1:Y:S01]  /*11130*/  MUFU.EX2 R183, R183 ;  /* 0x000000b700b77308 */ /* 0x000e620000000800 */
[----:B------:R-:W-:Y:S01]  /*11140*/  FFMA.FTZ R32, R55, UR44, -R6 ;  /* 0x0000002c37207c23 */ /* 0x000fe20008010806 */
[----:B------:R-:W-:Y:S01]  /*11150*/  FADD.FTZ R27, R21, R36 ;  /* 0x00000024151b7221 */ /* 0x000fe20000010000 */
[--C-:B------:R-:W-:Y:S01]  /*11160*/  FFMA.FTZ R165, R58, UR44, -R6.reuse ;  /* 0x0000002c3aa57c23 */ /* 0x100fe20008010806 */
[--C-:B------:R-:W-:Y:S01]  /*11170*/  FFMA.FTZ R59, R59, UR44, -R6.reuse ;  /* 0x0000002c3b3b7c23 */ /* 0x100fe20008010806 */
[--C-:B------:R-:W-:Y:S01]  /*11180*/  FFMA.FTZ R62, R62, UR44, -R6.reuse ;  /* 0x0000002c3e3e7c23 */ /* 0x100fe20008010806 */
[----:B------:R-:W-:Y:S01]  /*11190*/  FADD.FTZ R38, R172, R27 ;  /* 0x0000001bac267221 */ /* 0x000fe20000010000 */
[----:B------:R-:W-:Y:S01]  /*111a0*/  FFMA.FTZ R63, R63, UR44, -R6 ;  /* 0x0000002c3f3f7c23 */ /* 0x000fe20008010806 */
[----:B------:R-:W2:Y:S01]  /*111b0*/  MUFU.EX2 R14, R14 ;  /* 0x0000000e000e7308 */ /* 0x000ea20000000800 */
[----:B0-----:R-:W-:Y:S01]  /*111c0*/  FADD.FTZ R36, R181, R12 ;  /* 0x0000000cb5247221 */ /* 0x001fe20000010000 */
[----:B------:R-:W-:Y:S01]  /*111d0*/  FADD.FTZ R31, R25, R38 ;  /* 0x00000026191f7221 */ /* 0x000fe20000010000 */
[--C-:B------:R-:W-:Y:S01]  /*111e0*/  FFMA.FTZ R66, R66, UR44, -R6.reuse ;  /* 0x0000002c42427c23 */ /* 0x100fe20008010806 */
[--C-:B------:R-:W-:Y:S01]  /*111f0*/  FFMA.FTZ R67, R67, UR44, -R6.reuse ;  /* 0x0000002c43437c23 */ /* 0x100fe20008010806 */
[--C-:B------:R-:W-:Y:S01]  /*11200*/  FFMA.FTZ R70, R70, UR44, -R6.reuse ;  /* 0x0000002c46467c23 */ /* 0x100fe20008010806 */
[----:B------:R-:W-:Y:S01]  /*11210*/  FADD.FTZ R38, R174, R31 ;  /* 0x0000001fae267221 */ /* 0x000fe20000010000 */
[----:B------:R-:W-:Y:S01]  /*11220*/  FFMA.FTZ R71, R71, UR44, -R6 ;  /* 0x0000002c47477c23 */ /* 0x000fe20008010806 */
[----:B------:R-:W0:Y:S01]  /*11230*/  MUFU.EX2 R177, R177 ;  /* 0x000000b100b17308 */ /* 0x000e220000000800 */
[----:B-1----:R-:W-:Y:S01]  /*11240*/  FADD.FTZ R27, R183, R36 ;  /* 0x00000024b71b7221 */ /* 0x002fe20000010000 */
[----:B------:R-:W-:Y:S01]  /*11250*/  FADD.FTZ R31, R29, R38 ;  /* 0x000000261d1f7221 */ /* 0x000fe20000010000 */
[--C-:B------:R-:W-:Y:S01]  /*11260*/  FFMA.FTZ R74, R74, UR44, -R6.reuse ;  /* 0x0000002c4a4a7c23 */ /* 0x100fe20008010806 */
[--C-:B------:R-:W-:Y:S01]  /*11270*/  FFMA.FTZ R75, R75, UR44, -R6.reuse ;  /* 0x0000002c4b4b7c23 */ /* 0x100fe20008010806 */
[--C-:B------:R-:W-:Y:S01]  /*11280*/  FFMA.FTZ R78, R78, UR44, -R6.reuse ;  /* 0x0000002c4e4e7c23 */ /* 0x100fe20008010806 */
[----:B------:R-:W-:Y:S01]  /*11290*/  FADD.FTZ R38, R168, R31 ;  /* 0x0000001fa8267221 */ /* 0x000fe20000010000 */
[----:B------:R-:W-:Y:S01]  /*112a0*/  FFMA.FTZ R79, R79, UR44, -R6 ;  /* 0x0000002c4f4f7c23 */ /* 0x000fe20008010806 */
[----:B------:R-:W1:Y:S01]  /*112b0*/  MUFU.EX2 R20, R20 ;  /* 0x0000001400147308 */ /* 0x000e620000000800 */
[----:B--2---:R-:W-:Y:S01]  /*112c0*/  FADD.FTZ R36, R14, R27 ;  /* 0x0000001b0e247221 */ /* 0x004fe20000010000 */
        /* <DEDUP_REMOVED lines=9> */
[----:B------:R-:W-:-:S02]  /*11360*/  F2FP.BF16.F32.PACK_AB R180, R5, R180 ;  /* 0x000000b405b4723e */ /* 0x000fc400000010ff */
[----:B------:R-:W-:Y:S01]  /*11370*/  F2FP.BF16.F32.PACK_AB R182, R13, R182 ;  /* 0x000000b60db6723e */ /* 0x000fe200000010ff */
[----:B------:R-:W-:Y:S01]  /*11380*/  FADD.FTZ R38, R164, R31 ;  /* 0x0000001fa4267221 */ /* 0x000fe20000010000 */
[C---:B------:R-:W-:Y:S01]  /*11390*/  F2FP.BF16.F32.PACK_AB R164, R3.reuse, R164 ;  /* 0x000000a403a4723e */ /* 0x040fe200000010ff */
[----:B------:R-:W0:Y:S01]  /*113a0*/  MUFU.EX2 R24, R24 ;  /* 0x0000001800187308 */ /* 0x000e220000000800 */
[----:B-1----:R-:W-:Y:S01]  /*113b0*/  FADD.FTZ R36, R20, R27 ;  /* 0x0000001b14247221 */ /* 0x002fe20000010000 */
[----:B------:R-:W-:Y:S01]  /*113c0*/  FADD.FTZ R31, R3, R38 ;  /* 0x00000026031f7221 */ /* 0x000fe20000010000 */
[----:B------:R-:W-:Y:S02]  /*113d0*/  F2FP.BF16.F32.PACK_AB R181, R12, R181 ;  /* 0x000000b50cb5723e */ /* 0x000fe400000010ff */
[----:B------:R-:W-:Y:S01]  /*113e0*/  F2FP.BF16.F32.PACK_AB R183, R14, R183 ;  /* 0x000000b70eb7723e */ /* 0x000fe200000010ff */
[----:B------:R-:W-:Y:S01]  /*113f0*/  FADD.FTZ R38, R166, R31 ;  /* 0x0000001fa6267221 */ /* 0x000fe20000010000 */
[----:B------:R-:W-:Y:S01]  /*11400*/  IMAD.IADD R14, R192, 0x1, -R193 ;  /* 0x00000001c00e7824 */ /* 0x000fe200078e0ac1 */
        /* <DEDUP_REMOVED lines=11> */
[----:B------:R-:W-:Y:S02]  /*114c0*/  F2FP.BF16.F32.PACK_AB R168, R33, R168 ;  /* 0x000000a821a8723e */ /* 0x000fe400000010ff */
[----:B------:R-:W-:Y:S01]  /*114d0*/  F2FP.BF16.F32.PACK_AB R170, R37, R170 ;  /* 0x000000aa25aa723e */ /* 0x000fe200000010ff */
[----:B------:R-:W0:Y:S01]  /*114e0*/  MUFU.EX2 R175, R175 ;  /* 0x000000af00af7308 */ /* 0x000e220000000800 */
[----:B-1----:R-:W-:Y:S01]  /*114f0*/  FADD.FTZ R27, R173, R36 ;  /* 0x00000024ad1b7221 */ /* 0x002fe20000010000 */
[----:B------:R-:W-:-:S02]  /*11500*/  F2FP.BF16.F32.PACK_AB R166, R41, R166 ;  /* 0x000000a629a6723e */ /* 0x000fc400000010ff */
[----:B------:R-:W-:Y:S02]  /*11510*/  F2FP.BF16.F32.PACK_AB R160, R45, R160 ;  /* 0x000000a02da0723e */ /* 0x000fe400000010ff */
[----:B------:R-:W-:Y:S02]  /*11520*/  F2FP.BF16.F32.PACK_AB R177, R20, R177 ;  /* 0x000000b114b1723e */ /* 0x000fe400000010ff */
[----:B------:R-:W1:Y:S01]  /*11530*/  MUFU.EX2 R28, R28 ;  /* 0x0000001c001c7308 */ /* 0x000e620000000800 */
[----:B--2---:R-:W-:Y:S01]  /*11540*/  FADD.FTZ R36, R26, R27 ;  /* 0x0000001b1a247221 */ /* 0x004fe20000010000 */
[----:B------:R-:W-:Y:S02]  /*11550*/  F2FP.BF16.F32.PACK_AB R179, R24, R179 ;  /* 0x000000b318b3723e */ /* 0x000fe400000010ff */
[----:B------:R-:W-:-:S04]  /*11560*/  F2FP.BF16.F32.PACK_AB R173, R26, R173 ;  /* 0x000000ad1aad723e */ /* 0x000fc800000010ff */
        /* <DEDUP_REMOVED lines=11> */
[----:B-1----:R-:W-:Y:S01]  /*11620*/  FADD.FTZ R27, R171, R36 ;  /* 0x00000024ab1b7221 */ /* 0x002fe20000010000 */
[----:B------:R-:W-:Y:S01]  /*11630*/  FADD.FTZ R36, R162, R31 ;  /* 0x0000001fa2247221 */ /* 0x000fe20000010000 */
[----:B------:R-:W-:-:S03]  /*11640*/  F2FP.BF16.F32.PACK_AB R162, R49, R162 ;  /* 0x000000a231a2723e */ /* 0x000fc600000010ff */
[----:B------:R-:W-:Y:S02]  /*11650*/  FADD.FTZ R13, R49, R36 ;  /* 0x00000024310d7221 */ /* 0x000fe40000010000 */
[----:B------:R-:W1:Y:S01]  /*11660*/  MUFU.EX2 R34, R59 ;  /* 0x0000003b00227308 */ /* 0x000e620000000800 */
[----:B--2---:R-:W-:Y:S01]  /*11670*/  FADD.FTZ R6, R32, R27 ;  /* 0x0000001b20067221 */ /* 0x004fe20000010000 */
[----:B------:R-:W-:Y:S01]  /*11680*/  FADD.FTZ R36, R156, R13 ;  /* 0x0000000d9c247221 */ /* 0x000fe20000010000 */
        /* <DEDUP_REMOVED lines=18> */
[----:B------:R-:W-:-:S04]  /*117b0*/  IMAD R13, R197, 0x80, R14 ;  /* 0x00000080c50d7824 */ /* 0x000fc800078e020e */
[----:B------:R-:W-:Y:S02]  /*117c0*/  IMAD.IADD R10, R13, 0x1, R10 ;  /* 0x000000010d0a7824 */ /* 0x000fe400078e020a */
        /* <DEDUP_REMOVED lines=34> */
[----:B--2---:R-:W-:Y:S01]  /*119f0*/  FADD.FTZ R12, R86, R3 ;  /* 0x00000003560c7221 */ /* 0x004fe20000010000 */
[----:B------:R-:W-:Y:S02]  /*11a00*/  VIADD R3, R129, 0xfffffffe ;  /* 0xfffffffe81037836 */ /* 0x000fe40000000000 */
[C---:B0-----:R-:W-:Y:S01]  /*11a10*/  FADD.FTZ R6, R65.reuse, R6 ;  /* 0x0000000641067221 */ /* 0x041fe20000010000 */
[----:B------:R-:W-:Y:S01]  /*11a20*/  F2FP.BF16.F32.PACK_AB R154, R65, R154 ;  /* 0x0000009a419a723e */ /* 0x000fe200000010ff */
[C---:B-1----:R-:W-:Y:S01]  /*11a30*/  FADD.FTZ R5, R87.reuse, R12 ;  /* 0x0000000c57057221 */ /* 0x042fe20000010000 */
        /* <DEDUP_REMOVED lines=13> */
.L_x_7038:
[----:B------:R-:W-:-:S13]  /*11b10*/  ISETP.NE.AND P3, PT, R11, 0x1, PT ;  /* 0x000000010b00780c */ /* 0x000fda0003f65270 */
[----:B------:R-:W0:Y:S02]  /*11b20*/  @P3 LDC.64 R20, c[0x0][0x9e8] ;  /* 0x00027a00ff143b82 */ /* 0x000e240000000a00 */
[----:B0-----:R-:W-:-:S05]  /*11b30*/  @P3 IMAD.HI.U32 R20, R12, R20, RZ ;  /* 0x000000140c143227 */ /* 0x001fca00078e00ff */
[----:B------:R-:W-:-:S07]  /*11b40*/  @P3 SHF.R.U32.HI R12, RZ, R21, R20 ;  /* 0x00000015ff0c3219 */ /* 0x000fce0000011614 */
.L_x_7039:
[----:B------:R-:W-:Y:S05]  /*11b50*/  BSYNC B0 ;  /* 0x0000000000007941 */ /* 0x000fea0003800000 */
.L_x_7037:
[----:B------:R-:W-:-:S05]  /*11b60*/  IMAD R11, R12, R11, R11 ;  /* 0x0000000b0c0b7224 */ /* 0x000fca00078e020b */
[----:B------:R-:W-:-:S07]  /*11b70*/  VIMNMX R10, R10, R11, PT ;  /* 0x0000000b0a0a7248 */ /* 0x000fce0003fe0100 */
.L_x_7036:
[----:B------:R-:W-:Y:S01]  /*11b80*/  SHF.R.S32.HI R11, RZ, 0x1f, R10 ;  /* 0x0000001fff0b7819 */ /* 0x000fe2000001140a */
[----:B------:R-:W-:Y:S01]  /*11b90*/  ULDC UR49, c[0x0][0x9e4] ;  /* 0x0002790000317ab9 */ /* 0x000fe20000000800 */
[----:B------:R-:W-:Y:S01]  /*11ba0*/  ULDC UR46, c[0x0][0x9e4] ;  /* 0x00027900002e7ab9 */ /* 0x000fe20000000800 */
[----:B------:R-:W-:Y:S01]  /*11bb0*/  ULDC UR50, c[0x0][0x9dc] ;  /* 0x0002770000327ab9 */ /* 0x000fe20000000800 */
[----:B------:R-:W-:Y:S01]  /*11bc0*/  LEA.HI R11, R11, R10, RZ, 0x7 ;  /* 0x0000000a0b0b7211 */ /* 0x000fe200078f38ff */
[----:B------:R-:W-:Y:S01]  /*11bd0*/  ULDC UR52, c[0x0][0x9dc] ;  /* 0x0002770000347ab9 */ /* 0x000fe20000000800 */
[----:B------:R-:W-:Y:S01]  /*11be0*/  ULDC UR45, c[0x0][0x988] ;  /* 0x00026200002d7ab9 */ /* 0x000fe20000000800 */
[----:B------:R-:W-:Y:S01]  /*11bf0*/  ULDC UR48, c[0x0][0x988] ;  /* 0x0002620000307ab9 */ /* 0x000fe20000000800 */
[----:B------:R-:W-:Y:S01]  /*11c00*/  SHF.R.S32.HI R11, RZ, 0x7, R11 ;  /* 0x00000007ff0b7819 */ /* 0x000fe2000001140b */
[----:B------:R-:W-:Y:S01]  /*11c10*/  ULDC UR47, c[0x0][0x988] ;  /* 0x00026200002f7ab9 */ /* 0x000fe20000000800 */
[----:B------:R-:W-:Y:S01]  /*11c20*/  ULDC UR53, c[0x0][0x9e0] ;  /* 0x0002780000357ab9 */ /* 0x000fe20000000800 */
[----:B------:R-:W-:Y:S01]  /*11c30*/  ULDC UR51, c[0x0][0x9e0] ;  /* 0x0002780000337ab9 */ /* 0x000fe20000000800 */
[----:B------:R-:W-:-:S02]  /*11c40*/  VIMNMX R20, R198, R11, !PT ;  /* 0x0000000bc6147248 */ /* 0x000fc40007fe0100 */
[----:B------:R-:W-:Y:S02]  /*11c50*/  CS2R R150, SRZ ;  /* 0x0000000000967805 */ /* 0x000fe4000001ff00 */
[----:B------:R-:W-:Y:S02]  /*11c60*/  CS2R R148, SRZ ;  /* 0x0000000000947805 */ /* 0x000fe4000001ff00 */
        /* <DEDUP_REMOVED lines=31> */
[----:B------:R-:W-:Y:S06]  /*11e60*/  @!P3 BRA `(.L_x_7040) ;  /* 0x00000030009cb947 */ /* 0x000fec0003800000 */
[----:B------:R-:W-:Y:S02]  /*11e70*/  IMAD.IADD R21, R4, 0x1, R14 ;  /* 0x0000000104157824 */ /* 0x000fe400078e020e */
[----:B------:R-:W-:Y:S02]  /*11e80*/  IMAD.MOV.U32 R151, RZ, RZ, RZ ;  /* 0x000000ffff977224 */ /* 0x000fe400078e00ff */
[----:B------:R-:W-:-:S07]  /*11e90*/  VIADD R199, R21, 0x8 ;  /* 0x0000000815c77836 */ /* 0x000fce0000000000 */
.L_x_7058:
[----:B------:R-:W-:Y:S01]  /*11ea0*/  ISETP.NE.AND P3, PT, R196, RZ, PT ;  /* 0x000000ffc400720c */ /* 0x000fe20003f65270 */
[----:B------:R-:W-:Y:S01]  /*11eb0*/  VIADD R215, R184, 0x1 ;  /* 0x00000001b8d77836 */ /* 0x000fe20000000000 */
[----:B------:R-:W-:Y:S05]  /*11ec0*/  YIELD ;  /* 0x0000000000007946 */ /* 0x000fea0003800000 */
[----:B------:R-:W-:-:S04]  /*11ed0*/  ISETP.NE.AND P4, PT, R215, 0x2, PT ;  /* 0x00000002d700780c */ /* 0x000fc80003f85270 */
[----:B------:R-:W-:Y:S02]  /*11ee0*/  SEL R15, RZ, 0x1, P4 ;  /* 0x00000001ff0f7807 */ /* 0x000fe40002000000 */
[----:B------:R-:W-:Y:S02]  /*11ef0*/  SEL R215, R215, RZ, P4 ;  /* 0x000000ffd7d77207 */ /* 0x000fe40002000000 */
[----:B------:R-:W-:Y:S01]  /*11f00*/  LOP3.LUT R15, R186, R15, RZ, 0x3c, !PT ;  /* 0x0000000fba0f7212 */ /* 0x000fe200078e3cff */
[----:B------:R-:W-:Y:S06]  /*11f10*/  @P3 BRA `(.L_x_7041) ;  /* 0x0000000000303947 */ /* 0x000fec0003800000 */
[----:B------:R-:W-:Y:S05]  /*11f20*/  @!P0 BRA `(.L_x_7042) ;  /* 0x0000000000048947 */ /* 0x000fea0003800000 */
[----:B------:R-:W-:Y:S01]  /*11f30*/  BPT.TRAP 0x1 ;  /* 0x000000040000795c */ /* 0x000fe20000300000 */
.L_x_7042:
[----:B------:R-:W-:Y:S01]  /*11f40*/  IMAD R10, R215, 0x8, R2 ;  /* 0x00000008d70a7824 */ /* 0x000fe200078e0202 */
[----:B------:R-:W-:-:S04]  /*11f50*/  SHF.L.U32 R7, R15, 0x1f, RZ ;  /* 0x0000001f0f077819 */ /* 0x000fc800000006ff */
[----:B------:R0:W1:Y:S01]  /*11f60*/  SYNCS.PHASECHK.TRANS64.TRYWAIT P4, [R10+URZ+0x28830], R7 ;  /* 0x028830070a0075a7 */ /* 0x000062000808017f */
[----:B------:R-:W-:Y:S05]  /*11f70*/  @!P0 BRA `(.L_x_7043) ;  /* 0x0000000000048947 */ /* 0x000fea0003800000 */
[----:B------:R-:W-:Y:S01]  /*11f80*/  BPT.TRAP 0x1 ;  /* 0x000000040000795c */ /* 0x000fe20000300000 */
.L_x_7043:
[----:B------:R-:W-:Y:S04]  /*11f90*/  BSSY B0, `(.L_x_7041) ;  /* 0x0000004000007945 */ /* 0x000fe80003800000 */
[----:B-1----:R-:W-:Y:S05]  /*11fa0*/  @P4 BRA `(.L_x_7044) ;  /* 0x0000000000084947 */ /* 0x002fea0003800000 */
[----:B------:R-:W1:Y:S02]  /*11fb0*/  SYNCS.PHASECHK.TRANS64.TRYWAIT P4, [R10+URZ+0x28830], R7 ;  /* 0x028830070a0075a7 */ /* 0x000e64000808017f */
[----:B-1----:R-:W-:Y:S05]  /*11fc0*/  @!P4 BRA `(.L_x_7045) ;  /* 0x0000012800c0c947 */ /* 0x002fea0003800000 */
.L_x_7044:
[----:B------:R-:W-:Y:S05]  /*11fd0*/  BSYNC B0 ;  /* 0x0000000000007941 */ /* 0x000fea0003800000 */
.L_x_7041:
[----:B01----:R-:W0:Y:S01]  /*11fe0*/  S2R R7, SR_TID.X ;  /* 0x0000000000077919 */ /* 0x003e220000002100 */
[----:B------:R-:W-:Y:S05]  /*11ff0*/  WARPSYNC.ALL ;  /* 0x0000000000007948 */ /* 0x000fea0003800000 */
[----:B------:R-:W-:Y:S02]  /*12000*/  IMAD R10, R215, 0x800, R8 ;  /* 0x00000800d70a7824 */ /* 0x000fe400078e0208 */
[----:B------:R-:W-:Y:S02]  /*12010*/  IMAD.MOV.U32 R11, RZ, RZ, 0x40000040 ;  /* 0x40000040ff0b7424 */ /* 0x000fe400078e00ff */
[C---:B------:R-:W-:Y:S01]  /*12020*/  VIADD R12, R10.reuse, 0x2 ;  /* 0x000000020a0c7836 */ /* 0x040fe20000000000 */
[----:B------:R-:W-:Y:S01]  /*12030*/  R2UR UR34, R10 ;  /* 0x000000000a2272ca */ /* 0x000fe200000e0000 */
[----:B------:R-:W-:Y:S01]  /*12040*/  IMAD.MOV.U32 R13, RZ, RZ, 0x40000040 ;  /* 0x40000040ff0d7424 */ /* 0x000fe200078e00ff */
[----:B------:R-:W-:Y:S01]  /*12050*/  R2UR UR35, R11 ;  /* 0x000000000b2372ca */ /* 0x000fe200000e0000 */
[----:B------:R-:W-:Y:S01]  /*12060*/  IMAD.MOV.U32 R11, RZ, RZ, 0x40000040 ;  /* 0x40000040ff0b7424 */ /* 0x000fe200078e00ff */
        /* <DEDUP_REMOVED lines=13> */
[----:B0-----:R-:W-:Y:S02]  /*12140*/  SHF.R.U32.HI R7, RZ, 0x7, R7 ;  /* 0x00000007ff077819 */ /* 0x001fe40000011607 */
[----:B------:R-:W-:Y:S01]  /*12150*/  R2UR UR18, R12 ;  /* 0x000000000c1272ca */ /* 0x000fe200000e0000 */
[----:B------:R-:W-:Y:S01]  /*12160*/  VIADD R12, R10, 0x402 ;  /* 0x000004020a0c7836 */ /* 0x000fe20000000000 */
[----:B------:R-:W-:Y:S01]  /*12170*/  R2UR UR19, R13 ;  /* 0x000000000d1372ca */ /* 0x000fe200000e0000 */
[----:B------:R-:W-:Y:S02]  /*12180*/  VIADD R7, R7, 0x8 ;  /* 0x0000000807077836 */ /* 0x000fe40000000000 */
[----:B------:R-:W-:Y:S01]  /*12190*/  IMAD.MOV.U32 R13, RZ, RZ, 0x40000040 ;  /* 0x40000040ff0d7424 */ /* 0x000fe200078e00ff */
[----:B------:R-:W-:Y:S01]  /*121a0*/  R2UR UR22, R12 ;  /* 0x000000000c1672ca */ /* 0x000fe200000e0000 */
[C---:B------:R-:W-:Y:S01]  /*121b0*/  VIADD R12, R10.reuse, 0x404 ;  /* 0x000004040a0c7836 */ /* 0x040fe20000000000 */
[----:B------:R0:W-:Y:S01]  /*121c0*/  BAR.SYNC.DEFER_BLOCKING R7, 0x100 ;  /* 0x000400070000751d */ /* 0x0001e20000010000 */
[----:B------:R-:W-:Y:S01]  /*121d0*/  VIADD R10, R10, 0x406 ;  /* 0x000004060a0a7836 */ /* 0x000fe20000000000 */
[----:B------:R-:W-:Y:S01]  /*121e0*/  R2UR UR23, R13 ;  /* 0x000000000d1772ca */ /* 0x000fe200000e0000 */
[----:B------:R-:W-:Y:S01]  /*121f0*/  IMAD.MOV.U32 R13, RZ, RZ, 0x40000040 ;  /* 0x40000040ff0d7424 */ /* 0x000fe200078e00ff */
[----:B------:R-:W-:-:S02]  /*12200*/  R2UR UR26, R12 ;  /* 0x000000000c1a72ca */ /* 0x000fc400000e0000 */
[----:B------:R-:W-:Y:S02]  /*12210*/  R2UR UR30, R10 ;  /* 0x000000000a1e72ca */ /* 0x000fe400000e0000 */
[----:B------:R-:W-:Y:S01]  /*12220*/  R2UR UR27, R13 ;  /* 0x000000000d1b72ca */ /* 0x000fe200000e0000 */
        /* <DEDUP_REMOVED lines=27> */
.L_x_7047:
[----:B------:R-:W-:Y:S01]  /*123e0*/  SHF.L.U32 R7, R186, 0x1f, RZ ;  /* 0x0000001fba077819 */ /* 0x000fe200000006ff */
[----:B------:R-:W-:-:S04]  /*123f0*/  IMAD R10, R184, 0x8, R2 ;  /* 0x00000008b80a7824 */ /* 0x000fc800078e0202 */
[----:B------:R0:W1:Y:S01]  /*12400*/  SYNCS.PHASECHK.TRANS64.TRYWAIT P3, [R10+URZ+0x28850], R7 ;  /* 0x028850070a0075a7 */ /* 0x000062000806017f */
[----:B------:R-:W-:Y:S05]  /*12410*/  @!P0 BRA `(.L_x_7048) ;  /* 0x0000000000048947 */ /* 0x000fea0003800000 */
[----:B------:R-:W-:Y:S01]  /*12420*/  BPT.TRAP 0x1 ;  /* 0x000000040000795c */ /* 0x000fe20000300000 */
.L_x_7048:
[----:B-1----:R-:W-:Y:S05]  /*12430*/  @P3 BRA `(.L_x_7046) ;  /* 0x0000000000083947 */ /* 0x002fea0003800000 */
[----:B------:R-:W1:Y:S02]  /*12440*/  SYNCS.PHASECHK.TRANS64.TRYWAIT P3, [R10+URZ+0x28850], R7 ;  /* 0x028850070a0075a7 */ /* 0x000e64000806017f */
[----:B-1----:R-:W-:Y:S05]  /*12450*/  @!P3 BRA `(.L_x_7049) ;  /* 0x0000012400b0b947 */ /* 0x002fea0003800000 */
.L_x_7046:
[----:B01----:R-:W-:Y:S01]  /*12460*/  VIADD R7, R2, 0x400 ;  /* 0x0000040002077836 */ /* 0x003fe20000000000 */
[----:B------:R-:W-:Y:S05]  /*12470*/  WARPSYNC.ALL ;  /* 0x0000000000007948 */ /* 0x000fea0003800000 */
[----:B------:R-:W-:Y:S01]  /*12480*/  SHF.R.U32.HI R7, RZ, 0x4, R7 ;  /* 0x00000004ff077819 */ /* 0x000fe20000011607 */
[----:B------:R-:W-:Y:S01]  /*12490*/  IMAD.MOV.U32 R11, RZ, RZ, 0x40000040 ;  /* 0x40000040ff0b7424 */ /* 0x000fe200078e00ff */
[----:B------:R-:W-:Y:S01]  /*124a0*/  WARPGROUP.ARRIVE ;  /* 0x00000000000079c5 */ /* 0x000fe20000000000 */
[----:B------:R-:W-:Y:S01]  /*124b0*/  IMAD.MOV.U32 R13, RZ, RZ, 0x40000040 ;  /* 0x40000040ff0d7424 */ /* 0x000fe200078e00ff */
[----:B------:R-:W-:-:S04]  /*124c0*/  LOP3.LUT R7, R7, 0x3fff, RZ, 0xc0, !PT ;  /* 0x00003fff07077812 */ /* 0x000fc800078ec0ff */
[----:B------:R-:W0:Y:S01]  /*124d0*/  S2R R186, SR_TID.X ;  /* 0x0000000000ba7919 */ /* 0x000e220000002100 */
[----:B------:R-:W-:Y:S01]  /*124e0*/  R2UR UR7, R11 ;  /* 0x000000000b0772ca */ /* 0x000fe200000e0000 */
[----:B------:R-:W-:Y:S01]  /*124f0*/  IMAD.MOV.U32 R11, RZ, RZ, 0x40000040 ;  /* 0x40000040ff0b7424 */ /* 0x000fe200078e00ff */
[----:B------:R-:W-:-:S05]  /*12500*/  LOP3.LUT R7, R7, 0x4000000, RZ, 0xfc, !PT ;  /* 0x0400000007077812 */ /* 0x000fca00078efcff */
[----:B------:R-:W-:Y:S02]  /*12510*/  IMAD R10, R184, 0x800, R7 ;  /* 0x00000800b80a7824 */ /* 0x000fe400078e0207 */
[----:B------:R-:W-:Y:S02]  /*12520*/  @!P1 IMAD R7, R215, 0x8, R2 ;  /* 0x00000008d7079824 */ /* 0x000fe400078e0202 */
[C---:B------:R-:W-:Y:S01]  /*12530*/  VIADD R12, R10.reuse, 0x80 ;  /* 0x000000800a0c7836 */ /* 0x040fe20000000000 */
[----:B------:R-:W-:Y:S01]  /*12540*/  R2UR UR6, R10 ;  /* 0x000000000a0672ca */ /* 0x000fe200000e0000 */
[----:B------:R-:W-:-:S05]  /*12550*/  @!P1 VIADD R7, R7, 0x28840 ;  /* 0x0002884007079836 */ /* 0x000fca0000000000 */
[----:B------:R-:W-:-:S07]  /*12560*/  @!P1 PRMT R7, RZ, 0x654, R7 ;  /* 0x00000654ff079816 */ /* 0x000fce0000000007 */
[----:B------:R-:W-:Y:S01]  /*12570*/  HGMMA.64x128x16.F32.BF16 R88, R180, gdesc[UR4].tnspB, R88, gsb0 ;  /* 0x41e00004b4587df0 */ /* 0x000fe20008001858 */
[----:B------:R-:W-:Y:S01]  /*12580*/  R2UR UR6, R12 ;  /* 0x000000000c0672ca */ /* 0x000fe200000e0000 */
[----:B------:R-:W-:Y:S01]  /*12590*/  VIADD R12, R10, 0x100 ;  /* 0x000001000a0c7836 */ /* 0x000fe20000000000 */
[----:B------:R-:W-:Y:S01]  /*125a0*/  R2UR UR7, R13 ;  /* 0x000000000d0772ca */ /* 0x000fe200000e0000 */
[----:B------:R-:W-:Y:S01]  /*125b0*/  IMAD.MOV.U32 R13, RZ, RZ, 0x40000040 ;  /* 0x40000040ff0d7424 */ /* 0x000fe200078e00ff */
[----:B0-----:R-:W-:Y:S01]  /*125c0*/  SHF.R.U32.HI R186, RZ, 0x7, R186 ;  /* 0x00000007ffba7819 */ /* 0x001fe200000116ba */
[----:B------:R-:W-:Y:S02]  /*125d0*/  WARPGROUP.DEPBAR.LE gsb0, 0x0 ;  /* 0x00008000000079c5 */ /* 0x000fe40000010000 */
[----:B------:R-:W-:-:S08]  /*125e0*/  WARPGROUP.ARRIVE ;  /* 0x00000000000079c5 */ /* 0x000fd00000000000 */
        /* <DEDUP_REMOVED lines=32> */
[----:B------:R-:W-:-:S05]  /*127f0*/  IMAD.SHL.U32 R13, R3, 0x80, RZ ;  /* 0x00000080030d7824 */ /* 0x000fca00078e00ff */
[----:B------:R-:W-:-:S05]  /*12800*/  IADD3 R12, R192, 0x1, -R13 ;  /* 0x00000001c00c7810 */ /* 0x000fca0007ffe80d */
[----:B------:R-:W-:-:S04]  /*12810*/  IMAD.IADD R12, R12, 0x1, -R193 ;  /* 0x000000010c0c7824 */ /* 0x000fc800078e0ac1 */
[----:B------:R-:W-:Y:S01]  /*12820*/  IMAD R12, R191, -0x2, R12 ;  /* 0xfffffffebf0c7824 */ /* 0x000fe200078e020c */
[----:B------:R-:W-:Y:S02]  /*12830*/  WARPGROUP.DEPBAR.LE gsb0, 0x0 ;  /* 0x00008000000079c5 */ /* 0x000fe40000010000 */
[----:B------:R-:W-:-:S06]  /*12840*/  WARPGROUP.ARRIVE ;  /* 0x00000000000079c5 */ /* 0x000fcc0000000000 */
[----:B------:R-:W-:Y:S01]  /*12850*/  HGMMA.64x128x16.F32.BF16 R88, R156, gdesc[UR4].tnspB, R88, gsb0 ;  /* 0x41e000049c587df0 */ /* 0x000fe20008001858 */
[----:B------:R-:W-:Y:S02]  /*12860*/  R2UR UR6, R10 ;  /* 0x000000000a0672ca */ /* 0x000fe400000e0000 */
[----:B------:R-:W-:Y:S02]  /*12870*/  R2UR UR7, R11 ;  /* 0x000000000b0772ca */ /* 0x000fe400000e0000 */
[----:B------:R-:W-:Y:S01]  /*12880*/  IADD3 R10, -R186, 0xb, RZ ;  /* 0x0000000bba0a7810 */ /* 0x000fe20007ffe1ff */
[----:B------:R-:W-:Y:S02]  /*12890*/  WARPGROUP.DEPBAR.LE gsb0, 0x0 ;  /* 0x00008000000079c5 */ /* 0x000fe40000010000 */
[----:B------:R-:W-:-:S08]  /*128a0*/  WARPGROUP.ARRIVE ;  /* 0x00000000000079c5 */ /* 0x000fd00000000000 */
[----:B------:R-:W-:Y:S03]  /*128b0*/  HGMMA.64x128x16.F32.BF16 R88, R152, gdesc[UR4].tnspB, R88, gsb0 ;  /* 0x41e0000498587df0 */ /* 0x000fe60008001858 */
[----:B------:R-:W-:Y:S02]  /*128c0*/  WARPGROUP.DEPBAR.LE gsb0, 0x0 ;  /* 0x00008000000079c5 */ /* 0x000fe40000010000 */
[----:B------:R0:W-:Y:S06]  /*128d0*/  BAR.ARV R10, 0x100 ;  /* 0x0004000a0000751d */ /* 0x0001ec0000002000 */
[----:B------:R1:W-:Y:S01]  /*128e0*/  @!P1 SYNCS.ARRIVE.TRANS64.RED.A1T0 RZ, [R7+URZ], RZ ;  /* 0x000000ff07ff99a7 */ /* 0x0003e2000810043f */
[----:B------:R-:W-:-:S02]  /*128f0*/  VIADD R155, R12, UR53 ;  /* 0x000000350c9b7c36 */ /* 0x000fc40008000000 */
[----:B-1----:R-:W-:-:S05]  /*12900*/  IMAD.U32 R7, RZ, RZ, UR50 ;  /* 0x00000032ff077e24 */ /* 0x002fca000f8e00ff */
[----:B------:R-:W-:-:S05]  /*12910*/  LOP3.LUT R157, RZ, R7, RZ, 0x33, !PT ;  /* 0x00000007ff9d7212 */ /* 0x000fca00078e33ff */
[----:B------:R-:W-:Y:S02]  /*12920*/  IMAD.IADD R157, R157, 0x1, R12 ;  /* 0x000000019d9d7824 */ /* 0x000fe400078e020c */
[C---:B------:R-:W-:Y:S02]  /*12930*/  IMAD.IADD R12, R4.reuse, 0x1, R155 ;  /* 0x00000001040c7824 */ /* 0x040fe400078e029b */
[----:B------:R-:W-:Y:S01]  /*12940*/  IMAD.IADD R152, R4, 0x1, R157 ;  /* 0x0000000104987824 */ /* 0x000fe200078e029d */
[----:B0-----:R-:W-:Y:S06]  /*12950*/  @!P2 BRA `(.L_x_7050) ;  /* 0x00000000005ca947 */ /* 0x001fec0003800000 */
        /* <DEDUP_REMOVED lines=12> */
.L_x_7052:
[----:B------:R-:W-:-:S05]  /*12a20*/  IMAD.U32 R156, RZ, RZ, UR49 ;  /* 0x00000031ff9c7e24 */ /* 0x000fca000f8e00ff */
[----:B------:R-:W-:-:S13]  /*12a30*/  ISETP.NE.AND P3, PT, R156, 0x1, PT ;  /* 0x000000019c00780c */ /* 0x000fda0003f65270 */
[----:B------:R-:W0:Y:S02]  /*12a40*/  @P3 LDC.64 R10, c[0x0][0x9e8] ;  /* 0x00027a00ff0a3b82 */ /* 0x000e240000000a00 */
[----:B0-----:R-:W-:-:S04]  /*12a50*/  @P3 IMAD.HI.U32 R154, R153, R10, RZ ;  /* 0x0000000a999a3227 */ /* 0x001fc800078e00ff */
[----:B------:R-:W-:Y:S01]  /*12a60*/  IMAD.MOV.U32 R10, RZ, RZ, R153 ;  /* 0x000000ffff0a7224 */ /* 0x000fe200078e0099 */
[----:B------:R-:W-:-:S07]  /*12a70*/  @P3 SHF.R.U32.HI R10, RZ, R11, R154 ;  /* 0x0000000bff0a3219 */ /* 0x000fce000001169a */
.L_x_7053:
[----:B------:R-:W-:Y:S05]  /*12a80*/  BSYNC B0 ;  /* 0x0000000000007941 */ /* 0x000fea0003800000 */
.L_x_7051:
[----:B------:R-:W-:-:S04]  /*12a90*/  IMAD R10, R10, R156, -R13 ;  /* 0x0000009c0a0a7224 */ /* 0x000fc800078e0a0d */
[----:B------:R-:W-:-:S05]  /*12aa0*/  IMAD R11, R191, -0x2, R10 ;  /* 0xfffffffebf0b7824 */ /* 0x000fca00078e020a */
[----:B------:R-:W-:Y:S02]  /*12ab0*/  VIADDMNMX R12, R11, R156, R12, PT ;  /* 0x0000009c0b0c7246 */ /* 0x000fe4000380010c */
[----:B------:R-:W-:-:S07]  /*12ac0*/  VIMNMX R152, R152, R11, !PT ;  /* 0x0000000b98987248 */ /* 0x000fce0007fe0100 */
.L_x_7050:
        /* <DEDUP_REMOVED lines=95> */
[--C-:B------:R-:W-:Y:S02]  /*130c0*/  IADD3 R24, R155, 0x8, R4.reuse ;  /* 0x000000089b187810 */ /* 0x100fe40007ffe004 */
[----:B------:R-:W-:-:S02]  /*130d0*/  IADD3 R12, R157, 0x8, R4 ;  /* 0x000000089d0c7810 */ /* 0x000fc40007ffe004 */
[----:B------:R-:W-:Y:S02]  /*130e0*/  FSEL R84, R84, -INF , !P5 ;  /* 0xff80000054547808 */ /* 0x000fe40006800000 */
[----:B------:R-:W-:Y:S01]  /*130f0*/  FSEL R85, R85, -INF , !P4 ;  /* 0xff80000055557808 */ /* 0x000fe20006000000 */
[----:B------:R-:W-:Y:S06]  /*13100*/  @!P2 BRA `(.L_x_7054) ;  /* 0x00000000005ca947 */ /* 0x000fec0003800000 */
        /* <DEDUP_REMOVED lines=12> */
.L_x_7056:
[----:B------:R-:W-:-:S05]  /*131d0*/  IMAD.U32 R154, RZ, RZ, UR49 ;  /* 0x00000031ff9a7e24 */ /* 0x000fca000f8e00ff */
[----:B------:R-:W-:-:S13]  /*131e0*/  ISETP.NE.AND P4, PT, R154, 0x1, PT ;  /* 0x000000019a00780c */ /* 0x000fda0003f85270 */
[----:B------:R-:W0:Y:S02]  /*131f0*/  @P4 LDC.64 R10, c[0x0][0x9e8] ;  /* 0x00027a00ff0a4b82 */ /* 0x000e240000000a00 */
[----:B0-----:R-:W-:-:S04]  /*13200*/  @P4 IMAD.HI.U32 R152, R199, R10, RZ ;  /* 0x0000000ac7984227 */ /* 0x001fc800078e00ff */
[----:B------:R-:W-:Y:S01]  /*13210*/  IMAD.MOV.U32 R10, RZ, RZ, R199 ;  /* 0x000000ffff0a7224 */ /* 0x000fe200078e00c7 */
[----:B------:R-:W-:-:S07]  /*13220*/  @P4 SHF.R.U32.HI R10, RZ, R11, R152 ;  /* 0x0000000bff0a4219 */ /* 0x000fce0000011698 */
.L_x_7057:
[----:B------:R-:W-:Y:S05]  /*13230*/  BSYNC B0 ;  /* 0x0000000000007941 */ /* 0x000fea0003800000 */
.L_x_7055:
[----:B------:R-:W-:-:S04]  /*13240*/  IMAD R10, R10, R154, -R13 ;  /* 0x0000009a0a0a7224 */ /* 0x000fc800078e0a0d */
[----:B------:R-:W-:-:S05]  /*13250*/  IMAD R11, R191, -0x2, R10 ;  /* 0xfffffffebf0b7824 */ /* 0x000fca00078e020a */
[----:B------:R-:W-:Y:S02]  /*13260*/  VIADDMNMX R24, R11, R154, R24, PT ;  /* 0x0000009a0b187246 */ /* 0x000fe40003800118 */
[----:B------:R-:W-:-:S07]  /*13270*/  VIMNMX R12, R12, R11, !PT ;  /* 0x0000000b0c0c7248 */ /* 0x000fce0007fe0100 */
.L_x_7054:
[----:B------:R-:W-:Y:S01]  /*13280*/  FMNMX.FTZ R10, R153, R0, !PT ;  /* 0x00000000990a7209 */ /* 0x000fe20007810000 */
[----:B------:R-:W-:Y:S01]  /*13290*/  UMOV UR44, UR48 ;  /* 0x00000030002c7c82 */ /* 0x000fe20008000000 */
[----:B------:R-:W-:Y:S01]  /*132a0*/  ISETP.GT.AND P5, PT, R12, 0x8, P3 ;  /* 0x000000080c00780c */ /* 0x000fe20001fa4270 */
[----:B------:R-:W-:Y:S01]  /*132b0*/  IMAD.MOV.U32 R186, RZ, RZ, R15 ;  /* 0x000000ffffba7224 */ /* 0x000fe200078e000f */
        /* <DEDUP_REMOVED lines=11> */
[C---:B------:R-:W-:Y:S02]  /*13370*/  ISETP.GT.AND P5, PT, R12.reuse, 0x18, P3 ;  /* 0x000000180c00780c */ /* 0x040fe40001fa4270 */
        /* <DEDUP_REMOVED lines=50> */
[C---:B------:R-:W-:Y:S01]  /*136a0*/  ISETP.LT.OR P5, PT, R24.reuse, 0x39, P5 ;  /* 0x000000391800780c */ /* 0x040fe20002fa1670 */
[----:B------:R-:W0:Y:S01]  /*136b0*/  SHFL.BFLY PT, R11, R10, 0x2, 0x1f ;  /* 0x0c401f000a0b7f89 */ /* 0x000e2200000e0000 */
[----:B------:R-:W-:-:S02]  /*136c0*/  ISETP.LT.OR P4, PT, R24, 0x22, P4 ;  /* 0x000000221800780c */ /* 0x000fc40002781670 */
[----:B------:R-:W-:Y:S02]  /*136d0*/  FSEL R54, R54, -INF , !P5 ;  /* 0xff80000036367808 */ /* 0x000fe40006800000 */
[C---:B------:R-:W-:Y:S02]  /*136e0*/  ISETP.GT.AND P5, PT, R12.reuse, 0x40, P3 ;  /* 0x000000400c00780c */ /* 0x040fe40001fa4270 */
[----:B------:R-:W-:Y:S02]  /*136f0*/  FSEL R43, R43, -INF , !P4 ;  /* 0xff8000002b2b7808 */ /* 0x000fe40006000000 */
[----:B------:R-:W-:Y:S02]  /*13700*/  ISETP.GT.AND P4, PT, R12, 0x29, P3 ;  /* 0x000000290c00780c */ /* 0x000fe40001f84270 */
[C---:B------:R-:W-:Y:S02]  /*13710*/  ISETP.LT.OR P5, PT, R24.reuse, 0x41, P5 ;  /* 0x000000411800780c */ /* 0x040fe40002fa1670 */
[----:B------:R-:W-:-:S02]  /*13720*/  ISETP.LT.OR P4, PT, R24, 0x2a, P4 ;  /* 0x0000002a1800780c */ /* 0x000fc40002781670 */
[----:B------:R-:W-:Y:S02]  /*13730*/  FSEL R58, R58, -INF , !P5 ;  /* 0xff8000003a3a7808 */ /* 0x000fe40006800000 */
[C---:B------:R-:W-:Y:S02]  /*13740*/  ISETP.GT.AND P5, PT, R12.reuse, 0x41, P3 ;  /* 0x000000410c00780c */ /* 0x040fe40001fa4270 */
[----:B------:R-:W-:Y:S02]  /*13750*/  FSEL R47, R47, -INF , !P4 ;  /* 0xff8000002f2f7808 */ /* 0x000fe40006000000 */
[----:B------:R-:W-:Y:S02]  /*13760*/  ISETP.GT.AND P4, PT, R12, 0x31, P3 ;  /* 0x000000310c00780c */ /* 0x000fe40001f84270 */
[----:B------:R-:W-:Y:S02]  /*13770*/  ISETP.LT.OR P5, PT, R24, 0x42, P5 ;  /* 0x000000421800780c */ /* 0x000fe40002fa1670 */
[----:B0-----:R-:W-:-:S02]  /*13780*/  FMNMX.FTZ R10, R10, R11, !PT ;  /* 0x0000000b0a0a7209 */ /* 0x001fc40007810000 */
[----:B------:R-:W-:Y:S02]  /*13790*/  ISETP.LT.OR P4, PT, R24, 0x32, P4 ;  /* 0x000000321800780c */ /* 0x000fe40002781670 */
[----:B------:R-:W-:Y:S01]  /*137a0*/  FSEL R59, R59, -INF , !P5 ;  /* 0xff8000003b3b7808 */ /* 0x000fe20006800000 */
[----:B------:R-:W0:Y:S01]  /*137b0*/  SHFL.BFLY PT, R11, R10, 0x1, 0x1f ;  /* 0x0c201f000a0b7f89 */ /* 0x000e2200000e0000 */
[C---:B------:R-:W-:Y:S02]  /*137c0*/  ISETP.GT.AND P5, PT, R12.reuse, 0x48, P3 ;  /* 0x000000480c00780c */ /* 0x040fe40001fa4270 */
[----:B------:R-:W-:Y:S02]  /*137d0*/  FSEL R51, R51, -INF , !P4 ;  /* 0xff80000033337808 */ /* 0x000fe40006000000 */
[----:B------:R-:W-:Y:S02]  /*137e0*/  ISETP.GT.AND P4, PT, R12, 0x39, P3 ;  /* 0x000000390c00780c */ /* 0x000fe40001f84270 */
[----:B------:R-:W-:-:S02]  /*137f0*/  ISETP.LT.OR P5, PT, R24, 0x49, P5 ;  /* 0x000000491800780c */ /* 0x000fc40002fa1670 */
[----:B------:R-:W-:Y:S02]  /*13800*/  ISETP.LT.OR P4, PT, R24, 0x3a, P4 ;  /* 0x0000003a1800780c */ /* 0x000fe40002781670 */
[----:B------:R-:W-:Y:S02]  /*13810*/  FSEL R62, R62, -INF , !P5 ;  /* 0xff8000003e3e7808 */ /* 0x000fe40006800000 */
[----:B------:R-:W-:Y:S02]  /*13820*/  ISETP.GT.AND P5, PT, R12, RZ, P3 ;  /* 0x000000ff0c00720c */ /* 0x000fe40001fa4270 */
[----:B------:R-:W-:Y:S02]  /*13830*/  FSEL R55, R55, -INF , !P4 ;  /* 0xff80000037377808 */ /* 0x000fe40006000000 */
[----:B------:R-:W-:-:S04]  /*13840*/  ISETP.LT.OR P5, PT, R24, 0x1, P5 ;  /* 0x000000011800780c */ /* 0x000fc80002fa1670 */
[----:B------:R-:W-:Y:S02]  /*13850*/  FSEL R26, R26, -INF , !P5 ;  /* 0xff8000001a1a7808 */ /* 0x000fe40006800000 */
[----:B------:R-:W-:Y:S02]  /*13860*/  ISETP.GT.AND P5, PT, R12, 0x49, P3 ;  /* 0x000000490c00780c */ /* 0x000fe40001fa4270 */
[----:B0-----:R-:W-:Y:S02]  /*13870*/  FMNMX.FTZ R10, R10, R11, !PT ;  /* 0x0000000b0a0a7209 */ /* 0x001fe40007810000 */
[----:B------:R-:W-:Y:S02]  /*13880*/  ISETP.LT.OR P5, PT, R24, 0x4a, P5 ;  /* 0x0000004a1800780c */ /* 0x000fe40002fa1670 */
[C---:B------:R-:W-:Y:S01]  /*13890*/  FSETP.NEU.FTZ.AND P4, PT, R10.reuse, -INF , PT ;  /* 0xff8000000a00780b */ /* 0x040fe20003f9d000 */
[----:B------:R-:W-:Y:S01]  /*138a0*/  FMUL.FTZ R152, R10, UR44 ;  /* 0x0000002c0a987c20 */ /* 0x000fe20008410000 */
[----:B------:R-:W-:-:S02]  /*138b0*/  FSEL R63, R63, -INF , !P5 ;  /* 0xff8000003f3f7808 */ /* 0x000fc40006800000 */
[----:B------:R-:W-:Y:S02]  /*138c0*/  ISETP.GT.AND P5, PT, R12, 0x50, P3 ;  /* 0x000000500c00780c */ /* 0x000fe40001fa4270 */
[----:B------:R-:W-:Y:S02]  /*138d0*/  FSEL R152, R152, RZ, P4 ;  /* 0x000000ff98987208 */ /* 0x000fe40002000000 */
[----:B------:R-:W-:-:S03]  /*138e0*/  ISETP.LT.OR P5, PT, R24, 0x51, P5 ;  /* 0x000000511800780c */ /* 0x000fc60002fa1670 */
[--C-:B------:R-:W-:Y:S01]  /*138f0*/  FFMA.FTZ R182, R28, UR44, -R152.reuse ;  /* 0x0000002c1cb67c23 */ /* 0x100fe20008010898 */
[----:B------:R-:W-:Y:S01]  /*13900*/  FMNMX.FTZ R28, R26, R9, !PT ;  /* 0x000000091a1c7209 */ /* 0x000fe20007810000 */
[--C-:B------:R-:W-:Y:S01]  /*13910*/  FFMA.FTZ R13, R29, UR44, -R152.reuse ;  /* 0x0000002c1d0d7c23 */ /* 0x100fe20008010898 */
[--C-:B------:R-:W-:Y:S01]  /*13920*/  FFMA.FTZ R180, R25, UR44, -R152.reuse ;  /* 0x0000002c19b47c23 */ /* 0x100fe20008010898 */
[--C-:B------:R-:W-:Y:S01]  /*13930*/  FFMA.FTZ R25, R33, UR44, -R152.reuse ;  /* 0x0000002c21197c23 */ /* 0x100fe20008010898 */
[----:B------:R-:W-:Y:S01]  /*13940*/  FMNMX.FTZ R29, R27, R28, !PT ;  /* 0x0000001c1b1d7209 */ /* 0x000fe20007810000 */
[--C-:B------:R-:W-:Y:S01]  /*13950*/  FFMA.FTZ R11, R153, UR44, -R152.reuse ;  /* 0x0000002c990b7c23 */ /* 0x100fe20008010898 */
[----:B------:R-:W-:Y:S01]  /*13960*/  FSEL R66, R66, -INF , !P5 ;  /* 0xff80000042427808 */ /* 0x000fe20006800000 */
[--C-:B------:R-:W-:Y:S01]  /*13970*/  FFMA.FTZ R174, R44, UR44, -R152.reuse ;  /* 0x0000002c2cae7c23 */ /* 0x100fe20008010898 */
[----:B------:R-:W-:Y:S01]  /*13980*/  FMNMX.FTZ R28, R30, R29, !PT ;  /* 0x0000001d1e1c7209 */ /* 0x000fe20007810000 */
[----:B------:R-:W-:Y:S01]  /*13990*/  MUFU.EX2 R180, R180 ;  /* 0x000000b400b47308 */ /* 0x000fe20000000800 */
[----:B------:R-:W-:Y:S01]  /*139a0*/  ISETP.GT.AND P5, PT, R12, 0x51, P3 ;  /* 0x000000510c00780c */ /* 0x000fe20001fa4270 */
[--C-:B------:R-:W-:Y:S01]  /*139b0*/  FFMA.FTZ R176, R32, UR44, -R152.reuse ;  /* 0x0000002c20b07c23 */ /* 0x100fe20008010898 */
        /* <DEDUP_REMOVED lines=9> */
[--C-:B------:R-:W-:Y:S01]  /*13a50*/  FFMA.FTZ R168, R48, UR44, -R152.reuse ;  /* 0x0000002c30a87c23 */ /* 0x100fe20008010898 */
[----:B------:R-:W-:Y:S01]  /*13a60*/  ISETP.GT.AND P5, PT, R12, 0x58, P3 ;  /* 0x000000580c00780c */ /* 0x000fe20001fa4270 */
        /* <DEDUP_REMOVED lines=11> */
[----:B------:R-:W-:Y:S01]  /*13b20*/  ISETP.GT.AND P5, PT, R12, 0x59, P3 ;  /* 0x000000590c00780c */ /* 0x000fe20001fa4270 */
[----:B------:R-:W-:Y:S01]  /*13b30*/  MUFU.EX2 R13, R13 ;  /* 0x0000000d000d7308 */ /* 0x000fe20000000800 */
        /* <DEDUP_REMOVED lines=13> */
[----:B------:R-:W-:Y:S01]  /*13c10*/  FFMA.FTZ R37, R45, UR44, -R152 ;  /* 0x0000002c2d257c23 */ /* 0x000fe20008010898 */
[----:B------:R-:W-:Y:S01]  /*13c20*/  ISETP.LT.OR P5, PT, R24, 0x61, P5 ;  /* 0x000000611800780c */ /* 0x000fe20002fa1670 */
[----:B------:R-:W-:Y:S01]  /*13c30*/  MUFU.EX2 R25, R25 ;  /* 0x0000001900197308 */ /* 0x000fe20000000800 */
[----:B------:R-:W-:-:S02]  /*13c40*/  FMNMX.FTZ R41, R51, R28, !PT ;  /* 0x0000001c33297209 */ /* 0x000fc40007810000 */
[----:B------:R-:W-:Y:S02]  /*13c50*/  FSEL R74, R74, -INF , !P5 ;  /* 0xff8000004a4a7808 */ /* 0x000fe40006800000 */
[----:B------:R-:W-:Y:S02]  /*13c60*/  FMNMX.FTZ R28, R54, R41, !PT ;  /* 0x00000029361c7209 */ /* 0x000fe40007810000 */
[----:B------:R-:W-:Y:S01]  /*13c70*/  ISETP.GT.AND P5, PT, R12, 0x61, P3 ;  /* 0x000000610c00780c */ /* 0x000fe20001fa4270 */
[----:B------:R-:W-:Y:S01]  /*13c80*/  MUFU.EX2 R178, R178 ;  /* 0x000000b200b27308 */ /* 0x000fe20000000800 */
[----:B------:R-:W-:Y:S02]  /*13c90*/  FMNMX.FTZ R41, R55, R28, !PT ;  /* 0x0000001c37297209 */ /* 0x000fe40007810000 */
[----:B------:R-:W-:Y:S02]  /*13ca0*/  ISETP.LT.OR P5, PT, R24, 0x62, P5 ;  /* 0x000000621800780c */ /* 0x000fe40002fa1670 */
[----:B------:R-:W-:Y:S01]  /*13cb0*/  FMNMX.FTZ R28, R58, R41, !PT ;  /* 0x000000293a1c7209 */ /* 0x000fe20007810000 */
[----:B------:R-:W-:Y:S01]  /*13cc0*/  FFMA.FTZ R41, R49, UR44, -R152 ;  /* 0x0000002c31297c23 */ /* 0x000fe20008010898 */
[----:B------:R-:W-:Y:S01]  /*13cd0*/  FSEL R75, R75, -INF , !P5 ;  /* 0xff8000004b4b7808 */ /* 0x000fe20006800000 */
[----:B------:R-:W-:Y:S01]  /*13ce0*/  MUFU.EX2 R29, R29 ;  /* 0x0000001d001d7308 */ /* 0x000fe20000000800 */
[----:B------:R-:W-:-:S02]  /*13cf0*/  FMNMX.FTZ R45, R59, R28, !PT ;  /* 0x0000001c3b2d7209 */ /* 0x000fc40007810000 */
[----:B------:R-:W-:Y:S02]  /*13d00*/  ISETP.GT.AND P5, PT, R12, 0x68, P3 ;  /* 0x000000680c00780c */ /* 0x000fe40001fa4270 */
[----:B------:R-:W-:Y:S02]  /*13d10*/  FMNMX.FTZ R28, R62, R45, !PT ;  /* 0x0000002d3e1c7209 */ /* 0x000fe40007810000 */
[----:B------:R-:W-:Y:S01]  /*13d20*/  ISETP.LT.OR P5, PT, R24, 0x69, P5 ;  /* 0x000000691800780c */ /* 0x000fe20002fa1670 */
[----:B------:R-:W-:Y:S01]  /*13d30*/  MUFU.EX2 R172, R172 ;  /* 0x000000ac00ac7308 */ /* 0x000fe20000000800 */
[----:B------:R-:W-:Y:S02]  /*13d40*/  FMNMX.FTZ R45, R63, R28, !PT ;  /* 0x0000001c3f2d7209 */ /* 0x000fe40007810000 */
[----:B------:R-:W-:Y:S02]  /*13d50*/  FSEL R78, R78, -INF , !P5 ;  /* 0xff8000004e4e7808 */ /* 0x000fe40006800000 */
[----:B------:R-:W-:Y:S01]  /*13d60*/  FMNMX.FTZ R28, R66, R45, !PT ;  /* 0x0000002d421c7209 */ /* 0x000fe20007810000 */
[----:B------:R-:W-:Y:S01]  /*13d70*/  FFMA.FTZ R45, R53, UR44, -R152 ;  /* 0x0000002c352d7c23 */ /* 0x000fe20008010898 */
[----:B------:R-:W-:Y:S01]  /*13d80*/  ISETP.GT.AND P5, PT, R12, 0x69, P3 ;  /* 0x000000690c00780c */ /* 0x000fe20001fa4270 */
[----:B------:R-:W-:Y:S01]  /*13d90*/  MUFU.EX2 R33, R33 ;  /* 0x0000002100217308 */ /* 0x000fe20000000800 */
[----:B------:R-:W-:-:S02]  /*13da0*/  FMNMX.FTZ R49, R67, R28, !PT ;  /* 0x0000001c43317209 */ /* 0x000fc40007810000 */
[----:B------:R-:W-:Y:S02]  /*13db0*/  ISETP.LT.OR P5, PT, R24, 0x6a, P5 ;  /* 0x0000006a1800780c */ /* 0x000fe40002fa1670 */
[----:B------:R-:W-:Y:S02]  /*13dc0*/  FMNMX.FTZ R28, R70, R49, !PT ;  /* 0x00000031461c7209 */ /* 0x000fe40007810000 */
[----:B------:R-:W-:Y:S01]  /*13dd0*/  FSEL R79, R79, -INF , !P5 ;  /* 0xff8000004f4f7808 */ /* 0x000fe20006800000 */
[----:B------:R-:W-:Y:S01]  /*13de0*/  MUFU.EX2 R174, R174 ;  /* 0x000000ae00ae7308 */ /* 0x000fe20000000800 */
[----:B------:R-:W-:Y:S02]  /*13df0*/  ISETP.GT.AND P5, PT, R12, 0x70, P3 ;  /* 0x000000700c00780c */ /* 0x000fe40001fa4270 */
[----:B------:R-:W-:Y:S02]  /*13e00*/  FMNMX.FTZ R49, R71, R28, !PT ;  /* 0x0000001c47317209 */ /* 0x000fe40007810000 */
[----:B------:R-:W-:-:S02]  /*13e10*/  ISETP.LT.OR P5, PT, R24, 0x71, P5 ;  /* 0x000000711800780c */ /* 0x000fc40002fa1670 */
[----:B------:R-:W-:Y:S01]  /*13e20*/  FMNMX.FTZ R28, R74, R49, !PT ;  /* 0x000000314a1c7209 */ /* 0x000fe20007810000 */
[----:B------:R-:W-:Y:S01]  /*13e30*/  FFMA.FTZ R49, R57, UR44, -R152 ;  /* 0x0000002c39317c23 */ /* 0x000fe20008010898 */
[----:B------:R-:W-:Y:S01]  /*13e40*/  FSEL R82, R82, -INF , !P5 ;  /* 0xff80000052527808 */ /* 0x000fe20006800000 */
[----:B------:R-:W-:Y:S01]  /*13e50*/  MUFU.EX2 R37, R37 ;  /* 0x0000002500257308 */ /* 0x000fe20000000800 */
[----:B------:R-:W-:Y:S02]  /*13e60*/  ISETP.GT.AND P5, PT, R12, 0x71, P3 ;  /* 0x000000710c00780c */ /* 0x000fe40001fa4270 */
[----:B------:R-:W-:Y:S02]  /*13e70*/  FMNMX.FTZ R53, R75, R28, !PT ;  /* 0x0000001c4b357209 */ /* 0x000fe40007810000 */
[----:B------:R-:W-:Y:S02]  /*13e80*/  ISETP.LT.OR P5, PT, R24, 0x72, P5 ;  /* 0x000000721800780c */ /* 0x000fe40002fa1670 */
[----:B------:R-:W-:Y:S01]  /*13e90*/  FMNMX.FTZ R28, R78, R53, !PT ;  /* 0x000000354e1c7209 */ /* 0x000fe20007810000 */
[----:B------:R-:W-:Y:S01]  /*13ea0*/  MUFU.EX2 R168, R168 ;  /* 0x000000a800a87308 */ /* 0x000fe20000000800 */
[----:B------:R-:W-:-:S02]  /*13eb0*/  FSEL R83, R83, -INF , !P5 ;  /* 0xff80000053537808 */ /* 0x000fc40006800000 */
[C---:B------:R-:W-:Y:S02]  /*13ec0*/  ISETP.GT.AND P5, PT, R12.reuse, 0x78, P3 ;  /* 0x000000780c00780c */ /* 0x040fe40001fa4270 */
[----:B------:R-:W-:Y:S02]  /*13ed0*/  FMNMX.FTZ R53, R79, R28, !PT ;  /* 0x0000001c4f357209 */ /* 0x000fe40007810000 */
[----:B------:R-:W-:Y:S01]  /*13ee0*/  ISETP.GT.AND P3, PT, R12, 0x79, P3 ;  /* 0x000000790c00780c */ /* 0x000fe20001f64270 */
[----:B------:R-:W-:Y:S01]  /*13ef0*/  MUFU.EX2 R41, R41 ;  /* 0x0000002900297308 */ /* 0x000fe20000000800 */
[----:B------:R-:W-:Y:S02]  /*13f00*/  ISETP.LT.OR P5, PT, R24, 0x79, P5 ;  /* 0x000000791800780c */ /* 0x000fe40002fa1670 */
[----:B------:R-:W-:Y:S01]  /*13f10*/  FMNMX.FTZ R12, R82, R53, !PT ;  /* 0x00000035520c7209 */ /* 0x000fe20007810000 */
[--C-:B------:R-:W-:Y:S01]  /*13f20*/  FFMA.FTZ R53, R61, UR44, -R152.reuse ;  /* 0x0000002c3d357c23 */ /* 0x100fe20008010898 */
[----:B------:R-:W-:Y:S01]  /*13f30*/  ISETP.LT.OR P3, PT, R24, 0x7a, P3 ;  /* 0x0000007a1800780c */ /* 0x000fe20001f61670 */
[--C-:B------:R-:W-:Y:S01]  /*13f40*/  FFMA.FTZ R61, R69, UR44, -R152.reuse ;  /* 0x0000002c453d7c23 */ /* 0x100fe20008010898 */
[----:B------:R-:W-:Y:S01]  /*13f50*/  FSEL R86, R86, -INF , !P5 ;  /* 0xff80000056567808 */ /* 0x000fe20006800000 */
[--C-:B------:R-:W-:Y:S01]  /*13f60*/  FFMA.FTZ R69, R77, UR44, -R152.reuse ;  /* 0x0000002c4d457c23 */ /* 0x100fe20008010898 */
[----:B------:R-:W-:Y:S01]  /*13f70*/  FMNMX.FTZ R57, R83, R12, !PT ;  /* 0x0000000c53397209 */ /* 0x000fe20007810000 */
[----:B------:R-:W-:Y:S01]  /*13f80*/  MUFU.EX2 R170, R170 ;  /* 0x000000aa00aa7308 */ /* 0x000fe20000000800 */
[----:B------:R-:W-:Y:S01]  /*13f90*/  FSEL R87, R87, -INF , !P3 ;  /* 0xff80000057577808 */ /* 0x000fe20005800000 */
[--C-:B------:R-:W-:Y:S01]  /*13fa0*/  FFMA.FTZ R24, R80, UR44, -R152.reuse ;  /* 0x0000002c50187c23 */ /* 0x100fe20008010898 */
[----:B------:R-:W-:Y:S01]  /*13fb0*/  FMNMX.FTZ R12, R86, R57, !PT ;  /* 0x00000039560c7209 */ /* 0x000fe20007810000 */
[--C-:B------:R-:W-:Y:S01]  /*13fc0*/  FFMA.FTZ R57, R65, UR44, -R152.reuse ;  /* 0x0000002c41397c23 */ /* 0x100fe20008010898 */
[----:B------:R-:W-:Y:S01]  /*13fd0*/  FSEL R77, R10, RZ, P4 ;  /* 0x000000ff0a4d7208 */ /* 0x000fe20002000000 */
[--C-:B------:R-:W-:Y:S01]  /*13fe0*/  FFMA.FTZ R65, R73, UR44, -R152.reuse ;  /* 0x0000002c49417c23 */ /* 0x100fe20008010898 */
[----:B------:R-:W-:Y:S01]  /*13ff0*/  FMNMX.FTZ R12, R87, R12, !PT ;  /* 0x0000000c570c7209 */ /* 0x000fe20007810000 */
[----:B------:R-:W-:Y:S01]  /*14000*/  MUFU.EX2 R45, R45 ;  /* 0x0000002d002d7308 */ /* 0x000fe20000000800 */
[----:B------:R-:W-:Y:S01]  /*14010*/  FFMA.FTZ R73, R81, UR44, -R152 ;  /* 0x0000002c51497c23 */ /* 0x000fe20008010898 */
[----:B------:R-:W-:-:S02]  /*14020*/  FADD.FTZ R0, -R77, R0 ;  /* 0x000000004d007221 */ /* 0x000fc40000010100 */
[----:B------:R-:W0:Y:S02]  /*14030*/  SHFL.BFLY PT, R153, R12, 0x2, 0x1f ;  /* 0x0c401f000c997f89 */ /* 0x000e2400000e0000 */
[----:B------:R-:W-:Y:S02]  /*14040*/  FMUL.FTZ R0, R0, UR44 ;  /* 0x0000002c00007c20 */ /* 0x000fe40008410000 */
[----:B------:R-:W-:Y:S08]  /*14050*/  MUFU.EX2 R164, R164 ;  /* 0x000000a400a47308 */ /* 0x000ff00000000800 */
[----:B------:R-:W1:Y:S08]  /*14060*/  MUFU.EX2 R0, R0 ;  /* 0x0000000000007308 */ /* 0x000e700000000800 */
[----:B------:R-:W2:Y:S01]  /*14070*/  MUFU.EX2 R49, R49 ;  /* 0x0000003100317308 */ /* 0x000ea20000000800 */
[----:B0-----:R-:W-:-:S07]  /*14080*/  FMNMX.FTZ R153, R12, R153, !PT ;  /* 0x000000990c997209 */ /* 0x001fce0007810000 */
[----:B------:R-:W0:Y:S01]  /*14090*/  MUFU.EX2 R166, R166 ;  /* 0x000000a600a67308 */ /* 0x000e220000000800 */
[----:B------:R-:W3:Y:S01]  /*140a0*/  SHFL.BFLY PT, R12, R153, 0x1, 0x1f ;  /* 0x0c201f00990c7f89 */ /* 0x000ee200000e0000 */
[-C--:B-1----:R-:W-:Y:S01]  /*140b0*/  FMUL.FTZ R88, R88, R0.reuse ;  /* 0x0000000058587220 */ /* 0x082fe20000410000 */
[-C--:B------:R-:W-:Y:S01]  /*140c0*/  FMUL.FTZ R89, R89, R0.reuse ;  /* 0x0000000059597220 */ /* 0x080fe20000410000 */
[-C--:B------:R-:W-:Y:S01]  /*140d0*/  FMUL.FTZ R92, R92, R0.reuse ;  /* 0x000000005c5c7220 */ /* 0x080fe20000410000 */
[-C--:B------:R-:W-:Y:S01]  /*140e0*/  FMUL.FTZ R93, R93, R0.reuse ;  /* 0x000000005d5d7220 */ /* 0x080fe20000410000 */
[-C--:B------:R-:W-:Y:S01]  /*140f0*/  FMUL.FTZ R96, R96, R0.reuse ;  /* 0x0000000060607220 */ /* 0x080fe20000410000 */
[-C--:B------:R-:W-:Y:S01]  /*14100*/  FMUL.FTZ R97, R97, R0.reuse ;  /* 0x0000000061617220 */ /* 0x080fe20000410000 */
[----:B------:R-:W-:Y:S01]  /*14110*/  MUFU.EX2 R53, R53 ;  /* 0x0000003500357308 */ /* 0x000fe20000000800 */
[-C--:B------:R-:W-:Y:S01]  /*14120*/  FMUL.FTZ R100, R100, R0.reuse ;  /* 0x0000000064647220 */ /* 0x080fe20000410000 */
[-C--:B------:R-:W-:Y:S01]  /*14130*/  FMUL.FTZ R101, R101, R0.reuse ;  /* 0x0000000065657220 */ /* 0x080fe20000410000 */
        /* <DEDUP_REMOVED lines=12> */
[----:B------:R-:W-:Y:S01]  /*14200*/  FMUL.FTZ R125, R125, R0 ;  /* 0x000000007d7d7220 */ /* 0x000fe20000410000 */
[----:B------:R-:W-:Y:S01]  /*14210*/  MUFU.EX2 R57, R57 ;  /* 0x0000003900397308 */ /* 0x000fe20000000800 */
[----:B---3--:R-:W-:Y:S01]  /*14220*/  FMNMX.FTZ R12, R153, R12, !PT ;  /* 0x0000000c990c7209 */ /* 0x008fe20007810000 */
[-C--:B------:R-:W-:Y:S01]  /*14230*/  FMUL.FTZ R128, R128, R0.reuse ;  /* 0x0000000080807220 */ /* 0x080fe20000410000 */
[-C--:B------:R-:W-:Y:S01]  /*14240*/  FMUL.FTZ R129, R129, R0.reuse ;  /* 0x0000000081817220 */ /* 0x080fe20000410000 */
[-C--:B------:R-:W-:Y:S01]  /*14250*/  FMUL.FTZ R132, R132, R0.reuse ;  /* 0x0000000084847220 */ /* 0x080fe20000410000 */
[C---:B------:R-:W-:Y:S01]  /*14260*/  FSETP.NEU.FTZ.AND P3, PT, R12.reuse, -INF , PT ;  /* 0xff8000000c00780b */ /* 0x040fe20003f7d000 */
[----:B------:R-:W-:Y:S01]  /*14270*/  FMUL.FTZ R44, R12, UR44 ;  /* 0x0000002c0c2c7c20 */ /* 0x000fe20008410000 */
[-C--:B------:R-:W-:Y:S01]  /*14280*/  FMUL.FTZ R133, R133, R0.reuse ;  /* 0x0000000085857220 */ /* 0x080fe20000410000 */
[----:B------:R-:W-:Y:S01]  /*14290*/  MUFU.EX2 R162, R162 ;  /* 0x000000a200a27308 */ /* 0x000fe20000000800 */
[-C--:B------:R-:W-:Y:S01]  /*142a0*/  FMUL.FTZ R136, R136, R0.reuse ;  /* 0x0000000088887220 */ /* 0x080fe20000410000 */
[-C--:B------:R-:W-:Y:S01]  /*142b0*/  FMUL.FTZ R137, R137, R0.reuse ;  /* 0x0000000089897220 */ /* 0x080fe20000410000 */
[----:B------:R-:W-:Y:S01]  /*142c0*/  FSEL R44, R44, RZ, P3 ;  /* 0x000000ff2c2c7208 */ /* 0x000fe20001800000 */
[-C--:B------:R-:W-:Y:S01]  /*142d0*/  FMUL.FTZ R140, R140, R0.reuse ;  /* 0x000000008c8c7220 */ /* 0x080fe20000410000 */
[-C--:B------:R-:W-:Y:S01]  /*142e0*/  FMUL.FTZ R141, R141, R0.reuse ;  /* 0x000000008d8d7220 */ /* 0x080fe20000410000 */
[-C--:B------:R-:W-:Y:S01]  /*142f0*/  FMUL.FTZ R144, R144, R0.reuse ;  /* 0x0000000090907220 */ /* 0x080fe20000410000 */
[----:B------:R-:W-:Y:S01]  /*14300*/  FMUL.FTZ R145, R145, R0 ;  /* 0x0000000091917220 */ /* 0x000fe20000410000 */
[--C-:B------:R-:W-:Y:S01]  /*14310*/  FFMA.FTZ R181, R27, UR44, -R44.reuse ;  /* 0x0000002c1bb57c23 */ /* 0x100fe2000801082c */
[----:B------:R-:W-:Y:S01]  /*14320*/  FFMA.FTZ R27, R0, R6, R11 ;  /* 0x00000006001b7223 */ /* 0x000fe2000001000b */
[--C-:B------:R-:W-:Y:S01]  /*14330*/  FFMA.FTZ R173, R42, UR44, -R44.reuse ;  /* 0x0000002c2aad7c23 */ /* 0x100fe2000801082c */
[--C-:B------:R-:W-:Y:S01]  /*14340*/  FFMA.FTZ R26, R26, UR44, -R44.reuse ;  /* 0x0000002c1a1a7c23 */ /* 0x100fe2000801082c */
[--C-:B------:R-:W-:Y:S01]  /*14350*/  FFMA.FTZ R175, R46, UR44, -R44.reuse ;  /* 0x0000002c2eaf7c23 */ /* 0x100fe2000801082c */
[----:B------:R-:W-:Y:S01]  /*14360*/  FADD.FTZ R27, R180, R27 ;  /* 0x0000001bb41b7221 */ /* 0x000fe20000010000 */
        /* <DEDUP_REMOVED lines=16> */
[----:B------:R-:W-:Y:S01]  /*14470*/  F2FP.BF16.F32.PACK_AB R180, R180, R11 ;  /* 0x0000000bb4b4723e */ /* 0x000fe200000010ff */
        /* <DEDUP_REMOVED lines=15> */
[----:B------:R-:W-:Y:S01]  /*14570*/  FSEL R6, R12, RZ, P3 ;  /* 0x000000ff0c067208 */ /* 0x000fe20001800000 */
[----:B------:R-:W-:Y:S01]  /*14580*/  MUFU.EX2 R177, R177 ;  /* 0x000000b100b17308 */ /* 0x000fe20000000800 */
[--C-:B------:R-:W-:Y:S01]  /*14590*/  FFMA.FTZ R75, R75, UR44, -R44.reuse ;  /* 0x0000002c4b4b7c23 */ /* 0x100fe2000801082c */
[----:B------:R-:W-:Y:S01]  /*145a0*/  FADD.FTZ R42, R174, R27 ;  /* 0x0000001bae2a7221 */ /* 0x000fe20000010000 */
[--C-:B------:R-:W-:Y:S01]  /*145b0*/  FFMA.FTZ R78, R78, UR44, -R44.reuse ;  /* 0x0000002c4e4e7c23 */ /* 0x100fe2000801082c */
[----:B------:R-:W-:Y:S01]  /*145c0*/  FADD.FTZ R6, -R6, R9 ;  /* 0x0000000906067221 */ /* 0x000fe20000010100 */
[----:B------:R-:W-:Y:S01]  /*145d0*/  FFMA.FTZ R79, R79, UR44, -R44 ;  /* 0x0000002c4f4f7c23 */ /* 0x000fe2000801082c */
[----:B------:R-:W-:Y:S01]  /*145e0*/  FADD.FTZ R27, R37, R42 ;  /* 0x0000002a251b7221 */ /* 0x000fe20000010000 */
[--C-:B------:R-:W-:Y:S01]  /*145f0*/  FFMA.FTZ R82, R82, UR44, -R44.reuse ;  /* 0x0000002c52527c23 */ /* 0x100fe2000801082c */
[----:B------:R-:W-:Y:S01]  /*14600*/  FMUL.FTZ R6, R6, UR44 ;  /* 0x0000002c06067c20 */ /* 0x000fe20008410000 */
[----:B------:R-:W-:Y:S01]  /*14610*/  MUFU.EX2 R30, R30 ;  /* 0x0000001e001e7308 */ /* 0x000fe20000000800 */
[----:B------:R-:W-:Y:S01]  /*14620*/  FADD.FTZ R42, R168, R27 ;  /* 0x0000001ba82a7221 */ /* 0x000fe20000010000 */
[--C-:B------:R-:W-:Y:S01]  /*14630*/  FFMA.FTZ R83, R83, UR44, -R44.reuse ;  /* 0x0000002c53537c23 */ /* 0x100fe2000801082c */
[--C-:B------:R-:W-:Y:S01]  /*14640*/  FFMA.FTZ R86, R86, UR44, -R44.reuse ;  /* 0x0000002c56567c23 */ /* 0x100fe2000801082c */
[----:B------:R-:W-:Y:S01]  /*14650*/  FFMA.FTZ R87, R87, UR44, -R44 ;  /* 0x0000002c57577c23 */ /* 0x000fe2000801082c */
[----:B------:R-:W-:Y:S01]  /*14660*/  FADD.FTZ R27, R41, R42 ;  /* 0x0000002a291b7221 */ /* 0x000fe20000010000 */
[----:B------:R-:W-:Y:S01]  /*14670*/  FFMA.FTZ R42, R59, UR44, -R44 ;  /* 0x0000002c3b2a7c23 */ /* 0x000fe2000801082c */
[----:B------:R-:W-:Y:S01]  /*14680*/  @!P1 IMAD R31, R184, 0x8, R2 ;  /* 0x00000008b81f9824 */ /* 0x000fe200078e0202 */
[----:B------:R-:W1:Y:S01]  /*14690*/  MUFU.EX2 R9, R6 ;  /* 0x0000000600097308 */ /* 0x000e620000000800 */
[----:B------:R-:W-:Y:S01]  /*146a0*/  FADD.FTZ R46, R170, R27 ;  /* 0x0000001baa2e7221 */ /* 0x000fe20000010000 */
[----:B------:R-:W-:Y:S01]  /*146b0*/  ISETP.GT.AND P3, PT, R3, R20, PT ;  /* 0x000000140300720c */ /* 0x000fe20003f64270 */
[----:B------:R-:W-:-:S02]  /*146c0*/  @!P1 VIADD R31, R31, 0x28860 ;  /* 0x000288601f1f9836 */ /* 0x000fc40000000000 */
[-C--:B------:R-:W-:Y:S01]  /*146d0*/  FMUL.FTZ R148, R148, R0.reuse ;  /* 0x0000000094947220 */ /* 0x080fe20000410000 */
[----:B------:R-:W-:Y:S01]  /*146e0*/  FADD.FTZ R27, R45, R46 ;  /* 0x0000002e2d1b7221 */ /* 0x000fe20000010000 */
[----:B------:R-:W-:Y:S01]  /*146f0*/  FFMA.FTZ R46, R67, UR44, -R44 ;  /* 0x0000002c432e7c23 */ /* 0x000fe2000801082c */
[----:B------:R-:W-:Y:S01]  /*14700*/  FMUL.FTZ R149, R149, R0 ;  /* 0x0000000095957220 */ /* 0x000fe20000410000 */
[----:B------:R-:W-:Y:S01]  /*14710*/  MUFU.EX2 R179, R179 ;  /* 0x000000b300b37308 */ /* 0x000fe20000000800 */
[----:B------:R-:W-:Y:S01]  /*14720*/  FADD.FTZ R48, R164, R27 ;  /* 0x0000001ba4307221 */ /* 0x000fe20000010000 */
[----:B------:R-:W-:Y:S01]  /*14730*/  @!P1 PRMT R31, RZ, 0x654, R31 ;  /* 0x00000654ff1f9816 */ /* 0x000fe2000000001f */
[----:B------:R-:W-:Y:S01]  /*14740*/  VIADD R3, R3, 0xffffffff ;  /* 0xffffffff03037836 */ /* 0x000fe20000000000 */
[----:B------:R-:W-:Y:S01]  /*14750*/  F2FP.BF16.F32.PACK_AB R182, R13, R182 ;  /* 0x000000b60db6723e */ /* 0x000fe200000010ff */
[----:B--2---:R-:W-:Y:S01]  /*14760*/  FADD.FTZ R27, R49, R48 ;  /* 0x00000030311b7221 */ /* 0x004fe20000010000 */
[----:B------:R2:W-:Y:S01]  /*14770*/  @!P1 SYNCS.ARRIVE.TRANS64.RED.A1T0 RZ, [R31+URZ], RZ ;  /* 0x000000ff1fff99a7 */ /* 0x0005e2000810043f */
[----:B------:R-:W-:Y:S01]  /*14780*/  F2FP.BF16.F32.PACK_AB R176, R25, R176 ;  /* 0x000000b019b0723e */ /* 0x000fe200000010ff */
[----:B------:R-:W-:Y:S01]  /*14790*/  MUFU.EX2 R32, R32 ;  /* 0x0000002000207308 */ /* 0x000fe20000000800 */
[----:B0-----:R-:W-:Y:S01]  /*147a0*/  FADD.FTZ R48, R166, R27 ;  /* 0x0000001ba6307221 */ /* 0x001fe20000010000 */
[----:B-1----:R-:W-:Y:S01]  /*147b0*/  FFMA.FTZ R6, R9, R5, R26 ;  /* 0x0000000509067223 */ /* 0x002fe2000001001a */
[-C--:B------:R-:W-:Y:S01]  /*147c0*/  FMUL.FTZ R90, R90, R9.reuse ;  /* 0x000000095a5a7220 */ /* 0x080fe20000410000 */
[-C--:B------:R-:W-:Y:S01]  /*147d0*/  FMUL.FTZ R91, R91, R9.reuse ;  /* 0x000000095b5b7220 */ /* 0x080fe20000410000 */
[----:B------:R-:W-:Y:S01]  /*147e0*/  FADD.FTZ R5, R53, R48 ;  /* 0x0000003035057221 */ /* 0x000fe20000010000 */
[----:B------:R-:W-:Y:S01]  /*147f0*/  FADD.FTZ R6, R181, R6 ;  /* 0x00000006b5067221 */ /* 0x000fe20000010000 */
[-C--:B------:R-:W-:Y:S01]  /*14800*/  FMUL.FTZ R94, R94, R9.reuse ;  /* 0x000000095e5e7220 */ /* 0x080fe20000410000 */
[----:B------:R-:W0:Y:S01]  /*14810*/  MUFU.EX2 R61, R61 ;  /* 0x0000003d003d7308 */ /* 0x000e220000000800 */
[----:B------:R-:W-:Y:S01]  /*14820*/  FADD.FTZ R48, R160, R5 ;  /* 0x00000005a0307221 */ /* 0x000fe20000010000 */
[----:B------:R-:W-:Y:S01]  /*14830*/  FADD.FTZ R5, R183, R6 ;  /* 0x00000006b7057221 */ /* 0x000fe20000010000 */
[-C--:B------:R-:W-:Y:S01]  /*14840*/  FMUL.FTZ R95, R95, R9.reuse ;  /* 0x000000095f5f7220 */ /* 0x080fe20000410000 */
[-C--:B------:R-:W-:Y:S01]  /*14850*/  FMUL.FTZ R98, R98, R9.reuse ;  /* 0x0000000962627220 */ /* 0x080fe20000410000 */
[----:B------:R-:W-:Y:S01]  /*14860*/  FADD.FTZ R27, R57, R48 ;  /* 0x00000030391b7221 */ /* 0x000fe20000010000 */
[----:B------:R-:W-:Y:S01]  /*14870*/  FADD.FTZ R6, R28, R5 ;  /* 0x000000051c067221 */ /* 0x000fe20000010000 */
[-C--:B------:R-:W-:Y:S01]  /*14880*/  FMUL.FTZ R99, R99, R9.reuse ;  /* 0x0000000963637220 */ /* 0x080fe20000410000 */
[----:B------:R-:W1:Y:S01]  /*14890*/  MUFU.EX2 R173, R173 ;  /* 0x000000ad00ad7308 */ /* 0x000e620000000800 */
[----:B------:R-:W-:Y:S01]  /*148a0*/  FADD.FTZ R48, R162, R27 ;  /* 0x0000001ba2307221 */ /* 0x000fe20000010000 */
[----:B------:R-:W-:Y:S01]  /*148b0*/  FADD.FTZ R5, R177, R6 ;  /* 0x00000006b1057221 */ /* 0x000fe20000010000 */
[-C--:B------:R-:W-:Y:S01]  /*148c0*/  FMUL.FTZ R102, R102, R9.reuse ;  /* 0x0000000966667220 */ /* 0x080fe20000410000 */
[-C--:B------:R-:W-:Y:S01]  /*148d0*/  FMUL.FTZ R103, R103, R9.reuse ;  /* 0x0000000967677220 */ /* 0x080fe20000410000 */
[-C--:B------:R-:W-:Y:S01]  /*148e0*/  FMUL.FTZ R106, R106, R9.reuse ;  /* 0x000000096a6a7220 */ /* 0x080fe20000410000 */
[----:B------:R-:W-:Y:S01]  /*148f0*/  FADD.FTZ R6, R30, R5 ;  /* 0x000000051e067221 */ /* 0x000fe20000010000 */
[-C--:B------:R-:W-:Y:S01]  /*14900*/  FMUL.FTZ R107, R107, R9.reuse ;  /* 0x000000096b6b7220 */ /* 0x080fe20000410000 */
[----:B------:R-:W3:Y:S01]  /*14910*/  MUFU.EX2 R156, R156 ;  /* 0x0000009c009c7308 */ /* 0x000ee20000000800 */
        /* <DEDUP_REMOVED lines=8> */
[-C--:B------:R-:W-:Y:S01]  /*149a0*/  FMUL.FTZ R118, R118, R9.reuse ;  /* 0x0000000976767220 */ /* 0x080fe20000410000 */
[----:B-1----:R-:W-:Y:S01]  /*149b0*/  FADD.FTZ R5, R173, R6 ;  /* 0x00000006ad057221 */ /* 0x002fe20000010000 */
[-C--:B------:R-:W-:Y:S01]  /*149c0*/  FMUL.FTZ R119, R119, R9.reuse ;  /* 0x0000000977777220 */ /* 0x080fe20000410000 */
[-C--:B------:R-:W-:Y:S01]  /*149d0*/  FMUL.FTZ R122, R122, R9.reuse ;  /* 0x000000097a7a7220 */ /* 0x080fe20000410000 */
[-C--:B------:R-:W-:Y:S01]  /*149e0*/  FMUL.FTZ R123, R123, R9.reuse ;  /* 0x000000097b7b7220 */ /* 0x080fe20000410000 */
[-C--:B------:R-:W-:Y:S01]  /*149f0*/  FMUL.FTZ R126, R126, R9.reuse ;  /* 0x000000097e7e7220 */ /* 0x080fe20000410000 */
[-C--:B------:R-:W-:Y:S01]  /*14a00*/  FMUL.FTZ R127, R127, R9.reuse ;  /* 0x000000097f7f7220 */ /* 0x080fe20000410000 */
[----:B------:R-:W1:Y:S01]  /*14a10*/  MUFU.EX2 R65, R65 ;  /* 0x0000004100417308 */ /* 0x000e620000000800 */
        /* <DEDUP_REMOVED lines=16> */
[----:B-1----:R-:W-:Y:S01]  /*14b20*/  FADD.FTZ R11, R65, R48 ;  /* 0x00000030410b7221 */ /* 0x002fe20000010000 */
[----:B------:R-:W-:Y:S01]  /*14b30*/  F2FP.BF16.F32.PACK_AB R178, R29, R178 ;  /* 0x000000b21db2723e */ /* 0x000fe200000010ff */
[----:B------:R-:W-:Y:S01]  /*14b40*/  IMAD.MOV.U32 R184, RZ, RZ, R215 ;  /* 0x000000ffffb87224 */ /* 0x000fe200078e00d7 */
[----:B------:R-:W-:Y:S01]  /*14b50*/  F2FP.BF16.F32.PACK_AB R172, R33, R172 ;  /* 0x000000ac21ac723e */ /* 0x000fe200000010ff */
[----:B------:R-:W-:Y:S01]  /*14b60*/  IMAD.MOV.U32 R0, RZ, RZ, R10 ;  /* 0x000000ffff007224 */ /* 0x000fe200078e000a */
[----:B------:R-:W-:Y:S01]  /*14b70*/  F2FP.BF16.F32.PACK_AB R174, R37, R174 ;  /* 0x000000ae25ae723e */ /* 0x000fe200000010ff */
[----:B------:R-:W-:Y:S01]  /*14b80*/  IMAD.MOV.U32 R9, RZ, RZ, R12 ;  /* 0x000000ffff097224 */ /* 0x000fe200078e000c */
[----:B------:R-:W1:Y:S01]  /*14b90*/  MUFU.EX2 R36, R36 ;  /* 0x0000002400247308 */ /* 0x000e620000000800 */
[----:B---3--:R-:W-:Y:S01]  /*14ba0*/  FADD.FTZ R5, R175, R6 ;  /* 0x00000006af057221 */ /* 0x008fe20000010000 */
[----:B------:R-:W-:-:S02]  /*14bb0*/  F2FP.BF16.F32.PACK_AB R168, R41, R168 ;  /* 0x000000a829a8723e */ /* 0x000fc400000010ff */
[----:B------:R-:W-:Y:S02]  /*14bc0*/  F2FP.BF16.F32.PACK_AB R170, R45, R170 ;  /* 0x000000aa2daa723e */ /* 0x000fe400000010ff */
[----:B------:R-:W-:Y:S02]  /*14bd0*/  F2FP.BF16.F32.PACK_AB R164, R49, R164 ;  /* 0x000000a431a4723e */ /* 0x000fe400000010ff */
[----:B------:R-:W3:Y:S01]  /*14be0*/  MUFU.EX2 R69, R69 ;  /* 0x0000004500457308 */ /* 0x000ee20000000800 */
[----:B0-----:R-:W-:Y:S01]  /*14bf0*/  FADD.FTZ R48, R158, R11 ;  /* 0x0000000b9e307221 */ /* 0x001fe20000010000 */
[----:B------:R-:W-:Y:S02]  /*14c00*/  F2FP.BF16.F32.PACK_AB R166, R53, R166 ;  /* 0x000000a635a6723e */ /* 0x000fe400000010ff */
[----:B------:R-:W-:Y:S02]  /*14c10*/  F2FP.BF16.F32.PACK_AB R160, R57, R160 ;  /* 0x000000a039a0723e */ /* 0x000fe400000010ff */
[----:B------:R-:W-:-:S02]  /*14c20*/  F2FP.BF16.F32.PACK_AB R162, R61, R162 ;  /* 0x000000a23da2723e */ /* 0x000fc400000010ff */
[----:B------:R-:W0:Y:S01]  /*14c30*/  MUFU.EX2 R169, R169 ;  /* 0x000000a900a97308 */ /* 0x000e220000000800 */
[----:B-1----:R-:W-:Y:S01]  /*14c40*/  FADD.FTZ R6, R36, R5 ;  /* 0x0000000524067221 */ /* 0x002fe20000010000 */
[----:B------:R-:W-:Y:S02]  /*14c50*/  F2FP.BF16.F32.PACK_AB R156, R65, R156 ;  /* 0x0000009c419c723e */ /* 0x000fe400000010ff */
[----:B------:R-:W-:Y:S02]  /*14c60*/  F2FP.BF16.F32.PACK_AB R181, R181, R26 ;  /* 0x0000001ab5b5723e */ /* 0x000fe400000010ff */
[----:B------:R-:W-:Y:S02]  /*14c70*/  F2FP.BF16.F32.PACK_AB R183, R28, R183 ;  /* 0x000000b71cb7723e */ /* 0x000fe400000010ff */
[----:B------:R-:W1:Y:S01]  /*14c80*/  MUFU.EX2 R24, R24 ;  /* 0x0000001800187308 */ /* 0x000e620000000800 */
[C---:B---3--:R-:W-:Y:S01]  /*14c90*/  FADD.FTZ R11, R69.reuse, R48 ;  /* 0x00000030450b7221 */ /* 0x048fe20000010000 */
[----:B------:R-:W-:-:S02]  /*14ca0*/  F2FP.BF16.F32.PACK_AB R158, R69, R158 ;  /* 0x0000009e459e723e */ /* 0x000fc400000010ff */
[----:B------:R-:W-:Y:S02]  /*14cb0*/  F2FP.BF16.F32.PACK_AB R177, R30, R177 ;  /* 0x000000b11eb1723e */ /* 0x000fe400000010ff */
[----:B------:R-:W-:Y:S02]  /*14cc0*/  F2FP.BF16.F32.PACK_AB R179, R32, R179 ;  /* 0x000000b320b3723e */ /* 0x000fe400000010ff */
[----:B------:R-:W3:Y:S01]  /*14cd0*/  MUFU.EX2 R73, R73 ;  /* 0x0000004900497308 */ /* 0x000ee20000000800 */
[----:B0-----:R-:W-:Y:S01]  /*14ce0*/  FADD.FTZ R5, R169, R6 ;  /* 0x00000006a9057221 */ /* 0x001fe20000010000 */
[----:B------:R-:W-:Y:S02]  /*14cf0*/  F2FP.BF16.F32.PACK_AB R173, R34, R173 ;  /* 0x000000ad22ad723e */ /* 0x000fe400000010ff */
[----:B------:R-:W-:-:S04]  /*14d00*/  F2FP.BF16.F32.PACK_AB R175, R36, R175 ;  /* 0x000000af24af723e */ /* 0x000fc800000010ff */
[----:B------:R-:W0:Y:S01]  /*14d10*/  MUFU.EX2 R38, R38 ;  /* 0x0000002600267308 */ /* 0x000e220000000800 */
[----:B-1----:R-:W-:-:S07]  /*14d20*/  FADD.FTZ R48, R24, R11 ;  /* 0x0000000b18307221 */ /* 0x002fce0000010000 */
[----:B------:R-:W1:Y:S01]  /*14d30*/  MUFU.EX2 R171, R171 ;  /* 0x000000ab00ab7308 */ /* 0x000e620000000800 */
[C---:B---3--:R-:W-:Y:S01]  /*14d40*/  F2FP.BF16.F32.PACK_AB R152, R73.reuse, R24 ;  /* 0x000000184998723e */ /* 0x048fe200000010ff */
[----:B------:R-:W-:-:S06]  /*14d50*/  FADD.FTZ R11, R73, R48 ;  /* 0x00000030490b7221 */ /* 0x000fcc0000010000 */
[----:B------:R-:W3:Y:S01]  /*14d60*/  MUFU.EX2 R40, R40 ;  /* 0x0000002800287308 */ /* 0x000ee20000000800 */
[C---:B0-----:R-:W-:Y:S01]  /*14d70*/  FADD.FTZ R24, R38.reuse, R5 ;  /* 0x0000000526187221 */ /* 0x041fe20000010000 */
[----:B------:R-:W-:-:S06]  /*14d80*/  F2FP.BF16.F32.PACK_AB R169, R38, R169 ;  /* 0x000000a926a9723e */ /* 0x000fcc00000010ff */
[----:B------:R-:W0:Y:S01]  /*14d90*/  MUFU.EX2 R165, R165 ;  /* 0x000000a500a57308 */ /* 0x000e220000000800 */
[----:B-1----:R-:W-:-:S07]  /*14da0*/  FADD.FTZ R5, R171, R24 ;  /* 0x00000018ab057221 */ /* 0x002fce0000010000 */
        /* <DEDUP_REMOVED lines=41> */
[----:B0-----:R-:W-:Y:S01]  /*15040*/  FADD.FTZ R5, R86, R5 ;  /* 0x0000000556057221 */ /* 0x001fe20000010000 */
[C---:B-1----:R-:W-:Y:S01]  /*15050*/  FADD.FTZ R6, R77.reuse, R48 ;  /* 0x000000304d067221 */ /* 0x042fe20000010000 */
[----:B------:R-:W-:Y:S02]  /*15060*/  F2FP.BF16.F32.PACK_AB R154, R77, R154 ;  /* 0x0000009a4d9a723e */ /* 0x000fe400000010ff */
[C---:B---3--:R-:W-:Y:S01]  /*15070*/  FADD.FTZ R5, R87.reuse, R5 ;  /* 0x0000000557057221 */ /* 0x048fe20000010000 */
[----:B------:R-:W-:Y:S01]  /*15080*/  F2FP.BF16.F32.PACK_AB R155, R87, R86 ;  /* 0x00000056579b723e */ /* 0x000fe200000010ff */
[----:B--2---:R-:W-:Y:S06]  /*15090*/  @P3 BRA `(.L_x_7058) ;  /* 0xffffffcc00803947 */ /* 0x004fec000383ffff */
[----:B------:R-:W-:Y:S02]  /*150a0*/  IMAD.MOV.U32 R9, RZ, RZ, R12 ;  /* 0x000000ffff097224 */ /* 0x000fe400078e000c */
[----:B------:R-:W-:Y:S02]  /*150b0*/  IMAD.MOV.U32 R0, RZ, RZ, R10 ;  /* 0x000000ffff007224 */ /* 0x000fe400078e000a */
[----:B------:R-:W-:Y:S02]  /*150c0*/  IMAD.MOV.U32 R184, RZ, RZ, R215 ;  /* 0x000000ffffb87224 */ /* 0x000fe400078e00d7 */
[----:B------:R-:W-:-:S07]  /*150d0*/  IMAD.MOV.U32 R186, RZ, RZ, R15 ;  /* 0x000000ffffba7224 */ /* 0x000fce00078e000f */
.L_x_7040:
[----:B------:R-:W0:Y:S01]  /*150e0*/  LDC R13, c[0x0][0x9e4] ;  /* 0x00027900ff0d7b82 */ /* 0x000e220000000800 */
[----:B------:R-:W-:-:S05]  /*150f0*/  IADD3 R4, R192, 0x80, -R193 ;  /* 0x00000080c0047810 */ /* 0x000fca0007ffe8c1 */
[----:B------:R-:W-:-:S04]  /*15100*/  IMAD R4, R197, 0x80, R4 ;  /* 0x00000080c5047824 */ /* 0x000fc800078e0204 */
[----:B------:R-:W-:Y:S01]  /*15110*/  IMAD.IADD R7, R4, 0x1, -R7 ;  /* 0x0000000104077824 */ /* 0x000fe200078e0a07 */
[----:B0-----:R-:W-:-:S13]  /*15120*/  ISETP.GE.AND P5, PT, R13, 0x1, PT ;  /* 0x000000010d00780c */ /* 0x001fda0003fa6270 */
        /* <DEDUP_REMOVED lines=11> */
.L_x_7061:
[----:B------:R-:W-:-:S13]  /*151e0*/  ISETP.NE.AND P2, PT, R13, 0x1, PT ;  /* 0x000000010d00780c */ /* 0x000fda0003f45270 */
[----:B------:R-:W0:Y:S02]  /*151f0*/  @P2 LDC.64 R10, c[0x0][0x9e8] ;  /* 0x00027a00ff0a2b82 */ /* 0x000e240000000a00 */
[----:B0-----:R-:W-:-:S05]  /*15200*/  @P2 IMAD.HI.U32 R10, R4, R10, RZ ;  /* 0x0000000a040a2227 */ /* 0x001fca00078e00ff */
[----:B------:R-:W-:-:S07]  /*15210*/  @P2 SHF.R.U32.HI R4, RZ, R11, R10 ;  /* 0x0000000bff042219 */ /* 0x000fce000001160a */
.L_x_7062:
[----:B------:R-:W-:Y:S05]  /*15220*/  BSYNC B0 ;  /* 0x0000000000007941 */ /* 0x000fea0003800000 */
.L_x_7060:
[----:B------:R-:W-:-:S05]  /*15230*/  IMAD R4, R4, R13, RZ ;  /* 0x0000000d04047224 */ /* 0x000fca00078e02ff */
[----:B------:R-:W-:-:S07]  /*15240*/  VIMNMX R7, R7, R4, !PT ;  /* 0x0000000407077248 */ /* 0x000fce0007fe0100 */
.L_x_7059:
[----:B------:R-:W-:-:S05]  /*15250*/  VIADD R7, R7, 0x7f ;  /* 0x0000007f07077836 */ /* 0x000fca0000000000 */
[----:B------:R-:W-:-:S04]  /*15260*/  SHF.R.S32.HI R4, RZ, 0x1f, R7 ;  /* 0x0000001fff047819 */ /* 0x000fc80000011407 */
[----:B------:R-:W-:-:S04]  /*15270*/  LEA.HI R4, R4, R7, RZ, 0x7 ;  /* 0x0000000704047211 */ /* 0x000fc800078f38ff */
[----:B------:R-:W-:-:S04]  /*15280*/  SHF.R.S32.HI R7, RZ, 0x7, R4 ;  /* 0x00000007ff077819 */ /* 0x000fc80000011404 */
[----:B------:R-:W-:-:S04]  /*15290*/  VIMNMX R7, R198, R7, !PT ;  /* 0x00000007c6077248 */ /* 0x000fc80007fe0100 */
[----:B------:R-:W-:-:S13]  /*152a0*/  ISETP.GE.AND P2, PT, R3, R7, PT ;  /* 0x000000070300720c */ /* 0x000fda0003f46270 */
[----:B------:R-:W-:Y:S05]  /*152b0*/  @!P2 BRA `(.L_x_7063) ;  /* 0x000000200084a947 */ /* 0x000fea0003800000 */
[----:B------:R-:W-:Y:S02]  /*152c0*/  IMAD.MOV.U32 R4, RZ, RZ, R9 ;  /* 0x000000ffff047224 */ /* 0x000fe400078e0009 */
[----:B------:R-:W-:Y:S02]  /*152d0*/  IMAD.MOV.U32 R15, RZ, RZ, R0 ;  /* 0x000000ffff0f7224 */ /* 0x000fe400078e0000 */
[----:B------:R-:W-:Y:S02]  /*152e0*/  IMAD.MOV.U32 R20, RZ, RZ, R186 ;  /* 0x000000ffff147224 */ /* 0x000fe400078e00ba */
[----:B------:R-:W-:-:S07]  /*152f0*/  IMAD.MOV.U32 R14, RZ, RZ, R184 ;  /* 0x000000ffff0e7224 */ /* 0x000fce00078e00b8 */
.L_x_7073:
        /* <DEDUP_REMOVED lines=10> */
.L_x_7065:
[----:B------:R-:W-:Y:S01]  /*153a0*/  IMAD R0, R184, 0x8, R2 ;  /* 0x00000008b8007824 */ /* 0x000fe200078e0202 */
[----:B------:R-:W-:-:S04]  /*153b0*/  SHF.L.U32 R9, R186, 0x1f, RZ ;  /* 0x0000001fba097819 */ /* 0x000fc800000006ff */
[----:B------:R0:W1:Y:S01]  /*153c0*/  SYNCS.PHASECHK.TRANS64.TRYWAIT P3, [R0+URZ+0x28830], R9 ;  /* 0x02883009000075a7 */ /* 0x000062000806017f */
[----:B------:R-:W-:Y:S05]  /*153d0*/  @!P0 BRA `(.L_x_7066) ;  /* 0x0000000000048947 */ /* 0x000fea0003800000 */
[----:B------:R-:W-:Y:S01]  /*153e0*/  BPT.TRAP 0x1 ;  /* 0x000000040000795c */ /* 0x000fe20000300000 */
.L_x_7066:
[----:B------:R-:W-:Y:S04]  /*153f0*/  BSSY B0, `(.L_x_7064) ;  /* 0x0000004000007945 */ /* 0x000fe80003800000 */
[----:B-1----:R-:W-:Y:S05]  /*15400*/  @P3 BRA `(.L_x_7067) ;  /* 0x0000000000083947 */ /* 0x002fea0003800000 */
[----:B------:R-:W1:Y:S02]  /*15410*/  SYNCS.PHASECHK.TRANS64.TRYWAIT P3, [R0+URZ+0x28830], R9 ;  /* 0x02883009000075a7 */ /* 0x000e64000806017f */
[----:B-1----:R-:W-:Y:S05]  /*15420*/  @!P3 BRA `(.L_x_7068) ;  /* 0x000000f400d0b947 */ /* 0x002fea0003800000 */
.L_x_7067:
[----:B------:R-:W-:Y:S05]  /*15430*/  BSYNC B0 ;  /* 0x0000000000007941 */ /* 0x000fea0003800000 */
.L_x_7064:
        /* <DEDUP_REMOVED lines=64> */
.L_x_7070:
[----:B------:R-:W-:Y:S01]  /*15840*/  SHF.L.U32 R0, R20, 0x1f, RZ ;  /* 0x0000001f14007819 */ /* 0x000fe200000006ff */
[----:B------:R-:W-:-:S04]  /*15850*/  IMAD R9, R14, 0x8, R2 ;  /* 0x000000080e097824 */ /* 0x000fc800078e0202 */
[----:B------:R0:W1:Y:S01]  /*15860*/  SYNCS.PHASECHK.TRANS64.TRYWAIT P2, [R9+URZ+0x28850], R0 ;  /* 0x02885000090075a7 */ /* 0x000062000804017f */
[----:B------:R-:W-:Y:S05]  /*15870*/  @!P0 BRA `(.L_x_7071) ;  /* 0x0000000000048947 */ /* 0x000fea0003800000 */
[----:B------:R-:W-:Y:S01]  /*15880*/  BPT.TRAP 0x1 ;  /* 0x000000040000795c */ /* 0x000fe20000300000 */
.L_x_7071:
[----:B-1----:R-:W-:Y:S05]  /*15890*/  @P2 BRA `(.L_x_7069) ;  /* 0x0000000000082947 */ /* 0x002fea0003800000 */
[----:B------:R-:W1:Y:S02]  /*158a0*/  SYNCS.PHASECHK.TRANS64.TRYWAIT P2, [R9+URZ+0x28850], R0 ;  /* 0x02885000090075a7 */ /* 0x000e64000804017f */
[----:B-1----:R-:W-:Y:S05]  /*158b0*/  @!P2 BRA `(.L_x_7072) ;  /* 0x000000f000c0a947 */ /* 0x002fea0003800000 */
.L_x_7069:
[----:B01----:R-:W-:Y:S01]  /*158c0*/  VIADD R0, R2, 0x400 ;  /* 0x0000040002007836 */ /* 0x003fe20000000000 */
[----:B------:R-:W-:Y:S05]  /*158d0*/  WARPSYNC.ALL ;  /* 0x0000000000007948 */ /* 0x000fea0003800000 */
[----:B------:R-:W-:-:S04]  /*158e0*/  SHF.R.U32.HI R0, RZ, 0x4, R0 ;  /* 0x00000004ff007819 */ /* 0x000fc80000011600 */
[----:B------:R-:W-:-:S04]  /*158f0*/  LOP3.LUT R0, R0, 0x3fff, RZ, 0xc0, !PT ;  /* 0x00003fff00007812 */ /* 0x000fc800078ec0ff */
[----:B------:R-:W-:-:S05]  /*15900*/  LOP3.LUT R11, R0, 0x4000000, RZ, 0xfc, !PT ;  /* 0x04000000000b7812 */ /* 0x000fca00078efcff */
[----:B------:R-:W-:Y:S01]  /*15910*/  IMAD R10, R14, 0x800, R11 ;  /* 0x000008000e0a7824 */ /* 0x000fe200078e020b */
[----:B------:R-:W-:Y:S01]  /*15920*/  WARPGROUP.ARRIVE ;  /* 0x00000000000079c5 */ /* 0x000fe20000000000 */
[----:B------:R-:W-:Y:S01]  /*15930*/  IMAD.MOV.U32 R11, RZ, RZ, 0x40000040 ;  /* 0x40000040ff0b7424 */ /* 0x000fe200078e00ff */
[----:B------:R-:W-:Y:S01]  /*15940*/  FMNMX.FTZ R0, R24, R15, !PT ;  /* 0x0000000f18007209 */ /* 0x000fe20007810000 */
[C---:B------:R-:W-:Y:S01]  /*15950*/  VIADD R12, R10.reuse, 0x80 ;  /* 0x000000800a0c7836 */ /* 0x040fe20000000000 */
[----:B------:R-:W-:Y:S01]  /*15960*/  R2UR UR6, R10 ;  /* 0x000000000a0672ca */ /* 0x000fe200000e0000 */
[----:B------:R-:W-:Y:S01]  /*15970*/  IMAD.MOV.U32 R13, RZ, RZ, 0x40000040 ;  /* 0x40000040ff0d7424 */ /* 0x000fe200078e00ff */
[----:B------:R-:W-:Y:S01]  /*15980*/  R2UR UR7, R11 ;  /* 0x000000000b0772ca */ /* 0x000fe200000e0000 */
[----:B------:R-:W-:Y:S01]  /*15990*/  UMOV UR44, UR47 ;  /* 0x0000002f002c7c82 */ /* 0x000fe20008000000 */
[----:B------:R-:W-:Y:S01]  /*159a0*/  FMNMX.FTZ R9, R25, R0, !PT ;  /* 0x0000000019097209 */ /* 0x000fe20007810000 */
[----:B------:R-:W0:Y:S01]  /*159b0*/  S2R R199, SR_TID.X ;  /* 0x0000000000c77919 */ /* 0x000e220000002100 */
[C---:B------:R-:W-:Y:S01]  /*159c0*/  ISETP.GT.AND P2, PT, R3.reuse, R7, PT ;  /* 0x000000070300720c */ /* 0x040fe20003f44270 */
[----:B------:R-:W-:Y:S01]  /*159d0*/  VIADD R3, R3, 0xffffffff ;  /* 0xffffffff03037836 */ /* 0x000fe20000000000 */
        /* <DEDUP_REMOVED lines=36> */
[----:B------:R-:W0:Y:S01]  /*15c20*/  SHFL.BFLY PT, R0, R9, 0x2, 0x1f ;  /* 0x0c401f0009007f89 */ /* 0x000e2200000e0000 */
[----:B------:R-:W-:Y:S02]  /*15c30*/  WARPGROUP.DEPBAR.LE gsb0, 0x0 ;  /* 0x00008000000079c5 */ /* 0x000fe40000010000 */
[----:B------:R-:W-:Y:S01]  /*15c40*/  WARPGROUP.ARRIVE ;  /* 0x00000000000079c5 */ /* 0x000fe20000000000 */
[----:B0-----:R-:W-:-:S05]  /*15c50*/  FMNMX.FTZ R20, R9, R0, !PT ;  /* 0x0000000009147209 */ /* 0x001fca0007810000 */
[----:B------:R-:W-:Y:S01]  /*15c60*/  HGMMA.64x128x16.F32.BF16 R88, R176, gdesc[UR4].tnspB, R88, gsb0 ;  /* 0x41e00004b0587df0 */ /* 0x000fe20008001858 */
[----:B------:R-:W-:Y:S01]  /*15c70*/  R2UR UR6, R12 ;  /* 0x000000000c0672ca */ /* 0x000fe200000e0000 */
[----:B------:R-:W-:Y:S01]  /*15c80*/  VIADD R12, R10, 0x180 ;  /* 0x000001800a0c7836 */ /* 0x000fe20000000000 */
[----:B------:R-:W-:Y:S01]  /*15c90*/  R2UR UR7, R13 ;  /* 0x000000000d0772ca */ /* 0x000fe200000e0000 */
[----:B------:R-:W-:Y:S01]  /*15ca0*/  IMAD.MOV.U32 R13, RZ, RZ, 0x40000040 ;  /* 0x40000040ff0d7424 */ /* 0x000fe200078e00ff */
[----:B------:R-:W0:Y:S02]  /*15cb0*/  SHFL.BFLY PT, R11, R20, 0x1, 0x1f ;  /* 0x0c201f00140b7f89 */ /* 0x000e2400000e0000 */
[----:B0-----:R-:W-:-:S05]  /*15cc0*/  FMNMX.FTZ R0, R20, R11, !PT ;  /* 0x0000000b14007209 */ /* 0x001fca0007810000 */
[C---:B------:R-:W-:Y:S01]  /*15cd0*/  FADD.FTZ R11, -R0.reuse, R15 ;  /* 0x0000000f000b7221 */ /* 0x040fe20000010100 */
[----:B------:R-:W-:-:S03]  /*15ce0*/  FMUL.FTZ R15, R0, UR44 ;  /* 0x0000002c000f7c20 */ /* 0x000fc60008410000 */
        /* <DEDUP_REMOVED lines=14> */
[----:B------:R-:W0:Y:S01]  /*15dd0*/  MUFU.EX2 R180, R180 ;  /* 0x000000b400b47308 */ /* 0x000e220000000800 */
[--C-:B------:R-:W-:Y:S01]  /*15de0*/  FFMA.FTZ R61, R65, UR44, -R15.reuse ;  /* 0x0000002c413d7c23 */ /* 0x100fe2000801080f */
[--C-:B------:R-:W-:Y:S01]  /*15df0*/  FFMA.FTZ R69, R69, UR44, -R15.reuse ;  /* 0x0000002c45457c23 */ /* 0x100fe2000801080f */
[--C-:B------:R-:W-:Y:S01]  /*15e00*/  FFMA.FTZ R65, R73, UR44, -R15.reuse ;  /* 0x0000002c49417c23 */ /* 0x100fe2000801080f */
[--C-:B------:R-:W-:Y:S01]  /*15e10*/  FFMA.FTZ R24, R76, UR44, -R15.reuse ;  /* 0x0000002c4c187c23 */ /* 0x100fe2000801080f */
[--C-:B------:R-:W-:Y:S01]  /*15e20*/  FFMA.FTZ R73, R77, UR44, -R15.reuse ;  /* 0x0000002c4d497c23 */ /* 0x100fe2000801080f */
[--C-:B------:R-:W-:Y:S01]  /*15e30*/  FFMA.FTZ R28, R80, UR44, -R15.reuse ;  /* 0x0000002c501c7c23 */ /* 0x100fe2000801080f */
[----:B------:R-:W-:Y:S01]  /*15e40*/  FFMA.FTZ R77, R81, UR44, -R15 ;  /* 0x0000002c514d7c23 */ /* 0x000fe2000801080f */
[----:B------:R-:W1:Y:S08]  /*15e50*/  MUFU.EX2 R21, R21 ;  /* 0x0000001500157308 */ /* 0x000e700000000800 */
[----:B------:R-:W-:Y:S01]  /*15e60*/  MUFU.EX2 R182, R182 ;  /* 0x000000b600b67308 */ /* 0x000fe20000000800 */
[----:B0-----:R-:W-:-:S07]  /*15e70*/  FFMA.FTZ R6, R11, R6, R180 ;  /* 0x000000060b067223 */ /* 0x001fce00000100b4 */
[----:B------:R-:W-:Y:S01]  /*15e80*/  MUFU.EX2 R25, R25 ;  /* 0x0000001900197308 */ /* 0x000fe20000000800 */
[----:B-1----:R-:W-:-:S07]  /*15e90*/  F2FP.BF16.F32.PACK_AB R180, R21, R180 ;  /* 0x000000b415b4723e */ /* 0x002fce00000010ff */
        /* <DEDUP_REMOVED lines=10> */
[--C-:B------:R-:W-:Y:S01]  /*15f40*/  FFMA.FTZ R178, R36, UR44, -R15.reuse ;  /* 0x0000002c24b27c23 */ /* 0x100fe2000801080f */
[--C-:B------:R-:W-:Y:S01]  /*15f50*/  FFMA.FTZ R176, R32, UR44, -R15.reuse ;  /* 0x0000002c20b07c23 */ /* 0x100fe2000801080f */
[----:B------:R-:W-:Y:S02]  /*15f60*/  FFMA.FTZ R32, R84, UR44, -R15 ;  /* 0x0000002c54207c23 */ /* 0x000fe4000801080f */
[----:B------:R-:W-:Y:S01]  /*15f70*/  MUFU.EX2 R61, R61 ;  /* 0x0000003d003d7308 */ /* 0x000fe20000000800 */
[----:B------:R-:W-:Y:S01]  /*15f80*/  HGMMA.64x128x16.F32.BF16 R88, R172, gdesc[UR4].tnspB, R88, gsb0 ;  /* 0x41e00004ac587df0 */ /* 0x000fe20008001858 */
[----:B------:R-:W-:Y:S01]  /*15f90*/  R2UR UR6, R12 ;  /* 0x000000000c0672ca */ /* 0x000fe200000e0000 */
[----:B------:R-:W-:Y:S01]  /*15fa0*/  VIADD R12, R10, 0x200 ;  /* 0x000002000a0c7836 */ /* 0x000fe20000000000 */
[----:B------:R-:W-:Y:S01]  /*15fb0*/  R2UR UR7, R13 ;  /* 0x000000000d0772ca */ /* 0x000fe200000e0000 */
[----:B------:R-:W-:-:S03]  /*15fc0*/  IMAD.MOV.U32 R13, RZ, RZ, 0x40000040 ;  /* 0x40000040ff0d7424 */ /* 0x000fc600078e00ff */
        /* <DEDUP_REMOVED lines=12> */
[----:B------:R-:W-:-:S04]  /*16090*/  FFMA.FTZ R174, R44, UR44, -R15 ;  /* 0x0000002c2cae7c23 */ /* 0x000fc8000801080f */
[----:B------:R-:W-:Y:S01]  /*160a0*/  HGMMA.64x128x16.F32.BF16 R88, R168, gdesc[UR4].tnspB, R88, gsb0 ;  /* 0x41e00004a8587df0 */ /* 0x000fe20008001858 */
[----:B------:R-:W-:Y:S01]  /*160b0*/  R2UR UR6, R12 ;  /* 0x000000000c0672ca */ /* 0x000fe200000e0000 */
[----:B------:R-:W-:Y:S01]  /*160c0*/  MUFU.EX2 R172, R172 ;  /* 0x000000ac00ac7308 */ /* 0x000fe20000000800 */
[----:B------:R-:W-:Y:S01]  /*160d0*/  R2UR UR7, R13 ;  /* 0x000000000d0772ca */ /* 0x000fe200000e0000 */
[----:B------:R-:W-:Y:S01]  /*160e0*/  IMAD.MOV.U32 R13, RZ, RZ, 0x40000040 ;  /* 0x40000040ff0d7424 */ /* 0x000fe200078e00ff */
        /* <DEDUP_REMOVED lines=19> */
[----:B------:R-:W-:-:S03]  /*16220*/  VIADD R12, R10, 0x280 ;  /* 0x000002800a0c7836 */ /* 0x000fc60000000000 */
[----:B------:R-:W-:-:S04]  /*16230*/  FMNMX.FTZ R20, R62, R9, !PT ;  /* 0x000000093e147209 */ /* 0x000fc80007810000 */
[----:B------:R-:W-:Y:S01]  /*16240*/  FMNMX.FTZ R9, R63, R20, !PT ;  /* 0x000000143f097209 */ /* 0x000fe20007810000 */
[----:B------:R-:W-:-:S06]  /*16250*/  FFMA.FTZ R20, R72, UR44, -R15 ;  /* 0x0000002c48147c23 */ /* 0x000fcc000801080f */
[----:B------:R-:W-:Y:S01]  /*16260*/  MUFU.EX2 R20, R20 ;  /* 0x0000001400147308 */ /* 0x000fe20000000800 */
[----:B------:R-:W-:Y:S02]  /*16270*/  WARPGROUP.DEPBAR.LE gsb0, 0x0 ;  /* 0x00008000000079c5 */ /* 0x000fe40000010000 */
        /* <DEDUP_REMOVED lines=23> */
[----:B------:R-:W-:-:S04]  /*163f0*/  VIADD R12, R10, 0x300 ;  /* 0x000003000a0c7836 */ /* 0x000fc80000000000 */
        /* <DEDUP_REMOVED lines=11> */
[----:B------:R-:W-:Y:S01]  /*164b0*/  IADD3 R31, -R199, 0xb, RZ ;  /* 0x0000000bc71f7810 */ /* 0x000fe20007ffe1ff */
[--C-:B------:R-:W-:Y:S01]  /*164c0*/  FFMA.FTZ R34, R35, UR44, -R36.reuse ;  /* 0x0000002c23227c23 */ /* 0x100fe20008010824 */
[----:B------:R-:W-:Y:S01]  /*164d0*/  FFMA.FTZ R179, R38, UR44, -R36 ;  /* 0x0000002c26b37c23 */ /* 0x000fe20008010824 */
[----:B------:R-:W-:-:S02]  /*164e0*/  @!P1 IMAD R27, R14, 0x8, R2 ;  /* 0x000000080e1b9824 */ /* 0x000fc400078e0202 */
        /* <DEDUP_REMOVED lines=13> */
[--C-:B------:R-:W-:Y:S01]  /*165c0*/  FFMA.FTZ R79, R79, UR44, -R36.reuse ;  /* 0x0000002c4f4f7c23 */ /* 0x100fe20008010824 */
[----:B------:R-:W-:Y:S01]  /*165d0*/  FFMA.FTZ R82, R82, UR44, -R36 ;  /* 0x0000002c52527c23 */ /* 0x000fe20008010824 */
[----:B------:R-:W-:-:S02]  /*165e0*/  WARPGROUP.DEPBAR.LE gsb0, 0x0 ;  /* 0x00008000000079c5 */ /* 0x000fc40000010000 */
[----:B------:R-:W-:Y:S01]  /*165f0*/  WARPGROUP.ARRIVE ;  /* 0x00000000000079c5 */ /* 0x000fe20000000000 */
[----:B------:R-:W-:Y:S01]  /*16600*/  FFMA.FTZ R164, R56, UR44, -R15 ;  /* 0x0000002c38a47c23 */ /* 0x000fe2000801080f */
[----:B------:R-:W2:Y:S01]  /*16610*/  MUFU.EX2 R183, R183 ;  /* 0x000000b700b77308 */ /* 0x000ea20000000800 */
[----:B0-----:R-:W-:Y:S01]  /*16620*/  FFMA.FTZ R5, R4, R5, R181 ;  /* 0x0000000504057223 */ /* 0x001fe200000100b5 */
[--C-:B------:R-:W-:Y:S01]  /*16630*/  FFMA.FTZ R165, R58, UR44, -R36.reuse ;  /* 0x0000002c3aa57c23 */ /* 0x100fe20008010824 */
[----:B------:R-:W-:Y:S01]  /*16640*/  FFMA.FTZ R166, R60, UR44, -R15 ;  /* 0x0000002c3ca67c23 */ /* 0x000fe2000801080f */
[----:B------:R-:W-:Y:S01]  /*16650*/  HGMMA.64x128x16.F32.BF16 R88, R160, gdesc[UR4].tnspB, R88, gsb0 ;  /* 0x41e00004a0587df0 */ /* 0x000fe20008001858 */
[----:B------:R-:W-:Y:S01]  /*16660*/  R2UR UR6, R12 ;  /* 0x000000000c0672ca */ /* 0x000fe200000e0000 */
[----:B------:R-:W-:Y:S01]  /*16670*/  VIADD R12, R10, 0x380 ;  /* 0x000003800a0c7836 */ /* 0x000fe20000000000 */
[----:B------:R-:W-:Y:S01]  /*16680*/  R2UR UR7, R13 ;  /* 0x000000000d0772ca */ /* 0x000fe200000e0000 */
[----:B------:R-:W-:Y:S01]  /*16690*/  IMAD.MOV.U32 R13, RZ, RZ, 0x40000040 ;  /* 0x40000040ff0d7424 */ /* 0x000fe200078e00ff */
[----:B------:R-:W0:Y:S01]  /*166a0*/  MUFU.EX2 R30, R30 ;  /* 0x0000001e001e7308 */ /* 0x000e220000000800 */
[----:B-1----:R-:W-:Y:S01]  /*166b0*/  FADD.FTZ R14, R26, R5 ;  /* 0x000000051a0e7221 */ /* 0x002fe20000010000 */
[--C-:B------:R-:W-:Y:S01]  /*166c0*/  FFMA.FTZ R10, R55, UR44, -R36.reuse ;  /* 0x0000002c370a7c23 */ /* 0x100fe20008010824 */
[--C-:B------:R-:W-:Y:S01]  /*166d0*/  FFMA.FTZ R167, R62, UR44, -R36.reuse ;  /* 0x0000002c3ea77c23 */ /* 0x100fe20008010824 */
[----:B------:R-:W-:Y:S01]  /*166e0*/  F2FP.BF16.F32.PACK_AB R181, R26, R181 ;  /* 0x000000b51ab5723e */ /* 0x000fe200000010ff */
[--C-:B------:R-:W-:Y:S01]  /*166f0*/  FFMA.FTZ R83, R83, UR44, -R36.reuse ;  /* 0x0000002c53537c23 */ /* 0x100fe20008010824 */
[----:B------:R-:W-:Y:S01]  /*16700*/  FFMA.FTZ R86, R86, UR44, -R36 ;  /* 0x0000002c56567c23 */ /* 0x000fe20008010824 */
[----:B------:R-:W-:Y:S01]  /*16710*/  @!P1 VIADD R27, R27, 0x28860 ;  /* 0x000288601b1b9836 */ /* 0x000fe20000000000 */
[----:B------:R-:W1:Y:S01]  /*16720*/  MUFU.EX2 R177, R177 ;  /* 0x000000b100b17308 */ /* 0x000e620000000800 */
[----:B--2---:R-:W-:-:S03]  /*16730*/  FADD.FTZ R5, R183, R14 ;  /* 0x0000000eb7057221 */ /* 0x004fc60000010000 */
[----:B------:R-:W-:-:S04]  /*16740*/  @!P1 PRMT R27, RZ, 0x654, R27 ;  /* 0x00000654ff1b9816 */ /* 0x000fc8000000001b */
[----:B------:R-:W2:Y:S01]  /*16750*/  MUFU.EX2 R34, R34 ;  /* 0x0000002200227308 */ /* 0x000ea20000000800 */
[C---:B0-----:R-:W-:Y:S01]  /*16760*/  FADD.FTZ R14, R30.reuse, R5 ;  /* 0x000000051e0e7221 */ /* 0x041fe20000010000 */
[----:B------:R-:W-:-:S06]  /*16770*/  F2FP.BF16.F32.PACK_AB R183, R30, R183 ;  /* 0x000000b71eb7723e */ /* 0x000fcc00000010ff */
[----:B------:R-:W0:Y:S01]  /*16780*/  MUFU.EX2 R179, R179 ;  /* 0x000000b300b37308 */ /* 0x000e220000000800 */
[----:B-1----:R-:W-:Y:S01]  /*16790*/  FADD.FTZ R5, R177, R14 ;  /* 0x0000000eb1057221 */ /* 0x002fe20000010000 */
[----:B------:R-:W-:-:S06]  /*167a0*/  FFMA.FTZ R14, R67, UR44, -R36 ;  /* 0x0000002c430e7c23 */ /* 0x000fcc0008010824 */
        /* <DEDUP_REMOVED lines=23> */
[----:B------:R-:W-:Y:S01]  /*16920*/  MUFU.EX2 R164, R164 ;  /* 0x000000a400a47308 */ /* 0x000fe20000000800 */
[----:B--2---:R-:W-:-:S07]  /*16930*/  FADD.FTZ R5, R171, R48 ;  /* 0x00000030ab057221 */ /* 0x004fce0000010000 */
[----:B------:R-:W1:Y:S01]  /*16940*/  MUFU.EX2 R165, R165 ;  /* 0x000000a500a57308 */ /* 0x000e620000000800 */
[C---:B0-----:R-:W-:Y:S01]  /*16950*/  FADD.FTZ R30, R10.reuse, R5 ;  /* 0x000000050a1e7221 */ /* 0x041fe20000010000 */
[----:B------:R-:W-:-:S06]  /*16960*/  F2FP.BF16.F32.PACK_AB R171, R10, R171 ;  /* 0x000000ab0aab723e */ /* 0x000fcc00000010ff */
[----:B------:R-:W-:Y:S08]  /*16970*/  MUFU.EX2 R166, R166 ;  /* 0x000000a600a67308 */ /* 0x000ff00000000800 */
[----:B------:R-:W-:Y:S01]  /*16980*/  MUFU.EX2 R167, R167 ;  /* 0x000000a700a77308 */ /* 0x000fe20000000800 */
[----:B-1----:R-:W-:-:S07]  /*16990*/  FADD.FTZ R5, R165, R30 ;  /* 0x0000001ea5057221 */ /* 0x002fce0000010000 */
[----:B------:R-:W-:Y:S01]  /*169a0*/  MUFU.EX2 R14, R14 ;  /* 0x0000000e000e7308 */ /* 0x000fe20000000800 */
[----:B------:R-:W-:Y:S02]  /*169b0*/  WARPGROUP.DEPBAR.LE gsb0, 0x0 ;  /* 0x00008000000079c5 */ /* 0x000fe40000010000 */
[----:B------:R-:W-:Y:S01]  /*169c0*/  WARPGROUP.ARRIVE ;  /* 0x00000000000079c5 */ /* 0x000fe20000000000 */
[--C-:B------:R-:W-:Y:S01]  /*169d0*/  FFMA.FTZ R160, R64, UR44, -R15.reuse ;  /* 0x0000002c40a07c23 */ /* 0x100fe2000801080f */
[--C-:B------:R-:W-:Y:S01]  /*169e0*/  FFMA.FTZ R161, R66, UR44, -R36.reuse ;  /* 0x0000002c42a17c23 */ /* 0x100fe20008010824 */
[--C-:B------:R-:W-:Y:S01]  /*169f0*/  FFMA.FTZ R162, R68, UR44, -R15.reuse ;  /* 0x0000002c44a27c23 */ /* 0x100fe2000801080f */
[----:B------:R-:W-:Y:S01]  /*16a00*/  FFMA.FTZ R163, R70, UR44, -R36 ;  /* 0x0000002c46a37c23 */ /* 0x000fe20008010824 */
[----:B------:R-:W-:Y:S01]  /*16a10*/  MUFU.EX2 R78, R78 ;  /* 0x0000004e004e7308 */ /* 0x000fe20000000800 */
[----:B------:R-:W-:Y:S01]  /*16a20*/  HGMMA.64x128x16.F32.BF16 R88, R156, gdesc[UR4].tnspB, R88, gsb0 ;  /* 0x41e000049c587df0 */ /* 0x000fe20008001858 */
[----:B------:R-:W-:Y:S01]  /*16a30*/  R2UR UR6, R12 ;  /* 0x000000000c0672ca */ /* 0x000fe200000e0000 */
[----:B------:R-:W-:Y:S01]  /*16a40*/  @!P1 IMAD R12, R184, 0x8, R2 ;  /* 0x00000008b80c9824 */ /* 0x000fe200078e0202 */
[----:B------:R-:W-:Y:S01]  /*16a50*/  R2UR UR7, R13 ;  /* 0x000000000d0772ca */ /* 0x000fe200000e0000 */
[----:B------:R-:W-:-:S02]  /*16a60*/  FFMA.FTZ R15, R85, UR44, -R15 ;  /* 0x0000002c550f7c23 */ /* 0x000fc4000801080f */
[----:B------:R-:W-:Y:S01]  /*16a70*/  @!P1 VIADD R12, R12, 0x28840 ;  /* 0x000288400c0c9836 */ /* 0x000fe20000000000 */
[----:B------:R-:W-:Y:S04]  /*16a80*/  MUFU.EX2 R160, R160 ;  /* 0x000000a000a07308 */ /* 0x000fe80000000800 */
[----:B------:R-:W-:-:S04]  /*16a90*/  @!P1 PRMT R13, RZ, 0x654, R12 ;  /* 0x00000654ff0d9816 */ /* 0x000fc8000000000c */
[----:B------:R-:W0:Y:S08]  /*16aa0*/  MUFU.EX2 R12, R59 ;  /* 0x0000003b000c7308 */ /* 0x000e300000000800 */
[----:B------:R-:W-:Y:S08]  /*16ab0*/  MUFU.EX2 R161, R161 ;  /* 0x000000a100a17308 */ /* 0x000ff00000000800 */
[----:B------:R-:W-:Y:S01]  /*16ac0*/  MUFU.EX2 R162, R162 ;  /* 0x000000a200a27308 */ /* 0x000fe20000000800 */
[C---:B0-----:R-:W-:Y:S01]  /*16ad0*/  FADD.FTZ R30, R12.reuse, R5 ;  /* 0x000000050c1e7221 */ /* 0x041fe20000010000 */
[----:B------:R-:W-:-:S03]  /*16ae0*/  F2FP.BF16.F32.PACK_AB R165, R12, R165 ;  /* 0x000000a50ca5723e */ /* 0x000fc600000010ff */
[----:B------:R-:W-:-:S03]  /*16af0*/  FADD.FTZ R5, R167, R30 ;  /* 0x0000001ea7057221 */ /* 0x000fc60000010000 */
[----:B------:R-:W-:Y:S08]  /*16b00*/  MUFU.EX2 R163, R163 ;  /* 0x000000a300a37308 */ /* 0x000ff00000000800 */
[----:B------:R-:W0:Y:S08]  /*16b10*/  MUFU.EX2 R79, R79 ;  /* 0x0000004f004f7308 */ /* 0x000e300000000800 */
[----:B------:R-:W-:Y:S08]  /*16b20*/  MUFU.EX2 R82, R82 ;  /* 0x0000005200527308 */ /* 0x000ff00000000800 */
[----:B------:R-:W-:Y:S08]  /*16b30*/  MUFU.EX2 R83, R83 ;  /* 0x0000005300537308 */ /* 0x000ff00000000800 */
[----:B------:R-:W-:Y:S08]  /*16b40*/  MUFU.EX2 R86, R86 ;  /* 0x0000005600567308 */ /* 0x000ff00000000800 */
[----:B------:R-:W1:Y:S01]  /*16b50*/  MUFU.EX2 R15, R15 ;  /* 0x0000000f000f7308 */ /* 0x000e620000000800 */
[----:B------:R-:W-:-:S02]  /*16b60*/  WARPGROUP.DEPBAR.LE gsb0, 0x0 ;  /* 0x00008000000079c5 */ /* 0x000fc40000010000 */
[----:B------:R-:W-:Y:S01]  /*16b70*/  WARPGROUP.ARRIVE ;  /* 0x00000000000079c5 */ /* 0x000fe20000000000 */
[----:B------:R-:W-:Y:S01]  /*16b80*/  FFMA.FTZ R157, R74, UR44, -R36 ;  /* 0x0000002c4a9d7c23 */ /* 0x000fe20008010824 */
[----:B------:R-:W-:Y:S02]  /*16b90*/  F2FP.BF16.F32.PACK_AB R156, R65, R20 ;  /* 0x00000014419c723e */ /* 0x000fe400000010ff */
[----:B------:R-:W-:Y:S02]  /*16ba0*/  F2FP.BF16.F32.PACK_AB R158, R73, R24 ;  /* 0x00000018499e723e */ /* 0x000fe400000010ff */
[----:B------:R-:W-:Y:S01]  /*16bb0*/  HGMMA.64x128x16.F32.BF16 R88, R152, gdesc[UR4].tnspB, R88, gsb0 ;  /* 0x41e0000498587df0 */ /* 0x000fe20008001858 */
[----:B------:R-:W-:Y:S01]  /*16bc0*/  MUFU.EX2 R157, R157 ;  /* 0x0000009d009d7308 */ /* 0x000fe20000000800 */
[----:B0-----:R-:W-:Y:S01]  /*16bd0*/  F2FP.BF16.F32.PACK_AB R159, R79, R78 ;  /* 0x0000004e4f9f723e */ /* 0x001fe200000010ff */
[----:B------:R-:W-:Y:S02]  /*16be0*/  WARPGROUP.DEPBAR.LE gsb0, 0x0 ;  /* 0x00008000000079c5 */ /* 0x000fe40000010000 */
[----:B------:R0:W-:Y:S06]  /*16bf0*/  BAR.ARV R31, 0x100 ;  /* 0x0004001f0000751d */ /* 0x0001ec0000002000 */
[----:B------:R2:W-:Y:S01]  /*16c00*/  @!P1 SYNCS.ARRIVE.TRANS64.RED.A1T0 RZ, [R13+URZ], RZ ;  /* 0x000000ff0dff99a7 */ /* 0x0005e2000810043f */
[----:B-1----:R-:W-:Y:S01]  /*16c10*/  F2FP.BF16.F32.PACK_AB R154, R15, R32 ;  /* 0x000000200f9a723e */ /* 0x002fe200000010ff */
[-C--:B------:R-:W-:Y:S01]  /*16c20*/  FMUL.FTZ R90, R90, R4.reuse ;  /* 0x000000045a5a7220 */ /* 0x080fe20000410000 */
[-C--:B------:R-:W-:Y:S01]  /*16c30*/  FMUL.FTZ R91, R91, R4.reuse ;  /* 0x000000045b5b7220 */ /* 0x080fe20000410000 */
[-C--:B------:R-:W-:Y:S01]  /*16c40*/  FMUL.FTZ R94, R94, R4.reuse ;  /* 0x000000045e5e7220 */ /* 0x080fe20000410000 */
[-C--:B------:R-:W-:Y:S01]  /*16c50*/  FMUL.FTZ R95, R95, R4.reuse ;  /* 0x000000045f5f7220 */ /* 0x080fe20000410000 */
[-C--:B------:R-:W-:Y:S01]  /*16c60*/  FMUL.FTZ R98, R98, R4.reuse ;  /* 0x0000000462627220 */ /* 0x080fe20000410000 */
[-C--:B------:R-:W-:Y:S01]  /*16c70*/  FMUL.FTZ R99, R99, R4.reuse ;  /* 0x0000000463637220 */ /* 0x080fe20000410000 */
[----:B--2---:R-:W-:Y:S01]  /*16c80*/  FADD.FTZ R13, R21, R6 ;  /* 0x00000006150d7221 */ /* 0x004fe20000010000 */
[----:B------:R-:W-:Y:S01]  /*16c90*/  FFMA.FTZ R6, R63, UR44, -R36 ;  /* 0x0000002c3f067c23 */ /* 0x000fe20008010824 */
[----:B------:R0:W-:Y:S01]  /*16ca0*/  @!P1 SYNCS.ARRIVE.TRANS64.RED.A1T0 RZ, [R27+URZ], RZ ;  /* 0x000000ff1bff99a7 */ /* 0x0001e2000810043f */
[-C--:B------:R-:W-:Y:S01]  /*16cb0*/  FMUL.FTZ R102, R102, R4.reuse ;  /* 0x0000000466667220 */ /* 0x080fe20000410000 */
[----:B------:R-:W-:Y:S01]  /*16cc0*/  FADD.FTZ R46, R182, R13 ;  /* 0x0000000db62e7221 */ /* 0x000fe20000010000 */
[-C--:B------:R-:W-:Y:S01]  /*16cd0*/  FMUL.FTZ R103, R103, R4.reuse ;  /* 0x0000000467677220 */ /* 0x080fe20000410000 */
[-C--:B------:R-:W-:Y:S01]  /*16ce0*/  FMUL.FTZ R106, R106, R4.reuse ;  /* 0x000000046a6a7220 */ /* 0x080fe20000410000 */
[----:B------:R-:W1:Y:S01]  /*16cf0*/  MUFU.EX2 R6, R6 ;  /* 0x0000000600067308 */ /* 0x000e620000000800 */
[----:B------:R-:W-:Y:S01]  /*16d00*/  FADD.FTZ R13, R25, R46 ;  /* 0x0000002e190d7221 */ /* 0x000fe20000010000 */
[-C--:B------:R-:W-:Y:S01]  /*16d10*/  FMUL.FTZ R107, R107, R4.reuse ;  /* 0x000000046b6b7220 */ /* 0x080fe20000410000 */
[-C--:B------:R-:W-:Y:S01]  /*16d20*/  FMUL.FTZ R110, R110, R4.reuse ;  /* 0x000000046e6e7220 */ /* 0x080fe20000410000 */
[-C--:B------:R-:W-:Y:S01]  /*16d30*/  FMUL.FTZ R111, R111, R4.reuse ;  /* 0x000000046f6f7220 */ /* 0x080fe20000410000 */
[----:B------:R-:W-:Y:S01]  /*16d40*/  FADD.FTZ R46, R176, R13 ;  /* 0x0000000db02e7221 */ /* 0x000fe20000010000 */
[-C--:B------:R-:W-:Y:S01]  /*16d50*/  FMUL.FTZ R114, R114, R4.reuse ;  /* 0x0000000472727220 */ /* 0x080fe20000410000 */
[-C--:B------:R-:W-:Y:S01]  /*16d60*/  FMUL.FTZ R115, R115, R4.reuse ;  /* 0x0000000473737220 */ /* 0x080fe20000410000 */
[-C--:B------:R-:W-:Y:S01]  /*16d70*/  FMUL.FTZ R118, R118, R4.reuse ;  /* 0x0000000476767220 */ /* 0x080fe20000410000 */
[----:B------:R-:W-:Y:S01]  /*16d80*/  FADD.FTZ R13, R29, R46 ;  /* 0x0000002e1d0d7221 */ /* 0x000fe20000010000 */
[--C-:B------:R-:W-:Y:S01]  /*16d90*/  FFMA.FTZ R46, R71, UR44, -R36.reuse ;  /* 0x0000002c472e7c23 */ /* 0x100fe20008010824 */
[----:B------:R-:W-:Y:S01]  /*16da0*/  FFMA.FTZ R36, R87, UR44, -R36 ;  /* 0x0000002c57247c23 */ /* 0x000fe20008010824 */
[-C--:B------:R-:W-:Y:S01]  /*16db0*/  FMUL.FTZ R119, R119, R4.reuse ;  /* 0x0000000477777220 */ /* 0x080fe20000410000 */
[----:B------:R-:W-:Y:S01]  /*16dc0*/  FADD.FTZ R50, R178, R13 ;  /* 0x0000000db2327221 */ /* 0x000fe20000010000 */
[-C--:B------:R-:W-:Y:S01]  /*16dd0*/  FMUL.FTZ R122, R122, R4.reuse ;  /* 0x000000047a7a7220 */ /* 0x080fe20000410000 */
[-C--:B------:R-:W-:Y:S01]  /*16de0*/  FMUL.FTZ R123, R123, R4.reuse ;  /* 0x000000047b7b7220 */ /* 0x080fe20000410000 */
[----:B------:R-:W2:Y:S01]  /*16df0*/  MUFU.EX2 R46, R46 ;  /* 0x0000002e002e7308 */ /* 0x000ea20000000800 */
[----:B------:R-:W-:Y:S01]  /*16e00*/  FADD.FTZ R13, R37, R50 ;  /* 0x00000032250d7221 */ /* 0x000fe20000010000 */
[C---:B-1----:R-:W-:Y:S01]  /*16e10*/  FADD.FTZ R30, R6.reuse, R5 ;  /* 0x00000005061e7221 */ /* 0x042fe20000010000 */
[----:B------:R-:W-:Y:S01]  /*16e20*/  F2FP.BF16.F32.PACK_AB R167, R6, R167 ;  /* 0x000000a706a7723e */ /* 0x000fe200000010ff */
[-C--:B------:R-:W-:Y:S01]  /*16e30*/  FMUL.FTZ R126, R126, R4.reuse ;  /* 0x000000047e7e7220 */ /* 0x080fe20000410000 */
        /* <DEDUP_REMOVED lines=17> */
[----:B------:R-:W-:Y:S01]  /*16f50*/  FADD.FTZ R5, R157, R10 ;  /* 0x0000000a9d057221 */ /* 0x000fe20000010000 */
[-C--:B------:R-:W-:Y:S01]  /*16f60*/  FMUL.FTZ R139, R139, R4.reuse ;  /* 0x000000048b8b7220 */ /* 0x080fe20000410000 */
[-C--:B------:R-:W-:Y:S01]  /*16f70*/  FMUL.FTZ R142, R142, R4.reuse ;  /* 0x000000048e8e7220 */ /* 0x080fe20000410000 */
[----:B------:R-:W-:Y:S01]  /*16f80*/  FADD.FTZ R13, R45, R50 ;  /* 0x000000322d0d7221 */ /* 0x000fe20000010000 */
[-C--:B------:R-:W-:Y:S01]  /*16f90*/  FMUL.FTZ R143, R143, R4.reuse ;  /* 0x000000048f8f7220 */ /* 0x080fe20000410000 */
[-C--:B------:R-:W-:Y:S01]  /*16fa0*/  FMUL.FTZ R146, R146, R4.reuse ;  /* 0x0000000492927220 */ /* 0x080fe20000410000 */
[-C--:B------:R-:W-:Y:S01]  /*16fb0*/  FMUL.FTZ R147, R147, R4.reuse ;  /* 0x0000000493937220 */ /* 0x080fe20000410000 */
[----:B------:R-:W-:Y:S01]  /*16fc0*/  FADD.FTZ R26, R170, R13 ;  /* 0x0000000daa1a7221 */ /* 0x000fe20000010000 */
[-C--:B------:R-:W-:Y:S01]  /*16fd0*/  FMUL.FTZ R150, R150, R4.reuse ;  /* 0x0000000496967220 */ /* 0x080fe20000410000 */
[----:B------:R-:W-:Y:S01]  /*16fe0*/  FMUL.FTZ R151, R151, R4 ;  /* 0x0000000497977220 */ /* 0x000fe20000410000 */
[----:B------:R-:W-:Y:S01]  /*16ff0*/  F2FP.BF16.F32.PACK_AB R182, R25, R182 ;  /* 0x000000b619b6723e */ /* 0x000fe200000010ff */
[----:B------:R-:W-:Y:S01]  /*17000*/  FADD.FTZ R13, R49, R26 ;  /* 0x0000001a310d7221 */ /* 0x000fe20000010000 */
[----:B------:R-:W-:Y:S01]  /*17010*/  F2FP.BF16.F32.PACK_AB R176, R29, R176 ;  /* 0x000000b01db0723e */ /* 0x000fe200000010ff */
[----:B------:R-:W1:Y:S01]  /*17020*/  MUFU.EX2 R26, R75 ;  /* 0x0000004b001a7308 */ /* 0x000e620000000800 */
[----:B------:R-:W-:Y:S01]  /*17030*/  F2FP.BF16.F32.PACK_AB R178, R37, R178 ;  /* 0x000000b225b2723e */ /* 0x000fe200000010ff */
[----:B------:R-:W-:Y:S01]  /*17040*/  FADD.FTZ R34, R164, R13 ;  /* 0x0000000da4227221 */ /* 0x000fe20000010000 */
[----:B------:R-:W-:Y:S01]  /*17050*/  F2FP.BF16.F32.PACK_AB R172, R41, R172 ;  /* 0x000000ac29ac723e */ /* 0x000fe200000010ff */
[-C--:B------:R-:W-:Y:S01]  /*17060*/  FMUL.FTZ R88, R88, R11.reuse ;  /* 0x0000000b58587220 */ /* 0x080fe20000410000 */
[----:B------:R-:W-:Y:S01]  /*17070*/  F2FP.BF16.F32.PACK_AB R174, R33, R174 ;  /* 0x000000ae21ae723e */ /* 0x000fe200000010ff */
[----:B------:R-:W-:Y:S01]  /*17080*/  FADD.FTZ R13, R53, R34 ;  /* 0x00000022350d7221 */ /* 0x000fe20000010000 */
[----:B------:R-:W-:Y:S01]  /*17090*/  F2FP.BF16.F32.PACK_AB R168, R45, R168 ;  /* 0x000000a82da8723e */ /* 0x000fe200000010ff */
[-C--:B------:R-:W-:Y:S01]  /*170a0*/  FMUL.FTZ R89, R89, R11.reuse ;  /* 0x0000000b59597220 */ /* 0x080fe20000410000 */
[----:B------:R-:W-:Y:S01]  /*170b0*/  F2FP.BF16.F32.PACK_AB R170, R49, R170 ;  /* 0x000000aa31aa723e */ /* 0x000fe200000010ff */
[----:B------:R-:W-:Y:S01]  /*170c0*/  FADD.FTZ R34, R166, R13 ;  /* 0x0000000da6227221 */ /* 0x000fe20000010000 */
[----:B------:R-:W-:Y:S01]  /*170d0*/  F2FP.BF16.F32.PACK_AB R164, R53, R164 ;  /* 0x000000a435a4723e */ /* 0x000fe200000010ff */
[----:B------:R-:W-:Y:S01]  /*170e0*/  FMUL.FTZ R92, R92, R11 ;  /* 0x0000000b5c5c7220 */ /* 0x000fe20000410000 */
[C---:B------:R-:W-:Y:S01]  /*170f0*/  F2FP.BF16.F32.PACK_AB R166, R57.reuse, R166 ;  /* 0x000000a639a6723e */ /* 0x040fe200000010ff */
[----:B------:R-:W-:Y:S01]  /*17100*/  FADD.FTZ R13, R57, R34 ;  /* 0x00000022390d7221 */ /* 0x000fe20000010000 */
[----:B------:R-:W-:Y:S01]  /*17110*/  F2FP.BF16.F32.PACK_AB R163, R46, R163 ;  /* 0x000000a32ea3723e */ /* 0x000fe200000010ff */
[-C--:B------:R-:W-:Y:S01]  /*17120*/  FMUL.FTZ R93, R93, R11.reuse ;  /* 0x0000000b5d5d7220 */ /* 0x080fe20000410000 */
[----:B-1----:R-:W-:Y:S01]  /*17130*/  FADD.FTZ R5, R26, R5 ;  /* 0x000000051a057221 */ /* 0x002fe20000010000 */
[----:B------:R-:W-:Y:S01]  /*17140*/  FADD.FTZ R34, R160, R13 ;  /* 0x0000000da0227221 */ /* 0x000fe20000010000 */
[C---:B------:R-:W-:Y:S01]  /*17150*/  F2FP.BF16.F32.PACK_AB R160, R61.reuse, R160 ;  /* 0x000000a03da0723e */ /* 0x040fe200000010ff */
[----:B------:R-:W-:Y:S01]  /*17160*/  FMUL.FTZ R96, R96, R11 ;  /* 0x0000000b60607220 */ /* 0x000fe20000410000 */
[----:B------:R-:W-:Y:S01]  /*17170*/  FADD.FTZ R5, R78, R5 ;  /* 0x000000054e057221 */ /* 0x000fe20000010000 */
[----:B------:R-:W-:Y:S01]  /*17180*/  FADD.FTZ R13, R61, R34 ;  /* 0x000000223d0d7221 */ /* 0x000fe20000010000 */
[----:B------:R-:W-:Y:S01]  /*17190*/  F2FP.BF16.F32.PACK_AB R157, R26, R157 ;  /* 0x0000009d1a9d723e */ /* 0x000fe200000010ff */
[-C--:B------:R-:W-:Y:S01]  /*171a0*/  FMUL.FTZ R97, R97, R11.reuse ;  /* 0x0000000b61617220 */ /* 0x080fe20000410000 */
[----:B------:R-:W-:Y:S01]  /*171b0*/  FADD.FTZ R5, R79, R5 ;  /* 0x000000054f057221 */ /* 0x000fe20000010000 */
[----:B------:R-:W-:Y:S01]  /*171c0*/  FADD.FTZ R34, R162, R13 ;  /* 0x0000000da2227221 */ /* 0x000fe20000010000 */
[C---:B------:R-:W-:Y:S01]  /*171d0*/  F2FP.BF16.F32.PACK_AB R162, R69.reuse, R162 ;  /* 0x000000a245a2723e */ /* 0x040fe200000010ff */
[-C--:B------:R-:W-:Y:S01]  /*171e0*/  FMUL.FTZ R100, R100, R11.reuse ;  /* 0x0000000b64647220 */ /* 0x080fe20000410000 */
[----:B------:R-:W-:Y:S01]  /*171f0*/  FADD.FTZ R5, R82, R5 ;  /* 0x0000000552057221 */ /* 0x000fe20000010000 */
[----:B------:R-:W-:Y:S01]  /*17200*/  FADD.FTZ R13, R69, R34 ;  /* 0x00000022450d7221 */ /* 0x000fe20000010000 */
[----:B------:R-:W-:Y:S01]  /*17210*/  F2FP.BF16.F32.PACK_AB R152, R77, R28 ;  /* 0x0000001c4d98723e */ /* 0x000fe200000010ff */
[-C--:B------:R-:W-:Y:S01]  /*17220*/  FMUL.FTZ R101, R101, R11.reuse ;  /* 0x0000000b65657220 */ /* 0x080fe20000410000 */
[C---:B------:R-:W-:Y:S01]  /*17230*/  FADD.FTZ R5, R83.reuse, R5 ;  /* 0x0000000553057221 */ /* 0x040fe20000010000 */
        /* <DEDUP_REMOVED lines=38> */
[----:B------:R-:W-:Y:S02]  /*174a0*/  IMAD.MOV.U32 R4, RZ, RZ, R9 ;  /* 0x000000ffff047224 */ /* 0x000fe400078e0009 */
[----:B------:R-:W-:Y:S01]  /*174b0*/  IMAD.MOV.U32 R15, RZ, RZ, R0 ;  /* 0x000000ffff0f7224 */ /* 0x000fe200078e0000 */
[----:B0-----:R-:W-:Y:S06]  /*174c0*/  @P2 BRA `(.L_x_7073) ;  /* 0xffffffdc008c2947 */ /* 0x001fec000383ffff */
.L_x_7063:
[----:B------:R-:W-:-:S13]  /*174d0*/  ISETP.GE.AND P2, PT, R3, R198, PT ;  /* 0x000000c60300720c */ /* 0x000fda0003f46270 */
        /* <DEDUP_REMOVED lines=8> */
.L_x_7092:
        /* <DEDUP_REMOVED lines=10> */
.L_x_7076:
[----:B------:R-:W-:Y:S01]  /*17600*/  IMAD R0, R184, 0x8, R2 ;  /* 0x00000008b8007824 */ /* 0x000fe200078e0202 */
[----:B------:R-:W-:-:S04]  /*17610*/  SHF.L.U32 R9, R186, 0x1f, RZ ;  /* 0x0000001fba097819 */ /* 0x000fc800000006ff */
[----:B------:R0:W1:Y:S01]  /*17620*/  SYNCS.PHASECHK.TRANS64.TRYWAIT P3, [R0+URZ+0x28830], R9 ;  /* 0x02883009000075a7 */ /* 0x000062000806017f */
[----:B------:R-:W-:Y:S05]  /*17630*/  @!P0 BRA `(.L_x_7077) ;  /* 0x0000000000048947 */ /* 0x000fea0003800000 */
[----:B------:R-:W-:Y:S01]  /*17640*/  BPT.TRAP 0x1 ;  /* 0x000000040000795c */ /* 0x000fe20000300000 */
.L_x_7077:
[----:B------:R-:W-:Y:S04]  /*17650*/  BSSY B0, `(.L_x_7075) ;  /* 0x0000004000007945 */ /* 0x000fe80003800000 */
[----:B-1----:R-:W-:Y:S05]  /*17660*/  @P3 BRA `(.L_x_7078) ;  /* 0x0000000000083947 */ /* 0x002fea0003800000 */
[----:B------:R-:W1:Y:S02]  /*17670*/  SYNCS.PHASECHK.TRANS64.TRYWAIT P3, [R0+URZ+0x28830], R9 ;  /* 0x02883009000075a7 */ /* 0x000e64000806017f */
[----:B-1----:R-:W-:Y:S05]  /*17680*/  @!P3 BRA `(.L_x_7079) ;  /* 0x000000d40060b947 */ /* 0x002fea0003800000 */
.L_x_7078:
[----:B------:R-:W-:Y:S05]  /*17690*/  BSYNC B0 ;  /* 0x0000000000007941 */ /* 0x000fea0003800000 */
.L_x_7075:
        /* <DEDUP_REMOVED lines=64> */
.L_x_7081:
[----:B------:R-:W-:Y:S01]  /*17aa0*/  SHF.L.U32 R0, R20, 0x1f, RZ ;  /* 0x0000001f14007819 */ /* 0x000fe200000006ff */
[----:B------:R-:W-:-:S04]  /*17ab0*/  IMAD R9, R14, 0x8, R2 ;  /* 0x000000080e097824 */ /* 0x000fc800078e0202 */
[----:B------:R0:W1:Y:S01]  /*17ac0*/  SYNCS.PHASECHK.TRANS64.TRYWAIT P2, [R9+URZ+0x28850], R0 ;  /* 0x02885000090075a7 */ /* 0x000062000804017f */
[----:B------:R-:W-:Y:S05]  /*17ad0*/  @!P0 BRA `(.L_x_7082) ;  /* 0x0000000000048947 */ /* 0x000fea0003800000 */
[----:B------:R-:W-:Y:S01]  /*17ae0*/  BPT.TRAP 0x1 ;  /* 0x000000040000795c */ /* 0x000fe20000300000 */
.L_x_7082:
[----:B-1----:R-:W-:Y:S05]  /*17af0*/  @P2 BRA `(.L_x_7080) ;  /* 0x0000000000082947 */ /* 0x002fea0003800000 */
[----:B------:R-:W1:Y:S02]  /*17b00*/  SYNCS.PHASECHK.TRANS64.TRYWAIT P2, [R9+URZ+0x28850], R0 ;  /* 0x02885000090075a7 */ /* 0x000e64000804017f */
[----:B-1----:R-:W-:Y:S05]  /*17b10*/  @!P2 BRA `(.L_x_7083) ;  /* 0x000000d00050a947 */ /* 0x002fea0003800000 */
.L_x_7080:
[----:B01----:R-:W-:Y:S01]  /*17b20*/  VIADD R0, R2, 0x400 ;  /* 0x0000040002007836 */ /* 0x003fe20000000000 */
[----:B------:R-:W-:Y:S05]  /*17b30*/  WARPSYNC.ALL ;  /* 0x0000000000007948 */ /* 0x000fea0003800000 */
[----:B------:R-:W-:Y:S01]  /*17b40*/  SHF.R.U32.HI R0, RZ, 0x4, R0 ;  /* 0x00000004ff007819 */ /* 0x000fe20000011600 */
[----:B------:R-:W-:Y:S01]  /*17b50*/  WARPGROUP.ARRIVE ;  /* 0x00000000000079c5 */ /* 0x000fe20000000000 */
[----:B------:R-:W-:-:S05]  /*17b60*/  IMAD.MOV.U32 R13, RZ, RZ, 0x40000040 ;  /* 0x40000040ff0d7424 */ /* 0x000fca00078e00ff */
[----:B------:R-:W0:Y:S01]  /*17b70*/  S2R R20, SR_TID.X ;  /* 0x0000000000147919 */ /* 0x000e220000002100 */
[----:B------:R-:W-:Y:S01]  /*17b80*/  LOP3.LUT R0, R0, 0x3fff, RZ, 0xc0, !PT ;  /* 0x00003fff00007812 */ /* 0x000fe200078ec0ff */
[----:B------:R-:W-:-:S03]  /*17b90*/  @!P1 IMAD R9, R184, 0x8, R2 ;  /* 0x00000008b8099824 */ /* 0x000fc600078e0202 */
[----:B------:R-:W-:Y:S01]  /*17ba0*/  LOP3.LUT R11, R0, 0x4000000, RZ, 0xfc, !PT ;  /* 0x04000000000b7812 */ /* 0x000fe200078efcff */
[----:B------:R-:W-:-:S04]  /*17bb0*/  @!P1 VIADD R9, R9, 0x28840 ;  /* 0x0002884009099836 */ /* 0x000fc80000000000 */
[----:B------:R-:W-:Y:S01]  /*17bc0*/  IMAD R10, R14, 0x800, R11 ;  /* 0x000008000e0a7824 */ /* 0x000fe200078e020b */
[----:B------:R-:W-:Y:S01]  /*17bd0*/  @!P1 PRMT R9, RZ, 0x654, R9 ;  /* 0x00000654ff099816 */ /* 0x000fe20000000009 */
[----:B------:R-:W-:Y:S02]  /*17be0*/  IMAD.MOV.U32 R11, RZ, RZ, 0x40000040 ;  /* 0x40000040ff0b7424 */ /* 0x000fe400078e00ff */
[C---:B------:R-:W-:Y:S01]  /*17bf0*/  VIADD R12, R10.reuse, 0x80 ;  /* 0x000000800a0c7836 */ /* 0x040fe20000000000 */
[----:B------:R-:W-:Y:S02]  /*17c00*/  R2UR UR6, R10 ;  /* 0x000000000a0672ca */ /* 0x000fe400000e0000 */
[----:B------:R-:W-:Y:S01]  /*17c10*/  R2UR UR7, R11 ;  /* 0x000000000b0772ca */ /* 0x000fe200000e0000 */
[----:B------:R-:W-:-:S12]  /*17c20*/  IMAD.MOV.U32 R11, RZ, RZ, 0x40000040 ;  /* 0x40000040ff0b7424 */ /* 0x000fd800078e00ff */
        /* <DEDUP_REMOVED lines=43> */
[----:B------:R-:W-:Y:S02]  /*17ee0*/  IMAD R21, R191, -0x2, R0 ;  /* 0xfffffffebf157824 */ /* 0x000fe400078e0200 */
[----:B------:R-:W-:Y:S01]  /*17ef0*/  IMAD R0, R197, 0x80, R204 ;  /* 0x00000080c5007824 */ /* 0x000fe200078e02cc */
        /* <DEDUP_REMOVED lines=8> */
[----:B------:R-:W-:Y:S01]  /*17f80*/  HGMMA.64x128x16.F32.BF16 R88, R152, gdesc[UR4].tnspB, R88, gsb0 ;  /* 0x41e0000498587df0 */ /* 0x000fe20008001858 */
[----:B------:R-:W-:Y:S02]  /*17f90*/  ULOP3.LUT UR6, URZ, UR52, URZ, 0x33, !UPT ;  /* 0x000000343f067292 */ /* 0x000fe4000f8e333f */
[----:B------:R-:W-:Y:S02]  /*17fa0*/  WARPGROUP.DEPBAR.LE gsb0, 0x0 ;  /* 0x00008000000079c5 */ /* 0x000fe40000010000 */
[----:B------:R0:W-:Y:S06]  /*17fb0*/  BAR.ARV R10, 0x100 ;  /* 0x0004000a0000751d */ /* 0x0001ec0000002000 */
[----:B------:R1:W-:Y:S02]  /*17fc0*/  @!P1 SYNCS.ARRIVE.TRANS64.RED.A1T0 RZ, [R9+URZ], RZ ;  /* 0x000000ff09ff99a7 */ /* 0x0003e4000810043f */
[----:B-1----:R-:W-:-:S02]  /*17fd0*/  VIADD R9, R21, UR51 ;  /* 0x0000003315097c36 */ /* 0x002fc40008000000 */
[----:B------:R-:W-:Y:S02]  /*17fe0*/  VIADD R21, R21, UR6 ;  /* 0x0000000615157c36 */ /* 0x000fe40008000000 */
[C---:B------:R-:W-:Y:S02]  /*17ff0*/  IMAD.IADD R12, R0.reuse, 0x1, R9 ;  /* 0x00000001000c7824 */ /* 0x040fe400078e0209 */
[----:B------:R-:W-:Y:S01]  /*18000*/  IMAD.IADD R20, R0, 0x1, R21 ;  /* 0x0000000100147824 */ /* 0x000fe200078e0215 */
[----:B0-----:R-:W-:Y:S06]  /*18010*/  @!P5 BRA `(.L_x_7084) ;  /* 0x00000000005cd947 */ /* 0x001fec0003800000 */
        /* <DEDUP_REMOVED lines=12> */
.L_x_7086:
[----:B------:R-:W-:Y:S01]  /*180e0*/  IMAD.U32 R154, RZ, RZ, UR46 ;  /* 0x0000002eff9a7e24 */ /* 0x000fe2000f8e00ff */
[----:B------:R-:W-:-:S04]  /*180f0*/  IADD3 R153, R0, R192, -R193 ;  /* 0x000000c000997210 */ /* 0x000fc80007ffe8c1 */
[----:B------:R-:W-:-:S13]  /*18100*/  ISETP.NE.AND P2, PT, R154, 0x1, PT ;  /* 0x000000019a00780c */ /* 0x000fda0003f45270 */
[----:B------:R-:W0:Y:S02]  /*18110*/  @P2 LDC.64 R10, c[0x0][0x9e8] ;  /* 0x00027a00ff0a2b82 */ /* 0x000e240000000a00 */
[----:B0-----:R-:W-:-:S05]  /*18120*/  @P2 IMAD.HI.U32 R10, R153, R10, RZ ;  /* 0x0000000a990a2227 */ /* 0x001fca00078e00ff */
[----:B------:R-:W-:-:S07]  /*18130*/  @P2 SHF.R.U32.HI R153, RZ, R11, R10 ;  /* 0x0000000bff992219 */ /* 0x000fce000001160a */
.L_x_7087:
[----:B------:R-:W-:Y:S05]  /*18140*/  BSYNC B0 ;  /* 0x0000000000007941 */ /* 0x000fea0003800000 */
.L_x_7085:
[----:B------:R-:W-:-:S04]  /*18150*/  IMAD R10, R153, R154, -R13 ;  /* 0x0000009a990a7224 */ /* 0x000fc800078e0a0d */
[----:B------:R-:W-:-:S05]  /*18160*/  IMAD R11, R191, -0x2, R10 ;  /* 0xfffffffebf0b7824 */ /* 0x000fca00078e020a */
[----:B------:R-:W-:Y:S02]  /*18170*/  VIADDMNMX R12, R11, R154, R12, PT ;  /* 0x0000009a0b0c7246 */ /* 0x000fe4000380010c */
[----:B------:R-:W-:-:S07]  /*18180*/  VIMNMX R20, R20, R11, !PT ;  /* 0x0000000b14147248 */ /* 0x000fce0007fe0100 */
.L_x_7084:
        /* <DEDUP_REMOVED lines=113> */
.L_x_7090:
[----:B------:R-:W-:Y:S02]  /*188a0*/  IMAD.U32 R153, RZ, RZ, UR46 ;  /* 0x0000002eff997e24 */ /* 0x000fe4000f8e00ff */
[----:B------:R-:W-:-:S03]  /*188b0*/  IMAD.MOV.U32 R0, RZ, RZ, R15 ;  /* 0x000000ffff007224 */ /* 0x000fc600078e000f */
[----:B------:R-:W-:-:S13]  /*188c0*/  ISETP.NE.AND P3, PT, R153, 0x1, PT ;  /* 0x000000019900780c */ /* 0x000fda0003f65270 */
[----:B------:R-:W0:Y:S02]  /*188d0*/  @P3 LDC.64 R10, c[0x0][0x9e8] ;  /* 0x00027a00ff0a3b82 */ /* 0x000e240000000a00 */
[----:B0-----:R-:W-:-:S05]  /*188e0*/  @P3 IMAD.HI.U32 R10, R15, R10, RZ ;  /* 0x0000000a0f0a3227 */ /* 0x001fca00078e00ff */
[----:B------:R-:W-:-:S07]  /*188f0*/  @P3 SHF.R.U32.HI R0, RZ, R11, R10 ;  /* 0x0000000bff003219 */ /* 0x000fce000001160a */
.L_x_7091:
[----:B------:R-:W-:Y:S05]  /*18900*/  BSYNC B0 ;  /* 0x0000000000007941 */ /* 0x000fea0003800000 */
.L_x_7089:
[----:B------:R-:W-:-:S04]  /*18910*/  IMAD R0, R0, R153, -R13 ;  /* 0x0000009900007224 */ /* 0x000fc800078e0a0d */
[----:B------:R-:W-:-:S05]  /*18920*/  IMAD R0, R191, -0x2, R0 ;  /* 0xfffffffebf007824 */ /* 0x000fca00078e0200 */
[----:B------:R-:W-:Y:S02]  /*18930*/  VIADDMNMX R12, R0, R153, R12, PT ;  /* 0x00000099000c7246 */ /* 0x000fe4000380010c */
[----:B------:R-:W-:-:S07]  /*18940*/  VIMNMX R9, R9, R0, !PT ;  /* 0x0000000009097248 */ /* 0x000fce0007fe0100 */
.L_x_7088:
[----:B------:R-:W-:Y:S01]  /*18950*/  FMNMX.FTZ R0, R24, R7, !PT ;  /* 0x0000000718007209 */ /* 0x000fe20007810000 */
[----:B------:R-:W-:Y:S01]  /*18960*/  UMOV UR44, UR45 ;  /* 0x0000002d002c7c82 */ /* 0x000fe20008000000 */
[----:B------:R-:W-:Y:S01]  /*18970*/  ISETP.GT.AND P4, PT, R9, 0x8, P2 ;  /* 0x000000080900780c */ /* 0x000fe20001784270 */
[----:B------:R-:W-:Y:S01]  /*18980*/  @!P1 IMAD R14, R14, 0x8, R2 ;  /* 0x000000080e0e9824 */ /* 0x000fe200078e0202 */
[----:B------:R-:W-:Y:S02]  /*18990*/  FMNMX.FTZ R11, R25, R0, !PT ;  /* 0x00000000190b7209 */ /* 0x000fe40007810000 */
[----:B------:R-:W-:Y:S01]  /*189a0*/  ISETP.LT.OR P4, PT, R12, 0x9, P4 ;  /* 0x000000090c00780c */ /* 0x000fe20002781670 */
[----:B------:R-:W-:Y:S01]  /*189b0*/  @!P1 VIADD R14, R14, 0x28860 ;  /* 0x000288600e0e9836 */ /* 0x000fe20000000000 */
        /* <DEDUP_REMOVED lines=60> */
[----:B------:R-:W-:Y:S01]  /*18d80*/  ISETP.GT.AND P3, PT, R9, 0x21, P2 ;  /* 0x000000210900780c */ /* 0x000fe20001764270 */
[----:B------:R-:W0:Y:S01]  /*18d90*/  SHFL.BFLY PT, R11, R0, 0x2, 0x1f ;  /* 0x0c401f00000b7f89 */ /* 0x000e2200000e0000 */
[----:B------:R-:W-:-:S02]  /*18da0*/  FSEL R54, R54, -INF , !P4 ;  /* 0xff80000036367808 */ /* 0x000fc40006000000 */
[----:B------:R-:W-:Y:S02]  /*18db0*/  ISETP.GT.AND P4, PT, R9, 0x40, P2 ;  /* 0x000000400900780c */ /* 0x000fe40001784270 */
[C---:B------:R-:W-:Y:S02]  /*18dc0*/  ISETP.LT.OR P3, PT, R12.reuse, 0x22, P3 ;  /* 0x000000220c00780c */ /* 0x040fe40001f61670 */
[----:B------:R-:W-:Y:S02]  /*18dd0*/  ISETP.LT.OR P4, PT, R12, 0x41, P4 ;  /* 0x000000410c00780c */ /* 0x000fe40002781670 */
[----:B------:R-:W-:Y:S02]  /*18de0*/  FSEL R43, R43, -INF , !P3 ;  /* 0xff8000002b2b7808 */ /* 0x000fe40005800000 */
[----:B------:R-:W-:Y:S02]  /*18df0*/  ISETP.GT.AND P3, PT, R9, 0x29, P2 ;  /* 0x000000290900780c */ /* 0x000fe40001764270 */
[----:B------:R-:W-:-:S02]  /*18e00*/  FSEL R58, R58, -INF , !P4 ;  /* 0xff8000003a3a7808 */ /* 0x000fc40006000000 */
[----:B------:R-:W-:Y:S02]  /*18e10*/  ISETP.GT.AND P4, PT, R9, 0x41, P2 ;  /* 0x000000410900780c */ /* 0x000fe40001784270 */
[C---:B------:R-:W-:Y:S02]  /*18e20*/  ISETP.LT.OR P3, PT, R12.reuse, 0x2a, P3 ;  /* 0x0000002a0c00780c */ /* 0x040fe40001f61670 */
[----:B------:R-:W-:Y:S02]  /*18e30*/  ISETP.LT.OR P4, PT, R12, 0x42, P4 ;  /* 0x000000420c00780c */ /* 0x000fe40002781670 */
[----:B------:R-:W-:Y:S02]  /*18e40*/  FSEL R47, R47, -INF , !P3 ;  /* 0xff8000002f2f7808 */ /* 0x000fe40005800000 */
[----:B------:R-:W-:Y:S02]  /*18e50*/  ISETP.GT.AND P3, PT, R9, 0x31, P2 ;  /* 0x000000310900780c */ /* 0x000fe40001764270 */
[----:B0-----:R-:W-:-:S02]  /*18e60*/  FMNMX.FTZ R0, R0, R11, !PT ;  /* 0x0000000b00007209 */ /* 0x001fc40007810000 */
[----:B------:R-:W-:Y:S02]  /*18e70*/  FSEL R59, R59, -INF , !P4 ;  /* 0xff8000003b3b7808 */ /* 0x000fe40006000000 */
[----:B------:R-:W-:Y:S01]  /*18e80*/  ISETP.GT.AND P4, PT, R9, 0x48, P2 ;  /* 0x000000480900780c */ /* 0x000fe20001784270 */
[----:B------:R-:W0:Y:S01]  /*18e90*/  SHFL.BFLY PT, R11, R0, 0x1, 0x1f ;  /* 0x0c201f00000b7f89 */ /* 0x000e2200000e0000 */
[C---:B------:R-:W-:Y:S02]  /*18ea0*/  ISETP.LT.OR P3, PT, R12.reuse, 0x32, P3 ;  /* 0x000000320c00780c */ /* 0x040fe40001f61670 */
[----:B------:R-:W-:Y:S02]  /*18eb0*/  ISETP.LT.OR P4, PT, R12, 0x49, P4 ;  /* 0x000000490c00780c */ /* 0x000fe40002781670 */
[----:B------:R-:W-:Y:S02]  /*18ec0*/  FSEL R51, R51, -INF , !P3 ;  /* 0xff80000033337808 */ /* 0x000fe40005800000 */
[----:B------:R-:W-:-:S02]  /*18ed0*/  ISETP.GT.AND P3, PT, R9, 0x39, P2 ;  /* 0x000000390900780c */ /* 0x000fc40001764270 */
[----:B------:R-:W-:Y:S02]  /*18ee0*/  FSEL R62, R62, -INF , !P4 ;  /* 0xff8000003e3e7808 */ /* 0x000fe40006000000 */
[----:B------:R-:W-:Y:S02]  /*18ef0*/  ISETP.GT.AND P4, PT, R9, RZ, P2 ;  /* 0x000000ff0900720c */ /* 0x000fe40001784270 */
[C---:B------:R-:W-:Y:S02]  /*18f00*/  ISETP.LT.OR P3, PT, R12.reuse, 0x3a, P3 ;  /* 0x0000003a0c00780c */ /* 0x040fe40001f61670 */
[----:B------:R-:W-:Y:S02]  /*18f10*/  ISETP.LT.OR P4, PT, R12, 0x1, P4 ;  /* 0x000000010c00780c */ /* 0x000fe40002781670 */
[----:B------:R-:W-:Y:S02]  /*18f20*/  FSEL R55, R55, -INF , !P3 ;  /* 0xff80000037377808 */ /* 0x000fe40005800000 */
[----:B------:R-:W-:-:S02]  /*18f30*/  FSEL R153, R26, -INF , !P4 ;  /* 0xff8000001a997808 */ /* 0x000fc40006000000 */
[----:B------:R-:W-:Y:S02]  /*18f40*/  ISETP.GT.AND P4, PT, R9, 0x49, P2 ;  /* 0x000000490900780c */ /* 0x000fe40001784270 */
[----:B------:R-:W-:Y:S02]  /*18f50*/  FMNMX.FTZ R20, R153, R4, !PT ;  /* 0x0000000499147209 */ /* 0x000fe40007810000 */
[----:B0-----:R-:W-:Y:S02]  /*18f60*/  FMNMX.FTZ R0, R0, R11, !PT ;  /* 0x0000000b00007209 */ /* 0x001fe40007810000 */
[----:B------:R-:W-:Y:S02]  /*18f70*/  ISETP.LT.OR P4, PT, R12, 0x4a, P4 ;  /* 0x0000004a0c00780c */ /* 0x000fe40002781670 */
[C---:B------:R-:W-:Y:S01]  /*18f80*/  FSETP.NEU.FTZ.AND P3, PT, R0.reuse, -INF , PT ;  /* 0xff8000000000780b */ /* 0x040fe20003f7d000 */
[----:B------:R-:W-:Y:S01]  /*18f90*/  FMUL.FTZ R10, R0, UR44 ;  /* 0x0000002c000a7c20 */ /* 0x000fe20008410000 */
[----:B------:R-:W-:-:S02]  /*18fa0*/  FSEL R63, R63, -INF , !P4 ;  /* 0xff8000003f3f7808 */ /* 0x000fc40006000000 */
[----:B------:R-:W-:Y:S02]  /*18fb0*/  ISETP.GT.AND P4, PT, R9, 0x50, P2 ;  /* 0x000000500900780c */ /* 0x000fe40001784270 */
[----:B------:R-:W-:Y:S02]  /*18fc0*/  FSEL R10, R10, RZ, P3 ;  /* 0x000000ff0a0a7208 */ /* 0x000fe40001800000 */
[----:B------:R-:W-:Y:S02]  /*18fd0*/  ISETP.LT.OR P4, PT, R12, 0x51, P4 ;  /* 0x000000510c00780c */ /* 0x000fe40002781670 */
[----:B------:R-:W-:Y:S01]  /*18fe0*/  @!P1 PRMT R14, RZ, 0x654, R14 ;  /* 0x00000654ff0e9816 */ /* 0x000fe2000000000e */
[--C-:B------:R-:W-:Y:S01]  /*18ff0*/  FFMA.FTZ R180, R25, UR44, -R10.reuse ;  /* 0x0000002c19b47c23 */ /* 0x100fe2000801080a */
[----:B------:R-:W-:Y:S01]  /*19000*/  FMNMX.FTZ R25, R27, R20, !PT ;  /* 0x000000141b197209 */ /* 0x000fe20007810000 */
[--C-:B------:R-:W-:Y:S01]  /*19010*/  FFMA.FTZ R13, R29, UR44, -R10.reuse ;  /* 0x0000002c1d0d7c23 */ /* 0x100fe2000801080a */
[----:B------:R-:W-:Y:S01]  /*19020*/  FSEL R66, R66, -INF , !P4 ;  /* 0xff80000042427808 */ /* 0x000fe20006000000 */
[--C-:B------:R-:W-:Y:S01]  /*19030*/  FFMA.FTZ R21, R33, UR44, -R10.reuse ;  /* 0x0000002c21157c23 */ /* 0x100fe2000801080a */
[----:B------:R-:W-:Y:S01]  /*19040*/  FMNMX.FTZ R20, R30, R25, !PT ;  /* 0x000000191e147209 */ /* 0x000fe20007810000 */
[--C-:B------:R-:W-:Y:S01]  /*19050*/  FFMA.FTZ R11, R24, UR44, -R10.reuse ;  /* 0x0000002c180b7c23 */ /* 0x100fe2000801080a */
        /* <DEDUP_REMOVED lines=39> */
[----:B------:R-:W-:Y:S01]  /*192d0*/  FFMA.FTZ R33, R45, UR44, -R10 ;  /* 0x0000002c2d217c23 */ /* 0x000fe2000801080a */
[----:B------:R-:W-:Y:S01]  /*192e0*/  ISETP.LT.OR P4, PT, R12, 0x61, P4 ;  /* 0x000000610c00780c */ /* 0x000fe20002781670 */
[----:B------:R0:W-:Y:S01]  /*192f0*/  @!P1 SYNCS.ARRIVE.TRANS64.RED.A1T0 RZ, [R14+URZ], RZ ;  /* 0x000000ff0eff99a7 */ /* 0x0001e2000810043f */
[----:B------:R-:W-:-:S02]  /*19300*/  FMNMX.FTZ R37, R51, R20, !PT ;  /* 0x0000001433257209 */ /* 0x000fc40007810000 */
[----:B------:R-:W-:Y:S01]  /*19310*/  FSEL R74, R74, -INF , !P4 ;  /* 0xff8000004a4a7808 */ /* 0x000fe20006000000 */
[----:B------:R-:W-:Y:S01]  /*19320*/  MUFU.EX2 R180, R180 ;  /* 0x000000b400b47308 */ /* 0x000fe20000000800 */
[----:B------:R-:W-:Y:S02]  /*19330*/  FMNMX.FTZ R20, R54, R37, !PT ;  /* 0x0000002536147209 */ /* 0x000fe40007810000 */
[----:B------:R-:W-:Y:S02]  /*19340*/  ISETP.GT.AND P4, PT, R9, 0x61, P2 ;  /* 0x000000610900780c */ /* 0x000fe40001784270 */
[----:B------:R-:W-:Y:S02]  /*19350*/  FMNMX.FTZ R37, R55, R20, !PT ;  /* 0x0000001437257209 */ /* 0x000fe40007810000 */
[----:B------:R-:W-:Y:S01]  /*19360*/  ISETP.LT.OR P4, PT, R12, 0x62, P4 ;  /* 0x000000620c00780c */ /* 0x000fe20002781670 */
[----:B------:R-:W-:Y:S01]  /*19370*/  MUFU.EX2 R182, R182 ;  /* 0x000000b600b67308 */ /* 0x000fe20000000800 */
[----:B------:R-:W-:Y:S01]  /*19380*/  FMNMX.FTZ R20, R58, R37, !PT ;  /* 0x000000253a147209 */ /* 0x000fe20007810000 */
[----:B------:R-:W-:Y:S01]  /*19390*/  FFMA.FTZ R37, R49, UR44, -R10 ;  /* 0x0000002c31257c23 */ /* 0x000fe2000801080a */
[----:B------:R-:W-:-:S02]  /*193a0*/  FSEL R75, R75, -INF , !P4 ;  /* 0xff8000004b4b7808 */ /* 0x000fc40006000000 */
[----:B------:R-:W-:Y:S02]  /*193b0*/  FMNMX.FTZ R41, R59, R20, !PT ;  /* 0x000000143b297209 */ /* 0x000fe40007810000 */
[----:B------:R-:W-:Y:S01]  /*193c0*/  ISETP.GT.AND P4, PT, R9, 0x68, P2 ;  /* 0x000000680900780c */ /* 0x000fe20001784270 */
[----:B------:R-:W-:Y:S01]  /*193d0*/  MUFU.EX2 R13, R13 ;  /* 0x0000000d000d7308 */ /* 0x000fe20000000800 */
[----:B------:R-:W-:Y:S02]  /*193e0*/  FMNMX.FTZ R20, R62, R41, !PT ;  /* 0x000000293e147209 */ /* 0x000fe40007810000 */
[----:B------:R-:W-:Y:S02]  /*193f0*/  ISETP.LT.OR P4, PT, R12, 0x69, P4 ;  /* 0x000000690c00780c */ /* 0x000fe40002781670 */
[----:B------:R-:W-:Y:S02]  /*19400*/  FMNMX.FTZ R41, R63, R20, !PT ;  /* 0x000000143f297209 */ /* 0x000fe40007810000 */
        /* <DEDUP_REMOVED lines=12> */
[----:B------:R-:W-:Y:S02]  /*194d0*/  ISETP.GT.AND P4, PT, R9, 0x70, P2 ;  /* 0x000000700900780c */ /* 0x000fe40001784270 */
[----:B------:R-:W-:Y:S01]  /*194e0*/  FMNMX.FTZ R45, R71, R20, !PT ;  /* 0x00000014472d7209 */ /* 0x000fe20007810000 */
[----:B------:R-:W-:Y:S01]  /*194f0*/  MUFU.EX2 R178, R178 ;  /* 0x000000b200b27308 */ /* 0x000fe20000000800 */
[----:B------:R-:W-:Y:S02]  /*19500*/  ISETP.LT.OR P4, PT, R12, 0x71, P4 ;  /* 0x000000710c00780c */ /* 0x000fe40002781670 */
[----:B------:R-:W-:Y:S01]  /*19510*/  FMNMX.FTZ R20, R74, R45, !PT ;  /* 0x0000002d4a147209 */ /* 0x000fe20007810000 */
[--C-:B------:R-:W-:Y:S01]  /*19520*/  FFMA.FTZ R45, R57, UR44, -R10.reuse ;  /* 0x0000002c392d7c23 */ /* 0x100fe2000801080a */
[----:B------:R-:W-:Y:S01]  /*19530*/  FSEL R82, R82, -INF , !P4 ;  /* 0xff80000052527808 */ /* 0x000fe20006000000 */
[--C-:B------:R-:W-:Y:S01]  /*19540*/  FFMA.FTZ R57, R69, UR44, -R10.reuse ;  /* 0x0000002c45397c23 */ /* 0x100fe2000801080a */
[----:B------:R-:W-:Y:S01]  /*19550*/  ISETP.GT.AND P4, PT, R9, 0x71, P2 ;  /* 0x000000710900780c */ /* 0x000fe20001784270 */
[----:B------:R-:W-:Y:S01]  /*19560*/  FFMA.FTZ R69, R81, UR44, -R10 ;  /* 0x0000002c51457c23 */ /* 0x000fe2000801080a */
[----:B------:R-:W-:Y:S01]  /*19570*/  FMNMX.FTZ R49, R75, R20, !PT ;  /* 0x000000144b317209 */ /* 0x000fe20007810000 */
[----:B------:R-:W-:Y:S01]  /*19580*/  MUFU.EX2 R25, R25 ;  /* 0x0000001900197308 */ /* 0x000fe20000000800 */
[----:B------:R-:W-:-:S02]  /*19590*/  ISETP.LT.OR P4, PT, R12, 0x72, P4 ;  /* 0x000000720c00780c */ /* 0x000fc40002781670 */
[----:B------:R-:W-:Y:S02]  /*195a0*/  FMNMX.FTZ R20, R78, R49, !PT ;  /* 0x000000314e147209 */ /* 0x000fe40007810000 */
[----:B------:R-:W-:Y:S02]  /*195b0*/  FSEL R83, R83, -INF , !P4 ;  /* 0xff80000053537808 */ /* 0x000fe40006000000 */
[----:B------:R-:W-:Y:S01]  /*195c0*/  ISETP.GT.AND P4, PT, R9, 0x78, P2 ;  /* 0x000000780900780c */ /* 0x000fe20001784270 */
[----:B------:R-:W-:Y:S01]  /*195d0*/  MUFU.EX2 R172, R172 ;  /* 0x000000ac00ac7308 */ /* 0x000fe20000000800 */
[----:B------:R-:W-:Y:S02]  /*195e0*/  FMNMX.FTZ R49, R79, R20, !PT ;  /* 0x000000144f317209 */ /* 0x000fe40007810000 */
[----:B------:R-:W-:Y:S02]  /*195f0*/  ISETP.GT.AND P2, PT, R9, 0x79, P2 ;  /* 0x000000790900780c */ /* 0x000fe40001744270 */
[----:B------:R-:W-:-:S02]  /*19600*/  ISETP.LT.OR P4, PT, R12, 0x79, P4 ;  /* 0x000000790c00780c */ /* 0x000fc40002781670 */
[----:B------:R-:W-:Y:S01]  /*19610*/  FMNMX.FTZ R20, R82, R49, !PT ;  /* 0x0000003152147209 */ /* 0x000fe20007810000 */
[--C-:B------:R-:W-:Y:S01]  /*19620*/  FFMA.FTZ R49, R61, UR44, -R10.reuse ;  /* 0x0000002c3d317c23 */ /* 0x100fe2000801080a */
[----:B------:R-:W-:Y:S01]  /*19630*/  ISETP.LT.OR P2, PT, R12, 0x7a, P2 ;  /* 0x0000007a0c00780c */ /* 0x000fe20001741670 */
[----:B------:R-:W-:Y:S01]  /*19640*/  FFMA.FTZ R61, R73, UR44, -R10 ;  /* 0x0000002c493d7c23 */ /* 0x000fe2000801080a */
[----:B------:R-:W-:Y:S01]  /*19650*/  FSEL R86, R86, -INF , !P4 ;  /* 0xff80000056567808 */ /* 0x000fe20006000000 */
[----:B------:R-:W-:Y:S01]  /*19660*/  MUFU.EX2 R29, R29 ;  /* 0x0000001d001d7308 */ /* 0x000fe20000000800 */
[----:B------:R-:W-:Y:S02]  /*19670*/  FMNMX.FTZ R9, R83, R20, !PT ;  /* 0x0000001453097209 */ /* 0x000fe40007810000 */
[----:B------:R-:W-:Y:S02]  /*19680*/  FSEL R87, R87, -INF , !P2 ;  /* 0xff80000057577808 */ /* 0x000fe40005000000 */
[----:B------:R-:W-:-:S02]  /*19690*/  FMNMX.FTZ R12, R86, R9, !PT ;  /* 0x00000009560c7209 */ /* 0x000fc40007810000 */
[----:B------:R-:W-:Y:S01]  /*196a0*/  FSEL R20, R0, RZ, P3 ;  /* 0x000000ff00147208 */ /* 0x000fe20001800000 */
[----:B------:R-:W-:Y:S01]  /*196b0*/  MUFU.EX2 R174, R174 ;  /* 0x000000ae00ae7308 */ /* 0x000fe20000000800 */
[----:B------:R-:W-:-:S03]  /*196c0*/  FMNMX.FTZ R12, R87, R12, !PT ;  /* 0x0000000c570c7209 */ /* 0x000fc60007810000 */
[----:B------:R-:W-:Y:S02]  /*196d0*/  FADD.FTZ R20, -R20, R7 ;  /* 0x0000000714147221 */ /* 0x000fe40000010100 */
[----:B------:R-:W1:Y:S02]  /*196e0*/  SHFL.BFLY PT, R9, R12, 0x2, 0x1f ;  /* 0x0c401f000c097f89 */ /* 0x000e6400000e0000 */
[----:B------:R-:W-:Y:S01]  /*196f0*/  FMUL.FTZ R10, R20, UR44 ;  /* 0x0000002c140a7c20 */ /* 0x000fe20008410000 */
[----:B------:R-:W-:Y:S08]  /*19700*/  MUFU.EX2 R33, R33 ;  /* 0x0000002100217308 */ /* 0x000ff00000000800 */
[----:B------:R-:W2:Y:S08]  /*19710*/  MUFU.EX2 R10, R10 ;  /* 0x0000000a000a7308 */ /* 0x000eb00000000800 */
[----:B------:R-:W3:Y:S01]  /*19720*/  MUFU.EX2 R168, R168 ;  /* 0x000000a800a87308 */ /* 0x000ee20000000800 */
[----:B-1----:R-:W-:-:S07]  /*19730*/  FMNMX.FTZ R9, R12, R9, !PT ;  /* 0x000000090c097209 */ /* 0x002fce0007810000 */
[----:B------:R-:W1:Y:S01]  /*19740*/  MUFU.EX2 R37, R37 ;  /* 0x0000002500257308 */ /* 0x000e620000000800 */
[-C--:B--2---:R-:W-:Y:S01]  /*19750*/  FMUL.FTZ R88, R88, R10.reuse ;  /* 0x0000000a58587220 */ /* 0x084fe20000410000 */
[----:B------:R-:W2:Y:S01]  /*19760*/  SHFL.BFLY PT, R12, R9, 0x1, 0x1f ;  /* 0x0c201f00090c7f89 */ /* 0x000ea200000e0000 */
[-C--:B------:R-:W-:Y:S01]  /*19770*/  FMUL.FTZ R89, R89, R10.reuse ;  /* 0x0000000a59597220 */ /* 0x080fe20000410000 */
[-C--:B------:R-:W-:Y:S01]  /*19780*/  FMUL.FTZ R92, R92, R10.reuse ;  /* 0x0000000a5c5c7220 */ /* 0x080fe20000410000 */
[-C--:B------:R-:W-:Y:S01]  /*19790*/  FMUL.FTZ R93, R93, R10.reuse ;  /* 0x0000000a5d5d7220 */ /* 0x080fe20000410000 */
[-C--:B------:R-:W-:Y:S01]  /*197a0*/  FMUL.FTZ R96, R96, R10.reuse ;  /* 0x0000000a60607220 */ /* 0x080fe20000410000 */
[-C--:B------:R-:W-:Y:S01]  /*197b0*/  FMUL.FTZ R97, R97, R10.reuse ;  /* 0x0000000a61617220 */ /* 0x080fe20000410000 */
[----:B------:R-:W4:Y:S01]  /*197c0*/  MUFU.EX2 R170, R170 ;  /* 0x000000aa00aa7308 */ /* 0x000f220000000800 */
[-C--:B------:R-:W-:Y:S01]  /*197d0*/  FMUL.FTZ R100, R100, R10.reuse ;  /* 0x0000000a64647220 */ /* 0x080fe20000410000 */
[-C--:B------:R-:W-:Y:S01]  /*197e0*/  FMUL.FTZ R101, R101, R10.reuse ;  /* 0x0000000a65657220 */ /* 0x080fe20000410000 */
[-C--:B------:R-:W-:Y:S01]  /*197f0*/  FMUL.FTZ R104, R104, R10.reuse ;  /* 0x0000000a68687220 */ /* 0x080fe20000410000 */
[-C--:B------:R-:W-:Y:S01]  /*19800*/  FMUL.FTZ R105, R105, R10.reuse ;  /* 0x0000000a69697220 */ /* 0x080fe20000410000 */
[-C--:B------:R-:W-:Y:S01]  /*19810*/  FMUL.FTZ R108, R108, R10.reuse ;  /* 0x0000000a6c6c7220 */ /* 0x080fe20000410000 */
[-C--:B------:R-:W-:Y:S01]  /*19820*/  FMUL.FTZ R109, R109, R10.reuse ;  /* 0x0000000a6d6d7220 */ /* 0x080fe20000410000 */
[-C--:B------:R-:W-:Y:S01]  /*19830*/  FMUL.FTZ R112, R112, R10.reuse ;  /* 0x0000000a70707220 */ /* 0x080fe20000410000 */
[----:B------:R-:W5:Y:S01]  /*19840*/  MUFU.EX2 R41, R41 ;  /* 0x0000002900297308 */ /* 0x000f620000000800 */
        /* <DEDUP_REMOVED lines=8> */
[----:B------:R-:W-:Y:S01]  /*198d0*/  FMUL.FTZ R128, R128, R10 ;  /* 0x0000000a80807220 */ /* 0x000fe20000410000 */
[----:B--2---:R-:W-:Y:S01]  /*198e0*/  FMNMX.FTZ R9, R9, R12, !PT ;  /* 0x0000000c09097209 */ /* 0x004fe20007810000 */
[-C--:B------:R-:W-:Y:S01]  /*198f0*/  FMUL.FTZ R129, R129, R10.reuse ;  /* 0x0000000a81817220 */ /* 0x080fe20000410000 */
[-C--:B------:R-:W-:Y:S01]  /*19900*/  FMUL.FTZ R132, R132, R10.reuse ;  /* 0x0000000a84847220 */ /* 0x080fe20000410000 */
[-C--:B------:R-:W-:Y:S01]  /*19910*/  FMUL.FTZ R133, R133, R10.reuse ;  /* 0x0000000a85857220 */ /* 0x080fe20000410000 */
[C---:B------:R-:W-:Y:S01]  /*19920*/  FSETP.NEU.FTZ.AND P2, PT, R9.reuse, -INF , PT ;  /* 0xff8000000900780b */ /* 0x040fe20003f5d000 */
[----:B------:R-:W-:Y:S01]  /*19930*/  FMUL.FTZ R32, R9, UR44 ;  /* 0x0000002c09207c20 */ /* 0x000fe20008410000 */
[----:B------:R-:W2:Y:S01]  /*19940*/  MUFU.EX2 R45, R45 ;  /* 0x0000002d002d7308 */ /* 0x000ea20000000800 */
[-C--:B------:R-:W-:Y:S01]  /*19950*/  FMUL.FTZ R136, R136, R10.reuse ;  /* 0x0000000a88887220 */ /* 0x080fe20000410000 */
[-C--:B------:R-:W-:Y:S01]  /*19960*/  FMUL.FTZ R137, R137, R10.reuse ;  /* 0x0000000a89897220 */ /* 0x080fe20000410000 */
[-C--:B------:R-:W-:Y:S01]  /*19970*/  FMUL.FTZ R140, R140, R10.reuse ;  /* 0x0000000a8c8c7220 */ /* 0x080fe20000410000 */
[----:B------:R-:W-:Y:S01]  /*19980*/  FSEL R32, R32, RZ, P2 ;  /* 0x000000ff20207208 */ /* 0x000fe20001000000 */
[-C--:B------:R-:W-:Y:S01]  /*19990*/  FMUL.FTZ R141, R141, R10.reuse ;  /* 0x0000000a8d8d7220 */ /* 0x080fe20000410000 */
[-C--:B------:R-:W-:Y:S01]  /*199a0*/  FMUL.FTZ R144, R144, R10.reuse ;  /* 0x0000000a90907220 */ /* 0x080fe20000410000 */
[----:B------:R-:W-:Y:S01]  /*199b0*/  FMUL.FTZ R145, R145, R10 ;  /* 0x0000000a91917220 */ /* 0x000fe20000410000 */
[----:B------:R-:W2:Y:S01]  /*199c0*/  MUFU.EX2 R166, R166 ;  /* 0x000000a600a67308 */ /* 0x000ea20000000800 */
        /* <DEDUP_REMOVED lines=18> */
[----:B------:R-:W-:Y:S01]  /*19af0*/  F2FP.BF16.F32.PACK_AB R180, R180, R11 ;  /* 0x0000000bb4b4723e */ /* 0x000fe200000010ff */
        /* <DEDUP_REMOVED lines=9> */
[----:B0-----:R-:W-:Y:S01]  /*19b90*/  FFMA.FTZ R14, R59, UR44, -R32 ;  /* 0x0000002c3b0e7c23 */ /* 0x001fe20008010820 */
        /* <DEDUP_REMOVED lines=13> */
[----:B------:R-:W-:Y:S01]  /*19c70*/  FSEL R27, R9, RZ, P2 ;  /* 0x000000ff091b7208 */ /* 0x000fe20001000000 */
[--C-:B------:R-:W-:Y:S01]  /*19c80*/  FFMA.FTZ R75, R75, UR44, -R32.reuse ;  /* 0x0000002c4b4b7c23 */ /* 0x100fe20008010820 */
[----:B------:R-:W-:Y:S01]  /*19c90*/  FFMA.FTZ R78, R78, UR44, -R32 ;  /* 0x0000002c4e4e7c23 */ /* 0x000fe20008010820 */
[----:B------:R-:W-:Y:S01]  /*19ca0*/  FADD.FTZ R31, R33, R6 ;  /* 0x00000006211f7221 */ /* 0x000fe20000010000 */
[----:B------:R-:W-:Y:S01]  /*19cb0*/  FFMA.FTZ R79, R79, UR44, -R32 ;  /* 0x0000002c4f4f7c23 */ /* 0x000fe20008010820 */
[----:B------:R-:W-:Y:S01]  /*19cc0*/  FADD.FTZ R27, -R27, R4 ;  /* 0x000000041b1b7221 */ /* 0x000fe20000010100 */
[----:B------:R-:W-:Y:S01]  /*19cd0*/  MUFU.EX2 R53, R53 ;  /* 0x0000003500357308 */ /* 0x000fe20000000800 */
[----:B---3--:R-:W-:Y:S01]  /*19ce0*/  FADD.FTZ R6, R168, R31 ;  /* 0x0000001fa8067221 */ /* 0x008fe20000010000 */
[--C-:B------:R-:W-:Y:S01]  /*19cf0*/  FFMA.FTZ R82, R82, UR44, -R32.reuse ;  /* 0x0000002c52527c23 */ /* 0x100fe20008010820 */
[----:B------:R-:W-:Y:S01]  /*19d00*/  FMUL.FTZ R27, R27, UR44 ;  /* 0x0000002c1b1b7c20 */ /* 0x000fe20008410000 */
[----:B------:R-:W-:Y:S01]  /*19d10*/  FFMA.FTZ R83, R83, UR44, -R32 ;  /* 0x0000002c53537c23 */ /* 0x000fe20008010820 */
[----:B-1----:R-:W-:Y:S01]  /*19d20*/  FADD.FTZ R31, R37, R6 ;  /* 0x00000006251f7221 */ /* 0x002fe20000010000 */
[--C-:B------:R-:W-:Y:S01]  /*19d30*/  FFMA.FTZ R86, R86, UR44, -R32.reuse ;  /* 0x0000002c56567c23 */ /* 0x100fe20008010820 */
[----:B------:R-:W-:Y:S01]  /*19d40*/  FFMA.FTZ R87, R87, UR44, -R32 ;  /* 0x0000002c57577c23 */ /* 0x000fe20008010820 */
[----:B------:R-:W-:Y:S01]  /*19d50*/  MUFU.EX2 R20, R20 ;  /* 0x0000001400147308 */ /* 0x000fe20000000800 */
[----:B----4-:R-:W-:Y:S01]  /*19d60*/  FADD.FTZ R6, R170, R31 ;  /* 0x0000001faa067221 */ /* 0x010fe20000010000 */
[----:B------:R-:W-:Y:S01]  /*19d70*/  ISETP.GT.AND P2, PT, R3, R198, PT ;  /* 0x000000c60300720c */ /* 0x000fe20003f44270 */
[----:B------:R-:W-:Y:S01]  /*19d80*/  FMUL.FTZ R148, R148, R10 ;  /* 0x0000000a94947220 */ /* 0x000fe20000410000 */
[----:B------:R-:W-:Y:S01]  /*19d90*/  F2FP.BF16.F32.PACK_AB R182, R13, R182 ;  /* 0x000000b60db6723e */ /* 0x000fe200000010ff */
[----:B-----5:R-:W-:Y:S01]  /*19da0*/  FADD.FTZ R31, R41, R6 ;  /* 0x00000006291f7221 */ /* 0x020fe20000010000 */
[----:B------:R-:W-:Y:S01]  /*19db0*/  F2FP.BF16.F32.PACK_AB R176, R21, R176 ;  /* 0x000000b015b0723e */ /* 0x000fe200000010ff */
[----:B------:R-:W-:Y:S01]  /*19dc0*/  FMUL.FTZ R149, R149, R10 ;  /* 0x0000000a95957220 */ /* 0x000fe20000410000 */
[----:B------:R-:W0:Y:S01]  /*19dd0*/  MUFU.EX2 R27, R27 ;  /* 0x0000001b001b7308 */ /* 0x000e220000000800 */
[----:B------:R-:W-:Y:S01]  /*19de0*/  FADD.FTZ R6, R164, R31 ;  /* 0x0000001fa4067221 */ /* 0x000fe20000010000 */
[----:B------:R-:W-:Y:S01]  /*19df0*/  F2FP.BF16.F32.PACK_AB R178, R25, R178 ;  /* 0x000000b219b2723e */ /* 0x000fe200000010ff */
[----:B------:R-:W-:Y:S01]  /*19e00*/  VIADD R3, R3, 0xffffffff ;  /* 0xffffffff03037836 */ /* 0x000fe20000000000 */
[----:B------:R-:W-:Y:S01]  /*19e10*/  F2FP.BF16.F32.PACK_AB R172, R29, R172 ;  /* 0x000000ac1dac723e */ /* 0x000fe200000010ff */
[----:B--2---:R-:W-:Y:S01]  /*19e20*/  FADD.FTZ R31, R45, R6 ;  /* 0x000000062d1f7221 */ /* 0x004fe20000010000 */
[----:B------:R-:W-:-:S02]  /*19e30*/  F2FP.BF16.F32.PACK_AB R174, R33, R174 ;  /* 0x000000ae21ae723e */ /* 0x000fc400000010ff */
[----:B------:R-:W1:Y:S01]  /*19e40*/  MUFU.EX2 R162, R162 ;  /* 0x000000a200a27308 */ /* 0x000e620000000800 */
[----:B------:R-:W-:Y:S01]  /*19e50*/  FADD.FTZ R38, R166, R31 ;  /* 0x0000001fa6267221 */ /* 0x000fe20000010000 */
[----:B------:R-:W-:Y:S02]  /*19e60*/  F2FP.BF16.F32.PACK_AB R168, R37, R168 ;  /* 0x000000a825a8723e */ /* 0x000fe400000010ff */
[----:B------:R-:W-:Y:S02]  /*19e70*/  F2FP.BF16.F32.PACK_AB R170, R41, R170 ;  /* 0x000000aa29aa723e */ /* 0x000fe400000010ff */
[----:B------:R-:W-:Y:S02]  /*19e80*/  F2FP.BF16.F32.PACK_AB R164, R45, R164 ;  /* 0x000000a42da4723e */ /* 0x000fe400000010ff */
[----:B------:R-:W2:Y:S01]  /*19e90*/  MUFU.EX2 R177, R177 ;  /* 0x000000b100b17308 */ /* 0x000ea20000000800 */
[----:B0-----:R-:W-:Y:S01]  /*19ea0*/  FFMA.FTZ R6, R27, R5, R12 ;  /* 0x000000051b067223 */ /* 0x001fe2000001000c */
[C---:B------:R-:W-:Y:S01]  /*19eb0*/  FADD.FTZ R5, R49.reuse, R38 ;  /* 0x0000002631057221 */ /* 0x040fe20000010000 */
[----:B------:R-:W-:Y:S01]  /*19ec0*/  F2FP.BF16.F32.PACK_AB R166, R49, R166 ;  /* 0x000000a631a6723e */ /* 0x000fe200000010ff */
[----:B------:R-:W-:Y:S01]  /*19ed0*/  FMUL.FTZ R90, R90, R27 ;  /* 0x0000001b5a5a7220 */ /* 0x000fe20000410000 */
[----:B------:R-:W-:Y:S01]  /*19ee0*/  FADD.FTZ R6, R181, R6 ;  /* 0x00000006b5067221 */ /* 0x000fe20000010000 */
[----:B------:R-:W-:Y:S01]  /*19ef0*/  FADD.FTZ R38, R160, R5 ;  /* 0x00000005a0267221 */ /* 0x000fe20000010000 */
[----:B------:R-:W-:Y:S01]  /*19f00*/  F2FP.BF16.F32.PACK_AB R160, R53, R160 ;  /* 0x000000a035a0723e */ /* 0x000fe200000010ff */
[----:B------:R-:W0:Y:S01]  /*19f10*/  MUFU.EX2 R57, R57 ;  /* 0x0000003900397308 */ /* 0x000e220000000800 */
[----:B------:R-:W-:Y:S01]  /*19f20*/  FADD.FTZ R5, R183, R6 ;  /* 0x00000006b7057221 */ /* 0x000fe20000010000 */
[----:B------:R-:W-:Y:S01]  /*19f30*/  FADD.FTZ R31, R53, R38 ;  /* 0x00000026351f7221 */ /* 0x000fe20000010000 */
[C---:B------:R-:W-:Y:S01]  /*19f40*/  F2FP.BF16.F32.PACK_AB R183, R20.reuse, R183 ;  /* 0x000000b714b7723e */ /* 0x040fe200000010ff */
[-C--:B------:R-:W-:Y:S01]  /*19f50*/  FMUL.FTZ R91, R91, R27.reuse ;  /* 0x0000001b5b5b7220 */ /* 0x080fe20000410000 */
[----:B------:R-:W-:Y:S01]  /*19f60*/  FADD.FTZ R6, R20, R5 ;  /* 0x0000000514067221 */ /* 0x000fe20000010000 */
[----:B-1----:R-:W-:Y:S01]  /*19f70*/  FADD.FTZ R38, R162, R31 ;  /* 0x0000001fa2267221 */ /* 0x002fe20000010000 */
[----:B------:R-:W-:Y:S01]  /*19f80*/  F2FP.BF16.F32.PACK_AB R181, R181, R12 ;  /* 0x0000000cb5b5723e */ /* 0x000fe200000010ff */
        /* <DEDUP_REMOVED lines=9> */
[C---:B0-----:R-:W-:Y:S01]  /*1a020*/  FADD.FTZ R11, R57.reuse, R38 ;  /* 0x00000026390b7221 */ /* 0x041fe20000010000 */
[----:B------:R-:W-:Y:S01]  /*1a030*/  F2FP.BF16.F32.PACK_AB R162, R57, R162 ;  /* 0x000000a239a2723e */ /* 0x000fe200000010ff */
[-C--:B------:R-:W-:Y:S01]  /*1a040*/  FMUL.FTZ R106, R106, R27.reuse ;  /* 0x0000001b6a6a7220 */ /* 0x080fe20000410000 */
[-C--:B------:R-:W-:Y:S01]  /*1a050*/  FMUL.FTZ R107, R107, R27.reuse ;  /* 0x0000001b6b6b7220 */ /* 0x080fe20000410000 */
[-C--:B------:R-:W-:Y:S01]  /*1a060*/  FMUL.FTZ R110, R110, R27.reuse ;  /* 0x0000001b6e6e7220 */ /* 0x080fe20000410000 */
[-C--:B------:R-:W-:Y:S01]  /*1a070*/  FMUL.FTZ R111, R111, R27.reuse ;  /* 0x0000001b6f6f7220 */ /* 0x080fe20000410000 */
[----:B------:R-:W-:Y:S01]  /*1a080*/  FMUL.FTZ R114, R114, R27 ;  /* 0x0000001b72727220 */ /* 0x000fe20000410000 */
[----:B------:R-:W0:Y:S01]  /*1a090*/  MUFU.EX2 R179, R179 ;  /* 0x000000b300b37308 */ /* 0x000e220000000800 */
[C---:B-1----:R-:W-:Y:S01]  /*1a0a0*/  FADD.FTZ R6, R24.reuse, R5 ;  /* 0x0000000518067221 */ /* 0x042fe20000010000 */
[----:B------:R-:W-:Y:S01]  /*1a0b0*/  F2FP.BF16.F32.PACK_AB R177, R24, R177 ;  /* 0x000000b118b1723e */ /* 0x000fe200000010ff */
        /* <DEDUP_REMOVED lines=22> */
[C---:B-1----:R-:W-:Y:S01]  /*1a220*/  FADD.FTZ R11, R61.reuse, R38 ;  /* 0x000000263d0b7221 */ /* 0x042fe20000010000 */
[----:B------:R-:W-:Y:S01]  /*1a230*/  F2FP.BF16.F32.PACK_AB R156, R61, R156 ;  /* 0x0000009c3d9c723e */ /* 0x000fe200000010ff */
[-C--:B------:R-:W-:Y:S01]  /*1a240*/  FMUL.FTZ R150, R150, R27.reuse ;  /* 0x0000001b96967220 */ /* 0x080fe20000410000 */
[----:B------:R-:W-:Y:S01]  /*1a250*/  FMUL.FTZ R151, R151, R27 ;  /* 0x0000001b97977220 */ /* 0x000fe20000410000 */
[----:B------:R-:W-:-:S03]  /*1a260*/  IMAD.MOV.U32 R20, RZ, RZ, R186 ;  /* 0x000000ffff147224 */ /* 0x000fc600078e00ba */
        /* <DEDUP_REMOVED lines=30> */
[----:B------:R-:W-:-:S05]  /*1a450*/  IMAD.MOV.U32 R7, RZ, RZ, R0 ;  /* 0x000000ffff077224 */ /* 0x000fca00078e0000 */
[----:B------:R-:W1:Y:S01]  /*1a460*/  MUFU.EX2 R4, R55 ;  /* 0x0000003700047308 */ /* 0x000e620000000800 */
[C---:B--2---:R-:W-:Y:S01]  /*1a470*/  FADD.FTZ R38, R34.reuse, R5 ;  /* 0x0000000522267221 */ /* 0x044fe20000010000 */
[----:B------:R-:W-:-:S06]  /*1a480*/  F2FP.BF16.F32.PACK_AB R169, R34, R169 ;  /* 0x000000a922a9723e */ /* 0x000fcc00000010ff */
[----:B------:R-:W2:Y:S01]  /*1a490*/  MUFU.EX2 R165, R165 ;  /* 0x000000a500a57308 */ /* 0x000ea20000000800 */
[----:B0-----:R-:W-:-:S07]  /*1a4a0*/  FADD.FTZ R5, R171, R38 ;  /* 0x00000026ab057221 */ /* 0x001fce0000010000 */
[----:B------:R-:W0:Y:S01]  /*1a4b0*/  MUFU.EX2 R14, R14 ;  /* 0x0000000e000e7308 */ /* 0x000e220000000800 */
[C---:B-1----:R-:W-:Y:S01]  /*1a4c0*/  FADD.FTZ R38, R4.reuse, R5 ;  /* 0x0000000504267221 */ /* 0x042fe20000010000 */
[----:B------:R-:W-:Y:S01]  /*1a4d0*/  F2FP.BF16.F32.PACK_AB R171, R4, R171 ;  /* 0x000000ab04ab723e */ /* 0x000fe200000010ff */
[----:B------:R-:W-:-:S05]  /*1a4e0*/  IMAD.MOV.U32 R4, RZ, RZ, R9 ;  /* 0x000000ffff047224 */ /* 0x000fca00078e0009 */
        /* <DEDUP_REMOVED lines=39> */
[----:B------:R-:W-:Y:S06]  /*1a760*/  @P2 BRA `(.L_x_7092) ;  /* 0xffffffcc007c2947 */ /* 0x000fec000383ffff */
.L_x_7074:
[----:B------:R-:W-:Y:S05]  /*1a770*/  WARPSYNC.ALL ;  /* 0x0000000000007948 */ /* 0x000fea0003800000 */
[----:B------:R-:W-:Y:S06]  /*1a780*/  BAR.ARV 0x8, 0x120 ;  /* 0x0204800000007b1d */ /* 0x000fec0000002000 */
[----:B------:R-:W-:Y:S05]  /*1a790*/  @!P0 BRA `(.L_x_7093) ;  /* 0x0000000000048947 */ /* 0x000fea0003800000 */
[----:B------:R-:W-:Y:S01]  /*1a7a0*/  BPT.TRAP 0x1 ;  /* 0x000000040000795c */ /* 0x000fe20000300000 */
.L_x_7093:
[----:B------:R-:W-:Y:S01]  /*1a7b0*/  IMAD R10, R184, 0x8, R2 ;  /* 0x00000008b80a7824 */ /* 0x000fe200078e0202 */
[----:B------:R-:W-:-:S04]  /*1a7c0*/  SHF.L.U32 R3, R186, 0x1f, RZ ;  /* 0x0000001fba037819 */ /* 0x000fc800000006ff */
[----:B------:R0:W1:Y:S01]  /*1a7d0*/  SYNCS.PHASECHK.TRANS64.TRYWAIT P2, [R10+URZ+0x28850], R3 ;  /* 0x028850030a0075a7 */ /* 0x000062000804017f */
[----:B------:R-:W-:Y:S05]  /*1a7e0*/  @!P0 BRA `(.L_x_7094) ;  /* 0x0000000000048947 */ /* 0x000fea0003800000 */
[----:B------:R-:W-:Y:S01]  /*1a7f0*/  BPT.TRAP 0x1 ;  /* 0x000000040000795c */ /* 0x000fe20000300000 */
.L_x_7094:
[----:B------:R-:W-:-:S05]  /*1a800*/  VIADD R2, R2, 0x400 ;  /* 0x0000040002027836 */ /* 0x000fca0000000000 */
[----:B------:R-:W-:-:S04]  /*1a810*/  SHF.R.U32.HI R2, RZ, 0x4, R2 ;  /* 0x00000004ff027819 */ /* 0x000fc80000011602 */
[----:B------:R-:W-:-:S04]  /*1a820*/  LOP3.LUT R2, R2, 0x3fff, RZ, 0xc0, !PT ;  /* 0x00003fff02027812 */ /* 0x000fc800078ec0ff */
[----:B------:R-:W-:Y:S01]  /*1a830*/  LOP3.LUT R7, R2, 0x4000000, RZ, 0xfc, !PT ;  /* 0x0400000002077812 */ /* 0x000fe200078efcff */
[----:B-1----:R-:W-:Y:S06]  /*1a840*/  @P2 BRA `(.L_x_7095) ;  /* 0x0000000000082947 */ /* 0x002fec0003800000 */
[----:B------:R-:W1:Y:S02]  /*1a850*/  SYNCS.PHASECHK.TRANS64.TRYWAIT P0, [R10+URZ+0x28850], R3 ;  /* 0x028850030a0075a7 */ /* 0x000e64000800017f */
[----:B-1----:R-:W-:Y:S05]  /*1a860*/  @!P0 BRA `(.L_x_7096) ;  /* 0x000000a400108947 */ /* 0x002fea0003800000 */
.L_x_7095:
[----:B------:R-:W-:Y:S01]  /*1a870*/  IMAD R2, R184, 0x800, R7 ;  /* 0x00000800b8027824 */ /* 0x000fe200078e0207 */
[----:B------:R-:W-:Y:S05]  /*1a880*/  WARPSYNC.ALL ;  /* 0x0000000000007948 */ /* 0x000fea0003800000 */
[----:B01----:R-:W-:Y:S01]  /*1a890*/  IMAD.MOV.U32 R3, RZ, RZ, 0x40000040 ;  /* 0x40000040ff037424 */ /* 0x003fe200078e00ff */
[C---:B------:R-:W-:Y:S01]  /*1a8a0*/  R2UR UR6, R2.reuse ;  /* 0x00000000020672ca */ /* 0x040fe200000e0000 */
[----:B------:R-:W-:Y:S01]  /*1a8b0*/  WARPGROUP.ARRIVE ;  /* 0x00000000000079c5 */ /* 0x000fe20000000000 */
[----:B------:R-:W-:Y:S02]  /*1a8c0*/  VIADD R12, R2, 0x80 ;  /* 0x00000080020c7836 */ /* 0x000fe40000000000 */
[----:B------:R-:W-:Y:S01]  /*1a8d0*/  R2UR UR7, R3 ;  /* 0x00000000030772ca */ /* 0x000fe200000e0000 */
[----:B------:R-:W-:-:S02]  /*1a8e0*/  IMAD.MOV.U32 R13, RZ, RZ, 0x40000040 ;  /* 0x40000040ff0d7424 */ /* 0x000fc400078e00ff */
[----:B------:R-:W-:Y:S02]  /*1a8f0*/  IMAD.MOV.U32 R3, RZ, RZ, 0x40000040 ;  /* 0x40000040ff037424 */ /* 0x000fe400078e00ff */
[----:B------:R-:W-:Y:S02]  /*1a900*/  @!P1 VIADD R10, R10, 0x28860 ;  /* 0x000288600a0a9836 */ /* 0x000fe40000000000 */
[----:B------:R-:W-:Y:S02]  /*1a910*/  VIADD R184, R184, 0x1 ;  /* 0x00000001b8b87836 */ /* 0x000fe40000000000 */
[----:B------:R-:W-:Y:S01]  /*1a920*/  IMAD.MOV.U32 R20, RZ, RZ, -0x800000 ;  /* 0xff800000ff147424 */ /* 0x000fe200078e00ff */
[----:B------:R-:W-:Y:S01]  /*1a930*/  @!P1 PRMT R10, RZ, 0x654, R10 ;  /* 0x00000654ff0a9816 */ /* 0x000fe2000000000a */
[----:B------:R-:W-:Y:S01]  /*1a940*/  VIADD R222, R222, 0x1 ;  /* 0x00000001dede7836 */ /* 0x000fe20000000000 */
[----:B------:R-:W-:Y:S01]  /*1a950*/  ISETP.NE.AND P2, PT, R184, 0x2, PT ;  /* 0x00000002b800780c */ /* 0x000fe20003f45270 */
[----:B------:R-:W-:Y:S01]  /*1a960*/  HGMMA.64x128x16.F32.BF16 R88, R180, gdesc[UR4].tnspB, R88, gsb0 ;  /* 0x41e00004b4587df0 */ /* 0x000fe20008001858 */
[----:B------:R-:W-:Y:S01]  /*1a970*/  R2UR UR6, R12 ;  /* 0x000000000c0672ca */ /* 0x000fe200000e0000 */
[----:B------:R-:W-:Y:S01]  /*1a980*/  VIADD R12, R2, 0x100 ;  /* 0x00000100020c7836 */ /* 0x000fe20000000000 */
[----:B------:R-:W-:Y:S01]  /*1a990*/  R2UR UR7, R13 ;  /* 0x000000000d0772ca */ /* 0x000fe200000e0000 */
[----:B------:R-:W-:Y:S01]  /*1a9a0*/  IMAD.MOV.U32 R13, RZ, RZ, 0x40000040 ;  /* 0x40000040ff0d7424 */ /* 0x000fe200078e00ff */
[----:B------:R-:W-:Y:S01]  /*1a9b0*/  SEL R184, R184, RZ, P2 ;  /* 0x000000ffb8b87207 */ /* 0x000fe20001000000 */
[----:B------:R-:W-:-:S02]  /*1a9c0*/  WARPGROUP.DEPBAR.LE gsb0, 0x0 ;  /* 0x00008000000079c5 */ /* 0x000fc40000010000 */
        /* <DEDUP_REMOVED lines=33> */
[----:B------:R-:W-:Y:S01]  /*1abe0*/  IMAD.U32 R13, RZ, RZ, UR44 ;  /* 0x0000002cff0d7e24 */ /* 0x000fe2000f8e00ff */
[----:B------:R-:W-:Y:S02]  /*1abf0*/  WARPGROUP.DEPBAR.LE gsb0, 0x0 ;  /* 0x00008000000079c5 */ /* 0x000fe40000010000 */
[----:B------:R-:W-:-:S09]  /*1ac00*/  WARPGROUP.ARRIVE ;  /* 0x00000000000079c5 */ /* 0x000fd20000000000 */
[----:B------:R-:W-:Y:S01]  /*1ac10*/  HGMMA.64x128x16.F32.BF16 R88, R156, gdesc[UR4].tnspB, R88, gsb0 ;  /* 0x41e000049c587df0 */ /* 0x000fe20008001858 */
[----:B------:R-:W-:Y:S02]  /*1ac20*/  R2UR UR6, R2 ;  /* 0x00000000020672ca */ /* 0x000fe400000e0000 */
[----:B------:R-:W-:Y:S01]  /*1ac30*/  R2UR UR7, R3 ;  /* 0x00000000030772ca */ /* 0x000fe200000e0000 */
[----:B------:R-:W0:Y:S04]  /*1ac40*/  SHFL.BFLY PT, R2, R5, 0x2, 0x1f ;  /* 0x0c401f0005027f89 */ /* 0x000e2800000e0000 */
[----:B------:R-:W1:Y:S01]  /*1ac50*/  SHFL.BFLY PT, R3, R6, 0x2, 0x1f ;  /* 0x0c401f0006037f89 */ /* 0x000e6200000e0000 */
[----:B0-----:R-:W-:Y:S01]  /*1ac60*/  FADD.FTZ R4, R2, R5 ;  /* 0x0000000502047221 */ /* 0x001fe20000010000 */
[----:B------:R-:W-:-:S02]  /*1ac70*/  IMAD.U32 R5, RZ, RZ, UR44 ;  /* 0x0000002cff057e24 */ /* 0x000fc4000f8e00ff */
[----:B-1----:R-:W-:Y:S02]  /*1ac80*/  FADD.FTZ R3, R3, R6 ;  /* 0x0000000603037221 */ /* 0x002fe40000010000 */
[----:B------:R-:W0:Y:S04]  /*1ac90*/  SHFL.BFLY PT, R7, R4, 0x1, 0x1f ;  /* 0x0c201f0004077f89 */ /* 0x000e2800000e0000 */
[----:B------:R-:W1:Y:S01]  /*1aca0*/  SHFL.BFLY PT, R2, R3, 0x1, 0x1f ;  /* 0x0c201f0003027f89 */ /* 0x000e6200000e0000 */
[----:B0-----:R-:W-:Y:S01]  /*1acb0*/  FADD.FTZ R11, R4, R7 ;  /* 0x00000007040b7221 */ /* 0x001fe20000010000 */
[----:B------:R-:W-:Y:S02]  /*1acc0*/  IMAD.MOV.U32 R4, RZ, RZ, RZ ;  /* 0x000000ffff047224 */ /* 0x000fe400078e00ff */
[----:B-1----:R-:W-:-:S02]  /*1acd0*/  FADD.FTZ R8, R3, R2 ;  /* 0x0000000203087221 */ /* 0x002fc40000010000 */
[----:B------:R-:W-:Y:S01]  /*1ace0*/  FSETP.NE.FTZ.AND P3, PT, R11, RZ, PT ;  /* 0x000000ff0b00720b */ /* 0x000fe20003f75000 */
[----:B------:R-:W-:Y:S01]  /*1acf0*/  IMAD.MOV.U32 R2, RZ, RZ, RZ ;  /* 0x000000ffff027224 */ /* 0x000fe200078e00ff */
[----:B------:R-:W-:Y:S02]  /*1ad00*/  SEL R3, RZ, 0x1, P2 ;  /* 0x00000001ff037807 */ /* 0x000fe40001000000 */
[----:B------:R-:W-:Y:S02]  /*1ad10*/  FSETP.NE.FTZ.AND P0, PT, R8, RZ, PT ;  /* 0x000000ff0800720b */ /* 0x000fe40003f15000 */
[----:B------:R-:W-:Y:S01]  /*1ad20*/  LOP3.LUT R186, R186, R3, RZ, 0x3c, !PT ;  /* 0x00000003baba7212 */ /* 0x000fe200078e3cff */
[----:B------:R-:W-:-:S06]  /*1ad30*/  IMAD.MOV.U32 R3, RZ, RZ, -0x800000 ;  /* 0xff800000ff037424 */ /* 0x000fcc00078e00ff */
[----:B------:R-:W-:Y:S01]  /*1ad40*/  @P3 MUFU.LG2 R7, R11 ;  /* 0x0000000b00073308 */ /* 0x000fe20000000c00 */
[----:B------:R-:W-:-:S03]  /*1ad50*/  @P3 FMUL.FTZ R13, R13, 0.69314718246459960938 ;  /* 0x3f3172180d0d3820 */ /* 0x000fc60000410000 */
[----:B------:R-:W-:-:S04]  /*1ad60*/  @P0 FMUL.FTZ R5, R5, 0.69314718246459960938 ;  /* 0x3f31721805050820 */ /* 0x000fc80000410000 */
[----:B------:R-:W0:Y:S08]  /*1ad70*/  @P0 MUFU.LG2 R6, R8 ;  /* 0x0000000800060308 */ /* 0x000e300000000c00 */
[----:B------:R1:W2:Y:S08]  /*1ad80*/  @P0 MUFU.RCP R2, R8 ;  /* 0x0000000800020308 */ /* 0x0002b00000001000 */
[----:B------:R-:W3:Y:S01]  /*1ad90*/  @P3 MUFU.RCP R4, R11 ;  /* 0x0000000b00043308 */ /* 0x000ee20000001000 */
[----:B0-----:R-:W-:Y:S01]  /*1ada0*/  @P0 FMUL.FTZ R6, R6, 0.69314718246459960938 ;  /* 0x3f31721806060820 */ /* 0x001fe20000410000 */
[----:B-1----:R-:W-:-:S03]  /*1adb0*/  @P3 FMUL.FTZ R8, R7, 0.69314718246459960938 ;  /* 0x3f31721807083820 */ /* 0x002fc60000410000 */
[----:B------:R-:W-:Y:S01]  /*1adc0*/  @P0 FFMA.FTZ R20, R5, R0, R6 ;  /* 0x0000000005140223 */ /* 0x000fe20000010006 */
[----:B------:R-:W-:Y:S01]  /*1add0*/  @P3 FFMA.FTZ R3, R13, R9, R8 ;  /* 0x000000090d033223 */ /* 0x000fe20000010008 */
[----:B------:R-:W-:Y:S01]  /*1ade0*/  PLOP3.LUT P0, PT, PT, PT, PT, 0x8, 0x0 ;  /* 0x000000000000781c */ /* 0x000fe20003f0e170 */
        /* <DEDUP_REMOVED lines=69> */
.L_x_6948:
[----:B------:R-:W-:Y:S05]  /*1b240*/  WARPSYNC.ALL ;  /* 0x0000000000007948 */ /* 0x000fea0003800000 */
        /* <DEDUP_REMOVED lines=10> */
[----:B------:R-:W-:Y:S05]  /*1b2f0*/  WARPSYNC.ALL ;  /* 0x0000000000007948 */ /* 0x000fea0003800000 */
[----:B------:R-:W-:Y:S01]  /*1b300*/  BAR.SYNC.DEFER_BLOCKING 0x1, 0x100 ;  /* 0x0044000000007b1d */ /* 0x000fe20000010000 */
[----:B------:R-:W-:Y:S02]  /*1b310*/  F2FP.BF16.F32.PACK_AB R6, R6, R39 ;  /* 0x000000270606723e */ /* 0x000fe400000010ff */
[----:B------:R-:W-:Y:S02]  /*1b320*/  F2FP.BF16.F32.PACK_AB R7, R7, R94 ;  /* 0x0000005e0707723e */ /* 0x000fe400000010ff */
[----:B------:R-:W-:Y:S01]  /*1b330*/  F2FP.BF16.F32.PACK_AB R30, R133, R30 ;  /* 0x0000001e851e723e */ /* 0x000fe200000010ff */
[----:B------:R-:W-:Y:S01]  /*1b340*/  ULDC.64 UR4, c[0x0][0xbd8] ;  /* 0x0002f60000047ab9 */ /* 0x000fe20000000a00 */
[----:B------:R-:W-:-:S02]  /*1b350*/  F2FP.BF16.F32.PACK_AB R32, R137, R32 ;  /* 0x000000208920723e */ /* 0x000fc400000010ff */
[----:B------:R-:W-:Y:S02]  /*1b360*/  F2FP.BF16.F32.PACK_AB R33, R33, R138 ;  /* 0x0000008a2121723e */ /* 0x000fe400000010ff */
[----:B------:R-:W-:Y:S02]  /*1b370*/  F2FP.BF16.F32.PACK_AB R34, R141, R34 ;  /* 0x000000228d22723e */ /* 0x000fe400000010ff */
[----:B------:R-:W-:Y:S02]  /*1b380*/  F2FP.BF16.F32.PACK_AB R35, R35, R142 ;  /* 0x0000008e2323723e */ /* 0x000fe400000010ff */
[----:B------:R-:W-:Y:S02]  /*1b390*/  MOV R36, R2 ;  /* 0x0000000200247202 */ /* 0x000fe40000000f00 */
[----:B--2---:R-:W-:-:S03]  /*1b3a0*/  MOV R37, R5 ;  /* 0x0000000500257202 */ /* 0x004fc60000000f00 */
[----:B------:R-:W-:-:S03]  /*1b3b0*/  IMAD.WIDE R4, R229, 0x2, R36 ;  /* 0x00000002e5047825 */ /* 0x000fc600078e0224 */
[C---:B------:R-:W-:Y:S02]  /*1b3c0*/  IADD3 R41, P5, R4.reuse, 0x20, RZ ;  /* 0x0000002004297810 */ /* 0x040fe40007fbe0ff */
[C---:B------:R-:W-:Y:S02]  /*1b3d0*/  IADD3 R47, P2, R4.reuse, 0x4000, RZ ;  /* 0x00004000042f7810 */ /* 0x040fe40007f5e0ff */
[----:B------:R-:W-:Y:S01]  /*1b3e0*/  LOP3.LUT R0, R41, 0x380, RZ, 0xc0, !PT ;  /* 0x0000038029007812 */ /* 0x000fe200078ec0ff */
[--C-:B------:R-:W-:Y:S01]  /*1b3f0*/  IMAD.X R9, RZ, RZ, R5.reuse, P5 ;  /* 0x000000ffff097224 */ /* 0x100fe200028e0605 */
[C---:B------:R-:W-:Y:S01]  /*1b400*/  LOP3.LUT R29, R4.reuse, 0x380, RZ, 0xc0, !PT ;  /* 0x00000380041d7812 */ /* 0x040fe200078ec0ff */
[----:B------:R-:W-:Y:S01]  /*1b410*/  IMAD.X R15, RZ, RZ, R5, P2 ;  /* 0x000000ffff0f7224 */ /* 0x000fe200010e0605 */
[----:B------:R-:W-:Y:S02]  /*1b420*/  IADD3 R43, P0, R4, 0x40, RZ ;  /* 0x00000040042b7810 */ /* 0x000fe40007f1e0ff */
[----:B------:R-:W-:-:S02]  /*1b430*/  ISETP.NE.U32.AND P2, PT, RZ, UR4, PT ;  /* 0x00000004ff007c0c */ /* 0x000fc4000bf45070 */
[----:B------:R-:W-:Y:S01]  /*1b440*/  SHF.R.U64 R0, R0, 0x3, RZ ;  /* 0x0000000300007819 */ /* 0x000fe200000012ff */
[--C-:B------:R-:W-:Y:S01]  /*1b450*/  IMAD.X R11, RZ, RZ, R5.reuse, P0 ;  /* 0x000000ffff0b7224 */ /* 0x100fe200000e0605 */
[C---:B------:R-:W-:Y:S02]  /*1b460*/  IADD3 R45, P1, R4.reuse, 0x60, RZ ;  /* 0x00000060042d7810 */ /* 0x040fe40007f3e0ff */
[----:B------:R-:W-:Y:S02]  /*1b470*/  SHF.R.U64 R29, R29, 0x3, RZ ;  /* 0x000000031d1d7819 */ /* 0x000fe400000012ff */
[C---:B------:R-:W-:Y:S01]  /*1b480*/  IADD3 R49, P3, R4.reuse, 0x4020, RZ ;  /* 0x0000402004317810 */ /* 0x040fe20007f7e0ff */
[--C-:B------:R-:W-:Y:S01]  /*1b490*/  IMAD.X R13, RZ, RZ, R5.reuse, P1 ;  /* 0x000000ffff0d7224 */ /* 0x100fe200008e0605 */
[C---:B------:R-:W-:Y:S02]  /*1b4a0*/  IADD3 R51, P4, R4.reuse, 0x4040, RZ ;  /* 0x0000404004337810 */ /* 0x040fe40007f9e0ff */
[----:B------:R-:W-:Y:S01]  /*1b4b0*/  LOP3.LUT R10, R43, 0x380, RZ, 0xc0, !PT ;  /* 0x000003802b0a7812 */ /* 0x000fe200078ec0ff */
[--C-:B------:R-:W-:Y:S01]  /*1b4c0*/  IMAD.X R25, RZ, RZ, R5.reuse, P3 ;  /* 0x000000ffff197224 */ /* 0x100fe200018e0605 */
[----:B------:R-:W-:Y:S01]  /*1b4d0*/  IADD3 R53, P5, R4, 0x4060, RZ ;  /* 0x0000406004357810 */ /* 0x000fe20007fbe0ff */
[----:B------:R-:W-:Y:S01]  /*1b4e0*/  IMAD.X R27, RZ, RZ, R5, P4 ;  /* 0x000000ffff1b7224 */ /* 0x000fe200020e0605 */
[----:B------:R-:W-:Y:S01]  /*1b4f0*/  ISETP.NE.AND.EX P2, PT, RZ, UR5, PT, P2 ;  /* 0x00000005ff007c0c */ /* 0x000fe2000bf45320 */
[----:B------:R-:W-:Y:S01]  /*1b500*/  ULDC.64 UR4, c[0x0][0xbe0] ;  /* 0x0002f80000047ab9 */ /* 0x000fe20000000a00 */
[----:B------:R-:W-:-:S02]  /*1b510*/  LOP3.LUT R8, R0, R41, RZ, 0x3c, !PT ;  /* 0x0000002900087212 */ /* 0x000fc400078e3cff */
[----:B------:R-:W-:Y:S02]  /*1b520*/  LOP3.LUT R12, R45, 0x380, RZ, 0xc0, !PT ;  /* 0x000003802d0c7812 */ /* 0x000fe400078ec0ff */
[----:B------:R-:W-:Y:S01]  /*1b530*/  LOP3.LUT R4, R29, R4, RZ, 0x3c, !PT ;  /* 0x000000041d047212 */ /* 0x000fe200078e3cff */
[----:B------:R-:W-:Y:S01]  /*1b540*/  IMAD.X R29, RZ, RZ, R5, P5 ;  /* 0x000000ffff1d7224 */ /* 0x000fe200028e0605 */
[----:B------:R-:W-:Y:S02]  /*1b550*/  LOP3.LUT R0, R47, 0x380, RZ, 0xc0, !PT ;  /* 0x000003802f007812 */ /* 0x000fe400078ec0ff */
[----:B------:R-:W-:Y:S02]  /*1b560*/  SHF.R.U64 R10, R10, 0x3, RZ ;  /* 0x000000030a0a7819 */ /* 0x000fe400000012ff */
[----:B------:R-:W-:Y:S02]  /*1b570*/  LOP3.LUT R24, R49, 0x380, RZ, 0xc0, !PT ;  /* 0x0000038031187812 */ /* 0x000fe400078ec0ff */
[----:B------:R-:W-:-:S02]  /*1b580*/  LOP3.LUT R26, R51, 0x380, RZ, 0xc0, !PT ;  /* 0x00000380331a7812 */ /* 0x000fc400078ec0ff */
[----:B------:R-:W-:Y:S02]  /*1b590*/  ISETP.NE.U32.AND P0, PT, RZ, UR4, PT ;  /* 0x00000004ff007c0c */ /* 0x000fe4000bf05070 */
[----:B------:R-:W-:Y:S02]  /*1b5a0*/  LOP3.LUT R28, R53, 0x380, RZ, 0xc0, !PT ;  /* 0x00000380351c7812 */ /* 0x000fe400078ec0ff */
[----:B------:R-:W-:Y:S02]  /*1b5b0*/  SHF.R.U64 R12, R12, 0x3, RZ ;  /* 0x000000030c0c7819 */ /* 0x000fe400000012ff */
[----:B------:R-:W-:Y:S02]  /*1b5c0*/  SHF.R.U64 R0, R0, 0x3, RZ ;  /* 0x0000000300007819 */ /* 0x000fe400000012ff */
[----:B------:R-:W-:Y:S02]  /*1b5d0*/  MOV R38, R4 ;  /* 0x0000000400267202 */ /* 0x000fe40000000f00 */
[----:B------:R-:W-:-:S02]  /*1b5e0*/  LOP3.LUT R10, R10, R43, RZ, 0x3c, !PT ;  /* 0x0000002b0a0a7212 */ /* 0x000fc400078e3cff */
[----:B------:R-:W-:Y:S02]  /*1b5f0*/  SHF.R.U64 R24, R24, 0x3, RZ ;  /* 0x0000000318187819 */ /* 0x000fe400000012ff */
[----:B------:R-:W-:Y:S02]  /*1b600*/  SHF.R.U64 R26, R26, 0x3, RZ ;  /* 0x000000031a1a7819 */ /* 0x000fe400000012ff */
[----:B------:R-:W-:Y:S02]  /*1b610*/  F2FP.BF16.F32.PACK_AB R4, R89, R88 ;  /* 0x000000585904723e */ /* 0x000fe400000010ff */
[----:B------:R-:W-:Y:S02]  /*1b620*/  F2FP.BF16.F32.PACK_AB R5, R91, R90 ;  /* 0x0000005a5b05723e */ /* 0x000fe400000010ff */
[----:B------:R-:W-:Y:S02]  /*1b630*/  ISETP.NE.AND.EX P0, PT, RZ, UR5, PT, P0 ;  /* 0x00000005ff007c0c */ /* 0x000fe4000bf05300 */
[----:B------:R-:W-:Y:S01]  /*1b640*/  SHF.R.U64 R28, R28, 0x3, RZ ;  /* 0x000000031c1c7819 */ /* 0x000fe200000012ff */
[----:B------:R2:W-:Y:S01]  /*1b650*/  STSM.16.M88.4 [R38], R4 ;  /* 0x0000000426007844 */ /* 0x0005e20000000200 */
[----:B------:R-:W-:-:S02]  /*1b660*/  LOP3.LUT R12, R12, R45, RZ, 0x3c, !PT ;  /* 0x0000002d0c0c7212 */ /* 0x000fc400078e3cff */
[----:B------:R-:W-:Y:S02]  /*1b670*/  LOP3.LUT R14, R0, R47, RZ, 0x3c, !PT ;  /* 0x0000002f000e7212 */ /* 0x000fe400078e3cff */
[----:B------:R-:W-:Y:S02]  /*1b680*/  LOP3.LUT R24, R24, R49, RZ, 0x3c, !PT ;  /* 0x0000003118187212 */ /* 0x000fe400078e3cff */
[----:B------:R-:W-:Y:S02]  /*1b690*/  LOP3.LUT R26, R26, R51, RZ, 0x3c, !PT ;  /* 0x000000331a1a7212 */ /* 0x000fe400078e3cff */
[----:B------:R-:W-:Y:S02]  /*1b6a0*/  MOV R45, R8 ;  /* 0x00000008002d7202 */ /* 0x000fe40000000f00 */
[----:B------:R-:W-:Y:S02]  /*1b6b0*/  MOV R44, R10 ;  /* 0x0000000a002c7202 */ /* 0x000fe40000000f00 */
[----:B------:R-:W-:-:S02]  /*1b6c0*/  LOP3.LUT R28, R28, R53, RZ, 0x3c, !PT ;  /* 0x000000351c1c7212 */ /* 0x000fc400078e3cff */
[----:B------:R-:W-:Y:S01]  /*1b6d0*/  F2FP.BF16.F32.PACK_AB R8, R97, R96 ;  /* 0x000000606108723e */ /* 0x000fe200000010ff */
[----:B--2---:R-:W2:Y:S01]  /*1b6e0*/  LDC.64 R38, c[0x0][0xbd8] ;  /* 0x0002f600ff267b82 */ /* 0x004ea20000000a00 */
[----:B------:R-:W-:Y:S02]  /*1b6f0*/  F2FP.BF16.F32.PACK_AB R9, R99, R98 ;  /* 0x000000626309723e */ /* 0x000fe400000010ff */
[----:B------:R-:W-:Y:S02]  /*1b700*/  F2FP.BF16.F32.PACK_AB R10, R101, R100 ;  /* 0x00000064650a723e */ /* 0x000fe400000010ff */
[----:B------:R-:W-:Y:S02]  /*1b710*/  F2FP.BF16.F32.PACK_AB R11, R103, R102 ;  /* 0x00000066670b723e */ /* 0x000fe400000010ff */
[----:B------:R-:W-:Y:S02]  /*1b720*/  F2FP.BF16.F32.PACK_AB R4, R105, R104 ;  /* 0x000000686904723e */ /* 0x000fe400000010ff */
[----:B------:R-:W-:Y:S01]  /*1b730*/  F2FP.BF16.F32.PACK_AB R5, R107, R106 ;  /* 0x0000006a6b05723e */ /* 0x000fe200000010ff */
[----:B------:R3:W-:Y:S01]  /*1b740*/  STSM.16.M88.4 [R45], R8 ;  /* 0x000000082d007844 */ /* 0x0007e20000000200 */
[----:B------:R-:W-:-:S02]  /*1b750*/  F2FP.BF16.F32.PACK_AB R6, R109, R108 ;  /* 0x0000006c6d06723e */ /* 0x000fc400000010ff */
[----:B------:R-:W-:Y:S02]  /*1b760*/  F2FP.BF16.F32.PACK_AB R7, R111, R110 ;  /* 0x0000006e6f07723e */ /* 0x000fe400000010ff */
[----:B------:R-:W-:Y:S02]  /*1b770*/  MOV R43, R12 ;  /* 0x0000000c002b7202 */ /* 0x000fe40000000f00 */
[----:B------:R-:W-:Y:S01]  /*1b780*/  MOV R42, R14 ;  /* 0x0000000e002a7202 */ /* 0x000fe20000000f00 */
[----:B------:R4:W-:Y:S01]  /*1b790*/  STSM.16.M88.4 [R44], R4 ;  /* 0x000000042c007844 */ /* 0x0009e20000000200 */
[----:B------:R-:W-:Y:S02]  /*1b7a0*/  MOV R0, R24 ;  /* 0x0000001800007202 */ /* 0x000fe40000000f00 */
[----:B------:R-:W-:Y:S02]  /*1b7b0*/  MOV R41, R26 ;  /* 0x0000001a00297202 */ /* 0x000fe40000000f00 */
[----:B------:R-:W-:Y:S01]  /*1b7c0*/  F2FP.BF16.F32.PACK_AB R12, R113, R112 ;  /* 0x00000070710c723e */ /* 0x000fe200000010ff */
[----:B------:R-:W-:Y:S01]  /*1b7d0*/  ULDC UR4, c[0x0][0xa88] ;  /* 0x0002a20000047ab9 */ /* 0x000fe20000000800 */
[----:B------:R-:W-:Y:S01]  /*1b7e0*/  F2FP.BF16.F32.PACK_AB R13, R115, R114 ;  /* 0x00000072730d723e */ /* 0x000fe200000010ff */
[----:B---3--:R-:W3:Y:S01]  /*1b7f0*/  @P0 LDC.64 R8, c[0x0][0xbe0] ;  /* 0x0002f800ff080b82 */ /* 0x008ee20000000a00 */
[----:B------:R-:W-:Y:S01]  /*1b800*/  F2FP.BF16.F32.PACK_AB R14, R31, R116 ;  /* 0x000000741f0e723e */ /* 0x000fe200000010ff */
[----:B--2---:R-:W-:Y:S01]  /*1b810*/  IMAD.WIDE R38, R221, 0x4, R38 ;  /* 0x00000004dd267825 */ /* 0x004fe200078e0226 */
[----:B------:R-:W-:-:S02]  /*1b820*/  F2FP.BF16.F32.PACK_AB R15, R119, R118 ;  /* 0x00000076770f723e */ /* 0x000fc400000010ff */
[----:B------:R-:W-:Y:S02]  /*1b830*/  MOV R40, R28 ;  /* 0x0000001c00287202 */ /* 0x000fe40000000f00 */
[----:B------:R-:W-:Y:S01]  /*1b840*/  F2FP.BF16.F32.PACK_AB R24, R121, R120 ;  /* 0x000000787918723e */ /* 0x000fe200000010ff */
[----:B------:R-:W-:Y:S01]  /*1b850*/  STSM.16.M88.4 [R43], R12 ;  /* 0x0000000c2b007844 */ /* 0x000fe20000000200 */
[----:B------:R-:W-:Y:S01]  /*1b860*/  F2FP.BF16.F32.PACK_AB R25, R123, R122 ;  /* 0x0000007a7b19723e */ /* 0x000fe200000010ff */
[----:B----4-:R-:W-:Y:S01]  /*1b870*/  IMAD.MOV.U32 R44, RZ, RZ, RZ ;  /* 0x000000ffff2c7224 */ /* 0x010fe200078e00ff */
[----:B------:R-:W-:Y:S02]  /*1b880*/  F2FP.BF16.F32.PACK_AB R26, R125, R124 ;  /* 0x0000007c7d1a723e */ /* 0x000fe400000010ff */
[----:B------:R-:W-:Y:S02]  /*1b890*/  F2FP.BF16.F32.PACK_AB R27, R127, R126 ;  /* 0x0000007e7f1b723e */ /* 0x000fe400000010ff */
[----:B------:R-:W-:-:S02]  /*1b8a0*/  F2FP.BF16.F32.PACK_AB R28, R21, R128 ;  /* 0x00000080151c723e */ /* 0x000fc400000010ff */
[----:B------:R-:W-:Y:S01]  /*1b8b0*/  F2FP.BF16.F32.PACK_AB R29, R131, R130 ;  /* 0x00000082831d723e */ /* 0x000fe200000010ff */
[----:B------:R-:W-:Y:S01]  /*1b8c0*/  STSM.16.M88.4 [R42], R24 ;  /* 0x000000182a007844 */ /* 0x000fe20000000200 */
[----:B------:R-:W-:Y:S02]  /*1b8d0*/  F2FP.BF16.F32.PACK_AB R31, R135, R134 ;  /* 0x00000086871f723e */ /* 0x000fe400000010ff */
[----:B------:R-:W-:Y:S02]  /*1b8e0*/  F2FP.BF16.F32.PACK_AB R4, R145, R144 ;  /* 0x000000909104723e */ /* 0x000fe400000010ff */
[----:B------:R-:W-:Y:S01]  /*1b8f0*/  F2FP.BF16.F32.PACK_AB R5, R147, R146 ;  /* 0x000000929305723e */ /* 0x000fe200000010ff */
[----:B------:R2:W-:Y:S01]  /*1b900*/  STSM.16.M88.4 [R0], R28 ;  /* 0x0000001c00007844 */ /* 0x0005e20000000200 */
[----:B------:R-:W-:Y:S02]  /*1b910*/  F2FP.BF16.F32.PACK_AB R6, R149, R148 ;  /* 0x000000949506723e */ /* 0x000fe400000010ff */
[----:B------:R-:W-:Y:S01]  /*1b920*/  F2FP.BF16.F32.PACK_AB R7, R151, R150 ;  /* 0x000000969707723e */ /* 0x000fe200000010ff */
[----:B------:R4:W-:Y:S04]  /*1b930*/  STSM.16.M88.4 [R41], R32 ;  /* 0x0000002029007844 */ /* 0x0009e80000000200 */
[----:B------:R4:W-:Y:S01]  /*1b940*/  STSM.16.M88.4 [R40], R4 ;  /* 0x0000000428007844 */ /* 0x0009e20000000200 */
[----:B------:R-:W-:Y:S01]  /*1b950*/  BAR.SYNC.DEFER_BLOCKING 0x1, 0x100 ;  /* 0x0044000000007b1d */ /* 0x000fe20000010000 */
[----:B---3--:R-:W-:-:S04]  /*1b960*/  @P0 IMAD.WIDE R8, R221, 0x4, R8 ;  /* 0x00000004dd080825 */ /* 0x008fc800078e0208 */
[----:B--2---:R-:W-:Y:S01]  /*1b970*/  IMAD.U32 R0, RZ, RZ, UR4 ;  /* 0x00000004ff007e24 */ /* 0x004fe2000f8e00ff */
[----:B------:R4:W5:Y:S01]  /*1b980*/  @P2 LDG.E R44, desc[UR54][R38.64] ;  /* 0x00000036262c2981 */ /* 0x000962000c1e1900 */
[----:B------:R-:W-:-:S04]  /*1b990*/  IMAD.IADD R11, R16, 0x1, R203 ;  /* 0x00000001100b7824 */ /* 0x000fc800078e02cb */
[----:B------:R4:W5:Y:S01]  /*1b9a0*/  @P0 LDG.E R0, desc[UR54][R8.64] ;  /* 0x0000003608000981 */ /* 0x000962000c1e1900 */
[----:B------:R-:W-:Y:S01]  /*1b9b0*/  IMAD.WIDE R36, R11, 0x2, R36 ;  /* 0x000000020b247825 */ /* 0x000fe200078e0224 */
[----:B------:R-:W-:Y:S06]  /*1b9c0*/  @P0 BRA `(.L_x_7099) ;  /* 0x0000000000100947 */ /* 0x000fec0003800000 */
[----:B------:R-:W-:Y:S05]  /*1b9d0*/  @!P2 BRA `(.L_x_7099) ;  /* 0x00000000000ca947 */ /* 0x000fea0003800000 */
[----:B----4-:R-:W2:Y:S04]  /*1b9e0*/  LDG.E R5, desc[UR54][R38.64] ;  /* 0x0000003626057981 */ /* 0x010ea8000c1e1900 */
[----:B-----5:R-:W2:Y:S02]  /*1b9f0*/  LDG.E R0, desc[UR54][R38.64+0x4] ;  /* 0x0000043626007981 */ /* 0x020ea4000c1e1900 */
[----:B--2---:R-:W-:-:S07]  /*1ba00*/  IMAD.IADD R0, R0, 0x1, -R5 ;  /* 0x0000000100007824 */ /* 0x004fce00078e0a05 */
.L_x_7099:
[----:B------:R-:W-:Y:S01]  /*1ba10*/  SHF.R.S32.HI R48, RZ, 0x1f, R219 ;  /* 0x0000001fff307819 */ /* 0x000fe200000114db */
[----:B------:R-:W-:Y:S01]  /*1ba20*/  ULDC.64 UR4, c[0x0][0xb70] ;  /* 0x0002dc0000047ab9 */ /* 0x000fe20000000a00 */
[----:B-----5:R-:W-:Y:S01]  /*1ba30*/  SHF.R.S32.HI R45, RZ, 0x1f, R44 ;  /* 0x0000001fff2d7819 */ /* 0x020fe2000001142c */
[----:B------:R-:W-:Y:S01]  /*1ba40*/  IMAD R11, R223, 0x80, R204 ;  /* 0x00000080df0b7824 */ /* 0x000fe200078e02cc */
[----:B------:R-:W-:Y:S01]  /*1ba50*/  SEL R49, R221, RZ, !P2 ;  /* 0x000000ffdd317207 */ /* 0x000fe20005000000 */
[----:B----4-:R-:W-:Y:S01]  /*1ba60*/  IMAD R6, R48, UR4, RZ ;  /* 0x0000000430067c24 */ /* 0x010fe2000f8e02ff */
[C---:B------:R-:W-:Y:S01]  /*1ba70*/  IADD3 R9, P0, R36.reuse, 0x1000, RZ ;  /* 0x0000100024097810 */ /* 0x040fe20007f1e0ff */
[----:B------:R-:W-:Y:S01]  /*1ba80*/  IMAD.WIDE.U32 R4, R219, UR4, R44 ;  /* 0x00000004db047c25 */ /* 0x000fe2000f8e002c */
[----:B------:R-:W-:Y:S02]  /*1ba90*/  IADD3 R13, P1, R36, 0x2000, RZ ;  /* 0x00002000240d7810 */ /* 0x000fe40007f3e0ff */
[----:B------:R-:W-:Y:S01]  /*1baa0*/  LOP3.LUT R8, R9, 0x380, RZ, 0xc0, !PT ;  /* 0x0000038009087812 */ /* 0x000fe200078ec0ff */
[----:B------:R-:W-:Y:S01]  /*1bab0*/  IMAD R7, R219, UR5, R6 ;  /* 0x00000005db077c24 */ /* 0x000fe2000f8e0206 */
[----:B------:R-:W-:Y:S01]  /*1bac0*/  SHF.R.S32.HI R6, RZ, 0x1f, R221 ;  /* 0x0000001fff067819 */ /* 0x000fe200000114dd */
[----:B------:R-:W-:Y:S01]  /*1bad0*/  ULDC.64 UR4, c[0x0][0xb78] ;  /* 0x0002de0000047ab9 */ /* 0x000fe20000000a00 */
[----:B------:R-:W-:Y:S01]  /*1bae0*/  SHF.R.U64 R8, R8, 0x3, RZ ;  /* 0x0000000308087819 */ /* 0x000fe200000012ff */
[----:B------:R-:W-:Y:S01]  /*1baf0*/  IMAD.IADD R5, R5, 0x1, R7 ;  /* 0x0000000105057824 */ /* 0x000fe200078e0207 */
[----:B------:R-:W-:-:S02]  /*1bb00*/  SEL R50, R6, RZ, !P2 ;  /* 0x000000ff06327207 */ /* 0x000fc40005000000 */
[----:B------:R-:W-:Y:S01]  /*1bb10*/  IADD3 R25, P2, R36, 0x3000, RZ ;  /* 0x0000300024197810 */ /* 0x000fe20007f5e0ff */
[----:B------:R-:W-:Y:S01]  /*1bb20*/  IMAD.WIDE.U32 R4, R49, UR4, R4 ;  /* 0x0000000431047c25 */ /* 0x000fe2000f8e0004 */
[----:B------:R-:W-:Y:S02]  /*1bb30*/  SHF.R.S32.HI R7, RZ, 0x1f, R11 ;  /* 0x0000001fff077819 */ /* 0x000fe4000001140b */
[----:B------:R-:W-:Y:S01]  /*1bb40*/  LOP3.LUT R24, R25, 0x380, RZ, 0xc0, !PT ;  /* 0x0000038019187812 */ /* 0x000fe200078ec0ff */
[----:B------:R-:W-:Y:S01]  /*1bb50*/  IMAD R6, R50, UR4, RZ ;  /* 0x0000000432067c24 */ /* 0x000fe2000f8e02ff */
[----:B------:R-:W-:Y:S02]  /*1bb60*/  IADD3 R4, P3, R11, R4, RZ ;  /* 0x000000040b047210 */ /* 0x000fe40007f7e0ff */
[----:B------:R-:W-:Y:S01]  /*1bb70*/  LOP3.LUT R12, R13, 0x380, RZ, 0xc0, !PT ;  /* 0x000003800d0c7812 */ /* 0x000fe200078ec0ff */
[----:B------:R-:W-:Y:S01]  /*1bb80*/  IMAD R6, R49, UR5, R6 ;  /* 0x0000000531067c24 */ /* 0x000fe2000f8e0206 */
[----:B------:R-:W-:Y:S01]  /*1bb90*/  ULDC.64 UR4, c[0x0][0xb40] ;  /* 0x0002d00000047ab9 */ /* 0x000fe20000000a00 */
[----:B------:R-:W-:-:S02]  /*1bba0*/  SHF.R.U64 R24, R24, 0x3, RZ ;  /* 0x0000000318187819 */ /* 0x000fc400000012ff */
[----:B------:R-:W-:Y:S01]  /*1bbb0*/  LOP3.LUT R8, R8, R9, RZ, 0x3c, !PT ;  /* 0x0000000908087212 */ /* 0x000fe200078e3cff */
[--C-:B------:R-:W-:Y:S01]  /*1bbc0*/  IMAD.X R9, RZ, RZ, R37.reuse, P0 ;  /* 0x000000ffff097224 */ /* 0x100fe200000e0625 */
[----:B------:R-:W-:Y:S01]  /*1bbd0*/  IADD3.X R7, R7, R5, R6, P3, !PT ;  /* 0x0000000507077210 */ /* 0x000fe20001ffe406 */
[----:B------:R-:W-:Y:S01]  /*1bbe0*/  VIADD R5, R11, 0x8 ;  /* 0x000000080b057836 */ /* 0x000fe20000000000 */
[----:B------:R-:W-:Y:S02]  /*1bbf0*/  LEA R46, P3, R4, UR4, 0x2 ;  /* 0x00000004042e7c11 */ /* 0x000fe4000f8610ff */
[----:B------:R-:W-:Y:S02]  /*1bc00*/  SHF.R.U64 R12, R12, 0x3, RZ ;  /* 0x000000030c0c7819 */ /* 0x000fe400000012ff */
[----:B------:R-:W-:Y:S01]  /*1bc10*/  LOP3.LUT R24, R24, R25, RZ, 0x3c, !PT ;  /* 0x0000001918187212 */ /* 0x000fe200078e3cff */
[----:B------:R-:W-:Y:S01]  /*1bc20*/  IMAD.X R25, RZ, RZ, R37, P2 ;  /* 0x000000ffff197224 */ /* 0x000fe200010e0625 */
[----:B------:R-:W-:Y:S01]  /*1bc30*/  LEA.HI.X R47, R4, UR5, R7, 0x2, P3 ;  /* 0x00000005042f7c11 */ /* 0x000fe200098f1407 */
[----:B------:R-:W-:Y:S01]  /*1bc40*/  ULDC.64 UR4, c[0x0][0xaa0] ;  /* 0x0002a80000047ab9 */ /* 0x000fe20000000a00 */
[----:B------:R-:W-:-:S02]  /*1bc50*/  IADD3 R29, P5, R36, 0x4000, RZ ;  /* 0x00004000241d7810 */ /* 0x000fc40007fbe0ff */
[C---:B------:R-:W-:Y:S02]  /*1bc60*/  IADD3 R33, P4, R36.reuse, 0x5000, RZ ;  /* 0x0000500024217810 */ /* 0x040fe40007f9e0ff */
[----:B------:R-:W-:Y:S02]  /*1bc70*/  IADD3 R39, P3, R36, 0x6000, RZ ;  /* 0x0000600024277810 */ /* 0x000fe40007f7e0ff */
[----:B------:R-:W-:Y:S02]  /*1bc80*/  LOP3.LUT P0, RZ, R224, 0x3, RZ, 0xc0, !PT ;  /* 0x00000003e0ff7812 */ /* 0x000fe4000780c0ff */
[----:B------:R-:W-:Y:S02]  /*1bc90*/  IADD3 R7, P2, R36, 0x7000, RZ ;  /* 0x0000700024077810 */ /* 0x000fe40007f5e0ff */
[----:B------:R-:W-:Y:S01]  /*1bca0*/  LOP3.LUT R12, R12, R13, RZ, 0x3c, !PT ;  /* 0x0000000d0c0c7212 */ /* 0x000fe200078e3cff */
[--C-:B------:R-:W-:Y:S01]  /*1bcb0*/  IMAD.X R13, RZ, RZ, R37.reuse, P1 ;  /* 0x000000ffff0d7224 */ /* 0x100fe200008e0625 */
[----:B------:R-:W-:Y:S01]  /*1bcc0*/  LOP3.LUT R28, R29, 0x380, RZ, 0xc0, !PT ;  /* 0x000003801d1c7812 */ /* 0x000fe200078ec0ff */
[----:B------:R-:W-:Y:S01]  /*1bcd0*/  IMAD.X R41, RZ, RZ, R37, P2 ;  /* 0x000000ffff297224 */ /* 0x000fe200010e0625 */
[----:B------:R-:W-:-:S02]  /*1bce0*/  LOP3.LUT R32, R33, 0x380, RZ, 0xc0, !PT ;  /* 0x0000038021207812 */ /* 0x000fc400078ec0ff */
[----:B------:R-:W-:Y:S02]  /*1bcf0*/  LOP3.LUT R38, R39, 0x380, RZ, 0xc0, !PT ;  /* 0x0000038027267812 */ /* 0x000fe400078ec0ff */
[-C--:B------:R-:W-:Y:S02]  /*1bd00*/  ISETP.GE.OR P1, PT, R11, R0.reuse, P0 ;  /* 0x000000000b00720c */ /* 0x080fe40000726670 */
[----:B------:R-:W-:Y:S02]  /*1bd10*/  LOP3.LUT R4, R36, 0x380, RZ, 0xc0, !PT ;  /* 0x0000038024047812 */ /* 0x000fe400078ec0ff */
[----:B------:R-:W-:Y:S02]  /*1bd20*/  ISETP.GE.OR P0, PT, R5, R0, P0 ;  /* 0x000000000500720c */ /* 0x000fe40000706670 */
[----:B------:R-:W-:Y:S02]  /*1bd30*/  LOP3.LUT R6, R7, 0x380, RZ, 0xc0, !PT ;  /* 0x0000038007067812 */ /* 0x000fe400078ec0ff */
[----:B------:R-:W-:-:S02]  /*1bd40*/  SHF.R.U64 R28, R28, 0x3, RZ ;  /* 0x000000031c1c7819 */ /* 0x000fc400000012ff */
[----:B------:R-:W-:Y:S02]  /*1bd50*/  SHF.R.U64 R32, R32, 0x3, RZ ;  /* 0x0000000320207819 */ /* 0x000fe400000012ff */
[----:B------:R-:W-:Y:S01]  /*1bd60*/  SHF.R.U64 R38, R38, 0x3, RZ ;  /* 0x0000000326267819 */ /* 0x000fe200000012ff */
[----:B------:R2:W-:Y:S01]  /*1bd70*/  @!P1 STG.E desc[UR54][R46.64], R20 ;  /* 0x000000142e009986 */ /* 0x0005e2000c101936 */
        /* <DEDUP_REMOVED lines=12> */
[----:B------:R-:W-:Y:S01]  /*1be40*/  IMAD R45, R45, UR4, RZ ;  /* 0x000000042d2d7c24 */ /* 0x000fe2000f8e02ff */
[----:B------:R-:W5:Y:S01]  /*1be50*/  LD.E.128 R8, desc[UR54][R8.64] ;  /* 0x0000003608087980 */ /* 0x000f62000c101d00 */
[----:B--2---:R-:W-:-:S02]  /*1be60*/  IMAD.MOV.U32 R20, RZ, RZ, R16 ;  /* 0x000000ffff147224 */ /* 0x004fc400078e0010 */
[----:B------:R-:W-:Y:S01]  /*1be70*/  IMAD.MOV.U32 R21, RZ, RZ, R17 ;  /* 0x000000ffff157224 */ /* 0x000fe200078e0011 */
[----:B------:R-:W5:Y:S01]  /*1be80*/  LD.E.128 R4, desc[UR54][R4.64] ;  /* 0x0000003604047980 */ /* 0x000f62000c101d00 */
[----:B------:R-:W-:-:S03]  /*1be90*/  IMAD R45, R44, UR5, R45 ;  /* 0x000000052c2d7c24 */ /* 0x000fc6000f8e022d */
[----:B------:R-:W5:Y:S01]  /*1bea0*/  LD.E.128 R12, desc[UR54][R12.64] ;  /* 0x000000360c0c7980 */ /* 0x000f62000c101d00 */
[----:B------:R-:W-:Y:S01]  /*1beb0*/  IMAD.WIDE.U32 R20, R44, UR4, R20 ;  /* 0x000000042c147c25 */ /* 0x000fe2000f8e0014 */
[----:B------:R-:W-:Y:S02]  /*1bec0*/  ULDC.64 UR4, c[0x0][0xae0] ;  /* 0x0002b80000047ab9 */ /* 0x000fe40000000a00 */
        /* <DEDUP_REMOVED lines=15> */
[C---:B---3--:R-:W-:Y:S02]  /*1bfc0*/  IMAD R3, R219.reuse, UR5, R44 ;  /* 0x00000005db037c24 */ /* 0x048fe4000f8e022c */
[----:B------:R-:W-:Y:S01]  /*1bfd0*/  IMAD.WIDE.U32 R20, R219, UR4, R20 ;  /* 0x00000004db147c25 */ /* 0x000fe2000f8e0014 */
[----:B------:R-:W-:-:S03]  /*1bfe0*/  ULDC.64 UR4, c[0x0][0xae8] ;  /* 0x0002ba0000047ab9 */ /* 0x000fc60000000a00 */
[----:B------:R-:W-:Y:S02]  /*1bff0*/  VIADD R0, R2, 0x28820 ;  /* 0x0002882002007836 */ /* 0x000fe40000000000 */
[----:B------:R-:W-:Y:S02]  /*1c000*/  IMAD R44, R50, UR4, RZ ;  /* 0x00000004322c7c24 */ /* 0x000fe4000f8e02ff */
[----:B------:R-:W-:Y:S01]  /*1c010*/  IMAD.IADD R21, R21, 0x1, R3 ;  /* 0x0000000115157824 */ /* 0x000fe200078e0203 */
[----:B------:R-:W-:Y:S01]  /*1c020*/  PRMT R0, RZ, 0x654, R0 ;  /* 0x00000654ff007816 */ /* 0x000fe20000000000 */
[C---:B------:R-:W-:Y:S01]  /*1c030*/  IMAD R3, R49.reuse, UR5, R44 ;  /* 0x0000000531037c24 */ /* 0x040fe2000f8e022c */
[----:B------:R-:W-:Y:S01]  /*1c040*/  BSSY B1, `(.L_x_7100) ;  /* 0x0000018000017945 */ /* 0x000fe20003800000 */
[----:B------:R-:W-:Y:S01]  /*1c050*/  IMAD.WIDE.U32 R46, R49, UR4, R20 ;  /* 0x00000004312e7c25 */ /* 0x000fe2000f8e0014 */
[----:B--2---:R2:W-:Y:S01]  /*1c060*/  SYNCS.ARRIVE.TRANS64.RED.A1T0 RZ, [R0+URZ], RZ ;  /* 0x000000ff00ff79a7 */ /* 0x0045e2000810043f */
        /* <DEDUP_REMOVED lines=21> */
.L_x_7101:
[----:B------:R-:W-:Y:S05]  /*1c1c0*/  BSYNC B1 ;  /* 0x0000000000017941 */ /* 0x000fea0003800000 */
.L_x_7100:
[----:B------:R-:W-:Y:S04]  /*1c1d0*/  BSSY B1, `(.L_x_7102) ;  /* 0x0000013000017945 */ /* 0x000fe80003800000 */
[----:B------:R-:W-:Y:S05]  /*1c1e0*/  @P0 BRA `(.L_x_7103) ;  /* 0x0000000000440947 */ /* 0x000fea0003800000 */
[----:B------:R-:W-:Y:S01]  /*1c1f0*/  IADD3 R3, P0, R44, 0x20, RZ ;  /* 0x000000202c037810 */ /* 0x000fe20007f1e0ff */
[----:B------:R-:W-:Y:S01]  /*1c200*/  ULDC.64 UR6, c[0x0][0xad8] ;  /* 0x0002b60000067ab9 */ /* 0x000fe20000000a00 */
[----:B---3-5:R-:W-:Y:S01]  /*1c210*/  IMAD.MOV.U32 R4, RZ, RZ, R46 ;  /* 0x000000ffff047224 */ /* 0x028fe200078e002e */
[----:B------:R-:W-:Y:S01]  /*1c220*/  ULDC UR4, c[0x0][0xa8c] ;  /* 0x0002a30000047ab9 */ /* 0x000fe20000000800 */
[----:B------:R-:W-:Y:S01]  /*1c230*/  IMAD.MOV.U32 R5, RZ, RZ, R51 ;  /* 0x000000ffff057224 */ /* 0x000fe200078e0033 */
[----:B------:R-:W-:Y:S01]  /*1c240*/  ISETP.GE.AND P3, PT, R16, UR4, PT ;  /* 0x0000000410007c0c */ /* 0x000fe2000bf66270 */
[----:B--2---:R-:W-:Y:S01]  /*1c250*/  IMAD.X R0, RZ, RZ, R45, P0 ;  /* 0x000000ffff007224 */ /* 0x004fe200000e062d */
[----:B------:R-:W-:Y:S01]  /*1c260*/  ISETP.GE.AND P4, PT, R195, UR4, PT ;  /* 0x00000004c3007c0c */ /* 0x000fe2000bf86270 */
[----:B------:R-:W-:-:S04]  /*1c270*/  IMAD.WIDE.U32 R4, R3, UR6, R4 ;  /* 0x0000000603047c25 */ /* 0x000fc8000f8e0004 */
        /* <DEDUP_REMOVED lines=8> */
.L_x_7103:
[----:B------:R-:W-:Y:S05]  /*1c300*/  BSYNC B1 ;  /* 0x0000000000017941 */ /* 0x000fea0003800000 */
.L_x_7102:
        /* <DEDUP_REMOVED lines=14> */
[----:B----4-:R-:W-:Y:S01]  /*1c3f0*/  LEA R6, P0, R4, UR6, 0x1 ;  /* 0x0000000604067c11 */ /* 0x010fe2000f8008ff */
[----:B------:R-:W-:-:S05]  /*1c400*/  IMAD.IADD R3, R5, 0x1, R3 ;  /* 0x0000000105037824 */ /* 0x000fca00078e0203 */
[----:B------:R-:W-:-:S05]  /*1c410*/  LEA.HI.X R7, R4, UR7, R3, 0x1, P0 ;  /* 0x0000000704077c11 */ /* 0x000fca00080f0c03 */
[----:B------:R2:W-:Y:S04]  /*1c420*/  @!P1 STG.E.128 desc[UR54][R6.64], R12 ;  /* 0x0000000c06009986 */ /* 0x0005e8000c101d36 */
[----:B------:R2:W-:Y:S02]  /*1c430*/  @!P3 STG.E.128 desc[UR54][R6.64+0x80], R36 ;  /* 0x000080240600b986 */ /* 0x0005e4000c101d36 */
.L_x_7105:
[----:B------:R-:W-:Y:S05]  /*1c440*/  BSYNC B1 ;  /* 0x0000000000017941 */ /* 0x000fea0003800000 */
.L_x_7104:
[----:B------:R-:W-:Y:S05]  /*1c450*/  @P2 BRA `(.L_x_7106) ;  /* 0x0000000800ac2947 */ /* 0x000fea0003800000 */
[----:B------:R-:W-:Y:S01]  /*1c460*/  IADD3 R3, P0, R44, 0x60, RZ ;  /* 0x000000602c037810 */ /* 0x000fe20007f1e0ff */
[----:B------:R-:W-:Y:S01]  /*1c470*/  ULDC.64 UR6, c[0x0][0xad8] ;  /* 0x0002b60000067ab9 */ /* 0x000fe20000000a00 */
[----:B---3-5:R-:W-:Y:S01]  /*1c480*/  IMAD.MOV.U32 R4, RZ, RZ, R46 ;  /* 0x000000ffff047224 */ /* 0x028fe200078e002e */
[----:B------:R-:W-:Y:S01]  /*1c490*/  ULDC UR4, c[0x0][0xa8c] ;  /* 0x0002a30000047ab9 */ /* 0x000fe20000000800 */
[----:B------:R-:W-:Y:S01]  /*1c4a0*/  IMAD.MOV.U32 R5, RZ, RZ, R51 ;  /* 0x000000ffff057224 */ /* 0x000fe200078e0033 */
[----:B------:R-:W-:Y:S01]  /*1c4b0*/  ISETP.GE.AND P1, PT, R16, UR4, PT ;  /* 0x0000000410007c0c */ /* 0x000fe2000bf26270 */
[----:B------:R-:W-:Y:S02]  /*1c4c0*/  IMAD.X R44, RZ, RZ, R45, P0 ;  /* 0x000000ffff2c7224 */ /* 0x000fe400000e062d */
[----:B------:R-:W-:-:S04]  /*1c4d0*/  IMAD.WIDE.U32 R4, R3, UR6, R4 ;  /* 0x0000000603047c25 */ /* 0x000fc8000f8e0004 */
[----:B------:R-:W-:-:S04]  /*1c4e0*/  IMAD R44, R44, UR6, RZ ;  /* 0x000000062c2c7c24 */ /* 0x000fc8000f8e02ff */
[----:B------:R-:W-:Y:S01]  /*1c4f0*/  IMAD R3, R3, UR7, R44 ;  /* 0x0000000703037c24 */ /* 0x000fe2000f8e022c */
[----:B------:R-:W-:Y:S02]  /*1c500*/  ULDC.64 UR6, c[0x0][0xa80] ;  /* 0x0002a00000067ab9 */ /* 0x000fe40000000a00 */
[----:B--2-4-:R-:W-:Y:S01]  /*1c510*/  LEA R6, P0, R4, UR6, 0x1 ;  /* 0x0000000604067c11 */ /* 0x014fe2000f8008ff */
[----:B------:R-:W-:-:S05]  /*1c520*/  IMAD.IADD R3, R5, 0x1, R3 ;  /* 0x0000000105037824 */ /* 0x000fca00078e0203 */
[----:B------:R-:W-:Y:S02]  /*1c530*/  LEA.HI.X R7, R4, UR7, R3, 0x1, P0 ;  /* 0x0000000704077c11 */ /* 0x000fe400080f0c03 */
[----:B------:R-:W-:-:S03]  /*1c540*/  ISETP.GE.AND P0, PT, R195, UR4, PT ;  /* 0x00000004c3007c0c */ /* 0x000fc6000bf06270 */
[----:B------:R2:W-:Y:S10]  /*1c550*/  @!P1 STG.E.128 desc[UR54][R6.64], R24 ;  /* 0x0000001806009986 */ /* 0x0005f4000c101d36 */
[----:B------:R-:W-:Y:S05]  /*1c560*/  @P0 BRA `(.L_x_7106) ;  /* 0x0000000800680947 */ /* 0x000fea0003800000 */
[----:B------:R3:W-:Y:S01]  /*1c570*/  STG.E.128 desc[UR54][R6.64+0x80], R40 ;  /* 0x0000802806007986 */ /* 0x0007e2000c101d36 */
[----:B------:R-:W-:Y:S05]  /*1c580*/  BRA `(.L_x_7106) ;  /* 0x0000000800607947 */ /* 0x000fea0003800000 */
.L_x_7098:
[----:B------:R-:W-:Y:S01]  /*1c590*/  ULDC.64 UR4, c[0x0][0xbd8] ;  /* 0x0002f60000047ab9 */ /* 0x000fe20000000a00 */
[----:B------:R-:W2:Y:S01]  /*1c5a0*/  LDC.64 R4, c[0x0][0xbd8] ;  /* 0x0002f600ff047b82 */ /* 0x000ea20000000a00 */
[----:B------:R-:W-:Y:S01]  /*1c5b0*/  ISETP.NE.U32.AND P0, PT, RZ, UR4, PT ;  /* 0x00000004ff007c0c */ /* 0x000fe2000bf05070 */
[----:B------:R-:W-:-:S03]  /*1c5c0*/  IMAD.MOV.U32 R3, RZ, RZ, RZ ;  /* 0x000000ffff037224 */ /* 0x000fc600078e00ff */
[----:B------:R-:W-:Y:S01]  /*1c5d0*/  ISETP.NE.AND.EX P0, PT, RZ, UR5, PT, P0 ;  /* 0x00000005ff007c0c */ /* 0x000fe2000bf05300 */
[----:B------:R-:W-:Y:S02]  /*1c5e0*/  ULDC.64 UR4, c[0x0][0xbe0] ;  /* 0x0002f80000047ab9 */ /* 0x000fe40000000a00 */
[----:B------:R-:W-:-:S04]  /*1c5f0*/  ISETP.NE.U32.AND P1, PT, RZ, UR4, PT ;  /* 0x00000004ff007c0c */ /* 0x000fc8000bf25070 */
[----:B------:R-:W-:Y:S01]  /*1c600*/  ISETP.NE.AND.EX P1, PT, RZ, UR5, PT, P1 ;  /* 0x00000005ff007c0c */ /* 0x000fe2000bf25310 */
[----:B--2---:R-:W-:-:S12]  /*1c610*/  IMAD.WIDE R4, R221, 0x4, R4 ;  /* 0x00000004dd047825 */ /* 0x004fd800078e0204 */
[----:B------:R-:W2:Y:S01]  /*1c620*/  @P1 LDC.64 R6, c[0x0][0xbe0] ;  /* 0x0002f800ff061b82 */ /* 0x000ea20000000a00 */
[----:B------:R-:W-:Y:S02]  /*1c630*/  ULDC UR4, c[0x0][0xa88] ;  /* 0x0002a20000047ab9 */ /* 0x000fe40000000800 */
[----:B------:R-:W-:Y:S01]  /*1c640*/  IMAD.U32 R0, RZ, RZ, UR4 ;  /* 0x00000004ff007e24 */ /* 0x000fe2000f8e00ff */
[----:B------:R3:W5:Y:S01]  /*1c650*/  @P0 LDG.E R3, desc[UR54][R4.64] ;  /* 0x0000003604030981 */ /* 0x000762000c1e1900 */
[----:B--2---:R-:W-:-:S05]  /*1c660*/  @P1 IMAD.WIDE R6, R221, 0x4, R6 ;  /* 0x00000004dd061825 */ /* 0x004fca00078e0206 */
[----:B------:R3:W5:Y:S01]  /*1c670*/  @P1 LDG.E R0, desc[UR54][R6.64] ;  /* 0x0000003606001981 */ /* 0x000762000c1e1900 */
[----:B------:R-:W-:Y:S02]  /*1c680*/  ISETP.GT.AND P2, PT, R230, 0x7f, PT ;  /* 0x0000007fe600780c */ /* 0x000fe40003f44270 */
[----:B------:R-:W-:Y:S01]  /*1c690*/  SHF.R.S32.HI R8, RZ, 0x1f, R221 ;  /* 0x0000001fff087819 */ /* 0x000fe200000114dd */
[----:B------:R-:W-:Y:S10]  /*1c6a0*/  @P1 BRA `(.L_x_7107) ;  /* 0x0000000000101947 */ /* 0x000ff40003800000 */
[----:B------:R-:W-:Y:S05]  /*1c6b0*/  @!P0 BRA `(.L_x_7107) ;  /* 0x00000000000c8947 */ /* 0x000fea0003800000 */
[----:B---3--:R-:W2:Y:S04]  /*1c6c0*/  LDG.E R7, desc[UR54][R4.64] ;  /* 0x0000003604077981 */ /* 0x008ea8000c1e1900 */
[----:B-----5:R-:W2:Y:S02]  /*1c6d0*/  LDG.E R0, desc[UR54][R4.64+0x4] ;  /* 0x0000043604007981 */ /* 0x020ea4000c1e1900 */
[----:B--2---:R-:W-:-:S07]  /*1c6e0*/  IMAD.IADD R0, R0, 0x1, -R7 ;  /* 0x0000000100007824 */ /* 0x004fce00078e0a07 */
.L_x_7107:
[----:B------:R-:W-:Y:S01]  /*1c6f0*/  BSSY B1, `(.L_x_7108) ;  /* 0x000001c000017945 */ /* 0x000fe20003800000 */
[----:B------:R-:W-:Y:S02]  /*1c700*/  SEL R10, R8, RZ, !P0 ;  /* 0x000000ff080a7207 */ /* 0x000fe40004000000 */
[----:B------:R-:W-:Y:S02]  /*1c710*/  SHF.R.S32.HI R9, RZ, 0x1f, R219 ;  /* 0x0000001fff097819 */ /* 0x000fe400000114db */
[----:B------:R-:W-:Y:S02]  /*1c720*/  SEL R11, R221, RZ, !P0 ;  /* 0x000000ffdd0b7207 */ /* 0x000fe40004000000 */
[----:B-----5:R-:W-:Y:S01]  /*1c730*/  SHF.R.S32.HI R8, RZ, 0x1f, R3 ;  /* 0x0000001fff087819 */ /* 0x020fe20000011403 */
[----:B------:R-:W-:Y:S06]  /*1c740*/  @P2 BRA `(.L_x_7109) ;  /* 0x0000000000582947 */ /* 0x000fec0003800000 */
[----:B---3--:R-:W2:Y:S02]  /*1c750*/  S2R R4, SR_TID.X ;  /* 0x0000000000047919 */ /* 0x008ea40000002100 */
        /* <DEDUP_REMOVED lines=21> */
.L_x_7109:
[----:B------:R-:W-:Y:S05]  /*1c8b0*/  BSYNC B1 ;  /* 0x0000000000017941 */ /* 0x000fea0003800000 */
.L_x_7108:
[----:B------:R-:W-:Y:S01]  /*1c8c0*/  ULDC.64 UR4, c[0x0][0xaa0] ;  /* 0x0002a80000047ab9 */ /* 0x000fe20000000a00 */
[----:B---3--:R-:W-:Y:S01]  /*1c8d0*/  IMAD.MOV.U32 R4, RZ, RZ, R16 ;  /* 0x000000ffff047224 */ /* 0x008fe200078e0010 */
        /* <DEDUP_REMOVED lines=10> */
[----:B------:R-:W-:Y:S01]  /*1c980*/  IMAD R3, R219, UR5, R6 ;  /* 0x00000005db037c24 */ /* 0x000fe2000f8e0206 */
        /* <DEDUP_REMOVED lines=29> */
.L_x_7111:
[----:B------:R-:W-:Y:S05]  /*1cb60*/  BSYNC B1 ;  /* 0x0000000000017941 */ /* 0x000fea0003800000 */
.L_x_7110:
        /* <DEDUP_REMOVED lines=10> */
[----:B------:R-:W-:-:S04]  /*1cc10*/  IMAD.WIDE.U32 R4, R3, UR6, R4 ;  /* 0x0000000603047c25 */ /* 0x000fc8000f8e0004 */
[----:B------:R-:W-:-:S04]  /*1cc20*/  IMAD R0, R0, UR6, RZ ;  /* 0x0000000600007c24 */ /* 0x000fc8000f8e02ff */
[----:B------:R-:W-:Y:S01]  /*1cc30*/  IMAD R3, R3, UR7, R0 ;  /* 0x0000000703037c24 */ /* 0x000fe2000f8e0200 */
[----:B------:R-:W-:Y:S02]  /*1cc40*/  ULDC.64 UR6, c[0x0][0xa80] ;  /* 0x0002a00000067ab9 */ /* 0x000fe40000000a00 */
[----:B--2---:R-:W-:Y:S01]  /*1cc50*/  LEA R12, P2, R4, UR6, 0x1 ;  /* 0x00000006040c7c11 */ /* 0x004fe2000f8408ff */
[----:B------:R-:W-:-:S05]  /*1cc60*/  IMAD.IADD R3, R5, 0x1, R3 ;  /* 0x0000000105037824 */ /* 0x000fca00078e0203 */
[----:B------:R-:W-:-:S05]  /*1cc70*/  LEA.HI.X R13, R4, UR7, R3, 0x1, P2 ;  /* 0x00000007040d7c11 */ /* 0x000fca00090f0c03 */
[----:B------:R3:W-:Y:S04]  /*1cc80*/  @!P3 STG.E.128 desc[UR54][R12.64], RZ ;  /* 0x000000ff0c00b986 */ /* 0x0007e8000c101d36 */
[----:B------:R3:W-:Y:S02]  /*1cc90*/  @!P4 STG.E.128 desc[UR54][R12.64+0x80], RZ ;  /* 0x000080ff0c00c986 */ /* 0x0007e4000c101d36 */
.L_x_7113:
[----:B------:R-:W-:Y:S05]  /*1cca0*/  BSYNC B1 ;  /* 0x0000000000017941 */ /* 0x000fea0003800000 */
.L_x_7112:
        /* <DEDUP_REMOVED lines=14> */
[----:B--23--:R-:W-:Y:S01]  /*1cd90*/  LEA R12, P0, R4, UR6, 0x1 ;  /* 0x00000006040c7c11 */ /* 0x00cfe2000f8008ff */
[----:B------:R-:W-:-:S05]  /*1cda0*/  IMAD.IADD R3, R5, 0x1, R3 ;  /* 0x0000000105037824 */ /* 0x000fca00078e0203 */
[----:B------:R-:W-:-:S05]  /*1cdb0*/  LEA.HI.X R13, R4, UR7, R3, 0x1, P0 ;  /* 0x00000007040d7c11 */ /* 0x000fca00080f0c03 */
[----:B------:R4:W-:Y:S04]  /*1cdc0*/  @!P2 STG.E.128 desc[UR54][R12.64], RZ ;  /* 0x000000ff0c00a986 */ /* 0x0009e8000c101d36 */
[----:B------:R4:W-:Y:S02]  /*1cdd0*/  @!P3 STG.E.128 desc[UR54][R12.64+0x80], RZ ;  /* 0x000080ff0c00b986 */ /* 0x0009e4000c101d36 */
.L_x_7115:
[----:B------:R-:W-:Y:S05]  /*1cde0*/  BSYNC B1 ;  /* 0x0000000000017941 */ /* 0x000fea0003800000 */
.L_x_7114:
        /* <DEDUP_REMOVED lines=18> */
.L_x_7106:
[----:B------:R-:W-:Y:S05]  /*1cf10*/  BSYNC B0 ;  /* 0x0000000000007941 */ /* 0x000fea0003800000 */
.L_x_7097:
[----:B------:R-:W-:Y:S02]  /*1cf20*/  ULDC UR4, c[0x0][0xc14] ;  /* 0x0003050000047ab9 */ /* 0x000fe40000000800 */
[----:B-1----:R-:W-:-:S13]  /*1cf30*/  ISETP.GE.AND P0, PT, R199, UR4, PT ;  /* 0x00000004c7007c0c */ /* 0x002fda000bf06270 */
[----:B------:R-:W-:Y:S05]  /*1cf40*/  @!P0 BRA `(.L_x_7116) ;  /* 0xfffffe4000788947 */ /* 0x000fea000383ffff */
[----:B------:R-:W-:Y:S05]  /*1cf50*/  BRA `(.L_x_6836) ;  /* 0x00000064001c7947 */ /* 0x000fea0003800000 */
.L_x_6834:
        /* <DEDUP_REMOVED lines=61> */
.L_x_7121:
        /* <DEDUP_REMOVED lines=16> */
.L_x_7120:
[----:B------:R-:W-:Y:S05]  /*1d430*/  BSYNC B0 ;  /* 0x0000000000007941 */ /* 0x000fea0003800000 */
.L_x_7119:
        /* <DEDUP_REMOVED lines=25> */
.L_x_7117:
        /* <DEDUP_REMOVED lines=20> */
.L_x_7122:
[----:B-12---:R-:W-:Y:S02]  /*1d710*/  IMAD.MOV R0, RZ, RZ, -R3 ;  /* 0x000000ffff007224 */ /* 0x006fe400078e0a03 */
[----:B---3--:R-:W-:Y:S02]  /*1d720*/  IMAD R16, R16, UR4, R5 ;  /* 0x0000000410107c24 */ /* 0x008fe4000f8e0205 */
[----:B------:R-:W-:Y:S01]  /*1d730*/  IMAD R5, R0, R9, RZ ;  /* 0x0000000900057224 */ /* 0x000fe200078e02ff */
[----:B------:R-:W-:Y:S01]  /*1d740*/  IABS R0, R6 ;  /* 0x0000000600007213 */ /* 0x000fe20000000000 */
[----:B------:R-:W-:-:S04]  /*1d750*/  IMAD.MOV.U32 R2, RZ, RZ, RZ ;  /* 0x000000ffff027224 */ /* 0x000fc800078e00ff */
[----:B------:R-:W-:Y:S01]  /*1d760*/  IMAD.HI.U32 R2, R3, R5, R2 ;  /* 0x0000000503027227 */ /* 0x000fe200078e0002 */
[----:B------:R-:W-:-:S03]  /*1d770*/  IADD3 R5, -R16, UR6, RZ ;  /* 0x0000000610057c10 */ /* 0x000fc6000fffe1ff */
[----:B------:R-:W-:Y:S01]  /*1d780*/  IMAD.MOV R0, RZ, RZ, -R0 ;  /* 0x000000ffff007224 */ /* 0x000fe200078e0a00 */
        /* <DEDUP_REMOVED lines=48> */
.L_x_7118:
[----:B------:R-:W-:Y:S02]  /*1da90*/  IMAD.MOV.U32 R17, RZ, RZ, RZ ;  /* 0x000000ffff117224 */ /* 0x000fe400078e00ff */
[----:B------:R-:W-:Y:S02]  /*1daa0*/  IMAD.U32 R16, RZ, RZ, UR6 ;  /* 0x00000006ff107e24 */ /* 0x000fe4000f8e00ff */
[----:B------:R-:W-:-:S07]  /*1dab0*/  IMAD.MOV.U32 R18, RZ, RZ, RZ ;  /* 0x000000ffff127224 */ /* 0x000fce00078e00ff */
.L_x_7123:
        /* <DEDUP_REMOVED lines=18> */
[----:B------:R-:W2:Y:S01]  /*1dbe0*/  S2R R4, SR_TID.X ;  /* 0x0000000000047919 */ /* 0x000ea20000002100 */
[----:B------:R-:W-:Y:S01]  /*1dbf0*/  ISETP.NE.AND P1, PT, R5, RZ, PT ;  /* 0x000000ff0500720c */ /* 0x000fe20003f25270 */
[----:B-1----:R-:W-:Y:S01]  /*1dc00*/  IMAD.MOV.U32 R0, RZ, RZ, 0x1 ;  /* 0x00000001ff007424 */ /* 0x002fe200078e00ff */
        /* <DEDUP_REMOVED lines=10> */
[----:B--2---:R-:W-:-:S04]  /*1dcb0*/  LOP3.LUT R4, R4, 0x7f, RZ, 0xc0, !PT ;  /* 0x0000007f04047812 */ /* 0x004fc800078ec0ff */
[C---:B------:R-:W-:Y:S02]  /*1dcc0*/  ISETP.NE.AND P2, PT, R4.reuse, RZ, PT ;  /* 0x000000ff0400720c */ /* 0x040fe40003f45270 */
[----:B------:R-:W-:-:S11]  /*1dcd0*/  ISETP.NE.OR P0, PT, R4, RZ, !P1 ;  /* 0x000000ff0400720c */ /* 0x000fd60004f05670 */
[----:B------:R-:W-:-:S04]  /*1dce0*/  @P2 LOP3.LUT R2, R2, 0x2, RZ, 0xfc, !PT ;  /* 0x0000000202022812 */ /* 0x000fc800078efcff */
[----:B------:R-:W-:-:S05]  /*1dcf0*/  @P0 LOP3.LUT R2, R2, 0x40, RZ, 0xfc, !PT ;  /* 0x0000004002020812 */ /* 0x000fca00078efcff */
[----:B------:R1:W-:Y:S02]  /*1dd00*/  STL [R1+0x14], R2 ;  /* 0x0000140201007387 */ /* 0x0003e40000100800 */
.L_x_7229:
[----:B------:R-:W-:Y:S05]  /*1dd10*/  YIELD ;  /* 0x0000000000007946 */ /* 0x000fea0003800000 */
[----:B------:R-:W-:Y:S01]  /*1dd20*/  ULDC.64 UR4, c[0x0][0xa28] ;  /* 0x00028a0000047ab9 */ /* 0x000fe20000000a00 */
[----:B------:R-:W-:Y:S01]  /*1dd30*/  IMAD.MOV.U32 R8, RZ, RZ, RZ ;  /* 0x000000ffff087224 */ /* 0x000fe200078e00ff */
[----:B------:R-:W-:Y:S01]  /*1dd40*/  ISETP.NE.U32.AND P0, PT, RZ, UR4, PT ;  /* 0x00000004ff007c0c */ /* 0x000fe2000bf05070 */
[----:B-1----:R-:W-:Y:S01]  /*1dd50*/  IMAD.MOV.U32 R0, RZ, RZ, RZ ;  /* 0x000000ffff007224 */ /* 0x002fe200078e00ff */
[----:B------:R-:W-:Y:S01]  /*1dd60*/  ULDC.64 UR8, c[0x0][0xa08] ;  /* 0x0002820000087ab9 */ /* 0x000fe20000000a00 */
[----:B------:R-:W-:Y:S01]  /*1dd70*/  ULDC.64 UR10, c[0x0][0xa10] ;  /* 0x00028400000a7ab9 */ /* 0x000fe20000000a00 */
[----:B------:R-:W-:Y:S01]  /*1dd80*/  ISETP.NE.AND.EX P0, PT, RZ, UR5, PT, P0 ;  /* 0x00000005ff007c0c */ /* 0x000fe2000bf05300 */
[----:B------:R-:W-:-:S12]  /*1dd90*/  ULDC.64 UR4, c[0x0][0xa00] ;  /* 0x0002800000047ab9 */ /* 0x000fd80000000a00 */
[----:B--2---:R-:W1:Y:S02]  /*1dda0*/  @P0 LDC.64 R2, c[0x0][0xa28] ;  /* 0x00028a00ff020b82 */ /* 0x004e640000000a00 */
[----:B-1----:R-:W-:-:S05]  /*1ddb0*/  @P0 IMAD.WIDE R2, R19, 0x4, R2 ;  /* 0x0000000413020825 */ /* 0x002fca00078e0202 */
[----:B------:R1:W5:Y:S01]  /*1ddc0*/  @P0 LDG.E R8, desc[UR54][R2.64] ;  /* 0x0000003602080981 */ /* 0x000362000c1e1900 */
[----:B------:R-:W-:-:S04]  /*1ddd0*/  ISETP.NE.U32.AND P0, PT, RZ, UR4, PT ;  /* 0x00000004ff007c0c */ /* 0x000fc8000bf05070 */
        /* <DEDUP_REMOVED lines=9> */
[----:B------:R-:W-:Y:S01]  /*1de70*/  ISETP.NE.U32.AND P2, PT, RZ, UR8, PT ;  /* 0x00000008ff007c0c */ /* 0x000fe2000bf45070 */
[----:B------:R-:W-:-:S03]  /*1de80*/  ULDC UR6, c[0x0][0x338] ;  /* 0x0000ce0000067ab9 */ /* 0x000fc60000000800 */
[----:B------:R-:W-:Y:S02]  /*1de90*/  ISETP.NE.AND.EX P3, PT, RZ, UR9, PT, P2 ;  /* 0x00000009ff007c0c */ /* 0x000fe4000bf65320 */
[----:B------:R-:W-:Y:S01]  /*1dea0*/  ISETP.NE.U32.AND P2, PT, RZ, UR10, PT ;  /* 0x0000000aff007c0c */ /* 0x000fe2000bf45070 */
[----:B------:R-:W-:-:S03]  /*1deb0*/  IMAD.U32 R10, RZ, RZ, UR6 ;  /* 0x00000006ff0a7e24 */ /* 0x000fc6000f8e00ff */
        /* <DEDUP_REMOVED lines=12> */
[----:B-1----:R-:W-:Y:S01]  /*1df80*/  IMAD.U32 R5, RZ, RZ, UR4 ;  /* 0x00000004ff057e24 */ /* 0x002fe2000f8e00ff */
[----:B------:R-:W-:Y:S06]  /*1df90*/  @P1 BRA `(.L_x_7125) ;  /* 0x0000000000101947 */ /* 0x000fec0003800000 */
[----:B------:R-:W-:Y:S05]  /*1dfa0*/  @!P0 BRA `(.L_x_7125) ;  /* 0x00000000000c8947 */ /* 0x000fea0003800000 */
[----:B------:R-:W2:Y:S04]  /*1dfb0*/  LDG.E R7, desc[UR54][R2.64] ;  /* 0x0000003602077981 */ /* 0x000ea8000c1e1900 */
[----:B-----5:R-:W2:Y:S02]  /*1dfc0*/  LDG.E R0, desc[UR54][R2.64+0x4] ;  /* 0x0000043602007981 */ /* 0x020ea4000c1e1900 */
[----:B--2---:R-:W-:-:S07]  /*1dfd0*/  IMAD.IADD R0, R0, 0x1, -R7 ;  /* 0x0000000100007824 */ /* 0x004fce00078e0a07 */
.L_x_7125:
        /* <DEDUP_REMOVED lines=9> */
[----:B------:R-:W-:-:S04]  /*1e070*/  ISETP.NE.U32.AND P0, PT, RZ, UR4, PT ;  /* 0x00000004ff007c0c */ /* 0x000fc8000bf05070 */
[----:B------:R-:W-:Y:S01]  /*1e080*/  ISETP.NE.AND.EX P0, PT, RZ, UR5, PT, P0 ;  /* 0x00000005ff007c0c */ /* 0x000fe2000bf05300 */
[----:B---3-5:R-:W-:-:S05]  /*1e090*/  IMAD.IADD R9, R9, 0x1, R8 ;  /* 0x0000000109097824 */ /* 0x028fca00078e0208 */
[----:B------:R1:W-:Y:S07]  /*1e0a0*/  STL [R1+0x4], R9 ;  /* 0x0000040901007387 */ /* 0x0003ee0000100800 */
[----:B------:R-:W-:Y:S05]  /*1e0b0*/  @!P0 BRA `(.L_x_7126) ;  /* 0x0000000000108947 */ /* 0x000fea0003800000 */
[----:B------:R-:W2:Y:S02]  /*1e0c0*/  LDC.64 R6, c[0x0][0xa20] ;  /* 0x00028800ff067b82 */ /* 0x000ea40000000a00 */
[----:B--2---:R-:W-:-:S05]  /*1e0d0*/  IMAD.WIDE R6, R19, 0x4, R6 ;  /* 0x0000000413067825 */ /* 0x004fca00078e0206 */
[----:B------:R2:W5:Y:S01]  /*1e0e0*/  LDG.E R5, desc[UR54][R6.64] ;  /* 0x0000003606057981 */ /* 0x000562000c1e1900 */
[----:B------:R-:W-:Y:S05]  /*1e0f0*/  BRA `(.L_x_7127) ;  /* 0x0000000000107947 */ /* 0x000fea0003800000 */
.L_x_7126:
[----:B------:R-:W-:Y:S05]  /*1e100*/  @!P3 BRA `(.L_x_7127) ;  /* 0x00000000000cb947 */ /* 0x000fea0003800000 */
[----:B------:R-:W2:Y:S04]  /*1e110*/  LDG.E R5, desc[UR54][R6.64] ;  /* 0x0000003606057981 */ /* 0x000ea8000c1e1900 */
[----:B------:R-:W2:Y:S02]  /*1e120*/  LDG.E R6, desc[UR54][R6.64+0x4] ;  /* 0x0000043606067981 */ /* 0x000ea4000c1e1900 */
[----:B--2---:R-:W-:-:S07]  /*1e130*/  IMAD.IADD R5, R6, 0x1, -R5 ;  /* 0x0000000106057824 */ /* 0x004fce00078e0a05 */
.L_x_7127:
        /* <DEDUP_REMOVED lines=26> */
.L_x_7130:
[----:B------:R-:W-:-:S13]  /*1e2e0*/  ISETP.NE.AND P0, PT, R3, 0x1, PT ;  /* 0x000000010300780c */ /* 0x000fda0003f05270 */
[----:B------:R-:W1:Y:S02]  /*1e2f0*/  @P0 LDC.64 R6, c[0x0][0x9e8] ;  /* 0x00027a00ff060b82 */ /* 0x000e640000000a00 */
[----:B-1----:R-:W-:-:S05]  /*1e300*/  @P0 IMAD.HI.U32 R6, R9, R6, RZ ;  /* 0x0000000609060227 */ /* 0x002fca00078e00ff */
[----:B------:R-:W-:-:S07]  /*1e310*/  @P0 SHF.R.U32.HI R9, RZ, R7, R6 ;  /* 0x00000007ff090219 */ /* 0x000fce0000011606 */
.L_x_7131:
[----:B------:R-:W-:Y:S05]  /*1e320*/  BSYNC B0 ;  /* 0x0000000000007941 */ /* 0x000fea0003800000 */
.L_x_7129:
[----:B------:R-:W-:-:S05]  /*1e330*/  IMAD R9, R9, R3, R3 ;  /* 0x0000000309097224 */ /* 0x000fca00078e0203 */
[----:B------:R-:W-:-:S07]  /*1e340*/  VIMNMX R2, R2, R9, PT ;  /* 0x0000000902027248 */ /* 0x000fce0003fe0100 */
.L_x_7128:
        /* <DEDUP_REMOVED lines=15> */
.L_x_7134:
[----:B------:R-:W-:Y:S01]  /*1e440*/  ISETP.NE.AND P0, PT, R3, 0x1, PT ;  /* 0x000000010300780c */ /* 0x000fe20003f05270 */
[----:B------:R-:W-:-:S12]  /*1e450*/  IMAD.MOV.U32 R9, RZ, RZ, R0 ;  /* 0x000000ffff097224 */ /* 0x000fd800078e0000 */
[----:B------:R-:W1:Y:S02]  /*1e460*/  @P0 LDC.64 R6, c[0x0][0x9e8] ;  /* 0x00027a00ff060b82 */ /* 0x000e640000000a00 */
[----:B-1----:R-:W-:-:S05]  /*1e470*/  @P0 IMAD.HI.U32 R6, R0, R6, RZ ;  /* 0x0000000600060227 */ /* 0x002fca00078e00ff */
[----:B------:R-:W-:-:S07]  /*1e480*/  @P0 SHF.R.U32.HI R9, RZ, R7, R6 ;  /* 0x00000007ff090219 */ /* 0x000fce0000011606 */
.L_x_7135:
[----:B------:R-:W-:Y:S05]  /*1e490*/  BSYNC B0 ;  /* 0x0000000000007941 */ /* 0x000fea0003800000 */
.L_x_7133:
[----:B------:R-:W-:-:S05]  /*1e4a0*/  IMAD R3, R9, R3, RZ ;  /* 0x0000000309037224 */ /* 0x000fca00078e02ff */
[----:B------:R-:W-:-:S07]  /*1e4b0*/  VIMNMX R5, R5, R3, !PT ;  /* 0x0000000305057248 */ /* 0x000fce0007fe0100 */
.L_x_7132:
        /* <DEDUP_REMOVED lines=34> */
.L_x_7347:
[----:B------:R-:W-:-:S03]  /*1e6e0*/  UMOV UR4, 0xffffffff ;  /* 0xffffffff00047882 */ /* 0x000fc60000000000 */
[----:B------:R-:W-:Y:S05]  /*1e6f0*/  BRA.DIV UR4, `(.L_x_7139) ;  /* 0x0000006604b47947 */ /* 0x000fea000b800000 */
[----:B------:R-:W-:-:S13]  /*1e700*/  ELECT P6, URZ, PT ;  /* 0x00000000003f782f */ /* 0x000fda00038c0000 */
.L_x_7350:
        /* <DEDUP_REMOVED lines=12> */
.L_x_7351:
[----:B------:R-:W-:Y:S05]  /*1e7d0*/  BSYNC B1 ;  /* 0x0000000000017941 */ /* 0x000fea0003800000 */
.L_x_7140:
        /* <DEDUP_REMOVED lines=8> */
.L_x_7352:
        /* <DEDUP_REMOVED lines=11> */
.L_x_7145:
        /* <DEDUP_REMOVED lines=8> */
[----:B------:R-:W-:-:S06]  /*1e990*/  UMOV UR15, 0x40 ;  /* 0x00000040000f7882 */ /* 0x000fcc0000000000 */
[----:B------:R-:W-:Y:S01]  /*1e9a0*/  UIADD3 UR9, UR9, 0x28890, URZ ;  /* 0x0002889009097890 */ /* 0x000fe2000fffe03f */
[----:B--2---:R-:W-:-:S05]  /*1e9b0*/  IMAD R8, R8, 0x8000, R11 ;  /* 0x0000800008087824 */ /* 0x004fca00078e020b */
[----:B------:R-:W-:Y:S01]  /*1e9c0*/  R2UR UR6, R8 ;  /* 0x00000000080672ca */ /* 0x000fe200000e0000 */
[----:B------:R-:W-:-:S04]  /*1e9d0*/  IMAD R8, R6, 0x80, R4 ;  /* 0x0000008006087824 */ /* 0x000fc800078e0204 */
[----:B------:R-:W-:-:S05]  /*1e9e0*/  VIADD R8, R8, 0xffffff80 ;  /* 0xffffff8008087836 */ /* 0x000fca0000000000 */
[----:B------:R-:W-:-:S03]  /*1e9f0*/  R2UR UR11, R8 ;  /* 0x00000000080b72ca */ /* 0x000fc600000e0000 */
[----:B------:R-:W-:Y:S02]  /*1ea00*/  UIADD3 UR8, UR6, 0x18400, URZ ;  /* 0x0001840006087890 */ /* 0x000fe4000fffe03f */
[----:B------:R-:W-:-:S03]  /*1ea10*/  UIADD3 UR14, UR6, 0x1c400, URZ ;  /* 0x0001c400060e7890 */ /* 0x000fc6000fffe03f */
[----:B------:R-:W-:-:S05]  /*1ea20*/  UMOV UR6, 0x0 ;  /* 0x0000000000067882 */ /* 0x000fca0000000000 */
[----:B------:R1:W-:Y:S02]  /*1ea30*/  UTMALDG.4D [UR8], [UR4], desc[UR6] ;  /* 0x00000608040075b4 */ /* 0x0003e40008019000 */
[----:B-1----:R-:W-:Y:S01]  /*1ea40*/  UMOV UR8, UR14 ;  /* 0x0000000e00087c82 */ /* 0x002fe20008000000 */
[----:B------:R-:W-:Y:S02]  /*1ea50*/  UMOV UR10, UR15 ;  /* 0x0000000f000a7c82 */ /* 0x000fe40008000000 */
[----:B------:R1:W-:Y:S01]  /*1ea60*/  UTMALDG.4D [UR8], [UR4], desc[UR6] ;  /* 0x00000608040075b4 */ /* 0x0003e20008019000 */
[----:B------:R-:W2:Y:S02]  /*1ea70*/  SYNCS.PHASECHK.TRANS64.TRYWAIT P0, [R7+URZ+0x288c0], R9 ;  /* 0x0288c009070075a7 */ /* 0x000ea4000800017f */
[----:B-12---:R-:W-:Y:S05]  /*1ea80*/  @!P0 BRA `(.L_x_7146) ;  /* 0x0000006400188947 */ /* 0x006fea0003800000 */
.L_x_7353:
        /* <DEDUP_REMOVED lines=10> */
.L_x_7147:
        /* <DEDUP_REMOVED lines=11> */
[----:B------:R-:W-:-:S04]  /*1ebe0*/  UIADD3 UR9, UR9, 0x288b0, URZ ;  /* 0x000288b009097890 */ /* 0x000fc8000fffe03f */
        /* <DEDUP_REMOVED lines=8> */
.L_x_7143:
[----:B------:R-:W-:Y:S05]  /*1ec70*/  BSYNC B1 ;  /* 0x0000000000017941 */ /* 0x000fea0003800000 */
.L_x_7142:
        /* <DEDUP_REMOVED lines=13> */
.L_x_7154:
        /* <DEDUP_REMOVED lines=9> */
.L_x_7354:
        /* <DEDUP_REMOVED lines=11> */
.L_x_7151:
[----:B-1----:R-:W2:Y:S01]  /*1ee90*/  LDL R9, [R1+0xc] ;  /* 0x00000c0001097983 */ /* 0x002ea20000100800 */
[----:B------:R-:W-:Y:S01]  /*1eea0*/  R2UR UR9, R7 ;  /* 0x00000000070972ca */ /* 0x000fe200000e0000 */
[----:B------:R-:W-:Y:S01]  /*1eeb0*/  IMAD R10, R6, 0x80, R4 ;  /* 0x00000080060a7824 */ /* 0x000fe200078e0204 */
        /* <DEDUP_REMOVED lines=8> */
[----:B------:R-:W-:-:S03]  /*1ef40*/  UMOV UR15, 0x40 ;  /* 0x00000040000f7882 */ /* 0x000fc60000000000 */
        /* <DEDUP_REMOVED lines=11> */
.L_x_7355:
        /* <DEDUP_REMOVED lines=8> */
.L_x_7153:
        /* <DEDUP_REMOVED lines=19> */
.L_x_7149:
[----:B------:R-:W-:Y:S05]  /*1f1b0*/  BSYNC B1 ;  /* 0x0000000000017941 */ /* 0x000fea0003800000 */
.L_x_7148:
        /* <DEDUP_REMOVED lines=12> */
.L_x_7137:
[----:B------:R-:W-:Y:S05]  /*1f280*/  BSYNC B0 ;  /* 0x0000000000007941 */ /* 0x000fea0003800000 */
.L_x_7136:
        /* <DEDUP_REMOVED lines=17> */
.L_x_7157:
[----:B------:R-:W-:-:S13]  /*1f3a0*/  ISETP.NE.AND P0, PT, R3, 0x1, PT ;  /* 0x000000010300780c */ /* 0x000fda0003f05270 */
[----:B------:R-:W3:Y:S02]  /*1f3b0*/  @P0 LDC.64 R4, c[0x0][0x9e8] ;  /* 0x00027a00ff040b82 */ /* 0x000ee40000000a00 */
[----:B---3--:R-:W-:-:S05]  /*1f3c0*/  @P0 IMAD.HI.U32 R4, R6, R4, RZ ;  /* 0x0000000406040227 */ /* 0x008fca00078e00ff */
[----:B------:R-:W-:-:S07]  /*1f3d0*/  @P0 SHF.R.U32.HI R6, RZ, R5, R4 ;  /* 0x00000005ff060219 */ /* 0x000fce0000011604 */
.L_x_7158:
[----:B------:R-:W-:Y:S05]  /*1f3e0*/  BSYNC B0 ;  /* 0x0000000000007941 */ /* 0x000fea0003800000 */
.L_x_7156:
[----:B------:R-:W-:-:S05]  /*1f3f0*/  IMAD R5, R6, R3, R3 ;  /* 0x0000000306057224 */ /* 0x000fca00078e0203 */
[----:B------:R-:W-:-:S07]  /*1f400*/  VIMNMX R2, R2, R5, PT ;  /* 0x0000000502027248 */ /* 0x000fce0003fe0100 */
.L_x_7155:
        /* <DEDUP_REMOVED lines=13> */
[----:B-12---:R-:W-:-:S11]  /*1f4e0*/  LOP3.LUT R7, RZ, R0, RZ, 0x33, !PT ;  /* 0x00000000ff077212 */ /* 0x006fd600078e33ff */
[----:B------:R-:W1:Y:S02]  /*1f4f0*/  @P0 LDC.64 R4, c[0x0][0x9e8] ;  /* 0x00027a00ff040b82 */ /* 0x000e640000000a00 */
[----:B-1----:R-:W-:-:S05]  /*1f500*/  @P0 IMAD.HI.U32 R4, R7, R4, RZ ;  /* 0x0000000407040227 */ /* 0x002fca00078e00ff */
[----:B------:R-:W-:-:S04]  /*1f510*/  @P0 SHF.R.U32.HI R7, RZ, R5, R4 ;  /* 0x00000005ff070219 */ /* 0x000fc80000011604 */
[----:B------:R-:W-:Y:S01]  /*1f520*/  LOP3.LUT R0, RZ, R7, RZ, 0x33, !PT ;  /* 0x00000007ff007212 */ /* 0x000fe200078e33ff */
[----:B------:R-:W-:Y:S06]  /*1f530*/  BRA `(.L_x_7162) ;  /* 0x0000000000107947 */ /* 0x000fec0003800000 */
.L_x_7161:
[----:B------:R-:W-:-:S13]  /*1f540*/  ISETP.NE.AND P0, PT, R3, 0x1, PT ;  /* 0x000000010300780c */ /* 0x000fda0003f05270 */
[----:B------:R-:W4:Y:S02]  /*1f550*/  @P0 LDC.64 R4, c[0x0][0x9e8] ;  /* 0x00027a00ff040b82 */ /* 0x000f240000000a00 */
[----:B----4-:R-:W-:-:S05]  /*1f560*/  @P0 IMAD.HI.U32 R4, R0, R4, RZ ;  /* 0x0000000400040227 */ /* 0x010fca00078e00ff */
[----:B------:R-:W-:-:S07]  /*1f570*/  @P0 SHF.R.U32.HI R0, RZ, R5, R4 ;  /* 0x00000005ff000219 */ /* 0x000fce0000011604 */
.L_x_7162:
[----:B------:R-:W-:Y:S05]  /*1f580*/  BSYNC B0 ;  /* 0x0000000000007941 */ /* 0x000fea0003800000 */
.L_x_7160:
[----:B------:R-:W-:-:S05]  /*1f590*/  IMAD R3, R0, R3, RZ ;  /* 0x0000000300037224 */ /* 0x000fca00078e02ff */
[----:B------:R-:W-:-:S07]  /*1f5a0*/  VIMNMX R2, R2, R3, !PT ;  /* 0x0000000302027248 */ /* 0x000fce0007fe0100 */
.L_x_7159:
        /* <DEDUP_REMOVED lines=25> */
.L_x_7164:
        /* <DEDUP_REMOVED lines=23> */
.L_x_7166:
        /* <DEDUP_REMOVED lines=20> */
.L_x_7168:
        /* <DEDUP_REMOVED lines=16> */
.L_x_7167:
[----:B------:R-:W4:Y:S01]  /*1faf0*/  LDL.LU R4, [R1+0x28] ;  /* 0x0000280001047983 */ /* 0x000f220000300800 */
[----:B------:R-:W0:Y:S01]  /*1fb00*/  LDC R0, c[0x0][0x428] ;  /* 0x00010a00ff007b82 */ /* 0x000e220000000800 */
[----:B------:R-:W-:Y:S01]  /*1fb10*/  ULDC.64 UR4, c[0x0][0x9f8] ;  /* 0x00027e0000047ab9 */ /* 0x000fe20000000a00 */
[----:B------:R-:W-:Y:S01]  /*1fb20*/  IMAD.MOV.U32 R5, RZ, RZ, R19 ;  /* 0x000000ffff057224 */ /* 0x000fe200078e0013 */
        /* <DEDUP_REMOVED lines=24> */
.L_x_7169:
        /* <DEDUP_REMOVED lines=16> */
.L_x_7170:
        /* <DEDUP_REMOVED lines=18> */
.L_x_7358:
[----:B------:R-:W-:Y:S01]  /*1fed0*/  UMOV UR4, 0xffffffff ;  /* 0xffffffff00047882 */ /* 0x000fe20000000000 */
[----:B------:R-:W-:Y:S02]  /*1fee0*/  SHF.R.S32.HI R17, RZ, 0x1f, R5 ;  /* 0x0000001fff117819 */ /* 0x000fe40000011405 */
[----:B------:R-:W-:Y:S05]  /*1fef0*/  BRA.DIV UR4, `(.L_x_7172) ;  /* 0x00000052046c7947 */ /* 0x000fea000b800000 */
[----:B------:R-:W-:-:S13]  /*1ff00*/  ELECT P6, URZ, PT ;  /* 0x00000000003f782f */ /* 0x000fda00038c0000 */
.L_x_7361:
        /* <DEDUP_REMOVED lines=21> */
.L_x_7174:
        /* <DEDUP_REMOVED lines=9> */
.L_x_7362:
        /* <DEDUP_REMOVED lines=11> */
.L_x_7176:
        /* <DEDUP_REMOVED lines=27> */
.L_x_7173:
        /* <DEDUP_REMOVED lines=39> */
.L_x_7363:
[----:B------:R-:W-:Y:S05]  /*205c0*/  BSYNC B0 ;  /* 0x0000000000007941 */ /* 0x000fea0003800000 */
.L_x_7177:
        /* <DEDUP_REMOVED lines=44> */
.L_x_7185:
[----:B0-----:R-:W0:Y:S01]  /*20890*/  S2R R8, SR_CgaCtaId ;  /* 0x0000000000087919 */ /* 0x001e220000008800 */
[----:B------:R-:W-:-:S04]  /*208a0*/  MOV R3, 0x400 ;  /* 0x0000040000037802 */ /* 0x000fc80000000f00 */
[----:B0-----:R-:W-:Y:S02]  /*208b0*/  LEA R3, R8, R3, 0x18 ;  /* 0x0000000308037211 */ /* 0x001fe400078ec0ff */
[----:B------:R-:W-:-:S03]  /*208c0*/  SHF.L.U32 R8, R14, 0x1f, RZ ;  /* 0x0000001f0e087819 */ /* 0x000fc600000006ff */
[----:B------:R-:W-:-:S04]  /*208d0*/  IMAD R3, R12, 0x8, R3 ;  /* 0x000000080c037824 */ /* 0x000fc800078e0203 */
[----:B------:R-:W0:Y:S02]  /*208e0*/  SYNCS.PHASECHK.TRANS64.TRYWAIT P0, [R3+URZ+0x28840], R8 ;  /* 0x02884008030075a7 */ /* 0x000e24000800017f */
[----:B0-----:R-:W-:Y:S05]  /*208f0*/  @!P0 BRA `(.L_x_7186) ;  /* 0x0000004800408947 */ /* 0x001fea0003800000 */
.L_x_7364:
        /* <DEDUP_REMOVED lines=11> */
.L_x_7187:
        /* <DEDUP_REMOVED lines=32> */
.L_x_7365:
        /* <DEDUP_REMOVED lines=10> */
.L_x_7189:
[----:B------:R-:W2:Y:S02]  /*20c50*/  LDL R8, [R1+0x14] ;  /* 0x0000140001087983 */ /* 0x000ea40000100800 */
[----:B--2---:R-:W-:-:S13]  /*20c60*/  LOP3.LUT P0, RZ, R8, 0x40, RZ, 0xc0, !PT ;  /* 0x0000004008ff7812 */ /* 0x004fda000780c0ff */
[----:B------:R-:W-:Y:S05]  /*20c70*/  @P0 BRA `(.L_x_7190) ;  /* 0x0000000000040947 */ /* 0x000fea0003800000 */
[----:B------:R-:W-:Y:S01]  /*20c80*/  BPT.TRAP 0x1 ;  /* 0x000000040000795c */ /* 0x000fe20000300000 */
.L_x_7190:
        /* <DEDUP_REMOVED lines=22> */
[----:B------:R-:W-:-:S07]  /*20df0*/  UIADD3 UR14, UR14, 0x4400, URZ ;  /* 0x000044000e0e7890 */ /* 0x000fce000fffe03f */
[----:B------:R0:W-:Y:S01]  /*20e00*/  UTMALDG.4D [UR8], [UR4], desc[UR6] ;  /* 0x00000608040075b4 */ /* 0x0001e20008019000 */
[----:B------:R-:W-:Y:S01]  /*20e10*/  IMAD.MOV.U32 R4, RZ, RZ, R7 ;  /* 0x000000ffff047224 */ /* 0x000fe200078e0007 */
[----:B0-----:R-:W-:Y:S01]  /*20e20*/  UMOV UR8, UR14 ;  /* 0x0000000e00087c82 */ /* 0x001fe20008000000 */
[----:B------:R-:W-:Y:S02]  /*20e30*/  UMOV UR10, UR15 ;  /* 0x0000000f000a7c82 */ /* 0x000fe40008000000 */
[----:B------:R0:W-:Y:S02]  /*20e40*/  UTMALDG.4D [UR8], [UR4], desc[UR6] ;  /* 0x00000608040075b4 */ /* 0x0001e40008019000 */
[----:B0-----:R-:W-:Y:S01]  /*20e50*/  NOP ;  /* 0x0000000000007918 */ /* 0x001fe20000000000 */
.L_x_7184:
[----:B------:R-:W-:Y:S05]  /*20e60*/  BSYNC B2 ;  /* 0x0000000000027941 */ /* 0x000fea0003800000 */
.L_x_7183:
[----:B------:R-:W2:Y:S04]  /*20e70*/  LDL R2, [R1+0x20] ;  /* 0x0000200001027983 */ /* 0x000ea80000100800 */
[----:B------:R0:W-:Y:S04]  /*20e80*/  STL [R1+0x8], R14 ;  /* 0x0000080e01007387 */ /* 0x0001e80000100800 */
[----:B------:R0:W-:Y:S02]  /*20e90*/  STL [R1], R12 ;  /* 0x0000000c01007387 */ /* 0x0001e40000100800 */
[----:B0-2---:R-:W-:-:S07]  /*20ea0*/  VIADD R7, R2, 0xfffffffd ;  /* 0xfffffffd02077836 */ /* 0x005fce0000000000 */
.L_x_7182:
[----:B------:R-:W-:Y:S05]  /*20eb0*/  BSYNC B1 ;  /* 0x0000000000017941 */ /* 0x000fea0003800000 */
.L_x_7181:
[----:B------:R-:W2:Y:S01]  /*20ec0*/  LDL.LU R2, [R1+0x20] ;  /* 0x0000200001027983 */ /* 0x000ea20000300800 */
[----:B------:R-:W-:Y:S01]  /*20ed0*/  VIADD R13, R13, 0xfffffffe ;  /* 0xfffffffe0d0d7836 */ /* 0x000fe20000000000 */
[----:B--2---:R-:W-:-:S04]  /*20ee0*/  LOP3.LUT R2, RZ, R2, RZ, 0x33, !PT ;  /* 0x00000002ff027212 */ /* 0x004fc800078e33ff */
[----:B------:R-:W-:-:S13]  /*20ef0*/  ISETP.NE.AND P0, PT, R13, R2, PT ;  /* 0x000000020d00720c */ /* 0x000fda0003f05270 */
[----:B------:R-:W-:Y:S05]  /*20f00*/  @!P0 BRA `(.L_x_7180) ;  /* 0x0000000c00fc8947 */ /* 0x000fea0003800000 */
[----:B------:R-:W-:-:S07]  /*20f10*/  IMAD.MOV.U32 R13, RZ, RZ, R6 ;  /* 0x000000ffff0d7224 */ /* 0x000fce00078e0006 */
.L_x_7207:
        /* <DEDUP_REMOVED lines=32> */
.L_x_7193:
[----:B------:R-:W1:Y:S01]  /*21120*/  S2R R3, SR_CgaCtaId ;  /* 0x0000000000037919 */ /* 0x000e620000008800 */
[----:B------:R-:W-:-:S04]  /*21130*/  MOV R2, 0x400 ;  /* 0x0000040000027802 */ /* 0x000fc80000000f00 */
[----:B-1----:R-:W-:Y:S02]  /*21140*/  LEA R2, R3, R2, 0x18 ;  /* 0x0000000203027211 */ /* 0x002fe400078ec0ff */
[----:B------:R-:W-:-:S03]  /*21150*/  SHF.L.U32 R3, R9, 0x1f, RZ ;  /* 0x0000001f09037819 */ /* 0x000fc600000006ff */
[----:B------:R-:W-:-:S04]  /*21160*/  IMAD R2, R8, 0x8, R2 ;  /* 0x0000000808027824 */ /* 0x000fc800078e0202 */
[----:B------:R-:W1:Y:S02]  /*21170*/  SYNCS.PHASECHK.TRANS64.TRYWAIT P0, [R2+URZ+0x28840], R3 ;  /* 0x02884003020075a7 */ /* 0x000e64000800017f */
[----:B-1----:R-:W-:Y:S05]  /*21180*/  @!P0 BRA `(.L_x_7194) ;  /* 0x0000004000448947 */ /* 0x002fea0003800000 */
.L_x_7366:
        /* <DEDUP_REMOVED lines=11> */
.L_x_7195:
        /* <DEDUP_REMOVED lines=32> */
.L_x_7367:
        /* <DEDUP_REMOVED lines=10> */
.L_x_7197:
[----:B------:R-:W2:Y:S02]  /*214e0*/  LDL R3, [R1+0x14] ;  /* 0x0000140001037983 */ /* 0x000ea40000100800 */
[----:B--2---:R-:W-:-:S13]  /*214f0*/  LOP3.LUT P0, RZ, R3, 0x40, RZ, 0xc0, !PT ;  /* 0x0000004003ff7812 */ /* 0x004fda000780c0ff */
[----:B------:R-:W-:Y:S05]  /*21500*/  @P0 BRA `(.L_x_7198) ;  /* 0x0000000000040947 */ /* 0x000fea0003800000 */
[----:B------:R-:W-:Y:S01]  /*21510*/  BPT.TRAP 0x1 ;  /* 0x000000040000795c */ /* 0x000fe20000300000 */
.L_x_7198:
        /* <DEDUP_REMOVED lines=29> */
.L_x_7192:
[----:B------:R-:W-:Y:S05]  /*216f0*/  BSYNC B1 ;  /* 0x0000000000017941 */ /* 0x000fea0003800000 */
.L_x_7191:
        /* <DEDUP_REMOVED lines=32> */
.L_x_7201:
[----:B------:R-:W2:Y:S01]  /*21900*/  S2R R3, SR_CgaCtaId ;  /* 0x0000000000037919 */ /* 0x000ea20000008800 */
[----:B------:R-:W-:-:S04]  /*21910*/  MOV R2, 0x400 ;  /* 0x0000040000027802 */ /* 0x000fc80000000f00 */
[----:B--2---:R-:W-:Y:S02]  /*21920*/  LEA R2, R3, R2, 0x18 ;  /* 0x0000000203027211 */ /* 0x004fe400078ec0ff */
[----:B------:R-:W-:-:S03]  /*21930*/  SHF.L.U32 R3, R14, 0x1f, RZ ;  /* 0x0000001f0e037819 */ /* 0x000fc600000006ff */
[----:B------:R-:W-:-:S04]  /*21940*/  IMAD R2, R15, 0x8, R2 ;  /* 0x000000080f027824 */ /* 0x000fc800078e0202 */
[----:B------:R-:W2:Y:S02]  /*21950*/  SYNCS.PHASECHK.TRANS64.TRYWAIT P0, [R2+URZ+0x28840], R3 ;  /* 0x02884003020075a7 */ /* 0x000ea4000800017f */
[----:B--2---:R-:W-:Y:S05]  /*21960*/  @!P0 BRA `(.L_x_7202) ;  /* 0x0000003800748947 */ /* 0x004fea0003800000 */
.L_x_7368:
        /* <DEDUP_REMOVED lines=11> */
.L_x_7203:
        /* <DEDUP_REMOVED lines=31> */
.L_x_7369:
        /* <DEDUP_REMOVED lines=10> */
.L_x_7205:
[----:B------:R-:W2:Y:S02]  /*21cb0*/  LDL R3, [R1+0x14] ;  /* 0x0000140001037983 */ /* 0x000ea40000100800 */
[----:B--2---:R-:W-:-:S13]  /*21cc0*/  LOP3.LUT P0, RZ, R3, 0x40, RZ, 0xc0, !PT ;  /* 0x0000004003ff7812 */ /* 0x004fda000780c0ff */
[----:B------:R-:W-:Y:S05]  /*21cd0*/  @P0 BRA `(.L_x_7206) ;  /* 0x0000000000040947 */ /* 0x000fea0003800000 */
[----:B------:R-:W-:Y:S01]  /*21ce0*/  BPT.TRAP 0x1 ;  /* 0x000000040000795c */ /* 0x000fe20000300000 */
.L_x_7206:
        /* <DEDUP_REMOVED lines=28> */
.L_x_7200:
[----:B------:R-:W-:Y:S05]  /*21eb0*/  BSYNC B1 ;  /* 0x0000000000017941 */ /* 0x000fea0003800000 */
.L_x_7199:
[----:B------:R-:W2:Y:S01]  /*21ec0*/  LDL R2, [R1+0x18] ;  /* 0x0000180001027983 */ /* 0x000ea20000100800 */
[----:B------:R-:W-:Y:S01]  /*21ed0*/  VIADD R7, R7, 0xfffffffe ;  /* 0xfffffffe07077836 */ /* 0x000fe20000000000 */
[----:B--2---:R-:W-:-:S13]  /*21ee0*/  ISETP.GT.AND P0, PT, R11, R2, PT ;  /* 0x000000020b00720c */ /* 0x004fda0003f04270 */
[----:B------:R-:W-:Y:S05]  /*21ef0*/  @P0 BRA `(.L_x_7207) ;  /* 0xfffffff000080947 */ /* 0x000fea000383ffff */
.L_x_7180:
[----:B------:R-:W-:Y:S05]  /*21f00*/  BSYNC B0 ;  /* 0x0000000000007941 */ /* 0x000fea0003800000 */
.L_x_7179:
        /* <DEDUP_REMOVED lines=17> */
.L_x_7209:
[----:B------:R-:W-:Y:S05]  /*22020*/  BSYNC B0 ;  /* 0x0000000000007941 */ /* 0x000fea0003800000 */
.L_x_7208:
        /* <DEDUP_REMOVED lines=11> */
.L_x_7370:
        /* <DEDUP_REMOVED lines=10> */
.L_x_7213:
[----:B------:R-:W2:Y:S02]  /*22180*/  LDL R2, [R1+0x14] ;  /* 0x0000140001027983 */ /* 0x000ea40000100800 */
[----:B--2---:R-:W-:-:S13]  /*22190*/  LOP3.LUT P0, RZ, R2, 0x40, RZ, 0xc0, !PT ;  /* 0x0000004002ff7812 */ /* 0x004fda000780c0ff */
[----:B------:R-:W-:Y:S05]  /*221a0*/  @P0 BRA `(.L_x_7214) ;  /* 0x0000000000040947 */ /* 0x000fea0003800000 */
[----:B------:R-:W-:Y:S01]  /*221b0*/  BPT.TRAP 0x1 ;  /* 0x000000040000795c */ /* 0x000fe20000300000 */
.L_x_7214:
        /* <DEDUP_REMOVED lines=27> */
.L_x_7211:
[----:B------:R-:W-:Y:S05]  /*22370*/  BSYNC B0 ;  /* 0x0000000000007941 */ /* 0x000fea0003800000 */
.L_x_7210:
        /* <DEDUP_REMOVED lines=9> */
.L_x_7165:
[----:B------:R-:W-:Y:S05]  /*22410*/  BSYNC B6 ;  /* 0x0000000000067941 */ /* 0x000fea0003800000 */
.L_x_7163:
[----:B------:R-:W-:-:S03]  /*22420*/  UMOV UR4, 0xffffffff ;  /* 0xffffffff00047882 */ /* 0x000fc60000000000 */
[----:B------:R-:W-:Y:S05]  /*22430*/  BRA.DIV UR4, `(.L_x_7215) ;  /* 0x0000002e04fc7947 */ /* 0x000fea000b800000 */
[----:B------:R4:W0:Y:S04]  /*22440*/  SHFL.IDX PT, R4, R16, RZ, 0x1f ;  /* 0x00001fff10047589 */ /* 0x00082800000e0000 */
[----:B------:R-:W0:Y:S02]  /*22450*/  SHFL.IDX PT, R16, R16, 0x1, 0x1f ;  /* 0x00201f0010107f89 */ /* 0x000e2400000e0000 */
.L_x_7374:
[----:B-12---:R-:W1:Y:S01]  /*22460*/  S2R R7, SR_TID.X ;  /* 0x0000000000077919 */ /* 0x006e620000002100 */
[----:B------:R-:W-:Y:S01]  /*22470*/  ULDC UR4, c[0x0][0xc14] ;  /* 0x0003050000047ab9 */ /* 0x000fe20000000800 */
[----:B------:R-:W-:Y:S01]  /*22480*/  BSSY B0, `(.L_x_7216) ;  /* 0x000000b000007945 */ /* 0x000fe20003800000 */
[----:B------:R-:W-:Y:S02]  /*22490*/  IMAD.U32 R0, RZ, RZ, UR4 ;  /* 0x00000004ff007e24 */ /* 0x000fe4000f8e00ff */
[----:B------:R-:W-:Y:S01]  /*224a0*/  IMAD.MOV.U32 R17, RZ, RZ, RZ ;  /* 0x000000ffff117224 */ /* 0x000fe200078e00ff */
[----:B-1----:R-:W-:-:S04]  /*224b0*/  LOP3.LUT R7, R7, 0x1f, RZ, 0xc0, !PT ;  /* 0x0000001f07077812 */ /* 0x002fc800078ec0ff */
[C---:B------:R-:W-:Y:S01]  /*224c0*/  ISETP.NE.AND P0, PT, R7.reuse, 0x1f, PT ;  /* 0x0000001f0700780c */ /* 0x040fe20003f05270 */
[----:B------:R-:W-:-:S05]  /*224d0*/  IMAD.IADD R5, R7, 0x1, R19 ;  /* 0x0000000107057824 */ /* 0x000fca00078e0213 */
[----:B------:R-:W-:-:S13]  /*224e0*/  ISETP.GE.OR P0, PT, R5, R0, !P0 ;  /* 0x000000000500720c */ /* 0x000fda0004706670 */
[----:B------:R-:W-:Y:S05]  /*224f0*/  @P0 BRA `(.L_x_7217) ;  /* 0x00000000000c0947 */ /* 0x000fea0003800000 */
[----:B------:R-:W1:Y:S02]  /*22500*/  LDC.64 R2, c[0x0][0xc58] ;  /* 0x00031600ff027b82 */ /* 0x000e640000000a00 */
[----:B-1----:R-:W-:-:S05]  /*22510*/  IMAD.WIDE R2, R5, 0x4, R2 ;  /* 0x0000000405027825 */ /* 0x002fca00078e0202 */
[----:B------:R1:W5:Y:S02]  /*22520*/  LDG.E R17, desc[UR54][R2.64] ;  /* 0x0000003602117981 */ /* 0x000364000c1e1900 */
.L_x_7217:
[----:B------:R-:W-:Y:S05]  /*22530*/  BSYNC B0 ;  /* 0x0000000000007941 */ /* 0x000fea0003800000 */
.L_x_7216:
        /* <DEDUP_REMOVED lines=23> */
.L_x_7382:
[----:B------:R-:W-:Y:S02]  /*226b0*/  ULDC UR4, c[0x0][0xc10] ;  /* 0x0003040000047ab9 */ /* 0x000fe40000000800 */
[----:B------:R-:W-:-:S04]  /*226c0*/  IMAD.U32 R5, RZ, RZ, UR4 ;  /* 0x00000004ff057e24 */ /* 0x000fc8000f8e00ff */
[----:B-1----:R-:W-:-:S04]  /*226d0*/  IMAD R3, R14, R5, RZ ;  /* 0x000000050e037224 */ /* 0x002fc800078e02ff */
[----:B----4-:R-:W-:-:S05]  /*226e0*/  IMAD.IADD R16, R16, 0x1, R3 ;  /* 0x0000000110107824 */ /* 0x010fca00078e0203 */
[----:B------:R-:W-:-:S13]  /*226f0*/  ISETP.GT.AND P0, PT, R16, R4, PT ;  /* 0x000000041000720c */ /* 0x000fda0003f04270 */
[----:B------:R-:W-:Y:S05]  /*22700*/  @P0 BRA `(.L_x_7219) ;  /* 0x0000000000b40947 */ /* 0x000fea0003800000 */
[----:B------:R-:W1:Y:S02]  /*22710*/  LDC R0, c[0x0][0xc14] ;  /* 0x00030500ff007b82 */ /* 0x000e640000000800 */
.L_x_7224:
        /* <DEDUP_REMOVED lines=14> */
.L_x_7222:
[----:B------:R-:W-:Y:S05]  /*22800*/  BSYNC B0 ;  /* 0x0000000000007941 */ /* 0x000fea0003800000 */
.L_x_7221:
        /* <DEDUP_REMOVED lines=23> */
.L_x_7390:
[----:B------:R-:W-:Y:S02]  /*22980*/  ULDC UR4, c[0x0][0xc10] ;  /* 0x0003040000047ab9 */ /* 0x000fe40000000800 */
[----:B------:R-:W-:-:S04]  /*22990*/  IMAD.U32 R5, RZ, RZ, UR4 ;  /* 0x00000004ff057e24 */ /* 0x000fc8000f8e00ff */
[----:B-1----:R-:W-:-:S04]  /*229a0*/  IMAD R3, R14, R5, RZ ;  /* 0x000000050e037224 */ /* 0x002fc800078e02ff */
[----:B------:R-:W-:-:S05]  /*229b0*/  IMAD.IADD R16, R3, 0x1, R16 ;  /* 0x0000000103107824 */ /* 0x000fca00078e0210 */
[----:B------:R-:W-:-:S13]  /*229c0*/  ISETP.GT.AND P0, PT, R16, R4, PT ;  /* 0x000000041000720c */ /* 0x000fda0003f04270 */
[----:B------:R-:W-:Y:S05]  /*229d0*/  @!P0 BRA `(.L_x_7224) ;  /* 0xfffffffc00508947 */ /* 0x000fea000383ffff */
.L_x_7219:
        /* <DEDUP_REMOVED lines=8> */
.L_x_7394:
[----:B------:R-:W-:Y:S01]  /*22a60*/  ISETP.NE.AND P0, PT, R3, RZ, PT ;  /* 0x000000ff0300720c */ /* 0x000fe20003f05270 */
[----:B------:R-:W-:-:S12]  /*22a70*/  IMAD.MOV.U32 R7, RZ, RZ, RZ ;  /* 0x000000ffff077224 */ /* 0x000fd800078e00ff */
[----:B------:R-:W-:Y:S05]  /*22a80*/  @!P0 BRA `(.L_x_7226) ;  /* 0x0000000000108947 */ /* 0x000fea0003800000 */
[----:B------:R-:W-:Y:S01]  /*22a90*/  UMOV UR4, 0xffffffff ;  /* 0xffffffff00047882 */ /* 0x000fe20000000000 */
[----:B------:R-:W-:Y:S02]  /*22aa0*/  VIADD R12, R6, 0xffffffff ;  /* 0xffffffff060c7836 */ /* 0x000fe40000000000 */
[----:B------:R-:W-:Y:S05]  /*22ab0*/  BRA.DIV UR4, `(.L_x_7227) ;  /* 0x0000003204907947 */ /* 0x000fea000b800000 */
[----:B------:R3:W4:Y:S02]  /*22ac0*/  SHFL.IDX PT, R7, R2, R12, 0x1f ;  /* 0x00001f0c02077589 */ /* 0x00072400000e0000 */
.L_x_7226:
[----:B0--3--:R-:W0:Y:S01]  /*22ad0*/  LDC.64 R2, c[0x0][0xc68] ;  /* 0x00031a00ff027b82 */ /* 0x009e220000000a00 */
[----:B------:R-:W-:-:S04]  /*22ae0*/  IMAD.IADD R19, R6, 0x1, R19 ;  /* 0x0000000106137824 */ /* 0x000fc800078e0213 */
[----:B0-----:R-:W-:-:S05]  /*22af0*/  IMAD.WIDE R2, R19, 0x4, R2 ;  /* 0x0000000413027825 */ /* 0x001fca00078e0202 */
[----:B------:R-:W1:Y:S01]  /*22b00*/  LDG.E R9, desc[UR54][R2.64] ;  /* 0x0000003602097981 */ /* 0x000e62000c1e1900 */
[----:B----4-:R-:W-:-:S04]  /*22b10*/  IMAD R16, R7, R5, R16 ;  /* 0x0000000507107224 */ /* 0x010fc800078e0210 */
[----:B------:R-:W-:Y:S02]  /*22b20*/  IMAD.IADD R7, R4, 0x1, -R16 ;  /* 0x0000000104077824 */ /* 0x000fe400078e0a10 */
        /* <DEDUP_REMOVED lines=44> */
[----:B------:R-:W-:Y:S01]  /*22df0*/  IMAD R8, R2, R8, R3 ;  /* 0x0000000802087224 */ /* 0x000fe200078e0203 */
[----:B------:R-:W-:-:S04]  /*22e00*/  LOP3.LUT R3, R6, R9, RZ, 0x3c, !PT ;  /* 0x0000000906037212 */ /* 0x000fc800078e3cff */
[----:B------:R-:W-:-:S13]  /*22e10*/  ISETP.GT.U32.AND P0, PT, R5, R8, PT ;  /* 0x000000080500720c */ /* 0x000fda0003f04070 */
[----:B------:R-:W-:Y:S02]  /*22e20*/  @!P0 IMAD.IADD R8, R8, 0x1, -R5 ;  /* 0x0000000108088824 */ /* 0x000fe400078e0a05 */
[----:B------:R-:W-:-:S03]  /*22e30*/  @!P0 VIADD R2, R2, 0x1 ;  /* 0x0000000102028836 */ /* 0x000fc60000000000 */
[----:B------:R-:W-:-:S13]  /*22e40*/  ISETP.GE.U32.AND P0, PT, R8, R5, PT ;  /* 0x000000050800720c */ /* 0x000fda0003f06070 */
[----:B------:R-:W-:Y:S01]  /*22e50*/  @P0 VIADD R2, R2, 0x1 ;  /* 0x0000000102020836 */ /* 0x000fe20000000000 */
[----:B------:R-:W-:Y:S01]  /*22e60*/  ISETP.GE.AND P0, PT, R3, RZ, PT ;  /* 0x000000ff0300720c */ /* 0x000fe20003f06270 */
[----:B------:R-:W-:-:S12]  /*22e70*/  IMAD.IADD R3, R6, 0x1, R4 ;  /* 0x0000000106037824 */ /* 0x000fd800078e0204 */
        /* <DEDUP_REMOVED lines=8> */
.L_x_7220:
[----:B------:R-:W-:Y:S01]  /*22f00*/  UMOV UR4, URZ ;  /* 0x0000003f00047c82 */ /* 0x000fe20008000000 */
[----:B------:R-:W-:Y:S01]  /*22f10*/  UMOV UR5, URZ ;  /* 0x0000003f00057c82 */ /* 0x000fe20008000000 */
[----:B------:R-:W-:Y:S01]  /*22f20*/  ULDC UR6, c[0x0][0xc14] ;  /* 0x0003050000067ab9 */ /* 0x000fe20000000800 */
[----:B------:R-:W-:Y:S02]  /*22f30*/  IMAD.MOV.U32 R16, RZ, RZ, R4 ;  /* 0x000000ffff107224 */ /* 0x000fe400078e0004 */
[----:B------:R-:W-:Y:S02]  /*22f40*/  IMAD.U32 R17, RZ, RZ, UR4 ;  /* 0x00000004ff117e24 */ /* 0x000fe4000f8e00ff */
[----:B------:R-:W-:Y:S02]  /*22f50*/  IMAD.U32 R18, RZ, RZ, UR5 ;  /* 0x00000005ff127e24 */ /* 0x000fe4000f8e00ff */
[----:B------:R-:W-:-:S07]  /*22f60*/  IMAD.U32 R19, RZ, RZ, UR6 ;  /* 0x00000006ff137e24 */ /* 0x000fce000f8e00ff */
.L_x_7228:
        /* <DEDUP_REMOVED lines=12> */
.L_x_7124:
        /* <DEDUP_REMOVED lines=12> */
.L_x_7397:
[----:B------:R-:W-:Y:S05]  /*230f0*/  BSYNC B0 ;  /* 0x0000000000007941 */ /* 0x000fea0003800000 */
.L_x_7230:
[----:B------:R-:W-:-:S03]  /*23100*/  UMOV UR4, 0xffffffff ;  /* 0xffffffff00047882 */ /* 0x000fc60000000000 */
[----:B------:R-:W-:Y:S05]  /*23110*/  BRA.DIV UR4, `(.L_x_7232) ;  /* 0x0000002e04347947 */ /* 0x000fea000b800000 */
[----:B------:R-:W2:Y:S02]  /*23120*/  S2R R2, SR_TID.X ;  /* 0x0000000000027919 */ /* 0x000ea40000002100 */
[----:B--2---:R-:W-:-:S04]  /*23130*/  SHF.R.U32.HI R2, RZ, 0x5, R2 ;  /* 0x00000005ff027819 */ /* 0x004fc80000011602 */
[----:B------:R-:W-:-:S05]  /*23140*/  LOP3.LUT R2, R2, 0x3, RZ, 0xc0, !PT ;  /* 0x0000000302027812 */ /* 0x000fca00078ec0ff */
[----:B------:R2:W3:Y:S02]  /*23150*/  SHFL.IDX PT, R14, R2, RZ, 0x1f ;  /* 0x00001fff020e7589 */ /* 0x0004e400000e0000 */
.L_x_7400:
[----:B---3--:R-:W-:-:S13]  /*23160*/  ISETP.NE.AND P0, PT, R14, RZ, PT ;  /* 0x000000ff0e00720c */ /* 0x008fda0003f05270 */
[----:B------:R-:W-:Y:S05]  /*23170*/  @P0 BRA `(.L_x_6836) ;  /* 0x0000000000940947 */ /* 0x000fea0003800000 */
[----:B------:R-:W-:-:S03]  /*23180*/  UMOV UR4, 0xffffffff ;  /* 0xffffffff00047882 */ /* 0x000fc60000000000 */
[----:B------:R-:W-:Y:S05]  /*23190*/  BRA.DIV UR4, `(.L_x_7233) ;  /* 0x0000002e04487947 */ /* 0x000fea000b800000 */
[----:B------:R-:W-:-:S13]  /*231a0*/  ELECT P6, URZ, PT ;  /* 0x00000000003f782f */ /* 0x000fda00038c0000 */
.L_x_7403:
[----:B------:R-:W-:Y:S05]  /*231b0*/  @!P6 BRA `(.L_x_6836) ;  /* 0x000000000084e947 */ /* 0x000fea0003800000 */
[----:B------:R-:W-:-:S06]  /*231c0*/  ULOP3.LUT UR4, UR36, 0x2, URZ, 0xfc, !UPT ;  /* 0x0000000224047892 */ /* 0x000fcc000f8efc3f */
[----:B--2---:R-:W-:-:S05]  /*231d0*/  IMAD.U32 R2, RZ, RZ, UR4 ;  /* 0x00000004ff027e24 */ /* 0x004fca000f8e00ff */
[----:B------:R-:W-:-:S13]  /*231e0*/  ISETP.NE.AND P2, PT, R2, 0x3, PT ;  /* 0x000000030200780c */ /* 0x000fda0003f45270 */
[----:B------:R-:W-:Y:S05]  /*231f0*/  @!P2 BRA `(.L_x_7234) ;  /* 0x000000000004a947 */ /* 0x000fea0003800000 */
[----:B------:R-:W-:Y:S01]  /*23200*/  BPT.TRAP 0x1 ;  /* 0x000000040000795c */ /* 0x000fe20000300000 */
.L_x_7234:
        /* <DEDUP_REMOVED lines=14> */
.L_x_7404:
[----:B------:R-:W2:Y:S02]  /*232f0*/  SYNCS.PHASECHK.TRANS64.TRYWAIT P0, [R7+URZ], R2 ;  /* 0x00000002070075a7 */ /* 0x000ea4000800017f */
[----:B--2---:R-:W-:Y:S05]  /*23300*/  @!P0 BRA `(.L_x_7236) ;  /* 0x0000002c00208947 */ /* 0x004fea0003800000 */
.L_x_7405:
[----:B------:R-:W-:Y:S05]  /*23310*/  @!P2 BRA `(.L_x_7237) ;  /* 0x000000000004a947 */ /* 0x000fea0003800000 */
[----:B------:R-:W-:Y:S01]  /*23320*/  BPT.TRAP 0x1 ;  /* 0x000000040000795c */ /* 0x000fe20000300000 */
.L_x_7237:
[----:B------:R-:W3:Y:S01]  /*23330*/  LDL.LU R4, [R1] ;  /* 0x0000000001047983 */ /* 0x000ee20000300800 */
[----:B------:R-:W-:-:S04]  /*23340*/  VIADD R0, R0, 0x28860 ;  /* 0x0002886000007836 */ /* 0x000fc80000000000 */
[----:B---3--:R-:W-:-:S04]  /*23350*/  IMAD R4, R4, 0x8, R0 ;  /* 0x0000000804047824 */ /* 0x008fc800078e0200 */
[----:B------:R-:W3:Y:S02]  /*23360*/  SYNCS.PHASECHK.TRANS64.TRYWAIT P0, [R4+URZ], R5 ;  /* 0x00000005040075a7 */ /* 0x000ee4000800017f */
[----:B---3--:R-:W-:Y:S05]  /*23370*/  @!P0 BRA `(.L_x_7238) ;  /* 0x0000002c00188947 */ /* 0x008fea0003800000 */
.L_x_7406:
[----:B------:R-:W-:-:S07]  /*23380*/  IMAD R3, R3, 0x8, R0 ;  /* 0x0000000803037824 */ /* 0x000fce00078e0200 */
.L_x_7239:
[----:B----4-:R4:W0:Y:S02]  /*23390*/  SYNCS.PHASECHK.TRANS64.TRYWAIT P0, [R3+URZ], R2 ;  /* 0x00000002030075a7 */ /* 0x010824000800017f */
[----:B0-----:R-:W-:Y:S05]  /*233a0*/  @!P0 NANOSLEEP.SYNCS 0x989680 ;  /* 0x009896800000895d */ /* 0x001fea0003900000 */
[----:B------:R-:W0:Y:S02]  /*233b0*/  @!P0 SYNCS.PHASECHK.TRANS64 P0, [R3+URZ], R2 ;  /* 0x00000002030085a7 */ /* 0x000e24000800007f */
[----:B0-----:R-:W-:Y:S05]  /*233c0*/  @!P0 BRA `(.L_x_7239) ;  /* 0xfffffffc00f08947 */ /* 0x001fea000383ffff */
.L_x_6836:
[----:B------:R-:W-:Y:S05]  /*233d0*/  BSYNC B7 ;  /* 0x0000000000077941 */ /* 0x000fea0003800000 */
.L_x_6833:
[----:B------:R-:W-:Y:S05]  /*233e0*/  EXIT ;  /* 0x000000000000794d */ /* 0x000fea0003800000 */
.L_x_6866:
[----:B0-----:R0:W1:Y:S02]  /*233f0*/  SYNCS.PHASECHK.TRANS64.TRYWAIT P6, [R103+URZ+0x28890], R124 ;  /* 0x0288907c670075a7 */ /* 0x00106400080c017f */
[----:B-1----:R-:W-:Y:S05]  /*23400*/  @!P6 NANOSLEEP.SYNCS 0x989680 ;  /* 0x009896800000e95d */ /* 0x002fea0003900000 */
[----:B------:R-:W1:Y:S02]  /*23410*/  @!P6 SYNCS.PHASECHK.TRANS64 P6, [R103+URZ+0x28890], R124 ;  /* 0x0288907c6700e5a7 */ /* 0x000e6400080c007f */
[----:B-1----:R-:W-:Y:S05]  /*23420*/  @!P6 BRA `(.L_x_6866) ;  /* 0xfffffffc00f0e947 */ /* 0x002fea000383ffff */
[----:B------:R-:W-:Y:S05]  /*23430*/  BRA `(.L_x_7240) ;  /* 0xfffffdfc00fc7947 */ /* 0x000fea000383ffff */
.L_x_6902:
[----:B0-----:R0:W1:Y:S02]  /*23440*/  SYNCS.PHASECHK.TRANS64.TRYWAIT P4, [R103+URZ+0x28890], R124 ;  /* 0x0288907c670075a7 */ /* 0x001064000808017f */
[----:B-1----:R-:W-:Y:S05]  /*23450*/  @!P4 NANOSLEEP.SYNCS 0x989680 ;  /* 0x009896800000c95d */ /* 0x002fea0003900000 */
[----:B------:R-:W1:Y:S02]  /*23460*/  @!P4 SYNCS.PHASECHK.TRANS64 P4, [R103+URZ+0x28890], R124 ;  /* 0x0288907c6700c5a7 */ /* 0x000e64000808007f */
[----:B-1----:R-:W-:Y:S05]  /*23470*/  @!P4 BRA `(.L_x_6902) ;  /* 0xfffffffc00f0c947 */ /* 0x002fea000383ffff */
[----:B------:R-:W-:Y:S05]  /*23480*/  BRA `(.L_x_7241) ;  /* 0xfffffe2800247947 */ /* 0x000fea000383ffff */
.L_x_6919:
[----:B0-----:R0:W1:Y:S02]  /*23490*/  SYNCS.PHASECHK.TRANS64.TRYWAIT P3, [R103+URZ+0x28890], R124 ;  /* 0x0288907c670075a7 */ /* 0x001064000806017f */
[----:B-1----:R-:W-:Y:S05]  /*234a0*/  @!P3 NANOSLEEP.SYNCS 0x989680 ;  /* 0x009896800000b95d */ /* 0x002fea0003900000 */
[----:B------:R-:W1:Y:S02]  /*234b0*/  @!P3 SYNCS.PHASECHK.TRANS64 P3, [R103+URZ+0x28890], R124 ;  /* 0x0288907c6700b5a7 */ /* 0x000e64000806007f */
[----:B-1----:R-:W-:Y:S05]  /*234c0*/  @!P3 BRA `(.L_x_6919) ;  /* 0xfffffffc00f0b947 */ /* 0x002fea000383ffff */
[----:B------:R-:W-:Y:S05]  /*234d0*/  BRA `(.L_x_7242) ;  /* 0xfffffe4800c07947 */ /* 0x000fea000383ffff */
.L_x_6929:
[----:B--2---:R2:W3:Y:S02]  /*234e0*/  SYNCS.PHASECHK.TRANS64.TRYWAIT P0, [R103+URZ+0x288b0], R124 ;  /* 0x0288b07c670075a7 */ /* 0x0044e4000800017f */
[----:B---3--:R-:W-:Y:S05]  /*234f0*/  @!P0 NANOSLEEP.SYNCS 0x989680 ;  /* 0x009896800000895d */ /* 0x008fea0003900000 */
[----:B------:R-:W3:Y:S02]  /*23500*/  @!P0 SYNCS.PHASECHK.TRANS64 P0, [R103+URZ+0x288b0], R124 ;  /* 0x0288b07c670085a7 */ /* 0x000ee4000800007f */
[----:B---3--:R-:W-:Y:S05]  /*23510*/  @!P0 BRA `(.L_x_6929) ;  /* 0xfffffffc00f08947 */ /* 0x008fea000383ffff */
[----:B------:R-:W-:Y:S05]  /*23520*/  BRA `(.L_x_7243) ;  /* 0xfffffe50005c7947 */ /* 0x000fea000383ffff */
.L_x_6949:
        /* <DEDUP_REMOVED lines=8> */
.L_x_7245:
[----:B------:R-:W-:Y:S05]  /*235b0*/  BSYNC B0 ;  /* 0x0000000000007941 */ /* 0x000fea0003800000 */
.L_x_7244:
[----:B------:R-:W-:Y:S01]  /*235c0*/  IMAD.MOV.U32 R196, RZ, RZ, R14 ;  /* 0x000000ffffc47224 */ /* 0x000fe200078e000e */
[----:B------:R-:W-:Y:S06]  /*235d0*/  BRA `(.L_x_7246) ;  /* 0xfffffe5c00547947 */ /* 0x000fec000383ffff */
.L_x_6967:
[----:B------:R-:W-:Y:S01]  /*235e0*/  BSSY B1, `(.L_x_7247) ;  /* 0x0000008000017945 */ /* 0x000fe20003800000 */
[----:B------:R-:W-:Y:S02]  /*235f0*/  IMAD.MOV.U32 R13, RZ, RZ, R5 ;  /* 0x000000ffff0d7224 */ /* 0x000fe400078e0005 */
[----:B------:R-:W-:Y:S02]  /*23600*/  IMAD.MOV.U32 R12, RZ, RZ, RZ ;  /* 0x000000ffff0c7224 */ /* 0x000fe400078e00ff */
[----:B------:R-:W-:Y:S02]  /*23610*/  IMAD.MOV.U32 R11, RZ, RZ, 0x181f ;  /* 0x0000181fff0b7424 */ /* 0x000fe400078e00ff */
[----:B------:R-:W-:-:S07]  /*23620*/  IMAD.MOV.U32 R15, RZ, RZ, -0x1 ;  /* 0xffffffffff0f7424 */ /* 0x000fce00078e00ff */
[----:B0----5:R-:W-:Y:S05]  /*23630*/  WARPSYNC.COLLECTIVE R15, `(.L_x_7248) ;  /* 0x000000000f087348 */ /* 0x021fea0003c00000 */
[----:B------:R1:W2:Y:S02]  /*23640*/  SHFL.IDX P6, R14, R13, R12, R11 ;  /* 0x0000000c0d0e7389 */ /* 0x0002a400000c000b */
[----:B012--5:R-:W-:Y:S01]  /*23650*/  ENDCOLLECTIVE ;  /* 0x000000000000791b */ /* 0x027fe20003800000 */
.L_x_7248:
[----:B------:R-:W-:Y:S05]  /*23660*/  BSYNC B1 ;  /* 0x0000000000017941 */ /* 0x000fea0003800000 */
.L_x_7247:
[----:B------:R-:W-:Y:S05]  /*23670*/  BRA `(.L_x_7249) ;  /* 0xfffffe6c00d87947 */ /* 0x000fea000383ffff */
.L_x_6968:
        /* <DEDUP_REMOVED lines=8> */
.L_x_7251:
[----:B------:R-:W-:Y:S05]  /*23700*/  BSYNC B1 ;  /* 0x0000000000017941 */ /* 0x000fea0003800000 */
.L_x_7250:
[----:B------:R-:W-:Y:S05]  /*23710*/  BRA `(.L_x_7252) ;  /* 0xfffffe6c00b87947 */ /* 0x000fea000383ffff */
.L_x_6969:
        /* <DEDUP_REMOVED lines=8> */
.L_x_7254:
[----:B------:R-:W-:Y:S05]  /*237a0*/  BSYNC B1 ;  /* 0x0000000000017941 */ /* 0x000fea0003800000 */
.L_x_7253:
[----:B------:R-:W-:Y:S05]  /*237b0*/  BRA `(.L_x_7255) ;  /* 0xfffffe6c00987947 */ /* 0x000fea000383ffff */
.L_x_6970:
        /* <DEDUP_REMOVED lines=8> */
.L_x_7257:
[----:B------:R-:W-:Y:S05]  /*23840*/  BSYNC B1 ;  /* 0x0000000000017941 */ /* 0x000fea0003800000 */
.L_x_7256:
[----:B------:R-:W-:Y:S05]  /*23850*/  BRA `(.L_x_7258) ;  /* 0xfffffe6c00787947 */ /* 0x000fea000383ffff */
.L_x_6971:
[----:B------:R-:W-:Y:S01]  /*23860*/  BSSY B1, `(.L_x_7259) ;  /* 0x0000008000017945 */ /* 0x000fe20003800000 */
[----:B------:R-:W-:Y:S02]  /*23870*/  IMAD.MOV.U32 R13, RZ, RZ, R5 ;  /* 0x000000ffff0d7224 */ /* 0x000fe400078e0005 */
[----:B------:R-:W-:Y:S02]  /*23880*/  IMAD.MOV.U32 R12, RZ, RZ, 0x1 ;  /* 0x00000001ff0c7424 */ /* 0x000fe400078e00ff */
[----:B------:R-:W-:Y:S02]  /*23890*/  IMAD.MOV.U32 R11, RZ, RZ, 0x181f ;  /* 0x0000181fff0b7424 */ /* 0x000fe400078e00ff */
[----:B------:R-:W-:-:S07]  /*238a0*/  IMAD.MOV.U32 R15, RZ, RZ, -0x1 ;  /* 0xffffffffff0f7424 */ /* 0x000fce00078e00ff */
[----:B0----5:R-:W-:Y:S05]  /*238b0*/  WARPSYNC.COLLECTIVE R15, `(.L_x_7260) ;  /* 0x000000000f087348 */ /* 0x021fea0003c00000 */
[----:B------:R1:W2:Y:S02]  /*238c0*/  SHFL.IDX P6, R14, R13, R12, R11 ;  /* 0x0000000c0d0e7389 */ /* 0x0002a400000c000b */
[----:B012--5:R-:W-:Y:S01]  /*238d0*/  ENDCOLLECTIVE ;  /* 0x000000000000791b */ /* 0x027fe20003800000 */
.L_x_7260:
[----:B------:R-:W-:Y:S05]  /*238e0*/  BSYNC B1 ;  /* 0x0000000000017941 */ /* 0x000fea0003800000 */
.L_x_7259:
[----:B------:R-:W-:Y:S05]  /*238f0*/  BRA `(.L_x_7261) ;  /* 0xfffffe6c00587947 */ /* 0x000fea000383ffff */
.L_x_6972:
        /* <DEDUP_REMOVED lines=8> */
.L_x_7263:
[----:B------:R-:W-:Y:S05]  /*23980*/  BSYNC B1 ;  /* 0x0000000000017941 */ /* 0x000fea0003800000 */
.L_x_7262:
[----:B------:R-:W-:Y:S05]  /*23990*/  BRA `(.L_x_7264) ;  /* 0xfffffe6c00387947 */ /* 0x000fea000383ffff */
.L_x_6973:
        /* <DEDUP_REMOVED lines=8> */
.L_x_7266:
[----:B------:R-:W-:Y:S05]  /*23a20*/  BSYNC B1 ;  /* 0x0000000000017941 */ /* 0x000fea0003800000 */
.L_x_7265:
[----:B------:R-:W-:Y:S05]  /*23a30*/  BRA `(.L_x_7267) ;  /* 0xfffffe6c00187947 */ /* 0x000fea000383ffff */
.L_x_6974:
        /* <DEDUP_REMOVED lines=8> */
.L_x_7269:
[----:B------:R-:W-:Y:S05]  /*23ac0*/  BSYNC B1 ;  /* 0x0000000000017941 */ /* 0x000fea0003800000 */
.L_x_7268:
[----:B------:R-:W-:Y:S05]  /*23ad0*/  BRA `(.L_x_7270) ;  /* 0xfffffe6800f87947 */ /* 0x000fea000383ffff */
.L_x_6975:
        /* <DEDUP_REMOVED lines=8> */
.L_x_7272:
[----:B------:R-:W-:Y:S05]  /*23b60*/  BSYNC B1 ;  /* 0x0000000000017941 */ /* 0x000fea0003800000 */
.L_x_7271:
[----:B------:R-:W-:Y:S05]  /*23b70*/  BRA `(.L_x_7273) ;  /* 0xfffffe6800d87947 */ /* 0x000fea000383ffff */
.L_x_6976:
        /* <DEDUP_REMOVED lines=8> */
.L_x_7275:
[----:B------:R-:W-:Y:S05]  /*23c00*/  BSYNC B1 ;  /* 0x0000000000017941 */ /* 0x000fea0003800000 */
.L_x_7274:
[----:B------:R-:W-:Y:S05]  /*23c10*/  BRA `(.L_x_7276) ;  /* 0xfffffe6800b87947 */ /* 0x000fea000383ffff */
.L_x_6977:
        /* <DEDUP_REMOVED lines=8> */
.L_x_7278:
[----:B------:R-:W-:Y:S05]  /*23ca0*/  BSYNC B1 ;  /* 0x0000000000017941 */ /* 0x000fea0003800000 */
.L_x_7277:
[----:B------:R-:W-:Y:S05]  /*23cb0*/  BRA `(.L_x_7279) ;  /* 0xfffffe6800987947 */ /* 0x000fea000383ffff */
.L_x_6978:
        /* <DEDUP_REMOVED lines=8> */
.L_x_7281:
[----:B------:R-:W-:Y:S05]  /*23d40*/  BSYNC B1 ;  /* 0x0000000000017941 */ /* 0x000fea0003800000 */
.L_x_7280:
[----:B------:R-:W-:Y:S05]  /*23d50*/  BRA `(.L_x_7282) ;  /* 0xfffffe6800787947 */ /* 0x000fea000383ffff */
.L_x_6979:
        /* <DEDUP_REMOVED lines=8> */
.L_x_7284:
[----:B------:R-:W-:Y:S05]  /*23de0*/  BSYNC B1 ;  /* 0x0000000000017941 */ /* 0x000fea0003800000 */
.L_x_7283:
[----:B------:R-:W-:Y:S05]  /*23df0*/  BRA `(.L_x_7285) ;  /* 0xfffffe6800587947 */ /* 0x000fea000383ffff */
.L_x_6980:
        /* <DEDUP_REMOVED lines=8> */
.L_x_7287:
[----:B------:R-:W-:Y:S05]  /*23e80*/  BSYNC B1 ;  /* 0x0000000000017941 */ /* 0x000fea0003800000 */
.L_x_7286:
[----:B------:R-:W-:Y:S05]  /*23e90*/  BRA `(.L_x_7288) ;  /* 0xfffffe68003c7947 */ /* 0x000fea000383ffff */
.L_x_6981:
        /* <DEDUP_REMOVED lines=8> */
.L_x_7290:
[----:B------:R-:W-:Y:S05]  /*23f20*/  BSYNC B1 ;  /* 0x0000000000017941 */ /* 0x000fea0003800000 */
.L_x_7289:
[----:B------:R-:W-:Y:S05]  /*23f30*/  BRA `(.L_x_7291) ;  /* 0xfffffe6800207947 */ /* 0x000fea000383ffff */
.L_x_6982:
        /* <DEDUP_REMOVED lines=8> */
.L_x_7293:
[----:B------:R-:W-:Y:S05]  /*23fc0*/  BSYNC B1 ;  /* 0x0000000000017941 */ /* 0x000fea0003800000 */
.L_x_7292:
[----:B------:R-:W-:Y:S05]  /*23fd0*/  BRA `(.L_x_7294) ;  /* 0xfffffe6800047947 */ /* 0x000fea000383ffff */
.L_x_6984:
[----:B-1----:R1:W2:Y:S02]  /*23fe0*/  SYNCS.PHASECHK.TRANS64.TRYWAIT P4, [R2+URZ+0x28800], R5 ;  /* 0x02880005020075a7 */ /* 0x0022a4000808017f */
[----:B--2---:R-:W-:Y:S05]  /*23ff0*/  @!P4 NANOSLEEP.SYNCS 0x989680 ;  /* 0x009896800000c95d */ /* 0x004fea0003900000 */
[----:B------:R-:W2:Y:S02]  /*24000*/  @!P4 SYNCS.PHASECHK.TRANS64 P4, [R2+URZ+0x28800], R5 ;  /* 0x028800050200c5a7 */ /* 0x000ea4000808007f */
[----:B--2---:R-:W-:Y:S05]  /*24010*/  @!P4 BRA `(.L_x_6984) ;  /* 0xfffffffc00f0c947 */ /* 0x004fea000383ffff */
[----:B------:R-:W-:Y:S05]  /*24020*/  BRA `(.L_x_7295) ;  /* 0xfffffe68007c7947 */ /* 0x000fea000383ffff */
.L_x_7000:
        /* <DEDUP_REMOVED lines=8> */
.L_x_7297:
[----:B------:R-:W-:Y:S05]  /*240b0*/  BSYNC B1 ;  /* 0x0000000000017941 */ /* 0x000fea0003800000 */
.L_x_7296:
[----:B------:R-:W-:Y:S05]  /*240c0*/  BRA `(.L_x_7298) ;  /* 0xfffffe8800787947 */ /* 0x000fea000383ffff */
.L_x_7001:
        /* <DEDUP_REMOVED lines=8> */
.L_x_7300:
[----:B------:R-:W-:Y:S05]  /*24150*/  BSYNC B1 ;  /* 0x0000000000017941 */ /* 0x000fea0003800000 */
.L_x_7299:
[----:B------:R-:W-:Y:S05]  /*24160*/  BRA `(.L_x_7301) ;  /* 0xfffffe8800587947 */ /* 0x000fea000383ffff */
.L_x_7002:
        /* <DEDUP_REMOVED lines=8> */
.L_x_7303:
[----:B------:R-:W-:Y:S05]  /*241f0*/  BSYNC B1 ;  /* 0x0000000000017941 */ /* 0x000fea0003800000 */
.L_x_7302:
[----:B------:R-:W-:Y:S05]  /*24200*/  BRA `(.L_x_7304) ;  /* 0xfffffe8800387947 */ /* 0x000fea000383ffff */
.L_x_7003:
        /* <DEDUP_REMOVED lines=8> */
.L_x_7306:
[----:B------:R-:W-:Y:S05]  /*24290*/  BSYNC B1 ;  /* 0x0000000000017941 */ /* 0x000fea0003800000 */
.L_x_7305:
[----:B------:R-:W-:Y:S05]  /*242a0*/  BRA `(.L_x_7307) ;  /* 0xfffffe8800187947 */ /* 0x000fea000383ffff */
.L_x_7004:
        /* <DEDUP_REMOVED lines=8> */
.L_x_7309:
[----:B------:R-:W-:Y:S05]  /*24330*/  BSYNC B1 ;  /* 0x0000000000017941 */ /* 0x000fea0003800000 */
.L_x_7308:
[----:B------:R-:W-:Y:S05]  /*24340*/  BRA `(.L_x_7310) ;  /* 0xfffffe8400f87947 */ /* 0x000fea000383ffff */
.L_x_7005:
        /* <DEDUP_REMOVED lines=8> */
.L_x_7312:
[----:B------:R-:W-:Y:S05]  /*243d0*/  BSYNC B1 ;  /* 0x0000000000017941 */ /* 0x000fea0003800000 */
.L_x_7311:
[----:B------:R-:W-:Y:S05]  /*243e0*/  BRA `(.L_x_7313) ;  /* 0xfffffe8400d87947 */ /* 0x000fea000383ffff */
.L_x_7006:
        /* <DEDUP_REMOVED lines=8> */
.L_x_7315:
[----:B------:R-:W-:Y:S05]  /*24470*/  BSYNC B1 ;  /* 0x0000000000017941 */ /* 0x000fea0003800000 */
.L_x_7314:
[----:B------:R-:W-:Y:S05]  /*24480*/  BRA `(.L_x_7316) ;  /* 0xfffffe8400b87947 */ /* 0x000fea000383ffff */
.L_x_7007:
        /* <DEDUP_REMOVED lines=8> */
.L_x_7318:
[----:B------:R-:W-:Y:S05]  /*24510*/  BSYNC B1 ;  /* 0x0000000000017941 */ /* 0x000fea0003800000 */
.L_x_7317:
[----:B------:R-:W-:Y:S05]  /*24520*/  BRA `(.L_x_7319) ;  /* 0xfffffe8400987947 */ /* 0x000fea000383ffff */
.L_x_7008:
        /* <DEDUP_REMOVED lines=8> */
.L_x_7321:
[----:B------:R-:W-:Y:S05]  /*245b0*/  BSYNC B1 ;  /* 0x0000000000017941 */ /* 0x000fea0003800000 */
.L_x_7320:
[----:B------:R-:W-:Y:S05]  /*245c0*/  BRA `(.L_x_7322) ;  /* 0xfffffe8400787947 */ /* 0x000fea000383ffff */
.L_x_7009:
        /* <DEDUP_REMOVED lines=8> */
.L_x_7324:
[----:B------:R-:W-:Y:S05]  /*24650*/  BSYNC B1 ;  /* 0x0000000000017941 */ /* 0x000fea0003800000 */
.L_x_7323:
[----:B------:R-:W-:Y:S05]  /*24660*/  BRA `(.L_x_7325) ;  /* 0xfffffe8400587947 */ /* 0x000fea000383ffff */
.L_x_7010:
        /* <DEDUP_REMOVED lines=8> */
.L_x_7327:
[----:B------:R-:W-:Y:S05]  /*246f0*/  BSYNC B1 ;  /* 0x0000000000017941 */ /* 0x000fea0003800000 */
.L_x_7326:
[----:B------:R-:W-:Y:S05]  /*24700*/  BRA `(.L_x_7328) ;  /* 0xfffffe8400387947 */ /* 0x000fea000383ffff */
.L_x_7011:
        /* <DEDUP_REMOVED lines=8> */
.L_x_7330:
[----:B------:R-:W-:Y:S05]  /*24790*/  BSYNC B1 ;  /* 0x0000000000017941 */ /* 0x000fea0003800000 */
.L_x_7329:
[----:B------:R-:W-:Y:S05]  /*247a0*/  BRA `(.L_x_7331) ;  /* 0xfffffe8400187947 */ /* 0x000fea000383ffff */
.L_x_7012:
        /* <DEDUP_REMOVED lines=8> */
.L_x_7333:
[----:B------:R-:W-:Y:S05]  /*24830*/  BSYNC B1 ;  /* 0x0000000000017941 */ /* 0x000fea0003800000 */
.L_x_7332:
[----:B------:R-:W-:Y:S05]  /*24840*/  BRA `(.L_x_7334) ;  /* 0xfffffe8000f87947 */ /* 0x000fea000383ffff */
.L_x_7013:
        /* <DEDUP_REMOVED lines=8> */
.L_x_7336:
[----:B------:R-:W-:Y:S05]  /*248d0*/  BSYNC B1 ;  /* 0x0000000000017941 */ /* 0x000fea0003800000 */
.L_x_7335:
[----:B------:R-:W-:Y:S05]  /*248e0*/  BRA `(.L_x_7337) ;  /* 0xfffffe8000d87947 */ /* 0x000fea000383ffff */
.L_x_7014:
        /* <DEDUP_REMOVED lines=8> */
.L_x_7339:
[----:B------:R-:W-:Y:S05]  /*24970*/  BSYNC B1 ;  /* 0x0000000000017941 */ /* 0x000fea0003800000 */
.L_x_7338:
[----:B------:R-:W-:Y:S05]  /*24980*/  BRA `(.L_x_7340) ;  /* 0xfffffe8000b87947 */ /* 0x000fea000383ffff */
.L_x_7015:
        /* <DEDUP_REMOVED lines=8> */
.L_x_7342:
[----:B------:R-:W-:Y:S05]  /*24a10*/  BSYNC B1 ;  /* 0x0000000000017941 */ /* 0x000fea0003800000 */
.L_x_7341:
[----:B------:R-:W-:Y:S05]  /*24a20*/  BRA `(.L_x_7343) ;  /* 0xfffffe8000987947 */ /* 0x000fea000383ffff */
.L_x_7017:
[----:B0-----:R0:W1:Y:S02]  /*24a30*/  SYNCS.PHASECHK.TRANS64.TRYWAIT P4, [R2+URZ+0x28800], R9 ;  /* 0x02880009020075a7 */ /* 0x001064000808017f */
[----:B-1----:R-:W-:Y:S05]  /*24a40*/  @!P4 NANOSLEEP.SYNCS 0x989680 ;  /* 0x009896800000c95d */ /* 0x002fea0003900000 */
[----:B------:R-:W1:Y:S02]  /*24a50*/  @!P4 SYNCS.PHASECHK.TRANS64 P4, [R2+URZ+0x28800], R9 ;  /* 0x028800090200c5a7 */ /* 0x000e64000808007f */
[----:B-1----:R-:W-:Y:S05]  /*24a60*/  @!P4 BRA `(.L_x_7017) ;  /* 0xfffffffc00f0c947 */ /* 0x002fea000383ffff */
[----:B------:R-:W-:Y:S05]  /*24a70*/  BRA `(.L_x_7344) ;  /* 0xfffffe8400987947 */ /* 0x000fea000383ffff */
.L_x_7027:
[----:B--2---:R2:W3:Y:S02]  /*24a80*/  SYNCS.PHASECHK.TRANS64.TRYWAIT P2, [R3+URZ+0x28830], R0 ;  /* 0x02883000030075a7 */ /* 0x0044e4000804017f */
[----:B---3--:R-:W-:Y:S05]  /*24a90*/  @!P2 NANOSLEEP.SYNCS 0x989680 ;  /* 0x009896800000a95d */ /* 0x008fea0003900000 */
[----:B------:R-:W3:Y:S02]  /*24aa0*/  @!P2 SYNCS.PHASECHK.TRANS64 P2, [R3+URZ+0x28830], R0 ;  /* 0x028830000300a5a7 */ /* 0x000ee4000804007f */
[----:B---3--:R-:W-:Y:S05]  /*24ab0*/  @!P2 BRA `(.L_x_7027) ;  /* 0xfffffffc00f0a947 */ /* 0x008fea000383ffff */
[----:B------:R-:W-:Y:S05]  /*24ac0*/  BRA `(.L_x_7026) ;  /* 0xfffffea0007c7947 */ /* 0x000fea000383ffff */
.L_x_7045:
[----:B-1----:R1:W2:Y:S02]  /*24ad0*/  SYNCS.PHASECHK.TRANS64.TRYWAIT P4, [R10+URZ+0x28830], R7 ;  /* 0x028830070a0075a7 */ /* 0x0022a4000808017f */
[----:B--2---:R-:W-:Y:S05]  /*24ae0*/  @!P4 NANOSLEEP.SYNCS 0x989680 ;  /* 0x009896800000c95d */ /* 0x004fea0003900000 */
[----:B------:R-:W2:Y:S02]  /*24af0*/  @!P4 SYNCS.PHASECHK.TRANS64 P4, [R10+URZ+0x28830], R7 ;  /* 0x028830070a00c5a7 */ /* 0x000ea4000808007f */
[----:B--2---:R-:W-:Y:S05]  /*24b00*/  @!P4 BRA `(.L_x_7045) ;  /* 0xfffffffc00f0c947 */ /* 0x004fea000383ffff */
[----:B------:R-:W-:Y:S05]  /*24b10*/  BRA `(.L_x_7044) ;  /* 0xfffffed4002c7947 */ /* 0x000fea000383ffff */
.L_x_7049:
[----:B-1----:R1:W2:Y:S02]  /*24b20*/  SYNCS.PHASECHK.TRANS64.TRYWAIT P3, [R10+URZ+0x28850], R7 ;  /* 0x028850070a0075a7 */ /* 0x0022a4000806017f */
[----:B--2---:R-:W-:Y:S05]  /*24b30*/  @!P3 NANOSLEEP.SYNCS 0x989680 ;  /* 0x009896800000b95d */ /* 0x004fea0003900000 */
[----:B------:R-:W2:Y:S02]  /*24b40*/  @!P3 SYNCS.PHASECHK.TRANS64 P3, [R10+URZ+0x28850], R7 ;  /* 0x028850070a00b5a7 */ /* 0x000ea4000806007f */
[----:B--2---:R-:W-:Y:S05]  /*24b50*/  @!P3 BRA `(.L_x_7049) ;  /* 0xfffffffc00f0b947 */ /* 0x004fea000383ffff */
[----:B------:R-:W-:Y:S05]  /*24b60*/  BRA `(.L_x_7046) ;  /* 0xfffffed8003c7947 */ /* 0x000fea000383ffff */
.L_x_7068:
[----:B-1----:R1:W2:Y:S02]  /*24b70*/  SYNCS.PHASECHK.TRANS64.TRYWAIT P3, [R0+URZ+0x28830], R9 ;  /* 0x02883009000075a7 */ /* 0x0022a4000806017f */
[----:B--2---:R-:W-:Y:S05]  /*24b80*/  @!P3 NANOSLEEP.SYNCS 0x989680 ;  /* 0x009896800000b95d */ /* 0x004fea0003900000 */
[----:B------:R-:W2:Y:S02]  /*24b90*/  @!P3 SYNCS.PHASECHK.TRANS64 P3, [R0+URZ+0x28830], R9 ;  /* 0x028830090000b5a7 */ /* 0x000ea4000806007f */
[----:B--2---:R-:W-:Y:S05]  /*24ba0*/  @!P3 BRA `(.L_x_7068) ;  /* 0xfffffffc00f0b947 */ /* 0x004fea000383ffff */
[----:B------:R-:W-:Y:S05]  /*24bb0*/  BRA `(.L_x_7067) ;  /* 0xffffff08001c7947 */ /* 0x000fea000383ffff */
.L_x_7072:
[----:B-1----:R1:W2:Y:S02]  /*24bc0*/  SYNCS.PHASECHK.TRANS64.TRYWAIT P2, [R9+URZ+0x28850], R0 ;  /* 0x02885000090075a7 */ /* 0x0022a4000804017f */
[----:B--2---:R-:W-:Y:S05]  /*24bd0*/  @!P2 NANOSLEEP.SYNCS 0x989680 ;  /* 0x009896800000a95d */ /* 0x004fea0003900000 */
[----:B------:R-:W2:Y:S02]  /*24be0*/  @!P2 SYNCS.PHASECHK.TRANS64 P2, [R9+URZ+0x28850], R0 ;  /* 0x028850000900a5a7 */ /* 0x000ea4000804007f */
[----:B--2---:R-:W-:Y:S05]  /*24bf0*/  @!P2 BRA `(.L_x_7072) ;  /* 0xfffffffc00f0a947 */ /* 0x004fea000383ffff */
[----:B------:R-:W-:Y:S05]  /*24c00*/  BRA `(.L_x_7069) ;  /* 0xffffff0c002c7947 */ /* 0x000fea000383ffff */
.L_x_7079:
[----:B-1----:R1:W2:Y:S02]  /*24c10*/  SYNCS.PHASECHK.TRANS64.TRYWAIT P3, [R0+URZ+0x28830], R9 ;  /* 0x02883009000075a7 */ /* 0x0022a4000806017f */
[----:B--2---:R-:W-:Y:S05]  /*24c20*/  @!P3 NANOSLEEP.SYNCS 0x989680 ;  /* 0x009896800000b95d */ /* 0x004fea0003900000 */
[----:B------:R-:W2:Y:S02]  /*24c30*/  @!P3 SYNCS.PHASECHK.TRANS64 P3, [R0+URZ+0x28830], R9 ;  /* 0x028830090000b5a7 */ /* 0x000ea4000806007f */
[----:B--2---:R-:W-:Y:S05]  /*24c40*/  @!P3 BRA `(.L_x_7079) ;  /* 0xfffffffc00f0b947 */ /* 0x004fea000383ffff */
[----:B------:R-:W-:Y:S05]  /*24c50*/  BRA `(.L_x_7078) ;  /* 0xffffff28008c7947 */ /* 0x000fea000383ffff */
.L_x_7083:
[----:B-1----:R1:W2:Y:S02]  /*24c60*/  SYNCS.PHASECHK.TRANS64.TRYWAIT P2, [R9+URZ+0x28850], R0 ;  /* 0x02885000090075a7 */ /* 0x0022a4000804017f */
[----:B--2---:R-:W-:Y:S05]  /*24c70*/  @!P2 NANOSLEEP.SYNCS 0x989680 ;  /* 0x009896800000a95d */ /* 0x004fea0003900000 */
[----:B------:R-:W2:Y:S02]  /*24c80*/  @!P2 SYNCS.PHASECHK.TRANS64 P2, [R9+URZ+0x28850], R0 ;  /* 0x028850000900a5a7 */ /* 0x000ea4000804007f */
[----:B--2---:R-:W-:Y:S05]  /*24c90*/  @!P2 BRA `(.L_x_7083) ;  /* 0xfffffffc00f0a947 */ /* 0x004fea000383ffff */
[----:B------:R-:W-:Y:S05]  /*24ca0*/  BRA `(.L_x_7080) ;  /* 0xffffff2c009c7947 */ /* 0x000fea000383ffff */
.L_x_7096:
[----:B-1----:R1:W2:Y:S02]  /*24cb0*/  SYNCS.PHASECHK.TRANS64.TRYWAIT P0, [R10+URZ+0x28850], R3 ;  /* 0x028850030a0075a7 */ /* 0x0022a4000800017f */
[----:B--2---:R-:W-:Y:S05]  /*24cc0*/  @!P0 NANOSLEEP.SYNCS 0x989680 ;  /* 0x009896800000895d */ /* 0x004fea0003900000 */
[----:B------:R-:W2:Y:S02]  /*24cd0*/  @!P0 SYNCS.PHASECHK.TRANS64 P0, [R10+URZ+0x28850], R3 ;  /* 0x028850030a0085a7 */ /* 0x000ea4000800007f */
[----:B--2---:R-:W-:Y:S05]  /*24ce0*/  @!P0 BRA `(.L_x_7096) ;  /* 0xfffffffc00f08947 */ /* 0x004fea000383ffff */
[----:B------:R-:W-:Y:S05]  /*24cf0*/  BRA `(.L_x_7095) ;  /* 0xffffff5800dc7947 */ /* 0x000fea000383ffff */
.L_x_7138:
        /* <DEDUP_REMOVED lines=11> */
.L_x_7346:
[----:B------:R-:W-:Y:S05]  /*24db0*/  BSYNC B1 ;  /* 0x0000000000017941 */ /* 0x000fea0003800000 */
.L_x_7345:
[----:B------:R-:W-:Y:S05]  /*24dc0*/  BRA `(.L_x_7347) ;  /* 0xffffff9800447947 */ /* 0x000fea000383ffff */
.L_x_7139:
[----:B------:R-:W-:Y:S01]  /*24dd0*/  BSSY B1, `(.L_x_7348) ;  /* 0x0000006000017945 */ /* 0x000fe20003800000 */
[----:B------:R-:W-:-:S07]  /*24de0*/  IMAD.MOV.U32 R15, RZ, RZ, -0x1 ;  /* 0xffffffffff0f7424 */ /* 0x000fce00078e00ff */
[----:B0-----:R-:W-:Y:S05]  /*24df0*/  WARPSYNC.COLLECTIVE R15, `(.L_x_7349) ;  /* 0x000000000f0c7348 */ /* 0x001fea0003c00000 */
[----:B------:R-:W-:Y:S02]  /*24e00*/  ELECT P6, UR62, PT ;  /* 0x00000000003e782f */ /* 0x000fe400038c0000 */
[----:B------:R-:W-:Y:S01]  /*24e10*/  MOV R14, UR62 ;  /* 0x0000003e000e7c02 */ /* 0x000fe20008000f00 */
[----:B0-----:R-:W-:Y:S10]  /*24e20*/  ENDCOLLECTIVE ;  /* 0x000000000000791b */ /* 0x001ff40003800000 */
.L_x_7349:
[----:B------:R-:W-:Y:S05]  /*24e30*/  BSYNC B1 ;  /* 0x0000000000017941 */ /* 0x000fea0003800000 */
.L_x_7348:
[----:B------:R-:W-:Y:S05]  /*24e40*/  BRA `(.L_x_7350) ;  /* 0xffffff9800307947 */ /* 0x000fea000383ffff */
.L_x_7141:
[----:B0-----:R0:W1:Y:S02]  /*24e50*/  SYNCS.PHASECHK.TRANS64.TRYWAIT P0, [R11+URZ+0x28820], R7 ;  /* 0x028820070b0075a7 */ /* 0x001064000800017f */
[----:B-1----:R-:W-:Y:S05]  /*24e60*/  @!P0 NANOSLEEP.SYNCS 0x989680 ;  /* 0x009896800000895d */ /* 0x002fea0003900000 */
[----:B------:R-:W1:Y:S02]  /*24e70*/  @!P0 SYNCS.PHASECHK.TRANS64 P0, [R11+URZ+0x28820], R7 ;  /* 0x028820070b0085a7 */ /* 0x000e64000800007f */
[----:B-1----:R-:W-:Y:S05]  /*24e80*/  @!P0 BRA `(.L_x_7141) ;  /* 0xfffffffc00f08947 */ /* 0x002fea000383ffff */
[----:B------:R-:W-:Y:S05]  /*24e90*/  BRA `(.L_x_7351) ;  /* 0xffffff98004c7947 */ /* 0x000fea000383ffff */
.L_x_7144:
[----:B0-----:R0:W1:Y:S02]  /*24ea0*/  SYNCS.PHASECHK.TRANS64.TRYWAIT P0, [R7+URZ+0x288a0], R9 ;  /* 0x0288a009070075a7 */ /* 0x001064000800017f */
[----:B-1----:R-:W-:Y:S05]  /*24eb0*/  @!P0 NANOSLEEP.SYNCS 0x989680 ;  /* 0x009896800000895d */ /* 0x002fea0003900000 */
[----:B------:R-:W1:Y:S02]  /*24ec0*/  @!P0 SYNCS.PHASECHK.TRANS64 P0, [R7+URZ+0x288a0], R9 ;  /* 0x0288a009070085a7 */ /* 0x000e64000800007f */
[----:B-1----:R-:W-:Y:S05]  /*24ed0*/  @!P0 BRA `(.L_x_7144) ;  /* 0xfffffffc00f08947 */ /* 0x002fea000383ffff */
[----:B------:R-:W-:Y:S05]  /*24ee0*/  BRA `(.L_x_7352) ;  /* 0xffffff98005c7947 */ /* 0x000fea000383ffff */
.L_x_7146:
[----:B-1----:R1:W2:Y:S02]  /*24ef0*/  SYNCS.PHASECHK.TRANS64.TRYWAIT P0, [R7+URZ+0x288c0], R9 ;  /* 0x0288c009070075a7 */ /* 0x0022a4000800017f */
[----:B--2---:R-:W-:Y:S05]  /*24f00*/  @!P0 NANOSLEEP.SYNCS 0x989680 ;  /* 0x009896800000895d */ /* 0x004fea0003900000 */
[----:B------:R-:W2:Y:S02]  /*24f10*/  @!P0 SYNCS.PHASECHK.TRANS64 P0, [R7+URZ+0x288c0], R9 ;  /* 0x0288c009070085a7 */ /* 0x000ea4000800007f */
[----:B--2---:R-:W-:Y:S05]  /*24f20*/  @!P0 BRA `(.L_x_7146) ;  /* 0xfffffffc00f08947 */ /* 0x004fea000383ffff */
[----:B------:R-:W-:Y:S05]  /*24f30*/  BRA `(.L_x_7353) ;  /* 0xffffff9800d47947 */ /* 0x000fea000383ffff */
.L_x_7150:
[----:B0-----:R0:W1:Y:S02]  /*24f40*/  SYNCS.PHASECHK.TRANS64.TRYWAIT P0, [R7+URZ+0x288a0], R8 ;  /* 0x0288a008070075a7 */ /* 0x001064000800017f */
[----:B-1----:R-:W-:Y:S05]  /*24f50*/  @!P0 NANOSLEEP.SYNCS 0x989680 ;  /* 0x009896800000895d */ /* 0x002fea0003900000 */
[----:B------:R-:W1:Y:S02]  /*24f60*/  @!P0 SYNCS.PHASECHK.TRANS64 P0, [R7+URZ+0x288a0], R8 ;  /* 0x0288a008070085a7 */ /* 0x000e64000800007f */
[----:B-1----:R-:W-:Y:S05]  /*24f70*/  @!P0 BRA `(.L_x_7150) ;  /* 0xfffffffc00f08947 */ /* 0x002fea000383ffff */
[----:B------:R-:W-:Y:S05]  /*24f80*/  BRA `(.L_x_7354) ;  /* 0xffffff9c00947947 */ /* 0x000fea000383ffff */
.L_x_7152:
[----:B-1----:R1:W2:Y:S02]  /*24f90*/  SYNCS.PHASECHK.TRANS64.TRYWAIT P1, [R7+URZ+0x288c0], R8 ;  /* 0x0288c008070075a7 */ /* 0x0022a4000802017f */
[----:B--2---:R-:W-:Y:S05]  /*24fa0*/  @!P1 NANOSLEEP.SYNCS 0x989680 ;  /* 0x009896800000995d */ /* 0x004fea0003900000 */
[----:B------:R-:W2:Y:S02]  /*24fb0*/  @!P1 SYNCS.PHASECHK.TRANS64 P1, [R7+URZ+0x288c0], R8 ;  /* 0x0288c008070095a7 */ /* 0x000ea4000802007f */
[----:B--2---:R-:W-:Y:S05]  /*24fc0*/  @!P1 BRA `(.L_x_7152) ;  /* 0xfffffffc00f09947 */ /* 0x004fea000383ffff */
[----:B------:R-:W-:Y:S05]  /*24fd0*/  BRA `(.L_x_7355) ;  /* 0xffffffa000087947 */ /* 0x000fea000383ffff */
.L_x_7171:
        /* <DEDUP_REMOVED lines=11> */
.L_x_7357:
[----:B------:R-:W-:Y:S05]  /*25090*/  BSYNC B0 ;  /* 0x0000000000007941 */ /* 0x000fea0003800000 */
.L_x_7356:
[----:B------:R-:W-:Y:S05]  /*250a0*/  BRA `(.L_x_7358) ;  /* 0xffffffac00887947 */ /* 0x000fea000383ffff */
.L_x_7172:
[----:B------:R-:W-:Y:S01]  /*250b0*/  BSSY B0, `(.L_x_7359) ;  /* 0x0000006000007945 */ /* 0x000fe20003800000 */
[----:B------:R-:W-:-:S07]  /*250c0*/  IMAD.MOV.U32 R15, RZ, RZ, -0x1 ;  /* 0xffffffffff0f7424 */ /* 0x000fce00078e00ff */
[----:B------:R-:W-:Y:S05]  /*250d0*/  WARPSYNC.COLLECTIVE R15, `(.L_x_7360) ;  /* 0x000000000f0c7348 */ /* 0x000fea0003c00000 */
[----:B------:R-:W-:Y:S02]  /*250e0*/  ELECT P6, UR62, PT ;  /* 0x00000000003e782f */ /* 0x000fe400038c0000 */
[----:B------:R-:W-:Y:S01]  /*250f0*/  MOV R14, UR62 ;  /* 0x0000003e000e7c02 */ /* 0x000fe20008000f00 */
[----:B------:R-:W-:Y:S10]  /*25100*/  ENDCOLLECTIVE ;  /* 0x000000000000791b */ /* 0x000ff40003800000 */
.L_x_7360:
[----:B------:R-:W-:Y:S05]  /*25110*/  BSYNC B0 ;  /* 0x0000000000007941 */ /* 0x000fea0003800000 */
.L_x_7359:
[----:B------:R-:W-:Y:S05]  /*25120*/  BRA `(.L_x_7361) ;  /* 0xffffffac00787947 */ /* 0x000fea000383ffff */
.L_x_7175:
[----:B0-----:R0:W1:Y:S02]  /*25130*/  SYNCS.PHASECHK.TRANS64.TRYWAIT P0, [R7+URZ+0x28840], R10 ;  /* 0x0288400a070075a7 */ /* 0x001064000800017f */
[----:B-1----:R-:W-:Y:S05]  /*25140*/  @!P0 NANOSLEEP.SYNCS 0x989680 ;  /* 0x009896800000895d */ /* 0x002fea0003900000 */
[----:B------:R-:W1:Y:S02]  /*25150*/  @!P0 SYNCS.PHASECHK.TRANS64 P0, [R7+URZ+0x28840], R10 ;  /* 0x0288400a070085a7 */ /* 0x000e64000800007f */
[----:B-1----:R-:W-:Y:S05]  /*25160*/  @!P0 BRA `(.L_x_7175) ;  /* 0xfffffffc00f08947 */ /* 0x002fea000383ffff */
[----:B------:R-:W-:Y:S05]  /*25170*/  BRA `(.L_x_7362) ;  /* 0xffffffac00dc7947 */ /* 0x000fea000383ffff */
.L_x_7178:
        /* <DEDUP_REMOVED lines=8> */
.L_x_7186:
[----:B0-----:R0:W1:Y:S02]  /*25200*/  SYNCS.PHASECHK.TRANS64.TRYWAIT P0, [R3+URZ+0x28840], R8 ;  /* 0x02884008030075a7 */ /* 0x001064000800017f */
[----:B-1----:R-:W-:Y:S05]  /*25210*/  @!P0 NANOSLEEP.SYNCS 0x989680 ;  /* 0x009896800000895d */ /* 0x002fea0003900000 */
[----:B------:R-:W1:Y:S02]  /*25220*/  @!P0 SYNCS.PHASECHK.TRANS64 P0, [R3+URZ+0x28840], R8 ;  /* 0x02884008030085a7 */ /* 0x000e64000800007f */
[----:B-1----:R-:W-:Y:S05]  /*25230*/  @!P0 BRA `(.L_x_7186) ;  /* 0xfffffffc00f08947 */ /* 0x002fea000383ffff */
[----:B------:R-:W-:Y:S05]  /*25240*/  BRA `(.L_x_7364) ;  /* 0xffffffb400ac7947 */ /* 0x000fea000383ffff */
.L_x_7188:
[----:B0-----:R0:W1:Y:S02]  /*25250*/  SYNCS.PHASECHK.TRANS64.TRYWAIT P0, [R3+URZ+0x28860], R8 ;  /* 0x02886008030075a7 */ /* 0x001064000800017f */
[----:B-1----:R-:W-:Y:S05]  /*25260*/  @!P0 NANOSLEEP.SYNCS 0x989680 ;  /* 0x009896800000895d */ /* 0x002fea0003900000 */
[----:B------:R-:W1:Y:S02]  /*25270*/  @!P0 SYNCS.PHASECHK.TRANS64 P0, [R3+URZ+0x28860], R8 ;  /* 0x02886008030085a7 */ /* 0x000e64000800007f */
[----:B-1----:R-:W-:Y:S05]  /*25280*/  @!P0 BRA `(.L_x_7188) ;  /* 0xfffffffc00f08947 */ /* 0x002fea000383ffff */
[----:B------:R-:W-:Y:S05]  /*25290*/  BRA `(.L_x_7365) ;  /* 0xffffffb800447947 */ /* 0x000fea000383ffff */
.L_x_7194:
[----:B-1----:R1:W2:Y:S02]  /*252a0*/  SYNCS.PHASECHK.TRANS64.TRYWAIT P0, [R2+URZ+0x28840], R3 ;  /* 0x02884003020075a7 */ /* 0x0022a4000800017f */
[----:B--2---:R-:W-:Y:S05]  /*252b0*/  @!P0 NANOSLEEP.SYNCS 0x989680 ;  /* 0x009896800000895d */ /* 0x004fea0003900000 */
[----:B------:R-:W2:Y:S02]  /*252c0*/  @!P0 SYNCS.PHASECHK.TRANS64 P0, [R2+URZ+0x28840], R3 ;  /* 0x02884003020085a7 */ /* 0x000ea4000800007f */
[----:B--2---:R-:W-:Y:S05]  /*252d0*/  @!P0 BRA `(.L_x_7194) ;  /* 0xfffffffc00f08947 */ /* 0x004fea000383ffff */
[----:B------:R-:W-:Y:S05]  /*252e0*/  BRA `(.L_x_7366) ;  /* 0xffffffbc00a87947 */ /* 0x000fea000383ffff */
.L_x_7196:
[----:B0-----:R0:W1:Y:S02]  /*252f0*/  SYNCS.PHASECHK.TRANS64.TRYWAIT P0, [R2+URZ+0x28860], R3 ;  /* 0x02886003020075a7 */ /* 0x001064000800017f */
[----:B-1----:R-:W-:Y:S05]  /*25300*/  @!P0 NANOSLEEP.SYNCS 0x989680 ;  /* 0x009896800000895d */ /* 0x002fea0003900000 */
[----:B------:R-:W1:Y:S02]  /*25310*/  @!P0 SYNCS.PHASECHK.TRANS64 P0, [R2+URZ+0x28860], R3 ;  /* 0x02886003020085a7 */ /* 0x000e64000800007f */
[----:B-1----:R-:W-:Y:S05]  /*25320*/  @!P0 BRA `(.L_x_7196) ;  /* 0xfffffffc00f08947 */ /* 0x002fea000383ffff */
[----:B------:R-:W-:Y:S05]  /*25330*/  BRA `(.L_x_7367) ;  /* 0xffffffc000407947 */ /* 0x000fea000383ffff */
.L_x_7202:
[----:B--2---:R2:W3:Y:S02]  /*25340*/  SYNCS.PHASECHK.TRANS64.TRYWAIT P0, [R2+URZ+0x28840], R3 ;  /* 0x02884003020075a7 */ /* 0x0044e4000800017f */
[----:B---3--:R-:W-:Y:S05]  /*25350*/  @!P0 NANOSLEEP.SYNCS 0x989680 ;  /* 0x009896800000895d */ /* 0x008fea0003900000 */
[----:B------:R-:W3:Y:S02]  /*25360*/  @!P0 SYNCS.PHASECHK.TRANS64 P0, [R2+URZ+0x28840], R3 ;  /* 0x02884003020085a7 */ /* 0x000ee4000800007f */
[----:B---3--:R-:W-:Y:S05]  /*25370*/  @!P0 BRA `(.L_x_7202) ;  /* 0xfffffffc00f08947 */ /* 0x008fea000383ffff */
[----:B------:R-:W-:Y:S05]  /*25380*/  BRA `(.L_x_7368) ;  /* 0xffffffc400787947 */ /* 0x000fea000383ffff */
.L_x_7204:
[----:B0-----:R0:W1:Y:S02]  /*25390*/  SYNCS.PHASECHK.TRANS64.TRYWAIT P0, [R2+URZ+0x28860], R9 ;  /* 0x02886009020075a7 */ /* 0x001064000800017f */
[----:B-1----:R-:W-:Y:S05]  /*253a0*/  @!P0 NANOSLEEP.SYNCS 0x989680 ;  /* 0x009896800000895d */ /* 0x002fea0003900000 */
[----:B------:R-:W1:Y:S02]  /*253b0*/  @!P0 SYNCS.PHASECHK.TRANS64 P0, [R2+URZ+0x28860], R9 ;  /* 0x02886009020085a7 */ /* 0x000e64000800007f */
[----:B-1----:R-:W-:Y:S05]  /*253c0*/  @!P0 BRA `(.L_x_7204) ;  /* 0xfffffffc00f08947 */ /* 0x002fea000383ffff */
[----:B------:R-:W-:Y:S05]  /*253d0*/  BRA `(.L_x_7369) ;  /* 0xffffffc8000c7947 */ /* 0x000fea000383ffff */
.L_x_7212:
[----:B-1----:R1:W2:Y:S02]  /*253e0*/  SYNCS.PHASECHK.TRANS64.TRYWAIT P0, [R3+URZ+0x28860], R2 ;  /* 0x02886002030075a7 */ /* 0x0022a4000800017f */
[----:B--2---:R-:W-:Y:S05]  /*253f0*/  @!P0 NANOSLEEP.SYNCS 0x989680 ;  /* 0x009896800000895d */ /* 0x004fea0003900000 */
[----:B------:R-:W2:Y:S02]  /*25400*/  @!P0 SYNCS.PHASECHK.TRANS64 P0, [R3+URZ+0x28860], R2 ;  /* 0x02886002030085a7 */ /* 0x000ea4000800007f */
[----:B--2---:R-:W-:Y:S05]  /*25410*/  @!P0 BRA `(.L_x_7212) ;  /* 0xfffffffc00f08947 */ /* 0x004fea000383ffff */
[----:B------:R-:W-:Y:S05]  /*25420*/  BRA `(.L_x_7370) ;  /* 0xffffffcc002c7947 */ /* 0x000fea000383ffff */
.L_x_7215:
        /* <DEDUP_REMOVED lines=8> */
.L_x_7372:
[----:B------:R-:W-:Y:S05]  /*254b0*/  BSYNC B0 ;  /* 0x0000000000007941 */ /* 0x000fea0003800000 */
.L_x_7371:
        /* <DEDUP_REMOVED lines=8> */
.L_x_7373:
[----:B------:R-:W-:Y:S01]  /*25540*/  IMAD.MOV.U32 R16, RZ, RZ, R14 ;  /* 0x000000ffff107224 */ /* 0x000fe200078e000e */
[----:B------:R-:W-:Y:S06]  /*25550*/  BRA `(.L_x_7374) ;  /* 0xffffffcc00c07947 */ /* 0x000fec000383ffff */
.L_x_7218:
        /* <DEDUP_REMOVED lines=8> */
.L_x_7376:
[----:B------:R-:W-:Y:S05]  /*255e0*/  BSYNC B0 ;  /* 0x0000000000007941 */ /* 0x000fea0003800000 */
.L_x_7375:
        /* <DEDUP_REMOVED lines=10> */
.L_x_7377:
        /* <DEDUP_REMOVED lines=8> */
.L_x_7378:
        /* <DEDUP_REMOVED lines=8> */
.L_x_7379:
        /* <DEDUP_REMOVED lines=8> */
.L_x_7380:
        /* <DEDUP_REMOVED lines=8> */
.L_x_7381:
[----:B------:R-:W-:Y:S05]  /*25890*/  BRA `(.L_x_7382) ;  /* 0xffffffcc00847947 */ /* 0x000fea000383ffff */
.L_x_7223:
        /* <DEDUP_REMOVED lines=8> */
.L_x_7384:
[----:B------:R-:W-:Y:S05]  /*25920*/  BSYNC B0 ;  /* 0x0000000000007941 */ /* 0x000fea0003800000 */
.L_x_7383:
        /* <DEDUP_REMOVED lines=10> */
.L_x_7385:
        /* <DEDUP_REMOVED lines=8> */
.L_x_7386:
        /* <DEDUP_REMOVED lines=8> */
.L_x_7387:
        /* <DEDUP_REMOVED lines=8> */
.L_x_7388:
        /* <DEDUP_REMOVED lines=8> */
.L_x_7389:
[----:B------:R-:W-:Y:S05]  /*25bd0*/  BRA `(.L_x_7390) ;  /* 0xffffffcc00687947 */ /* 0x000fea000383ffff */
.L_x_7225:
[----:B------:R-:W-:Y:S01]  /*25be0*/  BSSY B0, `(.L_x_7391) ;  /* 0x0000006000007945 */ /* 0x000fe20003800000 */
[----:B------:R-:W-:Y:S01]  /*25bf0*/  PLOP3.LUT P6, PT, P6, PT, PT, 0x8, 0x0 ;  /* 0x000000000000781c */ /* 0x000fe200037ce170 */
[----:B------:R-:W-:-:S12]  /*25c00*/  IMAD.MOV.U32 R15, RZ, RZ, -0x1 ;  /* 0xffffffffff0f7424 */ /* 0x000fd800078e00ff */
[----:B0-----:R-:W-:Y:S05]  /*25c10*/  WARPSYNC.COLLECTIVE R15, `(.L_x_7392) ;  /* 0x000000000f087348 */ /* 0x001fea0003c00000 */
[----:B------:R-:W-:Y:S01]  /*25c20*/  VOTE.ANY R14, PT, P6 ;  /* 0x00000000000e7806 */ /* 0x000fe200030e0100 */
[----:B0-----:R-:W-:Y:S06]  /*25c30*/  ENDCOLLECTIVE ;  /* 0x000000000000791b */ /* 0x001fec0003800000 */
.L_x_7392:
[----:B------:R-:W-:Y:S05]  /*25c40*/  BSYNC B0 ;  /* 0x0000000000007941 */ /* 0x000fea0003800000 */
.L_x_7391:
        /* <DEDUP_REMOVED lines=9> */
.L_x_7393:
[----:B------:R-:W-:Y:S01]  /*25ce0*/  IMAD.MOV.U32 R17, RZ, RZ, R14 ;  /* 0x000000ffff117224 */ /* 0x000fe200078e000e */
[----:B------:R-:W-:Y:S06]  /*25cf0*/  BRA `(.L_x_7394) ;  /* 0xffffffcc00587947 */ /* 0x000fec000383ffff */
.L_x_7227:
[----:B------:R-:W-:Y:S01]  /*25d00*/  BSSY B0, `(.L_x_7395) ;  /* 0x0000007000007945 */ /* 0x000fe20003800000 */
[----:B------:R-:W-:Y:S02]  /*25d10*/  IMAD.MOV.U32 R13, RZ, RZ, R2 ;  /* 0x000000ffff0d7224 */ /* 0x000fe400078e0002 */
[----:B------:R-:W-:Y:S02]  /*25d20*/  IMAD.MOV.U32 R11, RZ, RZ, 0x1f ;  /* 0x0000001fff0b7424 */ /* 0x000fe400078e00ff */
[----:B------:R-:W-:-:S07]  /*25d30*/  IMAD.MOV.U32 R15, RZ, RZ, -0x1 ;  /* 0xffffffffff0f7424 */ /* 0x000fce00078e00ff */
[----:B012---:R-:W-:Y:S05]  /*25d40*/  WARPSYNC.COLLECTIVE R15, `(.L_x_7396) ;  /* 0x000000000f087348 */ /* 0x007fea0003c00000 */
[----:B------:R3:W4:Y:S02]  /*25d50*/  SHFL.IDX P6, R14, R13, R12, R11 ;  /* 0x0000000c0d0e7389 */ /* 0x00072400000c000b */
[----:B01234-:R-:W-:Y:S01]  /*25d60*/  ENDCOLLECTIVE ;  /* 0x000000000000791b */ /* 0x01ffe20003800000 */
.L_x_7396:
[----:B------:R-:W-:Y:S05]  /*25d70*/  BSYNC B0 ;  /* 0x0000000000007941 */ /* 0x000fea0003800000 */
.L_x_7395:
[----:B------:R-:W-:Y:S01]  /*25d80*/  IMAD.MOV.U32 R7, RZ, RZ, R14 ;  /* 0x000000ffff077224 */ /* 0x000fe200078e000e */
[----:B------:R-:W-:Y:S06]  /*25d90*/  BRA `(.L_x_7226) ;  /* 0xffffffcc004c7947 */ /* 0x000fec000383ffff */
.L_x_7231:
[----:B-1----:R1:W2:Y:S02]  /*25da0*/  SYNCS.PHASECHK.TRANS64.TRYWAIT P0, [R0+URZ+0x28820], R3 ;  /* 0x02882003000075a7 */ /* 0x0022a4000800017f */
[----:B--2---:R-:W-:Y:S05]  /*25db0*/  @!P0 NANOSLEEP.SYNCS 0x989680 ;  /* 0x009896800000895d */ /* 0x004fea0003900000 */
[----:B------:R-:W2:Y:S02]  /*25dc0*/  @!P0 SYNCS.PHASECHK.TRANS64 P0, [R0+URZ+0x28820], R3 ;  /* 0x02882003000085a7 */ /* 0x000ea4000800007f */
[----:B--2---:R-:W-:Y:S05]  /*25dd0*/  @!P0 BRA `(.L_x_7231) ;  /* 0xfffffffc00f08947 */ /* 0x004fea000383ffff */
[----:B------:R-:W-:Y:S05]  /*25de0*/  BRA `(.L_x_7397) ;  /* 0xffffffd000c07947 */ /* 0x000fea000383ffff */
.L_x_7232:
        /* <DEDUP_REMOVED lines=11> */
.L_x_7399:
[----:B------:R-:W-:Y:S05]  /*25ea0*/  BSYNC B0 ;  /* 0x0000000000007941 */ /* 0x000fea0003800000 */
.L_x_7398:
[----:B------:R-:W-:Y:S05]  /*25eb0*/  BRA `(.L_x_7400) ;  /* 0xffffffd000a87947 */ /* 0x000fea000383ffff */
.L_x_7233:
[----:B------:R-:W-:Y:S01]  /*25ec0*/  BSSY B0, `(.L_x_7401) ;  /* 0x0000006000007945 */ /* 0x000fe20003800000 */
[----:B------:R-:W-:-:S07]  /*25ed0*/  IMAD.MOV.U32 R15, RZ, RZ, -0x1 ;  /* 0xffffffffff0f7424 */ /* 0x000fce00078e00ff */
[----:B012---:R-:W-:Y:S05]  /*25ee0*/  WARPSYNC.COLLECTIVE R15, `(.L_x_7402) ;  /* 0x000000000f0c7348 */ /* 0x007fea0003c00000 */
[----:B------:R-:W-:Y:S02]  /*25ef0*/  ELECT P6, UR62, PT ;  /* 0x00000000003e782f */ /* 0x000fe400038c0000 */
[----:B------:R-:W-:Y:S01]  /*25f00*/  MOV R14, UR62 ;  /* 0x0000003e000e7c02 */ /* 0x000fe20008000f00 */
[----:B012---:R-:W-:Y:S10]  /*25f10*/  ENDCOLLECTIVE ;  /* 0x000000000000791b */ /* 0x007ff40003800000 */
.L_x_7402:
[----:B------:R-:W-:Y:S05]  /*25f20*/  BSYNC B0 ;  /* 0x0000000000007941 */ /* 0x000fea0003800000 */
.L_x_7401:
[----:B------:R-:W-:Y:S05]  /*25f30*/  BRA `(.L_x_7403) ;  /* 0xffffffd0009c7947 */ /* 0x000fea000383ffff */
.L_x_7235:
[----:B-1----:R1:W2:Y:S02]  /*25f40*/  SYNCS.PHASECHK.TRANS64.TRYWAIT P0, [R6+URZ], R5 ;  /* 0x00000005060075a7 */ /* 0x0022a4000800017f */
[----:B--2---:R-:W-:Y:S05]  /*25f50*/  @!P0 NANOSLEEP.SYNCS 0x989680 ;  /* 0x009896800000895d */ /* 0x004fea0003900000 */
[----:B------:R-:W2:Y:S02]  /*25f60*/  @!P0 SYNCS.PHASECHK.TRANS64 P0, [R6+URZ], R5 ;  /* 0x00000005060085a7 */ /* 0x000ea4000800007f */
[----:B--2---:R-:W-:Y:S05]  /*25f70*/  @!P0 BRA `(.L_x_7235) ;  /* 0xfffffffc00f08947 */ /* 0x004fea000383ffff */
[----:B------:R-:W-:Y:S05]  /*25f80*/  BRA `(.L_x_7404) ;  /* 0xffffffd000d87947 */ /* 0x000fea000383ffff */
.L_x_7236:
[----:B--2---:R2:W3:Y:S02]  /*25f90*/  SYNCS.PHASECHK.TRANS64.TRYWAIT P0, [R7+URZ], R2 ;  /* 0x00000002070075a7 */ /* 0x0044e4000800017f */
[----:B---3--:R-:W-:Y:S05]  /*25fa0*/  @!P0 NANOSLEEP.SYNCS 0x989680 ;  /* 0x009896800000895d */ /* 0x008fea0003900000 */
[----:B------:R-:W3:Y:S02]  /*25fb0*/  @!P0 SYNCS.PHASECHK.TRANS64 P0, [R7+URZ], R2 ;  /* 0x00000002070085a7 */ /* 0x000ee4000800007f */
[----:B---3--:R-:W-:Y:S05]  /*25fc0*/  @!P0 BRA `(.L_x_7236) ;  /* 0xfffffffc00f08947 */ /* 0x008fea000383ffff */
[----:B------:R-:W-:Y:S05]  /*25fd0*/  BRA `(.L_x_7405) ;  /* 0xffffffd000cc7947 */ /* 0x000fea000383ffff */
.L_x_7238:
[----:B---3--:R3:W4:Y:S02]  /*25fe0*/  SYNCS.PHASECHK.TRANS64.TRYWAIT P0, [R4+URZ], R5 ;  /* 0x00000005040075a7 */ /* 0x008724000800017f */
[----:B----4-:R-:W-:Y:S05]  /*25ff0*/  @!P0 NANOSLEEP.SYNCS 0x989680 ;  /* 0x009896800000895d */ /* 0x010fea0003900000 */
[----:B------:R-:W4:Y:S02]  /*26000*/  @!P0 SYNCS.PHASECHK.TRANS64 P0, [R4+URZ], R5 ;  /* 0x00000005040085a7 */ /* 0x000f24000800007f */
[----:B----4-:R-:W-:Y:S05]  /*26010*/  @!P0 BRA `(.L_x_7238) ;  /* 0xfffffffc00f08947 */ /* 0x010fea000383ffff */
[----:B------:R-:W-:Y:S05]  /*26020*/  BRA `(.L_x_7406) ;  /* 0xffffffd000d47947 */ /* 0x000fea000383ffff */
.L_x_7407:
        /* <DEDUP_REMOVED lines=13> */
.L_x_12775:


//--------------------- .text._ZN7cutlass13device_kernelIN5flash11enable_sm90INS1_16FlashAttnFwdSm90INS1_25CollectiveMainloopFwdSm90ILi2EN4cute5tupleIJNS5_1CILi1EEES8_S8_EEENS6_IJNS7_ILi128EEESA_SA_EEELi128ENS_10bfloat16_tEfNS_4arch4Sm90ELb1ELb0ELb0ELb0ELb0ELb0ELb0ELb1ELb1ELb0ELb0ELb0EEENS1_21CollectiveEpilogueFwdISB_S9_SC_SE_Li256ELb0ELb0ELb0ELb0EEENS1_30DynamicPersistentTileSchedulerILi256ELi32ELb0ELb0ELb1EEEEEEEEEvNT_6ParamsE --------------------------
	.section	.text._ZN7cutlass13device_kernelIN5flash11enable_sm90INS1_16FlashAttnFwdSm90INS1_25CollectiveMainloopFwdSm90ILi2EN4cute5tupleIJNS5_1CILi1EEES8_S8_EEENS6_IJNS7_ILi128EEESA_SA_EEELi128ENS_10bfloat16_tEfNS_4arch4Sm90ELb1ELb0ELb0ELb0ELb0ELb0ELb0ELb1ELb1ELb0ELb0ELb0EEENS1_21CollectiveEpilogueFwdISB_S9_SC_SE_Li256ELb0ELb0ELb0ELb0EEENS1_30DynamicPersistentTileSchedulerILi256ELi32ELb0ELb0ELb1EEEEEEEEEvNT_6ParamsE,"ax",@progbits
	.align	128
.text._ZN7cutlass13device_kernelIN5flash11enable_sm90INS1_16FlashAttnFwdSm90INS1_25CollectiveMainloopFwdSm90ILi2EN4cute5tupleIJNS5_1CILi1EEES8_S8_EEENS6_IJNS7_ILi128EEESA_SA_EEELi128ENS_10bfloat16_tEfNS_4arch4Sm90ELb1ELb0ELb0ELb0ELb0ELb0ELb0ELb1ELb1ELb0ELb0ELb0EEENS1_21CollectiveEpilogueFwdISB_S9_SC_SE_Li256ELb0ELb0ELb0ELb0EEENS1_30DynamicPersistentTileSchedulerILi256ELi32ELb0ELb0ELb1EEEEEEEEEvNT_6ParamsE:
        .type           _ZN7cutlass13device_kernelIN5flash11enable_sm90INS1_16FlashAttnFwdSm90INS1_25CollectiveMainloopFwdSm90ILi2EN4cute5tupleIJNS5_1CILi1EEES8_S8_EEENS6_IJNS7_ILi128EEESA_SA_EEELi128ENS_10bfloat16_tEfNS_4arch4Sm90ELb1ELb0ELb0ELb0ELb0ELb0ELb0ELb1ELb1ELb0ELb0ELb0EEENS1_21CollectiveEpilogueFwdISB_S9_SC_SE_Li256ELb0ELb0ELb0ELb0EEENS1_30DynamicPersistentTileSchedulerILi256ELi32ELb0ELb0ELb1EEEEEEEEEvNT_6ParamsE,@function
        .size           _ZN7cutlass13device_kernelIN5flash11enable_sm90INS1_16FlashAttnFwdSm90INS1_25CollectiveMainloopFwdSm90ILi2EN4cute5tupleIJNS5_1CILi1EEES8_S8_EEENS6_IJNS7_ILi128EEESA_SA_EEELi128ENS_10bfloat16_tEfNS_4arch4Sm90ELb1ELb0ELb0ELb0ELb0ELb0ELb0ELb1ELb1ELb0ELb0ELb0EEENS1_21CollectiveEpilogueFwdISB_S9_SC_SE_Li256ELb0ELb0ELb0ELb0EEENS1_30DynamicPersistentTileSchedulerILi256ELi32ELb0ELb0ELb1EEEEEEEEEvNT_6ParamsE,(.L_x_12776 - _ZN7cutlass13device_kernelIN5flash11enable_sm90INS1_16FlashAttnFwdSm90INS1_25CollectiveMainloopFwdSm90ILi2EN4cute5tupleIJNS5_1CILi1EEES8_S8_EEENS6_IJNS7_ILi128EEESA_SA_EEELi128ENS_10bfloat16_tEfNS_4arch4Sm90ELb1ELb0ELb0ELb0ELb0ELb0ELb0ELb1ELb1ELb0ELb0ELb0EEENS1_21CollectiveEpilogueFwdISB_S9_SC_SE_Li256ELb0ELb0ELb0ELb0EEENS1_30DynamicPersistentTileSchedulerILi256ELi32ELb0ELb0ELb1EEEEEEEEEvNT_6ParamsE)
        .other          _ZN7cutlass13device_kernelIN5flash11enable_sm90INS1_16FlashAttnFwdSm90INS1_25CollectiveMainloopFwdSm90ILi2EN4cute5tupleIJNS5_1CILi1EEES8_S8_EEENS6_IJNS7_ILi128EEESA_SA_EEELi128ENS_10bfloat16_tEfNS_4arch4Sm90ELb1ELb0ELb0ELb0ELb0ELb0ELb0ELb1ELb1ELb0ELb0ELb0EEENS1_21CollectiveEpilogueFwdISB_S9_SC_SE_Li256ELb0ELb0ELb0ELb0EEENS1_30DynamicPersistentTileSchedulerILi256ELi32ELb0ELb0ELb1EEEEEEEEEvNT_6ParamsE,@"STO_CUDA_ENTRY STV_DEFAULT"
_ZN7cutlass13device_kernelIN5flash11enable_sm90INS1_16FlashAttnFwdSm90INS1_25CollectiveMainloopFwdSm90ILi2EN4cute5tupleIJNS5_1CILi1EEES8_S8_EEENS6_IJNS7_ILi128EEESA_SA_EEELi128ENS_10bfloat16_tEfNS_4arch4Sm90ELb1ELb0ELb0ELb0ELb0ELb0ELb0ELb1ELb1ELb0ELb0ELb0EEENS1_21CollectiveEpilogueFwdISB_S9_SC_SE_Li256ELb0ELb0ELb0ELb0EEENS1_30DynamicPersistentTileSchedulerILi256ELi32ELb0ELb0ELb1EEEEEEEEEvNT_6ParamsE:
        /* <DEDUP_REMOVED lines=23> */
.L_x_7409:
[----:B------:R-:W-:Y:S05]  /*0170*/  BSYNC B0 ;  /* 0x0000000000007941 */ /* 0x000fea0003800000 */
.L_x_7408:
        /* <DEDUP_REMOVED lines=37> */
.L_x_7410:
        /* <DEDUP_REMOVED lines=22> */
.L_x_7411:
        /* <DEDUP_REMOVED lines=18> */
.L_x_7412:
        /* <DEDUP_REMOVED lines=22> */
.L_x_7413:
        /* <DEDUP_REMOVED lines=22> */
.L_x_7414:
[----:B------:R-:W-:Y:S01]  /*0910*/  PLOP3.LUT P0, PT, PT, PT, UP0, 0x80, 0x0 ;  /* 0x000000000000781c */ /* 0x000fe20003f0f008 */
[----:B------:R-:W-:Y:S01]  /*0920*/  UMOV UR60, 0x1 ;  /* 0x00000001003c7882 */ /* 0x000fe20000000000 */
[----:B------:R-:W-:Y:S01]  /*0930*/  NOP ;  /* 0x0000000000007918 */ /* 0x000fe20000000000 */
[----:B------:R-:W-:Y:S01]  /*0940*/  USEL UR60, UR60, 0x2, !UP0 ;  /* 0x000000023c3c7887 */ /* 0x000fe2000c000000 */
[----:B------:R-:W-:Y:S01]  /*0950*/  ULDC.64 UR52, c[0x0][0x208] ;  /* 0x0000820000347ab9 */ /* 0x000fe20000000a00 */
[----:B-123--:R-:W-:Y:S08]  /*0960*/  BAR.SYNC.DEFER_BLOCKING 0x0 ;  /* 0x0000000000007b1d */ /* 0x00eff00000010000 */
[----:B------:R-:W-:Y:S05]  /*0970*/  @!P0 BRA `(.L_x_7415) ;  /* 0x0000009800688947 */ /* 0x000fea0003800000 */
.L_x_7416:
        /* <DEDUP_REMOVED lines=48> */
[----:B------:R-:W-:Y:S01]  /*0c80*/  LOP3.LUT R2, R2, 0x3fffffe, RZ, 0xc0, !PT ;  /* 0x03fffffe02027812 */ /* 0x000fe200078ec0ff */
[----:B------:R-:W-:Y:S01]  /*0c90*/  IMAD.U32 R16, RZ, RZ, UR4 ;  /* 0x00000004ff107e24 */ /* 0x000fe2000f8e00ff */
[----:B------:R-:W-:Y:S01]  /*0ca0*/  LEA.HI R0, R0, R189, RZ, 0x3 ;  /* 0x000000bd00007211 */ /* 0x000fe200078f18ff */
[----:B------:R-:W-:Y:S01]  /*0cb0*/  IMAD.U32 R17, RZ, RZ, UR5 ;  /* 0x00000005ff117e24 */ /* 0x000fe2000f8e00ff */
[----:B------:R-:W-:Y:S01]  /*0cc0*/  LOP3.LUT R9, R9, 0xfffffff8, RZ, 0xc0, !PT ;  /* 0xfffffff809097812 */ /* 0x000fe200078ec0ff */
[----:B------:R-:W-:Y:S01]  /*0cd0*/  IMAD.IADD R22, R187, 0x1, -R2 ;  /* 0x00000001bb167824 */ /* 0x000fe200078e0a02 */
[----:B------:R-:W-:Y:S01]  /*0ce0*/  LEA.HI R7, R7, R186, RZ, 0x5 ;  /* 0x000000ba07077211 */ /* 0x000fe200078f28ff */
[----:B------:R-:W-:Y:S01]  /*0cf0*/  IMAD.SHL.U32 R3, R3, 0x8, RZ ;  /* 0x0000000803037824 */ /* 0x000fe200078e00ff */
[----:B------:R-:W-:Y:S01]  /*0d00*/  LOP3.LUT R2, R0, 0x1ffffff8, RZ, 0xc0, !PT ;  /* 0x1ffffff800027812 */ /* 0x000fe200078ec0ff */
[----:B------:R-:W-:Y:S01]  /*0d10*/  IMAD.IADD R4, R4, 0x1, -R9 ;  /* 0x0000000104047824 */ /* 0x000fe200078e0a09 */
[----:B------:R-:W-:Y:S01]  /*0d20*/  SHF.R.S32.HI R7, RZ, 0x5, R7 ;  /* 0x00000005ff077819 */ /* 0x000fe20000011407 */
[----:B------:R-:W-:Y:S01]  /*0d30*/  IMAD.WIDE R16, R3, 0x2, R16 ;  /* 0x0000000203107825 */ /* 0x000fe200078e0210 */
[----:B------:R-:W-:Y:S01]  /*0d40*/  LOP3.LUT R3, R6, 0x7ffffffc, RZ, 0xc0, !PT ;  /* 0x7ffffffc06037812 */ /* 0x000fe200078ec0ff */
[----:B------:R-:W-:Y:S01]  /*0d50*/  UMOV UR4, UR7 ;  /* 0x0000000700047c82 */ /* 0x000fe20008000000 */
[----:B------:R-:W-:Y:S01]  /*0d60*/  SHF.R.S32.HI R184, RZ, 0x3, R0 ;  /* 0x00000003ffb87819 */ /* 0x000fe20000011400 */
[----:B------:R-:W-:-:S02]  /*0d70*/  IMAD.IADD R2, R189, 0x1, -R2 ;  /* 0x00000001bd027824 */ /* 0x000fc400078e0a02 */
[----:B------:R-:W-:Y:S02]  /*0d80*/  IMAD R7, R7, 0x10, R4 ;  /* 0x0000001007077824 */ /* 0x000fe400078e0204 */
[----:B------:R-:W-:Y:S02]  /*0d90*/  IMAD.SHL.U32 R18, R2, 0x8, RZ ;  /* 0x0000000802127824 */ /* 0x000fe400078e00ff */
[----:B------:R-:W-:Y:S02]  /*0da0*/  IMAD R22, R22, 0x40, R7 ;  /* 0x0000004016167824 */ /* 0x000fe400078e0207 */
[----:B------:R-:W-:-:S07]  /*0db0*/  IMAD.IADD R2, R186, 0x1, -R3 ;  /* 0x00000001ba027824 */ /* 0x000fce00078e0a03 */
.L_x_7463:
        /* <DEDUP_REMOVED lines=20> */
.L_x_7417:
[----:B------:R-:W-:Y:S01]  /*0f00*/  ULDC UR6, c[0x0][0xdc4] ;  /* 0x0003710000067ab9 */ /* 0x000fe20000000800 */
[----:B------:R-:W-:Y:S01]  /*0f10*/  UMOV UR46, UR7 ;  /* 0x00000007002e7c82 */ /* 0x000fe20008000000 */
[----:B------:R-:W-:-:S11]  /*0f20*/  UISETP.NE.AND UP0, UPT, UR6, 0x1, UPT ;  /* 0x000000010600788c */ /* 0x000fd6000bf05270 */
[----:B------:R-:W-:Y:S02]  /*0f30*/  @UP0 ULDC.64 UR10, c[0x0][0xdc8] ;  /* 0x00037200000a0ab9 */ /* 0x000fe40000000a00 */
[----:B------:R-:W-:-:S04]  /*0f40*/  UIMAD.WIDE.U32 UR4, UR7, UR10, URZ ;  /* 0x0000000a070472a5 */ /* 0x000fc8000f8e003f */
[----:B------:R-:W-:-:S04]  /*0f50*/  @UP0 USHF.R.U32.HI UR46, URZ, UR11, UR5 ;  /* 0x0000000b3f2e0299 */ /* 0x000fc80008011605 */
[----:B------:R-:W-:-:S12]  /*0f60*/  UIMAD UR4, UR46, UR6, URZ ;  /* 0x000000062e0472a4 */ /* 0x000fd8000f8e023f */
.L_x_7418:
[----:B------:R-:W-:Y:S01]  /*0f70*/  ULOP3.LUT UR5, URZ, UR46, URZ, 0x33, !UPT ;  /* 0x0000002e3f057292 */ /* 0x000fe2000f8e333f */
[----:B------:R-:W-:Y:S01]  /*0f80*/  PLOP3.LUT P0, PT, PT, PT, PT, 0x80, 0x0 ;  /* 0x000000000000781c */ /* 0x000fe20003f0f070 */
[----:B------:R-:W-:Y:S01]  /*0f90*/  ULDC.64 UR10, c[0x0][0x3f8] ;  /* 0x0000fe00000a7ab9 */ /* 0x000fe20000000a00 */
[----:B------:R-:W-:Y:S01]  /*0fa0*/  ULDC UR6, c[0x0][0xdac] ;  /* 0x00036b0000067ab9 */ /* 0x000fe20000000800 */
[----:B------:R-:W-:Y:S01]  /*0fb0*/  UISETP.NE.U32.AND UP0, UPT, UR10, URZ, UPT ;  /* 0x0000003f0a00728c */ /* 0x000fe2000bf05070 */
[----:B------:R-:W-:Y:S01]  /*0fc0*/  IMAD.MOV.U32 R3, RZ, RZ, RZ ;  /* 0x000000ffff037224 */ /* 0x000fe200078e00ff */
[----:B------:R-:W-:Y:S01]  /*0fd0*/  UIADD3 UR5, UR5, UR6, URZ ;  /* 0x0000000605057290 */ /* 0x000fe2000fffe03f */
[----:B------:R-:W-:Y:S01]  /*0fe0*/  CS2R R20, SRZ ;  /* 0x0000000000147805 */ /* 0x000fe2000001ff00 */
[----:B------:R-:W-:Y:S01]  /*0ff0*/  UISETP.NE.AND.EX UP0, UPT, UR11, URZ, UPT, UP0 ;  /* 0x0000003f0b00728c */ /* 0x000fe2000bf05300 */
[----:B------:R-:W-:Y:S01]  /*1000*/  IMAD.MOV.U32 R151, RZ, RZ, RZ ;  /* 0x000000ffff977224 */ /* 0x000fe200078e00ff */
[----:B------:R-:W-:Y:S01]  /*1010*/  USHF.L.U32 UR42, UR5, 0x7, URZ ;  /* 0x00000007052a7899 */ /* 0x000fe2000800063f */
[----:B------:R-:W-:Y:S01]  /*1020*/  IMAD.MOV.U32 R0, RZ, RZ, RZ ;  /* 0x000000ffff007224 */ /* 0x000fe200078e00ff */
[----:B------:R-:W-:Y:S01]  /*1030*/  ULDC UR39, c[0x0][0x404] ;  /* 0x0001010000277ab9 */ /* 0x000fe20000000800 */
[----:B------:R-:W-:Y:S01]  /*1040*/  ULDC UR9, c[0x0][0x288] ;  /* 0x0000a20000097ab9 */ /* 0x000fe20000000800 */
[----:B------:R-:W-:Y:S01]  /*1050*/  UIADD3 UR4, UR7, -UR4, URZ ;  /* 0x8000000407047290 */ /* 0x000fe2000fffe03f */
[----:B------:R-:W-:Y:S01]  /*1060*/  CS2R R30, SRZ ;  /* 0x00000000001e7805 */ /* 0x000fe2000001ff00 */
[----:B------:R-:W-:Y:S01]  /*1070*/  USEL UR39, UR39, 0x1, UP0 ;  /* 0x0000000127277887 */ /* 0x000fe20008000000 */
[----:B------:R-:W-:Y:S01]  /*1080*/  CS2R R32, SRZ ;  /* 0x0000000000207805 */ /* 0x000fe2000001ff00 */
[----:B------:R-:W-:Y:S01]  /*1090*/  UIADD3 UR5, UR42, 0xff, -UR9 ;  /* 0x000000ff2a057890 */ /* 0x000fe2000fffe809 */
[----:B------:R-:W-:Y:S01]  /*10a0*/  CS2R R34, SRZ ;  /* 0x0000000000227805 */ /* 0x000fe2000001ff00 */
[----:B------:R-:W-:Y:S01]  /*10b0*/  ULDC UR10, c[0x0][0xdc4] ;  /* 0x00037100000a7ab9 */ /* 0x000fe20000000800 */
[----:B------:R-:W-:Y:S01]  /*10c0*/  ULDC UR7, c[0x0][0x2e0] ;  /* 0x0000b80000077ab9 */ /* 0x000fe20000000800 */
[----:B------:R-:W-:Y:S01]  /*10d0*/  UIMAD UR10, UR8, UR10, UR4 ;  /* 0x0000000a080a72a4 */ /* 0x000fe2000f8e0204 */
[----:B------:R-:W-:Y:S01]  /*10e0*/  CS2R R36, SRZ ;  /* 0x0000000000247805 */ /* 0x000fe2000001ff00 */
[----:B------:R-:W-:Y:S01]  /*10f0*/  UIMAD UR4, UR39, UR7, 0x7f ;  /* 0x0000007f270474a4 */ /* 0x000fe2000f8e0207 */
[----:B------:R-:W-:Y:S01]  /*1100*/  CS2R R38, SRZ ;  /* 0x0000000000267805 */ /* 0x000fe2000001ff00 */
[----:B------:R-:W-:Y:S01]  /*1110*/  UIMAD UR6, UR39, UR7, UR5 ;  /* 0x00000007270672a4 */ /* 0x000fe2000f8e0205 */
[----:B------:R-:W-:Y:S01]  /*1120*/  CS2R R40, SRZ ;  /* 0x0000000000287805 */ /* 0x000fe2000001ff00 */
[----:B------:R-:W-:Y:S01]  /*1130*/  USHF.R.S32.HI UR5, URZ, 0x1f, UR4 ;  /* 0x0000001f3f057899 */ /* 0x000fe20008011404 */
[----:B------:R-:W-:Y:S01]  /*1140*/  CS2R R42, SRZ ;  /* 0x00000000002a7805 */ /* 0x000fe2000001ff00 */
[----:B------:R-:W-:Y:S01]  /*1150*/  USHF.R.S32.HI UR7, URZ, 0x1f, UR6 ;  /* 0x0000001f3f077899 */ /* 0x000fe20008011406 */
[----:B------:R-:W-:Y:S01]  /*1160*/  CS2R R44, SRZ ;  /* 0x00000000002c7805 */ /* 0x000fe2000001ff00 */
[----:B------:R-:W-:Y:S01]  /*1170*/  ULEA.HI UR5, UR5, UR4, URZ, 0x7 ;  /* 0x0000000405057291 */ /* 0x000fe2000f8f383f */
[----:B------:R-:W-:Y:S01]  /*1180*/  CS2R R46, SRZ ;  /* 0x00000000002e7805 */ /* 0x000fe2000001ff00 */
[----:B------:R-:W-:Y:S01]  /*1190*/  ULEA.HI UR7, UR7, UR6, URZ, 0x7 ;  /* 0x0000000607077291 */ /* 0x000fe2000f8f383f */
[----:B------:R-:W-:Y:S01]  /*11a0*/  CS2R R48, SRZ ;  /* 0x0000000000307805 */ /* 0x000fe2000001ff00 */
[----:B------:R-:W-:Y:S01]  /*11b0*/  USHF.R.S32.HI UR40, URZ, 0x7, UR5 ;  /* 0x000000073f287899 */ /* 0x000fe20008011405 */
[----:B------:R-:W-:Y:S01]  /*11c0*/  CS2R R50, SRZ ;  /* 0x0000000000327805 */ /* 0x000fe2000001ff00 */
[----:B------:R-:W-:Y:S01]  /*11d0*/  USHF.R.S32.HI UR7, URZ, 0x7, UR7 ;  /* 0x000000073f077899 */ /* 0x000fe20008011407 */
[----:B------:R-:W-:Y:S01]  /*11e0*/  CS2R R52, SRZ ;  /* 0x0000000000347805 */ /* 0x000fe2000001ff00 */
[----:B------:R-:W-:Y:S01]  /*11f0*/  ULDC UR43, c[0x0][0xdb8] ;  /* 0x00036e00002b7ab9 */ /* 0x000fe20000000800 */
[----:B------:R-:W-:Y:S01]  /*1200*/  UMOV UR44, UR10 ;  /* 0x0000000a002c7c82 */ /* 0x000fe20008000000 */
[----:B------:R-:W-:Y:S01]  /*1210*/  UISETP.LT.AND UP0, UPT, UR40, UR7, UPT ;  /* 0x000000072800728c */ /* 0x000fe2000bf01270 */
[----:B------:R-:W-:Y:S01]  /*1220*/  CS2R R54, SRZ ;  /* 0x0000000000367805 */ /* 0x000fe2000001ff00 */
[----:B------:R-:W-:Y:S01]  /*1230*/  UISETP.NE.AND UP1, UPT, UR43, 0x1, UPT ;  /* 0x000000012b00788c */ /* 0x000fe2000bf25270 */
[----:B------:R-:W-:Y:S01]  /*1240*/  CS2R R56, SRZ ;  /* 0x0000000000387805 */ /* 0x000fe2000001ff00 */
[----:B------:R-:W-:Y:S01]  /*1250*/  USEL UR40, UR40, UR7, UP0 ;  /* 0x0000000728287287 */ /* 0x000fe20008000000 */
[----:B------:R-:W-:-:S02]  /*1260*/  CS2R R58, SRZ ;  /* 0x00000000003a7805 */ /* 0x000fc4000001ff00 */
[----:B------:R-:W-:Y:S02]  /*1270*/  CS2R R60, SRZ ;  /* 0x00000000003c7805 */ /* 0x000fe4000001ff00 */
[----:B------:R-:W-:Y:S01]  /*1280*/  CS2R R62, SRZ ;  /* 0x00000000003e7805 */ /* 0x000fe2000001ff00 */
[----:B------:R-:W-:Y:S01]  /*1290*/  UISETP.GE.AND UP0, UPT, UR40, 0x1, UPT ;  /* 0x000000012800788c */ /* 0x000fe2000bf06270 */
[----:B------:R-:W-:Y:S02]  /*12a0*/  CS2R R64, SRZ ;  /* 0x0000000000407805 */ /* 0x000fe4000001ff00 */
[----:B------:R-:W-:Y:S02]  /*12b0*/  CS2R R66, SRZ ;  /* 0x0000000000427805 */ /* 0x000fe4000001ff00 */
[----:B------:R-:W-:Y:S02]  /*12c0*/  CS2R R68, SRZ ;  /* 0x0000000000447805 */ /* 0x000fe4000001ff00 */
[----:B------:R-:W-:Y:S01]  /*12d0*/  CS2R R70, SRZ ;  /* 0x0000000000467805 */ /* 0x000fe2000001ff00 */
[----:B------:R-:W-:Y:S01]  /*12e0*/  @UP1 ULDC UR8, c[0x0][0xdbc] ;  /* 0x00036f0000081ab9 */ /* 0x000fe20000000800 */
[----:B------:R-:W-:Y:S01]  /*12f0*/  PLOP3.LUT P1, PT, PT, PT, UP0, 0x80, 0x0 ;  /* 0x000000000000781c */ /* 0x000fe20003f2f008 */
[----:B------:R-:W-:Y:S01]  /*1300*/  UIMAD.WIDE.U32 UR4, UR10, UR8, URZ ;  /* 0x000000080a0472a5 */ /* 0x000fe2000f8e003f */
[----:B------:R-:W-:Y:S01]  /*1310*/  CS2R R72, SRZ ;  /* 0x0000000000487805 */ /* 0x000fe2000001ff00 */
[----:B------:R-:W-:Y:S01]  /*1320*/  @UP1 ULDC UR6, c[0x0][0xdc0] ;  /* 0x0003700000061ab9 */ /* 0x000fe20000000800 */
[----:B------:R-:W-:Y:S01]  /*1330*/  CS2R R74, SRZ ;  /* 0x00000000004a7805 */ /* 0x000fe2000001ff00 */
[----:B------:R-:W-:Y:S01]  /*1340*/  @UP1 USHF.R.U32.HI UR44, URZ, UR6, UR5 ;  /* 0x000000063f2c1299 */ /* 0x000fe20008011605 */
[----:B------:R-:W-:-:S02]  /*1350*/  CS2R R76, SRZ ;  /* 0x00000000004c7805 */ /* 0x000fc4000001ff00 */
[----:B------:R-:W-:Y:S02]  /*1360*/  CS2R R8, SRZ ;  /* 0x0000000000087805 */ /* 0x000fe4000001ff00 */
[----:B------:R-:W-:Y:S01]  /*1370*/  CS2R R78, SRZ ;  /* 0x00000000004e7805 */ /* 0x000fe2000001ff00 */
[----:B------:R-:W-:Y:S01]  /*1380*/  UIADD3 UR4, -UR44, URZ, URZ ;  /* 0x0000003f2c047290 */ /* 0x000fe2000fffe13f */
[----:B------:R-:W-:Y:S01]  /*1390*/  IMAD.MOV.U32 R80, RZ, RZ, RZ ;  /* 0x000000ffff507224 */ /* 0x000fe200078e00ff */
[----:B------:R-:W-:Y:S01]  /*13a0*/  CS2R R6, SRZ ;  /* 0x0000000000067805 */ /* 0x000fe2000001ff00 */
[----:B------:R-:W-:Y:S01]  /*13b0*/  IMAD.MOV.U32 R82, RZ, RZ, RZ ;  /* 0x000000ffff527224 */ /* 0x000fe200078e00ff */
[----:B------:R-:W-:Y:S01]  /*13c0*/  UIMAD UR43, UR43, UR4, UR10 ;  /* 0x000000042b2b72a4 */ /* 0x000fe2000f8e020a */
[----:B------:R-:W-:Y:S02]  /*13d0*/  CS2R R10, SRZ ;  /* 0x00000000000a7805 */ /* 0x000fe4000001ff00 */
[----:B------:R-:W-:Y:S01]  /*13e0*/  CS2R R12, SRZ ;  /* 0x00000000000c7805 */ /* 0x000fe2000001ff00 */
[----:B------:R-:W-:Y:S01]  /*13f0*/  IMAD.MOV.U32 R15, RZ, RZ, RZ ;  /* 0x000000ffff0f7224 */ /* 0x000fe200078e00ff */
[----:B------:R-:W-:Y:S07]  /*1400*/  @!P1 BRA `(.L_x_7419) ;  /* 0x0000007c002c9947 */ /* 0x000fee0003800000 */
        /* <DEDUP_REMOVED lines=28> */
.L_x_7420:
        /* <DEDUP_REMOVED lines=9> */
.L_x_7522:
[----:B------:R-:W-:Y:S05]  /*1660*/  @!P0 BRA `(.L_x_7422) ;  /* 0x0000000000048947 */ /* 0x000fea0003800000 */
[----:B------:R-:W-:Y:S01]  /*1670*/  BPT.TRAP 0x1 ;  /* 0x000000040000795c */ /* 0x000fe20000300000 */
.L_x_7422:
[----:B-1----:R-:W-:Y:S02]  /*1680*/  IMAD.U32 R3, RZ, RZ, UR37 ;  /* 0x00000025ff037e24 */ /* 0x002fe4000f8e00ff */
[----:B------:R-:W-:-:S03]  /*1690*/  IMAD.U32 R0, RZ, RZ, UR36 ;  /* 0x00000024ff007e24 */ /* 0x000fc6000f8e00ff */
[----:B------:R-:W-:Y:S02]  /*16a0*/  LEA R3, R3, UR38, 0x3 ;  /* 0x0000002603037c11 */ /* 0x000fe4000f8e18ff */
[----:B------:R-:W-:-:S04]  /*16b0*/  SHF.L.U32 R0, R0, 0x1f, RZ ;  /* 0x0000001f00007819 */ /* 0x000fc800000006ff */
[----:B------:R1:W2:Y:S01]  /*16c0*/  SYNCS.PHASECHK.TRANS64.TRYWAIT P2, [R3+URZ+0x28830], R0 ;  /* 0x02883000030075a7 */ /* 0x0002a2000804017f */
[----:B------:R-:W-:Y:S05]  /*16d0*/  @!P0 BRA `(.L_x_7423) ;  /* 0x0000000000048947 */ /* 0x000fea0003800000 */
[----:B------:R-:W-:Y:S01]  /*16e0*/  BPT.TRAP 0x1 ;  /* 0x000000040000795c */ /* 0x000fe20000300000 */
.L_x_7423:
[----:B------:R-:W3:Y:S01]  /*16f0*/  S2R R4, SR_TID.X ;  /* 0x0000000000047919 */ /* 0x000ee20000002100 */
[----:B------:R-:W-:Y:S01]  /*1700*/  IMAD.MOV.U32 R151, RZ, RZ, RZ ;  /* 0x000000ffff977224 */ /* 0x000fe200078e00ff */
[----:B---3--:R-:W-:Y:S01]  /*1710*/  LOP3.LUT P1, RZ, R4, 0x7f, RZ, 0xc0, !PT ;  /* 0x0000007f04ff7812 */ /* 0x008fe2000782c0ff */
[----:B--2---:R-:W-:-:S12]  /*1720*/  @P2 BRA `(.L_x_7424) ;  /* 0x0000000000082947 */ /* 0x004fd80003800000 */
[----:B------:R-:W2:Y:S02]  /*1730*/  SYNCS.PHASECHK.TRANS64.TRYWAIT P2, [R3+URZ+0x28830], R0 ;  /* 0x02883000030075a7 */ /* 0x000ea4000804017f */
[----:B--2---:R-:W-:Y:S05]  /*1740*/  @!P2 BRA `(.L_x_7425) ;  /* 0x000000b8005ca947 */ /* 0x004fea0003800000 */
.L_x_7424:
        /* <DEDUP_REMOVED lines=10> */
[----:B------:R-:W-:Y:S01]  /*17f0*/  IMAD.MOV.U32 R150, RZ, RZ, R151 ;  /* 0x000000ffff967224 */ /* 0x000fe200078e0097 */
[----:B------:R-:W-:Y:S01]  /*1800*/  UIADD3 UR8, UR48, 0x2, URZ ;  /* 0x0000000230087890 */ /* 0x000fe2000fffe03f */
[----:B------:R-:W-:Y:S01]  /*1810*/  @!P1 PRMT R3, RZ, 0x654, R3 ;  /* 0x00000654ff039816 */ /* 0x000fe20000000003 */
[----:B------:R-:W-:Y:S01]  /*1820*/  ULOP3.LUT UR4, UR4, 0x10000, URZ, 0xfc, !UPT ;  /* 0x0001000004047892 */ /* 0x000fe2000f8efc3f */
[--C-:B------:R-:W-:Y:S01]  /*1830*/  IMAD.MOV.U32 R149, RZ, RZ, R151.reuse ;  /* 0x000000ffff957224 */ /* 0x100fe200078e0097 */
[----:B------:R-:W-:Y:S01]  /*1840*/  UMOV UR9, 0x40000040 ;  /* 0x4000004000097882 */ /* 0x000fe20000000000 */
[----:B------:R-:W-:Y:S01]  /*1850*/  UMOV UR11, 0x40000040 ;  /* 0x40000040000b7882 */ /* 0x000fe20000000000 */
[----:B------:R-:W-:Y:S01]  /*1860*/  ULEA UR50, UR37, UR4, 0xb ;  /* 0x0000000425327291 */ /* 0x000fe2000f8e583f */
        /* <DEDUP_REMOVED lines=8> */
[----:B------:R-:W-:Y:S01]  /*18f0*/  HGMMA.64x128x16.F32.BF16 R24, gdesc[UR48], RZ, !UPT, gsb0 ;  /* 0x01e00000301879f0 */ /* 0x000fe2000c0018ff */
        /* <DEDUP_REMOVED lines=31> */
[----:B------:R-:W-:Y:S01]  /*1af0*/  UMOV UR5, 0xffffff80 ;  /* 0xffffff8000057882 */ /* 0x000fe20000000000 */
[----:B------:R-:W-:Y:S01]  /*1b00*/  ULDC UR7, c[0x0][0x2e0] ;  /* 0x0000b80000077ab9 */ /* 0x000fe20000000800 */
[----:B------:R-:W-:Y:S01]  /*1b10*/  UIMAD UR5, UR40, UR5, 0x80 ;  /* 0x00000080280574a4 */ /* 0x000fe2000f8e0205 */
[----:B------:R-:W-:-:S02]  /*1b20*/  IMAD.MOV.U32 R134, RZ, RZ, R151 ;  /* 0x000000ffff867224 */ /* 0x000fc400078e0097 */
[--C-:B------:R-:W-:Y:S01]  /*1b30*/  IMAD.MOV.U32 R133, RZ, RZ, R151.reuse ;  /* 0x000000ffff857224 */ /* 0x100fe200078e0097 */
[----:B------:R-:W-:Y:S01]  /*1b40*/  UIMAD UR5, UR39, UR7, UR5 ;  /* 0x00000007270572a4 */ /* 0x000fe2000f8e0205 */
[--C-:B------:R-:W-:Y:S02]  /*1b50*/  IMAD.MOV.U32 R132, RZ, RZ, R151.reuse ;  /* 0x000000ffff847224 */ /* 0x100fe400078e0097 */
[--C-:B------:R-:W-:Y:S02]  /*1b60*/  IMAD.MOV.U32 R131, RZ, RZ, R151.reuse ;  /* 0x000000ffff837224 */ /* 0x100fe400078e0097 */
[--C-:B------:R-:W-:Y:S02]  /*1b70*/  IMAD.MOV.U32 R130, RZ, RZ, R151.reuse ;  /* 0x000000ffff827224 */ /* 0x100fe400078e0097 */
[----:B------:R-:W-:Y:S02]  /*1b80*/  IMAD.U32 R7, RZ, RZ, UR5 ;  /* 0x00000005ff077e24 */ /* 0x000fe4000f8e00ff */
[----:B------:R-:W-:-:S02]  /*1b90*/  IMAD.MOV.U32 R129, RZ, RZ, R151 ;  /* 0x000000ffff817224 */ /* 0x000fc400078e0097 */
[----:B------:R-:W-:Y:S02]  /*1ba0*/  IMAD R4, R2, -0x2, R7 ;  /* 0xfffffffe02047824 */ /* 0x000fe400078e0207 */
        /* <DEDUP_REMOVED lines=25> */
[----:B------:R-:W-:Y:S01]  /*1d40*/  HGMMA.64x128x16.F32.BF16 R24, gdesc[UR8], R24, gsb0 ;  /* 0x01e00000081879f0 */ /* 0x000fe20008001818 */
[----:B------:R-:W-:Y:S02]  /*1d50*/  ULDC UR10, c[0x0][0x288] ;  /* 0x0000a200000a7ab9 */ /* 0x000fe40000000800 */
[----:B------:R-:W-:Y:S02]  /*1d60*/  UIADD3 UR6, UR5, 0x1, -UR10 ;  /* 0x0000000105067890 */ /* 0x000fe4000fffe80a */
[----:B------:R-:W-:Y:S01]  /*1d70*/  UIMAD UR39, UR39, UR7, -UR10 ;  /* 0x00000007272772a4 */ /* 0x000fe2000f8e0a0a */
[----:B------:R-:W-:-:S03]  /*1d80*/  ULDC UR5, c[0x0][0x988] ;  /* 0x0002620000057ab9 */ /* 0x000fc60000000800 */
[----:B------:R-:W-:Y:S01]  /*1d90*/  IMAD.U32 R5, RZ, RZ, UR6 ;  /* 0x00000006ff057e24 */ /* 0x000fe2000f8e00ff */
[----:B------:R-:W-:Y:S02]  /*1da0*/  UIADD3 UR39, UR42, UR39, URZ ;  /* 0x000000272a277290 */ /* 0x000fe4000fffe03f */
[----:B------:R-:W-:Y:S01]  /*1db0*/  UIADD3 UR6, UR40, -0x2, URZ ;  /* 0xfffffffe28067890 */ /* 0x000fe2000fffe03f */
[----:B------:R-:W-:-:S05]  /*1dc0*/  IMAD R5, R2, -0x2, R5 ;  /* 0xfffffffe02057824 */ /* 0x000fca00078e0205 */
[----:B------:R-:W-:Y:S02]  /*1dd0*/  IADD3 R7, R5, 0x8, R6 ;  /* 0x0000000805077810 */ /* 0x000fe40007ffe006 */
[----:B------:R-:W-:Y:S02]  /*1de0*/  VIADDMNMX R5, R6, R5, R4, PT ;  /* 0x0000000506057246 */ /* 0x000fe40003800104 */
[----:B------:R-:W-:-:S04]  /*1df0*/  VIMNMX R7, R4, R7, PT ;  /* 0x0000000704077248 */ /* 0x000fc80003fe0100 */
[C---:B------:R-:W-:Y:S02]  /*1e00*/  ISETP.GT.AND P2, PT, R7.reuse, RZ, PT ;  /* 0x000000ff0700720c */ /* 0x040fe40003f44270 */
[C---:B------:R-:W-:Y:S02]  /*1e10*/  ISETP.GT.AND P3, PT, R7.reuse, 0x1, PT ;  /* 0x000000010700780c */ /* 0x040fe40003f64270 */
[----:B------:R-:W-:Y:S01]  /*1e20*/  ISETP.GT.AND P4, PT, R7, 0x8, PT ;  /* 0x000000080700780c */ /* 0x000fe20003f84270 */
        /* <DEDUP_REMOVED lines=19> */
[----:B------:R-:W-:Y:S01]  /*1f60*/  FSEL R11, R26, -INF , P2 ;  /* 0xff8000001a0b7808 */ /* 0x000fe20001000000 */
[----:B------:R1:W-:Y:S01]  /*1f70*/  @!P1 SYNCS.ARRIVE.TRANS64.RED.A1T0 RZ, [R3+URZ], RZ ;  /* 0x000000ff03ff99a7 */ /* 0x0003e2000810043f */
[----:B------:R-:W-:Y:S02]  /*1f80*/  FSEL R27, R27, -INF , P3 ;  /* 0xff8000001b1b7808 */ /* 0x000fe40001800000 */
[----:B------:R-:W-:Y:S02]  /*1f90*/  ISETP.GT.AND P2, PT, R7, 0x9, PT ;  /* 0x000000090700780c */ /* 0x000fe40003f44270 */
[----:B------:R-:W-:-:S02]  /*1fa0*/  FSEL R13, R30, -INF , P4 ;  /* 0xff8000001e0d7808 */ /* 0x000fc40002000000 */
[----:B------:R-:W-:Y:S02]  /*1fb0*/  FMNMX.FTZ R0, R11, R27, !PT ;  /* 0x0000001b0b007209 */ /* 0x000fe40007810000 */
[----:B------:R-:W-:Y:S02]  /*1fc0*/  ISETP.GT.AND P3, PT, R7, 0x10, PT ;  /* 0x000000100700780c */ /* 0x000fe40003f64270 */
        /* <DEDUP_REMOVED lines=83> */
[----:B------:R-:W-:Y:S02]  /*2500*/  FSEL R87, R87, -INF , P2 ;  /* 0xff80000057577808 */ /* 0x000fe40001000000 */
[----:B------:R-:W-:Y:S02]  /*2510*/  FMNMX.FTZ R0, R123, R0, !PT ;  /* 0x000000007b007209 */ /* 0x000fe40007810000 */
[----:B------:R-:W-:Y:S02]  /*2520*/  ISETP.GT.AND P3, PT, R5, 0x1, PT ;  /* 0x000000010500780c */ /* 0x000fe40003f64270 */
[----:B------:R-:W-:Y:S02]  /*2530*/  FMNMX.FTZ R7, R87, R0, !PT ;  /* 0x0000000057077209 */ /* 0x000fe40007810000 */
[----:B------:R-:W-:-:S02]  /*2540*/  ISETP.GT.AND P4, PT, R5, 0x8, PT ;  /* 0x000000080500780c */ /* 0x000fc40003f84270 */
[----:B------:R-:W-:Y:S01]  /*2550*/  FSEL R25, R25, -INF , P3 ;  /* 0xff80000019197808 */ /* 0x000fe20001800000 */
[----:B------:R-:W2:Y:S01]  /*2560*/  SHFL.BFLY PT, R0, R7, 0x2, 0x1f ;  /* 0x0c401f0007007f89 */ /* 0x000ea200000e0000 */
[----:B------:R-:W-:Y:S02]  /*2570*/  ISETP.GT.AND P3, PT, R5, 0x10, PT ;  /* 0x000000100500780c */ /* 0x000fe40003f64270 */
[----:B--2---:R-:W-:Y:S01]  /*2580*/  FMNMX.FTZ R8, R7, R0, !PT ;  /* 0x0000000007087209 */ /* 0x004fe20007810000 */
[----:B------:R-:W-:Y:S01]  /*2590*/  IMAD.U32 R0, RZ, RZ, UR5 ;  /* 0x00000005ff007e24 */ /* 0x000fe2000f8e00ff */
[----:B------:R-:W-:-:S03]  /*25a0*/  USHF.R.S32.HI UR5, URZ, 0x1f, UR39 ;  /* 0x0000001f3f057899 */ /* 0x000fc60008011427 */
[----:B------:R-:W2:Y:S01]  /*25b0*/  SHFL.BFLY PT, R9, R8, 0x1, 0x1f ;  /* 0x0c201f0008097f89 */ /* 0x000ea200000e0000 */
[----:B------:R-:W-:-:S04]  /*25c0*/  ULEA.HI UR5, UR5, UR39, URZ, 0x7 ;  /* 0x0000002705057291 */ /* 0x000fc8000f8f383f */
[----:B------:R-:W-:-:S04]  /*25d0*/  USHF.R.S32.HI UR5, URZ, 0x7, UR5 ;  /* 0x000000073f057899 */ /* 0x000fc80008011405 */
[----:B------:R-:W-:-:S04]  /*25e0*/  UISETP.LT.AND UP0, UPT, URZ, UR5, UPT ;  /* 0x000000053f00728c */ /* 0x000fc8000bf01270 */
[----:B------:R-:W-:-:S04]  /*25f0*/  USEL UR39, URZ, UR5, !UP0 ;  /* 0x000000053f277287 */ /* 0x000fc8000c000000 */
[----:B------:R-:W-:Y:S01]  /*2600*/  UISETP.GE.AND UP0, UPT, UR6, UR39, UPT ;  /* 0x000000270600728c */ /* 0x000fe2000bf06270 */
[----:B--2---:R-:W-:-:S04]  /*2610*/  FMNMX.FTZ R9, R8, R9, !PT ;  /* 0x0000000908097209 */ /* 0x004fc80007810000 */
[C---:B------:R-:W-:Y:S01]  /*2620*/  FSETP.NEU.FTZ.AND P2, PT, R9.reuse, -INF , PT ;  /* 0xff8000000900780b */ /* 0x040fe20003f5d000 */
[----:B------:R-:W-:-:S05]  /*2630*/  FMUL.FTZ R10, R9, R0 ;  /* 0x00000000090a7220 */ /* 0x000fca0000410000 */
[----:B------:R-:W-:Y:S02]  /*2640*/  FSEL R30, R10, RZ, P2 ;  /* 0x000000ff0a1e7208 */ /* 0x000fe40001000000 */
[----:B------:R-:W-:-:S03]  /*2650*/  ISETP.GT.AND P2, PT, R5, RZ, PT ;  /* 0x000000ff0500720c */ /* 0x000fc60003f44270 */
        /* <DEDUP_REMOVED lines=8> */
[--C-:B------:R-:W-:Y:S01]  /*26e0*/  FFMA.FTZ R6, R31, R0, -R30.reuse ;  /* 0x000000001f067223 */ /* 0x100fe2000001081e */
[----:B------:R-:W-:Y:S01]  /*26f0*/  FSEL R29, R29, -INF , P2 ;  /* 0xff8000001d1d7808 */ /* 0x000fe20001000000 */
[----:B------:R2:W-:Y:S01]  /*2700*/  MUFU.EX2 R4, R27 ;  /* 0x0000001b00047308 */ /* 0x0005e20000000800 */
[----:B------:R-:W-:Y:S01]  /*2710*/  FMNMX.FTZ R8, R11, R8, !PT ;  /* 0x000000080b087209 */ /* 0x000fe20007810000 */
[-CC-:B------:R-:W-:Y:S01]  /*2720*/  FFMA.FTZ R35, R35, R0.reuse, -R30.reuse ;  /* 0x0000000023237223 */ /* 0x180fe2000001081e */
[----:B------:R-:W-:Y:S01]  /*2730*/  ISETP.GT.AND P2, PT, R5, 0x11, PT ;  /* 0x000000110500780c */ /* 0x000fe20003f44270 */
[-CC-:B------:R-:W-:Y:S01]  /*2740*/  FFMA.FTZ R39, R39, R0.reuse, -R30.reuse ;  /* 0x0000000027277223 */ /* 0x180fe2000001081e */
[----:B------:R-:W-:Y:S01]  /*2750*/  FSEL R13, R32, -INF , P3 ;  /* 0xff800000200d7808 */ /* 0x000fe20001800000 */
[--C-:B------:R-:W-:Y:S01]  /*2760*/  FFMA.FTZ R43, R43, R0, -R30.reuse ;  /* 0x000000002b2b7223 */ /* 0x100fe2000001081e */
[----:B------:R-:W-:Y:S01]  /*2770*/  FMNMX.FTZ R8, R29, R8, !PT ;  /* 0x000000081d087209 */ /* 0x000fe20007810000 */
[-CC-:B------:R-:W-:Y:S01]  /*2780*/  FFMA.FTZ R24, R47, R0.reuse, -R30.reuse ;  /* 0x000000002f187223 */ /* 0x180fe2000001081e */
[----:B------:R-:W-:Y:S01]  /*2790*/  ISETP.GT.AND P3, PT, R5, 0x18, PT ;  /* 0x000000180500780c */ /* 0x000fe20003f64270 */
[----:B------:R-:W3:Y:S01]  /*27a0*/  MUFU.EX2 R181, R181 ;  /* 0x000000b500b57308 */ /* 0x000ee20000000800 */
[----:B------:R-:W-:Y:S01]  /*27b0*/  FSEL R33, R33, -INF , P2 ;  /* 0xff80000021217808 */ /* 0x000fe20001000000 */
[--C-:B------:R-:W-:Y:S01]  /*27c0*/  FFMA.FTZ R179, R89, R0, -R30.reuse ;  /* 0x0000000059b37223 */ /* 0x100fe2000001081e */
[----:B------:R-:W-:Y:S01]  /*27d0*/  FMNMX.FTZ R8, R13, R8, !PT ;  /* 0x000000080d087209 */ /* 0x000fe20007810000 */
[-CC-:B------:R-:W-:Y:S01]  /*27e0*/  FFMA.FTZ R173, R91, R0.reuse, -R30.reuse ;  /* 0x000000005bad7223 */ /* 0x180fe2000001081e */
[----:B------:R-:W-:Y:S01]  /*27f0*/  ISETP.GT.AND P2, PT, R5, 0x19, PT ;  /* 0x000000190500780c */ /* 0x000fe20003f44270 */
[--C-:B------:R-:W-:Y:S01]  /*2800*/  FFMA.FTZ R175, R93, R0, -R30.reuse ;  /* 0x000000005daf7223 */ /* 0x100fe2000001081e */
[----:B------:R-:W-:Y:S01]  /*2810*/  FSEL R15, R36, -INF , P3 ;  /* 0xff800000240f7808 */ /* 0x000fe20001800000 */
[----:B------:R-:W-:Y:S01]  /*2820*/  MUFU.EX2 R183, R183 ;  /* 0x000000b700b77308 */ /* 0x000fe20000000800 */
        /* <DEDUP_REMOVED lines=20> */
[----:B------:R-:W-:Y:S01]  /*2970*/  ISETP.GT.AND P2, PT, R5, 0x29, PT ;  /* 0x000000290500780c */ /* 0x000fe20003f44270 */
[----:B------:R-:W-:Y:S01]  /*2980*/  FFMA.FTZ R111, R111, R0, -R30 ;  /* 0x000000006f6f7223 */ /* 0x000fe2000001081e */
[----:B--2---:R-:W-:Y:S01]  /*2990*/  FSEL R27, R44, -INF , P3 ;  /* 0xff8000002c1b7808 */ /* 0x004fe20001800000 */
[----:B------:R-:W-:Y:S01]  /*29a0*/  MUFU.EX2 R177, R177 ;  /* 0x000000b100b17308 */ /* 0x000fe20000000800 */
[----:B------:R-:W-:Y:S01]  /*29b0*/  FMNMX.FTZ R12, R41, R10, !PT ;  /* 0x0000000a290c7209 */ /* 0x000fe20007810000 */
[----:B---3--:R-:W-:Y:S01]  /*29c0*/  FADD.FTZ R44, R181, R4 ;  /* 0x00000004b52c7221 */ /* 0x008fe20000010000 */
        /* <DEDUP_REMOVED lines=19> */
[--C-:B------:R-:W-:Y:S01]  /*2b00*/  FFMA.FTZ R121, R121, R0, -R30.reuse ;  /* 0x0000000079797223 */ /* 0x100fe2000001081e */
[----:B----4-:R-:W-:Y:S01]  /*2b10*/  FSEL R35, R52, -INF , P3 ;  /* 0xff80000034237808 */ /* 0x010fe20001800000 */
[----:B------:R-:W-:Y:S01]  /*2b20*/  MUFU.EX2 R173, R173 ;  /* 0x000000ad00ad7308 */ /* 0x000fe20000000800 */
[----:B------:R-:W-:Y:S01]  /*2b30*/  FMNMX.FTZ R14, R49, R12, !PT ;  /* 0x0000000c310e7209 */ /* 0x000fe20007810000 */
[-CC-:B------:R-:W-:Y:S01]  /*2b40*/  FFMA.FTZ R83, R83, R0.reuse, -R30.reuse ;  /* 0x0000000053537223 */ /* 0x180fe2000001081e */
[----:B------:R-:W-:Y:S01]  /*2b50*/  ISETP.GT.AND P3, PT, R5, 0x40, PT ;  /* 0x000000400500780c */ /* 0x000fe20003f64270 */
[-CC-:B------:R-:W-:Y:S01]  /*2b60*/  FFMA.FTZ R123, R123, R0.reuse, -R30.reuse ;  /* 0x000000007b7b7223 */ /* 0x180fe2000001081e */
[----:B------:R-:W-:Y:S01]  /*2b70*/  FSEL R53, R53, -INF , P2 ;  /* 0xff80000035357808 */ /* 0x000fe20001000000 */
[----:B------:R-:W-:Y:S01]  /*2b80*/  FFMA.FTZ R30, R87, R0, -R30 ;  /* 0x00000000571e7223 */ /* 0x000fe2000001081e */
[----:B------:R-:W-:Y:S01]  /*2b90*/  FMNMX.FTZ R14, R35, R14, !PT ;  /* 0x0000000e230e7209 */ /* 0x000fe20007810000 */
[----:B------:R3:W-:Y:S01]  /*2ba0*/  MUFU.EX2 R12, R43 ;  /* 0x0000002b000c7308 */ /* 0x0007e20000000800 */
[----:B------:R-:W-:Y:S01]  /*2bb0*/  ISETP.GT.AND P2, PT, R5, 0x41, PT ;  /* 0x000000410500780c */ /* 0x000fe20003f44270 */
[--C-:B------:R-:W-:Y:S01]  /*2bc0*/  IMAD.MOV.U32 R103, RZ, RZ, R151.reuse ;  /* 0x000000ffff677224 */ /* 0x100fe200078e0097 */
[----:B--2---:R-:W-:Y:S01]  /*2bd0*/  FSEL R39, R56, -INF , P3 ;  /* 0xff80000038277808 */ /* 0x004fe20001800000 */
        /* <DEDUP_REMOVED lines=8> */
[--C-:B------:R-:W-:Y:S01]  /*2c60*/  IMAD.MOV.U32 R91, RZ, RZ, R151.reuse ;  /* 0x000000ffff5b7224 */ /* 0x100fe200078e0097 */
[----:B------:R-:W-:Y:S01]  /*2c70*/  ISETP.GT.AND P2, PT, R5, 0x49, PT ;  /* 0x000000490500780c */ /* 0x000fe20003f44270 */
[----:B------:R-:W-:Y:S01]  /*2c80*/  IMAD.MOV.U32 R89, RZ, RZ, R151 ;  /* 0x000000ffff597224 */ /* 0x000fe200078e0097 */
[----:B---3--:R-:W-:Y:S01]  /*2c90*/  FSEL R43, R60, -INF , P3 ;  /* 0xff8000003c2b7808 */ /* 0x008fe20001800000 */
[----:B------:R-:W-:Y:S01]  /*2ca0*/  MUFU.EX2 R169, R169 ;  /* 0x000000a900a97308 */ /* 0x000fe20000000800 */
[----:B------:R-:W-:-:S02]  /*2cb0*/  FMNMX.FTZ R20, R57, R14, !PT ;  /* 0x0000000e39147209 */ /* 0x000fc40007810000 */
[----:B------:R-:W-:Y:S02]  /*2cc0*/  ISETP.GT.AND P3, PT, R5, 0x50, PT ;  /* 0x000000500500780c */ /* 0x000fe40003f64270 */
[----:B------:R-:W-:Y:S02]  /*2cd0*/  FSEL R61, R61, -INF , P2 ;  /* 0xff8000003d3d7808 */ /* 0x000fe40001000000 */
[----:B------:R-:W-:Y:S01]  /*2ce0*/  FMNMX.FTZ R20, R43, R20, !PT ;  /* 0x000000142b147209 */ /* 0x000fe20007810000 */
[----:B------:R2:W-:Y:S01]  /*2cf0*/  MUFU.EX2 R14, R24 ;  /* 0x00000018000e7308 */ /* 0x0005e20000000800 */
[----:B------:R-:W-:Y:S02]  /*2d00*/  ISETP.GT.AND P2, PT, R5, 0x51, PT ;  /* 0x000000510500780c */ /* 0x000fe40003f44270 */
[----:B------:R-:W-:Y:S02]  /*2d10*/  FSEL R47, R64, -INF , P3 ;  /* 0xff800000402f7808 */ /* 0x000fe40001800000 */
[----:B------:R-:W-:-:S02]  /*2d20*/  FMNMX.FTZ R20, R61, R20, !PT ;  /* 0x000000143d147209 */ /* 0x000fc40007810000 */
[----:B------:R-:W-:Y:S01]  /*2d30*/  ISETP.GT.AND P3, PT, R5, 0x58, PT ;  /* 0x000000580500780c */ /* 0x000fe20003f64270 */
[----:B------:R-:W-:Y:S01]  /*2d40*/  MUFU.EX2 R171, R171 ;  /* 0x000000ab00ab7308 */ /* 0x000fe20000000800 */
[----:B------:R-:W-:Y:S02]  /*2d50*/  FSEL R65, R65, -INF , P2 ;  /* 0xff80000041417808 */ /* 0x000fe40001000000 */
[----:B------:R-:W-:Y:S02]  /*2d60*/  FMNMX.FTZ R20, R47, R20, !PT ;  /* 0x000000142f147209 */ /* 0x000fe40007810000 */
[----:B------:R-:W-:Y:S02]  /*2d70*/  ISETP.GT.AND P2, PT, R5, 0x59, PT ;  /* 0x000000590500780c */ /* 0x000fe40003f44270 */
[----:B------:R-:W-:Y:S01]  /*2d80*/  FSEL R51, R68, -INF , P3 ;  /* 0xff80000044337808 */ /* 0x000fe20001800000 */
[----:B------:R-:W-:Y:S01]  /*2d90*/  MUFU.EX2 R153, R153 ;  /* 0x0000009900997308 */ /* 0x000fe20000000800 */
[----:B--2---:R-:W-:-:S02]  /*2da0*/  FMNMX.FTZ R24, R65, R20, !PT ;  /* 0x0000001441187209 */ /* 0x004fc40007810000 */
        /* <DEDUP_REMOVED lines=8> */
[----:B------:R3:W-:Y:S01]  /*2e30*/  MUFU.EX2 R32, R105 ;  /* 0x0000006900207308 */ /* 0x0007e20000000800 */
[----:B------:R-:W-:Y:S01]  /*2e40*/  FSEL R73, R73, -INF , P2 ;  /* 0xff80000049497808 */ /* 0x000fe20001000000 */
[--C-:B--2---:R-:W-:Y:S01]  /*2e50*/  IMAD.MOV.U32 R97, RZ, RZ, R151.reuse ;  /* 0x000000ffff617224 */ /* 0x104fe200078e0097 */
[----:B------:R-:W-:Y:S02]  /*2e60*/  FMNMX.FTZ R24, R55, R24, !PT ;  /* 0x0000001837187209 */ /* 0x000fe40007810000 */
[----:B------:R-:W-:Y:S02]  /*2e70*/  ISETP.GT.AND P2, PT, R5, 0x69, PT ;  /* 0x000000690500780c */ /* 0x000fe40003f44270 */
[----:B------:R-:W-:Y:S01]  /*2e80*/  FSEL R59, R76, -INF , P3 ;  /* 0xff8000004c3b7808 */ /* 0x000fe20001800000 */
[----:B------:R-:W-:Y:S01]  /*2e90*/  MUFU.EX2 R107, R107 ;  /* 0x0000006b006b7308 */ /* 0x000fe20000000800 */
[----:B------:R-:W-:Y:S01]  /*2ea0*/  FMNMX.FTZ R26, R73, R24, !PT ;  /* 0x00000018491a7209 */ /* 0x000fe20007810000 */
[----:B---3--:R-:W-:Y:S01]  /*2eb0*/  IMAD.MOV.U32 R105, RZ, RZ, R151 ;  /* 0x000000ffff697224 */ /* 0x008fe200078e0097 */
[----:B------:R-:W-:-:S02]  /*2ec0*/  ISETP.GT.AND P3, PT, R5, 0x70, PT ;  /* 0x000000700500780c */ /* 0x000fc40003f64270 */
[----:B------:R-:W-:Y:S02]  /*2ed0*/  FSEL R77, R77, -INF , P2 ;  /* 0xff8000004d4d7808 */ /* 0x000fe40001000000 */
[----:B------:R-:W-:Y:S01]  /*2ee0*/  FMNMX.FTZ R26, R59, R26, !PT ;  /* 0x0000001a3b1a7209 */ /* 0x000fe20007810000 */
[----:B------:R2:W-:Y:S01]  /*2ef0*/  MUFU.EX2 R24, R101 ;  /* 0x0000006500187308 */ /* 0x0005e20000000800 */
[----:B------:R-:W-:Y:S02]  /*2f00*/  ISETP.GT.AND P2, PT, R5, 0x71, PT ;  /* 0x000000710500780c */ /* 0x000fe40003f44270 */
[----:B------:R-:W-:Y:S02]  /*2f10*/  FSEL R63, R80, -INF , P3 ;  /* 0xff800000503f7808 */ /* 0x000fe40001800000 */
[----:B------:R-:W-:Y:S02]  /*2f20*/  FMNMX.FTZ R26, R77, R26, !PT ;  /* 0x0000001a4d1a7209 */ /* 0x000fe40007810000 */
[----:B------:R-:W-:Y:S01]  /*2f30*/  ISETP.GT.AND P3, PT, R5, 0x78, PT ;  /* 0x000000780500780c */ /* 0x000fe20003f64270 */
[----:B------:R3:W4:Y:S01]  /*2f40*/  MUFU.EX2 R34, R109 ;  /* 0x0000006d00227308 */ /* 0x0007220000000800 */
[----:B------:R-:W-:Y:S01]  /*2f50*/  FSEL R81, R81, -INF , P2 ;  /* 0xff80000051517808 */ /* 0x000fe20001000000 */
[----:B--2---:R-:W-:Y:S01]  /*2f60*/  IMAD.MOV.U32 R101, RZ, RZ, R151 ;  /* 0x000000ffff657224 */ /* 0x004fe200078e0097 */
[----:B------:R-:W-:-:S02]  /*2f70*/  FMNMX.FTZ R26, R63, R26, !PT ;  /* 0x0000001a3f1a7209 */ /* 0x000fc40007810000 */
[----:B------:R-:W-:Y:S02]  /*2f80*/  ISETP.GT.AND P2, PT, R5, 0x79, PT ;  /* 0x000000790500780c */ /* 0x000fe40003f44270 */
[----:B------:R-:W-:Y:S01]  /*2f90*/  FSEL R67, R84, -INF , P3 ;  /* 0xff80000054437808 */ /* 0x000fe20001800000 */
[----:B------:R-:W-:Y:S01]  /*2fa0*/  MUFU.EX2 R111, R111 ;  /* 0x0000006f006f7308 */ /* 0x000fe20000000800 */
[----:B------:R-:W-:Y:S01]  /*2fb0*/  FMNMX.FTZ R26, R81, R26, !PT ;  /* 0x0000001a511a7209 */ /* 0x000fe20007810000 */
[----:B---3--:R-:W-:Y:S01]  /*2fc0*/  IMAD.MOV.U32 R109, RZ, RZ, R151 ;  /* 0x000000ffff6d7224 */ /* 0x008fe200078e0097 */
[----:B------:R-:W-:Y:S02]  /*2fd0*/  FSEL R85, R85, -INF , P2 ;  /* 0xff80000055557808 */ /* 0x000fe40001000000 */
[----:B------:R-:W-:Y:S02]  /*2fe0*/  FMNMX.FTZ R26, R67, R26, !PT ;  /* 0x0000001a431a7209 */ /* 0x000fe40007810000 */
[----:B------:R-:W-:Y:S01]  /*2ff0*/  F2FP.BF16.F32.PACK_AB R181, R4, R181 ;  /* 0x000000b504b5723e */ /* 0x000fe200000010ff */
[----:B------:R2:W3:Y:S01]  /*3000*/  MUFU.EX2 R36, R113 ;  /* 0x0000007100247308 */ /* 0x0004e20000000800 */
[----:B------:R-:W-:-:S02]  /*3010*/  FMNMX.FTZ R26, R85, R26, !PT ;  /* 0x0000001a551a7209 */ /* 0x000fc40007810000 */
[----:B----4-:R-:W-:-:S03]  /*3020*/  F2FP.BF16.F32.PACK_AB R155, R34, R107 ;  /* 0x0000006b229b723e */ /* 0x010fc600000010ff */
[----:B------:R-:W4:Y:S02]  /*3030*/  SHFL.BFLY PT, R5, R26, 0x2, 0x1f ;  /* 0x0c401f001a057f89 */ /* 0x000f2400000e0000 */
[----:B------:R-:W-:Y:S01]  /*3040*/  MUFU.EX2 R115, R115 ;  /* 0x0000007300737308 */ /* 0x000fe20000000800 */
[----:B--2---:R-:W-:-:S07]  /*3050*/  IMAD.MOV.U32 R113, RZ, RZ, R151 ;  /* 0x000000ffff717224 */ /* 0x004fce00078e0097 */
[----:B------:R-:W2:Y:S01]  /*3060*/  MUFU.EX2 R38, R71 ;  /* 0x0000004700267308 */ /* 0x000ea20000000800 */
[----:B---3--:R-:W-:-:S07]  /*3070*/  F2FP.BF16.F32.PACK_AB R157, R36, R111 ;  /* 0x0000006f249d723e */ /* 0x008fce00000010ff */
[----:B------:R-:W-:Y:S01]  /*3080*/  MUFU.EX2 R117, R117 ;  /* 0x0000007500757308 */ /* 0x000fe20000000800 */
[----:B----4-:R-:W-:-:S07]  /*3090*/  FMNMX.FTZ R28, R26, R5, !PT ;  /* 0x000000051a1c7209 */ /* 0x010fce0007810000 */
[----:B------:R-:W3:Y:S01]  /*30a0*/  MUFU.EX2 R40, R75 ;  /* 0x0000004b00287308 */ /* 0x000ee20000000800 */
[----:B--2---:R-:W-:Y:S01]  /*30b0*/  F2FP.BF16.F32.PACK_AB R159, R38, R115 ;  /* 0x00000073269f723e */ /* 0x004fe200000010ff */
[----:B------:R-:W2:Y:S06]  /*30c0*/  SHFL.BFLY PT, R5, R28, 0x1, 0x1f ;  /* 0x0c201f001c057f89 */ /* 0x000eac00000e0000 */
[----:B------:R-:W-:Y:S08]  /*30d0*/  MUFU.EX2 R119, R119 ;  /* 0x0000007700777308 */ /* 0x000ff00000000800 */
[----:B------:R-:W4:Y:S01]  /*30e0*/  MUFU.EX2 R42, R79 ;  /* 0x0000004f002a7308 */ /* 0x000f220000000800 */
[----:B---3--:R-:W-:-:S07]  /*30f0*/  F2FP.BF16.F32.PACK_AB R161, R40, R117 ;  /* 0x0000007528a1723e */ /* 0x008fce00000010ff */
[----:B------:R-:W-:Y:S01]  /*3100*/  MUFU.EX2 R121, R121 ;  /* 0x0000007900797308 */ /* 0x000fe20000000800 */
[----:B--2---:R-:W-:-:S04]  /*3110*/  FMNMX.FTZ R5, R28, R5, !PT ;  /* 0x000000051c057209 */ /* 0x004fc80007810000 */
[C---:B------:R-:W-:Y:S01]  /*3120*/  FSETP.NEU.FTZ.AND P2, PT, R5.reuse, -INF , PT ;  /* 0xff8000000500780b */ /* 0x040fe20003f5d000 */
[----:B------:R-:W-:Y:S02]  /*3130*/  FMUL.FTZ R26, R5, R0 ;  /* 0x00000000051a7220 */ /* 0x000fe40000410000 */
[----:B------:R-:W-:Y:S01]  /*3140*/  MUFU.EX2 R28, R83 ;  /* 0x00000053001c7308 */ /* 0x000fe20000000800 */
[----:B----4-:R-:W-:Y:S02]  /*3150*/  F2FP.BF16.F32.PACK_AB R163, R42, R119 ;  /* 0x000000772aa3723e */ /* 0x010fe400000010ff */
        /* <DEDUP_REMOVED lines=19> */
[----:B--2---:R-:W-:Y:S01]  /*3290*/  FADD.FTZ R25, R183, R44 ;  /* 0x0000002cb7197221 */ /* 0x004fe20000010000 */
        /* <DEDUP_REMOVED lines=14> */
[----:B------:R4:W5:Y:S01]  /*3380*/  MUFU.EX2 R182, R29 ;  /* 0x0000001d00b67308 */ /* 0x0009620000000800 */
[----:B------:R-:W-:Y:S01]  /*3390*/  FADD.FTZ R25, R179, R44 ;  /* 0x0000002cb3197221 */ /* 0x000fe20000010000 */
[----:B---3--:R-:W-:Y:S01]  /*33a0*/  FADD.FTZ R44, R7, R180 ;  /* 0x000000b4072c7221 */ /* 0x008fe20000010000 */
[-CC-:B------:R-:W-:Y:S01]  /*33b0*/  FFMA.FTZ R55, R55, R0.reuse, -R26.reuse ;  /* 0x0000000037377223 */ /* 0x180fe2000001081a */
[-CC-:B------:R-:W-:Y:S01]  /*33c0*/  FFMA.FTZ R73, R73, R0.reuse, -R26.reuse ;  /* 0x0000000049497223 */ /* 0x180fe2000001081a */
[----:B------:R-:W-:Y:S01]  /*33d0*/  FADD.FTZ R46, R10, R25 ;  /* 0x000000190a2e7221 */ /* 0x000fe20000010000 */
[-CC-:B------:R-:W-:Y:S01]  /*33e0*/  FFMA.FTZ R59, R59, R0.reuse, -R26.reuse ;  /* 0x000000003b3b7223 */ /* 0x180fe2000001081a */
[-C--:B------:R-:W-:Y:S01]  /*33f0*/  FFMA.FTZ R77, R77, R0.reuse, -R26 ;  /* 0x000000004d4d7223 */ /* 0x080fe2000001081a */
[----:B------:R-:W3:Y:S01]  /*3400*/  MUFU.EX2 R13, R13 ;  /* 0x0000000d000d7308 */ /* 0x000ee20000000800 */
[----:B--2---:R-:W-:Y:S01]  /*3410*/  FADD.FTZ R25, R11, R44 ;  /* 0x0000002c0b197221 */ /* 0x004fe20000010000 */
[----:B----4-:R-:W-:Y:S01]  /*3420*/  FADD.FTZ R29, R173, R46 ;  /* 0x0000002ead1d7221 */ /* 0x010fe20000010000 */
[-CC-:B------:R-:W-:Y:S01]  /*3430*/  FFMA.FTZ R63, R63, R0.reuse, -R26.reuse ;  /* 0x000000003f3f7223 */ /* 0x180fe2000001081a */
[----:B------:R-:W-:Y:S01]  /*3440*/  F2FP.BF16.F32.PACK_AB R183, R6, R183 ;  /* 0x000000b706b7723e */ /* 0x000fe200000010ff */
[-CC-:B------:R-:W-:Y:S01]  /*3450*/  FFMA.FTZ R81, R81, R0.reuse, -R26.reuse ;  /* 0x0000000051517223 */ /* 0x180fe2000001081a */
[----:B------:R-:W-:Y:S01]  /*3460*/  FADD.FTZ R46, R12, R29 ;  /* 0x0000001d0c2e7221 */ /* 0x000fe20000010000 */
[-C--:B------:R-:W-:Y:S01]  /*3470*/  FFMA.FTZ R67, R67, R0.reuse, -R26 ;  /* 0x0000000043437223 */ /* 0x080fe2000001081a */
[----:B------:R-:W2:Y:S01]  /*3480*/  MUFU.EX2 R176, R33 ;  /* 0x0000002100b07308 */ /* 0x000ea20000000800 */
[----:B-----5:R-:W-:Y:S01]  /*3490*/  FADD.FTZ R44, R182, R25 ;  /* 0x00000019b62c7221 */ /* 0x020fe20000010000 */
[----:B------:R-:W-:Y:S01]  /*34a0*/  FADD.FTZ R29, R175, R46 ;  /* 0x0000002eaf1d7221 */ /* 0x000fe20000010000 */
[----:B------:R-:W-:Y:S01]  /*34b0*/  FFMA.FTZ R26, R85, R0, -R26 ;  /* 0x00000000551a7223 */ /* 0x000fe2000001081a */
[----:B------:R-:W-:-:S02]  /*34c0*/  F2FP.BF16.F32.PACK_AB R180, R180, R7 ;  /* 0x00000007b4b4723e */ /* 0x000fc400000010ff */
[----:B------:R-:W-:Y:S01]  /*34d0*/  FADD.FTZ R46, R14, R29 ;  /* 0x0000001d0e2e7221 */ /* 0x000fe20000010000 */
[----:B------:R-:W-:Y:S01]  /*34e0*/  F2FP.BF16.F32.PACK_AB R165, R28, R121 ;  /* 0x000000791ca5723e */ /* 0x000fe200000010ff */
[----:B------:R-:W4:Y:S01]  /*34f0*/  MUFU.EX2 R15, R15 ;  /* 0x0000000f000f7308 */ /* 0x000f220000000800 */
[----:B---3--:R-:W-:Y:S01]  /*3500*/  FADD.FTZ R25, R13, R44 ;  /* 0x0000002c0d197221 */ /* 0x008fe20000010000 */
[----:B------:R-:W-:Y:S01]  /*3510*/  FADD.FTZ R29, R169, R46 ;  /* 0x0000002ea91d7221 */ /* 0x000fe20000010000 */
[----:B------:R-:W-:Y:S02]  /*3520*/  F2FP.BF16.F32.PACK_AB R177, R8, R177 ;  /* 0x000000b108b1723e */ /* 0x000fe400000010ff */
[----:B------:R-:W-:Y:S01]  /*3530*/  F2FP.BF16.F32.PACK_AB R179, R10, R179 ;  /* 0x000000b30ab3723e */ /* 0x000fe200000010ff */
[----:B------:R-:W-:Y:S01]  /*3540*/  FADD.FTZ R46, R20, R29 ;  /* 0x0000001d142e7221 */ /* 0x000fe20000010000 */
[----:B------:R-:W-:Y:S01]  /*3550*/  F2FP.BF16.F32.PACK_AB R173, R12, R173 ;  /* 0x000000ad0cad723e */ /* 0x000fe200000010ff */
[----:B------:R-:W3:Y:S01]  /*3560*/  MUFU.EX2 R178, R37 ;  /* 0x0000002500b27308 */ /* 0x000ee20000000800 */
[----:B--2---:R-:W-:Y:S01]  /*3570*/  FADD.FTZ R44, R176, R25 ;  /* 0x00000019b02c7221 */ /* 0x004fe20000010000 */
[----:B------:R-:W-:Y:S01]  /*3580*/  FADD.FTZ R29, R171, R46 ;  /* 0x0000002eab1d7221 */ /* 0x000fe20000010000 */
[----:B------:R-:W-:-:S02]  /*3590*/  F2FP.BF16.F32.PACK_AB R175, R14, R175 ;  /* 0x000000af0eaf723e */ /* 0x000fc400000010ff */
[----:B------:R-:W-:Y:S01]  /*35a0*/  F2FP.BF16.F32.PACK_AB R169, R20, R169 ;  /* 0x000000a914a9723e */ /* 0x000fe200000010ff */
[C---:B------:R-:W-:Y:S01]  /*35b0*/  FADD.FTZ R46, R24.reuse, R29 ;  /* 0x0000001d182e7221 */ /* 0x040fe20000010000 */
[----:B------:R-:W-:Y:S01]  /*35c0*/  F2FP.BF16.F32.PACK_AB R171, R24, R171 ;  /* 0x000000ab18ab723e */ /* 0x000fe200000010ff */
[----:B------:R-:W2:Y:S01]  /*35d0*/  MUFU.EX2 R21, R21 ;  /* 0x0000001500157308 */ /* 0x000ea20000000800 */
[----:B----4-:R-:W-:Y:S01]  /*35e0*/  FADD.FTZ R25, R15, R44 ;  /* 0x0000002c0f197221 */ /* 0x010fe20000010000 */
[----:B------:R-:W-:Y:S02]  /*35f0*/  F2FP.BF16.F32.PACK_AB R182, R182, R11 ;  /* 0x0000000bb6b6723e */ /* 0x000fe400000010ff */
[----:B------:R-:W-:-:S04]  /*3600*/  F2FP.BF16.F32.PACK_AB R176, R176, R13 ;  /* 0x0000000db0b0723e */ /* 0x000fc800000010ff */
[----:B------:R-:W4:Y:S01]  /*3610*/  MUFU.EX2 R172, R41 ;  /* 0x0000002900ac7308 */ /* 0x000f220000000800 */
[C---:B---3--:R-:W-:Y:S01]  /*3620*/  FADD.FTZ R44, R178.reuse, R25 ;  /* 0x00000019b22c7221 */ /* 0x048fe20000010000 */
[----:B------:R-:W-:-:S06]  /*3630*/  F2FP.BF16.F32.PACK_AB R178, R178, R15 ;  /* 0x0000000fb2b2723e */ /* 0x000fcc00000010ff */
[----:B------:R-:W1:Y:S01]  /*3640*/  MUFU.EX2 R27, R27 ;  /* 0x0000001b001b7308 */ /* 0x000e620000000800 */
[----:B--2---:R-:W-:-:S07]  /*3650*/  FADD.FTZ R25, R21, R44 ;  /* 0x0000002c15197221 */ /* 0x004fce0000010000 */
[----:B------:R-:W2:Y:S01]  /*3660*/  MUFU.EX2 R174, R45 ;  /* 0x0000002d00ae7308 */ /* 0x000ea20000000800 */
[----:B----4-:R-:W-:Y:S01]  /*3670*/  FADD.FTZ R44, R172, R25 ;  /* 0x00000019ac2c7221 */ /* 0x010fe20000010000 */
[----:B------:R-:W-:Y:S01]  /*3680*/  FADD.FTZ R25, R153, R46 ;  /* 0x0000002e99197221 */ /* 0x000fe20000010000 */
[----:B------:R-:W-:Y:S02]  /*3690*/  F2FP.BF16.F32.PACK_AB R153, R32, R153 ;  /* 0x000000992099723e */ /* 0x000fe400000010ff */
[----:B------:R-:W-:Y:S01]  /*36a0*/  F2FP.BF16.F32.PACK_AB R172, R172, R21 ;  /* 0x00000015acac723e */ /* 0x000fe200000010ff */
[----:B------:R-:W-:Y:S02]  /*36b0*/  FADD.FTZ R46, R32, R25 ;  /* 0x00000019202e7221 */ /* 0x000fe40000010000 */
[----:B------:R-:W3:Y:S01]  /*36c0*/  MUFU.EX2 R31, R31 ;  /* 0x0000001f001f7308 */ /* 0x000ee20000000800 */
[----:B-1----:R-:W-:Y:S01]  /*36d0*/  FADD.FTZ R3, R27, R44 ;  /* 0x0000002c1b037221 */ /* 0x002fe20000010000 */
[----:B------:R-:W-:Y:S01]  /*36e0*/  FADD.FTZ R25, R107, R46 ;  /* 0x0000002e6b197221 */ /* 0x000fe20000010000 */
[----:B------:R-:W-:-:S03]  /*36f0*/  IMAD.MOV.U32 R107, RZ, RZ, R151 ;  /* 0x000000ffff6b7224 */ /* 0x000fc600078e0097 */
[----:B------:R-:W-:Y:S02]  /*3700*/  FADD.FTZ R46, R34, R25 ;  /* 0x00000019222e7221 */ /* 0x000fe40000010000 */
[----:B------:R-:W1:Y:S01]  /*3710*/  MUFU.EX2 R168, R49 ;  /* 0x0000003100a87308 */ /* 0x000e620000000800 */
[C---:B--2---:R-:W-:Y:S01]  /*3720*/  FADD.FTZ R44, R174.reuse, R3 ;  /* 0x00000003ae2c7221 */ /* 0x044fe20000010000 */
[----:B------:R-:W-:Y:S01]  /*3730*/  FADD.FTZ R25, R111, R46 ;  /* 0x0000002e6f197221 */ /* 0x000fe20000010000 */
[----:B------:R-:W-:Y:S01]  /*3740*/  F2FP.BF16.F32.PACK_AB R174, R174, R27 ;  /* 0x0000001baeae723e */ /* 0x000fe200000010ff */
[----:B------:R-:W-:Y:S02]  /*3750*/  IMAD.MOV.U32 R111, RZ, RZ, R151 ;  /* 0x000000ffff6f7224 */ /* 0x000fe400078e0097 */
[----:B------:R-:W-:Y:S02]  /*3760*/  FADD.FTZ R46, R36, R25 ;  /* 0x00000019242e7221 */ /* 0x000fe40000010000 */
[----:B------:R-:W2:Y:S01]  /*3770*/  MUFU.EX2 R35, R35 ;  /* 0x0000002300237308 */ /* 0x000ea20000000800 */
[----:B---3--:R-:W-:Y:S01]  /*3780*/  FADD.FTZ R3, R31, R44 ;  /* 0x0000002c1f037221 */ /* 0x008fe20000010000 */
[----:B------:R-:W-:Y:S01]  /*3790*/  FADD.FTZ R25, R115, R46 ;  /* 0x0000002e73197221 */ /* 0x000fe20000010000 */
[----:B------:R-:W-:-:S03]  /*37a0*/  IMAD.MOV.U32 R115, RZ, RZ, R151 ;  /* 0x000000ffff737224 */ /* 0x000fc600078e0097 */
[----:B------:R-:W-:Y:S02]  /*37b0*/  FADD.FTZ R6, R38, R25 ;  /* 0x0000001926067221 */ /* 0x000fe40000010000 */
[----:B------:R-:W3:Y:S01]  /*37c0*/  MUFU.EX2 R170, R53 ;  /* 0x0000003500aa7308 */ /* 0x000ee20000000800 */
[C---:B-1----:R-:W-:Y:S01]  /*37d0*/  FADD.FTZ R44, R168.reuse, R3 ;  /* 0x00000003a82c7221 */ /* 0x042fe20000010000 */
[----:B------:R-:W-:Y:S01]  /*37e0*/  FADD.FTZ R25, R117, R6 ;  /* 0x0000000675197221 */ /* 0x000fe20000010000 */
[----:B------:R-:W-:Y:S01]  /*37f0*/  F2FP.BF16.F32.PACK_AB R168, R168, R31 ;  /* 0x0000001fa8a8723e */ /* 0x000fe200000010ff */
[----:B------:R-:W-:Y:S02]  /*3800*/  IMAD.MOV.U32 R117, RZ, RZ, R151 ;  /* 0x000000ffff757224 */ /* 0x000fe400078e0097 */
[----:B------:R-:W-:Y:S02]  /*3810*/  FADD.FTZ R6, R40, R25 ;  /* 0x0000001928067221 */ /* 0x000fe40000010000 */
[----:B------:R-:W1:Y:S01]  /*3820*/  MUFU.EX2 R39, R39 ;  /* 0x0000002700277308 */ /* 0x000e620000000800 */
[----:B--2---:R-:W-:Y:S01]  /*3830*/  FADD.FTZ R3, R35, R44 ;  /* 0x0000002c23037221 */ /* 0x004fe20000010000 */
[----:B------:R-:W-:Y:S01]  /*3840*/  FADD.FTZ R25, R119, R6 ;  /* 0x0000000677197221 */ /* 0x000fe20000010000 */
[----:B------:R-:W-:-:S03]  /*3850*/  IMAD.MOV.U32 R119, RZ, RZ, R151 ;  /* 0x000000ffff777224 */ /* 0x000fc600078e0097 */
[----:B------:R-:W-:Y:S02]  /*3860*/  FADD.FTZ R6, R42, R25 ;  /* 0x000000192a067221 */ /* 0x000fe40000010000 */
[----:B------:R-:W2:Y:S01]  /*3870*/  MUFU.EX2 R152, R57 ;  /* 0x0000003900987308 */ /* 0x000ea20000000800 */
[C---:B---3--:R-:W-:Y:S01]  /*3880*/  FADD.FTZ R44, R170.reuse, R3 ;  /* 0x00000003aa2c7221 */ /* 0x048fe20000010000 */
[----:B------:R-:W-:Y:S01]  /*3890*/  FADD.FTZ R25, R121, R6 ;  /* 0x0000000679197221 */ /* 0x000fe20000010000 */
[----:B------:R-:W-:Y:S01]  /*38a0*/  F2FP.BF16.F32.PACK_AB R170, R170, R35 ;  /* 0x00000023aaaa723e */ /* 0x000fe200000010ff */
[----:B------:R-:W-:Y:S02]  /*38b0*/  IMAD.MOV.U32 R121, RZ, RZ, R151 ;  /* 0x000000ffff797224 */ /* 0x000fe400078e0097 */
        /* <DEDUP_REMOVED lines=39> */
[C---:B-1----:R-:W-:Y:S01]  /*3b30*/  F2FP.BF16.F32.PACK_AB R167, R30.reuse, R123 ;  /* 0x0000007b1ea7723e */ /* 0x042fe200000010ff */
[----:B------:R-:W-:Y:S01]  /*3b40*/  FADD.FTZ R3, R30, R25 ;  /* 0x000000191e037221 */ /* 0x000fe20000010000 */
[----:B------:R-:W-:Y:S02]  /*3b50*/  IMAD.MOV.U32 R123, RZ, RZ, R151 ;  /* 0x000000ffff7b7224 */ /* 0x000fe400078e0097 */
[C---:B--2---:R-:W-:Y:S01]  /*3b60*/  FADD.FTZ R4, R26.reuse, R7 ;  /* 0x000000071a047221 */ /* 0x044fe20000010000 */
[----:B------:R-:W-:Y:S01]  /*3b70*/  F2FP.BF16.F32.PACK_AB R166, R26, R67 ;  /* 0x000000431aa6723e */ /* 0x000fe200000010ff */
        /* <DEDUP_REMOVED lines=35> */
[----:B------:R-:W-:Y:S01]  /*3db0*/  UMOV UR7, UR36 ;  /* 0x0000002400077c82 */ /* 0x000fe20008000000 */
[----:B------:R-:W-:Y:S01]  /*3dc0*/  UMOV UR5, UR37 ;  /* 0x0000002500057c82 */ /* 0x000fe20008000000 */
[----:B------:R-:W-:Y:S01]  /*3dd0*/  ULDC UR54, c[0x0][0x2e0] ;  /* 0x0000b80000367ab9 */ /* 0x000fe20000000800 */
[----:B------:R-:W-:Y:S01]  /*3de0*/  ULDC UR47, c[0x0][0x288] ;  /* 0x0000a200002f7ab9 */ /* 0x000fe20000000800 */
[----:B------:R-:W-:Y:S01]  /*3df0*/  ULDC UR55, c[0x0][0x404] ;  /* 0x0001010000377ab9 */ /* 0x000fe20000000800 */
[----:B------:R-:W-:-:S05]  /*3e00*/  ULDC.64 UR40, c[0x0][0x3f8] ;  /* 0x0000fe0000287ab9 */ /* 0x000fca0000000a00 */
.L_x_7435:
        /* <DEDUP_REMOVED lines=9> */
.L_x_7428:
[----:B------:R-:W-:Y:S01]  /*3ea0*/  ULEA UR10, UR37, UR38, 0x3 ;  /* 0x00000026250a7291 */ /* 0x000fe2000f8e183f */
[----:B------:R-:W-:-:S05]  /*3eb0*/  IMAD.U32 R0, RZ, RZ, UR36 ;  /* 0x00000024ff007e24 */ /* 0x000fca000f8e00ff */
[----:B------:R-:W-:-:S04]  /*3ec0*/  SHF.L.U32 R0, R0, 0x1f, RZ ;  /* 0x0000001f00007819 */ /* 0x000fc800000006ff */
[----:B------:R1:W2:Y:S01]  /*3ed0*/  SYNCS.PHASECHK.TRANS64.TRYWAIT P2, [UR10+0x28830], R0 ;  /* 0x02883000ff0075a7 */ /* 0x0002a2000804014a */
[----:B------:R-:W-:Y:S05]  /*3ee0*/  @!P0 BRA `(.L_x_7429) ;  /* 0x0000000000048947 */ /* 0x000fea0003800000 */
[----:B------:R-:W-:Y:S01]  /*3ef0*/  BPT.TRAP 0x1 ;  /* 0x000000040000795c */ /* 0x000fe20000300000 */
.L_x_7429:
[----:B--2---:R-:W-:Y:S05]  /*3f00*/  @P2 BRA `(.L_x_7427) ;  /* 0x0000000000082947 */ /* 0x004fea0003800000 */
[----:B------:R-:W2:Y:S02]  /*3f10*/  SYNCS.PHASECHK.TRANS64.TRYWAIT P2, [UR10+0x28830], R0 ;  /* 0x02883000ff0075a7 */ /* 0x000ea4000804014a */
[----:B--2---:R-:W-:Y:S05]  /*3f20*/  @!P2 BRA `(.L_x_7430) ;  /* 0x000000900078a947 */ /* 0x004fea0003800000 */
.L_x_7427:
[----:B-12---:R-:W-:Y:S01]  /*3f30*/  VIADD R0, R23, 0x8 ;  /* 0x0000000817007836 */ /* 0x006fe20000000000 */
[----:B------:R-:W-:Y:S01]  /*3f40*/  ULEA UR34, UR37, UR4, 0xb ;  /* 0x0000000425227291 */ /* 0x000fe2000f8e583f */
[----:B------:R-:W-:Y:S01]  /*3f50*/  UMOV UR51, 0x40000040 ;  /* 0x4000004000337882 */ /* 0x000fe20000000000 */
[----:B------:R-:W-:Y:S02]  /*3f60*/  UMOV UR11, 0x40000040 ;  /* 0x40000040000b7882 */ /* 0x000fe40000000000 */
[----:B------:R1:W-:Y:S01]  /*3f70*/  BAR.SYNC.DEFER_BLOCKING R0, 0x100 ;  /* 0x000400000000751d */ /* 0x0003e20000010000 */
[----:B------:R-:W-:Y:S02]  /*3f80*/  UIADD3 UR10, UR34, 0x2, URZ ;  /* 0x00000002220a7890 */ /* 0x000fe4000fffe03f */
[----:B------:R-:W-:Y:S02]  /*3f90*/  UIADD3 UR14, UR34, 0x4, URZ ;  /* 0x00000004220e7890 */ /* 0x000fe4000fffe03f */
[----:B------:R-:W-:-:S02]  /*3fa0*/  UIADD3 UR18, UR34, 0x6, URZ ;  /* 0x0000000622127890 */ /* 0x000fc4000fffe03f */
[----:B------:R-:W-:Y:S01]  /*3fb0*/  UMOV UR50, UR34 ;  /* 0x0000002200327c82 */ /* 0x000fe20008000000 */
        /* <DEDUP_REMOVED lines=37> */
.L_x_7432:
[----:B------:R-:W-:Y:S01]  /*4210*/  ULEA UR10, UR5, UR38, 0x3 ;  /* 0x00000026050a7291 */ /* 0x000fe2000f8e183f */
[----:B------:R-:W-:-:S05]  /*4220*/  IMAD.U32 R0, RZ, RZ, UR7 ;  /* 0x00000007ff007e24 */ /* 0x000fca000f8e00ff */
[----:B------:R-:W-:-:S04]  /*4230*/  SHF.L.U32 R0, R0, 0x1f, RZ ;  /* 0x0000001f00007819 */ /* 0x000fc800000006ff */
[----:B------:R1:W2:Y:S01]  /*4240*/  SYNCS.PHASECHK.TRANS64.TRYWAIT P2, [UR10+0x28850], R0 ;  /* 0x02885000ff0075a7 */ /* 0x0002a2000804014a */
[----:B------:R-:W-:Y:S05]  /*4250*/  @!P0 BRA `(.L_x_7433) ;  /* 0x0000000000048947 */ /* 0x000fea0003800000 */
[----:B------:R-:W-:Y:S01]  /*4260*/  BPT.TRAP 0x1 ;  /* 0x000000040000795c */ /* 0x000fe20000300000 */
.L_x_7433:
[----:B--2---:R-:W-:Y:S05]  /*4270*/  @P2 BRA `(.L_x_7431) ;  /* 0x0000000000082947 */ /* 0x004fea0003800000 */
[----:B------:R-:W2:Y:S02]  /*4280*/  SYNCS.PHASECHK.TRANS64.TRYWAIT P2, [UR10+0x28850], R0 ;  /* 0x02885000ff0075a7 */ /* 0x000ea4000804014a */
[----:B--2---:R-:W-:Y:S05]  /*4290*/  @!P2 BRA `(.L_x_7434) ;  /* 0x0000008c00b4a947 */ /* 0x004fea0003800000 */
.L_x_7431:
[----:B------:R-:W-:Y:S01]  /*42a0*/  UIADD3 UR7, UR38, 0x400, URZ ;  /* 0x0000040026077890 */ /* 0x000fe2000fffe03f */
[----:B------:R-:W-:Y:S01]  /*42b0*/  WARPGROUP.ARRIVE ;  /* 0x00000000000079c5 */ /* 0x000fe20000000000 */
[----:B------:R-:W-:Y:S01]  /*42c0*/  UMOV UR11, 0x40000040 ;  /* 0x40000040000b7882 */ /* 0x000fe20000000000 */
[----:B------:R-:W-:Y:S02]  /*42d0*/  UISETP.NE.U32.AND UP0, UPT, UR40, URZ, UPT ;  /* 0x0000003f2800728c */ /* 0x000fe4000bf05070 */
[----:B------:R-:W-:Y:S02]  /*42e0*/  USHF.R.U32.HI UR7, URZ, 0x4, UR7 ;  /* 0x000000043f077899 */ /* 0x000fe40008011607 */
[----:B------:R-:W-:Y:S02]  /*42f0*/  UISETP.NE.AND.EX UP0, UPT, UR41, URZ, UPT, UP0 ;  /* 0x0000003f2900728c */ /* 0x000fe4000bf05300 */
[----:B------:R-:W-:-:S04]  /*4300*/  ULOP3.LUT UR7, UR7, 0x3fff, URZ, 0xc0, !UPT ;  /* 0x00003fff07077892 */ /* 0x000fc8000f8ec03f */
[----:B------:R-:W-:-:S04]  /*4310*/  ULOP3.LUT UR7, UR7, 0x4000000, URZ, 0xfc, !UPT ;  /* 0x0400000007077892 */ /* 0x000fc8000f8efc3f */
[----:B------:R-:W-:-:S07]  /*4320*/  ULEA UR7, UR5, UR7, 0xb ;  /* 0x0000000705077291 */ /* 0x000fce000f8e583f */
[----:B------:R-:W-:Y:S02]  /*4330*/  UMOV UR10, UR7 ;  /* 0x00000007000a7c82 */ /* 0x000fe40008000000 */
[----:B------:R-:W-:Y:S01]  /*4340*/  HGMMA.64x128x16.F32.BF16 R88, R180, gdesc[UR8].tnspB, R88, gsb0 ;  /* 0x41e00008b4587df0 */ /* 0x000fe20008001858 */
[----:B------:R-:W-:Y:S01]  /*4350*/  UIADD3 UR10, UR7, 0x80, URZ ;  /* 0x00000080070a7890 */ /* 0x000fe2000fffe03f */
[----:B------:R-:W-:Y:S01]  /*4360*/  UMOV UR11, 0x40000040 ;  /* 0x40000040000b7882 */ /* 0x000fe20000000000 */
[----:B------:R-:W-:Y:S02]  /*4370*/  WARPGROUP.DEPBAR.LE gsb0, 0x0 ;  /* 0x00008000000079c5 */ /* 0x000fe40000010000 */
[----:B------:R-:W-:-:S07]  /*4380*/  WARPGROUP.ARRIVE ;  /* 0x00000000000079c5 */ /* 0x000fce0000000000 */
[----:B------:R-:W-:Y:S01]  /*4390*/  HGMMA.64x128x16.F32.BF16 R88, R176, gdesc[UR8].tnspB, R88, gsb0 ;  /* 0x41e00008b0587df0 */ /* 0x000fe20008001858 */
[----:B------:R-:W-:Y:S01]  /*43a0*/  UMOV UR10, 0xffffff80 ;  /* 0xffffff80000a7882 */ /* 0x000fe20000000000 */
[----:B------:R-:W-:Y:S02]  /*43b0*/  USEL UR11, UR55, 0x1, UP0 ;  /* 0x00000001370b7887 */ /* 0x000fe40008000000 */
[----:B------:R-:W-:Y:S02]  /*43c0*/  UIMAD UR10, UR6, UR10, 0x1 ;  /* 0x00000001060a74a4 */ /* 0x000fe4000f8e020a */
[----:B------:R-:W-:Y:S02]  /*43d0*/  UISETP.GT.AND UP0, UPT, UR6, UR39, UPT ;  /* 0x000000270600728c */ /* 0x000fe4000bf04270 */
[----:B------:R-:W-:Y:S02]  /*43e0*/  UIADD3 UR10, UR42, UR10, URZ ;  /* 0x0000000a2a0a7290 */ /* 0x000fe4000fffe03f */
[----:B------:R-:W-:-:S02]  /*43f0*/  UIADD3 UR6, UR6, -0x1, URZ ;  /* 0xffffffff06067890 */ /* 0x000fc4000fffe03f */
[----:B------:R-:W-:-:S03]  /*4400*/  UIMAD UR10, UR11, UR54, UR10 ;  /* 0x000000360b0a72a4 */ /* 0x000fc6000f8e020a */
[----:B------:R-:W-:Y:S01]  /*4410*/  UMOV UR11, 0x40000040 ;  /* 0x40000040000b7882 */ /* 0x000fe20000000000 */
[----:B------:R-:W-:-:S06]  /*4420*/  UIADD3 UR10, UR10, -UR47, URZ ;  /* 0x8000002f0a0a7290 */ /* 0x000fcc000fffe03f */
[----:B--2---:R-:W-:Y:S01]  /*4430*/  IMAD.U32 R5, RZ, RZ, UR10 ;  /* 0x0000000aff057e24 */ /* 0x004fe2000f8e00ff */
[----:B------:R-:W-:-:S03]  /*4440*/  UIADD3 UR10, UR7, 0x100, URZ ;  /* 0x00000100070a7890 */ /* 0x000fc6000fffe03f */
[----:B------:R-:W-:-:S04]  /*4450*/  IMAD R5, R2, -0x2, R5 ;  /* 0xfffffffe02057824 */ /* 0x000fc800078e0205 */
[----:B------:R-:W-:-:S05]  /*4460*/  IMAD.IADD R10, R22, 0x1, R5 ;  /* 0x00000001160a7824 */ /* 0x000fca00078e0205 */
[C---:B------:R-:W-:Y:S02]  /*4470*/  ISETP.GT.AND P2, PT, R10.reuse, RZ, PT ;  /* 0x000000ff0a00720c */ /* 0x040fe40003f44270 */
[----:B------:R-:W-:Y:S02]  /*4480*/  ISETP.GT.AND P3, PT, R10, 0x1, PT ;  /* 0x000000010a00780c */ /* 0x000fe40003f64270 */
[----:B------:R-:W-:Y:S02]  /*4490*/  FSEL R11, R24, -INF , P2 ;  /* 0xff800000180b7808 */ /* 0x000fe40001000000 */
[----:B------:R-:W-:Y:S02]  /*44a0*/  ISETP.GT.AND P2, PT, R10, 0x8, PT ;  /* 0x000000080a00780c */ /* 0x000fe40003f44270 */
[----:B------:R-:W-:Y:S02]  /*44b0*/  FSEL R199, R25, -INF , P3 ;  /* 0xff80000019c77808 */ /* 0x000fe40001800000 */
[----:B-1----:R-:W-:-:S02]  /*44c0*/  FMNMX.FTZ R0, R11, R6, !PT ;  /* 0x000000060b007209 */ /* 0x002fc40007810000 */
        /* <DEDUP_REMOVED lines=34> */
[----:B------:R-:W-:Y:S01]  /*46f0*/  HGMMA.64x128x16.F32.BF16 R88, R172, gdesc[UR8].tnspB, R88, gsb0 ;  /* 0x41e00008ac587df0 */ /* 0x000fe20008001858 */
[----:B------:R-:W-:Y:S01]  /*4700*/  UIADD3 UR10, UR7, 0x180, URZ ;  /* 0x00000180070a7890 */ /* 0x000fe2000fffe03f */
[----:B------:R-:W-:Y:S01]  /*4710*/  FMNMX.FTZ R0, R179, R0, !PT ;  /* 0x00000000b3007209 */ /* 0x000fe20007810000 */
[----:B------:R-:W-:Y:S01]  /*4720*/  UMOV UR11, 0x40000040 ;  /* 0x40000040000b7882 */ /* 0x000fe20000000000 */
[----:B------:R-:W-:Y:S02]  /*4730*/  ISETP.GT.AND P2, PT, R10, 0x38, PT ;  /* 0x000000380a00780c */ /* 0x000fe40003f44270 */
[----:B------:R-:W-:Y:S01]  /*4740*/  FMNMX.FTZ R0, R177, R0, !PT ;  /* 0x00000000b1007209 */ /* 0x000fe20007810000 */
[----:B------:R-:W-:-:S02]  /*4750*/  WARPGROUP.DEPBAR.LE gsb0, 0x0 ;  /* 0x00008000000079c5 */ /* 0x000fc40000010000 */
[----:B------:R-:W-:Y:S01]  /*4760*/  WARPGROUP.ARRIVE ;  /* 0x00000000000079c5 */ /* 0x000fe20000000000 */
[----:B------:R-:W-:Y:S02]  /*4770*/  FSEL R175, R49, -INF , P3 ;  /* 0xff80000031af7808 */ /* 0x000fe40001800000 */
[----:B------:R-:W-:Y:S02]  /*4780*/  ISETP.GT.AND P3, PT, R10, 0x39, PT ;  /* 0x000000390a00780c */ /* 0x000fe40003f64270 */
[----:B------:R-:W-:Y:S01]  /*4790*/  FSEL R173, R52, -INF , P2 ;  /* 0xff80000034ad7808 */ /* 0x000fe20001000000 */
[----:B------:R-:W-:Y:S01]  /*47a0*/  HGMMA.64x128x16.F32.BF16 R88, R168, gdesc[UR8].tnspB, R88, gsb0 ;  /* 0x41e00008a8587df0 */ /* 0x000fe20008001858 */
[----:B------:R-:W-:Y:S01]  /*47b0*/  UIADD3 UR10, UR7, 0x200, URZ ;  /* 0x00000200070a7890 */ /* 0x000fe2000fffe03f */
[----:B------:R-:W-:Y:S01]  /*47c0*/  FMNMX.FTZ R0, R175, R0, !PT ;  /* 0x00000000af007209 */ /* 0x000fe20007810000 */
        /* <DEDUP_REMOVED lines=46> */
[C---:B------:R-:W-:Y:S01]  /*4ab0*/  ISETP.GT.AND P3, PT, R10.reuse, 0x79, PT ;  /* 0x000000790a00780c */ /* 0x040fe20003f64270 */
[----:B------:R-:W-:Y:S01]  /*4ac0*/  VIADD R10, R10, 0x8 ;  /* 0x000000080a0a7836 */ /* 0x000fe20000000000 */
[----:B------:R-:W-:Y:S02]  /*4ad0*/  FSEL R45, R84, -INF , P2 ;  /* 0xff800000542d7808 */ /* 0x000fe40001000000 */
[----:B------:R-:W-:Y:S02]  /*4ae0*/  FMNMX.FTZ R0, R81, R0, !PT ;  /* 0x0000000051007209 */ /* 0x000fe40007810000 */
[----:B------:R-:W-:-:S02]  /*4af0*/  FSEL R85, R85, -INF , P3 ;  /* 0xff80000055557808 */ /* 0x000fc40001800000 */
[----:B------:R-:W-:Y:S02]  /*4b00*/  FMNMX.FTZ R0, R45, R0, !PT ;  /* 0x000000002d007209 */ /* 0x000fe40007810000 */
[C---:B------:R-:W-:Y:S02]  /*4b10*/  ISETP.GT.AND P4, PT, R10.reuse, RZ, PT ;  /* 0x000000ff0a00720c */ /* 0x040fe40003f84270 */
[----:B------:R-:W-:Y:S02]  /*4b20*/  FMNMX.FTZ R12, R85, R0, !PT ;  /* 0x00000000550c7209 */ /* 0x000fe40007810000 */
[----:B------:R-:W1:Y:S01]  /*4b30*/  LDC R0, c[0x0][0x988] ;  /* 0x00026200ff007b82 */ /* 0x000e620000000800 */
[----:B------:R-:W-:Y:S02]  /*4b40*/  ISETP.GT.AND P5, PT, R10, 0x1, PT ;  /* 0x000000010a00780c */ /* 0x000fe40003fa4270 */
[----:B------:R-:W2:Y:S01]  /*4b50*/  SHFL.BFLY PT, R5, R12, 0x2, 0x1f ;  /* 0x0c401f000c057f89 */ /* 0x000ea200000e0000 */
[----:B------:R-:W-:-:S02]  /*4b60*/  FSEL R26, R26, -INF , P4 ;  /* 0xff8000001a1a7808 */ /* 0x000fc40002000000 */
[C---:B------:R-:W-:Y:S02]  /*4b70*/  ISETP.GT.AND P3, PT, R10.reuse, 0x8, PT ;  /* 0x000000080a00780c */ /* 0x040fe40003f64270 */
[C---:B------:R-:W-:Y:S02]  /*4b80*/  ISETP.GT.AND P6, PT, R10.reuse, 0x9, PT ;  /* 0x000000090a00780c */ /* 0x040fe40003fc4270 */
[C---:B------:R-:W-:Y:S02]  /*4b90*/  ISETP.GT.AND P4, PT, R10.reuse, 0x10, PT ;  /* 0x000000100a00780c */ /* 0x040fe40003f84270 */
[----:B------:R-:W-:Y:S02]  /*4ba0*/  FSEL R31, R31, -INF , P6 ;  /* 0xff8000001f1f7808 */ /* 0x000fe40003000000 */
[----:B------:R-:W-:Y:S02]  /*4bb0*/  ISETP.GT.AND P6, PT, R10, 0x19, PT ;  /* 0x000000190a00780c */ /* 0x000fe40003fc4270 */
[----:B--2---:R-:W-:-:S02]  /*4bc0*/  FMNMX.FTZ R14, R12, R5, !PT ;  /* 0x000000050c0e7209 */ /* 0x004fc40007810000 */
[----:B------:R-:W-:-:S03]  /*4bd0*/  FMNMX.FTZ R12, R26, R7, !PT ;  /* 0x000000071a0c7209 */ /* 0x000fc60007810000 */
[----:B------:R-:W2:Y:S01]  /*4be0*/  SHFL.BFLY PT, R5, R14, 0x1, 0x1f ;  /* 0x0c201f000e057f89 */ /* 0x000ea200000e0000 */
[----:B------:R-:W-:Y:S02]  /*4bf0*/  WARPGROUP.DEPBAR.LE gsb0, 0x0 ;  /* 0x00008000000079c5 */ /* 0x000fe40000010000 */
[----:B------:R-:W-:Y:S01]  /*4c00*/  WARPGROUP.ARRIVE ;  /* 0x00000000000079c5 */ /* 0x000fe20000000000 */
[----:B------:R-:W-:Y:S02]  /*4c10*/  FSEL R169, R34, -INF , P4 ;  /* 0xff80000022a97808 */ /* 0x000fe40002000000 */
[----:B------:R-:W-:-:S03]  /*4c20*/  ISETP.GT.AND P4, PT, R10, 0x20, PT ;  /* 0x000000200a00780c */ /* 0x000fc60003f84270 */
[----:B------:R-:W-:Y:S01]  /*4c30*/  HGMMA.64x128x16.F32.BF16 R88, R152, gdesc[UR8].tnspB, R88, gsb0 ;  /* 0x41e0000898587df0 */ /* 0x000fe20008001858 */
[----:B------:R-:W-:Y:S01]  /*4c40*/  UIADD3 UR10, UR7, 0x280, URZ ;  /* 0x00000280070a7890 */ /* 0x000fe2000fffe03f */
[----:B------:R-:W-:Y:S01]  /*4c50*/  UMOV UR11, 0x40000040 ;  /* 0x40000040000b7882 */ /* 0x000fe20000000000 */
[----:B--2---:R-:W-:-:S04]  /*4c60*/  FMNMX.FTZ R5, R14, R5, !PT ;  /* 0x000000050e057209 */ /* 0x004fc80007810000 */
[C---:B------:R-:W-:Y:S01]  /*4c70*/  FSETP.NEU.FTZ.AND P2, PT, R5.reuse, -INF , PT ;  /* 0xff8000000500780b */ /* 0x040fe20003f5d000 */
[----:B-1----:R-:W-:-:S05]  /*4c80*/  FMUL.FTZ R8, R5, R0 ;  /* 0x0000000005087220 */ /* 0x002fca0000410000 */
[----:B------:R-:W-:-:S05]  /*4c90*/  FSEL R8, R8, RZ, P2 ;  /* 0x000000ff08087208 */ /* 0x000fca0001000000 */
[-CC-:B------:R-:W-:Y:S01]  /*4ca0*/  FFMA.FTZ R178, R193, R0.reuse, -R8.reuse ;  /* 0x00000000c1b27223 */ /* 0x180fe20000010808 */
[----:B------:R-:W-:Y:S01]  /*4cb0*/  FSEL R193, R39, -INF , P6 ;  /* 0xff80000027c17808 */ /* 0x000fe20003000000 */
[-CC-:B------:R-:W-:Y:S01]  /*4cc0*/  FFMA.FTZ R176, R15, R0.reuse, -R8.reuse ;  /* 0x000000000fb07223 */ /* 0x180fe20000010808 */
[-CC-:B------:R-:W-:Y:S01]  /*4cd0*/  FFMA.FTZ R15, R195, R0.reuse, -R8.reuse ;  /* 0x00000000c30f7223 */ /* 0x180fe20000010808 */
[----:B------:R-:W-:Y:S01]  /*4ce0*/  FSEL R195, R42, -INF , P4 ;  /* 0xff8000002ac37808 */ /* 0x000fe20002000000 */
[-CC-:B------:R-:W-:Y:S01]  /*4cf0*/  FFMA.FTZ R182, R13, R0.reuse, -R8.reuse ;  /* 0x000000000db67223 */ /* 0x180fe20000010808 */
[-CC-:B------:R-:W-:Y:S01]  /*4d00*/  FFMA.FTZ R13, R197, R0.reuse, -R8.reuse ;  /* 0x00000000c50d7223 */ /* 0x180fe20000010808 */
[C---:B------:R-:W-:Y:S01]  /*4d10*/  ISETP.GT.AND P6, PT, R10.reuse, 0x29, PT ;  /* 0x000000290a00780c */ /* 0x040fe20003fc4270 */
[-CC-:B------:R-:W-:Y:S01]  /*4d20*/  FFMA.FTZ R172, R191, R0.reuse, -R8.reuse ;  /* 0x00000000bfac7223 */ /* 0x180fe20000010808 */
[----:B------:R-:W-:Y:S01]  /*4d30*/  ISETP.GT.AND P4, PT, R10, 0x30, PT ;  /* 0x000000300a00780c */ /* 0x000fe20003f84270 */
[-CC-:B------:R-:W-:Y:S01]  /*4d40*/  FFMA.FTZ R180, R199, R0.reuse, -R8.reuse ;  /* 0x00000000c7b47223 */ /* 0x180fe20000010808 */
[----:B------:R-:W-:Y:S01]  /*4d50*/  FSEL R47, R47, -INF , P6 ;  /* 0xff8000002f2f7808 */ /* 0x000fe20003000000 */
[-CC-:B------:R-:W-:Y:S01]  /*4d60*/  FFMA.FTZ R174, R181, R0.reuse, -R8.reuse ;  /* 0x00000000b5ae7223 */ /* 0x180fe20000010808 */
[----:B------:R-:W-:Y:S01]  /*4d70*/  FSEL R191, R50, -INF , P4 ;  /* 0xff80000032bf7808 */ /* 0x000fe20002000000 */
[-CC-:B------:R-:W-:Y:S01]  /*4d80*/  FFMA.FTZ R39, R179, R0.reuse, -R8.reuse ;  /* 0x00000000b3277223 */ /* 0x180fe20000010808 */
[C---:B------:R-:W-:Y:S01]  /*4d90*/  ISETP.GT.AND P4, PT, R10.reuse, 0x39, PT ;  /* 0x000000390a00780c */ /* 0x040fe20003f84270 */
[-CC-:B------:R-:W-:Y:S01]  /*4da0*/  FFMA.FTZ R168, R177, R0.reuse, -R8.reuse ;  /* 0x00000000b1a87223 */ /* 0x180fe20000010808 */
[-CC-:B------:R-:W-:Y:S01]  /*4db0*/  FFMA.FTZ R170, R173, R0.reuse, -R8.reuse ;  /* 0x00000000adaa7223 */ /* 0x180fe20000010808 */
[-CC-:B------:R-:W-:Y:S01]  /*4dc0*/  FFMA.FTZ R24, R45, R0.reuse, -R8.reuse ;  /* 0x000000002d187223 */ /* 0x180fe20000010808 */
[----:B------:R-:W-:Y:S01]  /*4dd0*/  FSEL R55, R55, -INF , P4 ;  /* 0xff80000037377808 */ /* 0x000fe20002000000 */
[-CC-:B------:R-:W-:Y:S01]  /*4de0*/  FFMA.FTZ R14, R9, R0.reuse, -R8.reuse ;  /* 0x00000000090e7223 */ /* 0x180fe20000010808 */
[----:B------:R-:W-:Y:S01]  /*4df0*/  ISETP.GT.AND P4, PT, R10, 0x48, PT ;  /* 0x000000480a00780c */ /* 0x000fe20003f84270 */
[-CC-:B------:R-:W-:Y:S01]  /*4e00*/  FFMA.FTZ R11, R11, R0.reuse, -R8.reuse ;  /* 0x000000000b0b7223 */ /* 0x180fe20000010808 */
[----:B------:R-:W-:Y:S01]  /*4e10*/  FSEL R45, R5, RZ, P2 ;  /* 0x000000ff052d7208 */ /* 0x000fe20001000000 */
[----:B------:R-:W-:Y:S01]  /*4e20*/  MUFU.EX2 R180, R180 ;  /* 0x000000b400b47308 */ /* 0x000fe20000000800 */
[----:B------:R-:W-:Y:S01]  /*4e30*/  FSEL R179, R62, -INF , P4 ;  /* 0xff8000003eb37808 */ /* 0x000fe20002000000 */
[-CC-:B------:R-:W-:Y:S01]  /*4e40*/  FFMA.FTZ R21, R21, R0.reuse, -R8.reuse ;  /* 0x0000000015157223 */ /* 0x180fe20000010808 */
[C---:B------:R-:W-:Y:S01]  /*4e50*/  ISETP.GT.AND P4, PT, R10.reuse, 0x51, PT ;  /* 0x000000510a00780c */ /* 0x040fe20003f84270 */
[-CC-:B------:R-:W-:Y:S01]  /*4e60*/  FFMA.FTZ R53, R53, R0.reuse, -R8.reuse ;  /* 0x0000000035357223 */ /* 0x180fe20000010808 */
[----:B------:R-:W-:Y:S01]  /*4e70*/  FFMA.FTZ R85, R85, R0, -R8 ;  /* 0x0000000055557223 */ /* 0x000fe20000010808 */
[----:B------:R-:W-:Y:S01]  /*4e80*/  IMAD.U32 R50, RZ, RZ, UR5 ;  /* 0x00000005ff327e24 */ /* 0x000fe2000f8e00ff */
[----:B------:R-:W-:Y:S01]  /*4e90*/  FSEL R67, R67, -INF , P4 ;  /* 0xff80000043437808 */ /* 0x000fe20002000000 */
[----:B------:R-:W-:Y:S01]  /*4ea0*/  MUFU.EX2 R11, R11 ;  /* 0x0000000b000b7308 */ /* 0x000fe20000000800 */
[----:B------:R-:W-:Y:S01]  /*4eb0*/  ISETP.GT.AND P4, PT, R10, 0x60, PT ;  /* 0x000000600a00780c */ /* 0x000fe20003f84270 */
[----:B------:R-:W-:Y:S01]  /*4ec0*/  UMOV UR5, UR37 ;  /* 0x0000002500057c82 */ /* 0x000fe20008000000 */
[----:B------:R-:W-:-:S02]  /*4ed0*/  @!P1 LEA R50, R50, UR38, 0x3 ;  /* 0x0000002632329c11 */ /* 0x000fc4000f8e18ff */
[----:B------:R-:W-:Y:S02]  /*4ee0*/  FSEL R173, R74, -INF , P4 ;  /* 0xff8000004aad7808 */ /* 0x000fe40002000000 */
[C---:B------:R-:W-:Y:S01]  /*4ef0*/  ISETP.GT.AND P4, PT, R10.reuse, 0x69, PT ;  /* 0x000000690a00780c */ /* 0x040fe20003f84270 */
[----:B------:R-:W-:Y:S03]  /*4f00*/  MUFU.EX2 R182, R182 ;  /* 0x000000b600b67308 */ /* 0x000fe60000000800 */
[----:B------:R-:W-:Y:S02]  /*4f10*/  FSEL R79, R79, -INF , P4 ;  /* 0xff8000004f4f7808 */ /* 0x000fe40002000000 */
[----:B------:R-:W-:-:S03]  /*4f20*/  ISETP.GT.AND P4, PT, R10, 0x78, PT ;  /* 0x000000780a00780c */ /* 0x000fc60003f84270 */
        /* <DEDUP_REMOVED lines=15> */
[----:B------:R-:W-:Y:S01]  /*5020*/  FMNMX.FTZ R12, R155, R12, !PT ;  /* 0x0000000c9b0c7209 */ /* 0x000fe20007810000 */
[----:B------:R-:W-:Y:S01]  /*5030*/  HGMMA.64x128x16.F32.BF16 R88, R156, gdesc[UR8].tnspB, R88, gsb0 ;  /* 0x41e000089c587df0 */ /* 0x000fe20008001858 */
[C---:B------:R-:W-:Y:S01]  /*5040*/  ISETP.GT.AND P5, PT, R10.reuse, 0x11, PT ;  /* 0x000000110a00780c */ /* 0x040fe20003fa4270 */
[----:B------:R-:W-:Y:S01]  /*5050*/  UIADD3 UR10, UR7, 0x300, URZ ;  /* 0x00000300070a7890 */ /* 0x000fe2000fffe03f */
[----:B------:R-:W-:Y:S01]  /*5060*/  FMNMX.FTZ R12, R153, R12, !PT ;  /* 0x0000000c990c7209 */ /* 0x000fe20007810000 */
[----:B------:R-:W-:Y:S01]  /*5070*/  UMOV UR11, 0x40000040 ;  /* 0x40000040000b7882 */ /* 0x000fe20000000000 */
[----:B------:R-:W-:Y:S01]  /*5080*/  ISETP.GT.AND P3, PT, R10, 0x18, PT ;  /* 0x000000180a00780c */ /* 0x000fe20003f64270 */
[--C-:B------:R-:W-:Y:S01]  /*5090*/  FFMA.FTZ R49, R57, R0, -R8.reuse ;  /* 0x0000000039317223 */ /* 0x100fe20000010808 */
[----:B------:R-:W-:Y:S01]  /*50a0*/  FMNMX.FTZ R12, R31, R12, !PT ;  /* 0x0000000c1f0c7209 */ /* 0x000fe20007810000 */
[-CC-:B------:R-:W-:Y:S01]  /*50b0*/  FFMA.FTZ R154, R41, R0.reuse, -R8.reuse ;  /* 0x00000000299a7223 */ /* 0x180fe20000010808 */
[----:B------:R-:W-:Y:S01]  /*50c0*/  FSEL R35, R35, -INF , P5 ;  /* 0xff80000023237808 */ /* 0x000fe20002800000 */
[----:B------:R-:W-:Y:S01]  /*50d0*/  FFMA.FTZ R41, R61, R0, -R8 ;  /* 0x000000003d297223 */ /* 0x000fe20000010808 */
[----:B------:R-:W-:Y:S01]  /*50e0*/  FMNMX.FTZ R12, R169, R12, !PT ;  /* 0x0000000ca90c7209 */ /* 0x000fe20007810000 */
[----:B------:R-:W-:Y:S01]  /*50f0*/  MUFU.EX2 R27, R27 ;  /* 0x0000001b001b7308 */ /* 0x000fe20000000800 */
[----:B------:R-:W-:-:S02]  /*5100*/  FSEL R171, R38, -INF , P3 ;  /* 0xff80000026ab7808 */ /* 0x000fc40001800000 */
[----:B------:R-:W-:Y:S02]  /*5110*/  FMNMX.FTZ R12, R35, R12, !PT ;  /* 0x0000000c230c7209 */ /* 0x000fe40007810000 */
[C---:B------:R-:W-:Y:S02]  /*5120*/  ISETP.GT.AND P5, PT, R10.reuse, 0x21, PT ;  /* 0x000000210a00780c */ /* 0x040fe40003fa4270 */
[----:B------:R-:W-:Y:S01]  /*5130*/  FMNMX.FTZ R12, R171, R12, !PT ;  /* 0x0000000cab0c7209 */ /* 0x000fe20007810000 */
[----:B------:R-:W-:Y:S01]  /*5140*/  MUFU.EX2 R170, R170 ;  /* 0x000000aa00aa7308 */ /* 0x000fe20000000800 */
[----:B------:R-:W-:Y:S02]  /*5150*/  ISETP.GT.AND P3, PT, R10, 0x28, PT ;  /* 0x000000280a00780c */ /* 0x000fe40003f64270 */
[----:B------:R-:W-:Y:S02]  /*5160*/  FMNMX.FTZ R12, R193, R12, !PT ;  /* 0x0000000cc10c7209 */ /* 0x000fe40007810000 */
[----:B------:R-:W-:-:S02]  /*5170*/  FSEL R43, R43, -INF , P5 ;  /* 0xff8000002b2b7808 */ /* 0x000fc40002800000 */
[----:B------:R-:W-:Y:S01]  /*5180*/  FMNMX.FTZ R12, R195, R12, !PT ;  /* 0x0000000cc30c7209 */ /* 0x000fe20007810000 */
[----:B------:R-:W-:Y:S01]  /*5190*/  MUFU.EX2 R53, R53 ;  /* 0x0000003500357308 */ /* 0x000fe20000000800 */
[----:B------:R-:W-:Y:S01]  /*51a0*/  FSEL R197, R46, -INF , P3 ;  /* 0xff8000002ec57808 */ /* 0x000fe20001800000 */
[----:B------:R-:W-:Y:S01]  /*51b0*/  IMAD.U32 R46, RZ, RZ, UR37 ;  /* 0x00000025ff2e7e24 */ /* 0x000fe2000f8e00ff */
[----:B------:R-:W-:Y:S02]  /*51c0*/  FMNMX.FTZ R12, R43, R12, !PT ;  /* 0x0000000c2b0c7209 */ /* 0x000fe40007810000 */
[C---:B------:R-:W-:Y:S02]  /*51d0*/  ISETP.GT.AND P5, PT, R10.reuse, 0x31, PT ;  /* 0x000000310a00780c */ /* 0x040fe40003fa4270 */
[----:B------:R-:W-:Y:S01]  /*51e0*/  FMNMX.FTZ R12, R197, R12, !PT ;  /* 0x0000000cc50c7209 */ /* 0x000fe20007810000 */
[----:B------:R-:W-:Y:S01]  /*51f0*/  MUFU.EX2 R152, R152 ;  /* 0x0000009800987308 */ /* 0x000fe20000000800 */
[----:B------:R-:W-:-:S02]  /*5200*/  ISETP.GT.AND P3, PT, R10, 0x38, PT ;  /* 0x000000380a00780c */ /* 0x000fc40003f64270 */
[----:B------:R-:W-:Y:S02]  /*5210*/  FMNMX.FTZ R12, R47, R12, !PT ;  /* 0x0000000c2f0c7209 */ /* 0x000fe40007810000 */
[----:B------:R-:W-:Y:S01]  /*5220*/  FSEL R183, R51, -INF , P5 ;  /* 0xff80000033b77808 */ /* 0x000fe20002800000 */
[----:B------:R-:W-:Y:S01]  /*5230*/  FFMA.FTZ R51, R175, R0, -R8 ;  /* 0x00000000af337223 */ /* 0x000fe20000010808 */
[----:B------:R-:W-:Y:S01]  /*5240*/  FMNMX.FTZ R12, R191, R12, !PT ;  /* 0x0000000cbf0c7209 */ /* 0x000fe20007810000 */
[----:B------:R-:W-:Y:S01]  /*5250*/  MUFU.EX2 R49, R49 ;  /* 0x0000003100317308 */ /* 0x000fe20000000800 */
[----:B------:R-:W-:Y:S02]  /*5260*/  FSEL R199, R54, -INF , P3 ;  /* 0xff80000036c77808 */ /* 0x000fe40001800000 */
[----:B------:R-:W-:Y:S02]  /*5270*/  FMNMX.FTZ R12, R183, R12, !PT ;  /* 0x0000000cb70c7209 */ /* 0x000fe40007810000 */
[----:B------:R-:W-:-:S02]  /*5280*/  ISETP.GT.AND P5, PT, R10, 0x40, PT ;  /* 0x000000400a00780c */ /* 0x000fc40003fa4270 */
[----:B------:R-:W-:Y:S01]  /*5290*/  FMNMX.FTZ R12, R199, R12, !PT ;  /* 0x0000000cc70c7209 */ /* 0x000fe20007810000 */
[----:B------:R-:W-:Y:S01]  /*52a0*/  MUFU.EX2 R51, R51 ;  /* 0x0000003300337308 */ /* 0x000fe20000000800 */
[----:B------:R-:W-:Y:S02]  /*52b0*/  ISETP.GT.AND P3, PT, R10, 0x41, PT ;  /* 0x000000410a00780c */ /* 0x000fe40003f64270 */
[----:B------:R-:W-:Y:S02]  /*52c0*/  FSEL R181, R58, -INF , P5 ;  /* 0xff8000003ab57808 */ /* 0x000fe40002800000 */
[----:B------:R-:W-:Y:S02]  /*52d0*/  FMNMX.FTZ R12, R55, R12, !PT ;  /* 0x0000000c370c7209 */ /* 0x000fe40007810000 */
[----:B------:R-:W-:Y:S01]  /*52e0*/  FSEL R59, R59, -INF , P3 ;  /* 0xff8000003b3b7808 */ /* 0x000fe20001800000 */
[----:B------:R-:W-:Y:S01]  /*52f0*/  MUFU.EX2 R154, R154 ;  /* 0x0000009a009a7308 */ /* 0x000fe20000000800 */
[----:B------:R-:W-:-:S02]  /*5300*/  FMNMX.FTZ R12, R181, R12, !PT ;  /* 0x0000000cb50c7209 */ /* 0x000fc40007810000 */
[C---:B------:R-:W-:Y:S02]  /*5310*/  ISETP.GT.AND P5, PT, R10.reuse, 0x49, PT ;  /* 0x000000490a00780c */ /* 0x040fe40003fa4270 */
[----:B------:R-:W-:Y:S02]  /*5320*/  FMNMX.FTZ R12, R59, R12, !PT ;  /* 0x0000000c3b0c7209 */ /* 0x000fe40007810000 */
[----:B------:R-:W-:Y:S01]  /*5330*/  ISETP.GT.AND P3, PT, R10, 0x50, PT ;  /* 0x000000500a00780c */ /* 0x000fe20003f64270 */
[----:B------:R-:W-:Y:S01]  /*5340*/  MUFU.EX2 R41, R41 ;  /* 0x0000002900297308 */ /* 0x000fe20000000800 */
[----:B------:R-:W-:Y:S02]  /*5350*/  FSEL R177, R63, -INF , P5 ;  /* 0xff8000003fb17808 */ /* 0x000fe40002800000 */
[----:B------:R-:W-:Y:S02]  /*5360*/  FMNMX.FTZ R12, R179, R12, !PT ;  /* 0x0000000cb30c7209 */ /* 0x000fe40007810000 */
[----:B------:R-:W-:-:S02]  /*5370*/  FSEL R201, R66, -INF , P3 ;  /* 0xff80000042c97808 */ /* 0x000fc40001800000 */
[----:B------:R-:W-:Y:S01]  /*5380*/  FMNMX.FTZ R12, R177, R12, !PT ;  /* 0x0000000cb10c7209 */ /* 0x000fe20007810000 */
[----:B------:R-:W-:Y:S01]  /*5390*/  MUFU.EX2 R14, R14 ;  /* 0x0000000e000e7308 */ /* 0x000fe20000000800 */
[C---:B------:R-:W-:Y:S02]  /*53a0*/  ISETP.GT.AND P5, PT, R10.reuse, 0x58, PT ;  /* 0x000000580a00780c */ /* 0x040fe40003fa4270 */
[----:B------:R-:W-:Y:S02]  /*53b0*/  FMNMX.FTZ R12, R201, R12, !PT ;  /* 0x0000000cc90c7209 */ /* 0x000fe40007810000 */
[----:B------:R-:W-:Y:S02]  /*53c0*/  ISETP.GT.AND P3, PT, R10, 0x59, PT ;  /* 0x000000590a00780c */ /* 0x000fe40003f64270 */
[----:B------:R-:W-:Y:S02]  /*53d0*/  FSEL R63, R70, -INF , P5 ;  /* 0xff800000463f7808 */ /* 0x000fe40002800000 */
[----:B------:R-:W-:-:S02]  /*53e0*/  FMNMX.FTZ R12, R67, R12, !PT ;  /* 0x0000000c430c7209 */ /* 0x000fc40007810000 */
[----:B------:R-:W-:Y:S02]  /*53f0*/  FSEL R71, R71, -INF , P3 ;  /* 0xff80000047477808 */ /* 0x000fe40001800000 */
[----:B------:R-:W-:Y:S02]  /*5400*/  FMNMX.FTZ R12, R63, R12, !PT ;  /* 0x0000000c3f0c7209 */ /* 0x000fe40007810000 */
[C---:B------:R-:W-:Y:S02]  /*5410*/  ISETP.GT.AND P5, PT, R10.reuse, 0x61, PT ;  /* 0x000000610a00780c */ /* 0x040fe40003fa4270 */
[----:B------:R-:W-:Y:S02]  /*5420*/  FMNMX.FTZ R12, R71, R12, !PT ;  /* 0x0000000c470c7209 */ /* 0x000fe40007810000 */
[----:B------:R-:W-:Y:S02]  /*5430*/  ISETP.GT.AND P3, PT, R10, 0x68, PT ;  /* 0x000000680a00780c */ /* 0x000fe40003f64270 */
[----:B------:R-:W-:-:S02]  /*5440*/  FSEL R75, R75, -INF , P5 ;  /* 0xff8000004b4b7808 */ /* 0x000fc40002800000 */
[----:B------:R-:W-:Y:S02]  /*5450*/  FMNMX.FTZ R12, R173, R12, !PT ;  /* 0x0000000cad0c7209 */ /* 0x000fe40007810000 */
[----:B------:R-:W-:Y:S02]  /*5460*/  FSEL R175, R78, -INF , P3 ;  /* 0xff8000004eaf7808 */ /* 0x000fe40001800000 */
[----:B------:R-:W-:Y:S02]  /*5470*/  FMNMX.FTZ R12, R75, R12, !PT ;  /* 0x0000000c4b0c7209 */ /* 0x000fe40007810000 */
[C---:B------:R-:W-:Y:S02]  /*5480*/  ISETP.GT.AND P5, PT, R10.reuse, 0x70, PT ;  /* 0x000000700a00780c */ /* 0x040fe40003fa4270 */
[----:B------:R-:W-:Y:S02]  /*5490*/  FMNMX.FTZ R12, R175, R12, !PT ;  /* 0x0000000caf0c7209 */ /* 0x000fe40007810000 */
[----:B------:R-:W-:-:S02]  /*54a0*/  ISETP.GT.AND P3, PT, R10, 0x71, PT ;  /* 0x000000710a00780c */ /* 0x000fc40003f64270 */
[----:B------:R-:W-:Y:S02]  /*54b0*/  FSEL R203, R82, -INF , P5 ;  /* 0xff80000052cb7808 */ /* 0x000fe40002800000 */
[----:B------:R-:W-:Y:S02]  /*54c0*/  FMNMX.FTZ R12, R79, R12, !PT ;  /* 0x0000000c4f0c7209 */ /* 0x000fe40007810000 */
[----:B------:R-:W-:Y:S02]  /*54d0*/  FSEL R83, R83, -INF , P3 ;  /* 0xff80000053537808 */ /* 0x000fe40001800000 */
[----:B------:R-:W-:Y:S02]  /*54e0*/  FMNMX.FTZ R12, R203, R12, !PT ;  /* 0x0000000ccb0c7209 */ /* 0x000fe40007810000 */
[----:B------:R-:W-:Y:S01]  /*54f0*/  ISETP.GT.AND P5, PT, R10, 0x79, PT ;  /* 0x000000790a00780c */ /* 0x000fe20003fa4270 */
[-CC-:B------:R-:W-:Y:S01]  /*5500*/  FFMA.FTZ R10, R33, R0.reuse, -R8.reuse ;  /* 0x00000000210a7223 */ /* 0x180fe20000010808 */
[----:B------:R-:W-:Y:S01]  /*5510*/  FSEL R57, R86, -INF , P4 ;  /* 0xff80000056397808 */ /* 0x000fe20002000000 */
[----:B------:R-:W-:Y:S01]  /*5520*/  FFMA.FTZ R33, R73, R0, -R8 ;  /* 0x0000000049217223 */ /* 0x000fe20000010808 */
[----:B------:R-:W-:-:S02]  /*5530*/  FMNMX.FTZ R12, R83, R12, !PT ;  /* 0x0000000c530c7209 */ /* 0x000fc40007810000 */
[----:B------:R-:W-:Y:S01]  /*5540*/  FSEL R87, R87, -INF , P5 ;  /* 0xff80000057577808 */ /* 0x000fe20002800000 */
[----:B------:R-:W-:Y:S01]  /*5550*/  MUFU.EX2 R10, R10 ;  /* 0x0000000a000a7308 */ /* 0x000fe20000000800 */
[----:B------:R-:W-:Y:S02]  /*5560*/  FMNMX.FTZ R12, R57, R12, !PT ;  /* 0x0000000c390c7209 */ /* 0x000fe40007810000 */
[----:B------:R-:W-:Y:S02]  /*5570*/  @!P1 LEA R46, R46, UR38, 0x3 ;  /* 0x000000262e2e9c11 */ /* 0x000fe4000f8e18ff */
[----:B------:R-:W-:-:S03]  /*5580*/  FMNMX.FTZ R12, R87, R12, !PT ;  /* 0x0000000c570c7209 */ /* 0x000fc60007810000 */
[----:B------:R-:W-:Y:S01]  /*5590*/  @!P1 VIADD R46, R46, 0x28840 ;  /* 0x000288402e2e9836 */ /* 0x000fe20000000000 */
[----:B------:R-:W-:Y:S01]  /*55a0*/  MUFU.EX2 R33, R33 ;  /* 0x0000002100217308 */ /* 0x000fe20000000800 */
[----:B------:R-:W1:Y:S03]  /*55b0*/  SHFL.BFLY PT, R61, R12, 0x2, 0x1f ;  /* 0x0c401f000c3d7f89 */ /* 0x000e6600000e0000 */
[----:B------:R-:W-:Y:S01]  /*55c0*/  @!P1 PRMT R46, RZ, 0x654, R46 ;  /* 0x00000654ff2e9816 */ /* 0x000fe2000000002e */
[----:B------:R-:W-:Y:S02]  /*55d0*/  WARPGROUP.DEPBAR.LE gsb0, 0x0 ;  /* 0x00008000000079c5 */ /* 0x000fe40000010000 */
[----:B------:R-:W-:Y:S01]  /*55e0*/  WARPGROUP.ARRIVE ;  /* 0x00000000000079c5 */ /* 0x000fe20000000000 */
[-CC-:B------:R-:W-:Y:S01]  /*55f0*/  FFMA.FTZ R156, R37, R0.reuse, -R8.reuse ;  /* 0x00000000259c7223 */ /* 0x180fe20000010808 */
[-CC-:B------:R-:W-:Y:S01]  /*5600*/  FFMA.FTZ R37, R65, R0.reuse, -R8.reuse ;  /* 0x0000000041257223 */ /* 0x180fe20000010808 */
[-CC-:B------:R-:W-:Y:S01]  /*5610*/  FFMA.FTZ R158, R29, R0.reuse, -R8.reuse ;  /* 0x000000001d9e7223 */ /* 0x180fe20000010808 */
[----:B------:R-:W-:-:S02]  /*5620*/  FFMA.FTZ R29, R69, R0, -R8 ;  /* 0x00000000451d7223 */ /* 0x000fc40000010808 */
[----:B------:R-:W-:Y:S01]  /*5630*/  HGMMA.64x128x16.F32.BF16 R88, R160, gdesc[UR8].tnspB, R88, gsb0 ;  /* 0x41e00008a0587df0 */ /* 0x000fe20008001858 */
[----:B------:R-:W-:Y:S01]  /*5640*/  UIADD3 UR10, UR7, 0x380, URZ ;  /* 0x00000380070a7890 */ /* 0x000fe2000fffe03f */
[----:B------:R-:W-:Y:S01]  /*5650*/  MUFU.EX2 R156, R156 ;  /* 0x0000009c009c7308 */ /* 0x000fe20000000800 */
[----:B------:R-:W-:Y:S01]  /*5660*/  UMOV UR11, 0x40000040 ;  /* 0x40000040000b7882 */ /* 0x000fe20000000000 */
[----:B------:R-:W-:Y:S01]  /*5670*/  UMOV UR7, UR36 ;  /* 0x0000002400077c82 */ /* 0x000fe20008000000 */
[----:B-1----:R-:W-:Y:S01]  /*5680*/  FMNMX.FTZ R20, R12, R61, !PT ;  /* 0x0000003d0c147209 */ /* 0x002fe20007810000 */
[-CC-:B------:R-:W-:Y:S01]  /*5690*/  FFMA.FTZ R12, R25, R0.reuse, -R8.reuse ;  /* 0x00000000190c7223 */ /* 0x180fe20000010808 */
[-CC-:B------:R-:W-:Y:S01]  /*56a0*/  FFMA.FTZ R25, R77, R0.reuse, -R8.reuse ;  /* 0x000000004d197223 */ /* 0x180fe20000010808 */
[----:B------:R-:W-:Y:S02]  /*56b0*/  FFMA.FTZ R61, R81, R0, -R8 ;  /* 0x00000000513d7223 */ /* 0x000fe40000010808 */
[----:B------:R-:W-:Y:S01]  /*56c0*/  MUFU.EX2 R37, R37 ;  /* 0x0000002500257308 */ /* 0x000fe20000000800 */
[----:B------:R-:W1:Y:S07]  /*56d0*/  SHFL.BFLY PT, R65, R20, 0x1, 0x1f ;  /* 0x0c201f0014417f89 */ /* 0x000e6e00000e0000 */
[----:B------:R-:W-:Y:S08]  /*56e0*/  MUFU.EX2 R158, R158 ;  /* 0x0000009e009e7308 */ /* 0x000ff00000000800 */
[----:B------:R-:W-:Y:S08]  /*56f0*/  MUFU.EX2 R29, R29 ;  /* 0x0000001d001d7308 */ /* 0x000ff00000000800 */
[----:B------:R-:W-:Y:S01]  /*5700*/  MUFU.EX2 R12, R12 ;  /* 0x0000000c000c7308 */ /* 0x000fe20000000800 */
[----:B-1----:R-:W-:Y:S01]  /*5710*/  FMNMX.FTZ R9, R20, R65, !PT ;  /* 0x0000004114097209 */ /* 0x002fe20007810000 */
[----:B------:R-:W-:-:S03]  /*5720*/  FADD.FTZ R65, -R45, R6 ;  /* 0x000000062d417221 */ /* 0x000fc60000010100 */
[----:B------:R-:W-:Y:S01]  /*5730*/  FSETP.NEU.FTZ.AND P2, PT, R9, -INF , PT ;  /* 0xff8000000900780b */ /* 0x000fe20003f5d000 */
[-C--:B------:R-:W-:Y:S01]  /*5740*/  FMUL.FTZ R6, R65, R0.reuse ;  /* 0x0000000041067220 */ /* 0x080fe20000410000 */
[----:B------:R-:W-:Y:S01]  /*5750*/  FMUL.FTZ R32, R9, R0 ;  /* 0x0000000009207220 */ /* 0x000fe20000410000 */
[----:B------:R1:W-:Y:S04]  /*5760*/  MUFU.EX2 R20, R24 ;  /* 0x0000001800147308 */ /* 0x0003e80000000800 */
[----:B------:R-:W-:-:S04]  /*5770*/  FSEL R32, R32, RZ, P2 ;  /* 0x000000ff20207208 */ /* 0x000fc80001000000 */
[----:B------:R-:W2:Y:S01]  /*5780*/  MUFU.EX2 R6, R6 ;  /* 0x0000000600067308 */ /* 0x000ea20000000800 */
[-CC-:B------:R-:W-:Y:S01]  /*5790*/  FFMA.FTZ R38, R55, R0.reuse, -R32.reuse ;  /* 0x0000000037267223 */ /* 0x180fe20000010820 */
[-CC-:B------:R-:W-:Y:S01]  /*57a0*/  FFMA.FTZ R8, R26, R0.reuse, -R32.reuse ;  /* 0x000000001a087223 */ /* 0x180fe20000010820 */
[-CC-:B------:R-:W-:Y:S01]  /*57b0*/  FFMA.FTZ R65, R155, R0.reuse, -R32.reuse ;  /* 0x000000009b417223 */ /* 0x180fe20000010820 */
[-CC-:B-1----:R-:W-:Y:S01]  /*57c0*/  FFMA.FTZ R24, R153, R0.reuse, -R32.reuse ;  /* 0x0000000099187223 */ /* 0x182fe20000010820 */
        /* <DEDUP_REMOVED lines=11> */
[----:B------:R-:W1:Y:S01]  /*5880*/  MUFU.EX2 R65, R65 ;  /* 0x0000004100417308 */ /* 0x000e620000000800 */
[----:B--2---:R-:W-:Y:S01]  /*5890*/  FFMA.FTZ R55, R6, R4, R11 ;  /* 0x0000000406377223 */ /* 0x004fe2000001000b */
[-CC-:B------:R-:W-:Y:S01]  /*58a0*/  FFMA.FTZ R36, R183, R0.reuse, -R32.reuse ;  /* 0x00000000b7247223 */ /* 0x180fe20000010820 */
[-CC-:B------:R-:W-:Y:S01]  /*58b0*/  FFMA.FTZ R171, R199, R0.reuse, -R32.reuse ;  /* 0x00000000c7ab7223 */ /* 0x180fe20000010820 */
[-CC-:B------:R-:W-:Y:S01]  /*58c0*/  FFMA.FTZ R153, R181, R0.reuse, -R32.reuse ;  /* 0x00000000b5997223 */ /* 0x180fe20000010820 */
[C---:B------:R-:W-:Y:S01]  /*58d0*/  FADD.FTZ R55, R180.reuse, R55 ;  /* 0x00000037b4377221 */ /* 0x040fe20000010000 */
[----:B------:R-:W-:Y:S01]  /*58e0*/  F2FP.BF16.F32.PACK_AB R180, R180, R11 ;  /* 0x0000000bb4b4723e */ /* 0x000fe200000010ff */
        /* <DEDUP_REMOVED lines=20> */
[----:B------:R-:W-:Y:S01]  /*5a30*/  FFMA.FTZ R57, R57, R0, -R32 ;  /* 0x0000000039397223 */ /* 0x000fe20000010820 */
[----:B------:R-:W-:Y:S01]  /*5a40*/  F2FP.BF16.F32.PACK_AB R182, R13, R182 ;  /* 0x000000b60db6723e */ /* 0x000fe200000010ff */
[----:B------:R-:W-:Y:S01]  /*5a50*/  FADD.FTZ R55, R21, R4 ;  /* 0x0000000415377221 */ /* 0x000fe20000010000 */
[----:B------:R-:W-:-:S02]  /*5a60*/  FSEL R4, R9, RZ, P2 ;  /* 0x000000ff09047208 */ /* 0x000fc40001000000 */
[----:B------:R-:W3:Y:S01]  /*5a70*/  MUFU.EX2 R35, R35 ;  /* 0x0000002300237308 */ /* 0x000ee20000000800 */
[----:B------:R-:W-:Y:S01]  /*5a80*/  FADD.FTZ R44, R172, R55 ;  /* 0x00000037ac2c7221 */ /* 0x000fe20000010000 */
[----:B------:R-:W-:Y:S01]  /*5a90*/  PLOP3.LUT P2, PT, PT, PT, UP0, 0x80, 0x0 ;  /* 0x000000000000781c */ /* 0x000fe20003f4f008 */
[----:B------:R-:W-:Y:S01]  /*5aa0*/  FADD.FTZ R7, -R4, R7 ;  /* 0x0000000704077221 */ /* 0x000fe20000010100 */
[----:B------:R-:W-:Y:S01]  /*5ab0*/  IADD3 R4, -R23, 0xb, RZ ;  /* 0x0000000b17047810 */ /* 0x000fe20007ffe1ff */
[----:B------:R-:W-:Y:S01]  /*5ac0*/  FADD.FTZ R55, R27, R44 ;  /* 0x0000002c1b377221 */ /* 0x000fe20000010000 */
[----:B------:R-:W-:Y:S01]  /*5ad0*/  F2FP.BF16.F32.PACK_AB R176, R15, R176 ;  /* 0x000000b00fb0723e */ /* 0x000fe200000010ff */
[----:B------:R-:W-:Y:S01]  /*5ae0*/  FMUL.FTZ R7, R7, R0 ;  /* 0x0000000007077220 */ /* 0x000fe20000410000 */
[----:B------:R-:W-:Y:S01]  /*5af0*/  MUFU.EX2 R28, R28 ;  /* 0x0000001c001c7308 */ /* 0x000fe20000000800 */
[----:B------:R-:W-:Y:S01]  /*5b00*/  FADD.FTZ R44, R174, R55 ;  /* 0x00000037ae2c7221 */ /* 0x000fe20000010000 */
[----:B------:R-:W-:-:S02]  /*5b10*/  F2FP.BF16.F32.PACK_AB R178, R21, R178 ;  /* 0x000000b215b2723e */ /* 0x000fc400000010ff */
[----:B------:R-:W-:Y:S01]  /*5b20*/  F2FP.BF16.F32.PACK_AB R172, R27, R172 ;  /* 0x000000ac1bac723e */ /* 0x000fe200000010ff */
[----:B------:R-:W-:Y:S01]  /*5b30*/  FADD.FTZ R55, R39, R44 ;  /* 0x0000002c27377221 */ /* 0x000fe20000010000 */
[-CC-:B------:R-:W-:Y:S01]  /*5b40*/  FFMA.FTZ R44, R67, R0.reuse, -R32.reuse ;  /* 0x00000000432c7223 */ /* 0x180fe20000010820 */
[----:B------:R-:W-:Y:S01]  /*5b50*/  FFMA.FTZ R32, R87, R0, -R32 ;  /* 0x0000000057207223 */ /* 0x000fe20000010820 */
[----:B------:R-:W-:Y:S01]  /*5b60*/  MUFU.EX2 R7, R7 ;  /* 0x0000000700077308 */ /* 0x000fe20000000800 */
[----:B------:R-:W-:Y:S01]  /*5b70*/  FADD.FTZ R48, R168, R55 ;  /* 0x00000037a8307221 */ /* 0x000fe20000010000 */
[----:B------:R-:W-:Y:S02]  /*5b80*/  F2FP.BF16.F32.PACK_AB R174, R39, R174 ;  /* 0x000000ae27ae723e */ /* 0x000fe400000010ff */
[C---:B------:R-:W-:Y:S01]  /*5b90*/  F2FP.BF16.F32.PACK_AB R168, R51.reuse, R168 ;  /* 0x000000a833a8723e */ /* 0x040fe200000010ff */
[----:B------:R-:W-:Y:S01]  /*5ba0*/  FADD.FTZ R55, R51, R48 ;  /* 0x0000003033377221 */ /* 0x000fe20000010000 */
[----:B------:R-:W-:Y:S01]  /*5bb0*/  @!P1 VIADD R48, R50, 0x28860 ;  /* 0x0002886032309836 */ /* 0x000fe20000000000 */
[----:B-1----:R-:W-:Y:S01]  /*5bc0*/  F2FP.BF16.F32.PACK_AB R181, R65, R8 ;  /* 0x0000000841b5723e */ /* 0x002fe200000010ff */
[----:B------:R-:W1:Y:S01]  /*5bd0*/  MUFU.EX2 R69, R69 ;  /* 0x0000004500457308 */ /* 0x000e620000000800 */
[----:B--2---:R-:W-:-:S02]  /*5be0*/  F2FP.BF16.F32.PACK_AB R183, R31, R24 ;  /* 0x000000181fb7723e */ /* 0x004fc400000010ff */
[----:B------:R-:W-:Y:S02]  /*5bf0*/  @!P1 PRMT R48, RZ, 0x654, R48 ;  /* 0x00000654ff309816 */ /* 0x000fe40000000030 */
[----:B---3--:R-:W-:-:S03]  /*5c00*/  F2FP.BF16.F32.PACK_AB R177, R35, R26 ;  /* 0x0000001a23b1723e */ /* 0x008fc600000010ff */
[----:B------:R-:W-:Y:S01]  /*5c10*/  MUFU.EX2 R30, R30 ;  /* 0x0000001e001e7308 */ /* 0x000fe20000000800 */
[----:B------:R-:W-:Y:S02]  /*5c20*/  WARPGROUP.DEPBAR.LE gsb0, 0x0 ;  /* 0x00008000000079c5 */ /* 0x000fe40000010000 */
[----:B------:R-:W-:-:S05]  /*5c30*/  WARPGROUP.ARRIVE ;  /* 0x00000000000079c5 */ /* 0x000fca0000000000 */
[----:B------:R-:W-:Y:S01]  /*5c40*/  MUFU.EX2 R43, R43 ;  /* 0x0000002b002b7308 */ /* 0x000fe20000000800 */
[----:B------:R-:W-:Y:S02]  /*5c50*/  F2FP.BF16.F32.PACK_AB R160, R33, R10 ;  /* 0x0000000a21a0723e */ /* 0x000fe400000010ff */
[----:B-1----:R-:W-:Y:S01]  /*5c60*/  F2FP.BF16.F32.PACK_AB R179, R69, R28 ;  /* 0x0000001c45b3723e */ /* 0x002fe200000010ff */
[----:B------:R-:W-:Y:S04]  /*5c70*/  HGMMA.64x128x16.F32.BF16 R88, R164, gdesc[UR8].tnspB, R88, gsb0 ;  /* 0x41e00008a4587df0 */ /* 0x000fe80008001858 */
[----:B------:R-:W-:Y:S08]  /*5c80*/  MUFU.EX2 R34, R34 ;  /* 0x0000002200227308 */ /* 0x000ff00000000800 */
[----:B------:R-:W1:Y:S08]  /*5c90*/  MUFU.EX2 R25, R25 ;  /* 0x0000001900197308 */ /* 0x000e700000000800 */
[----:B------:R-:W2:Y:S08]  /*5ca0*/  MUFU.EX2 R47, R47 ;  /* 0x0000002f002f7308 */ /* 0x000eb00000000800 */
[----:B------:R-:W3:Y:S01]  /*5cb0*/  MUFU.EX2 R169, R169 ;  /* 0x000000a900a97308 */ /* 0x000ee20000000800 */
[----:B-1----:R-:W-:-:S07]  /*5cc0*/  F2FP.BF16.F32.PACK_AB R162, R25, R12 ;  /* 0x0000000c19a2723e */ /* 0x002fce00000010ff */
[----:B------:R-:W1:Y:S08]  /*5cd0*/  MUFU.EX2 R61, R61 ;  /* 0x0000003d003d7308 */ /* 0x000e700000000800 */
[----:B------:R-:W4:Y:S08]  /*5ce0*/  MUFU.EX2 R36, R36 ;  /* 0x0000002400247308 */ /* 0x000f300000000800 */
        /* <DEDUP_REMOVED lines=13> */
[----:B------:R2:W-:Y:S06]  /*5dc0*/  BAR.ARV R4, 0x100 ;  /* 0x000400040000751d */ /* 0x0005ec0000002000 */
[----:B------:R3:W-:Y:S01]  /*5dd0*/  @!P1 SYNCS.ARRIVE.TRANS64.RED.A1T0 RZ, [R46+URZ], RZ ;  /* 0x000000ff2eff99a7 */ /* 0x0007e2000810043f */
[----:B------:R-:W5:Y:S01]  /*5de0*/  MUFU.EX2 R75, R75 ;  /* 0x0000004b004b7308 */ /* 0x000f620000000800 */
[----:B--2---:R-:W-:Y:S01]  /*5df0*/  FADD.FTZ R4, R170, R55 ;  /* 0x00000037aa047221 */ /* 0x004fe20000010000 */
[-C--:B------:R-:W-:Y:S01]  /*5e00*/  FMUL.FTZ R88, R88, R6.reuse ;  /* 0x0000000658587220 */ /* 0x080fe20000410000 */
[-C--:B------:R-:W-:Y:S01]  /*5e10*/  FMUL.FTZ R89, R89, R6.reuse ;  /* 0x0000000659597220 */ /* 0x080fe20000410000 */
[-C--:B------:R-:W-:Y:S01]  /*5e20*/  FMUL.FTZ R92, R92, R6.reuse ;  /* 0x000000065c5c7220 */ /* 0x080fe20000410000 */
[----:B------:R-:W-:Y:S01]  /*5e30*/  FADD.FTZ R55, R53, R4 ;  /* 0x0000000435377221 */ /* 0x000fe20000010000 */
[----:B------:R-:W-:Y:S01]  /*5e40*/  FFMA.FTZ R4, R7, R3, R8 ;  /* 0x0000000307047223 */ /* 0x000fe20000010008 */
[----:B------:R2:W-:Y:S01]  /*5e50*/  @!P1 SYNCS.ARRIVE.TRANS64.RED.A1T0 RZ, [R48+URZ], RZ ;  /* 0x000000ff30ff99a7 */ /* 0x0005e2000810043f */
[----:B------:R-:W2:Y:S01]  /*5e60*/  MUFU.EX2 R163, R175 ;  /* 0x000000af00a37308 */ /* 0x000ea20000000800 */
[----:B---3--:R-:W-:Y:S01]  /*5e70*/  FADD.FTZ R46, R152, R55 ;  /* 0x00000037982e7221 */ /* 0x008fe20000010000 */
[----:B------:R-:W-:Y:S01]  /*5e80*/  FADD.FTZ R3, R65, R4 ;  /* 0x0000000441037221 */ /* 0x000fe20000010000 */
[-C--:B------:R-:W-:Y:S01]  /*5e90*/  FMUL.FTZ R93, R93, R6.reuse ;  /* 0x000000065d5d7220 */ /* 0x080fe20000410000 */
        /* <DEDUP_REMOVED lines=46> */
[----:B------:R-:W-:Y:S01]  /*6180*/  FADD.FTZ R3, R169, R4 ;  /* 0x00000004a9037221 */ /* 0x000fe20000010000 */
[-C--:B------:R-:W-:Y:S01]  /*6190*/  FMUL.FTZ R133, R133, R6.reuse ;  /* 0x0000000685857220 */ /* 0x080fe20000410000 */
[-C--:B------:R-:W-:Y:S01]  /*61a0*/  FMUL.FTZ R136, R136, R6.reuse ;  /* 0x0000000688887220 */ /* 0x080fe20000410000 */
[----:B-1----:R-:W-:Y:S01]  /*61b0*/  FADD.FTZ R11, R61, R46 ;  /* 0x0000002e3d0b7221 */ /* 0x002fe20000010000 */
[----:B----4-:R-:W-:Y:S01]  /*61c0*/  FADD.FTZ R4, R36, R3 ;  /* 0x0000000324047221 */ /* 0x010fe20000010000 */
[-C--:B------:R-:W-:Y:S01]  /*61d0*/  FMUL.FTZ R137, R137, R6.reuse ;  /* 0x0000000689897220 */ /* 0x080fe20000410000 */
[-C--:B------:R-:W-:Y:S01]  /*61e0*/  FMUL.FTZ R140, R140, R6.reuse ;  /* 0x000000068c8c7220 */ /* 0x080fe20000410000 */
[----:B------:R-:W-:Y:S01]  /*61f0*/  FADD.FTZ R10, R20, R11 ;  /* 0x0000000b140a7221 */ /* 0x000fe20000010000 */
[----:B-----5:R-:W-:Y:S01]  /*6200*/  FADD.FTZ R3, R171, R4 ;  /* 0x00000004ab037221 */ /* 0x020fe20000010000 */
[-C--:B------:R-:W-:Y:S01]  /*6210*/  FMUL.FTZ R141, R141, R6.reuse ;  /* 0x000000068d8d7220 */ /* 0x080fe20000410000 */
[-C--:B------:R-:W-:Y:S01]  /*6220*/  FMUL.FTZ R144, R144, R6.reuse ;  /* 0x0000000690907220 */ /* 0x080fe20000410000 */
[----:B------:R-:W-:Y:S01]  /*6230*/  FADD.FTZ R4, R45, R10 ;  /* 0x0000000a2d047221 */ /* 0x000fe20000010000 */
[----:B------:R-:W-:Y:S01]  /*6240*/  FADD.FTZ R10, R38, R3 ;  /* 0x00000003260a7221 */ /* 0x000fe20000010000 */
[-C--:B------:R-:W-:Y:S01]  /*6250*/  FMUL.FTZ R145, R145, R6.reuse ;  /* 0x0000000691917220 */ /* 0x080fe20000410000 */
[-C--:B------:R-:W-:Y:S01]  /*6260*/  FMUL.FTZ R148, R148, R6.reuse ;  /* 0x0000000694947220 */ /* 0x080fe20000410000 */
[----:B------:R-:W-:Y:S01]  /*6270*/  FMUL.FTZ R149, R149, R6 ;  /* 0x0000000695957220 */ /* 0x000fe20000410000 */
        /* <DEDUP_REMOVED lines=40> */
[----:B--2---:R-:W-:Y:S01]  /*6500*/  FADD.FTZ R10, R163, R10 ;  /* 0x0000000aa30a7221 */ /* 0x004fe20000010000 */
[-C--:B------:R-:W-:Y:S01]  /*6510*/  FMUL.FTZ R150, R150, R7.reuse ;  /* 0x0000000796967220 */ /* 0x080fe20000410000 */
[----:B------:R-:W-:Y:S01]  /*6520*/  FMUL.FTZ R151, R151, R7 ;  /* 0x0000000797977220 */ /* 0x000fe20000410000 */
[----:B------:R-:W-:Y:S01]  /*6530*/  F2FP.BF16.F32.PACK_AB R170, R53, R170 ;  /* 0x000000aa35aa723e */ /* 0x000fe200000010ff */
[----:B---3--:R-:W-:Y:S01]  /*6540*/  FADD.FTZ R10, R79, R10 ;  /* 0x0000000a4f0a7221 */ /* 0x008fe20000010000 */
[----:B------:R-:W-:Y:S01]  /*6550*/  F2FP.BF16.F32.PACK_AB R152, R49, R152 ;  /* 0x000000983198723e */ /* 0x000fe200000010ff */
[----:B------:R-:W-:Y:S01]  /*6560*/  IMAD.MOV.U32 R6, RZ, RZ, R5 ;  /* 0x000000ffff067224 */ /* 0x000fe200078e0005 */
[----:B------:R-:W-:Y:S01]  /*6570*/  F2FP.BF16.F32.PACK_AB R154, R41, R154 ;  /* 0x0000009a299a723e */ /* 0x000fe200000010ff */
[----:B------:R-:W-:Y:S01]  /*6580*/  FADD.FTZ R10, R165, R10 ;  /* 0x0000000aa50a7221 */ /* 0x000fe20000010000 */
[----:B------:R-:W-:Y:S01]  /*6590*/  F2FP.BF16.F32.PACK_AB R156, R37, R156 ;  /* 0x0000009c259c723e */ /* 0x000fe200000010ff */
[----:B------:R-:W-:Y:S01]  /*65a0*/  IMAD.MOV.U32 R7, RZ, RZ, R9 ;  /* 0x000000ffff077224 */ /* 0x000fe200078e0009 */
[----:B------:R-:W-:Y:S01]  /*65b0*/  F2FP.BF16.F32.PACK_AB R158, R29, R158 ;  /* 0x0000009e1d9e723e */ /* 0x000fe200000010ff */
[----:B------:R-:W-:Y:S01]  /*65c0*/  FADD.FTZ R10, R83, R10 ;  /* 0x0000000a530a7221 */ /* 0x000fe20000010000 */
[----:B------:R-:W-:-:S02]  /*65d0*/  F2FP.BF16.F32.PACK_AB R164, R61, R14 ;  /* 0x0000000e3da4723e */ /* 0x000fc400000010ff */
[----:B------:R-:W-:Y:S01]  /*65e0*/  F2FP.BF16.F32.PACK_AB R166, R45, R20 ;  /* 0x000000142da6723e */ /* 0x000fe200000010ff */
[----:B------:R-:W-:Y:S01]  /*65f0*/  FADD.FTZ R10, R57, R10 ;  /* 0x0000000a390a7221 */ /* 0x000fe20000010000 */
[----:B------:R-:W-:Y:S02]  /*6600*/  F2FP.BF16.F32.PACK_AB R173, R43, R30 ;  /* 0x0000001e2bad723e */ /* 0x000fe400000010ff */
[----:B------:R-:W-:Y:S01]  /*6610*/  F2FP.BF16.F32.PACK_AB R175, R47, R34 ;  /* 0x000000222faf723e */ /* 0x000fe200000010ff */
[----:B------:R-:W-:Y:S01]  /*6620*/  FADD.FTZ R3, R32, R10 ;  /* 0x0000000a20037221 */ /* 0x000fe20000010000 */
        /* <DEDUP_REMOVED lines=10> */
[----:B------:R-:W-:Y:S06]  /*66d0*/  @P2 BRA `(.L_x_7435) ;  /* 0xffffffd400cc2947 */ /* 0x000fec000383ffff */
.L_x_7426:
[----:B------:R-:W-:-:S13]  /*66e0*/  ISETP.LE.AND P2, PT, RZ, UR6, PT ;  /* 0x00000006ff007c0c */ /* 0x000fda000bf43270 */
[----:B------:R-:W-:Y:S05]  /*66f0*/  @!P2 BRA `(.L_x_7436) ;  /* 0x0000001c00fca947 */ /* 0x000fea0003800000 */
[----:B------:R-:W-:Y:S01]  /*6700*/  IMAD.MOV.U32 R6, RZ, RZ, R9 ;  /* 0x000000ffff067224 */ /* 0x000fe200078e0009 */
[----:B------:R-:W-:Y:S01]  /*6710*/  UMOV UR5, UR36 ;  /* 0x0000002400057c82 */ /* 0x000fe20008000000 */
[----:B------:R-:W-:Y:S01]  /*6720*/  IMAD.MOV.U32 R7, RZ, RZ, R5 ;  /* 0x000000ffff077224 */ /* 0x000fe200078e0005 */
[----:B------:R-:W-:-:S06]  /*6730*/  UMOV UR7, UR37 ;  /* 0x0000002500077c82 */ /* 0x000fcc0008000000 */
.L_x_7445:
        /* <DEDUP_REMOVED lines=9> */
.L_x_7438:
[----:B------:R-:W-:Y:S01]  /*67d0*/  ULEA UR10, UR37, UR38, 0x3 ;  /* 0x00000026250a7291 */ /* 0x000fe2000f8e183f */
[----:B------:R-:W-:-:S05]  /*67e0*/  IMAD.U32 R0, RZ, RZ, UR36 ;  /* 0x00000024ff007e24 */ /* 0x000fca000f8e00ff */
[----:B------:R-:W-:-:S04]  /*67f0*/  SHF.L.U32 R0, R0, 0x1f, RZ ;  /* 0x0000001f00007819 */ /* 0x000fc800000006ff */
[----:B------:R1:W2:Y:S01]  /*6800*/  SYNCS.PHASECHK.TRANS64.TRYWAIT P2, [UR10+0x28830], R0 ;  /* 0x02883000ff0075a7 */ /* 0x0002a2000804014a */
[----:B------:R-:W-:Y:S05]  /*6810*/  @!P0 BRA `(.L_x_7439) ;  /* 0x0000000000048947 */ /* 0x000fea0003800000 */
[----:B------:R-:W-:Y:S01]  /*6820*/  BPT.TRAP 0x1 ;  /* 0x000000040000795c */ /* 0x000fe20000300000 */
.L_x_7439:
[----:B--2---:R-:W-:Y:S05]  /*6830*/  @P2 BRA `(.L_x_7437) ;  /* 0x0000000000082947 */ /* 0x004fea0003800000 */
[----:B------:R-:W2:Y:S02]  /*6840*/  SYNCS.PHASECHK.TRANS64.TRYWAIT P2, [UR10+0x28830], R0 ;  /* 0x02883000ff0075a7 */ /* 0x000ea4000804014a */
[----:B--2---:R-:W-:Y:S05]  /*6850*/  @!P2 BRA `(.L_x_7440) ;  /* 0x00000068005ca947 */ /* 0x004fea0003800000 */
.L_x_7437:
        /* <DEDUP_REMOVED lines=46> */
.L_x_7442:
[----:B------:R-:W-:Y:S01]  /*6b40*/  ULEA UR10, UR7, UR38, 0x3 ;  /* 0x00000026070a7291 */ /* 0x000fe2000f8e183f */
[----:B------:R-:W-:-:S05]  /*6b50*/  IMAD.U32 R0, RZ, RZ, UR5 ;  /* 0x00000005ff007e24 */ /* 0x000fca000f8e00ff */
[----:B------:R-:W-:-:S04]  /*6b60*/  SHF.L.U32 R0, R0, 0x1f, RZ ;  /* 0x0000001f00007819 */ /* 0x000fc800000006ff */
[----:B------:R1:W2:Y:S01]  /*6b70*/  SYNCS.PHASECHK.TRANS64.TRYWAIT P2, [UR10+0x28850], R0 ;  /* 0x02885000ff0075a7 */ /* 0x0002a2000804014a */
[----:B------:R-:W-:Y:S05]  /*6b80*/  @!P0 BRA `(.L_x_7443) ;  /* 0x0000000000048947 */ /* 0x000fea0003800000 */
[----:B------:R-:W-:Y:S01]  /*6b90*/  BPT.TRAP 0x1 ;  /* 0x000000040000795c */ /* 0x000fe20000300000 */
.L_x_7443:
[----:B--2---:R-:W-:Y:S05]  /*6ba0*/  @P2 BRA `(.L_x_7441) ;  /* 0x0000000000082947 */ /* 0x004fea0003800000 */
[----:B------:R-:W2:Y:S02]  /*6bb0*/  SYNCS.PHASECHK.TRANS64.TRYWAIT P2, [UR10+0x28850], R0 ;  /* 0x02885000ff0075a7 */ /* 0x000ea4000804014a */
[----:B--2---:R-:W-:Y:S05]  /*6bc0*/  @!P2 BRA `(.L_x_7444) ;  /* 0x000000640098a947 */ /* 0x004fea0003800000 */
.L_x_7441:
[----:B------:R-:W-:Y:S01]  /*6bd0*/  UIADD3 UR5, UR38, 0x400, URZ ;  /* 0x0000040026057890 */ /* 0x000fe2000fffe03f */
[----:B------:R-:W-:Y:S01]  /*6be0*/  WARPGROUP.ARRIVE ;  /* 0x00000000000079c5 */ /* 0x000fe20000000000 */
[----:B------:R-:W-:Y:S01]  /*6bf0*/  UMOV UR11, 0x40000040 ;  /* 0x40000040000b7882 */ /* 0x000fe20000000000 */
[----:B-12---:R-:W-:Y:S01]  /*6c00*/  FMNMX.FTZ R0, R24, R7, !PT ;  /* 0x0000000718007209 */ /* 0x006fe20007810000 */
[----:B------:R-:W-:Y:S01]  /*6c10*/  USHF.R.U32.HI UR5, URZ, 0x4, UR5 ;  /* 0x000000043f057899 */ /* 0x000fe20008011605 */
[----:B------:R-:W-:Y:S02]  /*6c20*/  ISETP.LT.AND P2, PT, RZ, UR6, PT ;  /* 0x00000006ff007c0c */ /* 0x000fe4000bf41270 */
[----:B------:R-:W-:Y:S01]  /*6c30*/  FMNMX.FTZ R5, R25, R0, !PT ;  /* 0x0000000019057209 */ /* 0x000fe20007810000 */
[----:B------:R-:W-:-:S03]  /*6c40*/  ULOP3.LUT UR5, UR5, 0x3fff, URZ, 0xc0, !UPT ;  /* 0x00003fff05057892 */ /* 0x000fc6000f8ec03f */
[----:B------:R-:W-:Y:S01]  /*6c50*/  FMNMX.FTZ R0, R28, R5, !PT ;  /* 0x000000051c007209 */ /* 0x000fe20007810000 */
[----:B------:R-:W-:-:S03]  /*6c60*/  ULOP3.LUT UR5, UR5, 0x4000000, URZ, 0xfc, !UPT ;  /* 0x0400000005057892 */ /* 0x000fc6000f8efc3f */
[----:B------:R-:W-:Y:S01]  /*6c70*/  FMNMX.FTZ R5, R29, R0, !PT ;  /* 0x000000001d057209 */ /* 0x000fe20007810000 */
[----:B------:R-:W-:-:S03]  /*6c80*/  ULEA UR5, UR7, UR5, 0xb ;  /* 0x0000000507057291 */ /* 0x000fc6000f8e583f */
[----:B------:R-:W-:-:S04]  /*6c90*/  FMNMX.FTZ R0, R32, R5, !PT ;  /* 0x0000000520007209 */ /* 0x000fc80007810000 */
[----:B------:R-:W-:Y:S01]  /*6ca0*/  UMOV UR10, UR5 ;  /* 0x00000005000a7c82 */ /* 0x000fe20008000000 */
[----:B------:R-:W-:Y:S01]  /*6cb0*/  FMNMX.FTZ R5, R33, R0, !PT ;  /* 0x0000000021057209 */ /* 0x000fe20007810000 */
[----:B------:R-:W-:Y:S01]  /*6cc0*/  HGMMA.64x128x16.F32.BF16 R88, R180, gdesc[UR8].tnspB, R88, gsb0 ;  /* 0x41e00008b4587df0 */ /* 0x000fe20008001858 */
        /* <DEDUP_REMOVED lines=73> */
[----:B------:R-:W1:Y:S01]  /*7160*/  SHFL.BFLY PT, R10, R9, 0x2, 0x1f ;  /* 0x0c401f00090a7f89 */ /* 0x000e6200000e0000 */
[----:B------:R-:W-:Y:S02]  /*7170*/  WARPGROUP.DEPBAR.LE gsb0, 0x0 ;  /* 0x00008000000079c5 */ /* 0x000fe40000010000 */
[----:B------:R-:W-:-:S06]  /*7180*/  WARPGROUP.ARRIVE ;  /* 0x00000000000079c5 */ /* 0x000fcc0000000000 */
[----:B------:R-:W-:Y:S01]  /*7190*/  HGMMA.64x128x16.F32.BF16 R88, R172, gdesc[UR8].tnspB, R88, gsb0 ;  /* 0x41e00008ac587df0 */ /* 0x000fe20008001858 */
[----:B------:R-:W-:Y:S01]  /*71a0*/  UIADD3 UR10, UR5, 0x180, URZ ;  /* 0x00000180050a7890 */ /* 0x000fe2000fffe03f */
[----:B------:R-:W-:Y:S01]  /*71b0*/  UMOV UR11, 0x40000040 ;  /* 0x40000040000b7882 */ /* 0x000fe20000000000 */
[----:B-1----:R-:W-:-:S05]  /*71c0*/  FMNMX.FTZ R14, R9, R10, !PT ;  /* 0x0000000a090e7209 */ /* 0x002fca0007810000 */
[----:B------:R-:W1:Y:S02]  /*71d0*/  SHFL.BFLY PT, R9, R14, 0x1, 0x1f ;  /* 0x0c201f000e097f89 */ /* 0x000e6400000e0000 */
[----:B-1----:R-:W-:Y:S01]  /*71e0*/  FMNMX.FTZ R9, R14, R9, !PT ;  /* 0x000000090e097209 */ /* 0x002fe20007810000 */
[----:B------:R-:W-:Y:S02]  /*71f0*/  WARPGROUP.DEPBAR.LE gsb0, 0x0 ;  /* 0x00008000000079c5 */ /* 0x000fe40000010000 */
[----:B------:R-:W-:-:S06]  /*7200*/  WARPGROUP.ARRIVE ;  /* 0x00000000000079c5 */ /* 0x000fcc0000000000 */
[----:B------:R-:W-:Y:S01]  /*7210*/  HGMMA.64x128x16.F32.BF16 R88, R168, gdesc[UR8].tnspB, R88, gsb0 ;  /* 0x41e00008a8587df0 */ /* 0x000fe20008001858 */
[----:B------:R-:W-:Y:S01]  /*7220*/  UIADD3 UR10, UR5, 0x200, URZ ;  /* 0x00000200050a7890 */ /* 0x000fe2000fffe03f */
[----:B------:R-:W-:Y:S01]  /*7230*/  UMOV UR11, 0x40000040 ;  /* 0x40000040000b7882 */ /* 0x000fe20000000000 */
[----:B------:R-:W-:Y:S02]  /*7240*/  WARPGROUP.DEPBAR.LE gsb0, 0x0 ;  /* 0x00008000000079c5 */ /* 0x000fe40000010000 */
[----:B------:R-:W-:Y:S01]  /*7250*/  WARPGROUP.ARRIVE ;  /* 0x00000000000079c5 */ /* 0x000fe20000000000 */
[----:B------:R-:W-:-:S04]  /*7260*/  FMUL.FTZ R169, R5, R0 ;  /* 0x0000000005a97220 */ /* 0x000fc80000410000 */
[-CC-:B------:R-:W-:Y:S02]  /*7270*/  FFMA.FTZ R11, R25, R0.reuse, -R169.reuse ;  /* 0x00000000190b7223 */ /* 0x180fe400000108a9 */
[----:B------:R-:W-:Y:S01]  /*7280*/  HGMMA.64x128x16.F32.BF16 R88, R152, gdesc[UR8].tnspB, R88, gsb0 ;  /* 0x41e0000898587df0 */ /* 0x000fe20008001858 */
[----:B------:R-:W-:Y:S01]  /*7290*/  UIADD3 UR10, UR5, 0x280, URZ ;  /* 0x00000280050a7890 */ /* 0x000fe2000fffe03f */
[-CC-:B------:R-:W-:Y:S01]  /*72a0*/  FFMA.FTZ R25, R41, R0.reuse, -R169.reuse ;  /* 0x0000000029197223 */ /* 0x180fe200000108a9 */
[----:B------:R-:W-:Y:S01]  /*72b0*/  UMOV UR11, 0x40000040 ;  /* 0x40000040000b7882 */ /* 0x000fe20000000000 */
[-CC-:B------:R-:W-:Y:S01]  /*72c0*/  FFMA.FTZ R41, R57, R0.reuse, -R169.reuse ;  /* 0x0000000039297223 */ /* 0x180fe200000108a9 */
[-CC-:B------:R-:W-:Y:S01]  /*72d0*/  FFMA.FTZ R57, R73, R0.reuse, -R169.reuse ;  /* 0x0000000049397223 */ /* 0x180fe200000108a9 */
[----:B------:R-:W-:Y:S01]  /*72e0*/  FADD.FTZ R73, -R9, R6 ;  /* 0x0000000609497221 */ /* 0x000fe20000010100 */
[-CC-:B------:R-:W-:Y:S01]  /*72f0*/  FFMA.FTZ R180, R24, R0.reuse, -R169.reuse ;  /* 0x0000000018b47223 */ /* 0x180fe200000108a9 */
[-CC-:B------:R-:W-:Y:S01]  /*7300*/  FFMA.FTZ R182, R28, R0.reuse, -R169.reuse ;  /* 0x000000001cb67223 */ /* 0x180fe200000108a9 */
[----:B------:R-:W-:Y:S01]  /*7310*/  MUFU.EX2 R11, R11 ;  /* 0x0000000b000b7308 */ /* 0x000fe20000000800 */
[-C--:B------:R-:W-:Y:S01]  /*7320*/  FMUL.FTZ R6, R73, R0.reuse ;  /* 0x0000000049067220 */ /* 0x080fe20000410000 */
[-C--:B------:R-:W-:Y:S01]  /*7330*/  FMUL.FTZ R73, R9, R0.reuse ;  /* 0x0000000009497220 */ /* 0x080fe20000410000 */
[-CC-:B------:R-:W-:Y:S01]  /*7340*/  FFMA.FTZ R13, R29, R0.reuse, -R169.reuse ;  /* 0x000000001d0d7223 */ /* 0x180fe200000108a9 */
[-CC-:B------:R-:W-:Y:S01]  /*7350*/  FFMA.FTZ R176, R32, R0.reuse, -R169.reuse ;  /* 0x0000000020b07223 */ /* 0x180fe200000108a9 */
[-C--:B------:R-:W-:Y:S01]  /*7360*/  FFMA.FTZ R15, R33, R0.reuse, -R169 ;  /* 0x00000000210f7223 */ /* 0x080fe200000108a9 */
[-CC-:B------:R-:W-:Y:S01]  /*7370*/  FFMA.FTZ R181, R26, R0.reuse, -R73.reuse ;  /* 0x000000001ab57223 */ /* 0x180fe20000010849 */
[----:B------:R-:W-:Y:S01]  /*7380*/  FFMA.FTZ R20, R27, R0, -R73 ;  /* 0x000000001b147223 */ /* 0x000fe20000010849 */
[----:B------:R-:W1:Y:S01]  /*7390*/  MUFU.EX2 R180, R180 ;  /* 0x000000b400b47308 */ /* 0x000e620000000800 */
[----:B------:R-:W-:-:S02]  /*73a0*/  IMAD.U32 R27, RZ, RZ, UR37 ;  /* 0x00000025ff1b7e24 */ /* 0x000fc4000f8e00ff */
[-CC-:B------:R-:W-:Y:S01]  /*73b0*/  FFMA.FTZ R183, R30, R0.reuse, -R73.reuse ;  /* 0x000000001eb77223 */ /* 0x180fe20000010849 */
[-CC-:B------:R-:W-:Y:S01]  /*73c0*/  FFMA.FTZ R32, R31, R0.reuse, -R73.reuse ;  /* 0x000000001f207223 */ /* 0x180fe20000010849 */
[-CC-:B------:R-:W-:Y:S01]  /*73d0*/  FFMA.FTZ R177, R34, R0.reuse, -R73.reuse ;  /* 0x0000000022b17223 */ /* 0x180fe20000010849 */
[----:B------:R-:W-:Y:S01]  /*73e0*/  IADD3 R31, -R23, 0xb, RZ ;  /* 0x0000000b171f7810 */ /* 0x000fe20007ffe1ff */
[-C--:B------:R-:W-:Y:S01]  /*73f0*/  FFMA.FTZ R34, R35, R0.reuse, -R73 ;  /* 0x0000000023227223 */ /* 0x080fe20000010849 */
[----:B------:R-:W-:Y:S01]  /*7400*/  @!P1 LEA R27, R27, UR38, 0x3 ;  /* 0x000000261b1b9c11 */ /* 0x000fe2000f8e18ff */
[----:B------:R-:W-:Y:S01]  /*7410*/  MUFU.EX2 R6, R6 ;  /* 0x0000000600067308 */ /* 0x000fe20000000800 */
[-C--:B------:R-:W-:Y:S01]  /*7420*/  FFMA.FTZ R178, R36, R0.reuse, -R169 ;  /* 0x0000000024b27223 */ /* 0x080fe200000108a9 */
[-C--:B------:R-:W-:Y:S01]  /*7430*/  FFMA.FTZ R179, R38, R0.reuse, -R73 ;  /* 0x0000000026b37223 */ /* 0x080fe20000010849 */
[----:B------:R-:W-:Y:S01]  /*7440*/  FFMA.FTZ R21, R37, R0, -R169 ;  /* 0x0000000025157223 */ /* 0x000fe200000108a9 */
[----:B------:R-:W-:-:S02]  /*7450*/  @!P1 VIADD R27, R27, 0x28840 ;  /* 0x000288401b1b9836 */ /* 0x000fc40000000000 */
[-C--:B------:R-:W-:Y:S01]  /*7460*/  FFMA.FTZ R38, R39, R0.reuse, -R73 ;  /* 0x0000000027267223 */ /* 0x080fe20000010849 */
[-C--:B------:R-:W-:Y:S01]  /*7470*/  FFMA.FTZ R172, R40, R0.reuse, -R169 ;  /* 0x0000000028ac7223 */ /* 0x080fe200000108a9 */
[----:B------:R-:W-:Y:S01]  /*7480*/  FFMA.FTZ R173, R42, R0, -R73 ;  /* 0x000000002aad7223 */ /* 0x000fe20000010849 */
[----:B------:R-:W2:Y:S01]  /*7490*/  MUFU.EX2 R181, R181 ;  /* 0x000000b500b57308 */ /* 0x000ea20000000800 */
[----:B------:R-:W-:Y:S01]  /*74a0*/  @!P1 PRMT R27, RZ, 0x654, R27 ;  /* 0x00000654ff1b9816 */ /* 0x000fe2000000001b */
[----:B-1----:R-:W-:Y:S01]  /*74b0*/  FFMA.FTZ R4, R7, R4, R180 ;  /* 0x0000000407047223 */ /* 0x002fe200000100b4 */
[-C--:B------:R-:W-:Y:S01]  /*74c0*/  FFMA.FTZ R30, R43, R0.reuse, -R73 ;  /* 0x000000002b1e7223 */ /* 0x080fe20000010849 */
[-C--:B------:R-:W-:Y:S01]  /*74d0*/  FFMA.FTZ R174, R44, R0.reuse, -R169 ;  /* 0x000000002cae7223 */ /* 0x080fe200000108a9 */
[-C--:B------:R-:W-:Y:S01]  /*74e0*/  FFMA.FTZ R175, R46, R0.reuse, -R73 ;  /* 0x000000002eaf7223 */ /* 0x080fe20000010849 */
[-C--:B------:R-:W-:Y:S01]  /*74f0*/  FFMA.FTZ R29, R45, R0.reuse, -R169 ;  /* 0x000000002d1d7223 */ /* 0x080fe200000108a9 */
[-C--:B------:R-:W-:Y:S01]  /*7500*/  FFMA.FTZ R26, R47, R0.reuse, -R73 ;  /* 0x000000002f1a7223 */ /* 0x080fe20000010849 */
[----:B------:R-:W1:Y:S01]  /*7510*/  MUFU.EX2 R20, R20 ;  /* 0x0000001400147308 */ /* 0x000e620000000800 */
        /* <DEDUP_REMOVED lines=8> */
[----:B--2---:R-:W-:Y:S01]  /*75a0*/  FFMA.FTZ R3, R6, R3, R181 ;  /* 0x0000000306037223 */ /* 0x004fe200000100b5 */
[-CC-:B------:R-:W-:Y:S01]  /*75b0*/  FFMA.FTZ R8, R72, R0.reuse, -R169.reuse ;  /* 0x0000000048087223 */ /* 0x180fe200000108a9 */
[-CC-:B------:R-:W-:Y:S01]  /*75c0*/  FFMA.FTZ R10, R76, R0.reuse, -R169.reuse ;  /* 0x000000004c0a7223 */ /* 0x180fe200000108a9 */
[-CC-:B------:R-:W-:Y:S01]  /*75d0*/  FFMA.FTZ R61, R77, R0.reuse, -R169.reuse ;  /* 0x000000004d3d7223 */ /* 0x180fe200000108a9 */
[-CC-:B------:R-:W-:Y:S01]  /*75e0*/  FFMA.FTZ R12, R80, R0.reuse, -R169.reuse ;  /* 0x00000000500c7223 */ /* 0x180fe200000108a9 */
[-CC-:B------:R-:W-:Y:S01]  /*75f0*/  FFMA.FTZ R65, R81, R0.reuse, -R169.reuse ;  /* 0x0000000051417223 */ /* 0x180fe200000108a9 */
[-CC-:B------:R-:W-:Y:S01]  /*7600*/  FFMA.FTZ R84, R84, R0.reuse, -R169.reuse ;  /* 0x0000000054547223 */ /* 0x180fe200000108a9 */
[----:B------:R-:W-:Y:S01]  /*7610*/  MUFU.EX2 R183, R183 ;  /* 0x000000b700b77308 */ /* 0x000fe20000000800 */
[-C--:B------:R-:W-:Y:S01]  /*7620*/  FFMA.FTZ R69, R85, R0.reuse, -R169 ;  /* 0x0000000055457223 */ /* 0x080fe200000108a9 */
[-CC-:B------:R-:W-:Y:S01]  /*7630*/  FFMA.FTZ R28, R51, R0.reuse, -R73.reuse ;  /* 0x00000000331c7223 */ /* 0x180fe20000010849 */
[-CC-:B------:R-:W-:Y:S01]  /*7640*/  FFMA.FTZ R171, R54, R0.reuse, -R73.reuse ;  /* 0x0000000036ab7223 */ /* 0x180fe20000010849 */
[-CC-:B------:R-:W-:Y:S01]  /*7650*/  FFMA.FTZ R24, R55, R0.reuse, -R73.reuse ;  /* 0x0000000037187223 */ /* 0x180fe20000010849 */
[--C-:B------:R-:W-:Y:S01]  /*7660*/  FFMA.FTZ R36, R59, R0, -R73.reuse ;  /* 0x000000003b247223 */ /* 0x100fe20000010849 */
[----:B------:R-:W-:Y:S01]  /*7670*/  F2FP.BF16.F32.PACK_AB R180, R11, R180 ;  /* 0x000000b40bb4723e */ /* 0x000fe200000010ff */
[-CC-:B------:R-:W-:Y:S01]  /*7680*/  FFMA.FTZ R63, R63, R0.reuse, -R73.reuse ;  /* 0x000000003f3f7223 */ /* 0x180fe20000010849 */
[----:B------:R-:W-:Y:S01]  /*7690*/  MUFU.EX2 R13, R13 ;  /* 0x0000000d000d7308 */ /* 0x000fe20000000800 */
[-CC-:B------:R-:W-:Y:S01]  /*76a0*/  FFMA.FTZ R66, R66, R0.reuse, -R73.reuse ;  /* 0x0000000042427223 */ /* 0x180fe20000010849 */
[-CC-:B------:R-:W-:Y:S01]  /*76b0*/  FFMA.FTZ R67, R67, R0.reuse, -R73.reuse ;  /* 0x0000000043437223 */ /* 0x180fe20000010849 */
[----:B-1----:R-:W-:Y:S01]  /*76c0*/  F2FP.BF16.F32.PACK_AB R181, R20, R181 ;  /* 0x000000b514b5723e */ /* 0x002fe200000010ff */
        /* <DEDUP_REMOVED lines=9> */
[----:B------:R-:W-:Y:S01]  /*7760*/  FFMA.FTZ R86, R86, R0, -R73 ;  /* 0x0000000056567223 */ /* 0x000fe20000010849 */
[----:B------:R-:W-:Y:S01]  /*7770*/  IMAD.U32 R35, RZ, RZ, UR7 ;  /* 0x00000007ff237e24 */ /* 0x000fe2000f8e00ff */
[----:B------:R-:W-:Y:S01]  /*7780*/  UIADD3 UR7, UR6, -0x1, URZ ;  /* 0xffffffff06077890 */ /* 0x000fe2000fffe03f */
[----:B------:R-:W-:Y:S03]  /*7790*/  MUFU.EX2 R176, R176 ;  /* 0x000000b000b07308 */ /* 0x000fe60000000800 */
[----:B------:R-:W-:-:S03]  /*77a0*/  @!P1 LEA R35, R35, UR38, 0x3 ;  /* 0x0000002623239c11 */ /* 0x000fc6000f8e18ff */
[----:B------:R-:W-:Y:S01]  /*77b0*/  UMOV UR6, UR7 ;  /* 0x0000000700067c82 */ /* 0x000fe20008000000 */
[----:B------:R-:W-:Y:S01]  /*77c0*/  UMOV UR7, UR37 ;  /* 0x0000002500077c82 */ /* 0x000fe20008000000 */
        /* <DEDUP_REMOVED lines=8> */
[----:B------:R-:W-:-:S05]  /*7850*/  WARPGROUP.ARRIVE ;  /* 0x00000000000079c5 */ /* 0x000fca0000000000 */
[----:B------:R-:W-:Y:S01]  /*7860*/  MUFU.EX2 R172, R172 ;  /* 0x000000ac00ac7308 */ /* 0x000fe20000000800 */
[-CC-:B------:R-:W-:Y:S01]  /*7870*/  FFMA.FTZ R152, R56, R0.reuse, -R169.reuse ;  /* 0x0000000038987223 */ /* 0x180fe200000108a9 */
[-C--:B------:R-:W-:Y:S01]  /*7880*/  FFMA.FTZ R154, R60, R0.reuse, -R169 ;  /* 0x000000003c9a7223 */ /* 0x080fe200000108a9 */
[-CC-:B------:R-:W-:Y:S01]  /*7890*/  FFMA.FTZ R153, R58, R0.reuse, -R73.reuse ;  /* 0x000000003a997223 */ /* 0x180fe20000010849 */
[----:B------:R-:W-:Y:S01]  /*78a0*/  FFMA.FTZ R155, R62, R0, -R73 ;  /* 0x000000003e9b7223 */ /* 0x000fe20000010849 */
[----:B------:R-:W-:Y:S01]  /*78b0*/  HGMMA.64x128x16.F32.BF16 R88, R156, gdesc[UR8].tnspB, R88, gsb0 ;  /* 0x41e000089c587df0 */ /* 0x000fe20008001858 */
[----:B------:R-:W-:Y:S01]  /*78c0*/  UIADD3 UR10, UR5, 0x300, URZ ;  /* 0x00000300050a7890 */ /* 0x000fe2000fffe03f */
[----:B------:R-:W-:Y:S01]  /*78d0*/  UMOV UR11, 0x40000040 ;  /* 0x40000040000b7882 */ /* 0x000fe20000000000 */
        /* <DEDUP_REMOVED lines=27> */
[----:B------:R-:W-:Y:S02]  /*7a90*/  UMOV UR11, 0x40000040 ;  /* 0x40000040000b7882 */ /* 0x000fe40000000000 */
[----:B------:R-:W-:-:S02]  /*7aa0*/  UMOV UR5, UR36 ;  /* 0x0000002400057c82 */ /* 0x000fc40008000000 */
        /* <DEDUP_REMOVED lines=15> */
[----:B------:R-:W-:Y:S08]  /*7ba0*/  MUFU.EX2 R10, R10 ;  /* 0x0000000a000a7308 */ /* 0x000ff00000000800 */
[----:B------:R-:W2:Y:S01]  /*7bb0*/  MUFU.EX2 R61, R61 ;  /* 0x0000003d003d7308 */ /* 0x000ea20000000800 */
[----:B------:R-:W-:-:S02]  /*7bc0*/  WARPGROUP.DEPBAR.LE gsb0, 0x0 ;  /* 0x00008000000079c5 */ /* 0x000fc40000010000 */
[----:B------:R-:W-:-:S05]  /*7bd0*/  WARPGROUP.ARRIVE ;  /* 0x00000000000079c5 */ /* 0x000fca0000000000 */
[----:B------:R-:W3:Y:S01]  /*7be0*/  MUFU.EX2 R161, R74 ;  /* 0x0000004a00a17308 */ /* 0x000ee20000000800 */
[----:B-1----:R-:W-:Y:S01]  /*7bf0*/  F2FP.BF16.F32.PACK_AB R160, R57, R8 ;  /* 0x0000000839a0723e */ /* 0x002fe200000010ff */
[----:B------:R-:W-:Y:S01]  /*7c00*/  HGMMA.64x128x16.F32.BF16 R88, R164, gdesc[UR8].tnspB, R88, gsb0 ;  /* 0x41e00008a4587df0 */ /* 0x000fe20008001858 */
[----:B--2---:R-:W-:-:S05]  /*7c10*/  F2FP.BF16.F32.PACK_AB R162, R61, R10 ;  /* 0x0000000a3da2723e */ /* 0x004fca00000010ff */
[----:B------:R-:W1:Y:S08]  /*7c20*/  MUFU.EX2 R163, R78 ;  /* 0x0000004e00a37308 */ /* 0x000e700000000800 */
[----:B------:R-:W2:Y:S08]  /*7c30*/  MUFU.EX2 R79, R79 ;  /* 0x0000004f004f7308 */ /* 0x000eb00000000800 */
[----:B------:R-:W4:Y:S08]  /*7c40*/  MUFU.EX2 R12, R12 ;  /* 0x0000000c000c7308 */ /* 0x000f300000000800 */
[----:B------:R-:W-:Y:S08]  /*7c50*/  MUFU.EX2 R65, R65 ;  /* 0x0000004100417308 */ /* 0x000ff00000000800 */
[----:B------:R-:W-:Y:S08]  /*7c60*/  MUFU.EX2 R83, R83 ;  /* 0x0000005300537308 */ /* 0x000ff00000000800 */
[----:B------:R-:W-:Y:S08]  /*7c70*/  MUFU.EX2 R14, R84 ;  /* 0x00000054000e7308 */ /* 0x000ff00000000800 */
[----:B------:R-:W-:Y:S01]  /*7c80*/  MUFU.EX2 R69, R69 ;  /* 0x0000004500457308 */ /* 0x000fe20000000800 */
[----:B------:R-:W-:-:S02]  /*7c90*/  WARPGROUP.DEPBAR.LE gsb0, 0x0 ;  /* 0x00008000000079c5 */ /* 0x000fc40000010000 */
[----:B------:R5:W-:Y:S06]  /*7ca0*/  BAR.ARV R31, 0x100 ;  /* 0x0004001f0000751d */ /* 0x000bec0000002000 */
[----:B------:R3:W-:Y:S01]  /*7cb0*/  @!P1 SYNCS.ARRIVE.TRANS64.RED.A1T0 RZ, [R27+URZ], RZ ;  /* 0x000000ff1bff99a7 */ /* 0x0007e2000810043f */
[----:B------:R-:W4:Y:S01]  /*7cc0*/  MUFU.EX2 R165, R82 ;  /* 0x0000005200a57308 */ /* 0x000f220000000800 */
[----:B-----5:R-:W-:Y:S02]  /*7cd0*/  @!P1 VIADD R31, R35, 0x28860 ;  /* 0x00028860231f9836 */ /* 0x020fe40000000000 */
[-C--:B------:R-:W-:Y:S01]  /*7ce0*/  FMUL.FTZ R88, R88, R7.reuse ;  /* 0x0000000758587220 */ /* 0x080fe20000410000 */
[-C--:B------:R-:W-:Y:S01]  /*7cf0*/  FMUL.FTZ R89, R89, R7.reuse ;  /* 0x0000000759597220 */ /* 0x080fe20000410000 */
[-C--:B------:R-:W-:Y:S01]  /*7d00*/  FMUL.FTZ R92, R92, R7.reuse ;  /* 0x000000075c5c7220 */ /* 0x080fe20000410000 */
[-C--:B------:R-:W-:Y:S01]  /*7d10*/  FMUL.FTZ R93, R93, R7.reuse ;  /* 0x000000075d5d7220 */ /* 0x080fe20000410000 */
[----:B------:R-:W-:Y:S01]  /*7d20*/  @!P1 PRMT R31, RZ, 0x654, R31 ;  /* 0x00000654ff1f9816 */ /* 0x000fe2000000001f */
[----:B---3--:R-:W-:Y:S01]  /*7d30*/  FADD.FTZ R27, R11, R4 ;  /* 0x000000040b1b7221 */ /* 0x008fe20000010000 */
[----:B------:R-:W-:Y:S01]  /*7d40*/  FADD.FTZ R4, R20, R3 ;  /* 0x0000000314047221 */ /* 0x000fe20000010000 */
[----:B------:R-:W3:Y:S01]  /*7d50*/  MUFU.EX2 R167, R86 ;  /* 0x0000005600a77308 */ /* 0x000ee20000000800 */
        /* <DEDUP_REMOVED lines=59> */
[-C--:B------:R-:W-:Y:S01]  /*8110*/  FMUL.FTZ R148, R148, R7.reuse ;  /* 0x0000000794947220 */ /* 0x080fe20000410000 */
[----:B------:R-:W-:Y:S01]  /*8120*/  FMUL.FTZ R149, R149, R7 ;  /* 0x0000000795957220 */ /* 0x000fe20000410000 */
        /* <DEDUP_REMOVED lines=40> */
[----:B------:R-:W-:Y:S01]  /*83b0*/  FADD.FTZ R3, R61, R20 ;  /* 0x000000143d037221 */ /* 0x000fe20000010000 */
[----:B--2---:R-:W-:Y:S01]  /*83c0*/  FADD.FTZ R4, R79, R4 ;  /* 0x000000044f047221 */ /* 0x004fe20000010000 */
[-C--:B------:R-:W-:Y:S01]  /*83d0*/  FMUL.FTZ R130, R130, R6.reuse ;  /* 0x0000000682827220 */ /* 0x080fe20000410000 */
[-C--:B------:R-:W-:Y:S01]  /*83e0*/  FMUL.FTZ R131, R131, R6.reuse ;  /* 0x0000000683837220 */ /* 0x080fe20000410000 */
[----:B----4-:R-:W-:Y:S01]  /*83f0*/  FADD.FTZ R20, R12, R3 ;  /* 0x000000030c147221 */ /* 0x010fe20000010000 */
        /* <DEDUP_REMOVED lines=11> */
[-C--:B------:R-:W-:Y:S01]  /*84b0*/  FMUL.FTZ R146, R146, R6.reuse ;  /* 0x0000000692927220 */ /* 0x080fe20000410000 */
[-C--:B------:R-:W-:Y:S01]  /*84c0*/  FMUL.FTZ R147, R147, R6.reuse ;  /* 0x0000000693937220 */ /* 0x080fe20000410000 */
[-C--:B------:R-:W-:Y:S01]  /*84d0*/  FMUL.FTZ R150, R150, R6.reuse ;  /* 0x0000000696967220 */ /* 0x080fe20000410000 */
[----:B------:R-:W-:Y:S01]  /*84e0*/  FMUL.FTZ R151, R151, R6 ;  /* 0x0000000697977220 */ /* 0x000fe20000410000 */
[----:B------:R-:W-:Y:S01]  /*84f0*/  F2FP.BF16.F32.PACK_AB R182, R13, R182 ;  /* 0x000000b60db6723e */ /* 0x000fe200000010ff */
[----:B------:R-:W-:Y:S01]  /*8500*/  FADD.FTZ R4, R69, R8 ;  /* 0x0000000845047221 */ /* 0x000fe20000010000 */
[----:B------:R-:W-:Y:S01]  /*8510*/  F2FP.BF16.F32.PACK_AB R176, R15, R176 ;  /* 0x000000b00fb0723e */ /* 0x000fe200000010ff */
[----:B-----5:R-:W-:Y:S01]  /*8520*/  FADD.FTZ R3, R24, R3 ;  /* 0x0000000318037221 */ /* 0x020fe20000010000 */
        /* <DEDUP_REMOVED lines=28> */
.L_x_7436:
[----:B------:R-:W-:Y:S06]  /*86f0*/  BAR.ARV 0x8, 0x120 ;  /* 0x0204800000007b1d */ /* 0x000fec0000002000 */
[----:B------:R-:W-:Y:S05]  /*8700*/  @!P0 BRA `(.L_x_7446) ;  /* 0x0000000000048947 */ /* 0x000fea0003800000 */
[----:B------:R-:W-:Y:S01]  /*8710*/  BPT.TRAP 0x1 ;  /* 0x000000040000795c */ /* 0x000fe20000300000 */
.L_x_7446:
[----:B------:R-:W-:Y:S01]  /*8720*/  ULEA UR5, UR37, UR38, 0x3 ;  /* 0x0000002625057291 */ /* 0x000fe2000f8e183f */
[----:B------:R-:W-:-:S05]  /*8730*/  IMAD.U32 R6, RZ, RZ, UR36 ;  /* 0x00000024ff067e24 */ /* 0x000fca000f8e00ff */
[----:B------:R-:W-:-:S04]  /*8740*/  SHF.L.U32 R6, R6, 0x1f, RZ ;  /* 0x0000001f06067819 */ /* 0x000fc800000006ff */
[----:B------:R1:W2:Y:S01]  /*8750*/  SYNCS.PHASECHK.TRANS64.TRYWAIT P2, [UR5+0x28850], R6 ;  /* 0x02885006ff0075a7 */ /* 0x0002a20008040145 */
[----:B------:R-:W-:Y:S05]  /*8760*/  @!P0 BRA `(.L_x_7447) ;  /* 0x0000000000048947 */ /* 0x000fea0003800000 */
[----:B------:R-:W-:Y:S01]  /*8770*/  BPT.TRAP 0x1 ;  /* 0x000000040000795c */ /* 0x000fe20000300000 */
.L_x_7447:
[----:B--2---:R-:W-:Y:S05]  /*8780*/  @P2 BRA `(.L_x_7448) ;  /* 0x0000000000082947 */ /* 0x004fea0003800000 */
[----:B------:R-:W2:Y:S02]  /*8790*/  SYNCS.PHASECHK.TRANS64.TRYWAIT P0, [UR5+0x28850], R6 ;  /* 0x02885006ff0075a7 */ /* 0x000ea40008000145 */
[----:B--2---:R-:W-:Y:S05]  /*87a0*/  @!P0 BRA `(.L_x_7449) ;  /* 0x0000004800b88947 */ /* 0x004fea0003800000 */
.L_x_7448:
[----:B------:R-:W-:Y:S01]  /*87b0*/  UIADD3 UR38, UR38, 0x400, URZ ;  /* 0x0000040026267890 */ /* 0x000fe2000fffe03f */
[----:B------:R-:W-:Y:S01]  /*87c0*/  WARPGROUP.ARRIVE ;  /* 0x00000000000079c5 */ /* 0x000fe20000000000 */
[----:B------:R-:W-:Y:S01]  /*87d0*/  UMOV UR7, 0x40000040 ;  /* 0x4000004000077882 */ /* 0x000fe20000000000 */
[----:B-12---:R-:W1:Y:S01]  /*87e0*/  SHFL.BFLY PT, R6, R3, 0x2, 0x1f ;  /* 0x0c401f0003067f89 */ /* 0x006e6200000e0000 */
[----:B------:R-:W-:Y:S01]  /*87f0*/  USHF.R.U32.HI UR38, URZ, 0x4, UR38 ;  /* 0x000000043f267899 */ /* 0x000fe20008011626 */
[----:B------:R-:W-:Y:S01]  /*8800*/  IMAD.MOV.U32 R21, RZ, RZ, RZ ;  /* 0x000000ffff157224 */ /* 0x000fe200078e00ff */
[----:B------:R-:W-:Y:S01]  /*8810*/  UIADD3 UR56, UR56, 0x1, URZ ;  /* 0x0000000138387890 */ /* 0x000fe2000fffe03f */
[----:B------:R-:W2:Y:S01]  /*8820*/  SHFL.BFLY PT, R7, R4, 0x2, 0x1f ;  /* 0x0c401f0004077f89 */ /* 0x000ea200000e0000 */
[----:B------:R-:W-:Y:S01]  /*8830*/  ULOP3.LUT UR38, UR38, 0x3fff, URZ, 0xc0, !UPT ;  /* 0x00003fff26267892 */ /* 0x000fe2000f8ec03f */
[----:B------:R-:W-:Y:S02]  /*8840*/  IMAD.MOV.U32 R14, RZ, RZ, RZ ;  /* 0x000000ffff0e7224 */ /* 0x000fe400078e00ff */
[----:B------:R-:W-:Y:S01]  /*8850*/  IMAD.MOV.U32 R20, RZ, RZ, -0x800000 ;  /* 0xff800000ff147424 */ /* 0x000fe200078e00ff */
        /* <DEDUP_REMOVED lines=9> */
[----:B------:R-:W-:Y:S02]  /*88f0*/  IMAD.MOV.U32 R3, RZ, RZ, -0x800000 ;  /* 0xff800000ff037424 */ /* 0x000fe400078e00ff */
[----:B--2---:R-:W-:Y:S01]  /*8900*/  FADD.FTZ R7, R7, R4 ;  /* 0x0000000407077221 */ /* 0x004fe20000010000 */
[----:B------:R-:W-:Y:S01]  /*8910*/  USEL UR37, UR37, URZ, UP0 ;  /* 0x0000003f25257287 */ /* 0x000fe20008000000 */
[----:B------:R-:W1:Y:S04]  /*8920*/  SHFL.BFLY PT, R11, R8, 0x1, 0x1f ;  /* 0x0c201f00080b7f89 */ /* 0x000e6800000e0000 */
[----:B------:R-:W2:Y:S01]  /*8930*/  SHFL.BFLY PT, R6, R7, 0x1, 0x1f ;  /* 0x0c201f0007067f89 */ /* 0x000ea200000e0000 */
[----:B-1----:R-:W-:Y:S01]  /*8940*/  FADD.FTZ R11, R8, R11 ;  /* 0x0000000b080b7221 */ /* 0x002fe20000010000 */
[----:B------:R-:W-:-:S02]  /*8950*/  IMAD.U32 R8, RZ, RZ, UR5 ;  /* 0x00000005ff087e24 */ /* 0x000fc4000f8e00ff */
[----:B--2---:R-:W-:Y:S02]  /*8960*/  FADD.FTZ R12, R7, R6 ;  /* 0x00000006070c7221 */ /* 0x004fe40000010000 */
[----:B------:R-:W-:-:S03]  /*8970*/  FSETP.NE.FTZ.AND P2, PT, R11, RZ, PT ;  /* 0x000000ff0b00720b */ /* 0x000fc60003f55000 */
[----:B------:R-:W-:-:S10]  /*8980*/  FSETP.NE.FTZ.AND P0, PT, R12, RZ, PT ;  /* 0x000000ff0c00720b */ /* 0x000fd40003f15000 */
[----:B------:R-:W1:Y:S01]  /*8990*/  @P2 MUFU.LG2 R10, R11 ;  /* 0x0000000b000a2308 */ /* 0x000e620000000c00 */
[C---:B------:R-:W-:Y:S02]  /*89a0*/  @P2 FMUL.FTZ R13, R0.reuse, 0.69314718246459960938 ;  /* 0x3f317218000d2820 */ /* 0x040fe40000410000 */
[----:B------:R-:W-:Y:S01]  /*89b0*/  @P0 FMUL.FTZ R4, R0, 0.69314718246459960938 ;  /* 0x3f31721800040820 */ /* 0x000fe20000410000 */
[----:B------:R-:W-:-:S04]  /*89c0*/  @!P1 VIADD R0, R8, 0x28860 ;  /* 0x0002886008009836 */ /* 0x000fc80000000000 */
[----:B------:R-:W2:Y:S01]  /*89d0*/  @P0 MUFU.LG2 R6, R12 ;  /* 0x0000000c00060308 */ /* 0x000ea20000000c00 */
[----:B------:R-:W-:-:S07]  /*89e0*/  @!P1 PRMT R0, RZ, 0x654, R0 ;  /* 0x00000654ff009816 */ /* 0x000fce0000000000 */
[----:B------:R-:W3:Y:S01]  /*89f0*/  @P0 MUFU.RCP R21, R12 ;  /* 0x0000000c00150308 */ /* 0x000ee20000001000 */
[----:B-1----:R-:W-:-:S04]  /*8a00*/  @P2 FMUL.FTZ R10, R10, 0.69314718246459960938 ;  /* 0x3f3172180a0a2820 */ /* 0x002fc80000410000 */
[----:B------:R-:W-:-:S03]  /*8a10*/  @P2 FFMA.FTZ R3, R13, R9, R10 ;  /* 0x000000090d032223 */ /* 0x000fc6000001000a */
[----:B------:R1:W4:Y:S01]  /*8a20*/  @P2 MUFU.RCP R14, R11 ;  /* 0x0000000b000e2308 */ /* 0x0003220000001000 */
        /* <DEDUP_REMOVED lines=40> */
[-C--:B---3--:R-:W-:Y:S01]  /*8cb0*/  FMUL.FTZ R15, R88, R21.reuse ;  /* 0x00000015580f7220 */ /* 0x088fe20000410000 */
        /* <DEDUP_REMOVED lines=31> */
[----:B------:R-:W-:Y:S01]  /*8eb0*/  FMUL.FTZ R21, R149, R21 ;  /* 0x0000001595157220 */ /* 0x000fe20000410000 */
        /* <DEDUP_REMOVED lines=31> */
[----:B------:R-:W-:-:S07]  /*90b0*/  FMUL.FTZ R151, R151, R14 ;  /* 0x0000000e97977220 */ /* 0x000fce0000410000 */
.L_x_7419:
        /* <DEDUP_REMOVED lines=8> */
[----:B------:R-:W-:Y:S01]  /*9140*/  VIADD R89, R22, UR42 ;  /* 0x0000002a16597c36 */ /* 0x000fe20008000000 */
[C---:B------:R-:W-:Y:S01]  /*9150*/  IADD3 R29, P2, R16.reuse, 0x20, RZ ;  /* 0x00000020101d7810 */ /* 0x040fe20007f5e0ff */
[----:B------:R-:W-:Y:S01]  /*9160*/  ULDC UR10, c[0x0][0xa88] ;  /* 0x0002a200000a7ab9 */ /* 0x000fe20000000800 */
[C---:B------:R-:W-:Y:S01]  /*9170*/  IADD3 R25, P5, R16.reuse, 0x60, RZ ;  /* 0x0000006010197810 */ /* 0x040fe20007fbe0ff */
[----:B------:R-:W-:Y:S01]  /*9180*/  VIADD R4, R89, 0x8 ;  /* 0x0000000859047836 */ /* 0x000fe20000000000 */
[C---:B------:R-:W-:Y:S01]  /*9190*/  LOP3.LUT R5, R16.reuse, 0x380, RZ, 0xc0, !PT ;  /* 0x0000038010057812 */ /* 0x040fe200078ec0ff */
[----:B------:R-:W1:Y:S01]  /*91a0*/  LDC.64 R86, c[0x0][0xb78] ;  /* 0x0002de00ff567b82 */ /* 0x000e620000000a00 */
[C---:B------:R-:W-:Y:S01]  /*91b0*/  IADD3 R81, P4, R16.reuse, 0x4000, RZ ;  /* 0x0000400010517810 */ /* 0x040fe20007f9e0ff */
[----:B------:R-:W-:Y:S01]  /*91c0*/  USHF.R.S32.HI UR5, URZ, 0x1f, UR43 ;  /* 0x0000001f3f057899 */ /* 0x000fe2000801142b */
[----:B------:R-:W-:Y:S01]  /*91d0*/  IADD3 R27, P6, R16, 0x40, RZ ;  /* 0x00000040101b7810 */ /* 0x000fe20007fde0ff */
[----:B------:R-:W-:Y:S01]  /*91e0*/  ULDC.64 UR8, c[0x0][0xb70] ;  /* 0x0002dc0000087ab9 */ /* 0x000fe20000000a00 */
[----:B------:R-:W-:Y:S01]  /*91f0*/  LOP3.LUT R28, R29, 0x380, RZ, 0xc0, !PT ;  /* 0x000003801d1c7812 */ /* 0x000fe200078ec0ff */
[----:B------:R-:W-:Y:S01]  /*9200*/  UIMAD UR5, UR5, UR8, URZ ;  /* 0x00000008050572a4 */ /* 0x000fe2000f8e023f */
[----:B------:R-:W-:Y:S01]  /*9210*/  LOP3.LUT P0, RZ, R186, 0x3, RZ, 0xc0, !PT ;  /* 0x00000003baff7812 */ /* 0x000fe2000780c0ff */
[----:B------:R-:W-:Y:S01]  /*9220*/  UIMAD.WIDE.U32 UR6, UR43, UR8, URZ ;  /* 0x000000082b0672a5 */ /* 0x000fe2000f8e003f */
[----:B------:R-:W-:Y:S01]  /*9230*/  LOP3.LUT R24, R25, 0x380, RZ, 0xc0, !PT ;  /* 0x0000038019187812 */ /* 0x000fe200078ec0ff */
[----:B------:R-:W-:Y:S01]  /*9240*/  UIMAD UR5, UR43, UR9, UR5 ;  /* 0x000000092b0572a4 */ /* 0x000fe2000f8e0205 */
[----:B------:R-:W-:Y:S01]  /*9250*/  SHF.R.U64 R5, R5, 0x3, RZ ;  /* 0x0000000305057819 */ /* 0x000fe200000012ff */
[----:B------:R-:W-:Y:S01]  /*9260*/  USHF.R.S32.HI UR8, URZ, 0x1f, UR44 ;  /* 0x0000001f3f087899 */ /* 0x000fe2000801142c */
[----:B------:R-:W-:Y:S01]  /*9270*/  LOP3.LUT R14, R81, 0x380, RZ, 0xc0, !PT ;  /* 0x00000380510e7812 */ /* 0x000fe200078ec0ff */
[----:B------:R-:W-:Y:S01]  /*9280*/  UIADD3 UR5, UR7, UR5, URZ ;  /* 0x0000000507057290 */ /* 0x000fe2000fffe03f */
[----:B------:R-:W-:-:S02]  /*9290*/  LOP3.LUT R26, R27, 0x380, RZ, 0xc0, !PT ;  /* 0x000003801b1a7812 */ /* 0x000fc400078ec0ff */
[----:B------:R-:W-:Y:S02]  /*92a0*/  SHF.R.U64 R28, R28, 0x3, RZ ;  /* 0x000000031c1c7819 */ /* 0x000fe400000012ff */
[----:B------:R-:W-:Y:S02]  /*92b0*/  ISETP.GE.OR P1, PT, R4, UR10, P0 ;  /* 0x0000000a04007c0c */ /* 0x000fe40008726670 */
[----:B------:R-:W-:Y:S02]  /*92c0*/  SHF.R.U64 R24, R24, 0x3, RZ ;  /* 0x0000000318187819 */ /* 0x000fe400000012ff */
[----:B------:R-:W-:Y:S01]  /*92d0*/  LOP3.LUT R4, R5, R16, RZ, 0x3c, !PT ;  /* 0x0000001005047212 */ /* 0x000fe200078e3cff */
[----:B------:R-:W-:Y:S01]  /*92e0*/  IMAD.MOV.U32 R5, RZ, RZ, R17 ;  /* 0x000000ffff057224 */ /* 0x000fe200078e0011 */
[----:B------:R-:W-:Y:S02]  /*92f0*/  SHF.R.U64 R14, R14, 0x3, RZ ;  /* 0x000000030e0e7819 */ /* 0x000fe400000012ff */
[----:B------:R-:W-:-:S02]  /*9300*/  SHF.R.U64 R26, R26, 0x3, RZ ;  /* 0x000000031a1a7819 */ /* 0x000fc400000012ff */
[----:B------:R-:W-:Y:S01]  /*9310*/  LOP3.LUT R28, R28, R29, RZ, 0x3c, !PT ;  /* 0x0000001d1c1c7212 */ /* 0x000fe200078e3cff */
[--C-:B------:R-:W-:Y:S01]  /*9320*/  IMAD.X R29, RZ, RZ, R17.reuse, P2 ;  /* 0x000000ffff1d7224 */ /* 0x100fe200010e0611 */
[----:B------:R-:W-:Y:S02]  /*9330*/  LOP3.LUT R24, R24, R25, RZ, 0x3c, !PT ;  /* 0x0000001918187212 */ /* 0x000fe400078e3cff */
[----:B------:R-:W-:Y:S02]  /*9340*/  IADD3 R25, P2, R16, 0x4040, RZ ;  /* 0x0000404010197810 */ /* 0x000fe40007f5e0ff */
[----:B------:R-:W-:Y:S02]  /*9350*/  LOP3.LUT R14, R14, R81, RZ, 0x3c, !PT ;  /* 0x000000510e0e7212 */ /* 0x000fe400078e3cff */
[----:B------:R-:W-:Y:S01]  /*9360*/  LOP3.LUT R26, R26, R27, RZ, 0x3c, !PT ;  /* 0x0000001b1a1a7212 */ /* 0x000fe200078e3cff */
[----:B------:R-:W-:Y:S01]  /*9370*/  IMAD.X R27, RZ, RZ, R17, P6 ;  /* 0x000000ffff1b7224 */ /* 0x000fe200030e0611 */
[----:B------:R-:W-:-:S02]  /*9380*/  MOV R81, R4 ;  /* 0x0000000400517202 */ /* 0x000fc40000000f00 */
[----:B------:R-:W-:Y:S02]  /*9390*/  F2FP.BF16.F32.PACK_AB R5, R10, R13 ;  /* 0x0000000d0a05723e */ /* 0x000fe400000010ff */
[----:B------:R-:W-:Y:S02]  /*93a0*/  IADD3 R84, P6, R16, 0x4060, RZ ;  /* 0x0000406010547810 */ /* 0x000fe40007fde0ff */
[----:B------:R-:W-:Y:S02]  /*93b0*/  LOP3.LUT R10, R25, 0x380, RZ, 0xc0, !PT ;  /* 0x00000380190a7812 */ /* 0x000fe400078ec0ff */
[----:B------:R-:W-:Y:S02]  /*93c0*/  LOP3.LUT R13, R84, 0x380, RZ, 0xc0, !PT ;  /* 0x00000380540d7812 */ /* 0x000fe400078ec0ff */
[----:B------:R-:W-:Y:S02]  /*93d0*/  SHF.R.U64 R10, R10, 0x3, RZ ;  /* 0x000000030a0a7819 */ /* 0x000fe400000012ff */
[----:B------:R-:W-:Y:S01]  /*93e0*/  F2FP.BF16.F32.PACK_AB R4, R12, R15 ;  /* 0x0000000f0c04723e */ /* 0x000fe200000010ff */
[----:B------:R-:W-:Y:S01]  /*93f0*/  BAR.SYNC.DEFER_BLOCKING 0x1, 0x100 ;  /* 0x0044000000007b1d */ /* 0x000fe20000010000 */
[----:B------:R-:W-:-:S02]  /*9400*/  IADD3 R15, P3, R16, 0x4020, RZ ;  /* 0x00004020100f7810 */ /* 0x000fc40007f7e0ff */
[----:B------:R-:W-:Y:S02]  /*9410*/  F2FP.BF16.F32.PACK_AB R6, R6, R11 ;  /* 0x0000000b0606723e */ /* 0x000fe400000010ff */
[----:B------:R-:W-:Y:S01]  /*9420*/  SHF.R.U64 R11, R13, 0x3, RZ ;  /* 0x000000030d0b7819 */ /* 0x000fe200000012ff */
[--C-:B------:R-:W-:Y:S01]  /*9430*/  IMAD.X R13, RZ, RZ, R17.reuse, P3 ;  /* 0x000000ffff0d7224 */ /* 0x100fe200018e0611 */
[----:B------:R-:W-:Y:S01]  /*9440*/  LOP3.LUT R10, R10, R25, RZ, 0x3c, !PT ;  /* 0x000000190a0a7212 */ /* 0x000fe200078e3cff */
[--C-:B------:R-:W-:Y:S01]  /*9450*/  IMAD.X R25, RZ, RZ, R17.reuse, P5 ;  /* 0x000000ffff197224 */ /* 0x100fe200028e0611 */
[----:B------:R-:W-:Y:S02]  /*9460*/  LOP3.LUT R12, R15, 0x380, RZ, 0xc0, !PT ;  /* 0x000003800f0c7812 */ /* 0x000fe400078ec0ff */
[----:B------:R-:W-:Y:S02]  /*9470*/  F2FP.BF16.F32.PACK_AB R7, R7, R8 ;  /* 0x000000080707723e */ /* 0x000fe400000010ff */
[----:B------:R-:W-:Y:S01]  /*9480*/  LOP3.LUT R8, R11, R84, RZ, 0x3c, !PT ;  /* 0x000000540b087212 */ /* 0x000fe200078e3cff */
[----:B------:R-:W-:Y:S01]  /*9490*/  IMAD.X R11, RZ, RZ, R17, P2 ;  /* 0x000000ffff0b7224 */ /* 0x000fe200010e0611 */
[----:B------:R-:W-:-:S02]  /*94a0*/  MOV R85, R28 ;  /* 0x0000001c00557202 */ /* 0x000fc40000000f00 */
[----:B------:R-:W-:Y:S02]  /*94b0*/  SHF.R.U64 R12, R12, 0x3, RZ ;  /* 0x000000030c0c7819 */ /* 0x000fe400000012ff */
[----:B------:R-:W-:Y:S01]  /*94c0*/  MOV R29, R24 ;  /* 0x00000018001d7202 */ /* 0x000fe20000000f00 */
[----:B------:R-:W-:Y:S01]  /*94d0*/  IMAD.U32 R25, RZ, RZ, UR7 ;  /* 0x00000007ff197e24 */ /* 0x000fe2000f8e00ff */
[----:B------:R-:W-:Y:S01]  /*94e0*/  LOP3.LUT R12, R12, R15, RZ, 0x3c, !PT ;  /* 0x0000000f0c0c7212 */ /* 0x000fe200078e3cff */
[----:B------:R-:W-:Y:S01]  /*94f0*/  IMAD.U32 R24, RZ, RZ, UR6 ;  /* 0x00000006ff187e24 */ /* 0x000fe2000f8e00ff */
[----:B------:R-:W-:Y:S01]  /*9500*/  MOV R84, R26 ;  /* 0x0000001a00547202 */ /* 0x000fe20000000f00 */
[----:B------:R2:W-:Y:S01]  /*9510*/  STSM.16.M88.4 [R81], R4 ;  /* 0x0000000451007844 */ /* 0x0005e20000000200 */
[----:B------:R-:W-:Y:S01]  /*9520*/  IMAD.U32 R25, RZ, RZ, UR5 ;  /* 0x00000005ff197e24 */ /* 0x000fe2000f8e00ff */
[----:B------:R-:W-:Y:S01]  /*9530*/  MOV R83, R12 ;  /* 0x0000000c00537202 */ /* 0x000fe20000000f00 */
[----:B------:R-:W-:Y:S01]  /*9540*/  IMAD.X R15, RZ, RZ, R17, P4 ;  /* 0x000000ffff0f7224 */ /* 0x000fe200020e0611 */
[----:B------:R-:W-:Y:S01]  /*9550*/  F2FP.BF16.F32.PACK_AB R12, R65, R66 ;  /* 0x00000042410c723e */ /* 0x000fe200000010ff */
[----:B-1----:R-:W-:Y:S01]  /*9560*/  IMAD.WIDE.U32 R24, R86, UR44, R24 ;  /* 0x0000002c56187c25 */ /* 0x002fe2000f8e0018 */
[----:B------:R-:W-:Y:S01]  /*9570*/  F2FP.BF16.F32.PACK_AB R13, R63, R64 ;  /* 0x000000403f0d723e */ /* 0x000fe200000010ff */
[----:B------:R-:W-:Y:S01]  /*9580*/  ULDC.64 UR6, c[0x0][0xb40] ;  /* 0x0002d00000067ab9 */ /* 0x000fe20000000a00 */
[----:B------:R-:W-:-:S02]  /*9590*/  MOV R28, R14 ;  /* 0x0000000e001c7202 */ /* 0x000fc40000000f00 */
[----:B------:R-:W-:Y:S02]  /*95a0*/  F2FP.BF16.F32.PACK_AB R14, R61, R62 ;  /* 0x0000003e3d0e723e */ /* 0x000fe400000010ff */
[----:B------:R-:W-:Y:S02]  /*95b0*/  F2FP.BF16.F32.PACK_AB R15, R59, R60 ;  /* 0x0000003c3b0f723e */ /* 0x000fe400000010ff */
[----:B------:R-:W-:Y:S02]  /*95c0*/  SHF.R.S32.HI R27, RZ, 0x1f, R89 ;  /* 0x0000001fff1b7819 */ /* 0x000fe40000011459 */
[----:B--2---:R-:W-:Y:S01]  /*95d0*/  F2FP.BF16.F32.PACK_AB R6, R9, R78 ;  /* 0x0000004e0906723e */ /* 0x004fe200000010ff */
[----:B------:R-:W-:Y:S01]  /*95e0*/  IMAD.X R9, RZ, RZ, R17, P6 ;  /* 0x000000ffff097224 */ /* 0x000fe200030e0611 */
[----:B------:R-:W-:Y:S01]  /*95f0*/  MOV R81, R10 ;  /* 0x0000000a00517202 */ /* 0x000fe20000000f00 */
[----:B------:R-:W-:Y:S01]  /*9600*/  IMAD R10, R86, UR8, RZ ;  /* 0x00000008560a7c24 */ /* 0x000fe2000f8e02ff */
[----:B------:R-:W-:-:S02]  /*9610*/  F2FP.BF16.F32.PACK_AB R4, R79, R82 ;  /* 0x000000524f04723e */ /* 0x000fc400000010ff */
[----:B------:R-:W-:Y:S01]  /*9620*/  F2FP.BF16.F32.PACK_AB R5, R77, R80 ;  /* 0x000000504d05723e */ /* 0x000fe200000010ff */
[----:B------:R-:W-:Y:S01]  /*9630*/  IMAD R26, R87, UR44, R10 ;  /* 0x0000002c571a7c24 */ /* 0x000fe2000f8e020a */
[----:B------:R-:W-:Y:S02]  /*9640*/  F2FP.BF16.F32.PACK_AB R7, R75, R76 ;  /* 0x0000004c4b07723e */ /* 0x000fe400000010ff */
[----:B------:R-:W-:Y:S02]  /*9650*/  MOV R75, R8 ;  /* 0x00000008004b7202 */ /* 0x000fe40000000f00 */
[----:B------:R-:W-:Y:S01]  /*9660*/  F2FP.BF16.F32.PACK_AB R8, R73, R74 ;  /* 0x0000004a4908723e */ /* 0x000fe200000010ff */
[----:B------:R1:W-:Y:S01]  /*9670*/  STSM.16.M88.4 [R85], R4 ;  /* 0x0000000455007844 */ /* 0x0003e20000000200 */
[----:B------:R-:W-:Y:S02]  /*9680*/  F2FP.BF16.F32.PACK_AB R9, R71, R72 ;  /* 0x000000484709723e */ /* 0x000fe400000010ff */
[----:B------:R-:W-:-:S02]  /*9690*/  F2FP.BF16.F32.PACK_AB R10, R69, R70 ;  /* 0x00000046450a723e */ /* 0x000fc400000010ff */
[----:B------:R-:W-:Y:S02]  /*96a0*/  F2FP.BF16.F32.PACK_AB R11, R67, R68 ;  /* 0x00000044430b723e */ /* 0x000fe400000010ff */
[----:B------:R-:W-:Y:S02]  /*96b0*/  F2FP.BF16.F32.PACK_AB R30, R21, R30 ;  /* 0x0000001e151e723e */ /* 0x000fe400000010ff */
[----:B------:R-:W-:Y:S01]  /*96c0*/  ISETP.GE.OR P0, PT, R89, UR10, P0 ;  /* 0x0000000a59007c0c */ /* 0x000fe20008706670 */
[----:B------:R-:W-:Y:S04]  /*96d0*/  STSM.16.M88.4 [R84], R8 ;  /* 0x0000000854007844 */ /* 0x000fe80000000200 */
[----:B------:R2:W-:Y:S01]  /*96e0*/  STSM.16.M88.4 [R29], R12 ;  /* 0x0000000c1d007844 */ /* 0x0005e20000000200 */
[----:B-1----:R-:W-:-:S02]  /*96f0*/  F2FP.BF16.F32.PACK_AB R7, R51, R52 ;  /* 0x000000343307723e */ /* 0x002fc400000010ff */
[----:B------:R-:W-:Y:S02]  /*9700*/  IADD3 R51, P2, R89, R24, RZ ;  /* 0x0000001859337210 */ /* 0x000fe40007f5e0ff */
[----:B------:R-:W-:Y:S02]  /*9710*/  F2FP.BF16.F32.PACK_AB R4, R57, R58 ;  /* 0x0000003a3904723e */ /* 0x000fe400000010ff */
[----:B------:R-:W-:Y:S02]  /*9720*/  F2FP.BF16.F32.PACK_AB R5, R55, R56 ;  /* 0x000000383705723e */ /* 0x000fe400000010ff */
[----:B------:R-:W-:Y:S02]  /*9730*/  F2FP.BF16.F32.PACK_AB R6, R53, R54 ;  /* 0x000000363506723e */ /* 0x000fe400000010ff */
[----:B------:R-:W-:Y:S02]  /*9740*/  IADD3.X R52, R27, R25, R26, P2, !PT ;  /* 0x000000191b347210 */ /* 0x000fe400017fe41a */
[----:B------:R-:W-:Y:S01]  /*9750*/  F2FP.BF16.F32.PACK_AB R24, R49, R50 ;  /* 0x000000323118723e */ /* 0x000fe200000010ff */
[----:B------:R1:W-:Y:S01]  /*9760*/  STSM.16.M88.4 [R28], R4 ;  /* 0x000000041c007844 */ /* 0x0003e20000000200 */
        /* <DEDUP_REMOVED lines=8> */
[----:B--2---:R-:W-:Y:S02]  /*97f0*/  F2FP.BF16.F32.PACK_AB R29, R31, R32 ;  /* 0x000000201f1d723e */ /* 0x004fe400000010ff */
[----:B-1----:R-:W-:Y:S01]  /*9800*/  F2FP.BF16.F32.PACK_AB R28, R33, R34 ;  /* 0x00000022211c723e */ /* 0x002fe200000010ff */
[----:B------:R-:W-:Y:S01]  /*9810*/  STSM.16.M88.4 [R81], R44 ;  /* 0x0000002c51007844 */ /* 0x000fe20000000200 */
[----:B------:R-:W-:Y:S02]  /*9820*/  F2FP.BF16.F32.PACK_AB R31, R151, R0 ;  /* 0x00000000971f723e */ /* 0x000fe400000010ff */
[C---:B------:R-:W-:Y:S01]  /*9830*/  LEA R4, P2, R51.reuse, UR6, 0x2 ;  /* 0x0000000633047c11 */ /* 0x040fe2000f8410ff */
[----:B------:R-:W1:Y:S03]  /*9840*/  SHFL.IDX PT, R0, R188, RZ, 0x1f ;  /* 0x00001fffbc007589 */ /* 0x000e6600000e0000 */
[----:B------:R-:W-:Y:S01]  /*9850*/  LEA.HI.X R5, R51, UR7, R52, 0x2, P2 ;  /* 0x0000000733057c11 */ /* 0x000fe200090f1434 */
[----:B------:R2:W-:Y:S01]  /*9860*/  STSM.16.M88.4 [R75], R28 ;  /* 0x0000001c4b007844 */ /* 0x0005e20000000200 */
[----:B------:R-:W-:Y:S01]  /*9870*/  @!PT LDS RZ, [RZ] ;  /* 0x00000000fffff984 */ /* 0x000fe20000000800 */
[----:B------:R-:W-:Y:S01]  /*9880*/  @!PT LDS RZ, [RZ] ;  /* 0x00000000fffff984 */ /* 0x000fe20000000800 */
[----:B------:R-:W-:Y:S01]  /*9890*/  @!PT LDS RZ, [RZ] ;  /* 0x00000000fffff984 */ /* 0x000fe20000000800 */
[----:B------:R3:W-:Y:S06]  /*98a0*/  MEMBAR.ALL.CTA ;  /* 0x0000000000007992 */ /* 0x0007ec0000008000 */
[----:B---3--:R-:W3:Y:S02]  /*98b0*/  FENCE.VIEW.ASYNC.S ;  /* 0x00000000000073c6 */ /* 0x008ee40000000000 */
[----:B---3--:R-:W-:Y:S06]  /*98c0*/  BAR.ARV 0x1, 0x120 ;  /* 0x0044800000007b1d */ /* 0x008fec0000002000 */
        /* <DEDUP_REMOVED lines=24> */
.L_x_7453:
[----:B------:R-:W-:Y:S05]  /*9a50*/  BSYNC B0 ;  /* 0x0000000000007941 */ /* 0x000fea0003800000 */
.L_x_7452:
[----:B------:R-:W-:Y:S05]  /*9a60*/  BRA `(.L_x_7451) ;  /* 0x00000008001c7947 */ /* 0x000fea0003800000 */
.L_x_7450:
        /* <DEDUP_REMOVED lines=31> */
.L_x_7455:
[----:B------:R-:W-:Y:S05]  /*9c60*/  BSYNC B0 ;  /* 0x0000000000007941 */ /* 0x000fea0003800000 */
.L_x_7454:
[----:B------:R-:W-:Y:S01]  /*9c70*/  ULDC UR5, c[0x0][0xa88] ;  /* 0x0002a20000057ab9 */ /* 0x000fe20000000800 */
[C---:B--2---:R-:W-:Y:S01]  /*9c80*/  IMAD R0, R8.reuse, UR6, RZ ;  /* 0x0000000608007c24 */ /* 0x044fe2000f8e02ff */
[----:B------:R-:W-:Y:S01]  /*9c90*/  UIADD3 UR42, -UR42, UR5, URZ ;  /* 0x000000052a2a7290 */ /* 0x000fe2000fffe13f */
[----:B------:R-:W-:Y:S01]  /*9ca0*/  IMAD.WIDE.U32 R4, R8, UR43, R18 ;  /* 0x0000002b08047c25 */ /* 0x000fe2000f8e0012 */
[----:B------:R-:W-:Y:S01]  /*9cb0*/  ULOP3.LUT UR46, URZ, UR46, URZ, 0x33, !UPT ;  /* 0x0000002e3f2e7292 */ /* 0x000fe2000f8e333f */
[----:B------:R-:W-:Y:S01]  /*9cc0*/  SHF.R.S32.HI R185, RZ, 0x1f, R184 ;  /* 0x0000001fffb97819 */ /* 0x000fe200000114b8 */
[----:B------:R-:W-:Y:S01]  /*9cd0*/  BSSY B0, `(.L_x_7456) ;  /* 0x0000021000007945 */ /* 0x000fe20003800000 */
[----:B----4-:R-:W-:Y:S01]  /*9ce0*/  IMAD R3, R9, UR43, R0 ;  /* 0x0000002b09037c24 */ /* 0x010fe2000f8e0200 */
        /* <DEDUP_REMOVED lines=31> */
.L_x_7457:
[----:B------:R-:W-:Y:S05]  /*9ee0*/  BSYNC B0 ;  /* 0x0000000000007941 */ /* 0x000fea0003800000 */
.L_x_7456:
        /* <DEDUP_REMOVED lines=15> */
[----:B-1----:R-:W-:Y:S01]  /*9fe0*/  LEA R12, P2, R4, UR6, 0x1 ;  /* 0x00000006040c7c11 */ /* 0x002fe2000f8408ff */
[----:B------:R-:W-:-:S05]  /*9ff0*/  IMAD.IADD R3, R5, 0x1, R3 ;  /* 0x0000000105037824 */ /* 0x000fca00078e0203 */
[----:B------:R-:W-:-:S05]  /*a000*/  LEA.HI.X R13, R4, UR7, R3, 0x1, P2 ;  /* 0x00000007040d7c11 */ /* 0x000fca00090f0c03 */
[----:B------:R2:W-:Y:S04]  /*a010*/  @!P3 STG.E.128 desc[UR52][R12.64], RZ ;  /* 0x000000ff0c00b986 */ /* 0x0005e8000c101d34 */
[----:B------:R2:W-:Y:S02]  /*a020*/  @!P4 STG.E.128 desc[UR52][R12.64+0x80], RZ ;  /* 0x000080ff0c00c986 */ /* 0x0005e4000c101d34 */
.L_x_7459:
[----:B------:R-:W-:Y:S05]  /*a030*/  BSYNC B0 ;  /* 0x0000000000007941 */ /* 0x000fea0003800000 */
.L_x_7458:
        /* <DEDUP_REMOVED lines=15> */
[----:B-12---:R-:W-:Y:S01]  /*a130*/  LEA R12, P0, R4, UR6, 0x1 ;  /* 0x00000006040c7c11 */ /* 0x006fe2000f8008ff */
[----:B------:R-:W-:-:S05]  /*a140*/  IMAD.IADD R3, R5, 0x1, R3 ;  /* 0x0000000105037824 */ /* 0x000fca00078e0203 */
[----:B------:R-:W-:-:S05]  /*a150*/  LEA.HI.X R13, R4, UR7, R3, 0x1, P0 ;  /* 0x00000007040d7c11 */ /* 0x000fca00080f0c03 */
[----:B------:R3:W-:Y:S04]  /*a160*/  @!P2 STG.E.128 desc[UR52][R12.64], RZ ;  /* 0x000000ff0c00a986 */ /* 0x0007e8000c101d34 */
[----:B------:R3:W-:Y:S02]  /*a170*/  @!P3 STG.E.128 desc[UR52][R12.64+0x80], RZ ;  /* 0x000080ff0c00b986 */ /* 0x0007e4000c101d34 */
.L_x_7461:
[----:B------:R-:W-:Y:S05]  /*a180*/  BSYNC B0 ;  /* 0x0000000000007941 */ /* 0x000fea0003800000 */
.L_x_7460:
        /* <DEDUP_REMOVED lines=20> */
.L_x_7462:
[----:B------:R-:W-:Y:S05]  /*a2d0*/  BSYNC B0 ;  /* 0x0000000000007941 */ /* 0x000fea0003800000 */
.L_x_7451:
[----:B------:R-:W5:Y:S02]  /*a2e0*/  LDC R0, c[0x0][0xda8] ;  /* 0x00036a00ff007b82 */ /* 0x000f640000000800 */
[----:B-----5:R-:W-:-:S13]  /*a2f0*/  ISETP.LE.AND P0, PT, R0, UR4, PT ;  /* 0x0000000400007c0c */ /* 0x020fda000bf03270 */
[----:B------:R-:W-:Y:S05]  /*a300*/  @!P0 BRA `(.L_x_7463) ;  /* 0xffffff6800ac8947 */ /* 0x000fea000383ffff */
[----:B------:R-:W-:Y:S05]  /*a310*/  EXIT ;  /* 0x000000000000794d */ /* 0x000fea0003800000 */
.L_x_7415:
        /* <DEDUP_REMOVED lines=14> */
[----:B------:R-:W-:Y:S01]  /*a400*/  IMAD.U32 R18, RZ, RZ, UR4 ;  /* 0x00000004ff127e24 */ /* 0x000fe2000f8e00ff */
[----:B------:R-:W-:Y:S01]  /*a410*/  ULDC UR48, c[0x0][0xc] ;  /* 0x0000030000307ab9 */ /* 0x000fe20000000800 */
[----:B------:R-:W-:Y:S01]  /*a420*/  IMAD.MOV.U32 R16, RZ, RZ, RZ ;  /* 0x000000ffff107224 */ /* 0x000fe200078e00ff */
[----:B------:R-:W-:Y:S01]  /*a430*/  ULDC.64 UR44, c[0x0][0x198] ;  /* 0x00006600002c7ab9 */ /* 0x000fe20000000a00 */
[----:B------:R-:W-:Y:S01]  /*a440*/  IMAD.MOV.U32 R17, RZ, RZ, 0x1 ;  /* 0x00000001ff117424 */ /* 0x000fe200078e00ff */
[----:B------:R-:W-:Y:S01]  /*a450*/  UMOV UR47, URZ ;  /* 0x0000003f002f7c82 */ /* 0x000fe20008000000 */
[----:B-1----:R-:W-:-:S07]  /*a460*/  LOP3.LUT R19, R2, 0x1f, RZ, 0xc0, !PT ;  /* 0x0000001f02137812 */ /* 0x002fce00078ec0ff */
.L_x_7512:
        /* <DEDUP_REMOVED lines=21> */
.L_x_7465:
[----:B------:R-:W-:Y:S01]  /*a5c0*/  ULDC UR9, c[0x0][0xdc4] ;  /* 0x0003710000097ab9 */ /* 0x000fe20000000800 */
[----:B------:R-:W-:Y:S01]  /*a5d0*/  UMOV UR7, UR8 ;  /* 0x0000000800077c82 */ /* 0x000fe20008000000 */
[----:B------:R-:W-:-:S11]  /*a5e0*/  UISETP.NE.AND UP0, UPT, UR9, 0x1, UPT ;  /* 0x000000010900788c */ /* 0x000fd6000bf05270 */
[----:B------:R-:W-:Y:S02]  /*a5f0*/  @UP0 ULDC.64 UR10, c[0x0][0xdc8] ;  /* 0x00037200000a0ab9 */ /* 0x000fe40000000a00 */
[----:B------:R-:W-:-:S04]  /*a600*/  UIMAD.WIDE.U32 UR4, UR8, UR10, URZ ;  /* 0x0000000a080472a5 */ /* 0x000fc8000f8e003f */
[----:B------:R-:W-:-:S04]  /*a610*/  @UP0 USHF.R.U32.HI UR7, URZ, UR11, UR5 ;  /* 0x0000000b3f070299 */ /* 0x000fc80008011605 */
[----:B------:R-:W-:-:S12]  /*a620*/  UIMAD UR4, UR7, UR9, URZ ;  /* 0x00000009070472a4 */ /* 0x000fd8000f8e023f */
.L_x_7466:
[----:B------:R-:W-:Y:S01]  /*a630*/  ULOP3.LUT UR5, URZ, UR7, URZ, 0x33, !UPT ;  /* 0x000000073f057292 */ /* 0x000fe2000f8e333f */
[----:B------:R-:W-:Y:S01]  /*a640*/  BSSY B6, `(.L_x_7467) ;  /* 0x000025e000067945 */ /* 0x000fe20003800000 */
[----:B------:R-:W-:Y:S01]  /*a650*/  ULDC.64 UR10, c[0x0][0x3f8] ;  /* 0x0000fe00000a7ab9 */ /* 0x000fe20000000a00 */
[----:B------:R-:W-:Y:S01]  /*a660*/  ULDC UR7, c[0x0][0xdac] ;  /* 0x00036b0000077ab9 */ /* 0x000fe20000000800 */
[----:B------:R-:W-:Y:S02]  /*a670*/  UISETP.NE.U32.AND UP0, UPT, UR10, URZ, UPT ;  /* 0x0000003f0a00728c */ /* 0x000fe4000bf05070 */
[----:B------:R-:W-:Y:S02]  /*a680*/  UIADD3 UR5, UR5, UR7, URZ ;  /* 0x0000000705057290 */ /* 0x000fe4000fffe03f */
[----:B------:R-:W-:Y:S02]  /*a690*/  UISETP.NE.AND.EX UP0, UPT, UR11, URZ, UPT, UP0 ;  /* 0x0000003f0b00728c */ /* 0x000fe4000bf05300 */
[----:B------:R-:W-:Y:S01]  /*a6a0*/  USHF.L.U32 UR41, UR5, 0x7, URZ ;  /* 0x0000000705297899 */ /* 0x000fe2000800063f */
[----:B------:R-:W-:Y:S01]  /*a6b0*/  ULDC UR7, c[0x0][0x404] ;  /* 0x0001010000077ab9 */ /* 0x000fe20000000800 */
[----:B------:R-:W-:Y:S01]  /*a6c0*/  ULDC UR10, c[0x0][0x288] ;  /* 0x0000a200000a7ab9 */ /* 0x000fe20000000800 */
[----:B------:R-:W-:-:S02]  /*a6d0*/  USEL UR7, UR7, 0x1, UP0 ;  /* 0x0000000107077887 */ /* 0x000fc40008000000 */
[----:B------:R-:W-:Y:S01]  /*a6e0*/  UIADD3 UR5, UR41, 0xff, -UR10 ;  /* 0x000000ff29057890 */ /* 0x000fe2000fffe80a */
[----:B------:R-:W-:Y:S02]  /*a6f0*/  ULDC UR9, c[0x0][0xdb8] ;  /* 0x00036e0000097ab9 */ /* 0x000fe40000000800 */
[----:B------:R-:W-:Y:S01]  /*a700*/  ULDC UR10, c[0x0][0x2e0] ;  /* 0x0000b800000a7ab9 */ /* 0x000fe20000000800 */
[----:B------:R-:W-:Y:S02]  /*a710*/  UISETP.NE.AND UP1, UPT, UR9, 0x1, UPT ;  /* 0x000000010900788c */ /* 0x000fe4000bf25270 */
[----:B------:R-:W-:Y:S02]  /*a720*/  UIMAD UR11, UR7, UR10, 0x7f ;  /* 0x0000007f070b74a4 */ /* 0x000fe4000f8e020a */
[----:B------:R-:W-:Y:S02]  /*a730*/  UIMAD UR5, UR7, UR10, UR5 ;  /* 0x0000000a070572a4 */ /* 0x000fe4000f8e0205 */
[----:B------:R-:W-:-:S02]  /*a740*/  USHF.R.S32.HI UR10, URZ, 0x1f, UR11 ;  /* 0x0000001f3f0a7899 */ /* 0x000fc4000801140b */
[----:B------:R-:W-:Y:S02]  /*a750*/  USHF.R.S32.HI UR7, URZ, 0x1f, UR5 ;  /* 0x0000001f3f077899 */ /* 0x000fe40008011405 */
[----:B------:R-:W-:Y:S02]  /*a760*/  ULEA.HI UR10, UR10, UR11, URZ, 0x7 ;  /* 0x0000000b0a0a7291 */ /* 0x000fe4000f8f383f */
[----:B------:R-:W-:Y:S02]  /*a770*/  ULEA.HI UR7, UR7, UR5, URZ, 0x7 ;  /* 0x0000000507077291 */ /* 0x000fe4000f8f383f */
[----:B------:R-:W-:Y:S02]  /*a780*/  USHF.R.S32.HI UR10, URZ, 0x7, UR10 ;  /* 0x000000073f0a7899 */ /* 0x000fe4000801140a */
[----:B------:R-:W-:Y:S02]  /*a790*/  USHF.R.S32.HI UR7, URZ, 0x7, UR7 ;  /* 0x000000073f077899 */ /* 0x000fe40008011407 */
[----:B------:R-:W-:-:S02]  /*a7a0*/  UIADD3 UR4, UR8, -UR4, URZ ;  /* 0x8000000408047290 */ /* 0x000fc4000fffe03f */
[----:B------:R-:W-:Y:S01]  /*a7b0*/  UISETP.LT.AND UP0, UPT, UR10, UR7, UPT ;  /* 0x000000070a00728c */ /* 0x000fe2000bf01270 */
[----:B------:R-:W-:-:S03]  /*a7c0*/  ULDC UR8, c[0x0][0xdc4] ;  /* 0x0003710000087ab9 */ /* 0x000fc60000000800 */
[----:B------:R-:W-:Y:S02]  /*a7d0*/  USEL UR39, UR10, UR7, UP0 ;  /* 0x000000070a277287 */ /* 0x000fe40008000000 */
[----:B------:R-:W-:-:S03]  /*a7e0*/  UIMAD UR6, UR6, UR8, UR4 ;  /* 0x00000008060672a4 */ /* 0x000fc6000f8e0204 */
[----:B------:R-:W-:Y:S01]  /*a7f0*/  @UP1 ULDC UR4, c[0x0][0xdbc] ;  /* 0x00036f0000041ab9 */ /* 0x000fe20000000800 */
[----:B------:R-:W-:Y:S01]  /*a800*/  ISETP.LT.AND P0, PT, RZ, UR39, PT ;  /* 0x00000027ff007c0c */ /* 0x000fe2000bf01270 */
[----:B------:R-:W-:Y:S01]  /*a810*/  UIMAD.WIDE.U32 UR4, UR6, UR4, URZ ;  /* 0x00000004060472a5 */ /* 0x000fe2000f8e003f */
[----:B------:R-:W-:Y:S01]  /*a820*/  @UP1 ULDC UR8, c[0x0][0xdc0] ;  /* 0x0003700000081ab9 */ /* 0x000fe20000000800 */
[----:B------:R-:W-:Y:S02]  /*a830*/  UMOV UR43, UR6 ;  /* 0x00000006002b7c82 */ /* 0x000fe40008000000 */
[----:B------:R-:W-:-:S04]  /*a840*/  @UP1 USHF.R.U32.HI UR43, URZ, UR8, UR5 ;  /* 0x000000083f2b1299 */ /* 0x000fc80008011605 */
[----:B------:R-:W-:-:S04]  /*a850*/  UIADD3 UR42, -UR43, URZ, URZ ;  /* 0x0000003f2b2a7290 */ /* 0x000fc8000fffe13f */
[----:B------:R-:W-:Y:S01]  /*a860*/  UIMAD UR42, UR9, UR42, UR6 ;  /* 0x0000002a092a72a4 */ /* 0x000fe2000f8e0206 */
[----:B------:R-:W-:Y:S11]  /*a870*/  @P0 BRA `(.L_x_7468) ;  /* 0x0000000000400947 */ /* 0x000ff60003800000 */
[----:B------:R-:W-:Y:S01]  /*a880*/  ISETP.NE.AND P0, PT, R19, RZ, PT ;  /* 0x000000ff1300720c */ /* 0x000fe20003f05270 */
[----:B------:R-:W-:-:S12]  /*a890*/  IMAD.MOV.U32 R13, RZ, RZ, R18 ;  /* 0x000000ffff0d7224 */ /* 0x000fd800078e0012 */
        /* <DEDUP_REMOVED lines=14> */
.L_x_7468:
        /* <DEDUP_REMOVED lines=23> */
.L_x_7470:
        /* <DEDUP_REMOVED lines=20> */
.L_x_7472:
        /* <DEDUP_REMOVED lines=16> */
.L_x_7471:
[----:B------:R-:W-:Y:S01]  /*ad30*/  ULDC.64 UR4, c[0x0][0x9f8] ;  /* 0x00027e0000047ab9 */ /* 0x000fe20000000a00 */
[----:B------:R-:W-:Y:S01]  /*ad40*/  IMAD.U32 R5, RZ, RZ, UR43 ;  /* 0x0000002bff057e24 */ /* 0x000fe2000f8e00ff */
[----:B------:R-:W-:Y:S01]  /*ad50*/  ISETP.NE.U32.AND P0, PT, RZ, UR4, PT ;  /* 0x00000004ff007c0c */ /* 0x000fe2000bf05070 */
[----:B------:R-:W-:Y:S01]  /*ad60*/  IMAD.U32 R0, RZ, RZ, UR43 ;  /* 0x0000002bff007e24 */ /* 0x000fe2000f8e00ff */
[----:B------:R-:W1:Y:S02]  /*ad70*/  LDC R4, c[0x0][0x428] ;  /* 0x00010a00ff047b82 */ /* 0x000e640000000800 */
[----:B------:R-:W-:-:S13]  /*ad80*/  ISETP.NE.AND.EX P0, PT, RZ, UR5, PT, P0 ;  /* 0x00000005ff007c0c */ /* 0x000fda000bf05300 */
[----:B------:R-:W2:Y:S02]  /*ad90*/  @P0 LDC.64 R2, c[0x0][0x9f8] ;  /* 0x00027e00ff020b82 */ /* 0x000ea40000000a00 */
[----:B--2---:R-:W-:-:S05]  /*ada0*/  @P0 IMAD.WIDE R2, R5, 0x4, R2 ;  /* 0x0000000405020825 */ /* 0x004fca00078e0202 */
[----:B------:R2:W3:Y:S01]  /*adb0*/  @P0 LDG.E R0, desc[UR52][R2.64] ;  /* 0x0000003402000981 */ /* 0x0004e2000c1e1900 */
[----:B-1----:R-:W-:Y:S01]  /*adc0*/  ISETP.NE.AND P0, PT, R4, 0x1, PT ;  /* 0x000000010400780c */ /* 0x002fe20003f05270 */
[----:B------:R-:W-:Y:S01]  /*add0*/  IMAD.U32 R4, RZ, RZ, UR42 ;  /* 0x0000002aff047e24 */ /* 0x000fe2000f8e00ff */
[----:B------:R-:W-:Y:S01]  /*ade0*/  ISETP.NE.AND P1, PT, R19, RZ, PT ;  /* 0x000000ff1300720c */ /* 0x000fe20003f25270 */
[----:B------:R-:W-:Y:S01]  /*adf0*/  UMOV UR40, URZ ;  /* 0x0000003f00287c82 */ /* 0x000fe20008000000 */
[----:B------:R-:W-:Y:S01]  /*ae00*/  UMOV UR8, 0x40 ;  /* 0x0000004000087882 */ /* 0x000fe20000000000 */
[----:B------:R-:W-:Y:S01]  /*ae10*/  UMOV UR9, UR41 ;  /* 0x0000002900097c82 */ /* 0x000fe20008000000 */
[----:B------:R-:W-:Y:S01]  /*ae20*/  UMOV UR10, UR42 ;  /* 0x0000002a000a7c82 */ /* 0x000fe20008000000 */
[----:B------:R-:W-:Y:S01]  /*ae30*/  UMOV UR11, UR43 ;  /* 0x0000002b000b7c82 */ /* 0x000fe20008000000 */
[----:B------:R-:W-:Y:S01]  /*ae40*/  UMOV UR6, 0xffffffff ;  /* 0xffffffff00067882 */ /* 0x000fe20000000000 */
[----:B--2---:R-:W1:Y:S06]  /*ae50*/  LDC.64 R2, c[0x0][0x3f8] ;  /* 0x0000fe00ff027b82 */ /* 0x004e6c0000000a00 */
[----:B------:R-:W-:-:S02]  /*ae60*/  VOTEU.ALL UP1, P1 ;  /* 0x00000000003f7886 */ /* 0x000fc40000820000 */
[----:B------:R-:W2:Y:S03]  /*ae70*/  @P0 LDC R5, c[0x0][0x42c] ;  /* 0x00010b00ff050b82 */ /* 0x000ea60000000800 */
[----:B------:R-:W-:-:S04]  /*ae80*/  @!UP1 UIADD3 UR4, UP0, UR44, 0x270, URZ ;  /* 0x000002702c049890 */ /* 0x000fc8000ff1e03f */
[----:B------:R-:W-:Y:S01]  /*ae90*/  @!UP1 UIADD3.X UR5, URZ, UR45, URZ, UP0, !UPT ;  /* 0x0000002d3f059290 */ /* 0x000fe200087fe43f */
[----:B------:R-:W4:Y:S08]  /*aea0*/  @P0 LDC R6, c[0x0][0x430] ;  /* 0x00010c00ff060b82 */ /* 0x000f300000000800 */
[----:B------:R1:W-:Y:S01]  /*aeb0*/  @!UP1 UTMAPF.L2.4D [UR40], [UR4] ;  /* 0x00000028040095b8 */ /* 0x0003e20008018000 */
[----:B--2---:R-:W-:Y:S01]  /*aec0*/  @P0 IMAD.HI.U32 R5, R5, UR42, RZ ;  /* 0x0000002a05050c27 */ /* 0x004fe2000f8e00ff */
[----:B------:R2:W-:Y:S04]  /*aed0*/  @!UP1 UTMAPF.L2.4D [UR8], [UR4] ;  /* 0x00000008040095b8 */ /* 0x0005e80008018000 */
[----:B----4-:R-:W-:Y:S01]  /*aee0*/  @P0 SHF.R.U32.HI R4, RZ, R6, R5 ;  /* 0x00000006ff040219 */ /* 0x010fe20000011605 */
[----:B------:R-:W-:Y:S01]  /*aef0*/  IMAD.U32 R5, RZ, RZ, UR39 ;  /* 0x00000027ff057e24 */ /* 0x000fe2000f8e00ff */
[----:B-1----:R-:W-:-:S03]  /*af00*/  ISETP.NE.U32.AND P0, PT, R2, RZ, PT ;  /* 0x000000ff0200720c */ /* 0x002fc60003f05070 */
[----:B------:R-:W-:Y:S01]  /*af10*/  VIADD R5, R5, 0xffffffff ;  /* 0xffffffff05057836 */ /* 0x000fe20000000000 */
[----:B------:R-:W-:-:S04]  /*af20*/  ISETP.NE.AND.EX P0, PT, R3, RZ, PT, P0 ;  /* 0x000000ff0300720c */ /* 0x000fc80003f05300 */
[----:B---3--:R-:W-:Y:S01]  /*af30*/  SEL R6, R0, RZ, !P0 ;  /* 0x000000ff00067207 */ /* 0x008fe20004000000 */
[----:B--2---:R-:W-:Y:S08]  /*af40*/  BRA.DIV UR6, `(.L_x_7473) ;  /* 0x0000002206e87947 */ /* 0x004ff0000b800000 */
.L_x_7524:
[----:B------:R-:W-:Y:S01]  /*af50*/  UMOV UR4, 0xffffffff ;  /* 0xffffffff00047882 */ /* 0x000fe20000000000 */
[----:B------:R-:W-:Y:S02]  /*af60*/  SHF.R.S32.HI R12, RZ, 0x1f, R0 ;  /* 0x0000001fff0c7819 */ /* 0x000fe40000011400 */
[----:B------:R-:W-:Y:S05]  /*af70*/  BRA.DIV UR4, `(.L_x_7474) ;  /* 0x0000002604087947 */ /* 0x000fea000b800000 */
[----:B------:R-:W-:-:S13]  /*af80*/  ELECT P6, URZ, PT ;  /* 0x00000000003f782f */ /* 0x000fda00038c0000 */
.L_x_7527:
        /* <DEDUP_REMOVED lines=21> */
.L_x_7476:
[----:B------:R-:W2:Y:S01]  /*b0e0*/  S2R R7, SR_TID.X ;  /* 0x0000000000077919 */ /* 0x000ea20000002100 */
[----:B-1----:R-:W-:Y:S02]  /*b0f0*/  LEA R8, R16, UR38, 0x3 ;  /* 0x0000002610087c11 */ /* 0x002fe4000f8e18ff */
[----:B--2---:R-:W-:Y:S02]  /*b100*/  LOP3.LUT R9, R7, 0x7f, RZ, 0xc0, !PT ;  /* 0x0000007f07097812 */ /* 0x004fe400078ec0ff */
[----:B------:R-:W-:Y:S02]  /*b110*/  SHF.L.U32 R7, R17, 0x1f, RZ ;  /* 0x0000001f11077819 */ /* 0x000fe400000006ff */
[----:B------:R-:W-:Y:S02]  /*b120*/  ISETP.NE.AND P3, PT, R9, RZ, PT ;  /* 0x000000ff0900720c */ /* 0x000fe40003f65270 */
[----:B------:R-:W1:Y:S02]  /*b130*/  SYNCS.PHASECHK.TRANS64.TRYWAIT P2, [R8+URZ+0x28840], R7 ;  /* 0x02884007080075a7 */ /* 0x000e64000804017f */
[----:B-1----:R-:W-:Y:S09]  /*b140*/  @!P2 BRA `(.L_x_7477) ;  /* 0x0000002000b4a947 */ /* 0x002ff20003800000 */
.L_x_7528:
[----:B------:R-:W-:Y:S05]  /*b150*/  @P3 BRA `(.L_x_7478) ;  /* 0x0000000000143947 */ /* 0x000fea0003800000 */
[----:B------:R-:W-:Y:S01]  /*b160*/  ISETP.NE.AND P2, PT, R19, RZ, PT ;  /* 0x000000ff1300720c */ /* 0x000fe20003f45270 */
[----:B-1----:R-:W-:-:S04]  /*b170*/  IMAD.MOV.U32 R7, RZ, RZ, 0x8000 ;  /* 0x00008000ff077424 */ /* 0x002fc800078e00ff */
[----:B------:R2:W-:Y:S08]  /*b180*/  SYNCS.ARRIVE.TRANS64 RZ, [R8+URZ+0x28830], R7 ;  /* 0x0288300708ff79a7 */ /* 0x0005f0000800003f */
[----:B------:R-:W-:Y:S05]  /*b190*/  @!P2 BRA `(.L_x_7478) ;  /* 0x000000000004a947 */ /* 0x000fea0003800000 */
[----:B------:R-:W-:Y:S01]  /*b1a0*/  BPT.TRAP 0x1 ;  /* 0x000000040000795c */ /* 0x000fe20000300000 */
.L_x_7478:
        /* <DEDUP_REMOVED lines=17> */
[----:B---3--:R-:W-:Y:S01]  /*b2c0*/  UMOV UR8, UR14 ;  /* 0x0000000e00087c82 */ /* 0x008fe20008000000 */
[----:B------:R-:W-:Y:S02]  /*b2d0*/  UMOV UR10, UR15 ;  /* 0x0000000f000a7c82 */ /* 0x000fe40008000000 */
[----:B------:R3:W-:Y:S02]  /*b2e0*/  UTMALDG.4D [UR8], [UR4], desc[UR6] ;  /* 0x00000608040075b4 */ /* 0x0007e40008019000 */
[----:B---3--:R-:W-:Y:S01]  /*b2f0*/  NOP ;  /* 0x0000000000007918 */ /* 0x008fe20000000000 */
.L_x_7475:
        /* <DEDUP_REMOVED lines=9> */
[----:B-12---:R-:W-:Y:S01]  /*b390*/  @P2 IMAD.MOV.U32 R7, RZ, RZ, 0x8000 ;  /* 0x00008000ff072424 */ /* 0x006fe200078e00ff */
        /* <DEDUP_REMOVED lines=21> */
.L_x_7529:
        /* <DEDUP_REMOVED lines=22> */
[----:B------:R-:W-:-:S11]  /*b650*/  UISETP.NE.AND UP0, UPT, UR7, 0x1, UPT ;  /* 0x000000010700788c */ /* 0x000fd6000bf05270 */
[----:B------:R-:W-:Y:S02]  /*b660*/  @UP0 ULDC.64 UR8, c[0x0][0x420] ;  /* 0x0001080000080ab9 */ /* 0x000fe40000000a00 */
[----:B------:R-:W-:-:S04]  /*b670*/  UIMAD.WIDE.U32 UR4, UR46, UR8, URZ ;  /* 0x000000082e0472a5 */ /* 0x000fc8000f8e003f */
[----:B------:R-:W-:-:S03]  /*b680*/  @UP0 USHF.R.U32.HI UR6, URZ, UR9, UR5 ;  /* 0x000000093f060299 */ /* 0x000fc60008011605 */
[----:B------:R-:W-:Y:S01]  /*b690*/  ULDC.64 UR8, c[0x0][0x408] ;  /* 0x0001020000087ab9 */ /* 0x000fe20000000a00 */
[----:B------:R-:W-:Y:S01]  /*b6a0*/  USHF.R.S32.HI UR4, URZ, 0x1f, UR6 ;  /* 0x0000001f3f047899 */ /* 0x000fe20008011406 */
[----:B------:R-:W-:Y:S02]  /*b6b0*/  IMAD R11, R12, UR8, RZ ;  /* 0x000000080c0b7c24 */ /* 0x000fe4000f8e02ff */
[----:B------:R-:W-:Y:S02]  /*b6c0*/  IMAD.U32 R8, RZ, RZ, UR6 ;  /* 0x00000006ff087e24 */ /* 0x000fe4000f8e00ff */
        /* <DEDUP_REMOVED lines=9> */
[----:B-1----:R-:W-:-:S07]  /*b760*/  IMAD.U32 R9, RZ, RZ, UR4 ;  /* 0x00000004ff097e24 */ /* 0x002fce000f8e00ff */
.L_x_7484:
[----:B------:R-:W1:Y:S01]  /*b770*/  S2R R2, SR_TID.X ;  /* 0x0000000000027919 */ /* 0x000e620000002100 */
[----:B------:R-:W-:Y:S02]  /*b780*/  LEA R3, R10, UR38, 0x3 ;  /* 0x000000260a037c11 */ /* 0x000fe4000f8e18ff */
[----:B-1----:R-:W-:Y:S02]  /*b790*/  LOP3.LUT R11, R2, 0x7f, RZ, 0xc0, !PT ;  /* 0x0000007f020b7812 */ /* 0x002fe400078ec0ff */
[----:B------:R-:W-:Y:S02]  /*b7a0*/  SHF.L.U32 R2, R7, 0x1f, RZ ;  /* 0x0000001f07027819 */ /* 0x000fe400000006ff */
[----:B------:R-:W-:Y:S02]  /*b7b0*/  ISETP.NE.AND P2, PT, R11, RZ, PT ;  /* 0x000000ff0b00720c */ /* 0x000fe40003f45270 */
[----:B------:R-:W1:Y:S02]  /*b7c0*/  SYNCS.PHASECHK.TRANS64.TRYWAIT P3, [R3+URZ+0x28840], R2 ;  /* 0x02884002030075a7 */ /* 0x000e64000806017f */
[----:B-1----:R-:W-:Y:S09]  /*b7d0*/  @!P3 BRA `(.L_x_7485) ;  /* 0x0000001c003cb947 */ /* 0x002ff20003800000 */
.L_x_7530:
[----:B------:R-:W-:Y:S05]  /*b7e0*/  @P2 BRA `(.L_x_7486) ;  /* 0x0000000000142947 */ /* 0x000fea0003800000 */
[----:B------:R-:W-:Y:S01]  /*b7f0*/  ISETP.NE.AND P3, PT, R19, RZ, PT ;  /* 0x000000ff1300720c */ /* 0x000fe20003f65270 */
[----:B-1----:R-:W-:-:S04]  /*b800*/  IMAD.MOV.U32 R2, RZ, RZ, 0x8000 ;  /* 0x00008000ff027424 */ /* 0x002fc800078e00ff */
[----:B------:R2:W-:Y:S08]  /*b810*/  SYNCS.ARRIVE.TRANS64 RZ, [R3+URZ+0x28830], R2 ;  /* 0x0288300203ff79a7 */ /* 0x0005f0000800003f */
[----:B------:R-:W-:Y:S05]  /*b820*/  @!P3 BRA `(.L_x_7486) ;  /* 0x000000000004b947 */ /* 0x000fea0003800000 */
[----:B------:R-:W-:Y:S01]  /*b830*/  BPT.TRAP 0x1 ;  /* 0x000000040000795c */ /* 0x000fe20000300000 */
.L_x_7486:
        /* <DEDUP_REMOVED lines=12> */
[----:B-12---:R-:W-:Y:S01]  /*b900*/  SHF.L.U32 R3, R17, 0x1f, RZ ;  /* 0x0000001f11037819 */ /* 0x006fe200000006ff */
        /* <DEDUP_REMOVED lines=13> */
.L_x_7531:
[----:B------:R-:W-:Y:S05]  /*b9e0*/  @P2 BRA `(.L_x_7488) ;  /* 0x0000000000182947 */ /* 0x000fea0003800000 */
[----:B------:R-:W-:Y:S01]  /*b9f0*/  ISETP.NE.AND P2, PT, R19, RZ, PT ;  /* 0x000000ff1300720c */ /* 0x000fe20003f45270 */
[----:B-1----:R-:W-:Y:S01]  /*ba00*/  IMAD.MOV.U32 R3, RZ, RZ, 0x8000 ;  /* 0x00008000ff037424 */ /* 0x002fe200078e00ff */
[----:B------:R-:W-:-:S04]  /*ba10*/  LEA R2, R16, UR38, 0x3 ;  /* 0x0000002610027c11 */ /* 0x000fc8000f8e18ff */
[----:B------:R2:W-:Y:S07]  /*ba20*/  SYNCS.ARRIVE.TRANS64 RZ, [R2+URZ+0x28850], R3 ;  /* 0x0288500302ff79a7 */ /* 0x0005ee000800003f */
[----:B------:R-:W-:Y:S05]  /*ba30*/  @!P2 BRA `(.L_x_7488) ;  /* 0x000000000004a947 */ /* 0x000fea0003800000 */
[----:B------:R-:W-:Y:S01]  /*ba40*/  BPT.TRAP 0x1 ;  /* 0x000000040000795c */ /* 0x000fe20000300000 */
.L_x_7488:
        /* <DEDUP_REMOVED lines=19> */
[----:B---3--:R-:W-:Y:S01]  /*bb80*/  UMOV UR8, UR14 ;  /* 0x0000000e00087c82 */ /* 0x008fe20008000000 */
[----:B------:R-:W-:Y:S02]  /*bb90*/  UMOV UR10, UR15 ;  /* 0x0000000f000a7c82 */ /* 0x000fe40008000000 */
[----:B------:R3:W-:Y:S02]  /*bba0*/  UTMALDG.4D [UR8], [UR4], desc[UR6] ;  /* 0x00000608040075b4 */ /* 0x0007e40008019000 */
[----:B---3--:R-:W-:Y:S01]  /*bbb0*/  NOP ;  /* 0x0000000000007918 */ /* 0x008fe20000000000 */
.L_x_7483:
[----:B------:R-:W-:Y:S05]  /*bbc0*/  BSYNC B0 ;  /* 0x0000000000007941 */ /* 0x000fea0003800000 */
.L_x_7482:
[----:B------:R-:W-:Y:S01]  /*bbd0*/  UIADD3 UR4, UR39, -0x3, URZ ;  /* 0xfffffffd27047890 */ /* 0x000fe2000fffe03f */
[----:B------:R-:W-:Y:S02]  /*bbe0*/  IMAD.MOV.U32 R17, RZ, RZ, R7 ;  /* 0x000000ffff117224 */ /* 0x000fe400078e0007 */
[----:B------:R-:W-:-:S03]  /*bbf0*/  IMAD.MOV.U32 R16, RZ, RZ, R10 ;  /* 0x000000ffff107224 */ /* 0x000fc600078e000a */
[----:B------:R-:W-:-:S07]  /*bc00*/  IMAD.U32 R7, RZ, RZ, UR4 ;  /* 0x00000004ff077e24 */ /* 0x000fce000f8e00ff */
.L_x_7481:
[----:B------:R-:W-:Y:S01]  /*bc10*/  ISETP.NE.AND P2, PT, RZ, UR46, PT ;  /* 0x0000002eff007c0c */ /* 0x000fe2000bf45270 */
[----:B------:R-:W-:-:S12]  /*bc20*/  BSSY B0, `(.L_x_7480) ;  /* 0x00000c5000007945 */ /* 0x000fd80003800000 */
[----:B------:R-:W-:Y:S05]  /*bc30*/  @!P2 BRA `(.L_x_7489) ;  /* 0x0000000c000ca947 */ /* 0x000fea0003800000 */
[----:B------:R-:W-:-:S07]  /*bc40*/  IMAD.MOV.U32 R8, RZ, RZ, R6 ;  /* 0x000000ffff087224 */ /* 0x000fce00078e0006 */
.L_x_7504:
[----:B------:R-:W-:Y:S01]  /*bc50*/  VIADD R10, R16, 0x1 ;  /* 0x00000001100a7836 */ /* 0x000fe20000000000 */
        /* <DEDUP_REMOVED lines=26> */
.L_x_7492:
[----:B------:R-:W1:Y:S01]  /*be00*/  S2R R2, SR_TID.X ;  /* 0x0000000000027919 */ /* 0x000e620000002100 */
[----:B------:R-:W-:Y:S02]  /*be10*/  LEA R3, R10, UR38, 0x3 ;  /* 0x000000260a037c11 */ /* 0x000fe4000f8e18ff */
[----:B-1----:R-:W-:Y:S02]  /*be20*/  LOP3.LUT R9, R2, 0x7f, RZ, 0xc0, !PT ;  /* 0x0000007f02097812 */ /* 0x002fe400078ec0ff */
[----:B------:R-:W-:Y:S02]  /*be30*/  SHF.L.U32 R2, R11, 0x1f, RZ ;  /* 0x0000001f0b027819 */ /* 0x000fe400000006ff */
[----:B------:R-:W-:Y:S02]  /*be40*/  ISETP.NE.AND P2, PT, R9, RZ, PT ;  /* 0x000000ff0900720c */ /* 0x000fe40003f45270 */
[----:B------:R-:W1:Y:S02]  /*be50*/  SYNCS.PHASECHK.TRANS64.TRYWAIT P3, [R3+URZ+0x28840], R2 ;  /* 0x02884002030075a7 */ /* 0x000e64000806017f */
[----:B-1----:R-:W-:Y:S09]  /*be60*/  @!P3 BRA `(.L_x_7493) ;  /* 0x0000001400c0b947 */ /* 0x002ff20003800000 */
.L_x_7532:
[----:B------:R-:W-:Y:S05]  /*be70*/  @P2 BRA `(.L_x_7494) ;  /* 0x0000000000142947 */ /* 0x000fea0003800000 */
[----:B------:R-:W-:Y:S01]  /*be80*/  ISETP.NE.AND P3, PT, R19, RZ, PT ;  /* 0x000000ff1300720c */ /* 0x000fe20003f65270 */
[----:B-1----:R-:W-:-:S04]  /*be90*/  IMAD.MOV.U32 R2, RZ, RZ, 0x8000 ;  /* 0x00008000ff027424 */ /* 0x002fc800078e00ff */
[----:B------:R2:W-:Y:S08]  /*bea0*/  SYNCS.ARRIVE.TRANS64 RZ, [R3+URZ+0x28830], R2 ;  /* 0x0288300203ff79a7 */ /* 0x0005f0000800003f */
[----:B------:R-:W-:Y:S05]  /*beb0*/  @!P3 BRA `(.L_x_7494) ;  /* 0x000000000004b947 */ /* 0x000fea0003800000 */
[----:B------:R-:W-:Y:S01]  /*bec0*/  BPT.TRAP 0x1 ;  /* 0x000000040000795c */ /* 0x000fe20000300000 */
.L_x_7494:
        /* <DEDUP_REMOVED lines=14> */
[----:B-12---:R-:W-:Y:S01]  /*bfb0*/  LEA R2, R16, UR17, 0x3 ;  /* 0x0000001110027c11 */ /* 0x006fe2000f8e18ff */
        /* <DEDUP_REMOVED lines=11> */
.L_x_7533:
[----:B------:R-:W-:Y:S05]  /*c070*/  @P2 BRA `(.L_x_7496) ;  /* 0x0000000000142947 */ /* 0x000fea0003800000 */
[----:B------:R-:W-:Y:S01]  /*c080*/  ISETP.NE.AND P2, PT, R19, RZ, PT ;  /* 0x000000ff1300720c */ /* 0x000fe20003f45270 */
[----:B------:R-:W-:-:S04]  /*c090*/  IMAD.MOV.U32 R3, RZ, RZ, 0x8000 ;  /* 0x00008000ff037424 */ /* 0x000fc800078e00ff */
[----:B------:R2:W-:Y:S08]  /*c0a0*/  SYNCS.ARRIVE.TRANS64 RZ, [R2+URZ+0x50], R3 ;  /* 0x0000500302ff79a7 */ /* 0x0005f0000800003f */
[----:B------:R-:W-:Y:S05]  /*c0b0*/  @!P2 BRA `(.L_x_7496) ;  /* 0x000000000004a947 */ /* 0x000fea0003800000 */
[----:B------:R-:W-:Y:S01]  /*c0c0*/  BPT.TRAP 0x1 ;  /* 0x000000040000795c */ /* 0x000fe20000300000 */
.L_x_7496:
        /* <DEDUP_REMOVED lines=23> */
.L_x_7491:
[----:B------:R-:W-:Y:S05]  /*c240*/  BSYNC B1 ;  /* 0x0000000000017941 */ /* 0x000fea0003800000 */
.L_x_7490:
[----:B------:R-:W-:Y:S01]  /*c250*/  VIADD R16, R10, 0x1 ;  /* 0x000000010a107836 */ /* 0x000fe20000000000 */
[----:B------:R-:W-:Y:S04]  /*c260*/  BSSY B1, `(.L_x_7497) ;  /* 0x000005d000017945 */ /* 0x000fe80003800000 */
        /* <DEDUP_REMOVED lines=24> */
.L_x_7499:
[----:B------:R-:W1:Y:S01]  /*c3f0*/  S2R R2, SR_TID.X ;  /* 0x0000000000027919 */ /* 0x000e620000002100 */
[----:B------:R-:W-:Y:S02]  /*c400*/  SHF.L.U32 R3, R17, 0x1f, RZ ;  /* 0x0000001f11037819 */ /* 0x000fe400000006ff */
[----:B-1----:R-:W-:Y:S02]  /*c410*/  LOP3.LUT R9, R2, 0x7f, RZ, 0xc0, !PT ;  /* 0x0000007f02097812 */ /* 0x002fe400078ec0ff */
[----:B------:R-:W-:Y:S02]  /*c420*/  LEA R2, R16, UR38, 0x3 ;  /* 0x0000002610027c11 */ /* 0x000fe4000f8e18ff */
[----:B------:R-:W-:Y:S02]  /*c430*/  ISETP.NE.AND P2, PT, R9, RZ, PT ;  /* 0x000000ff0900720c */ /* 0x000fe40003f45270 */
[----:B------:R-:W1:Y:S02]  /*c440*/  SYNCS.PHASECHK.TRANS64.TRYWAIT P3, [R2+URZ+0x28840], R3 ;  /* 0x02884003020075a7 */ /* 0x000e64000806017f */
[----:B-1----:R-:W-:Y:S09]  /*c450*/  @!P3 BRA `(.L_x_7500) ;  /* 0x00000010006cb947 */ /* 0x002ff20003800000 */
.L_x_7534:
[----:B------:R-:W-:Y:S05]  /*c460*/  @P2 BRA `(.L_x_7501) ;  /* 0x0000000000142947 */ /* 0x000fea0003800000 */
[----:B------:R-:W-:Y:S01]  /*c470*/  ISETP.NE.AND P3, PT, R19, RZ, PT ;  /* 0x000000ff1300720c */ /* 0x000fe20003f65270 */
[----:B-1----:R-:W-:-:S04]  /*c480*/  IMAD.MOV.U32 R3, RZ, RZ, 0x8000 ;  /* 0x00008000ff037424 */ /* 0x002fc800078e00ff */
[----:B------:R2:W-:Y:S08]  /*c490*/  SYNCS.ARRIVE.TRANS64 RZ, [R2+URZ+0x28830], R3 ;  /* 0x0288300302ff79a7 */ /* 0x0005f0000800003f */
[----:B------:R-:W-:Y:S05]  /*c4a0*/  @!P3 BRA `(.L_x_7501) ;  /* 0x000000000004b947 */ /* 0x000fea0003800000 */
[----:B------:R-:W-:Y:S01]  /*c4b0*/  BPT.TRAP 0x1 ;  /* 0x000000040000795c */ /* 0x000fe20000300000 */
.L_x_7501:
        /* <DEDUP_REMOVED lines=12> */
[----:B-12---:R-:W-:Y:S01]  /*c580*/  LEA R2, R10, UR17, 0x3 ;  /* 0x000000110a027c11 */ /* 0x006fe2000f8e18ff */
        /* <DEDUP_REMOVED lines=13> */
.L_x_7535:
[----:B------:R-:W-:Y:S05]  /*c660*/  @P2 BRA `(.L_x_7503) ;  /* 0x0000000000142947 */ /* 0x000fea0003800000 */
[----:B------:R-:W-:Y:S01]  /*c670*/  ISETP.NE.AND P2, PT, R19, RZ, PT ;  /* 0x000000ff1300720c */ /* 0x000fe20003f45270 */
[----:B------:R-:W-:-:S04]  /*c680*/  IMAD.MOV.U32 R3, RZ, RZ, 0x8000 ;  /* 0x00008000ff037424 */ /* 0x000fc800078e00ff */
[----:B------:R2:W-:Y:S08]  /*c690*/  SYNCS.ARRIVE.TRANS64 RZ, [R2+URZ+0x50], R3 ;  /* 0x0000500302ff79a7 */ /* 0x0005f0000800003f */
[----:B------:R-:W-:Y:S05]  /*c6a0*/  @!P2 BRA `(.L_x_7503) ;  /* 0x000000000004a947 */ /* 0x000fea0003800000 */
[----:B------:R-:W-:Y:S01]  /*c6b0*/  BPT.TRAP 0x1 ;  /* 0x000000040000795c */ /* 0x000fe20000300000 */
.L_x_7503:
        /* <DEDUP_REMOVED lines=23> */
.L_x_7498:
[----:B------:R-:W-:Y:S05]  /*c830*/  BSYNC B1 ;  /* 0x0000000000017941 */ /* 0x000fea0003800000 */
.L_x_7497:
[C---:B------:R-:W-:Y:S01]  /*c840*/  ISETP.GT.AND P2, PT, R7.reuse, 0x1, PT ;  /* 0x000000010700780c */ /* 0x040fe20003f44270 */
[----:B------:R-:W-:-:S12]  /*c850*/  VIADD R7, R7, 0xfffffffe ;  /* 0xfffffffe07077836 */ /* 0x000fd80000000000 */
[----:B------:R-:W-:Y:S05]  /*c860*/  @P2 BRA `(.L_x_7504) ;  /* 0xfffffff000f82947 */ /* 0x000fea000383ffff */
.L_x_7489:
[----:B------:R-:W-:Y:S05]  /*c870*/  BSYNC B0 ;  /* 0x0000000000007941 */ /* 0x000fea0003800000 */
.L_x_7480:
[----:B------:R-:W-:Y:S04]  /*c880*/  BSSY B0, `(.L_x_7505) ;  /* 0x000000e000007945 */ /* 0x000fe80003800000 */
[----:B------:R-:W-:Y:S05]  /*c890*/  @P1 BRA `(.L_x_7506) ;  /* 0x0000000000301947 */ /* 0x000fea0003800000 */
[----:B-1----:R-:W1:Y:S01]  /*c8a0*/  S2R R7, SR_LANEID ;  /* 0x0000000000077919 */ /* 0x002e620000000000 */
[----:B------:R-:W-:Y:S01]  /*c8b0*/  VOTEU.ANY UR4, UPT, PT ;  /* 0x0000000000047886 */ /* 0x000fe200038e0100 */
[----:B--2---:R-:W2:Y:S01]  /*c8c0*/  LDC.64 R2, c[0x0][0xdf0] ;  /* 0x00037c00ff027b82 */ /* 0x004ea20000000a00 */
        /* <DEDUP_REMOVED lines=9> */
.L_x_7506:
[----:B------:R-:W-:Y:S05]  /*c960*/  BSYNC B0 ;  /* 0x0000000000007941 */ /* 0x000fea0003800000 */
.L_x_7505:
        /* <DEDUP_REMOVED lines=9> */
.L_x_7536:
[----:B------:R-:W-:Y:S05]  /*ca00*/  @P1 BRA `(.L_x_7510) ;  /* 0x0000000000141947 */ /* 0x000fea0003800000 */
[----:B------:R-:W-:Y:S01]  /*ca10*/  ISETP.NE.AND P0, PT, R19, RZ, PT ;  /* 0x000000ff1300720c */ /* 0x000fe20003f05270 */
[----:B-1----:R-:W-:-:S04]  /*ca20*/  IMAD.MOV.U32 R0, RZ, RZ, 0x8000 ;  /* 0x00008000ff007424 */ /* 0x002fc800078e00ff */
[----:B------:R2:W-:Y:S08]  /*ca30*/  SYNCS.ARRIVE.TRANS64 RZ, [R3+URZ+0x28850], R0 ;  /* 0x0288500003ff79a7 */ /* 0x0005f0000800003f */
[----:B------:R-:W-:Y:S05]  /*ca40*/  @!P0 BRA `(.L_x_7510) ;  /* 0x0000000000048947 */ /* 0x000fea0003800000 */
[----:B------:R-:W-:Y:S01]  /*ca50*/  BPT.TRAP 0x1 ;  /* 0x000000040000795c */ /* 0x000fe20000300000 */
.L_x_7510:
        /* <DEDUP_REMOVED lines=21> */
.L_x_7508:
[----:B------:R-:W-:Y:S05]  /*cbb0*/  BSYNC B0 ;  /* 0x0000000000007941 */ /* 0x000fea0003800000 */
.L_x_7507:
[----:B------:R-:W-:Y:S02]  /*cbc0*/  VIADD R16, R16, 0x1 ;  /* 0x0000000110107836 */ /* 0x000fe40000000000 */
[----:B------:R-:W-:-:S03]  /*cbd0*/  IMAD.MOV.U32 R13, RZ, RZ, R18 ;  /* 0x000000ffff0d7224 */ /* 0x000fc600078e0012 */
[----:B------:R-:W-:-:S04]  /*cbe0*/  ISETP.NE.AND P0, PT, R16, 0x2, PT ;  /* 0x000000021000780c */ /* 0x000fc80003f05270 */
[----:B-12---:R-:W-:Y:S02]  /*cbf0*/  SEL R0, RZ, 0x1, P0 ;  /* 0x00000001ff007807 */ /* 0x006fe40000000000 */
[----:B------:R-:W-:Y:S02]  /*cc00*/  SEL R16, R16, RZ, P0 ;  /* 0x000000ff10107207 */ /* 0x000fe40000000000 */
[----:B------:R-:W-:-:S07]  /*cc10*/  LOP3.LUT R17, R17, R0, RZ, 0x3c, !PT ;  /* 0x0000000011117212 */ /* 0x000fce00078e3cff */
.L_x_7469:
[----:B------:R-:W-:Y:S05]  /*cc20*/  BSYNC B6 ;  /* 0x0000000000067941 */ /* 0x000fea0003800000 */
.L_x_7467:
[----:B------:R-:W-:-:S03]  /*cc30*/  UMOV UR4, 0xffffffff ;  /* 0xffffffff00047882 */ /* 0x000fc60000000000 */
[----:B------:R-:W-:Y:S05]  /*cc40*/  BRA.DIV UR4, `(.L_x_7511) ;  /* 0x0000000a04ac7947 */ /* 0x000fea000b800000 */
[----:B------:R1:W2:Y:S02]  /*cc50*/  SHFL.IDX PT, R14, R13, RZ, 0x1f ;  /* 0x00001fff0d0e7589 */ /* 0x0002a400000e0000 */
.L_x_7539:
        /* <DEDUP_REMOVED lines=12> */
.L_x_7464:
        /* <DEDUP_REMOVED lines=11> */
.L_x_7540:
        /* <DEDUP_REMOVED lines=14> */
.L_x_7516:
        /* <DEDUP_REMOVED lines=12> */
.L_x_7541:
[----:B------:R-:W3:Y:S02]  /*cf70*/  SYNCS.PHASECHK.TRANS64.TRYWAIT P0, [R3+URZ], R0 ;  /* 0x00000000030075a7 */ /* 0x000ee4000800017f */
[----:B---3--:R-:W-:Y:S05]  /*cf80*/  @!P0 BRA `(.L_x_7518) ;  /* 0x0000000800288947 */ /* 0x008fea0003800000 */
.L_x_7542:
[----:B------:R-:W-:Y:S05]  /*cf90*/  @!P2 BRA `(.L_x_7519) ;  /* 0x000000000004a947 */ /* 0x000fea0003800000 */
[----:B------:R-:W-:Y:S01]  /*cfa0*/  BPT.TRAP 0x1 ;  /* 0x000000040000795c */ /* 0x000fe20000300000 */
.L_x_7519:
[----:B---3--:R-:W-:-:S04]  /*cfb0*/  VIADD R3, R7, 0x28860 ;  /* 0x0002886007037836 */ /* 0x008fc80000000000 */
[----:B--2---:R-:W-:-:S04]  /*cfc0*/  IMAD R5, R16, 0x8, R3 ;  /* 0x0000000810057824 */ /* 0x004fc800078e0203 */
[----:B------:R-:W2:Y:S02]  /*cfd0*/  SYNCS.PHASECHK.TRANS64.TRYWAIT P0, [R5+URZ], R4 ;  /* 0x00000004050075a7 */ /* 0x000ea4000800017f */
[----:B--2---:R-:W-:Y:S05]  /*cfe0*/  @!P0 BRA `(.L_x_7520) ;  /* 0x0000000800248947 */ /* 0x004fea0003800000 */
.L_x_7543:
[----:B------:R-:W-:-:S07]  /*cff0*/  IMAD R3, R2, 0x8, R3 ;  /* 0x0000000802037824 */ /* 0x000fce00078e0203 */
.L_x_7521:
[----:B---3--:R3:W4:Y:S02]  /*d000*/  SYNCS.PHASECHK.TRANS64.TRYWAIT P0, [R3+URZ], R0 ;  /* 0x00000000030075a7 */ /* 0x008724000800017f */
[----:B----4-:R-:W-:Y:S05]  /*d010*/  @!P0 NANOSLEEP.SYNCS 0x989680 ;  /* 0x009896800000895d */ /* 0x010fea0003900000 */
[----:B------:R-:W4:Y:S02]  /*d020*/  @!P0 SYNCS.PHASECHK.TRANS64 P0, [R3+URZ], R0 ;  /* 0x00000000030085a7 */ /* 0x000f24000800007f */
[----:B----4-:R-:W-:Y:S05]  /*d030*/  @!P0 BRA `(.L_x_7521) ;  /* 0xfffffffc00f08947 */ /* 0x010fea000383ffff */
.L_x_7515:
[----:B------:R-:W-:Y:S05]  /*d040*/  BSYNC B0 ;  /* 0x0000000000007941 */ /* 0x000fea0003800000 */
.L_x_7514:
[----:B------:R-:W-:Y:S05]  /*d050*/  EXIT ;  /* 0x000000000000794d */ /* 0x000fea0003800000 */
.L_x_7421:
[----:B-1----:R-:W-:-:S04]  /*d060*/  IMAD.U32 R3, RZ, RZ, UR38 ;  /* 0x00000026ff037e24 */ /* 0x002fc8000f8e00ff */
[----:B------:R1:W2:Y:S03]  /*d070*/  SYNCS.PHASECHK.TRANS64.TRYWAIT P1, [R3+URZ+0x28800], R0 ;  /* 0x02880000030075a7 */ /* 0x0002a6000802017f */
[----:B--2---:R-:W-:Y:S05]  /*d080*/  @!P1 NANOSLEEP.SYNCS 0x989680 ;  /* 0x009896800000995d */ /* 0x004fea0003900000 */
[----:B------:R-:W2:Y:S02]  /*d090*/  @!P1 SYNCS.PHASECHK.TRANS64 P1, [R3+URZ+0x28800], R0 ;  /* 0x02880000030095a7 */ /* 0x000ea4000802007f */
[----:B--2---:R-:W-:Y:S05]  /*d0a0*/  @!P1 BRA `(.L_x_7421) ;  /* 0xfffffffc00ec9947 */ /* 0x004fea000383ffff */
[----:B------:R-:W-:Y:S05]  /*d0b0*/  BRA `(.L_x_7522) ;  /* 0xffffff4400687947 */ /* 0x000fea000383ffff */
.L_x_7425:
[----:B--2---:R2:W3:Y:S02]  /*d0c0*/  SYNCS.PHASECHK.TRANS64.TRYWAIT P2, [R3+URZ+0x28830], R0 ;  /* 0x02883000030075a7 */ /* 0x0044e4000804017f */
[----:B---3--:R-:W-:Y:S05]  /*d0d0*/  @!P2 NANOSLEEP.SYNCS 0x989680 ;  /* 0x009896800000a95d */ /* 0x008fea0003900000 */
[----:B------:R-:W3:Y:S02]  /*d0e0*/  @!P2 SYNCS.PHASECHK.TRANS64 P2, [R3+URZ+0x28830], R0 ;  /* 0x028830000300a5a7 */ /* 0x000ee4000804007f */
[----:B---3--:R-:W-:Y:S05]  /*d0f0*/  @!P2 BRA `(.L_x_7425) ;  /* 0xfffffffc00f0a947 */ /* 0x008fea000383ffff */
[----:B------:R-:W-:Y:S05]  /*d100*/  BRA `(.L_x_7424) ;  /* 0xffffff4400907947 */ /* 0x000fea000383ffff */
.L_x_7430:
[----:B--2---:R-:W-:-:S04]  /*d110*/  IMAD.U32 R5, RZ, RZ, UR10 ;  /* 0x0000000aff057e24 */ /* 0x004fc8000f8e00ff */
[----:B------:R2:W3:Y:S03]  /*d120*/  SYNCS.PHASECHK.TRANS64.TRYWAIT P2, [R5+URZ+0x28830], R0 ;  /* 0x02883000050075a7 */ /* 0x0004e6000804017f */
[----:B---3--:R-:W-:Y:S05]  /*d130*/  @!P2 NANOSLEEP.SYNCS 0x989680 ;  /* 0x009896800000a95d */ /* 0x008fea0003900000 */
[----:B------:R-:W3:Y:S02]  /*d140*/  @!P2 SYNCS.PHASECHK.TRANS64 P2, [R5+URZ+0x28830], R0 ;  /* 0x028830000500a5a7 */ /* 0x000ee4000804007f */
[----:B---3--:R-:W-:Y:S05]  /*d150*/  @!P2 BRA `(.L_x_7430) ;  /* 0xfffffffc00eca947 */ /* 0x008fea000383ffff */
[----:B------:R-:W-:Y:S05]  /*d160*/  BRA `(.L_x_7427) ;  /* 0xffffff6c00707947 */ /* 0x000fea000383ffff */
.L_x_7434:
[----:B--2---:R-:W-:-:S04]  /*d170*/  IMAD.U32 R5, RZ, RZ, UR10 ;  /* 0x0000000aff057e24 */ /* 0x004fc8000f8e00ff */
[----:B------:R2:W3:Y:S03]  /*d180*/  SYNCS.PHASECHK.TRANS64.TRYWAIT P2, [R5+URZ+0x28850], R0 ;  /* 0x02885000050075a7 */ /* 0x0004e6000804017f */
[----:B---3--:R-:W-:Y:S05]  /*d190*/  @!P2 NANOSLEEP.SYNCS 0x989680 ;  /* 0x009896800000a95d */ /* 0x008fea0003900000 */
[----:B------:R-:W3:Y:S02]  /*d1a0*/  @!P2 SYNCS.PHASECHK.TRANS64 P2, [R5+URZ+0x28850], R0 ;  /* 0x028850000500a5a7 */ /* 0x000ee4000804007f */
[----:B---3--:R-:W-:Y:S05]  /*d1b0*/  @!P2 BRA `(.L_x_7434) ;  /* 0xfffffffc00eca947 */ /* 0x008fea000383ffff */
[----:B------:R-:W-:Y:S05]  /*d1c0*/  BRA `(.L_x_7431) ;  /* 0xffffff7000347947 */ /* 0x000fea000383ffff */
.L_x_7440:
[----:B--2---:R-:W-:-:S04]  /*d1d0*/  IMAD.U32 R5, RZ, RZ, UR10 ;  /* 0x0000000aff057e24 */ /* 0x004fc8000f8e00ff */
[----:B------:R2:W3:Y:S03]  /*d1e0*/  SYNCS.PHASECHK.TRANS64.TRYWAIT P2, [R5+URZ+0x28830], R0 ;  /* 0x02883000050075a7 */ /* 0x0004e6000804017f */
[----:B---3--:R-:W-:Y:S05]  /*d1f0*/  @!P2 NANOSLEEP.SYNCS 0x989680 ;  /* 0x009896800000a95d */ /* 0x008fea0003900000 */
[----:B------:R-:W3:Y:S02]  /*d200*/  @!P2 SYNCS.PHASECHK.TRANS64 P2, [R5+URZ+0x28830], R0 ;  /* 0x028830000500a5a7 */ /* 0x000ee4000804007f */
[----:B---3--:R-:W-:Y:S05]  /*d210*/  @!P2 BRA `(.L_x_7440) ;  /* 0xfffffffc00eca947 */ /* 0x008fea000383ffff */
[----:B------:R-:W-:Y:S05]  /*d220*/  BRA `(.L_x_7437) ;  /* 0xffffff94008c7947 */ /* 0x000fea000383ffff */
.L_x_7444:
[----:B--2---:R-:W-:-:S04]  /*d230*/  IMAD.U32 R5, RZ, RZ, UR10 ;  /* 0x0000000aff057e24 */ /* 0x004fc8000f8e00ff */
[----:B------:R2:W3:Y:S03]  /*d240*/  SYNCS.PHASECHK.TRANS64.TRYWAIT P2, [R5+URZ+0x28850], R0 ;  /* 0x02885000050075a7 */ /* 0x0004e6000804017f */
[----:B---3--:R-:W-:Y:S05]  /*d250*/  @!P2 NANOSLEEP.SYNCS 0x989680 ;  /* 0x009896800000a95d */ /* 0x008fea0003900000 */
[----:B------:R-:W3:Y:S02]  /*d260*/  @!P2 SYNCS.PHASECHK.TRANS64 P2, [R5+URZ+0x28850], R0 ;  /* 0x028850000500a5a7 */ /* 0x000ee4000804007f */
[----:B---3--:R-:W-:Y:S05]  /*d270*/  @!P2 BRA `(.L_x_7444) ;  /* 0xfffffffc00eca947 */ /* 0x008fea000383ffff */
[----:B------:R-:W-:Y:S05]  /*d280*/  BRA `(.L_x_7441) ;  /* 0xffffff9800507947 */ /* 0x000fea000383ffff */
.L_x_7449:
[----:B--2---:R-:W-:-:S04]  /*d290*/  IMAD.U32 R7, RZ, RZ, UR5 ;  /* 0x00000005ff077e24 */ /* 0x004fc8000f8e00ff */
[----:B------:R2:W3:Y:S03]  /*d2a0*/  SYNCS.PHASECHK.TRANS64.TRYWAIT P0, [R7+URZ+0x28850], R6 ;  /* 0x02885006070075a7 */ /* 0x0004e6000800017f */
[----:B---3--:R-:W-:Y:S05]  /*d2b0*/  @!P0 NANOSLEEP.SYNCS 0x989680 ;  /* 0x009896800000895d */ /* 0x008fea0003900000 */
[----:B------:R-:W3:Y:S02]  /*d2c0*/  @!P0 SYNCS.PHASECHK.TRANS64 P0, [R7+URZ+0x28850], R6 ;  /* 0x02885006070085a7 */ /* 0x000ee4000800007f */
[----:B---3--:R-:W-:Y:S05]  /*d2d0*/  @!P0 BRA `(.L_x_7449) ;  /* 0xfffffffc00ec8947 */ /* 0x008fea000383ffff */
[----:B------:R-:W-:Y:S05]  /*d2e0*/  BRA `(.L_x_7448) ;  /* 0xffffffb400307947 */ /* 0x000fea000383ffff */
.L_x_7473:
        /* <DEDUP_REMOVED lines=10> */
.L_x_7523:
[----:B------:R-:W-:Y:S05]  /*d390*/  BRA `(.L_x_7524) ;  /* 0xffffffd800ec7947 */ /* 0x000fea000383ffff */
.L_x_7474:
[----:B------:R-:W-:Y:S01]  /*d3a0*/  BSSY B0, `(.L_x_7525) ;  /* 0x0000006000007945 */ /* 0x000fe20003800000 */
[----:B------:R-:W-:-:S07]  /*d3b0*/  IMAD.MOV.U32 R15, RZ, RZ, -0x1 ;  /* 0xffffffffff0f7424 */ /* 0x000fce00078e00ff */
[----:B------:R-:W-:Y:S05]  /*d3c0*/  WARPSYNC.COLLECTIVE R15, `(.L_x_7526) ;  /* 0x000000000f0c7348 */ /* 0x000fea0003c00000 */
[----:B------:R-:W-:Y:S02]  /*d3d0*/  ELECT P6, UR62, PT ;  /* 0x00000000003e782f */ /* 0x000fe400038c0000 */
[----:B------:R-:W-:Y:S01]  /*d3e0*/  MOV R14, UR62 ;  /* 0x0000003e000e7c02 */ /* 0x000fe20008000f00 */
[----:B------:R-:W-:Y:S10]  /*d3f0*/  ENDCOLLECTIVE ;  /* 0x000000000000791b */ /* 0x000ff40003800000 */
.L_x_7526:
[----:B------:R-:W-:Y:S05]  /*d400*/  BSYNC B0 ;  /* 0x0000000000007941 */ /* 0x000fea0003800000 */
.L_x_7525:
[----:B------:R-:W-:Y:S05]  /*d410*/  BRA `(.L_x_7527) ;  /* 0xffffffd800dc7947 */ /* 0x000fea000383ffff */
.L_x_7477:
[----:B-1----:R1:W2:Y:S02]  /*d420*/  SYNCS.PHASECHK.TRANS64.TRYWAIT P2, [R8+URZ+0x28840], R7 ;  /* 0x02884007080075a7 */ /* 0x0022a4000804017f */
[----:B--2---:R-:W-:Y:S05]  /*d430*/  @!P2 NANOSLEEP.SYNCS 0x989680 ;  /* 0x009896800000a95d */ /* 0x004fea0003900000 */
[----:B------:R-:W2:Y:S02]  /*d440*/  @!P2 SYNCS.PHASECHK.TRANS64 P2, [R8+URZ+0x28840], R7 ;  /* 0x028840070800a5a7 */ /* 0x000ea4000804007f */
[----:B--2---:R-:W-:Y:S05]  /*d450*/  @!P2 BRA `(.L_x_7477) ;  /* 0xfffffffc00f0a947 */ /* 0x004fea000383ffff */
[----:B------:R-:W-:Y:S05]  /*d460*/  BRA `(.L_x_7528) ;  /* 0xffffffdc00387947 */ /* 0x000fea000383ffff */
.L_x_7479:
[----:B-1----:R-:W-:-:S04]  /*d470*/  IMAD.U32 R8, RZ, RZ, UR38 ;  /* 0x00000026ff087e24 */ /* 0x002fc8000f8e00ff */
[----:B------:R1:W2:Y:S03]  /*d480*/  SYNCS.PHASECHK.TRANS64.TRYWAIT P2, [R8+URZ+0x28820], R7 ;  /* 0x02882007080075a7 */ /* 0x0002a6000804017f */
[----:B--2---:R-:W-:Y:S05]  /*d490*/  @!P2 NANOSLEEP.SYNCS 0x989680 ;  /* 0x009896800000a95d */ /* 0x004fea0003900000 */
[----:B------:R-:W2:Y:S02]  /*d4a0*/  @!P2 SYNCS.PHASECHK.TRANS64 P2, [R8+URZ+0x28820], R7 ;  /* 0x028820070800a5a7 */ /* 0x000ea4000804007f */
[----:B--2---:R-:W-:Y:S05]  /*d4b0*/  @!P2 BRA `(.L_x_7479) ;  /* 0xfffffffc00eca947 */ /* 0x004fea000383ffff */
[----:B------:R-:W-:Y:S05]  /*d4c0*/  BRA `(.L_x_7529) ;  /* 0xffffffe000087947 */ /* 0x000fea000383ffff */
.L_x_7485:
[----:B-1----:R1:W2:Y:S02]  /*d4d0*/  SYNCS.PHASECHK.TRANS64.TRYWAIT P3, [R3+URZ+0x28840], R2 ;  /* 0x02884002030075a7 */ /* 0x0022a4000806017f */
[----:B--2---:R-:W-:Y:S05]  /*d4e0*/  @!P3 NANOSLEEP.SYNCS 0x989680 ;  /* 0x009896800000b95d */ /* 0x004fea0003900000 */
[----:B------:R-:W2:Y:S02]  /*d4f0*/  @!P3 SYNCS.PHASECHK.TRANS64 P3, [R3+URZ+0x28840], R2 ;  /* 0x028840020300b5a7 */ /* 0x000ea4000806007f */
[----:B--2---:R-:W-:Y:S05]  /*d500*/  @!P3 BRA `(.L_x_7485) ;  /* 0xfffffffc00f0b947 */ /* 0x004fea000383ffff */
[----:B------:R-:W-:Y:S05]  /*d510*/  BRA `(.L_x_7530) ;  /* 0xffffffe000b07947 */ /* 0x000fea000383ffff */
.L_x_7487:
[----:B-1----:R1:W2:Y:S02]  /*d520*/  SYNCS.PHASECHK.TRANS64.TRYWAIT P3, [R2+URZ+0x60], R3 ;  /* 0x00006003020075a7 */ /* 0x0022a4000806017f */
[----:B--2---:R-:W-:Y:S05]  /*d530*/  @!P3 NANOSLEEP.SYNCS 0x989680 ;  /* 0x009896800000b95d */ /* 0x004fea0003900000 */
[----:B------:R-:W2:Y:S02]  /*d540*/  @!P3 SYNCS.PHASECHK.TRANS64 P3, [R2+URZ+0x60], R3 ;  /* 0x000060030200b5a7 */ /* 0x000ea4000806007f */
[----:B--2---:R-:W-:Y:S05]  /*d550*/  @!P3 BRA `(.L_x_7487) ;  /* 0xfffffffc00f0b947 */ /* 0x004fea000383ffff */
[----:B------:R-:W-:Y:S05]  /*d560*/  BRA `(.L_x_7531) ;  /* 0xffffffe4001c7947 */ /* 0x000fea000383ffff */
.L_x_7493:
[----:B-1----:R1:W2:Y:S02]  /*d570*/  SYNCS.PHASECHK.TRANS64.TRYWAIT P3, [R3+URZ+0x28840], R2 ;  /* 0x02884002030075a7 */ /* 0x0022a4000806017f */
[----:B--2---:R-:W-:Y:S05]  /*d580*/  @!P3 NANOSLEEP.SYNCS 0x989680 ;  /* 0x009896800000b95d */ /* 0x004fea0003900000 */
[----:B------:R-:W2:Y:S02]  /*d590*/  @!P3 SYNCS.PHASECHK.TRANS64 P3, [R3+URZ+0x28840], R2 ;  /* 0x028840020300b5a7 */ /* 0x000ea4000806007f */
[----:B--2---:R-:W-:Y:S05]  /*d5a0*/  @!P3 BRA `(.L_x_7493) ;  /* 0xfffffffc00f0b947 */ /* 0x004fea000383ffff */
[----:B------:R-:W-:Y:S05]  /*d5b0*/  BRA `(.L_x_7532) ;  /* 0xffffffe8002c7947 */ /* 0x000fea000383ffff */
.L_x_7495:
[----:B-1----:R1:W2:Y:S02]  /*d5c0*/  SYNCS.PHASECHK.TRANS64.TRYWAIT P3, [R2+URZ+0x60], R17 ;  /* 0x00006011020075a7 */ /* 0x0022a4000806017f */
[----:B--2---:R-:W-:Y:S05]  /*d5d0*/  @!P3 NANOSLEEP.SYNCS 0x989680 ;  /* 0x009896800000b95d */ /* 0x004fea0003900000 */
[----:B------:R-:W2:Y:S02]  /*d5e0*/  @!P3 SYNCS.PHASECHK.TRANS64 P3, [R2+URZ+0x60], R17 ;  /* 0x000060110200b5a7 */ /* 0x000ea4000806007f */
[----:B--2---:R-:W-:Y:S05]  /*d5f0*/  @!P3 BRA `(.L_x_7495) ;  /* 0xfffffffc00f0b947 */ /* 0x004fea000383ffff */
[----:B------:R-:W-:Y:S05]  /*d600*/  BRA `(.L_x_7533) ;  /* 0xffffffe800987947 */ /* 0x000fea000383ffff */
.L_x_7500:
[----:B-1----:R1:W2:Y:S02]  /*d610*/  SYNCS.PHASECHK.TRANS64.TRYWAIT P3, [R2+URZ+0x28840], R3 ;  /* 0x02884003020075a7 */ /* 0x0022a4000806017f */
[----:B--2---:R-:W-:Y:S05]  /*d620*/  @!P3 NANOSLEEP.SYNCS 0x989680 ;  /* 0x009896800000b95d */ /* 0x004fea0003900000 */
[----:B------:R-:W2:Y:S02]  /*d630*/  @!P3 SYNCS.PHASECHK.TRANS64 P3, [R2+URZ+0x28840], R3 ;  /* 0x028840030200b5a7 */ /* 0x000ea4000806007f */
[----:B--2---:R-:W-:Y:S05]  /*d640*/  @!P3 BRA `(.L_x_7500) ;  /* 0xfffffffc00f0b947 */ /* 0x004fea000383ffff */
[----:B------:R-:W-:Y:S05]  /*d650*/  BRA `(.L_x_7534) ;  /* 0xffffffec00807947 */ /* 0x000fea000383ffff */
.L_x_7502:
[----:B-1----:R1:W2:Y:S02]  /*d660*/  SYNCS.PHASECHK.TRANS64.TRYWAIT P3, [R2+URZ+0x60], R11 ;  /* 0x0000600b020075a7 */ /* 0x0022a4000806017f */
[----:B--2---:R-:W-:Y:S05]  /*d670*/  @!P3 NANOSLEEP.SYNCS 0x989680 ;  /* 0x009896800000b95d */ /* 0x004fea0003900000 */
[----:B------:R-:W2:Y:S02]  /*d680*/  @!P3 SYNCS.PHASECHK.TRANS64 P3, [R2+URZ+0x60], R11 ;  /* 0x0000600b0200b5a7 */ /* 0x000ea4000806007f */
[----:B--2---:R-:W-:Y:S05]  /*d690*/  @!P3 BRA `(.L_x_7502) ;  /* 0xfffffffc00f0b947 */ /* 0x004fea000383ffff */
[----:B------:R-:W-:Y:S05]  /*d6a0*/  BRA `(.L_x_7535) ;  /* 0xffffffec00ec7947 */ /* 0x000fea000383ffff */
.L_x_7509:
[----:B-1----:R1:W2:Y:S02]  /*d6b0*/  SYNCS.PHASECHK.TRANS64.TRYWAIT P0, [R3+URZ+0x28860], R0 ;  /* 0x02886000030075a7 */ /* 0x0022a4000800017f */
[----:B--2---:R-:W-:Y:S05]  /*d6c0*/  @!P0 NANOSLEEP.SYNCS 0x989680 ;  /* 0x009896800000895d */ /* 0x004fea0003900000 */
[----:B------:R-:W2:Y:S02]  /*d6d0*/  @!P0 SYNCS.PHASECHK.TRANS64 P0, [R3+URZ+0x28860], R0 ;  /* 0x02886000030085a7 */ /* 0x000ea4000800007f */
[----:B--2---:R-:W-:Y:S05]  /*d6e0*/  @!P0 BRA `(.L_x_7509) ;  /* 0xfffffffc00f08947 */ /* 0x004fea000383ffff */
[----:B------:R-:W-:Y:S05]  /*d6f0*/  BRA `(.L_x_7536) ;  /* 0xfffffff000c07947 */ /* 0x000fea000383ffff */
.L_x_7511:
[----:B------:R-:W-:Y:S01]  /*d700*/  BSSY B0, `(.L_x_7537) ;  /* 0x0000007000007945 */ /* 0x000fe20003800000 */
[----:B------:R-:W-:Y:S02]  /*d710*/  IMAD.MOV.U32 R12, RZ, RZ, RZ ;  /* 0x000000ffff0c7224 */ /* 0x000fe400078e00ff */
[----:B------:R-:W-:Y:S02]  /*d720*/  IMAD.MOV.U32 R11, RZ, RZ, 0x1f ;  /* 0x0000001fff0b7424 */ /* 0x000fe400078e00ff */
[----:B------:R-:W-:-:S07]  /*d730*/  IMAD.MOV.U32 R15, RZ, RZ, -0x1 ;  /* 0xffffffffff0f7424 */ /* 0x000fce00078e00ff */
[----:B------:R-:W-:Y:S05]  /*d740*/  WARPSYNC.COLLECTIVE R15, `(.L_x_7538) ;  /* 0x000000000f087348 */ /* 0x000fea0003c00000 */
[----:B------:R1:W2:Y:S02]  /*d750*/  SHFL.IDX P6, R14, R13, R12, R11 ;  /* 0x0000000c0d0e7389 */ /* 0x0002a400000c000b */
[----:B-12---:R-:W-:Y:S01]  /*d760*/  ENDCOLLECTIVE ;  /* 0x000000000000791b */ /* 0x006fe20003800000 */
.L_x_7538:
[----:B------:R-:W-:Y:S05]  /*d770*/  BSYNC B0 ;  /* 0x0000000000007941 */ /* 0x000fea0003800000 */
.L_x_7537:
[----:B------:R-:W-:Y:S05]  /*d780*/  BRA `(.L_x_7539) ;  /* 0xfffffff400347947 */ /* 0x000fea000383ffff */
.L_x_7513:
[----:B--2---:R2:W3:Y:S02]  /*d790*/  SYNCS.PHASECHK.TRANS64.TRYWAIT P0, [R7+URZ+0x28820], R0 ;  /* 0x02882000070075a7 */ /* 0x0044e4000800017f */
[----:B---3--:R-:W-:Y:S05]  /*d7a0*/  @!P0 NANOSLEEP.SYNCS 0x989680 ;  /* 0x009896800000895d */ /* 0x008fea0003900000 */
[----:B------:R-:W3:Y:S02]  /*d7b0*/  @!P0 SYNCS.PHASECHK.TRANS64 P0, [R7+URZ+0x28820], R0 ;  /* 0x02882000070085a7 */ /* 0x000ee4000800007f */
[----:B---3--:R-:W-:Y:S05]  /*d7c0*/  @!P0 BRA `(.L_x_7513) ;  /* 0xfffffffc00f08947 */ /* 0x008fea000383ffff */
[----:B------:R-:W-:Y:S05]  /*d7d0*/  BRA `(.L_x_7540) ;  /* 0xfffffff4007c7947 */ /* 0x000fea000383ffff */
.L_x_7517:
[----:B--2---:R2:W3:Y:S02]  /*d7e0*/  SYNCS.PHASECHK.TRANS64.TRYWAIT P0, [R5+URZ], R4 ;  /* 0x00000004050075a7 */ /* 0x0044e4000800017f */
[----:B---3--:R-:W-:Y:S05]  /*d7f0*/  @!P0 NANOSLEEP.SYNCS 0x989680 ;  /* 0x009896800000895d */ /* 0x008fea0003900000 */
[----:B------:R-:W3:Y:S02]  /*d800*/  @!P0 SYNCS.PHASECHK.TRANS64 P0, [R5+URZ], R4 ;  /* 0x00000004050085a7 */ /* 0x000ee4000800007f */
[----:B---3--:R-:W-:Y:S05]  /*d810*/  @!P0 BRA `(.L_x_7517) ;  /* 0xfffffffc00f08947 */ /* 0x008fea000383ffff */
[----:B------:R-:W-:Y:S05]  /*d820*/  BRA `(.L_x_7541) ;  /* 0xfffffff400d07947 */ /* 0x000fea000383ffff */
.L_x_7518:
[----:B---3--:R3:W4:Y:S02]  /*d830*/  SYNCS.PHASECHK.TRANS64.TRYWAIT P0, [R3+URZ], R0 ;  /* 0x00000000030075a7 */ /* 0x008724000800017f */
[----:B----4-:R-:W-:Y:S05]  /*d840*/  @!P0 NANOSLEEP.SYNCS 0x989680 ;  /* 0x009896800000895d */ /* 0x010fea0003900000 */
[----:B------:R-:W4:Y:S02]  /*d850*/  @!P0 SYNCS.PHASECHK.TRANS64 P0, [R3+URZ], R0 ;  /* 0x00000000030085a7 */ /* 0x000f24000800007f */
[----:B----4-:R-:W-:Y:S05]  /*d860*/  @!P0 BRA `(.L_x_7518) ;  /* 0xfffffffc00f08947 */ /* 0x010fea000383ffff */
[----:B------:R-:W-:Y:S05]  /*d870*/  BRA `(.L_x_7542) ;  /* 0xfffffff400c47947 */ /* 0x000fea000383ffff */
.L_x_7520:
[----:B--2---:R2:W3:Y:S02]  /*d880*/  SYNCS.PHASECHK.TRANS64.TRYWAIT P0, [R5+URZ], R4 ;  /* 0x00000004050075a7 */ /* 0x0044e4000800017f */
[----:B---3--:R-:W-:Y:S05]  /*d890*/  @!P0 NANOSLEEP.SYNCS 0x989680 ;  /* 0x009896800000895d */ /* 0x008fea0003900000 */
[----:B------:R-:W3:Y:S02]  /*d8a0*/  @!P0 SYNCS.PHASECHK.TRANS64 P0, [R5+URZ], R4 ;  /* 0x00000004050085a7 */ /* 0x000ee4000800007f */
[----:B---3--:R-:W-:Y:S05]  /*d8b0*/  @!P0 BRA `(.L_x_7520) ;  /* 0xfffffffc00f08947 */ /* 0x008fea000383ffff */
[----:B------:R-:W-:Y:S05]  /*d8c0*/  BRA `(.L_x_7543) ;  /* 0xfffffff400c87947 */ /* 0x000fea000383ffff */
.L_x_7544:
        /* <DEDUP_REMOVED lines=11> */
.L_x_12776:


//--------------------- .text._ZN7cutlass13device_kernelIN5flash11enable_sm90INS1_16FlashAttnFwdSm90INS1_25CollectiveMainloopFwdSm90ILi2EN4cute5tupleIJNS5_1CILi1EEES8_S8_EEENS6_IJNS7_ILi128EEESA_SA_EEELi128ENS_10bfloat16_tEfNS_4arch4Sm90ELb1ELb0ELb0ELb1ELb0ELb0ELb0ELb1ELb1ELb0ELb0ELb0EEENS1_21CollectiveEpilogueFwdISB_S9_SC_SE_Li256ELb1ELb0ELb0ELb0EEENS1_36VarlenDynamicPersistentTileSchedulerILi128ELi128ELi256ELi32ELb0ELb0ELb1ELb1ELb1ELb1EEEEEEEEEvNT_6ParamsE --------------------------
	.section	.text._ZN7cutlass13device_kernelIN5flash11enable_sm90INS1_16FlashAttnFwdSm90INS1_25CollectiveMainloopFwdSm90ILi2EN4cute5tupleIJNS5_1CILi1EEES8_S8_EEENS6_IJNS7_ILi128EEESA_SA_EEELi128ENS_10bfloat16_tEfNS_4arch4Sm90ELb1ELb0ELb0ELb1ELb0ELb0ELb0ELb1ELb1ELb0ELb0ELb0EEENS1_21CollectiveEpilogueFwdISB_S9_SC_SE_Li256ELb1ELb0ELb0ELb0EEENS1_36VarlenDynamicPersistentTileSchedulerILi128ELi128ELi256ELi32ELb0ELb0ELb1ELb1ELb1ELb1EEEEEEEEEvNT_6ParamsE,"ax",@progbits
	.align	128
.text._ZN7cutlass13device_kernelIN5flash11enable_sm90INS1_16FlashAttnFwdSm90INS1_25CollectiveMainloopFwdSm90ILi2EN4cute5tupleIJNS5_1CILi1EEES8_S8_EEENS6_IJNS7_ILi128EEESA_SA_EEELi128ENS_10bfloat16_tEfNS_4arch4Sm90ELb1ELb0ELb0ELb1ELb0ELb0ELb0ELb1ELb1ELb0ELb0ELb0EEENS1_21CollectiveEpilogueFwdISB_S9_SC_SE_Li256ELb1ELb0ELb0ELb0EEENS1_36VarlenDynamicPersistentTileSchedulerILi128ELi128ELi256ELi32ELb0ELb0ELb1ELb1ELb1ELb1EEEEEEEEEvNT_6ParamsE:
        .type           _ZN7cutlass13device_kernelIN5flash11enable_sm90INS1_16FlashAttnFwdSm90INS1_25CollectiveMainloopFwdSm90ILi2EN4cute5tupleIJNS5_1CILi1EEES8_S8_EEENS6_IJNS7_ILi128EEESA_SA_EEELi128ENS_10bfloat16_tEfNS_4arch4Sm90ELb1ELb0ELb0ELb1ELb0ELb0ELb0ELb1ELb1ELb0ELb0ELb0EEENS1_21CollectiveEpilogueFwdISB_S9_SC_SE_Li256ELb1ELb0ELb0ELb0EEENS1_36VarlenDynamicPersistentTileSchedulerILi128ELi128ELi256ELi32ELb0ELb0ELb1ELb1ELb1ELb1EEEEEEEEEvNT_6ParamsE,@function
        .size           _ZN7cutlass13device_kernelIN5flash11enable_sm90INS1_16FlashAttnFwdSm90INS1_25CollectiveMainloopFwdSm90ILi2EN4cute5tupleIJNS5_1CILi1EEES8_S8_EEENS6_IJNS7_ILi128EEESA_SA_EEELi128ENS_10bfloat16_tEfNS_4arch4Sm90ELb1ELb0ELb0ELb1ELb0ELb0ELb0ELb1ELb1ELb0ELb0ELb0EEENS1_21CollectiveEpilogueFwdISB_S9_SC_SE_Li256ELb1ELb0ELb0ELb0EEENS1_36VarlenDynamicPersistentTileSchedulerILi128ELi128ELi256ELi32ELb0ELb0ELb1ELb1ELb1ELb1EEEEEEEEEvNT_6ParamsE,(.L_x_12777 - _ZN7cutlass13device_kernelIN5flash11enable_sm90INS1_16FlashAttnFwdSm90INS1_25CollectiveMainloopFwdSm90ILi2EN4cute5tupleIJNS5_1CILi1EEES8_S8_EEENS6_IJNS7_ILi128EEESA_SA_EEELi128ENS_10bfloat16_tEfNS_4arch4Sm90ELb1ELb0ELb0ELb1ELb0ELb0ELb0ELb1ELb1ELb0ELb0ELb0EEENS1_21CollectiveEpilogueFwdISB_S9_SC_SE_Li256ELb1ELb0ELb0ELb0EEENS1_36VarlenDynamicPersistentTileSchedulerILi128ELi128ELi256ELi32ELb0ELb0ELb1ELb1ELb1ELb1EEEEEEEEEvNT_6ParamsE)
        .other          _ZN7cutlass13device_kernelIN5flash11enable_sm90INS1_16FlashAttnFwdSm90INS1_25CollectiveMainloopFwdSm90ILi2EN4cute5tupleIJNS5_1CILi1EEES8_S8_EEENS6_IJNS7_ILi128EEESA_SA_EEELi128ENS_10bfloat16_tEfNS_4arch4Sm90ELb1ELb0ELb0ELb1ELb0ELb0ELb0ELb1ELb1ELb0ELb0ELb0EEENS1_21CollectiveEpilogueFwdISB_S9_SC_SE_Li256ELb1ELb0ELb0ELb0EEENS1_36VarlenDynamicPersistentTileSchedulerILi128ELi128ELi256ELi32ELb0ELb0ELb1ELb1ELb1ELb1EEEEEEEEEvNT_6ParamsE,@"STO_CUDA_ENTRY STV_DEFAULT"
_ZN7cutlass13device_kernelIN5flash11enable_sm90INS1_16FlashAttnFwdSm90INS1_25CollectiveMainloopFwdSm90ILi2EN4cute5tupleIJNS5_1CILi1EEES8_S8_EEENS6_IJNS7_ILi128EEESA_SA_EEELi128ENS_10bfloat16_tEfNS_4arch4Sm90ELb1ELb0ELb0ELb1ELb0ELb0ELb0ELb1ELb1ELb0ELb0ELb0EEENS1_21CollectiveEpilogueFwdISB_S9_SC_SE_Li256ELb1ELb0ELb0ELb0EEENS1_36VarlenDynamicPersistentTileSchedulerILi128ELi128ELi256ELi32ELb0ELb0ELb1ELb1ELb1ELb1EEEEEEEEEvNT_6ParamsE:
        /* <DEDUP_REMOVED lines=21> */
.L_x_7546:
[----:B------:R-:W-:Y:S05]  /*0150*/  BSYNC B0 ;  /* 0x0000000000007941 */ /* 0x000fea0003800000 */
.L_x_7545:
        /* <DEDUP_REMOVED lines=41> */
.L_x_7547:
        /* <DEDUP_REMOVED lines=22> */
.L_x_7548:
        /* <DEDUP_REMOVED lines=18> */
.L_x_7549:
        /* <DEDUP_REMOVED lines=22> */
.L_x_7550:
        /* <DEDUP_REMOVED lines=22> */
.L_x_7551:
[----:B------:R-:W-:Y:S01]  /*0930*/  PLOP3.LUT P0, PT, PT, PT, UP0, 0x80, 0x0 ;  /* 0x000000000000781c */ /* 0x000fe20003f0f008 */
[----:B------:R-:W-:Y:S01]  /*0940*/  UMOV UR36, 0x1 ;  /* 0x0000000100247882 */ /* 0x000fe20000000000 */
[----:B------:R-:W-:Y:S01]  /*0950*/  NOP ;  /* 0x0000000000007918 */ /* 0x000fe20000000000 */
[----:B------:R-:W-:Y:S01]  /*0960*/  USEL UR36, UR36, 0x2, !UP0 ;  /* 0x0000000224247887 */ /* 0x000fe2000c000000 */
[----:B------:R-:W-:Y:S01]  /*0970*/  ULDC.64 UR48, c[0x0][0x208] ;  /* 0x0000820000307ab9 */ /* 0x000fe20000000a00 */
[----:B012-4-:R-:W-:Y:S08]  /*0980*/  BAR.SYNC.DEFER_BLOCKING 0x0 ;  /* 0x0000000000007b1d */ /* 0x017ff00000010000 */
[----:B------:R-:W-:Y:S05]  /*0990*/  @!P0 BRA `(.L_x_7552) ;  /* 0x000000a400f88947 */ /* 0x000fea0003800000 */
.L_x_7553:
        /* <DEDUP_REMOVED lines=28> */
[C---:B------:R-:W-:Y:S02]  /*0b60*/  LOP3.LUT R23, R5.reuse, 0xffffff80, RZ, 0xc0, !PT ;  /* 0xffffff8005177812 */ /* 0x040fe400078ec0ff */
        /* <DEDUP_REMOVED lines=14> */
[----:B------:R-:W-:Y:S02]  /*0c50*/  LOP3.LUT R18, R6, 0x7ffffffc, RZ, 0xc0, !PT ;  /* 0x7ffffffc06127812 */ /* 0x000fe400078ec0ff */
[----:B------:R-:W-:Y:S02]  /*0c60*/  LOP3.LUT R8, R0, 0xfffffff8, RZ, 0xc0, !PT ;  /* 0xfffffff800087812 */ /* 0x000fe400078ec0ff */
[-C--:B------:R-:W-:Y:S01]  /*0c70*/  LEA.HI R0, R3, R186.reuse, RZ, 0x4 ;  /* 0x000000ba03007211 */ /* 0x080fe200078f20ff */
[----:B------:R-:W-:Y:S01]  /*0c80*/  IMAD.IADD R18, R23, 0x1, -R18 ;  /* 0x0000000117127824 */ /* 0x000fe200078e0a12 */
[----:B------:R-:W-:Y:S01]  /*0c90*/  LEA.HI R3, R3, R186, RZ, 0x3 ;  /* 0x000000ba03037211 */ /* 0x000fe200078f18ff */
[----:B------:R-:W-:Y:S01]  /*0ca0*/  IMAD.IADD R11, R7, 0x1, -R8 ;  /* 0x00000001070b7824 */ /* 0x000fe200078e0a08 */
[----:B------:R-:W-:-:S02]  /*0cb0*/  SHF.R.S32.HI R9, RZ, 0x4, R0 ;  /* 0x00000004ff097819 */ /* 0x000fc40000011400 */
[----:B------:R-:W-:Y:S01]  /*0cc0*/  LOP3.LUT R7, R0, 0x3fffff0, RZ, 0xc0, !PT ;  /* 0x03fffff000077812 */ /* 0x000fe200078ec0ff */
[----:B------:R-:W-:Y:S01]  /*0cd0*/  IMAD R4, R4, 0x10, R11 ;  /* 0x0000001004047824 */ /* 0x000fe200078e020b */
[----:B------:R-:W-:Y:S02]  /*0ce0*/  LEA.HI R0, R0, R9, RZ, 0x1 ;  /* 0x0000000900007211 */ /* 0x000fe400078f08ff */
[----:B------:R-:W-:Y:S01]  /*0cf0*/  LOP3.LUT R5, R3, 0x1ffffff8, RZ, 0xc0, !PT ;  /* 0x1ffffff803057812 */ /* 0x000fe200078ec0ff */
[----:B------:R-:W-:Y:S01]  /*0d00*/  IMAD.IADD R7, R186, 0x1, -R7 ;  /* 0x00000001ba077824 */ /* 0x000fe200078e0a07 */
[----:B------:R-:W-:Y:S01]  /*0d10*/  LOP3.LUT R0, R0, 0x1ffffffe, RZ, 0xc0, !PT ;  /* 0x1ffffffe00007812 */ /* 0x000fe200078ec0ff */
[----:B------:R-:W-:Y:S01]  /*0d20*/  IMAD R19, R19, 0x40, R4 ;  /* 0x0000004013137824 */ /* 0x000fe200078e0204 */
[----:B------:R-:W-:Y:S01]  /*0d30*/  SHF.R.S32.HI R16, RZ, 0x3, R3 ;  /* 0x00000003ff107819 */ /* 0x000fe20000011403 */
[----:B------:R-:W-:Y:S02]  /*0d40*/  IMAD R7, R7, 0x40, R2 ;  /* 0x0000004007077824 */ /* 0x000fe400078e0202 */
[----:B------:R-:W-:-:S02]  /*0d50*/  IMAD.IADD R0, R9, 0x1, -R0 ;  /* 0x0000000109007824 */ /* 0x000fc400078e0a00 */
[----:B------:R-:W-:Y:S02]  /*0d60*/  IMAD.IADD R2, R186, 0x1, -R5 ;  /* 0x00000001ba027824 */ /* 0x000fe400078e0a05 */
[----:B------:R-:W-:Y:S02]  /*0d70*/  IMAD R185, R0, 0x8, R7 ;  /* 0x0000000800b97824 */ /* 0x000fe400078e0207 */
[----:B------:R-:W-:-:S07]  /*0d80*/  IMAD.SHL.U32 R2, R2, 0x8, RZ ;  /* 0x0000000802027824 */ /* 0x000fce00078e00ff */
.L_x_7607:
[----:B0--3-5:R-:W0:Y:S01]  /*0d90*/  LDC.64 R4, c[0x0][0xc60] ;  /* 0x00031800ff047b82 */ /* 0x029e220000000a00 */
[----:B------:R-:W-:Y:S01]  /*0da0*/  ULDC.64 UR6, c[0x0][0xa28] ;  /* 0x00028a0000067ab9 */ /* 0x000fe20000000a00 */
[----:B------:R-:W-:Y:S01]  /*0db0*/  ULDC.64 UR8, c[0x0][0xa18] ;  /* 0x0002860000087ab9 */ /* 0x000fe20000000a00 */
[----:B------:R-:W-:Y:S01]  /*0dc0*/  ULDC UR4, c[0x0][0x404] ;  /* 0x0001010000047ab9 */ /* 0x000fe20000000800 */
        /* <DEDUP_REMOVED lines=10> */
[----:B------:R-:W-:-:S04]  /*0e70*/  @UP0 ULEA UR6, UP2, UR37, UR6, 0x2 ;  /* 0x0000000625060291 */ /* 0x000fc8000f84103f */
[----:B------:R-:W-:Y:S02]  /*0e80*/  @UP0 ULEA.HI.X UR7, UR37, UR7, UR38, 0x2, UP2 ;  /* 0x0000000725070291 */ /* 0x000fe400090f1426 */
[----:B------:R-:W-:Y:S01]  /*0e90*/  @UP1 ULEA UR8, UP0, UR37, UR8, 0x2 ;  /* 0x0000000825081291 */ /* 0x000fe2000f80103f */
[----:B------:R-:W-:-:S03]  /*0ea0*/  IMAD.U32 R4, RZ, RZ, UR6 ;  /* 0x00000006ff047e24 */ /* 0x000fc6000f8e00ff */
[----:B------:R-:W-:Y:S01]  /*0eb0*/  @UP1 ULEA.HI.X UR9, UR37, UR9, UR38, 0x2, UP0 ;  /* 0x0000000925091291 */ /* 0x000fe200080f1426 */
[----:B------:R-:W-:Y:S01]  /*0ec0*/  IMAD.U32 R5, RZ, RZ, UR7 ;  /* 0x00000007ff057e24 */ /* 0x000fe2000f8e00ff */
[----:B------:R-:W-:Y:S01]  /*0ed0*/  ULDC.64 UR6, c[0x0][0x3f8] ;  /* 0x0000fe0000067ab9 */ /* 0x000fe20000000a00 */
[----:B------:R-:W-:-:S03]  /*0ee0*/  IMAD.U32 R6, RZ, RZ, UR8 ;  /* 0x00000008ff067e24 */ /* 0x000fc6000f8e00ff */
[----:B------:R-:W-:Y:S01]  /*0ef0*/  IMAD.U32 R7, RZ, RZ, UR9 ;  /* 0x00000009ff077e24 */ /* 0x000fe2000f8e00ff */
[----:B------:R-:W2:Y:S01]  /*0f00*/  @P0 LDG.E R4, desc[UR48][R4.64] ;  /* 0x0000003004040981 */ /* 0x000ea2000c1e1900 */
[----:B------:R-:W-:Y:S01]  /*0f10*/  UISETP.NE.U32.AND UP0, UPT, UR6, URZ, UPT ;  /* 0x0000003f0600728c */ /* 0x000fe2000bf05070 */
[----:B------:R-:W-:Y:S02]  /*0f20*/  ULDC.64 UR8, c[0x0][0xa20] ;  /* 0x0002880000087ab9 */ /* 0x000fe40000000a00 */
[----:B------:R-:W3:Y:S01]  /*0f30*/  @P2 LDG.E R6, desc[UR48][R6.64] ;  /* 0x0000003006062981 */ /* 0x000ee2000c1e1900 */
[----:B------:R-:W-:Y:S01]  /*0f40*/  UISETP.NE.AND.EX UP0, UPT, UR7, URZ, UPT, UP0 ;  /* 0x0000003f0700728c */ /* 0x000fe2000bf05300 */
[----:B------:R-:W-:Y:S01]  /*0f50*/  ISETP.NE.U32.AND P1, PT, RZ, UR8, PT ;  /* 0x00000008ff007c0c */ /* 0x000fe2000bf25070 */
[----:B------:R-:W-:Y:S01]  /*0f60*/  ULDC UR6, c[0x0][0x2e0] ;  /* 0x0000b80000067ab9 */ /* 0x000fe20000000800 */
[----:B------:R-:W-:Y:S01]  /*0f70*/  UMOV UR47, URZ ;  /* 0x0000003f002f7c82 */ /* 0x000fe20008000000 */
[----:B------:R-:W-:Y:S01]  /*0f80*/  USEL UR4, UR4, 0x1, UP0 ;  /* 0x0000000104047887 */ /* 0x000fe20008000000 */
[----:B------:R-:W-:Y:S01]  /*0f90*/  ISETP.NE.AND.EX P1, PT, RZ, UR9, PT, P1 ;  /* 0x00000009ff007c0c */ /* 0x000fe2000bf25310 */
[----:B------:R-:W-:Y:S01]  /*0fa0*/  ULDC UR51, c[0x0][0x288] ;  /* 0x0000a20000337ab9 */ /* 0x000fe20000000800 */
[----:B------:R-:W-:Y:S01]  /*0fb0*/  UMOV UR39, UR5 ;  /* 0x0000000500277c82 */ /* 0x000fe20008000000 */
[----:B------:R-:W-:Y:S01]  /*0fc0*/  UIMAD UR6, UR4, UR6, URZ ;  /* 0x00000006040672a4 */ /* 0x000fe2000f8e023f */
[----:B--2---:R-:W-:-:S02]  /*0fd0*/  @P0 R2UR UR47, R4 ;  /* 0x00000000042f02ca */ /* 0x004fc400000e0000 */
[----:B---3--:R-:W-:Y:S01]  /*0fe0*/  @P2 R2UR UR51, R6 ;  /* 0x00000000063322ca */ /* 0x008fe200000e0000 */
[----:B-1--4-:R-:W-:-:S14]  /*0ff0*/  @P2 BRA `(.L_x_7554) ;  /* 0x0000000000342947 */ /* 0x012fdc0003800000 */
        /* <DEDUP_REMOVED lines=13> */
.L_x_7554:
[----:B------:R-:W-:Y:S01]  /*10d0*/  UMOV UR40, UR52 ;  /* 0x0000003400287c82 */ /* 0x000fe20008000000 */
[----:B------:R-:W-:Y:S05]  /*10e0*/  @!P1 BRA `(.L_x_7555) ;  /* 0x00000000001c9947 */ /* 0x000fea0003800000 */
[----:B------:R-:W-:-:S04]  /*10f0*/  ULEA UR4, UP0, UR37, UR8, 0x2 ;  /* 0x0000000825047291 */ /* 0x000fc8000f80103f */
[----:B------:R-:W-:Y:S02]  /*1100*/  ULEA.HI.X UR5, UR37, UR9, UR38, 0x2, UP0 ;  /* 0x0000000925057291 */ /* 0x000fe400080f1426 */
[----:B------:R-:W-:-:S04]  /*1110*/  IMAD.U32 R4, RZ, RZ, UR4 ;  /* 0x00000004ff047e24 */ /* 0x000fc8000f8e00ff */
[----:B------:R-:W-:-:S05]  /*1120*/  IMAD.U32 R5, RZ, RZ, UR5 ;  /* 0x00000005ff057e24 */ /* 0x000fca000f8e00ff */
[----:B------:R-:W2:Y:S02]  /*1130*/  LDG.E R4, desc[UR48][R4.64] ;  /* 0x0000003004047981 */ /* 0x000ea4000c1e1900 */
[----:B--2---:R-:W-:Y:S01]  /*1140*/  R2UR UR6, R4 ;  /* 0x00000000040672ca */ /* 0x004fe200000e0000 */
[----:B------:R-:W-:-:S14]  /*1150*/  BRA `(.L_x_7556) ;  /* 0x0000000000347947 */ /* 0x000fdc0003800000 */
.L_x_7555:
        /* <DEDUP_REMOVED lines=13> */
.L_x_7556:
[----:B------:R-:W-:Y:S01]  /*1230*/  UIADD3 UR47, -UR47, UR6, URZ ;  /* 0x000000062f2f7290 */ /* 0x000fe2000fffe13f */
[----:B------:R-:W-:Y:S01]  /*1240*/  PLOP3.LUT P0, PT, PT, PT, PT, 0x80, 0x0 ;  /* 0x000000000000781c */ /* 0x000fe20003f0f070 */
[----:B------:R-:W-:Y:S01]  /*1250*/  ULEA UR5, UR52, 0xff, 0x7 ;  /* 0x000000ff34057891 */ /* 0x000fe2000f8e383f */
[----:B------:R-:W-:Y:S01]  /*1260*/  IMAD.MOV.U32 R3, RZ, RZ, RZ ;  /* 0x000000ffff037224 */ /* 0x000fe200078e00ff */
[----:B------:R-:W-:Y:S01]  /*1270*/  UIADD3 UR4, UR47, 0x7f, URZ ;  /* 0x0000007f2f047890 */ /* 0x000fe2000fffe03f */
[----:B------:R-:W-:Y:S01]  /*1280*/  CS2R R12, SRZ ;  /* 0x00000000000c7805 */ /* 0x000fe2000001ff00 */
[----:B------:R-:W-:Y:S01]  /*1290*/  UIADD3 UR6, UR47, UR5, -UR51 ;  /* 0x000000052f067290 */ /* 0x000fe2000fffe833 */
[----:B------:R-:W-:Y:S01]  /*12a0*/  IMAD.MOV.U32 R151, RZ, RZ, RZ ;  /* 0x000000ffff977224 */ /* 0x000fe200078e00ff */
        /* <DEDUP_REMOVED lines=75> */
.L_x_7558:
        /* <DEDUP_REMOVED lines=9> */
.L_x_7694:
[----:B------:R-:W-:Y:S05]  /*17f0*/  @!P0 BRA `(.L_x_7560) ;  /* 0x0000000000048947 */ /* 0x000fea0003800000 */
[----:B------:R-:W-:Y:S01]  /*1800*/  BPT.TRAP 0x1 ;  /* 0x000000040000795c */ /* 0x000fe20000300000 */
.L_x_7560:
[----:B0-----:R-:W-:Y:S02]  /*1810*/  IMAD.U32 R3, RZ, RZ, UR43 ;  /* 0x0000002bff037e24 */ /* 0x001fe4000f8e00ff */
[----:B------:R-:W-:-:S03]  /*1820*/  IMAD.U32 R0, RZ, RZ, UR44 ;  /* 0x0000002cff007e24 */ /* 0x000fc6000f8e00ff */
[----:B------:R-:W-:Y:S02]  /*1830*/  LEA R3, R3, UR41, 0x3 ;  /* 0x0000002903037c11 */ /* 0x000fe4000f8e18ff */
[----:B------:R-:W-:-:S04]  /*1840*/  SHF.L.U32 R0, R0, 0x1f, RZ ;  /* 0x0000001f00007819 */ /* 0x000fc800000006ff */
[----:B------:R0:W1:Y:S01]  /*1850*/  SYNCS.PHASECHK.TRANS64.TRYWAIT P2, [R3+URZ+0x28830], R0 ;  /* 0x02883000030075a7 */ /* 0x000062000804017f */
[----:B------:R-:W-:Y:S05]  /*1860*/  @!P0 BRA `(.L_x_7561) ;  /* 0x0000000000048947 */ /* 0x000fea0003800000 */
[----:B------:R-:W-:Y:S01]  /*1870*/  BPT.TRAP 0x1 ;  /* 0x000000040000795c */ /* 0x000fe20000300000 */
.L_x_7561:
[----:B------:R-:W2:Y:S01]  /*1880*/  S2R R4, SR_TID.X ;  /* 0x0000000000047919 */ /* 0x000ea20000002100 */
[----:B------:R-:W-:Y:S01]  /*1890*/  IMAD.MOV.U32 R151, RZ, RZ, RZ ;  /* 0x000000ffff977224 */ /* 0x000fe200078e00ff */
[----:B--2---:R-:W-:Y:S01]  /*18a0*/  LOP3.LUT P1, RZ, R4, 0x7f, RZ, 0xc0, !PT ;  /* 0x0000007f04ff7812 */ /* 0x004fe2000782c0ff */
[----:B-1----:R-:W-:-:S12]  /*18b0*/  @P2 BRA `(.L_x_7562) ;  /* 0x0000000000082947 */ /* 0x002fd80003800000 */
[----:B------:R-:W1:Y:S02]  /*18c0*/  SYNCS.PHASECHK.TRANS64.TRYWAIT P2, [R3+URZ+0x28830], R0 ;  /* 0x02883000030075a7 */ /* 0x000e64000804017f */
[----:B-1----:R-:W-:Y:S05]  /*18d0*/  @!P2 BRA `(.L_x_7563) ;  /* 0x000000e400f0a947 */ /* 0x002fea0003800000 */
.L_x_7562:
[----:B------:R-:W-:Y:S05]  /*18e0*/  WARPSYNC.ALL ;  /* 0x0000000000007948 */ /* 0x000fea0003800000 */
[----:B------:R-:W-:Y:S01]  /*18f0*/  UIADD3 UR4, UR41, 0x18400, URZ ;  /* 0x0001840029047890 */ /* 0x000fe2000fffe03f */
[----:B------:R-:W-:Y:S01]  /*1900*/  WARPGROUP.ARRIVE ;  /* 0x00000000000079c5 */ /* 0x000fe20000000000 */
[----:B------:R-:W-:Y:S01]  /*1910*/  ULOP3.LUT UR32, UR53, 0x10000, URZ, 0xfc, !UPT ;  /* 0x0001000035207892 */ /* 0x000fe2000f8efc3f */
[----:B------:R-:W-:Y:S01]  /*1920*/  IMAD.U32 R6, RZ, RZ, UR52 ;  /* 0x00000034ff067e24 */ /* 0x000fe2000f8e00ff */
[----:B------:R-:W-:Y:S01]  /*1930*/  USHF.R.U32.HI UR4, URZ, 0x4, UR4 ;  /* 0x000000043f047899 */ /* 0x000fe20008011604 */
[----:B01----:R-:W-:Y:S01]  /*1940*/  @!P1 VIADD R3, R3, 0x28840 ;  /* 0x0002884003039836 */ /* 0x003fe20000000000 */
[----:B------:R-:W-:Y:S01]  /*1950*/  UMOV UR33, 0x40000040 ;  /* 0x4000004000217882 */ /* 0x000fe20000000000 */
[----:B------:R-:W-:Y:S01]  /*1960*/  UMOV UR35, 0x40000040 ;  /* 0x4000004000237882 */ /* 0x000fe20000000000 */
[----:B------:R-:W-:Y:S01]  /*1970*/  ULOP3.LUT UR4, UR4, 0x3fff, URZ, 0xc0, !UPT ;  /* 0x00003fff04047892 */ /* 0x000fe2000f8ec03f */
[----:B------:R-:W-:Y:S01]  /*1980*/  IMAD R6, R6, 0x80, R19 ;  /* 0x0000008006067824 */ /* 0x000fe200078e0213 */
[----:B------:R-:W-:Y:S01]  /*1990*/  UMOV UR5, 0x40000040 ;  /* 0x4000004000057882 */ /* 0x000fe20000000000 */
[----:B------:R-:W-:Y:S01]  /*19a0*/  UMOV UR7, 0x40000040 ;  /* 0x4000004000077882 */ /* 0x000fe20000000000 */
[----:B------:R-:W-:Y:S01]  /*19b0*/  ULOP3.LUT UR50, UR4, 0x10000, URZ, 0xfc, !UPT ;  /* 0x0001000004327892 */ /* 0x000fe2000f8efc3f */
[----:B------:R-:W-:Y:S01]  /*19c0*/  @!P1 PRMT R3, RZ, 0x654, R3 ;  /* 0x00000654ff039816 */ /* 0x000fe20000000003 */
[----:B------:R-:W-:Y:S01]  /*19d0*/  UIADD3 UR4, UR32, 0x2, URZ ;  /* 0x0000000220047890 */ /* 0x000fe2000fffe03f */
[--C-:B------:R-:W-:Y:S01]  /*19e0*/  IMAD.MOV.U32 R150, RZ, RZ, R151.reuse ;  /* 0x000000ffff967224 */ /* 0x100fe200078e0097 */
        /* <DEDUP_REMOVED lines=73> */
[----:B------:R-:W-:Y:S01]  /*1e80*/  HGMMA.64x128x16.F32.BF16 R24, gdesc[UR4], R24, gsb0 ;  /* 0x01e00000041879f0 */ /* 0x000fe20008001818 */
[----:B------:R-:W-:Y:S02]  /*1e90*/  UMOV UR6, 0xffffff80 ;  /* 0xffffff8000067882 */ /* 0x000fe40000000000 */
[----:B------:R-:W-:Y:S02]  /*1ea0*/  UIMAD UR6, UR55, UR6, 0x80 ;  /* 0x00000080370674a4 */ /* 0x000fe4000f8e0206 */
[----:B------:R-:W-:Y:S02]  /*1eb0*/  UIADD3 UR55, UR55, -0x2, URZ ;  /* 0xfffffffe37377890 */ /* 0x000fe4000fffe03f */
[----:B------:R-:W-:-:S04]  /*1ec0*/  UIADD3 UR6, UR47, UR6, URZ ;  /* 0x000000062f067290 */ /* 0x000fc8000fffe03f */
[----:B------:R-:W-:Y:S02]  /*1ed0*/  UIADD3 UR7, -UR51, 0x1, UR6 ;  /* 0x0000000133077890 */ /* 0x000fe4000fffe106 */
[----:B------:R-:W-:Y:S01]  /*1ee0*/  IMAD.U32 R7, RZ, RZ, UR6 ;  /* 0x00000006ff077e24 */ /* 0x000fe2000f8e00ff */
[----:B------:R-:W-:-:S03]  /*1ef0*/  ULDC UR6, c[0x0][0x988] ;  /* 0x0002620000067ab9 */ /* 0x000fc60000000800 */
[----:B------:R-:W-:Y:S02]  /*1f00*/  IMAD.U32 R5, RZ, RZ, UR7 ;  /* 0x00000007ff057e24 */ /* 0x000fe4000f8e00ff */
[C---:B------:R-:W-:Y:S02]  /*1f10*/  IMAD R4, R18.reuse, -0x2, R7 ;  /* 0xfffffffe12047824 */ /* 0x040fe400078e0207 */
        /* <DEDUP_REMOVED lines=122> */
[----:B------:R-:W1:Y:S01]  /*26c0*/  SHFL.BFLY PT, R0, R7, 0x2, 0x1f ;  /* 0x0c401f0007007f89 */ /* 0x000e6200000e0000 */
[----:B------:R-:W-:Y:S02]  /*26d0*/  ISETP.GT.AND P3, PT, R5, 0x10, PT ;  /* 0x000000100500780c */ /* 0x000fe40003f64270 */
[----:B-1----:R-:W-:Y:S01]  /*26e0*/  FMNMX.FTZ R8, R7, R0, !PT ;  /* 0x0000000007087209 */ /* 0x002fe20007810000 */
[----:B------:R-:W-:Y:S01]  /*26f0*/  IMAD.U32 R0, RZ, RZ, UR6 ;  /* 0x00000006ff007e24 */ /* 0x000fe2000f8e00ff */
[----:B------:R-:W-:-:S03]  /*2700*/  UIADD3 UR6, UR47, -UR51, URZ ;  /* 0x800000332f067290 */ /* 0x000fc6000fffe03f */
[----:B------:R-:W1:Y:S01]  /*2710*/  SHFL.BFLY PT, R9, R8, 0x1, 0x1f ;  /* 0x0c201f0008097f89 */ /* 0x000e6200000e0000 */
[----:B------:R-:W-:-:S04]  /*2720*/  ULEA UR6, UR52, UR6, 0x7 ;  /* 0x0000000634067291 */ /* 0x000fc8000f8e383f */
[----:B------:R-:W-:-:S04]  /*2730*/  USHF.R.S32.HI UR7, URZ, 0x1f, UR6 ;  /* 0x0000001f3f077899 */ /* 0x000fc80008011406 */
[----:B------:R-:W-:-:S04]  /*2740*/  ULEA.HI UR7, UR7, UR6, URZ, 0x7 ;  /* 0x0000000607077291 */ /* 0x000fc8000f8f383f */
[----:B------:R-:W-:-:S04]  /*2750*/  USHF.R.S32.HI UR7, URZ, 0x7, UR7 ;  /* 0x000000073f077899 */ /* 0x000fc80008011407 */
[----:B------:R-:W-:-:S04]  /*2760*/  UISETP.LT.AND UP0, UPT, URZ, UR7, UPT ;  /* 0x000000073f00728c */ /* 0x000fc8000bf01270 */
[----:B------:R-:W-:Y:S01]  /*2770*/  USEL UR53, URZ, UR7, !UP0 ;  /* 0x000000073f357287 */ /* 0x000fe2000c000000 */
[----:B-1----:R-:W-:-:S03]  /*2780*/  FMNMX.FTZ R9, R8, R9, !PT ;  /* 0x0000000908097209 */ /* 0x002fc60007810000 */
[----:B------:R-:W-:Y:S01]  /*2790*/  UISETP.GE.AND UP0, UPT, UR55, UR53, UPT ;  /* 0x000000353700728c */ /* 0x000fe2000bf06270 */
        /* <DEDUP_REMOVED lines=24> */
[----:B------:R-:W2:Y:S01]  /*2920*/  MUFU.EX2 R181, R181 ;  /* 0x000000b500b57308 */ /* 0x000ea20000000800 */
        /* <DEDUP_REMOVED lines=30> */
[----:B-1----:R-:W-:Y:S01]  /*2b10*/  FSEL R27, R44, -INF , P3 ;  /* 0xff8000002c1b7808 */ /* 0x002fe20001800000 */
[----:B------:R-:W-:Y:S01]  /*2b20*/  MUFU.EX2 R177, R177 ;  /* 0x000000b100b17308 */ /* 0x000fe20000000800 */
[----:B------:R-:W-:Y:S01]  /*2b30*/  FMNMX.FTZ R12, R41, R10, !PT ;  /* 0x0000000a290c7209 */ /* 0x000fe20007810000 */
[----:B--2---:R-:W-:Y:S01]  /*2b40*/  FADD.FTZ R44, R181, R4 ;  /* 0x00000004b52c7221 */ /* 0x004fe20000010000 */
        /* <DEDUP_REMOVED lines=20> */
[----:B---3--:R-:W-:Y:S01]  /*2c90*/  FSEL R35, R52, -INF , P3 ;  /* 0xff80000034237808 */ /* 0x008fe20001800000 */
        /* <DEDUP_REMOVED lines=11> */
[----:B-1----:R-:W-:Y:S01]  /*2d50*/  FSEL R39, R56, -INF , P3 ;  /* 0xff80000038277808 */ /* 0x002fe20001800000 */
        /* <DEDUP_REMOVED lines=11> */
[----:B--2---:R-:W-:Y:S01]  /*2e10*/  FSEL R43, R60, -INF , P3 ;  /* 0xff8000003c2b7808 */ /* 0x004fe20001800000 */
        /* <DEDUP_REMOVED lines=16> */
[----:B-1----:R-:W-:-:S02]  /*2f20*/  FMNMX.FTZ R24, R65, R20, !PT ;  /* 0x0000001441187209 */ /* 0x002fc40007810000 */
        /* <DEDUP_REMOVED lines=10> */
[--C-:B-1----:R-:W-:Y:S01]  /*2fd0*/  IMAD.MOV.U32 R97, RZ, RZ, R151.reuse ;  /* 0x000000ffff617224 */ /* 0x102fe200078e0097 */
[----:B------:R-:W-:Y:S02]  /*2fe0*/  FMNMX.FTZ R24, R55, R24, !PT ;  /* 0x0000001837187209 */ /* 0x000fe40007810000 */
[----:B------:R-:W-:Y:S02]  /*2ff0*/  ISETP.GT.AND P2, PT, R5, 0x69, PT ;  /* 0x000000690500780c */ /* 0x000fe40003f44270 */
[----:B------:R-:W-:Y:S01]  /*3000*/  FSEL R59, R76, -INF , P3 ;  /* 0xff8000004c3b7808 */ /* 0x000fe20001800000 */
[----:B------:R-:W-:Y:S01]  /*3010*/  MUFU.EX2 R107, R107 ;  /* 0x0000006b006b7308 */ /* 0x000fe20000000800 */
[----:B------:R-:W-:Y:S01]  /*3020*/  FMNMX.FTZ R26, R73, R24, !PT ;  /* 0x00000018491a7209 */ /* 0x000fe20007810000 */
[----:B--2---:R-:W-:Y:S01]  /*3030*/  IMAD.MOV.U32 R105, RZ, RZ, R151 ;  /* 0x000000ffff697224 */ /* 0x004fe200078e0097 */
        /* <DEDUP_REMOVED lines=8> */
[----:B------:R2:W3:Y:S01]  /*30c0*/  MUFU.EX2 R34, R109 ;  /* 0x0000006d00227308 */ /* 0x0004e20000000800 */
[----:B------:R-:W-:Y:S01]  /*30d0*/  FSEL R81, R81, -INF , P2 ;  /* 0xff80000051517808 */ /* 0x000fe20001000000 */
[----:B-1----:R-:W-:Y:S01]  /*30e0*/  IMAD.MOV.U32 R101, RZ, RZ, R151 ;  /* 0x000000ffff657224 */ /* 0x002fe200078e0097 */
[----:B------:R-:W-:-:S02]  /*30f0*/  FMNMX.FTZ R26, R63, R26, !PT ;  /* 0x0000001a3f1a7209 */ /* 0x000fc40007810000 */
[----:B------:R-:W-:Y:S02]  /*3100*/  ISETP.GT.AND P2, PT, R5, 0x79, PT ;  /* 0x000000790500780c */ /* 0x000fe40003f44270 */
[----:B------:R-:W-:Y:S01]  /*3110*/  FSEL R67, R84, -INF , P3 ;  /* 0xff80000054437808 */ /* 0x000fe20001800000 */
[----:B------:R-:W-:Y:S01]  /*3120*/  MUFU.EX2 R111, R111 ;  /* 0x0000006f006f7308 */ /* 0x000fe20000000800 */
[----:B------:R-:W-:Y:S01]  /*3130*/  FMNMX.FTZ R26, R81, R26, !PT ;  /* 0x0000001a511a7209 */ /* 0x000fe20007810000 */
[----:B--2---:R-:W-:Y:S01]  /*3140*/  IMAD.MOV.U32 R109, RZ, RZ, R151 ;  /* 0x000000ffff6d7224 */ /* 0x004fe200078e0097 */
[----:B------:R-:W-:Y:S02]  /*3150*/  FSEL R85, R85, -INF , P2 ;  /* 0xff80000055557808 */ /* 0x000fe40001000000 */
[----:B------:R-:W-:Y:S02]  /*3160*/  FMNMX.FTZ R26, R67, R26, !PT ;  /* 0x0000001a431a7209 */ /* 0x000fe40007810000 */
[----:B------:R-:W-:Y:S01]  /*3170*/  F2FP.BF16.F32.PACK_AB R181, R4, R181 ;  /* 0x000000b504b5723e */ /* 0x000fe200000010ff */
[----:B------:R1:W2:Y:S01]  /*3180*/  MUFU.EX2 R36, R113 ;  /* 0x0000007100247308 */ /* 0x0002a20000000800 */
[----:B------:R-:W-:-:S02]  /*3190*/  FMNMX.FTZ R26, R85, R26, !PT ;  /* 0x0000001a551a7209 */ /* 0x000fc40007810000 */
[----:B---3--:R-:W-:-:S03]  /*31a0*/  F2FP.BF16.F32.PACK_AB R155, R34, R107 ;  /* 0x0000006b229b723e */ /* 0x008fc600000010ff */
[----:B------:R-:W3:Y:S02]  /*31b0*/  SHFL.BFLY PT, R5, R26, 0x2, 0x1f ;  /* 0x0c401f001a057f89 */ /* 0x000ee400000e0000 */
[----:B------:R-:W-:Y:S01]  /*31c0*/  MUFU.EX2 R115, R115 ;  /* 0x0000007300737308 */ /* 0x000fe20000000800 */
[----:B-1----:R-:W-:-:S07]  /*31d0*/  IMAD.MOV.U32 R113, RZ, RZ, R151 ;  /* 0x000000ffff717224 */ /* 0x002fce00078e0097 */
[----:B------:R-:W1:Y:S01]  /*31e0*/  MUFU.EX2 R38, R71 ;  /* 0x0000004700267308 */ /* 0x000e620000000800 */
[----:B--2---:R-:W-:-:S07]  /*31f0*/  F2FP.BF16.F32.PACK_AB R157, R36, R111 ;  /* 0x0000006f249d723e */ /* 0x004fce00000010ff */
[----:B------:R-:W-:Y:S01]  /*3200*/  MUFU.EX2 R117, R117 ;  /* 0x0000007500757308 */ /* 0x000fe20000000800 */
[----:B---3--:R-:W-:-:S07]  /*3210*/  FMNMX.FTZ R28, R26, R5, !PT ;  /* 0x000000051a1c7209 */ /* 0x008fce0007810000 */
[----:B------:R-:W2:Y:S01]  /*3220*/  MUFU.EX2 R40, R75 ;  /* 0x0000004b00287308 */ /* 0x000ea20000000800 */
[----:B-1----:R-:W-:Y:S01]  /*3230*/  F2FP.BF16.F32.PACK_AB R159, R38, R115 ;  /* 0x00000073269f723e */ /* 0x002fe200000010ff */
[----:B------:R-:W1:Y:S06]  /*3240*/  SHFL.BFLY PT, R5, R28, 0x1, 0x1f ;  /* 0x0c201f001c057f89 */ /* 0x000e6c00000e0000 */
[----:B------:R-:W-:Y:S08]  /*3250*/  MUFU.EX2 R119, R119 ;  /* 0x0000007700777308 */ /* 0x000ff00000000800 */
[----:B------:R-:W3:Y:S01]  /*3260*/  MUFU.EX2 R42, R79 ;  /* 0x0000004f002a7308 */ /* 0x000ee20000000800 */
[----:B--2---:R-:W-:-:S07]  /*3270*/  F2FP.BF16.F32.PACK_AB R161, R40, R117 ;  /* 0x0000007528a1723e */ /* 0x004fce00000010ff */
[----:B------:R-:W-:Y:S01]  /*3280*/  MUFU.EX2 R121, R121 ;  /* 0x0000007900797308 */ /* 0x000fe20000000800 */
[----:B-1----:R-:W-:-:S04]  /*3290*/  FMNMX.FTZ R5, R28, R5, !PT ;  /* 0x000000051c057209 */ /* 0x002fc80007810000 */
[C---:B------:R-:W-:Y:S01]  /*32a0*/  FSETP.NEU.FTZ.AND P2, PT, R5.reuse, -INF , PT ;  /* 0xff8000000500780b */ /* 0x040fe20003f5d000 */
[----:B------:R-:W-:Y:S02]  /*32b0*/  FMUL.FTZ R26, R5, R0 ;  /* 0x00000000051a7220 */ /* 0x000fe40000410000 */
[----:B------:R-:W-:Y:S01]  /*32c0*/  MUFU.EX2 R28, R83 ;  /* 0x00000053001c7308 */ /* 0x000fe20000000800 */
[----:B---3--:R-:W-:Y:S02]  /*32d0*/  F2FP.BF16.F32.PACK_AB R163, R42, R119 ;  /* 0x000000772aa3723e */ /* 0x008fe400000010ff */
        /* <DEDUP_REMOVED lines=34> */
[----:B------:R3:W4:Y:S01]  /*3500*/  MUFU.EX2 R182, R29 ;  /* 0x0000001d00b67308 */ /* 0x0007220000000800 */
[----:B------:R-:W-:Y:S01]  /*3510*/  FADD.FTZ R25, R179, R44 ;  /* 0x0000002cb3197221 */ /* 0x000fe20000010000 */
[----:B--2---:R-:W-:Y:S01]  /*3520*/  FADD.FTZ R44, R7, R180 ;  /* 0x000000b4072c7221 */ /* 0x004fe20000010000 */
[-CC-:B------:R-:W-:Y:S01]  /*3530*/  FFMA.FTZ R55, R55, R0.reuse, -R26.reuse ;  /* 0x0000000037377223 */ /* 0x180fe2000001081a */
[-CC-:B------:R-:W-:Y:S01]  /*3540*/  FFMA.FTZ R73, R73, R0.reuse, -R26.reuse ;  /* 0x0000000049497223 */ /* 0x180fe2000001081a */
[----:B------:R-:W-:Y:S01]  /*3550*/  FADD.FTZ R46, R10, R25 ;  /* 0x000000190a2e7221 */ /* 0x000fe20000010000 */
[-CC-:B------:R-:W-:Y:S01]  /*3560*/  FFMA.FTZ R59, R59, R0.reuse, -R26.reuse ;  /* 0x000000003b3b7223 */ /* 0x180fe2000001081a */
[-C--:B------:R-:W-:Y:S01]  /*3570*/  FFMA.FTZ R77, R77, R0.reuse, -R26 ;  /* 0x000000004d4d7223 */ /* 0x080fe2000001081a */
[----:B------:R-:W2:Y:S01]  /*3580*/  MUFU.EX2 R13, R13 ;  /* 0x0000000d000d7308 */ /* 0x000ea20000000800 */
[----:B-1----:R-:W-:Y:S01]  /*3590*/  FADD.FTZ R25, R11, R44 ;  /* 0x0000002c0b197221 */ /* 0x002fe20000010000 */
[----:B---3--:R-:W-:Y:S01]  /*35a0*/  FADD.FTZ R29, R173, R46 ;  /* 0x0000002ead1d7221 */ /* 0x008fe20000010000 */
[-CC-:B------:R-:W-:Y:S01]  /*35b0*/  FFMA.FTZ R63, R63, R0.reuse, -R26.reuse ;  /* 0x000000003f3f7223 */ /* 0x180fe2000001081a */
[----:B------:R-:W-:Y:S01]  /*35c0*/  F2FP.BF16.F32.PACK_AB R183, R6, R183 ;  /* 0x000000b706b7723e */ /* 0x000fe200000010ff */
[-CC-:B------:R-:W-:Y:S01]  /*35d0*/  FFMA.FTZ R81, R81, R0.reuse, -R26.reuse ;  /* 0x0000000051517223 */ /* 0x180fe2000001081a */
[----:B------:R-:W-:Y:S01]  /*35e0*/  FADD.FTZ R46, R12, R29 ;  /* 0x0000001d0c2e7221 */ /* 0x000fe20000010000 */
[-C--:B------:R-:W-:Y:S01]  /*35f0*/  FFMA.FTZ R67, R67, R0.reuse, -R26 ;  /* 0x0000000043437223 */ /* 0x080fe2000001081a */
[----:B------:R-:W1:Y:S01]  /*3600*/  MUFU.EX2 R176, R33 ;  /* 0x0000002100b07308 */ /* 0x000e620000000800 */
[----:B----4-:R-:W-:Y:S01]  /*3610*/  FADD.FTZ R44, R182, R25 ;  /* 0x00000019b62c7221 */ /* 0x010fe20000010000 */
[----:B------:R-:W-:Y:S01]  /*3620*/  FADD.FTZ R29, R175, R46 ;  /* 0x0000002eaf1d7221 */ /* 0x000fe20000010000 */
[----:B------:R-:W-:Y:S01]  /*3630*/  FFMA.FTZ R26, R85, R0, -R26 ;  /* 0x00000000551a7223 */ /* 0x000fe2000001081a */
[----:B------:R-:W-:-:S02]  /*3640*/  F2FP.BF16.F32.PACK_AB R180, R180, R7 ;  /* 0x00000007b4b4723e */ /* 0x000fc400000010ff */
[----:B------:R-:W-:Y:S01]  /*3650*/  FADD.FTZ R46, R14, R29 ;  /* 0x0000001d0e2e7221 */ /* 0x000fe20000010000 */
[----:B------:R-:W-:Y:S01]  /*3660*/  F2FP.BF16.F32.PACK_AB R165, R28, R121 ;  /* 0x000000791ca5723e */ /* 0x000fe200000010ff */
[----:B------:R-:W3:Y:S01]  /*3670*/  MUFU.EX2 R15, R15 ;  /* 0x0000000f000f7308 */ /* 0x000ee20000000800 */
[----:B--2---:R-:W-:Y:S01]  /*3680*/  FADD.FTZ R25, R13, R44 ;  /* 0x0000002c0d197221 */ /* 0x004fe20000010000 */
[----:B------:R-:W-:Y:S01]  /*3690*/  FADD.FTZ R29, R169, R46 ;  /* 0x0000002ea91d7221 */ /* 0x000fe20000010000 */
[----:B------:R-:W-:Y:S02]  /*36a0*/  F2FP.BF16.F32.PACK_AB R177, R8, R177 ;  /* 0x000000b108b1723e */ /* 0x000fe400000010ff */
[----:B------:R-:W-:Y:S01]  /*36b0*/  F2FP.BF16.F32.PACK_AB R179, R10, R179 ;  /* 0x000000b30ab3723e */ /* 0x000fe200000010ff */
[----:B------:R-:W-:Y:S01]  /*36c0*/  FADD.FTZ R46, R20, R29 ;  /* 0x0000001d142e7221 */ /* 0x000fe20000010000 */
[----:B------:R-:W-:Y:S01]  /*36d0*/  F2FP.BF16.F32.PACK_AB R173, R12, R173 ;  /* 0x000000ad0cad723e */ /* 0x000fe200000010ff */
[----:B------:R-:W2:Y:S01]  /*36e0*/  MUFU.EX2 R178, R37 ;  /* 0x0000002500b27308 */ /* 0x000ea20000000800 */
[----:B-1----:R-:W-:Y:S01]  /*36f0*/  FADD.FTZ R44, R176, R25 ;  /* 0x00000019b02c7221 */ /* 0x002fe20000010000 */
[----:B------:R-:W-:Y:S01]  /*3700*/  FADD.FTZ R29, R171, R46 ;  /* 0x0000002eab1d7221 */ /* 0x000fe20000010000 */
[----:B------:R-:W-:-:S02]  /*3710*/  F2FP.BF16.F32.PACK_AB R175, R14, R175 ;  /* 0x000000af0eaf723e */ /* 0x000fc400000010ff */
[----:B------:R-:W-:Y:S01]  /*3720*/  F2FP.BF16.F32.PACK_AB R169, R20, R169 ;  /* 0x000000a914a9723e */ /* 0x000fe200000010ff */
[C---:B------:R-:W-:Y:S01]  /*3730*/  FADD.FTZ R46, R24.reuse, R29 ;  /* 0x0000001d182e7221 */ /* 0x040fe20000010000 */
[----:B------:R-:W-:Y:S01]  /*3740*/  F2FP.BF16.F32.PACK_AB R171, R24, R171 ;  /* 0x000000ab18ab723e */ /* 0x000fe200000010ff */
[----:B------:R-:W1:Y:S01]  /*3750*/  MUFU.EX2 R21, R21 ;  /* 0x0000001500157308 */ /* 0x000e620000000800 */
[----:B---3--:R-:W-:Y:S01]  /*3760*/  FADD.FTZ R25, R15, R44 ;  /* 0x0000002c0f197221 */ /* 0x008fe20000010000 */
[----:B------:R-:W-:Y:S02]  /*3770*/  F2FP.BF16.F32.PACK_AB R182, R182, R11 ;  /* 0x0000000bb6b6723e */ /* 0x000fe400000010ff */
[----:B------:R-:W-:-:S04]  /*3780*/  F2FP.BF16.F32.PACK_AB R176, R176, R13 ;  /* 0x0000000db0b0723e */ /* 0x000fc800000010ff */
[----:B------:R-:W3:Y:S01]  /*3790*/  MUFU.EX2 R172, R41 ;  /* 0x0000002900ac7308 */ /* 0x000ee20000000800 */
[C---:B--2---:R-:W-:Y:S01]  /*37a0*/  FADD.FTZ R44, R178.reuse, R25 ;  /* 0x00000019b22c7221 */ /* 0x044fe20000010000 */
[----:B------:R-:W-:-:S06]  /*37b0*/  F2FP.BF16.F32.PACK_AB R178, R178, R15 ;  /* 0x0000000fb2b2723e */ /* 0x000fcc00000010ff */
[----:B------:R-:W0:Y:S01]  /*37c0*/  MUFU.EX2 R27, R27 ;  /* 0x0000001b001b7308 */ /* 0x000e220000000800 */
[----:B-1----:R-:W-:-:S07]  /*37d0*/  FADD.FTZ R25, R21, R44 ;  /* 0x0000002c15197221 */ /* 0x002fce0000010000 */
[----:B------:R-:W1:Y:S01]  /*37e0*/  MUFU.EX2 R174, R45 ;  /* 0x0000002d00ae7308 */ /* 0x000e620000000800 */
[----:B---3--:R-:W-:Y:S01]  /*37f0*/  FADD.FTZ R44, R172, R25 ;  /* 0x00000019ac2c7221 */ /* 0x008fe20000010000 */
[----:B------:R-:W-:Y:S01]  /*3800*/  FADD.FTZ R25, R153, R46 ;  /* 0x0000002e99197221 */ /* 0x000fe20000010000 */
[----:B------:R-:W-:Y:S02]  /*3810*/  F2FP.BF16.F32.PACK_AB R153, R32, R153 ;  /* 0x000000992099723e */ /* 0x000fe400000010ff */
[----:B------:R-:W-:Y:S01]  /*3820*/  F2FP.BF16.F32.PACK_AB R172, R172, R21 ;  /* 0x00000015acac723e */ /* 0x000fe200000010ff */
[----:B------:R-:W-:Y:S02]  /*3830*/  FADD.FTZ R46, R32, R25 ;  /* 0x00000019202e7221 */ /* 0x000fe40000010000 */
[----:B------:R-:W2:Y:S01]  /*3840*/  MUFU.EX2 R31, R31 ;  /* 0x0000001f001f7308 */ /* 0x000ea20000000800 */
[----:B0-----:R-:W-:Y:S01]  /*3850*/  FADD.FTZ R3, R27, R44 ;  /* 0x0000002c1b037221 */ /* 0x001fe20000010000 */
[----:B------:R-:W-:Y:S01]  /*3860*/  FADD.FTZ R25, R107, R46 ;  /* 0x0000002e6b197221 */ /* 0x000fe20000010000 */
[----:B------:R-:W-:-:S03]  /*3870*/  IMAD.MOV.U32 R107, RZ, RZ, R151 ;  /* 0x000000ffff6b7224 */ /* 0x000fc600078e0097 */
[----:B------:R-:W-:Y:S02]  /*3880*/  FADD.FTZ R46, R34, R25 ;  /* 0x00000019222e7221 */ /* 0x000fe40000010000 */
[----:B------:R-:W0:Y:S01]  /*3890*/  MUFU.EX2 R168, R49 ;  /* 0x0000003100a87308 */ /* 0x000e220000000800 */
        /* <DEDUP_REMOVED lines=11> */
[C---:B0-----:R-:W-:Y:S01]  /*3950*/  FADD.FTZ R44, R168.reuse, R3 ;  /* 0x00000003a82c7221 */ /* 0x041fe20000010000 */
[----:B------:R-:W-:Y:S01]  /*3960*/  FADD.FTZ R25, R117, R6 ;  /* 0x0000000675197221 */ /* 0x000fe20000010000 */
[----:B------:R-:W-:Y:S01]  /*3970*/  F2FP.BF16.F32.PACK_AB R168, R168, R31 ;  /* 0x0000001fa8a8723e */ /* 0x000fe200000010ff */
[----:B------:R-:W-:Y:S02]  /*3980*/  IMAD.MOV.U32 R117, RZ, RZ, R151 ;  /* 0x000000ffff757224 */ /* 0x000fe400078e0097 */
[----:B------:R-:W-:Y:S02]  /*3990*/  FADD.FTZ R6, R40, R25 ;  /* 0x0000001928067221 */ /* 0x000fe40000010000 */
[----:B------:R-:W0:Y:S01]  /*39a0*/  MUFU.EX2 R39, R39 ;  /* 0x0000002700277308 */ /* 0x000e220000000800 */
        /* <DEDUP_REMOVED lines=47> */
[----:B--2---:R-:W-:Y:S01]  /*3ca0*/  FADD.FTZ R7, R67, R4 ;  /* 0x0000000443077221 */ /* 0x004fe20000010000 */
[C---:B0-----:R-:W-:Y:S01]  /*3cb0*/  F2FP.BF16.F32.PACK_AB R167, R30.reuse, R123 ;  /* 0x0000007b1ea7723e */ /* 0x041fe200000010ff */
[----:B------:R-:W-:Y:S01]  /*3cc0*/  FADD.FTZ R3, R30, R25 ;  /* 0x000000191e037221 */ /* 0x000fe20000010000 */
[----:B------:R-:W-:Y:S02]  /*3cd0*/  IMAD.MOV.U32 R123, RZ, RZ, R151 ;  /* 0x000000ffff7b7224 */ /* 0x000fe400078e0097 */
[C---:B-1----:R-:W-:Y:S01]  /*3ce0*/  FADD.FTZ R4, R26.reuse, R7 ;  /* 0x000000071a047221 */ /* 0x042fe20000010000 */
        /* <DEDUP_REMOVED lines=37> */
[----:B------:R-:W-:-:S05]  /*3f40*/  UMOV UR54, UR43 ;  /* 0x0000002b00367c82 */ /* 0x000fca0008000000 */
.L_x_7573:
        /* <DEDUP_REMOVED lines=9> */
.L_x_7566:
[----:B------:R-:W-:Y:S01]  /*3fe0*/  ULEA UR6, UR43, UR41, 0x3 ;  /* 0x000000292b067291 */ /* 0x000fe2000f8e183f */
[----:B------:R-:W-:-:S05]  /*3ff0*/  IMAD.U32 R0, RZ, RZ, UR44 ;  /* 0x0000002cff007e24 */ /* 0x000fca000f8e00ff */
[----:B------:R-:W-:-:S04]  /*4000*/  SHF.L.U32 R0, R0, 0x1f, RZ ;  /* 0x0000001f00007819 */ /* 0x000fc800000006ff */
[----:B------:R0:W1:Y:S01]  /*4010*/  SYNCS.PHASECHK.TRANS64.TRYWAIT P2, [UR6+0x28830], R0 ;  /* 0x02883000ff0075a7 */ /* 0x0000620008040146 */
[----:B------:R-:W-:Y:S05]  /*4020*/  @!P0 BRA `(.L_x_7567) ;  /* 0x0000000000048947 */ /* 0x000fea0003800000 */
[----:B------:R-:W-:Y:S01]  /*4030*/  BPT.TRAP 0x1 ;  /* 0x000000040000795c */ /* 0x000fe20000300000 */
.L_x_7567:
[----:B-1----:R-:W-:Y:S05]  /*4040*/  @P2 BRA `(.L_x_7565) ;  /* 0x0000000000082947 */ /* 0x002fea0003800000 */
[----:B------:R-:W1:Y:S02]  /*4050*/  SYNCS.PHASECHK.TRANS64.TRYWAIT P2, [UR6+0x28830], R0 ;  /* 0x02883000ff0075a7 */ /* 0x000e640008040146 */
[----:B-1----:R-:W-:Y:S05]  /*4060*/  @!P2 BRA `(.L_x_7568) ;  /* 0x000000c00020a947 */ /* 0x002fea0003800000 */
.L_x_7565:
[----:B01----:R-:W-:Y:S01]  /*4070*/  VIADD R0, R22, 0x8 ;  /* 0x0000000816007836 */ /* 0x003fe20000000000 */
        /* <DEDUP_REMOVED lines=44> */
.L_x_7570:
[----:B------:R-:W-:Y:S01]  /*4340*/  ULEA UR6, UR54, UR41, 0x3 ;  /* 0x0000002936067291 */ /* 0x000fe2000f8e183f */
[----:B------:R-:W-:-:S05]  /*4350*/  IMAD.U32 R0, RZ, RZ, UR56 ;  /* 0x00000038ff007e24 */ /* 0x000fca000f8e00ff */
[----:B------:R-:W-:-:S04]  /*4360*/  SHF.L.U32 R0, R0, 0x1f, RZ ;  /* 0x0000001f00007819 */ /* 0x000fc800000006ff */
[----:B------:R0:W1:Y:S01]  /*4370*/  SYNCS.PHASECHK.TRANS64.TRYWAIT P2, [UR6+0x28850], R0 ;  /* 0x02885000ff0075a7 */ /* 0x0000620008040146 */
[----:B------:R-:W-:Y:S05]  /*4380*/  @!P0 BRA `(.L_x_7571) ;  /* 0x0000000000048947 */ /* 0x000fea0003800000 */
[----:B------:R-:W-:Y:S01]  /*4390*/  BPT.TRAP 0x1 ;  /* 0x000000040000795c */ /* 0x000fe20000300000 */
.L_x_7571:
[----:B-1----:R-:W-:Y:S05]  /*43a0*/  @P2 BRA `(.L_x_7569) ;  /* 0x0000000000082947 */ /* 0x002fea0003800000 */
[----:B------:R-:W1:Y:S02]  /*43b0*/  SYNCS.PHASECHK.TRANS64.TRYWAIT P2, [UR6+0x28850], R0 ;  /* 0x02885000ff0075a7 */ /* 0x000e640008040146 */
[----:B-1----:R-:W-:Y:S05]  /*43c0*/  @!P2 BRA `(.L_x_7572) ;  /* 0x000000bc0060a947 */ /* 0x002fea0003800000 */
.L_x_7569:
[----:B------:R-:W-:Y:S01]  /*43d0*/  UIADD3 UR6, UR41, 0x400, URZ ;  /* 0x0000040029067890 */ /* 0x000fe2000fffe03f */
[----:B------:R-:W-:Y:S01]  /*43e0*/  WARPGROUP.ARRIVE ;  /* 0x00000000000079c5 */ /* 0x000fe20000000000 */
[----:B------:R-:W-:Y:S01]  /*43f0*/  UMOV UR7, 0x40000040 ;  /* 0x4000004000077882 */ /* 0x000fe20000000000 */
[----:B------:R-:W-:Y:S02]  /*4400*/  UISETP.GT.AND UP0, UPT, UR55, UR53, UPT ;  /* 0x000000353700728c */ /* 0x000fe4000bf04270 */
[----:B------:R-:W-:Y:S01]  /*4410*/  USHF.R.U32.HI UR6, URZ, 0x4, UR6 ;  /* 0x000000043f067899 */ /* 0x000fe20008011606 */
[----:B------:R-:W-:-:S03]  /*4420*/  UMOV UR56, UR44 ;  /* 0x0000002c00387c82 */ /* 0x000fc60008000000 */
        /* <DEDUP_REMOVED lines=11> */
[----:B------:R-:W-:Y:S01]  /*44e0*/  UMOV UR7, 0x40000040 ;  /* 0x4000004000077882 */ /* 0x000fe20000000000 */
[----:B------:R-:W-:Y:S02]  /*44f0*/  UIMAD UR6, UR55, UR6, 0x1 ;  /* 0x00000001370674a4 */ /* 0x000fe4000f8e0206 */
[----:B------:R-:W-:Y:S02]  /*4500*/  UIADD3 UR55, UR55, -0x1, URZ ;  /* 0xffffffff37377890 */ /* 0x000fe4000fffe03f */
[----:B------:R-:W-:-:S04]  /*4510*/  ULEA UR6, UR52, UR6, 0x7 ;  /* 0x0000000634067291 */ /* 0x000fc8000f8e383f */
[----:B------:R-:W-:-:S06]  /*4520*/  UIADD3 UR6, -UR51, UR6, UR47 ;  /* 0x0000000633067290 */ /* 0x000fcc000fffe12f */
[----:B-1----:R-:W-:Y:S01]  /*4530*/  IMAD.U32 R5, RZ, RZ, UR6 ;  /* 0x00000006ff057e24 */ /* 0x002fe2000f8e00ff */
        /* <DEDUP_REMOVED lines=8> */
[----:B0-----:R-:W-:-:S02]  /*45c0*/  FMNMX.FTZ R0, R11, R6, !PT ;  /* 0x000000060b007209 */ /* 0x001fc40007810000 */
        /* <DEDUP_REMOVED lines=102> */
[----:B------:R-:W0:Y:S01]  /*4c30*/  LDC R0, c[0x0][0x988] ;  /* 0x00026200ff007b82 */ /* 0x000e220000000800 */
[----:B------:R-:W-:Y:S02]  /*4c40*/  ISETP.GT.AND P5, PT, R10, 0x1, PT ;  /* 0x000000010a00780c */ /* 0x000fe40003fa4270 */
[----:B------:R-:W1:Y:S01]  /*4c50*/  SHFL.BFLY PT, R5, R12, 0x2, 0x1f ;  /* 0x0c401f000c057f89 */ /* 0x000e6200000e0000 */
[----:B------:R-:W-:-:S02]  /*4c60*/  FSEL R26, R26, -INF , P4 ;  /* 0xff8000001a1a7808 */ /* 0x000fc40002000000 */
[C---:B------:R-:W-:Y:S02]  /*4c70*/  ISETP.GT.AND P3, PT, R10.reuse, 0x8, PT ;  /* 0x000000080a00780c */ /* 0x040fe40003f64270 */
[C---:B------:R-:W-:Y:S02]  /*4c80*/  ISETP.GT.AND P6, PT, R10.reuse, 0x9, PT ;  /* 0x000000090a00780c */ /* 0x040fe40003fc4270 */
[C---:B------:R-:W-:Y:S02]  /*4c90*/  ISETP.GT.AND P4, PT, R10.reuse, 0x10, PT ;  /* 0x000000100a00780c */ /* 0x040fe40003f84270 */
[----:B------:R-:W-:Y:S02]  /*4ca0*/  FSEL R31, R31, -INF , P6 ;  /* 0xff8000001f1f7808 */ /* 0x000fe40003000000 */
[----:B------:R-:W-:Y:S02]  /*4cb0*/  ISETP.GT.AND P6, PT, R10, 0x19, PT ;  /* 0x000000190a00780c */ /* 0x000fe40003fc4270 */
[----:B-1----:R-:W-:-:S02]  /*4cc0*/  FMNMX.FTZ R14, R12, R5, !PT ;  /* 0x000000050c0e7209 */ /* 0x002fc40007810000 */
[----:B------:R-:W-:-:S03]  /*4cd0*/  FMNMX.FTZ R12, R26, R7, !PT ;  /* 0x000000071a0c7209 */ /* 0x000fc60007810000 */
[----:B------:R-:W1:Y:S01]  /*4ce0*/  SHFL.BFLY PT, R5, R14, 0x1, 0x1f ;  /* 0x0c201f000e057f89 */ /* 0x000e6200000e0000 */
[----:B------:R-:W-:Y:S02]  /*4cf0*/  WARPGROUP.DEPBAR.LE gsb0, 0x0 ;  /* 0x00008000000079c5 */ /* 0x000fe40000010000 */
[----:B------:R-:W-:Y:S01]  /*4d00*/  WARPGROUP.ARRIVE ;  /* 0x00000000000079c5 */ /* 0x000fe20000000000 */
[----:B------:R-:W-:Y:S02]  /*4d10*/  FSEL R169, R34, -INF , P4 ;  /* 0xff80000022a97808 */ /* 0x000fe40002000000 */
[----:B------:R-:W-:-:S03]  /*4d20*/  ISETP.GT.AND P4, PT, R10, 0x20, PT ;  /* 0x000000200a00780c */ /* 0x000fc60003f84270 */
[----:B------:R-:W-:Y:S01]  /*4d30*/  HGMMA.64x128x16.F32.BF16 R88, R152, gdesc[UR4].tnspB, R88, gsb0 ;  /* 0x41e0000498587df0 */ /* 0x000fe20008001858 */
[----:B------:R-:W-:Y:S01]  /*4d40*/  UIADD3 UR6, UR10, 0x280, URZ ;  /* 0x000002800a067890 */ /* 0x000fe2000fffe03f */
[----:B------:R-:W-:Y:S01]  /*4d50*/  UMOV UR7, 0x40000040 ;  /* 0x4000004000077882 */ /* 0x000fe20000000000 */
[----:B-1----:R-:W-:-:S04]  /*4d60*/  FMNMX.FTZ R5, R14, R5, !PT ;  /* 0x000000050e057209 */ /* 0x002fc80007810000 */
[C---:B------:R-:W-:Y:S01]  /*4d70*/  FSETP.NEU.FTZ.AND P2, PT, R5.reuse, -INF , PT ;  /* 0xff8000000500780b */ /* 0x040fe20003f5d000 */
[----:B0-----:R-:W-:-:S05]  /*4d80*/  FMUL.FTZ R8, R5, R0 ;  /* 0x0000000005087220 */ /* 0x001fca0000410000 */
        /* <DEDUP_REMOVED lines=146> */
[----:B------:R-:W0:Y:S03]  /*56b0*/  SHFL.BFLY PT, R61, R12, 0x2, 0x1f ;  /* 0x0c401f000c3d7f89 */ /* 0x000e2600000e0000 */
        /* <DEDUP_REMOVED lines=11> */
[----:B0-----:R-:W-:Y:S01]  /*5770*/  FMNMX.FTZ R20, R12, R61, !PT ;  /* 0x0000003d0c147209 */ /* 0x001fe20007810000 */
[-CC-:B------:R-:W-:Y:S01]  /*5780*/  FFMA.FTZ R12, R25, R0.reuse, -R8.reuse ;  /* 0x00000000190c7223 */ /* 0x180fe20000010808 */
[-CC-:B------:R-:W-:Y:S01]  /*5790*/  FFMA.FTZ R25, R77, R0.reuse, -R8.reuse ;  /* 0x000000004d197223 */ /* 0x180fe20000010808 */
[----:B------:R-:W-:-:S03]  /*57a0*/  FFMA.FTZ R61, R81, R0, -R8 ;  /* 0x00000000513d7223 */ /* 0x000fc60000010808 */
[----:B------:R-:W-:Y:S01]  /*57b0*/  MUFU.EX2 R37, R37 ;  /* 0x0000002500257308 */ /* 0x000fe20000000800 */
[----:B------:R-:W0:Y:S07]  /*57c0*/  SHFL.BFLY PT, R65, R20, 0x1, 0x1f ;  /* 0x0c201f0014417f89 */ /* 0x000e2e00000e0000 */
[----:B------:R-:W-:Y:S08]  /*57d0*/  MUFU.EX2 R158, R158 ;  /* 0x0000009e009e7308 */ /* 0x000ff00000000800 */
[----:B------:R-:W-:Y:S08]  /*57e0*/  MUFU.EX2 R29, R29 ;  /* 0x0000001d001d7308 */ /* 0x000ff00000000800 */
[----:B------:R-:W-:Y:S01]  /*57f0*/  MUFU.EX2 R12, R12 ;  /* 0x0000000c000c7308 */ /* 0x000fe20000000800 */
[----:B0-----:R-:W-:Y:S01]  /*5800*/  FMNMX.FTZ R9, R20, R65, !PT ;  /* 0x0000004114097209 */ /* 0x001fe20007810000 */
[----:B------:R-:W-:-:S03]  /*5810*/  FADD.FTZ R65, -R45, R6 ;  /* 0x000000062d417221 */ /* 0x000fc60000010100 */
[----:B------:R-:W-:Y:S01]  /*5820*/  FSETP.NEU.FTZ.AND P2, PT, R9, -INF , PT ;  /* 0xff8000000900780b */ /* 0x000fe20003f5d000 */
[-C--:B------:R-:W-:Y:S01]  /*5830*/  FMUL.FTZ R6, R65, R0.reuse ;  /* 0x0000000041067220 */ /* 0x080fe20000410000 */
[----:B------:R-:W-:Y:S01]  /*5840*/  FMUL.FTZ R34, R9, R0 ;  /* 0x0000000009227220 */ /* 0x000fe20000410000 */
[----:B------:R0:W-:Y:S04]  /*5850*/  MUFU.EX2 R20, R24 ;  /* 0x0000001800147308 */ /* 0x0001e80000000800 */
[----:B------:R-:W-:-:S04]  /*5860*/  FSEL R34, R34, RZ, P2 ;  /* 0x000000ff22227208 */ /* 0x000fc80001000000 */
[----:B------:R-:W1:Y:S01]  /*5870*/  MUFU.EX2 R6, R6 ;  /* 0x0000000600067308 */ /* 0x000e620000000800 */
[-CC-:B------:R-:W-:Y:S01]  /*5880*/  FFMA.FTZ R38, R55, R0.reuse, -R34.reuse ;  /* 0x0000000037267223 */ /* 0x180fe20000010822 */
[-CC-:B------:R-:W-:Y:S01]  /*5890*/  FFMA.FTZ R8, R26, R0.reuse, -R34.reuse ;  /* 0x000000001a087223 */ /* 0x180fe20000010822 */
[-CC-:B------:R-:W-:Y:S01]  /*58a0*/  FFMA.FTZ R65, R155, R0.reuse, -R34.reuse ;  /* 0x000000009b417223 */ /* 0x180fe20000010822 */
[-CC-:B0-----:R-:W-:Y:S01]  /*58b0*/  FFMA.FTZ R24, R153, R0.reuse, -R34.reuse ;  /* 0x0000000099187223 */ /* 0x181fe20000010822 */
        /* <DEDUP_REMOVED lines=42> */
[----:B------:R-:W2:Y:S01]  /*5b60*/  MUFU.EX2 R35, R35 ;  /* 0x0000002300237308 */ /* 0x000ea20000000800 */
        /* <DEDUP_REMOVED lines=20> */
[----:B0-----:R-:W-:Y:S01]  /*5cb0*/  F2FP.BF16.F32.PACK_AB R181, R65, R8 ;  /* 0x0000000841b5723e */ /* 0x001fe200000010ff */
[----:B------:R-:W0:Y:S01]  /*5cc0*/  MUFU.EX2 R69, R69 ;  /* 0x0000004500457308 */ /* 0x000e220000000800 */
[----:B-1----:R-:W-:-:S02]  /*5cd0*/  F2FP.BF16.F32.PACK_AB R183, R31, R24 ;  /* 0x000000181fb7723e */ /* 0x002fc400000010ff */
[----:B------:R-:W-:Y:S02]  /*5ce0*/  @!P1 PRMT R48, RZ, 0x654, R48 ;  /* 0x00000654ff309816 */ /* 0x000fe40000000030 */
[----:B--2---:R-:W-:-:S03]  /*5cf0*/  F2FP.BF16.F32.PACK_AB R177, R35, R26 ;  /* 0x0000001a23b1723e */ /* 0x004fc600000010ff */
[----:B------:R-:W-:Y:S01]  /*5d00*/  MUFU.EX2 R30, R30 ;  /* 0x0000001e001e7308 */ /* 0x000fe20000000800 */
[----:B------:R-:W-:Y:S02]  /*5d10*/  WARPGROUP.DEPBAR.LE gsb0, 0x0 ;  /* 0x00008000000079c5 */ /* 0x000fe40000010000 */
[----:B------:R-:W-:-:S05]  /*5d20*/  WARPGROUP.ARRIVE ;  /* 0x00000000000079c5 */ /* 0x000fca0000000000 */
[----:B------:R-:W-:Y:S01]  /*5d30*/  MUFU.EX2 R43, R43 ;  /* 0x0000002b002b7308 */ /* 0x000fe20000000800 */
[----:B------:R-:W-:Y:S02]  /*5d40*/  F2FP.BF16.F32.PACK_AB R160, R33, R10 ;  /* 0x0000000a21a0723e */ /* 0x000fe400000010ff */
[----:B0-----:R-:W-:Y:S01]  /*5d50*/  F2FP.BF16.F32.PACK_AB R179, R69, R28 ;  /* 0x0000001c45b3723e */ /* 0x001fe200000010ff */
[----:B------:R-:W-:Y:S04]  /*5d60*/  HGMMA.64x128x16.F32.BF16 R88, R164, gdesc[UR4].tnspB, R88, gsb0 ;  /* 0x41e00004a4587df0 */ /* 0x000fe80008001858 */
[----:B------:R-:W-:Y:S08]  /*5d70*/  MUFU.EX2 R32, R32 ;  /* 0x0000002000207308 */ /* 0x000ff00000000800 */
[----:B------:R-:W0:Y:S08]  /*5d80*/  MUFU.EX2 R25, R25 ;  /* 0x0000001900197308 */ /* 0x000e300000000800 */
[----:B------:R-:W1:Y:S08]  /*5d90*/  MUFU.EX2 R47, R47 ;  /* 0x0000002f002f7308 */ /* 0x000e700000000800 */
[----:B------:R-:W2:Y:S01]  /*5da0*/  MUFU.EX2 R169, R169 ;  /* 0x000000a900a97308 */ /* 0x000ea20000000800 */
[----:B0-----:R-:W-:-:S07]  /*5db0*/  F2FP.BF16.F32.PACK_AB R162, R25, R12 ;  /* 0x0000000c19a2723e */ /* 0x001fce00000010ff */
[----:B------:R-:W0:Y:S08]  /*5dc0*/  MUFU.EX2 R61, R61 ;  /* 0x0000003d003d7308 */ /* 0x000e300000000800 */
[----:B------:R-:W3:Y:S08]  /*5dd0*/  MUFU.EX2 R36, R36 ;  /* 0x0000002400247308 */ /* 0x000ef00000000800 */
        /* <DEDUP_REMOVED lines=16> */
[----:B-1----:R-:W-:Y:S01]  /*5ee0*/  FADD.FTZ R4, R170, R55 ;  /* 0x00000037aa047221 */ /* 0x002fe20000010000 */
[-C--:B------:R-:W-:Y:S01]  /*5ef0*/  FMUL.FTZ R88, R88, R6.reuse ;  /* 0x0000000658587220 */ /* 0x080fe20000410000 */
[-C--:B------:R-:W-:Y:S01]  /*5f00*/  FMUL.FTZ R89, R89, R6.reuse ;  /* 0x0000000659597220 */ /* 0x080fe20000410000 */
[-C--:B------:R-:W-:Y:S01]  /*5f10*/  FMUL.FTZ R92, R92, R6.reuse ;  /* 0x000000065c5c7220 */ /* 0x080fe20000410000 */
[----:B------:R-:W-:Y:S01]  /*5f20*/  FADD.FTZ R55, R53, R4 ;  /* 0x0000000435377221 */ /* 0x000fe20000010000 */
[----:B------:R-:W-:Y:S01]  /*5f30*/  FFMA.FTZ R4, R7, R3, R8 ;  /* 0x0000000307047223 */ /* 0x000fe20000010008 */
[----:B------:R1:W-:Y:S01]  /*5f40*/  @!P1 SYNCS.ARRIVE.TRANS64.RED.A1T0 RZ, [R48+URZ], RZ ;  /* 0x000000ff30ff99a7 */ /* 0x0003e2000810043f */
[----:B------:R-:W1:Y:S01]  /*5f50*/  MUFU.EX2 R163, R175 ;  /* 0x000000af00a37308 */ /* 0x000e620000000800 */
[----:B--2---:R-:W-:Y:S01]  /*5f60*/  FADD.FTZ R46, R152, R55 ;  /* 0x00000037982e7221 */ /* 0x004fe20000010000 */
[----:B------:R-:W-:Y:S01]  /*5f70*/  FADD.FTZ R3, R65, R4 ;  /* 0x0000000441037221 */ /* 0x000fe20000010000 */
[-C--:B------:R-:W-:Y:S01]  /*5f80*/  FMUL.FTZ R93, R93, R6.reuse ;  /* 0x000000065d5d7220 */ /* 0x080fe20000410000 */
[-C--:B------:R-:W-:Y:S01]  /*5f90*/  FMUL.FTZ R96, R96, R6.reuse ;  /* 0x0000000660607220 */ /* 0x080fe20000410000 */
[----:B------:R-:W-:Y:S01]  /*5fa0*/  FADD.FTZ R55, R49, R46 ;  /* 0x0000002e31377221 */ /* 0x000fe20000010000 */
[----:B------:R-:W-:Y:S01]  /*5fb0*/  FADD.FTZ R4, R24, R3 ;  /* 0x0000000318047221 */ /* 0x000fe20000010000 */
[-C--:B------:R-:W-:Y:S01]  /*5fc0*/  FMUL.FTZ R97, R97, R6.reuse ;  /* 0x0000000661617220 */ /* 0x080fe20000410000 */
        /* <DEDUP_REMOVED lines=45> */
[----:B0-----:R-:W-:Y:S01]  /*62a0*/  FADD.FTZ R11, R61, R46 ;  /* 0x0000002e3d0b7221 */ /* 0x001fe20000010000 */
[----:B---3--:R-:W-:Y:S01]  /*62b0*/  FADD.FTZ R4, R36, R3 ;  /* 0x0000000324047221 */ /* 0x008fe20000010000 */
[-C--:B------:R-:W-:Y:S01]  /*62c0*/  FMUL.FTZ R137, R137, R6.reuse ;  /* 0x0000000689897220 */ /* 0x080fe20000410000 */
[-C--:B------:R-:W-:Y:S01]  /*62d0*/  FMUL.FTZ R140, R140, R6.reuse ;  /* 0x000000068c8c7220 */ /* 0x080fe20000410000 */
[----:B------:R-:W-:Y:S01]  /*62e0*/  FADD.FTZ R10, R20, R11 ;  /* 0x0000000b140a7221 */ /* 0x000fe20000010000 */
[----:B----4-:R-:W-:Y:S01]  /*62f0*/  FADD.FTZ R3, R171, R4 ;  /* 0x00000004ab037221 */ /* 0x010fe20000010000 */
[-C--:B------:R-:W-:Y:S01]  /*6300*/  FMUL.FTZ R141, R141, R6.reuse ;  /* 0x000000068d8d7220 */ /* 0x080fe20000410000 */
[-C--:B------:R-:W-:Y:S01]  /*6310*/  FMUL.FTZ R144, R144, R6.reuse ;  /* 0x0000000690907220 */ /* 0x080fe20000410000 */
[----:B-----5:R-:W-:Y:S01]  /*6320*/  FADD.FTZ R4, R45, R10 ;  /* 0x0000000a2d047221 */ /* 0x020fe20000010000 */
        /* <DEDUP_REMOVED lines=44> */
[----:B-1----:R-:W-:Y:S01]  /*65f0*/  FADD.FTZ R10, R163, R10 ;  /* 0x0000000aa30a7221 */ /* 0x002fe20000010000 */
[-C--:B------:R-:W-:Y:S01]  /*6600*/  FMUL.FTZ R150, R150, R7.reuse ;  /* 0x0000000796967220 */ /* 0x080fe20000410000 */
[----:B------:R-:W-:Y:S01]  /*6610*/  FMUL.FTZ R151, R151, R7 ;  /* 0x0000000797977220 */ /* 0x000fe20000410000 */
[----:B------:R-:W-:Y:S01]  /*6620*/  F2FP.BF16.F32.PACK_AB R170, R53, R170 ;  /* 0x000000aa35aa723e */ /* 0x000fe200000010ff */
[----:B--2---:R-:W-:Y:S01]  /*6630*/  FADD.FTZ R10, R79, R10 ;  /* 0x0000000a4f0a7221 */ /* 0x004fe20000010000 */
        /* <DEDUP_REMOVED lines=25> */
.L_x_7564:
[----:B------:R-:W-:-:S13]  /*67d0*/  ISETP.LE.AND P2, PT, RZ, UR55, PT ;  /* 0x00000037ff007c0c */ /* 0x000fda000bf43270 */
[----:B------:R-:W-:Y:S05]  /*67e0*/  @!P2 BRA `(.L_x_7574) ;  /* 0x0000001c00f8a947 */ /* 0x000fea0003800000 */
[----:B------:R-:W-:Y:S01]  /*67f0*/  IMAD.MOV.U32 R6, RZ, RZ, R9 ;  /* 0x000000ffff067224 */ /* 0x000fe200078e0009 */
[----:B------:R-:W-:Y:S01]  /*6800*/  UMOV UR51, UR44 ;  /* 0x0000002c00337c82 */ /* 0x000fe20008000000 */
[----:B------:R-:W-:Y:S01]  /*6810*/  IMAD.MOV.U32 R7, RZ, RZ, R5 ;  /* 0x000000ffff077224 */ /* 0x000fe200078e0005 */
[----:B------:R-:W-:-:S06]  /*6820*/  UMOV UR47, UR43 ;  /* 0x0000002b002f7c82 */ /* 0x000fcc0008000000 */
.L_x_7583:
        /* <DEDUP_REMOVED lines=9> */
.L_x_7576:
[----:B------:R-:W-:Y:S01]  /*68c0*/  ULEA UR6, UR43, UR41, 0x3 ;  /* 0x000000292b067291 */ /* 0x000fe2000f8e183f */
[----:B------:R-:W-:-:S05]  /*68d0*/  IMAD.U32 R0, RZ, RZ, UR44 ;  /* 0x0000002cff007e24 */ /* 0x000fca000f8e00ff */
[----:B------:R-:W-:-:S04]  /*68e0*/  SHF.L.U32 R0, R0, 0x1f, RZ ;  /* 0x0000001f00007819 */ /* 0x000fc800000006ff */
[----:B------:R0:W1:Y:S01]  /*68f0*/  SYNCS.PHASECHK.TRANS64.TRYWAIT P2, [UR6+0x28830], R0 ;  /* 0x02883000ff0075a7 */ /* 0x0000620008040146 */
[----:B------:R-:W-:Y:S05]  /*6900*/  @!P0 BRA `(.L_x_7577) ;  /* 0x0000000000048947 */ /* 0x000fea0003800000 */
[----:B------:R-:W-:Y:S01]  /*6910*/  BPT.TRAP 0x1 ;  /* 0x000000040000795c */ /* 0x000fe20000300000 */
.L_x_7577:
[----:B-1----:R-:W-:Y:S05]  /*6920*/  @P2 BRA `(.L_x_7575) ;  /* 0x0000000000082947 */ /* 0x002fea0003800000 */
[----:B------:R-:W1:Y:S02]  /*6930*/  SYNCS.PHASECHK.TRANS64.TRYWAIT P2, [UR6+0x28830], R0 ;  /* 0x02883000ff0075a7 */ /* 0x000e640008040146 */
[----:B-1----:R-:W-:Y:S05]  /*6940*/  @!P2 BRA `(.L_x_7578) ;  /* 0x000000980018a947 */ /* 0x002fea0003800000 */
.L_x_7575:
        /* <DEDUP_REMOVED lines=45> */
.L_x_7580:
[----:B------:R-:W-:Y:S01]  /*6c20*/  ULEA UR6, UR47, UR41, 0x3 ;  /* 0x000000292f067291 */ /* 0x000fe2000f8e183f */
[----:B------:R-:W-:-:S05]  /*6c30*/  IMAD.U32 R0, RZ, RZ, UR51 ;  /* 0x00000033ff007e24 */ /* 0x000fca000f8e00ff */
[----:B------:R-:W-:-:S04]  /*6c40*/  SHF.L.U32 R0, R0, 0x1f, RZ ;  /* 0x0000001f00007819 */ /* 0x000fc800000006ff */
[----:B------:R0:W1:Y:S01]  /*6c50*/  SYNCS.PHASECHK.TRANS64.TRYWAIT P2, [UR6+0x28850], R0 ;  /* 0x02885000ff0075a7 */ /* 0x0000620008040146 */
[----:B------:R-:W-:Y:S05]  /*6c60*/  @!P0 BRA `(.L_x_7581) ;  /* 0x0000000000048947 */ /* 0x000fea0003800000 */
[----:B------:R-:W-:Y:S01]  /*6c70*/  BPT.TRAP 0x1 ;  /* 0x000000040000795c */ /* 0x000fe20000300000 */
.L_x_7581:
[----:B-1----:R-:W-:Y:S05]  /*6c80*/  @P2 BRA `(.L_x_7579) ;  /* 0x0000000000082947 */ /* 0x002fea0003800000 */
[----:B------:R-:W1:Y:S02]  /*6c90*/  SYNCS.PHASECHK.TRANS64.TRYWAIT P2, [UR6+0x28850], R0 ;  /* 0x02885000ff0075a7 */ /* 0x000e640008040146 */
[----:B-1----:R-:W-:Y:S05]  /*6ca0*/  @!P2 BRA `(.L_x_7582) ;  /* 0x000000940058a947 */ /* 0x002fea0003800000 */
.L_x_7579:
        /* <DEDUP_REMOVED lines=50> */
[----:B------:R-:W-:Y:S02]  /*6fd0*/  WARPGROUP.DEPBAR.LE gsb0, 0x0 ;  /* 0x00008000000079c5 */ /* 0x000fe40000010000 */
[----:B------:R-:W-:-:S06]  /*6fe0*/  WARPGROUP.ARRIVE ;  /* 0x00000000000079c5 */ /* 0x000fcc0000000000 */
[----:B------:R-:W-:Y:S01]  /*6ff0*/  HGMMA.64x128x16.F32.BF16 R88, R176, gdesc[UR4].tnspB, R88, gsb0 ;  /* 0x41e00004b0587df0 */ /* 0x000fe20008001858 */
[----:B------:R-:W-:Y:S01]  /*7000*/  UIADD3 UR6, UR10, 0x100, URZ ;  /* 0x000001000a067890 */ /* 0x000fe2000fffe03f */
[----:B------:R-:W-:Y:S01]  /*7010*/  UMOV UR7, 0x40000040 ;  /* 0x4000004000077882 */ /* 0x000fe20000000000 */
        /* <DEDUP_REMOVED lines=37> */
[----:B------:R-:W-:-:S06]  /*7270*/  WARPGROUP.ARRIVE ;  /* 0x00000000000079c5 */ /* 0x000fcc0000000000 */
[----:B------:R-:W-:Y:S01]  /*7280*/  HGMMA.64x128x16.F32.BF16 R88, R172, gdesc[UR4].tnspB, R88, gsb0 ;  /* 0x41e00004ac587df0 */ /* 0x000fe20008001858 */
[----:B------:R-:W-:Y:S01]  /*7290*/  UIADD3 UR6, UR10, 0x180, URZ ;  /* 0x000001800a067890 */ /* 0x000fe2000fffe03f */
[----:B------:R-:W-:Y:S01]  /*72a0*/  UMOV UR7, 0x40000040 ;  /* 0x4000004000077882 */ /* 0x000fe20000000000 */
[----:B0-----:R-:W-:-:S05]  /*72b0*/  FMNMX.FTZ R14, R9, R10, !PT ;  /* 0x0000000a090e7209 */ /* 0x001fca0007810000 */
[----:B------:R-:W0:Y:S02]  /*72c0*/  SHFL.BFLY PT, R9, R14, 0x1, 0x1f ;  /* 0x0c201f000e097f89 */ /* 0x000e2400000e0000 */
[----:B0-----:R-:W-:Y:S01]  /*72d0*/  FMNMX.FTZ R9, R14, R9, !PT ;  /* 0x000000090e097209 */ /* 0x001fe20007810000 */
        /* <DEDUP_REMOVED lines=26> */
[----:B------:R-:W0:Y:S01]  /*7480*/  MUFU.EX2 R180, R180 ;  /* 0x000000b400b47308 */ /* 0x000e220000000800 */
[----:B------:R-:W-:-:S02]  /*7490*/  IMAD.U32 R27, RZ, RZ, UR43 ;  /* 0x0000002bff1b7e24 */ /* 0x000fc4000f8e00ff */
[-CC-:B------:R-:W-:Y:S01]  /*74a0*/  FFMA.FTZ R183, R30, R0.reuse, -R73.reuse ;  /* 0x000000001eb77223 */ /* 0x180fe20000010849 */
[-CC-:B------:R-:W-:Y:S01]  /*74b0*/  FFMA.FTZ R36, R31, R0.reuse, -R73.reuse ;  /* 0x000000001f247223 */ /* 0x180fe20000010849 */
[-C--:B------:R-:W-:Y:S01]  /*74c0*/  FFMA.FTZ R177, R34, R0.reuse, -R73 ;  /* 0x0000000022b17223 */ /* 0x080fe20000010849 */
[-C--:B------:R-:W-:Y:S01]  /*74d0*/  FFMA.FTZ R15, R33, R0.reuse, -R169 ;  /* 0x00000000210f7223 */ /* 0x080fe200000108a9 */
[----:B------:R-:W-:Y:S01]  /*74e0*/  @!P1 LEA R27, R27, UR41, 0x3 ;  /* 0x000000291b1b9c11 */ /* 0x000fe2000f8e18ff */
[-CC-:B------:R-:W-:Y:S01]  /*74f0*/  FFMA.FTZ R34, R35, R0.reuse, -R73.reuse ;  /* 0x0000000023227223 */ /* 0x180fe20000010849 */
[----:B------:R-:W-:Y:S01]  /*7500*/  MUFU.EX2 R6, R6 ;  /* 0x0000000600067308 */ /* 0x000fe20000000800 */
[----:B------:R-:W-:Y:S01]  /*7510*/  IADD3 R31, -R22, 0xb, RZ ;  /* 0x0000000b161f7810 */ /* 0x000fe20007ffe1ff */
[-C--:B------:R-:W-:Y:S01]  /*7520*/  FFMA.FTZ R179, R38, R0.reuse, -R73 ;  /* 0x0000000026b37223 */ /* 0x080fe20000010849 */
[----:B------:R-:W-:Y:S02]  /*7530*/  @!P1 VIADD R27, R27, 0x28840 ;  /* 0x000288401b1b9836 */ /* 0x000fe40000000000 */
[-C--:B------:R-:W-:Y:S01]  /*7540*/  FFMA.FTZ R21, R37, R0.reuse, -R169 ;  /* 0x0000000025157223 */ /* 0x080fe200000108a9 */
[-C--:B------:R-:W-:Y:S01]  /*7550*/  FFMA.FTZ R38, R39, R0.reuse, -R73 ;  /* 0x0000000027267223 */ /* 0x080fe20000010849 */
[-C--:B------:R-:W-:Y:S01]  /*7560*/  FFMA.FTZ R172, R40, R0.reuse, -R169 ;  /* 0x0000000028ac7223 */ /* 0x080fe200000108a9 */
[----:B------:R-:W-:Y:S01]  /*7570*/  FFMA.FTZ R173, R42, R0, -R73 ;  /* 0x000000002aad7223 */ /* 0x000fe20000010849 */
[----:B------:R-:W1:Y:S01]  /*7580*/  MUFU.EX2 R181, R181 ;  /* 0x000000b500b57308 */ /* 0x000e620000000800 */
[----:B------:R-:W-:Y:S01]  /*7590*/  @!P1 PRMT R27, RZ, 0x654, R27 ;  /* 0x00000654ff1b9816 */ /* 0x000fe2000000001b */
[----:B0-----:R-:W-:Y:S01]  /*75a0*/  FFMA.FTZ R4, R7, R4, R180 ;  /* 0x0000000407047223 */ /* 0x001fe200000100b4 */
[-C--:B------:R-:W-:Y:S01]  /*75b0*/  FFMA.FTZ R30, R43, R0.reuse, -R73 ;  /* 0x000000002b1e7223 */ /* 0x080fe20000010849 */
[-C--:B------:R-:W-:Y:S01]  /*75c0*/  FFMA.FTZ R174, R44, R0.reuse, -R169 ;  /* 0x000000002cae7223 */ /* 0x080fe200000108a9 */
[-C--:B------:R-:W-:Y:S01]  /*75d0*/  FFMA.FTZ R175, R46, R0.reuse, -R73 ;  /* 0x000000002eaf7223 */ /* 0x080fe20000010849 */
[-C--:B------:R-:W-:Y:S01]  /*75e0*/  FFMA.FTZ R29, R45, R0.reuse, -R169 ;  /* 0x000000002d1d7223 */ /* 0x080fe200000108a9 */
[-C--:B------:R-:W-:Y:S01]  /*75f0*/  FFMA.FTZ R26, R47, R0.reuse, -R73 ;  /* 0x000000002f1a7223 */ /* 0x080fe20000010849 */
[----:B------:R-:W0:Y:S01]  /*7600*/  MUFU.EX2 R20, R20 ;  /* 0x0000001400147308 */ /* 0x000e220000000800 */
        /* <DEDUP_REMOVED lines=26> */
[----:B0-----:R-:W-:Y:S01]  /*77b0*/  F2FP.BF16.F32.PACK_AB R181, R20, R181 ;  /* 0x000000b514b5723e */ /* 0x001fe200000010ff */
        /* <DEDUP_REMOVED lines=11> */
[----:B------:R-:W-:Y:S01]  /*7870*/  UMOV UR47, UR43 ;  /* 0x0000002b002f7c82 */ /* 0x000fe20008000000 */
[----:B------:R-:W-:Y:S03]  /*7880*/  MUFU.EX2 R176, R176 ;  /* 0x000000b000b07308 */ /* 0x000fe60000000800 */
[----:B------:R-:W-:-:S05]  /*7890*/  @!P1 LEA R35, R35, UR41, 0x3 ;  /* 0x0000002923239c11 */ /* 0x000fca000f8e18ff */
        /* <DEDUP_REMOVED lines=61> */
[----:B------:R-:W1:Y:S01]  /*7c70*/  MUFU.EX2 R61, R61 ;  /* 0x0000003d003d7308 */ /* 0x000e620000000800 */
[----:B------:R-:W-:-:S02]  /*7c80*/  WARPGROUP.DEPBAR.LE gsb0, 0x0 ;  /* 0x00008000000079c5 */ /* 0x000fc40000010000 */
[----:B------:R-:W-:-:S05]  /*7c90*/  WARPGROUP.ARRIVE ;  /* 0x00000000000079c5 */ /* 0x000fca0000000000 */
[----:B------:R-:W2:Y:S01]  /*7ca0*/  MUFU.EX2 R161, R74 ;  /* 0x0000004a00a17308 */ /* 0x000ea20000000800 */
[----:B0-----:R-:W-:Y:S01]  /*7cb0*/  F2FP.BF16.F32.PACK_AB R160, R57, R8 ;  /* 0x0000000839a0723e */ /* 0x001fe200000010ff */
[----:B------:R-:W-:Y:S01]  /*7cc0*/  HGMMA.64x128x16.F32.BF16 R88, R164, gdesc[UR4].tnspB, R88, gsb0 ;  /* 0x41e00004a4587df0 */ /* 0x000fe20008001858 */
[----:B------:R-:W-:Y:S01]  /*7cd0*/  UIADD3 UR6, UR55, -0x1, URZ ;  /* 0xffffffff37067890 */ /* 0x000fe2000fffe03f */
[----:B-1----:R-:W-:-:S04]  /*7ce0*/  F2FP.BF16.F32.PACK_AB R162, R61, R10 ;  /* 0x0000000a3da2723e */ /* 0x002fc800000010ff */
[----:B------:R-:W0:Y:S02]  /*7cf0*/  MUFU.EX2 R163, R78 ;  /* 0x0000004e00a37308 */ /* 0x000e240000000800 */
[----:B------:R-:W-:-:S06]  /*7d00*/  UMOV UR55, UR6 ;  /* 0x0000000600377c82 */ /* 0x000fcc0008000000 */
[----:B------:R-:W1:Y:S08]  /*7d10*/  MUFU.EX2 R79, R79 ;  /* 0x0000004f004f7308 */ /* 0x000e700000000800 */
[----:B------:R-:W3:Y:S08]  /*7d20*/  MUFU.EX2 R12, R12 ;  /* 0x0000000c000c7308 */ /* 0x000ef00000000800 */
[----:B------:R-:W-:Y:S08]  /*7d30*/  MUFU.EX2 R65, R65 ;  /* 0x0000004100417308 */ /* 0x000ff00000000800 */
[----:B------:R-:W-:Y:S08]  /*7d40*/  MUFU.EX2 R83, R83 ;  /* 0x0000005300537308 */ /* 0x000ff00000000800 */
[----:B------:R-:W-:Y:S08]  /*7d50*/  MUFU.EX2 R14, R84 ;  /* 0x00000054000e7308 */ /* 0x000ff00000000800 */
[----:B------:R-:W-:Y:S01]  /*7d60*/  MUFU.EX2 R69, R69 ;  /* 0x0000004500457308 */ /* 0x000fe20000000800 */
[----:B------:R-:W-:-:S02]  /*7d70*/  WARPGROUP.DEPBAR.LE gsb0, 0x0 ;  /* 0x00008000000079c5 */ /* 0x000fc40000010000 */
[----:B------:R4:W-:Y:S06]  /*7d80*/  BAR.ARV R31, 0x100 ;  /* 0x0004001f0000751d */ /* 0x0009ec0000002000 */
[----:B------:R5:W-:Y:S01]  /*7d90*/  @!P1 SYNCS.ARRIVE.TRANS64.RED.A1T0 RZ, [R27+URZ], RZ ;  /* 0x000000ff1bff99a7 */ /* 0x000be2000810043f */
[----:B------:R-:W3:Y:S01]  /*7da0*/  MUFU.EX2 R165, R82 ;  /* 0x0000005200a57308 */ /* 0x000ee20000000800 */
[----:B----4-:R-:W-:Y:S02]  /*7db0*/  @!P1 VIADD R31, R35, 0x28860 ;  /* 0x00028860231f9836 */ /* 0x010fe40000000000 */
[-C--:B------:R-:W-:Y:S01]  /*7dc0*/  FMUL.FTZ R88, R88, R7.reuse ;  /* 0x0000000758587220 */ /* 0x080fe20000410000 */
[-C--:B------:R-:W-:Y:S01]  /*7dd0*/  FMUL.FTZ R89, R89, R7.reuse ;  /* 0x0000000759597220 */ /* 0x080fe20000410000 */
[-C--:B------:R-:W-:Y:S01]  /*7de0*/  FMUL.FTZ R92, R92, R7.reuse ;  /* 0x000000075c5c7220 */ /* 0x080fe20000410000 */
[-C--:B------:R-:W-:Y:S01]  /*7df0*/  FMUL.FTZ R93, R93, R7.reuse ;  /* 0x000000075d5d7220 */ /* 0x080fe20000410000 */
[----:B------:R-:W-:Y:S01]  /*7e00*/  @!P1 PRMT R31, RZ, 0x654, R31 ;  /* 0x00000654ff1f9816 */ /* 0x000fe2000000001f */
[----:B-----5:R-:W-:Y:S01]  /*7e10*/  FADD.FTZ R27, R11, R4 ;  /* 0x000000040b1b7221 */ /* 0x020fe20000010000 */
[----:B------:R-:W-:Y:S01]  /*7e20*/  FADD.FTZ R4, R20, R3 ;  /* 0x0000000314047221 */ /* 0x000fe20000010000 */
[----:B------:R-:W4:Y:S01]  /*7e30*/  MUFU.EX2 R167, R86 ;  /* 0x0000005600a77308 */ /* 0x000f220000000800 */
        /* <DEDUP_REMOVED lines=102> */
[----:B-1----:R-:W-:Y:S01]  /*84a0*/  FADD.FTZ R4, R79, R4 ;  /* 0x000000044f047221 */ /* 0x002fe20000010000 */
[-C--:B------:R-:W-:Y:S01]  /*84b0*/  FMUL.FTZ R130, R130, R6.reuse ;  /* 0x0000000682827220 */ /* 0x080fe20000410000 */
[-C--:B------:R-:W-:Y:S01]  /*84c0*/  FMUL.FTZ R131, R131, R6.reuse ;  /* 0x0000000683837220 */ /* 0x080fe20000410000 */
[----:B---3--:R-:W-:Y:S01]  /*84d0*/  FADD.FTZ R20, R12, R3 ;  /* 0x000000030c147221 */ /* 0x008fe20000010000 */
        /* <DEDUP_REMOVED lines=8> */
[----:B----4-:R-:W-:Y:S01]  /*8560*/  FADD.FTZ R3, R167, R4 ;  /* 0x00000004a7037221 */ /* 0x010fe20000010000 */
        /* <DEDUP_REMOVED lines=38> */
.L_x_7574:
[----:B------:R-:W-:Y:S06]  /*87d0*/  BAR.ARV 0x8, 0x120 ;  /* 0x0204800000007b1d */ /* 0x000fec0000002000 */
[----:B------:R-:W-:Y:S05]  /*87e0*/  @!P0 BRA `(.L_x_7584) ;  /* 0x0000000000048947 */ /* 0x000fea0003800000 */
[----:B------:R-:W-:Y:S01]  /*87f0*/  BPT.TRAP 0x1 ;  /* 0x000000040000795c */ /* 0x000fe20000300000 */
.L_x_7584:
[----:B------:R-:W-:Y:S01]  /*8800*/  ULEA UR5, UR43, UR41, 0x3 ;  /* 0x000000292b057291 */ /* 0x000fe2000f8e183f */
[----:B------:R-:W-:-:S05]  /*8810*/  IMAD.U32 R6, RZ, RZ, UR44 ;  /* 0x0000002cff067e24 */ /* 0x000fca000f8e00ff */
[----:B------:R-:W-:-:S04]  /*8820*/  SHF.L.U32 R6, R6, 0x1f, RZ ;  /* 0x0000001f06067819 */ /* 0x000fc800000006ff */
[----:B------:R0:W1:Y:S01]  /*8830*/  SYNCS.PHASECHK.TRANS64.TRYWAIT P2, [UR5+0x28850], R6 ;  /* 0x02885006ff0075a7 */ /* 0x0000620008040145 */
[----:B------:R-:W-:Y:S05]  /*8840*/  @!P0 BRA `(.L_x_7585) ;  /* 0x0000000000048947 */ /* 0x000fea0003800000 */
[----:B------:R-:W-:Y:S01]  /*8850*/  BPT.TRAP 0x1 ;  /* 0x000000040000795c */ /* 0x000fe20000300000 */
.L_x_7585:
[----:B-1----:R-:W-:Y:S05]  /*8860*/  @P2 BRA `(.L_x_7586) ;  /* 0x0000000000082947 */ /* 0x002fea0003800000 */
[----:B------:R-:W1:Y:S02]  /*8870*/  SYNCS.PHASECHK.TRANS64.TRYWAIT P0, [UR5+0x28850], R6 ;  /* 0x02885006ff0075a7 */ /* 0x000e640008000145 */
[----:B-1----:R-:W-:Y:S05]  /*8880*/  @!P0 BRA `(.L_x_7587) ;  /* 0x0000007800788947 */ /* 0x002fea0003800000 */
.L_x_7586:
[----:B------:R-:W-:Y:S01]  /*8890*/  UIADD3 UR41, UR41, 0x400, URZ ;  /* 0x0000040029297890 */ /* 0x000fe2000fffe03f */
[----:B------:R-:W-:Y:S01]  /*88a0*/  WARPGROUP.ARRIVE ;  /* 0x00000000000079c5 */ /* 0x000fe20000000000 */
[----:B------:R-:W-:Y:S01]  /*88b0*/  UMOV UR7, 0x40000040 ;  /* 0x4000004000077882 */ /* 0x000fe20000000000 */
[----:B-1----:R-:W1:Y:S01]  /*88c0*/  SHFL.BFLY PT, R7, R4, 0x2, 0x1f ;  /* 0x0c401f0004077f89 */ /* 0x002e6200000e0000 */
[----:B------:R-:W-:Y:S01]  /*88d0*/  USHF.R.U32.HI UR41, URZ, 0x4, UR41 ;  /* 0x000000043f297899 */ /* 0x000fe20008011629 */
[----:B------:R-:W-:Y:S01]  /*88e0*/  IMAD.MOV.U32 R13, RZ, RZ, RZ ;  /* 0x000000ffff0d7224 */ /* 0x000fe200078e00ff */
[----:B------:R-:W-:Y:S01]  /*88f0*/  UIADD3 UR45, UR45, 0x1, URZ ;  /* 0x000000012d2d7890 */ /* 0x000fe2000fffe03f */
[----:B0-----:R-:W0:Y:S01]  /*8900*/  SHFL.BFLY PT, R6, R3, 0x2, 0x1f ;  /* 0x0c401f0003067f89 */ /* 0x001e2200000e0000 */
        /* <DEDUP_REMOVED lines=12> */
[----:B------:R-:W-:Y:S01]  /*89d0*/  USEL UR43, UR43, URZ, UP0 ;  /* 0x0000003f2b2b7287 */ /* 0x000fe20008000000 */
[----:B0-----:R-:W-:Y:S01]  /*89e0*/  FADD.FTZ R8, R6, R3 ;  /* 0x0000000306087221 */ /* 0x001fe20000010000 */
[----:B------:R-:W-:Y:S01]  /*89f0*/  IMAD.MOV.U32 R3, RZ, RZ, -0x800000 ;  /* 0xff800000ff037424 */ /* 0x000fe200078e00ff */
[----:B------:R-:W0:Y:S04]  /*8a00*/  SHFL.BFLY PT, R6, R7, 0x1, 0x1f ;  /* 0x0c201f0007067f89 */ /* 0x000e2800000e0000 */
[----:B------:R-:W1:Y:S01]  /*8a10*/  SHFL.BFLY PT, R11, R8, 0x1, 0x1f ;  /* 0x0c201f00080b7f89 */ /* 0x000e6200000e0000 */
[----:B0-----:R-:W-:Y:S01]  /*8a20*/  FADD.FTZ R14, R7, R6 ;  /* 0x00000006070e7221 */ /* 0x001fe20000010000 */
[----:B-1----:R-:W-:-:S04]  /*8a30*/  FADD.FTZ R15, R8, R11 ;  /* 0x0000000b080f7221 */ /* 0x002fc80000010000 */
[----:B------:R-:W-:Y:S01]  /*8a40*/  FSETP.NE.FTZ.AND P0, PT, R14, RZ, PT ;  /* 0x000000ff0e00720b */ /* 0x000fe20003f15000 */
[----:B------:R-:W-:Y:S01]  /*8a50*/  IMAD.U32 R8, RZ, RZ, UR5 ;  /* 0x00000005ff087e24 */ /* 0x000fe2000f8e00ff */
[----:B------:R-:W-:-:S11]  /*8a60*/  FSETP.NE.FTZ.AND P2, PT, R15, RZ, PT ;  /* 0x000000ff0f00720b */ /* 0x000fd60003f55000 */
[----:B------:R-:W0:Y:S01]  /*8a70*/  @P0 MUFU.LG2 R6, R14 ;  /* 0x0000000e00060308 */ /* 0x000e220000000c00 */
[C---:B------:R-:W-:Y:S01]  /*8a80*/  @P0 FMUL.FTZ R4, R0.reuse, 0.69314718246459960938 ;  /* 0x3f31721800040820 */ /* 0x040fe20000410000 */
[----:B------:R-:W-:-:S06]  /*8a90*/  @P2 FMUL.FTZ R21, R0, 0.69314718246459960938 ;  /* 0x3f31721800152820 */ /* 0x000fcc0000410000 */
[----:B------:R-:W1:Y:S08]  /*8aa0*/  @P2 MUFU.LG2 R11, R15 ;  /* 0x0000000f000b2308 */ /* 0x000e700000000c00 */
[----:B------:R-:W2:Y:S01]  /*8ab0*/  @P0 MUFU.RCP R13, R14 ;  /* 0x0000000e000d0308 */ /* 0x000ea20000001000 */
[----:B0-----:R-:W-:Y:S01]  /*8ac0*/  @P0 FMUL.FTZ R7, R6, 0.69314718246459960938 ;  /* 0x3f31721806070820 */ /* 0x001fe20000410000 */
[----:B------:R-:W-:-:S03]  /*8ad0*/  @!P1 VIADD R6, R8, 0x28860 ;  /* 0x0002886008069836 */ /* 0x000fc60000000000 */
[----:B------:R-:W-:Y:S01]  /*8ae0*/  @P0 FFMA.FTZ R12, R4, R5, R7 ;  /* 0x00000005040c0223 */ /* 0x000fe20000010007 */
[----:B------:R-:W-:Y:S02]  /*8af0*/  PLOP3.LUT P0, PT, PT, PT, PT, 0x8, 0x0 ;  /* 0x000000000000781c */ /* 0x000fe40003f0e170 */
[----:B------:R-:W0:Y:S01]  /*8b00*/  @P2 MUFU.RCP R10, R15 ;  /* 0x0000000f000a2308 */ /* 0x000e220000001000 */
[----:B-1----:R-:W-:-:S04]  /*8b10*/  @P2 FMUL.FTZ R0, R11, 0.69314718246459960938 ;  /* 0x3f3172180b002820 */ /* 0x002fc80000410000 */
[----:B------:R-:W-:Y:S01]  /*8b20*/  @P2 FFMA.FTZ R3, R21, R9, R0 ;  /* 0x0000000915032223 */ /* 0x000fe20000010000 */
[----:B------:R-:W-:Y:S01]  /*8b30*/  @!P1 PRMT R0, RZ, 0x654, R6 ;  /* 0x00000654ff009816 */ /* 0x000fe20000000006 */
        /* <DEDUP_REMOVED lines=102> */
.L_x_7557:
        /* <DEDUP_REMOVED lines=19> */
[----:B------:R-:W-:Y:S01]  /*92d0*/  F2FP.BF16.F32.PACK_AB R150, R13, R34 ;  /* 0x000000220d96723e */ /* 0x000fe200000010ff */
[----:B------:R-:W-:Y:S01]  /*92e0*/  UISETP.NE.U32.AND UP1, UPT, UR6, URZ, UPT ;  /* 0x0000003f0600728c */ /* 0x000fe2000bf25070 */
[----:B------:R-:W-:Y:S01]  /*92f0*/  F2FP.BF16.F32.PACK_AB R151, R151, R32 ;  /* 0x000000209797723e */ /* 0x000fe200000010ff */
[----:B------:R-:W-:-:S02]  /*9300*/  USHF.L.U32 UR10, UR37, 0x2, URZ ;  /* 0x00000002250a7899 */ /* 0x000fc4000800063f */
[----:B------:R-:W-:Y:S02]  /*9310*/  UISETP.NE.AND.EX UP1, UPT, UR7, URZ, UPT, UP1 ;  /* 0x0000003f0700728c */ /* 0x000fe4000bf25310 */
[----:B------:R-:W-:Y:S02]  /*9320*/  USHF.L.U64.HI UR11, UR37, 0x2, UR38 ;  /* 0x00000002250b7899 */ /* 0x000fe40008010226 */
[----:B------:R-:W-:Y:S02]  /*9330*/  UIADD3 UR4, UP2, UR10, UR6, URZ ;  /* 0x000000060a047290 */ /* 0x000fe4000ff5e03f */
[----:B------:R-:W-:Y:S02]  /*9340*/  @UP0 UIADD3 UR6, UP3, UR10, UR8, URZ ;  /* 0x000000080a060290 */ /* 0x000fe4000ff7e03f */
[----:B------:R-:W-:Y:S02]  /*9350*/  UIADD3.X UR8, UR11, UR7, URZ, UP2, !UPT ;  /* 0x000000070b087290 */ /* 0x000fe400097fe43f */
[----:B------:R-:W-:Y:S01]  /*9360*/  @UP0 UIADD3.X UR7, UR11, UR9, URZ, UP3, !UPT ;  /* 0x000000090b070290 */ /* 0x000fe20009ffe43f */
[----:B------:R-:W-:-:S02]  /*9370*/  MOV R14, R0 ;  /* 0x00000000000e7202 */ /* 0x000fc40000000f00 */
[----:B0-----:R-:W-:-:S03]  /*9380*/  MOV R15, R5 ;  /* 0x00000005000f7202 */ /* 0x001fc60000000f00 */
[----:B------:R-:W-:-:S03]  /*9390*/  IMAD.WIDE R4, R185, 0x2, R14 ;  /* 0x00000002b9047825 */ /* 0x000fc600078e020e */
[C---:B------:R-:W-:Y:S02]  /*93a0*/  IADD3 R91, P5, R4.reuse, 0x40, RZ ;  /* 0x00000040045b7810 */ /* 0x040fe40007fbe0ff */
[C---:B------:R-:W-:Y:S02]  /*93b0*/  LOP3.LUT R9, R4.reuse, 0x380, RZ, 0xc0, !PT ;  /* 0x0000038004097812 */ /* 0x040fe400078ec0ff */
[----:B------:R-:W-:Y:S01]  /*93c0*/  LOP3.LUT R26, R91, 0x380, RZ, 0xc0, !PT ;  /* 0x000003805b1a7812 */ /* 0x000fe200078ec0ff */
[----:B------:R-:W-:Y:S01]  /*93d0*/  IMAD.X R29, RZ, RZ, R5, P5 ;  /* 0x000000ffff1d7224 */ /* 0x000fe200028e0605 */
[----:B------:R-:W-:Y:S02]  /*93e0*/  SHF.R.U64 R9, R9, 0x3, RZ ;  /* 0x0000000309097819 */ /* 0x000fe400000012ff */
[C---:B------:R-:W-:Y:S02]  /*93f0*/  IADD3 R49, P6, R4.reuse, 0x20, RZ ;  /* 0x0000002004317810 */ /* 0x040fe40007fde0ff */
[----:B------:R-:W-:-:S02]  /*9400*/  IADD3 R95, P4, R4, 0x60, RZ ;  /* 0x00000060045f7810 */ /* 0x000fc40007f9e0ff */
[C---:B------:R-:W-:Y:S01]  /*9410*/  IADD3 R97, P3, R4.reuse, 0x4000, RZ ;  /* 0x0000400004617810 */ /* 0x040fe20007f7e0ff */
[--C-:B------:R-:W-:Y:S01]  /*9420*/  IMAD.X R31, RZ, RZ, R5.reuse, P6 ;  /* 0x000000ffff1f7224 */ /* 0x100fe200030e0605 */
[C---:B------:R-:W-:Y:S01]  /*9430*/  IADD3 R99, P2, R4.reuse, 0x4020, RZ ;  /* 0x0000402004637810 */ /* 0x040fe20007f5e0ff */
[--C-:B------:R-:W-:Y:S01]  /*9440*/  IMAD.X R27, RZ, RZ, R5.reuse, P4 ;  /* 0x000000ffff1b7224 */ /* 0x100fe200020e0605 */
[C---:B------:R-:W-:Y:S01]  /*9450*/  IADD3 R101, P1, R4.reuse, 0x4040, RZ ;  /* 0x0000404004657810 */ /* 0x040fe20007f3e0ff */
[--C-:B------:R-:W-:Y:S01]  /*9460*/  IMAD.X R11, RZ, RZ, R5.reuse, P3 ;  /* 0x000000ffff0b7224 */ /* 0x100fe200018e0605 */
[----:B------:R-:W-:Y:S01]  /*9470*/  BAR.SYNC.DEFER_BLOCKING 0x1, 0x100 ;  /* 0x0044000000007b1d */ /* 0x000fe20000010000 */
[----:B------:R-:W-:Y:S02]  /*9480*/  IADD3 R103, P0, R4, 0x4060, RZ ;  /* 0x0000406004677810 */ /* 0x000fe40007f1e0ff */
[----:B------:R-:W-:Y:S01]  /*9490*/  SHF.R.U64 R26, R26, 0x3, RZ ;  /* 0x000000031a1a7819 */ /* 0x000fe200000012ff */
[--C-:B------:R-:W-:Y:S01]  /*94a0*/  IMAD.X R25, RZ, RZ, R5.reuse, P1 ;  /* 0x000000ffff197224 */ /* 0x100fe200008e0605 */
[----:B------:R-:W-:Y:S01]  /*94b0*/  LOP3.LUT R4, R9, R4, RZ, 0x3c, !PT ;  /* 0x0000000409047212 */ /* 0x000fe200078e3cff */
[--C-:B------:R-:W-:Y:S01]  /*94c0*/  IMAD.X R9, RZ, RZ, R5.reuse, P2 ;  /* 0x000000ffff097224 */ /* 0x100fe200010e0605 */
[----:B------:R-:W-:Y:S01]  /*94d0*/  LOP3.LUT R28, R26, R91, RZ, 0x3c, !PT ;  /* 0x0000005b1a1c7212 */ /* 0x000fe200078e3cff */
[----:B------:R-:W-:Y:S01]  /*94e0*/  IMAD.X R21, RZ, RZ, R5, P0 ;  /* 0x000000ffff157224 */ /* 0x000fe200000e0605 */
[----:B------:R-:W-:-:S02]  /*94f0*/  MOV R91, R4 ;  /* 0x00000004005b7202 */ /* 0x000fc40000000f00 */
[----:B------:R-:W-:Y:S02]  /*9500*/  LOP3.LUT R10, R49, 0x380, RZ, 0xc0, !PT ;  /* 0x00000380310a7812 */ /* 0x000fe400078ec0ff */
[----:B------:R-:W-:Y:S02]  /*9510*/  LOP3.LUT R48, R95, 0x380, RZ, 0xc0, !PT ;  /* 0x000003805f307812 */ /* 0x000fe400078ec0ff */
[----:B------:R-:W-:Y:S02]  /*9520*/  F2FP.BF16.F32.PACK_AB R5, R20, R93 ;  /* 0x0000005d1405723e */ /* 0x000fe400000010ff */
[----:B------:R-:W-:Y:S02]  /*9530*/  LOP3.LUT R50, R97, 0x380, RZ, 0xc0, !PT ;  /* 0x0000038061327812 */ /* 0x000fe400078ec0ff */
[----:B------:R-:W-:Y:S02]  /*9540*/  LOP3.LUT R20, R99, 0x380, RZ, 0xc0, !PT ;  /* 0x0000038063147812 */ /* 0x000fe400078ec0ff */
[----:B------:R-:W-:-:S02]  /*9550*/  SHF.R.U64 R10, R10, 0x3, RZ ;  /* 0x000000030a0a7819 */ /* 0x000fc400000012ff */
[----:B------:R-:W-:Y:S02]  /*9560*/  SHF.R.U64 R48, R48, 0x3, RZ ;  /* 0x0000000330307819 */ /* 0x000fe400000012ff */
[----:B------:R-:W-:Y:S02]  /*9570*/  SHF.R.U64 R50, R50, 0x3, RZ ;  /* 0x0000000332327819 */ /* 0x000fe400000012ff */
[----:B------:R-:W-:Y:S02]  /*9580*/  F2FP.BF16.F32.PACK_AB R4, R24, R153 ;  /* 0x000000991804723e */ /* 0x000fe400000010ff */
[----:B------:R-:W-:Y:S02]  /*9590*/  SHF.R.U64 R20, R20, 0x3, RZ ;  /* 0x0000000314147819 */ /* 0x000fe400000012ff */
[----:B------:R-:W-:Y:S01]  /*95a0*/  LOP3.LUT R24, R101, 0x380, RZ, 0xc0, !PT ;  /* 0x0000038065187812 */ /* 0x000fe200078ec0ff */
[----:B------:R0:W-:Y:S01]  /*95b0*/  STSM.16.M88.4 [R91], R4 ;  /* 0x000000045b007844 */ /* 0x0001e20000000200 */
[----:B------:R-:W-:-:S02]  /*95c0*/  LOP3.LUT R30, R10, R49, RZ, 0x3c, !PT ;  /* 0x000000310a1e7212 */ /* 0x000fc400078e3cff */
[----:B------:R-:W-:Y:S02]  /*95d0*/  LOP3.LUT R26, R48, R95, RZ, 0x3c, !PT ;  /* 0x0000005f301a7212 */ /* 0x000fe400078e3cff */
[----:B------:R-:W-:Y:S02]  /*95e0*/  LOP3.LUT R10, R50, R97, RZ, 0x3c, !PT ;  /* 0x00000061320a7212 */ /* 0x000fe400078e3cff */
[----:B------:R-:W-:Y:S02]  /*95f0*/  LOP3.LUT R48, R103, 0x380, RZ, 0xc0, !PT ;  /* 0x0000038067307812 */ /* 0x000fe400078ec0ff */
[----:B------:R-:W-:Y:S02]  /*9600*/  LOP3.LUT R8, R20, R99, RZ, 0x3c, !PT ;  /* 0x0000006314087212 */ /* 0x000fe400078e3cff */
[----:B------:R-:W-:Y:S02]  /*9610*/  SHF.R.U64 R24, R24, 0x3, RZ ;  /* 0x0000000318187819 */ /* 0x000fe400000012ff */
[----:B------:R-:W-:-:S02]  /*9620*/  SHF.R.U64 R48, R48, 0x3, RZ ;  /* 0x0000000330307819 */ /* 0x000fc400000012ff */
[----:B------:R-:W-:Y:S02]  /*9630*/  MOV R50, R10 ;  /* 0x0000000a00327202 */ /* 0x000fe40000000f00 */
[----:B------:R-:W-:Y:S02]  /*9640*/  MOV R49, R8 ;  /* 0x0000000800317202 */ /* 0x000fe40000000f00 */
[----:B------:R-:W-:Y:S02]  /*9650*/  LOP3.LUT R24, R24, R101, RZ, 0x3c, !PT ;  /* 0x0000006518187212 */ /* 0x000fe400078e3cff */
[----:B------:R-:W-:Y:S02]  /*9660*/  MOV R30, R30 ;  /* 0x0000001e001e7202 */ /* 0x000fe40000000f00 */
[----:B------:R-:W-:Y:S02]  /*9670*/  F2FP.BF16.F32.PACK_AB R8, R87, R92 ;  /* 0x0000005c5708723e */ /* 0x000fe400000010ff */
[----:B------:R-:W-:-:S02]  /*9680*/  F2FP.BF16.F32.PACK_AB R9, R85, R88 ;  /* 0x000000585509723e */ /* 0x000fc400000010ff */
[----:B------:R-:W-:Y:S02]  /*9690*/  F2FP.BF16.F32.PACK_AB R10, R83, R86 ;  /* 0x00000056530a723e */ /* 0x000fe400000010ff */
[----:B------:R-:W-:Y:S02]  /*96a0*/  F2FP.BF16.F32.PACK_AB R11, R81, R84 ;  /* 0x00000054510b723e */ /* 0x000fe400000010ff */
[----:B------:R-:W-:Y:S02]  /*96b0*/  LOP3.LUT R20, R48, R103, RZ, 0x3c, !PT ;  /* 0x0000006730147212 */ /* 0x000fe400078e3cff */
[----:B------:R-:W-:Y:S01]  /*96c0*/  MOV R90, R28 ;  /* 0x0000001c005a7202 */ /* 0x000fe20000000f00 */
[----:B------:R1:W-:Y:S01]  /*96d0*/  STSM.16.M88.4 [R30], R8 ;  /* 0x000000081e007844 */ /* 0x0003e20000000200 */
[----:B------:R-:W-:Y:S02]  /*96e0*/  MOV R89, R26 ;  /* 0x0000001a00597202 */ /* 0x000fe40000000f00 */
[----:B------:R-:W-:-:S02]  /*96f0*/  MOV R48, R24 ;  /* 0x0000001800307202 */ /* 0x000fc40000000f00 */
[----:B0-----:R-:W-:Y:S02]  /*9700*/  F2FP.BF16.F32.PACK_AB R4, R79, R82 ;  /* 0x000000524f04723e */ /* 0x001fe400000010ff */
        /* <DEDUP_REMOVED lines=8> */
[----:B-1----:R-:W-:Y:S02]  /*9790*/  F2FP.BF16.F32.PACK_AB R8, R63, R66 ;  /* 0x000000423f08723e */ /* 0x002fe400000010ff */
[----:B------:R-:W-:Y:S01]  /*97a0*/  F2FP.BF16.F32.PACK_AB R9, R61, R64 ;  /* 0x000000403d09723e */ /* 0x000fe200000010ff */
[----:B------:R-:W-:Y:S01]  /*97b0*/  STSM.16.M88.4 [R89], R24 ;  /* 0x0000001859007844 */ /* 0x000fe20000000200 */
[----:B------:R-:W-:Y:S02]  /*97c0*/  F2FP.BF16.F32.PACK_AB R10, R59, R62 ;  /* 0x0000003e3b0a723e */ /* 0x000fe400000010ff */
[----:B------:R-:W-:Y:S02]  /*97d0*/  F2FP.BF16.F32.PACK_AB R11, R57, R60 ;  /* 0x0000003c390b723e */ /* 0x000fe400000010ff */
[----:B------:R-:W-:-:S02]  /*97e0*/  F2FP.BF16.F32.PACK_AB R28, R55, R58 ;  /* 0x0000003a371c723e */ /* 0x000fc400000010ff */
[----:B------:R-:W-:Y:S01]  /*97f0*/  F2FP.BF16.F32.PACK_AB R29, R53, R56 ;  /* 0x00000038351d723e */ /* 0x000fe200000010ff */
[----:B------:R1:W-:Y:S01]  /*9800*/  STSM.16.M88.4 [R50], R8 ;  /* 0x0000000832007844 */ /* 0x0003e20000000200 */
[----:B------:R-:W-:Y:S01]  /*9810*/  F2FP.BF16.F32.PACK_AB R30, R47, R54 ;  /* 0x000000362f1e723e */ /* 0x000fe200000010ff */
[----:B0-----:R-:W-:Y:S01]  /*9820*/  IMAD.U32 R4, RZ, RZ, UR4 ;  /* 0x00000004ff047e24 */ /* 0x001fe2000f8e00ff */
[----:B------:R-:W-:Y:S01]  /*9830*/  F2FP.BF16.F32.PACK_AB R31, R45, R52 ;  /* 0x000000342d1f723e */ /* 0x000fe200000010ff */
[----:B------:R-:W-:Y:S01]  /*9840*/  IMAD.U32 R5, RZ, RZ, UR8 ;  /* 0x00000008ff057e24 */ /* 0x000fe2000f8e00ff */
[----:B------:R-:W-:Y:S02]  /*9850*/  F2FP.BF16.F32.PACK_AB R52, R43, R46 ;  /* 0x0000002e2b34723e */ /* 0x000fe400000010ff */
[----:B------:R-:W-:Y:S01]  /*9860*/  F2FP.BF16.F32.PACK_AB R53, R41, R44 ;  /* 0x0000002c2935723e */ /* 0x000fe200000010ff */
[----:B------:R0:W-:Y:S01]  /*9870*/  STSM.16.M88.4 [R49], R28 ;  /* 0x0000001c31007844 */ /* 0x0001e20000000200 */
[----:B------:R-:W-:-:S02]  /*9880*/  F2FP.BF16.F32.PACK_AB R54, R39, R42 ;  /* 0x0000002a2736723e */ /* 0x000fc400000010ff */
[----:B------:R-:W-:Y:S02]  /*9890*/  F2FP.BF16.F32.PACK_AB R55, R37, R40 ;  /* 0x000000282537723e */ /* 0x000fe400000010ff */
[----:B------:R-:W-:Y:S02]  /*98a0*/  MOV R20, R20 ;  /* 0x0000001400147202 */ /* 0x000fe40000000f00 */
[----:B------:R-:W-:Y:S01]  /*98b0*/  PLOP3.LUT P0, PT, PT, PT, UP1, 0x80, 0x0 ;  /* 0x000000000000781c */ /* 0x000fe20003f0f018 */
[----:B------:R0:W-:Y:S01]  /*98c0*/  STSM.16.M88.4 [R48], R52 ;  /* 0x0000003430007844 */ /* 0x0001e20000000200 */
[----:B------:R-:W-:-:S03]  /*98d0*/  PLOP3.LUT P2, PT, PT, PT, UP0, 0x80, 0x0 ;  /* 0x000000000000781c */ /* 0x000fc60003f4f008 */
[----:B------:R0:W-:Y:S01]  /*98e0*/  STSM.16.M88.4 [R20], R148 ;  /* 0x0000009414007844 */ /* 0x0001e20000000200 */
[----:B------:R-:W-:Y:S01]  /*98f0*/  BAR.SYNC.DEFER_BLOCKING 0x1, 0x100 ;  /* 0x0044000000007b1d */ /* 0x000fe20000010000 */
[----:B------:R-:W-:Y:S02]  /*9900*/  IMAD.U32 R6, RZ, RZ, UR6 ;  /* 0x00000006ff067e24 */ /* 0x000fe4000f8e00ff */
[----:B------:R-:W-:-:S04]  /*9910*/  IMAD.U32 R7, RZ, RZ, UR7 ;  /* 0x00000007ff077e24 */ /* 0x000fc8000f8e00ff */
[----:B-1----:R-:W2:Y:S04]  /*9920*/  @P0 LDG.E R8, desc[UR48][R4.64] ;  /* 0x0000003004080981 */ /* 0x002ea8000c1e1900 */
        /* <DEDUP_REMOVED lines=8> */
[----:B0-----:R-:W-:-:S14]  /*99b0*/  @P2 BRA `(.L_x_7590) ;  /* 0x0000000000182947 */ /* 0x001fdc0003800000 */
[----:B------:R-:W-:Y:S05]  /*99c0*/  @!P0 BRA `(.L_x_7590) ;  /* 0x0000000000148947 */ /* 0x000fea0003800000 */
[----:B------:R-:W2:Y:S04]  /*99d0*/  LDG.E R7, desc[UR48][R4.64] ;  /* 0x0000003004077981 */ /* 0x000ea8000c1e1900 */
[----:B------:R-:W3:Y:S01]  /*99e0*/  LDG.E R6, desc[UR48][R4.64+0x4] ;  /* 0x0000043004067981 */ /* 0x000ee2000c1e1900 */
[----:B--2---:R-:W-:Y:S02]  /*99f0*/  R2UR UR6, R7 ;  /* 0x00000000070672ca */ /* 0x004fe400000e0000 */
[----:B---3--:R-:W-:-:S13]  /*9a00*/  R2UR UR10, R6 ;  /* 0x00000000060a72ca */ /* 0x008fda00000e0000 */
[----:B------:R-:W-:-:S12]  /*9a10*/  UIADD3 UR10, -UR6, UR10, URZ ;  /* 0x0000000a060a7290 */ /* 0x000fd8000fffe13f */
.L_x_7590:
[----:B------:R-:W-:Y:S01]  /*9a20*/  USHF.R.S32.HI UR14, URZ, 0x1f, UR39 ;  /* 0x0000001f3f0e7899 */ /* 0x000fe20008011427 */
[----:B------:R-:W-:Y:S01]  /*9a30*/  IMAD.U32 R8, RZ, RZ, UR40 ;  /* 0x00000028ff087e24 */ /* 0x000fe2000f8e00ff */
[----:B------:R-:W-:Y:S01]  /*9a40*/  ULDC.64 UR12, c[0x0][0xb70] ;  /* 0x0002dc00000c7ab9 */ /* 0x000fe20000000a00 */
[----:B------:R-:W-:Y:S01]  /*9a50*/  USHF.R.S32.HI UR9, URZ, 0x1f, UR4 ;  /* 0x0000001f3f097899 */ /* 0x000fe20008011404 */
[----:B------:R-:W-:Y:S01]  /*9a60*/  IADD3 R25, P2, R14, 0x2000, RZ ;  /* 0x000020000e197810 */ /* 0x000fe20007f5e0ff */
[----:B------:R-:W-:Y:S01]  /*9a70*/  UIMAD UR11, UR14, UR12, URZ ;  /* 0x0000000c0e0b72a4 */ /* 0x000fe2000f8e023f */
[----:B------:R-:W-:Y:S01]  /*9a80*/  IMAD R8, R8, 0x80, R19 ;  /* 0x0000008008087824 */ /* 0x000fe200078e0213 */
[----:B------:R-:W-:Y:S01]  /*9a90*/  UMOV UR8, UR4 ;  /* 0x0000000400087c82 */ /* 0x000fe20008000000 */
[----:B------:R-:W-:Y:S01]  /*9aa0*/  USEL UR38, UR38, URZ, !UP1 ;  /* 0x0000003f26267287 */ /* 0x000fe2000c800000 */
[----:B------:R-:W-:Y:S01]  /*9ab0*/  IADD3 R7, P6, R14, 0x3000, RZ ;  /* 0x000030000e077810 */ /* 0x000fe20007fde0ff */
[----:B------:R-:W-:Y:S01]  /*9ac0*/  UIMAD.WIDE.U32 UR6, UR39, UR12, UR8 ;  /* 0x0000000c270672a5 */ /* 0x000fe2000f8e0008 */
[----:B------:R-:W-:Y:S01]  /*9ad0*/  SHF.R.S32.HI R5, RZ, 0x1f, R8 ;  /* 0x0000001fff057819 */ /* 0x000fe20000011408 */
[----:B------:R-:W-:Y:S01]  /*9ae0*/  UIMAD UR11, UR39, UR13, UR11 ;  /* 0x0000000d270b72a4 */ /* 0x000fe2000f8e020b */
[----:B------:R-:W-:Y:S01]  /*9af0*/  LOP3.LUT R32, R33, 0x380, RZ, 0xc0, !PT ;  /* 0x0000038021207812 */ /* 0x000fe200078ec0ff */
[----:B------:R-:W-:Y:S01]  /*9b00*/  USEL UR37, UR37, URZ, !UP1 ;  /* 0x0000003f25257287 */ /* 0x000fe2000c800000 */
[----:B------:R-:W-:Y:S01]  /*9b10*/  LOP3.LUT R24, R25, 0x380, RZ, 0xc0, !PT ;  /* 0x0000038019187812 */ /* 0x000fe200078ec0ff */
[----:B------:R-:W-:Y:S01]  /*9b20*/  ULDC.64 UR12, c[0x0][0xb78] ;  /* 0x0002de00000c7ab9 */ /* 0x000fe20000000a00 */
[----:B------:R-:W-:Y:S01]  /*9b30*/  UIADD3 UR7, UR7, UR11, URZ ;  /* 0x0000000b07077290 */ /* 0x000fe2000fffe03f */
[----:B------:R-:W-:Y:S01]  /*9b40*/  LOP3.LUT R4, R7, 0x380, RZ, 0xc0, !PT ;  /* 0x0000038007047812 */ /* 0x000fe200078ec0ff */
[----:B------:R-:W-:Y:S01]  /*9b50*/  UIMAD UR8, UR38, UR12, URZ ;  /* 0x0000000c260872a4 */ /* 0x000fe2000f8e023f */
[----:B------:R-:W-:Y:S01]  /*9b60*/  SHF.R.U64 R32, R32, 0x3, RZ ;  /* 0x0000000320207819 */ /* 0x000fe200000012ff */
[----:B------:R-:W-:Y:S01]  /*9b70*/  UIMAD.WIDE.U32 UR6, UR37, UR12, UR6 ;  /* 0x0000000c250672a5 */ /* 0x000fe2000f8e0006 */
[----:B------:R-:W-:Y:S01]  /*9b80*/  SHF.R.U64 R24, R24, 0x3, RZ ;  /* 0x0000000318187819 */ /* 0x000fe200000012ff */
[----:B------:R-:W-:Y:S01]  /*9b90*/  UIMAD UR8, UR37, UR13, UR8 ;  /* 0x0000000d250872a4 */ /* 0x000fe2000f8e0208 */
[----:B------:R-:W-:-:S02]  /*9ba0*/  SHF.R.U64 R4, R4, 0x3, RZ ;  /* 0x0000000304047819 */ /* 0x000fc400000012ff */
[----:B------:R-:W-:Y:S01]  /*9bb0*/  LOP3.LUT R32, R32, R33, RZ, 0x3c, !PT ;  /* 0x0000002120207212 */ /* 0x000fe200078e3cff */
[--C-:B------:R-:W-:Y:S01]  /*9bc0*/  IMAD.X R33, RZ, RZ, R15.reuse, P1 ;  /* 0x000000ffff217224 */ /* 0x100fe200008e060f */
[----:B------:R-:W-:Y:S01]  /*9bd0*/  IADD3 R6, P0, R8, UR6, RZ ;  /* 0x0000000608067c10 */ /* 0x000fe2000ff1e0ff */
[----:B------:R-:W-:Y:S01]  /*9be0*/  IMAD.U32 R10, RZ, RZ, UR8 ;  /* 0x00000008ff0a7e24 */ /* 0x000fe2000f8e00ff */
[----:B------:R-:W-:Y:S01]  /*9bf0*/  LOP3.LUT R24, R24, R25, RZ, 0x3c, !PT ;  /* 0x0000001918187212 */ /* 0x000fe200078e3cff */
[----:B------:R-:W-:Y:S01]  /*9c00*/  IMAD.X R25, RZ, RZ, R15, P2 ;  /* 0x000000ffff197224 */ /* 0x000fe200010e060f */
[----:B------:R-:W-:Y:S01]  /*9c10*/  IADD3 R41, P5, R14, 0x4000, RZ ;  /* 0x000040000e297810 */ /* 0x000fe20007fbe0ff */
[----:B------:R-:W-:Y:S01]  /*9c20*/  ULDC.64 UR12, c[0x0][0xaa0] ;  /* 0x0002a800000c7ab9 */ /* 0x000fe20000000a00 */
[----:B------:R-:W-:Y:S01]  /*9c30*/  IADD3.X R5, R5, UR7, R10, P0, !PT ;  /* 0x0000000705057c10 */ /* 0x000fe200087fe40a */
[----:B------:R-:W-:Y:S01]  /*9c40*/  ULDC.64 UR6, c[0x0][0xb40] ;  /* 0x0002d00000067ab9 */ /* 0x000fe20000000a00 */
[----:B------:R-:W-:-:S02]  /*9c50*/  LOP3.LUT R4, R4, R7, RZ, 0x3c, !PT ;  /* 0x0000000704047212 */ /* 0x000fc400078e3cff */
[----:B------:R-:W-:Y:S02]  /*9c60*/  LEA R20, P0, R6, UR6, 0x2 ;  /* 0x0000000606147c11 */ /* 0x000fe4000f8010ff */
[----:B------:R-:W-:Y:S02]  /*9c70*/  IADD3 R45, P4, R14, 0x5000, RZ ;  /* 0x000050000e2d7810 */ /* 0x000fe40007f9e0ff */
[----:B------:R-:W-:Y:S01]  /*9c80*/  LEA.HI.X R21, R6, UR7, R5, 0x2, P0 ;  /* 0x0000000706157c11 */ /* 0x000fe200080f1405 */
[----:B------:R-:W-:Y:S01]  /*9c90*/  VIADD R5, R8, 0x8 ;  /* 0x0000000808057836 */ /* 0x000fe20000000000 */
[----:B------:R-:W-:Y:S02]  /*9ca0*/  LOP3.LUT P0, RZ, R23, 0x3, RZ, 0xc0, !PT ;  /* 0x0000000317ff7812 */ /* 0x000fe4000780c0ff */
[----:B------:R-:W-:Y:S02]  /*9cb0*/  IADD3 R29, P3, R14, 0x6000, RZ ;  /* 0x000060000e1d7810 */ /* 0x000fe40007f7e0ff */
[----:B------:R-:W-:-:S02]  /*9cc0*/  ISETP.GE.OR P1, PT, R8, UR10, P0 ;  /* 0x0000000a08007c0c */ /* 0x000fc40008726670 */
[C---:B------:R-:W-:Y:S02]  /*9cd0*/  IADD3 R7, P2, R14.reuse, 0x7000, RZ ;  /* 0x000070000e077810 */ /* 0x040fe40007f5e0ff */
[----:B------:R-:W-:Y:S01]  /*9ce0*/  ISETP.GE.OR P0, PT, R5, UR10, P0 ;  /* 0x0000000a05007c0c */ /* 0x000fe20008706670 */
[----:B------:R-:W-:Y:S01]  /*9cf0*/  IMAD.X R5, RZ, RZ, R15, P6 ;  /* 0x000000ffff057224 */ /* 0x000fe200030e060f */
[----:B------:R-:W-:Y:S02]  /*9d00*/  LOP3.LUT R40, R41, 0x380, RZ, 0xc0, !PT ;  /* 0x0000038029287812 */ /* 0x000fe400078ec0ff */
[----:B------:R-:W-:Y:S02]  /*9d10*/  LOP3.LUT R44, R45, 0x380, RZ, 0xc0, !PT ;  /* 0x000003802d2c7812 */ /* 0x000fe400078ec0ff */
[----:B------:R-:W-:Y:S02]  /*9d20*/  LOP3.LUT R28, R29, 0x380, RZ, 0xc0, !PT ;  /* 0x000003801d1c7812 */ /* 0x000fe400078ec0ff */
[----:B------:R-:W-:Y:S01]  /*9d30*/  LOP3.LUT R9, R14, 0x380, RZ, 0xc0, !PT ;  /* 0x000003800e097812 */ /* 0x000fe200078ec0ff */
[----:B------:R-:W-:Y:S01]  /*9d40*/  UIMAD UR6, UR9, UR12, URZ ;  /* 0x0000000c090672a4 */ /* 0x000fe2000f8e023f */
[----:B------:R-:W-:Y:S01]  /*9d50*/  LOP3.LUT R6, R7, 0x380, RZ, 0xc0, !PT ;  /* 0x0000038007067812 */ /* 0x000fe200078ec0ff */
[----:B------:R-:W-:Y:S01]  /*9d60*/  IMAD.U32 R13, RZ, RZ, UR12 ;  /* 0x0000000cff0d7e24 */ /* 0x000fe2000f8e00ff */
[----:B------:R-:W-:Y:S01]  /*9d70*/  SHF.R.U64 R40, R40, 0x3, RZ ;  /* 0x0000000328287819 */ /* 0x000fe200000012ff */
[----:B------:R0:W-:Y:S01]  /*9d80*/  @!P0 STG.E desc[UR48][R20.64+0x20], R3 ;  /* 0x0000200314008986 */ /* 0x0001e2000c101930 */
[----:B------:R-:W-:Y:S01]  /*9d90*/  SHF.R.U64 R44, R44, 0x3, RZ ;  /* 0x000000032c2c7819 */ /* 0x000fe200000012ff */
[----:B------:R-:W-:Y:S01]  /*9da0*/  ULDC.64 UR8, c[0x0][0xae0] ;  /* 0x0002b80000087ab9 */ /* 0x000fe20000000a00 */
[----:B------:R-:W-:Y:S01]  /*9db0*/  SHF.R.U64 R28, R28, 0x3, RZ ;  /* 0x000000031c1c7819 */ /* 0x000fe200000012ff */
[----:B------:R1:W-:Y:S01]  /*9dc0*/  @!P1 STG.E desc[UR48][R20.64], R12 ;  /* 0x0000000c14009986 */ /* 0x0003e2000c101930 */
[----:B------:R-:W-:-:S02]  /*9dd0*/  SHF.R.U64 R9, R9, 0x3, RZ ;  /* 0x0000000309097819 */ /* 0x000fc400000012ff */
[----:B------:R-:W-:Y:S01]  /*9de0*/  SHF.R.U64 R6, R6, 0x3, RZ ;  /* 0x0000000306067819 */ /* 0x000fe200000012ff */
        /* <DEDUP_REMOVED lines=11> */
[----:B0-----:R-:W-:Y:S01]  /*9ea0*/  SHF.R.S32.HI R3, RZ, 0x1f, R2 ;  /* 0x0000001fff037819 */ /* 0x001fe20000011402 */
[----:B------:R-:W-:-:S02]  /*9eb0*/  UIMAD UR6, UR4, UR13, UR6 ;  /* 0x0000000d040672a4 */ /* 0x000fc4000f8e0206 */
[----:B------:R0:W5:Y:S01]  /*9ec0*/  LD.E.128 R36, desc[UR48][R14.64] ;  /* 0x000000300e247980 */ /* 0x000162000c101d00 */
[----:B-1----:R-:W-:-:S03]  /*9ed0*/  IMAD.WIDE.U32 R12, R13, UR4, R2 ;  /* 0x000000040d0c7c25 */ /* 0x002fc6000f8e0002 */
        /* <DEDUP_REMOVED lines=11> */
[----:B-1----:R-:W1:Y:S01]  /*9f90*/  FENCE.VIEW.ASYNC.S ;  /* 0x00000000000073c6 */ /* 0x002e620000000000 */
        /* <DEDUP_REMOVED lines=12> */
[C---:B0-----:R-:W-:Y:S01]  /*a060*/  VIADD R15, R16.reuse, 0x60 ;  /* 0x00000060100f7836 */ /* 0x041fe20000000000 */
[----:B------:R-:W-:Y:S01]  /*a070*/  PRMT R0, RZ, 0x654, R0 ;  /* 0x00000654ff007816 */ /* 0x000fe20000000000 */
[----:B------:R-:W-:Y:S01]  /*a080*/  IMAD.WIDE.U32 R20, R21, UR37, R12 ;  /* 0x0000002515147c25 */ /* 0x000fe2000f8e000c */
[----:B------:R-:W-:Y:S02]  /*a090*/  SHF.R.S32.HI R17, RZ, 0x1f, R16 ;  /* 0x0000001fff117819 */ /* 0x000fe40000011410 */
[----:B------:R-:W-:Y:S01]  /*a0a0*/  ISETP.GE.AND P1, PT, R15, UR10, PT ;  /* 0x0000000a0f007c0c */ /* 0x000fe2000bf26270 */
[C---:B------:R-:W-:Y:S01]  /*a0b0*/  VIADD R14, R16.reuse, 0x40 ;  /* 0x00000040100e7836 */ /* 0x040fe20000000000 */
[----:B-1----:R0:W-:Y:S01]  /*a0c0*/  SYNCS.ARRIVE.TRANS64.RED.A1T0 RZ, [R0+URZ], RZ ;  /* 0x000000ff00ff79a7 */ /* 0x0021e2000810043f */
        /* <DEDUP_REMOVED lines=24> */
.L_x_7592:
[----:B------:R-:W-:Y:S05]  /*a250*/  BSYNC B1 ;  /* 0x0000000000017941 */ /* 0x000fea0003800000 */
.L_x_7591:
        /* <DEDUP_REMOVED lines=9> */
[----:B0----5:R-:W-:Y:S02]  /*a2f0*/  VIADD R36, R2, 0x40 ;  /* 0x0000004002247836 */ /* 0x021fe40000000000 */
        /* <DEDUP_REMOVED lines=9> */
[----:B------:R1:W-:Y:S02]  /*a390*/  @!P4 STG.E.128 desc[UR48][R36.64+0x80], R44 ;  /* 0x0000802c2400c986 */ /* 0x0003e4000c101d30 */
.L_x_7594:
[----:B------:R-:W-:Y:S05]  /*a3a0*/  BSYNC B1 ;  /* 0x0000000000017941 */ /* 0x000fea0003800000 */
.L_x_7593:
        /* <DEDUP_REMOVED lines=9> */
[----:B-1---5:R-:W-:Y:S02]  /*a440*/  VIADD R32, R2, 0x40 ;  /* 0x0000004002207836 */ /* 0x022fe40000000000 */
        /* <DEDUP_REMOVED lines=10> */
.L_x_7596:
[----:B------:R-:W-:Y:S05]  /*a4f0*/  BSYNC B1 ;  /* 0x0000000000017941 */ /* 0x000fea0003800000 */
.L_x_7595:
[----:B------:R-:W-:Y:S05]  /*a500*/  @P1 BRA `(.L_x_7597) ;  /* 0x0000000c00081947 */ /* 0x000fea0003800000 */
[----:B------:R-:W-:Y:S01]  /*a510*/  IADD3 R3, P0, R14, 0x60, RZ ;  /* 0x000000600e037810 */ /* 0x000fe20007f1e0ff */
        /* <DEDUP_REMOVED lines=15> */
[----:B-----5:R3:W-:Y:S10]  /*a610*/  @!P1 STG.E.128 desc[UR48][R14.64], R4 ;  /* 0x000000040e009986 */ /* 0x0207f4000c101d30 */
[----:B------:R-:W-:Y:S05]  /*a620*/  @P0 BRA `(.L_x_7597) ;  /* 0x0000000800c00947 */ /* 0x000fea0003800000 */
[----:B------:R4:W-:Y:S01]  /*a630*/  STG.E.128 desc[UR48][R14.64+0x80], R8 ;  /* 0x000080080e007986 */ /* 0x0009e2000c101d30 */
[----:B------:R-:W-:Y:S05]  /*a640*/  BRA `(.L_x_7597) ;  /* 0x0000000800b87947 */ /* 0x000fea0003800000 */
.L_x_7589:
[----:B------:R-:W-:Y:S01]  /*a650*/  ULDC.64 UR6, c[0x0][0xbe0] ;  /* 0x0002f80000067ab9 */ /* 0x000fe20000000a00 */
[----:B------:R-:W-:Y:S02]  /*a660*/  USHF.L.U32 UR4, UR37, 0x2, URZ ;  /* 0x0000000225047899 */ /* 0x000fe4000800063f */
[----:B------:R-:W-:Y:S01]  /*a670*/  UISETP.NE.U32.AND UP0, UPT, UR6, URZ, UPT ;  /* 0x0000003f0600728c */ /* 0x000fe2000bf05070 */
[----:B------:R-:W-:Y:S01]  /*a680*/  ULDC.64 UR8, c[0x0][0xbd8] ;  /* 0x0002f60000087ab9 */ /* 0x000fe20000000a00 */
[----:B------:R-:W-:Y:S02]  /*a690*/  USHF.L.U64.HI UR10, UR37, 0x2, UR38 ;  /* 0x00000002250a7899 */ /* 0x000fe40008010226 */
[----:B------:R-:W-:Y:S02]  /*a6a0*/  UISETP.NE.AND.EX UP1, UPT, UR7, URZ, UPT, UP0 ;  /* 0x0000003f0700728c */ /* 0x000fe4000bf25300 */
[----:B------:R-:W-:-:S04]  /*a6b0*/  UISETP.NE.U32.AND UP0, UPT, UR8, URZ, UPT ;  /* 0x0000003f0800728c */ /* 0x000fc8000bf05070 */
[----:B------:R-:W-:Y:S01]  /*a6c0*/  PLOP3.LUT P2, PT, PT, PT, UP1, 0x80, 0x0 ;  /* 0x000000000000781c */ /* 0x000fe20003f4f018 */
[----:B------:R-:W-:-:S04]  /*a6d0*/  UISETP.NE.AND.EX UP0, UPT, UR9, URZ, UPT, UP0 ;  /* 0x0000003f0900728c */ /* 0x000fc8000bf05300 */
[----:B------:R-:W-:Y:S02]  /*a6e0*/  @UP1 UIADD3 UR6, UP2, UR4, UR6, URZ ;  /* 0x0000000604061290 */ /* 0x000fe4000ff5e03f */
[----:B------:R-:W-:Y:S02]  /*a6f0*/  PLOP3.LUT P1, PT, PT, PT, UP0, 0x80, 0x0 ;  /* 0x000000000000781c */ /* 0x000fe40003f2f008 */
[----:B------:R-:W-:Y:S02]  /*a700*/  @UP1 UIADD3.X UR7, UR10, UR7, URZ, UP2, !UPT ;  /* 0x000000070a071290 */ /* 0x000fe400097fe43f */
[----:B------:R-:W-:Y:S01]  /*a710*/  UIADD3 UR4, UP1, UR4, UR8, URZ ;  /* 0x0000000804047290 */ /* 0x000fe2000ff3e03f */
[----:B------:R-:W-:-:S03]  /*a720*/  IMAD.U32 R6, RZ, RZ, UR6 ;  /* 0x00000006ff067e24 */ /* 0x000fc6000f8e00ff */
[----:B------:R-:W-:Y:S01]  /*a730*/  IMAD.U32 R7, RZ, RZ, UR7 ;  /* 0x00000007ff077e24 */ /* 0x000fe2000f8e00ff */
[----:B------:R-:W-:Y:S01]  /*a740*/  UIADD3.X UR6, UR10, UR9, URZ, UP1, !UPT ;  /* 0x000000090a067290 */ /* 0x000fe20008ffe43f */
[----:B------:R-:W-:-:S03]  /*a750*/  IMAD.MOV.U32 R9, RZ, RZ, RZ ;  /* 0x000000ffff097224 */ /* 0x000fc600078e00ff */
[----:B------:R-:W2:Y:S01]  /*a760*/  @P2 LDG.E R6, desc[UR48][R6.64] ;  /* 0x0000003006062981 */ /* 0x000ea2000c1e1900 */
[----:B------:R-:W-:Y:S02]  /*a770*/  IMAD.U32 R4, RZ, RZ, UR4 ;  /* 0x00000004ff047e24 */ /* 0x000fe4000f8e00ff */
[----:B------:R-:W-:-:S05]  /*a780*/  IMAD.U32 R5, RZ, RZ, UR6 ;  /* 0x00000006ff057e24 */ /* 0x000fca000f8e00ff */
[----:B------:R0:W5:Y:S01]  /*a790*/  @P1 LDG.E R9, desc[UR48][R4.64] ;  /* 0x0000003004091981 */ /* 0x000162000c1e1900 */
[----:B------:R-:W-:Y:S01]  /*a7a0*/  ULDC UR4, c[0x0][0xa88] ;  /* 0x0002a20000047ab9 */ /* 0x000fe20000000800 */
[----:B------:R-:W-:Y:S02]  /*a7b0*/  ISETP.GT.AND P0, PT, R186, 0x7f, PT ;  /* 0x0000007fba00780c */ /* 0x000fe40003f04270 */
[----:B--2---:R-:W-:Y:S01]  /*a7c0*/  @P2 R2UR UR4, R6 ;  /* 0x00000000060422ca */ /* 0x004fe200000e0000 */
[----:B0-----:R-:W-:-:S14]  /*a7d0*/  @P2 BRA `(.L_x_7598) ;  /* 0x0000000000182947 */ /* 0x001fdc0003800000 */
[----:B------:R-:W-:Y:S05]  /*a7e0*/  @!P1 BRA `(.L_x_7598) ;  /* 0x0000000000149947 */ /* 0x000fea0003800000 */
[----:B------:R-:W2:Y:S04]  /*a7f0*/  LDG.E R3, desc[UR48][R4.64] ;  /* 0x0000003004037981 */ /* 0x000ea8000c1e1900 */
[----:B------:R-:W3:Y:S01]  /*a800*/  LDG.E R0, desc[UR48][R4.64+0x4] ;  /* 0x0000043004007981 */ /* 0x000ee2000c1e1900 */
[----:B--2---:R-:W-:Y:S02]  /*a810*/  R2UR UR6, R3 ;  /* 0x00000000030672ca */ /* 0x004fe400000e0000 */
[----:B---3--:R-:W-:-:S13]  /*a820*/  R2UR UR4, R0 ;  /* 0x00000000000472ca */ /* 0x008fda00000e0000 */
[----:B------:R-:W-:-:S12]  /*a830*/  UIADD3 UR4, -UR6, UR4, URZ ;  /* 0x0000000406047290 */ /* 0x000fd8000fffe13f */
.L_x_7598:
[----:B------:R-:W-:Y:S01]  /*a840*/  USHF.R.S32.HI UR8, URZ, 0x1f, UR39 ;  /* 0x0000001f3f087899 */ /* 0x000fe20008011427 */
[----:B------:R-:W-:Y:S01]  /*a850*/  BSSY B1, `(.L_x_7599) ;  /* 0x000001f000017945 */ /* 0x000fe20003800000 */
[----:B------:R-:W-:Y:S01]  /*a860*/  USEL UR37, UR37, URZ, !UP0 ;  /* 0x0000003f25257287 */ /* 0x000fe2000c000000 */
[----:B------:R-:W-:Y:S01]  /*a870*/  SHF.R.S32.HI R11, RZ, 0x1f, R2 ;  /* 0x0000001fff0b7819 */ /* 0x000fe20000011402 */
[----:B------:R-:W-:Y:S01]  /*a880*/  USEL UR38, UR38, URZ, !UP0 ;  /* 0x0000003f26267287 */ /* 0x000fe2000c000000 */
[----:B-----5:R-:W-:Y:S01]  /*a890*/  SHF.R.S32.HI R8, RZ, 0x1f, R9 ;  /* 0x0000001fff087819 */ /* 0x020fe20000011409 */
[----:B------:R-:W-:Y:S10]  /*a8a0*/  @P0 BRA `(.L_x_7600) ;  /* 0x0000000000640947 */ /* 0x000ff40003800000 */
[----:B------:R-:W0:Y:S01]  /*a8b0*/  S2R R3, SR_TID.X ;  /* 0x0000000000037919 */ /* 0x000e220000002100 */
[----:B------:R-:W-:-:S04]  /*a8c0*/  IMAD.U32 R0, RZ, RZ, UR40 ;  /* 0x00000028ff007e24 */ /* 0x000fc8000f8e00ff */
[----:B0-----:R-:W-:-:S04]  /*a8d0*/  IMAD R0, R0, 0x80, R3 ;  /* 0x0000008000007824 */ /* 0x001fc800078e0203 */
[----:B------:R-:W-:-:S05]  /*a8e0*/  VIADD R0, R0, 0xffffff80 ;  /* 0xffffff8000007836 */ /* 0x000fca0000000000 */
[----:B------:R-:W-:-:S13]  /*a8f0*/  ISETP.GE.AND P0, PT, R0, UR4, PT ;  /* 0x0000000400007c0c */ /* 0x000fda000bf06270 */
[----:B------:R-:W-:Y:S05]  /*a900*/  @P0 BRA `(.L_x_7600) ;  /* 0x00000000004c0947 */ /* 0x000fea0003800000 */
[C---:B------:R-:W-:Y:S01]  /*a910*/  IADD3 R4, P0, R0.reuse, R9, RZ ;  /* 0x0000000900047210 */ /* 0x040fe20007f1e0ff */
        /* <DEDUP_REMOVED lines=18> */
.L_x_7600:
[----:B------:R-:W-:Y:S05]  /*aa40*/  BSYNC B1 ;  /* 0x0000000000017941 */ /* 0x000fea0003800000 */
.L_x_7599:
[----:B------:R-:W-:Y:S01]  /*aa50*/  ULDC.64 UR6, c[0x0][0xaa0] ;  /* 0x0002a80000067ab9 */ /* 0x000fe20000000a00 */
[----:B0-----:R-:W-:Y:S01]  /*aa60*/  IMAD.MOV.U32 R3, RZ, RZ, R11 ;  /* 0x000000ffff037224 */ /* 0x001fe200078e000b */
[----:B------:R-:W-:Y:S01]  /*aa70*/  ULDC.64 UR10, c[0x0][0xae0] ;  /* 0x0002b800000a7ab9 */ /* 0x000fe20000000a00 */
[----:B------:R-:W-:Y:S01]  /*aa80*/  IMAD R0, R8, UR6, RZ ;  /* 0x0000000608007c24 */ /* 0x000fe2000f8e02ff */
[----:B------:R-:W-:Y:S01]  /*aa90*/  BSSY B1, `(.L_x_7601) ;  /* 0x000002c000017945 */ /* 0x000fe20003800000 */
[----:B------:R-:W-:Y:S01]  /*aaa0*/  IMAD.WIDE.U32 R4, R9, UR6, R2 ;  /* 0x0000000609047c25 */ /* 0x000fe2000f8e0002 */
[----:B------:R-:W-:-:S03]  /*aab0*/  UIMAD UR6, UR8, UR10, URZ ;  /* 0x0000000a080672a4 */ /* 0x000fc6000f8e023f */
[----:B------:R-:W-:Y:S01]  /*aac0*/  IMAD R9, R9, UR7, R0 ;  /* 0x0000000709097c24 */ /* 0x000fe2000f8e0200 */
[----:B------:R-:W-:Y:S01]  /*aad0*/  UIMAD UR7, UR40, -0x80, UR4 ;  /* 0xffffff80280778a4 */ /* 0x000fe2000f8e0204 */
[----:B------:R-:W-:Y:S01]  /*aae0*/  IMAD.U32 R3, RZ, RZ, UR10 ;  /* 0x0000000aff037e24 */ /* 0x000fe2000f8e00ff */
[----:B------:R-:W-:Y:S01]  /*aaf0*/  UIMAD UR6, UR39, UR11, UR6 ;  /* 0x0000000b270672a4 */ /* 0x000fe2000f8e0206 */
[----:B------:R-:W-:Y:S01]  /*ab00*/  IMAD.IADD R5, R5, 0x1, R9 ;  /* 0x0000000105057824 */ /* 0x000fe200078e0209 */
[----:B------:R-:W-:Y:S01]  /*ab10*/  ULDC.64 UR8, c[0x0][0xae8] ;  /* 0x0002ba0000087ab9 */ /* 0x000fe20000000a00 */
[C---:B------:R-:W-:Y:S01]  /*ab20*/  VIADD R0, R16.reuse, 0x20 ;  /* 0x0000002010007836 */ /* 0x040fe20000000000 */
[----:B------:R-:W-:Y:S01]  /*ab30*/  ISETP.GE.AND P2, PT, R16, UR7, PT ;  /* 0x0000000710007c0c */ /* 0x000fe2000bf46270 */
[----:B------:R-:W-:Y:S01]  /*ab40*/  IMAD.WIDE.U32 R4, R3, UR39, R4 ;  /* 0x0000002703047c25 */ /* 0x000fe2000f8e0004 */
[----:B------:R-:W-:Y:S01]  /*ab50*/  UIMAD UR4, UR38, UR8, URZ ;  /* 0x00000008260472a4 */ /* 0x000fe2000f8e023f */
[----:B------:R-:W-:-:S02]  /*ab60*/  SHF.R.S32.HI R9, RZ, 0x1f, R16 ;  /* 0x0000001fff097819 */ /* 0x000fc40000011410 */
[----:B------:R-:W-:Y:S01]  /*ab70*/  VIADD R5, R5, UR6 ;  /* 0x0000000605057c36 */ /* 0x000fe20008000000 */
[----:B------:R-:W-:Y:S01]  /*ab80*/  UIMAD UR4, UR37, UR9, UR4 ;  /* 0x00000009250472a4 */ /* 0x000fe2000f8e0204 */
[----:B------:R-:W-:Y:S01]  /*ab90*/  IMAD.U32 R7, RZ, RZ, UR8 ;  /* 0x00000008ff077e24 */ /* 0x000fe2000f8e00ff */
[----:B------:R-:W-:Y:S01]  /*aba0*/  ISETP.GE.AND P3, PT, R0, UR7, PT ;  /* 0x0000000700007c0c */ /* 0x000fe2000bf66270 */
[----:B------:R-:W-:Y:S02]  /*abb0*/  VIADD R3, R16, 0x60 ;  /* 0x0000006010037836 */ /* 0x000fe40000000000 */
[----:B------:R-:W-:-:S03]  /*abc0*/  IMAD.WIDE.U32 R6, R7, UR37, R4 ;  /* 0x0000002507067c25 */ /* 0x000fc6000f8e0004 */
[----:B------:R-:W-:Y:S01]  /*abd0*/  ISETP.GE.AND P0, PT, R3, UR7, PT ;  /* 0x0000000703007c0c */ /* 0x000fe2000bf06270 */
[----:B------:R-:W-:Y:S02]  /*abe0*/  VIADD R0, R16, 0x40 ;  /* 0x0000004010007836 */ /* 0x000fe40000000000 */
[----:B------:R-:W-:Y:S02]  /*abf0*/  IMAD.U32 R3, RZ, RZ, UR40 ;  /* 0x00000028ff037e24 */ /* 0x000fe4000f8e00ff */
[----:B------:R-:W-:Y:S01]  /*ac00*/  IMAD.MOV.U32 R8, RZ, RZ, R16 ;  /* 0x000000ffff087224 */ /* 0x000fe200078e0010 */
[----:B------:R-:W-:Y:S01]  /*ac10*/  ISETP.GE.AND P1, PT, R0, UR7, PT ;  /* 0x0000000700007c0c */ /* 0x000fe2000bf26270 */
[----:B------:R-:W-:Y:S02]  /*ac20*/  VIADD R11, R7, UR4 ;  /* 0x00000004070b7c36 */ /* 0x000fe40008000000 */
[----:B------:R-:W-:Y:S01]  /*ac30*/  IMAD.WIDE R8, R3, 0x80, R8 ;  /* 0x0000008003087825 */ /* 0x000fe200078e0208 */
[----:B------:R-:W-:Y:S09]  /*ac40*/  @P2 BRA `(.L_x_7602) ;  /* 0x0000000000402947 */ /* 0x000ff20003800000 */
        /* <DEDUP_REMOVED lines=16> */
.L_x_7602:
[----:B------:R-:W-:Y:S05]  /*ad50*/  BSYNC B1 ;  /* 0x0000000000017941 */ /* 0x000fea0003800000 */
.L_x_7601:
        /* <DEDUP_REMOVED lines=15> */
[----:B0-----:R-:W-:Y:S01]  /*ae50*/  LEA R12, P2, R4, UR8, 0x1 ;  /* 0x00000008040c7c11 */ /* 0x001fe2000f8408ff */
[----:B------:R-:W-:-:S05]  /*ae60*/  IMAD.IADD R3, R5, 0x1, R3 ;  /* 0x0000000105037824 */ /* 0x000fca00078e0203 */
[----:B------:R-:W-:-:S05]  /*ae70*/  LEA.HI.X R13, R4, UR9, R3, 0x1, P2 ;  /* 0x00000009040d7c11 */ /* 0x000fca00090f0c03 */
[----:B------:R1:W-:Y:S04]  /*ae80*/  @!P3 STG.E.128 desc[UR48][R12.64], RZ ;  /* 0x000000ff0c00b986 */ /* 0x0003e8000c101d30 */
[----:B------:R1:W-:Y:S02]  /*ae90*/  @!P4 STG.E.128 desc[UR48][R12.64+0x80], RZ ;  /* 0x000080ff0c00c986 */ /* 0x0003e4000c101d30 */
.L_x_7604:
[----:B------:R-:W-:Y:S05]  /*aea0*/  BSYNC B1 ;  /* 0x0000000000017941 */ /* 0x000fea0003800000 */
.L_x_7603:
        /* <DEDUP_REMOVED lines=15> */
[----:B01----:R-:W-:Y:S01]  /*afa0*/  LEA R12, P1, R4, UR8, 0x1 ;  /* 0x00000008040c7c11 */ /* 0x003fe2000f8208ff */
[----:B------:R-:W-:-:S05]  /*afb0*/  IMAD.IADD R3, R5, 0x1, R3 ;  /* 0x0000000105037824 */ /* 0x000fca00078e0203 */
[----:B------:R-:W-:-:S05]  /*afc0*/  LEA.HI.X R13, R4, UR9, R3, 0x1, P1 ;  /* 0x00000009040d7c11 */ /* 0x000fca00088f0c03 */
[----:B------:R2:W-:Y:S04]  /*afd0*/  @!P2 STG.E.128 desc[UR48][R12.64], RZ ;  /* 0x000000ff0c00a986 */ /* 0x0005e8000c101d30 */
[----:B------:R2:W-:Y:S02]  /*afe0*/  @!P3 STG.E.128 desc[UR48][R12.64+0x80], RZ ;  /* 0x000080ff0c00b986 */ /* 0x0005e4000c101d30 */
.L_x_7606:
[----:B------:R-:W-:Y:S05]  /*aff0*/  BSYNC B1 ;  /* 0x0000000000017941 */ /* 0x000fea0003800000 */
.L_x_7605:
        /* <DEDUP_REMOVED lines=19> */
.L_x_7597:
[----:B------:R-:W-:Y:S05]  /*b130*/  BSYNC B0 ;  /* 0x0000000000007941 */ /* 0x000fea0003800000 */
.L_x_7588:
[----:B------:R-:W-:Y:S02]  /*b140*/  ULDC UR4, c[0x0][0xc14] ;  /* 0x0003050000047ab9 */ /* 0x000fe40000000800 */
[----:B------:R-:W-:-:S13]  /*b150*/  ISETP.GE.AND P0, PT, R51, UR4, PT ;  /* 0x0000000433007c0c */ /* 0x000fda000bf06270 */
[----:B------:R-:W-:Y:S05]  /*b160*/  @!P0 BRA `(.L_x_7607) ;  /* 0xffffff5c00088947 */ /* 0x000fea000383ffff */
[----:B------:R-:W-:Y:S05]  /*b170*/  EXIT ;  /* 0x000000000000794d */ /* 0x000fea0003800000 */
.L_x_7552:
        /* <DEDUP_REMOVED lines=61> */
.L_x_7612:
        /* <DEDUP_REMOVED lines=15> */
.L_x_7611:
[----:B------:R-:W-:Y:S05]  /*b640*/  BSYNC B0 ;  /* 0x0000000000007941 */ /* 0x000fea0003800000 */
.L_x_7610:
        /* <DEDUP_REMOVED lines=25> */
.L_x_7608:
        /* <DEDUP_REMOVED lines=20> */
.L_x_7613:
        /* <DEDUP_REMOVED lines=56> */
.L_x_7609:
[----:B------:R-:W-:Y:S02]  /*bca0*/  IMAD.MOV.U32 R17, RZ, RZ, RZ ;  /* 0x000000ffff117224 */ /* 0x000fe400078e00ff */
[----:B------:R-:W-:Y:S02]  /*bcb0*/  IMAD.U32 R16, RZ, RZ, UR6 ;  /* 0x00000006ff107e24 */ /* 0x000fe4000f8e00ff */
[----:B------:R-:W-:-:S07]  /*bcc0*/  IMAD.MOV.U32 R18, RZ, RZ, RZ ;  /* 0x000000ffff127224 */ /* 0x000fce00078e00ff */
.L_x_7614:
        /* <DEDUP_REMOVED lines=20> */
.L_x_7681:
[----:B--2---:R-:W2:Y:S02]  /*be10*/  LDC.64 R2, c[0x0][0xc60] ;  /* 0x00031800ff027b82 */ /* 0x004ea40000000a00 */
[----:B--2---:R-:W-:-:S05]  /*be20*/  IMAD.WIDE R2, R19, 0x4, R2 ;  /* 0x0000000413027825 */ /* 0x004fca00078e0202 */
[----:B------:R-:W2:Y:S01]  /*be30*/  LDG.E R5, desc[UR48][R2.64] ;  /* 0x0000003002057981 */ /* 0x000ea2000c1e1900 */
[----:B------:R-:W-:Y:S05]  /*be40*/  YIELD ;  /* 0x0000000000007946 */ /* 0x000fea0003800000 */
[----:B------:R-:W-:Y:S01]  /*be50*/  ULDC.64 UR4, c[0x0][0xa28] ;  /* 0x00028a0000047ab9 */ /* 0x000fe20000000a00 */
[----:B-1----:R-:W-:Y:S01]  /*be60*/  IMAD.MOV.U32 R0, RZ, RZ, RZ ;  /* 0x000000ffff007224 */ /* 0x002fe200078e00ff */
[----:B------:R-:W-:Y:S01]  /*be70*/  ISETP.NE.U32.AND P0, PT, RZ, UR4, PT ;  /* 0x00000004ff007c0c */ /* 0x000fe2000bf05070 */
[----:B------:R-:W-:Y:S01]  /*be80*/  IMAD.MOV.U32 R6, RZ, RZ, RZ ;  /* 0x000000ffff067224 */ /* 0x000fe200078e00ff */
[----:B------:R-:W-:-:S02]  /*be90*/  ULDC.64 UR6, c[0x0][0xa08] ;  /* 0x0002820000067ab9 */ /* 0x000fc40000000a00 */
[----:B------:R-:W-:Y:S02]  /*bea0*/  ISETP.NE.AND.EX P0, PT, RZ, UR5, PT, P0 ;  /* 0x00000005ff007c0c */ /* 0x000fe4000bf05300 */
        /* <DEDUP_REMOVED lines=23> */
[----:B------:R-:W-:-:S03]  /*c020*/  ISETP.NE.U32.AND P0, PT, RZ, UR6, PT ;  /* 0x00000006ff007c0c */ /* 0x000fc6000bf05070 */
[----:B--2---:R1:W-:Y:S02]  /*c030*/  STL [R1+0x24], R6 ;  /* 0x0000240601007387 */ /* 0x0043e40000100800 */
[----:B-1----:R-:W-:Y:S01]  /*c040*/  IMAD.U32 R6, RZ, RZ, UR4 ;  /* 0x00000004ff067e24 */ /* 0x002fe2000f8e00ff */
[----:B------:R-:W-:-:S05]  /*c050*/  ULDC.64 UR4, c[0x0][0x3f8] ;  /* 0x0000fe0000047ab9 */ /* 0x000fca0000000a00 */
[----:B------:R1:W5:Y:S01]  /*c060*/  @P1 LDG.E R6, desc[UR48][R8.64] ;  /* 0x0000003008061981 */ /* 0x000362000c1e1900 */
[----:B------:R-:W-:Y:S01]  /*c070*/  UISETP.NE.U32.AND UP0, UPT, UR4, URZ, UPT ;  /* 0x0000003f0400728c */ /* 0x000fe2000bf05070 */
[----:B------:R-:W-:Y:S02]  /*c080*/  ISETP.NE.AND.EX P0, PT, RZ, UR7, PT, P0 ;  /* 0x00000007ff007c0c */ /* 0x000fe4000bf05300 */
[----:B------:R-:W-:Y:S01]  /*c090*/  ULDC UR4, c[0x0][0x404] ;  /* 0x0001010000047ab9 */ /* 0x000fe20000000800 */
[----:B------:R-:W-:-:S03]  /*c0a0*/  UISETP.NE.AND.EX UP0, UPT, UR5, URZ, UPT, UP0 ;  /* 0x0000003f0500728c */ /* 0x000fc6000bf05300 */
[----:B------:R-:W-:Y:S01]  /*c0b0*/  ULDC UR5, c[0x0][0x2e0] ;  /* 0x0000b80000057ab9 */ /* 0x000fe20000000800 */
[----:B------:R-:W-:-:S04]  /*c0c0*/  USEL UR4, UR4, 0x1, UP0 ;  /* 0x0000000104047887 */ /* 0x000fc80008000000 */
[----:B------:R-:W-:-:S06]  /*c0d0*/  UIMAD UR4, UR4, UR5, URZ ;  /* 0x00000005040472a4 */ /* 0x000fcc000f8e023f */
[----:B------:R-:W-:Y:S01]  /*c0e0*/  IMAD.U32 R7, RZ, RZ, UR4 ;  /* 0x00000004ff077e24 */ /* 0x000fe2000f8e00ff */
[----:B-1----:R-:W-:Y:S06]  /*c0f0*/  @P1 BRA `(.L_x_7616) ;  /* 0x0000000000101947 */ /* 0x002fec0003800000 */
[----:B------:R-:W-:Y:S05]  /*c100*/  @!P2 BRA `(.L_x_7616) ;  /* 0x00000000000ca947 */ /* 0x000fea0003800000 */
[----:B-----5:R-:W2:Y:S04]  /*c110*/  LDG.E R6, desc[UR48][R2.64] ;  /* 0x0000003002067981 */ /* 0x020ea8000c1e1900 */
[----:B------:R-:W2:Y:S02]  /*c120*/  LDG.E R9, desc[UR48][R2.64+0x4] ;  /* 0x0000043002097981 */ /* 0x000ea4000c1e1900 */
[----:B--2---:R-:W-:-:S07]  /*c130*/  IMAD.IADD R6, R9, 0x1, -R6 ;  /* 0x0000000109067824 */ /* 0x004fce00078e0a06 */
.L_x_7616:
[----:B------:R-:W-:Y:S01]  /*c140*/  IMAD.MOV.U32 R3, RZ, RZ, RZ ;  /* 0x000000ffff037224 */ /* 0x000fe200078e00ff */
[----:B------:R-:W-:-:S05]  /*c150*/  ULDC.64 UR4, c[0x0][0xa20] ;  /* 0x0002880000047ab9 */ /* 0x000fca0000000a00 */
[----:B------:R-:W2:Y:S01]  /*c160*/  @P0 LDG.E R3, desc[UR48][R4.64] ;  /* 0x0000003004030981 */ /* 0x000ea2000c1e1900 */
[----:B------:R-:W-:-:S04]  /*c170*/  ISETP.NE.U32.AND P1, PT, RZ, UR4, PT ;  /* 0x00000004ff007c0c */ /* 0x000fc8000bf25070 */
[----:B------:R-:W-:Y:S01]  /*c180*/  ISETP.NE.AND.EX P1, PT, RZ, UR5, PT, P1 ;  /* 0x00000005ff007c0c */ /* 0x000fe2000bf25310 */
[----:B--2--5:R-:W-:-:S05]  /*c190*/  IMAD.IADD R2, R3, 0x1, R0 ;  /* 0x0000000103027824 */ /* 0x024fca00078e0200 */
[----:B------:R1:W-:Y:S07]  /*c1a0*/  STL [R1+0x4], R2 ;  /* 0x0000040201007387 */ /* 0x0003ee0000100800 */
[----:B------:R-:W-:Y:S05]  /*c1b0*/  @!P1 BRA `(.L_x_7617) ;  /* 0x0000000000109947 */ /* 0x000fea0003800000 */
[----:B-1----:R-:W-:-:S04]  /*c1c0*/  IADD3 R2, P0, R11, UR4, RZ ;  /* 0x000000040b027c10 */ /* 0x002fc8000ff1e0ff */
[----:B------:R-:W-:-:S05]  /*c1d0*/  IADD3.X R3, R10, UR5, RZ, P0, !PT ;  /* 0x000000050a037c10 */ /* 0x000fca00087fe4ff */
[----:B------:R1:W5:Y:S01]  /*c1e0*/  LDG.E R7, desc[UR48][R2.64] ;  /* 0x0000003002077981 */ /* 0x000362000c1e1900 */
[----:B------:R-:W-:Y:S05]  /*c1f0*/  BRA `(.L_x_7618) ;  /* 0x0000000000107947 */ /* 0x000fea0003800000 */
.L_x_7617:
[----:B------:R-:W-:Y:S05]  /*c200*/  @!P0 BRA `(.L_x_7618) ;  /* 0x00000000000c8947 */ /* 0x000fea0003800000 */
[----:B-1----:R-:W2:Y:S04]  /*c210*/  LDG.E R2, desc[UR48][R4.64] ;  /* 0x0000003004027981 */ /* 0x002ea8000c1e1900 */
[----:B------:R-:W2:Y:S02]  /*c220*/  LDG.E R7, desc[UR48][R4.64+0x4] ;  /* 0x0000043004077981 */ /* 0x000ea4000c1e1900 */
[----:B--2---:R-:W-:-:S07]  /*c230*/  IMAD.IADD R7, R7, 0x1, -R2 ;  /* 0x0000000107077824 */ /* 0x004fce00078e0a02 */
.L_x_7618:
[----:B-----5:R-:W-:Y:S01]  /*c240*/  IMAD.IADD R7, R7, 0x1, -R0 ;  /* 0x0000000107077824 */ /* 0x020fe200078e0a00 */
[----:B------:R-:W-:Y:S01]  /*c250*/  LEA R0, R17, 0xff, 0x7 ;  /* 0x000000ff11007811 */ /* 0x000fe200078e38ff */
[----:B------:R-:W-:Y:S03]  /*c260*/  BSSY B6, `(.L_x_7619) ;  /* 0x00002df000067945 */ /* 0x000fe60003800000 */
[C---:B------:R-:W-:Y:S01]  /*c270*/  IADD3 R6, R7.reuse, R0, -R6 ;  /* 0x0000000007067210 */ /* 0x040fe20007ffe806 */
[----:B------:R-:W-:-:S03]  /*c280*/  VIADD R7, R7, 0x7f ;  /* 0x0000007f07077836 */ /* 0x000fc60000000000 */
[----:B-1----:R-:W-:Y:S02]  /*c290*/  SHF.R.S32.HI R3, RZ, 0x1f, R6 ;  /* 0x0000001fff037819 */ /* 0x002fe40000011406 */
[----:B------:R-:W-:Y:S02]  /*c2a0*/  SHF.R.S32.HI R0, RZ, 0x1f, R7 ;  /* 0x0000001fff007819 */ /* 0x000fe40000011407 */
[----:B------:R-:W-:Y:S02]  /*c2b0*/  LEA.HI R3, R3, R6, RZ, 0x7 ;  /* 0x0000000603037211 */ /* 0x000fe400078f38ff */
[----:B------:R-:W-:Y:S02]  /*c2c0*/  LEA.HI R0, R0, R7, RZ, 0x7 ;  /* 0x0000000700007211 */ /* 0x000fe400078f38ff */
[----:B------:R-:W-:Y:S02]  /*c2d0*/  SHF.R.S32.HI R3, RZ, 0x7, R3 ;  /* 0x00000007ff037819 */ /* 0x000fe40000011403 */
[----:B------:R-:W-:-:S04]  /*c2e0*/  SHF.R.S32.HI R0, RZ, 0x7, R0 ;  /* 0x00000007ff007819 */ /* 0x000fc80000011400 */
        /* <DEDUP_REMOVED lines=21> */
.L_x_7620:
        /* <DEDUP_REMOVED lines=23> */
.L_x_7622:
        /* <DEDUP_REMOVED lines=17> */
[----:B01----:R-:W-:-:S07]  /*c6c0*/  IMAD.MOV.U32 R13, RZ, RZ, RZ ;  /* 0x000000ffff0d7224 */ /* 0x003fce00078e00ff */
[----:B------:R-:W-:-:S07]  /*c6d0*/  LEPC R20, `(.L_x_7624) ;  /* 0x000000001014794e */ /* 0x000fce0000000000 */
[----:B--2---:R-:W-:Y:S05]  /*c6e0*/  CALL.ABS.NOINC R2 ;  /* 0x0000000002007343 */ /* 0x004fea0003c00000 */
.L_x_7624:
        /* <DEDUP_REMOVED lines=16> */
.L_x_7623:
        /* <DEDUP_REMOVED lines=31> */
.L_x_7625:
        /* <DEDUP_REMOVED lines=16> */
.L_x_7626:
        /* <DEDUP_REMOVED lines=18> */
.L_x_7697:
[----:B------:R-:W-:Y:S01]  /*cc00*/  UMOV UR4, 0xffffffff ;  /* 0xffffffff00047882 */ /* 0x000fe20000000000 */
[----:B0-----:R-:W-:Y:S02]  /*cc10*/  SHF.R.S32.HI R13, RZ, 0x1f, R4 ;  /* 0x0000001fff0d7819 */ /* 0x001fe40000011404 */
[----:B------:R-:W-:Y:S05]  /*cc20*/  BRA.DIV UR4, `(.L_x_7628) ;  /* 0x0000003604dc7947 */ /* 0x000fea000b800000 */
[----:B------:R-:W-:-:S13]  /*cc30*/  ELECT P6, URZ, PT ;  /* 0x00000000003f782f */ /* 0x000fda00038c0000 */
.L_x_7700:
[----:B------:R-:W-:Y:S05]  /*cc40*/  @!P6 BRA `(.L_x_7629) ;  /* 0x000000040010e947 */ /* 0x000fea0003800000 */
[----:B------:R-:W-:-:S04]  /*cc50*/  ISETP.NE.U32.AND P0, PT, R2, RZ, PT ;  /* 0x000000ff0200720c */ /* 0x000fc80003f05070 */
        /* <DEDUP_REMOVED lines=15> */
[----:B------:R-:W-:-:S04]  /*cd50*/  IMAD.WIDE.U32 R8, R4, UR4, R8 ;  /* 0x0000000404087c25 */ /* 0x000fc8000f8e0008 */
[----:B------:R-:W-:Y:S01]  /*cd60*/  IMAD.IADD R6, R9, 0x1, R10 ;  /* 0x0000000109067824 */ /* 0x000fe200078e020a */
[----:B------:R-:W-:-:S04]  /*cd70*/  LEA R10, P0, R8, R2, 0x2 ;  /* 0x00000002080a7211 */ /* 0x000fc800078010ff */
[----:B------:R-:W-:-:S05]  /*cd80*/  LEA.HI.X R11, R8, R3, R6, 0x2, P0 ;  /* 0x00000003080b7211 */ /* 0x000fca00000f1406 */
[----:B------:R0:W5:Y:S04]  /*cd90*/  LDG.E R6, desc[UR48][R10.64] ;  /* 0x000000300a067981 */ /* 0x000168000c1e1900 */
.L_x_7630:
        /* <DEDUP_REMOVED lines=9> */
.L_x_7701:
        /* <DEDUP_REMOVED lines=11> */
.L_x_7632:
        /* <DEDUP_REMOVED lines=27> */
.L_x_7629:
        /* <DEDUP_REMOVED lines=39> */
.L_x_7702:
[----:B------:R-:W-:Y:S05]  /*d300*/  BSYNC B0 ;  /* 0x0000000000007941 */ /* 0x000fea0003800000 */
.L_x_7633:
        /* <DEDUP_REMOVED lines=42> */
.L_x_7641:
[----:B0-----:R-:W0:Y:S01]  /*d5b0*/  S2R R3, SR_CgaCtaId ;  /* 0x0000000000037919 */ /* 0x001e220000008800 */
[----:B------:R-:W-:-:S04]  /*d5c0*/  MOV R2, 0x400 ;  /* 0x0000040000027802 */ /* 0x000fc80000000f00 */
[----:B0-----:R-:W-:Y:S02]  /*d5d0*/  LEA R2, R3, R2, 0x18 ;  /* 0x0000000203027211 */ /* 0x001fe400078ec0ff */
[----:B------:R-:W-:-:S03]  /*d5e0*/  SHF.L.U32 R3, R12, 0x1f, RZ ;  /* 0x0000001f0c037819 */ /* 0x000fc600000006ff */
[----:B------:R-:W-:-:S04]  /*d5f0*/  IMAD R2, R11, 0x8, R2 ;  /* 0x000000080b027824 */ /* 0x000fc800078e0202 */
[----:B------:R-:W0:Y:S02]  /*d600*/  SYNCS.PHASECHK.TRANS64.TRYWAIT P0, [R2+URZ+0x28840], R3 ;  /* 0x02884003020075a7 */ /* 0x000e24000800017f */
[----:B0-----:R-:W-:Y:S05]  /*d610*/  @!P0 BRA `(.L_x_7642) ;  /* 0x0000002c00b48947 */ /* 0x001fea0003800000 */
.L_x_7703:
        /* <DEDUP_REMOVED lines=11> */
.L_x_7643:
        /* <DEDUP_REMOVED lines=33> */
.L_x_7704:
        /* <DEDUP_REMOVED lines=13> */
.L_x_7645:
        /* <DEDUP_REMOVED lines=31> */
.L_x_7640:
[----:B------:R-:W-:Y:S05]  /*dba0*/  BSYNC B2 ;  /* 0x0000000000027941 */ /* 0x000fea0003800000 */
.L_x_7639:
[----:B------:R-:W2:Y:S04]  /*dbb0*/  LDL.LU R2, [R1+0x14] ;  /* 0x0000140001027983 */ /* 0x000ea80000300800 */
[----:B------:R0:W-:Y:S04]  /*dbc0*/  STL [R1], R11 ;  /* 0x0000000b01007387 */ /* 0x0001e80000100800 */
[----:B------:R0:W-:Y:S02]  /*dbd0*/  STL [R1+0x8], R12 ;  /* 0x0000080c01007387 */ /* 0x0001e40000100800 */
[----:B0-2---:R-:W-:-:S07]  /*dbe0*/  VIADD R7, R2, 0xfffffffd ;  /* 0xfffffffd02077836 */ /* 0x005fce0000000000 */
.L_x_7638:
[----:B------:R-:W-:Y:S05]  /*dbf0*/  BSYNC B1 ;  /* 0x0000000000017941 */ /* 0x000fea0003800000 */
.L_x_7637:
[----:B------:R-:W-:-:S13]  /*dc00*/  ISETP.NE.AND P0, PT, R10, RZ, PT ;  /* 0x000000ff0a00720c */ /* 0x000fda0003f05270 */
[----:B------:R-:W-:Y:S05]  /*dc10*/  @!P0 BRA `(.L_x_7636) ;  /* 0x0000000c00d48947 */ /* 0x000fea0003800000 */
[----:B------:R-:W-:-:S07]  /*dc20*/  IMAD.MOV.U32 R10, RZ, RZ, R6 ;  /* 0x000000ffff0a7224 */ /* 0x000fce00078e0006 */
.L_x_7660:
        /* <DEDUP_REMOVED lines=32> */
.L_x_7648:
[----:B------:R-:W1:Y:S01]  /*de30*/  S2R R3, SR_CgaCtaId ;  /* 0x0000000000037919 */ /* 0x000e620000008800 */
[----:B------:R-:W-:-:S04]  /*de40*/  MOV R2, 0x400 ;  /* 0x0000040000027802 */ /* 0x000fc80000000f00 */
[----:B-1----:R-:W-:Y:S02]  /*de50*/  LEA R2, R3, R2, 0x18 ;  /* 0x0000000203027211 */ /* 0x002fe400078ec0ff */
[----:B------:R-:W-:-:S03]  /*de60*/  SHF.L.U32 R3, R9, 0x1f, RZ ;  /* 0x0000001f09037819 */ /* 0x000fc600000006ff */
[----:B------:R-:W-:-:S04]  /*de70*/  IMAD R2, R8, 0x8, R2 ;  /* 0x0000000808027824 */ /* 0x000fc800078e0202 */
[----:B------:R-:W1:Y:S02]  /*de80*/  SYNCS.PHASECHK.TRANS64.TRYWAIT P0, [R2+URZ+0x28840], R3 ;  /* 0x02884003020075a7 */ /* 0x000e64000800017f */
[----:B-1----:R-:W-:Y:S05]  /*de90*/  @!P0 BRA `(.L_x_7649) ;  /* 0x0000002400bc8947 */ /* 0x002fea0003800000 */
.L_x_7705:
        /* <DEDUP_REMOVED lines=11> */
.L_x_7650:
        /* <DEDUP_REMOVED lines=33> */
.L_x_7706:
        /* <DEDUP_REMOVED lines=8> */
.L_x_7652:
        /* <DEDUP_REMOVED lines=29> */
.L_x_7647:
[----:B------:R-:W-:Y:S05]  /*e3b0*/  BSYNC B1 ;  /* 0x0000000000017941 */ /* 0x000fea0003800000 */
.L_x_7646:
        /* <DEDUP_REMOVED lines=31> */
.L_x_7655:
[----:B------:R-:W2:Y:S01]  /*e5b0*/  S2R R3, SR_CgaCtaId ;  /* 0x0000000000037919 */ /* 0x000ea20000008800 */
[----:B------:R-:W-:-:S04]  /*e5c0*/  MOV R2, 0x400 ;  /* 0x0000040000027802 */ /* 0x000fc80000000f00 */
[----:B--2---:R-:W-:Y:S02]  /*e5d0*/  LEA R2, R3, R2, 0x18 ;  /* 0x0000000203027211 */ /* 0x004fe400078ec0ff */
[----:B------:R-:W-:-:S03]  /*e5e0*/  SHF.L.U32 R3, R14, 0x1f, RZ ;  /* 0x0000001f0e037819 */ /* 0x000fc600000006ff */
[----:B------:R-:W-:-:S04]  /*e5f0*/  IMAD R2, R15, 0x8, R2 ;  /* 0x000000080f027824 */ /* 0x000fc800078e0202 */
[----:B------:R-:W2:Y:S02]  /*e600*/  SYNCS.PHASECHK.TRANS64.TRYWAIT P0, [R2+URZ+0x28840], R3 ;  /* 0x02884003020075a7 */ /* 0x000ea4000800017f */
[----:B--2---:R-:W-:Y:S05]  /*e610*/  @!P0 BRA `(.L_x_7656) ;  /* 0x0000002000048947 */ /* 0x004fea0003800000 */
.L_x_7707:
        /* <DEDUP_REMOVED lines=11> */
.L_x_7657:
        /* <DEDUP_REMOVED lines=33> */
.L_x_7708:
        /* <DEDUP_REMOVED lines=8> */
.L_x_7659:
        /* <DEDUP_REMOVED lines=28> */
.L_x_7654:
[----:B------:R-:W-:Y:S05]  /*eb20*/  BSYNC B1 ;  /* 0x0000000000017941 */ /* 0x000fea0003800000 */
.L_x_7653:
[C---:B------:R-:W-:Y:S01]  /*eb30*/  ISETP.GT.AND P0, PT, R7.reuse, 0x1, PT ;  /* 0x000000010700780c */ /* 0x040fe20003f04270 */
[----:B------:R-:W-:-:S04]  /*eb40*/  VIADD R2, R7, 0xfffffffe ;  /* 0xfffffffe07027836 */ /* 0x000fc80000000000 */
[----:B------:R-:W-:-:S08]  /*eb50*/  IMAD.MOV.U32 R7, RZ, RZ, R2 ;  /* 0x000000ffff077224 */ /* 0x000fd000078e0002 */
[----:B------:R-:W-:Y:S05]  /*eb60*/  @P0 BRA `(.L_x_7660) ;  /* 0xfffffff000300947 */ /* 0x000fea000383ffff */
.L_x_7636:
[----:B------:R-:W-:Y:S05]  /*eb70*/  BSYNC B0 ;  /* 0x0000000000007941 */ /* 0x000fea0003800000 */
.L_x_7635:
        /* <DEDUP_REMOVED lines=17> */
.L_x_7662:
[----:B------:R-:W-:Y:S05]  /*ec90*/  BSYNC B0 ;  /* 0x0000000000007941 */ /* 0x000fea0003800000 */
.L_x_7661:
        /* <DEDUP_REMOVED lines=11> */
.L_x_7709:
        /* <DEDUP_REMOVED lines=11> */
.L_x_7666:
        /* <DEDUP_REMOVED lines=27> */
.L_x_7664:
[----:B------:R-:W-:Y:S05]  /*efb0*/  BSYNC B0 ;  /* 0x0000000000007941 */ /* 0x000fea0003800000 */
.L_x_7663:
        /* <DEDUP_REMOVED lines=9> */
.L_x_7621:
[----:B------:R-:W-:Y:S05]  /*f050*/  BSYNC B6 ;  /* 0x0000000000067941 */ /* 0x000fea0003800000 */
.L_x_7619:
[----:B------:R-:W-:-:S03]  /*f060*/  UMOV UR4, 0xffffffff ;  /* 0xffffffff00047882 */ /* 0x000fc60000000000 */
[----:B------:R-:W-:Y:S05]  /*f070*/  BRA.DIV UR4, `(.L_x_7667) ;  /* 0x0000001604a87947 */ /* 0x000fea000b800000 */
[----:B------:R2:W3:Y:S04]  /*f080*/  SHFL.IDX PT, R4, R16, RZ, 0x1f ;  /* 0x00001fff10047589 */ /* 0x0004e800000e0000 */
[----:B------:R2:W4:Y:S02]  /*f090*/  SHFL.IDX PT, R7, R16, 0x1, 0x1f ;  /* 0x00201f0010077f89 */ /* 0x00052400000e0000 */
.L_x_7713:
        /* <DEDUP_REMOVED lines=13> */
.L_x_7669:
[----:B------:R-:W-:Y:S05]  /*f170*/  BSYNC B0 ;  /* 0x0000000000007941 */ /* 0x000fea0003800000 */
.L_x_7668:
        /* <DEDUP_REMOVED lines=23> */
.L_x_7721:
[----:B------:R-:W-:Y:S02]  /*f2f0*/  ULDC UR4, c[0x0][0xc10] ;  /* 0x0003040000047ab9 */ /* 0x000fe40000000800 */
[----:B------:R-:W-:-:S04]  /*f300*/  IMAD.U32 R5, RZ, RZ, UR4 ;  /* 0x00000004ff057e24 */ /* 0x000fc8000f8e00ff */
[----:B-1----:R-:W-:-:S04]  /*f310*/  IMAD R14, R14, R5, RZ ;  /* 0x000000050e0e7224 */ /* 0x002fc800078e02ff */
[----:B----4-:R-:W-:-:S05]  /*f320*/  IMAD.IADD R7, R7, 0x1, R14 ;  /* 0x0000000107077824 */ /* 0x010fca00078e020e */
[----:B---3--:R-:W-:-:S13]  /*f330*/  ISETP.GT.AND P0, PT, R7, R4, PT ;  /* 0x000000040700720c */ /* 0x008fda0003f04270 */
[----:B------:R-:W-:Y:S05]  /*f340*/  @P0 BRA `(.L_x_7671) ;  /* 0x0000000000b40947 */ /* 0x000fea0003800000 */
[----:B------:R-:W1:Y:S02]  /*f350*/  LDC R0, c[0x0][0xc14] ;  /* 0x00030500ff007b82 */ /* 0x000e640000000800 */
.L_x_7676:
        /* <DEDUP_REMOVED lines=14> */
.L_x_7674:
[----:B------:R-:W-:Y:S05]  /*f440*/  BSYNC B0 ;  /* 0x0000000000007941 */ /* 0x000fea0003800000 */
.L_x_7673:
        /* <DEDUP_REMOVED lines=23> */
.L_x_7729:
[----:B------:R-:W-:Y:S02]  /*f5c0*/  ULDC UR4, c[0x0][0xc10] ;  /* 0x0003040000047ab9 */ /* 0x000fe40000000800 */
[----:B------:R-:W-:-:S04]  /*f5d0*/  IMAD.U32 R5, RZ, RZ, UR4 ;  /* 0x00000004ff057e24 */ /* 0x000fc8000f8e00ff */
[----:B-1----:R-:W-:-:S04]  /*f5e0*/  IMAD R14, R14, R5, RZ ;  /* 0x000000050e0e7224 */ /* 0x002fc800078e02ff */
[----:B------:R-:W-:-:S05]  /*f5f0*/  IMAD.IADD R7, R14, 0x1, R7 ;  /* 0x000000010e077824 */ /* 0x000fca00078e0207 */
[----:B------:R-:W-:-:S13]  /*f600*/  ISETP.GT.AND P0, PT, R7, R4, PT ;  /* 0x000000040700720c */ /* 0x000fda0003f04270 */
[----:B------:R-:W-:Y:S05]  /*f610*/  @!P0 BRA `(.L_x_7676) ;  /* 0xfffffffc00508947 */ /* 0x000fea000383ffff */
.L_x_7671:
        /* <DEDUP_REMOVED lines=8> */
.L_x_7733:
[----:B------:R-:W-:Y:S01]  /*f6a0*/  ISETP.NE.AND P0, PT, R3, RZ, PT ;  /* 0x000000ff0300720c */ /* 0x000fe20003f05270 */
[----:B------:R-:W-:-:S12]  /*f6b0*/  IMAD.MOV.U32 R7, RZ, RZ, RZ ;  /* 0x000000ffff077224 */ /* 0x000fd800078e00ff */
[----:B------:R-:W-:Y:S05]  /*f6c0*/  @!P0 BRA `(.L_x_7678) ;  /* 0x0000000000108947 */ /* 0x000fea0003800000 */
[----:B------:R-:W-:Y:S01]  /*f6d0*/  UMOV UR4, 0xffffffff ;  /* 0xffffffff00047882 */ /* 0x000fe20000000000 */
[----:B------:R-:W-:Y:S02]  /*f6e0*/  VIADD R12, R6, 0xffffffff ;  /* 0xffffffff060c7836 */ /* 0x000fe40000000000 */
[----:B------:R-:W-:Y:S05]  /*f6f0*/  BRA.DIV UR4, `(.L_x_7679) ;  /* 0x0000001a043c7947 */ /* 0x000fea000b800000 */
[----:B------:R3:W4:Y:S02]  /*f700*/  SHFL.IDX PT, R7, R2, R12, 0x1f ;  /* 0x00001f0c02077589 */ /* 0x00072400000e0000 */
.L_x_7678:
        /* <DEDUP_REMOVED lines=67> */
.L_x_7672:
[----:B------:R-:W-:Y:S01]  /*fb40*/  UMOV UR4, URZ ;  /* 0x0000003f00047c82 */ /* 0x000fe20008000000 */
[----:B------:R-:W-:Y:S01]  /*fb50*/  UMOV UR5, URZ ;  /* 0x0000003f00057c82 */ /* 0x000fe20008000000 */
[----:B------:R-:W-:Y:S01]  /*fb60*/  ULDC UR6, c[0x0][0xc14] ;  /* 0x0003050000067ab9 */ /* 0x000fe20000000800 */
[----:B--2---:R-:W-:Y:S02]  /*fb70*/  IMAD.MOV.U32 R16, RZ, RZ, R4 ;  /* 0x000000ffff107224 */ /* 0x004fe400078e0004 */
[----:B------:R-:W-:Y:S02]  /*fb80*/  IMAD.U32 R17, RZ, RZ, UR4 ;  /* 0x00000004ff117e24 */ /* 0x000fe4000f8e00ff */
[----:B------:R-:W-:Y:S02]  /*fb90*/  IMAD.U32 R18, RZ, RZ, UR5 ;  /* 0x00000005ff127e24 */ /* 0x000fe4000f8e00ff */
[----:B------:R-:W-:-:S07]  /*fba0*/  IMAD.U32 R19, RZ, RZ, UR6 ;  /* 0x00000006ff137e24 */ /* 0x000fce000f8e00ff */
.L_x_7680:
        /* <DEDUP_REMOVED lines=12> */
.L_x_7615:
        /* <DEDUP_REMOVED lines=12> */
.L_x_7736:
[----:B------:R-:W-:Y:S05]  /*fd30*/  BSYNC B0 ;  /* 0x0000000000007941 */ /* 0x000fea0003800000 */
.L_x_7682:
[----:B------:R-:W-:-:S03]  /*fd40*/  UMOV UR4, 0xffffffff ;  /* 0xffffffff00047882 */ /* 0x000fc60000000000 */
[----:B------:R-:W-:Y:S05]  /*fd50*/  BRA.DIV UR4, `(.L_x_7684) ;  /* 0x0000001204e07947 */ /* 0x000fea000b800000 */
[----:B------:R-:W2:Y:S02]  /*fd60*/  S2R R2, SR_TID.X ;  /* 0x0000000000027919 */ /* 0x000ea40000002100 */
[----:B--2---:R-:W-:-:S04]  /*fd70*/  SHF.R.U32.HI R2, RZ, 0x5, R2 ;  /* 0x00000005ff027819 */ /* 0x004fc80000011602 */
[----:B------:R-:W-:-:S05]  /*fd80*/  LOP3.LUT R2, R2, 0x3, RZ, 0xc0, !PT ;  /* 0x0000000302027812 */ /* 0x000fca00078ec0ff */
[----:B------:R2:W3:Y:S02]  /*fd90*/  SHFL.IDX PT, R14, R2, RZ, 0x1f ;  /* 0x00001fff020e7589 */ /* 0x0004e400000e0000 */
.L_x_7739:
[----:B---3--:R-:W-:Y:S01]  /*fda0*/  ISETP.NE.AND P0, PT, R14, RZ, PT ;  /* 0x000000ff0e00720c */ /* 0x008fe20003f05270 */
[----:B------:R-:W-:-:S12]  /*fdb0*/  BSSY B0, `(.L_x_7685) ;  /* 0x0000027000007945 */ /* 0x000fd80003800000 */
[----:B------:R-:W-:Y:S05]  /*fdc0*/  @P0 BRA `(.L_x_7686) ;  /* 0x0000000000940947 */ /* 0x000fea0003800000 */
[----:B------:R-:W-:-:S03]  /*fdd0*/  UMOV UR4, 0xffffffff ;  /* 0xffffffff00047882 */ /* 0x000fc60000000000 */
[----:B------:R-:W-:Y:S05]  /*fde0*/  BRA.DIV UR4, `(.L_x_7687) ;  /* 0x0000001204f07947 */ /* 0x000fea000b800000 */
[----:B------:R-:W-:-:S13]  /*fdf0*/  ELECT P6, URZ, PT ;  /* 0x00000000003f782f */ /* 0x000fda00038c0000 */
.L_x_7742:
[----:B------:R-:W-:Y:S05]  /*fe00*/  @!P6 BRA `(.L_x_7686) ;  /* 0x000000000084e947 */ /* 0x000fea0003800000 */
[----:B------:R-:W-:-:S06]  /*fe10*/  ULOP3.LUT UR4, UR36, 0x2, URZ, 0xfc, !UPT ;  /* 0x0000000224047892 */ /* 0x000fcc000f8efc3f */
[----:B--2---:R-:W-:-:S05]  /*fe20*/  IMAD.U32 R2, RZ, RZ, UR4 ;  /* 0x00000004ff027e24 */ /* 0x004fca000f8e00ff */
[----:B------:R-:W-:-:S13]  /*fe30*/  ISETP.NE.AND P2, PT, R2, 0x3, PT ;  /* 0x000000030200780c */ /* 0x000fda0003f45270 */
[----:B------:R-:W-:Y:S05]  /*fe40*/  @!P2 BRA `(.L_x_7688) ;  /* 0x000000000004a947 */ /* 0x000fea0003800000 */
[----:B------:R-:W-:Y:S01]  /*fe50*/  BPT.TRAP 0x1 ;  /* 0x000000040000795c */ /* 0x000fe20000300000 */
.L_x_7688:
        /* <DEDUP_REMOVED lines=14> */
.L_x_7743:
[----:B------:R-:W2:Y:S02]  /*ff40*/  SYNCS.PHASECHK.TRANS64.TRYWAIT P0, [R7+URZ], R2 ;  /* 0x00000002070075a7 */ /* 0x000ea4000800017f */
[----:B--2---:R-:W-:Y:S05]  /*ff50*/  @!P0 BRA `(.L_x_7690) ;  /* 0x0000001000c88947 */ /* 0x004fea0003800000 */
.L_x_7744:
[----:B------:R-:W-:Y:S05]  /*ff60*/  @!P2 BRA `(.L_x_7691) ;  /* 0x000000000004a947 */ /* 0x000fea0003800000 */
[----:B------:R-:W-:Y:S01]  /*ff70*/  BPT.TRAP 0x1 ;  /* 0x000000040000795c */ /* 0x000fe20000300000 */
.L_x_7691:
[----:B------:R-:W3:Y:S01]  /*ff80*/  LDL.LU R4, [R1] ;  /* 0x0000000001047983 */ /* 0x000ee20000300800 */
[----:B------:R-:W-:-:S04]  /*ff90*/  VIADD R0, R0, 0x28860 ;  /* 0x0002886000007836 */ /* 0x000fc80000000000 */
[----:B---3--:R-:W-:-:S04]  /*ffa0*/  IMAD R4, R4, 0x8, R0 ;  /* 0x0000000804047824 */ /* 0x008fc800078e0200 */
[----:B------:R-:W3:Y:S02]  /*ffb0*/  SYNCS.PHASECHK.TRANS64.TRYWAIT P0, [R4+URZ], R5 ;  /* 0x00000005040075a7 */ /* 0x000ee4000800017f */
[----:B---3--:R-:W-:Y:S05]  /*ffc0*/  @!P0 BRA `(.L_x_7692) ;  /* 0x0000001000c08947 */ /* 0x008fea0003800000 */
.L_x_7745:
[----:B------:R-:W-:-:S07]  /*ffd0*/  IMAD R3, R3, 0x8, R0 ;  /* 0x0000000803037824 */ /* 0x000fce00078e0200 */
.L_x_7693:
[----:B----4-:R4:W0:Y:S02]  /*ffe0*/  SYNCS.PHASECHK.TRANS64.TRYWAIT P0, [R3+URZ], R2 ;  /* 0x00000002030075a7 */ /* 0x010824000800017f */
[----:B0-----:R-:W-:Y:S05]  /*fff0*/  @!P0 NANOSLEEP.SYNCS 0x989680 ;  /* 0x009896800000895d */ /* 0x001fea0003900000 */
[----:B------:R-:W0:Y:S02]  /*10000*/  @!P0 SYNCS.PHASECHK.TRANS64 P0, [R3+URZ], R2 ;  /* 0x00000002030085a7 */ /* 0x000e24000800007f */
[----:B0-----:R-:W-:Y:S05]  /*10010*/  @!P0 BRA `(.L_x_7693) ;  /* 0xfffffffc00f08947 */ /* 0x001fea000383ffff */
.L_x_7686:
[----:B------:R-:W-:Y:S05]  /*10020*/  BSYNC B0 ;  /* 0x0000000000007941 */ /* 0x000fea0003800000 */
.L_x_7685:
[----:B------:R-:W-:Y:S05]  /*10030*/  EXIT ;  /* 0x000000000000794d */ /* 0x000fea0003800000 */
.L_x_7559:
[----:B0-----:R-:W-:-:S04]  /*10040*/  IMAD.U32 R3, RZ, RZ, UR41 ;  /* 0x00000029ff037e24 */ /* 0x001fc8000f8e00ff */
[----:B------:R0:W1:Y:S03]  /*10050*/  SYNCS.PHASECHK.TRANS64.TRYWAIT P1, [R3+URZ+0x28800], R0 ;  /* 0x02880000030075a7 */ /* 0x000066000802017f */
[----:B-1----:R-:W-:Y:S05]  /*10060*/  @!P1 NANOSLEEP.SYNCS 0x989680 ;  /* 0x009896800000995d */ /* 0x002fea0003900000 */
[----:B------:R-:W1:Y:S02]  /*10070*/  @!P1 SYNCS.PHASECHK.TRANS64 P1, [R3+URZ+0x28800], R0 ;  /* 0x02880000030095a7 */ /* 0x000e64000802007f */
[----:B-1----:R-:W-:Y:S05]  /*10080*/  @!P1 BRA `(.L_x_7559) ;  /* 0xfffffffc00ec9947 */ /* 0x002fea000383ffff */
[----:B------:R-:W-:Y:S05]  /*10090*/  BRA `(.L_x_7694) ;  /* 0xffffff1400d47947 */ /* 0x000fea000383ffff */
.L_x_7563:
[----:B-1----:R1:W2:Y:S02]  /*100a0*/  SYNCS.PHASECHK.TRANS64.TRYWAIT P2, [R3+URZ+0x28830], R0 ;  /* 0x02883000030075a7 */ /* 0x0022a4000804017f */
[----:B--2---:R-:W-:Y:S05]  /*100b0*/  @!P2 NANOSLEEP.SYNCS 0x989680 ;  /* 0x009896800000a95d */ /* 0x004fea0003900000 */
[----:B------:R-:W2:Y:S02]  /*100c0*/  @!P2 SYNCS.PHASECHK.TRANS64 P2, [R3+URZ+0x28830], R0 ;  /* 0x028830000300a5a7 */ /* 0x000ea4000804007f */
[----:B--2---:R-:W-:Y:S05]  /*100d0*/  @!P2 BRA `(.L_x_7563) ;  /* 0xfffffffc00f0a947 */ /* 0x004fea000383ffff */
[----:B------:R-:W-:Y:S05]  /*100e0*/  BRA `(.L_x_7562) ;  /* 0xffffff1400fc7947 */ /* 0x000fea000383ffff */
.L_x_7568:
[----:B-1----:R-:W-:-:S04]  /*100f0*/  IMAD.U32 R5, RZ, RZ, UR6 ;  /* 0x00000006ff057e24 */ /* 0x002fc8000f8e00ff */
[----:B------:R1:W2:Y:S03]  /*10100*/  SYNCS.PHASECHK.TRANS64.TRYWAIT P2, [R5+URZ+0x28830], R0 ;  /* 0x02883000050075a7 */ /* 0x0002a6000804017f */
[----:B--2---:R-:W-:Y:S05]  /*10110*/  @!P2 NANOSLEEP.SYNCS 0x989680 ;  /* 0x009896800000a95d */ /* 0x004fea0003900000 */
[----:B------:R-:W2:Y:S02]  /*10120*/  @!P2 SYNCS.PHASECHK.TRANS64 P2, [R5+URZ+0x28830], R0 ;  /* 0x028830000500a5a7 */ /* 0x000ea4000804007f */
[----:B--2---:R-:W-:Y:S05]  /*10130*/  @!P2 BRA `(.L_x_7568) ;  /* 0xfffffffc00eca947 */ /* 0x004fea000383ffff */
[----:B------:R-:W-:Y:S05]  /*10140*/  BRA `(.L_x_7565) ;  /* 0xffffff3c00c87947 */ /* 0x000fea000383ffff */
.L_x_7572:
[----:B-1----:R-:W-:-:S04]  /*10150*/  IMAD.U32 R5, RZ, RZ, UR6 ;  /* 0x00000006ff057e24 */ /* 0x002fc8000f8e00ff */
[----:B------:R1:W2:Y:S03]  /*10160*/  SYNCS.PHASECHK.TRANS64.TRYWAIT P2, [R5+URZ+0x28850], R0 ;  /* 0x02885000050075a7 */ /* 0x0002a6000804017f */
[----:B--2---:R-:W-:Y:S05]  /*10170*/  @!P2 NANOSLEEP.SYNCS 0x989680 ;  /* 0x009896800000a95d */ /* 0x004fea0003900000 */
[----:B------:R-:W2:Y:S02]  /*10180*/  @!P2 SYNCS.PHASECHK.TRANS64 P2, [R5+URZ+0x28850], R0 ;  /* 0x028850000500a5a7 */ /* 0x000ea4000804007f */
[----:B--2---:R-:W-:Y:S05]  /*10190*/  @!P2 BRA `(.L_x_7572) ;  /* 0xfffffffc00eca947 */ /* 0x004fea000383ffff */
[----:B------:R-:W-:Y:S05]  /*101a0*/  BRA `(.L_x_7569) ;  /* 0xffffff4000887947 */ /* 0x000fea000383ffff */
.L_x_7578:
[----:B-1----:R-:W-:-:S04]  /*101b0*/  IMAD.U32 R5, RZ, RZ, UR6 ;  /* 0x00000006ff057e24 */ /* 0x002fc8000f8e00ff */
[----:B------:R1:W2:Y:S03]  /*101c0*/  SYNCS.PHASECHK.TRANS64.TRYWAIT P2, [R5+URZ+0x28830], R0 ;  /* 0x02883000050075a7 */ /* 0x0002a6000804017f */
[----:B--2---:R-:W-:Y:S05]  /*101d0*/  @!P2 NANOSLEEP.SYNCS 0x989680 ;  /* 0x009896800000a95d */ /* 0x004fea0003900000 */
[----:B------:R-:W2:Y:S02]  /*101e0*/  @!P2 SYNCS.PHASECHK.TRANS64 P2, [R5+URZ+0x28830], R0 ;  /* 0x028830000500a5a7 */ /* 0x000ea4000804007f */
[----:B--2---:R-:W-:Y:S05]  /*101f0*/  @!P2 BRA `(.L_x_7578) ;  /* 0xfffffffc00eca947 */ /* 0x004fea000383ffff */
[----:B------:R-:W-:Y:S05]  /*10200*/  BRA `(.L_x_7575) ;  /* 0xffffff6400d07947 */ /* 0x000fea000383ffff */
.L_x_7582:
[----:B-1----:R-:W-:-:S04]  /*10210*/  IMAD.U32 R5, RZ, RZ, UR6 ;  /* 0x00000006ff057e24 */ /* 0x002fc8000f8e00ff */
[----:B------:R1:W2:Y:S03]  /*10220*/  SYNCS.PHASECHK.TRANS64.TRYWAIT P2, [R5+URZ+0x28850], R0 ;  /* 0x02885000050075a7 */ /* 0x0002a6000804017f */
[----:B--2---:R-:W-:Y:S05]  /*10230*/  @!P2 NANOSLEEP.SYNCS 0x989680 ;  /* 0x009896800000a95d */ /* 0x004fea0003900000 */
[----:B------:R-:W2:Y:S02]  /*10240*/  @!P2 SYNCS.PHASECHK.TRANS64 P2, [R5+URZ+0x28850], R0 ;  /* 0x028850000500a5a7 */ /* 0x000ea4000804007f */
[----:B--2---:R-:W-:Y:S05]  /*10250*/  @!P2 BRA `(.L_x_7582) ;  /* 0xfffffffc00eca947 */ /* 0x004fea000383ffff */
[----:B------:R-:W-:Y:S05]  /*10260*/  BRA `(.L_x_7579) ;  /* 0xffffff6800907947 */ /* 0x000fea000383ffff */
.L_x_7587:
[----:B-1----:R-:W-:-:S04]  /*10270*/  IMAD.U32 R7, RZ, RZ, UR5 ;  /* 0x00000005ff077e24 */ /* 0x002fc8000f8e00ff */
[----:B------:R1:W2:Y:S03]  /*10280*/  SYNCS.PHASECHK.TRANS64.TRYWAIT P0, [R7+URZ+0x28850], R6 ;  /* 0x02885006070075a7 */ /* 0x0002a6000800017f */
[----:B--2---:R-:W-:Y:S05]  /*10290*/  @!P0 NANOSLEEP.SYNCS 0x989680 ;  /* 0x009896800000895d */ /* 0x004fea0003900000 */
[----:B------:R-:W2:Y:S02]  /*102a0*/  @!P0 SYNCS.PHASECHK.TRANS64 P0, [R7+URZ+0x28850], R6 ;  /* 0x02885006070085a7 */ /* 0x000ea4000800007f */
[----:B--2---:R-:W-:Y:S05]  /*102b0*/  @!P0 BRA `(.L_x_7587) ;  /* 0xfffffffc00ec8947 */ /* 0x004fea000383ffff */
[----:B------:R-:W-:Y:S05]  /*102c0*/  BRA `(.L_x_7586) ;  /* 0xffffff8400707947 */ /* 0x000fea000383ffff */
.L_x_7627:
        /* <DEDUP_REMOVED lines=11> */
.L_x_7696:
[----:B------:R-:W-:Y:S05]  /*10380*/  BSYNC B0 ;  /* 0x0000000000007941 */ /* 0x000fea0003800000 */
.L_x_7695:
[----:B------:R-:W-:Y:S05]  /*10390*/  BRA `(.L_x_7697) ;  /* 0xffffffc800187947 */ /* 0x000fea000383ffff */
.L_x_7628:
[----:B------:R-:W-:Y:S01]  /*103a0*/  BSSY B0, `(.L_x_7698) ;  /* 0x0000006000007945 */ /* 0x000fe20003800000 */
[----:B------:R-:W-:-:S07]  /*103b0*/  IMAD.MOV.U32 R15, RZ, RZ, -0x1 ;  /* 0xffffffffff0f7424 */ /* 0x000fce00078e00ff */
[----:B------:R-:W-:Y:S05]  /*103c0*/  WARPSYNC.COLLECTIVE R15, `(.L_x_7699) ;  /* 0x000000000f0c7348 */ /* 0x000fea0003c00000 */
[----:B------:R-:W-:Y:S02]  /*103d0*/  ELECT P6, UR62, PT ;  /* 0x00000000003e782f */ /* 0x000fe400038c0000 */
[----:B------:R-:W-:Y:S01]  /*103e0*/  MOV R14, UR62 ;  /* 0x0000003e000e7c02 */ /* 0x000fe20008000f00 */
[----:B------:R-:W-:Y:S10]  /*103f0*/  ENDCOLLECTIVE ;  /* 0x000000000000791b */ /* 0x000ff40003800000 */
.L_x_7699:
[----:B------:R-:W-:Y:S05]  /*10400*/  BSYNC B0 ;  /* 0x0000000000007941 */ /* 0x000fea0003800000 */
.L_x_7698:
[----:B------:R-:W-:Y:S05]  /*10410*/  BRA `(.L_x_7700) ;  /* 0xffffffc800087947 */ /* 0x000fea000383ffff */
.L_x_7631:
[----:B0-----:R0:W1:Y:S02]  /*10420*/  SYNCS.PHASECHK.TRANS64.TRYWAIT P0, [R8+URZ+0x28840], R9 ;  /* 0x02884009080075a7 */ /* 0x001064000800017f */
[----:B-1----:R-:W-:Y:S05]  /*10430*/  @!P0 NANOSLEEP.SYNCS 0x989680 ;  /* 0x009896800000895d */ /* 0x002fea0003900000 */
[----:B------:R-:W1:Y:S02]  /*10440*/  @!P0 SYNCS.PHASECHK.TRANS64 P0, [R8+URZ+0x28840], R9 ;  /* 0x02884009080085a7 */ /* 0x000e64000800007f */
[----:B-1----:R-:W-:Y:S05]  /*10450*/  @!P0 BRA `(.L_x_7631) ;  /* 0xfffffffc00f08947 */ /* 0x002fea000383ffff */
[----:B------:R-:W-:Y:S05]  /*10460*/  BRA `(.L_x_7701) ;  /* 0xffffffc800707947 */ /* 0x000fea000383ffff */
.L_x_7634:
        /* <DEDUP_REMOVED lines=8> */
.L_x_7642:
[----:B0-----:R0:W1:Y:S02]  /*104f0*/  SYNCS.PHASECHK.TRANS64.TRYWAIT P0, [R2+URZ+0x28840], R3 ;  /* 0x02884003020075a7 */ /* 0x001064000800017f */
[----:B-1----:R-:W-:Y:S05]  /*10500*/  @!P0 NANOSLEEP.SYNCS 0x989680 ;  /* 0x009896800000895d */ /* 0x002fea0003900000 */
[----:B------:R-:W1:Y:S02]  /*10510*/  @!P0 SYNCS.PHASECHK.TRANS64 P0, [R2+URZ+0x28840], R3 ;  /* 0x02884003020085a7 */ /* 0x000e64000800007f */
[----:B-1----:R-:W-:Y:S05]  /*10520*/  @!P0 BRA `(.L_x_7642) ;  /* 0xfffffffc00f08947 */ /* 0x002fea000383ffff */
[----:B------:R-:W-:Y:S05]  /*10530*/  BRA `(.L_x_7703) ;  /* 0xffffffd000387947 */ /* 0x000fea000383ffff */
.L_x_7644:
[----:B0-----:R0:W1:Y:S02]  /*10540*/  SYNCS.PHASECHK.TRANS64.TRYWAIT P0, [R2+URZ+0x60], R3 ;  /* 0x00006003020075a7 */ /* 0x001064000800017f */
[----:B-1----:R-:W-:Y:S05]  /*10550*/  @!P0 NANOSLEEP.SYNCS 0x989680 ;  /* 0x009896800000895d */ /* 0x002fea0003900000 */
[----:B------:R-:W1:Y:S02]  /*10560*/  @!P0 SYNCS.PHASECHK.TRANS64 P0, [R2+URZ+0x60], R3 ;  /* 0x00006003020085a7 */ /* 0x000e64000800007f */
[----:B-1----:R-:W-:Y:S05]  /*10570*/  @!P0 BRA `(.L_x_7644) ;  /* 0xfffffffc00f08947 */ /* 0x002fea000383ffff */
[----:B------:R-:W-:Y:S05]  /*10580*/  BRA `(.L_x_7704) ;  /* 0xffffffd000d47947 */ /* 0x000fea000383ffff */
.L_x_7649:
[----:B-1----:R1:W2:Y:S02]  /*10590*/  SYNCS.PHASECHK.TRANS64.TRYWAIT P0, [R2+URZ+0x28840], R3 ;  /* 0x02884003020075a7 */ /* 0x0022a4000800017f */
[----:B--2---:R-:W-:Y:S05]  /*105a0*/  @!P0 NANOSLEEP.SYNCS 0x989680 ;  /* 0x009896800000895d */ /* 0x004fea0003900000 */
[----:B------:R-:W2:Y:S02]  /*105b0*/  @!P0 SYNCS.PHASECHK.TRANS64 P0, [R2+URZ+0x28840], R3 ;  /* 0x02884003020085a7 */ /* 0x000ea4000800007f */
[----:B--2---:R-:W-:Y:S05]  /*105c0*/  @!P0 BRA `(.L_x_7649) ;  /* 0xfffffffc00f08947 */ /* 0x004fea000383ffff */
[----:B------:R-:W-:Y:S05]  /*105d0*/  BRA `(.L_x_7705) ;  /* 0xffffffd800307947 */ /* 0x000fea000383ffff */
.L_x_7651:
[----:B0-----:R0:W1:Y:S02]  /*105e0*/  SYNCS.PHASECHK.TRANS64.TRYWAIT P1, [R2+URZ+0x60], R3 ;  /* 0x00006003020075a7 */ /* 0x001064000802017f */
[----:B-1----:R-:W-:Y:S05]  /*105f0*/  @!P1 NANOSLEEP.SYNCS 0x989680 ;  /* 0x009896800000995d */ /* 0x002fea0003900000 */
[----:B------:R-:W1:Y:S02]  /*10600*/  @!P1 SYNCS.PHASECHK.TRANS64 P1, [R2+URZ+0x60], R3 ;  /* 0x00006003020095a7 */ /* 0x000e64000802007f */
[----:B-1----:R-:W-:Y:S05]  /*10610*/  @!P1 BRA `(.L_x_7651) ;  /* 0xfffffffc00f09947 */ /* 0x002fea000383ffff */
[----:B------:R-:W-:Y:S05]  /*10620*/  BRA `(.L_x_7706) ;  /* 0xffffffd800cc7947 */ /* 0x000fea000383ffff */
.L_x_7656:
[----:B--2---:R2:W3:Y:S02]  /*10630*/  SYNCS.PHASECHK.TRANS64.TRYWAIT P0, [R2+URZ+0x28840], R3 ;  /* 0x02884003020075a7 */ /* 0x0044e4000800017f */
[----:B---3--:R-:W-:Y:S05]  /*10640*/  @!P0 NANOSLEEP.SYNCS 0x989680 ;  /* 0x009896800000895d */ /* 0x008fea0003900000 */
[----:B------:R-:W3:Y:S02]  /*10650*/  @!P0 SYNCS.PHASECHK.TRANS64 P0, [R2+URZ+0x28840], R3 ;  /* 0x02884003020085a7 */ /* 0x000ee4000800007f */
[----:B---3--:R-:W-:Y:S05]  /*10660*/  @!P0 BRA `(.L_x_7656) ;  /* 0xfffffffc00f08947 */ /* 0x008fea000383ffff */
[----:B------:R-:W-:Y:S05]  /*10670*/  BRA `(.L_x_7707) ;  /* 0xffffffdc00e87947 */ /* 0x000fea000383ffff */
.L_x_7658:
[----:B0-----:R0:W1:Y:S02]  /*10680*/  SYNCS.PHASECHK.TRANS64.TRYWAIT P1, [R2+URZ+0x60], R9 ;  /* 0x00006009020075a7 */ /* 0x001064000802017f */
[----:B-1----:R-:W-:Y:S05]  /*10690*/  @!P1 NANOSLEEP.SYNCS 0x989680 ;  /* 0x009896800000995d */ /* 0x002fea0003900000 */
[----:B------:R-:W1:Y:S02]  /*106a0*/  @!P1 SYNCS.PHASECHK.TRANS64 P1, [R2+URZ+0x60], R9 ;  /* 0x00006009020095a7 */ /* 0x000e64000802007f */
[----:B-1----:R-:W-:Y:S05]  /*106b0*/  @!P1 BRA `(.L_x_7658) ;  /* 0xfffffffc00f09947 */ /* 0x002fea000383ffff */
[----:B------:R-:W-:Y:S05]  /*106c0*/  BRA `(.L_x_7708) ;  /* 0xffffffe000847947 */ /* 0x000fea000383ffff */
.L_x_7665:
[----:B-1----:R1:W2:Y:S02]  /*106d0*/  SYNCS.PHASECHK.TRANS64.TRYWAIT P0, [R3+URZ+0x28860], R2 ;  /* 0x02886002030075a7 */ /* 0x0022a4000800017f */
[----:B--2---:R-:W-:Y:S05]  /*106e0*/  @!P0 NANOSLEEP.SYNCS 0x989680 ;  /* 0x009896800000895d */ /* 0x004fea0003900000 */
[----:B------:R-:W2:Y:S02]  /*106f0*/  @!P0 SYNCS.PHASECHK.TRANS64 P0, [R3+URZ+0x28860], R2 ;  /* 0x02886002030085a7 */ /* 0x000ea4000800007f */
[----:B--2---:R-:W-:Y:S05]  /*10700*/  @!P0 BRA `(.L_x_7665) ;  /* 0xfffffffc00f08947 */ /* 0x004fea000383ffff */
[----:B------:R-:W-:Y:S05]  /*10710*/  BRA `(.L_x_7709) ;  /* 0xffffffe4008c7947 */ /* 0x000fea000383ffff */
.L_x_7667:
        /* <DEDUP_REMOVED lines=8> */
.L_x_7711:
[----:B------:R-:W-:Y:S05]  /*107a0*/  BSYNC B0 ;  /* 0x0000000000007941 */ /* 0x000fea0003800000 */
.L_x_7710:
        /* <DEDUP_REMOVED lines=8> */
.L_x_7712:
[----:B------:R-:W-:Y:S01]  /*10830*/  IMAD.MOV.U32 R7, RZ, RZ, R14 ;  /* 0x000000ffff077224 */ /* 0x000fe200078e000e */
[----:B------:R-:W-:Y:S06]  /*10840*/  BRA `(.L_x_7713) ;  /* 0xffffffe800147947 */ /* 0x000fec000383ffff */
.L_x_7670:
        /* <DEDUP_REMOVED lines=8> */
.L_x_7715:
[----:B------:R-:W-:Y:S05]  /*108d0*/  BSYNC B0 ;  /* 0x0000000000007941 */ /* 0x000fea0003800000 */
.L_x_7714:
        /* <DEDUP_REMOVED lines=10> */
.L_x_7716:
        /* <DEDUP_REMOVED lines=8> */
.L_x_7717:
        /* <DEDUP_REMOVED lines=8> */
.L_x_7718:
        /* <DEDUP_REMOVED lines=8> */
.L_x_7719:
        /* <DEDUP_REMOVED lines=8> */
.L_x_7720:
[----:B------:R-:W-:Y:S05]  /*10b80*/  BRA `(.L_x_7721) ;  /* 0xffffffe400d87947 */ /* 0x000fea000383ffff */
.L_x_7675:
        /* <DEDUP_REMOVED lines=8> */
.L_x_7723:
[----:B------:R-:W-:Y:S05]  /*10c10*/  BSYNC B0 ;  /* 0x0000000000007941 */ /* 0x000fea0003800000 */
.L_x_7722:
        /* <DEDUP_REMOVED lines=10> */
.L_x_7724:
        /* <DEDUP_REMOVED lines=8> */
.L_x_7725:
        /* <DEDUP_REMOVED lines=8> */
.L_x_7726:
        /* <DEDUP_REMOVED lines=8> */
.L_x_7727:
        /* <DEDUP_REMOVED lines=8> */
.L_x_7728:
[----:B------:R-:W-:Y:S05]  /*10ec0*/  BRA `(.L_x_7729) ;  /* 0xffffffe400bc7947 */ /* 0x000fea000383ffff */
.L_x_7677:
[----:B------:R-:W-:Y:S01]  /*10ed0*/  BSSY B0, `(.L_x_7730) ;  /* 0x0000006000007945 */ /* 0x000fe20003800000 */
[----:B------:R-:W-:Y:S01]  /*10ee0*/  PLOP3.LUT P6, PT, P6, PT, PT, 0x8, 0x0 ;  /* 0x000000000000781c */ /* 0x000fe200037ce170 */
[----:B------:R-:W-:-:S12]  /*10ef0*/  IMAD.MOV.U32 R15, RZ, RZ, -0x1 ;  /* 0xffffffffff0f7424 */ /* 0x000fd800078e00ff */
[----:B0-----:R-:W-:Y:S05]  /*10f00*/  WARPSYNC.COLLECTIVE R15, `(.L_x_7731) ;  /* 0x000000000f087348 */ /* 0x001fea0003c00000 */
[----:B------:R-:W-:Y:S01]  /*10f10*/  VOTE.ANY R14, PT, P6 ;  /* 0x00000000000e7806 */ /* 0x000fe200030e0100 */
[----:B0-----:R-:W-:Y:S06]  /*10f20*/  ENDCOLLECTIVE ;  /* 0x000000000000791b */ /* 0x001fec0003800000 */
.L_x_7731:
[----:B------:R-:W-:Y:S05]  /*10f30*/  BSYNC B0 ;  /* 0x0000000000007941 */ /* 0x000fea0003800000 */
.L_x_7730:
        /* <DEDUP_REMOVED lines=9> */
.L_x_7732:
[----:B------:R-:W-:Y:S01]  /*10fd0*/  IMAD.MOV.U32 R17, RZ, RZ, R14 ;  /* 0x000000ffff117224 */ /* 0x000fe200078e000e */
[----:B------:R-:W-:Y:S06]  /*10fe0*/  BRA `(.L_x_7733) ;  /* 0xffffffe400ac7947 */ /* 0x000fec000383ffff */
.L_x_7679:
[----:B------:R-:W-:Y:S01]  /*10ff0*/  BSSY B0, `(.L_x_7734) ;  /* 0x0000007000007945 */ /* 0x000fe20003800000 */
[----:B------:R-:W-:Y:S02]  /*11000*/  IMAD.MOV.U32 R13, RZ, RZ, R2 ;  /* 0x000000ffff0d7224 */ /* 0x000fe400078e0002 */
[----:B------:R-:W-:Y:S02]  /*11010*/  IMAD.MOV.U32 R11, RZ, RZ, 0x1f ;  /* 0x0000001fff0b7424 */ /* 0x000fe400078e00ff */
[----:B------:R-:W-:-:S07]  /*11020*/  IMAD.MOV.U32 R15, RZ, RZ, -0x1 ;  /* 0xffffffffff0f7424 */ /* 0x000fce00078e00ff */
[----:B012---:R-:W-:Y:S05]  /*11030*/  WARPSYNC.COLLECTIVE R15, `(.L_x_7735) ;  /* 0x000000000f087348 */ /* 0x007fea0003c00000 */
[----:B------:R3:W4:Y:S02]  /*11040*/  SHFL.IDX P6, R14, R13, R12, R11 ;  /* 0x0000000c0d0e7389 */ /* 0x00072400000c000b */
[----:B01234-:R-:W-:Y:S01]  /*11050*/  ENDCOLLECTIVE ;  /* 0x000000000000791b */ /* 0x01ffe20003800000 */
.L_x_7735:
[----:B------:R-:W-:Y:S05]  /*11060*/  BSYNC B0 ;  /* 0x0000000000007941 */ /* 0x000fea0003800000 */
.L_x_7734:
[----:B------:R-:W-:Y:S01]  /*11070*/  IMAD.MOV.U32 R7, RZ, RZ, R14 ;  /* 0x000000ffff077224 */ /* 0x000fe200078e000e */
[----:B------:R-:W-:Y:S06]  /*11080*/  BRA `(.L_x_7678) ;  /* 0xffffffe400a07947 */ /* 0x000fec000383ffff */
.L_x_7683:
[----:B-1----:R1:W2:Y:S02]  /*11090*/  SYNCS.PHASECHK.TRANS64.TRYWAIT P0, [R0+URZ+0x28820], R3 ;  /* 0x02882003000075a7 */ /* 0x0022a4000800017f */
[----:B--2---:R-:W-:Y:S05]  /*110a0*/  @!P0 NANOSLEEP.SYNCS 0x989680 ;  /* 0x009896800000895d */ /* 0x004fea0003900000 */
[----:B------:R-:W2:Y:S02]  /*110b0*/  @!P0 SYNCS.PHASECHK.TRANS64 P0, [R0+URZ+0x28820], R3 ;  /* 0x02882003000085a7 */ /* 0x000ea4000800007f */
[----:B--2---:R-:W-:Y:S05]  /*110c0*/  @!P0 BRA `(.L_x_7683) ;  /* 0xfffffffc00f08947 */ /* 0x004fea000383ffff */
[----:B------:R-:W-:Y:S05]  /*110d0*/  BRA `(.L_x_7736) ;  /* 0xffffffec00147947 */ /* 0x000fea000383ffff */
.L_x_7684:
        /* <DEDUP_REMOVED lines=11> */
.L_x_7738:
[----:B------:R-:W-:Y:S05]  /*11190*/  BSYNC B0 ;  /* 0x0000000000007941 */ /* 0x000fea0003800000 */
.L_x_7737:
[----:B------:R-:W-:Y:S05]  /*111a0*/  BRA `(.L_x_7739) ;  /* 0xffffffe800fc7947 */ /* 0x000fea000383ffff */
.L_x_7687:
[----:B------:R-:W-:Y:S01]  /*111b0*/  BSSY B1, `(.L_x_7740) ;  /* 0x0000006000017945 */ /* 0x000fe20003800000 */
[----:B------:R-:W-:-:S07]  /*111c0*/  IMAD.MOV.U32 R15, RZ, RZ, -0x1 ;  /* 0xffffffffff0f7424 */ /* 0x000fce00078e00ff */
[----:B012---:R-:W-:Y:S05]  /*111d0*/  WARPSYNC.COLLECTIVE R15, `(.L_x_7741) ;  /* 0x000000000f0c7348 */ /* 0x007fea0003c00000 */
[----:B------:R-:W-:Y:S02]  /*111e0*/  ELECT P6, UR62, PT ;  /* 0x00000000003e782f */ /* 0x000fe400038c0000 */
[----:B------:R-:W-:Y:S01]  /*111f0*/  MOV R14, UR62 ;  /* 0x0000003e000e7c02 */ /* 0x000fe20008000f00 */
[----:B012---:R-:W-:Y:S10]  /*11200*/  ENDCOLLECTIVE ;  /* 0x000000000000791b */ /* 0x007ff40003800000 */
.L_x_7741:
[----:B------:R-:W-:Y:S05]  /*11210*/  BSYNC B1 ;  /* 0x0000000000017941 */ /* 0x000fea0003800000 */
.L_x_7740:
[----:B------:R-:W-:Y:S05]  /*11220*/  BRA `(.L_x_7742) ;  /* 0xffffffe800f47947 */ /* 0x000fea000383ffff */
.L_x_7689:
[----:B-1----:R1:W2:Y:S02]  /*11230*/  SYNCS.PHASECHK.TRANS64.TRYWAIT P0, [R6+URZ], R5 ;  /* 0x00000005060075a7 */ /* 0x0022a4000800017f */
[----:B--2---:R-:W-:Y:S05]  /*11240*/  @!P0 NANOSLEEP.SYNCS 0x989680 ;  /* 0x009896800000895d */ /* 0x004fea0003900000 */
[----:B------:R-:W2:Y:S02]  /*11250*/  @!P0 SYNCS.PHASECHK.TRANS64 P0, [R6+URZ], R5 ;  /* 0x00000005060085a7 */ /* 0x000ea4000800007f */
[----:B--2---:R-:W-:Y:S05]  /*11260*/  @!P0 BRA `(.L_x_7689) ;  /* 0xfffffffc00f08947 */ /* 0x004fea000383ffff */
[----:B------:R-:W-:Y:S05]  /*11270*/  BRA `(.L_x_7743) ;  /* 0xffffffec00307947 */ /* 0x000fea000383ffff */
.L_x_7690:
[----:B--2---:R2:W3:Y:S02]  /*11280*/  SYNCS.PHASECHK.TRANS64.TRYWAIT P0, [R7+URZ], R2 ;  /* 0x00000002070075a7 */ /* 0x0044e4000800017f */
[----:B---3--:R-:W-:Y:S05]  /*11290*/  @!P0 NANOSLEEP.SYNCS 0x989680 ;  /* 0x009896800000895d */ /* 0x008fea0003900000 */
[----:B------:R-:W3:Y:S02]  /*112a0*/  @!P0 SYNCS.PHASECHK.TRANS64 P0, [R7+URZ], R2 ;  /* 0x00000002070085a7 */ /* 0x000ee4000800007f */
[----:B---3--:R-:W-:Y:S05]  /*112b0*/  @!P0 BRA `(.L_x_7690) ;  /* 0xfffffffc00f08947 */ /* 0x008fea000383ffff */
[----:B------:R-:W-:Y:S05]  /*112c0*/  BRA `(.L_x_7744) ;  /* 0xffffffec00247947 */ /* 0x000fea000383ffff */
.L_x_7692:
[----:B---3--:R3:W4:Y:S02]  /*112d0*/  SYNCS.PHASECHK.TRANS64.TRYWAIT P0, [R4+URZ], R5 ;  /* 0x00000005040075a7 */ /* 0x008724000800017f */
[----:B----4-:R-:W-:Y:S05]  /*112e0*/  @!P0 NANOSLEEP.SYNCS 0x989680 ;  /* 0x009896800000895d */ /* 0x010fea0003900000 */
[----:B------:R-:W4:Y:S02]  /*112f0*/  @!P0 SYNCS.PHASECHK.TRANS64 P0, [R4+URZ], R5 ;  /* 0x00000005040085a7 */ /* 0x000f24000800007f */
[----:B----4-:R-:W-:Y:S05]  /*11300*/  @!P0 BRA `(.L_x_7692) ;  /* 0xfffffffc00f08947 */ /* 0x010fea000383ffff */
[----:B------:R-:W-:Y:S05]  /*11310*/  BRA `(.L_x_7745) ;  /* 0xffffffec002c7947 */ /* 0x000fea000383ffff */
.L_x_7746:
        /* <DEDUP_REMOVED lines=14> */
.L_x_12777:


//--------------------- .text._ZN7cutlass13device_kernelIN5flash11enable_sm90INS1_16FlashAttnFwdSm90INS1_25CollectiveMainloopFwdSm90ILi2EN4cute5tupleIJNS5_1CILi1EEES8_S8_EEENS6_IJNS7_ILi128EEESA_SA_EEELi128ENS_10bfloat16_tEfNS_4arch4Sm90ELb1ELb0ELb0ELb1ELb0ELb1ELb0ELb1ELb1ELb0ELb0ELb0EEENS1_21CollectiveEpilogueFwdISB_S9_SC_SE_Li256ELb1ELb0ELb0ELb0EEENS1_36VarlenDynamicPersistentTileSchedulerILi128ELi128ELi256ELi32ELb0ELb0ELb1ELb1ELb1ELb1EEEEEEEEEvNT_6ParamsE --------------------------
	.section	.text._ZN7cutlass13device_kernelIN5flash11enable_sm90INS1_16FlashAttnFwdSm90INS1_25CollectiveMainloopFwdSm90ILi2EN4cute5tupleIJNS5_1CILi1EEES8_S8_EEENS6_IJNS7_ILi128EEESA_SA_EEELi128ENS_10bfloat16_tEfNS_4arch4Sm90ELb1ELb0ELb0ELb1ELb0ELb1ELb0ELb1ELb1ELb0ELb0ELb0EEENS1_21CollectiveEpilogueFwdISB_S9_SC_SE_Li256ELb1ELb0ELb0ELb0EEENS1_36VarlenDynamicPersistentTileSchedulerILi128ELi128ELi256ELi32ELb0ELb0ELb1ELb1ELb1ELb1EEEEEEEEEvNT_6ParamsE,"ax",@progbits
	.align	128
.text._ZN7cutlass13device_kernelIN5flash11enable_sm90INS1_16FlashAttnFwdSm90INS1_25CollectiveMainloopFwdSm90ILi2EN4cute5tupleIJNS5_1CILi1EEES8_S8_EEENS6_IJNS7_ILi128EEESA_SA_EEELi128ENS_10bfloat16_tEfNS_4arch4Sm90ELb1ELb0ELb0ELb1ELb0ELb1ELb0ELb1ELb1ELb0ELb0ELb0EEENS1_21CollectiveEpilogueFwdISB_S9_SC_SE_Li256ELb1ELb0ELb0ELb0EEENS1_36VarlenDynamicPersistentTileSchedulerILi128ELi128ELi256ELi32ELb0ELb0ELb1ELb1ELb1ELb1EEEEEEEEEvNT_6ParamsE:
        .type           _ZN7cutlass13device_kernelIN5flash11enable_sm90INS1_16FlashAttnFwdSm90INS1_25CollectiveMainloopFwdSm90ILi2EN4cute5tupleIJNS5_1CILi1EEES8_S8_EEENS6_IJNS7_ILi128EEESA_SA_EEELi128ENS_10bfloat16_tEfNS_4arch4Sm90ELb1ELb0ELb0ELb1ELb0ELb1ELb0ELb1ELb1ELb0ELb0ELb0EEENS1_21CollectiveEpilogueFwdISB_S9_SC_SE_Li256ELb1ELb0ELb0ELb0EEENS1_36VarlenDynamicPersistentTileSchedulerILi128ELi128ELi256ELi32ELb0ELb0ELb1ELb1ELb1ELb1EEEEEEEEEvNT_6ParamsE,@function
        .size           _ZN7cutlass13device_kernelIN5flash11enable_sm90INS1_16FlashAttnFwdSm90INS1_25CollectiveMainloopFwdSm90ILi2EN4cute5tupleIJNS5_1CILi1EEES8_S8_EEENS6_IJNS7_ILi128EEESA_SA_EEELi128ENS_10bfloat16_tEfNS_4arch4Sm90ELb1ELb0ELb0ELb1ELb0ELb1ELb0ELb1ELb1ELb0ELb0ELb0EEENS1_21CollectiveEpilogueFwdISB_S9_SC_SE_Li256ELb1ELb0ELb0ELb0EEENS1_36VarlenDynamicPersistentTileSchedulerILi128ELi128ELi256ELi32ELb0ELb0ELb1ELb1ELb1ELb1EEEEEEEEEvNT_6ParamsE,(.L_x_12778 - _ZN7cutlass13device_kernelIN5flash11enable_sm90INS1_16FlashAttnFwdSm90INS1_25CollectiveMainloopFwdSm90ILi2EN4cute5tupleIJNS5_1CILi1EEES8_S8_EEENS6_IJNS7_ILi128EEESA_SA_EEELi128ENS_10bfloat16_tEfNS_4arch4Sm90ELb1ELb0ELb0ELb1ELb0ELb1ELb0ELb1ELb1ELb0ELb0ELb0EEENS1_21CollectiveEpilogueFwdISB_S9_SC_SE_Li256ELb1ELb0ELb0ELb0EEENS1_36VarlenDynamicPersistentTileSchedulerILi128ELi128ELi256ELi32ELb0ELb0ELb1ELb1ELb1ELb1EEEEEEEEEvNT_6ParamsE)
        .other          _ZN7cutlass13device_kernelIN5flash11enable_sm90INS1_16FlashAttnFwdSm90INS1_25CollectiveMainloopFwdSm90ILi2EN4cute5tupleIJNS5_1CILi1EEES8_S8_EEENS6_IJNS7_ILi128EEESA_SA_EEELi128ENS_10bfloat16_tEfNS_4arch4Sm90ELb1ELb0ELb0ELb1ELb0ELb1ELb0ELb1ELb1ELb0ELb0ELb0EEENS1_21CollectiveEpilogueFwdISB_S9_SC_SE_Li256ELb1ELb0ELb0ELb0EEENS1_36VarlenDynamicPersistentTileSchedulerILi128ELi128ELi256ELi32ELb0ELb0ELb1ELb1ELb1ELb1EEEEEEEEEvNT_6ParamsE,@"STO_CUDA_ENTRY STV_DEFAULT"
_ZN7cutlass13device_kernelIN5flash11enable_sm90INS1_16FlashAttnFwdSm90INS1_25CollectiveMainloopFwdSm90ILi2EN4cute5tupleIJNS5_1CILi1EEES8_S8_EEENS6_IJNS7_ILi128EEESA_SA_EEELi128ENS_10bfloat16_tEfNS_4arch4Sm90ELb1ELb0ELb0ELb1ELb0ELb1ELb0ELb1ELb1ELb0ELb0ELb0EEENS1_21CollectiveEpilogueFwdISB_S9_SC_SE_Li256ELb1ELb0ELb0ELb0EEENS1_36VarlenDynamicPersistentTileSchedulerILi128ELi128ELi256ELi32ELb0ELb0ELb1ELb1ELb1ELb1EEEEEEEEEvNT_6ParamsE:
        /* <DEDUP_REMOVED lines=26> */
.L_x_7748:
[----:B------:R-:W-:Y:S05]  /*01a0*/  BSYNC B0 ;  /* 0x0000000000007941 */ /* 0x000fea0003800000 */
.L_x_7747:
        /* <DEDUP_REMOVED lines=40> */
.L_x_7749:
        /* <DEDUP_REMOVED lines=22> */
.L_x_7750:
        /* <DEDUP_REMOVED lines=18> */
.L_x_7751:
        /* <DEDUP_REMOVED lines=22> */
.L_x_7752:
        /* <DEDUP_REMOVED lines=22> */
.L_x_7753:
[----:B--2---:R-:W-:Y:S01]  /*0970*/  ISETP.NE.AND P0, PT, R2, RZ, PT ;  /* 0x000000ff0200720c */ /* 0x004fe20003f05270 */
[----:B------:R-:W-:Y:S01]  /*0980*/  IMAD.MOV.U32 R2, RZ, RZ, 0x1 ;  /* 0x00000001ff027424 */ /* 0x000fe200078e00ff */
[----:B------:R-:W-:Y:S01]  /*0990*/  NOP ;  /* 0x0000000000007918 */ /* 0x000fe20000000000 */
[----:B------:R-:W-:Y:S01]  /*09a0*/  ULDC.64 UR40, c[0x0][0x208] ;  /* 0x0000820000287ab9 */ /* 0x000fe20000000a00 */
[----:B------:R-:W-:Y:S02]  /*09b0*/  BSSY B7, `(.L_x_7754) ;  /* 0x0001d72000077945 */ /* 0x000fe40003800000 */
[----:B------:R-:W-:-:S05]  /*09c0*/  SEL R2, R2, 0x2, !P0 ;  /* 0x0000000202027807 */ /* 0x000fca0004000000 */
[----:B------:R2:W-:Y:S01]  /*09d0*/  STL [R1+0x30], R2 ;  /* 0x0000300201007387 */ /* 0x0005e20000100800 */
[----:B01-34-:R-:W-:Y:S06]  /*09e0*/  BAR.SYNC.DEFER_BLOCKING 0x0 ;  /* 0x0000000000007b1d */ /* 0x01bfec0000010000 */
[----:B------:R-:W-:Y:S05]  /*09f0*/  @!P0 BRA `(.L_x_7755) ;  /* 0x0000017800088947 */ /* 0x000fea0003800000 */
.L_x_7756:
        /* <DEDUP_REMOVED lines=12> */
[----:B--2---:R-:W-:-:S02]  /*0ac0*/  IMAD.U32 R2, RZ, RZ, UR4 ;  /* 0x00000004ff027e24 */ /* 0x004fc4000f8e00ff */
[----:B------:R-:W-:-:S03]  /*0ad0*/  ULDC UR4, c[0x0][0xc14] ;  /* 0x0003050000047ab9 */ /* 0x000fc60000000800 */
[----:B------:R-:W0:Y:S01]  /*0ae0*/  LDS.128 R192, [R2+0x288d0] ;  /* 0x0288d00002c07984 */ /* 0x000e220000000c00 */
[----:B------:R-:W-:Y:S06]  /*0af0*/  BAR.ARV 0x4, 0x120 ;  /* 0x0104800000007b1d */ /* 0x000fec0000002000 */
[----:B0-----:R-:W-:-:S13]  /*0b00*/  ISETP.GE.AND P0, PT, R195, UR4, PT ;  /* 0x00000004c3007c0c */ /* 0x001fda000bf06270 */
[----:B------:R-:W-:Y:S05]  /*0b10*/  @P0 BRA `(.L_x_7757) ;  /* 0x000001d4006c0947 */ /* 0x000fea0003800000 */
[----:B------:R-:W2:Y:S01]  /*0b20*/  LDL.LU R11, [R1+0x30] ;  /* 0x00003000010b7983 */ /* 0x000ea20000300800 */
[----:B------:R-:W-:Y:S01]  /*0b30*/  VIADD R233, R3, 0xffffff80 ;  /* 0xffffff8003e97836 */ /* 0x000fe20000000000 */
[----:B------:R-:W-:Y:S01]  /*0b40*/  CS2R R184, SRZ ;  /* 0x0000000000b87805 */ /* 0x000fe2000001ff00 */
[----:B------:R-:W-:Y:S01]  /*0b50*/  VIADD R226, R2, 0x10400 ;  /* 0x0001040002e27836 */ /* 0x000fe20000000000 */
[----:B------:R-:W-:Y:S01]  /*0b60*/  CS2R R190, SRZ ;  /* 0x0000000000be7805 */ /* 0x000fe2000001ff00 */
[----:B------:R-:W-:Y:S01]  /*0b70*/  IMAD.MOV.U32 R223, RZ, RZ, RZ ;  /* 0x000000ffffdf7224 */ /* 0x000fe200078e00ff */
[----:B------:R-:W-:-:S04]  /*0b80*/  SHF.R.S32.HI R0, RZ, 0x1f, R233 ;  /* 0x0000001fff007819 */ /* 0x000fc800000114e9 */
[CC--:B------:R-:W-:Y:S02]  /*0b90*/  LEA.HI R4, R0.reuse, R233.reuse, RZ, 0x7 ;  /* 0x000000e900047211 */ /* 0x0c0fe400078f38ff */
[----:B------:R-:W-:Y:S02]  /*0ba0*/  LEA.HI R5, R0, R233, RZ, 0x5 ;  /* 0x000000e900057211 */ /* 0x000fe400078f28ff */
[C---:B------:R-:W-:Y:S02]  /*0bb0*/  LOP3.LUT R6, R4.reuse, 0xffffff80, RZ, 0xc0, !PT ;  /* 0xffffff8004067812 */ /* 0x040fe400078ec0ff */
[----:B------:R-:W-:Y:S01]  /*0bc0*/  SHF.R.S32.HI R231, RZ, 0x7, R4 ;  /* 0x00000007ffe77819 */ /* 0x000fe20000011404 */
[----:B------:R-:W-:Y:S02]  /*0bd0*/  IMAD.SHL.U32 R5, R5, 0x20, RZ ;  /* 0x0000002005057824 */ /* 0x000fe400078e00ff */
[----:B------:R-:W-:Y:S01]  /*0be0*/  IMAD.IADD R227, R233, 0x1, -R6 ;  /* 0x00000001e9e37824 */ /* 0x000fe200078e0a06 */
[----:B------:R-:W-:-:S02]  /*0bf0*/  LEA.HI R4, R4, R231, RZ, 0x1 ;  /* 0x000000e704047211 */ /* 0x000fc400078f08ff */
[----:B------:R-:W-:Y:S02]  /*0c00*/  LOP3.LUT R5, R5, 0xfffffc00, RZ, 0xc0, !PT ;  /* 0xfffffc0005057812 */ /* 0x000fe400078ec0ff */
        /* <DEDUP_REMOVED lines=9> */
[----:B------:R-:W-:Y:S02]  /*0ca0*/  LEA.HI R3, R0, R233, RZ, 0x4 ;  /* 0x000000e900037211 */ /* 0x000fe400078f20ff */
[----:B------:R-:W-:Y:S02]  /*0cb0*/  LOP3.LUT R9, R8, 0xfffffff8, RZ, 0xc0, !PT ;  /* 0xfffffff808097812 */ /* 0x000fe400078ec0ff */
[----:B------:R-:W-:-:S02]  /*0cc0*/  SHF.R.S32.HI R8, RZ, 0x4, R3 ;  /* 0x00000004ff087819 */ /* 0x000fc40000011403 */
[----:B------:R-:W-:Y:S01]  /*0cd0*/  LOP3.LUT R212, R7, 0x7ffffffc, RZ, 0xc0, !PT ;  /* 0x7ffffffc07d47812 */ /* 0x000fe200078ec0ff */
[----:B------:R-:W-:Y:S01]  /*0ce0*/  IMAD.IADD R9, R6, 0x1, -R9 ;  /* 0x0000000106097824 */ /* 0x000fe200078e0a09 */
[C---:B------:R-:W-:Y:S02]  /*0cf0*/  LOP3.LUT R6, R3.reuse, 0x3fffff0, RZ, 0xc0, !PT ;  /* 0x03fffff003067812 */ /* 0x040fe400078ec0ff */
[----:B------:R-:W-:Y:S01]  /*0d00*/  LEA.HI R3, R3, R8, RZ, 0x1 ;  /* 0x0000000803037211 */ /* 0x000fe200078f08ff */
[----:B------:R-:W-:Y:S02]  /*0d10*/  IMAD R9, R10, 0x10, R9 ;  /* 0x000000100a097824 */ /* 0x000fe400078e0209 */
[----:B------:R-:W-:Y:S01]  /*0d20*/  IMAD.IADD R6, R233, 0x1, -R6 ;  /* 0x00000001e9067824 */ /* 0x000fe200078e0a06 */
[----:B------:R-:W-:Y:S01]  /*0d30*/  LOP3.LUT R3, R3, 0x1ffffffe, RZ, 0xc0, !PT ;  /* 0x1ffffffe03037812 */ /* 0x000fe200078ec0ff */
[----:B------:R-:W-:Y:S02]  /*0d40*/  IMAD R213, R4, 0x40, R9 ;  /* 0x0000004004d57824 */ /* 0x000fe400078e0209 */
[----:B------:R-:W-:-:S02]  /*0d50*/  IMAD R6, R6, 0x40, R5 ;  /* 0x0000004006067824 */ /* 0x000fc400078e0205 */
[----:B------:R-:W-:Y:S02]  /*0d60*/  IMAD.IADD R3, R8, 0x1, -R3 ;  /* 0x0000000108037824 */ /* 0x000fe400078e0a03 */
[----:B------:R-:W-:Y:S02]  /*0d70*/  IMAD.IADD R212, R227, 0x1, -R212 ;  /* 0x00000001e3d47824 */ /* 0x000fe400078e0ad4 */
        /* <DEDUP_REMOVED lines=10> */
[C---:B------:R-:W-:Y:S01]  /*0e20*/  VIADD R189, R18.reuse, 0x60 ;  /* 0x0000006012bd7836 */ /* 0x040fe20000000000 */
        /* <DEDUP_REMOVED lines=25> */
[----:B------:R-:W-:Y:S02]  /*0fc0*/  LOP3.LUT R3, R201, 0x38, R16, 0xf8, !PT ;  /* 0x00000038c9037812 */ /* 0x000fe400078ef810 */
[----:B------:R-:W-:Y:S02]  /*0fd0*/  SHF.R.U32.HI R205, RZ, 0x3, R200 ;  /* 0x00000003ffcd7819 */ /* 0x000fe400000116c8 */
[--C-:B------:R-:W-:Y:S02]  /*0fe0*/  LOP3.LUT R6, R200, 0x38, R16.reuse, 0xf8, !PT ;  /* 0x00000038c8067812 */ /* 0x100fe400078ef810 */
[----:B------:R-:W-:Y:S02]  /*0ff0*/  SHF.R.U32.HI R203, RZ, 0x3, R199 ;  /* 0x00000003ffcb7819 */ /* 0x000fe400000116c7 */
[----:B------:R-:W-:Y:S02]  /*1000*/  LOP3.LUT R7, R199, 0x38, R16, 0xf8, !PT ;  /* 0x00000038c7077812 */ /* 0x000fe400078ef810 */
[----:B------:R-:W-:-:S02]  /*1010*/  LOP3.LUT R208, R5, 0xfffffe00, RZ, 0xc0, !PT ;  /* 0xfffffe0005d07812 */ /* 0x000fc400078ec0ff */
[----:B------:R-:W-:Y:S02]  /*1020*/  LOP3.LUT R206, R0, 0xfffffe00, RZ, 0xc0, !PT ;  /* 0xfffffe0000ce7812 */ /* 0x000fe400078ec0ff */
[----:B------:R-:W-:Y:S02]  /*1030*/  LOP3.LUT R204, R4, 0xfffffe00, RZ, 0xc0, !PT ;  /* 0xfffffe0004cc7812 */ /* 0x000fe400078ec0ff */
[----:B------:R-:W-:Y:S02]  /*1040*/  LOP3.LUT R214, R210, R214, R209, 0xf6, !PT ;  /* 0x000000d6d2d67212 */ /* 0x000fe400078ef6d1 */
[----:B------:R-:W-:Y:S02]  /*1050*/  LOP3.LUT R3, R208, R3, R207, 0xf6, !PT ;  /* 0x00000003d0037212 */ /* 0x000fe400078ef6cf */
[----:B------:R-:W-:Y:S01]  /*1060*/  LOP3.LUT R229, R206, R6, R205, 0xf6, !PT ;  /* 0x00000006cee57212 */ /* 0x000fe200078ef6cd */
[--C-:B------:R-:W-:Y:S01]  /*1070*/  IMAD R211, R214, 0x2, R226.reuse ;  /* 0x00000002d6d37824 */ /* 0x100fe200078e02e2 */
[----:B------:R-:W-:Y:S01]  /*1080*/  LOP3.LUT R7, R204, R7, R203, 0xf6, !PT ;  /* 0x00000007cc077212 */ /* 0x000fe200078ef6cb */
[----:B------:R-:W-:Y:S01]  /*1090*/  IMAD R230, R3, 0x2, R226 ;  /* 0x0000000203e67824 */ /* 0x000fe200078e02e2 */
[----:B------:R-:W-:Y:S01]  /*10a0*/  SHF.R.S32.HI R217, RZ, 0x1f, R188 ;  /* 0x0000001fffd97819 */ /* 0x000fe200000114bc */
[--C-:B------:R-:W-:Y:S01]  /*10b0*/  IMAD R229, R229, 0x2, R226.reuse ;  /* 0x00000002e5e57824 */ /* 0x100fe200078e02e2 */
[----:B------:R-:W-:Y:S01]  /*10c0*/  SHF.R.S32.HI R216, RZ, 0x1f, R187 ;  /* 0x0000001fffd87819 */ /* 0x000fe200000114bb */
[----:B------:R-:W-:Y:S01]  /*10d0*/  IMAD R228, R7, 0x2, R226 ;  /* 0x0000000207e47824 */ /* 0x000fe200078e02e2 */
[----:B------:R-:W-:-:S02]  /*10e0*/  SHF.R.S32.HI R215, RZ, 0x1f, R189 ;  /* 0x0000001fffd77819 */ /* 0x000fc400000114bd */
[----:B------:R-:W-:Y:S02]  /*10f0*/  SHF.R.S32.HI R17, RZ, 0x1f, R16 ;  /* 0x0000001fff117819 */ /* 0x000fe40000011410 */
[----:B--2---:R-:W-:-:S07]  /*1100*/  LOP3.LUT R197, R11, 0x1, RZ, 0xfc, !PT ;  /* 0x000000010bc57812 */ /* 0x004fce00078efcff */
.L_x_7978:
[----:B0----5:R-:W0:Y:S02]  /*1110*/  LDC.64 R4, c[0x0][0xc60] ;  /* 0x00031800ff047b82 */ /* 0x021e240000000a00 */
[----:B0-----:R-:W-:-:S05]  /*1120*/  IMAD.WIDE R4, R195, 0x4, R4 ;  /* 0x00000004c3047825 */ /* 0x001fca00078e0204 */
[----:B------:R-:W2:Y:S01]  /*1130*/  LDG.E R222, desc[UR40][R4.64] ;  /* 0x0000002804de7981 */ /* 0x000ea2000c1e1900 */
[----:B------:R-:W-:Y:S05]  /*1140*/  YIELD ;  /* 0x0000000000007946 */ /* 0x000fea0003800000 */
[----:B------:R-:W-:Y:S01]  /*1150*/  ULDC.64 UR4, c[0x0][0xa28] ;  /* 0x00028a0000047ab9 */ /* 0x000fe20000000a00 */
[----:B------:R-:W-:Y:S01]  /*1160*/  ULDC.64 UR8, c[0x0][0xa18] ;  /* 0x0002860000087ab9 */ /* 0x000fe20000000a00 */
[----:B------:R-:W-:Y:S01]  /*1170*/  ISETP.NE.U32.AND P1, PT, RZ, UR4, PT ;  /* 0x00000004ff007c0c */ /* 0x000fe2000bf25070 */
[----:B------:R-:W-:Y:S01]  /*1180*/  ULDC.64 UR6, c[0x0][0xa08] ;  /* 0x0002820000067ab9 */ /* 0x000fe20000000a00 */
[----:B------:R-:W-:Y:S01]  /*1190*/  IMAD.MOV.U32 R3, RZ, RZ, RZ ;  /* 0x000000ffff037224 */ /* 0x000fe200078e00ff */
[----:B------:R-:W-:Y:S01]  /*11a0*/  ISETP.NE.U32.AND P0, PT, RZ, UR6, PT ;  /* 0x00000006ff007c0c */ /* 0x000fe2000bf05070 */
[----:B------:R-:W-:Y:S01]  /*11b0*/  IMAD.MOV.U32 R29, RZ, RZ, RZ ;  /* 0x000000ffff1d7224 */ /* 0x000fe200078e00ff */
[----:B------:R-:W-:-:S02]  /*11c0*/  ISETP.NE.AND.EX P1, PT, RZ, UR5, PT, P1 ;  /* 0x00000005ff007c0c */ /* 0x000fc4000bf25310 */
[----:B------:R-:W-:Y:S02]  /*11d0*/  ISETP.NE.AND.EX P0, PT, RZ, UR7, PT, P0 ;  /* 0x00000007ff007c0c */ /* 0x000fe4000bf05300 */
[----:B--2---:R-:W-:Y:S01]  /*11e0*/  SHF.R.S32.HI R225, RZ, 0x1f, R222 ;  /* 0x0000001fffe17819 */ /* 0x004fe200000114de */
[----:B------:R-:W-:-:S08]  /*11f0*/  IMAD.SHL.U32 R220, R222, 0x4, RZ ;  /* 0x00000004dedc7824 */ /* 0x000fd000078e00ff */
[C---:B---34-:R-:W-:Y:S02]  /*1200*/  @P1 LEA R6, P2, R222.reuse, UR4, 0x2 ;  /* 0x00000004de061c11 */ /* 0x058fe4000f8410ff */
[C-C-:B------:R-:W-:Y:S02]  /*1210*/  SHF.L.U64.HI R221, R222.reuse, 0x2, R225.reuse ;  /* 0x00000002dedd7819 */ /* 0x140fe400000102e1 */
[----:B------:R-:W-:Y:S02]  /*1220*/  @P1 LEA.HI.X R7, R222, UR5, R225, 0x2, P2 ;  /* 0x00000005de071c11 */ /* 0x000fe400090f14e1 */
[----:B------:R-:W-:Y:S01]  /*1230*/  ISETP.NE.U32.AND P2, PT, RZ, UR8, PT ;  /* 0x00000008ff007c0c */ /* 0x000fe2000bf45070 */
[----:B------:R-:W-:Y:S01]  /*1240*/  ULDC UR4, c[0x0][0x288] ;  /* 0x0000a20000047ab9 */ /* 0x000fe20000000800 */
[----:B------:R-:W-:Y:S01]  /*1250*/  IADD3 R8, P3, R220, UR6, RZ ;  /* 0x00000006dc087c10 */ /* 0x000fe2000ff7e0ff */
[----:B------:R0:W5:Y:S01]  /*1260*/  @P1 LDG.E R3, desc[UR40][R6.64] ;  /* 0x0000002806031981 */ /* 0x000162000c1e1900 */
[----:B------:R-:W-:Y:S01]  /*1270*/  ISETP.NE.AND.EX P2, PT, RZ, UR9, PT, P2 ;  /* 0x00000009ff007c0c */ /* 0x000fe2000bf45320 */
[----:B------:R-:W-:Y:S01]  /*1280*/  IMAD.U32 R195, RZ, RZ, UR4 ;  /* 0x00000004ffc37e24 */ /* 0x000fe2000f8e00ff */
[----:B------:R-:W-:Y:S01]  /*1290*/  IADD3.X R9, R221, UR7, RZ, P3, !PT ;  /* 0x00000007dd097c10 */ /* 0x000fe20009ffe4ff */
[----:B------:R-:W-:-:S04]  /*12a0*/  ULDC.64 UR4, c[0x0][0x3f8] ;  /* 0x0000fe0000047ab9 */ /* 0x000fc80000000a00 */
[----:B------:R0:W5:Y:S06]  /*12b0*/  @P0 LDG.E R29, desc[UR40][R8.64] ;  /* 0x00000028081d0981 */ /* 0x00016c000c1e1900 */
[----:B------:R-:W-:-:S04]  /*12c0*/  @P2 IADD3 R4, P1, R220, UR8, RZ ;  /* 0x00000008dc042c10 */ /* 0x000fc8000ff3e0ff */
[----:B------:R-:W-:-:S05]  /*12d0*/  @P2 IADD3.X R5, R221, UR9, RZ, P1, !PT ;  /* 0x00000009dd052c10 */ /* 0x000fca0008ffe4ff */
        /* <DEDUP_REMOVED lines=9> */
[----:B------:R-:W-:Y:S02]  /*1370*/  IMAD.U32 R28, RZ, RZ, UR4 ;  /* 0x00000004ff1c7e24 */ /* 0x000fe4000f8e00ff */
[----:B------:R-:W-:Y:S01]  /*1380*/  IMAD.MOV.U32 R27, RZ, RZ, R222 ;  /* 0x000000ffff1b7224 */ /* 0x000fe200078e00de */
[----:B01----:R-:W-:Y:S06]  /*1390*/  @P2 BRA `(.L_x_7758) ;  /* 0x0000000000242947 */ /* 0x003fec0003800000 */
        /* <DEDUP_REMOVED lines=9> */
.L_x_7758:
[----:B------:R-:W-:Y:S01]  /*1430*/  ULDC.64 UR4, c[0x0][0xa20] ;  /* 0x0002880000047ab9 */ /* 0x000fe20000000a00 */
[----:B------:R-:W-:Y:S01]  /*1440*/  IMAD.MOV.U32 R224, RZ, RZ, R193 ;  /* 0x000000ffffe07224 */ /* 0x000fe200078e00c1 */
[----:B------:R-:W-:Y:S01]  /*1450*/  ISETP.NE.U32.AND P1, PT, RZ, UR4, PT ;  /* 0x00000004ff007c0c */ /* 0x000fe2000bf25070 */
[----:B------:R-:W-:-:S03]  /*1460*/  IMAD.MOV.U32 R218, RZ, RZ, R194 ;  /* 0x000000ffffda7224 */ /* 0x000fc600078e00c2 */
[----:B------:R-:W-:-:S13]  /*1470*/  ISETP.NE.AND.EX P1, PT, RZ, UR5, PT, P1 ;  /* 0x00000005ff007c0c */ /* 0x000fda000bf25310 */
[----:B------:R-:W-:Y:S05]  /*1480*/  @!P1 BRA `(.L_x_7759) ;  /* 0x0000000000109947 */ /* 0x000fea0003800000 */
[----:B------:R-:W-:-:S04]  /*1490*/  IADD3 R4, P0, R220, UR4, RZ ;  /* 0x00000004dc047c10 */ /* 0x000fc8000ff1e0ff */
[----:B------:R-:W-:-:S05]  /*14a0*/  IADD3.X R5, R221, UR5, RZ, P0, !PT ;  /* 0x00000005dd057c10 */ /* 0x000fca00087fe4ff */
[----:B------:R0:W5:Y:S01]  /*14b0*/  LDG.E R28, desc[UR40][R4.64] ;  /* 0x00000028041c7981 */ /* 0x000162000c1e1900 */
[----:B------:R-:W-:Y:S05]  /*14c0*/  BRA `(.L_x_7760) ;  /* 0x0000000000107947 */ /* 0x000fea0003800000 */
.L_x_7759:
[----:B------:R-:W-:Y:S05]  /*14d0*/  @!P0 BRA `(.L_x_7760) ;  /* 0x00000000000c8947 */ /* 0x000fea0003800000 */
[----:B------:R-:W2:Y:S04]  /*14e0*/  LDG.E R5, desc[UR40][R8.64] ;  /* 0x0000002808057981 */ /* 0x000ea8000c1e1900 */
[----:B------:R-:W2:Y:S02]  /*14f0*/  LDG.E R28, desc[UR40][R8.64+0x4] ;  /* 0x00000428081c7981 */ /* 0x000ea4000c1e1900 */
[----:B--2---:R-:W-:-:S07]  /*1500*/  IMAD.IADD R28, R28, 0x1, -R5 ;  /* 0x000000011c1c7824 */ /* 0x004fce00078e0a05 */
.L_x_7760:
[----:B------:R-:W-:Y:S02]  /*1510*/  ULDC.64 UR4, c[0x0][0xa10] ;  /* 0x0002840000047ab9 */ /* 0x000fe40000000a00 */
        /* <DEDUP_REMOVED lines=8> */
[----:B------:R-:W-:Y:S01]  /*15a0*/  LEA R3, R193, 0xff, 0x7 ;  /* 0x000000ffc1037811 */ /* 0x000fe200078e38ff */
[----:B------:R-:W-:Y:S01]  /*15b0*/  IMAD.MOV R25, RZ, RZ, -R8 ;  /* 0x000000ffff197224 */ /* 0x000fe200078e0a08 */
[----:B------:R-:W-:Y:S01]  /*15c0*/  ISETP.NE.U32.AND P1, PT, RZ, UR4, PT ;  /* 0x00000004ff007c0c */ /* 0x000fe2000bf25070 */
[----:B------:R-:W-:-:S03]  /*15d0*/  IMAD.MOV.U32 R117, RZ, RZ, R28 ;  /* 0x000000ffff757224 */ /* 0x000fc600078e001c */
[----:B------:R-:W-:Y:S02]  /*15e0*/  VIMNMX R25, RZ, R25, !PT ;  /* 0x00000019ff197248 */ /* 0x000fe40007fe0100 */
[----:B------:R-:W-:-:S13]  /*15f0*/  ISETP.NE.AND.EX P1, PT, RZ, UR5, PT, P1 ;  /* 0x00000005ff007c0c */ /* 0x000fda000bf25310 */
[----:B------:R-:W-:-:S04]  /*1600*/  @P1 IADD3 R6, P2, R220, UR4, RZ ;  /* 0x00000004dc061c10 */ /* 0x000fc8000ff5e0ff */
[----:B------:R-:W-:-:S05]  /*1610*/  @P1 IADD3.X R7, R221, UR5, RZ, P2, !PT ;  /* 0x00000005dd071c10 */ /* 0x000fca00097fe4ff */
[----:B------:R0:W5:Y:S01]  /*1620*/  @P1 LDG.E R117, desc[UR40][R6.64] ;  /* 0x0000002806751981 */ /* 0x000162000c1e1900 */
[----:B--2---:R-:W-:-:S04]  /*1630*/  @P0 IMAD.IADD R24, R9, 0x1, -R0 ;  /* 0x0000000109180824 */ /* 0x004fc800078e0a00 */
[----:B------:R-:W-:-:S04]  /*1640*/  IMAD.IADD R198, R8, 0x1, R24 ;  /* 0x0000000108c67824 */ /* 0x000fc800078e0218 */
[C---:B------:R-:W-:Y:S01]  /*1650*/  VIADD R0, R198.reuse, 0x7f ;  /* 0x0000007fc6007836 */ /* 0x040fe20000000000 */
[----:B------:R-:W-:-:S04]  /*1660*/  IADD3 R4, R198, R3, -R195 ;  /* 0x00000003c6047210 */ /* 0x000fc80007ffe8c3 */
[----:B------:R-:W-:Y:S02]  /*1670*/  SHF.R.S32.HI R3, RZ, 0x1f, R0 ;  /* 0x0000001fff037819 */ /* 0x000fe40000011400 */
[----:B------:R-:W-:Y:S02]  /*1680*/  SHF.R.S32.HI R5, RZ, 0x1f, R4 ;  /* 0x0000001fff057819 */ /* 0x000fe40000011404 */
[----:B------:R-:W-:Y:S02]  /*1690*/  LEA.HI R3, R3, R0, RZ, 0x7 ;  /* 0x0000000003037211 */ /* 0x000fe400078f38ff */
[----:B------:R-:W-:Y:S02]  /*16a0*/  LEA.HI R5, R5, R4, RZ, 0x7 ;  /* 0x0000000405057211 */ /* 0x000fe400078f38ff */
[----:B------:R-:W-:Y:S02]  /*16b0*/  SHF.R.S32.HI R3, RZ, 0x7, R3 ;  /* 0x00000007ff037819 */ /* 0x000fe40000011403 */
[----:B------:R-:W-:-:S04]  /*16c0*/  SHF.R.S32.HI R0, RZ, 0x7, R5 ;  /* 0x00000007ff007819 */ /* 0x000fc80000011405 */
[----:B------:R-:W-:-:S05]  /*16d0*/  VIMNMX R123, R3, R0, PT ;  /* 0x00000000037b7248 */ /* 0x000fca0003fe0100 */
[----:B------:R-:W-:-:S05]  /*16e0*/  IMAD R3, R123, 0x80, -R8 ;  /* 0x000000807b037824 */ /* 0x000fca00078e0a08 */
[----:B------:R-:W-:-:S04]  /*16f0*/  VIMNMX R0, R3, R24, PT ;  /* 0x0000001803007248 */ /* 0x000fc80003fe0100 */
[----:B------:R-:W-:Y:S02]  /*1700*/  ISETP.GT.AND P0, PT, R0, R25, PT ;  /* 0x000000190000720c */ /* 0x000fe40003f04270 */
[----:B------:R-:W-:-:S05]  /*1710*/  SHF.R.U32.HI R25, RZ, 0x7, R25 ;  /* 0x00000007ff197819 */ /* 0x000fca0000011619 */
[----:B------:R-:W-:-:S06]  /*1720*/  IMAD.MOV.U32 R26, RZ, RZ, R25 ;  /* 0x000000ffff1a7224 */ /* 0x000fcc00078e0019 */
[----:B------:R-:W-:-:S05]  /*1730*/  @P0 VIADD R0, R0, 0x7f ;  /* 0x0000007f00000836 */ /* 0x000fca0000000000 */
[----:B------:R-:W-:-:S04]  /*1740*/  @P0 SHF.R.S32.HI R3, RZ, 0x1f, R0 ;  /* 0x0000001fff030819 */ /* 0x000fc80000011400 */
[----:B------:R-:W-:-:S04]  /*1750*/  @P0 LEA.HI R3, R3, R0, RZ, 0x7 ;  /* 0x0000000003030211 */ /* 0x000fc800078f38ff */
[----:B------:R-:W-:Y:S02]  /*1760*/  @P0 SHF.R.S32.HI R26, RZ, 0x7, R3 ;  /* 0x00000007ff1a0819 */ /* 0x000fe40000011403 */
        /* <DEDUP_REMOVED lines=23> */
.L_x_7763:
[----:B------:R-:W-:Y:S05]  /*18e0*/  BSYNC B6 ;  /* 0x0000000000067941 */ /* 0x000fea0003800000 */
.L_x_7762:
        /* <DEDUP_REMOVED lines=20> */
.L_x_7765:
[----:B------:R-:W-:Y:S05]  /*1a30*/  BSYNC B6 ;  /* 0x0000000000067941 */ /* 0x000fea0003800000 */
.L_x_7764:
[----:B------:R-:W-:Y:S01]  /*1a40*/  ULDC.64 UR4, c[0x0][0x9f8] ;  /* 0x00027e0000047ab9 */ /* 0x000fe20000000a00 */
[----:B------:R-:W0:Y:S01]  /*1a50*/  LDC R0, c[0x0][0x428] ;  /* 0x00010a00ff007b82 */ /* 0x000e220000000800 */
[----:B------:R-:W-:-:S07]  /*1a60*/  ISETP.NE.U32.AND P0, PT, RZ, UR4, PT ;  /* 0x00000004ff007c0c */ /* 0x000fce000bf05070 */
[----:B------:R-:W1:Y:S01]  /*1a70*/  LDC.64 R40, c[0x0][0x2f0] ;  /* 0x0000bc00ff287b82 */ /* 0x000e620000000a00 */
[----:B------:R-:W-:Y:S01]  /*1a80*/  ISETP.NE.AND.EX P0, PT, RZ, UR5, PT, P0 ;  /* 0x00000005ff007c0c */ /* 0x000fe2000bf05300 */
[----:B------:R-:W2:Y:S01]  /*1a90*/  S2R R21, SR_TID.X ;  /* 0x0000000000157919 */ /* 0x000ea20000002100 */
[----:B------:R-:W-:Y:S01]  /*1aa0*/  IMAD.IADD R85, R29, 0x1, R28 ;  /* 0x000000011d557824 */ /* 0x000fe200078e021c */
[----:B------:R-:W-:-:S04]  /*1ab0*/  ULDC.64 UR6, c[0x0][0xa08] ;  /* 0x0002820000067ab9 */ /* 0x000fc80000000a00 */
[----:B------:R-:W3:Y:S06]  /*1ac0*/  LDC.64 R108, c[0x0][0x3d8] ;  /* 0x0000f600ff6c7b82 */ /* 0x000eec0000000a00 */
[----:B------:R-:W-:Y:S02]  /*1ad0*/  @P0 IADD3 R4, P1, R220, UR4, RZ ;  /* 0x00000004dc040c10 */ /* 0x000fe4000ff3e0ff */
[----:B------:R-:W4:Y:S02]  /*1ae0*/  LDC R29, c[0x0][0x3d4] ;  /* 0x0000f500ff1d7b82 */ /* 0x000f240000000800 */
[----:B------:R-:W-:Y:S01]  /*1af0*/  @P0 IADD3.X R5, R221, UR5, RZ, P1, !PT ;  /* 0x00000005dd050c10 */ /* 0x000fe20008ffe4ff */
[----:B------:R-:W-:-:S04]  /*1b00*/  ULDC.64 UR4, c[0x0][0x2f8] ;  /* 0x0000be0000047ab9 */ /* 0x000fc80000000a00 */
[----:B------:R2:W4:Y:S01]  /*1b10*/  @P0 LDG.E R27, desc[UR40][R4.64] ;  /* 0x00000028041b0981 */ /* 0x000522000c1e1900 */
[----:B0-----:R-:W-:Y:S01]  /*1b20*/  ISETP.NE.AND P0, PT, R0, 0x1, PT ;  /* 0x000000010000780c */ /* 0x001fe20003f05270 */
[----:B-1----:R-:W-:Y:S01]  /*1b30*/  IMAD.SHL.U32 R92, R40, 0x20, RZ ;  /* 0x00000020285c7824 */ /* 0x002fe200078e00ff */
[----:B------:R-:W-:Y:S01]  /*1b40*/  SHF.R.S32.HI R35, RZ, 0x1f, R85 ;  /* 0x0000001fff237819 */ /* 0x000fe20000011455 */
[-C--:B------:R-:W-:Y:S01]  /*1b50*/  IMAD.WIDE.U32 R42, R18, R40.reuse, R16 ;  /* 0x00000028122a7225 */ /* 0x080fe200078e0010 */
[----:B------:R-:W-:Y:S02]  /*1b60*/  SHF.R.S32.HI R23, RZ, 0x1f, R22 ;  /* 0x0000001fff177819 */ /* 0x000fe40000011416 */
[----:B------:R-:W-:Y:S01]  /*1b70*/  SHF.L.U64.HI R93, R40, 0x5, R41 ;  /* 0x00000005285d7819 */ /* 0x000fe20000010229 */
[-C--:B------:R-:W-:Y:S01]  /*1b80*/  IMAD R6, R35, R40.reuse, RZ ;  /* 0x0000002823067224 */ /* 0x080fe200078e02ff */
[----:B---3--:R-:W-:Y:S01]  /*1b90*/  SHF.L.U64.HI R15, R108, 0x5, R109 ;  /* 0x000000056c0f7819 */ /* 0x008fe2000001026d */
[----:B--2---:R-:W-:Y:S01]  /*1ba0*/  IMAD.WIDE.U32 R4, R85, R40, RZ ;  /* 0x0000002855047225 */ /* 0x004fe200078e00ff */
[----:B------:R-:W-:-:S03]  /*1bb0*/  SHF.R.U32.HI R21, RZ, 0x7, R21 ;  /* 0x00000007ff157819 */ /* 0x000fc60000011615 */
[----:B------:R-:W0:Y:S01]  /*1bc0*/  @P0 LDC R3, c[0x0][0x42c] ;  /* 0x00010b00ff030b82 */ /* 0x000e220000000800 */
[----:B------:R-:W-:Y:S01]  /*1bd0*/  ISETP.NE.AND P6, PT, R21, 0x1, PT ;  /* 0x000000011500780c */ /* 0x000fe20003fc5270 */
[----:B------:R-:W-:Y:S01]  /*1be0*/  IMAD.WIDE.U32 R10, R18, R108, R16 ;  /* 0x0000006c120a7225 */ /* 0x000fe200078e0010 */
[----:B----4-:R-:W-:-:S03]  /*1bf0*/  ISETP.GE.AND P2, PT, R16, R29, PT ;  /* 0x0000001d1000720c */ /* 0x010fc60003f46270 */
[----:B------:R-:W-:Y:S02]  /*1c00*/  IMAD.WIDE.U32 R90, R18, R40, R92 ;  /* 0x00000028125a7225 */ /* 0x000fe400078e005c */
[----:B------:R-:W1:Y:S02]  /*1c10*/  @P0 LDC R7, c[0x0][0x430] ;  /* 0x00010c00ff070b82 */ /* 0x000e640000000800 */
[----:B------:R-:W-:Y:S02]  /*1c20*/  IMAD.SHL.U32 R116, R29, 0x2, RZ ;  /* 0x000000021d747824 */ /* 0x000fe400078e00ff */
[----:B------:R-:W-:Y:S01]  /*1c30*/  VIADD R126, R21, 0x8 ;  /* 0x00000008157e7836 */ /* 0x000fe20000000000 */
[C---:B------:R-:W-:Y:S01]  /*1c40*/  SHF.L.U64.HI R21, R40.reuse, 0x6, R41 ;  /* 0x0000000628157819 */ /* 0x040fe20000010229 */
        /* <DEDUP_REMOVED lines=14> */
[----:B0-----:R-:W-:-:S04]  /*1d30*/  IMAD R12, R19, R6, RZ ;  /* 0x00000006130c7224 */ /* 0x001fc800078e02ff */
[----:B------:R-:W-:Y:S01]  /*1d40*/  IMAD R87, R18, R7, R12 ;  /* 0x0000000712577224 */ /* 0x000fe200078e020c */
[----:B------:R-:W-:Y:S02]  /*1d50*/  SHF.R.S32.HI R0, RZ, 0x1f, R27 ;  /* 0x0000001fff007819 */ /* 0x000fe4000001141b */
[----:B------:R-:W-:Y:S02]  /*1d60*/  SEL R99, R27, RZ, !P0 ;  /* 0x000000ff1b637207 */ /* 0x000fe40004000000 */
[----:B------:R-:W-:Y:S02]  /*1d70*/  SEL R9, R0, RZ, !P0 ;  /* 0x000000ff00097207 */ /* 0x000fe40004000000 */
[----:B------:R-:W-:Y:S01]  /*1d80*/  IADD3 R84, P0, R18, R85, RZ ;  /* 0x0000005512547210 */ /* 0x000fe20007f1e0ff */
[----:B------:R-:W-:-:S04]  /*1d90*/  IMAD.WIDE.U32 R100, R99, UR4, R4 ;  /* 0x0000000463647c25 */ /* 0x000fc8000f8e0004 */
[----:B------:R-:W-:Y:S02]  /*1da0*/  IMAD R0, R9, UR4, RZ ;  /* 0x0000000409007c24 */ /* 0x000fe4000f8e02ff */
[----:B------:R-:W-:Y:S01]  /*1db0*/  IMAD.X R85, R19, 0x1, R35, P0 ;  /* 0x0000000113557824 */ /* 0x000fe200000e0623 */
[----:B------:R-:W-:Y:S01]  /*1dc0*/  IADD3 R35, P3, R100, 0x40, RZ ;  /* 0x0000004064237810 */ /* 0x000fe20007f7e0ff */
        /* <DEDUP_REMOVED lines=15> */
[----:B------:R-:W-:Y:S02]  /*1ec0*/  IMAD.MOV.U32 R88, RZ, RZ, R8 ;  /* 0x000000ffff587224 */ /* 0x000fe400078e0008 */
[----:B------:R-:W-:Y:S01]  /*1ed0*/  IMAD.WIDE.U32 R98, R99, UR4, R4 ;  /* 0x0000000463627c25 */ /* 0x000fe2000f8e0004 */
[----:B------:R-:W-:Y:S01]  /*1ee0*/  ULDC UR4, c[0x0][0x2e4] ;  /* 0x0000b90000047ab9 */ /* 0x000fe20000000800 */
[----:B------:R-:W-:Y:S01]  /*1ef0*/  @!P6 BAR.SYNC.DEFER_BLOCKING 0x9, 0x100 ;  /* 0x024400000000eb1d */ /* 0x000fe20000010000 */
[C---:B------:R-:W-:Y:S01]  /*1f00*/  ISETP.GE.AND P2, PT, R16.reuse, UR4, PT ;  /* 0x0000000410007c0c */ /* 0x040fe2000bf46270 */
[----:B------:R-:W-:Y:S02]  /*1f10*/  IMAD.IADD R3, R16, 0x1, R3 ;  /* 0x0000000110037824 */ /* 0x000fe400078e0203 */
[----:B------:R-:W-:-:S03]  /*1f20*/  IMAD.WIDE.U32 R4, R18, R108, R22 ;  /* 0x0000006c12047225 */ /* 0x000fc600078e0016 */
[----:B------:R-:W-:Y:S01]  /*1f30*/  SHF.R.S32.HI R14, RZ, 0x1f, R3 ;  /* 0x0000001fff0e7819 */ /* 0x000fe20000011403 */
[----:B------:R-:W-:Y:S01]  /*1f40*/  IMAD.IADD R89, R9, 0x1, R87 ;  /* 0x0000000109597824 */ /* 0x000fe200078e0257 */
[----:B-----5:R-:W-:Y:S01]  /*1f50*/  SHF.R.S32.HI R9, RZ, 0x1f, R117 ;  /* 0x0000001fff097819 */ /* 0x020fe20000011475 */
[----:B------:R-:W-:Y:S01]  /*1f60*/  IMAD.IADD R5, R5, 0x1, R13 ;  /* 0x0000000105057824 */ /* 0x000fe200078e020d */
[CC--:B------:R-:W-:Y:S01]  /*1f70*/  LEA.HI R8, R14.reuse, R3.reuse, RZ, 0x6 ;  /* 0x000000030e087211 */ /* 0x0c0fe200078f30ff */
[----:B------:R-:W-:Y:S01]  /*1f80*/  IMAD.IADD R11, R13, 0x1, R11 ;  /* 0x000000010d0b7824 */ /* 0x000fe200078e020b */
[----:B------:R-:W-:Y:S01]  /*1f90*/  LEA.HI R44, R14, R3, RZ, 0x3 ;  /* 0x000000030e2c7211 */ /* 0x000fe200078f18ff */
[----:B------:R-:W-:-:S03]  /*1fa0*/  IMAD.WIDE.U32 R96, R117, R108, R4 ;  /* 0x0000006c75607225 */ /* 0x000fc600078e0004 */
[----:B------:R-:W-:Y:S01]  /*1fb0*/  LOP3.LUT R3, R44, 0x38, RZ, 0xc0, !PT ;  /* 0x000000382c037812 */ /* 0x000fe200078ec0ff */
[----:B------:R-:W-:Y:S01]  /*1fc0*/  IMAD.SHL.U32 R8, R8, 0x80, RZ ;  /* 0x0000008008087824 */ /* 0x000fe200078e00ff */
[----:B------:R-:W-:Y:S01]  /*1fd0*/  LOP3.LUT R20, R199, 0x38, R44, 0xf8, !PT ;  /* 0x00000038c7147812 */ /* 0x000fe200078ef82c */
[-C--:B------:R-:W-:Y:S01]  /*1fe0*/  IMAD.WIDE.U32 R12, R18, R6.reuse, R16 ;  /* 0x00000006120c7225 */ /* 0x080fe200078e0010 */
[----:B------:R-:W-:Y:S02]  /*1ff0*/  LOP3.LUT R14, R200, 0x38, R44, 0xf8, !PT ;  /* 0x00000038c80e7812 */ /* 0x000fe400078ef82c */
[----:B------:R-:W-:Y:S01]  /*2000*/  LOP3.LUT R115, R8, 0xffffe000, RZ, 0xc0, !PT ;  /* 0xffffe00008737812 */ /* 0x000fe200078ec0ff */
[----:B------:R-:W-:Y:S01]  /*2010*/  IMAD R4, R9, R6, RZ ;  /* 0x0000000609047224 */ /* 0x000fe200078e02ff */
[----:B------:R-:W-:Y:S01]  /*2020*/  LOP3.LUT R8, R3, 0x1c0, R202, 0xf8, !PT ;  /* 0x000001c003087812 */ /* 0x000fe200078ef8ca */
[----:B------:R-:W-:Y:S01]  /*2030*/  IMAD R3, R19, R40, RZ ;  /* 0x0000002813037224 */ /* 0x000fe200078e02ff */
[----:B------:R-:W-:Y:S01]  /*2040*/  LOP3.LUT R20, R20, R203, RZ, 0x3c, !PT ;  /* 0x000000cb14147212 */ /* 0x000fe200078e3cff */
[----:B------:R-:W-:Y:S01]  /*2050*/  IMAD.MOV.U32 R86, RZ, RZ, R12 ;  /* 0x000000ffff567224 */ /* 0x000fe200078e000c */
[----:B------:R-:W-:Y:S01]  /*2060*/  LOP3.LUT R12, R201, 0x38, R44, 0xf8, !PT ;  /* 0x00000038c90c7812 */ /* 0x000fe200078ef82c */
[----:B------:R-:W-:Y:S01]  /*2070*/  IMAD R27, R18, R41, R3 ;  /* 0x00000029121b7224 */ /* 0x000fe200078e0203 */
[----:B------:R-:W-:Y:S01]  /*2080*/  LOP3.LUT R14, R14, R205, RZ, 0x3c, !PT ;  /* 0x000000cd0e0e7212 */ /* 0x000fe200078e3cff */
[----:B------:R-:W-:Y:S01]  /*2090*/  IMAD R39, R117, R7, R4 ;  /* 0x0000000775277224 */ /* 0x000fe200078e0204 */
[----:B------:R-:W-:Y:S01]  /*20a0*/  IADD3 R4, P1, R92, R90, RZ ;  /* 0x0000005a5c047210 */ /* 0x000fe20007f3e0ff */
[----:B------:R-:W-:Y:S01]  /*20b0*/  IMAD.IADD R32, R101, 0x1, R33 ;  /* 0x0000000165207824 */ /* 0x000fe200078e0221 */
[----:B------:R-:W-:Y:S01]  /*20c0*/  IADD3 R33, P0, R100, R42, RZ ;  /* 0x0000002a64217210 */ /* 0x000fe20007f1e0ff */
[----:B------:R-:W-:Y:S01]  /*20d0*/  IMAD.IADD R5, R27, 0x1, R91 ;  /* 0x000000011b057824 */ /* 0x000fe200078e025b */
[----:B------:R-:W-:Y:S01]  /*20e0*/  LOP3.LUT R12, R12, R207, RZ, 0x3c, !PT ;  /* 0x000000cf0c0c7212 */ /* 0x000fe200078e3cff */
[----:B------:R-:W-:Y:S01]  /*20f0*/  IMAD R28, R9, R108, RZ ;  /* 0x0000006c091c7224 */ /* 0x000fe200078e02ff */
[----:B------:R-:W-:Y:S01]  /*2100*/  IADD3 R111, R20, R115, R204 ;  /* 0x00000073146f7210 */ /* 0x000fe20007ffe0cc */
[----:B------:R-:W-:Y:S01]  /*2110*/  IMAD.IADD R27, R43, 0x1, R27 ;  /* 0x000000012b1b7824 */ /* 0x000fe200078e021b */
[----:B------:R-:W-:Y:S01]  /*2120*/  LOP3.LUT R8, R8, R209, RZ, 0x3c, !PT ;  /* 0x000000d108087212 */ /* 0x000fe200078e3cff */
[----:B------:R-:W-:Y:S01]  /*2130*/  IMAD.IADD R87, R87, 0x1, R13 ;  /* 0x0000000157577824 */ /* 0x000fe200078e020d */
[----:B------:R-:W-:Y:S01]  /*2140*/  IADD3 R112, R14, R115, R206 ;  /* 0x000000730e707210 */ /* 0x000fe20007ffe0ce */
[----:B------:R-:W-:Y:S01]  /*2150*/  IMAD.X R20, R5, 0x1, R93, P1 ;  /* 0x0000000105147824 */ /* 0x000fe200008e065d */
[----:B------:R-:W-:Y:S01]  /*2160*/  IADD3 R107, P1, R4, R92, RZ ;  /* 0x0000005c046b7210 */ /* 0x000fe20007f3e0ff */
[C---:B------:R-:W-:Y:S01]  /*2170*/  IMAD R31, R117.reuse, R109, R28 ;  /* 0x0000006d751f7224 */ /* 0x040fe200078e021c */
[----:B------:R-:W-:Y:S01]  /*2180*/  IADD3 R113, R12, R115, R208 ;  /* 0x000000730c717210 */ /* 0x000fe20007ffe0d0 */
[----:B------:R-:W-:Y:S01]  /*2190*/  IMAD.WIDE.U32 R94, R117, R108, R10 ;  /* 0x0000006c755e7225 */ /* 0x000fe200078e000a */
[----:B------:R-:W-:-:S02]  /*21a0*/  SHF.L.U64.HI R14, R108, 0x6, R109 ;  /* 0x000000066c0e7819 */ /* 0x000fc4000001026d */
[----:B------:R-:W-:Y:S01]  /*21b0*/  LOP3.LUT R34, R44, 0xfffffff8, RZ, 0xc0, !PT ;  /* 0xfffffff82c227812 */ /* 0x000fe200078ec0ff */
[----:B------:R-:W-:Y:S01]  /*21c0*/  IMAD.X R36, R27, 0x1, R32, P0 ;  /* 0x000000011b247824 */ /* 0x000fe200000e0620 */
[----:B------:R-:W-:Y:S01]  /*21d0*/  IADD3 R37, P0, R33, 0x40, RZ ;  /* 0x0000004021257810 */ /* 0x000fe20007f1e0ff */
[CC--:B------:R-:W-:Y:S01]  /*21e0*/  IMAD.WIDE.U32 R88, R117.reuse, R6.reuse, R88 ;  /* 0x0000000675587225 */ /* 0x0c0fe200078e0058 */
[----:B------:R-:W-:Y:S02]  /*21f0*/  SHF.L.U64.HI R109, R108, 0x7, R109 ;  /* 0x000000076c6d7819 */ /* 0x000fe4000001026d */
[----:B------:R-:W-:Y:S01]  /*2200*/  IADD3 R115, R8, R115, R210 ;  /* 0x0000007308737210 */ /* 0x000fe20007ffe0d2 */
[----:B------:R-:W-:Y:S01]  /*2210*/  IMAD.WIDE.U32 R86, R117, R6, R86 ;  /* 0x0000000675567225 */ /* 0x000fe200078e0056 */
[C-C-:B------:R-:W-:Y:S02]  /*2220*/  SHF.L.U64.HI R10, R6.reuse, 0x5, R7.reuse ;  /* 0x00000005060a7819 */ /* 0x140fe40000010207 */
[----:B------:R-:W-:Y:S01]  /*2230*/  SHF.L.U64.HI R9, R6, 0x6, R7 ;  /* 0x0000000606097819 */ /* 0x000fe20000010207 */
[----:B------:R-:W-:Y:S01]  /*2240*/  IMAD.SHL.U32 R13, R108, 0x20, RZ ;  /* 0x000000206c0d7824 */ /* 0x000fe200078e00ff */
[----:B------:R-:W-:Y:S01]  /*2250*/  SHF.L.U64.HI R3, R40, 0x7, R41 ;  /* 0x0000000728037819 */ /* 0x000fe20000010229 */
[C---:B------:R-:W-:Y:S01]  /*2260*/  IMAD.SHL.U32 R12, R108.reuse, 0x40, RZ ;  /* 0x000000406c0c7824 */ /* 0x040fe200078e00ff */
[----:B------:R-:W-:Y:S01]  /*2270*/  SHF.R.S32.HI R41, RZ, 0x1f, R34 ;  /* 0x0000001fff297819 */ /* 0x000fe20000011422 */
[----:B------:R-:W-:Y:S01]  /*2280*/  IMAD.SHL.U32 R11, R108, 0x80, RZ ;  /* 0x000000806c0b7824 */ /* 0x000fe200078e00ff */
[----:B------:R-:W-:Y:S01]  /*2290*/  SHF.L.U64.HI R108, R6, 0x7, R7 ;  /* 0x00000007066c7819 */ /* 0x000fe20000010207 */
[----:B------:R-:W-:-:S02]  /*22a0*/  IMAD.IADD R29, R97, 0x1, R31 ;  /* 0x00000001611d7824 */ /* 0x000fc400078e021f */
[----:B------:R-:W-:Y:S02]  /*22b0*/  IMAD.IADD R30, R31, 0x1, R95 ;  /* 0x000000011f1e7824 */ /* 0x000fe400078e025f */
[C---:B------:R-:W-:Y:S02]  /*22c0*/  IMAD.SHL.U32 R8, R6.reuse, 0x20, RZ ;  /* 0x0000002006087824 */ /* 0x040fe400078e00ff */
[----:B------:R-:W-:Y:S02]  /*22d0*/  IMAD.SHL.U32 R7, R6, 0x40, RZ ;  /* 0x0000004006077824 */ /* 0x000fe400078e00ff */
[----:B------:R-:W-:Y:S01]  /*22e0*/  IMAD.X R28, R20, 0x1, R93, P1 ;  /* 0x00000001141c7824 */ /* 0x000fe200008e065d */
[----:B------:R-:W-:Y:S01]  /*22f0*/  ISETP.GE.AND P1, PT, R196, UR4, PT ;  /* 0x00000004c4007c0c */ /* 0x000fe2000bf26270 */
[----:B------:R-:W-:Y:S02]  /*2300*/  IMAD.IADD R31, R89, 0x1, R39 ;  /* 0x00000001591f7824 */ /* 0x000fe400078e0227 */
[----:B------:R-:W-:Y:S01]  /*2310*/  IMAD.IADD R38, R39, 0x1, R87 ;  /* 0x0000000127267824 */ /* 0x000fe200078e0257 */
[----:B------:R-:W-:Y:S01]  /*2320*/  SHF.R.S32.HI R39, RZ, 0x3, R44 ;  /* 0x00000003ff277819 */ /* 0x000fe2000001142c */
[----:B------:R-:W-:-:S02]  /*2330*/  IMAD.SHL.U32 R6, R6, 0x80, RZ ;  /* 0x0000008006067824 */ /* 0x000fc400078e00ff */
[----:B------:R-:W-:Y:S02]  /*2340*/  IMAD.X R102, RZ, RZ, R32, P3 ;  /* 0x000000ffff667224 */ /* 0x000fe400018e0620 */
[----:B------:R-:W-:Y:S02]  /*2350*/  IMAD.X R103, RZ, RZ, R36, P0 ;  /* 0x000000ffff677224 */ /* 0x000fe400000e0624 */
[----:B------:R-:W-:-:S07]  /*2360*/  IMAD.IADD R104, R99, 0x1, R45 ;  /* 0x0000000163687824 */ /* 0x000fce00078e022d */
.L_x_7851:
        /* <DEDUP_REMOVED lines=18> */
[----:B------:R-:W-:Y:S01]  /*2490*/  IMAD R47, R44, R11, R46 ;  /* 0x0000000b2c2f7224 */ /* 0x000fe200078e022e */
        /* <DEDUP_REMOVED lines=37> */
.L_x_7770:
[----:B------:R-:W-:Y:S05]  /*26f0*/  BSYNC B1 ;  /* 0x0000000000017941 */ /* 0x000fea0003800000 */
.L_x_7769:
        /* <DEDUP_REMOVED lines=42> */
.L_x_7772:
[----:B------:R-:W-:Y:S05]  /*29a0*/  BSYNC B1 ;  /* 0x0000000000017941 */ /* 0x000fea0003800000 */
.L_x_7771:
        /* <DEDUP_REMOVED lines=48> */
.L_x_7774:
[----:B------:R-:W-:Y:S05]  /*2cb0*/  BSYNC B1 ;  /* 0x0000000000017941 */ /* 0x000fea0003800000 */
.L_x_7773:
        /* <DEDUP_REMOVED lines=31> */
.L_x_7776:
[----:B------:R-:W-:Y:S05]  /*2eb0*/  BSYNC B1 ;  /* 0x0000000000017941 */ /* 0x000fea0003800000 */
.L_x_7775:
[----:B01---5:R-:W-:Y:S01]  /*2ec0*/  IMAD.MOV.U32 R44, RZ, RZ, R56 ;  /* 0x000000ffff2c7224 */ /* 0x023fe200078e0038 */
[----:B------:R-:W-:Y:S01]  /*2ed0*/  ISETP.NE.AND P0, PT, R197, 0x3, PT ;  /* 0x00000003c500780c */ /* 0x000fe20003f05270 */
        /* <DEDUP_REMOVED lines=30> */
[----:B------:R-:W-:Y:S01]  /*30c0*/  PRMT R139, R47, 0x7610, R139 ;  /* 0x000076102f8b7816 */ /* 0x000fe2000000008b */
[----:B------:R-:W-:Y:S06]  /*30d0*/  @!P0 BRA `(.L_x_7777) ;  /* 0x0000000000048947 */ /* 0x000fec0003800000 */
[----:B------:R-:W-:Y:S01]  /*30e0*/  BPT.TRAP 0x1 ;  /* 0x000000040000795c */ /* 0x000fe20000300000 */
.L_x_7777:
[----:B------:R-:W-:Y:S01]  /*30f0*/  IMAD R105, R184, 0x8, R2 ;  /* 0x00000008b8697824 */ /* 0x000fe200078e0202 */
[----:B------:R-:W-:Y:S01]  /*3100*/  SHF.L.U32 R122, R191, 0x1f, RZ ;  /* 0x0000001fbf7a7819 */ /* 0x000fe200000006ff */
[----:B------:R-:W-:Y:S03]  /*3110*/  BSSY B1, `(.L_x_7778) ;  /* 0x0000003000017945 */ /* 0x000fe60003800000 */
[----:B------:R-:W0:Y:S02]  /*3120*/  SYNCS.PHASECHK.TRANS64.TRYWAIT P6, [R105+URZ+0x28890], R122 ;  /* 0x0288907a690075a7 */ /* 0x000e2400080c017f */
[----:B0-----:R-:W-:Y:S05]  /*3130*/  @!P6 BRA `(.L_x_7779) ;  /* 0x000001ac00ece947 */ /* 0x001fea0003800000 */
.L_x_8086:
[----:B------:R-:W-:Y:S05]  /*3140*/  BSYNC B1 ;  /* 0x0000000000017941 */ /* 0x000fea0003800000 */
.L_x_7778:
        /* <DEDUP_REMOVED lines=14> */
[----:B------:R-:W-:Y:S02]  /*3230*/  SHF.R.U64 R160, R82, 0x10, R83 ;  /* 0x0000001052a07819 */ /* 0x000fe40000001253 */
        /* <DEDUP_REMOVED lines=15> */
[----:B------:R-:W-:-:S02]  /*3330*/  IMAD.U32 R47, R45, 0x10000, RZ ;  /* 0x000100002d2f7824 */ /* 0x000fc400078e00ff */
[C---:B------:R-:W-:Y:S01]  /*3340*/  FMUL.FTZ R164, R76.reuse, R160 ;  /* 0x000000a04ca47220 */ /* 0x040fe20000410000 */
[-C--:B------:R-:W-:Y:S01]  /*3350*/  FMUL.FTZ R163, R76, R83.reuse ;  /* 0x000000534ca37220 */ /* 0x080fe20000410000 */
[C---:B------:R-:W-:Y:S01]  /*3360*/  IMAD.U32 R45, R44.reuse, 0x10000, RZ ;  /* 0x000100002c2d7824 */ /* 0x040fe200078e00ff */
[----:B------:R-:W-:Y:S01]  /*3370*/  LOP3.LUT R44, R44, 0xffff0000, RZ, 0xc0, !PT ;  /* 0xffff00002c2c7812 */ /* 0x000fe200078ec0ff */
[----:B------:R-:W-:Y:S01]  /*3380*/  FMUL.FTZ R165, R81, R162 ;  /* 0x000000a251a57220 */ /* 0x000fe20000410000 */
        /* <DEDUP_REMOVED lines=21> */
.L_x_7785:
[----:B------:R-:W-:Y:S05]  /*34e0*/  BSYNC B3 ;  /* 0x0000000000037941 */ /* 0x000fea0003800000 */
.L_x_7784:
[----:B------:R-:W-:Y:S02]  /*34f0*/  ULDC.64 UR4, c[0x0][0x2d8] ;  /* 0x0000b60000047ab9 */ /* 0x000fe40000000a00 */
[----:B------:R-:W-:-:S04]  /*3500*/  LEA R76, P3, R77, UR4, 0x1 ;  /* 0x000000044d4c7c11 */ /* 0x000fc8000f8608ff */
[----:B------:R-:W-:-:S05]  /*3510*/  LEA.HI.X R77, R77, UR5, R156, 0x1, P3 ;  /* 0x000000054d4d7c11 */ /* 0x000fca00098f0c9c */
[----:B--2---:R1:W-:Y:S04]  /*3520*/  STG.E.128 desc[UR40][R76.64], R44 ;  /* 0x0000002c4c007986 */ /* 0x0043e8000c101d28 */
.L_x_7783:
[----:B------:R-:W-:Y:S05]  /*3530*/  BSYNC B2 ;  /* 0x0000000000027941 */ /* 0x000fea0003800000 */
.L_x_7782:
        /* <DEDUP_REMOVED lines=11> */
[----:B------:R-:W-:Y:S02]  /*35f0*/  PRMT R144, R144, 0x5410, R77 ;  /* 0x0000541090907816 */ /* 0x000fe4000000004d */
[----:B------:R-:W-:Y:S02]  /*3600*/  PRMT R141, R141, 0x5410, R76 ;  /* 0x000054108d8d7816 */ /* 0x000fe4000000004c */
[----:B------:R-:W-:Y:S01]  /*3610*/  SHF.R.U64 R83, R72, 0x10, R73 ;  /* 0x0000001048537819 */ /* 0x000fe20000001249 */
[C---:B------:R-:W-:Y:S01]  /*3620*/  IMAD.U32 R72, R46.reuse, 0x10000, RZ ;  /* 0x000100002e487824 */ /* 0x040fe200078e00ff */
[----:B------:R-:W-:Y:S01]  /*3630*/  LOP3.LUT R73, R46, 0xffff0000, RZ, 0xc0, !PT ;  /* 0xffff00002e497812 */ /* 0x000fe200078ec0ff */
[----:B------:R-:W-:Y:S01]  /*3640*/  IMAD.U32 R77, R141, 0x10000, RZ ;  /* 0x000100008d4d7824 */ /* 0x000fe200078e00ff */
[----:B------:R-:W-:Y:S01]  /*3650*/  PRMT R142, R142, 0x5410, R81 ;  /* 0x000054108e8e7816 */ /* 0x000fe20000000051 */
[----:B------:R-:W-:Y:S01]  /*3660*/  IMAD.U32 R81, R144, 0x10000, RZ ;  /* 0x0001000090517824 */ /* 0x000fe200078e00ff */
[----:B------:R-:W-:Y:S01]  /*3670*/  PRMT R140, R140, 0x5410, R83 ;  /* 0x000054108c8c7816 */ /* 0x000fe20000000053 */
        /* <DEDUP_REMOVED lines=8> */
[----:B------:R-:W-:Y:S01]  /*3700*/  IMAD.U32 R45, R44, 0x10000, RZ ;  /* 0x000100002c2d7824 */ /* 0x000fe200078e00ff */
[----:B------:R-:W-:Y:S01]  /*3710*/  LOP3.LUT R144, R144, 0xffff0000, RZ, 0xc0, !PT ;  /* 0xffff000090907812 */ /* 0x000fe200078ec0ff */
[----:B------:R-:W-:Y:S01]  /*3720*/  FMUL.FTZ R83, R47, R80 ;  /* 0x000000502f537220 */ /* 0x000fe20000410000 */
[----:B------:R-:W-:Y:S01]  /*3730*/  LOP3.LUT R141, R141, 0xffff0000, RZ, 0xc0, !PT ;  /* 0xffff00008d8d7812 */ /* 0x000fe200078ec0ff */
[----:B------:R-:W-:Y:S01]  /*3740*/  FFMA.FTZ R72, R72, R81, R73 ;  /* 0x0000005148487223 */ /* 0x000fe20000010049 */
[----:B------:R-:W-:Y:S01]  /*3750*/  FMUL.FTZ R47, R47, R76 ;  /* 0x0000004c2f2f7220 */ /* 0x000fe20000410000 */
[----:B------:R-:W-:Y:S01]  /*3760*/  LOP3.LUT R44, R44, 0xffff0000, RZ, 0xc0, !PT ;  /* 0xffff00002c2c7812 */ /* 0x000fe200078ec0ff */
[----:B------:R-:W-:Y:S01]  /*3770*/  FMUL.FTZ R73, R75, R144 ;  /* 0x000000904b497220 */ /* 0x000fe20000410000 */
[----:B------:R-:W-:-:S02]  /*3780*/  IMAD.U32 R142, R142, 0x10000, RZ ;  /* 0x000100008e8e7824 */ /* 0x000fc400078e00ff */
[-C--:B------:R-:W-:Y:S01]  /*3790*/  FMUL.FTZ R75, R75, R141.reuse ;  /* 0x0000008d4b4b7220 */ /* 0x080fe20000410000 */
[----:B------:R-:W-:Y:S02]  /*37a0*/  IMAD.U32 R140, R140, 0x10000, RZ ;  /* 0x000100008c8c7824 */ /* 0x000fe400078e00ff */
        /* <DEDUP_REMOVED lines=14> */
.L_x_7787:
[----:B------:R-:W-:Y:S05]  /*3890*/  BSYNC B2 ;  /* 0x0000000000027941 */ /* 0x000fea0003800000 */
.L_x_7786:
[----:B------:R-:W-:Y:S02]  /*38a0*/  ULDC.64 UR4, c[0x0][0x2d8] ;  /* 0x0000b60000047ab9 */ /* 0x000fe40000000a00 */
[----:B------:R-:W-:-:S04]  /*38b0*/  LEA R72, P3, R154, UR4, 0x1 ;  /* 0x000000049a487c11 */ /* 0x000fc8000f8608ff */
[----:B------:R-:W-:-:S05]  /*38c0*/  LEA.HI.X R73, R154, UR5, R153, 0x1, P3 ;  /* 0x000000059a497c11 */ /* 0x000fca00098f0c99 */
[----:B--2---:R2:W-:Y:S04]  /*38d0*/  STG.E.128 desc[UR40][R72.64], R44 ;  /* 0x0000002c48007986 */ /* 0x0045e8000c101d28 */
.L_x_7781:
[----:B------:R-:W-:Y:S05]  /*38e0*/  BSYNC B1 ;  /* 0x0000000000017941 */ /* 0x000fea0003800000 */
.L_x_7780:
        /* <DEDUP_REMOVED lines=58> */
.L_x_7793:
[----:B------:R-:W-:Y:S05]  /*3c90*/  BSYNC B3 ;  /* 0x0000000000037941 */ /* 0x000fea0003800000 */
.L_x_7792:
[----:B------:R-:W-:Y:S02]  /*3ca0*/  ULDC.64 UR4, c[0x0][0x2d8] ;  /* 0x0000b60000047ab9 */ /* 0x000fe40000000a00 */
[----:B------:R-:W-:-:S04]  /*3cb0*/  LEA R68, P3, R74, UR4, 0x1 ;  /* 0x000000044a447c11 */ /* 0x000fc8000f8608ff */
[----:B------:R-:W-:-:S05]  /*3cc0*/  LEA.HI.X R69, R74, UR5, R75, 0x1, P3 ;  /* 0x000000054a457c11 */ /* 0x000fca00098f0c4b */
[----:B--2---:R2:W-:Y:S04]  /*3cd0*/  STG.E.128 desc[UR40][R68.64], R44 ;  /* 0x0000002c44007986 */ /* 0x0045e8000c101d28 */
.L_x_7791:
[----:B------:R-:W-:Y:S05]  /*3ce0*/  BSYNC B2 ;  /* 0x0000000000027941 */ /* 0x000fea0003800000 */
.L_x_7790:
        /* <DEDUP_REMOVED lines=53> */
.L_x_7795:
[----:B------:R-:W-:Y:S05]  /*4040*/  BSYNC B2 ;  /* 0x0000000000027941 */ /* 0x000fea0003800000 */
.L_x_7794:
[----:B------:R-:W-:Y:S02]  /*4050*/  ULDC.64 UR4, c[0x0][0x2d8] ;  /* 0x0000b60000047ab9 */ /* 0x000fe40000000a00 */
[----:B------:R-:W-:-:S04]  /*4060*/  LEA R64, P3, R72, UR4, 0x1 ;  /* 0x0000000448407c11 */ /* 0x000fc8000f8608ff */
[----:B------:R-:W-:-:S05]  /*4070*/  LEA.HI.X R65, R72, UR5, R77, 0x1, P3 ;  /* 0x0000000548417c11 */ /* 0x000fca00098f0c4d */
[----:B--2---:R3:W-:Y:S04]  /*4080*/  STG.E.128 desc[UR40][R64.64], R44 ;  /* 0x0000002c40007986 */ /* 0x0047e8000c101d28 */
.L_x_7789:
[----:B------:R-:W-:Y:S05]  /*4090*/  BSYNC B1 ;  /* 0x0000000000017941 */ /* 0x000fea0003800000 */
.L_x_7788:
[----:B------:R-:W-:Y:S01]  /*40a0*/  ISETP.NE.AND P3, PT, R143, RZ, PT ;  /* 0x000000ff8f00720c */ /* 0x000fe20003f65270 */
[----:B------:R-:W-:-:S12]  /*40b0*/  BSSY B1, `(.L_x_7796) ;  /* 0x000007a000017945 */ /* 0x000fd80003800000 */
[----:B------:R-:W-:Y:S05]  /*40c0*/  @P3 BRA `(.L_x_7797) ;  /* 0x0000000400e03947 */ /* 0x000fea0003800000 */
[----:B------:R-:W-:Y:S01]  /*40d0*/  IADD3 R70, P3, P4, R4, R118, R16 ;  /* 0x0000007604467210 */ /* 0x000fe20007c7e010 */
        /* <DEDUP_REMOVED lines=55> */
.L_x_7801:
[----:B------:R-:W-:Y:S05]  /*4450*/  BSYNC B3 ;  /* 0x0000000000037941 */ /* 0x000fea0003800000 */
.L_x_7800:
[----:B------:R-:W-:Y:S02]  /*4460*/  ULDC.64 UR4, c[0x0][0x2d8] ;  /* 0x0000b60000047ab9 */ /* 0x000fe40000000a00 */
[----:B------:R-:W-:-:S04]  /*4470*/  LEA R60, P3, R68, UR4, 0x1 ;  /* 0x00000004443c7c11 */ /* 0x000fc8000f8608ff */
[----:B------:R-:W-:-:S05]  /*4480*/  LEA.HI.X R61, R68, UR5, R73, 0x1, P3 ;  /* 0x00000005443d7c11 */ /* 0x000fca00098f0c49 */
[----:B--2---:R4:W-:Y:S04]  /*4490*/  STG.E.128 desc[UR40][R60.64], R44 ;  /* 0x0000002c3c007986 */ /* 0x0049e8000c101d28 */
.L_x_7799:
[----:B------:R-:W-:Y:S05]  /*44a0*/  BSYNC B2 ;  /* 0x0000000000027941 */ /* 0x000fea0003800000 */
.L_x_7798:
        /* <DEDUP_REMOVED lines=53> */
.L_x_7803:
[----:B------:R-:W-:Y:S05]  /*4800*/  BSYNC B2 ;  /* 0x0000000000027941 */ /* 0x000fea0003800000 */
.L_x_7802:
[----:B------:R-:W-:Y:S02]  /*4810*/  ULDC.64 UR4, c[0x0][0x2d8] ;  /* 0x0000b60000047ab9 */ /* 0x000fe40000000a00 */
[----:B------:R-:W-:-:S04]  /*4820*/  LEA R56, P3, R64, UR4, 0x1 ;  /* 0x0000000440387c11 */ /* 0x000fc8000f8608ff */
[----:B------:R-:W-:-:S05]  /*4830*/  LEA.HI.X R57, R64, UR5, R69, 0x1, P3 ;  /* 0x0000000540397c11 */ /* 0x000fca00098f0c45 */
[----:B--2---:R1:W-:Y:S04]  /*4840*/  STG.E.128 desc[UR40][R56.64], R44 ;  /* 0x0000002c38007986 */ /* 0x0043e8000c101d28 */
.L_x_7797:
[----:B------:R-:W-:Y:S05]  /*4850*/  BSYNC B1 ;  /* 0x0000000000017941 */ /* 0x000fea0003800000 */
.L_x_7796:
        /* <DEDUP_REMOVED lines=56> */
.L_x_7808:
[----:B------:R-:W-:Y:S05]  /*4be0*/  BSYNC B2 ;  /* 0x0000000000027941 */ /* 0x000fea0003800000 */
.L_x_7807:
[----:B------:R-:W-:Y:S01]  /*4bf0*/  ULDC.64 UR4, c[0x0][0x2d8] ;  /* 0x0000b60000047ab9 */ /* 0x000fe20000000a00 */
[----:B------:R-:W-:Y:S01]  /*4c00*/  IMAD.X R54, R57, 0x1, R32, P3 ;  /* 0x0000000139367824 */ /* 0x000fe200018e0620 */
[----:B------:R-:W-:-:S04]  /*4c10*/  LEA R52, P3, R63, UR4, 0x1 ;  /* 0x000000043f347c11 */ /* 0x000fc8000f8608ff */
[----:B------:R-:W-:-:S05]  /*4c20*/  LEA.HI.X R53, R63, UR5, R54, 0x1, P3 ;  /* 0x000000053f357c11 */ /* 0x000fca00098f0c36 */
[----:B--2---:R1:W-:Y:S04]  /*4c30*/  STG.E.128 desc[UR40][R52.64], R44 ;  /* 0x0000002c34007986 */ /* 0x0043e8000c101d28 */
.L_x_7806:
[----:B------:R-:W-:Y:S05]  /*4c40*/  BSYNC B1 ;  /* 0x0000000000017941 */ /* 0x000fea0003800000 */
.L_x_7805:
        /* <DEDUP_REMOVED lines=52> */
.L_x_7810:
[----:B------:R-:W-:Y:S05]  /*4f90*/  BSYNC B1 ;  /* 0x0000000000017941 */ /* 0x000fea0003800000 */
.L_x_7809:
[----:B------:R-:W-:Y:S01]  /*4fa0*/  ULDC.64 UR4, c[0x0][0x2d8] ;  /* 0x0000b60000047ab9 */ /* 0x000fe20000000a00 */
[----:B------:R-:W-:Y:S01]  /*4fb0*/  IMAD.X R57, R57, 0x1, R102, P3 ;  /* 0x0000000139397824 */ /* 0x000fe200018e0666 */
[----:B------:R-:W-:-:S04]  /*4fc0*/  LEA R48, P3, R56, UR4, 0x1 ;  /* 0x0000000438307c11 */ /* 0x000fc8000f8608ff */
[----:B------:R-:W-:-:S05]  /*4fd0*/  LEA.HI.X R49, R56, UR5, R57, 0x1, P3 ;  /* 0x0000000538317c11 */ /* 0x000fca00098f0c39 */
[----:B--2---:R1:W-:Y:S01]  /*4fe0*/  STG.E.128 desc[UR40][R48.64], R44 ;  /* 0x0000002c30007986 */ /* 0x0043e2000c101d28 */
[----:B------:R-:W-:Y:S05]  /*4ff0*/  BRA `(.L_x_7804) ;  /* 0x00000030007c7947 */ /* 0x000fea0003800000 */
.L_x_7768:
        /* <DEDUP_REMOVED lines=84> */
.L_x_7812:
[----:B------:R-:W-:Y:S05]  /*5540*/  BSYNC B1 ;  /* 0x0000000000017941 */ /* 0x000fea0003800000 */
.L_x_7811:
[----:B-----5:R-:W-:Y:S01]  /*5550*/  IMAD.MOV.U32 R76, RZ, RZ, R70 ;  /* 0x000000ffff4c7224 */ /* 0x020fe200078e0046 */
        /* <DEDUP_REMOVED lines=66> */
.L_x_7813:
        /* <DEDUP_REMOVED lines=9> */
.L_x_8087:
[----:B------:R-:W-:Y:S05]  /*5a10*/  BSYNC B1 ;  /* 0x0000000000017941 */ /* 0x000fea0003800000 */
.L_x_7814:
        /* <DEDUP_REMOVED lines=34> */
[----:B------:R-:W-:Y:S02]  /*5c40*/  SHF.R.U64 R167, R46, 0x10, R47 ;  /* 0x000000102ea77819 */ /* 0x000fe4000000122f */
[----:B------:R-:W-:Y:S02]  /*5c50*/  PRMT R163, R163, 0x5410, R172 ;  /* 0x00005410a3a37816 */ /* 0x000fe400000000ac */
[----:B------:R-:W-:Y:S02]  /*5c60*/  PRMT R165, R165, 0x5410, R170 ;  /* 0x00005410a5a57816 */ /* 0x000fe400000000aa */
[----:B------:R-:W-:Y:S01]  /*5c70*/  SHF.R.U64 R166, R48, 0x10, R49 ;  /* 0x0000001030a67819 */ /* 0x000fe20000001231 */
[----:B------:R-:W-:Y:S01]  /*5c80*/  IMAD.U32 R49, R82, 0x10000, RZ ;  /* 0x0001000052317824 */ /* 0x000fe200078e00ff */
[--C-:B------:R-:W-:Y:S01]  /*5c90*/  SHF.R.U64 R169, R50, 0x10, R51.reuse ;  /* 0x0000001032a97819 */ /* 0x100fe20000001233 */
[----:B-1----:R-:W-:Y:S01]  /*5ca0*/  IMAD.U32 R48, R78, 0x10000, RZ ;  /* 0x000100004e307824 */ /* 0x002fe200078e00ff */
[----:B------:R-:W-:Y:S01]  /*5cb0*/  SHF.R.U32.HI R171, RZ, 0x10, R51 ;  /* 0x00000010ffab7819 */ /* 0x000fe20000011633 */
[----:B------:R-:W-:Y:S01]  /*5cc0*/  IMAD.U32 R51, R77, 0x10000, RZ ;  /* 0x000100004d337824 */ /* 0x000fe200078e00ff */
[----:B------:R-:W-:Y:S01]  /*5cd0*/  PRMT R164, R164, 0x5410, R167 ;  /* 0x00005410a4a47816 */ /* 0x000fe200000000a7 */
[----:B------:R-:W-:Y:S01]  /*5ce0*/  IMAD.U32 R167, R163, 0x10000, RZ ;  /* 0x00010000a3a77824 */ /* 0x000fe200078e00ff */
[----:B------:R-:W-:-:S02]  /*5cf0*/  SHF.R.U32.HI R173, RZ, 0x10, R47 ;  /* 0x00000010ffad7819 */ /* 0x000fc4000001162f */
[----:B------:R-:W-:Y:S01]  /*5d00*/  LOP3.LUT R46, R77, 0xffff0000, RZ, 0xc0, !PT ;  /* 0xffff00004d2e7812 */ /* 0x000fe200078ec0ff */
[C---:B------:R-:W-:Y:S01]  /*5d10*/  IMAD.U32 R77, R79.reuse, 0x10000, RZ ;  /* 0x000100004f4d7824 */ /* 0x040fe200078e00ff */
[----:B------:R-:W-:Y:S01]  /*5d20*/  LOP3.LUT R47, R79, 0xffff0000, RZ, 0xc0, !PT ;  /* 0xffff00004f2f7812 */ /* 0x000fe200078ec0ff */
[C---:B------:R-:W-:Y:S01]  /*5d30*/  IMAD.U32 R79, R83.reuse, 0x10000, RZ ;  /* 0x00010000534f7824 */ /* 0x040fe200078e00ff */
[----:B------:R-:W-:Y:S01]  /*5d40*/  LOP3.LUT R50, R83, 0xffff0000, RZ, 0xc0, !PT ;  /* 0xffff000053327812 */ /* 0x000fe200078ec0ff */
[----:B------:R-:W-:Y:S01]  /*5d50*/  IMAD.U32 R83, R165, 0x10000, RZ ;  /* 0x00010000a5537824 */ /* 0x000fe200078e00ff */
[----:B------:R-:W-:Y:S02]  /*5d60*/  LOP3.LUT R81, R81, 0xffff0000, RZ, 0xc0, !PT ;  /* 0xffff000051517812 */ /* 0x000fe400078ec0ff */
[----:B------:R-:W-:Y:S01]  /*5d70*/  PRMT R161, R161, 0x5410, R166 ;  /* 0x00005410a1a17816 */ /* 0x000fe200000000a6 */
[----:B------:R-:W-:Y:S01]  /*5d80*/  FMUL.FTZ R166, R168, R167 ;  /* 0x000000a7a8a67220 */ /* 0x000fe20000410000 */
[----:B------:R-:W-:Y:S01]  /*5d90*/  PRMT R171, R158, 0x5410, R171 ;  /* 0x000054109eab7816 */ /* 0x000fe200000000ab */
[-C--:B------:R-:W-:Y:S01]  /*5da0*/  FMUL.FTZ R170, R168, R83.reuse ;  /* 0x00000053a8aa7220 */ /* 0x080fe20000410000 */
[----:B------:R-:W-:Y:S01]  /*5db0*/  LOP3.LUT R163, R163, 0xffff0000, RZ, 0xc0, !PT ;  /* 0xffff0000a3a37812 */ /* 0x000fe200078ec0ff */
[----:B------:R-:W-:Y:S01]  /*5dc0*/  FFMA.FTZ R83, R51, R83, -R166 ;  /* 0x0000005333537223 */ /* 0x000fe200000108a6 */
[----:B------:R-:W-:Y:S01]  /*5dd0*/  PRMT R162, R162, 0x5410, R173 ;  /* 0x00005410a2a27816 */ /* 0x000fe200000000ad */
[----:B------:R-:W-:Y:S01]  /*5de0*/  IMAD.U32 R168, R171, 0x10000, RZ ;  /* 0x00010000aba87824 */ /* 0x000fe200078e00ff */
[----:B------:R-:W-:Y:S01]  /*5df0*/  LOP3.LUT R158, R165, 0xffff0000, RZ, 0xc0, !PT ;  /* 0xffff0000a59e7812 */ /* 0x000fe200078ec0ff */
[----:B------:R-:W-:Y:S01]  /*5e00*/  FMUL.FTZ R165, R81, R163 ;  /* 0x000000a351a57220 */ /* 0x000fe20000410000 */
[----:B------:R-:W-:Y:S01]  /*5e10*/  SHF.R.U64 R156, R44, 0x10, R45 ;  /* 0x000000102c9c7819 */ /* 0x000fe2000000122d */
[----:B------:R-:W-:-:S02]  /*5e20*/  IMAD.U32 R166, R162, 0x10000, RZ ;  /* 0x00010000a2a67824 */ /* 0x000fc400078e00ff */
[----:B------:R-:W-:Y:S01]  /*5e30*/  FFMA.FTZ R51, R51, R167, R170 ;  /* 0x000000a733337223 */ /* 0x000fe200000100aa */
[-C--:B------:R-:W-:Y:S01]  /*5e40*/  FMUL.FTZ R81, R81, R158.reuse ;  /* 0x0000009e51517220 */ /* 0x080fe20000410000 */
[----:B------:R-:W-:Y:S01]  /*5e50*/  PRMT R156, R128, 0x5432, R156 ;  /* 0x00005432809c7816 */ /* 0x000fe2000000009c */
[C---:B------:R-:W-:Y:S01]  /*5e60*/  FFMA.FTZ R158, R46.reuse, R158, -R165 ;  /* 0x0000009e2e9e7223 */ /* 0x040fe200000108a5 */
[C---:B------:R-:W-:Y:S01]  /*5e70*/  FMUL.FTZ R170, R79.reuse, R168 ;  /* 0x000000a84faa7220 */ /* 0x040fe20000410000 */
[-C--:B------:R-:W-:Y:S01]  /*5e80*/  FMUL.FTZ R165, R79, R166.reuse ;  /* 0x000000a64fa57220 */ /* 0x080fe20000410000 */
[----:B------:R-:W-:Y:S01]  /*5e90*/  FFMA.FTZ R46, R46, R163, R81 ;  /* 0x000000a32e2e7223 */ /* 0x000fe20000010051 */
[----:B------:R-:W-:Y:S02]  /*5ea0*/  IMAD.U32 R45, R80, 0x10000, RZ ;  /* 0x00010000502d7824 */ /* 0x000fe400078e00ff */
[----:B------:R-:W-:Y:S01]  /*5eb0*/  FFMA.FTZ R79, R77, R166, -R170 ;  /* 0x000000a64d4f7223 */ /* 0x000fe200000108aa */
[----:B------:R-:W-:Y:S01]  /*5ec0*/  LOP3.LUT R171, R171, 0xffff0000, RZ, 0xc0, !PT ;  /* 0xffff0000abab7812 */ /* 0x000fe200078ec0ff */
[----:B------:R-:W-:Y:S01]  /*5ed0*/  FFMA.FTZ R77, R77, R168, R165 ;  /* 0x000000a84d4d7223 */ /* 0x000fe200000100a5 */
[----:B------:R-:W-:Y:S01]  /*5ee0*/  LOP3.LUT R162, R162, 0xffff0000, RZ, 0xc0, !PT ;  /* 0xffff0000a2a27812 */ /* 0x000fe200078ec0ff */
[----:B------:R-:W-:Y:S01]  /*5ef0*/  IMAD.U32 R81, R156, 0x10000, RZ ;  /* 0x000100009c517824 */ /* 0x000fe200078e00ff */
[----:B------:R-:W-:Y:S01]  /*5f00*/  LOP3.LUT R80, R80, 0xffff0000, RZ, 0xc0, !PT ;  /* 0xffff000050507812 */ /* 0x000fe200078ec0ff */
[C---:B------:R-:W-:Y:S01]  /*5f10*/  IMAD.U32 R163, R161.reuse, 0x10000, RZ ;  /* 0x00010000a1a37824 */ /* 0x040fe200078e00ff */
[----:B------:R-:W-:Y:S01]  /*5f20*/  LOP3.LUT R165, R161, 0xffff0000, RZ, 0xc0, !PT ;  /* 0xffff0000a1a57812 */ /* 0x000fe200078ec0ff */
[----:B------:R-:W-:Y:S01]  /*5f30*/  IMAD.U32 R44, R76, 0x10000, RZ ;  /* 0x000100004c2c7824 */ /* 0x000fe200078e00ff */
[----:B------:R-:W-:Y:S01]  /*5f40*/  LOP3.LUT R161, R156, 0xffff0000, RZ, 0xc0, !PT ;  /* 0xffff00009ca17812 */ /* 0x000fe200078ec0ff */
[C---:B------:R-:W-:Y:S01]  /*5f50*/  FMUL.FTZ R156, R45.reuse, R81 ;  /* 0x000000512d9c7220 */ /* 0x040fe20000410000 */
[----:B------:R-:W-:Y:S01]  /*5f60*/  LOP3.LUT R76, R76, 0xffff0000, RZ, 0xc0, !PT ;  /* 0xffff00004c4c7812 */ /* 0x000fe200078ec0ff */
[----:B------:R-:W-:Y:S01]  /*5f70*/  FMUL.FTZ R166, R50, R171 ;  /* 0x000000ab32a67220 */ /* 0x000fe20000410000 */
[----:B------:R-:W-:Y:S01]  /*5f80*/  PRMT R160, R160, 0x5410, R169 ;  /* 0x00005410a0a07816 */ /* 0x000fe200000000a9 */
[-C--:B------:R-:W-:Y:S01]  /*5f90*/  FMUL.FTZ R168, R50, R162.reuse ;  /* 0x000000a232a87220 */ /* 0x080fe20000410000 */
[----:B------:R-:W-:Y:S01]  /*5fa0*/  FMUL.FTZ R167, R45, R163 ;  /* 0x000000a32da77220 */ /* 0x000fe20000410000 */
[----:B------:R-:W-:Y:S01]  /*5fb0*/  FMUL.FTZ R45, R80, R165 ;  /* 0x000000a5502d7220 */ /* 0x000fe20000410000 */
[C---:B------:R-:W-:Y:S01]  /*5fc0*/  FFMA.FTZ R156, R44.reuse, R163, R156 ;  /* 0x000000a32c9c7223 */ /* 0x040fe2000001009c */
[C---:B------:R-:W-:Y:S01]  /*5fd0*/  FFMA.FTZ R50, R47.reuse, R162, -R166 ;  /* 0x000000a22f327223 */ /* 0x040fe200000108a6 */
[----:B------:R-:W-:Y:S01]  /*5fe0*/  FFMA.FTZ R168, R47, R171, R168 ;  /* 0x000000ab2fa87223 */ /* 0x000fe200000100a8 */
[----:B------:R-:W-:Y:S01]  /*5ff0*/  FFMA.FTZ R167, R44, R81, -R167 ;  /* 0x000000512ca77223 */ /* 0x000fe200000108a7 */
[-C--:B------:R-:W-:Y:S01]  /*6000*/  FMUL.FTZ R163, R80, R161.reuse ;  /* 0x000000a150a37220 */ /* 0x080fe20000410000 */
[----:B------:R-:W-:Y:S01]  /*6010*/  LOP3.LUT R82, R82, 0xffff0000, RZ, 0xc0, !PT ;  /* 0xffff000052527812 */ /* 0x000fe200078ec0ff */
[----:B------:R-:W-:Y:S01]  /*6020*/  FFMA.FTZ R80, R76, R161, -R45 ;  /* 0x000000a14c507223 */ /* 0x000fe2000001082d */
[C---:B------:R-:W-:Y:S01]  /*6030*/  IMAD.U32 R47, R160.reuse, 0x10000, RZ ;  /* 0x00010000a02f7824 */ /* 0x040fe200078e00ff */
[----:B------:R-:W-:Y:S01]  /*6040*/  LOP3.LUT R81, R160, 0xffff0000, RZ, 0xc0, !PT ;  /* 0xffff0000a0517812 */ /* 0x000fe200078ec0ff */
[C---:B------:R-:W-:Y:S01]  /*6050*/  IMAD.U32 R44, R164.reuse, 0x10000, RZ ;  /* 0x00010000a42c7824 */ /* 0x040fe200078e00ff */
[----:B------:R-:W-:Y:S01]  /*6060*/  LOP3.LUT R45, R164, 0xffff0000, RZ, 0xc0, !PT ;  /* 0xffff0000a42d7812 */ /* 0x000fe200078ec0ff */
[----:B------:R-:W-:Y:S01]  /*6070*/  FFMA.FTZ R163, R76, R165, R163 ;  /* 0x000000a54ca37223 */ /* 0x000fe200000100a3 */
[C---:B------:R-:W-:Y:S01]  /*6080*/  FMUL.FTZ R161, R49.reuse, R47 ;  /* 0x0000002f31a17220 */ /* 0x040fe20000410000 */
[-C--:B------:R-:W-:Y:S01]  /*6090*/  FMUL.FTZ R76, R49, R44.reuse ;  /* 0x0000002c314c7220 */ /* 0x080fe20000410000 */
[----:B------:R-:W-:Y:S01]  /*60a0*/  LOP3.LUT R78, R78, 0xffff0000, RZ, 0xc0, !PT ;  /* 0xffff00004e4e7812 */ /* 0x000fe200078ec0ff */
[C---:B------:R-:W-:Y:S01]  /*60b0*/  FMUL.FTZ R49, R82.reuse, R81 ;  /* 0x0000005152317220 */ /* 0x040fe20000410000 */
[----:B------:R-:W-:Y:S01]  /*60c0*/  FMUL.FTZ R82, R82, R45 ;  /* 0x0000002d52527220 */ /* 0x000fe20000410000 */
[C---:B------:R-:W-:Y:S01]  /*60d0*/  FFMA.FTZ R76, R48.reuse, R47, R76 ;  /* 0x0000002f304c7223 */ /* 0x040fe2000001004c */
[----:B------:R-:W-:Y:S01]  /*60e0*/  FFMA.FTZ R161, R48, R44, -R161 ;  /* 0x0000002c30a17223 */ /* 0x000fe200000108a1 */
        /* <DEDUP_REMOVED lines=15> */
.L_x_7819:
[----:B------:R-:W-:Y:S05]  /*61e0*/  BSYNC B2 ;  /* 0x0000000000027941 */ /* 0x000fea0003800000 */
.L_x_7818:
        /* <DEDUP_REMOVED lines=11> */
.L_x_7817:
[----:B------:R-:W-:Y:S05]  /*62a0*/  BSYNC B1 ;  /* 0x0000000000017941 */ /* 0x000fea0003800000 */
.L_x_7816:
        /* <DEDUP_REMOVED lines=35> */
[--C-:B------:R-:W-:Y:S02]  /*64e0*/  SHF.R.U64 R157, R54, 0x10, R55.reuse ;  /* 0x00000010369d7819 */ /* 0x100fe40000001237 */
[----:B------:R-:W-:-:S02]  /*64f0*/  SHF.R.U32.HI R156, RZ, 0x10, R55 ;  /* 0x00000010ff9c7819 */ /* 0x000fc40000011637 */
[--C-:B------:R-:W-:Y:S01]  /*6500*/  SHF.R.U64 R125, R58, 0x10, R59.reuse ;  /* 0x000000103a7d7819 */ /* 0x100fe2000000123b */
[----:B-1----:R-:W-:Y:S01]  /*6510*/  IMAD.U32 R58, R45, 0x10000, RZ ;  /* 0x000100002d3a7824 */ /* 0x002fe200078e00ff */
[----:B------:R-:W-:Y:S01]  /*6520*/  SHF.R.U32.HI R124, RZ, 0x10, R59 ;  /* 0x00000010ff7c7819 */ /* 0x000fe2000001163b */
[----:B------:R-:W-:Y:S01]  /*6530*/  IMAD.U32 R59, R49, 0x10000, RZ ;  /* 0x00010000313b7824 */ /* 0x000fe200078e00ff */
[----:B------:R-:W-:Y:S01]  /*6540*/  LOP3.LUT R55, R51, 0xffff0000, RZ, 0xc0, !PT ;  /* 0xffff000033377812 */ /* 0x000fe200078ec0ff */
[----:B------:R-:W-:Y:S01]  /*6550*/  IMAD.U32 R51, R155, 0x10000, RZ ;  /* 0x000100009b337824 */ /* 0x000fe200078e00ff */
[----:B------:R-:W-:Y:S01]  /*6560*/  LOP3.LUT R82, R49, 0xffff0000, RZ, 0xc0, !PT ;  /* 0xffff000031527812 */ /* 0x000fe200078ec0ff */
[----:B------:R-:W-:Y:S01]  /*6570*/  IMAD.U32 R49, R151, 0x10000, RZ ;  /* 0x0001000097317824 */ /* 0x000fe200078e00ff */
[----:B------:R-:W-:Y:S01]  /*6580*/  PRMT R152, R152, 0x5410, R125 ;  /* 0x0000541098987816 */ /* 0x000fe2000000007d */
[----:B------:R-:W-:Y:S01]  /*6590*/  FMUL.FTZ R125, R59, R51 ;  /* 0x000000333b7d7220 */ /* 0x000fe20000410000 */
[----:B------:R-:W-:Y:S01]  /*65a0*/  PRMT R153, R153, 0x5410, R124 ;  /* 0x0000541099997816 */ /* 0x000fe2000000007c */
[-C--:B------:R-:W-:Y:S01]  /*65b0*/  FMUL.FTZ R59, R59, R49.reuse ;  /* 0x000000313b3b7220 */ /* 0x080fe20000410000 */
[----:B------:R-:W-:Y:S01]  /*65c0*/  PRMT R149, R149, 0x5410, R156 ;  /* 0x0000541095957816 */ /* 0x000fe2000000009c */
[C---:B------:R-:W-:Y:S01]  /*65d0*/  FFMA.FTZ R49, R58.reuse, R49, -R125 ;  /* 0x000000313a317223 */ /* 0x040fe2000001087d */
[----:B------:R-:W-:Y:S01]  /*65e0*/  LOP3.LUT R151, R151, 0xffff0000, RZ, 0xc0, !PT ;  /* 0xffff000097977812 */ /* 0x000fe200078ec0ff */
[----:B------:R-:W-:Y:S01]  /*65f0*/  IMAD.U32 R124, R153, 0x10000, RZ ;  /* 0x00010000997c7824 */ /* 0x000fe200078e00ff */
[----:B------:R-:W-:Y:S01]  /*6600*/  LOP3.LUT R155, R155, 0xffff0000, RZ, 0xc0, !PT ;  /* 0xffff00009b9b7812 */ /* 0x000fe200078ec0ff */
[----:B------:R-:W-:Y:S01]  /*6610*/  FFMA.FTZ R51, R58, R51, R59 ;  /* 0x000000333a337223 */ /* 0x000fe2000001003b */
[----:B------:R-:W-:Y:S01]  /*6620*/  SHF.R.U64 R159, R52, 0x10, R53 ;  /* 0x00000010349f7819 */ /* 0x000fe20000001235 */
[----:B------:R-:W-:Y:S01]  /*6630*/  IMAD.U32 R58, R149, 0x10000, RZ ;  /* 0x00010000953a7824 */ /* 0x000fe200078e00ff */
[----:B------:R-:W-:Y:S01]  /*6640*/  SHF.R.U64 R147, R56, 0x10, R57 ;  /* 0x0000001038937819 */ /* 0x000fe20000001239 */
[C---:B------:R-:W-:Y:S01]  /*6650*/  FMUL.FTZ R59, R82.reuse, R151 ;  /* 0x00000097523b7220 */ /* 0x040fe20000410000 */
[----:B------:R-:W-:Y:S01]  /*6660*/  LOP3.LUT R56, R45, 0xffff0000, RZ, 0xc0, !PT ;  /* 0xffff00002d387812 */ /* 0x000fe200078ec0ff */
[-C--:B------:R-:W-:Y:S01]  /*6670*/  FMUL.FTZ R125, R82, R155.reuse ;  /* 0x0000009b527d7220 */ /* 0x080fe20000410000 */
[----:B------:R-:W-:Y:S01]  /*6680*/  LOP3.LUT R153, R153, 0xffff0000, RZ, 0xc0, !PT ;  /* 0xffff000099997812 */ /* 0x000fe200078ec0ff */
[----:B------:R-:W-:Y:S01]  /*6690*/  FMUL.FTZ R156, R83, R124 ;  /* 0x0000007c539c7220 */ /* 0x000fe20000410000 */
[----:B------:R-:W-:Y:S01]  /*66a0*/  PRMT R150, R150, 0x5410, R159 ;  /* 0x0000541096967816 */ /* 0x000fe2000000009f */
[----:B------:R-:W-:Y:S01]  /*66b0*/  IMAD.U32 R57, R47, 0x10000, RZ ;  /* 0x000100002f397824 */ /* 0x000fe200078e00ff */
[----:B------:R-:W-:Y:S01]  /*66c0*/  LOP3.LUT R149, R149, 0xffff0000, RZ, 0xc0, !PT ;  /* 0xffff000095957812 */ /* 0x000fe200078ec0ff */
[----:B------:R-:W-:Y:S01]  /*66d0*/  FMUL.FTZ R83, R83, R58 ;  /* 0x0000003a53537220 */ /* 0x000fe20000410000 */
[----:B------:R-:W-:Y:S01]  /*66e0*/  LOP3.LUT R54, R47, 0xffff0000, RZ, 0xc0, !PT ;  /* 0xffff00002f367812 */ /* 0x000fe200078ec0ff */
[----:B------:R-:W-:Y:S01]  /*66f0*/  FFMA.FTZ R146, R56, R155, R59 ;  /* 0x0000009b38927223 */ /* 0x000fe2000001003b */
[----:B------:R-:W-:Y:S01]  /*6700*/  PRMT R154, R154, 0x5410, R147 ;  /* 0x000054109a9a7816 */ /* 0x000fe20000000093 */
[----:B------:R-:W-:Y:S01]  /*6710*/  FFMA.FTZ R82, R56, R151, -R125 ;  /* 0x0000009738527223 */ /* 0x000fe2000001087d */
[----:B------:R-:W-:Y:S01]  /*6720*/  FMUL.FTZ R59, R55, R153 ;  /* 0x00000099373b7220 */ /* 0x000fe20000410000 */
[----:B------:R-:W-:-:S02]  /*6730*/  IMAD.U32 R53, R48, 0x10000, RZ ;  /* 0x0001000030357824 */ /* 0x000fc400078e00ff */
[C---:B------:R-:W-:Y:S01]  /*6740*/  FFMA.FTZ R156, R57.reuse, R58, -R156 ;  /* 0x0000003a399c7223 */ /* 0x040fe2000001089c */
[----:B------:R-:W-:Y:S02]  /*6750*/  IMAD.U32 R56, R150, 0x10000, RZ ;  /* 0x0001000096387824 */ /* 0x000fe400078e00ff */
[----:B------:R-:W-:Y:S01]  /*6760*/  FFMA.FTZ R124, R57, R124, R83 ;  /* 0x0000007c397c7223 */ /* 0x000fe20000010053 */
[-C--:B------:R-:W-:Y:S01]  /*6770*/  FMUL.FTZ R125, R55, R149.reuse ;  /* 0x00000095377d7220 */ /* 0x080fe20000410000 */
[----:B------:R-:W-:Y:S02]  /*6780*/  IMAD.U32 R57, R154, 0x10000, RZ ;  /* 0x000100009a397824 */ /* 0x000fe400078e00ff */
[----:B------:R-:W-:Y:S01]  /*6790*/  FFMA.FTZ R149, R54, R149, -R59 ;  /* 0x0000009536957223 */ /* 0x000fe2000001083b */
[----:B------:R-:W-:Y:S01]  /*67a0*/  IMAD.U32 R52, R44, 0x10000, RZ ;  /* 0x000100002c347824 */ /* 0x000fe200078e00ff */
[----:B------:R-:W-:Y:S01]  /*67b0*/  LOP3.LUT R48, R48, 0xffff0000, RZ, 0xc0, !PT ;  /* 0xffff000030307812 */ /* 0x000fe200078ec0ff */
[C---:B------:R-:W-:Y:S01]  /*67c0*/  FMUL.FTZ R58, R53.reuse, R56 ;  /* 0x00000038353a7220 */ /* 0x040fe20000410000 */
[----:B------:R-:W-:Y:S01]  /*67d0*/  LOP3.LUT R59, R154, 0xffff0000, RZ, 0xc0, !PT ;  /* 0xffff00009a3b7812 */ /* 0x000fe200078ec0ff */
[-C--:B------:R-:W-:Y:S01]  /*67e0*/  FMUL.FTZ R83, R53, R57.reuse ;  /* 0x0000003935537220 */ /* 0x080fe20000410000 */
[----:B------:R-:W-:Y:S01]  /*67f0*/  LOP3.LUT R55, R150, 0xffff0000, RZ, 0xc0, !PT ;  /* 0xffff000096377812 */ /* 0x000fe200078ec0ff */
[----:B------:R-:W-:Y:S01]  /*6800*/  FFMA.FTZ R58, R52, R57, R58 ;  /* 0x00000039343a7223 */ /* 0x000fe2000001003a */
[----:B------:R-:W-:Y:S01]  /*6810*/  PRMT R148, R148, 0x5410, R157 ;  /* 0x0000541094947816 */ /* 0x000fe2000000009d */
[C---:B------:R-:W-:Y:S01]  /*6820*/  IMAD.U32 R45, R46.reuse, 0x10000, RZ ;  /* 0x000100002e2d7824 */ /* 0x040fe200078e00ff */
[----:B------:R-:W-:Y:S01]  /*6830*/  LOP3.LUT R47, R46, 0xffff0000, RZ, 0xc0, !PT ;  /* 0xffff00002e2f7812 */ /* 0x000fe200078ec0ff */
[C---:B------:R-:W-:Y:S01]  /*6840*/  FMUL.FTZ R53, R48.reuse, R59 ;  /* 0x0000003b30357220 */ /* 0x040fe20000410000 */
[----:B------:R-:W-:Y:S01]  /*6850*/  FMUL.FTZ R57, R48, R55 ;  /* 0x0000003730397220 */ /* 0x000fe20000410000 */
[----:B------:R-:W-:Y:S01]  /*6860*/  LOP3.LUT R44, R44, 0xffff0000, RZ, 0xc0, !PT ;  /* 0xffff00002c2c7812 */ /* 0x000fe200078ec0ff */
[C---:B------:R-:W-:Y:S01]  /*6870*/  IMAD.U32 R46, R50.reuse, 0x10000, RZ ;  /* 0x00010000322e7824 */ /* 0x040fe200078e00ff */
[----:B------:R-:W-:Y:S01]  /*6880*/  LOP3.LUT R50, R50, 0xffff0000, RZ, 0xc0, !PT ;  /* 0xffff000032327812 */ /* 0x000fe200078ec0ff */
[----:B------:R-:W-:-:S02]  /*6890*/  IMAD.U32 R48, R148, 0x10000, RZ ;  /* 0x0001000094307824 */ /* 0x000fc400078e00ff */
[----:B------:R-:W-:Y:S01]  /*68a0*/  FFMA.FTZ R83, R52, R56, -R83 ;  /* 0x0000003834537223 */ /* 0x000fe20000010853 */
[----:B------:R-:W-:Y:S01]  /*68b0*/  LOP3.LUT R148, R148, 0xffff0000, RZ, 0xc0, !PT ;  /* 0xffff000094947812 */ /* 0x000fe200078ec0ff */
[C---:B------:R-:W-:Y:S01]  /*68c0*/  IMAD.U32 R52, R152.reuse, 0x10000, RZ ;  /* 0x0001000098347824 */ /* 0x040fe200078e00ff */
[----:B------:R-:W-:Y:S01]  /*68d0*/  LOP3.LUT R152, R152, 0xffff0000, RZ, 0xc0, !PT ;  /* 0xffff000098987812 */ /* 0x000fe200078ec0ff */
[----:B------:R-:W-:Y:S01]  /*68e0*/  FFMA.FTZ R125, R54, R153, R125 ;  /* 0x00000099367d7223 */ /* 0x000fe2000001007d */
        /* <DEDUP_REMOVED lines=13> */
[----:B------:R-:W-:Y:S02]  /*69c0*/  F2FP.BF16.F32.PACK_AB R50, R57, R58 ;  /* 0x0000003a3932723e */ /* 0x000fe400000010ff */
[----:B------:R-:W-:Y:S02]  /*69d0*/  F2FP.BF16.F32.PACK_AB R124, R125, R124 ;  /* 0x0000007c7d7c723e */ /* 0x000fe400000010ff */
[----:B------:R-:W-:Y:S02]  /*69e0*/  F2FP.BF16.F32.PACK_AB R53, R152, R53 ;  /* 0x000000359835723e */ /* 0x000fe400000010ff */
        /* <DEDUP_REMOVED lines=8> */
.L_x_7823:
[----:B------:R-:W-:Y:S05]  /*6a70*/  BSYNC B2 ;  /* 0x0000000000027941 */ /* 0x000fea0003800000 */
.L_x_7822:
        /* <DEDUP_REMOVED lines=11> */
.L_x_7821:
[----:B------:R-:W-:Y:S05]  /*6b30*/  BSYNC B1 ;  /* 0x0000000000017941 */ /* 0x000fea0003800000 */
.L_x_7820:
        /* <DEDUP_REMOVED lines=36> */
[--C-:B------:R-:W-:Y:S02]  /*6d80*/  SHF.R.U32.HI R76, RZ, 0x10, R67.reuse ;  /* 0x00000010ff4c7819 */ /* 0x100fe40000011643 */
[----:B------:R-:W-:Y:S01]  /*6d90*/  SHF.R.U64 R77, R66, 0x10, R67 ;  /* 0x00000010424d7819 */ /* 0x000fe20000001243 */
[----:B------:R-:W-:Y:S01]  /*6da0*/  IMAD.U32 R67, R145, 0x10000, RZ ;  /* 0x0001000091437824 */ /* 0x000fe200078e00ff */
[--C-:B------:R-:W-:Y:S01]  /*6db0*/  SHF.R.U64 R81, R62, 0x10, R63.reuse ;  /* 0x000000103e517819 */ /* 0x100fe2000000123f */
[----:B------:R-:W-:Y:S01]  /*6dc0*/  IMAD.U32 R66, R141, 0x10000, RZ ;  /* 0x000100008d427824 */ /* 0x000fe200078e00ff */
[----:B------:R-:W-:Y:S01]  /*6dd0*/  SHF.R.U32.HI R80, RZ, 0x10, R63 ;  /* 0x00000010ff507819 */ /* 0x000fe2000001163f */
[----:B--2---:R-:W-:Y:S01]  /*6de0*/  IMAD.U32 R63, R49, 0x10000, RZ ;  /* 0x00010000313f7824 */ /* 0x004fe200078e00ff */
[----:B------:R-:W-:Y:S01]  /*6df0*/  SHF.R.U64 R79, R64, 0x10, R65 ;  /* 0x00000010404f7819 */ /* 0x000fe20000001241 */
[----:B------:R-:W-:Y:S01]  /*6e00*/  IMAD.U32 R65, R51, 0x10000, RZ ;  /* 0x0001000033417824 */ /* 0x000fe200078e00ff */
[----:B------:R-:W-:-:S02]  /*6e10*/  LOP3.LUT R64, R49, 0xffff0000, RZ, 0xc0, !PT ;  /* 0xffff000031407812 */ /* 0x000fc400078ec0ff */
[----:B------:R-:W-:Y:S02]  /*6e20*/  LOP3.LUT R145, R145, 0xffff0000, RZ, 0xc0, !PT ;  /* 0xffff000091917812 */ /* 0x000fe400078ec0ff */
[----:B------:R-:W-:Y:S02]  /*6e30*/  PRMT R143, R143, 0x5410, R76 ;  /* 0x000054108f8f7816 */ /* 0x000fe4000000004c */
[----:B------:R-:W-:Y:S01]  /*6e40*/  SHF.R.U64 R83, R60, 0x10, R61 ;  /* 0x000000103c537819 */ /* 0x000fe2000000123d */
[----:B------:R-:W-:Y:S01]  /*6e50*/  IMAD.U32 R61, R48, 0x10000, RZ ;  /* 0x00010000303d7824 */ /* 0x000fe200078e00ff */
[----:B------:R-:W-:Y:S01]  /*6e60*/  PRMT R144, R144, 0x5410, R79 ;  /* 0x0000541090907816 */ /* 0x000fe2000000004f */
[CC--:B------:R-:W-:Y:S01]  /*6e70*/  FMUL.FTZ R79, R63.reuse, R66.reuse ;  /* 0x000000423f4f7220 */ /* 0x0c0fe20000410000 */
[----:B------:R-:W-:Y:S01]  /*6e80*/  PRMT R142, R142, 0x5410, R77 ;  /* 0x000054108e8e7816 */ /* 0x000fe2000000004d */
[----:B------:R-:W-:Y:S01]  /*6e90*/  FMUL.FTZ R77, R63, R67 ;  /* 0x000000433f4d7220 */ /* 0x000fe20000410000 */
[----:B------:R-:W-:Y:S01]  /*6ea0*/  LOP3.LUT R60, R45, 0xffff0000, RZ, 0xc0, !PT ;  /* 0xffff00002d3c7812 */ /* 0x000fe200078ec0ff */
[----:B------:R-:W-:Y:S01]  /*6eb0*/  IMAD.U32 R63, R143, 0x10000, RZ ;  /* 0x000100008f3f7824 */ /* 0x000fe200078e00ff */
[----:B------:R-:W-:Y:S01]  /*6ec0*/  PRMT R138, R138, 0x5410, R81 ;  /* 0x000054108a8a7816 */ /* 0x000fe20000000051 */
[----:B------:R-:W-:Y:S01]  /*6ed0*/  FMUL.FTZ R81, R64, R145 ;  /* 0x0000009140517220 */ /* 0x000fe20000410000 */
[----:B------:R-:W-:Y:S01]  /*6ee0*/  PRMT R139, R139, 0x5410, R80 ;  /* 0x000054108b8b7816 */ /* 0x000fe20000000050 */
[C---:B------:R-:W-:Y:S01]  /*6ef0*/  FFMA.FTZ R77, R58.reuse, R66, -R77 ;  /* 0x000000423a4d7223 */ /* 0x040fe2000001084d */
[----:B------:R-:W-:Y:S01]  /*6f00*/  LOP3.LUT R141, R141, 0xffff0000, RZ, 0xc0, !PT ;  /* 0xffff00008d8d7812 */ /* 0x000fe200078ec0ff */
[----:B------:R-:W-:Y:S01]  /*6f10*/  FFMA.FTZ R79, R58, R67, R79 ;  /* 0x000000433a4f7223 */ /* 0x000fe2000001004f */
[----:B------:R-:W-:Y:S01]  /*6f20*/  LOP3.LUT R62, R48, 0xffff0000, RZ, 0xc0, !PT ;  /* 0xffff0000303e7812 */ /* 0x000fe200078ec0ff */
[----:B------:R-:W-:Y:S01]  /*6f30*/  IMAD.U32 R58, R139, 0x10000, RZ ;  /* 0x000100008b3a7824 */ /* 0x000fe200078e00ff */
[----:B------:R-:W-:Y:S01]  /*6f40*/  PRMT R140, R140, 0x5410, R83 ;  /* 0x000054108c8c7816 */ /* 0x000fe20000000053 */
[----:B------:R-:W-:Y:S01]  /*6f50*/  FFMA.FTZ R66, R60, R141, -R81 ;  /* 0x0000008d3c427223 */ /* 0x000fe20000010851 */
[----:B------:R-:W-:-:S02]  /*6f60*/  IMAD.U32 R48, R47, 0x10000, RZ ;  /* 0x000100002f307824 */ /* 0x000fc400078e00ff */
[C---:B------:R-:W-:Y:S01]  /*6f70*/  FMUL.FTZ R81, R65.reuse, R63 ;  /* 0x0000003f41517220 */ /* 0x040fe20000410000 */
[----:B------:R-:W-:Y:S01]  /*6f80*/  FMUL.FTZ R67, R64, R141 ;  /* 0x0000008d40437220 */ /* 0x000fe20000410000 */
[-C--:B------:R-:W-:Y:S01]  /*6f90*/  FMUL.FTZ R78, R65, R58.reuse ;  /* 0x0000003a414e7220 */ /* 0x080fe20000410000 */
[----:B------:R-:W-:Y:S01]  /*6fa0*/  LOP3.LUT R51, R51, 0xffff0000, RZ, 0xc0, !PT ;  /* 0xffff000033337812 */ /* 0x000fe200078ec0ff */
[----:B------:R-:W-:Y:S01]  /*6fb0*/  FFMA.FTZ R81, R48, R58, -R81 ;  /* 0x0000003a30517223 */ /* 0x000fe20000010851 */
[----:B------:R-:W-:Y:S01]  /*6fc0*/  LOP3.LUT R64, R143, 0xffff0000, RZ, 0xc0, !PT ;  /* 0xffff00008f407812 */ /* 0x000fe200078ec0ff */
[----:B------:R-:W-:Y:S01]  /*6fd0*/  FFMA.FTZ R76, R60, R145, R67 ;  /* 0x000000913c4c7223 */ /* 0x000fe20000010043 */
[----:B------:R-:W-:Y:S01]  /*6fe0*/  LOP3.LUT R58, R139, 0xffff0000, RZ, 0xc0, !PT ;  /* 0xffff00008b3a7812 */ /* 0x000fe200078ec0ff */
[----:B------:R-:W-:Y:S01]  /*6ff0*/  FFMA.FTZ R78, R48, R63, R78 ;  /* 0x0000003f304e7223 */ /* 0x000fe2000001004e */
[----:B------:R-:W-:Y:S01]  /*7000*/  IMAD.U32 R60, R144, 0x10000, RZ ;  /* 0x00010000903c7824 */ /* 0x000fe200078e00ff */
[----:B------:R-:W-:Y:S01]  /*7010*/  LOP3.LUT R49, R47, 0xffff0000, RZ, 0xc0, !PT ;  /* 0xffff00002f317812 */ /* 0x000fe200078ec0ff */
[----:B------:R-:W-:-:S02]  /*7020*/  IMAD.U32 R48, R140, 0x10000, RZ ;  /* 0x000100008c307824 */ /* 0x000fc400078e00ff */
[C---:B------:R-:W-:Y:S01]  /*7030*/  FMUL.FTZ R80, R51.reuse, R64 ;  /* 0x0000004033507220 */ /* 0x040fe20000410000 */
[----:B------:R-:W-:Y:S01]  /*7040*/  FMUL.FTZ R82, R51, R58 ;  /* 0x0000003a33527220 */ /* 0x000fe20000410000 */
[C---:B------:R-:W-:Y:S01]  /*7050*/  FMUL.FTZ R51, R61.reuse, R60 ;  /* 0x0000003c3d337220 */ /* 0x040fe20000410000 */
[----:B------:R-:W-:Y:S01]  /*7060*/  FMUL.FTZ R61, R61, R48 ;  /* 0x000000303d3d7220 */ /* 0x000fe20000410000 */
[----:B------:R-:W-:Y:S01]  /*7070*/  LOP3.LUT R144, R144, 0xffff0000, RZ, 0xc0, !PT ;  /* 0xffff000090907812 */ /* 0x000fe200078ec0ff */
[C---:B------:R-:W-:Y:S01]  /*7080*/  FFMA.FTZ R80, R49.reuse, R58, -R80 ;  /* 0x0000003a31507223 */ /* 0x040fe20000010850 */
[----:B------:R-:W-:Y:S01]  /*7090*/  FFMA.FTZ R58, R56, R48, -R51 ;  /* 0x00000030383a7223 */ /* 0x000fe20000010833 */
[----:B------:R-:W-:Y:S02]  /*70a0*/  IMAD.U32 R47, R50, 0x10000, RZ ;  /* 0x00010000322f7824 */ /* 0x000fe400078e00ff */
        /* <DEDUP_REMOVED lines=33> */
.L_x_7827:
[----:B------:R-:W-:Y:S05]  /*72c0*/  BSYNC B2 ;  /* 0x0000000000027941 */ /* 0x000fea0003800000 */
.L_x_7826:
        /* <DEDUP_REMOVED lines=11> */
.L_x_7825:
[----:B------:R-:W-:Y:S05]  /*7380*/  BSYNC B1 ;  /* 0x0000000000017941 */ /* 0x000fea0003800000 */
.L_x_7824:
        /* <DEDUP_REMOVED lines=42> */
[----:B------:R-:W-:Y:S02]  /*7630*/  SHF.R.U32.HI R71, RZ, 0x10, R71 ;  /* 0x00000010ff477819 */ /* 0x000fe40000011647 */
[----:B------:R-:W-:Y:S02]  /*7640*/  SHF.R.U64 R66, R74, 0x10, R75 ;  /* 0x000000104a427819 */ /* 0x000fe4000000124b */
[----:B------:R-:W-:Y:S01]  /*7650*/  PRMT R134, R134, 0x5410, R69 ;  /* 0x0000541086867816 */ /* 0x000fe20000000045 */
[----:B------:R-:W-:Y:S01]  /*7660*/  IMAD.U32 R69, R128, 0x10000, RZ ;  /* 0x0001000080457824 */ /* 0x000fe200078e00ff */
[----:B------:R-:W-:Y:S02]  /*7670*/  SHF.R.U32.HI R75, RZ, 0x10, R75 ;  /* 0x00000010ff4b7819 */ /* 0x000fe4000001164b */
[----:B------:R-:W-:Y:S01]  /*7680*/  PRMT R136, R136, 0x5410, R71 ;  /* 0x0000541088887816 */ /* 0x000fe20000000047 */
[----:B------:R-:W-:Y:S01]  /*7690*/  FMUL.FTZ R71, R62, R69 ;  /* 0x000000453e477220 */ /* 0x000fe20000410000 */
[----:B------:R-:W-:Y:S01]  /*76a0*/  PRMT R130, R130, 0x5410, R67 ;  /* 0x0000541082827816 */ /* 0x000fe20000000043 */
[----:B------:R-:W-:Y:S01]  /*76b0*/  IMAD.U32 R67, R134, 0x10000, RZ ;  /* 0x0001000086437824 */ /* 0x000fe200078e00ff */
[----:B------:R-:W-:-:S02]  /*76c0*/  PRMT R132, R132, 0x5410, R75 ;  /* 0x0000541084847816 */ /* 0x000fc4000000004b */
[----:B------:R-:W-:Y:S01]  /*76d0*/  PRMT R133, R133, 0x5410, R66 ;  /* 0x0000541085857816 */ /* 0x000fe20000000042 */
        /* <DEDUP_REMOVED lines=14> */
[----:B------:R-:W-:Y:S01]  /*77c0*/  PRMT R135, R135, 0x5410, R76 ;  /* 0x0000541087877816 */ /* 0x000fe2000000004c */
[-C--:B------:R-:W-:Y:S01]  /*77d0*/  FMUL.FTZ R64, R64, R67.reuse ;  /* 0x0000004340407220 */ /* 0x080fe20000410000 */
[----:B------:R-:W-:Y:S01]  /*77e0*/  LOP3.LUT R132, R132, 0xffff0000, RZ, 0xc0, !PT ;  /* 0xffff000084847812 */ /* 0x000fe200078ec0ff */
[-C--:B------:R-:W-:Y:S01]  /*77f0*/  FMUL.FTZ R58, R63, R134.reuse ;  /* 0x000000863f3a7220 */ /* 0x080fe20000410000 */
[----:B------:R-:W-:Y:S01]  /*7800*/  LOP3.LUT R136, R136, 0xffff0000, RZ, 0xc0, !PT ;  /* 0xffff000088887812 */ /* 0x000fe200078ec0ff */
[----:B------:R-:W-:Y:S01]  /*7810*/  FFMA.FTZ R63, R59, R134, -R62 ;  /* 0x000000863b3f7223 */ /* 0x000fe2000001083e */
[----:B------:R-:W-:Y:S01]  /*7820*/  LOP3.LUT R49, R47, 0xffff0000, RZ, 0xc0, !PT ;  /* 0xffff00002f317812 */ /* 0x000fe200078ec0ff */
[C---:B------:R-:W-:Y:S01]  /*7830*/  FFMA.FTZ R69, R48.reuse, R67, -R69 ;  /* 0x0000004330457223 */ /* 0x040fe20000010845 */
[----:B------:R-:W-:Y:S01]  /*7840*/  FFMA.FTZ R64, R48, R71, R64 ;  /* 0x0000004730407223 */ /* 0x000fe20000010040 */
        /* <DEDUP_REMOVED lines=9> */
[-C--:B------:R-:W-:Y:S01]  /*78e0*/  FMUL.FTZ R62, R60, R58.reuse ;  /* 0x0000003a3c3e7220 */ /* 0x080fe20000410000 */
[----:B------:R-:W-:Y:S01]  /*78f0*/  LOP3.LUT R130, R130, 0xffff0000, RZ, 0xc0, !PT ;  /* 0xffff000082827812 */ /* 0x000fe200078ec0ff */
[C---:B------:R-:W-:Y:S02]  /*7900*/  IMAD.U32 R51, R50.reuse, 0x10000, RZ ;  /* 0x0001000032337824 */ /* 0x040fe400078e00ff */
[C---:B------:R-:W-:Y:S01]  /*7910*/  FFMA.FTZ R59, R45.reuse, R58, R59 ;  /* 0x0000003a2d3b7223 */ /* 0x040fe2000001003b */
        /* <DEDUP_REMOVED lines=9> */
[C---:B------:R-:W-:Y:S01]  /*79b0*/  IMAD.U32 R47, R46.reuse, 0x10000, RZ ;  /* 0x000100002e2f7824 */ /* 0x040fe200078e00ff */
[----:B------:R-:W-:Y:S01]  /*79c0*/  LOP3.LUT R137, R137, 0xffff0000, RZ, 0xc0, !PT ;  /* 0xffff000089897812 */ /* 0x000fe200078ec0ff */
[----:B------:R-:W-:Y:S01]  /*79d0*/  FMUL.FTZ R60, R51, R58 ;  /* 0x0000003a333c7220 */ /* 0x000fe20000410000 */
[----:B------:R-:W-:Y:S01]  /*79e0*/  LOP3.LUT R46, R46, 0xffff0000, RZ, 0xc0, !PT ;  /* 0xffff00002e2e7812 */ /* 0x000fe200078ec0ff */
[----:B------:R-:W-:Y:S01]  /*79f0*/  FMUL.FTZ R45, R50, R133 ;  /* 0x00000085322d7220 */ /* 0x000fe20000410000 */
[-C--:B------:R-:W-:Y:S01]  /*7a00*/  FMUL.FTZ R61, R61, R135.reuse ;  /* 0x000000873d3d7220 */ /* 0x080fe20000410000 */
[----:B------:R-:W-:Y:S01]  /*7a10*/  FFMA.FTZ R49, R44, R135, -R49 ;  /* 0x000000872c317223 */ /* 0x000fe20000010831 */
        /* <DEDUP_REMOVED lines=19> */
.L_x_7829:
[----:B------:R-:W-:Y:S05]  /*7b50*/  BSYNC B1 ;  /* 0x0000000000017941 */ /* 0x000fea0003800000 */
.L_x_7828:
        /* <DEDUP_REMOVED lines=10> */
.L_x_7767:
[----:B------:R-:W-:-:S13]  /*7c00*/  ISETP.NE.AND P0, PT, R197, 0x3, PT ;  /* 0x00000003c500780c */ /* 0x000fda0003f05270 */
[----:B------:R-:W-:Y:S05]  /*7c10*/  @!P0 BRA `(.L_x_7830) ;  /* 0x0000000000048947 */ /* 0x000fea0003800000 */
[----:B------:R-:W-:Y:S01]  /*7c20*/  BPT.TRAP 0x1 ;  /* 0x000000040000795c */ /* 0x000fe20000300000 */
.L_x_7830:
        /* <DEDUP_REMOVED lines=9> */
.L_x_8088:
[----:B------:R-:W-:Y:S05]  /*7cc0*/  BSYNC B1 ;  /* 0x0000000000017941 */ /* 0x000fea0003800000 */
.L_x_7831:
        /* <DEDUP_REMOVED lines=20> */
.L_x_7834:
[----:B------:R-:W-:Y:S05]  /*7e10*/  BSYNC B1 ;  /* 0x0000000000017941 */ /* 0x000fea0003800000 */
.L_x_7833:
        /* <DEDUP_REMOVED lines=19> */
.L_x_7836:
[----:B------:R-:W-:Y:S05]  /*7f50*/  BSYNC B1 ;  /* 0x0000000000017941 */ /* 0x000fea0003800000 */
.L_x_7835:
        /* <DEDUP_REMOVED lines=19> */
.L_x_7838:
[----:B------:R-:W-:Y:S05]  /*8090*/  BSYNC B1 ;  /* 0x0000000000017941 */ /* 0x000fea0003800000 */
.L_x_7837:
        /* <DEDUP_REMOVED lines=21> */
.L_x_7804:
[----:B------:R-:W-:Y:S05]  /*81f0*/  BSYNC B0 ;  /* 0x0000000000007941 */ /* 0x000fea0003800000 */
.L_x_7766:
        /* <DEDUP_REMOVED lines=17> */
.L_x_7840:
[----:B------:R-:W-:Y:S05]  /*8310*/  BSYNC B0 ;  /* 0x0000000000007941 */ /* 0x000fea0003800000 */
.L_x_7839:
[----:B------:R-:W2:Y:S01]  /*8320*/  SYNCS.PHASECHK.TRANS64.TRYWAIT P0, [R105+URZ+0x288b0], R122 ;  /* 0x0288b07a690075a7 */ /* 0x000ea2000800017f */
[----:B------:R-:W-:Y:S01]  /*8330*/  ULDC UR42, c[0x0][0x2e4] ;  /* 0x0000b900002a7ab9 */ /* 0x000fe20000000800 */
[----:B------:R-:W-:Y:S01]  /*8340*/  ULDC.64 UR36, c[0x0][0x318] ;  /* 0x0000c60000247ab9 */ /* 0x000fe20000000a00 */
[----:B------:R-:W-:Y:S01]  /*8350*/  ULDC.64 UR38, c[0x0][0x308] ;  /* 0x0000c20000267ab9 */ /* 0x000fe20000000a00 */
[----:B------:R-:W-:Y:S04]  /*8360*/  BSSY B0, `(.L_x_7841) ;  /* 0x0000002000007945 */ /* 0x000fe80003800000 */
[----:B--2---:R-:W-:Y:S05]  /*8370*/  @!P0 BRA `(.L_x_7842) ;  /* 0x0000015c00988947 */ /* 0x004fea0003800000 */
.L_x_8089:
[----:B------:R-:W-:Y:S05]  /*8380*/  BSYNC B0 ;  /* 0x0000000000007941 */ /* 0x000fea0003800000 */
.L_x_7841:
        /* <DEDUP_REMOVED lines=18> */
.L_x_7844:
[----:B------:R-:W-:Y:S05]  /*84b0*/  BSYNC B0 ;  /* 0x0000000000007941 */ /* 0x000fea0003800000 */
.L_x_7843:
        /* <DEDUP_REMOVED lines=19> */
.L_x_7846:
[----:B------:R-:W-:Y:S05]  /*85f0*/  BSYNC B0 ;  /* 0x0000000000007941 */ /* 0x000fea0003800000 */
.L_x_7845:
        /* <DEDUP_REMOVED lines=19> */
.L_x_7848:
[----:B------:R-:W-:Y:S05]  /*8730*/  BSYNC B0 ;  /* 0x0000000000007941 */ /* 0x000fea0003800000 */
.L_x_7847:
        /* <DEDUP_REMOVED lines=19> */
.L_x_7850:
[----:B------:R-:W-:Y:S05]  /*8870*/  BSYNC B0 ;  /* 0x0000000000007941 */ /* 0x000fea0003800000 */
.L_x_7849:
        /* <DEDUP_REMOVED lines=22> */
.L_x_7761:
[----:B------:R-:W-:Y:S01]  /*89e0*/  ISETP.GE.AND P2, PT, R123, 0x1, PT ;  /* 0x000000017b00780c */ /* 0x000fe20003f46270 */
[----:B------:R-:W-:Y:S01]  /*89f0*/  IMAD.MOV.U32 R3, RZ, RZ, RZ ;  /* 0x000000ffff037224 */ /* 0x000fe200078e00ff */
[----:B------:R-:W-:Y:S02]  /*8a00*/  PLOP3.LUT P1, PT, PT, PT, PT, 0x80, 0x0 ;  /* 0x000000000000781c */ /* 0x000fe40003f2f070 */
[----:B------:R-:W-:Y:S01]  /*8a10*/  CS2R R20, SRZ ;  /* 0x0000000000147805 */ /* 0x000fe2000001ff00 */
[----:B------:R-:W-:Y:S01]  /*8a20*/  IMAD.MOV.U32 R151, RZ, RZ, RZ ;  /* 0x000000ffff977224 */ /* 0x000fe200078e00ff */
        /* <DEDUP_REMOVED lines=29> */
[----:B------:R-:W-:Y:S02]  /*8c00*/  IMAD.MOV.U32 R59, RZ, RZ, RZ ;  /* 0x000000ffff3b7224 */ /* 0x000fe400078e00ff */
[----:B------:R-:W-:Y:S02]  /*8c10*/  IMAD.MOV.U32 R10, RZ, RZ, RZ ;  /* 0x000000ffff0a7224 */ /* 0x000fe400078e00ff */
[----:B------:R-:W-:Y:S01]  /*8c20*/  IMAD.MOV.U32 R90, RZ, RZ, RZ ;  /* 0x000000ffff5a7224 */ /* 0x000fe200078e00ff */
[----:B------:R-:W-:Y:S06]  /*8c30*/  @P0 BRA `(.L_x_7852) ;  /* 0x00000000000c0947 */ /* 0x000fec0003800000 */
[----:B------:R-:W1:Y:S01]  /*8c40*/  FENCE.VIEW.ASYNC.G ;  /* 0x00000000000073c6 */ /* 0x000e620000000100 */
[----:B------:R-:W-:Y:S05]  /*8c50*/  WARPSYNC.ALL ;  /* 0x0000000000007948 */ /* 0x000fea0003800000 */
[----:B-1----:R-:W-:Y:S06]  /*8c60*/  BAR.ARV 0xc, 0x120 ;  /* 0x0304800000007b1d */ /* 0x002fec0000002000 */
.L_x_7852:
[----:B------:R-:W-:Y:S02]  /*8c70*/  IMAD.MOV.U32 R58, RZ, RZ, RZ ;  /* 0x000000ffff3a7224 */ /* 0x000fe400078e00ff */
[----:B------:R-:W-:Y:S01]  /*8c80*/  IMAD.MOV.U32 R11, RZ, RZ, RZ ;  /* 0x000000ffff0b7224 */ /* 0x000fe200078e00ff */
[----:B------:R-:W-:Y:S06]  /*8c90*/  @!P2 BRA `(.L_x_7853) ;  /* 0x000000d80020a947 */ /* 0x000fec0003800000 */
[----:B------:R-:W-:-:S03]  /*8ca0*/  UMOV UR4, 0xffffffff ;  /* 0xffffffff00047882 */ /* 0x000fc60000000000 */
[----:B------:R-:W-:Y:S05]  /*8cb0*/  BRA.DIV UR4, `(.L_x_7854) ;  /* 0x00000156045c7947 */ /* 0x000fea000b800000 */
[----:B------:R1:W2:Y:S02]  /*8cc0*/  SHFL.IDX PT, R192, R231, RZ, 0x1f ;  /* 0x00001fffe7c07589 */ /* 0x0002a400000e0000 */
.L_x_8092:
[----:B--2---:R-:W-:Y:S02]  /*8cd0*/  LEA.HI R0, R192, R192, RZ, 0x1 ;  /* 0x000000c0c0007211 */ /* 0x004fe400078f08ff */
[----:B------:R-:W-:Y:S02]  /*8ce0*/  LOP3.LUT P0, RZ, R226, 0x3ff, RZ, 0xc0, !PT ;  /* 0x000003ffe2ff7812 */ /* 0x000fe4000780c0ff */
[----:B------:R-:W-:Y:S02]  /*8cf0*/  LOP3.LUT R3, R0, 0x1e, RZ, 0xc0, !PT ;  /* 0x0000001e00037812 */ /* 0x000fe400078ec0ff */
[----:B------:R-:W-:-:S03]  /*8d00*/  P2R R24, PR, RZ, 0x1 ;  /* 0x00000001ff187803 */ /* 0x000fc60000000000 */
[----:B------:R-:W-:-:S04]  /*8d10*/  IMAD.IADD R3, R192, 0x1, -R3 ;  /* 0x00000001c0037824 */ /* 0x000fc800078e0a03 */
[----:B------:R-:W-:-:S05]  /*8d20*/  IMAD R3, R3, 0x2000, R226 ;  /* 0x0000200003037824 */ /* 0x000fca00078e02e2 */
[----:B------:R-:W-:-:S04]  /*8d30*/  SHF.R.U32.HI R3, RZ, 0x4, R3 ;  /* 0x00000004ff037819 */ /* 0x000fc80000011603 */
[----:B------:R-:W-:Y:S01]  /*8d40*/  LOP3.LUT R52, R3, 0x3fff, RZ, 0xc0, !PT ;  /* 0x00003fff03347812 */ /* 0x000fe200078ec0ff */
[----:B------:R-:W-:Y:S06]  /*8d50*/  @!P0 BRA `(.L_x_7855) ;  /* 0x0000000000408947 */ /* 0x000fec0003800000 */
[----:B------:R-:W-:Y:S01]  /*8d60*/  MOV R0, 0x0 ;  /* 0x0000000000007802 */ /* 0x000fe20000000f00 */
[----:B------:R-:W-:Y:S01]  /*8d70*/  ULDC.64 UR4, c[0x4][0x1b8] ;  /* 0x01006e0000047ab9 */ /* 0x000fe20000000a00 */
[----:B------:R-:W-:Y:S01]  /*8d80*/  ULDC.64 UR6, c[0x4][0x1c0] ;  /* 0x0100700000067ab9 */ /* 0x000fe20000000a00 */
[----:B------:R-:W-:Y:S01]  /*8d90*/  IMAD.U32 R4, RZ, RZ, UR4 ;  /* 0x00000004ff047e24 */ /* 0x000fe2000f8e00ff */
[----:B------:R2:W3:Y:S01]  /*8da0*/  LDC.64 R14, c[0x4][R0] ;  /* 0x01000000000e7b82 */ /* 0x0004e20000000a00 */
        /* <DEDUP_REMOVED lines=8> */
[----:B--2---:R-:W-:-:S07]  /*8e30*/  IMAD.MOV.U32 R13, RZ, RZ, RZ ;  /* 0x000000ffff0d7224 */ /* 0x004fce00078e00ff */
[----:B------:R-:W-:-:S07]  /*8e40*/  LEPC R20, `(.L_x_7855) ;  /* 0x000000001014794e */ /* 0x000fce0000000000 */
[----:B01-3-5:R-:W-:Y:S05]  /*8e50*/  CALL.ABS.NOINC R14 ;  /* 0x000000000e007343 */ /* 0x02bfea0003c00000 */
.L_x_7855:
[----:B------:R-:W-:Y:S02]  /*8e60*/  ULDC UR4, c[0x0][0x3d4] ;  /* 0x0000f50000047ab9 */ /* 0x000fe40000000800 */
[----:B------:R-:W-:-:S13]  /*8e70*/  ISETP.LT.AND P0, PT, RZ, UR4, PT ;  /* 0x00000004ff007c0c */ /* 0x000fda000bf01270 */
[----:B------:R-:W-:Y:S05]  /*8e80*/  @P0 BRA `(.L_x_7856) ;  /* 0x00000000003c0947 */ /* 0x000fea0003800000 */
[----:B------:R-:W-:-:S04]  /*8e90*/  LEA.HI R0, R223, R223, RZ, 0x1 ;  /* 0x000000dfdf007211 */ /* 0x000fc800078f08ff */
[----:B------:R-:W-:-:S05]  /*8ea0*/  LOP3.LUT R0, R0, 0xfffffffe, RZ, 0xc0, !PT ;  /* 0xfffffffe00007812 */ /* 0x000fca00078ec0ff */
[----:B------:R-:W-:-:S05]  /*8eb0*/  IMAD.IADD R0, R223, 0x1, -R0 ;  /* 0x00000001df007824 */ /* 0x000fca00078e0a00 */
[----:B------:R-:W-:-:S04]  /*8ec0*/  SHF.L.U32 R3, R0, 0x1f, RZ ;  /* 0x0000001f00037819 */ /* 0x000fc800000006ff */
[----:B------:R2:W3:Y:S03]  /*8ed0*/  SYNCS.PHASECHK.TRANS64.TRYWAIT P0, [R2+URZ+0x28800], R3 ;  /* 0x02880003020075a7 */ /* 0x0004e6000800017f */
[----:B---3--:R-:W-:Y:S05]  /*8ee0*/  @!P0 NANOSLEEP.SYNCS 0x989680 ;  /* 0x009896800000895d */ /* 0x008fea0003900000 */
[----:B------:R-:W3:Y:S01]  /*8ef0*/  @!P0 SYNCS.PHASECHK.TRANS64 P0, [R2+URZ+0x28800], R3 ;  /* 0x02880003020085a7 */ /* 0x000ee2000800007f */
[----:B------:R-:W-:Y:S04]  /*8f00*/  BSSY B0, `(.L_x_7857) ;  /* 0x0000006000007945 */ /* 0x000fe80003800000 */
[----:B---3--:R-:W-:Y:S05]  /*8f10*/  @P0 BRA `(.L_x_7858) ;  /* 0x0000000000100947 */ /* 0x008fea0003800000 */
.L_x_7859:
[----:B---3--:R3:W4:Y:S02]  /*8f20*/  SYNCS.PHASECHK.TRANS64.TRYWAIT P0, [R2+URZ+0x28800], R3 ;  /* 0x02880003020075a7 */ /* 0x008724000800017f */
[----:B----4-:R-:W-:Y:S05]  /*8f30*/  @!P0 NANOSLEEP.SYNCS 0x989680 ;  /* 0x009896800000895d */ /* 0x010fea0003900000 */
[----:B------:R-:W4:Y:S02]  /*8f40*/  @!P0 SYNCS.PHASECHK.TRANS64 P0, [R2+URZ+0x28800], R3 ;  /* 0x02880003020085a7 */ /* 0x000f24000800007f */
[----:B----4-:R-:W-:Y:S05]  /*8f50*/  @!P0 BRA `(.L_x_7859) ;  /* 0xfffffffc00f08947 */ /* 0x010fea000383ffff */
.L_x_7858:
[----:B------:R-:W-:Y:S05]  /*8f60*/  BSYNC B0 ;  /* 0x0000000000007941 */ /* 0x000fea0003800000 */
.L_x_7857:
[----:B------:R-:W-:Y:S05]  /*8f70*/  BRA `(.L_x_7860) ;  /* 0x0000005400787947 */ /* 0x000fea0003800000 */
.L_x_7856:
[----:B------:R-:W2:Y:S01]  /*8f80*/  LDC.64 R12, c[0x0][0x3d8] ;  /* 0x0000f600ff0c7b82 */ /* 0x000ea20000000a00 */
[----:B-----5:R-:W-:Y:S01]  /*8f90*/  SHF.R.S32.HI R3, RZ, 0x1f, R117 ;  /* 0x0000001fff037819 */ /* 0x020fe20000011475 */
[----:B------:R-:W-:Y:S01]  /*8fa0*/  IMAD.MOV.U32 R6, RZ, RZ, R16 ;  /* 0x000000ffff067224 */ /* 0x000fe200078e0010 */
[----:B------:R-:W-:Y:S01]  /*8fb0*/  ISETP.NE.AND P4, PT, R24, RZ, PT ;  /* 0x000000ff1800720c */ /* 0x000fe20003f85270 */
[----:B------:R-:W-:Y:S01]  /*8fc0*/  IMAD.MOV.U32 R7, RZ, RZ, R17 ;  /* 0x000000ffff077224 */ /* 0x000fe200078e0011 */
[--C-:B------:R-:W-:Y:S01]  /*8fd0*/  SHF.R.S32.HI R5, RZ, 0x1f, R22.reuse ;  /* 0x0000001fff057819 */ /* 0x100fe20000011416 */
[----:B------:R-:W-:Y:S02]  /*8fe0*/  IMAD.MOV.U32 R4, RZ, RZ, R22 ;  /* 0x000000ffff047224 */ /* 0x000fe400078e0016 */
[----:B------:R-:W3:Y:S01]  /*8ff0*/  LDC.64 R14, c[0x0][0x3e8] ;  /* 0x0000fa00ff0e7b82 */ /* 0x000ee20000000a00 */
[-C--:B--2---:R-:W-:Y:S01]  /*9000*/  IMAD R0, R3, R12.reuse, RZ ;  /* 0x0000000c03007224 */ /* 0x084fe200078e02ff */
[----:B------:R-:W-:Y:S01]  /*9010*/  SHF.L.U64.HI R30, R12, 0x5, R13 ;  /* 0x000000050c1e7819 */ /* 0x000fe2000001020d */
[----:B------:R-:W-:-:S04]  /*9020*/  IMAD.WIDE.U32 R8, R18, R12, R6 ;  /* 0x0000000c12087225 */ /* 0x000fc800078e0006 */
[----:B------:R-:W-:Y:S02]  /*9030*/  IMAD R21, R19, R12, RZ ;  /* 0x0000000c13157224 */ /* 0x000fe400078e02ff */
[-C--:B---3--:R-:W-:Y:S01]  /*9040*/  IMAD R20, R3, R14.reuse, RZ ;  /* 0x0000000e03147224 */ /* 0x088fe200078e02ff */
        /* <DEDUP_REMOVED lines=39> */
[----:B01-3--:R-:W-:Y:S05]  /*92c0*/  CALL.ABS.NOINC R14 ;  /* 0x000000000e007343 */ /* 0x00bfea0003c00000 */
.L_x_7861:
[----:B------:R-:W2:Y:S01]  /*92d0*/  LDC.64 R12, c[0x0][0x3d8] ;  /* 0x0000f600ff0c7b82 */ /* 0x000ea20000000a00 */
[----:B------:R-:W-:Y:S01]  /*92e0*/  SHF.R.S32.HI R3, RZ, 0x1f, R193 ;  /* 0x0000001fff037819 */ /* 0x000fe200000114c1 */
[----:B------:R-:W-:Y:S01]  /*92f0*/  ULDC.U8 UR4, c[0x0][0x3f0] ;  /* 0x0000fc0000047ab9 */ /* 0x000fe20000000000 */
[----:B------:R-:W-:Y:S01]  /*9300*/  BSSY B0, `(.L_x_7862) ;  /* 0x000051d000007945 */ /* 0x000fe20003800000 */
[----:B------:R-:W-:-:S04]  /*9310*/  ISETP.NE.AND P0, PT, RZ, UR4, PT ;  /* 0x00000004ff007c0c */ /* 0x000fc8000bf05270 */
[----:B------:R-:W3:Y:S01]  /*9320*/  LDC.64 R10, c[0x0][0x3e8] ;  /* 0x0000fa00ff0a7b82 */ /* 0x000ee20000000a00 */
[-C--:B--2---:R-:W-:Y:S02]  /*9330*/  IMAD R0, R3, R12.reuse, RZ ;  /* 0x0000000c03007224 */ /* 0x084fe400078e02ff */
[----:B------:R-:W-:-:S04]  /*9340*/  IMAD.WIDE.U32 R4, R193, R12, RZ ;  /* 0x0000000cc1047225 */ /* 0x000fc800078e00ff */
[-C--:B---3--:R-:W-:Y:S02]  /*9350*/  IMAD R6, R3, R10.reuse, RZ ;  /* 0x0000000a03067224 */ /* 0x088fe400078e02ff */
        /* <DEDUP_REMOVED lines=12> */
[----:B------:R-:W2:Y:S01]  /*9420*/  LDC R0, c[0x0][0x428] ;  /* 0x00010a00ff007b82 */ /* 0x000ea20000000800 */
        /* <DEDUP_REMOVED lines=11> */
[----:B--2---:R-:W-:-:S13]  /*94e0*/  ISETP.NE.AND P4, PT, R0, 0x1, PT ;  /* 0x000000010000780c */ /* 0x004fda0003f85270 */
[----:B------:R-:W2:Y:S08]  /*94f0*/  @P4 LDC R20, c[0x0][0x42c] ;  /* 0x00010b00ff144b82 */ /* 0x000eb00000000800 */
[----:B------:R-:W3:Y:S01]  /*9500*/  @P4 LDC R21, c[0x0][0x430] ;  /* 0x00010c00ff154b82 */ /* 0x000ee20000000800 */
        /* <DEDUP_REMOVED lines=22> */
.L_x_7865:
[----:B------:R-:W-:Y:S05]  /*9670*/  BSYNC B1 ;  /* 0x0000000000017941 */ /* 0x000fea0003800000 */
.L_x_7864:
[----:B------:R-:W-:Y:S04]  /*9680*/  BSSY B1, `(.L_x_7866) ;  /* 0x0000017000017945 */ /* 0x000fe80003800000 */
[----:B------:R-:W-:Y:S05]  /*9690*/  @P1 BRA `(.L_x_7867) ;  /* 0x0000000000541947 */ /* 0x000fea0003800000 */
[----:B----4-:R-:W-:Y:S01]  /*96a0*/  IADD3 R9, P2, P3, R63, R29, R6 ;  /* 0x0000001d3f097210 */ /* 0x010fe20007b5e006 */
        /* <DEDUP_REMOVED lines=20> */
.L_x_7867:
[----:B------:R-:W-:Y:S05]  /*97f0*/  BSYNC B1 ;  /* 0x0000000000017941 */ /* 0x000fea0003800000 */
.L_x_7866:
[----:B-----5:R-:W-:Y:S01]  /*9800*/  IMAD.MOV.U32 R3, RZ, RZ, R48 ;  /* 0x000000ffff037224 */ /* 0x020fe200078e0030 */
[-C--:B------:R-:W-:Y:S01]  /*9810*/  ISETP.GE.AND P2, PT, R187, R72.reuse, PT ;  /* 0x00000048bb00720c */ /* 0x080fe20003f46270 */
[----:B------:R-:W-:Y:S01]  /*9820*/  IMAD R0, R193, 0x80, R18 ;  /* 0x00000080c1007824 */ /* 0x000fe200078e0212 */
[----:B------:R-:W-:Y:S01]  /*9830*/  BSSY B1, `(.L_x_7868) ;  /* 0x0000048000017945 */ /* 0x000fe20003800000 */
[----:B----4-:R-:W-:Y:S01]  /*9840*/  IMAD.MOV.U32 R8, RZ, RZ, R49 ;  /* 0x000000ffff087224 */ /* 0x010fe200078e0031 */
[----:B------:R-:W-:Y:S01]  /*9850*/  ISETP.GE.AND P3, PT, R189, R72, PT ;  /* 0x00000048bd00720c */ /* 0x000fe20003f66270 */
[----:B------:R-:W-:Y:S01]  /*9860*/  IMAD.MOV.U32 R15, RZ, RZ, R53 ;  /* 0x000000ffff0f7224 */ /* 0x000fe200078e0035 */
[----:B------:R-:W-:Y:S01]  /*9870*/  PRMT R53, R53, 0x5410, R3 ;  /* 0x0000541035357816 */ /* 0x000fe20000000003 */
[----:B------:R-:W-:Y:S01]  /*9880*/  IMAD R3, R219, 0x20, R0 ;  /* 0x00000020db037824 */ /* 0x000fe200078e0200 */
[----:B------:R-:W-:Y:S01]  /*9890*/  PRMT R78, R8, 0x7610, R78 ;  /* 0x00007610084e7816 */ /* 0x000fe2000000004e */
[----:B------:R-:W-:Y:S01]  /*98a0*/  IMAD.MOV.U32 R0, RZ, RZ, R44 ;  /* 0x000000ffff007224 */ /* 0x000fe200078e002c */
[----:B------:R-:W-:Y:S01]  /*98b0*/  CS2R R26, SRZ ;  /* 0x00000000001a7805 */ /* 0x000fe2000001ff00 */
[----:B------:R-:W-:Y:S01]  /*98c0*/  IMAD.MOV.U32 R8, RZ, RZ, R50 ;  /* 0x000000ffff087224 */ /* 0x000fe200078e0032 */
[----:B------:R-:W-:Y:S01]  /*98d0*/  CS2R R34, SRZ ;  /* 0x0000000000227805 */ /* 0x000fe2000001ff00 */
[----:B------:R-:W-:Y:S01]  /*98e0*/  IMAD.MOV.U32 R9, RZ, RZ, R45 ;  /* 0x000000ffff097224 */ /* 0x000fe200078e002d */
[----:B------:R-:W-:Y:S01]  /*98f0*/  PRMT R68, R0, 0x7610, R68 ;  /* 0x0000761000447816 */ /* 0x000fe20000000044 */
[----:B--2---:R-:W-:Y:S01]  /*9900*/  @P4 IMAD.HI.U32 R0, R3, R20, RZ ;  /* 0x0000001403004227 */ /* 0x004fe200078e00ff */
[----:B------:R-:W-:-:S02]  /*9910*/  PRMT R79, R8, 0x7610, R79 ;  /* 0x00007610084f7816 */ /* 0x000fc4000000004f */
[----:B------:R-:W-:Y:S02]  /*9920*/  CS2R R30, SRZ ;  /* 0x00000000001e7805 */ /* 0x000fe4000001ff00 */
[----:B------:R-:W-:Y:S01]  /*9930*/  PRMT R67, R9, 0x7610, R67 ;  /* 0x0000761009437816 */ /* 0x000fe20000000043 */
[----:B------:R-:W-:Y:S01]  /*9940*/  IMAD.MOV.U32 R8, RZ, RZ, R51 ;  /* 0x000000ffff087224 */ /* 0x000fe200078e0033 */
[----:B---3--:R-:W-:Y:S01]  /*9950*/  @P4 SHF.R.U32.HI R3, RZ, R21, R0 ;  /* 0x00000015ff034219 */ /* 0x008fe20000011600 */
        /* <DEDUP_REMOVED lines=20> */
[C---:B------:R-:W-:Y:S01]  /*9aa0*/  IMAD R77, R3.reuse, R11, R8 ;  /* 0x0000000b034d7224 */ /* 0x040fe200078e0208 */
[----:B------:R-:W-:Y:S01]  /*9ab0*/  CS2R R20, SRZ ;  /* 0x0000000000147805 */ /* 0x000fe2000001ff00 */
[----:B------:R-:W-:Y:S01]  /*9ac0*/  IMAD.WIDE.U32 R58, R3, R12, R58 ;  /* 0x0000000c033a7225 */ /* 0x000fe200078e003a */
[----:B------:R-:W-:-:S02]  /*9ad0*/  CS2R R8, SRZ ;  /* 0x0000000000087805 */ /* 0x000fc4000001ff00 */
[----:B------:R-:W-:Y:S01]  /*9ae0*/  CS2R R28, SRZ ;  /* 0x00000000001c7805 */ /* 0x000fe2000001ff00 */
[----:B------:R-:W-:-:S04]  /*9af0*/  IMAD.WIDE.U32 R14, R3, R10, R14 ;  /* 0x0000000a030e7225 */ /* 0x000fc800078e000e */
        /* <DEDUP_REMOVED lines=12> */
[----:B------:R-:W-:Y:S02]  /*9bc0*/  LEA.HI.X R30, R10, R5, R11, 0x6, P4 ;  /* 0x000000050a1e7211 */ /* 0x000fe400020f340b */
[----:B------:R-:W-:Y:S01]  /*9bd0*/  LEA R72, P4, R28, UR4, 0x1 ;  /* 0x000000041c487c11 */ /* 0x000fe2000f8808ff */
[----:B------:R-:W-:Y:S02]  /*9be0*/  ULDC UR4, c[0x0][0x3d4] ;  /* 0x0000f50000047ab9 */ /* 0x000fe40000000800 */
[----:B------:R-:W-:Y:S01]  /*9bf0*/  IMAD.X R3, R30, 0x1, R69, P5 ;  /* 0x000000011e037824 */ /* 0x000fe200028e0645 */
[----:B------:R-:W-:Y:S02]  /*9c00*/  LEA R74, P5, R0, UR6, 0x1 ;  /* 0x00000006004a7c11 */ /* 0x000fe4000f8a08ff */
[----:B------:R-:W-:-:S02]  /*9c10*/  CS2R R30, SRZ ;  /* 0x00000000001e7805 */ /* 0x000fc4000001ff00 */
        /* <DEDUP_REMOVED lines=9> */
.L_x_7869:
[----:B------:R-:W-:Y:S05]  /*9cb0*/  BSYNC B1 ;  /* 0x0000000000017941 */ /* 0x000fea0003800000 */
.L_x_7868:
        /* <DEDUP_REMOVED lines=27> */
.L_x_7871:
[----:B------:R-:W-:Y:S05]  /*9e70*/  BSYNC B1 ;  /* 0x0000000000017941 */ /* 0x000fea0003800000 */
.L_x_7870:
[----:B------:R-:W-:Y:S01]  /*9e80*/  ULDC.64 UR4, c[0x0][0x3c8] ;  /* 0x0000f20000047ab9 */ /* 0x000fe20000000a00 */
[----:B------:R-:W-:Y:S01]  /*9e90*/  ULDC.64 UR6, c[0x0][0x3e0] ;  /* 0x0000f80000067ab9 */ /* 0x000fe20000000a00 */
[----:B---3--:R-:W-:Y:S01]  /*9ea0*/  IMAD.IADD R5, R59, 0x1, R57 ;  /* 0x000000013b057824 */ /* 0x008fe200078e0239 */
        /* <DEDUP_REMOVED lines=9> */
[----:B--2---:R-:W-:Y:S02]  /*9f40*/  PRMT R72, R7, 0x7610, R72 ;  /* 0x0000761007487816 */ /* 0x004fe40000000048 */
[----:B------:R-:W-:Y:S01]  /*9f50*/  LEA.HI R6, R223, R223, RZ, 0x1 ;  /* 0x000000dfdf067211 */ /* 0x000fe200078f08ff */
[----:B------:R-:W-:Y:S06]  /*9f60*/  BRA.DIV UR4, `(.L_x_7872) ;  /* 0x0000014204dc7947 */ /* 0x000fec000b800000 */
.L_x_8095:
[----:B------:R-:W-:-:S03]  /*9f70*/  UMOV UR4, 0xffffffff ;  /* 0xffffffff00047882 */ /* 0x000fc60000000000 */
[----:B------:R-:W-:Y:S05]  /*9f80*/  BRA.DIV UR4, `(.L_x_7873) ;  /* 0x0000014204fc7947 */ /* 0x000fea000b800000 */
.L_x_8098:
[----:B------:R-:W-:-:S03]  /*9f90*/  UMOV UR4, 0xffffffff ;  /* 0xffffffff00047882 */ /* 0x000fc60000000000 */
[----:B------:R-:W-:Y:S05]  /*9fa0*/  BRA.DIV UR4, `(.L_x_7874) ;  /* 0x00000146041c7947 */ /* 0x000fea000b800000 */
.L_x_8101:
[----:B------:R-:W-:-:S03]  /*9fb0*/  UMOV UR4, 0xffffffff ;  /* 0xffffffff00047882 */ /* 0x000fc60000000000 */
[----:B------:R-:W-:Y:S05]  /*9fc0*/  BRA.DIV UR4, `(.L_x_7875) ;  /* 0x00000146043c7947 */ /* 0x000fea000b800000 */
.L_x_8104:
[----:B------:R-:W-:-:S03]  /*9fd0*/  UMOV UR4, 0xffffffff ;  /* 0xffffffff00047882 */ /* 0x000fc60000000000 */
[----:B------:R-:W-:Y:S05]  /*9fe0*/  BRA.DIV UR4, `(.L_x_7876) ;  /* 0x00000146045c7947 */ /* 0x000fea000b800000 */
.L_x_8107:
[----:B------:R-:W-:-:S03]  /*9ff0*/  UMOV UR4, 0xffffffff ;  /* 0xffffffff00047882 */ /* 0x000fc60000000000 */
[----:B------:R-:W-:Y:S05]  /*a000*/  BRA.DIV UR4, `(.L_x_7877) ;  /* 0x00000146047c7947 */ /* 0x000fea000b800000 */
.L_x_8110:
[----:B------:R-:W-:-:S03]  /*a010*/  UMOV UR4, 0xffffffff ;  /* 0xffffffff00047882 */ /* 0x000fc60000000000 */
[----:B------:R-:W-:Y:S05]  /*a020*/  BRA.DIV UR4, `(.L_x_7878) ;  /* 0x00000146049c7947 */ /* 0x000fea000b800000 */
.L_x_8113:
[----:B------:R-:W-:-:S03]  /*a030*/  UMOV UR4, 0xffffffff ;  /* 0xffffffff00047882 */ /* 0x000fc60000000000 */
[----:B------:R-:W-:Y:S05]  /*a040*/  BRA.DIV UR4, `(.L_x_7879) ;  /* 0x0000014604bc7947 */ /* 0x000fea000b800000 */
.L_x_8116:
[----:B------:R-:W-:-:S03]  /*a050*/  UMOV UR4, 0xffffffff ;  /* 0xffffffff00047882 */ /* 0x000fc60000000000 */
[----:B------:R-:W-:Y:S05]  /*a060*/  BRA.DIV UR4, `(.L_x_7880) ;  /* 0x0000014604dc7947 */ /* 0x000fea000b800000 */
.L_x_8119:
[----:B------:R-:W-:-:S03]  /*a070*/  UMOV UR4, 0xffffffff ;  /* 0xffffffff00047882 */ /* 0x000fc60000000000 */
[----:B------:R-:W-:Y:S05]  /*a080*/  BRA.DIV UR4, `(.L_x_7881) ;  /* 0x0000014604fc7947 */ /* 0x000fea000b800000 */
.L_x_8122:
[----:B------:R-:W-:-:S03]  /*a090*/  UMOV UR4, 0xffffffff ;  /* 0xffffffff00047882 */ /* 0x000fc60000000000 */
[----:B------:R-:W-:Y:S05]  /*a0a0*/  BRA.DIV UR4, `(.L_x_7882) ;  /* 0x0000014a041c7947 */ /* 0x000fea000b800000 */
.L_x_8125:
[----:B------:R-:W-:-:S03]  /*a0b0*/  UMOV UR4, 0xffffffff ;  /* 0xffffffff00047882 */ /* 0x000fc60000000000 */
[----:B------:R-:W-:Y:S05]  /*a0c0*/  BRA.DIV UR4, `(.L_x_7883) ;  /* 0x0000014a043c7947 */ /* 0x000fea000b800000 */
.L_x_8128:
[----:B------:R-:W-:-:S03]  /*a0d0*/  UMOV UR4, 0xffffffff ;  /* 0xffffffff00047882 */ /* 0x000fc60000000000 */
[----:B------:R-:W-:Y:S05]  /*a0e0*/  BRA.DIV UR4, `(.L_x_7884) ;  /* 0x0000014a045c7947 */ /* 0x000fea000b800000 */
.L_x_8131:
[----:B------:R-:W-:Y:S01]  /*a0f0*/  UMOV UR4, 0xffffffff ;  /* 0xffffffff00047882 */ /* 0x000fe20000000000 */
[----:B------:R-:W-:Y:S02]  /*a100*/  LOP3.LUT R6, R6, 0xfffffffe, RZ, 0xc0, !PT ;  /* 0xfffffffe06067812 */ /* 0x000fe400078ec0ff */
[----:B------:R-:W-:Y:S05]  /*a110*/  BRA.DIV UR4, `(.L_x_7885) ;  /* 0x0000014a04787947 */ /* 0x000fea000b800000 */
.L_x_8134:
[----:B------:R-:W-:Y:S01]  /*a120*/  UMOV UR4, 0xffffffff ;  /* 0xffffffff00047882 */ /* 0x000fe20000000000 */
[----:B------:R-:W-:Y:S02]  /*a130*/  IMAD.IADD R5, R223, 0x1, -R6 ;  /* 0x00000001df057824 */ /* 0x000fe400078e0a06 */
[----:B------:R-:W-:Y:S05]  /*a140*/  BRA.DIV UR4, `(.L_x_7886) ;  /* 0x0000014a04947947 */ /* 0x000fea000b800000 */
.L_x_8137:
[----:B------:R-:W-:Y:S01]  /*a150*/  UMOV UR4, 0xffffffff ;  /* 0xffffffff00047882 */ /* 0x000fe20000000000 */
[----:B------:R-:W-:Y:S02]  /*a160*/  SHF.L.U32 R5, R5, 0x1f, RZ ;  /* 0x0000001f05057819 */ /* 0x000fe400000006ff */
[----:B------:R-:W-:Y:S05]  /*a170*/  BRA.DIV UR4, `(.L_x_7887) ;  /* 0x0000014a04b07947 */ /* 0x000fea000b800000 */
.L_x_8140:
[----:B------:R-:W2:Y:S01]  /*a180*/  SYNCS.PHASECHK.TRANS64.TRYWAIT P4, [R2+URZ+0x28800], R5 ;  /* 0x02880005020075a7 */ /* 0x000ea2000808017f */
        /* <DEDUP_REMOVED lines=33> */
[----:B--2---:R-:W-:Y:S06]  /*a3a0*/  @!P4 BRA `(.L_x_7889) ;  /* 0x00000148004cc947 */ /* 0x004fec0003800000 */
.L_x_8141:
[----:B------:R-:W-:Y:S05]  /*a3b0*/  BSYNC B1 ;  /* 0x0000000000017941 */ /* 0x000fea0003800000 */
.L_x_7888:
[----:B------:R-:W-:Y:S01]  /*a3c0*/  BSSY B1, `(.L_x_7890) ;  /* 0x0000067000017945 */ /* 0x000fe20003800000 */
[----:B------:R-:W-:Y:S02]  /*a3d0*/  PRMT R10, R4, 0x7610, R10 ;  /* 0x00007610040a7816 */ /* 0x000fe4000000000a */
[----:B------:R-:W-:Y:S01]  /*a3e0*/  PRMT R11, R6, 0x7610, R11 ;  /* 0x00007610060b7816 */ /* 0x000fe2000000000b */
[----:B------:R-:W-:Y:S06]  /*a3f0*/  @P0 BRA `(.L_x_7891) ;  /* 0x00000004008c0947 */ /* 0x000fec0003800000 */
[----:B--2---:R-:W2:Y:S01]  /*a400*/  LDC R5, c[0x0][0x3d4] ;  /* 0x0000f500ff057b82 */ /* 0x004ea20000000800 */
[----:B------:R-:W-:Y:S01]  /*a410*/  BSSY B2, `(.L_x_7892) ;  /* 0x0000032000027945 */ /* 0x000fe20003800000 */
[-C--:B--2---:R-:W-:Y:S02]  /*a420*/  ISETP.GE.AND P0, PT, R22, R5.reuse, PT ;  /* 0x000000051600720c */ /* 0x084fe40003f06270 */
[----:B------:R-:W-:-:S11]  /*a430*/  ISETP.GE.AND P4, PT, R186, R5, PT ;  /* 0x00000005ba00720c */ /* 0x000fd60003f86270 */
[----:B------:R-:W-:Y:S05]  /*a440*/  @P0 BRA `(.L_x_7893) ;  /* 0x0000000000b80947 */ /* 0x000fea0003800000 */
[----:B------:R-:W2:Y:S01]  /*a450*/  LDS.128 R4, [R211] ;  /* 0x00000000d3047984 */ /* 0x000ea20000000c00 */
[----:B------:R-:W-:Y:S02]  /*a460*/  SHF.R.U32.HI R77, RZ, 0x10, R49 ;  /* 0x00000010ff4d7819 */ /* 0x000fe40000011631 */
[----:B------:R-:W-:Y:S02]  /*a470*/  SHF.R.U32.HI R74, RZ, 0x10, R51 ;  /* 0x00000010ff4a7819 */ /* 0x000fe40000011633 */
[----:B------:R-:W-:Y:S02]  /*a480*/  PRMT R77, R78, 0x5410, R77 ;  /* 0x000054104e4d7816 */ /* 0x000fe4000000004d */
[----:B------:R-:W-:Y:S02]  /*a490*/  PRMT R74, R54, 0x5432, R74 ;  /* 0x00005432364a7816 */ /* 0x000fe4000000004a */
[----:B------:R-:W-:Y:S01]  /*a4a0*/  SHF.R.U64 R76, R48, 0x10, R49 ;  /* 0x00000010304c7819 */ /* 0x000fe20000001231 */
[C---:B------:R-:W-:Y:S01]  /*a4b0*/  IMAD.U32 R78, R77.reuse, 0x10000, RZ ;  /* 0x000100004d4e7824 */ /* 0x040fe200078e00ff */
[----:B------:R-:W-:Y:S01]  /*a4c0*/  SHF.R.U64 R73, R50, 0x10, R51 ;  /* 0x0000001032497819 */ /* 0x000fe20000001233 */
[----:B------:R-:W-:Y:S01]  /*a4d0*/  IMAD.U32 R75, R74, 0x10000, RZ ;  /* 0x000100004a4b7824 */ /* 0x000fe200078e00ff */
[----:B------:R-:W-:-:S02]  /*a4e0*/  LOP3.LUT R77, R77, 0xffff0000, RZ, 0xc0, !PT ;  /* 0xffff00004d4d7812 */ /* 0x000fc400078ec0ff */
[----:B------:R-:W-:Y:S02]  /*a4f0*/  PRMT R73, R79, 0x5410, R73 ;  /* 0x000054104f497816 */ /* 0x000fe40000000049 */
[----:B------:R-:W-:Y:S02]  /*a500*/  LOP3.LUT R74, R74, 0xffff0000, RZ, 0xc0, !PT ;  /* 0xffff00004a4a7812 */ /* 0x000fe400078ec0ff */
[----:B------:R-:W-:Y:S02]  /*a510*/  PRMT R76, R53, 0x5432, R76 ;  /* 0x00005432354c7816 */ /* 0x000fe4000000004c */
[C---:B--2---:R-:W-:Y:S01]  /*a520*/  LOP3.LUT R49, R6.reuse, 0xffff0000, RZ, 0xc0, !PT ;  /* 0xffff000006317812 */ /* 0x044fe200078ec0ff */
        /* <DEDUP_REMOVED lines=32> */
.L_x_7893:
[----:B------:R-:W-:Y:S05]  /*a730*/  BSYNC B2 ;  /* 0x0000000000027941 */ /* 0x000fea0003800000 */
.L_x_7892:
[----:B------:R-:W-:Y:S05]  /*a740*/  @P4 BRA `(.L_x_7891) ;  /* 0x0000000000b84947 */ /* 0x000fea0003800000 */
[----:B--2---:R-:W2:Y:S01]  /*a750*/  LDS.128 R4, [R211+0x4000] ;  /* 0x00400000d3047984 */ /* 0x004ea20000000c00 */
        /* <DEDUP_REMOVED lines=12> */
[C---:B--2---:R-:W-:Y:S01]  /*a820*/  LOP3.LUT R45, R6.reuse, 0xffff0000, RZ, 0xc0, !PT ;  /* 0xffff0000062d7812 */ /* 0x044fe200078ec0ff */
        /* <DEDUP_REMOVED lines=32> */
.L_x_7891:
[----:B------:R-:W-:Y:S05]  /*aa30*/  BSYNC B1 ;  /* 0x0000000000017941 */ /* 0x000fea0003800000 */
.L_x_7890:
[----:B------:R-:W-:Y:S04]  /*aa40*/  BSSY B1, `(.L_x_7894) ;  /* 0x0000065000017945 */ /* 0x000fe80003800000 */
[----:B------:R-:W-:Y:S05]  /*aa50*/  @P1 BRA `(.L_x_7895) ;  /* 0x00000004008c1947 */ /* 0x000fea0003800000 */
[----:B--23--:R-:W2:Y:S01]  /*aa60*/  LDC R5, c[0x0][0x3d4] ;  /* 0x0000f500ff057b82 */ /* 0x00cea20000000800 */
[----:B------:R-:W-:Y:S01]  /*aa70*/  BSSY B2, `(.L_x_7896) ;  /* 0x0000032000027945 */ /* 0x000fe20003800000 */
[-C--:B--2---:R-:W-:Y:S02]  /*aa80*/  ISETP.GE.AND P0, PT, R22, R5.reuse, PT ;  /* 0x000000051600720c */ /* 0x084fe40003f06270 */
[----:B------:R-:W-:-:S11]  /*aa90*/  ISETP.GE.AND P1, PT, R186, R5, PT ;  /* 0x00000005ba00720c */ /* 0x000fd60003f26270 */
[----:B------:R-:W-:Y:S05]  /*aaa0*/  @P0 BRA `(.L_x_7897) ;  /* 0x0000000000b80947 */ /* 0x000fea0003800000 */
[----:B------:R-:W2:Y:S01]  /*aab0*/  LDS.128 R4, [R211+0x1000] ;  /* 0x00100000d3047984 */ /* 0x000ea20000000c00 */
        /* <DEDUP_REMOVED lines=12> */
[C---:B--2---:R-:W-:Y:S01]  /*ab80*/  LOP3.LUT R41, R6.reuse, 0xffff0000, RZ, 0xc0, !PT ;  /* 0xffff000006297812 */ /* 0x044fe200078ec0ff */
        /* <DEDUP_REMOVED lines=32> */
.L_x_7897:
[----:B------:R-:W-:Y:S05]  /*ad90*/  BSYNC B2 ;  /* 0x0000000000027941 */ /* 0x000fea0003800000 */
.L_x_7896:
[----:B------:R-:W-:Y:S05]  /*ada0*/  @P1 BRA `(.L_x_7895) ;  /* 0x0000000000b81947 */ /* 0x000fea0003800000 */
[----:B--2---:R-:W2:Y:S01]  /*adb0*/  LDS.128 R4, [R211+0x5000] ;  /* 0x00500000d3047984 */ /* 0x004ea20000000c00 */
        /* <DEDUP_REMOVED lines=45> */
.L_x_7895:
[----:B------:R-:W-:Y:S05]  /*b090*/  BSYNC B1 ;  /* 0x0000000000017941 */ /* 0x000fea0003800000 */
.L_x_7894:
[----:B------:R-:W-:Y:S04]  /*b0a0*/  BSSY B1, `(.L_x_7898) ;  /* 0x0000065000017945 */ /* 0x000fe80003800000 */
[----:B------:R-:W-:Y:S05]  /*b0b0*/  @P2 BRA `(.L_x_7899) ;  /* 0x00000004008c2947 */ /* 0x000fea0003800000 */
[----:B--234-:R-:W2:Y:S01]  /*b0c0*/  LDC R5, c[0x0][0x3d4] ;  /* 0x0000f500ff057b82 */ /* 0x01cea20000000800 */
        /* <DEDUP_REMOVED lines=50> */
.L_x_7901:
[----:B------:R-:W-:Y:S05]  /*b3f0*/  BSYNC B2 ;  /* 0x0000000000027941 */ /* 0x000fea0003800000 */
.L_x_7900:
        /* <DEDUP_REMOVED lines=47> */
.L_x_7899:
[----:B------:R-:W-:Y:S05]  /*b6f0*/  BSYNC B1 ;  /* 0x0000000000017941 */ /* 0x000fea0003800000 */
.L_x_7898:
[----:B------:R-:W-:Y:S05]  /*b700*/  @P3 BRA `(.L_x_7902) ;  /* 0x0000002c00703947 */ /* 0x000fea0003800000 */
[----:B--234-:R-:W2:Y:S01]  /*b710*/  LDC R5, c[0x0][0x3d4] ;  /* 0x0000f500ff057b82 */ /* 0x01cea20000000800 */
[----:B------:R-:W-:Y:S01]  /*b720*/  BSSY B1, `(.L_x_7903) ;  /* 0x0000032000017945 */ /* 0x000fe20003800000 */
[-C--:B--2---:R-:W-:Y:S02]  /*b730*/  ISETP.GE.AND P0, PT, R22, R5.reuse, PT ;  /* 0x000000051600720c */ /* 0x084fe40003f06270 */
[----:B------:R-:W-:-:S11]  /*b740*/  ISETP.GE.AND P1, PT, R186, R5, PT ;  /* 0x00000005ba00720c */ /* 0x000fd60003f26270 */
[----:B------:R-:W-:Y:S05]  /*b750*/  @P0 BRA `(.L_x_7904) ;  /* 0x0000000000b80947 */ /* 0x000fea0003800000 */
[----:B------:R-:W2:Y:S01]  /*b760*/  LDS.128 R4, [R211+0x3000] ;  /* 0x00300000d3047984 */ /* 0x000ea20000000c00 */
        /* <DEDUP_REMOVED lines=12> */
[C---:B--2---:R-:W-:Y:S01]  /*b830*/  LOP3.LUT R13, R6.reuse, 0xffff0000, RZ, 0xc0, !PT ;  /* 0xffff0000060d7812 */ /* 0x044fe200078ec0ff */
        /* <DEDUP_REMOVED lines=32> */
.L_x_7904:
[----:B------:R-:W-:Y:S05]  /*ba40*/  BSYNC B1 ;  /* 0x0000000000017941 */ /* 0x000fea0003800000 */
.L_x_7903:
[----:B------:R-:W-:Y:S05]  /*ba50*/  @P1 BRA `(.L_x_7902) ;  /* 0x00000028009c1947 */ /* 0x000fea0003800000 */
[----:B--2---:R-:W2:Y:S01]  /*ba60*/  LDS.128 R4, [R211+0x7000] ;  /* 0x00700000d3047984 */ /* 0x004ea20000000c00 */
        /* <DEDUP_REMOVED lines=46> */
.L_x_7863:
[----:B------:R-:W2:Y:S01]  /*bd50*/  LDC R21, c[0x0][0x3d4] ;  /* 0x0000f500ff157b82 */ /* 0x000ea20000000800 */
[-C--:B------:R-:W-:Y:S01]  /*bd60*/  ISETP.GE.AND P0, PT, R188, R72.reuse, PT ;  /* 0x00000048bc00720c */ /* 0x080fe20003f06270 */
[----:B------:R-:W-:Y:S01]  /*bd70*/  ULDC.64 UR4, c[0x0][0x3c8] ;  /* 0x0000f20000047ab9 */ /* 0x000fe20000000a00 */
[-C--:B------:R-:W-:Y:S01]  /*bd80*/  ISETP.GE.AND P1, PT, R187, R72.reuse, PT ;  /* 0x00000048bb00720c */ /* 0x080fe20003f26270 */
[----:B------:R-:W-:Y:S01]  /*bd90*/  ULDC.64 UR6, c[0x0][0x3e0] ;  /* 0x0000f80000067ab9 */ /* 0x000fe20000000a00 */
[-C--:B------:R-:W-:Y:S02]  /*bda0*/  ISETP.GE.AND P2, PT, R189, R72.reuse, PT ;  /* 0x00000048bd00720c */ /* 0x080fe40003f46270 */
[----:B------:R-:W-:Y:S02]  /*bdb0*/  ISETP.GE.AND P3, PT, R18, R72, PT ;  /* 0x000000481200720c */ /* 0x000fe40003f66270 */
[CC--:B--2---:R-:W-:Y:S02]  /*bdc0*/  ISETP.GE.OR P0, PT, R16.reuse, R21.reuse, P0 ;  /* 0x000000151000720c */ /* 0x0c4fe40000706670 */
[----:B------:R-:W-:-:S02]  /*bdd0*/  ISETP.GE.OR P1, PT, R16, R21, P1 ;  /* 0x000000151000720c */ /* 0x000fc40000f26670 */
[CC--:B------:R-:W-:Y:S02]  /*bde0*/  ISETP.GE.OR P2, PT, R16.reuse, R21.reuse, P2 ;  /* 0x000000151000720c */ /* 0x0c0fe40001746670 */
[----:B------:R-:W-:-:S07]  /*bdf0*/  ISETP.GE.OR P3, PT, R16, R21, P3 ;  /* 0x000000151000720c */ /* 0x000fce0001f66670 */
[--C-:B------:R-:W-:Y:S01]  /*be00*/  @!P0 IADD3 R29, P4, P5, R27, R29, R6.reuse ;  /* 0x0000001d1b1d8210 */ /* 0x100fe20007d9e006 */
[----:B------:R-:W2:Y:S03]  /*be10*/  @!P0 LDC.64 R62, c[0x0][0x3e0] ;  /* 0x0000f800ff3e8b82 */ /* 0x000ea60000000a00 */
[--C-:B------:R-:W-:Y:S01]  /*be20*/  @!P0 IADD3.X R30, R31, R30, R7.reuse, P4, P5 ;  /* 0x0000001e1f1e8210 */ /* 0x100fe200027ea407 */
[C---:B------:R-:W-:Y:S01]  /*be30*/  @!P2 IMAD.WIDE.U32 R8, R12.reuse, 0x60, R6 ;  /* 0x000000600c08a825 */ /* 0x040fe200078e0006 */
[----:B------:R-:W-:-:S03]  /*be40*/  @!P1 LEA R0, P4, R12, R6, 0x6 ;  /* 0x000000060c009211 */ /* 0x000fc600078830ff */
[----:B------:R-:W3:Y:S01]  /*be50*/  @!P1 LDC.64 R66, c[0x0][0x3e0] ;  /* 0x0000f800ff429b82 */ /* 0x000ee20000000a00 */
[----:B------:R-:W-:Y:S01]  /*be60*/  @!P1 IADD3 R25, P5, R0, R27, RZ ;  /* 0x0000001b00199210 */ /* 0x000fe20007fbe0ff */
[----:B------:R-:W-:Y:S01]  /*be70*/  @!P2 IMAD R0, R13, 0x60, RZ ;  /* 0x000000600d00a824 */ /* 0x000fe200078e02ff */
[----:B------:R-:W-:Y:S02]  /*be80*/  @!P1 LEA.HI.X R26, R12, R7, R13, 0x6, P4 ;  /* 0x000000070c1a9211 */ /* 0x000fe400020f340d */
[----:B------:R-:W-:-:S03]  /*be90*/  @!P3 IADD3 R3, P4, R6, R27, RZ ;  /* 0x0000001b0603b210 */ /* 0x000fc60007f9e0ff */
[--C-:B------:R-:W-:Y:S01]  /*bea0*/  @!P1 IMAD.X R26, R26, 0x1, R31.reuse, P5 ;  /* 0x000000011a1a9824 */ /* 0x100fe200028e061f */
[----:B------:R-:W-:Y:S01]  /*beb0*/  @!P2 IADD3 R6, P5, R27, R8, RZ ;  /* 0x000000081b06a210 */ /* 0x000fe20007fbe0ff */
[----:B------:R-:W-:Y:S01]  /*bec0*/  @!P3 IMAD.X R14, R7, 0x1, R31, P4 ;  /* 0x00000001070eb824 */ /* 0x000fe200020e061f */
[----:B------:R-:W4:Y:S02]  /*bed0*/  @!P2 LDC.64 R70, c[0x0][0x3e0] ;  /* 0x0000f800ff46ab82 */ /* 0x000f240000000a00 */
[----:B------:R-:W-:Y:S01]  /*bee0*/  @!P2 IADD3.X R7, R31, R0, R9, P5, !PT ;  /* 0x000000001f07a210 */ /* 0x000fe20002ffe409 */
[----:B------:R-:W-:Y:S01]  /*bef0*/  @!P2 IMAD R31, R11, 0x60, RZ ;  /* 0x000000600b1fa824 */ /* 0x000fe200078e02ff */
[----:B------:R-:W-:-:S04]  /*bf00*/  @!P0 IADD3 R27, P4, P5, R33, R24, R4 ;  /* 0x00000018211b8210 */ /* 0x000fc80007d9e004 */
[----:B------:R-:W-:Y:S01]  /*bf10*/  @!P0 IADD3.X R28, R35, R28, R5, P4, P5 ;  /* 0x0000001c231c8210 */ /* 0x000fe200027ea405 */
[----:B------:R-:W0:Y:S01]  /*bf20*/  @!P0 LDC.64 R60, c[0x0][0x3c8] ;  /* 0x0000f200ff3c8b82 */ /* 0x000e220000000a00 */
[----:B------:R-:W-:Y:S02]  /*bf30*/  @!P3 IADD3 R15, P4, R4, R33, RZ ;  /* 0x00000021040fb210 */ /* 0x000fe40007f9e0ff */
[----:B------:R-:W-:-:S03]  /*bf40*/  @!P1 LEA R20, P5, R10, R4, 0x6 ;  /* 0x000000040a149211 */ /* 0x000fc600078a30ff */
[----:B------:R-:W-:Y:S01]  /*bf50*/  @!P3 IMAD.X R32, R5, 0x1, R35, P4 ;  /* 0x000000010520b824 */ /* 0x000fe200020e0623 */
[C---:B------:R-:W-:Y:S01]  /*bf60*/  @!P3 LEA R8, P4, R3.reuse, UR4, 0x1 ;  /* 0x000000040308bc11 */ /* 0x040fe2000f8808ff */
[----:B------:R-:W1:Y:S01]  /*bf70*/  @!P1 LDC.64 R64, c[0x0][0x3c8] ;  /* 0x0000f200ff409b82 */ /* 0x000e620000000a00 */
[C---:B------:R-:W-:Y:S01]  /*bf80*/  @!P1 LEA.HI.X R24, R10.reuse, R5, R11, 0x6, P5 ;  /* 0x000000050a189211 */ /* 0x040fe200028f340b */
[----:B------:R-:W-:Y:S01]  /*bf90*/  @!P2 IMAD.WIDE.U32 R4, R10, 0x60, R4 ;  /* 0x000000600a04a825 */ /* 0x000fe200078e0004 */
[----:B------:R-:W-:Y:S02]  /*bfa0*/  @!P3 LEA.HI.X R9, R3, UR5, R14, 0x1, P4 ;  /* 0x000000050309bc11 */ /* 0x000fe4000a0f0c0e */
[C---:B------:R-:W-:Y:S02]  /*bfb0*/  @!P3 LEA R14, P4, R15.reuse, UR6, 0x1 ;  /* 0x000000060f0ebc11 */ /* 0x040fe4000f8808ff */
[----:B------:R-:W-:Y:S01]  /*bfc0*/  @!P1 IADD3 R20, P5, R20, R33, RZ ;  /* 0x0000002114149210 */ /* 0x000fe20007fbe0ff */
[----:B------:R-:W1:Y:S01]  /*bfd0*/  @!P2 LDC.64 R68, c[0x0][0x3c8] ;  /* 0x0000f200ff44ab82 */ /* 0x000e620000000a00 */
[----:B------:R-:W-:-:S02]  /*bfe0*/  @!P3 LEA.HI.X R15, R15, UR7, R32, 0x1, P4 ;  /* 0x000000070f0fbc11 */ /* 0x000fc4000a0f0c20 */
[----:B--2---:R-:W-:Y:S01]  /*bff0*/  @!P0 LEA R62, P4, R27, R62, 0x1 ;  /* 0x0000003e1b3e8211 */ /* 0x004fe200078808ff */
[----:B------:R-:W-:Y:S01]  /*c000*/  @!P1 IMAD.X R24, R24, 0x1, R35, P5 ;  /* 0x0000000118189824 */ /* 0x000fe200028e0623 */
[----:B------:R-:W-:Y:S02]  /*c010*/  @!P2 IADD3 R0, P5, R33, R4, RZ ;  /* 0x000000042100a210 */ /* 0x000fe40007fbe0ff */
[----:B------:R-:W-:Y:S02]  /*c020*/  @!P0 LEA.HI.X R63, R27, R63, R28, 0x1, P4 ;  /* 0x0000003f1b3f8211 */ /* 0x000fe400020f0c1c */
[C---:B---3--:R-:W-:Y:S02]  /*c030*/  @!P1 LEA R66, P4, R20.reuse, R66, 0x1 ;  /* 0x0000004214429211 */ /* 0x048fe400078808ff */
[----:B------:R-:W-:Y:S02]  /*c040*/  @!P2 IADD3.X R3, R35, R31, R5, P5, !PT ;  /* 0x0000001f2303a210 */ /* 0x000fe40002ffe405 */
[----:B------:R-:W-:-:S02]  /*c050*/  @!P1 LEA.HI.X R67, R20, R67, R24, 0x1, P4 ;  /* 0x0000004314439211 */ /* 0x000fc400020f0c18 */
[----:B------:R-:W-:Y:S02]  /*c060*/  CS2R R32, SRZ ;  /* 0x0000000000207805 */ /* 0x000fe4000001ff00 */
[C---:B----4-:R-:W-:Y:S02]  /*c070*/  @!P2 LEA R70, P4, R0.reuse, R70, 0x1 ;  /* 0x000000460046a211 */ /* 0x050fe400078808ff */
[----:B------:R-:W-:Y:S02]  /*c080*/  CS2R R34, SRZ ;  /* 0x0000000000227805 */ /* 0x000fe4000001ff00 */
[----:B0-----:R-:W-:Y:S02]  /*c090*/  @!P0 LEA R60, P5, R29, R60, 0x1 ;  /* 0x0000003c1d3c8211 */ /* 0x001fe400078a08ff */
[----:B------:R-:W-:Y:S02]  /*c0a0*/  CS2R R4, SRZ ;  /* 0x0000000000047805 */ /* 0x000fe4000001ff00 */
[----:B------:R-:W-:-:S02]  /*c0b0*/  @!P2 LEA.HI.X R71, R0, R71, R3, 0x1, P4 ;  /* 0x000000470047a211 */ /* 0x000fc400020f0c03 */
[----:B------:R-:W0:Y:S01]  /*c0c0*/  LDC R0, c[0x0][0x428] ;  /* 0x00010a00ff007b82 */ /* 0x000e220000000800 */
[----:B------:R-:W-:Y:S02]  /*c0d0*/  @!P0 LEA.HI.X R61, R29, R61, R30, 0x1, P5 ;  /* 0x0000003d1d3d8211 */ /* 0x000fe400028f0c1e */
[----:B------:R-:W-:Y:S02]  /*c0e0*/  CS2R R28, SRZ ;  /* 0x00000000001c7805 */ /* 0x000fe4000001ff00 */
[----:B------:R-:W-:Y:S02]  /*c0f0*/  CS2R R30, SRZ ;  /* 0x00000000001e7805 */ /* 0x000fe4000001ff00 */
[C---:B-1----:R-:W-:Y:S01]  /*c100*/  @!P1 LEA R64, P5, R25.reuse, R64, 0x1 ;  /* 0x0000004019409211 */ /* 0x042fe200078a08ff */
[----:B------:R-:W5:Y:S03]  /*c110*/  @!P0 LDG.E.128 R32, desc[UR40][R62.64] ;  /* 0x000000283e208981 */ /* 0x000f66000c1e1d00 */
[----:B------:R-:W-:Y:S01]  /*c120*/  @!P1 LEA.HI.X R65, R25, R65, R26, 0x1, P5 ;  /* 0x0000004119419211 */ /* 0x000fe200028f0c1a */
[----:B------:R-:W5:Y:S01]  /*c130*/  @!P0 LDG.E.128 R28, desc[UR40][R60.64] ;  /* 0x000000283c1c8981 */ /* 0x000f62000c1e1d00 */
[----:B------:R-:W-:-:S02]  /*c140*/  @!P2 LEA R68, P5, R6, R68, 0x1 ;  /* 0x000000440644a211 */ /* 0x000fc400078a08ff */
[----:B------:R-:W-:Y:S02]  /*c150*/  CS2R R24, SRZ ;  /* 0x0000000000187805 */ /* 0x000fe4000001ff00 */
[----:B------:R-:W-:Y:S02]  /*c160*/  CS2R R26, SRZ ;  /* 0x00000000001a7805 */ /* 0x000fe4000001ff00 */
[----:B------:R-:W-:Y:S02]  /*c170*/  @!P2 LEA.HI.X R69, R6, R69, R7, 0x1, P5 ;  /* 0x000000450645a211 */ /* 0x000fe400028f0c07 */
[----:B------:R-:W-:Y:S01]  /*c180*/  CS2R R6, SRZ ;  /* 0x0000000000067805 */ /* 0x000fe2000001ff00 */
[----:B------:R-:W-:Y:S01]  /*c190*/  IMAD.MOV.U32 R58, RZ, RZ, R54 ;  /* 0x000000ffff3a7224 */ /* 0x000fe200078e0036 */
[----:B------:R-:W5:Y:S04]  /*c1a0*/  @!P3 LDG.E.128 R24, desc[UR40][R14.64] ;  /* 0x000000280e18b981 */ /* 0x000f68000c1e1d00 */
[----:B------:R1:W5:Y:S01]  /*c1b0*/  @!P3 LDG.E.128 R4, desc[UR40][R8.64] ;  /* 0x000000280804b981 */ /* 0x000362000c1e1d00 */
[----:B0-----:R-:W-:-:S13]  /*c1c0*/  ISETP.NE.AND P0, PT, R0, 0x1, PT ;  /* 0x000000010000780c */ /* 0x001fda0003f05270 */
[----:B-1----:R-:W0:Y:S08]  /*c1d0*/  @P0 LDC R8, c[0x0][0x42c] ;  /* 0x00010b00ff080b82 */ /* 0x002e300000000800 */
[----:B------:R-:W1:Y:S01]  /*c1e0*/  @P0 LDC R9, c[0x0][0x430] ;  /* 0x00010c00ff090b82 */ /* 0x000e620000000800 */
[----:B------:R-:W-:-:S04]  /*c1f0*/  IMAD R0, R193, 0x80, R18 ;  /* 0x00000080c1007824 */ /* 0x000fc800078e0212 */
[----:B------:R-:W-:-:S04]  /*c200*/  IMAD R3, R219, 0x20, R0 ;  /* 0x00000020db037824 */ /* 0x000fc800078e0200 */
[----:B0-----:R-:W-:-:S05]  /*c210*/  @P0 IMAD.HI.U32 R0, R3, R8, RZ ;  /* 0x0000000803000227 */ /* 0x001fca00078e00ff */
[----:B-1----:R-:W-:-:S04]  /*c220*/  @P0 SHF.R.U32.HI R3, RZ, R9, R0 ;  /* 0x00000009ff030219 */ /* 0x002fc80000011600 */
[----:B------:R-:W-:Y:S01]  /*c230*/  SHF.R.S32.HI R9, RZ, 0x1f, R3 ;  /* 0x0000001fff097819 */ /* 0x000fe20000011403 */
[----:B------:R-:W-:-:S04]  /*c240*/  IMAD.MOV.U32 R57, RZ, RZ, R53 ;  /* 0x000000ffff397224 */ /* 0x000fc800078e0035 */
[C---:B------:R-:W-:Y:S02]  /*c250*/  IMAD R0, R9.reuse, R12, RZ ;  /* 0x0000000c09007224 */ /* 0x040fe400078e02ff */
[----:B------:R-:W-:Y:S02]  /*c260*/  IMAD R8, R9, R10, RZ ;  /* 0x0000000a09087224 */ /* 0x000fe400078e02ff */
[----:B------:R-:W-:-:S04]  /*c270*/  IMAD.WIDE.U32 R14, R3, R12, R58 ;  /* 0x0000000c030e7225 */ /* 0x000fc800078e003a */
[C---:B------:R-:W-:Y:S02]  /*c280*/  IMAD R9, R3.reuse, R13, R0 ;  /* 0x0000000d03097224 */ /* 0x040fe400078e0200 */
[----:B------:R-:W-:-:S04]  /*c290*/  IMAD.WIDE.U32 R12, R3, R10, R56 ;  /* 0x0000000a030c7225 */ /* 0x000fc800078e0038 */
[----:B------:R-:W-:Y:S01]  /*c2a0*/  IMAD R3, R3, R11, R8 ;  /* 0x0000000b03037224 */ /* 0x000fe200078e0208 */
[----:B------:R-:W-:Y:S01]  /*c2b0*/  LEA R8, P4, R14, UR4, 0x1 ;  /* 0x000000040e087c11 */ /* 0x000fe2000f8808ff */
[----:B------:R-:W-:Y:S01]  /*c2c0*/  IMAD.IADD R9, R15, 0x1, R9 ;  /* 0x000000010f097824 */ /* 0x000fe200078e0209 */
        /* <DEDUP_REMOVED lines=8> */
[----:B------:R-:W-:Y:S01]  /*c350*/  LEA.HI.X R9, R14, UR5, R9, 0x1, P4 ;  /* 0x000000050e097c11 */ /* 0x000fe2000a0f0c09 */
[----:B------:R-:W-:Y:S01]  /*c360*/  IMAD.IADD R3, R13, 0x1, R3 ;  /* 0x000000010d037824 */ /* 0x000fe200078e0203 */
[----:B------:R-:W-:Y:S01]  /*c370*/  LEA R0, P4, R12, UR6, 0x1 ;  /* 0x000000060c007c11 */ /* 0x000fe2000f8808ff */
[----:B------:R-:W-:Y:S01]  /*c380*/  UMOV UR4, 0xffffffff ;  /* 0xffffffff00047882 */ /* 0x000fe20000000000 */
[----:B------:R-:W-:Y:S01]  /*c390*/  ISETP.GE.AND P0, PT, R16, R21, PT ;  /* 0x000000151000720c */ /* 0x000fe20003f06270 */
[----:B------:R0:W5:Y:S01]  /*c3a0*/  @!P1 LDG.E.128 R36, desc[UR40][R64.64] ;  /* 0x0000002840249981 */ /* 0x000162000c1e1d00 */
[----:B------:R-:W-:-:S02]  /*c3b0*/  LEA.HI.X R3, R12, UR7, R3, 0x1, P4 ;  /* 0x000000070c037c11 */ /* 0x000fc4000a0f0c03 */
[-C--:B------:R-:W-:Y:S01]  /*c3c0*/  ISETP.GE.OR P3, PT, R187, R72.reuse, P0 ;  /* 0x00000048bb00720c */ /* 0x080fe20000766670 */
[----:B------:R0:W5:Y:S01]  /*c3d0*/  @!P1 LDG.E.128 R40, desc[UR40][R66.64] ;  /* 0x0000002842289981 */ /* 0x000162000c1e1d00 */
[----:B------:R-:W-:-:S03]  /*c3e0*/  ISETP.GE.OR P1, PT, R18, R72, P0 ;  /* 0x000000481200720c */ /* 0x000fc60000726670 */
[----:B------:R0:W5:Y:S04]  /*c3f0*/  @!P2 LDG.E.128 R44, desc[UR40][R68.64] ;  /* 0x00000028442ca981 */ /* 0x000168000c1e1d00 */
[----:B------:R0:W5:Y:S01]  /*c400*/  @!P2 LDG.E.128 R48, desc[UR40][R70.64] ;  /* 0x000000284630a981 */ /* 0x000162000c1e1d00 */
[-C--:B------:R-:W-:Y:S02]  /*c410*/  ISETP.GE.OR P2, PT, R188, R72.reuse, P0 ;  /* 0x00000048bc00720c */ /* 0x080fe40000746670 */
[----:B------:R-:W-:Y:S01]  /*c420*/  ISETP.GE.OR P0, PT, R189, R72, P0 ;  /* 0x00000048bd00720c */ /* 0x000fe20000706670 */
[----:B------:R-:W-:-:S12]  /*c430*/  BRA.DIV UR4, `(.L_x_7905) ;  /* 0x0000012a043c7947 */ /* 0x000fd8000b800000 */
.L_x_8144:
[----:B------:R-:W-:-:S03]  /*c440*/  UMOV UR4, 0xffffffff ;  /* 0xffffffff00047882 */ /* 0x000fc60000000000 */
[----:B------:R-:W-:Y:S05]  /*c450*/  BRA.DIV UR4, `(.L_x_7906) ;  /* 0x0000012a045c7947 */ /* 0x000fea000b800000 */
.L_x_8147:
[----:B------:R-:W-:-:S03]  /*c460*/  UMOV UR4, 0xffffffff ;  /* 0xffffffff00047882 */ /* 0x000fc60000000000 */
[----:B------:R-:W-:Y:S05]  /*c470*/  BRA.DIV UR4, `(.L_x_7907) ;  /* 0x0000012a047c7947 */ /* 0x000fea000b800000 */
.L_x_8150:
[----:B------:R-:W-:-:S03]  /*c480*/  UMOV UR4, 0xffffffff ;  /* 0xffffffff00047882 */ /* 0x000fc60000000000 */
[----:B------:R-:W-:Y:S05]  /*c490*/  BRA.DIV UR4, `(.L_x_7908) ;  /* 0x0000012a049c7947 */ /* 0x000fea000b800000 */
.L_x_8153:
[----:B------:R-:W-:-:S03]  /*c4a0*/  UMOV UR4, 0xffffffff ;  /* 0xffffffff00047882 */ /* 0x000fc60000000000 */
[----:B------:R-:W-:Y:S05]  /*c4b0*/  BRA.DIV UR4, `(.L_x_7909) ;  /* 0x0000012a04bc7947 */ /* 0x000fea000b800000 */
.L_x_8156:
[----:B------:R-:W-:-:S03]  /*c4c0*/  UMOV UR4, 0xffffffff ;  /* 0xffffffff00047882 */ /* 0x000fc60000000000 */
[----:B------:R-:W-:Y:S05]  /*c4d0*/  BRA.DIV UR4, `(.L_x_7910) ;  /* 0x0000012a04dc7947 */ /* 0x000fea000b800000 */
.L_x_8159:
[----:B------:R-:W-:-:S03]  /*c4e0*/  UMOV UR4, 0xffffffff ;  /* 0xffffffff00047882 */ /* 0x000fc60000000000 */
[----:B------:R-:W-:Y:S05]  /*c4f0*/  BRA.DIV UR4, `(.L_x_7911) ;  /* 0x0000012a04fc7947 */ /* 0x000fea000b800000 */
.L_x_8162:
[----:B------:R-:W-:-:S03]  /*c500*/  UMOV UR4, 0xffffffff ;  /* 0xffffffff00047882 */ /* 0x000fc60000000000 */
[----:B------:R-:W-:Y:S05]  /*c510*/  BRA.DIV UR4, `(.L_x_7912) ;  /* 0x0000012e041c7947 */ /* 0x000fea000b800000 */
.L_x_8165:
[----:B------:R-:W-:-:S03]  /*c520*/  UMOV UR4, 0xffffffff ;  /* 0xffffffff00047882 */ /* 0x000fc60000000000 */
[----:B------:R-:W-:Y:S05]  /*c530*/  BRA.DIV UR4, `(.L_x_7913) ;  /* 0x0000012e043c7947 */ /* 0x000fea000b800000 */
.L_x_8168:
[----:B------:R-:W-:-:S03]  /*c540*/  UMOV UR4, 0xffffffff ;  /* 0xffffffff00047882 */ /* 0x000fc60000000000 */
[----:B------:R-:W-:Y:S05]  /*c550*/  BRA.DIV UR4, `(.L_x_7914) ;  /* 0x0000012e045c7947 */ /* 0x000fea000b800000 */
.L_x_8171:
[----:B------:R-:W-:-:S03]  /*c560*/  UMOV UR4, 0xffffffff ;  /* 0xffffffff00047882 */ /* 0x000fc60000000000 */
[----:B------:R-:W-:Y:S05]  /*c570*/  BRA.DIV UR4, `(.L_x_7915) ;  /* 0x0000012e047c7947 */ /* 0x000fea000b800000 */
.L_x_8174:
[----:B------:R-:W-:-:S03]  /*c580*/  UMOV UR4, 0xffffffff ;  /* 0xffffffff00047882 */ /* 0x000fc60000000000 */
[----:B------:R-:W-:Y:S05]  /*c590*/  BRA.DIV UR4, `(.L_x_7916) ;  /* 0x0000012e049c7947 */ /* 0x000fea000b800000 */
.L_x_8177:
[----:B------:R-:W-:-:S03]  /*c5a0*/  UMOV UR4, 0xffffffff ;  /* 0xffffffff00047882 */ /* 0x000fc60000000000 */
[----:B------:R-:W-:Y:S05]  /*c5b0*/  BRA.DIV UR4, `(.L_x_7917) ;  /* 0x0000012e04bc7947 */ /* 0x000fea000b800000 */
.L_x_8180:
[----:B------:R-:W-:-:S03]  /*c5c0*/  UMOV UR4, 0xffffffff ;  /* 0xffffffff00047882 */ /* 0x000fc60000000000 */
[----:B------:R-:W-:Y:S05]  /*c5d0*/  BRA.DIV UR4, `(.L_x_7918) ;  /* 0x0000012e04dc7947 */ /* 0x000fea000b800000 */
.L_x_8183:
[----:B------:R-:W-:-:S03]  /*c5e0*/  UMOV UR4, 0xffffffff ;  /* 0xffffffff00047882 */ /* 0x000fc60000000000 */
[----:B------:R-:W-:Y:S05]  /*c5f0*/  BRA.DIV UR4, `(.L_x_7919) ;  /* 0x0000012e04fc7947 */ /* 0x000fea000b800000 */
.L_x_8186:
[----:B------:R-:W-:-:S03]  /*c600*/  UMOV UR4, 0xffffffff ;  /* 0xffffffff00047882 */ /* 0x000fc60000000000 */
[----:B------:R-:W-:Y:S05]  /*c610*/  BRA.DIV UR4, `(.L_x_7920) ;  /* 0x00000132041c7947 */ /* 0x000fea000b800000 */
.L_x_8189:
        /* <DEDUP_REMOVED lines=14> */
[----:B------:R-:W-:Y:S01]  /*c700*/  PRMT R76, R9, 0x7610, R76 ;  /* 0x00007610094c7816 */ /* 0x000fe2000000004c */
[----:B------:R-:W-:Y:S01]  /*c710*/  IMAD.MOV.U32 R9, RZ, RZ, R30 ;  /* 0x000000ffff097224 */ /* 0x000fe200078e001e */
[----:B------:R-:W-:-:S02]  /*c720*/  LOP3.LUT R0, R0, 0xfffffffe, RZ, 0xc0, !PT ;  /* 0xfffffffe00007812 */ /* 0x000fc400078ec0ff */
[----:B------:R-:W-:Y:S01]  /*c730*/  PRMT R55, R55, 0x5410, R8 ;  /* 0x0000541037377816 */ /* 0x000fe20000000008 */
[----:B------:R-:W-:Y:S01]  /*c740*/  IMAD.MOV.U32 R8, RZ, RZ, R26 ;  /* 0x000000ffff087224 */ /* 0x000fe200078e001a */
[----:B0-----:R-:W-:Y:S01]  /*c750*/  PRMT R70, R9, 0x7610, R70 ;  /* 0x0000761009467816 */ /* 0x001fe20000000046 */
        /* <DEDUP_REMOVED lines=49> */
.L_x_8190:
[----:B------:R-:W-:Y:S05]  /*ca70*/  BSYNC B1 ;  /* 0x0000000000017941 */ /* 0x000fea0003800000 */
.L_x_7921:
        /* <DEDUP_REMOVED lines=105> */
.L_x_7924:
[----:B------:R-:W-:Y:S05]  /*d110*/  BSYNC B1 ;  /* 0x0000000000017941 */ /* 0x000fea0003800000 */
.L_x_7923:
        /* <DEDUP_REMOVED lines=104> */
.L_x_7926:
[----:B------:R-:W-:Y:S05]  /*d7a0*/  BSYNC B1 ;  /* 0x0000000000017941 */ /* 0x000fea0003800000 */
.L_x_7925:
        /* <DEDUP_REMOVED lines=104> */
.L_x_7928:
[----:B------:R-:W-:Y:S05]  /*de30*/  BSYNC B1 ;  /* 0x0000000000017941 */ /* 0x000fea0003800000 */
.L_x_7927:
[----:B--23--:R-:W-:Y:S02]  /*de40*/  PRMT R12, R12, 0x5410, R0 ;  /* 0x000054100c0c7816 */ /* 0x00cfe40000000000 */
[----:B------:R-:W-:Y:S01]  /*de50*/  PRMT R14, R14, 0x5410, R3 ;  /* 0x000054100e0e7816 */ /* 0x000fe20000000003 */
[----:B------:R-:W-:Y:S06]  /*de60*/  @P0 BRA `(.L_x_7902) ;  /* 0x0000000400980947 */ /* 0x000fec0003800000 */
[----:B------:R-:W-:Y:S02]  /*de70*/  LEA.HI R21, R21, R219, RZ, 0x1d ;  /* 0x000000db15157211 */ /* 0x000fe400078fe8ff */
[----:B------:R-:W-:Y:S02]  /*de80*/  SHF.R.U64 R25, R44, 0x10, R45 ;  /* 0x000000102c197819 */ /* 0x000fe4000000122d */
[----:B-1----:R-:W-:Y:S01]  /*de90*/  SHF.R.S32.HI R4, RZ, 0x1f, R21 ;  /* 0x0000001fff047819 */ /* 0x002fe20000011415 */
        /* <DEDUP_REMOVED lines=13> */
[----:B------:R-:W-:Y:S01]  /*df70*/  SHF.R.U32.HI R44, RZ, 0x10, R45 ;  /* 0x00000010ff2c7819 */ /* 0x000fe2000001162d */
[----:B------:R-:W-:Y:S01]  /*df80*/  IMAD.U32 R27, R56, 0x10000, RZ ;  /* 0x00010000381b7824 */ /* 0x000fe200078e00ff */
[----:B------:R-:W-:Y:S01]  /*df90*/  SHF.R.U32.HI R48, RZ, 0x10, R49 ;  /* 0x00000010ff307819 */ /* 0x000fe20000011631 */
[----:B------:R-:W-:Y:S01]  /*dfa0*/  IMAD R3, R3, 0x2, R2 ;  /* 0x0000000203037824 */ /* 0x000fe200078e0202 */
[----:B------:R-:W-:Y:S02]  /*dfb0*/  PRMT R54, R54, 0x5410, R15 ;  /* 0x0000541036367816 */ /* 0x000fe4000000000f */
[----:B------:R-:W-:Y:S02]  /*dfc0*/  SHF.R.U32.HI R30, RZ, 0x10, R51 ;  /* 0x00000010ff1e7819 */ /* 0x000fe40000011633 */
[----:B0-----:R-:W0:Y:S01]  /*dfd0*/  LDS.128 R8, [R3+0x10400] ;  /* 0x0104000003087984 */ /* 0x001e220000000c00 */
[----:B------:R-:W-:-:S02]  /*dfe0*/  PRMT R53, R53, 0x5410, R44 ;  /* 0x0000541035357816 */ /* 0x000fc4000000002c */
[----:B------:R-:W-:Y:S02]  /*dff0*/  PRMT R57, R57, 0x5410, R48 ;  /* 0x0000541039397816 */ /* 0x000fe40000000030 */
[----:B------:R-:W-:Y:S02]  /*e000*/  SHF.R.U32.HI R46, RZ, 0x10, R47 ;  /* 0x00000010ff2e7819 */ /* 0x000fe4000001162f */
[----:B------:R-:W-:Y:S01]  /*e010*/  SHF.R.U64 R28, R50, 0x10, R51 ;  /* 0x00000010321c7819 */ /* 0x000fe20000001233 */
[----:B------:R-:W-:Y:S01]  /*e020*/  IMAD.U32 R29, R57, 0x10000, RZ ;  /* 0x00010000391d7824 */ /* 0x000fe200078e00ff */
[----:B------:R-:W-:Y:S02]  /*e030*/  PRMT R30, R14, 0x5432, R30 ;  /* 0x000054320e1e7816 */ /* 0x000fe4000000001e */
[----:B------:R-:W-:Y:S02]  /*e040*/  PRMT R55, R55, 0x5410, R46 ;  /* 0x0000541037377816 */ /* 0x000fe4000000002e */
[----:B------:R-:W-:-:S02]  /*e050*/  PRMT R28, R12, 0x5432, R28 ;  /* 0x000054320c1c7816 */ /* 0x000fc4000000001c */
[----:B------:R-:W-:Y:S01]  /*e060*/  LOP3.LUT R25, R25, 0xffff0000, RZ, 0xc0, !PT ;  /* 0xffff000019197812 */ /* 0x000fe200078ec0ff */
        /* <DEDUP_REMOVED lines=70> */
.L_x_7902:
[----:B------:R-:W-:Y:S05]  /*e4d0*/  BSYNC B0 ;  /* 0x0000000000007941 */ /* 0x000fea0003800000 */
.L_x_7862:
        /* <DEDUP_REMOVED lines=8> */
.L_x_7860:
[----:B------:R-:W-:-:S13]  /*e560*/  ISETP.NE.AND P0, PT, R197, 0x3, PT ;  /* 0x00000003c500780c */ /* 0x000fda0003f05270 */
[----:B------:R-:W-:Y:S05]  /*e570*/  @!P0 BRA `(.L_x_7929) ;  /* 0x0000000000048947 */ /* 0x000fea0003800000 */
[----:B------:R-:W-:Y:S01]  /*e580*/  BPT.TRAP 0x1 ;  /* 0x000000040000795c */ /* 0x000fe20000300000 */
.L_x_7929:
[----:B0-23--:R-:W-:Y:S01]  /*e590*/  IMAD R3, R185, 0x8, R2 ;  /* 0x00000008b9037824 */ /* 0x00dfe200078e0202 */
[----:B------:R-:W-:-:S04]  /*e5a0*/  SHF.L.U32 R0, R190, 0x1f, RZ ;  /* 0x0000001fbe007819 */ /* 0x000fc800000006ff */
[----:B------:R0:W2:Y:S01]  /*e5b0*/  SYNCS.PHASECHK.TRANS64.TRYWAIT P2, [R3+URZ+0x28830], R0 ;  /* 0x02883000030075a7 */ /* 0x0000a2000804017f */
[----:B------:R-:W-:Y:S05]  /*e5c0*/  @!P0 BRA `(.L_x_7930) ;  /* 0x0000000000048947 */ /* 0x000fea0003800000 */
[----:B------:R-:W-:Y:S01]  /*e5d0*/  BPT.TRAP 0x1 ;  /* 0x000000040000795c */ /* 0x000fe20000300000 */
.L_x_7930:
[----:B-1--4-:R-:W1:Y:S01]  /*e5e0*/  S2R R4, SR_TID.X ;  /* 0x0000000000047919 */ /* 0x012e620000002100 */
[----:B------:R-:W-:Y:S01]  /*e5f0*/  IMAD.MOV.U32 R151, RZ, RZ, RZ ;  /* 0x000000ffff977224 */ /* 0x000fe200078e00ff */
[----:B-1----:R-:W-:-:S04]  /*e600*/  LOP3.LUT R4, R4, 0x7f, RZ, 0xc0, !PT ;  /* 0x0000007f04047812 */ /* 0x002fc800078ec0ff */
[----:B------:R-:W-:Y:S01]  /*e610*/  ISETP.NE.AND P1, PT, R4, RZ, PT ;  /* 0x000000ff0400720c */ /* 0x000fe20003f25270 */
[----:B--2---:R-:W-:-:S12]  /*e620*/  @P2 BRA `(.L_x_7931) ;  /* 0x0000000000082947 */ /* 0x004fd80003800000 */
[----:B------:R-:W1:Y:S02]  /*e630*/  SYNCS.PHASECHK.TRANS64.TRYWAIT P2, [R3+URZ+0x28830], R0 ;  /* 0x02883000030075a7 */ /* 0x000e64000804017f */
[----:B-1----:R-:W-:Y:S05]  /*e640*/  @!P2 BRA `(.L_x_7932) ;  /* 0x00000110004ca947 */ /* 0x002fea0003800000 */
.L_x_7931:
        /* <DEDUP_REMOVED lines=51> */
[----:B------:R-:W-:Y:S01]  /*e980*/  IMAD.MOV.U32 R0, RZ, RZ, -0x80 ;  /* 0xffffff80ff007424 */ /* 0x000fe200078e00ff */
[----:B------:R-:W-:Y:S01]  /*e990*/  ULDC UR43, c[0x0][0x988] ;  /* 0x00026200002b7ab9 */ /* 0x000fe20000000800 */
[----:B------:R-:W-:Y:S01]  /*e9a0*/  R2UR UR14, R8 ;  /* 0x00000000080e72ca */ /* 0x000fe200000e0000 */
[C---:B------:R-:W-:Y:S01]  /*e9b0*/  VIADD R8, R6.reuse, 0x404 ;  /* 0x0000040406087836 */ /* 0x040fe20000000000 */
[----:B------:R-:W-:Y:S01]  /*e9c0*/  ULDC UR44, c[0x0][0x988] ;  /* 0x00026200002c7ab9 */ /* 0x000fe20000000800 */
[----:B------:R-:W-:-:S02]  /*e9d0*/  VIADD R6, R6, 0x406 ;  /* 0x0000040606067836 */ /* 0x000fc40000000000 */
[----:B------:R-:W-:Y:S01]  /*e9e0*/  IMAD R7, R123, R0, 0x80 ;  /* 0x000000807b077424 */ /* 0x000fe200078e0200 */
[----:B------:R-:W-:Y:S01]  /*e9f0*/  R2UR UR18, R8 ;  /* 0x00000000081272ca */ /* 0x000fe200000e0000 */
[----:B------:R-:W-:Y:S01]  /*ea00*/  @!P1 VIADD R3, R3, 0x28840 ;  /* 0x0002884003039836 */ /* 0x000fe20000000000 */
[----:B------:R-:W-:Y:S01]  /*ea10*/  R2UR UR22, R6 ;  /* 0x00000000061672ca */ /* 0x000fe200000e0000 */
[----:B------:R-:W-:Y:S02]  /*ea20*/  IMAD.IADD R7, R198, 0x1, R7 ;  /* 0x00000001c6077824 */ /* 0x000fe400078e0207 */
[----:B------:R-:W-:Y:S01]  /*ea30*/  IMAD R6, R193, 0x80, R213 ;  /* 0x00000080c1067824 */ /* 0x000fe200078e02d5 */
[----:B------:R-:W-:Y:S01]  /*ea40*/  @!P1 PRMT R3, RZ, 0x654, R3 ;  /* 0x00000654ff039816 */ /* 0x000fe20000000003 */
[--C-:B------:R-:W-:Y:S01]  /*ea50*/  IMAD R4, R212, -0x2, R7.reuse ;  /* 0xfffffffed4047824 */ /* 0x100fe200078e0207 */
[----:B------:R-:W-:Y:S01]  /*ea60*/  IADD3 R9, -R195, 0x1, R7 ;  /* 0x00000001c3097810 */ /* 0x000fe20007ffe107 */
[----:B------:R-:W-:-:S02]  /*ea70*/  IMAD.MOV.U32 R150, RZ, RZ, R151 ;  /* 0x000000ffff967224 */ /* 0x000fc400078e0097 */
[----:B------:R-:W-:Y:S02]  /*ea80*/  IMAD.MOV.U32 R149, RZ, RZ, R151 ;  /* 0x000000ffff957224 */ /* 0x000fe400078e0097 */
[----:B------:R-:W-:Y:S02]  /*ea90*/  IMAD R89, R212, -0x2, R9 ;  /* 0xfffffffed4597824 */ /* 0x000fe400078e0209 */
[--C-:B------:R-:W-:Y:S02]  /*eaa0*/  IMAD.MOV.U32 R148, RZ, RZ, R151.reuse ;  /* 0x000000ffff947224 */ /* 0x100fe400078e0097 */
[--C-:B------:R-:W-:Y:S01]  /*eab0*/  IMAD.MOV.U32 R147, RZ, RZ, R151.reuse ;  /* 0x000000ffff937224 */ /* 0x100fe200078e0097 */
[----:B------:R-:W-:Y:S01]  /*eac0*/  IADD3 R7, R89, 0x8, R6 ;  /* 0x0000000859077810 */ /* 0x000fe20007ffe006 */
[--C-:B------:R-:W-:Y:S02]  /*ead0*/  IMAD.MOV.U32 R146, RZ, RZ, R151.reuse ;  /* 0x000000ffff927224 */ /* 0x100fe400078e0097 */
[--C-:B------:R-:W-:Y:S01]  /*eae0*/  IMAD.MOV.U32 R145, RZ, RZ, R151.reuse ;  /* 0x000000ffff917224 */ /* 0x100fe200078e0097 */
[----:B------:R-:W-:Y:S01]  /*eaf0*/  VIMNMX R0, R4, R7, PT ;  /* 0x0000000704007248 */ /* 0x000fe20003fe0100 */
[----:B------:R-:W-:-:S02]  /*eb00*/  IMAD.MOV.U32 R144, RZ, RZ, R151 ;  /* 0x000000ffff907224 */ /* 0x000fc400078e0097 */
[--C-:B------:R-:W-:Y:S01]  /*eb10*/  IMAD.MOV.U32 R143, RZ, RZ, R151.reuse ;  /* 0x000000ffff8f7224 */ /* 0x100fe200078e0097 */
[C---:B------:R-:W-:Y:S01]  /*eb20*/  ISETP.GT.AND P2, PT, R0.reuse, RZ, PT ;  /* 0x000000ff0000720c */ /* 0x040fe20003f44270 */
[--C-:B------:R-:W-:Y:S01]  /*eb30*/  IMAD.MOV.U32 R142, RZ, RZ, R151.reuse ;  /* 0x000000ffff8e7224 */ /* 0x100fe200078e0097 */
[C---:B------:R-:W-:Y:S01]  /*eb40*/  ISETP.GT.AND P3, PT, R0.reuse, 0x1, PT ;  /* 0x000000010000780c */ /* 0x040fe20003f64270 */
[--C-:B------:R-:W-:Y:S01]  /*eb50*/  IMAD.MOV.U32 R141, RZ, RZ, R151.reuse ;  /* 0x000000ffff8d7224 */ /* 0x100fe200078e0097 */
[----:B------:R-:W-:Y:S01]  /*eb60*/  ISETP.GT.AND P4, PT, R0, 0x8, PT ;  /* 0x000000080000780c */ /* 0x000fe20003f84270 */
        /* <DEDUP_REMOVED lines=22> */
[--C-:B-----5:R-:W-:Y:S02]  /*ecd0*/  IMAD.MOV.U32 R117, RZ, RZ, R151.reuse ;  /* 0x000000ffff757224 */ /* 0x120fe400078e0097 */
        /* <DEDUP_REMOVED lines=25> */
[----:B------:R-:W-:Y:S01]  /*ee70*/  HGMMA.64x128x16.F32.BF16 R24, gdesc[UR4], R24, gsb0 ;  /* 0x01e00000041879f0 */ /* 0x000fe20008001818 */
[----:B------:R-:W-:Y:S02]  /*ee80*/  ULDC UR6, c[0x0][0x988] ;  /* 0x0002620000067ab9 */ /* 0x000fe40000000800 */
        /* <DEDUP_REMOVED lines=47> */
[----:B------:R-:W-:Y:S01]  /*f180*/  FSEL R39, R50, -INF , P3 ;  /* 0xff80000032277808 */ /* 0x000fe20001800000 */
[----:B------:R-:W-:Y:S01]  /*f190*/  IMAD.IADD R50, R198, 0x1, -R195 ;  /* 0x00000001c6327824 */ /* 0x000fe200078e0ac3 */
[----:B------:R-:W-:-:S02]  /*f1a0*/  FMNMX.FTZ R8, R47, R8, !PT ;  /* 0x000000082f087209 */ /* 0x000fc40007810000 */
[C---:B------:R-:W-:Y:S01]  /*f1b0*/  ISETP.GT.AND P3, PT, R0.reuse, 0x38, PT ;  /* 0x000000380000780c */ /* 0x040fe20003f64270 */
[----:B------:R-:W-:Y:S01]  /*f1c0*/  IMAD R50, R193, 0x80, R50 ;  /* 0x00000080c1327824 */ /* 0x000fe200078e0232 */
[----:B------:R-:W-:Y:S02]  /*f1d0*/  FSEL R51, R51, -INF , P2 ;  /* 0xff80000033337808 */ /* 0x000fe40001000000 */
        /* <DEDUP_REMOVED lines=49> */
[----:B------:R-:W-:Y:S01]  /*f4f0*/  ISETP.GT.AND P2, PT, R0, 0x79, PT ;  /* 0x000000790000780c */ /* 0x000fe20003f44270 */
[----:B------:R-:W-:Y:S01]  /*f500*/  IMAD.U32 R0, RZ, RZ, UR6 ;  /* 0x00000006ff007e24 */ /* 0x000fe2000f8e00ff */
[----:B------:R-:W-:Y:S02]  /*f510*/  FSEL R31, R86, -INF , P3 ;  /* 0xff800000561f7808 */ /* 0x000fe40001800000 */
[----:B------:R-:W-:-:S02]  /*f520*/  FMNMX.FTZ R8, R83, R8, !PT ;  /* 0x0000000853087209 */ /* 0x000fc40007810000 */
[----:B------:R-:W-:Y:S02]  /*f530*/  FSEL R87, R87, -INF , P2 ;  /* 0xff80000057577808 */ /* 0x000fe40001000000 */
[----:B------:R-:W-:Y:S02]  /*f540*/  FMNMX.FTZ R8, R31, R8, !PT ;  /* 0x000000081f087209 */ /* 0x000fe40007810000 */
[----:B------:R-:W-:Y:S02]  /*f550*/  VIADDMNMX R34, R6, R89, R4, PT ;  /* 0x0000005906227246 */ /* 0x000fe40003800104 */
[----:B------:R-:W-:Y:S02]  /*f560*/  FMNMX.FTZ R10, R87, R8, !PT ;  /* 0x00000008570a7209 */ /* 0x000fe40007810000 */
[C---:B------:R-:W-:Y:S02]  /*f570*/  ISETP.GT.AND P3, PT, R34.reuse, 0x1, PT ;  /* 0x000000012200780c */ /* 0x040fe40003f64270 */
[----:B------:R-:W-:Y:S01]  /*f580*/  ISETP.GT.AND P4, PT, R34, 0x8, PT ;  /* 0x000000082200780c */ /* 0x000fe20003f84270 */
[----:B------:R-:W1:Y:S01]  /*f590*/  SHFL.BFLY PT, R43, R10, 0x2, 0x1f ;  /* 0x0c401f000a2b7f89 */ /* 0x000e6200000e0000 */
[----:B------:R-:W-:-:S02]  /*f5a0*/  FSEL R30, R25, -INF , P3 ;  /* 0xff800000191e7808 */ /* 0x000fc40001800000 */
[----:B------:R-:W-:Y:S02]  /*f5b0*/  FSEL R25, R28, -INF , P4 ;  /* 0xff8000001c197808 */ /* 0x000fe40002000000 */
[----:B------:R-:W-:-:S04]  /*f5c0*/  ISETP.GT.AND P3, PT, R34, 0x10, PT ;  /* 0x000000102200780c */ /* 0x000fc80003f64270 */
[----:B------:R-:W-:Y:S02]  /*f5d0*/  FSEL R89, R32, -INF , P3 ;  /* 0xff80000020597808 */ /* 0x000fe40001800000 */
[----:B------:R-:W-:Y:S02]  /*f5e0*/  ISETP.GT.AND P3, PT, R34, 0x18, PT ;  /* 0x000000182200780c */ /* 0x000fe40003f64270 */
[----:B-1----:R-:W-:-:S05]  /*f5f0*/  FMNMX.FTZ R43, R10, R43, !PT ;  /* 0x0000002b0a2b7209 */ /* 0x002fca0007810000 */
[----:B------:R-:W1:Y:S02]  /*f600*/  SHFL.BFLY PT, R8, R43, 0x1, 0x1f ;  /* 0x0c201f002b087f89 */ /* 0x000e6400000e0000 */
[----:B-1----:R-:W-:-:S04]  /*f610*/  FMNMX.FTZ R8, R43, R8, !PT ;  /* 0x000000082b087209 */ /* 0x002fc80007810000 */
[C---:B------:R-:W-:Y:S01]  /*f620*/  FSETP.NEU.FTZ.AND P2, PT, R8.reuse, -INF , PT ;  /* 0xff8000000800780b */ /* 0x040fe20003f5d000 */
[----:B------:R-:W-:-:S05]  /*f630*/  FMUL.FTZ R26, R8, R0 ;  /* 0x00000000081a7220 */ /* 0x000fca0000410000 */
        /* <DEDUP_REMOVED lines=8> */
[----:B------:R1:W-:Y:S01]  /*f6c0*/  MUFU.EX2 R4, R93 ;  /* 0x0000005d00047308 */ /* 0x0003e20000000800 */
[----:B------:R-:W-:Y:S01]  /*f6d0*/  FSEL R29, R29, -INF , P2 ;  /* 0xff8000001d1d7808 */ /* 0x000fe20001000000 */
[--C-:B------:R-:W-:Y:S01]  /*f6e0*/  FFMA.FTZ R6, R97, R0, -R26.reuse ;  /* 0x0000000061067223 */ /* 0x100fe2000001081a */
[----:B------:R-:W-:Y:S01]  /*f6f0*/  FMNMX.FTZ R10, R25, R10, !PT ;  /* 0x0000000a190a7209 */ /* 0x000fe20007810000 */
[-CC-:B------:R-:W-:Y:S01]  /*f700*/  FFMA.FTZ R177, R99, R0.reuse, -R26.reuse ;  /* 0x0000000063b17223 */ /* 0x180fe2000001081a */
[C---:B------:R-:W-:Y:S01]  /*f710*/  ISETP.GT.AND P2, PT, R34.reuse, 0x11, PT ;  /* 0x000000112200780c */ /* 0x040fe20003f44270 */
        /* <DEDUP_REMOVED lines=13> */
[C---:B------:R-:W-:Y:S01]  /*f7f0*/  ISETP.GT.AND P3, PT, R34.reuse, 0x20, PT ;  /* 0x000000202200780c */ /* 0x040fe20003f64270 */
[----:B------:R2:W-:Y:S01]  /*f800*/  MUFU.EX2 R10, R101 ;  /* 0x00000065000a7308 */ /* 0x0005e20000000800 */
[----:B------:R-:W-:Y:S01]  /*f810*/  FSEL R37, R37, -INF , P2 ;  /* 0xff80000025257808 */ /* 0x000fe20001000000 */
[--C-:B------:R-:W-:Y:S01]  /*f820*/  FFMA.FTZ R153, R13, R0, -R26.reuse ;  /* 0x000000000d997223 */ /* 0x100fe2000001081a */
[----:B------:R-:W-:Y:S01]  /*f830*/  FMNMX.FTZ R12, R91, R12, !PT ;  /* 0x0000000c5b0c7209 */ /* 0x000fe20007810000 */
[-CC-:B------:R-:W-:Y:S01]  /*f840*/  FFMA.FTZ R155, R7, R0.reuse, -R26.reuse ;  /* 0x00000000079b7223 */ /* 0x180fe2000001081a */
[----:B------:R-:W-:Y:S01]  /*f850*/  ISETP.GT.AND P2, PT, R34, 0x21, PT ;  /* 0x000000212200780c */ /* 0x000fe20003f44270 */
[--C-:B------:R-:W-:Y:S01]  /*f860*/  FFMA.FTZ R157, R9, R0, -R26.reuse ;  /* 0x00000000099d7223 */ /* 0x100fe2000001081a */
[----:B-1----:R-:W-:Y:S01]  /*f870*/  FSEL R93, R40, -INF , P3 ;  /* 0xff800000285d7808 */ /* 0x002fe20001800000 */
[----:B------:R-:W1:Y:S01]  /*f880*/  MUFU.EX2 R181, R181 ;  /* 0x000000b500b57308 */ /* 0x000e620000000800 */
[----:B------:R-:W-:Y:S01]  /*f890*/  FMNMX.FTZ R12, R37, R12, !PT ;  /* 0x0000000c250c7209 */ /* 0x000fe20007810000 */
[-CC-:B------:R-:W-:Y:S01]  /*f8a0*/  FFMA.FTZ R159, R11, R0.reuse, -R26.reuse ;  /* 0x000000000b9f7223 */ /* 0x180fe2000001081a */
[C---:B------:R-:W-:Y:S01]  /*f8b0*/  ISETP.GT.AND P3, PT, R34.reuse, 0x28, PT ;  /* 0x000000282200780c */ /* 0x040fe20003f64270 */
[-CC-:B------:R-:W-:Y:S01]  /*f8c0*/  FFMA.FTZ R105, R105, R0.reuse, -R26.reuse ;  /* 0x0000000069697223 */ /* 0x180fe2000001081a */
[----:B------:R-:W-:Y:S01]  /*f8d0*/  FSEL R41, R41, -INF , P2 ;  /* 0xff80000029297808 */ /* 0x000fe20001000000 */
[--C-:B------:R-:W-:Y:S01]  /*f8e0*/  FFMA.FTZ R173, R107, R0, -R26.reuse ;  /* 0x000000006bad7223 */ /* 0x100fe2000001081a */
[----:B------:R-:W-:Y:S01]  /*f8f0*/  FMNMX.FTZ R12, R93, R12, !PT ;  /* 0x0000000c5d0c7209 */ /* 0x000fe20007810000 */
[----:B------:R-:W3:Y:S01]  /*f900*/  MUFU.EX2 R183, R183 ;  /* 0x000000b700b77308 */ /* 0x000ee20000000800 */
[----:B------:R-:W-:Y:S01]  /*f910*/  ISETP.GT.AND P2, PT, R34, 0x29, PT ;  /* 0x000000292200780c */ /* 0x000fe20003f44270 */
[-CC-:B------:R-:W-:Y:S01]  /*f920*/  FFMA.FTZ R161, R15, R0.reuse, -R26.reuse ;  /* 0x000000000fa17223 */ /* 0x180fe2000001081a */
[----:B------:R-:W-:Y:S01]  /*f930*/  FSEL R95, R44, -INF , P3 ;  /* 0xff8000002c5f7808 */ /* 0x000fe20001800000 */
[--C-:B------:R-:W-:Y:S01]  /*f940*/  FFMA.FTZ R109, R109, R0, -R26.reuse ;  /* 0x000000006d6d7223 */ /* 0x100fe2000001081a */
[----:B------:R-:W-:Y:S01]  /*f950*/  FMNMX.FTZ R14, R41, R12, !PT ;  /* 0x0000000c290e7209 */ /* 0x000fe20007810000 */
[-CC-:B------:R-:W-:Y:S01]  /*f960*/  FFMA.FTZ R175, R111, R0.reuse, -R26.reuse ;  /* 0x000000006faf7223 */ /* 0x180fe2000001081a */
[C---:B------:R-:W-:Y:S01]  /*f970*/  ISETP.GT.AND P3, PT, R34.reuse, 0x30, PT ;  /* 0x000000302200780c */ /* 0x040fe20003f64270 */
[----:B------:R-:W4:Y:S01]  /*f980*/  MUFU.EX2 R6, R6 ;  /* 0x0000000600067308 */ /* 0x000f220000000800 */
[----:B------:R-:W-:Y:S01]  /*f990*/  FSEL R45, R45, -INF , P2 ;  /* 0xff8000002d2d7808 */ /* 0x000fe20001000000 */
[--C-:B------:R-:W-:Y:S01]  /*f9a0*/  FFMA.FTZ R163, R21, R0, -R26.reuse ;  /* 0x0000000015a37223 */ /* 0x100fe2000001081a */
[----:B------:R-:W-:Y:S01]  /*f9b0*/  FMNMX.FTZ R14, R95, R14, !PT ;  /* 0x0000000e5f0e7209 */ /* 0x000fe20007810000 */
[-CC-:B------:R-:W-:Y:S01]  /*f9c0*/  FFMA.FTZ R165, R27, R0.reuse, -R26.reuse ;  /* 0x000000001ba57223 */ /* 0x180fe2000001081a */
[----:B------:R-:W-:Y:S01]  /*f9d0*/  ISETP.GT.AND P2, PT, R34, 0x31, PT ;  /* 0x000000312200780c */ /* 0x000fe20003f44270 */
[--C-:B------:R-:W-:Y:S01]  /*f9e0*/  FFMA.FTZ R59, R59, R0, -R26.reuse ;  /* 0x000000003b3b7223 */ /* 0x100fe2000001081a */
[----:B------:R-:W-:Y:S01]  /*f9f0*/  FSEL R97, R48, -INF , P3 ;  /* 0xff80000030617808 */ /* 0x000fe20001800000 */
[----:B------:R-:W0:Y:S01]  /*fa00*/  MUFU.EX2 R177, R177 ;  /* 0x000000b100b17308 */ /* 0x000e220000000800 */
[----:B------:R-:W-:Y:S01]  /*fa10*/  FMNMX.FTZ R14, R45, R14, !PT ;  /* 0x0000000e2d0e7209 */ /* 0x000fe20007810000 */
[-CC-:B------:R-:W-:Y:S01]  /*fa20*/  FFMA.FTZ R167, R31, R0.reuse, -R26.reuse ;  /* 0x000000001fa77223 */ /* 0x180fe2000001081a */
[C---:B------:R-:W-:Y:S01]  /*fa30*/  ISETP.GT.AND P3, PT, R34.reuse, 0x38, PT ;  /* 0x000000382200780c */ /* 0x040fe20003f64270 */
[-CC-:B------:R-:W-:Y:S01]  /*fa40*/  FFMA.FTZ R38, R71, R0.reuse, -R26.reuse ;  /* 0x0000000047267223 */ /* 0x180fe2000001081a */
[----:B------:R-:W-:Y:S01]  /*fa50*/  FSEL R49, R49, -INF , P2 ;  /* 0xff80000031317808 */ /* 0x000fe20001000000 */
[--C-:B------:R-:W-:Y:S01]  /*fa60*/  FFMA.FTZ R42, R79, R0, -R26.reuse ;  /* 0x000000004f2a7223 */ /* 0x100fe2000001081a */
[----:B------:R-:W-:Y:S01]  /*fa70*/  FMNMX.FTZ R14, R97, R14, !PT ;  /* 0x0000000e610e7209 */ /* 0x000fe20007810000 */
[----:B------:R-:W0:Y:S01]  /*fa80*/  MUFU.EX2 R179, R179 ;  /* 0x000000b300b37308 */ /* 0x000e220000000800 */
[----:B------:R-:W-:Y:S01]  /*fa90*/  ISETP.GT.AND P2, PT, R34, 0x39, PT ;  /* 0x000000392200780c */ /* 0x000fe20003f44270 */
[----:B------:R-:W-:Y:S01]  /*faa0*/  FFMA.FTZ R83, R83, R0, -R26 ;  /* 0x0000000053537223 */ /* 0x000fe2000001081a */
[----:B------:R-:W-:Y:S01]  /*fab0*/  FSEL R99, R52, -INF , P3 ;  /* 0xff80000034637808 */ /* 0x000fe20001800000 */
[--C-:B------:R-:W-:Y:S01]  /*fac0*/  IMAD.MOV.U32 R111, RZ, RZ, R151.reuse ;  /* 0x000000ffff6f7224 */ /* 0x100fe200078e0097 */
[----:B------:R-:W-:Y:S01]  /*fad0*/  FMNMX.FTZ R20, R49, R14, !PT ;  /* 0x0000000e31147209 */ /* 0x000fe20007810000 */
[----:B------:R-:W-:Y:S01]  /*fae0*/  IMAD.MOV.U32 R107, RZ, RZ, R151 ;  /* 0x000000ffff6b7224 */ /* 0x000fe200078e0097 */
[----:B------:R-:W-:Y:S01]  /*faf0*/  ISETP.GT.AND P3, PT, R34, 0x40, PT ;  /* 0x000000402200780c */ /* 0x000fe20003f64270 */
[----:B------:R1:W0:Y:S01]  /*fb00*/  MUFU.EX2 R12, R105 ;  /* 0x00000069000c7308 */ /* 0x0002220000000800 */
[----:B------:R-:W-:-:S02]  /*fb10*/  FSEL R53, R53, -INF , P2 ;  /* 0xff80000035357808 */ /* 0x000fc40001000000 */
[----:B------:R-:W-:Y:S02]  /*fb20*/  FMNMX.FTZ R20, R99, R20, !PT ;  /* 0x0000001463147209 */ /* 0x000fe40007810000 */
[----:B------:R-:W-:Y:S02]  /*fb30*/  ISETP.GT.AND P2, PT, R34, 0x41, PT ;  /* 0x000000412200780c */ /* 0x000fe40003f44270 */
[----:B--2---:R-:W-:Y:S01]  /*fb40*/  FSEL R101, R56, -INF , P3 ;  /* 0xff80000038657808 */ /* 0x004fe20001800000 */
[----:B------:R-:W-:Y:S01]  /*fb50*/  MUFU.EX2 R173, R173 ;  /* 0x000000ad00ad7308 */ /* 0x000fe20000000800 */
[----:B------:R-:W-:Y:S01]  /*fb60*/  FMNMX.FTZ R20, R53, R20, !PT ;  /* 0x0000001435147209 */ /* 0x000fe20007810000 */
[----:B-1----:R-:W-:Y:S01]  /*fb70*/  IMAD.MOV.U32 R105, RZ, RZ, R151 ;  /* 0x000000ffff697224 */ /* 0x002fe200078e0097 */
[----:B------:R-:W-:Y:S02]  /*fb80*/  ISETP.GT.AND P3, PT, R34, 0x48, PT ;  /* 0x000000482200780c */ /* 0x000fe40003f64270 */
[----:B------:R-:W-:-:S02]  /*fb90*/  FSEL R57, R57, -INF , P2 ;  /* 0xff80000039397808 */ /* 0x000fc40001000000 */
[----:B------:R-:W-:Y:S01]  /*fba0*/  FMNMX.FTZ R20, R101, R20, !PT ;  /* 0x0000001465147209 */ /* 0x000fe20007810000 */
[----:B------:R1:W-:Y:S01]  /*fbb0*/  MUFU.EX2 R14, R109 ;  /* 0x0000006d000e7308 */ /* 0x0003e20000000800 */
[----:B------:R-:W-:Y:S02]  /*fbc0*/  ISETP.GT.AND P2, PT, R34, 0x49, PT ;  /* 0x000000492200780c */ /* 0x000fe40003f44270 */
[----:B------:R-:W-:Y:S02]  /*fbd0*/  FSEL R103, R60, -INF , P3 ;  /* 0xff8000003c677808 */ /* 0x000fe40001800000 */
[----:B------:R-:W-:Y:S02]  /*fbe0*/  FMNMX.FTZ R24, R57, R20, !PT ;  /* 0x0000001439187209 */ /* 0x000fe40007810000 */
[----:B------:R-:W-:Y:S01]  /*fbf0*/  ISETP.GT.AND P3, PT, R34, 0x50, PT ;  /* 0x000000502200780c */ /* 0x000fe20003f64270 */
[----:B------:R2:W-:Y:S01]  /*fc00*/  MUFU.EX2 R20, R28 ;  /* 0x0000001c00147308 */ /* 0x0005e20000000800 */
[----:B------:R-:W-:Y:S01]  /*fc10*/  FSEL R61, R61, -INF , P2 ;  /* 0xff8000003d3d7808 */ /* 0x000fe20001000000 */
[----:B-1----:R-:W-:Y:S01]  /*fc20*/  IMAD.MOV.U32 R109, RZ, RZ, R151 ;  /* 0x000000ffff6d7224 */ /* 0x002fe200078e0097 */
[----:B------:R-:W-:-:S02]  /*fc30*/  FMNMX.FTZ R24, R103, R24, !PT ;  /* 0x0000001867187209 */ /* 0x000fc40007810000 */
[----:B------:R-:W-:Y:S02]  /*fc40*/  ISETP.GT.AND P2, PT, R34, 0x51, PT ;  /* 0x000000512200780c */ /* 0x000fe40003f44270 */
[----:B------:R-:W-:Y:S01]  /*fc50*/  FSEL R47, R64, -INF , P3 ;  /* 0xff800000402f7808 */ /* 0x000fe20001800000 */
[----:B------:R-:W-:Y:S01]  /*fc60*/  MUFU.EX2 R175, R175 ;  /* 0x000000af00af7308 */ /* 0x000fe20000000800 */
[----:B------:R-:W-:Y:S02]  /*fc70*/  FMNMX.FTZ R24, R61, R24, !PT ;  /* 0x000000183d187209 */ /* 0x000fe40007810000 */
[C---:B------:R-:W-:Y:S02]  /*fc80*/  ISETP.GT.AND P3, PT, R34.reuse, 0x58, PT ;  /* 0x000000582200780c */ /* 0x040fe40003f64270 */
[----:B------:R-:W-:Y:S02]  /*fc90*/  FSEL R65, R65, -INF , P2 ;  /* 0xff80000041417808 */ /* 0x000fe40001000000 */
[----:B------:R-:W-:Y:S01]  /*fca0*/  FMNMX.FTZ R24, R47, R24, !PT ;  /* 0x000000182f187209 */ /* 0x000fe20007810000 */
[----:B------:R-:W-:Y:S01]  /*fcb0*/  MUFU.EX2 R169, R169 ;  /* 0x000000a900a97308 */ /* 0x000fe20000000800 */
[----:B------:R-:W-:-:S02]  /*fcc0*/  ISETP.GT.AND P2, PT, R34, 0x59, PT ;  /* 0x000000592200780c */ /* 0x000fc40003f44270 */
[----:B------:R-:W-:Y:S02]  /*fcd0*/  FSEL R39, R68, -INF , P3 ;  /* 0xff80000044277808 */ /* 0x000fe40001800000 */
[----:B--2---:R-:W-:Y:S02]  /*fce0*/  FMNMX.FTZ R28, R65, R24, !PT ;  /* 0x00000018411c7209 */ /* 0x004fe40007810000 */
[C---:B------:R-:W-:Y:S01]  /*fcf0*/  ISETP.GT.AND P3, PT, R34.reuse, 0x60, PT ;  /* 0x000000602200780c */ /* 0x040fe20003f64270 */
[----:B------:R1:W-:Y:S01]  /*fd00*/  MUFU.EX2 R24, R32 ;  /* 0x0000002000187308 */ /* 0x0003e20000000800 */
[----:B------:R-:W-:Y:S02]  /*fd10*/  FSEL R69, R69, -INF , P2 ;  /* 0xff80000045457808 */ /* 0x000fe40001000000 */
[----:B------:R-:W-:Y:S02]  /*fd20*/  FMNMX.FTZ R28, R39, R28, !PT ;  /* 0x0000001c271c7209 */ /* 0x000fe40007810000 */
[----:B------:R-:W-:-:S02]  /*fd30*/  ISETP.GT.AND P2, PT, R34, 0x61, PT ;  /* 0x000000612200780c */ /* 0x000fc40003f44270 */
        /* <DEDUP_REMOVED lines=9> */
[----:B-1----:R-:W-:Y:S02]  /*fdd0*/  FMNMX.FTZ R32, R73, R28, !PT ;  /* 0x0000001c49207209 */ /* 0x002fe40007810000 */
[C---:B------:R-:W-:Y:S01]  /*fde0*/  ISETP.GT.AND P3, PT, R34.reuse, 0x70, PT ;  /* 0x000000702200780c */ /* 0x040fe20003f64270 */
[----:B------:R1:W-:Y:S01]  /*fdf0*/  MUFU.EX2 R28, R36 ;  /* 0x00000024001c7308 */ /* 0x0003e20000000800 */
[----:B------:R-:W-:Y:S02]  /*fe00*/  FSEL R77, R77, -INF , P2 ;  /* 0xff8000004d4d7808 */ /* 0x000fe40001000000 */
[----:B------:R-:W-:Y:S02]  /*fe10*/  FMNMX.FTZ R32, R35, R32, !PT ;  /* 0x0000002023207209 */ /* 0x000fe40007810000 */
[----:B------:R-:W-:-:S02]  /*fe20*/  ISETP.GT.AND P2, PT, R34, 0x71, PT ;  /* 0x000000712200780c */ /* 0x000fc40003f44270 */
[----:B------:R-:W-:Y:S01]  /*fe30*/  FSEL R55, R80, -INF , P3 ;  /* 0xff80000050377808 */ /* 0x000fe20001800000 */
[----:B------:R-:W-:Y:S01]  /*fe40*/  MUFU.EX2 R155, R155 ;  /* 0x0000009b009b7308 */ /* 0x000fe20000000800 */
[----:B------:R-:W-:Y:S01]  /*fe50*/  FMNMX.FTZ R32, R77, R32, !PT ;  /* 0x000000204d207209 */ /* 0x000fe20007810000 */
[----:B-1----:R-:W-:Y:S01]  /*fe60*/  FFMA.FTZ R36, R67, R0, -R26 ;  /* 0x0000000043247223 */ /* 0x002fe2000001081a */
[C---:B------:R-:W-:Y:S02]  /*fe70*/  ISETP.GT.AND P3, PT, R34.reuse, 0x78, PT ;  /* 0x000000782200780c */ /* 0x040fe40003f64270 */
[----:B------:R-:W-:Y:S02]  /*fe80*/  FSEL R81, R81, -INF , P2 ;  /* 0xff80000051517808 */ /* 0x000fe40001000000 */
[----:B------:R-:W-:Y:S01]  /*fe90*/  FMNMX.FTZ R32, R55, R32, !PT ;  /* 0x0000002037207209 */ /* 0x000fe20007810000 */
[----:B------:R-:W-:Y:S01]  /*fea0*/  MUFU.EX2 R157, R157 ;  /* 0x0000009d009d7308 */ /* 0x000fe20000000800 */
[----:B------:R-:W-:-:S02]  /*feb0*/  ISETP.GT.AND P2, PT, R34, 0x79, PT ;  /* 0x000000792200780c */ /* 0x000fc40003f44270 */
[----:B------:R-:W-:Y:S02]  /*fec0*/  FSEL R13, R84, -INF , P3 ;  /* 0xff800000540d7808 */ /* 0x000fe40001800000 */
[----:B------:R-:W-:Y:S02]  /*fed0*/  FMNMX.FTZ R34, R81, R32, !PT ;  /* 0x0000002051227209 */ /* 0x000fe40007810000 */
[----:B------:R-:W-:Y:S01]  /*fee0*/  FSEL R85, R85, -INF , P2 ;  /* 0xff80000055557808 */ /* 0x000fe20001000000 */
[----:B------:R-:W-:Y:S01]  /*fef0*/  MUFU.EX2 R32, R59 ;  /* 0x0000003b00207308 */ /* 0x000fe20000000800 */
[----:B------:R-:W-:-:S04]  /*ff00*/  FMNMX.FTZ R34, R13, R34, !PT ;  /* 0x000000220d227209 */ /* 0x000fc80007810000 */
[----:B------:R-:W-:Y:S01]  /*ff10*/  FMNMX.FTZ R7, R85, R34, !PT ;  /* 0x0000002255077209 */ /* 0x000fe20007810000 */
[--C-:B------:R-:W-:Y:S02]  /*ff20*/  FFMA.FTZ R34, R63, R0, -R26.reuse ;  /* 0x000000003f227223 */ /* 0x100fe4000001081a */
[----:B------:R-:W-:Y:S02]  /*ff30*/  MUFU.EX2 R36, R36 ;  /* 0x0000002400247308 */ /* 0x000fe40000000800 */
[----:B------:R-:W1:Y:S06]  /*ff40*/  SHFL.BFLY PT, R40, R7, 0x2, 0x1f ;  /* 0x0c401f0007287f89 */ /* 0x000e6c00000e0000 */
        /* <DEDUP_REMOVED lines=14> */
[----:B------:R-:W-:Y:S01]  /*10030*/  MUFU.EX2 R165, R165 ;  /* 0x000000a500a57308 */ /* 0x000fe20000000800 */
[----:B------:R-:W-:-:S05]  /*10040*/  FSEL R46, R9, RZ, P2 ;  /* 0x000000ff092e7208 */ /* 0x000fca0001000000 */
[-CC-:B------:R-:W-:Y:S01]  /*10050*/  FFMA.FTZ R180, R43, R0.reuse, -R46.reuse ;  /* 0x000000002bb47223 */ /* 0x180fe2000001082e */
[-C--:B------:R-:W-:Y:S01]  /*10060*/  FFMA.FTZ R11, R30, R0.reuse, -R46 ;  /* 0x000000001e0b7223 */ /* 0x080fe2000001082e */
[----:B------:R-:W-:Y:S01]  /*10070*/  FADD.FTZ R30, R181, R4 ;  /* 0x00000004b51e7221 */ /* 0x000fe20000010000 */
        /* <DEDUP_REMOVED lines=8> */
[----:B----4-:R-:W-:Y:S01]  /*10100*/  FADD.FTZ R30, R6, R9 ;  /* 0x00000009061e7221 */ /* 0x010fe20000010000 */
[-CC-:B------:R-:W-:Y:S01]  /*10110*/  FFMA.FTZ R25, R37, R0.reuse, -R46.reuse ;  /* 0x0000000025197223 */ /* 0x180fe2000001082e */
[-C--:B------:R-:W-:Y:S01]  /*10120*/  FFMA.FTZ R172, R93, R0.reuse, -R46 ;  /* 0x000000005dac7223 */ /* 0x080fe2000001082e */
[----:B------:R-:W1:Y:S01]  /*10130*/  MUFU.EX2 R11, R11 ;  /* 0x0000000b000b7308 */ /* 0x000e620000000800 */
[----:B0-----:R-:W-:Y:S01]  /*10140*/  FADD.FTZ R9, R177, R30 ;  /* 0x0000001eb1097221 */ /* 0x001fe20000010000 */
[-CC-:B------:R-:W-:Y:S01]  /*10150*/  FFMA.FTZ R174, R95, R0.reuse, -R46.reuse ;  /* 0x000000005fae7223 */ /* 0x180fe2000001082e */
[-C--:B------:R-:W-:Y:S01]  /*10160*/  FFMA.FTZ R29, R45, R0.reuse, -R46 ;  /* 0x000000002d1d7223 */ /* 0x080fe2000001082e */
[----:B------:R-:W-:Y:S01]  /*10170*/  SHF.R.S32.HI R43, RZ, 0x1f, R50 ;  /* 0x0000001fff2b7819 */ /* 0x000fe20000011432 */
        /* <DEDUP_REMOVED lines=17> */
[----:B------:R-:W-:Y:S01]  /*10290*/  FADD.FTZ R48, R14, R41 ;  /* 0x000000290e307221 */ /* 0x000fe20000010000 */
[----:B------:R-:W-:Y:S01]  /*102a0*/  F2FP.BF16.F32.PACK_AB R181, R4, R181 ;  /* 0x000000b504b5723e */ /* 0x000fe200000010ff */
[----:B------:R-:W1:Y:S01]  /*102b0*/  MUFU.EX2 R176, R176 ;  /* 0x000000b000b07308 */ /* 0x000e620000000800 */
[----:B0-----:R-:W-:Y:S01]  /*102c0*/  FADD.FTZ R30, R182, R9 ;  /* 0x00000009b61e7221 */ /* 0x001fe20000010000 */
[-CC-:B------:R-:W-:Y:S01]  /*102d0*/  FFMA.FTZ R39, R39, R0.reuse, -R46.reuse ;  /* 0x0000000027277223 */ /* 0x180fe2000001082e */
[----:B------:R-:W-:Y:S01]  /*102e0*/  F2FP.BF16.F32.PACK_AB R183, R6, R183 ;  /* 0x000000b706b7723e */ /* 0x000fe200000010ff */
[-CC-:B------:R-:W-:Y:S01]  /*102f0*/  FFMA.FTZ R69, R69, R0.reuse, -R46.reuse ;  /* 0x0000000045457223 */ /* 0x180fe2000001082e */
[-CC-:B------:R-:W-:Y:S01]  /*10300*/  FFMA.FTZ R51, R51, R0.reuse, -R46.reuse ;  /* 0x0000000033337223 */ /* 0x180fe2000001082e */
[-CC-:B------:R-:W-:Y:S01]  /*10310*/  FFMA.FTZ R73, R73, R0.reuse, -R46.reuse ;  /* 0x0000000049497223 */ /* 0x180fe2000001082e */
[-C--:B------:R-:W-:Y:S01]  /*10320*/  FFMA.FTZ R35, R35, R0.reuse, -R46 ;  /* 0x0000000023237223 */ /* 0x080fe2000001082e */
[----:B------:R-:W0:Y:S01]  /*10330*/  MUFU.EX2 R21, R21 ;  /* 0x0000001500157308 */ /* 0x000e220000000800 */
[----:B--2---:R-:W-:Y:S01]  /*10340*/  FADD.FTZ R9, R15, R30 ;  /* 0x0000001e0f097221 */ /* 0x004fe20000010000 */
[-CC-:B------:R-:W-:Y:S01]  /*10350*/  FFMA.FTZ R77, R77, R0.reuse, -R46.reuse ;  /* 0x000000004d4d7223 */ /* 0x180fe2000001082e */
[-CC-:B------:R-:W-:Y:S01]  /*10360*/  FFMA.FTZ R55, R55, R0.reuse, -R46.reuse ;  /* 0x0000000037377223 */ /* 0x180fe2000001082e */
[-CC-:B------:R-:W-:Y:S01]  /*10370*/  FFMA.FTZ R81, R81, R0.reuse, -R46.reuse ;  /* 0x0000000051517223 */ /* 0x180fe2000001082e */
[-CC-:B------:R-:W-:Y:S01]  /*10380*/  FFMA.FTZ R13, R13, R0.reuse, -R46.reuse ;  /* 0x000000000d0d7223 */ /* 0x180fe2000001082e */
[----:B------:R-:W-:Y:S01]  /*10390*/  FFMA.FTZ R46, R85, R0, -R46 ;  /* 0x00000000552e7223 */ /* 0x000fe2000001082e */
[----:B------:R-:W-:Y:S01]  /*103a0*/  F2FP.BF16.F32.PACK_AB R180, R11, R180 ;  /* 0x000000b40bb4723e */ /* 0x000fe200000010ff */
[----:B------:R-:W2:Y:S01]  /*103b0*/  MUFU.EX2 R178, R178 ;  /* 0x000000b200b27308 */ /* 0x000ea20000000800 */
[----:B-1----:R-:W-:Y:S01]  /*103c0*/  FADD.FTZ R30, R176, R9 ;  /* 0x00000009b01e7221 */ /* 0x002fe20000010000 */
[----:B------:R-:W-:Y:S01]  /*103d0*/  FADD.FTZ R9, R175, R48 ;  /* 0x00000030af097221 */ /* 0x000fe20000010000 */
[----:B------:R-:W-:Y:S01]  /*103e0*/  F2FP.BF16.F32.PACK_AB R177, R10, R177 ;  /* 0x000000b10ab1723e */ /* 0x000fe200000010ff */
[----:B------:R-:W-:Y:S01]  /*103f0*/  IMAD.MOV.U32 R103, RZ, RZ, R151 ;  /* 0x000000ffff677224 */ /* 0x000fe200078e0097 */
[----:B------:R-:W-:Y:S01]  /*10400*/  F2FP.BF16.F32.PACK_AB R179, R12, R179 ;  /* 0x000000b30cb3723e */ /* 0x000fe200000010ff */
[----:B------:R-:W-:Y:S01]  /*10410*/  FADD.FTZ R48, R20, R9 ;  /* 0x0000000914307221 */ /* 0x000fe20000010000 */
[----:B------:R-:W-:Y:S01]  /*10420*/  LEA.HI R9, R43, R50, RZ, 0x7 ;  /* 0x000000322b097211 */ /* 0x000fe200078f38ff */
[----:B------:R-:W1:Y:S01]  /*10430*/  MUFU.EX2 R25, R25 ;  /* 0x0000001900197308 */ /* 0x000e620000000800 */
[----:B0-----:R-:W-:Y:S01]  /*10440*/  FADD.FTZ R41, R21, R30 ;  /* 0x0000001e15297221 */ /* 0x001fe20000010000 */
[----:B------:R-:W-:Y:S01]  /*10450*/  FADD.FTZ R43, R169, R48 ;  /* 0x00000030a92b7221 */ /* 0x000fe20000010000 */
[----:B------:R-:W-:Y:S01]  /*10460*/  SHF.R.S32.HI R9, RZ, 0x7, R9 ;  /* 0x00000007ff097819 */ /* 0x000fe20000011409 */
[----:B------:R-:W-:Y:S01]  /*10470*/  IMAD.MOV.U32 R101, RZ, RZ, R151 ;  /* 0x000000ffff657224 */ /* 0x000fe200078e0097 */
[----:B------:R-:W-:Y:S01]  /*10480*/  F2FP.BF16.F32.PACK_AB R173, R14, R173 ;  /* 0x000000ad0ead723e */ /* 0x000fe200000010ff */
[----:B------:R-:W-:Y:S01]  /*10490*/  FADD.FTZ R48, R24, R43 ;  /* 0x0000002b18307221 */ /* 0x000fe20000010000 */
[----:B------:R-:W-:Y:S01]  /*104a0*/  VIMNMX R10, RZ, R9, !PT ;  /* 0x00000009ff0a7248 */ /* 0x000fe20007fe0100 */
        /* <DEDUP_REMOVED lines=13> */
[----:B------:R-:W-:-:S02]  /*10580*/  IMAD.MOV.U32 R91, RZ, RZ, R151 ;  /* 0x000000ffff5b7224 */ /* 0x000fc400078e0097 */
[----:B------:R-:W-:Y:S01]  /*10590*/  IMAD.MOV.U32 R89, RZ, RZ, R151 ;  /* 0x000000ffff597224 */ /* 0x000fe200078e0097 */
[----:B------:R-:W1:Y:S01]  /*105a0*/  MUFU.EX2 R174, R174 ;  /* 0x000000ae00ae7308 */ /* 0x000e620000000800 */
[----:B0-----:R-:W-:Y:S01]  /*105b0*/  FADD.FTZ R30, R172, R41 ;  /* 0x00000029ac1e7221 */ /* 0x001fe20000010000 */
[----:B------:R-:W-:Y:S01]  /*105c0*/  FADD.FTZ R41, R171, R48 ;  /* 0x00000030ab297221 */ /* 0x000fe20000010000 */
[----:B------:R-:W-:-:S03]  /*105d0*/  F2FP.BF16.F32.PACK_AB R171, R28, R171 ;  /* 0x000000ab1cab723e */ /* 0x000fc600000010ff */
[----:B------:R-:W-:Y:S02]  /*105e0*/  FADD.FTZ R48, R28, R41 ;  /* 0x000000291c307221 */ /* 0x000fe40000010000 */
[----:B------:R-:W0:Y:S01]  /*105f0*/  MUFU.EX2 R29, R29 ;  /* 0x0000001d001d7308 */ /* 0x000e220000000800 */
[----:B--2---:R-:W-:Y:S01]  /*10600*/  FADD.FTZ R3, R27, R30 ;  /* 0x0000001e1b037221 */ /* 0x004fe20000010000 */
[----:B------:R-:W-:Y:S01]  /*10610*/  FADD.FTZ R41, R153, R48 ;  /* 0x0000003099297221 */ /* 0x000fe20000010000 */
[C---:B------:R-:W-:Y:S02]  /*10620*/  F2FP.BF16.F32.PACK_AB R153, R32.reuse, R153 ;  /* 0x000000992099723e */ /* 0x040fe400000010ff */
[----:B------:R-:W-:Y:S01]  /*10630*/  F2FP.BF16.F32.PACK_AB R172, R27, R172 ;  /* 0x000000ac1bac723e */ /* 0x000fe200000010ff */
        /* <DEDUP_REMOVED lines=8> */
[----:B------:R-:W-:Y:S01]  /*106c0*/  FADD.FTZ R41, R157, R48 ;  /* 0x000000309d297221 */ /* 0x000fe20000010000 */
[----:B------:R-:W-:Y:S02]  /*106d0*/  F2FP.BF16.F32.PACK_AB R157, R36, R157 ;  /* 0x0000009d249d723e */ /* 0x000fe400000010ff */
[----:B------:R-:W-:-:S03]  /*106e0*/  F2FP.BF16.F32.PACK_AB R174, R29, R174 ;  /* 0x000000ae1dae723e */ /* 0x000fc600000010ff */
        /* <DEDUP_REMOVED lines=9> */
[----:B------:R-:W-:Y:S01]  /*10780*/  FADD.FTZ R30, R36, R41 ;  /* 0x00000029241e7221 */ /* 0x000fe20000010000 */
[----:B------:R-:W-:-:S03]  /*10790*/  F2FP.BF16.F32.PACK_AB R170, R33, R170 ;  /* 0x000000aa21aa723e */ /* 0x000fc600000010ff */
[----:B------:R-:W-:Y:S01]  /*107a0*/  FADD.FTZ R41, R159, R30 ;  /* 0x0000001e9f297221 */ /* 0x000fe20000010000 */
[----:B------:R-:W-:Y:S01]  /*107b0*/  F2FP.BF16.F32.PACK_AB R159, R38, R159 ;  /* 0x0000009f269f723e */ /* 0x000fe200000010ff */
[----:B------:R-:W2:Y:S01]  /*107c0*/  MUFU.EX2 R154, R154 ;  /* 0x0000009a009a7308 */ /* 0x000ea20000000800 */
[----:B-1----:R-:W-:Y:S01]  /*107d0*/  FADD.FTZ R4, R152, R3 ;  /* 0x0000000398047221 */ /* 0x002fe20000010000 */
[----:B------:R-:W-:-:S06]  /*107e0*/  FADD.FTZ R6, R38, R41 ;  /* 0x0000002926067221 */ /* 0x000fcc0000010000 */
[----:B------:R-:W1:Y:S01]  /*107f0*/  MUFU.EX2 R61, R61 ;  /* 0x0000003d003d7308 */ /* 0x000e620000000800 */
[C---:B0-----:R-:W-:Y:S01]  /*10800*/  FADD.FTZ R3, R37.reuse, R4 ;  /* 0x0000000425037221 */ /* 0x041fe20000010000 */
[----:B------:R-:W-:-:S06]  /*10810*/  F2FP.BF16.F32.PACK_AB R152, R37, R152 ;  /* 0x000000982598723e */ /* 0x000fcc00000010ff */
[----:B------:R-:W0:Y:S01]  /*10820*/  MUFU.EX2 R47, R47 ;  /* 0x0000002f002f7308 */ /* 0x000e220000000800 */
[----:B--2---:R-:W-:Y:S01]  /*10830*/  FADD.FTZ R4, R154, R3 ;  /* 0x000000039a047221 */ /* 0x004fe20000010000 */
[----:B------:R-:W-:Y:S01]  /*10840*/  FADD.FTZ R3, R161, R6 ;  /* 0x00000006a1037221 */ /* 0x000fe20000010000 */
[----:B------:R-:W-:-:S03]  /*10850*/  F2FP.BF16.F32.PACK_AB R161, R40, R161 ;  /* 0x000000a128a1723e */ /* 0x000fc600000010ff */
[----:B------:R-:W-:Y:S02]  /*10860*/  FADD.FTZ R6, R40, R3 ;  /* 0x0000000328067221 */ /* 0x000fe40000010000 */
[----:B------:R-:W2:Y:S01]  /*10870*/  MUFU.EX2 R156, R65 ;  /* 0x00000041009c7308 */ /* 0x000ea20000000800 */
[----:B-1----:R-:W-:Y:S01]  /*10880*/  FADD.FTZ R4, R61, R4 ;  /* 0x000000043d047221 */ /* 0x002fe20000010000 */
[----:B------:R-:W-:Y:S01]  /*10890*/  FADD.FTZ R41, R163, R6 ;  /* 0x00000006a3297221 */ /* 0x000fe20000010000 */
[C---:B------:R-:W-:Y:S02]  /*108a0*/  F2FP.BF16.F32.PACK_AB R163, R42.reuse, R163 ;  /* 0x000000a32aa3723e */ /* 0x040fe400000010ff */
[----:B------:R-:W-:Y:S01]  /*108b0*/  F2FP.BF16.F32.PACK_AB R154, R61, R154 ;  /* 0x0000009a3d9a723e */ /* 0x000fe200000010ff */
        /* <DEDUP_REMOVED lines=30> */
[C---:B-1----:R-:W-:Y:S01]  /*10aa0*/  F2FP.BF16.F32.PACK_AB R166, R46.reuse, R13 ;  /* 0x0000000d2ea6723e */ /* 0x042fe200000010ff */
[----:B------:R-:W-:Y:S02]  /*10ab0*/  VIADD R13, R123, 0xfffffffe ;  /* 0xfffffffe7b0d7836 */ /* 0x000fe40000000000 */
[----:B------:R-:W-:Y:S01]  /*10ac0*/  FADD.FTZ R4, R46, R11 ;  /* 0x0000000b2e047221 */ /* 0x000fe20000010000 */
[----:B------:R-:W-:Y:S02]  /*10ad0*/  IMAD.MOV.U32 R123, RZ, RZ, R151 ;  /* 0x000000ffff7b7224 */ /* 0x000fe400078e0097 */
[----:B------:R-:W-:Y:S01]  /*10ae0*/  ISETP.GE.AND P2, PT, R13, R10, PT ;  /* 0x0000000a0d00720c */ /* 0x000fe20003f46270 */
[----:B------:R-:W1:Y:S01]  /*10af0*/  MUFU.EX2 R26, R26 ;  /* 0x0000001a001a7308 */ /* 0x000e620000000800 */
[C---:B0-----:R-:W-:Y:S01]  /*10b00*/  FADD.FTZ R6, R44.reuse, R41 ;  /* 0x000000292c067221 */ /* 0x041fe20000010000 */
[----:B------:R-:W-:-:S03]  /*10b10*/  F2FP.BF16.F32.PACK_AB R165, R44, R165 ;  /* 0x000000a52ca5723e */ /* 0x000fc600000010ff */
[----:B--2---:R-:W-:-:S04]  /*10b20*/  FADD.FTZ R41, R167, R6 ;  /* 0x00000006a7297221 */ /* 0x004fc80000010000 */
[C---:B-1----:R-:W-:Y:S01]  /*10b30*/  FADD.FTZ R3, R26.reuse, R41 ;  /* 0x000000291a037221 */ /* 0x042fe20000010000 */
[----:B------:R-:W-:Y:S02]  /*10b40*/  F2FP.BF16.F32.PACK_AB R167, R26, R167 ;  /* 0x000000a71aa7723e */ /* 0x000fe400000010ff */
[----:B------:R-:W-:Y:S05]  /*10b50*/  @!P2 BRA `(.L_x_7933) ;  /* 0x0000002c0038a947 */ /* 0x000fea0003800000 */
[----:B------:R-:W-:Y:S01]  /*10b60*/  IMAD.MOV.U32 R11, RZ, RZ, R8 ;  /* 0x000000ffff0b7224 */ /* 0x000fe200078e0008 */
[----:B------:R-:W-:Y:S01]  /*10b70*/  CS2R R150, SRZ ;  /* 0x0000000000967805 */ /* 0x000fe2000001ff00 */
[----:B------:R-:W-:Y:S01]  /*10b80*/  IMAD.MOV.U32 R12, RZ, RZ, R7 ;  /* 0x000000ffff0c7224 */ /* 0x000fe200078e0007 */
[----:B------:R-:W-:Y:S01]  /*10b90*/  CS2R R148, SRZ ;  /* 0x0000000000947805 */ /* 0x000fe2000001ff00 */
[----:B------:R-:W-:Y:S01]  /*10ba0*/  IMAD.MOV.U32 R15, RZ, RZ, R190 ;  /* 0x000000ffff0f7224 */ /* 0x000fe200078e00be */
[----:B------:R-:W-:Y:S01]  /*10bb0*/  CS2R R146, SRZ ;  /* 0x0000000000927805 */ /* 0x000fe2000001ff00 */
[----:B------:R-:W-:Y:S01]  /*10bc0*/  IMAD.MOV.U32 R14, RZ, RZ, R185 ;  /* 0x000000ffff0e7224 */ /* 0x000fe200078e00b9 */
        /* <DEDUP_REMOVED lines=28> */
[----:B------:R-:W-:-:S07]  /*10d90*/  CS2R R88, SRZ ;  /* 0x0000000000587805 */ /* 0x000fce000001ff00 */
.L_x_7943:
        /* <DEDUP_REMOVED lines=10> */
.L_x_7935:
[----:B------:R-:W-:Y:S01]  /*10e40*/  IMAD R0, R185, 0x8, R2 ;  /* 0x00000008b9007824 */ /* 0x000fe200078e0202 */
[----:B------:R-:W-:-:S04]  /*10e50*/  SHF.L.U32 R7, R190, 0x1f, RZ ;  /* 0x0000001fbe077819 */ /* 0x000fc800000006ff */
[----:B------:R0:W1:Y:S01]  /*10e60*/  SYNCS.PHASECHK.TRANS64.TRYWAIT P3, [R0+URZ+0x28830], R7 ;  /* 0x02883007000075a7 */ /* 0x000062000806017f */
[----:B------:R-:W-:Y:S05]  /*10e70*/  @!P0 BRA `(.L_x_7936) ;  /* 0x0000000000048947 */ /* 0x000fea0003800000 */
[----:B------:R-:W-:Y:S01]  /*10e80*/  BPT.TRAP 0x1 ;  /* 0x000000040000795c */ /* 0x000fe20000300000 */
.L_x_7936:
[----:B------:R-:W-:Y:S04]  /*10e90*/  BSSY B0, `(.L_x_7934) ;  /* 0x0000004000007945 */ /* 0x000fe80003800000 */
[----:B-1----:R-:W-:Y:S05]  /*10ea0*/  @P3 BRA `(.L_x_7937) ;  /* 0x0000000000083947 */ /* 0x002fea0003800000 */
[----:B------:R-:W1:Y:S02]  /*10eb0*/  SYNCS.PHASECHK.TRANS64.TRYWAIT P3, [R0+URZ+0x28830], R7 ;  /* 0x02883007000075a7 */ /* 0x000e64000806017f */
[----:B-1----:R-:W-:Y:S05]  /*10ec0*/  @!P3 BRA `(.L_x_7938) ;  /* 0x000000e80040b947 */ /* 0x002fea0003800000 */
.L_x_7937:
[----:B------:R-:W-:Y:S05]  /*10ed0*/  BSYNC B0 ;  /* 0x0000000000007941 */ /* 0x000fea0003800000 */
.L_x_7934:
        /* <DEDUP_REMOVED lines=64> */
.L_x_7940:
[----:B------:R-:W-:Y:S01]  /*112e0*/  SHF.L.U32 R0, R15, 0x1f, RZ ;  /* 0x0000001f0f007819 */ /* 0x000fe200000006ff */
[----:B------:R-:W-:-:S04]  /*112f0*/  IMAD R7, R14, 0x8, R2 ;  /* 0x000000080e077824 */ /* 0x000fc800078e0202 */
[----:B------:R0:W1:Y:S01]  /*11300*/  SYNCS.PHASECHK.TRANS64.TRYWAIT P2, [R7+URZ+0x28850], R0 ;  /* 0x02885000070075a7 */ /* 0x000062000804017f */
[----:B------:R-:W-:Y:S05]  /*11310*/  @!P0 BRA `(.L_x_7941) ;  /* 0x0000000000048947 */ /* 0x000fea0003800000 */
[----:B------:R-:W-:Y:S01]  /*11320*/  BPT.TRAP 0x1 ;  /* 0x000000040000795c */ /* 0x000fe20000300000 */
.L_x_7941:
[----:B-1----:R-:W-:Y:S05]  /*11330*/  @P2 BRA `(.L_x_7939) ;  /* 0x0000000000082947 */ /* 0x002fea0003800000 */
[----:B------:R-:W1:Y:S02]  /*11340*/  SYNCS.PHASECHK.TRANS64.TRYWAIT P2, [R7+URZ+0x28850], R0 ;  /* 0x02885000070075a7 */ /* 0x000e64000804017f */
[----:B-1----:R-:W-:Y:S05]  /*11350*/  @!P2 BRA `(.L_x_7942) ;  /* 0x000000e40030a947 */ /* 0x002fea0003800000 */
.L_x_7939:
[----:B01----:R-:W-:Y:S01]  /*11360*/  VIADD R0, R2, 0x400 ;  /* 0x0000040002007836 */ /* 0x003fe20000000000 */
[----:B------:R-:W-:Y:S05]  /*11370*/  WARPSYNC.ALL ;  /* 0x0000000000007948 */ /* 0x000fea0003800000 */
[----:B------:R-:W-:Y:S01]  /*11380*/  SHF.R.U32.HI R0, RZ, 0x4, R0 ;  /* 0x00000004ff007819 */ /* 0x000fe20000011600 */
[----:B------:R-:W-:Y:S01]  /*11390*/  WARPGROUP.ARRIVE ;  /* 0x00000000000079c5 */ /* 0x000fe20000000000 */
[----:B------:R-:W-:-:S05]  /*113a0*/  IMAD.MOV.U32 R9, RZ, RZ, 0x40000040 ;  /* 0x40000040ff097424 */ /* 0x000fca00078e00ff */
[----:B------:R-:W0:Y:S01]  /*113b0*/  S2R R194, SR_TID.X ;  /* 0x0000000000c27919 */ /* 0x000e220000002100 */
[----:B------:R-:W-:-:S04]  /*113c0*/  LOP3.LUT R0, R0, 0x3fff, RZ, 0xc0, !PT ;  /* 0x00003fff00007812 */ /* 0x000fc800078ec0ff */
[----:B------:R-:W-:Y:S01]  /*113d0*/  LOP3.LUT R7, R0, 0x4000000, RZ, 0xfc, !PT ;  /* 0x0400000000077812 */ /* 0x000fe200078efcff */
[----:B------:R-:W-:-:S04]  /*113e0*/  IMAD.MOV.U32 R0, RZ, RZ, -0x80 ;  /* 0xffffff80ff007424 */ /* 0x000fc800078e00ff */
[----:B------:R-:W-:Y:S02]  /*113f0*/  IMAD R6, R14, 0x800, R7 ;  /* 0x000008000e067824 */ /* 0x000fe400078e0207 */
[----:B------:R-:W-:Y:S02]  /*11400*/  IMAD.MOV.U32 R7, RZ, RZ, 0x40000040 ;  /* 0x40000040ff077424 */ /* 0x000fe400078e00ff */
[C---:B------:R-:W-:Y:S01]  /*11410*/  VIADD R8, R6.reuse, 0x80 ;  /* 0x0000008006087836 */ /* 0x040fe20000000000 */
[----:B------:R-:W-:Y:S01]  /*11420*/  R2UR UR6, R6 ;  /* 0x00000000060672ca */ /* 0x000fe200000e0000 */
[----:B------:R-:W-:Y:S01]  /*11430*/  IMAD R0, R13, R0, 0x1 ;  /* 0x000000010d007424 */ /* 0x000fe200078e0200 */
[----:B------:R-:W-:-:S03]  /*11440*/  R2UR UR7, R7 ;  /* 0x00000000070772ca */ /* 0x000fc600000e0000 */
[----:B------:R-:W-:-:S05]  /*11450*/  IMAD R0, R193, 0x80, R0 ;  /* 0x00000080c1007824 */ /* 0x000fca00078e0200 */
[----:B------:R-:W-:-:S05]  /*11460*/  IADD3 R7, -R195, R0, R198 ;  /* 0x00000000c3077210 */ /* 0x000fca0007ffe1c6 */
[----:B------:R-:W-:Y:S01]  /*11470*/  HGMMA.64x128x16.F32.BF16 R88, R180, gdesc[UR4].tnspB, R88, gsb0 ;  /* 0x41e00004b4587df0 */ /* 0x000fe20008001858 */
[----:B------:R-:W-:Y:S01]  /*11480*/  R2UR UR6, R8 ;  /* 0x00000000080672ca */ /* 0x000fe200000e0000 */
[----:B------:R-:W-:Y:S01]  /*11490*/  VIADD R8, R6, 0x100 ;  /* 0x0000010006087836 */ /* 0x000fe20000000000 */
[----:B------:R-:W-:Y:S01]  /*114a0*/  R2UR UR7, R9 ;  /* 0x00000000090772ca */ /* 0x000fe200000e0000 */
[----:B------:R-:W-:Y:S01]  /*114b0*/  IMAD.MOV.U32 R9, RZ, RZ, 0x40000040 ;  /* 0x40000040ff097424 */ /* 0x000fe200078e00ff */
[----:B0-----:R-:W-:Y:S01]  /*114c0*/  SHF.R.U32.HI R194, RZ, 0x7, R194 ;  /* 0x00000007ffc27819 */ /* 0x001fe200000116c2 */
[----:B------:R-:W-:-:S04]  /*114d0*/  IMAD R0, R212, -0x2, R7 ;  /* 0xfffffffed4007824 */ /* 0x000fc800078e0207 */
[----:B------:R-:W-:-:S05]  /*114e0*/  IMAD.IADD R15, R213, 0x1, R0 ;  /* 0x00000001d50f7824 */ /* 0x000fca00078e0200 */
[C---:B------:R-:W-:Y:S02]  /*114f0*/  ISETP.GT.AND P2, PT, R15.reuse, RZ, PT ;  /* 0x000000ff0f00720c */ /* 0x040fe40003f44270 */
[C---:B------:R-:W-:Y:S02]  /*11500*/  ISETP.GT.AND P3, PT, R15.reuse, 0x1, PT ;  /* 0x000000010f00780c */ /* 0x040fe40003f64270 */
[----:B------:R-:W-:Y:S02]  /*11510*/  FSEL R21, R24, -INF , P2 ;  /* 0xff80000018157808 */ /* 0x000fe40001000000 */
[----:B------:R-:W-:Y:S02]  /*11520*/  ISETP.GT.AND P2, PT, R15, 0x8, PT ;  /* 0x000000080f00780c */ /* 0x000fe40003f44270 */
[----:B------:R-:W-:Y:S02]  /*11530*/  FSEL R25, R25, -INF , P3 ;  /* 0xff80000019197808 */ /* 0x000fe40001800000 */
[----:B------:R-:W-:-:S02]  /*11540*/  FMNMX.FTZ R0, R21, R12, !PT ;  /* 0x0000000c15007209 */ /* 0x000fc40007810000 */
[----:B------:R-:W-:Y:S02]  /*11550*/  ISETP.GT.AND P3, PT, R15, 0x9, PT ;  /* 0x000000090f00780c */ /* 0x000fe40003f64270 */
[----:B------:R-:W-:Y:S02]  /*11560*/  FMNMX.FTZ R0, R25, R0, !PT ;  /* 0x0000000019007209 */ /* 0x000fe40007810000 */
        /* <DEDUP_REMOVED lines=27> */
[----:B------:R-:W-:Y:S01]  /*11720*/  ISETP.GT.AND P3, PT, R15, 0x79, PT ;  /* 0x000000790f00780c */ /* 0x000fe20003f64270 */
        /* <DEDUP_REMOVED lines=15> */
[----:B------:R-:W-:Y:S01]  /*11820*/  WARPGROUP.ARRIVE ;  /* 0x00000000000079c5 */ /* 0x000fe20000000000 */
[----:B------:R-:W-:Y:S02]  /*11830*/  FSEL R173, R28, -INF , P2 ;  /* 0xff8000001cad7808 */ /* 0x000fe40001000000 */
[----:B------:R-:W-:-:S02]  /*11840*/  ISETP.GT.AND P2, PT, R15, 0x10, PT ;  /* 0x000000100f00780c */ /* 0x000fc40003f44270 */
[----:B------:R-:W-:-:S04]  /*11850*/  FMNMX.FTZ R0, R173, R0, !PT ;  /* 0x00000000ad007209 */ /* 0x000fc80007810000 */
[----:B------:R-:W-:Y:S01]  /*11860*/  HGMMA.64x128x16.F32.BF16 R88, R168, gdesc[UR4].tnspB, R88, gsb0 ;  /* 0x41e00004a8587df0 */ /* 0x000fe20008001858 */
[----:B------:R-:W-:Y:S01]  /*11870*/  R2UR UR6, R8 ;  /* 0x00000000080672ca */ /* 0x000fe200000e0000 */
[----:B------:R-:W-:Y:S01]  /*11880*/  VIADD R8, R6, 0x280 ;  /* 0x0000028006087836 */ /* 0x000fe20000000000 */
[----:B------:R-:W-:Y:S01]  /*11890*/  R2UR UR7, R9 ;  /* 0x00000000090772ca */ /* 0x000fe200000e0000 */
[----:B------:R-:W-:Y:S01]  /*118a0*/  IMAD.MOV.U32 R9, RZ, RZ, 0x40000040 ;  /* 0x40000040ff097424 */ /* 0x000fe200078e00ff */
[----:B------:R-:W-:Y:S02]  /*118b0*/  FSEL R175, R32, -INF , P2 ;  /* 0xff80000020af7808 */ /* 0x000fe40001000000 */
[----:B------:R-:W-:Y:S02]  /*118c0*/  FMNMX.FTZ R0, R29, R0, !PT ;  /* 0x000000001d007209 */ /* 0x000fe40007810000 */
[----:B------:R-:W-:Y:S02]  /*118d0*/  ISETP.GT.AND P2, PT, R15, 0x18, PT ;  /* 0x000000180f00780c */ /* 0x000fe40003f44270 */
[----:B------:R-:W-:-:S04]  /*118e0*/  FMNMX.FTZ R0, R175, R0, !PT ;  /* 0x00000000af007209 */ /* 0x000fc80007810000 */
[----:B------:R-:W-:Y:S01]  /*118f0*/  FMNMX.FTZ R0, R33, R0, !PT ;  /* 0x0000000021007209 */ /* 0x000fe20007810000 */
[----:B------:R-:W-:Y:S02]  /*11900*/  WARPGROUP.DEPBAR.LE gsb0, 0x0 ;  /* 0x00008000000079c5 */ /* 0x000fe40000010000 */
[----:B------:R-:W-:Y:S01]  /*11910*/  WARPGROUP.ARRIVE ;  /* 0x00000000000079c5 */ /* 0x000fe20000000000 */
[----:B------:R-:W-:Y:S02]  /*11920*/  FSEL R169, R36, -INF , P2 ;  /* 0xff80000024a97808 */ /* 0x000fe40001000000 */
[----:B------:R-:W-:Y:S02]  /*11930*/  ISETP.GT.AND P2, PT, R15, 0x20, PT ;  /* 0x000000200f00780c */ /* 0x000fe40003f44270 */
[----:B------:R-:W-:Y:S01]  /*11940*/  FMNMX.FTZ R0, R169, R0, !PT ;  /* 0x00000000a9007209 */ /* 0x000fe20007810000 */
[----:B------:R-:W-:Y:S01]  /*11950*/  HGMMA.64x128x16.F32.BF16 R88, R152, gdesc[UR4].tnspB, R88, gsb0 ;  /* 0x41e0000498587df0 */ /* 0x000fe20008001858 */
[----:B------:R-:W-:-:S02]  /*11960*/  FSEL R171, R40, -INF , P2 ;  /* 0xff80000028ab7808 */ /* 0x000fc40001000000 */
[----:B------:R-:W-:Y:S02]  /*11970*/  FMNMX.FTZ R0, R37, R0, !PT ;  /* 0x0000000025007209 */ /* 0x000fe40007810000 */
[----:B------:R-:W-:Y:S02]  /*11980*/  ISETP.GT.AND P2, PT, R15, 0x28, PT ;  /* 0x000000280f00780c */ /* 0x000fe40003f44270 */
[----:B------:R-:W-:Y:S02]  /*11990*/  FMNMX.FTZ R0, R171, R0, !PT ;  /* 0x00000000ab007209 */ /* 0x000fe40007810000 */
[----:B------:R-:W-:Y:S02]  /*119a0*/  FSEL R177, R44, -INF , P2 ;  /* 0xff8000002cb17808 */ /* 0x000fe40001000000 */
[----:B------:R-:W-:Y:S02]  /*119b0*/  FMNMX.FTZ R0, R41, R0, !PT ;  /* 0x0000000029007209 */ /* 0x000fe40007810000 */
[----:B------:R-:W-:-:S02]  /*119c0*/  ISETP.GT.AND P2, PT, R15, 0x30, PT ;  /* 0x000000300f00780c */ /* 0x000fc40003f44270 */
        /* <DEDUP_REMOVED lines=35> */
[----:B------:R-:W-:-:S02]  /*11c00*/  R2UR UR6, R8 ;  /* 0x00000000080672ca */ /* 0x000fc400000e0000 */
[----:B------:R-:W-:Y:S02]  /*11c10*/  R2UR UR7, R9 ;  /* 0x00000000090772ca */ /* 0x000fe400000e0000 */
[C---:B------:R-:W-:Y:S01]  /*11c20*/  ISETP.GT.AND P2, PT, R15.reuse, 0x78, PT ;  /* 0x000000780f00780c */ /* 0x040fe20003f44270 */
[----:B------:R-:W-:Y:S01]  /*11c30*/  VIADD R15, R15, 0x8 ;  /* 0x000000080f0f7836 */ /* 0x000fe20000000000 */
[----:B------:R-:W-:Y:S02]  /*11c40*/  FMNMX.FTZ R0, R80, R7, !PT ;  /* 0x0000000750007209 */ /* 0x000fe40007810000 */
[----:B------:R-:W-:Y:S02]  /*11c50*/  FSEL R84, R84, -INF , P2 ;  /* 0xff80000054547808 */ /* 0x000fe40001000000 */
[----:B------:R-:W-:Y:S02]  /*11c60*/  FMNMX.FTZ R7, R81, R0, !PT ;  /* 0x0000000051077209 */ /* 0x000fe40007810000 */
[----:B------:R-:W-:-:S02]  /*11c70*/  ISETP.GT.AND P4, PT, R15, 0x1, PT ;  /* 0x000000010f00780c */ /* 0x000fc40003f84270 */
        /* <DEDUP_REMOVED lines=16> */
[----:B------:R-:W-:Y:S01]  /*11d80*/  WARPGROUP.ARRIVE ;  /* 0x00000000000079c5 */ /* 0x000fe20000000000 */
[----:B------:R-:W-:Y:S02]  /*11d90*/  FSEL R153, R85, -INF , P3 ;  /* 0xff80000055997808 */ /* 0x000fe40001800000 */
[----:B------:R-:W-:Y:S02]  /*11da0*/  ISETP.GT.AND P3, PT, R15, RZ, PT ;  /* 0x000000ff0f00720c */ /* 0x000fe40003f64270 */
[----:B------:R-:W-:Y:S01]  /*11db0*/  FMNMX.FTZ R20, R153, R0, !PT ;  /* 0x0000000099147209 */ /* 0x000fe20007810000 */
[----:B------:R-:W-:Y:S01]  /*11dc0*/  HGMMA.64x128x16.F32.BF16 R88, R156, gdesc[UR4].tnspB, R88, gsb0 ;  /* 0x41e000049c587df0 */ /* 0x000fe20008001858 */
[----:B------:R-:W-:Y:S01]  /*11dd0*/  IMAD.U32 R0, RZ, RZ, UR44 ;  /* 0x0000002cff007e24 */ /* 0x000fe2000f8e00ff */
[----:B------:R-:W-:-:S02]  /*11de0*/  FSEL R26, R26, -INF , P3 ;  /* 0xff8000001a1a7808 */ /* 0x000fc40001800000 */
[----:B------:R-:W0:Y:S01]  /*11df0*/  SHFL.BFLY PT, R7, R20, 0x2, 0x1f ;  /* 0x0c401f0014077f89 */ /* 0x000e2200000e0000 */
[----:B------:R-:W-:Y:S02]  /*11e00*/  ISETP.GT.AND P3, PT, R15, 0x8, PT ;  /* 0x000000080f00780c */ /* 0x000fe40003f64270 */
[----:B------:R-:W-:Y:S02]  /*11e10*/  FMNMX.FTZ R8, R26, R11, !PT ;  /* 0x0000000b1a087209 */ /* 0x000fe40007810000 */
[----:B------:R-:W-:Y:S02]  /*11e20*/  FSEL R55, R55, -INF , P4 ;  /* 0xff80000037377808 */ /* 0x000fe40002000000 */
[----:B------:R-:W-:Y:S02]  /*11e30*/  FMNMX.FTZ R8, R27, R8, !PT ;  /* 0x000000081b087209 */ /* 0x000fe40007810000 */
[----:B------:R-:W-:-:S04]  /*11e40*/  ISETP.GT.AND P4, PT, R15, 0x41, PT ;  /* 0x000000410f00780c */ /* 0x000fc80003f84270 */
[----:B------:R-:W-:Y:S02]  /*11e50*/  FSEL R59, R59, -INF , P4 ;  /* 0xff8000003b3b7808 */ /* 0x000fe40002000000 */
[----:B------:R-:W-:-:S04]  /*11e60*/  ISETP.GT.AND P4, PT, R15, 0x49, PT ;  /* 0x000000490f00780c */ /* 0x000fc80003f84270 */
[----:B------:R-:W-:Y:S02]  /*11e70*/  FSEL R63, R63, -INF , P4 ;  /* 0xff8000003f3f7808 */ /* 0x000fe40002000000 */
[----:B------:R-:W-:Y:S02]  /*11e80*/  ISETP.GT.AND P4, PT, R15, 0x51, PT ;  /* 0x000000510f00780c */ /* 0x000fe40003f84270 */
[----:B0-----:R-:W-:Y:S01]  /*11e90*/  FMNMX.FTZ R28, R20, R7, !PT ;  /* 0x00000007141c7209 */ /* 0x001fe20007810000 */
[----:B------:R-:W-:Y:S01]  /*11ea0*/  VIADD R20, R6, 0x300 ;  /* 0x0000030006147836 */ /* 0x000fe20000000000 */
[----:B------:R-:W-:Y:S02]  /*11eb0*/  FSEL R67, R67, -INF , P4 ;  /* 0xff80000043437808 */ /* 0x000fe40002000000 */
[----:B------:R-:W-:Y:S01]  /*11ec0*/  ISETP.GT.AND P4, PT, R15, 0x59, PT ;  /* 0x000000590f00780c */ /* 0x000fe20003f84270 */
[----:B------:R-:W0:Y:S01]  /*11ed0*/  SHFL.BFLY PT, R7, R28, 0x1, 0x1f ;  /* 0x0c201f001c077f89 */ /* 0x000e2200000e0000 */
[----:B------:R-:W-:-:S02]  /*11ee0*/  R2UR UR6, R20 ;  /* 0x00000000140672ca */ /* 0x000fc400000e0000 */
        /* <DEDUP_REMOVED lines=8> */
[----:B0-----:R-:W-:Y:S02]  /*11f70*/  FMNMX.FTZ R7, R28, R7, !PT ;  /* 0x000000071c077209 */ /* 0x001fe40007810000 */
[----:B------:R-:W-:Y:S02]  /*11f80*/  FSEL R87, R87, -INF , P4 ;  /* 0xff80000057577808 */ /* 0x000fe40002000000 */
[C---:B------:R-:W-:Y:S01]  /*11f90*/  FSETP.NEU.FTZ.AND P2, PT, R7.reuse, -INF , PT ;  /* 0xff8000000700780b */ /* 0x040fe20003f5d000 */
[----:B------:R-:W-:-:S05]  /*11fa0*/  FMUL.FTZ R24, R7, R0 ;  /* 0x0000000007187220 */ /* 0x000fca0000410000 */
[----:B------:R-:W-:-:S05]  /*11fb0*/  FSEL R24, R24, RZ, P2 ;  /* 0x000000ff18187208 */ /* 0x000fca0001000000 */
        /* <DEDUP_REMOVED lines=37> */
[----:B------:R-:W-:-:S02]  /*12210*/  FFMA.FTZ R153, R153, R0, -R24 ;  /* 0x0000000099997223 */ /* 0x000fc40000010818 */
[----:B------:R-:W-:Y:S08]  /*12220*/  MUFU.EX2 R182, R182 ;  /* 0x000000b600b67308 */ /* 0x000ff00000000800 */
[----:B------:R-:W-:Y:S08]  /*12230*/  MUFU.EX2 R9, R9 ;  /* 0x0000000900097308 */ /* 0x000ff00000000800 */
[----:B------:R-:W-:Y:S08]  /*12240*/  MUFU.EX2 R176, R176 ;  /* 0x000000b000b07308 */ /* 0x000ff00000000800 */
[----:B------:R-:W-:Y:S01]  /*12250*/  MUFU.EX2 R29, R29 ;  /* 0x0000001d001d7308 */ /* 0x000fe20000000800 */
[----:B------:R-:W-:-:S02]  /*12260*/  WARPGROUP.DEPBAR.LE gsb0, 0x0 ;  /* 0x00008000000079c5 */ /* 0x000fc40000010000 */
[----:B------:R-:W-:Y:S01]  /*12270*/  FSEL R157, R42, -INF , P3 ;  /* 0xff8000002a9d7808 */ /* 0x000fe20001800000 */
[----:B------:R-:W-:Y:S01]  /*12280*/  WARPGROUP.ARRIVE ;  /* 0x00000000000079c5 */ /* 0x000fe20000000000 */
[----:B------:R-:W-:Y:S01]  /*12290*/  ISETP.GT.AND P3, PT, R15, 0x28, PT ;  /* 0x000000280f00780c */ /* 0x000fe20003f64270 */
[--C-:B------:R-:W-:Y:S01]  /*122a0*/  FFMA.FTZ R156, R237, R0, -R24.reuse ;  /* 0x00000000ed9c7223 */ /* 0x100fe20000010818 */
[----:B------:R-:W-:Y:S01]  /*122b0*/  FMNMX.FTZ R8, R157, R8, !PT ;  /* 0x000000089d087209 */ /* 0x000fe20007810000 */
[----:B------:R-:W-:Y:S01]  /*122c0*/  FFMA.FTZ R158, R68, R0, -R24 ;  /* 0x00000000449e7223 */ /* 0x000fe20000010818 */
[----:B------:R-:W-:Y:S01]  /*122d0*/  FSEL R159, R46, -INF , P3 ;  /* 0xff8000002e9f7808 */ /* 0x000fe20001800000 */
[----:B------:R-:W-:Y:S01]  /*122e0*/  MUFU.EX2 R178, R178 ;  /* 0x000000b200b27308 */ /* 0x000fe20000000800 */
[----:B------:R-:W-:Y:S02]  /*122f0*/  FMNMX.FTZ R8, R43, R8, !PT ;  /* 0x000000082b087209 */ /* 0x000fe40007810000 */
[----:B------:R-:W-:-:S02]  /*12300*/  ISETP.GT.AND P3, PT, R15, 0x30, PT ;  /* 0x000000300f00780c */ /* 0x000fc40003f64270 */
[----:B------:R-:W-:Y:S02]  /*12310*/  FMNMX.FTZ R8, R159, R8, !PT ;  /* 0x000000089f087209 */ /* 0x000fe40007810000 */
[----:B------:R-:W-:Y:S01]  /*12320*/  FSEL R169, R50, -INF , P3 ;  /* 0xff80000032a97808 */ /* 0x000fe20001800000 */
[----:B------:R-:W-:Y:S01]  /*12330*/  MUFU.EX2 R37, R37 ;  /* 0x0000002500257308 */ /* 0x000fe20000000800 */
[----:B------:R-:W-:Y:S02]  /*12340*/  FMNMX.FTZ R8, R47, R8, !PT ;  /* 0x000000082f087209 */ /* 0x000fe40007810000 */
[----:B------:R-:W-:Y:S02]  /*12350*/  ISETP.GT.AND P3, PT, R15, 0x38, PT ;  /* 0x000000380f00780c */ /* 0x000fe40003f64270 */
[----:B------:R-:W-:Y:S02]  /*12360*/  FMNMX.FTZ R8, R169, R8, !PT ;  /* 0x00000008a9087209 */ /* 0x000fe40007810000 */
[----:B------:R-:W-:Y:S01]  /*12370*/  FSEL R171, R54, -INF , P3 ;  /* 0xff80000036ab7808 */ /* 0x000fe20001800000 */
[----:B------:R-:W-:Y:S01]  /*12380*/  MUFU.EX2 R172, R172 ;  /* 0x000000ac00ac7308 */ /* 0x000fe20000000800 */
[----:B------:R-:W-:-:S02]  /*12390*/  FMNMX.FTZ R8, R51, R8, !PT ;  /* 0x0000000833087209 */ /* 0x000fc40007810000 */
[----:B------:R-:W-:Y:S02]  /*123a0*/  ISETP.GT.AND P3, PT, R15, 0x40, PT ;  /* 0x000000400f00780c */ /* 0x000fe40003f64270 */
[----:B------:R-:W-:Y:S02]  /*123b0*/  FMNMX.FTZ R8, R171, R8, !PT ;  /* 0x00000008ab087209 */ /* 0x000fe40007810000 */
[----:B------:R-:W-:Y:S01]  /*123c0*/  FSEL R173, R58, -INF , P3 ;  /* 0xff8000003aad7808 */ /* 0x000fe20001800000 */
[----:B------:R-:W-:Y:S01]  /*123d0*/  MUFU.EX2 R41, R41 ;  /* 0x0000002900297308 */ /* 0x000fe20000000800 */
[----:B------:R-:W-:Y:S02]  /*123e0*/  FMNMX.FTZ R8, R55, R8, !PT ;  /* 0x0000000837087209 */ /* 0x000fe40007810000 */
[----:B------:R-:W-:Y:S02]  /*123f0*/  ISETP.GT.AND P3, PT, R15, 0x48, PT ;  /* 0x000000480f00780c */ /* 0x000fe40003f64270 */
[----:B------:R-:W-:-:S02]  /*12400*/  FMNMX.FTZ R8, R173, R8, !PT ;  /* 0x00000008ad087209 */ /* 0x000fc40007810000 */
        /* <DEDUP_REMOVED lines=32> */
[----:B------:R-:W-:-:S04]  /*12610*/  FMNMX.FTZ R15, R83, R8, !PT ;  /* 0x00000008530f7209 */ /* 0x000fc80007810000 */
        /* <DEDUP_REMOVED lines=8> */
[----:B------:R-:W-:Y:S01]  /*126a0*/  FSEL R81, R7, RZ, P2 ;  /* 0x000000ff07517208 */ /* 0x000fe20001000000 */
[----:B------:R-:W0:Y:S01]  /*126b0*/  SHFL.BFLY PT, R21, R8, 0x2, 0x1f ;  /* 0x0c401f0008157f89 */ /* 0x000e2200000e0000 */
        /* <DEDUP_REMOVED lines=9> */
[----:B0-----:R-:W-:Y:S01]  /*12750*/  FMNMX.FTZ R8, R34, R21, !PT ;  /* 0x0000001522087209 */ /* 0x001fe20007810000 */
[----:B------:R-:W-:-:S03]  /*12760*/  IMAD.MOV.U32 R21, RZ, RZ, 0x40000040 ;  /* 0x40000040ff157424 */ /* 0x000fc600078e00ff */
[C---:B------:R-:W-:Y:S01]  /*12770*/  FSETP.NEU.FTZ.AND P2, PT, R8.reuse, -INF , PT ;  /* 0xff8000000800780b */ /* 0x040fe20003f5d000 */
[CC--:B------:R-:W-:Y:S01]  /*12780*/  FMUL.FTZ R46, R8.reuse, R0.reuse ;  /* 0x00000000082e7220 */ /* 0x0c0fe20000410000 */
[----:B------:R-:W-:Y:S01]  /*12790*/  R2UR UR7, R21 ;  /* 0x00000000150772ca */ /* 0x000fe200000e0000 */
[----:B------:R-:W-:Y:S01]  /*127a0*/  FADD.FTZ R21, -R81, R12 ;  /* 0x0000000c51157221 */ /* 0x000fe20000010100 */
[----:B------:R-:W-:Y:S01]  /*127b0*/  FSEL R20, R8, RZ, P2 ;  /* 0x000000ff08147208 */ /* 0x000fe20001000000 */
[----:B------:R-:W-:Y:S01]  /*127c0*/  MUFU.EX2 R81, R153 ;  /* 0x0000009900517308 */ /* 0x000fe20000000800 */
[----:B------:R-:W-:Y:S01]  /*127d0*/  FSEL R46, R46, RZ, P2 ;  /* 0x000000ff2e2e7208 */ /* 0x000fe20001000000 */
[----:B------:R-:W-:Y:S01]  /*127e0*/  FMUL.FTZ R12, R21, R0 ;  /* 0x00000000150c7220 */ /* 0x000fe20000410000 */
[----:B------:R-:W-:Y:S02]  /*127f0*/  IMAD.MOV.U32 R21, RZ, RZ, 0x40000040 ;  /* 0x40000040ff157424 */ /* 0x000fe400078e00ff */
[----:B------:R-:W-:Y:S01]  /*12800*/  FADD.FTZ R11, -R20, R11 ;  /* 0x0000000b140b7221 */ /* 0x000fe20000010100 */
[----:B------:R-:W-:-:S02]  /*12810*/  VIADD R20, R6, 0x380 ;  /* 0x0000038006147836 */ /* 0x000fc40000000000 */
[-CC-:B------:R-:W-:Y:S01]  /*12820*/  FFMA.FTZ R24, R26, R0.reuse, -R46.reuse ;  /* 0x000000001a187223 */ /* 0x180fe2000001082e */
[-CC-:B------:R-:W-:Y:S01]  /*12830*/  FFMA.FTZ R40, R43, R0.reuse, -R46.reuse ;  /* 0x000000002b287223 */ /* 0x180fe2000001082e */
[----:B------:R-:W0:Y:S01]  /*12840*/  MUFU.EX2 R12, R12 ;  /* 0x0000000c000c7308 */ /* 0x000e220000000800 */
[-C--:B------:R-:W-:Y:S01]  /*12850*/  FMUL.FTZ R11, R11, R0.reuse ;  /* 0x000000000b0b7220 */ /* 0x080fe20000410000 */
[----:B------:R-:W-:Y:S01]  /*12860*/  HGMMA.64x128x16.F32.BF16 R88, R160, gdesc[UR4].tnspB, R88, gsb0 ;  /* 0x41e00004a0587df0 */ /* 0x000fe20008001858 */
[----:B------:R-:W-:Y:S01]  /*12870*/  R2UR UR6, R20 ;  /* 0x00000000140672ca */ /* 0x000fe200000e0000 */
[-CC-:B------:R-:W-:Y:S01]  /*12880*/  FFMA.FTZ R27, R27, R0.reuse, -R46.reuse ;  /* 0x000000001b1b7223 */ /* 0x180fe2000001082e */
[----:B------:R-:W-:Y:S01]  /*12890*/  R2UR UR7, R21 ;  /* 0x00000000150772ca */ /* 0x000fe200000e0000 */
        /* <DEDUP_REMOVED lines=11> */
[----:B0-----:R-:W-:Y:S01]  /*12950*/  FFMA.FTZ R43, R12, R4, R85 ;  /* 0x000000040c2b7223 */ /* 0x001fe20000010055 */
[-CC-:B------:R-:W-:Y:S01]  /*12960*/  FFMA.FTZ R169, R169, R0.reuse, -R46.reuse ;  /* 0x00000000a9a97223 */ /* 0x180fe2000001082e */
[-CC-:B------:R-:W-:Y:S01]  /*12970*/  FFMA.FTZ R44, R51, R0.reuse, -R46.reuse ;  /* 0x00000000332c7223 */ /* 0x180fe2000001082e */
[-CC-:B------:R-:W-:Y:S01]  /*12980*/  FFMA.FTZ R171, R171, R0.reuse, -R46.reuse ;  /* 0x00000000abab7223 */ /* 0x180fe2000001082e */
[----:B------:R-:W-:Y:S01]  /*12990*/  FADD.FTZ R43, R180, R43 ;  /* 0x0000002bb42b7221 */ /* 0x000fe20000010000 */
[-CC-:B------:R-:W-:Y:S01]  /*129a0*/  FFMA.FTZ R6, R55, R0.reuse, -R46.reuse ;  /* 0x0000000037067223 */ /* 0x180fe2000001082e */
[----:B------:R-:W-:Y:S01]  /*129b0*/  FFMA.FTZ R153, R173, R0, -R46 ;  /* 0x00000000ad997223 */ /* 0x000fe2000001082e */
[----:B------:R-:W0:Y:S01]  /*129c0*/  MUFU.EX2 R27, R27 ;  /* 0x0000001b001b7308 */ /* 0x000e220000000800 */
[----:B------:R-:W-:Y:S01]  /*129d0*/  FADD.FTZ R4, R182, R43 ;  /* 0x0000002bb6047221 */ /* 0x000fe20000010000 */
[----:B------:R-:W-:-:S02]  /*129e0*/  @!P1 IMAD R43, R185, 0x8, R2 ;  /* 0x00000008b92b9824 */ /* 0x000fc400078e0202 */
[-CC-:B------:R-:W-:Y:S01]  /*129f0*/  FFMA.FTZ R20, R59, R0.reuse, -R46.reuse ;  /* 0x000000003b147223 */ /* 0x180fe2000001082e */
[-C--:B------:R-:W-:Y:S01]  /*12a00*/  FFMA.FTZ R155, R175, R0.reuse, -R46 ;  /* 0x00000000af9b7223 */ /* 0x080fe2000001082e */
[----:B------:R-:W-:Y:S01]  /*12a10*/  FADD.FTZ R21, R9, R4 ;  /* 0x0000000409157221 */ /* 0x000fe20000010000 */
[----:B------:R-:W-:Y:S01]  /*12a20*/  IADD3 R4, -R194, 0xb, RZ ;  /* 0x0000000bc2047810 */ /* 0x000fe20007ffe1ff */
[-CC-:B------:R-:W-:Y:S01]  /*12a30*/  FFMA.FTZ R157, R177, R0.reuse, -R46.reuse ;  /* 0x00000000b19d7223 */ /* 0x180fe2000001082e */
[----:B------:R-:W2:Y:S01]  /*12a40*/  MUFU.EX2 R25, R25 ;  /* 0x0000001900197308 */ /* 0x000ea20000000800 */
[----:B------:R-:W-:Y:S01]  /*12a50*/  FADD.FTZ R48, R176, R21 ;  /* 0x00000015b0307221 */ /* 0x000fe20000010000 */
[-CC-:B------:R-:W-:Y:S01]  /*12a60*/  FFMA.FTZ R159, R179, R0.reuse, -R46.reuse ;  /* 0x00000000b39f7223 */ /* 0x180fe2000001082e */
[-CC-:B------:R-:W-:Y:S01]  /*12a70*/  FFMA.FTZ R75, R75, R0.reuse, -R46.reuse ;  /* 0x000000004b4b7223 */ /* 0x180fe2000001082e */
[-C--:B------:R-:W-:Y:S01]  /*12a80*/  FFMA.FTZ R79, R79, R0.reuse, -R46 ;  /* 0x000000004f4f7223 */ /* 0x080fe2000001082e */
[----:B------:R-:W-:Y:S01]  /*12a90*/  FADD.FTZ R21, R29, R48 ;  /* 0x000000301d157221 */ /* 0x000fe20000010000 */
[----:B-1----:R-:W-:Y:S01]  /*12aa0*/  FFMA.FTZ R48, R11, R3, R24 ;  /* 0x000000030b307223 */ /* 0x002fe20000010018 */
[-C--:B------:R-:W-:Y:S01]  /*12ab0*/  FFMA.FTZ R183, R183, R0.reuse, -R46 ;  /* 0x00000000b7b77223 */ /* 0x080fe2000001082e */
[----:B------:R-:W1:Y:S01]  /*12ac0*/  MUFU.EX2 R26, R26 ;  /* 0x0000001a001a7308 */ /* 0x000e620000000800 */
[----:B------:R-:W-:Y:S01]  /*12ad0*/  FADD.FTZ R52, R178, R21 ;  /* 0x00000015b2347221 */ /* 0x000fe20000010000 */
[----:B0-----:R-:W-:Y:S01]  /*12ae0*/  FADD.FTZ R50, R27, R48 ;  /* 0x000000301b327221 */ /* 0x001fe20000010000 */
[-CC-:B------:R-:W-:Y:S01]  /*12af0*/  FFMA.FTZ R48, R63, R0.reuse, -R46.reuse ;  /* 0x000000003f307223 */ /* 0x180fe2000001082e */
[-C--:B------:R-:W-:Y:S01]  /*12b00*/  FFMA.FTZ R83, R83, R0.reuse, -R46 ;  /* 0x0000000053537223 */ /* 0x080fe2000001082e */
[----:B------:R-:W-:Y:S01]  /*12b10*/  FADD.FTZ R3, R37, R52 ;  /* 0x0000003425037221 */ /* 0x000fe20000010000 */
[-CC-:B------:R-:W-:Y:S01]  /*12b20*/  FFMA.FTZ R86, R86, R0.reuse, -R46.reuse ;  /* 0x0000000056567223 */ /* 0x180fe2000001082e */
[----:B------:R-:W-:Y:S01]  /*12b30*/  FFMA.FTZ R87, R87, R0, -R46 ;  /* 0x0000000057577223 */ /* 0x000fe2000001082e */
[----:B------:R-:W0:Y:S01]  /*12b40*/  MUFU.EX2 R31, R31 ;  /* 0x0000001f001f7308 */ /* 0x000e220000000800 */
[----:B--2---:R-:W-:Y:S01]  /*12b50*/  FADD.FTZ R21, R25, R50 ;  /* 0x0000003219157221 */ /* 0x004fe20000010000 */
[----:B------:R-:W-:Y:S01]  /*12b60*/  FADD.FTZ R52, R172, R3 ;  /* 0x00000003ac347221 */ /* 0x000fe20000010000 */
[----:B------:R-:W-:Y:S01]  /*12b70*/  @!P1 VIADD R3, R43, 0x28840 ;  /* 0x000288402b039836 */ /* 0x000fe20000000000 */
[----:B------:R-:W-:-:S02]  /*12b80*/  F2FP.BF16.F32.PACK_AB R182, R9, R182 ;  /* 0x000000b609b6723e */ /* 0x000fc400000010ff */
[----:B------:R-:W-:Y:S01]  /*12b90*/  FADD.FTZ R43, R41, R52 ;  /* 0x00000034292b7221 */ /* 0x000fe20000010000 */
[C---:B------:R-:W-:Y:S01]  /*12ba0*/  ISETP.GT.AND P2, PT, R13.reuse, R10, PT ;  /* 0x0000000a0d00720c */ /* 0x040fe20003f44270 */
[----:B------:R-:W2:Y:S01]  /*12bb0*/  MUFU.EX2 R36, R36 ;  /* 0x0000002400247308 */ /* 0x000ea20000000800 */
[----:B-1----:R-:W-:Y:S01]  /*12bc0*/  FADD.FTZ R50, R26, R21 ;  /* 0x000000151a327221 */ /* 0x002fe20000010000 */
[----:B------:R-:W-:Y:S01]  /*12bd0*/  @!P1 PRMT R3, RZ, 0x654, R3 ;  /* 0x00000654ff039816 */ /* 0x000fe20000000003 */
[----:B------:R-:W-:Y:S01]  /*12be0*/  VIADD R13, R13, 0xffffffff ;  /* 0xffffffff0d0d7836 */ /* 0x000fe20000000000 */
[----:B------:R-:W-:Y:S02]  /*12bf0*/  F2FP.BF16.F32.PACK_AB R180, R180, R85 ;  /* 0x00000055b4b4723e */ /* 0x000fe400000010ff */
[----:B------:R-:W-:Y:S02]  /*12c00*/  F2FP.BF16.F32.PACK_AB R176, R29, R176 ;  /* 0x000000b01db0723e */ /* 0x000fe400000010ff */
[----:B------:R-:W-:Y:S01]  /*12c10*/  MUFU.EX2 R33, R33 ;  /* 0x0000002100217308 */ /* 0x000fe20000000800 */
[----:B0-----:R-:W-:Y:S01]  /*12c20*/  FADD.FTZ R21, R31, R50 ;  /* 0x000000321f157221 */ /* 0x001fe20000010000 */
[----:B------:R-:W-:Y:S01]  /*12c30*/  FADD.FTZ R50, R174, R43 ;  /* 0x0000002bae327221 */ /* 0x000fe20000010000 */
[----:B------:R-:W-:-:S02]  /*12c40*/  @!P1 IMAD R43, R14, 0x8, R2 ;  /* 0x000000080e2b9824 */ /* 0x000fc400078e0202 */
[----:B------:R-:W-:Y:S01]  /*12c50*/  FFMA.FTZ R14, R67, R0, -R46 ;  /* 0x00000000430e7223 */ /* 0x000fe2000001082e */
[----:B------:R-:W-:Y:S01]  /*12c60*/  F2FP.BF16.F32.PACK_AB R178, R37, R178 ;  /* 0x000000b225b2723e */ /* 0x000fe200000010ff */
[----:B------:R-:W-:Y:S01]  /*12c70*/  @!P1 VIADD R43, R43, 0x28860 ;  /* 0x000288602b2b9836 */ /* 0x000fe20000000000 */
[----:B------:R-:W0:Y:S01]  /*12c80*/  MUFU.EX2 R38, R38 ;  /* 0x0000002600267308 */ /* 0x000e220000000800 */
[----:B------:R-:W-:Y:S02]  /*12c90*/  F2FP.BF16.F32.PACK_AB R172, R41, R172 ;  /* 0x000000ac29ac723e */ /* 0x000fe400000010ff */
[----:B------:R-:W-:Y:S02]  /*12ca0*/  F2FP.BF16.F32.PACK_AB R174, R45, R174 ;  /* 0x000000ae2dae723e */ /* 0x000fe400000010ff */
[----:B------:R-:W-:Y:S02]  /*12cb0*/  @!P1 PRMT R43, RZ, 0x654, R43 ;  /* 0x00000654ff2b9816 */ /* 0x000fe4000000002b */
[----:B--2---:R-:W-:Y:S01]  /*12cc0*/  F2FP.BF16.F32.PACK_AB R177, R36, R31 ;  /* 0x0000001f24b1723e */ /* 0x004fe200000010ff */
[----:B------:R-:W-:Y:S08]  /*12cd0*/  MUFU.EX2 R35, R35 ;  /* 0x0000002300237308 */ /* 0x000ff00000000800 */
[----:B------:R-:W1:Y:S01]  /*12ce0*/  MUFU.EX2 R40, R40 ;  /* 0x0000002800287308 */ /* 0x000e620000000800 */
[----:B0-----:R-:W-:-:S07]  /*12cf0*/  F2FP.BF16.F32.PACK_AB R179, R38, R33 ;  /* 0x0000002126b3723e */ /* 0x001fce00000010ff */
[----:B------:R-:W-:Y:S08]  /*12d00*/  MUFU.EX2 R39, R39 ;  /* 0x0000002700277308 */ /* 0x000ff00000000800 */
[----:B------:R-:W0:Y:S01]  /*12d10*/  MUFU.EX2 R42, R42 ;  /* 0x0000002a002a7308 */ /* 0x000e220000000800 */
[----:B-1----:R-:W-:-:S07]  /*12d20*/  F2FP.BF16.F32.PACK_AB R173, R40, R35 ;  /* 0x0000002328ad723e */ /* 0x002fce00000010ff */
[----:B------:R-:W-:Y:S08]  /*12d30*/  MUFU.EX2 R169, R169 ;  /* 0x000000a900a97308 */ /* 0x000ff00000000800 */
[----:B------:R-:W-:Y:S01]  /*12d40*/  MUFU.EX2 R44, R44 ;  /* 0x0000002c002c7308 */ /* 0x000fe20000000800 */
[----:B0-----:R-:W-:-:S07]  /*12d50*/  F2FP.BF16.F32.PACK_AB R175, R42, R39 ;  /* 0x000000272aaf723e */ /* 0x001fce00000010ff */
[----:B------:R-:W-:Y:S08]  /*12d60*/  MUFU.EX2 R171, R171 ;  /* 0x000000ab00ab7308 */ /* 0x000ff00000000800 */
[----:B------:R-:W-:Y:S01]  /*12d70*/  MUFU.EX2 R6, R6 ;  /* 0x0000000600067308 */ /* 0x000fe20000000800 */
[----:B------:R-:W-:Y:S02]  /*12d80*/  WARPGROUP.DEPBAR.LE gsb0, 0x0 ;  /* 0x00008000000079c5 */ /* 0x000fe40000010000 */
[----:B------:R-:W-:-:S05]  /*12d90*/  WARPGROUP.ARRIVE ;  /* 0x00000000000079c5 */ /* 0x000fca0000000000 */
[----:B------:R-:W-:Y:S01]  /*12da0*/  MUFU.EX2 R153, R153 ;  /* 0x0000009900997308 */ /* 0x000fe20000000800 */
[-CC-:B------:R-:W-:Y:S01]  /*12db0*/  FFMA.FTZ R161, R181, R0.reuse, -R46.reuse ;  /* 0x00000000b5a17223 */ /* 0x180fe2000001082e */
[----:B------:R-:W-:Y:S01]  /*12dc0*/  FFMA.FTZ R163, R78, R0, -R46 ;  /* 0x000000004ea37223 */ /* 0x000fe2000001082e */
[----:B------:R-:W-:Y:S01]  /*12dd0*/  F2FP.BF16.F32.PACK_AB R181, R27, R24 ;  /* 0x000000181bb5723e */ /* 0x000fe200000010ff */
[----:B------:R-:W-:Y:S04]  /*12de0*/  HGMMA.64x128x16.F32.BF16 R88, R164, gdesc[UR4].tnspB, R88, gsb0 ;  /* 0x41e00004a4587df0 */ /* 0x000fe80008001858 */
        /* <DEDUP_REMOVED lines=12> */
[----:B------:R-:W0:Y:S08]  /*12eb0*/  MUFU.EX2 R73, R73 ;  /* 0x0000004900497308 */ /* 0x000e300000000800 */
[----:B------:R-:W-:Y:S08]  /*12ec0*/  MUFU.EX2 R79, R79 ;  /* 0x0000004f004f7308 */ /* 0x000ff00000000800 */
[----:B------:R-:W1:Y:S01]  /*12ed0*/  MUFU.EX2 R32, R32 ;  /* 0x0000002000207308 */ /* 0x000e620000000800 */
[----:B0-----:R-:W-:-:S07]  /*12ee0*/  F2FP.BF16.F32.PACK_AB R162, R73, R30 ;  /* 0x0000001e49a2723e */ /* 0x001fce00000010ff */
[----:B------:R-:W0:Y:S08]  /*12ef0*/  MUFU.EX2 R77, R77 ;  /* 0x0000004d004d7308 */ /* 0x000e300000000800 */
[----:B------:R-:W-:Y:S08]  /*12f00*/  MUFU.EX2 R83, R83 ;  /* 0x0000005300537308 */ /* 0x000ff00000000800 */
[----:B------:R-:W-:Y:S08]  /*12f10*/  MUFU.EX2 R34, R84 ;  /* 0x0000005400227308 */ /* 0x000ff00000000800 */
[----:B------:R-:W-:Y:S01]  /*12f20*/  MUFU.EX2 R87, R87 ;  /* 0x0000005700577308 */ /* 0x000fe20000000800 */
[----:B------:R-:W-:-:S02]  /*12f30*/  WARPGROUP.DEPBAR.LE gsb0, 0x0 ;  /* 0x00008000000079c5 */ /* 0x000fc40000010000 */
[----:B------:R2:W-:Y:S06]  /*12f40*/  BAR.ARV R4, 0x100 ;  /* 0x000400040000751d */ /* 0x0005ec0000002000 */
[----:B------:R3:W-:Y:S01]  /*12f50*/  @!P1 SYNCS.ARRIVE.TRANS64.RED.A1T0 RZ, [R3+URZ], RZ ;  /* 0x000000ff03ff99a7 */ /* 0x0007e2000810043f */
[----:B------:R-:W-:Y:S01]  /*12f60*/  MUFU.EX2 R165, R183 ;  /* 0x000000b700a57308 */ /* 0x000fe20000000800 */
[----:B--2---:R-:W-:Y:S01]  /*12f70*/  FADD.FTZ R4, R36, R21 ;  /* 0x0000001524047221 */ /* 0x004fe20000010000 */
[----:B------:R-:W-:Y:S01]  /*12f80*/  FADD.FTZ R21, R45, R50 ;  /* 0x000000322d157221 */ /* 0x000fe20000010000 */
[-C--:B------:R-:W-:Y:S01]  /*12f90*/  FMUL.FTZ R88, R88, R12.reuse ;  /* 0x0000000c58587220 */ /* 0x080fe20000410000 */
[-C--:B------:R-:W-:Y:S01]  /*12fa0*/  FMUL.FTZ R89, R89, R12.reuse ;  /* 0x0000000c59597220 */ /* 0x080fe20000410000 */
[-C--:B------:R-:W-:Y:S01]  /*12fb0*/  FMUL.FTZ R92, R92, R12.reuse ;  /* 0x0000000c5c5c7220 */ /* 0x080fe20000410000 */
[----:B------:R-:W-:Y:S01]  /*12fc0*/  FADD.FTZ R50, R168, R21 ;  /* 0x00000015a8327221 */ /* 0x000fe20000010000 */
[----:B---3--:R-:W-:Y:S01]  /*12fd0*/  FADD.FTZ R3, R33, R4 ;  /* 0x0000000421037221 */ /* 0x008fe20000010000 */
[----:B------:R-:W-:Y:S01]  /*12fe0*/  MUFU.EX2 R167, R86 ;  /* 0x0000005600a77308 */ /* 0x000fe20000000800 */
        /* <DEDUP_REMOVED lines=12> */
[-C--:B------:R-:W-:Y:S01]  /*130b0*/  FMUL.FTZ R101, R101, R12.reuse ;  /* 0x0000000c65657220 */ /* 0x080fe20000410000 */
[----:B------:R-:W-:Y:S01]  /*130c0*/  FADD.FTZ R52, R152, R21 ;  /* 0x0000001598347221 */ /* 0x000fe20000010000 */
[----:B------:R-:W-:Y:S01]  /*130d0*/  FADD.FTZ R3, R39, R4 ;  /* 0x0000000427037221 */ /* 0x000fe20000010000 */
[----:B------:R-:W-:Y:S01]  /*130e0*/  MUFU.EX2 R46, R75 ;  /* 0x0000004b002e7308 */ /* 0x000fe20000000800 */
[-C--:B------:R-:W-:Y:S01]  /*130f0*/  FMUL.FTZ R104, R104, R12.reuse ;  /* 0x0000000c68687220 */ /* 0x080fe20000410000 */
[----:B------:R-:W-:Y:S01]  /*13100*/  FADD.FTZ R21, R57, R52 ;  /* 0x0000003439157221 */ /* 0x000fe20000010000 */
[----:B------:R-:W-:Y:S01]  /*13110*/  FADD.FTZ R4, R42, R3 ;  /* 0x000000032a047221 */ /* 0x000fe20000010000 */
[-C--:B------:R-:W-:Y:S01]  /*13120*/  FMUL.FTZ R105, R105, R12.reuse ;  /* 0x0000000c69697220 */ /* 0x080fe20000410000 */
[----:B------:R-:W-:Y:S01]  /*13130*/  FMUL.FTZ R108, R108, R12 ;  /* 0x0000000c6c6c7220 */ /* 0x000fe20000410000 */
[----:B------:R-:W-:Y:S01]  /*13140*/  FADD.FTZ R52, R154, R21 ;  /* 0x000000159a347221 */ /* 0x000fe20000010000 */
[----:B------:R-:W-:Y:S01]  /*13150*/  FADD.FTZ R3, R169, R4 ;  /* 0x00000004a9037221 */ /* 0x000fe20000010000 */
[----:B------:R-:W3:Y:S01]  /*13160*/  MUFU.EX2 R50, R50 ;  /* 0x0000003200327308 */ /* 0x000ee20000000800 */
[C---:B------:R-:W-:Y:S01]  /*13170*/  F2FP.BF16.F32.PACK_AB R154, R15.reuse, R154 ;  /* 0x0000009a0f9a723e */ /* 0x040fe200000010ff */
        /* <DEDUP_REMOVED lines=36> */
[----:B-1----:R-:W-:Y:S01]  /*133c0*/  FADD.FTZ R52, R32, R9 ;  /* 0x0000000920347221 */ /* 0x002fe20000010000 */
[----:B------:R-:W-:Y:S01]  /*133d0*/  FADD.FTZ R3, R159, R4 ;  /* 0x000000049f037221 */ /* 0x000fe20000010000 */
[-C--:B------:R-:W-:Y:S01]  /*133e0*/  FMUL.FTZ R144, R144, R12.reuse ;  /* 0x0000000c90907220 */ /* 0x080fe20000410000 */
[-C--:B------:R-:W-:Y:S01]  /*133f0*/  FMUL.FTZ R145, R145, R12.reuse ;  /* 0x0000000c91917220 */ /* 0x080fe20000410000 */
[----:B0-----:R-:W-:Y:S01]  /*13400*/  FADD.FTZ R9, R77, R52 ;  /* 0x000000344d097221 */ /* 0x001fe20000010000 */
[----:B---3--:R-:W-:Y:S01]  /*13410*/  FADD.FTZ R4, R50, R3 ;  /* 0x0000000332047221 */ /* 0x008fe20000010000 */
[-C--:B------:R-:W-:Y:S01]  /*13420*/  FMUL.FTZ R148, R148, R12.reuse ;  /* 0x0000000c94947220 */ /* 0x080fe20000410000 */
[----:B------:R-:W-:Y:S01]  /*13430*/  FMUL.FTZ R149, R149, R12 ;  /* 0x0000000c95957220 */ /* 0x000fe20000410000 */
        /* <DEDUP_REMOVED lines=43> */
[----:B------:R-:W-:Y:S01]  /*136f0*/  FADD.FTZ R3, R87, R28 ;  /* 0x0000001c57037221 */ /* 0x000fe20000010000 */
        /* <DEDUP_REMOVED lines=19> */
[----:B--2---:R-:W-:Y:S06]  /*13830*/  @P2 BRA `(.L_x_7943) ;  /* 0xffffffd400582947 */ /* 0x004fec000383ffff */
.L_x_7933:
[----:B------:R-:W-:-:S13]  /*13840*/  ISETP.GE.AND P2, PT, R13, RZ, PT ;  /* 0x000000ff0d00720c */ /* 0x000fda0003f46270 */
[----:B------:R-:W-:Y:S05]  /*13850*/  @!P2 BRA `(.L_x_7944) ;  /* 0x000000200084a947 */ /* 0x000fea0003800000 */
[----:B------:R-:W-:Y:S02]  /*13860*/  IMAD.MOV.U32 R10, RZ, RZ, R8 ;  /* 0x000000ffff0a7224 */ /* 0x000fe400078e0008 */
[----:B------:R-:W-:Y:S02]  /*13870*/  IMAD.MOV.U32 R12, RZ, RZ, R7 ;  /* 0x000000ffff0c7224 */ /* 0x000fe400078e0007 */
[----:B------:R-:W-:Y:S02]  /*13880*/  IMAD.MOV.U32 R14, RZ, RZ, R190 ;  /* 0x000000ffff0e7224 */ /* 0x000fe400078e00be */
[----:B------:R-:W-:-:S07]  /*13890*/  IMAD.MOV.U32 R11, RZ, RZ, R185 ;  /* 0x000000ffff0b7224 */ /* 0x000fce00078e00b9 */
.L_x_7954:
        /* <DEDUP_REMOVED lines=10> */
.L_x_7946:
[----:B------:R-:W-:Y:S01]  /*13940*/  IMAD R0, R185, 0x8, R2 ;  /* 0x00000008b9007824 */ /* 0x000fe200078e0202 */
[----:B------:R-:W-:-:S04]  /*13950*/  SHF.L.U32 R7, R190, 0x1f, RZ ;  /* 0x0000001fbe077819 */ /* 0x000fc800000006ff */
[----:B------:R0:W1:Y:S01]  /*13960*/  SYNCS.PHASECHK.TRANS64.TRYWAIT P3, [R0+URZ+0x28830], R7 ;  /* 0x02883007000075a7 */ /* 0x000062000806017f */
[----:B------:R-:W-:Y:S05]  /*13970*/  @!P0 BRA `(.L_x_7947) ;  /* 0x0000000000048947 */ /* 0x000fea0003800000 */
[----:B------:R-:W-:Y:S01]  /*13980*/  BPT.TRAP 0x1 ;  /* 0x000000040000795c */ /* 0x000fe20000300000 */
.L_x_7947:
[----:B------:R-:W-:Y:S04]  /*13990*/  BSSY B0, `(.L_x_7945) ;  /* 0x0000004000007945 */ /* 0x000fe80003800000 */
[----:B-1----:R-:W-:Y:S05]  /*139a0*/  @P3 BRA `(.L_x_7948) ;  /* 0x0000000000083947 */ /* 0x002fea0003800000 */
[----:B------:R-:W1:Y:S02]  /*139b0*/  SYNCS.PHASECHK.TRANS64.TRYWAIT P3, [R0+URZ+0x28830], R7 ;  /* 0x02883007000075a7 */ /* 0x000e64000806017f */
[----:B-1----:R-:W-:Y:S05]  /*139c0*/  @!P3 BRA `(.L_x_7949) ;  /* 0x000000bc00a8b947 */ /* 0x002fea0003800000 */
.L_x_7948:
[----:B------:R-:W-:Y:S05]  /*139d0*/  BSYNC B0 ;  /* 0x0000000000007941 */ /* 0x000fea0003800000 */
.L_x_7945:
        /* <DEDUP_REMOVED lines=64> */
.L_x_7951:
[----:B------:R-:W-:Y:S01]  /*13de0*/  SHF.L.U32 R0, R14, 0x1f, RZ ;  /* 0x0000001f0e007819 */ /* 0x000fe200000006ff */
[----:B------:R-:W-:-:S04]  /*13df0*/  IMAD R7, R11, 0x8, R2 ;  /* 0x000000080b077824 */ /* 0x000fc800078e0202 */
[----:B------:R0:W1:Y:S01]  /*13e00*/  SYNCS.PHASECHK.TRANS64.TRYWAIT P2, [R7+URZ+0x28850], R0 ;  /* 0x02885000070075a7 */ /* 0x000062000804017f */
[----:B------:R-:W-:Y:S05]  /*13e10*/  @!P0 BRA `(.L_x_7952) ;  /* 0x0000000000048947 */ /* 0x000fea0003800000 */
[----:B------:R-:W-:Y:S01]  /*13e20*/  BPT.TRAP 0x1 ;  /* 0x000000040000795c */ /* 0x000fe20000300000 */
.L_x_7952:
[----:B-1----:R-:W-:Y:S05]  /*13e30*/  @P2 BRA `(.L_x_7950) ;  /* 0x0000000000082947 */ /* 0x002fea0003800000 */
[----:B------:R-:W1:Y:S02]  /*13e40*/  SYNCS.PHASECHK.TRANS64.TRYWAIT P2, [R7+URZ+0x28850], R0 ;  /* 0x02885000070075a7 */ /* 0x000e64000804017f */
[----:B-1----:R-:W-:Y:S05]  /*13e50*/  @!P2 BRA `(.L_x_7953) ;  /* 0x000000b80098a947 */ /* 0x002fea0003800000 */
.L_x_7950:
        /* <DEDUP_REMOVED lines=8> */
[----:B------:R-:W-:Y:S02]  /*13ee0*/  R2UR UR7, R7 ;  /* 0x00000000070772ca */ /* 0x000fe400000e0000 */
[----:B------:R-:W-:Y:S02]  /*13ef0*/  LOP3.LUT R0, R0, 0x4000000, RZ, 0xfc, !PT ;  /* 0x0400000000007812 */ /* 0x000fe400078efcff */
[C---:B------:R-:W-:Y:S01]  /*13f00*/  ISETP.GT.AND P2, PT, R13.reuse, RZ, PT ;  /* 0x000000ff0d00720c */ /* 0x040fe20003f44270 */
[----:B------:R-:W-:Y:S02]  /*13f10*/  VIADD R13, R13, 0xffffffff ;  /* 0xffffffff0d0d7836 */ /* 0x000fe40000000000 */
[----:B------:R-:W-:Y:S01]  /*13f20*/  IMAD R6, R11, 0x800, R0 ;  /* 0x000008000b067824 */ /* 0x000fe200078e0200 */
[----:B------:R-:W-:-:S03]  /*13f30*/  FMNMX.FTZ R0, R24, R12, !PT ;  /* 0x0000000c18007209 */ /* 0x000fc60007810000 */
[C---:B------:R-:W-:Y:S01]  /*13f40*/  VIADD R8, R6.reuse, 0x80 ;  /* 0x0000008006087836 */ /* 0x040fe20000000000 */
[----:B------:R-:W-:Y:S02]  /*13f50*/  R2UR UR6, R6 ;  /* 0x00000000060672ca */ /* 0x000fe400000e0000 */
[----:B------:R-:W-:-:S04]  /*13f60*/  FMNMX.FTZ R7, R25, R0, !PT ;  /* 0x0000000019077209 */ /* 0x000fc80007810000 */
[----:B------:R-:W-:-:S04]  /*13f70*/  FMNMX.FTZ R0, R28, R7, !PT ;  /* 0x000000071c007209 */ /* 0x000fc80007810000 */
[----:B------:R-:W-:-:S03]  /*13f80*/  FMNMX.FTZ R7, R29, R0, !PT ;  /* 0x000000001d077209 */ /* 0x000fc60007810000 */
[----:B------:R-:W-:Y:S01]  /*13f90*/  HGMMA.64x128x16.F32.BF16 R88, R180, gdesc[UR4].tnspB, R88, gsb0 ;  /* 0x41e00004b4587df0 */ /* 0x000fe20008001858 */
[----:B------:R-:W-:Y:S01]  /*13fa0*/  R2UR UR6, R8 ;  /* 0x00000000080672ca */ /* 0x000fe200000e0000 */
[----:B------:R-:W-:Y:S01]  /*13fb0*/  VIADD R8, R6, 0x100 ;  /* 0x0000010006087836 */ /* 0x000fe20000000000 */
[----:B------:R-:W-:Y:S01]  /*13fc0*/  R2UR UR7, R9 ;  /* 0x00000000090772ca */ /* 0x000fe200000e0000 */
[----:B------:R-:W-:Y:S01]  /*13fd0*/  IMAD.MOV.U32 R9, RZ, RZ, 0x40000040 ;  /* 0x40000040ff097424 */ /* 0x000fe200078e00ff */
        /* <DEDUP_REMOVED lines=38> */
[----:B------:R-:W-:Y:S02]  /*14240*/  R2UR UR6, R8 ;  /* 0x00000000080672ca */ /* 0x000fe400000e0000 */
[----:B------:R-:W-:Y:S02]  /*14250*/  R2UR UR7, R9 ;  /* 0x00000000090772ca */ /* 0x000fe400000e0000 */
[----:B------:R-:W-:Y:S01]  /*14260*/  FMNMX.FTZ R8, R85, R0, !PT ;  /* 0x0000000055087209 */ /* 0x000fe20007810000 */
[----:B------:R-:W-:-:S04]  /*14270*/  IMAD.U32 R0, RZ, RZ, UR43 ;  /* 0x0000002bff007e24 */ /* 0x000fc8000f8e00ff */
[----:B------:R-:W0:Y:S02]  /*14280*/  SHFL.BFLY PT, R7, R8, 0x2, 0x1f ;  /* 0x0c401f0008077f89 */ /* 0x000e2400000e0000 */
[----:B0-----:R-:W-:Y:S01]  /*14290*/  FMNMX.FTZ R14, R8, R7, !PT ;  /* 0x00000007080e7209 */ /* 0x001fe20007810000 */
[----:B------:R-:W-:-:S04]  /*142a0*/  VIADD R8, R6, 0x200 ;  /* 0x0000020006087836 */ /* 0x000fc80000000000 */
[----:B------:R-:W0:Y:S02]  /*142b0*/  SHFL.BFLY PT, R7, R14, 0x1, 0x1f ;  /* 0x0c201f000e077f89 */ /* 0x000e2400000e0000 */
[----:B0-----:R-:W-:-:S05]  /*142c0*/  FMNMX.FTZ R7, R14, R7, !PT ;  /* 0x000000070e077209 */ /* 0x001fca0007810000 */
[C---:B------:R-:W-:Y:S01]  /*142d0*/  FADD.FTZ R9, -R7.reuse, R12 ;  /* 0x0000000c07097221 */ /* 0x040fe20000010100 */
[----:B------:R-:W-:-:S03]  /*142e0*/  FMUL.FTZ R21, R7, R0 ;  /* 0x0000000007157220 */ /* 0x000fc60000410000 */
[-C--:B------:R-:W-:Y:S01]  /*142f0*/  FMUL.FTZ R15, R9, R0.reuse ;  /* 0x00000000090f7220 */ /* 0x080fe20000410000 */
[----:B------:R-:W-:Y:S02]  /*14300*/  IMAD.MOV.U32 R9, RZ, RZ, 0x40000040 ;  /* 0x40000040ff097424 */ /* 0x000fe400078e00ff */
        /* <DEDUP_REMOVED lines=16> */
[----:B-1----:R-:W-:-:S07]  /*14410*/  F2FP.BF16.F32.PACK_AB R180, R25, R180 ;  /* 0x000000b419b4723e */ /* 0x002fce00000010ff */
        /* <DEDUP_REMOVED lines=33> */
[----:B------:R-:W-:Y:S01]  /*14630*/  FMNMX.FTZ R12, R62, R9, !PT ;  /* 0x000000093e0c7209 */ /* 0x000fe20007810000 */
[----:B------:R-:W-:Y:S01]  /*14640*/  IMAD.MOV.U32 R9, RZ, RZ, 0x40000040 ;  /* 0x40000040ff097424 */ /* 0x000fe200078e00ff */
[----:B------:R-:W-:Y:S02]  /*14650*/  WARPGROUP.DEPBAR.LE gsb0, 0x0 ;  /* 0x00008000000079c5 */ /* 0x000fe40000010000 */
[----:B------:R-:W-:Y:S01]  /*14660*/  WARPGROUP.ARRIVE ;  /* 0x00000000000079c5 */ /* 0x000fe20000000000 */
[-CC-:B------:R-:W-:Y:S01]  /*14670*/  FFMA.FTZ R168, R48, R0.reuse, -R21.reuse ;  /* 0x0000000030a87223 */ /* 0x180fe20000010815 */
[----:B------:R-:W-:-:S04]  /*14680*/  FFMA.FTZ R170, R52, R0, -R21 ;  /* 0x0000000034aa7223 */ /* 0x000fc80000010815 */
[----:B------:R-:W-:Y:S01]  /*14690*/  HGMMA.64x128x16.F32.BF16 R88, R152, gdesc[UR4].tnspB, R88, gsb0 ;  /* 0x41e0000498587df0 */ /* 0x000fe20008001858 */
[----:B------:R-:W-:Y:S01]  /*146a0*/  R2UR UR6, R8 ;  /* 0x00000000080672ca */ /* 0x000fe200000e0000 */
[----:B------:R-:W-:Y:S01]  /*146b0*/  MUFU.EX2 R168, R168 ;  /* 0x000000a800a87308 */ /* 0x000fe20000000800 */
[----:B------:R-:W-:-:S07]  /*146c0*/  R2UR UR7, R9 ;  /* 0x00000000090772ca */ /* 0x000fce00000e0000 */
[----:B------:R-:W-:Y:S01]  /*146d0*/  MUFU.EX2 R170, R170 ;  /* 0x000000aa00aa7308 */ /* 0x000fe20000000800 */
[----:B------:R-:W-:Y:S02]  /*146e0*/  WARPGROUP.DEPBAR.LE gsb0, 0x0 ;  /* 0x00008000000079c5 */ /* 0x000fe40000010000 */
[----:B------:R-:W-:Y:S01]  /*146f0*/  WARPGROUP.ARRIVE ;  /* 0x00000000000079c5 */ /* 0x000fe20000000000 */
[-CC-:B------:R-:W-:Y:S01]  /*14700*/  FFMA.FTZ R153, R33, R0.reuse, -R21.reuse ;  /* 0x0000000021997223 */ /* 0x180fe20000010815 */
[-CC-:B------:R-:W-:Y:S01]  /*14710*/  FFMA.FTZ R33, R37, R0.reuse, -R21.reuse ;  /* 0x0000000025217223 */ /* 0x180fe20000010815 */
[-CC-:B------:R-:W-:Y:S01]  /*14720*/  FFMA.FTZ R37, R41, R0.reuse, -R21.reuse ;  /* 0x0000000029257223 */ /* 0x180fe20000010815 */
[--C-:B------:R-:W-:Y:S01]  /*14730*/  FFMA.FTZ R41, R49, R0, -R21.reuse ;  /* 0x0000000031297223 */ /* 0x100fe20000010815 */
[----:B------:R-:W-:Y:S01]  /*14740*/  FMNMX.FTZ R49, R63, R12, !PT ;  /* 0x0000000c3f317209 */ /* 0x000fe20007810000 */
[----:B------:R-:W-:Y:S01]  /*14750*/  HGMMA.64x128x16.F32.BF16 R88, R156, gdesc[UR4].tnspB, R88, gsb0 ;  /* 0x41e000049c587df0 */ /* 0x000fe20008001858 */
        /* <DEDUP_REMOVED lines=30> */
[----:B------:R-:W-:Y:S08]  /*14940*/  MUFU.EX2 R155, R155 ;  /* 0x0000009b009b7308 */ /* 0x000ff00000000800 */
[----:B------:R-:W-:Y:S01]  /*14950*/  MUFU.EX2 R154, R154 ;  /* 0x0000009a009a7308 */ /* 0x000fe20000000800 */
[----:B-1----:R-:W-:Y:S01]  /*14960*/  FMNMX.FTZ R20, R8, R9, !PT ;  /* 0x0000000908147209 */ /* 0x002fe20007810000 */
[----:B------:R-:W-:-:S02]  /*14970*/  VIADD R8, R6, 0x300 ;  /* 0x0000030006087836 */ /* 0x000fc40000000000 */
[----:B------:R-:W-:-:S04]  /*14980*/  IMAD.MOV.U32 R9, RZ, RZ, 0x40000040 ;  /* 0x40000040ff097424 */ /* 0x000fc800078e00ff */
[----:B------:R-:W-:Y:S01]  /*14990*/  MUFU.EX2 R53, R53 ;  /* 0x0000003500357308 */ /* 0x000fe20000000800 */
[----:B------:R-:W-:Y:S02]  /*149a0*/  R2UR UR6, R8 ;  /* 0x00000000080672ca */ /* 0x000fe400000e0000 */
[----:B------:R-:W-:Y:S01]  /*149b0*/  R2UR UR7, R9 ;  /* 0x00000000090772ca */ /* 0x000fe200000e0000 */
[----:B------:R-:W-:-:S04]  /*149c0*/  FFMA.FTZ R9, R84, R0, -R21 ;  /* 0x0000000054097223 */ /* 0x000fc80000010815 */
[----:B------:R-:W-:Y:S08]  /*149d0*/  MUFU.EX2 R57, R57 ;  /* 0x0000003900397308 */ /* 0x000ff00000000800 */
[----:B------:R-:W-:Y:S08]  /*149e0*/  MUFU.EX2 R65, R65 ;  /* 0x0000004100417308 */ /* 0x000ff00000000800 */
[----:B------:R-:W-:Y:S08]  /*149f0*/  MUFU.EX2 R12, R12 ;  /* 0x0000000c000c7308 */ /* 0x000ff00000000800 */
[----:B------:R-:W1:Y:S08]  /*14a00*/  MUFU.EX2 R61, R61 ;  /* 0x0000003d003d7308 */ /* 0x000e700000000800 */
[----:B------:R-:W3:Y:S08]  /*14a10*/  MUFU.EX2 R69, R69 ;  /* 0x0000004500457308 */ /* 0x000ef00000000800 */
[----:B------:R-:W-:Y:S08]  /*14a20*/  MUFU.EX2 R73, R73 ;  /* 0x0000004900497308 */ /* 0x000ff00000000800 */
[----:B------:R-:W-:Y:S01]  /*14a30*/  MUFU.EX2 R9, R9 ;  /* 0x0000000900097308 */ /* 0x000fe20000000800 */
[----:B------:R-:W-:-:S02]  /*14a40*/  WARPGROUP.DEPBAR.LE gsb0, 0x0 ;  /* 0x00008000000079c5 */ /* 0x000fc40000010000 */
[----:B------:R-:W-:Y:S01]  /*14a50*/  WARPGROUP.ARRIVE ;  /* 0x00000000000079c5 */ /* 0x000fe20000000000 */
[----:B------:R-:W4:Y:S01]  /*14a60*/  SHFL.BFLY PT, R157, R20, 0x1, 0x1f ;  /* 0x0c201f00149d7f89 */ /* 0x000f2200000e0000 */
[-CC-:B------:R-:W-:Y:S01]  /*14a70*/  FFMA.FTZ R156, R64, R0.reuse, -R21.reuse ;  /* 0x00000000409c7223 */ /* 0x180fe20000010815 */
[----:B------:R-:W-:-:S03]  /*14a80*/  FFMA.FTZ R158, R68, R0, -R21 ;  /* 0x00000000449e7223 */ /* 0x000fc60000010815 */
[----:B------:R-:W-:Y:S02]  /*14a90*/  HGMMA.64x128x16.F32.BF16 R88, R160, gdesc[UR4].tnspB, R88, gsb0 ;  /* 0x41e00004a0587df0 */ /* 0x000fe40008001858 */
[----:B------:R-:W-:Y:S08]  /*14aa0*/  MUFU.EX2 R156, R156 ;  /* 0x0000009c009c7308 */ /* 0x000ff00000000800 */
[----:B------:R-:W-:Y:S01]  /*14ab0*/  MUFU.EX2 R158, R158 ;  /* 0x0000009e009e7308 */ /* 0x000fe20000000800 */
[----:B----4-:R-:W-:Y:S01]  /*14ac0*/  FMNMX.FTZ R8, R20, R157, !PT ;  /* 0x0000009d14087209 */ /* 0x010fe20007810000 */
[----:B------:R-:W-:-:S04]  /*14ad0*/  VIADD R20, R6, 0x380 ;  /* 0x0000038006147836 */ /* 0x000fc80000000000 */
[----:B------:R-:W-:Y:S01]  /*14ae0*/  FADD.FTZ R21, -R8, R10 ;  /* 0x0000000a08157221 */ /* 0x000fe20000010100 */
[----:B------:R-:W-:Y:S01]  /*14af0*/  R2UR UR6, R20 ;  /* 0x00000000140672ca */ /* 0x000fe200000e0000 */
[-C--:B------:R-:W-:Y:S01]  /*14b00*/  FMUL.FTZ R77, R8, R0.reuse ;  /* 0x00000000084d7220 */ /* 0x080fe20000410000 */
[----:B------:R-:W-:Y:S01]  /*14b10*/  MUFU.EX2 R10, R85 ;  /* 0x00000055000a7308 */ /* 0x000fe20000000800 */
[-C--:B------:R-:W-:Y:S02]  /*14b20*/  FMUL.FTZ R21, R21, R0.reuse ;  /* 0x0000000015157220 */ /* 0x080fe40000410000 */
[-CC-:B------:R-:W-:Y:S01]  /*14b30*/  FFMA.FTZ R181, R26, R0.reuse, -R77.reuse ;  /* 0x000000001ab57223 */ /* 0x180fe2000001084d */
[-CC-:B------:R-:W-:Y:S01]  /*14b40*/  FFMA.FTZ R26, R27, R0.reuse, -R77.reuse ;  /* 0x000000001b1a7223 */ /* 0x180fe2000001084d */
[-CC-:B------:R-:W-:Y:S01]  /*14b50*/  FFMA.FTZ R183, R30, R0.reuse, -R77.reuse ;  /* 0x000000001eb77223 */ /* 0x180fe2000001084d */
[-CC-:B------:R-:W-:Y:S01]  /*14b60*/  FFMA.FTZ R30, R31, R0.reuse, -R77.reuse ;  /* 0x000000001f1e7223 */ /* 0x180fe2000001084d */
[-CC-:B------:R-:W-:Y:S01]  /*14b70*/  FFMA.FTZ R177, R34, R0.reuse, -R77.reuse ;  /* 0x0000000022b17223 */ /* 0x180fe2000001084d */
[----:B------:R4:W-:Y:S01]  /*14b80*/  MUFU.EX2 R28, R21 ;  /* 0x00000015001c7308 */ /* 0x0009e20000000800 */
[----:B------:R-:W-:Y:S01]  /*14b90*/  IADD3 R31, -R193, 0xb, RZ ;  /* 0x0000000bc11f7810 */ /* 0x000fe20007ffe1ff */
[-CC-:B------:R-:W-:Y:S01]  /*14ba0*/  FFMA.FTZ R32, R35, R0.reuse, -R77.reuse ;  /* 0x0000000023207223 */ /* 0x180fe2000001084d */
[----:B------:R-:W-:Y:S01]  /*14bb0*/  FFMA.FTZ R179, R38, R0, -R77 ;  /* 0x0000000026b37223 */ /* 0x000fe2000001084d */
[----:B------:R-:W-:-:S02]  /*14bc0*/  @!P1 IMAD R35, R11, 0x8, R2 ;  /* 0x000000080b239824 */ /* 0x000fc400078e0202 */
[-CC-:B------:R-:W-:Y:S01]  /*14bd0*/  FFMA.FTZ R173, R42, R0.reuse, -R77.reuse ;  /* 0x000000002aad7223 */ /* 0x180fe2000001084d */
[----:B------:R-:W-:Y:S01]  /*14be0*/  FADD.FTZ R11, R25, R4 ;  /* 0x00000004190b7221 */ /* 0x000fe20000010000 */
[-C--:B------:R-:W-:Y:S01]  /*14bf0*/  FFMA.FTZ R34, R39, R0.reuse, -R77 ;  /* 0x0000000027227223 */ /* 0x080fe2000001084d */
[----:B------:R-:W-:Y:S01]  /*14c00*/  MUFU.EX2 R181, R181 ;  /* 0x000000b500b57308 */ /* 0x000fe20000000800 */
[----:B----4-:R-:W-:Y:S02]  /*14c10*/  IMAD.MOV.U32 R21, RZ, RZ, 0x40000040 ;  /* 0x40000040ff157424 */ /* 0x010fe400078e00ff */
[----:B--2---:R-:W-:Y:S01]  /*14c20*/  FADD.FTZ R44, R182, R11 ;  /* 0x0000000bb62c7221 */ /* 0x004fe20000010000 */
[-CC-:B------:R-:W-:Y:S01]  /*14c30*/  FFMA.FTZ R36, R43, R0.reuse, -R77.reuse ;  /* 0x000000002b247223 */ /* 0x180fe2000001084d */
[-CC-:B------:R-:W-:Y:S01]  /*14c40*/  FFMA.FTZ R175, R46, R0.reuse, -R77.reuse ;  /* 0x000000002eaf7223 */ /* 0x180fe2000001084d */
[-CC-:B------:R-:W-:Y:S01]  /*14c50*/  FFMA.FTZ R38, R47, R0.reuse, -R77.reuse ;  /* 0x000000002f267223 */ /* 0x180fe2000001084d */
[----:B------:R-:W-:Y:S01]  /*14c60*/  R2UR UR7, R21 ;  /* 0x00000000150772ca */ /* 0x000fe200000e0000 */
[----:B------:R-:W-:Y:S01]  /*14c70*/  @!P1 IMAD R21, R185, 0x8, R2 ;  /* 0x00000008b9159824 */ /* 0x000fe200078e0202 */
[----:B------:R-:W-:Y:S01]  /*14c80*/  MUFU.EX2 R26, R26 ;  /* 0x0000001a001a7308 */ /* 0x000fe20000000800 */
[-CC-:B------:R-:W-:Y:S01]  /*14c90*/  FFMA.FTZ R169, R50, R0.reuse, -R77.reuse ;  /* 0x0000000032a97223 */ /* 0x180fe2000001084d */
[----:B------:R-:W-:Y:S01]  /*14ca0*/  FFMA.FTZ R40, R51, R0, -R77 ;  /* 0x0000000033287223 */ /* 0x000fe2000001084d */
[----:B------:R-:W-:-:S02]  /*14cb0*/  @!P1 VIADD R27, R21, 0x28840 ;  /* 0x00028840151b9836 */ /* 0x000fc40000000000 */
[-CC-:B------:R-:W-:Y:S01]  /*14cc0*/  FFMA.FTZ R171, R54, R0.reuse, -R77.reuse ;  /* 0x0000000036ab7223 */ /* 0x180fe2000001084d */
[-CC-:B------:R-:W-:Y:S01]  /*14cd0*/  FFMA.FTZ R6, R55, R0.reuse, -R77.reuse ;  /* 0x0000000037067223 */ /* 0x180fe2000001084d */
[-CC-:B------:R-:W-:Y:S01]  /*14ce0*/  FFMA.FTZ R20, R58, R0.reuse, -R77.reuse ;  /* 0x000000003a147223 */ /* 0x180fe2000001084d */
        /* <DEDUP_REMOVED lines=13> */
[----:B------:R-:W-:Y:S01]  /*14dc0*/  FFMA.FTZ R86, R86, R0, -R77 ;  /* 0x0000000056567223 */ /* 0x000fe2000001084d */
[----:B0-----:R-:W-:-:S03]  /*14dd0*/  F2FP.BF16.F32.PACK_AB R182, R29, R182 ;  /* 0x000000b61db6723e */ /* 0x001fc600000010ff */
        /* <DEDUP_REMOVED lines=11> */
[----:B------:R-:W-:Y:S01]  /*14e90*/  FFMA.FTZ R161, R74, R0, -R77 ;  /* 0x000000004aa17223 */ /* 0x000fe2000001084d */
[----:B-1----:R-:W-:-:S03]  /*14ea0*/  F2FP.BF16.F32.PACK_AB R160, R61, R12 ;  /* 0x0000000c3da0723e */ /* 0x002fc600000010ff */
[----:B------:R-:W-:Y:S01]  /*14eb0*/  MUFU.EX2 R40, R40 ;  /* 0x0000002800287308 */ /* 0x000fe20000000800 */
[----:B---3--:R-:W-:Y:S01]  /*14ec0*/  F2FP.BF16.F32.PACK_AB R162, R69, R14 ;  /* 0x0000000e45a2723e */ /* 0x008fe200000010ff */
[----:B------:R-:W-:Y:S06]  /*14ed0*/  HGMMA.64x128x16.F32.BF16 R88, R164, gdesc[UR4].tnspB, R88, gsb0 ;  /* 0x41e00004a4587df0 */ /* 0x000fec0008001858 */
        /* <DEDUP_REMOVED lines=11> */
[----:B------:R-:W1:Y:S01]  /*14f90*/  MUFU.EX2 R83, R83 ;  /* 0x0000005300537308 */ /* 0x000e620000000800 */
[----:B0-----:R-:W-:-:S07]  /*14fa0*/  F2FP.BF16.F32.PACK_AB R163, R79, R78 ;  /* 0x0000004e4fa3723e */ /* 0x001fce00000010ff */
[----:B------:R-:W-:Y:S01]  /*14fb0*/  MUFU.EX2 R86, R86 ;  /* 0x0000005600567308 */ /* 0x000fe20000000800 */
[----:B------:R-:W-:Y:S02]  /*14fc0*/  WARPGROUP.DEPBAR.LE gsb0, 0x0 ;  /* 0x00008000000079c5 */ /* 0x000fe40000010000 */
[----:B------:R0:W-:Y:S06]  /*14fd0*/  BAR.ARV R31, 0x100 ;  /* 0x0004001f0000751d */ /* 0x0001ec0000002000 */
[----:B------:R2:W-:Y:S01]  /*14fe0*/  @!P1 SYNCS.ARRIVE.TRANS64.RED.A1T0 RZ, [R27+URZ], RZ ;  /* 0x000000ff1bff99a7 */ /* 0x0005e2000810043f */
[----:B------:R-:W-:Y:S01]  /*14ff0*/  F2FP.BF16.F32.PACK_AB R166, R10, R9 ;  /* 0x000000090aa6723e */ /* 0x000fe200000010ff */
[-C--:B------:R-:W-:Y:S01]  /*15000*/  FMUL.FTZ R88, R88, R15.reuse ;  /* 0x0000000f58587220 */ /* 0x080fe20000410000 */
[----:B------:R-:W-:Y:S01]  /*15010*/  F2FP.BF16.F32.PACK_AB R164, R73, R24 ;  /* 0x0000001849a4723e */ /* 0x000fe200000010ff */
[-C--:B------:R-:W-:Y:S01]  /*15020*/  FMUL.FTZ R89, R89, R15.reuse ;  /* 0x0000000f59597220 */ /* 0x080fe20000410000 */
[----:B-1----:R-:W-:Y:S01]  /*15030*/  F2FP.BF16.F32.PACK_AB R165, R83, R82 ;  /* 0x0000005253a5723e */ /* 0x002fe200000010ff */
[-C--:B------:R-:W-:Y:S01]  /*15040*/  FMUL.FTZ R92, R92, R15.reuse ;  /* 0x0000000f5c5c7220 */ /* 0x080fe20000410000 */
[----:B------:R-:W-:Y:S01]  /*15050*/  FMUL.FTZ R93, R93, R15 ;  /* 0x0000000f5d5d7220 */ /* 0x000fe20000410000 */
[----:B--2---:R-:W-:Y:S01]  /*15060*/  FFMA.FTZ R27, R28, R3, R181 ;  /* 0x000000031c1b7223 */ /* 0x004fe200000100b5 */
[----:B------:R-:W-:Y:S01]  /*15070*/  F2FP.BF16.F32.PACK_AB R181, R26, R181 ;  /* 0x000000b51ab5723e */ /* 0x000fe200000010ff */
[----:B------:R-:W1:Y:S01]  /*15080*/  MUFU.EX2 R3, R62 ;  /* 0x0000003e00037308 */ /* 0x000e620000000800 */
[----:B------:R-:W-:Y:S01]  /*15090*/  FMUL.FTZ R96, R96, R15 ;  /* 0x0000000f60607220 */ /* 0x000fe20000410000 */
[----:B------:R-:W-:Y:S01]  /*150a0*/  FADD.FTZ R42, R26, R27 ;  /* 0x0000001b1a2a7221 */ /* 0x000fe20000010000 */
[----:B------:R-:W-:-:S02]  /*150b0*/  @!P1 VIADD R27, R35, 0x28860 ;  /* 0x00028860231b9836 */ /* 0x000fc40000000000 */
[-C--:B------:R-:W-:Y:S01]  /*150c0*/  FMUL.FTZ R97, R97, R15.reuse ;  /* 0x0000000f61617220 */ /* 0x080fe20000410000 */
[----:B------:R-:W-:Y:S01]  /*150d0*/  FMUL.FTZ R100, R100, R15 ;  /* 0x0000000f64647220 */ /* 0x000fe20000410000 */
[----:B------:R-:W-:Y:S01]  /*150e0*/  FADD.FTZ R11, R183, R42 ;  /* 0x0000002ab70b7221 */ /* 0x000fe20000010000 */
[C---:B------:R-:W-:Y:S01]  /*150f0*/  F2FP.BF16.F32.PACK_AB R183, R30.reuse, R183 ;  /* 0x000000b71eb7723e */ /* 0x040fe200000010ff */
[-C--:B------:R-:W-:Y:S01]  /*15100*/  FMUL.FTZ R101, R101, R15.reuse ;  /* 0x0000000f65657220 */ /* 0x080fe20000410000 */
[----:B0-----:R-:W-:Y:S01]  /*15110*/  @!P1 PRMT R31, RZ, 0x654, R27 ;  /* 0x00000654ff1f9816 */ /* 0x001fe2000000001b */
[----:B------:R-:W-:Y:S01]  /*15120*/  FADD.FTZ R27, R29, R44 ;  /* 0x0000002c1d1b7221 */ /* 0x000fe20000010000 */
[----:B------:R-:W-:Y:S01]  /*15130*/  FADD.FTZ R42, R30, R11 ;  /* 0x0000000b1e2a7221 */ /* 0x000fe20000010000 */
[----:B------:R-:W-:Y:S01]  /*15140*/  FMUL.FTZ R104, R104, R15 ;  /* 0x0000000f68687220 */ /* 0x000fe20000410000 */
[----:B------:R0:W-:Y:S01]  /*15150*/  @!P1 SYNCS.ARRIVE.TRANS64.RED.A1T0 RZ, [R31+URZ], RZ ;  /* 0x000000ff1fff99a7 */ /* 0x0001e2000810043f */
[----:B------:R-:W-:Y:S01]  /*15160*/  FADD.FTZ R44, R176, R27 ;  /* 0x0000001bb02c7221 */ /* 0x000fe20000010000 */
[----:B------:R-:W-:Y:S01]  /*15170*/  FADD.FTZ R11, R177, R42 ;  /* 0x0000002ab10b7221 */ /* 0x000fe20000010000 */
[-C--:B------:R-:W-:Y:S01]  /*15180*/  FFMA.FTZ R42, R67, R0.reuse, -R77 ;  /* 0x00000000432a7223 */ /* 0x080fe2000001084d */
[C---:B------:R-:W-:Y:S01]  /*15190*/  F2FP.BF16.F32.PACK_AB R177, R32.reuse, R177 ;  /* 0x000000b120b1723e */ /* 0x040fe200000010ff */
[----:B------:R-:W-:Y:S01]  /*151a0*/  FADD.FTZ R27, R153, R44 ;  /* 0x0000002c991b7221 */ /* 0x000fe20000010000 */
[----:B------:R-:W-:Y:S01]  /*151b0*/  FADD.FTZ R46, R32, R11 ;  /* 0x0000000b202e7221 */ /* 0x000fe20000010000 */
[----:B------:R-:W-:Y:S01]  /*151c0*/  FFMA.FTZ R44, R71, R0, -R77 ;  /* 0x00000000472c7223 */ /* 0x000fe2000001084d */
[----:B------:R-:W-:Y:S01]  /*151d0*/  F2FP.BF16.F32.PACK_AB R176, R153, R176 ;  /* 0x000000b099b0723e */ /* 0x000fe200000010ff */
[----:B------:R-:W-:Y:S01]  /*151e0*/  FADD.FTZ R48, R178, R27 ;  /* 0x0000001bb2307221 */ /* 0x000fe20000010000 */
[----:B------:R-:W-:Y:S01]  /*151f0*/  FADD.FTZ R11, R179, R46 ;  /* 0x0000002eb30b7221 */ /* 0x000fe20000010000 */
[----:B------:R-:W2:Y:S01]  /*15200*/  MUFU.EX2 R42, R42 ;  /* 0x0000002a002a7308 */ /* 0x000ea20000000800 */
[----:B------:R-:W-:Y:S01]  /*15210*/  F2FP.BF16.F32.PACK_AB R153, R21, R20 ;  /* 0x000000141599723e */ /* 0x000fe200000010ff */
[----:B------:R-:W-:Y:S01]  /*15220*/  FADD.FTZ R27, R33, R48 ;  /* 0x00000030211b7221 */ /* 0x000fe20000010000 */
[----:B------:R-:W-:Y:S01]  /*15230*/  FADD.FTZ R46, R34, R11 ;  /* 0x0000000b222e7221 */ /* 0x000fe20000010000 */
[----:B------:R-:W-:Y:S01]  /*15240*/  FFMA.FTZ R77, R87, R0, -R77 ;  /* 0x00000000574d7223 */ /* 0x000fe2000001084d */
[----:B------:R-:W-:Y:S01]  /*15250*/  F2FP.BF16.F32.PACK_AB R178, R33, R178 ;  /* 0x000000b221b2723e */ /* 0x000fe200000010ff */
[----:B------:R-:W-:Y:S01]  /*15260*/  FADD.FTZ R48, R172, R27 ;  /* 0x0000001bac307221 */ /* 0x000fe20000010000 */
[----:B------:R-:W-:Y:S01]  /*15270*/  FADD.FTZ R11, R173, R46 ;  /* 0x0000002ead0b7221 */ /* 0x000fe20000010000 */
[----:B------:R-:W3:Y:S01]  /*15280*/  MUFU.EX2 R44, R44 ;  /* 0x0000002c002c7308 */ /* 0x000ee20000000800 */
[----:B------:R-:W-:Y:S01]  /*15290*/  F2FP.BF16.F32.PACK_AB R179, R34, R179 ;  /* 0x000000b322b3723e */ /* 0x000fe200000010ff */
[C---:B------:R-:W-:Y:S01]  /*152a0*/  FADD.FTZ R27, R37.reuse, R48 ;  /* 0x00000030251b7221 */ /* 0x040fe20000010000 */
[----:B------:R-:W-:Y:S01]  /*152b0*/  FADD.FTZ R46, R36, R11 ;  /* 0x0000000b242e7221 */ /* 0x000fe20000010000 */
[----:B------:R-:W-:Y:S01]  /*152c0*/  F2FP.BF16.F32.PACK_AB R172, R37, R172 ;  /* 0x000000ac25ac723e */ /* 0x000fe200000010ff */
[----:B------:R-:W-:Y:S01]  /*152d0*/  FMUL.FTZ R105, R105, R15 ;  /* 0x0000000f69697220 */ /* 0x000fe20000410000 */
[----:B------:R-:W-:Y:S01]  /*152e0*/  FADD.FTZ R48, R174, R27 ;  /* 0x0000001bae307221 */ /* 0x000fe20000010000 */
[----:B------:R-:W-:Y:S01]  /*152f0*/  FADD.FTZ R11, R175, R46 ;  /* 0x0000002eaf0b7221 */ /* 0x000fe20000010000 */
[----:B------:R-:W-:Y:S01]  /*15300*/  MUFU.EX2 R77, R77 ;  /* 0x0000004d004d7308 */ /* 0x000fe20000000800 */
[----:B------:R-:W-:Y:S01]  /*15310*/  F2FP.BF16.F32.PACK_AB R173, R36, R173 ;  /* 0x000000ad24ad723e */ /* 0x000fe200000010ff */
[C---:B------:R-:W-:Y:S01]  /*15320*/  FADD.FTZ R27, R45.reuse, R48 ;  /* 0x000000302d1b7221 */ /* 0x040fe20000010000 */
[----:B------:R-:W-:Y:S01]  /*15330*/  FADD.FTZ R46, R38, R11 ;  /* 0x0000000b262e7221 */ /* 0x000fe20000010000 */
[----:B------:R-:W-:Y:S01]  /*15340*/  F2FP.BF16.F32.PACK_AB R174, R45, R174 ;  /* 0x000000ae2dae723e */ /* 0x000fe200000010ff */
[----:B------:R-:W-:Y:S01]  /*15350*/  FMUL.FTZ R108, R108, R15 ;  /* 0x0000000f6c6c7220 */ /* 0x000fe20000410000 */
[----:B------:R-:W-:Y:S01]  /*15360*/  FADD.FTZ R48, R168, R27 ;  /* 0x0000001ba8307221 */ /* 0x000fe20000010000 */
[----:B------:R-:W-:Y:S01]  /*15370*/  FADD.FTZ R11, R169, R46 ;  /* 0x0000002ea90b7221 */ /* 0x000fe20000010000 */
[----:B------:R-:W-:Y:S01]  /*15380*/  F2FP.BF16.F32.PACK_AB R175, R38, R175 ;  /* 0x000000af26af723e */ /* 0x000fe200000010ff */
[-C--:B------:R-:W-:Y:S01]  /*15390*/  FMUL.FTZ R109, R109, R15.reuse ;  /* 0x0000000f6d6d7220 */ /* 0x080fe20000410000 */
[C---:B------:R-:W-:Y:S01]  /*153a0*/  FADD.FTZ R25, R41.reuse, R48 ;  /* 0x0000003029197221 */ /* 0x040fe20000010000 */
[----:B------:R-:W-:Y:S01]  /*153b0*/  FADD.FTZ R46, R40, R11 ;  /* 0x0000000b282e7221 */ /* 0x000fe20000010000 */
[----:B------:R-:W-:Y:S01]  /*153c0*/  F2FP.BF16.F32.PACK_AB R168, R41, R168 ;  /* 0x000000a829a8723e */ /* 0x000fe200000010ff */
[----:B------:R-:W-:Y:S01]  /*153d0*/  FMUL.FTZ R112, R112, R15 ;  /* 0x0000000f70707220 */ /* 0x000fe20000410000 */
[----:B------:R-:W-:Y:S01]  /*153e0*/  FADD.FTZ R26, R170, R25 ;  /* 0x00000019aa1a7221 */ /* 0x000fe20000010000 */
[----:B------:R-:W-:Y:S01]  /*153f0*/  FADD.FTZ R11, R171, R46 ;  /* 0x0000002eab0b7221 */ /* 0x000fe20000010000 */
[C---:B------:R-:W-:Y:S01]  /*15400*/  F2FP.BF16.F32.PACK_AB R171, R6.reuse, R171 ;  /* 0x000000ab06ab723e */ /* 0x040fe200000010ff */
[----:B------:R-:W-:Y:S01]  /*15410*/  FMUL.FTZ R113, R113, R15 ;  /* 0x0000000f71717220 */ /* 0x000fe20000410000 */
[----:B------:R-:W-:Y:S01]  /*15420*/  FADD.FTZ R25, R49, R26 ;  /* 0x0000001a31197221 */ /* 0x000fe20000010000 */
[----:B------:R-:W-:Y:S01]  /*15430*/  FADD.FTZ R11, R6, R11 ;  /* 0x0000000b060b7221 */ /* 0x000fe20000010000 */
[----:B------:R-:W4:Y:S01]  /*15440*/  MUFU.EX2 R26, R75 ;  /* 0x0000004b001a7308 */ /* 0x000f220000000800 */
[----:B------:R-:W-:Y:S01]  /*15450*/  F2FP.BF16.F32.PACK_AB R169, R40, R169 ;  /* 0x000000a928a9723e */ /* 0x000fe200000010ff */
[----:B------:R-:W-:Y:S01]  /*15460*/  FADD.FTZ R30, R152, R25 ;  /* 0x00000019981e7221 */ /* 0x000fe20000010000 */
[----:B------:R-:W-:Y:S01]  /*15470*/  FADD.FTZ R32, R20, R11 ;  /* 0x0000000b14207221 */ /* 0x000fe20000010000 */
[C---:B------:R-:W-:Y:S01]  /*15480*/  F2FP.BF16.F32.PACK_AB R152, R155.reuse, R152 ;  /* 0x000000989b98723e */ /* 0x040fe200000010ff */
[----:B------:R-:W-:Y:S01]  /*15490*/  FMUL.FTZ R116, R116, R15 ;  /* 0x0000000f74747220 */ /* 0x000fe20000410000 */
[----:B------:R-:W-:Y:S01]  /*154a0*/  FADD.FTZ R11, R155, R30 ;  /* 0x0000001e9b0b7221 */ /* 0x000fe20000010000 */
[----:B------:R-:W-:Y:S01]  /*154b0*/  FADD.FTZ R32, R21, R32 ;  /* 0x0000002015207221 */ /* 0x000fe20000010000 */
[----:B-1----:R-:W-:Y:S01]  /*154c0*/  F2FP.BF16.F32.PACK_AB R155, R4, R3 ;  /* 0x00000003049b723e */ /* 0x002fe200000010ff */
        /* <DEDUP_REMOVED lines=12> */
[----:B------:R-:W-:Y:S01]  /*15590*/  FMUL.FTZ R124, R124, R15 ;  /* 0x0000000f7c7c7220 */ /* 0x000fe20000410000 */
[----:B------:R-:W-:Y:S01]  /*155a0*/  FADD.FTZ R25, R57, R32 ;  /* 0x0000002039197221 */ /* 0x000fe20000010000 */
[C---:B--2---:R-:W-:Y:S01]  /*155b0*/  FADD.FTZ R30, R42.reuse, R11 ;  /* 0x0000000b2a1e7221 */ /* 0x044fe20000010000 */
[----:B------:R-:W-:Y:S01]  /*155c0*/  F2FP.BF16.F32.PACK_AB R157, R42, R157 ;  /* 0x0000009d2a9d723e */ /* 0x000fe200000010ff */
[-C--:B------:R-:W-:Y:S01]  /*155d0*/  FMUL.FTZ R125, R125, R15.reuse ;  /* 0x0000000f7d7d7220 */ /* 0x080fe20000410000 */
[----:B------:R-:W-:Y:S01]  /*155e0*/  FADD.FTZ R32, R158, R25 ;  /* 0x000000199e207221 */ /* 0x000fe20000010000 */
[----:B------:R-:W-:Y:S01]  /*155f0*/  FADD.FTZ R11, R159, R30 ;  /* 0x0000001e9f0b7221 */ /* 0x000fe20000010000 */
[C---:B------:R-:W-:Y:S01]  /*15600*/  F2FP.BF16.F32.PACK_AB R158, R65.reuse, R158 ;  /* 0x0000009e419e723e */ /* 0x040fe200000010ff */
[----:B------:R-:W-:Y:S01]  /*15610*/  FMUL.FTZ R128, R128, R15 ;  /* 0x0000000f80807220 */ /* 0x000fe20000410000 */
[----:B------:R-:W-:Y:S01]  /*15620*/  FADD.FTZ R25, R65, R32 ;  /* 0x0000002041197221 */ /* 0x000fe20000010000 */
[C---:B---3--:R-:W-:Y:S01]  /*15630*/  FADD.FTZ R6, R44.reuse, R11 ;  /* 0x0000000b2c067221 */ /* 0x048fe20000010000 */
[----:B------:R-:W-:Y:S01]  /*15640*/  F2FP.BF16.F32.PACK_AB R159, R44, R159 ;  /* 0x0000009f2c9f723e */ /* 0x000fe200000010ff */
[----:B------:R-:W-:Y:S01]  /*15650*/  FMUL.FTZ R129, R129, R15 ;  /* 0x0000000f81817220 */ /* 0x000fe20000410000 */
[----:B------:R-:W-:Y:S01]  /*15660*/  FADD.FTZ R20, R12, R25 ;  /* 0x000000190c147221 */ /* 0x000fe20000010000 */
[----:B------:R-:W-:Y:S01]  /*15670*/  FADD.FTZ R11, R161, R6 ;  /* 0x00000006a10b7221 */ /* 0x000fe20000010000 */
[----:B----4-:R-:W-:Y:S01]  /*15680*/  F2FP.BF16.F32.PACK_AB R161, R26, R161 ;  /* 0x000000a11aa1723e */ /* 0x010fe200000010ff */
[-C--:B------:R-:W-:Y:S01]  /*15690*/  FMUL.FTZ R132, R132, R15.reuse ;  /* 0x0000000f84847220 */ /* 0x080fe20000410000 */
[----:B------:R-:W-:Y:S01]  /*156a0*/  FADD.FTZ R3, R61, R20 ;  /* 0x000000143d037221 */ /* 0x000fe20000010000 */
[----:B------:R-:W-:Y:S01]  /*156b0*/  FADD.FTZ R11, R26, R11 ;  /* 0x0000000b1a0b7221 */ /* 0x000fe20000010000 */
[----:B------:R-:W-:Y:S01]  /*156c0*/  F2FP.BF16.F32.PACK_AB R167, R77, R86 ;  /* 0x000000564da7723e */ /* 0x000fe200000010ff */
        /* <DEDUP_REMOVED lines=58> */
.L_x_7944:
[----:B------:R-:W-:Y:S05]  /*15a70*/  WARPSYNC.ALL ;  /* 0x0000000000007948 */ /* 0x000fea0003800000 */
[----:B------:R-:W-:Y:S06]  /*15a80*/  BAR.ARV 0x8, 0x120 ;  /* 0x0204800000007b1d */ /* 0x000fec0000002000 */
[----:B------:R-:W-:Y:S05]  /*15a90*/  @!P0 BRA `(.L_x_7955) ;  /* 0x0000000000048947 */ /* 0x000fea0003800000 */
[----:B------:R-:W-:Y:S01]  /*15aa0*/  BPT.TRAP 0x1 ;  /* 0x000000040000795c */ /* 0x000fe20000300000 */
.L_x_7955:
[----:B------:R-:W-:Y:S01]  /*15ab0*/  IMAD R12, R185, 0x8, R2 ;  /* 0x00000008b90c7824 */ /* 0x000fe200078e0202 */
[----:B------:R-:W-:-:S04]  /*15ac0*/  SHF.L.U32 R5, R190, 0x1f, RZ ;  /* 0x0000001fbe057819 */ /* 0x000fc800000006ff */
[----:B------:R0:W1:Y:S01]  /*15ad0*/  SYNCS.PHASECHK.TRANS64.TRYWAIT P2, [R12+URZ+0x28850], R5 ;  /* 0x028850050c0075a7 */ /* 0x000062000804017f */
[----:B------:R-:W-:Y:S05]  /*15ae0*/  @!P0 BRA `(.L_x_7956) ;  /* 0x0000000000048947 */ /* 0x000fea0003800000 */
[----:B------:R-:W-:Y:S01]  /*15af0*/  BPT.TRAP 0x1 ;  /* 0x000000040000795c */ /* 0x000fe20000300000 */
.L_x_7956:
[----:B------:R-:W-:-:S05]  /*15b00*/  VIADD R2, R2, 0x400 ;  /* 0x0000040002027836 */ /* 0x000fca0000000000 */
[----:B------:R-:W-:-:S04]  /*15b10*/  SHF.R.U32.HI R2, RZ, 0x4, R2 ;  /* 0x00000004ff027819 */ /* 0x000fc80000011602 */
[----:B------:R-:W-:-:S04]  /*15b20*/  LOP3.LUT R2, R2, 0x3fff, RZ, 0xc0, !PT ;  /* 0x00003fff02027812 */ /* 0x000fc800078ec0ff */
[----:B------:R-:W-:Y:S01]  /*15b30*/  LOP3.LUT R2, R2, 0x4000000, RZ, 0xfc, !PT ;  /* 0x0400000002027812 */ /* 0x000fe200078efcff */
[----:B-1----:R-:W-:Y:S06]  /*15b40*/  @P2 BRA `(.L_x_7957) ;  /* 0x0000000000082947 */ /* 0x002fec0003800000 */
[----:B------:R-:W1:Y:S02]  /*15b50*/  SYNCS.PHASECHK.TRANS64.TRYWAIT P0, [R12+URZ+0x28850], R5 ;  /* 0x028850050c0075a7 */ /* 0x000e64000800017f */
[----:B-1----:R-:W-:Y:S05]  /*15b60*/  @!P0 BRA `(.L_x_7958) ;  /* 0x0000009c00688947 */ /* 0x002fea0003800000 */
.L_x_7957:
[----:B------:R-:W-:Y:S01]  /*15b70*/  IMAD R10, R185, 0x800, R2 ;  /* 0x00000800b90a7824 */ /* 0x000fe200078e0202 */
[----:B------:R-:W-:Y:S05]  /*15b80*/  WARPSYNC.ALL ;  /* 0x0000000000007948 */ /* 0x000fea0003800000 */
[----:B------:R-:W-:Y:S01]  /*15b90*/  IMAD.MOV.U32 R11, RZ, RZ, 0x40000040 ;  /* 0x40000040ff0b7424 */ /* 0x000fe200078e00ff */
[C---:B------:R-:W-:Y:S01]  /*15ba0*/  R2UR UR6, R10.reuse ;  /* 0x000000000a0672ca */ /* 0x040fe200000e0000 */
[----:B------:R-:W-:Y:S01]  /*15bb0*/  WARPGROUP.ARRIVE ;  /* 0x00000000000079c5 */ /* 0x000fe20000000000 */
[----:B------:R-:W-:Y:S01]  /*15bc0*/  VIADD R14, R10, 0x80 ;  /* 0x000000800a0e7836 */ /* 0x000fe20000000000 */
[----:B------:R-:W2:Y:S01]  /*15bd0*/  SHFL.BFLY PT, R2, R3, 0x2, 0x1f ;  /* 0x0c401f0003027f89 */ /* 0x000ea200000e0000 */
[----:B------:R-:W-:Y:S01]  /*15be0*/  R2UR UR7, R11 ;  /* 0x000000000b0772ca */ /* 0x000fe200000e0000 */
[----:B------:R-:W-:-:S02]  /*15bf0*/  IMAD.MOV.U32 R15, RZ, RZ, 0x40000040 ;  /* 0x40000040ff0f7424 */ /* 0x000fc400078e00ff */
[----:B------:R-:W-:Y:S01]  /*15c00*/  IMAD.MOV.U32 R11, RZ, RZ, 0x40000040 ;  /* 0x40000040ff0b7424 */ /* 0x000fe200078e00ff */
[----:B01----:R-:W0:Y:S01]  /*15c10*/  SHFL.BFLY PT, R5, R4, 0x2, 0x1f ;  /* 0x0c401f0004057f89 */ /* 0x003e2200000e0000 */
[----:B------:R-:W-:Y:S02]  /*15c20*/  IMAD.MOV.U32 R21, RZ, RZ, RZ ;  /* 0x000000ffff157224 */ /* 0x000fe400078e00ff */
[----:B------:R-:W-:Y:S02]  /*15c30*/  VIADD R185, R185, 0x1 ;  /* 0x00000001b9b97836 */ /* 0x000fe40000000000 */
[----:B------:R-:W-:Y:S02]  /*15c40*/  IMAD.MOV.U32 R20, RZ, RZ, -0x800000 ;  /* 0xff800000ff147424 */ /* 0x000fe400078e00ff */
        /* <DEDUP_REMOVED lines=8> */
[----:B--2---:R-:W-:Y:S01]  /*15cd0*/  FADD.FTZ R6, R2, R3 ;  /* 0x0000000302067221 */ /* 0x004fe20000010000 */
[----:B------:R-:W-:Y:S01]  /*15ce0*/  SEL R3, RZ, 0x1, P0 ;  /* 0x00000001ff037807 */ /* 0x000fe20000000000 */
[----:B0-----:R-:W-:-:S03]  /*15cf0*/  FADD.FTZ R5, R5, R4 ;  /* 0x0000000405057221 */ /* 0x001fc60000010000 */
[----:B------:R-:W0:Y:S01]  /*15d00*/  SHFL.BFLY PT, R9, R6, 0x1, 0x1f ;  /* 0x0c201f0006097f89 */ /* 0x000e2200000e0000 */
[----:B------:R-:W-:Y:S01]  /*15d10*/  LOP3.LUT R190, R190, R3, RZ, 0x3c, !PT ;  /* 0x00000003bebe7212 */ /* 0x000fe200078e3cff */
[----:B------:R-:W-:Y:S02]  /*15d20*/  IMAD.MOV.U32 R3, RZ, RZ, -0x800000 ;  /* 0xff800000ff037424 */ /* 0x000fe400078e00ff */
[----:B------:R-:W1:Y:S01]  /*15d30*/  SHFL.BFLY PT, R2, R5, 0x1, 0x1f ;  /* 0x0c201f0005027f89 */ /* 0x000e6200000e0000 */
[----:B0-----:R-:W-:Y:S01]  /*15d40*/  FADD.FTZ R13, R6, R9 ;  /* 0x00000009060d7221 */ /* 0x001fe20000010000 */
[----:B------:R-:W-:-:S04]  /*15d50*/  IMAD.MOV.U32 R6, RZ, RZ, RZ ;  /* 0x000000ffff067224 */ /* 0x000fc800078e00ff */
[----:B------:R-:W-:-:S13]  /*15d60*/  FSETP.NE.FTZ.AND P3, PT, R13, RZ, PT ;  /* 0x000000ff0d00720b */ /* 0x000fda0003f75000 */
[----:B------:R-:W0:Y:S08]  /*15d70*/  @P3 MUFU.LG2 R9, R13 ;  /* 0x0000000d00093308 */ /* 0x000e300000000c00 */
[----:B------:R-:W-:Y:S01]  /*15d80*/  @P3 MUFU.RCP R6, R13 ;  /* 0x0000000d00063308 */ /* 0x000fe20000001000 */
[----:B0-----:R-:W-:Y:S01]  /*15d90*/  @P3 FMUL.FTZ R9, R9, 0.69314718246459960938 ;  /* 0x3f31721809093820 */ /* 0x001fe20000410000 */
[----:B------:R-:W-:-:S02]  /*15da0*/  WARPGROUP.DEPBAR.LE gsb0, 0x0 ;  /* 0x00008000000079c5 */ /* 0x000fc40000010000 */
        /* <DEDUP_REMOVED lines=33> */
[----:B------:R-:W-:Y:S02]  /*15fc0*/  WARPGROUP.DEPBAR.LE gsb0, 0x0 ;  /* 0x00008000000079c5 */ /* 0x000fe40000010000 */
[----:B------:R-:W-:-:S10]  /*15fd0*/  WARPGROUP.ARRIVE ;  /* 0x00000000000079c5 */ /* 0x000fd40000000000 */
[----:B------:R-:W-:Y:S01]  /*15fe0*/  HGMMA.64x128x16.F32.BF16 R88, R160, gdesc[UR4].tnspB, R88, gsb0 ;  /* 0x41e00004a0587df0 */ /* 0x000fe20008001858 */
[----:B------:R-:W-:Y:S01]  /*15ff0*/  R2UR UR6, R10 ;  /* 0x000000000a0672ca */ /* 0x000fe200000e0000 */
[----:B------:R-:W-:Y:S01]  /*16000*/  @!P1 VIADD R10, R12, 0x28860 ;  /* 0x000288600c0a9836 */ /* 0x000fe20000000000 */
[----:B------:R-:W-:Y:S01]  /*16010*/  R2UR UR7, R11 ;  /* 0x000000000b0772ca */ /* 0x000fe200000e0000 */
[----:B-1----:R-:W-:-:S03]  /*16020*/  FADD.FTZ R11, R5, R2 ;  /* 0x00000002050b7221 */ /* 0x002fc60000010000 */
[----:B------:R-:W-:Y:S02]  /*16030*/  @!P1 PRMT R10, RZ, 0x654, R10 ;  /* 0x00000654ff0a9816 */ /* 0x000fe4000000000a */
[----:B------:R-:W-:-:S13]  /*16040*/  FSETP.NE.FTZ.AND P2, PT, R11, RZ, PT ;  /* 0x000000ff0b00720b */ /* 0x000fda0003f55000 */
[----:B------:R-:W0:Y:S01]  /*16050*/  @P2 MUFU.LG2 R4, R11 ;  /* 0x0000000b00042308 */ /* 0x000e220000000c00 */
[C---:B------:R-:W-:Y:S01]  /*16060*/  @P2 FMUL.FTZ R2, R0.reuse, 0.69314718246459960938 ;  /* 0x3f31721800022820 */ /* 0x040fe20000410000 */
[----:B------:R-:W-:-:S04]  /*16070*/  @P3 FMUL.FTZ R0, R0, 0.69314718246459960938 ;  /* 0x3f31721800003820 */ /* 0x000fc80000410000 */
[----:B------:R-:W-:Y:S02]  /*16080*/  @P3 FFMA.FTZ R3, R0, R8, R9 ;  /* 0x0000000800033223 */ /* 0x000fe40000010009 */
[----:B------:R-:W1:Y:S01]  /*16090*/  @P2 MUFU.RCP R21, R11 ;  /* 0x0000000b00152308 */ /* 0x000e620000001000 */
[----:B0-----:R-:W-:-:S04]  /*160a0*/  @P2 FMUL.FTZ R5, R4, 0.69314718246459960938 ;  /* 0x3f31721804052820 */ /* 0x001fc80000410000 */
[----:B------:R-:W-:Y:S01]  /*160b0*/  @P2 FFMA.FTZ R20, R2, R7, R5 ;  /* 0x0000000702142223 */ /* 0x000fe20000010005 */
[----:B------:R-:W-:Y:S02]  /*160c0*/  WARPGROUP.DEPBAR.LE gsb0, 0x0 ;  /* 0x00008000000079c5 */ /* 0x000fe40000010000 */
[----:B------:R-:W-:-:S06]  /*160d0*/  WARPGROUP.ARRIVE ;  /* 0x00000000000079c5 */ /* 0x000fcc0000000000 */
[----:B------:R-:W-:Y:S03]  /*160e0*/  HGMMA.64x128x16.F32.BF16 R88, R164, gdesc[UR4].tnspB, R88, gsb0 ;  /* 0x41e00004a4587df0 */ /* 0x000fe60008001858 */
        /* <DEDUP_REMOVED lines=67> */
.L_x_7853:
[----:B------:R-:W-:Y:S05]  /*16520*/  WARPSYNC.ALL ;  /* 0x0000000000007948 */ /* 0x000fea0003800000 */
[----:B------:R-:W1:Y:S08]  /*16530*/  S2UR UR5, SR_CgaCtaId ;  /* 0x00000000000579c3 */ /* 0x000e700000008800 */
[----:B------:R-:W-:Y:S06]  /*16540*/  BAR.SYNC.DEFER_BLOCKING 0x5, 0x120 ;  /* 0x0144800000007b1d */ /* 0x000fec0000010000 */
[----:B------:R-:W-:Y:S01]  /*16550*/  UMOV UR4, 0x400 ;  /* 0x0000040000047882 */ /* 0x000fe20000000000 */
[----:B------:R-:W-:Y:S01]  /*16560*/  BSSY B0, `(.L_x_7959) ;  /* 0x00001c7000007945 */ /* 0x000fe20003800000 */
[----:B-1----:R-:W-:-:S06]  /*16570*/  ULEA UR4, UR5, UR4, 0x18 ;  /* 0x0000000405047291 */ /* 0x002fcc000f8ec03f */
[----:B------:R-:W-:-:S05]  /*16580*/  IMAD.U32 R2, RZ, RZ, UR4 ;  /* 0x00000004ff027e24 */ /* 0x000fca000f8e00ff */
[----:B------:R1:W2:Y:S01]  /*16590*/  LDS.128 R192, [R2+0x288d0] ;  /* 0x0288d00002c07984 */ /* 0x0002a20000000c00 */
[----:B------:R-:W-:Y:S06]  /*165a0*/  BAR.ARV 0x4, 0x120 ;  /* 0x0104800000007b1d */ /* 0x000fec0000002000 */
[----:B------:R-:W-:Y:S05]  /*165b0*/  @P1 BRA `(.L_x_7960) ;  /* 0x0000001000a81947 */ /* 0x000fea0003800000 */
[----:B------:R-:W3:Y:S01]  /*165c0*/  S2R R5, SR_SWINHI ;  /* 0x0000000000057919 */ /* 0x000ee20000002f00 */
        /* <DEDUP_REMOVED lines=9> */
[----:B------:R-:W-:Y:S02]  /*16660*/  MOV R36, R2 ;  /* 0x0000000200247202 */ /* 0x000fe40000000f00 */
[----:B---3--:R-:W-:-:S03]  /*16670*/  MOV R37, R5 ;  /* 0x0000000500257202 */ /* 0x008fc60000000f00 */
[----:B------:R-:W-:-:S03]  /*16680*/  IMAD.WIDE R8, R232, 0x2, R36 ;  /* 0x00000002e8087825 */ /* 0x000fc600078e0224 */
[C---:B------:R-:W-:Y:S02]  /*16690*/  IADD3 R91, P5, R8.reuse, 0x20, RZ ;  /* 0x00000020085b7810 */ /* 0x040fe40007fbe0ff */
[C---:B------:R-:W-:Y:S02]  /*166a0*/  LOP3.LUT R29, R8.reuse, 0x380, RZ, 0xc0, !PT ;  /* 0x00000380081d7812 */ /* 0x040fe400078ec0ff */
[----:B------:R-:W-:Y:S01]  /*166b0*/  IADD3 R93, P0, R8, 0x40, RZ ;  /* 0x00000040085d7810 */ /* 0x000fe20007f1e0ff */
[--C-:B------:R-:W-:Y:S01]  /*166c0*/  IMAD.X R5, RZ, RZ, R9.reuse, P5 ;  /* 0x000000ffff057224 */ /* 0x100fe200028e0609 */
[----:B------:R-:W-:Y:S02]  /*166d0*/  LOP3.LUT R4, R91, 0x380, RZ, 0xc0, !PT ;  /* 0x000003805b047812 */ /* 0x000fe400078ec0ff */
[----:B------:R-:W-:Y:S01]  /*166e0*/  SHF.R.U64 R29, R29, 0x3, RZ ;  /* 0x000000031d1d7819 */ /* 0x000fe200000012ff */
[----:B------:R-:W-:Y:S01]  /*166f0*/  IMAD.X R7, RZ, RZ, R9, P0 ;  /* 0x000000ffff077224 */ /* 0x000fe200000e0609 */
[----:B------:R-:W-:-:S02]  /*16700*/  LOP3.LUT R6, R93, 0x380, RZ, 0xc0, !PT ;  /* 0x000003805d067812 */ /* 0x000fc400078ec0ff */
        /* <DEDUP_REMOVED lines=9> */
[--C-:B------:R-:W-:Y:S01]  /*167a0*/  IMAD.X R27, RZ, RZ, R9.reuse, P4 ;  /* 0x000000ffff1b7224 */ /* 0x100fe200020e0609 */
[----:B------:R-:W-:Y:S01]  /*167b0*/  LOP3.LUT R8, R29, R8, RZ, 0x3c, !PT ;  /* 0x000000081d087212 */ /* 0x000fe200078e3cff */
[----:B------:R-:W-:Y:S01]  /*167c0*/  IMAD.X R29, RZ, RZ, R9, P5 ;  /* 0x000000ffff1d7224 */ /* 0x000fe200028e0609 */
[----:B------:R-:W-:-:S02]  /*167d0*/  SHF.R.U64 R6, R6, 0x3, RZ ;  /* 0x0000000306067819 */ /* 0x000fc400000012ff */
[----:B------:R-:W-:Y:S02]  /*167e0*/  LOP3.LUT R4, R4, R91, RZ, 0x3c, !PT ;  /* 0x0000005b04047212 */ /* 0x000fe400078e3cff */
[----:B------:R-:W-:Y:S02]  /*167f0*/  LOP3.LUT R26, R101, 0x380, RZ, 0xc0, !PT ;  /* 0x00000380651a7812 */ /* 0x000fe400078ec0ff */
[----:B------:R-:W-:Y:S02]  /*16800*/  LOP3.LUT R12, R95, 0x380, RZ, 0xc0, !PT ;  /* 0x000003805f0c7812 */ /* 0x000fe400078ec0ff */
[----:B------:R-:W-:Y:S02]  /*16810*/  LOP3.LUT R14, R97, 0x380, RZ, 0xc0, !PT ;  /* 0x00000380610e7812 */ /* 0x000fe400078ec0ff */
[----:B------:R-:W-:Y:S02]  /*16820*/  MOV R91, R8 ;  /* 0x00000008005b7202 */ /* 0x000fe40000000f00 */
[----:B------:R-:W-:-:S02]  /*16830*/  LOP3.LUT R24, R99, 0x380, RZ, 0xc0, !PT ;  /* 0x0000038063187812 */ /* 0x000fc400078ec0ff */
[----:B------:R-:W-:Y:S02]  /*16840*/  LOP3.LUT R28, R103, 0x380, RZ, 0xc0, !PT ;  /* 0x00000380671c7812 */ /* 0x000fe400078ec0ff */
[----:B------:R-:W-:Y:S02]  /*16850*/  F2FP.BF16.F32.PACK_AB R8, R58, R11 ;  /* 0x0000000b3a08723e */ /* 0x000fe400000010ff */
[----:B------:R-:W-:Y:S02]  /*16860*/  LOP3.LUT R6, R6, R93, RZ, 0x3c, !PT ;  /* 0x0000005d06067212 */ /* 0x000fe400078e3cff */
[----:B------:R-:W-:Y:S02]  /*16870*/  F2FP.BF16.F32.PACK_AB R9, R89, R90 ;  /* 0x0000005a5909723e */ /* 0x000fe400000010ff */
[----:B------:R-:W-:Y:S02]  /*16880*/  F2FP.BF16.F32.PACK_AB R11, R87, R88 ;  /* 0x00000058570b723e */ /* 0x000fe400000010ff */
[----:B------:R-:W-:-:S02]  /*16890*/  SHF.R.U64 R26, R26, 0x3, RZ ;  /* 0x000000031a1a7819 */ /* 0x000fc400000012ff */
[----:B------:R-:W-:Y:S01]  /*168a0*/  SHF.R.U64 R12, R12, 0x3, RZ ;  /* 0x000000030c0c7819 */ /* 0x000fe200000012ff */
[----:B------:R3:W-:Y:S01]  /*168b0*/  STSM.16.M88.4 [R91], R8 ;  /* 0x000000085b007844 */ /* 0x0007e20000000200 */
[----:B------:R-:W-:Y:S02]  /*168c0*/  SHF.R.U64 R14, R14, 0x3, RZ ;  /* 0x000000030e0e7819 */ /* 0x000fe400000012ff */
[----:B------:R-:W-:Y:S02]  /*168d0*/  SHF.R.U64 R24, R24, 0x3, RZ ;  /* 0x0000000318187819 */ /* 0x000fe400000012ff */
[----:B------:R-:W-:Y:S02]  /*168e0*/  SHF.R.U64 R28, R28, 0x3, RZ ;  /* 0x000000031c1c7819 */ /* 0x000fe400000012ff */
[----:B------:R-:W-:Y:S02]  /*168f0*/  MOV R90, R4 ;  /* 0x00000004005a7202 */ /* 0x000fe40000000f00 */
[----:B------:R-:W-:-:S02]  /*16900*/  MOV R89, R6 ;  /* 0x0000000600597202 */ /* 0x000fc40000000f00 */
[----:B------:R-:W-:Y:S02]  /*16910*/  LOP3.LUT R26, R26, R101, RZ, 0x3c, !PT ;  /* 0x000000651a1a7212 */ /* 0x000fe400078e3cff */
[----:B------:R-:W-:Y:S02]  /*16920*/  F2FP.BF16.F32.PACK_AB R4, R50, R49 ;  /* 0x000000313204723e */ /* 0x000fe400000010ff */
[----:B------:R-:W-:Y:S02]  /*16930*/  F2FP.BF16.F32.PACK_AB R5, R85, R86 ;  /* 0x000000565505723e */ /* 0x000fe400000010ff */
[----:B------:R-:W-:Y:S02]  /*16940*/  F2FP.BF16.F32.PACK_AB R6, R57, R48 ;  /* 0x000000303906723e */ /* 0x000fe400000010ff */
[----:B------:R-:W-:Y:S02]  /*16950*/  F2FP.BF16.F32.PACK_AB R7, R83, R84 ;  /* 0x000000545307723e */ /* 0x000fe400000010ff */
[----:B------:R-:W-:-:S02]  /*16960*/  LOP3.LUT R12, R12, R95, RZ, 0x3c, !PT ;  /* 0x0000005f0c0c7212 */ /* 0x000fc400078e3cff */
[----:B------:R-:W-:Y:S01]  /*16970*/  LOP3.LUT R14, R14, R97, RZ, 0x3c, !PT ;  /* 0x000000610e0e7212 */ /* 0x000fe200078e3cff */
[----:B------:R-:W-:Y:S01]  /*16980*/  STSM.16.M88.4 [R90], R4 ;  /* 0x000000045a007844 */ /* 0x000fe20000000200 */
[----:B---3--:R-:W-:Y:S02]  /*16990*/  F2FP.BF16.F32.PACK_AB R8, R56, R47 ;  /* 0x0000002f3808723e */ /* 0x008fe400000010ff */
[----:B------:R-:W-:Y:S02]  /*169a0*/  F2FP.BF16.F32.PACK_AB R9, R81, R82 ;  /* 0x000000525109723e */ /* 0x000fe400000010ff */
[----:B------:R-:W-:Y:S02]  /*169b0*/  F2FP.BF16.F32.PACK_AB R10, R55, R46 ;  /* 0x0000002e370a723e */ /* 0x000fe400000010ff */
[----:B------:R-:W-:Y:S02]  /*169c0*/  F2FP.BF16.F32.PACK_AB R11, R79, R80 ;  /* 0x000000504f0b723e */ /* 0x000fe400000010ff */
[----:B------:R-:W-:-:S02]  /*169d0*/  LOP3.LUT R24, R24, R99, RZ, 0x3c, !PT ;  /* 0x0000006318187212 */ /* 0x000fc400078e3cff */
[----:B------:R-:W-:Y:S01]  /*169e0*/  LOP3.LUT R28, R28, R103, RZ, 0x3c, !PT ;  /* 0x000000671c1c7212 */ /* 0x000fe200078e3cff */
[----:B------:R3:W-:Y:S01]  /*169f0*/  STSM.16.M88.4 [R89], R8 ;  /* 0x0000000859007844 */ /* 0x0007e20000000200 */
[----:B------:R-:W-:Y:S02]  /*16a00*/  MOV R58, R26 ;  /* 0x0000001a003a7202 */ /* 0x000fe40000000f00 */
[----:B------:R-:W-:Y:S02]  /*16a10*/  MOV R88, R12 ;  /* 0x0000000c00587202 */ /* 0x000fe40000000f00 */
[----:B------:R-:W-:Y:S02]  /*16a20*/  MOV R87, R14 ;  /* 0x0000000e00577202 */ /* 0x000fe40000000f00 */
[----:B------:R-:W-:Y:S02]  /*16a30*/  F2FP.BF16.F32.PACK_AB R26, R51, R42 ;  /* 0x0000002a331a723e */ /* 0x000fe400000010ff */
[----:B------:R-:W-:-:S02]  /*16a40*/  MOV R59, R24 ;  /* 0x00000018003b7202 */ /* 0x000fc40000000f00 */
[----:B------:R-:W-:Y:S02]  /*16a50*/  F2FP.BF16.F32.PACK_AB R12, R54, R45 ;  /* 0x0000002d360c723e */ /* 0x000fe400000010ff */
[----:B------:R-:W-:Y:S02]  /*16a60*/  F2FP.BF16.F32.PACK_AB R13, R77, R78 ;  /* 0x0000004e4d0d723e */ /* 0x000fe400000010ff */
[----:B------:R-:W-:Y:S01]  /*16a70*/  F2FP.BF16.F32.PACK_AB R14, R53, R44 ;  /* 0x0000002c350e723e */ /* 0x000fe200000010ff */
[----:B------:R-:W-:Y:S01]  /*16a80*/  IMAD.MOV.U32 R44, RZ, RZ, RZ ;  /* 0x000000ffff2c7224 */ /* 0x000fe200078e00ff */
[----:B------:R-:W-:Y:S02]  /*16a90*/  F2FP.BF16.F32.PACK_AB R15, R75, R76 ;  /* 0x0000004c4b0f723e */ /* 0x000fe400000010ff */
[----:B------:R-:W-:Y:S02]  /*16aa0*/  MOV R42, R28 ;  /* 0x0000001c002a7202 */ /* 0x000fe40000000f00 */
[----:B------:R-:W-:Y:S01]  /*16ab0*/  F2FP.BF16.F32.PACK_AB R24, R52, R43 ;  /* 0x0000002b3418723e */ /* 0x000fe200000010ff */
[----:B------:R4:W-:Y:S01]  /*16ac0*/  STSM.16.M88.4 [R88], R12 ;  /* 0x0000000c58007844 */ /* 0x0009e20000000200 */
[----:B------:R-:W-:-:S02]  /*16ad0*/  F2FP.BF16.F32.PACK_AB R25, R73, R74 ;  /* 0x0000004a4919723e */ /* 0x000fc400000010ff */
[----:B------:R-:W-:Y:S02]  /*16ae0*/  F2FP.BF16.F32.PACK_AB R27, R71, R72 ;  /* 0x00000048471b723e */ /* 0x000fe400000010ff */
[----:B------:R-:W-:Y:S02]  /*16af0*/  F2FP.BF16.F32.PACK_AB R28, R40, R31 ;  /* 0x0000001f281c723e */ /* 0x000fe400000010ff */
[----:B------:R-:W-:Y:S01]  /*16b00*/  ISETP.NE.U32.AND P2, PT, RZ, UR4, PT ;  /* 0x00000004ff007c0c */ /* 0x000fe2000bf45070 */
[----:B------:R4:W-:Y:S01]  /*16b10*/  STSM.16.M88.4 [R87], R24 ;  /* 0x0000001857007844 */ /* 0x0009e20000000200 */
[----:B---3--:R-:W-:Y:S02]  /*16b20*/  IADD3 R8, P0, R220, UR4, RZ ;  /* 0x00000004dc087c10 */ /* 0x008fe4000ff1e0ff */
[----:B------:R-:W-:Y:S02]  /*16b30*/  F2FP.BF16.F32.PACK_AB R29, R69, R70 ;  /* 0x00000046451d723e */ /* 0x000fe400000010ff */
[----:B------:R-:W-:-:S02]  /*16b40*/  F2FP.BF16.F32.PACK_AB R31, R67, R68 ;  /* 0x00000044431f723e */ /* 0x000fc400000010ff */
[----:B------:R-:W-:Y:S02]  /*16b50*/  F2FP.BF16.F32.PACK_AB R4, R39, R38 ;  /* 0x000000262704723e */ /* 0x000fe400000010ff */
[----:B------:R-:W-:Y:S01]  /*16b60*/  F2FP.BF16.F32.PACK_AB R5, R61, R62 ;  /* 0x0000003e3d05723e */ /* 0x000fe200000010ff */
[----:B------:R4:W-:Y:S01]  /*16b70*/  STSM.16.M88.4 [R59], R28 ;  /* 0x0000001c3b007844 */ /* 0x0009e20000000200 */
[----:B------:R-:W-:Y:S02]  /*16b80*/  F2FP.BF16.F32.PACK_AB R6, R21, R0 ;  /* 0x000000001506723e */ /* 0x000fe400000010ff */
[----:B------:R-:W-:Y:S01]  /*16b90*/  F2FP.BF16.F32.PACK_AB R7, R151, R60 ;  /* 0x0000003c9707723e */ /* 0x000fe200000010ff */
[----:B------:R4:W-:Y:S01]  /*16ba0*/  STSM.16.M88.4 [R58], R32 ;  /* 0x000000203a007844 */ /* 0x0009e20000000200 */
        /* <DEDUP_REMOVED lines=11> */
[----:B------:R4:W5:Y:S01]  /*16c60*/  @P2 LDG.E R44, desc[UR40][R8.64] ;  /* 0x00000028082c2981 */ /* 0x000962000c1e1900 */
[----:B------:R-:W-:-:S03]  /*16c70*/  IMAD.IADD R11, R16, 0x1, R202 ;  /* 0x00000001100b7824 */ /* 0x000fc600078e02ca */
[----:B------:R4:W5:Y:S01]  /*16c80*/  @P0 LDG.E R49, desc[UR40][R220.64] ;  /* 0x00000028dc310981 */ /* 0x000962000c1e1900 */
[----:B------:R-:W-:Y:S01]  /*16c90*/  IMAD.WIDE R36, R11, 0x2, R36 ;  /* 0x000000020b247825 */ /* 0x000fe200078e0224 */
[----:B------:R-:W-:Y:S06]  /*16ca0*/  @P0 BRA `(.L_x_7961) ;  /* 0x0000000000100947 */ /* 0x000fec0003800000 */
[----:B------:R-:W-:Y:S05]  /*16cb0*/  @!P2 BRA `(.L_x_7961) ;  /* 0x00000000000ca947 */ /* 0x000fea0003800000 */
[----:B------:R-:W3:Y:S04]  /*16cc0*/  LDG.E R0, desc[UR40][R8.64] ;  /* 0x0000002808007981 */ /* 0x000ee8000c1e1900 */
[----:B-----5:R-:W3:Y:S02]  /*16cd0*/  LDG.E R49, desc[UR40][R8.64+0x4] ;  /* 0x0000042808317981 */ /* 0x020ee4000c1e1900 */
[----:B---3--:R-:W-:-:S07]  /*16ce0*/  IMAD.IADD R49, R49, 0x1, -R0 ;  /* 0x0000000131317824 */ /* 0x008fce00078e0a00 */
.L_x_7961:
[----:B------:R-:W-:Y:S01]  /*16cf0*/  SHF.R.S32.HI R48, RZ, 0x1f, R218 ;  /* 0x0000001fff307819 */ /* 0x000fe200000114da */
[----:B------:R-:W-:Y:S01]  /*16d00*/  ULDC.64 UR4, c[0x0][0xb70] ;  /* 0x0002dc0000047ab9 */ /* 0x000fe20000000a00 */
[--C-:B-----5:R-:W-:Y:S01]  /*16d10*/  SHF.R.S32.HI R45, RZ, 0x1f, R44.reuse ;  /* 0x0000001fff2d7819 */ /* 0x120fe2000001142c */
[----:B------:R-:W-:Y:S01]  /*16d20*/  IMAD R10, R224, 0x80, R213 ;  /* 0x00000080e00a7824 */ /* 0x000fe200078e02d5 */
[----:B------:R-:W-:Y:S01]  /*16d30*/  SEL R225, R225, RZ, !P2 ;  /* 0x000000ffe1e17207 */ /* 0x000fe20005000000 */
[----:B----4-:R-:W-:Y:S01]  /*16d40*/  IMAD R7, R48, UR4, RZ ;  /* 0x0000000430077c24 */ /* 0x010fe2000f8e02ff */
[----:B------:R-:W-:Y:S01]  /*16d50*/  SEL R51, R222, RZ, !P2 ;  /* 0x000000ffde337207 */ /* 0x000fe20005000000 */
[----:B------:R-:W-:Y:S01]  /*16d60*/  IMAD.WIDE.U32 R4, R218, UR4, R44 ;  /* 0x00000004da047c25 */ /* 0x000fe2000f8e002c */
[C---:B------:R-:W-:Y:S02]  /*16d70*/  IADD3 R9, P0, R36.reuse, 0x1000, RZ ;  /* 0x0000100024097810 */ /* 0x040fe40007f1e0ff */
[----:B------:R-:W-:Y:S01]  /*16d80*/  IADD3 R25, P2, R36, 0x3000, RZ ;  /* 0x0000300024197810 */ /* 0x000fe20007f5e0ff */
[----:B------:R-:W-:Y:S01]  /*16d90*/  IMAD R7, R218, UR5, R7 ;  /* 0x00000005da077c24 */ /* 0x000fe2000f8e0207 */
[----:B------:R-:W-:Y:S01]  /*16da0*/  ULDC.64 UR4, c[0x0][0xb78] ;  /* 0x0002de0000047ab9 */ /* 0x000fe20000000a00 */
[----:B------:R-:W-:Y:S01]  /*16db0*/  LOP3.LUT R8, R9, 0x380, RZ, 0xc0, !PT ;  /* 0x0000038009087812 */ /* 0x000fe200078ec0ff */
[----:B------:R-:W-:Y:S01]  /*16dc0*/  IMAD R0, R225, UR4, RZ ;  /* 0x00000004e1007c24 */ /* 0x000fe2000f8e02ff */
[----:B------:R-:W-:Y:S01]  /*16dd0*/  IADD3 R13, P1, R36, 0x2000, RZ ;  /* 0x00002000240d7810 */ /* 0x000fe20007f3e0ff */
[----:B------:R-:W-:Y:S01]  /*16de0*/  IMAD.IADD R5, R5, 0x1, R7 ;  /* 0x0000000105057824 */ /* 0x000fe200078e0207 */
[----:B------:R-:W-:Y:S01]  /*16df0*/  SHF.R.S32.HI R7, RZ, 0x1f, R10 ;  /* 0x0000001fff077819 */ /* 0x000fe2000001140a */
[----:B------:R-:W-:Y:S01]  /*16e00*/  IMAD R6, R51, UR5, R0 ;  /* 0x0000000533067c24 */ /* 0x000fe2000f8e0200 */
[----:B------:R-:W-:Y:S01]  /*16e10*/  LOP3.LUT R24, R25, 0x380, RZ, 0xc0, !PT ;  /* 0x0000038019187812 */ /* 0x000fe200078ec0ff */
[----:B------:R-:W-:Y:S01]  /*16e20*/  IMAD.WIDE.U32 R4, R51, UR4, R4 ;  /* 0x0000000433047c25 */ /* 0x000fe2000f8e0004 */
[----:B------:R-:W-:Y:S01]  /*16e30*/  ULDC.64 UR4, c[0x0][0xb40] ;  /* 0x0002d00000047ab9 */ /* 0x000fe20000000a00 */
[----:B------:R-:W-:-:S02]  /*16e40*/  SHF.R.U64 R8, R8, 0x3, RZ ;  /* 0x0000000308087819 */ /* 0x000fc400000012ff */
[----:B------:R-:W-:Y:S02]  /*16e50*/  LOP3.LUT R12, R13, 0x380, RZ, 0xc0, !PT ;  /* 0x000003800d0c7812 */ /* 0x000fe400078ec0ff */
[----:B------:R-:W-:Y:S02]  /*16e60*/  IADD3 R0, P4, R10, R4, RZ ;  /* 0x000000040a007210 */ /* 0x000fe40007f9e0ff */
[----:B------:R-:W-:Y:S02]  /*16e70*/  SHF.R.U64 R24, R24, 0x3, RZ ;  /* 0x0000000318187819 */ /* 0x000fe400000012ff */
[----:B------:R-:W-:Y:S02]  /*16e80*/  IADD3.X R7, R7, R5, R6, P4, !PT ;  /* 0x0000000507077210 */ /* 0x000fe400027fe406 */
[----:B------:R-:W-:Y:S02]  /*16e90*/  LEA R46, P5, R0, UR4, 0x2 ;  /* 0x00000004002e7c11 */ /* 0x000fe4000f8a10ff */
[----:B------:R-:W-:Y:S01]  /*16ea0*/  LOP3.LUT R8, R8, R9, RZ, 0x3c, !PT ;  /* 0x0000000908087212 */ /* 0x000fe200078e3cff */
[----:B------:R-:W-:Y:S01]  /*16eb0*/  IMAD.X R9, RZ, RZ, R37, P0 ;  /* 0x000000ffff097224 */ /* 0x000fe200000e0625 */
[----:B------:R-:W-:-:S02]  /*16ec0*/  SHF.R.U64 R12, R12, 0x3, RZ ;  /* 0x000000030c0c7819 */ /* 0x000fc400000012ff */
[----:B------:R-:W-:Y:S01]  /*16ed0*/  LEA.HI.X R47, R0, UR5, R7, 0x2, P5 ;  /* 0x00000005002f7c11 */ /* 0x000fe2000a8f1407 */
[----:B------:R-:W-:Y:S01]  /*16ee0*/  VIADD R0, R10, 0x8 ;  /* 0x000000080a007836 */ /* 0x000fe20000000000 */
[----:B------:R-:W-:Y:S01]  /*16ef0*/  LOP3.LUT R24, R24, R25, RZ, 0x3c, !PT ;  /* 0x0000001918187212 */ /* 0x000fe200078e3cff */
[----:B------:R-:W-:Y:S01]  /*16f00*/  IMAD.X R25, RZ, RZ, R37, P2 ;  /* 0x000000ffff197224 */ /* 0x000fe200010e0625 */
[----:B------:R-:W-:Y:S01]  /*16f10*/  LOP3.LUT P0, RZ, R227, 0x3, RZ, 0xc0, !PT ;  /* 0x00000003e3ff7812 */ /* 0x000fe2000780c0ff */
[----:B------:R-:W-:Y:S01]  /*16f20*/  ULDC.64 UR4, c[0x0][0xaa0] ;  /* 0x0002a80000047ab9 */ /* 0x000fe20000000a00 */
[C---:B------:R-:W-:Y:S02]  /*16f30*/  IADD3 R29, P3, R36.reuse, 0x4000, RZ ;  /* 0x00004000241d7810 */ /* 0x040fe40007f7e0ff */
[C---:B------:R-:W-:Y:S02]  /*16f40*/  IADD3 R33, P4, R36.reuse, 0x5000, RZ ;  /* 0x0000500024217810 */ /* 0x040fe40007f9e0ff */
[----:B------:R-:W-:-:S02]  /*16f50*/  IADD3 R39, P5, R36, 0x6000, RZ ;  /* 0x0000600024277810 */ /* 0x000fc40007fbe0ff */
[----:B------:R-:W-:Y:S01]  /*16f60*/  LOP3.LUT R12, R12, R13, RZ, 0x3c, !PT ;  /* 0x0000000d0c0c7212 */ /* 0x000fe200078e3cff */
[--C-:B------:R-:W-:Y:S01]  /*16f70*/  IMAD.X R13, RZ, RZ, R37.reuse, P1 ;  /* 0x000000ffff0d7224 */ /* 0x100fe200008e0625 */
[----:B------:R-:W-:Y:S02]  /*16f80*/  IADD3 R7, P2, R36, 0x7000, RZ ;  /* 0x0000700024077810 */ /* 0x000fe40007f5e0ff */
[----:B------:R-:W-:Y:S02]  /*16f90*/  ISETP.GE.OR P1, PT, R10, R49, P0 ;  /* 0x000000310a00720c */ /* 0x000fe40000726670 */
[----:B------:R-:W-:Y:S01]  /*16fa0*/  LOP3.LUT R28, R29, 0x380, RZ, 0xc0, !PT ;  /* 0x000003801d1c7812 */ /* 0x000fe200078ec0ff */
[----:B------:R-:W-:Y:S01]  /*16fb0*/  IMAD.X R41, RZ, RZ, R37, P2 ;  /* 0x000000ffff297224 */ /* 0x000fe200010e0625 */
[----:B------:R-:W-:Y:S02]  /*16fc0*/  LOP3.LUT R32, R33, 0x380, RZ, 0xc0, !PT ;  /* 0x0000038021207812 */ /* 0x000fe400078ec0ff */
[----:B------:R-:W-:-:S02]  /*16fd0*/  LOP3.LUT R38, R39, 0x380, RZ, 0xc0, !PT ;  /* 0x0000038027267812 */ /* 0x000fc400078ec0ff */
[----:B------:R-:W-:Y:S02]  /*16fe0*/  LOP3.LUT R5, R36, 0x380, RZ, 0xc0, !PT ;  /* 0x0000038024057812 */ /* 0x000fe400078ec0ff */
[----:B------:R-:W-:Y:S02]  /*16ff0*/  ISETP.GE.OR P0, PT, R0, R49, P0 ;  /* 0x000000310000720c */ /* 0x000fe40000706670 */
[----:B------:R-:W-:Y:S01]  /*17000*/  LOP3.LUT R0, R7, 0x380, RZ, 0xc0, !PT ;  /* 0x0000038007007812 */ /* 0x000fe200078ec0ff */
[----:B------:R3:W-:Y:S01]  /*17010*/  @!P1 STG.E desc[UR40][R46.64], R20 ;  /* 0x000000142e009986 */ /* 0x0007e2000c101928 */
[----:B------:R-:W-:Y:S02]  /*17020*/  SHF.R.U64 R28, R28, 0x3, RZ ;  /* 0x000000031c1c7819 */ /* 0x000fe400000012ff */
[----:B------:R-:W-:Y:S02]  /*17030*/  SHF.R.U64 R32, R32, 0x3, RZ ;  /* 0x0000000320207819 */ /* 0x000fe400000012ff */
[----:B------:R-:W-:-:S02]  /*17040*/  SHF.R.U64 R38, R38, 0x3, RZ ;  /* 0x0000000326267819 */ /* 0x000fc400000012ff */
        /* <DEDUP_REMOVED lines=27> */
[----:B---3--:R-:W-:-:S02]  /*17200*/  IMAD.MOV.U32 R20, RZ, RZ, R16 ;  /* 0x000000ffff147224 */ /* 0x008fc400078e0010 */
[----:B------:R-:W-:Y:S02]  /*17210*/  IMAD.MOV.U32 R21, RZ, RZ, R17 ;  /* 0x000000ffff157224 */ /* 0x000fe400078e0011 */
[C---:B------:R-:W-:Y:S02]  /*17220*/  IMAD R45, R44.reuse, UR5, R45 ;  /* 0x000000052c2d7c24 */ /* 0x040fe4000f8e022d */
[----:B------:R-:W-:Y:S01]  /*17230*/  IMAD.WIDE.U32 R20, R44, UR4, R20 ;  /* 0x000000042c147c25 */ /* 0x000fe2000f8e0014 */
[----:B------:R-:W-:-:S03]  /*17240*/  ULDC.64 UR4, c[0x0][0xae0] ;  /* 0x0002b80000047ab9 */ /* 0x000fc60000000a00 */
[----:B------:R-:W-:Y:S02]  /*17250*/  IMAD R49, R224, -0x80, R49 ;  /* 0xffffff80e0317824 */ /* 0x000fe400078e0231 */
[----:B------:R-:W-:Y:S02]  /*17260*/  IMAD.IADD R21, R21, 0x1, R45 ;  /* 0x0000000115157824 */ /* 0x000fe400078e022d */
[----:B----4-:R-:W-:Y:S01]  /*17270*/  IMAD R3, R48, UR4, RZ ;  /* 0x0000000430037c24 */ /* 0x010fe2000f8e02ff */
[----:B------:R-:W-:Y:S01]  /*17280*/  ISETP.GE.AND P3, PT, R18, R49, PT ;  /* 0x000000311200720c */ /* 0x000fe20003f66270 */
[----:B------:R-:W-:-:S04]  /*17290*/  IMAD.WIDE.U32 R20, R218, UR4, R20 ;  /* 0x00000004da147c25 */ /* 0x000fc8000f8e0014 */
[----:B------:R-:W-:Y:S01]  /*172a0*/  IMAD R3, R218, UR5, R3 ;  /* 0x00000005da037c24 */ /* 0x000fe2000f8e0203 */
[----:B------:R-:W-:Y:S01]  /*172b0*/  ULDC.64 UR4, c[0x0][0xae8] ;  /* 0x0002ba0000047ab9 */ /* 0x000fe20000000a00 */
[----:B------:R-:W-:Y:S02]  /*172c0*/  VIADD R0, R2, 0x28820 ;  /* 0x0002882002007836 */ /* 0x000fe40000000000 */
[----:B------:R-:W-:Y:S02]  /*172d0*/  IMAD R44, R225, UR4, RZ ;  /* 0x00000004e12c7c24 */ /* 0x000fe4000f8e02ff */
[----:B------:R-:W-:Y:S01]  /*172e0*/  IMAD.IADD R21, R21, 0x1, R3 ;  /* 0x0000000115157824 */ /* 0x000fe200078e0203 */
[----:B------:R-:W-:Y:S01]  /*172f0*/  PRMT R0, RZ, 0x654, R0 ;  /* 0x00000654ff007816 */ /* 0x000fe20000000000 */
[C---:B------:R-:W-:Y:S01]  /*17300*/  IMAD R3, R51.reuse, UR5, R44 ;  /* 0x0000000533037c24 */ /* 0x040fe2000f8e022c */
[----:B------:R-:W-:Y:S01]  /*17310*/  BSSY B1, `(.L_x_7962) ;  /* 0x0000018000017945 */ /* 0x000fe20003800000 */
[----:B------:R-:W-:Y:S01]  /*17320*/  IMAD.WIDE.U32 R46, R51, UR4, R20 ;  /* 0x00000004332e7c25 */ /* 0x000fe2000f8e0014 */
[----:B0-----:R0:W-:Y:S01]  /*17330*/  SYNCS.ARRIVE.TRANS64.RED.A1T0 RZ, [R0+URZ], RZ ;  /* 0x000000ff00ff79a7 */ /* 0x0011e2000810043f */
[----:B------:R-:W-:-:S02]  /*17340*/  ISETP.GE.AND P0, PT, R188, R49, PT ;  /* 0x00000031bc00720c */ /* 0x000fc40003f06270 */
[-C--:B------:R-:W-:Y:S01]  /*17350*/  ISETP.GE.AND P1, PT, R187, R49.reuse, PT ;  /* 0x00000031bb00720c */ /* 0x080fe20003f26270 */
[----:B------:R-:W-:Y:S01]  /*17360*/  IMAD.WIDE R44, R224, 0x80, R18 ;  /* 0x00000080e02c7825 */ /* 0x000fe200078e0212 */
[----:B------:R-:W-:-:S03]  /*17370*/  ISETP.GE.AND P2, PT, R189, R49, PT ;  /* 0x00000031bd00720c */ /* 0x000fc60003f46270 */
[----:B------:R-:W-:Y:S01]  /*17380*/  IMAD.IADD R51, R47, 0x1, R3 ;  /* 0x000000012f337824 */ /* 0x000fe200078e0203 */
[----:B0-----:R-:W-:Y:S09]  /*17390*/  @P3 BRA `(.L_x_7963) ;  /* 0x00000000003c3947 */ /* 0x001ff20003800000 */
        /* <DEDUP_REMOVED lines=15> */
.L_x_7963:
[----:B------:R-:W-:Y:S05]  /*17490*/  BSYNC B1 ;  /* 0x0000000000017941 */ /* 0x000fea0003800000 */
.L_x_7962:
[----:B------:R-:W-:Y:S04]  /*174a0*/  BSSY B1, `(.L_x_7964) ;  /* 0x0000013000017945 */ /* 0x000fe80003800000 */
[----:B------:R-:W-:Y:S05]  /*174b0*/  @P0 BRA `(.L_x_7965) ;  /* 0x0000000000440947 */ /* 0x000fea0003800000 */
[----:B------:R-:W-:Y:S01]  /*174c0*/  IADD3 R3, P0, R44, 0x20, RZ ;  /* 0x000000202c037810 */ /* 0x000fe20007f1e0ff */
[----:B------:R-:W-:Y:S01]  /*174d0*/  ULDC.64 UR6, c[0x0][0xad8] ;  /* 0x0002b60000067ab9 */ /* 0x000fe20000000a00 */
[----:B0----5:R-:W-:Y:S01]  /*174e0*/  IMAD.MOV.U32 R4, RZ, RZ, R46 ;  /* 0x000000ffff047224 */ /* 0x021fe200078e002e */
        /* <DEDUP_REMOVED lines=14> */
.L_x_7965:
[----:B------:R-:W-:Y:S05]  /*175d0*/  BSYNC B1 ;  /* 0x0000000000017941 */ /* 0x000fea0003800000 */
.L_x_7964:
        /* <DEDUP_REMOVED lines=14> */
[----:B---3--:R-:W-:Y:S01]  /*176c0*/  LEA R6, P0, R4, UR6, 0x1 ;  /* 0x0000000604067c11 */ /* 0x008fe2000f8008ff */
[----:B------:R-:W-:-:S05]  /*176d0*/  IMAD.IADD R3, R5, 0x1, R3 ;  /* 0x0000000105037824 */ /* 0x000fca00078e0203 */
[----:B------:R-:W-:-:S05]  /*176e0*/  LEA.HI.X R7, R4, UR7, R3, 0x1, P0 ;  /* 0x0000000704077c11 */ /* 0x000fca00080f0c03 */
[----:B------:R4:W-:Y:S04]  /*176f0*/  @!P1 STG.E.128 desc[UR40][R6.64], R12 ;  /* 0x0000000c06009986 */ /* 0x0009e8000c101d28 */
[----:B------:R4:W-:Y:S02]  /*17700*/  @!P3 STG.E.128 desc[UR40][R6.64+0x80], R36 ;  /* 0x000080240600b986 */ /* 0x0009e4000c101d28 */
.L_x_7967:
[----:B------:R-:W-:Y:S05]  /*17710*/  BSYNC B1 ;  /* 0x0000000000017941 */ /* 0x000fea0003800000 */
.L_x_7966:
[----:B------:R-:W-:Y:S05]  /*17720*/  @P2 BRA `(.L_x_7968) ;  /* 0x0000000800a82947 */ /* 0x000fea0003800000 */
[----:B------:R-:W-:Y:S01]  /*17730*/  IADD3 R3, P0, R44, 0x60, RZ ;  /* 0x000000602c037810 */ /* 0x000fe20007f1e0ff */
[----:B------:R-:W-:Y:S01]  /*17740*/  ULDC.64 UR6, c[0x0][0xad8] ;  /* 0x0002b60000067ab9 */ /* 0x000fe20000000a00 */
[----:B0----5:R-:W-:Y:S01]  /*17750*/  IMAD.MOV.U32 R4, RZ, RZ, R46 ;  /* 0x000000ffff047224 */ /* 0x021fe200078e002e */
        /* <DEDUP_REMOVED lines=8> */
[----:B---34-:R-:W-:Y:S01]  /*177e0*/  LEA R6, P0, R4, UR6, 0x1 ;  /* 0x0000000604067c11 */ /* 0x018fe2000f8008ff */
[----:B------:R-:W-:-:S05]  /*177f0*/  IMAD.IADD R3, R5, 0x1, R3 ;  /* 0x0000000105037824 */ /* 0x000fca00078e0203 */
[----:B------:R-:W-:Y:S02]  /*17800*/  LEA.HI.X R7, R4, UR7, R3, 0x1, P0 ;  /* 0x0000000704077c11 */ /* 0x000fe400080f0c03 */
[----:B------:R-:W-:-:S03]  /*17810*/  ISETP.GE.AND P0, PT, R196, UR4, PT ;  /* 0x00000004c4007c0c */ /* 0x000fc6000bf06270 */
[----:B------:R0:W-:Y:S10]  /*17820*/  @!P1 STG.E.128 desc[UR40][R6.64], R24 ;  /* 0x0000001806009986 */ /* 0x0001f4000c101d28 */
[----:B------:R-:W-:Y:S05]  /*17830*/  @P0 BRA `(.L_x_7968) ;  /* 0x0000000800640947 */ /* 0x000fea0003800000 */
[----:B------:R3:W-:Y:S01]  /*17840*/  STG.E.128 desc[UR40][R6.64+0x80], R40 ;  /* 0x0000802806007986 */ /* 0x0007e2000c101d28 */
[----:B------:R-:W-:Y:S05]  /*17850*/  BRA `(.L_x_7968) ;  /* 0x00000008005c7947 */ /* 0x000fea0003800000 */
.L_x_7960:
        /* <DEDUP_REMOVED lines=15> */
[----:B------:R-:W-:Y:S01]  /*17950*/  ISETP.GT.AND P2, PT, R233, 0x7f, PT ;  /* 0x0000007fe900780c */ /* 0x000fe20003f44270 */
[----:B------:R-:W-:-:S12]  /*17960*/  @P1 BRA `(.L_x_7969) ;  /* 0x0000000000101947 */ /* 0x000fd80003800000 */
[----:B------:R-:W-:Y:S05]  /*17970*/  @!P0 BRA `(.L_x_7969) ;  /* 0x00000000000c8947 */ /* 0x000fea0003800000 */
[----:B------:R-:W4:Y:S04]  /*17980*/  LDG.E R0, desc[UR40][R4.64] ;  /* 0x0000002804007981 */ /* 0x000f28000c1e1900 */
[----:B-----5:R-:W4:Y:S02]  /*17990*/  LDG.E R3, desc[UR40][R4.64+0x4] ;  /* 0x0000042804037981 */ /* 0x020f24000c1e1900 */
[----:B----4-:R-:W-:-:S07]  /*179a0*/  IMAD.IADD R3, R3, 0x1, -R0 ;  /* 0x0000000103037824 */ /* 0x010fce00078e0a00 */
.L_x_7969:
[----:B------:R-:W-:Y:S01]  /*179b0*/  BSSY B1, `(.L_x_7970) ;  /* 0x000001c000017945 */ /* 0x000fe20003800000 */
[----:B------:R-:W-:Y:S02]  /*179c0*/  SHF.R.S32.HI R10, RZ, 0x1f, R218 ;  /* 0x0000001fff0a7819 */ /* 0x000fe400000114da */
[----:B------:R-:W-:Y:S02]  /*179d0*/  SEL R11, R222, RZ, !P0 ;  /* 0x000000ffde0b7207 */ /* 0x000fe40004000000 */
[----:B------:R-:W-:Y:S02]  /*179e0*/  SEL R225, R225, RZ, !P0 ;  /* 0x000000ffe1e17207 */ /* 0x000fe40004000000 */
[----:B-----5:R-:W-:Y:S01]  /*179f0*/  SHF.R.S32.HI R8, RZ, 0x1f, R9 ;  /* 0x0000001fff087819 */ /* 0x020fe20000011409 */
[----:B------:R-:W-:Y:S06]  /*17a00*/  @P2 BRA `(.L_x_7971) ;  /* 0x0000000000582947 */ /* 0x000fec0003800000 */
[----:B---3--:R-:W3:Y:S02]  /*17a10*/  S2R R5, SR_TID.X ;  /* 0x0000000000057919 */ /* 0x008ee40000002100 */
[----:B---3--:R-:W-:-:S04]  /*17a20*/  IMAD R0, R224, 0x80, R5 ;  /* 0x00000080e0007824 */ /* 0x008fc800078e0205 */
        /* <DEDUP_REMOVED lines=20> */
.L_x_7971:
[----:B------:R-:W-:Y:S05]  /*17b70*/  BSYNC B1 ;  /* 0x0000000000017941 */ /* 0x000fea0003800000 */
.L_x_7970:
[----:B------:R-:W-:Y:S01]  /*17b80*/  ULDC.64 UR4, c[0x0][0xaa0] ;  /* 0x0002a80000047ab9 */ /* 0x000fe20000000a00 */
[----:B---3--:R-:W-:Y:S01]  /*17b90*/  IMAD.MOV.U32 R4, RZ, RZ, R16 ;  /* 0x000000ffff047224 */ /* 0x008fe200078e0010 */
[----:B------:R-:W-:Y:S01]  /*17ba0*/  BSSY B1, `(.L_x_7972) ;  /* 0x0000028000017945 */ /* 0x000fe20003800000 */
[----:B----4-:R-:W-:Y:S02]  /*17bb0*/  IMAD.MOV.U32 R5, RZ, RZ, R17 ;  /* 0x000000ffff057224 */ /* 0x010fe400078e0011 */
        /* <DEDUP_REMOVED lines=38> */
.L_x_7973:
[----:B------:R-:W-:Y:S05]  /*17e20*/  BSYNC B1 ;  /* 0x0000000000017941 */ /* 0x000fea0003800000 */
.L_x_7972:
        /* <DEDUP_REMOVED lines=17> */
[----:B------:R4:W-:Y:S04]  /*17f40*/  @!P3 STG.E.128 desc[UR40][R12.64], RZ ;  /* 0x000000ff0c00b986 */ /* 0x0009e8000c101d28 */
[----:B------:R4:W-:Y:S02]  /*17f50*/  @!P4 STG.E.128 desc[UR40][R12.64+0x80], RZ ;  /* 0x000080ff0c00c986 */ /* 0x0009e4000c101d28 */
.L_x_7975:
[----:B------:R-:W-:Y:S05]  /*17f60*/  BSYNC B1 ;  /* 0x0000000000017941 */ /* 0x000fea0003800000 */
.L_x_7974:
        /* <DEDUP_REMOVED lines=14> */
[----:B---34-:R-:W-:Y:S01]  /*18050*/  LEA R12, P0, R4, UR6, 0x1 ;  /* 0x00000006040c7c11 */ /* 0x018fe2000f8008ff */
[----:B------:R-:W-:-:S05]  /*18060*/  IMAD.IADD R3, R5, 0x1, R3 ;  /* 0x0000000105037824 */ /* 0x000fca00078e0203 */
[----:B------:R-:W-:-:S05]  /*18070*/  LEA.HI.X R13, R4, UR7, R3, 0x1, P0 ;  /* 0x00000007040d7c11 */ /* 0x000fca00080f0c03 */
[----:B------:R3:W-:Y:S04]  /*18080*/  @!P2 STG.E.128 desc[UR40][R12.64], RZ ;  /* 0x000000ff0c00a986 */ /* 0x0007e8000c101d28 */
[----:B------:R3:W-:Y:S02]  /*18090*/  @!P3 STG.E.128 desc[UR40][R12.64+0x80], RZ ;  /* 0x000080ff0c00b986 */ /* 0x0007e4000c101d28 */
.L_x_7977:
[----:B------:R-:W-:Y:S05]  /*180a0*/  BSYNC B1 ;  /* 0x0000000000017941 */ /* 0x000fea0003800000 */
.L_x_7976:
        /* <DEDUP_REMOVED lines=18> */
.L_x_7968:
[----:B------:R-:W-:Y:S05]  /*181d0*/  BSYNC B0 ;  /* 0x0000000000007941 */ /* 0x000fea0003800000 */
.L_x_7959:
[----:B------:R-:W-:Y:S02]  /*181e0*/  ULDC UR4, c[0x0][0xc14] ;  /* 0x0003050000047ab9 */ /* 0x000fe40000000800 */
[----:B--2---:R-:W-:-:S13]  /*181f0*/  ISETP.GE.AND P0, PT, R195, UR4, PT ;  /* 0x00000004c3007c0c */ /* 0x004fda000bf06270 */
[----:B------:R-:W-:Y:S05]  /*18200*/  @!P0 BRA `(.L_x_7978) ;  /* 0xfffffe8c00c08947 */ /* 0x000fea000383ffff */
[----:B------:R-:W-:Y:S05]  /*18210*/  BRA `(.L_x_7757) ;  /* 0x0000005c00ac7947 */ /* 0x000fea0003800000 */
.L_x_7755:
[----:B------:R-:W-:-:S08]  /*18220*/  NOP ;  /* 0x0000000000007918 */ /* 0x000fd00000000000 */
[----:B--2---:R-:W0:-:S00]  /*18230*/  USETMAXREG.DEALLOC.CTAPOOL 0x18 ;  /* 0x00000018000079c8 */ /* 0x004e0000080e0500 */
        /* <DEDUP_REMOVED lines=59> */
.L_x_7983:
        /* <DEDUP_REMOVED lines=16> */
.L_x_7982:
[----:B------:R-:W-:Y:S05]  /*186f0*/  BSYNC B0 ;  /* 0x0000000000007941 */ /* 0x000fea0003800000 */
.L_x_7981:
        /* <DEDUP_REMOVED lines=25> */
.L_x_7979:
        /* <DEDUP_REMOVED lines=20> */
.L_x_7984:
        /* <DEDUP_REMOVED lines=56> */
.L_x_7980:
[----:B------:R-:W-:Y:S02]  /*18d50*/  IMAD.MOV.U32 R17, RZ, RZ, RZ ;  /* 0x000000ffff117224 */ /* 0x000fe400078e00ff */
[----:B------:R-:W-:Y:S02]  /*18d60*/  IMAD.U32 R16, RZ, RZ, UR6 ;  /* 0x00000006ff107e24 */ /* 0x000fe4000f8e00ff */
[----:B------:R-:W-:-:S07]  /*18d70*/  IMAD.MOV.U32 R18, RZ, RZ, RZ ;  /* 0x000000ffff127224 */ /* 0x000fce00078e00ff */
.L_x_7985:
        /* <DEDUP_REMOVED lines=22> */
[----:B------:R-:W-:Y:S01]  /*18ee0*/  ULDC.64 UR38, c[0x0][0x198] ;  /* 0x0000660000267ab9 */ /* 0x000fe20000000a00 */
[----:B------:R-:W-:Y:S02]  /*18ef0*/  ULDC UR36, c[0x0][0xc] ;  /* 0x0000030000247ab9 */ /* 0x000fe40000000800 */
[----:B------:R-:W-:Y:S02]  /*18f00*/  LOP3.LUT R2, R2, 0xfffffffd, RZ, 0xc0, !PT ;  /* 0xfffffffd02027812 */ /* 0x000fe400078ec0ff */
[----:B--2---:R-:W-:Y:S02]  /*18f10*/  LOP3.LUT R3, R4, 0x2, RZ, 0xfc, !PT ;  /* 0x0000000204037812 */ /* 0x004fe400078efcff */
[----:B------:R-:W1:Y:S03]  /*18f20*/  S2R R4, SR_TID.X ;  /* 0x0000000000047919 */ /* 0x000e660000002100 */
[----:B------:R2:W-:Y:S04]  /*18f30*/  STL [R1+0x2c], R3 ;  /* 0x00002c0301007387 */ /* 0x0005e80000100800 */
[----:B------:R2:W-:Y:S04]  /*18f40*/  STL [R1+0xc], RZ ;  /* 0x00000cff01007387 */ /* 0x0005e80000100800 */
[----:B------:R2:W-:Y:S04]  /*18f50*/  STL [R1+0x10], R0 ;  /* 0x0000100001007387 */ /* 0x0005e80000100800 */
        /* <DEDUP_REMOVED lines=9> */
.L_x_8075:
[----:B--23--:R-:W1:Y:S02]  /*18ff0*/  LDC.64 R2, c[0x0][0xc60] ;  /* 0x00031800ff027b82 */ /* 0x00ce640000000a00 */
        /* <DEDUP_REMOVED lines=56> */
.L_x_7987:
        /* <DEDUP_REMOVED lines=14> */
.L_x_7988:
[----:B------:R-:W-:Y:S05]  /*19460*/  @!P3 BRA `(.L_x_7989) ;  /* 0x00000000000cb947 */ /* 0x000fea0003800000 */
[----:B------:R-:W2:Y:S04]  /*19470*/  LDG.E R9, desc[UR40][R6.64] ;  /* 0x0000002806097981 */ /* 0x000ea8000c1e1900 */
[----:B------:R-:W2:Y:S02]  /*19480*/  LDG.E R6, desc[UR40][R6.64+0x4] ;  /* 0x0000042806067981 */ /* 0x000ea4000c1e1900 */
[----:B--2---:R-:W-:-:S07]  /*19490*/  IMAD.IADD R9, R6, 0x1, -R9 ;  /* 0x0000000106097824 */ /* 0x004fce00078e0a09 */
.L_x_7989:
[----:B01----:R-:W2:Y:S01]  /*194a0*/  @P1 LDG.E R2, desc[UR40][R4.64] ;  /* 0x0000002804021981 */ /* 0x003ea2000c1e1900 */
        /* <DEDUP_REMOVED lines=8> */
[----:B------:R-:W-:-:S05]  /*19530*/  VIADD R2, R2, 0x7f ;  /* 0x0000007f02027836 */ /* 0x000fca0000000000 */
[----:B------:R-:W-:-:S04]  /*19540*/  SHF.R.S32.HI R3, RZ, 0x1f, R2 ;  /* 0x0000001fff037819 */ /* 0x000fc80000011402 */
[----:B------:R-:W-:Y:S02]  /*19550*/  LEA.HI R3, R3, R2, RZ, 0x7 ;  /* 0x0000000203037211 */ /* 0x000fe400078f38ff */
[----:B------:R-:W-:-:S04]  /*19560*/  SHF.R.S32.HI R2, RZ, 0x1f, R10 ;  /* 0x0000001fff027819 */ /* 0x000fc8000001140a */
[----:B------:R-:W-:Y:S02]  /*19570*/  LEA.HI R2, R2, R10, RZ, 0x7 ;  /* 0x0000000a02027211 */ /* 0x000fe400078f38ff */
[----:B------:R-:W-:Y:S02]  /*19580*/  SHF.R.S32.HI R3, RZ, 0x7, R3 ;  /* 0x00000007ff037819 */ /* 0x000fe40000011403 */
[----:B------:R-:W-:-:S04]  /*19590*/  SHF.R.S32.HI R2, RZ, 0x7, R2 ;  /* 0x00000007ff027819 */ /* 0x000fc80000011402 */
[----:B------:R-:W-:Y:S01]  /*195a0*/  VIMNMX R6, R3, R2, PT ;  /* 0x0000000203067248 */ /* 0x000fe20003fe0100 */
[----:B------:R-:W-:-:S04]  /*195b0*/  IMAD.MOV R3, RZ, RZ, -R9 ;  /* 0x000000ffff037224 */ /* 0x000fc800078e0a09 */
[----:B------:R-:W-:Y:S01]  /*195c0*/  IMAD R2, R6, 0x80, -R9 ;  /* 0x0000008006027824 */ /* 0x000fe200078e0a09 */
[----:B------:R-:W-:-:S04]  /*195d0*/  VIMNMX R3, RZ, R3, !PT ;  /* 0x00000003ff037248 */ /* 0x000fc80007fe0100 */
[----:B------:R-:W-:-:S04]  /*195e0*/  VIMNMX R0, R2, R0, PT ;  /* 0x0000000002007248 */ /* 0x000fc80003fe0100 */
[----:B------:R-:W-:Y:S01]  /*195f0*/  ISETP.GT.AND P0, PT, R0, R3, PT ;  /* 0x000000030000720c */ /* 0x000fe20003f04270 */
[----:B------:R0:W-:-:S12]  /*19600*/  STL [R1+0x20], R6 ;  /* 0x0000200601007387 */ /* 0x0001d80000100800 */
[----:B------:R-:W-:Y:S01]  /*19610*/  @P0 VIADD R2, R0, 0x7f ;  /* 0x0000007f00020836 */ /* 0x000fe20000000000 */
[----:B------:R-:W-:-:S04]  /*19620*/  SHF.R.U32.HI R0, RZ, 0x7, R3 ;  /* 0x00000007ff007819 */ /* 0x000fc80000011603 */
[----:B------:R-:W-:Y:S01]  /*19630*/  @P0 SHF.R.S32.HI R3, RZ, 0x1f, R2 ;  /* 0x0000001fff030819 */ /* 0x000fe20000011402 */
[----:B------:R-:W-:-:S03]  /*19640*/  IMAD.MOV.U32 R4, RZ, RZ, R0 ;  /* 0x000000ffff047224 */ /* 0x000fc600078e0000 */
[----:B------:R-:W-:-:S04]  /*19650*/  @P0 LEA.HI R2, R3, R2, RZ, 0x7 ;  /* 0x0000000203020211 */ /* 0x000fc800078f38ff */
[----:B------:R-:W-:-:S04]  /*19660*/  @P0 SHF.R.S32.HI R4, RZ, 0x7, R2 ;  /* 0x00000007ff040819 */ /* 0x000fc80000011402 */
        /* <DEDUP_REMOVED lines=12> */
.L_x_8193:
[----:B------:R-:W-:-:S03]  /*19730*/  UMOV UR4, 0xffffffff ;  /* 0xffffffff00047882 */ /* 0x000fc60000000000 */
[----:B------:R-:W-:Y:S05]  /*19740*/  BRA.DIV UR4, `(.L_x_7993) ;  /* 0x0000006204b87947 */ /* 0x000fea000b800000 */
[----:B------:R-:W-:-:S13]  /*19750*/  ELECT P6, URZ, PT ;  /* 0x00000000003f782f */ /* 0x000fda00038c0000 */
.L_x_8196:
        /* <DEDUP_REMOVED lines=12> */
.L_x_8197:
[----:B------:R-:W-:Y:S05]  /*19820*/  BSYNC B1 ;  /* 0x0000000000017941 */ /* 0x000fea0003800000 */
.L_x_7994:
        /* <DEDUP_REMOVED lines=8> */
.L_x_8198:
        /* <DEDUP_REMOVED lines=11> */
.L_x_7999:
        /* <DEDUP_REMOVED lines=24> */
.L_x_8199:
        /* <DEDUP_REMOVED lines=10> */
.L_x_8001:
        /* <DEDUP_REMOVED lines=20> */
.L_x_7997:
[----:B------:R-:W-:Y:S05]  /*19cc0*/  BSYNC B1 ;  /* 0x0000000000017941 */ /* 0x000fea0003800000 */
.L_x_7996:
[----:B0-----:R-:W2:Y:S04]  /*19cd0*/  LDL.LU R5, [R1+0xc] ;  /* 0x00000c0001057983 */ /* 0x001ea80000300800 */
        /* <DEDUP_REMOVED lines=15> */
.L_x_8008:
        /* <DEDUP_REMOVED lines=9> */
.L_x_8200:
        /* <DEDUP_REMOVED lines=11> */
.L_x_8005:
        /* <DEDUP_REMOVED lines=22> */
.L_x_8201:
        /* <DEDUP_REMOVED lines=8> */
.L_x_8007:
        /* <DEDUP_REMOVED lines=19> */
.L_x_8003:
[----:B------:R-:W-:Y:S05]  /*1a220*/  BSYNC B1 ;  /* 0x0000000000017941 */ /* 0x000fea0003800000 */
.L_x_8002:
        /* <DEDUP_REMOVED lines=13> */
.L_x_7991:
[----:B------:R-:W-:Y:S05]  /*1a300*/  BSYNC B0 ;  /* 0x0000000000007941 */ /* 0x000fea0003800000 */
.L_x_7990:
        /* <DEDUP_REMOVED lines=23> */
.L_x_8010:
        /* <DEDUP_REMOVED lines=23> */
.L_x_8012:
        /* <DEDUP_REMOVED lines=20> */
.L_x_8014:
        /* <DEDUP_REMOVED lines=16> */
.L_x_8013:
[----:B------:R-:W2:Y:S01]  /*1a830*/  LDL.LU R2, [R1+0x24] ;  /* 0x0000240001027983 */ /* 0x000ea20000300800 */
[----:B------:R-:W-:-:S03]  /*1a840*/  ULDC.64 UR4, c[0x0][0x9f8] ;  /* 0x00027e0000047ab9 */ /* 0x000fc60000000a00 */
[----:B------:R-:W3:Y:S04]  /*1a850*/  LDL.LU R0, [R1+0x28] ;  /* 0x0000280001007983 */ /* 0x000ee80000300800 */
[----:B------:R-:W4:Y:S04]  /*1a860*/  LDL.LU R4, [R1+0x38] ;  /* 0x0000380001047983 */ /* 0x000f280000300800 */
[----:B------:R-:W4:Y:S01]  /*1a870*/  LDL.LU R6, [R1+0x1c] ;  /* 0x00001c0001067983 */ /* 0x000f220000300800 */
[----:B------:R-:W-:-:S04]  /*1a880*/  ISETP.NE.U32.AND P0, PT, RZ, UR4, PT ;  /* 0x00000004ff007c0c */ /* 0x000fc8000bf05070 */
[----:B------:R-:W-:Y:S01]  /*1a890*/  ISETP.NE.AND.EX P0, PT, RZ, UR5, PT, P0 ;  /* 0x00000005ff007c0c */ /* 0x000fe2000bf05300 */
[----:B0-----:R-:W0:Y:S01]  /*1a8a0*/  S2R R7, SR_TID.X ;  /* 0x0000000000077919 */ /* 0x001e220000002100 */
[----:B------:R-:W-:Y:S01]  /*1a8b0*/  IMAD.MOV.U32 R5, RZ, RZ, R18 ;  /* 0x000000ffff057224 */ /* 0x000fe200078e0012 */
        /* <DEDUP_REMOVED lines=17> */
[----:B0-----:R-:W-:-:S05]  /*1a9d0*/  @P0 IMAD.HI.U32 R2, R18, R2, RZ ;  /* 0x0000000212020227 */ /* 0x001fca00078e00ff */
[----:B-1----:R-:W-:Y:S02]  /*1a9e0*/  @P0 SHF.R.U32.HI R5, RZ, R4, R2 ;  /* 0x00000004ff050219 */ /* 0x002fe40000011602 */
[----:B------:R-:W-:-:S04]  /*1a9f0*/  ISETP.NE.U32.AND P0, PT, RZ, UR4, PT ;  /* 0x00000004ff007c0c */ /* 0x000fc8000bf05070 */
[----:B------:R-:W-:-:S04]  /*1aa00*/  ISETP.NE.AND.EX P0, PT, RZ, UR5, PT, P0 ;  /* 0x00000005ff007c0c */ /* 0x000fc8000bf05300 */
[----:B------:R-:W-:-:S09]  /*1aa10*/  SEL R2, R6, RZ, !P0 ;  /* 0x000000ff06027207 */ /* 0x000fd20004000000 */
.L_x_8015:
        /* <DEDUP_REMOVED lines=16> */
.L_x_8016:
        /* <DEDUP_REMOVED lines=18> */
.L_x_8204:
[----:B------:R-:W-:Y:S01]  /*1ac40*/  UMOV UR4, 0xffffffff ;  /* 0xffffffff00047882 */ /* 0x000fe20000000000 */
[----:B------:R-:W-:Y:S02]  /*1ac50*/  SHF.R.S32.HI R17, RZ, 0x1f, R0 ;  /* 0x0000001fff117819 */ /* 0x000fe40000011400 */
[----:B------:R-:W-:Y:S05]  /*1ac60*/  BRA.DIV UR4, `(.L_x_8018) ;  /* 0x0000005204287947 */ /* 0x000fea000b800000 */
[----:B------:R-:W-:-:S13]  /*1ac70*/  ELECT P6, URZ, PT ;  /* 0x00000000003f782f */ /* 0x000fda00038c0000 */
.L_x_8207:
        /* <DEDUP_REMOVED lines=21> */
.L_x_8020:
        /* <DEDUP_REMOVED lines=9> */
.L_x_8208:
        /* <DEDUP_REMOVED lines=11> */
.L_x_8022:
        /* <DEDUP_REMOVED lines=27> */
.L_x_8019:
        /* <DEDUP_REMOVED lines=39> */
.L_x_8209:
[----:B------:R-:W-:Y:S05]  /*1b330*/  BSYNC B0 ;  /* 0x0000000000007941 */ /* 0x000fea0003800000 */
.L_x_8023:
        /* <DEDUP_REMOVED lines=34> */
[----:B------:R-:W-:-:S04]  /*1b560*/  IMAD.MOV.U32 R10, RZ, RZ, R3 ;  /* 0x000000ffff0a7224 */ /* 0x000fc800078e0003 */
[----:B------:R-:W-:-:S04]  /*1b570*/  IMAD.WIDE.U32 R10, R0, UR4, R10 ;  /* 0x00000004000a7c25 */ /* 0x000fc8000f8e000a */
[----:B------:R-:W-:Y:S01]  /*1b580*/  IMAD.IADD R7, R7, 0x1, R11 ;  /* 0x0000000107077824 */ /* 0x000fe200078e020b */
[----:B------:R-:W-:-:S04]  /*1b590*/  LEA R8, P0, R10, R8, 0x2 ;  /* 0x000000080a087211 */ /* 0x000fc800078010ff */
[----:B------:R-:W-:Y:S01]  /*1b5a0*/  LEA.HI.X R9, R10, R9, R7, 0x2, P0 ;  /* 0x000000090a097211 */ /* 0x000fe200000f1407 */
[----:B------:R-:W-:-:S04]  /*1b5b0*/  IMAD.MOV R7, RZ, RZ, -R3 ;  /* 0x000000ffff077224 */ /* 0x000fc800078e0a03 */
[----:B------:R0:W5:Y:S01]  /*1b5c0*/  LDG.E R3, desc[UR40][R8.64] ;  /* 0x0000002808037981 */ /* 0x000162000c1e1900 */
[----:B------:R-:W-:-:S07]  /*1b5d0*/  IMAD R7, R14, R7, R2 ;  /* 0x000000070e077224 */ /* 0x000fce00078e0202 */
.L_x_8031:
[----:B0-----:R-:W0:Y:S01]  /*1b5e0*/  S2R R9, SR_CgaCtaId ;  /* 0x0000000000097919 */ /* 0x001e220000008800 */
[----:B------:R-:W-:-:S04]  /*1b5f0*/  MOV R8, 0x400 ;  /* 0x0000040000087802 */ /* 0x000fc80000000f00 */
[----:B0-----:R-:W-:Y:S02]  /*1b600*/  LEA R8, R9, R8, 0x18 ;  /* 0x0000000809087211 */ /* 0x001fe400078ec0ff */
[----:B------:R-:W-:-:S03]  /*1b610*/  SHF.L.U32 R9, R13, 0x1f, RZ ;  /* 0x0000001f0d097819 */ /* 0x000fc600000006ff */
[----:B------:R-:W-:-:S04]  /*1b620*/  IMAD R8, R12, 0x8, R8 ;  /* 0x000000080c087824 */ /* 0x000fc800078e0208 */
[----:B------:R-:W0:Y:S02]  /*1b630*/  SYNCS.PHASECHK.TRANS64.TRYWAIT P0, [R8+URZ+0x28840], R9 ;  /* 0x02884009080075a7 */ /* 0x000e24000800017f */
[----:B0-----:R-:W-:Y:S05]  /*1b640*/  @!P0 BRA `(.L_x_8032) ;  /* 0x0000004800048947 */ /* 0x001fea0003800000 */
.L_x_8210:
        /* <DEDUP_REMOVED lines=11> */
.L_x_8033:
        /* <DEDUP_REMOVED lines=32> */
.L_x_8211:
[----:B------:R-:W2:Y:S01]  /*1b900*/  LDL R10, [R1+0x2c] ;  /* 0x00002c00010a7983 */ /* 0x000ea20000100800 */
[----:B------:R-:W1:Y:S02]  /*1b910*/  S2R R11, SR_TID.X ;  /* 0x00000000000b7919 */ /* 0x000e640000002100 */
[----:B-1----:R-:W-:-:S04]  /*1b920*/  LOP3.LUT R11, R11, 0x7f, RZ, 0xc0, !PT ;  /* 0x0000007f0b0b7812 */ /* 0x002fc800078ec0ff */
[----:B------:R-:W-:-:S13]  /*1b930*/  ISETP.NE.AND P0, PT, R11, RZ, PT ;  /* 0x000000ff0b00720c */ /* 0x000fda0003f05270 */
[----:B0-----:R-:W-:-:S04]  /*1b940*/  @!P0 IMAD.MOV.U32 R9, RZ, RZ, 0x8000 ;  /* 0x00008000ff098424 */ /* 0x001fc800078e00ff */
[----:B------:R2:W-:Y:S02]  /*1b950*/  @!P0 SYNCS.ARRIVE.TRANS64 RZ, [R8+URZ+0x28850], R9 ;  /* 0x0288500908ff89a7 */ /* 0x0005e4000800003f */
[----:B--2---:R-:W-:-:S04]  /*1b960*/  PRMT R9, R10, 0x9910, RZ ;  /* 0x000099100a097816 */ /* 0x004fc800000000ff */
[----:B------:R-:W-:-:S13]  /*1b970*/  ISETP.NE.AND P0, PT, R9, 0x2, PT ;  /* 0x000000020900780c */ /* 0x000fda0003f05270 */
[----:B------:R-:W-:Y:S05]  /*1b980*/  @P0 BRA `(.L_x_8035) ;  /* 0x0000000000040947 */ /* 0x000fea0003800000 */
[----:B------:R-:W-:Y:S01]  /*1b990*/  BPT.TRAP 0x1 ;  /* 0x000000040000795c */ /* 0x000fe20000300000 */
.L_x_8035:
[----:B------:R-:W2:Y:S02]  /*1b9a0*/  LDL R9, [R1+0x14] ;  /* 0x0000140001097983 */ /* 0x000ea40000100800 */
[----:B--2---:R-:W-:-:S13]  /*1b9b0*/  LOP3.LUT P0, RZ, R9, 0x40, RZ, 0xc0, !PT ;  /* 0x0000004009ff7812 */ /* 0x004fda000780c0ff */
[----:B------:R-:W-:Y:S05]  /*1b9c0*/  @P0 BRA `(.L_x_8036) ;  /* 0x0000000000040947 */ /* 0x000fea0003800000 */
[----:B------:R-:W-:Y:S01]  /*1b9d0*/  BPT.TRAP 0x1 ;  /* 0x000000040000795c */ /* 0x000fe20000300000 */
.L_x_8036:
        /* <DEDUP_REMOVED lines=29> */
.L_x_8030:
[----:B------:R-:W-:Y:S05]  /*1bbb0*/  BSYNC B2 ;  /* 0x0000000000027941 */ /* 0x000fea0003800000 */
.L_x_8029:
[----:B------:R-:W2:Y:S04]  /*1bbc0*/  LDL.LU R3, [R1+0x20] ;  /* 0x0000200001037983 */ /* 0x000ea80000300800 */
[----:B------:R0:W-:Y:S04]  /*1bbd0*/  STL [R1], R12 ;  /* 0x0000000c01007387 */ /* 0x0001e80000100800 */
[----:B------:R0:W-:Y:S02]  /*1bbe0*/  STL [R1+0x8], R13 ;  /* 0x0000080d01007387 */ /* 0x0001e40000100800 */
[----:B0-2---:R-:W-:-:S07]  /*1bbf0*/  VIADD R7, R3, 0xfffffffd ;  /* 0xfffffffd03077836 */ /* 0x005fce0000000000 */
.L_x_8028:
[----:B------:R-:W-:Y:S05]  /*1bc00*/  BSYNC B1 ;  /* 0x0000000000017941 */ /* 0x000fea0003800000 */
.L_x_8027:
[----:B------:R-:W-:-:S13]  /*1bc10*/  ISETP.NE.AND P0, PT, R2, RZ, PT ;  /* 0x000000ff0200720c */ /* 0x000fda0003f05270 */
[----:B------:R-:W-:Y:S05]  /*1bc20*/  @!P0 BRA `(.L_x_8026) ;  /* 0x0000000c00f48947 */ /* 0x000fea0003800000 */
[----:B------:R-:W-:-:S07]  /*1bc30*/  IMAD.MOV.U32 R11, RZ, RZ, R6 ;  /* 0x000000ffff0b7224 */ /* 0x000fce00078e0006 */
.L_x_8053:
        /* <DEDUP_REMOVED lines=32> */
.L_x_8039:
[----:B------:R-:W1:Y:S01]  /*1be40*/  S2R R3, SR_CgaCtaId ;  /* 0x0000000000037919 */ /* 0x000e620000008800 */
[----:B------:R-:W-:-:S04]  /*1be50*/  MOV R2, 0x400 ;  /* 0x0000040000027802 */ /* 0x000fc80000000f00 */
[----:B-1----:R-:W-:Y:S02]  /*1be60*/  LEA R2, R3, R2, 0x18 ;  /* 0x0000000203027211 */ /* 0x002fe400078ec0ff */
[----:B------:R-:W-:-:S03]  /*1be70*/  SHF.L.U32 R3, R9, 0x1f, RZ ;  /* 0x0000001f09037819 */ /* 0x000fc600000006ff */
[----:B------:R-:W-:-:S04]  /*1be80*/  IMAD R2, R8, 0x8, R2 ;  /* 0x0000000808027824 */ /* 0x000fc800078e0202 */
[----:B------:R-:W1:Y:S02]  /*1be90*/  SYNCS.PHASECHK.TRANS64.TRYWAIT P0, [R2+URZ+0x28840], R3 ;  /* 0x02884003020075a7 */ /* 0x000e64000800017f */
[----:B-1----:R-:W-:Y:S05]  /*1bea0*/  @!P0 BRA `(.L_x_8040) ;  /* 0x0000004000148947 */ /* 0x002fea0003800000 */
.L_x_8212:
        /* <DEDUP_REMOVED lines=11> */
.L_x_8041:
        /* <DEDUP_REMOVED lines=32> */
.L_x_8213:
        /* <DEDUP_REMOVED lines=10> */
.L_x_8043:
[----:B------:R-:W2:Y:S02]  /*1c200*/  LDL R3, [R1+0x14] ;  /* 0x0000140001037983 */ /* 0x000ea40000100800 */
[----:B--2---:R-:W-:-:S13]  /*1c210*/  LOP3.LUT P0, RZ, R3, 0x40, RZ, 0xc0, !PT ;  /* 0x0000004003ff7812 */ /* 0x004fda000780c0ff */
[----:B------:R-:W-:Y:S05]  /*1c220*/  @P0 BRA `(.L_x_8044) ;  /* 0x0000000000040947 */ /* 0x000fea0003800000 */
[----:B------:R-:W-:Y:S01]  /*1c230*/  BPT.TRAP 0x1 ;  /* 0x000000040000795c */ /* 0x000fe20000300000 */
.L_x_8044:
        /* <DEDUP_REMOVED lines=29> */
.L_x_8038:
[----:B------:R-:W-:Y:S05]  /*1c410*/  BSYNC B1 ;  /* 0x0000000000017941 */ /* 0x000fea0003800000 */
.L_x_8037:
        /* <DEDUP_REMOVED lines=31> */
.L_x_8047:
[----:B------:R-:W2:Y:S01]  /*1c610*/  S2R R3, SR_CgaCtaId ;  /* 0x0000000000037919 */ /* 0x000ea20000008800 */
[----:B------:R-:W-:-:S04]  /*1c620*/  MOV R2, 0x400 ;  /* 0x0000040000027802 */ /* 0x000fc80000000f00 */
[----:B--2---:R-:W-:Y:S02]  /*1c630*/  LEA R2, R3, R2, 0x18 ;  /* 0x0000000203027211 */ /* 0x004fe400078ec0ff */
[----:B------:R-:W-:-:S03]  /*1c640*/  SHF.L.U32 R3, R14, 0x1f, RZ ;  /* 0x0000001f0e037819 */ /* 0x000fc600000006ff */
[----:B------:R-:W-:-:S04]  /*1c650*/  IMAD R2, R15, 0x8, R2 ;  /* 0x000000080f027824 */ /* 0x000fc800078e0202 */
[----:B------:R-:W2:Y:S02]  /*1c660*/  SYNCS.PHASECHK.TRANS64.TRYWAIT P0, [R2+URZ+0x28840], R3 ;  /* 0x02884003020075a7 */ /* 0x000ea4000800017f */
[----:B--2---:R-:W-:Y:S05]  /*1c670*/  @!P0 BRA `(.L_x_8048) ;  /* 0x0000003800488947 */ /* 0x004fea0003800000 */
.L_x_8214:
        /* <DEDUP_REMOVED lines=11> */
.L_x_8049:
        /* <DEDUP_REMOVED lines=31> */
.L_x_8215:
[----:B------:R-:W2:Y:S01]  /*1c920*/  LDL R12, [R1+0x2c] ;  /* 0x00002c00010c7983 */ /* 0x000ea20000100800 */
[----:B------:R-:W1:Y:S02]  /*1c930*/  S2R R3, SR_TID.X ;  /* 0x0000000000037919 */ /* 0x000e640000002100 */
[----:B-1----:R-:W-:-:S04]  /*1c940*/  LOP3.LUT R3, R3, 0x7f, RZ, 0xc0, !PT ;  /* 0x0000007f03037812 */ /* 0x002fc800078ec0ff */
[----:B------:R-:W-:-:S13]  /*1c950*/  ISETP.NE.AND P0, PT, R3, RZ, PT ;  /* 0x000000ff0300720c */ /* 0x000fda0003f05270 */
[----:B------:R-:W-:-:S04]  /*1c960*/  @!P0 IMAD.MOV.U32 R3, RZ, RZ, 0x8000 ;  /* 0x00008000ff038424 */ /* 0x000fc800078e00ff */
[----:B------:R2:W-:Y:S02]  /*1c970*/  @!P0 SYNCS.ARRIVE.TRANS64 RZ, [R2+URZ+0x28850], R3 ;  /* 0x0288500302ff89a7 */ /* 0x0005e4000800003f */
[----:B--2---:R-:W-:-:S04]  /*1c980*/  PRMT R3, R12, 0x9910, RZ ;  /* 0x000099100c037816 */ /* 0x004fc800000000ff */
[----:B------:R-:W-:-:S13]  /*1c990*/  ISETP.NE.AND P0, PT, R3, 0x2, PT ;  /* 0x000000020300780c */ /* 0x000fda0003f05270 */
[----:B------:R-:W-:Y:S05]  /*1c9a0*/  @P0 BRA `(.L_x_8051) ;  /* 0x0000000000040947 */ /* 0x000fea0003800000 */
[----:B------:R-:W-:Y:S01]  /*1c9b0*/  BPT.TRAP 0x1 ;  /* 0x000000040000795c */ /* 0x000fe20000300000 */
.L_x_8051:
[----:B------:R-:W2:Y:S02]  /*1c9c0*/  LDL R3, [R1+0x14] ;  /* 0x0000140001037983 */ /* 0x000ea40000100800 */
[----:B--2---:R-:W-:-:S13]  /*1c9d0*/  LOP3.LUT P0, RZ, R3, 0x40, RZ, 0xc0, !PT ;  /* 0x0000004003ff7812 */ /* 0x004fda000780c0ff */
[----:B------:R-:W-:Y:S05]  /*1c9e0*/  @P0 BRA `(.L_x_8052) ;  /* 0x0000000000040947 */ /* 0x000fea0003800000 */
[----:B------:R-:W-:Y:S01]  /*1c9f0*/  BPT.TRAP 0x1 ;  /* 0x000000040000795c */ /* 0x000fe20000300000 */
.L_x_8052:
        /* <DEDUP_REMOVED lines=28> */
.L_x_8046:
[----:B------:R-:W-:Y:S05]  /*1cbc0*/  BSYNC B1 ;  /* 0x0000000000017941 */ /* 0x000fea0003800000 */
.L_x_8045:
[C---:B------:R-:W-:Y:S01]  /*1cbd0*/  ISETP.GT.AND P0, PT, R7.reuse, 0x1, PT ;  /* 0x000000010700780c */ /* 0x040fe20003f04270 */
[----:B------:R-:W-:-:S12]  /*1cbe0*/  VIADD R7, R7, 0xfffffffe ;  /* 0xfffffffe07077836 */ /* 0x000fd80000000000 */
[----:B------:R-:W-:Y:S05]  /*1cbf0*/  @P0 BRA `(.L_x_8053) ;  /* 0xfffffff000100947 */ /* 0x000fea000383ffff */
.L_x_8026:
[----:B------:R-:W-:Y:S05]  /*1cc00*/  BSYNC B0 ;  /* 0x0000000000007941 */ /* 0x000fea0003800000 */
.L_x_8025:
[----:B------:R-:W1:Y:S01]  /*1cc10*/  S2R R2, SR_TID.X ;  /* 0x0000000000027919 */ /* 0x000e620000002100 */
[----:B------:R-:W-:Y:S01]  /*1cc20*/  BSSY B0, `(.L_x_8054) ;  /* 0x0000010000007945 */ /* 0x000fe20003800000 */
[----:B-1----:R-:W-:-:S04]  /*1cc30*/  LOP3.LUT R2, R2, 0x1f, RZ, 0xc0, !PT ;  /* 0x0000001f02027812 */ /* 0x002fc800078ec0ff */
[----:B------:R-:W-:-:S13]  /*1cc40*/  ISETP.NE.AND P0, PT, R2, RZ, PT ;  /* 0x000000ff0200720c */ /* 0x000fda0003f05270 */
[----:B------:R-:W-:Y:S05]  /*1cc50*/  @P0 BRA `(.L_x_8055) ;  /* 0x0000000000300947 */ /* 0x000fea0003800000 */
[----:B------:R-:W1:Y:S01]  /*1cc60*/  S2R R3, SR_LANEID ;  /* 0x0000000000037919 */ /* 0x000e620000000000 */
[----:B------:R-:W-:Y:S02]  /*1cc70*/  VOTEU.ANY UR4, UPT, PT ;  /* 0x0000000000047886 */ /* 0x000fe400038e0100 */
[----:B------:R-:W1:Y:S08]  /*1cc80*/  FLO.U32 R0, UR4 ;  /* 0x0000000400007d00 */ /* 0x000e7000080e0000 */
[----:B------:R-:W2:Y:S01]  /*1cc90*/  POPC R7, UR4 ;  /* 0x0000000400077d09 */ /* 0x000ea20008000000 */
[----:B-1----:R-:W-:-:S02]  /*1cca0*/  ISETP.EQ.U32.AND P0, PT, R0, R3, PT ;  /* 0x000000030000720c */ /* 0x002fc40003f02070 */
[----:B------:R-:W2:Y:S11]  /*1ccb0*/  LDC.64 R2, c[0x0][0xc38] ;  /* 0x00030e00ff027b82 */ /* 0x000eb60000000a00 */
[----:B--2---:R-:W2:Y:S01]  /*1ccc0*/  @P0 ATOMG.E.ADD.STRONG.GPU PT, R3, desc[UR40][R2.64], R7 ;  /* 0x00000007020309a8 */ /* 0x004ea200081ee1e8 */
[----:B------:R-:W1:Y:S02]  /*1ccd0*/  S2R R8, SR_LTMASK ;  /* 0x0000000000087919 */ /* 0x000e640000003900 */
[----:B-1----:R-:W-:-:S04]  /*1cce0*/  LOP3.LUT R8, R8, UR4, RZ, 0xc0, !PT ;  /* 0x0000000408087c12 */ /* 0x002fc8000f8ec0ff */
[----:B------:R-:W1:Y:S01]  /*1ccf0*/  POPC R9, R8 ;  /* 0x0000000800097309 */ /* 0x000e620000000000 */
[----:B--2---:R-:W1:Y:S02]  /*1cd00*/  SHFL.IDX PT, R0, R3, R0, 0x1f ;  /* 0x00001f0003007589 */ /* 0x004e6400000e0000 */
[----:B-1----:R-:W-:-:S07]  /*1cd10*/  IADD3 R16, R0, UR36, R9 ;  /* 0x0000002400107c10 */ /* 0x002fce000fffe009 */
.L_x_8055:
[----:B------:R-:W-:Y:S05]  /*1cd20*/  BSYNC B0 ;  /* 0x0000000000007941 */ /* 0x000fea0003800000 */
.L_x_8054:
        /* <DEDUP_REMOVED lines=11> */
.L_x_8216:
[----:B------:R-:W2:Y:S01]  /*1cde0*/  LDL R2, [R1+0x2c] ;  /* 0x00002c0001027983 */ /* 0x000ea20000100800 */
[----:B------:R-:W3:Y:S02]  /*1cdf0*/  S2R R7, SR_TID.X ;  /* 0x0000000000077919 */ /* 0x000ee40000002100 */
[----:B---3--:R-:W-:-:S04]  /*1ce00*/  LOP3.LUT R7, R7, 0x7f, RZ, 0xc0, !PT ;  /* 0x0000007f07077812 */ /* 0x008fc800078ec0ff */
[----:B------:R-:W-:-:S13]  /*1ce10*/  ISETP.NE.AND P0, PT, R7, RZ, PT ;  /* 0x000000ff0700720c */ /* 0x000fda0003f05270 */
[----:B-1----:R-:W-:-:S04]  /*1ce20*/  @!P0 IMAD.MOV.U32 R3, RZ, RZ, 0x8000 ;  /* 0x00008000ff038424 */ /* 0x002fc800078e00ff */
[----:B------:R1:W-:Y:S01]  /*1ce30*/  @!P0 SYNCS.ARRIVE.TRANS64 RZ, [R0+URZ+0x28850], R3 ;  /* 0x0288500300ff89a7 */ /* 0x0003e2000800003f */
[----:B--2---:R-:W-:-:S04]  /*1ce40*/  PRMT R2, R2, 0x9910, RZ ;  /* 0x0000991002027816 */ /* 0x004fc800000000ff */
[----:B------:R-:W-:-:S13]  /*1ce50*/  ISETP.NE.AND P0, PT, R2, 0x2, PT ;  /* 0x000000020200780c */ /* 0x000fda0003f05270 */
[----:B-1----:R-:W-:Y:S05]  /*1ce60*/  @P0 BRA `(.L_x_8059) ;  /* 0x0000000000040947 */ /* 0x002fea0003800000 */
[----:B------:R-:W-:Y:S01]  /*1ce70*/  BPT.TRAP 0x1 ;  /* 0x000000040000795c */ /* 0x000fe20000300000 */
.L_x_8059:
[----:B------:R-:W2:Y:S02]  /*1ce80*/  LDL R2, [R1+0x14] ;  /* 0x0000140001027983 */ /* 0x000ea40000100800 */
[----:B--2---:R-:W-:-:S13]  /*1ce90*/  LOP3.LUT P0, RZ, R2, 0x40, RZ, 0xc0, !PT ;  /* 0x0000004002ff7812 */ /* 0x004fda000780c0ff */
[----:B------:R-:W-:Y:S05]  /*1cea0*/  @P0 BRA `(.L_x_8060) ;  /* 0x0000000000040947 */ /* 0x000fea0003800000 */
[----:B------:R-:W-:Y:S01]  /*1ceb0*/  BPT.TRAP 0x1 ;  /* 0x000000040000795c */ /* 0x000fe20000300000 */
.L_x_8060:
        /* <DEDUP_REMOVED lines=27> */
.L_x_8057:
[----:B------:R-:W-:Y:S05]  /*1d070*/  BSYNC B0 ;  /* 0x0000000000007941 */ /* 0x000fea0003800000 */
.L_x_8056:
        /* <DEDUP_REMOVED lines=9> */
.L_x_8011:
[----:B------:R-:W-:Y:S05]  /*1d110*/  BSYNC B6 ;  /* 0x0000000000067941 */ /* 0x000fea0003800000 */
.L_x_8009:
[----:B------:R-:W-:-:S03]  /*1d120*/  UMOV UR4, 0xffffffff ;  /* 0xffffffff00047882 */ /* 0x000fc60000000000 */
[----:B------:R-:W-:Y:S05]  /*1d130*/  BRA.DIV UR4, `(.L_x_8061) ;  /* 0x0000002e04d47947 */ /* 0x000fea000b800000 */
[----:B------:R2:W3:Y:S04]  /*1d140*/  SHFL.IDX PT, R4, R16, RZ, 0x1f ;  /* 0x00001fff10047589 */ /* 0x0004e800000e0000 */
[----:B------:R2:W4:Y:S02]  /*1d150*/  SHFL.IDX PT, R6, R16, 0x1, 0x1f ;  /* 0x00201f0010067f89 */ /* 0x00052400000e0000 */
.L_x_8220:
[----:B------:R-:W5:Y:S01]  /*1d160*/  S2R R9, SR_TID.X ;  /* 0x0000000000097919 */ /* 0x000f620000002100 */
[----:B------:R-:W-:Y:S01]  /*1d170*/  ULDC UR4, c[0x0][0xc14] ;  /* 0x0003050000047ab9 */ /* 0x000fe20000000800 */
[----:B------:R-:W-:Y:S01]  /*1d180*/  BSSY B0, `(.L_x_8062) ;  /* 0x000000b000007945 */ /* 0x000fe20003800000 */
[----:B-1----:R-:W-:Y:S02]  /*1d190*/  IMAD.U32 R0, RZ, RZ, UR4 ;  /* 0x00000004ff007e24 */ /* 0x002fe4000f8e00ff */
[----:B------:R-:W-:Y:S01]  /*1d1a0*/  IMAD.MOV.U32 R3, RZ, RZ, RZ ;  /* 0x000000ffff037224 */ /* 0x000fe200078e00ff */
[----:B-----5:R-:W-:-:S04]  /*1d1b0*/  LOP3.LUT R9, R9, 0x1f, RZ, 0xc0, !PT ;  /* 0x0000001f09097812 */ /* 0x020fc800078ec0ff */
[C---:B------:R-:W-:Y:S01]  /*1d1c0*/  ISETP.NE.AND P0, PT, R9.reuse, 0x1f, PT ;  /* 0x0000001f0900780c */ /* 0x040fe20003f05270 */
[----:B------:R-:W-:-:S05]  /*1d1d0*/  IMAD.IADD R5, R9, 0x1, R19 ;  /* 0x0000000109057824 */ /* 0x000fca00078e0213 */
[----:B------:R-:W-:-:S13]  /*1d1e0*/  ISETP.GE.OR P0, PT, R5, R0, !P0 ;  /* 0x000000000500720c */ /* 0x000fda0004706670 */
[----:B------:R-:W-:Y:S05]  /*1d1f0*/  @P0 BRA `(.L_x_8063) ;  /* 0x00000000000c0947 */ /* 0x000fea0003800000 */
[----:B------:R-:W1:Y:S02]  /*1d200*/  LDC.64 R2, c[0x0][0xc58] ;  /* 0x00031600ff027b82 */ /* 0x000e640000000a00 */
[----:B-1----:R-:W-:-:S06]  /*1d210*/  IMAD.WIDE R2, R5, 0x4, R2 ;  /* 0x0000000405027825 */ /* 0x002fcc00078e0202 */
[----:B------:R1:W5:Y:S02]  /*1d220*/  LDG.E R3, desc[UR40][R2.64] ;  /* 0x0000002802037981 */ /* 0x000364000c1e1900 */
.L_x_8063:
[----:B------:R-:W-:Y:S05]  /*1d230*/  BSYNC B0 ;  /* 0x0000000000007941 */ /* 0x000fea0003800000 */
.L_x_8062:
        /* <DEDUP_REMOVED lines=21> */
[----:B-1----:R-:W-:-:S05]  /*1d390*/  IMAD.IADD R2, R8, 0x1, R9 ;  /* 0x0000000108027824 */ /* 0x002fca00078e0209 */
[----:B------:R0:W1:Y:S02]  /*1d3a0*/  SHFL.IDX PT, R14, R2, 0x1f, 0x1f ;  /* 0x03e01f00020e7f89 */ /* 0x00006400000e0000 */
.L_x_8228:
[----:B------:R-:W-:Y:S02]  /*1d3b0*/  ULDC UR4, c[0x0][0xc10] ;  /* 0x0003040000047ab9 */ /* 0x000fe40000000800 */
[----:B------:R-:W-:-:S04]  /*1d3c0*/  IMAD.U32 R5, RZ, RZ, UR4 ;  /* 0x00000004ff057e24 */ /* 0x000fc8000f8e00ff */
[----:B-1----:R-:W-:-:S04]  /*1d3d0*/  IMAD R9, R14, R5, RZ ;  /* 0x000000050e097224 */ /* 0x002fc800078e02ff */
[----:B----4-:R-:W-:-:S05]  /*1d3e0*/  IMAD.IADD R6, R6, 0x1, R9 ;  /* 0x0000000106067824 */ /* 0x010fca00078e0209 */
[----:B---3--:R-:W-:-:S13]  /*1d3f0*/  ISETP.GT.AND P0, PT, R6, R4, PT ;  /* 0x000000040600720c */ /* 0x008fda0003f04270 */
[----:B------:R-:W-:Y:S05]  /*1d400*/  @P0 BRA `(.L_x_8065) ;  /* 0x0000000000b40947 */ /* 0x000fea0003800000 */
[----:B------:R-:W1:Y:S02]  /*1d410*/  LDC R0, c[0x0][0xc14] ;  /* 0x00030500ff007b82 */ /* 0x000e640000000800 */
.L_x_8070:
        /* <DEDUP_REMOVED lines=14> */
.L_x_8068:
[----:B------:R-:W-:Y:S05]  /*1d500*/  BSYNC B0 ;  /* 0x0000000000007941 */ /* 0x000fea0003800000 */
.L_x_8067:
[----:B------:R-:W-:-:S03]  /*1d510*/  UMOV UR4, 0xffffffff ;  /* 0xffffffff00047882 */ /* 0x000fc60000000000 */
[----:B------:R-:W-:Y:S05]  /*1d520*/  BRA.DIV UR4, `(.L_x_8069) ;  /* 0x0000002e04f47947 */ /* 0x000fea000b800000 */
[----:B-----5:R-:W0:Y:S01]  /*1d530*/  SHFL.UP PT, R14, R3, 0x1, RZ ;  /* 0x04200000030e7989 */ /* 0x020e2200000e00ff */
[C---:B------:R-:W-:Y:S02]  /*1d540*/  ISETP.NE.AND P0, PT, R7.reuse, RZ, PT ;  /* 0x000000ff0700720c */ /* 0x040fe40003f05270 */
[C---:B------:R-:W-:Y:S02]  /*1d550*/  ISETP.GE.U32.AND P1, PT, R7.reuse, 0x2, PT ;  /* 0x000000020700780c */ /* 0x040fe40003f26070 */
        /* <DEDUP_REMOVED lines=18> */
.L_x_8236:
[----:B------:R-:W-:Y:S02]  /*1d680*/  ULDC UR4, c[0x0][0xc10] ;  /* 0x0003040000047ab9 */ /* 0x000fe40000000800 */
[----:B------:R-:W-:-:S04]  /*1d690*/  IMAD.U32 R5, RZ, RZ, UR4 ;  /* 0x00000004ff057e24 */ /* 0x000fc8000f8e00ff */
[----:B-1----:R-:W-:-:S04]  /*1d6a0*/  IMAD R9, R14, R5, RZ ;  /* 0x000000050e097224 */ /* 0x002fc800078e02ff */
[----:B------:R-:W-:-:S05]  /*1d6b0*/  IMAD.IADD R6, R9, 0x1, R6 ;  /* 0x0000000109067824 */ /* 0x000fca00078e0206 */
[----:B------:R-:W-:-:S13]  /*1d6c0*/  ISETP.GT.AND P0, PT, R6, R4, PT ;  /* 0x000000040600720c */ /* 0x000fda0003f04270 */
[----:B------:R-:W-:Y:S05]  /*1d6d0*/  @!P0 BRA `(.L_x_8070) ;  /* 0xfffffffc00508947 */ /* 0x000fea000383ffff */
.L_x_8065:
[----:B------:R-:W-:Y:S01]  /*1d6e0*/  IMAD.IADD R9, R6, 0x1, -R9 ;  /* 0x0000000106097824 */ /* 0x000fe200078e0a09 */
[----:B------:R-:W-:-:S03]  /*1d6f0*/  UMOV UR4, 0xffffffff ;  /* 0xffffffff00047882 */ /* 0x000fc60000000000 */
[----:B------:R-:W-:-:S05]  /*1d700*/  IMAD R7, R2, R5, R9 ;  /* 0x0000000502077224 */ /* 0x000fca00078e0209 */
[----:B------:R-:W-:Y:S01]  /*1d710*/  ISETP.GT.AND P6, PT, R7, R4, PT ;  /* 0x000000040700720c */ /* 0x000fe20003fc4270 */
[----:B------:R-:W-:-:S12]  /*1d720*/  BRA.DIV UR4, `(.L_x_8071) ;  /* 0x0000003204487947 */ /* 0x000fd8000b800000 */
[----:B------:R-:W-:-:S04]  /*1d730*/  VOTE.ANY R6, PT, !P6 ;  /* 0x0000000000067806 */ /* 0x000fc800070e0100 */
[----:B------:R-:W1:Y:S02]  /*1d740*/  POPC R7, R6 ;  /* 0x0000000600077309 */ /* 0x000e640000000000 */
[----:B-1----:R1:W3:Y:S02]  /*1d750*/  SHFL.IDX PT, R17, R3, R7, 0x1f ;  /* 0x00001f0703117589 */ /* 0x0022e400000e0000 */
.L_x_8240:
[----:B------:R-:W-:Y:S01]  /*1d760*/  ISETP.NE.AND P0, PT, R6, RZ, PT ;  /* 0x000000ff0600720c */ /* 0x000fe20003f05270 */
[----:B--2---:R-:W-:-:S12]  /*1d770*/  IMAD.MOV.U32 R16, RZ, RZ, RZ ;  /* 0x000000ffff107224 */ /* 0x004fd800078e00ff */
[----:B------:R-:W-:Y:S05]  /*1d780*/  @!P0 BRA `(.L_x_8072) ;  /* 0x0000000000108947 */ /* 0x000fea0003800000 */
[----:B------:R-:W-:Y:S01]  /*1d790*/  UMOV UR4, 0xffffffff ;  /* 0xffffffff00047882 */ /* 0x000fe20000000000 */
[----:B------:R-:W-:Y:S02]  /*1d7a0*/  VIADD R12, R7, 0xffffffff ;  /* 0xffffffff070c7836 */ /* 0x000fe40000000000 */
[----:B------:R-:W-:Y:S05]  /*1d7b0*/  BRA.DIV UR4, `(.L_x_8073) ;  /* 0x00000032046c7947 */ /* 0x000fea000b800000 */
[----:B------:R2:W4:Y:S02]  /*1d7c0*/  SHFL.IDX PT, R16, R2, R12, 0x1f ;  /* 0x00001f0c02107589 */ /* 0x00052400000e0000 */
.L_x_8072:
[----:B012---:R-:W0:Y:S01]  /*1d7d0*/  LDC.64 R2, c[0x0][0xc68] ;  /* 0x00031a00ff027b82 */ /* 0x007e220000000a00 */
[----:B------:R-:W-:-:S04]  /*1d7e0*/  IMAD.IADD R19, R7, 0x1, R19 ;  /* 0x0000000107137824 */ /* 0x000fc800078e0213 */
[----:B0-----:R-:W-:-:S05]  /*1d7f0*/  IMAD.WIDE R2, R19, 0x4, R2 ;  /* 0x0000000413027825 */ /* 0x001fca00078e0202 */
[----:B------:R-:W3:Y:S01]  /*1d800*/  LDG.E R7, desc[UR40][R2.64] ;  /* 0x0000002802077981 */ /* 0x000ee2000c1e1900 */
[----:B----4-:R-:W-:Y:S02]  /*1d810*/  IMAD R16, R16, R5, R9 ;  /* 0x0000000510107224 */ /* 0x010fe400078e0209 */
[----:B---3--:R-:W-:-:S05]  /*1d820*/  IMAD R6, R17, R7, RZ ;  /* 0x0000000711067224 */ /* 0x008fca00078e02ff */
        /* <DEDUP_REMOVED lines=61> */
.L_x_8066:
[----:B------:R-:W-:Y:S01]  /*1dc00*/  UMOV UR4, URZ ;  /* 0x0000003f00047c82 */ /* 0x000fe20008000000 */
[----:B------:R-:W-:Y:S01]  /*1dc10*/  UMOV UR5, URZ ;  /* 0x0000003f00057c82 */ /* 0x000fe20008000000 */
[----:B------:R-:W-:Y:S01]  /*1dc20*/  ULDC UR6, c[0x0][0xc14] ;  /* 0x0003050000067ab9 */ /* 0x000fe20000000800 */
[----:B--2---:R-:W-:Y:S02]  /*1dc30*/  IMAD.MOV.U32 R16, RZ, RZ, R4 ;  /* 0x000000ffff107224 */ /* 0x004fe400078e0004 */
[----:B------:R-:W-:Y:S02]  /*1dc40*/  IMAD.U32 R17, RZ, RZ, UR4 ;  /* 0x00000004ff117e24 */ /* 0x000fe4000f8e00ff */
[----:B------:R-:W-:Y:S02]  /*1dc50*/  IMAD.U32 R18, RZ, RZ, UR5 ;  /* 0x00000005ff127e24 */ /* 0x000fe4000f8e00ff */
[----:B------:R-:W-:-:S07]  /*1dc60*/  IMAD.U32 R19, RZ, RZ, UR6 ;  /* 0x00000006ff137e24 */ /* 0x000fce000f8e00ff */
.L_x_8074:
        /* <DEDUP_REMOVED lines=12> */
.L_x_7986:
[----:B-1----:R-:W2:Y:S01]  /*1dd30*/  LDL.LU R0, [R1+0x34] ;  /* 0x0000340001007983 */ /* 0x002ea20000300800 */
[----:B------:R-:W-:Y:S01]  /*1dd40*/  BSSY B0, `(.L_x_8076) ;  /* 0x000000b000007945 */ /* 0x000fe20003800000 */
[----:B------:R-:W1:Y:S01]  /*1dd50*/  S2R R5, SR_CgaCtaId ;  /* 0x0000000000057919 */ /* 0x000e620000008800 */
[----:B--2---:R-:W-:-:S05]  /*1dd60*/  VIADD R0, R0, 0x1 ;  /* 0x0000000100007836 */ /* 0x004fca0000000000 */
[----:B---3--:R-:W-:-:S04]  /*1dd70*/  LEA.HI R2, R0, R0, RZ, 0x1 ;  /* 0x0000000000027211 */ /* 0x008fc800078f08ff */
[----:B------:R-:W-:-:S05]  /*1dd80*/  LOP3.LUT R3, R2, 0xfffffffe, RZ, 0xc0, !PT ;  /* 0xfffffffe02037812 */ /* 0x000fca00078ec0ff */
[----:B------:R-:W-:Y:S01]  /*1dd90*/  IMAD.IADD R3, R0, 0x1, -R3 ;  /* 0x0000000100037824 */ /* 0x000fe200078e0a03 */
[----:B------:R-:W-:-:S04]  /*1dda0*/  MOV R0, 0x400 ;  /* 0x0000040000007802 */ /* 0x000fc80000000f00 */
[----:B-1----:R-:W-:Y:S02]  /*1ddb0*/  LEA R0, R5, R0, 0x18 ;  /* 0x0000000005007211 */ /* 0x002fe400078ec0ff */
[----:B------:R-:W-:-:S04]  /*1ddc0*/  SHF.L.U32 R3, R3, 0x1f, RZ ;  /* 0x0000001f03037819 */ /* 0x000fc800000006ff */
[----:B------:R-:W1:Y:S02]  /*1ddd0*/  SYNCS.PHASECHK.TRANS64.TRYWAIT P0, [R0+URZ+0x28820], R3 ;  /* 0x02882003000075a7 */ /* 0x000e64000800017f */
[----:B-1----:R-:W-:Y:S05]  /*1dde0*/  @!P0 BRA `(.L_x_8077) ;  /* 0x0000002c00088947 */ /* 0x002fea0003800000 */
.L_x_8243:
[----:B------:R-:W-:Y:S05]  /*1ddf0*/  BSYNC B0 ;  /* 0x0000000000007941 */ /* 0x000fea0003800000 */
.L_x_8076:
[----:B------:R-:W-:-:S03]  /*1de00*/  UMOV UR4, 0xffffffff ;  /* 0xffffffff00047882 */ /* 0x000fc60000000000 */
[----:B------:R-:W-:Y:S05]  /*1de10*/  BRA.DIV UR4, `(.L_x_8078) ;  /* 0x0000002e04107947 */ /* 0x000fea000b800000 */
[----:B------:R-:W2:Y:S02]  /*1de20*/  S2R R2, SR_TID.X ;  /* 0x0000000000027919 */ /* 0x000ea40000002100 */
[----:B--2---:R-:W-:-:S04]  /*1de30*/  SHF.R.U32.HI R2, RZ, 0x5, R2 ;  /* 0x00000005ff027819 */ /* 0x004fc80000011602 */
[----:B------:R-:W-:-:S05]  /*1de40*/  LOP3.LUT R2, R2, 0x3, RZ, 0xc0, !PT ;  /* 0x0000000302027812 */ /* 0x000fca00078ec0ff */
[----:B------:R2:W3:Y:S02]  /*1de50*/  SHFL.IDX PT, R14, R2, RZ, 0x1f ;  /* 0x00001fff020e7589 */ /* 0x0004e400000e0000 */
.L_x_8246:
[----:B---3--:R-:W-:-:S13]  /*1de60*/  ISETP.NE.AND P0, PT, R14, RZ, PT ;  /* 0x000000ff0e00720c */ /* 0x008fda0003f05270 */
[----:B------:R-:W-:Y:S05]  /*1de70*/  @P0 BRA `(.L_x_7757) ;  /* 0x0000000000940947 */ /* 0x000fea0003800000 */
[----:B------:R-:W-:-:S03]  /*1de80*/  UMOV UR4, 0xffffffff ;  /* 0xffffffff00047882 */ /* 0x000fc60000000000 */
[----:B------:R-:W-:Y:S05]  /*1de90*/  BRA.DIV UR4, `(.L_x_8079) ;  /* 0x0000002e04247947 */ /* 0x000fea000b800000 */
[----:B------:R-:W-:-:S13]  /*1dea0*/  ELECT P6, URZ, PT ;  /* 0x00000000003f782f */ /* 0x000fda00038c0000 */
.L_x_8249:
[----:B------:R-:W-:Y:S05]  /*1deb0*/  @!P6 BRA `(.L_x_7757) ;  /* 0x000000000084e947 */ /* 0x000fea0003800000 */
[----:B--2---:R-:W2:Y:S02]  /*1dec0*/  LDL.LU R2, [R1+0x30] ;  /* 0x0000300001027983 */ /* 0x004ea40000300800 */
[----:B--2---:R-:W-:-:S04]  /*1ded0*/  LOP3.LUT R2, R2, 0x2, RZ, 0xfc, !PT ;  /* 0x0000000202027812 */ /* 0x004fc800078efcff */
[----:B------:R-:W-:-:S13]  /*1dee0*/  ISETP.NE.AND P2, PT, R2, 0x3, PT ;  /* 0x000000030200780c */ /* 0x000fda0003f45270 */
[----:B------:R-:W-:Y:S05]  /*1def0*/  @!P2 BRA `(.L_x_8080) ;  /* 0x000000000004a947 */ /* 0x000fea0003800000 */
[----:B------:R-:W-:Y:S01]  /*1df00*/  BPT.TRAP 0x1 ;  /* 0x000000040000795c */ /* 0x000fe20000300000 */
.L_x_8080:
        /* <DEDUP_REMOVED lines=14> */
.L_x_8250:
[----:B------:R-:W2:Y:S02]  /*1dff0*/  SYNCS.PHASECHK.TRANS64.TRYWAIT P0, [R7+URZ], R2 ;  /* 0x00000002070075a7 */ /* 0x000ea4000800017f */
[----:B--2---:R-:W-:Y:S05]  /*1e000*/  @!P0 BRA `(.L_x_8082) ;  /* 0x0000002800fc8947 */ /* 0x004fea0003800000 */
.L_x_8251:
[----:B------:R-:W-:Y:S05]  /*1e010*/  @!P2 BRA `(.L_x_8083) ;  /* 0x000000000004a947 */ /* 0x000fea0003800000 */
[----:B------:R-:W-:Y:S01]  /*1e020*/  BPT.TRAP 0x1 ;  /* 0x000000040000795c */ /* 0x000fe20000300000 */
.L_x_8083:
[----:B------:R-:W3:Y:S01]  /*1e030*/  LDL.LU R4, [R1] ;  /* 0x0000000001047983 */ /* 0x000ee20000300800 */
[----:B------:R-:W-:-:S04]  /*1e040*/  VIADD R0, R0, 0x28860 ;  /* 0x0002886000007836 */ /* 0x000fc80000000000 */
[----:B---3--:R-:W-:-:S04]  /*1e050*/  IMAD R4, R4, 0x8, R0 ;  /* 0x0000000804047824 */ /* 0x008fc800078e0200 */
[----:B------:R-:W3:Y:S02]  /*1e060*/  SYNCS.PHASECHK.TRANS64.TRYWAIT P0, [R4+URZ], R5 ;  /* 0x00000005040075a7 */ /* 0x000ee4000800017f */
[----:B---3--:R-:W-:Y:S05]  /*1e070*/  @!P0 BRA `(.L_x_8084) ;  /* 0x0000002800f48947 */ /* 0x008fea0003800000 */
.L_x_8252:
[----:B------:R-:W-:-:S07]  /*1e080*/  IMAD R3, R3, 0x8, R0 ;  /* 0x0000000803037824 */ /* 0x000fce00078e0200 */
.L_x_8085:
[----:B----4-:R4:W0:Y:S02]  /*1e090*/  SYNCS.PHASECHK.TRANS64.TRYWAIT P0, [R3+URZ], R2 ;  /* 0x00000002030075a7 */ /* 0x010824000800017f */
[----:B0-----:R-:W-:Y:S05]  /*1e0a0*/  @!P0 NANOSLEEP.SYNCS 0x989680 ;  /* 0x009896800000895d */ /* 0x001fea0003900000 */
[----:B------:R-:W0:Y:S02]  /*1e0b0*/  @!P0 SYNCS.PHASECHK.TRANS64 P0, [R3+URZ], R2 ;  /* 0x00000002030085a7 */ /* 0x000e24000800007f */
[----:B0-----:R-:W-:Y:S05]  /*1e0c0*/  @!P0 BRA `(.L_x_8085) ;  /* 0xfffffffc00f08947 */ /* 0x001fea000383ffff */
.L_x_7757:
[----:B------:R-:W-:Y:S05]  /*1e0d0*/  BSYNC B7 ;  /* 0x0000000000077941 */ /* 0x000fea0003800000 */
.L_x_7754:
[----:B------:R-:W-:Y:S05]  /*1e0e0*/  EXIT ;  /* 0x000000000000794d */ /* 0x000fea0003800000 */
.L_x_7779:
[----:B0-----:R0:W1:Y:S02]  /*1e0f0*/  SYNCS.PHASECHK.TRANS64.TRYWAIT P6, [R105+URZ+0x28890], R122 ;  /* 0x0288907a690075a7 */ /* 0x00106400080c017f */
[----:B-1----:R-:W-:Y:S05]  /*1e100*/  @!P6 NANOSLEEP.SYNCS 0x989680 ;  /* 0x009896800000e95d */ /* 0x002fea0003900000 */
[----:B------:R-:W1:Y:S02]  /*1e110*/  @!P6 SYNCS.PHASECHK.TRANS64 P6, [R105+URZ+0x28890], R122 ;  /* 0x0288907a6900e5a7 */ /* 0x000e6400080c007f */
[----:B-1----:R-:W-:Y:S05]  /*1e120*/  @!P6 BRA `(.L_x_7779) ;  /* 0xfffffffc00f0e947 */ /* 0x002fea000383ffff */
[----:B------:R-:W-:Y:S05]  /*1e130*/  BRA `(.L_x_8086) ;  /* 0xfffffe5000007947 */ /* 0x000fea000383ffff */
.L_x_7815:
[----:B0-----:R0:W1:Y:S02]  /*1e140*/  SYNCS.PHASECHK.TRANS64.TRYWAIT P4, [R105+URZ+0x28890], R122 ;  /* 0x0288907a690075a7 */ /* 0x001064000808017f */
[----:B-1----:R-:W-:Y:S05]  /*1e150*/  @!P4 NANOSLEEP.SYNCS 0x989680 ;  /* 0x009896800000c95d */ /* 0x002fea0003900000 */
[----:B------:R-:W1:Y:S02]  /*1e160*/  @!P4 SYNCS.PHASECHK.TRANS64 P4, [R105+URZ+0x28890], R122 ;  /* 0x0288907a6900c5a7 */ /* 0x000e64000808007f */
[----:B-1----:R-:W-:Y:S05]  /*1e170*/  @!P4 BRA `(.L_x_7815) ;  /* 0xfffffffc00f0c947 */ /* 0x002fea000383ffff */
[----:B------:R-:W-:Y:S05]  /*1e180*/  BRA `(.L_x_8087) ;  /* 0xfffffe7800207947 */ /* 0x000fea000383ffff */
.L_x_7832:
[----:B0-----:R0:W1:Y:S02]  /*1e190*/  SYNCS.PHASECHK.TRANS64.TRYWAIT P3, [R105+URZ+0x28890], R122 ;  /* 0x0288907a690075a7 */ /* 0x001064000806017f */
[----:B-1----:R-:W-:Y:S05]  /*1e1a0*/  @!P3 NANOSLEEP.SYNCS 0x989680 ;  /* 0x009896800000b95d */ /* 0x002fea0003900000 */
[----:B------:R-:W1:Y:S02]  /*1e1b0*/  @!P3 SYNCS.PHASECHK.TRANS64 P3, [R105+URZ+0x28890], R122 ;  /* 0x0288907a6900b5a7 */ /* 0x000e64000806007f */
[----:B-1----:R-:W-:Y:S05]  /*1e1c0*/  @!P3 BRA `(.L_x_7832) ;  /* 0xfffffffc00f0b947 */ /* 0x002fea000383ffff */
[----:B------:R-:W-:Y:S05]  /*1e1d0*/  BRA `(.L_x_8088) ;  /* 0xfffffe9800b87947 */ /* 0x000fea000383ffff */
.L_x_7842:
[----:B--2---:R2:W3:Y:S02]  /*1e1e0*/  SYNCS.PHASECHK.TRANS64.TRYWAIT P0, [R105+URZ+0x288b0], R122 ;  /* 0x0288b07a690075a7 */ /* 0x0044e4000800017f */
[----:B---3--:R-:W-:Y:S05]  /*1e1f0*/  @!P0 NANOSLEEP.SYNCS 0x989680 ;  /* 0x009896800000895d */ /* 0x008fea0003900000 */
[----:B------:R-:W3:Y:S02]  /*1e200*/  @!P0 SYNCS.PHASECHK.TRANS64 P0, [R105+URZ+0x288b0], R122 ;  /* 0x0288b07a690085a7 */ /* 0x000ee4000800007f */
[----:B---3--:R-:W-:Y:S05]  /*1e210*/  @!P0 BRA `(.L_x_7842) ;  /* 0xfffffffc00f08947 */ /* 0x008fea000383ffff */
[----:B------:R-:W-:Y:S05]  /*1e220*/  BRA `(.L_x_8089) ;  /* 0xfffffea000547947 */ /* 0x000fea000383ffff */
.L_x_7854:
        /* <DEDUP_REMOVED lines=8> */
.L_x_8091:
[----:B------:R-:W-:Y:S05]  /*1e2b0*/  BSYNC B0 ;  /* 0x0000000000007941 */ /* 0x000fea0003800000 */
.L_x_8090:
[----:B------:R-:W-:Y:S01]  /*1e2c0*/  IMAD.MOV.U32 R192, RZ, RZ, R14 ;  /* 0x000000ffffc07224 */ /* 0x000fe200078e000e */
[----:B------:R-:W-:Y:S06]  /*1e2d0*/  BRA `(.L_x_8092) ;  /* 0xfffffea8007c7947 */ /* 0x000fec000383ffff */
.L_x_7872:
[----:B------:R-:W-:Y:S01]  /*1e2e0*/  BSSY B1, `(.L_x_8093) ;  /* 0x0000008000017945 */ /* 0x000fe20003800000 */
[----:B------:R-:W-:Y:S02]  /*1e2f0*/  IMAD.MOV.U32 R13, RZ, RZ, R5 ;  /* 0x000000ffff0d7224 */ /* 0x000fe400078e0005 */
[----:B------:R-:W-:Y:S02]  /*1e300*/  IMAD.MOV.U32 R12, RZ, RZ, RZ ;  /* 0x000000ffff0c7224 */ /* 0x000fe400078e00ff */
[----:B------:R-:W-:Y:S02]  /*1e310*/  IMAD.MOV.U32 R11, RZ, RZ, 0x181f ;  /* 0x0000181fff0b7424 */ /* 0x000fe400078e00ff */
[----:B------:R-:W-:-:S07]  /*1e320*/  IMAD.MOV.U32 R15, RZ, RZ, -0x1 ;  /* 0xffffffffff0f7424 */ /* 0x000fce00078e00ff */
[----:B01---5:R-:W-:Y:S05]  /*1e330*/  WARPSYNC.COLLECTIVE R15, `(.L_x_8094) ;  /* 0x000000000f087348 */ /* 0x023fea0003c00000 */
[----:B------:R2:W3:Y:S02]  /*1e340*/  SHFL.IDX P6, R14, R13, R12, R11 ;  /* 0x0000000c0d0e7389 */ /* 0x0004e400000c000b */
[----:B0123-5:R-:W-:Y:S01]  /*1e350*/  ENDCOLLECTIVE ;  /* 0x000000000000791b */ /* 0x02ffe20003800000 */
.L_x_8094:
[----:B------:R-:W-:Y:S05]  /*1e360*/  BSYNC B1 ;  /* 0x0000000000017941 */ /* 0x000fea0003800000 */
.L_x_8093:
[----:B------:R-:W-:Y:S05]  /*1e370*/  BRA `(.L_x_8095) ;  /* 0xfffffeb800fc7947 */ /* 0x000fea000383ffff */
.L_x_7873:
        /* <DEDUP_REMOVED lines=8> */
.L_x_8097:
[----:B------:R-:W-:Y:S05]  /*1e400*/  BSYNC B1 ;  /* 0x0000000000017941 */ /* 0x000fea0003800000 */
.L_x_8096:
[----:B------:R-:W-:Y:S05]  /*1e410*/  BRA `(.L_x_8098) ;  /* 0xfffffeb800dc7947 */ /* 0x000fea000383ffff */
.L_x_7874:
        /* <DEDUP_REMOVED lines=8> */
.L_x_8100:
[----:B------:R-:W-:Y:S05]  /*1e4a0*/  BSYNC B1 ;  /* 0x0000000000017941 */ /* 0x000fea0003800000 */
.L_x_8099:
[----:B------:R-:W-:Y:S05]  /*1e4b0*/  BRA `(.L_x_8101) ;  /* 0xfffffeb800bc7947 */ /* 0x000fea000383ffff */
.L_x_7875:
        /* <DEDUP_REMOVED lines=8> */
.L_x_8103:
[----:B------:R-:W-:Y:S05]  /*1e540*/  BSYNC B1 ;  /* 0x0000000000017941 */ /* 0x000fea0003800000 */
.L_x_8102:
[----:B------:R-:W-:Y:S05]  /*1e550*/  BRA `(.L_x_8104) ;  /* 0xfffffeb8009c7947 */ /* 0x000fea000383ffff */
.L_x_7876:
[----:B------:R-:W-:Y:S01]  /*1e560*/  BSSY B1, `(.L_x_8105) ;  /* 0x0000008000017945 */ /* 0x000fe20003800000 */
[----:B------:R-:W-:Y:S02]  /*1e570*/  IMAD.MOV.U32 R13, RZ, RZ, R5 ;  /* 0x000000ffff0d7224 */ /* 0x000fe400078e0005 */
[----:B------:R-:W-:Y:S02]  /*1e580*/  IMAD.MOV.U32 R12, RZ, RZ, 0x1 ;  /* 0x00000001ff0c7424 */ /* 0x000fe400078e00ff */
[----:B------:R-:W-:Y:S02]  /*1e590*/  IMAD.MOV.U32 R11, RZ, RZ, 0x181f ;  /* 0x0000181fff0b7424 */ /* 0x000fe400078e00ff */
[----:B------:R-:W-:-:S07]  /*1e5a0*/  IMAD.MOV.U32 R15, RZ, RZ, -0x1 ;  /* 0xffffffffff0f7424 */ /* 0x000fce00078e00ff */
[----:B01---5:R-:W-:Y:S05]  /*1e5b0*/  WARPSYNC.COLLECTIVE R15, `(.L_x_8106) ;  /* 0x000000000f087348 */ /* 0x023fea0003c00000 */
[----:B------:R2:W3:Y:S02]  /*1e5c0*/  SHFL.IDX P6, R14, R13, R12, R11 ;  /* 0x0000000c0d0e7389 */ /* 0x0004e400000c000b */
[----:B0123-5:R-:W-:Y:S01]  /*1e5d0*/  ENDCOLLECTIVE ;  /* 0x000000000000791b */ /* 0x02ffe20003800000 */
.L_x_8106:
[----:B------:R-:W-:Y:S05]  /*1e5e0*/  BSYNC B1 ;  /* 0x0000000000017941 */ /* 0x000fea0003800000 */
.L_x_8105:
[----:B------:R-:W-:Y:S05]  /*1e5f0*/  BRA `(.L_x_8107) ;  /* 0xfffffeb8007c7947 */ /* 0x000fea000383ffff */
.L_x_7877:
        /* <DEDUP_REMOVED lines=8> */
.L_x_8109:
[----:B------:R-:W-:Y:S05]  /*1e680*/  BSYNC B1 ;  /* 0x0000000000017941 */ /* 0x000fea0003800000 */
.L_x_8108:
[----:B------:R-:W-:Y:S05]  /*1e690*/  BRA `(.L_x_8110) ;  /* 0xfffffeb8005c7947 */ /* 0x000fea000383ffff */
.L_x_7878:
        /* <DEDUP_REMOVED lines=8> */
.L_x_8112:
[----:B------:R-:W-:Y:S05]  /*1e720*/  BSYNC B1 ;  /* 0x0000000000017941 */ /* 0x000fea0003800000 */
.L_x_8111:
[----:B------:R-:W-:Y:S05]  /*1e730*/  BRA `(.L_x_8113) ;  /* 0xfffffeb8003c7947 */ /* 0x000fea000383ffff */
.L_x_7879:
        /* <DEDUP_REMOVED lines=8> */
.L_x_8115:
[----:B------:R-:W-:Y:S05]  /*1e7c0*/  BSYNC B1 ;  /* 0x0000000000017941 */ /* 0x000fea0003800000 */
.L_x_8114:
[----:B------:R-:W-:Y:S05]  /*1e7d0*/  BRA `(.L_x_8116) ;  /* 0xfffffeb8001c7947 */ /* 0x000fea000383ffff */
.L_x_7880:
        /* <DEDUP_REMOVED lines=8> */
.L_x_8118:
[----:B------:R-:W-:Y:S05]  /*1e860*/  BSYNC B1 ;  /* 0x0000000000017941 */ /* 0x000fea0003800000 */
.L_x_8117:
[----:B------:R-:W-:Y:S05]  /*1e870*/  BRA `(.L_x_8119) ;  /* 0xfffffeb400fc7947 */ /* 0x000fea000383ffff */
.L_x_7881:
        /* <DEDUP_REMOVED lines=8> */
.L_x_8121:
[----:B------:R-:W-:Y:S05]  /*1e900*/  BSYNC B1 ;  /* 0x0000000000017941 */ /* 0x000fea0003800000 */
.L_x_8120:
[----:B------:R-:W-:Y:S05]  /*1e910*/  BRA `(.L_x_8122) ;  /* 0xfffffeb400dc7947 */ /* 0x000fea000383ffff */
.L_x_7882:
        /* <DEDUP_REMOVED lines=8> */
.L_x_8124:
[----:B------:R-:W-:Y:S05]  /*1e9a0*/  BSYNC B1 ;  /* 0x0000000000017941 */ /* 0x000fea0003800000 */
.L_x_8123:
[----:B------:R-:W-:Y:S05]  /*1e9b0*/  BRA `(.L_x_8125) ;  /* 0xfffffeb400bc7947 */ /* 0x000fea000383ffff */
.L_x_7883:
        /* <DEDUP_REMOVED lines=8> */
.L_x_8127:
[----:B------:R-:W-:Y:S05]  /*1ea40*/  BSYNC B1 ;  /* 0x0000000000017941 */ /* 0x000fea0003800000 */
.L_x_8126:
[----:B------:R-:W-:Y:S05]  /*1ea50*/  BRA `(.L_x_8128) ;  /* 0xfffffeb4009c7947 */ /* 0x000fea000383ffff */
.L_x_7884:
        /* <DEDUP_REMOVED lines=8> */
.L_x_8130:
[----:B------:R-:W-:Y:S05]  /*1eae0*/  BSYNC B1 ;  /* 0x0000000000017941 */ /* 0x000fea0003800000 */
.L_x_8129:
[----:B------:R-:W-:Y:S05]  /*1eaf0*/  BRA `(.L_x_8131) ;  /* 0xfffffeb4007c7947 */ /* 0x000fea000383ffff */
.L_x_7885:
        /* <DEDUP_REMOVED lines=8> */
.L_x_8133:
[----:B------:R-:W-:Y:S05]  /*1eb80*/  BSYNC B1 ;  /* 0x0000000000017941 */ /* 0x000fea0003800000 */
.L_x_8132:
[----:B------:R-:W-:Y:S05]  /*1eb90*/  BRA `(.L_x_8134) ;  /* 0xfffffeb400607947 */ /* 0x000fea000383ffff */
.L_x_7886:
        /* <DEDUP_REMOVED lines=8> */
.L_x_8136:
[----:B------:R-:W-:Y:S05]  /*1ec20*/  BSYNC B1 ;  /* 0x0000000000017941 */ /* 0x000fea0003800000 */
.L_x_8135:
[----:B------:R-:W-:Y:S05]  /*1ec30*/  BRA `(.L_x_8137) ;  /* 0xfffffeb400447947 */ /* 0x000fea000383ffff */
.L_x_7887:
        /* <DEDUP_REMOVED lines=8> */
.L_x_8139:
[----:B------:R-:W-:Y:S05]  /*1ecc0*/  BSYNC B1 ;  /* 0x0000000000017941 */ /* 0x000fea0003800000 */
.L_x_8138:
[----:B------:R-:W-:Y:S05]  /*1ecd0*/  BRA `(.L_x_8140) ;  /* 0xfffffeb400287947 */ /* 0x000fea000383ffff */
.L_x_7889:
[----:B--2---:R2:W3:Y:S02]  /*1ece0*/  SYNCS.PHASECHK.TRANS64.TRYWAIT P4, [R2+URZ+0x28800], R5 ;  /* 0x02880005020075a7 */ /* 0x0044e4000808017f */
[----:B---3--:R-:W-:Y:S05]  /*1ecf0*/  @!P4 NANOSLEEP.SYNCS 0x989680 ;  /* 0x009896800000c95d */ /* 0x008fea0003900000 */
[----:B------:R-:W3:Y:S02]  /*1ed00*/  @!P4 SYNCS.PHASECHK.TRANS64 P4, [R2+URZ+0x28800], R5 ;  /* 0x028800050200c5a7 */ /* 0x000ee4000808007f */
[----:B---3--:R-:W-:Y:S05]  /*1ed10*/  @!P4 BRA `(.L_x_7889) ;  /* 0xfffffffc00f0c947 */ /* 0x008fea000383ffff */
[----:B------:R-:W-:Y:S05]  /*1ed20*/  BRA `(.L_x_8141) ;  /* 0xfffffeb400a07947 */ /* 0x000fea000383ffff */
.L_x_7905:
        /* <DEDUP_REMOVED lines=8> */
.L_x_8143:
[----:B------:R-:W-:Y:S05]  /*1edb0*/  BSYNC B1 ;  /* 0x0000000000017941 */ /* 0x000fea0003800000 */
.L_x_8142:
[----:B------:R-:W-:Y:S05]  /*1edc0*/  BRA `(.L_x_8144) ;  /* 0xfffffed4009c7947 */ /* 0x000fea000383ffff */
.L_x_7906:
        /* <DEDUP_REMOVED lines=8> */
.L_x_8146:
[----:B------:R-:W-:Y:S05]  /*1ee50*/  BSYNC B1 ;  /* 0x0000000000017941 */ /* 0x000fea0003800000 */
.L_x_8145:
[----:B------:R-:W-:Y:S05]  /*1ee60*/  BRA `(.L_x_8147) ;  /* 0xfffffed4007c7947 */ /* 0x000fea000383ffff */
.L_x_7907:
        /* <DEDUP_REMOVED lines=8> */
.L_x_8149:
[----:B------:R-:W-:Y:S05]  /*1eef0*/  BSYNC B1 ;  /* 0x0000000000017941 */ /* 0x000fea0003800000 */
.L_x_8148:
[----:B------:R-:W-:Y:S05]  /*1ef00*/  BRA `(.L_x_8150) ;  /* 0xfffffed4005c7947 */ /* 0x000fea000383ffff */
.L_x_7908:
        /* <DEDUP_REMOVED lines=8> */
.L_x_8152:
[----:B------:R-:W-:Y:S05]  /*1ef90*/  BSYNC B1 ;  /* 0x0000000000017941 */ /* 0x000fea0003800000 */
.L_x_8151:
[----:B------:R-:W-:Y:S05]  /*1efa0*/  BRA `(.L_x_8153) ;  /* 0xfffffed4003c7947 */ /* 0x000fea000383ffff */
.L_x_7909:
        /* <DEDUP_REMOVED lines=8> */
.L_x_8155:
[----:B------:R-:W-:Y:S05]  /*1f030*/  BSYNC B1 ;  /* 0x0000000000017941 */ /* 0x000fea0003800000 */
.L_x_8154:
[----:B------:R-:W-:Y:S05]  /*1f040*/  BRA `(.L_x_8156) ;  /* 0xfffffed4001c7947 */ /* 0x000fea000383ffff */
.L_x_7910:
        /* <DEDUP_REMOVED lines=8> */
.L_x_8158:
[----:B------:R-:W-:Y:S05]  /*1f0d0*/  BSYNC B1 ;  /* 0x0000000000017941 */ /* 0x000fea0003800000 */
.L_x_8157:
[----:B------:R-:W-:Y:S05]  /*1f0e0*/  BRA `(.L_x_8159) ;  /* 0xfffffed000fc7947 */ /* 0x000fea000383ffff */
.L_x_7911:
        /* <DEDUP_REMOVED lines=8> */
.L_x_8161:
[----:B------:R-:W-:Y:S05]  /*1f170*/  BSYNC B1 ;  /* 0x0000000000017941 */ /* 0x000fea0003800000 */
.L_x_8160:
[----:B------:R-:W-:Y:S05]  /*1f180*/  BRA `(.L_x_8162) ;  /* 0xfffffed000dc7947 */ /* 0x000fea000383ffff */
.L_x_7912:
        /* <DEDUP_REMOVED lines=8> */
.L_x_8164:
[----:B------:R-:W-:Y:S05]  /*1f210*/  BSYNC B1 ;  /* 0x0000000000017941 */ /* 0x000fea0003800000 */
.L_x_8163:
[----:B------:R-:W-:Y:S05]  /*1f220*/  BRA `(.L_x_8165) ;  /* 0xfffffed000bc7947 */ /* 0x000fea000383ffff */
.L_x_7913:
        /* <DEDUP_REMOVED lines=8> */
.L_x_8167:
[----:B------:R-:W-:Y:S05]  /*1f2b0*/  BSYNC B1 ;  /* 0x0000000000017941 */ /* 0x000fea0003800000 */
.L_x_8166:
[----:B------:R-:W-:Y:S05]  /*1f2c0*/  BRA `(.L_x_8168) ;  /* 0xfffffed0009c7947 */ /* 0x000fea000383ffff */
.L_x_7914:
        /* <DEDUP_REMOVED lines=8> */
.L_x_8170:
[----:B------:R-:W-:Y:S05]  /*1f350*/  BSYNC B1 ;  /* 0x0000000000017941 */ /* 0x000fea0003800000 */
.L_x_8169:
[----:B------:R-:W-:Y:S05]  /*1f360*/  BRA `(.L_x_8171) ;  /* 0xfffffed0007c7947 */ /* 0x000fea000383ffff */
.L_x_7915:
        /* <DEDUP_REMOVED lines=8> */
.L_x_8173:
[----:B------:R-:W-:Y:S05]  /*1f3f0*/  BSYNC B1 ;  /* 0x0000000000017941 */ /* 0x000fea0003800000 */
.L_x_8172:
[----:B------:R-:W-:Y:S05]  /*1f400*/  BRA `(.L_x_8174) ;  /* 0xfffffed0005c7947 */ /* 0x000fea000383ffff */
.L_x_7916:
        /* <DEDUP_REMOVED lines=8> */
.L_x_8176:
[----:B------:R-:W-:Y:S05]  /*1f490*/  BSYNC B1 ;  /* 0x0000000000017941 */ /* 0x000fea0003800000 */
.L_x_8175:
[----:B------:R-:W-:Y:S05]  /*1f4a0*/  BRA `(.L_x_8177) ;  /* 0xfffffed0003c7947 */ /* 0x000fea000383ffff */
.L_x_7917:
        /* <DEDUP_REMOVED lines=8> */
.L_x_8179:
[----:B------:R-:W-:Y:S05]  /*1f530*/  BSYNC B1 ;  /* 0x0000000000017941 */ /* 0x000fea0003800000 */
.L_x_8178:
[----:B------:R-:W-:Y:S05]  /*1f540*/  BRA `(.L_x_8180) ;  /* 0xfffffed0001c7947 */ /* 0x000fea000383ffff */
.L_x_7918:
        /* <DEDUP_REMOVED lines=8> */
.L_x_8182:
[----:B------:R-:W-:Y:S05]  /*1f5d0*/  BSYNC B1 ;  /* 0x0000000000017941 */ /* 0x000fea0003800000 */
.L_x_8181:
[----:B------:R-:W-:Y:S05]  /*1f5e0*/  BRA `(.L_x_8183) ;  /* 0xfffffecc00fc7947 */ /* 0x000fea000383ffff */
.L_x_7919:
        /* <DEDUP_REMOVED lines=8> */
.L_x_8185:
[----:B------:R-:W-:Y:S05]  /*1f670*/  BSYNC B1 ;  /* 0x0000000000017941 */ /* 0x000fea0003800000 */
.L_x_8184:
[----:B------:R-:W-:Y:S05]  /*1f680*/  BRA `(.L_x_8186) ;  /* 0xfffffecc00dc7947 */ /* 0x000fea000383ffff */
.L_x_7920:
        /* <DEDUP_REMOVED lines=8> */
.L_x_8188:
[----:B------:R-:W-:Y:S05]  /*1f710*/  BSYNC B1 ;  /* 0x0000000000017941 */ /* 0x000fea0003800000 */
.L_x_8187:
[----:B------:R-:W-:Y:S05]  /*1f720*/  BRA `(.L_x_8189) ;  /* 0xfffffecc00bc7947 */ /* 0x000fea000383ffff */
.L_x_7922:
[----:B0-----:R0:W1:Y:S02]  /*1f730*/  SYNCS.PHASECHK.TRANS64.TRYWAIT P4, [R2+URZ+0x28800], R9 ;  /* 0x02880009020075a7 */ /* 0x001064000808017f */
[----:B-1----:R-:W-:Y:S05]  /*1f740*/  @!P4 NANOSLEEP.SYNCS 0x989680 ;  /* 0x009896800000c95d */ /* 0x002fea0003900000 */
[----:B------:R-:W1:Y:S02]  /*1f750*/  @!P4 SYNCS.PHASECHK.TRANS64 P4, [R2+URZ+0x28800], R9 ;  /* 0x028800090200c5a7 */ /* 0x000e64000808007f */
[----:B-1----:R-:W-:Y:S05]  /*1f760*/  @!P4 BRA `(.L_x_7922) ;  /* 0xfffffffc00f0c947 */ /* 0x002fea000383ffff */
[----:B------:R-:W-:Y:S05]  /*1f770*/  BRA `(.L_x_8190) ;  /* 0xfffffed000bc7947 */ /* 0x000fea000383ffff */
.L_x_7932:
[----:B-1----:R1:W2:Y:S02]  /*1f780*/  SYNCS.PHASECHK.TRANS64.TRYWAIT P2, [R3+URZ+0x28830], R0 ;  /* 0x02883000030075a7 */ /* 0x0022a4000804017f */
[----:B--2---:R-:W-:Y:S05]  /*1f790*/  @!P2 NANOSLEEP.SYNCS 0x989680 ;  /* 0x009896800000a95d */ /* 0x004fea0003900000 */
[----:B------:R-:W2:Y:S02]  /*1f7a0*/  @!P2 SYNCS.PHASECHK.TRANS64 P2, [R3+URZ+0x28830], R0 ;  /* 0x028830000300a5a7 */ /* 0x000ea4000804007f */
[----:B--2---:R-:W-:Y:S05]  /*1f7b0*/  @!P2 BRA `(.L_x_7932) ;  /* 0xfffffffc00f0a947 */ /* 0x004fea000383ffff */
[----:B------:R-:W-:Y:S05]  /*1f7c0*/  BRA `(.L_x_7931) ;  /* 0xfffffeec00a07947 */ /* 0x000fea000383ffff */
.L_x_7938:
[----:B-1----:R1:W2:Y:S02]  /*1f7d0*/  SYNCS.PHASECHK.TRANS64.TRYWAIT P3, [R0+URZ+0x28830], R7 ;  /* 0x02883007000075a7 */ /* 0x0022a4000806017f */
[----:B--2---:R-:W-:Y:S05]  /*1f7e0*/  @!P3 NANOSLEEP.SYNCS 0x989680 ;  /* 0x009896800000b95d */ /* 0x004fea0003900000 */
[----:B------:R-:W2:Y:S02]  /*1f7f0*/  @!P3 SYNCS.PHASECHK.TRANS64 P3, [R0+URZ+0x28830], R7 ;  /* 0x028830070000b5a7 */ /* 0x000ea4000806007f */
[----:B--2---:R-:W-:Y:S05]  /*1f800*/  @!P3 BRA `(.L_x_7938) ;  /* 0xfffffffc00f0b947 */ /* 0x004fea000383ffff */
[----:B------:R-:W-:Y:S05]  /*1f810*/  BRA `(.L_x_7937) ;  /* 0xffffff1400ac7947 */ /* 0x000fea000383ffff */
.L_x_7942:
[----:B-1----:R1:W2:Y:S02]  /*1f820*/  SYNCS.PHASECHK.TRANS64.TRYWAIT P2, [R7+URZ+0x28850], R0 ;  /* 0x02885000070075a7 */ /* 0x0022a4000804017f */
[----:B--2---:R-:W-:Y:S05]  /*1f830*/  @!P2 NANOSLEEP.SYNCS 0x989680 ;  /* 0x009896800000a95d */ /* 0x004fea0003900000 */
[----:B------:R-:W2:Y:S02]  /*1f840*/  @!P2 SYNCS.PHASECHK.TRANS64 P2, [R7+URZ+0x28850], R0 ;  /* 0x028850000700a5a7 */ /* 0x000ea4000804007f */
[----:B--2---:R-:W-:Y:S05]  /*1f850*/  @!P2 BRA `(.L_x_7942) ;  /* 0xfffffffc00f0a947 */ /* 0x004fea000383ffff */
[----:B------:R-:W-:Y:S05]  /*1f860*/  BRA `(.L_x_7939) ;  /* 0xffffff1800bc7947 */ /* 0x000fea000383ffff */
.L_x_7949:
[----:B-1----:R1:W2:Y:S02]  /*1f870*/  SYNCS.PHASECHK.TRANS64.TRYWAIT P3, [R0+URZ+0x28830], R7 ;  /* 0x02883007000075a7 */ /* 0x0022a4000806017f */
[----:B--2---:R-:W-:Y:S05]  /*1f880*/  @!P3 NANOSLEEP.SYNCS 0x989680 ;  /* 0x009896800000b95d */ /* 0x004fea0003900000 */
[----:B------:R-:W2:Y:S02]  /*1f890*/  @!P3 SYNCS.PHASECHK.TRANS64 P3, [R0+URZ+0x28830], R7 ;  /* 0x028830070000b5a7 */ /* 0x000ea4000806007f */
[----:B--2---:R-:W-:Y:S05]  /*1f8a0*/  @!P3 BRA `(.L_x_7949) ;  /* 0xfffffffc00f0b947 */ /* 0x004fea000383ffff */
[----:B------:R-:W-:Y:S05]  /*1f8b0*/  BRA `(.L_x_7948) ;  /* 0xffffff4000447947 */ /* 0x000fea000383ffff */
.L_x_7953:
[----:B-1----:R1:W2:Y:S02]  /*1f8c0*/  SYNCS.PHASECHK.TRANS64.TRYWAIT P2, [R7+URZ+0x28850], R0 ;  /* 0x02885000070075a7 */ /* 0x0022a4000804017f */
[----:B--2---:R-:W-:Y:S05]  /*1f8d0*/  @!P2 NANOSLEEP.SYNCS 0x989680 ;  /* 0x009896800000a95d */ /* 0x004fea0003900000 */
[----:B------:R-:W2:Y:S02]  /*1f8e0*/  @!P2 SYNCS.PHASECHK.TRANS64 P2, [R7+URZ+0x28850], R0 ;  /* 0x028850000700a5a7 */ /* 0x000ea4000804007f */
[----:B--2---:R-:W-:Y:S05]  /*1f8f0*/  @!P2 BRA `(.L_x_7953) ;  /* 0xfffffffc00f0a947 */ /* 0x004fea000383ffff */
[----:B------:R-:W-:Y:S05]  /*1f900*/  BRA `(.L_x_7950) ;  /* 0xffffff4400547947 */ /* 0x000fea000383ffff */
.L_x_7958:
[----:B-1----:R1:W2:Y:S02]  /*1f910*/  SYNCS.PHASECHK.TRANS64.TRYWAIT P0, [R12+URZ+0x28850], R5 ;  /* 0x028850050c0075a7 */ /* 0x0022a4000800017f */
[----:B--2---:R-:W-:Y:S05]  /*1f920*/  @!P0 NANOSLEEP.SYNCS 0x989680 ;  /* 0x009896800000895d */ /* 0x004fea0003900000 */
[----:B------:R-:W2:Y:S02]  /*1f930*/  @!P0 SYNCS.PHASECHK.TRANS64 P0, [R12+URZ+0x28850], R5 ;  /* 0x028850050c0085a7 */ /* 0x000ea4000800007f */
[----:B--2---:R-:W-:Y:S05]  /*1f940*/  @!P0 BRA `(.L_x_7958) ;  /* 0xfffffffc00f08947 */ /* 0x004fea000383ffff */
[----:B------:R-:W-:Y:S05]  /*1f950*/  BRA `(.L_x_7957) ;  /* 0xffffff6000847947 */ /* 0x000fea000383ffff */
.L_x_7992:
        /* <DEDUP_REMOVED lines=11> */
.L_x_8192:
[----:B------:R-:W-:Y:S05]  /*1fa10*/  BSYNC B1 ;  /* 0x0000000000017941 */ /* 0x000fea0003800000 */
.L_x_8191:
[----:B------:R-:W-:Y:S05]  /*1fa20*/  BRA `(.L_x_8193) ;  /* 0xffffff9c00407947 */ /* 0x000fea000383ffff */
.L_x_7993:
[----:B------:R-:W-:Y:S01]  /*1fa30*/  BSSY B1, `(.L_x_8194) ;  /* 0x0000006000017945 */ /* 0x000fe20003800000 */
[----:B------:R-:W-:-:S07]  /*1fa40*/  IMAD.MOV.U32 R15, RZ, RZ, -0x1 ;  /* 0xffffffffff0f7424 */ /* 0x000fce00078e00ff */
[----:B------:R-:W-:Y:S05]  /*1fa50*/  WARPSYNC.COLLECTIVE R15, `(.L_x_8195) ;  /* 0x000000000f0c7348 */ /* 0x000fea0003c00000 */
[----:B------:R-:W-:Y:S02]  /*1fa60*/  ELECT P6, UR62, PT ;  /* 0x00000000003e782f */ /* 0x000fe400038c0000 */
[----:B------:R-:W-:Y:S01]  /*1fa70*/  MOV R14, UR62 ;  /* 0x0000003e000e7c02 */ /* 0x000fe20008000f00 */
[----:B------:R-:W-:Y:S10]  /*1fa80*/  ENDCOLLECTIVE ;  /* 0x000000000000791b */ /* 0x000ff40003800000 */
.L_x_8195:
[----:B------:R-:W-:Y:S05]  /*1fa90*/  BSYNC B1 ;  /* 0x0000000000017941 */ /* 0x000fea0003800000 */
.L_x_8194:
[----:B------:R-:W-:Y:S05]  /*1faa0*/  BRA `(.L_x_8196) ;  /* 0xffffff9c002c7947 */ /* 0x000fea000383ffff */
.L_x_7995:
[----:B0-----:R0:W1:Y:S02]  /*1fab0*/  SYNCS.PHASECHK.TRANS64.TRYWAIT P0, [R9+URZ+0x28820], R5 ;  /* 0x02882005090075a7 */ /* 0x001064000800017f */
[----:B-1----:R-:W-:Y:S05]  /*1fac0*/  @!P0 NANOSLEEP.SYNCS 0x989680 ;  /* 0x009896800000895d */ /* 0x002fea0003900000 */
[----:B------:R-:W1:Y:S02]  /*1fad0*/  @!P0 SYNCS.PHASECHK.TRANS64 P0, [R9+URZ+0x28820], R5 ;  /* 0x02882005090085a7 */ /* 0x000e64000800007f */
[----:B-1----:R-:W-:Y:S05]  /*1fae0*/  @!P0 BRA `(.L_x_7995) ;  /* 0xfffffffc00f08947 */ /* 0x002fea000383ffff */
[----:B------:R-:W-:Y:S05]  /*1faf0*/  BRA `(.L_x_8197) ;  /* 0xffffff9c00487947 */ /* 0x000fea000383ffff */
.L_x_7998:
[----:B0-----:R0:W1:Y:S02]  /*1fb00*/  SYNCS.PHASECHK.TRANS64.TRYWAIT P0, [R5+URZ+0x288a0], R7 ;  /* 0x0288a007050075a7 */ /* 0x001064000800017f */
[----:B-1----:R-:W-:Y:S05]  /*1fb10*/  @!P0 NANOSLEEP.SYNCS 0x989680 ;  /* 0x009896800000895d */ /* 0x002fea0003900000 */
[----:B------:R-:W1:Y:S02]  /*1fb20*/  @!P0 SYNCS.PHASECHK.TRANS64 P0, [R5+URZ+0x288a0], R7 ;  /* 0x0288a007050085a7 */ /* 0x000e64000800007f */
[----:B-1----:R-:W-:Y:S05]  /*1fb30*/  @!P0 BRA `(.L_x_7998) ;  /* 0xfffffffc00f08947 */ /* 0x002fea000383ffff */
[----:B------:R-:W-:Y:S05]  /*1fb40*/  BRA `(.L_x_8198) ;  /* 0xffffff9c00587947 */ /* 0x000fea000383ffff */
.L_x_8000:
[----:B-1----:R1:W2:Y:S02]  /*1fb50*/  SYNCS.PHASECHK.TRANS64.TRYWAIT P0, [R5+URZ+0x288c0], R7 ;  /* 0x0288c007050075a7 */ /* 0x0022a4000800017f */
[----:B--2---:R-:W-:Y:S05]  /*1fb60*/  @!P0 NANOSLEEP.SYNCS 0x989680 ;  /* 0x009896800000895d */ /* 0x004fea0003900000 */
[----:B------:R-:W2:Y:S02]  /*1fb70*/  @!P0 SYNCS.PHASECHK.TRANS64 P0, [R5+URZ+0x288c0], R7 ;  /* 0x0288c007050085a7 */ /* 0x000ea4000800007f */
[----:B--2---:R-:W-:Y:S05]  /*1fb80*/  @!P0 BRA `(.L_x_8000) ;  /* 0xfffffffc00f08947 */ /* 0x004fea000383ffff */
[----:B------:R-:W-:Y:S05]  /*1fb90*/  BRA `(.L_x_8199) ;  /* 0xffffff9c00d07947 */ /* 0x000fea000383ffff */
.L_x_8004:
[----:B0-----:R0:W1:Y:S02]  /*1fba0*/  SYNCS.PHASECHK.TRANS64.TRYWAIT P0, [R6+URZ+0x288a0], R7 ;  /* 0x0288a007060075a7 */ /* 0x001064000800017f */
[----:B-1----:R-:W-:Y:S05]  /*1fbb0*/  @!P0 NANOSLEEP.SYNCS 0x989680 ;  /* 0x009896800000895d */ /* 0x002fea0003900000 */
[----:B------:R-:W1:Y:S02]  /*1fbc0*/  @!P0 SYNCS.PHASECHK.TRANS64 P0, [R6+URZ+0x288a0], R7 ;  /* 0x0288a007060085a7 */ /* 0x000e64000800007f */
[----:B-1----:R-:W-:Y:S05]  /*1fbd0*/  @!P0 BRA `(.L_x_8004) ;  /* 0xfffffffc00f08947 */ /* 0x002fea000383ffff */
[----:B------:R-:W-:Y:S05]  /*1fbe0*/  BRA `(.L_x_8200) ;  /* 0xffffffa0009c7947 */ /* 0x000fea000383ffff */
.L_x_8006:
[----:B-1----:R1:W2:Y:S02]  /*1fbf0*/  SYNCS.PHASECHK.TRANS64.TRYWAIT P1, [R6+URZ+0x288c0], R7 ;  /* 0x0288c007060075a7 */ /* 0x0022a4000802017f */
[----:B--2---:R-:W-:Y:S05]  /*1fc00*/  @!P1 NANOSLEEP.SYNCS 0x989680 ;  /* 0x009896800000995d */ /* 0x004fea0003900000 */
[----:B------:R-:W2:Y:S02]  /*1fc10*/  @!P1 SYNCS.PHASECHK.TRANS64 P1, [R6+URZ+0x288c0], R7 ;  /* 0x0288c007060095a7 */ /* 0x000ea4000802007f */
[----:B--2---:R-:W-:Y:S05]  /*1fc20*/  @!P1 BRA `(.L_x_8006) ;  /* 0xfffffffc00f09947 */ /* 0x004fea000383ffff */
[----:B------:R-:W-:Y:S05]  /*1fc30*/  BRA `(.L_x_8201) ;  /* 0xffffffa4000c7947 */ /* 0x000fea000383ffff */
.L_x_8017:
        /* <DEDUP_REMOVED lines=11> */
.L_x_8203:
[----:B------:R-:W-:Y:S05]  /*1fcf0*/  BSYNC B0 ;  /* 0x0000000000007941 */ /* 0x000fea0003800000 */
.L_x_8202:
[----:B------:R-:W-:Y:S05]  /*1fd00*/  BRA `(.L_x_8204) ;  /* 0xffffffac00cc7947 */ /* 0x000fea000383ffff */
.L_x_8018:
[----:B------:R-:W-:Y:S01]  /*1fd10*/  BSSY B0, `(.L_x_8205) ;  /* 0x0000006000007945 */ /* 0x000fe20003800000 */
[----:B------:R-:W-:-:S07]  /*1fd20*/  IMAD.MOV.U32 R15, RZ, RZ, -0x1 ;  /* 0xffffffffff0f7424 */ /* 0x000fce00078e00ff */
[----:B------:R-:W-:Y:S05]  /*1fd30*/  WARPSYNC.COLLECTIVE R15, `(.L_x_8206) ;  /* 0x000000000f0c7348 */ /* 0x000fea0003c00000 */
[----:B------:R-:W-:Y:S02]  /*1fd40*/  ELECT P6, UR62, PT ;  /* 0x00000000003e782f */ /* 0x000fe400038c0000 */
[----:B------:R-:W-:Y:S01]  /*1fd50*/  MOV R14, UR62 ;  /* 0x0000003e000e7c02 */ /* 0x000fe20008000f00 */
[----:B------:R-:W-:Y:S10]  /*1fd60*/  ENDCOLLECTIVE ;  /* 0x000000000000791b */ /* 0x000ff40003800000 */
.L_x_8206:
[----:B------:R-:W-:Y:S05]  /*1fd70*/  BSYNC B0 ;  /* 0x0000000000007941 */ /* 0x000fea0003800000 */
.L_x_8205:
[----:B------:R-:W-:Y:S05]  /*1fd80*/  BRA `(.L_x_8207) ;  /* 0xffffffac00bc7947 */ /* 0x000fea000383ffff */
.L_x_8021:
[----:B0-----:R0:W1:Y:S02]  /*1fd90*/  SYNCS.PHASECHK.TRANS64.TRYWAIT P0, [R7+URZ+0x28840], R10 ;  /* 0x0288400a070075a7 */ /* 0x001064000800017f */
[----:B-1----:R-:W-:Y:S05]  /*1fda0*/  @!P0 NANOSLEEP.SYNCS 0x989680 ;  /* 0x009896800000895d */ /* 0x002fea0003900000 */
[----:B------:R-:W1:Y:S02]  /*1fdb0*/  @!P0 SYNCS.PHASECHK.TRANS64 P0, [R7+URZ+0x28840], R10 ;  /* 0x0288400a070085a7 */ /* 0x000e64000800007f */
[----:B-1----:R-:W-:Y:S05]  /*1fdc0*/  @!P0 BRA `(.L_x_8021) ;  /* 0xfffffffc00f08947 */ /* 0x002fea000383ffff */
[----:B------:R-:W-:Y:S05]  /*1fdd0*/  BRA `(.L_x_8208) ;  /* 0xffffffb000207947 */ /* 0x000fea000383ffff */
.L_x_8024:
        /* <DEDUP_REMOVED lines=8> */
.L_x_8032:
[----:B0-----:R0:W1:Y:S02]  /*1fe60*/  SYNCS.PHASECHK.TRANS64.TRYWAIT P0, [R8+URZ+0x28840], R9 ;  /* 0x02884009080075a7 */ /* 0x001064000800017f */
[----:B-1----:R-:W-:Y:S05]  /*1fe70*/  @!P0 NANOSLEEP.SYNCS 0x989680 ;  /* 0x009896800000895d */ /* 0x002fea0003900000 */
[----:B------:R-:W1:Y:S02]  /*1fe80*/  @!P0 SYNCS.PHASECHK.TRANS64 P0, [R8+URZ+0x28840], R9 ;  /* 0x02884009080085a7 */ /* 0x000e64000800007f */
[----:B-1----:R-:W-:Y:S05]  /*1fe90*/  @!P0 BRA `(.L_x_8032) ;  /* 0xfffffffc00f08947 */ /* 0x002fea000383ffff */
[----:B------:R-:W-:Y:S05]  /*1fea0*/  BRA `(.L_x_8210) ;  /* 0xffffffb400e87947 */ /* 0x000fea000383ffff */
.L_x_8034:
[----:B0-----:R0:W1:Y:S02]  /*1feb0*/  SYNCS.PHASECHK.TRANS64.TRYWAIT P0, [R8+URZ+0x28860], R9 ;  /* 0x02886009080075a7 */ /* 0x001064000800017f */
[----:B-1----:R-:W-:Y:S05]  /*1fec0*/  @!P0 NANOSLEEP.SYNCS 0x989680 ;  /* 0x009896800000895d */ /* 0x002fea0003900000 */
[----:B------:R-:W1:Y:S02]  /*1fed0*/  @!P0 SYNCS.PHASECHK.TRANS64 P0, [R8+URZ+0x28860], R9 ;  /* 0x02886009080085a7 */ /* 0x000e64000800007f */
[----:B-1----:R-:W-:Y:S05]  /*1fee0*/  @!P0 BRA `(.L_x_8034) ;  /* 0xfffffffc00f08947 */ /* 0x002fea000383ffff */
[----:B------:R-:W-:Y:S05]  /*1fef0*/  BRA `(.L_x_8211) ;  /* 0xffffffb800807947 */ /* 0x000fea000383ffff */
.L_x_8040:
[----:B-1----:R1:W2:Y:S02]  /*1ff00*/  SYNCS.PHASECHK.TRANS64.TRYWAIT P0, [R2+URZ+0x28840], R3 ;  /* 0x02884003020075a7 */ /* 0x0022a4000800017f */
[----:B--2---:R-:W-:Y:S05]  /*1ff10*/  @!P0 NANOSLEEP.SYNCS 0x989680 ;  /* 0x009896800000895d */ /* 0x004fea0003900000 */
[----:B------:R-:W2:Y:S02]  /*1ff20*/  @!P0 SYNCS.PHASECHK.TRANS64 P0, [R2+URZ+0x28840], R3 ;  /* 0x02884003020085a7 */ /* 0x000ea4000800007f */
[----:B--2---:R-:W-:Y:S05]  /*1ff30*/  @!P0 BRA `(.L_x_8040) ;  /* 0xfffffffc00f08947 */ /* 0x004fea000383ffff */
[----:B------:R-:W-:Y:S05]  /*1ff40*/  BRA `(.L_x_8212) ;  /* 0xffffffbc00d87947 */ /* 0x000fea000383ffff */
.L_x_8042:
[----:B0-----:R0:W1:Y:S02]  /*1ff50*/  SYNCS.PHASECHK.TRANS64.TRYWAIT P0, [R2+URZ+0x28860], R3 ;  /* 0x02886003020075a7 */ /* 0x001064000800017f */
[----:B-1----:R-:W-:Y:S05]  /*1ff60*/  @!P0 NANOSLEEP.SYNCS 0x989680 ;  /* 0x009896800000895d */ /* 0x002fea0003900000 */
[----:B------:R-:W1:Y:S02]  /*1ff70*/  @!P0 SYNCS.PHASECHK.TRANS64 P0, [R2+URZ+0x28860], R3 ;  /* 0x02886003020085a7 */ /* 0x000e64000800007f */
[----:B-1----:R-:W-:Y:S05]  /*1ff80*/  @!P0 BRA `(.L_x_8042) ;  /* 0xfffffffc00f08947 */ /* 0x002fea000383ffff */
[----:B------:R-:W-:Y:S05]  /*1ff90*/  BRA `(.L_x_8213) ;  /* 0xffffffc000707947 */ /* 0x000fea000383ffff */
.L_x_8048:
[----:B--2---:R2:W3:Y:S02]  /*1ffa0*/  SYNCS.PHASECHK.TRANS64.TRYWAIT P0, [R2+URZ+0x28840], R3 ;  /* 0x02884003020075a7 */ /* 0x0044e4000800017f */
[----:B---3--:R-:W-:Y:S05]  /*1ffb0*/  @!P0 NANOSLEEP.SYNCS 0x989680 ;  /* 0x009896800000895d */ /* 0x008fea0003900000 */
[----:B------:R-:W3:Y:S02]  /*1ffc0*/  @!P0 SYNCS.PHASECHK.TRANS64 P0, [R2+URZ+0x28840], R3 ;  /* 0x02884003020085a7 */ /* 0x000ee4000800007f */
[----:B---3--:R-:W-:Y:S05]  /*1ffd0*/  @!P0 BRA `(.L_x_8048) ;  /* 0xfffffffc00f08947 */ /* 0x008fea000383ffff */
[----:B------:R-:W-:Y:S05]  /*1ffe0*/  BRA `(.L_x_8214) ;  /* 0xffffffc400a47947 */ /* 0x000fea000383ffff */
.L_x_8050:
[----:B0-----:R0:W1:Y:S02]  /*1fff0*/  SYNCS.PHASECHK.TRANS64.TRYWAIT P0, [R2+URZ+0x28860], R9 ;  /* 0x02886009020075a7 */ /* 0x001064000800017f */
[----:B-1----:R-:W-:Y:S05]  /*20000*/  @!P0 NANOSLEEP.SYNCS 0x989680 ;  /* 0x009896800000895d */ /* 0x002fea0003900000 */
[----:B------:R-:W1:Y:S02]  /*20010*/  @!P0 SYNCS.PHASECHK.TRANS64 P0, [R2+URZ+0x28860], R9 ;  /* 0x02886009020085a7 */ /* 0x000e64000800007f */
[----:B-1----:R-:W-:Y:S05]  /*20020*/  @!P0 BRA `(.L_x_8050) ;  /* 0xfffffffc00f08947 */ /* 0x002fea000383ffff */
[----:B------:R-:W-:Y:S05]  /*20030*/  BRA `(.L_x_8215) ;  /* 0xffffffc800387947 */ /* 0x000fea000383ffff */
.L_x_8058:
[----:B-1----:R1:W2:Y:S02]  /*20040*/  SYNCS.PHASECHK.TRANS64.TRYWAIT P0, [R0+URZ+0x28860], R3 ;  /* 0x02886003000075a7 */ /* 0x0022a4000800017f */
[----:B--2---:R-:W-:Y:S05]  /*20050*/  @!P0 NANOSLEEP.SYNCS 0x989680 ;  /* 0x009896800000895d */ /* 0x004fea0003900000 */
[----:B------:R-:W2:Y:S02]  /*20060*/  @!P0 SYNCS.PHASECHK.TRANS64 P0, [R0+URZ+0x28860], R3 ;  /* 0x02886003000085a7 */ /* 0x000ea4000800007f */
[----:B--2---:R-:W-:Y:S05]  /*20070*/  @!P0 BRA `(.L_x_8058) ;  /* 0xfffffffc00f08947 */ /* 0x004fea000383ffff */
[----:B------:R-:W-:Y:S05]  /*20080*/  BRA `(.L_x_8216) ;  /* 0xffffffcc00547947 */ /* 0x000fea000383ffff */
.L_x_8061:
        /* <DEDUP_REMOVED lines=8> */
.L_x_8218:
[----:B------:R-:W-:Y:S05]  /*20110*/  BSYNC B0 ;  /* 0x0000000000007941 */ /* 0x000fea0003800000 */
.L_x_8217:
        /* <DEDUP_REMOVED lines=8> */
.L_x_8219:
[----:B------:R-:W-:Y:S01]  /*201a0*/  IMAD.MOV.U32 R6, RZ, RZ, R14 ;  /* 0x000000ffff067224 */ /* 0x000fe200078e000e */
[----:B------:R-:W-:Y:S06]  /*201b0*/  BRA `(.L_x_8220) ;  /* 0xffffffcc00e87947 */ /* 0x000fec000383ffff */
.L_x_8064:
[----:B------:R-:W-:Y:S01]  /*201c0*/  BSSY B0, `(.L_x_8221) ;  /* 0x0000008000007945 */ /* 0x000fe20003800000 */
[----:B-----5:R-:W-:Y:S02]  /*201d0*/  IMAD.MOV.U32 R13, RZ, RZ, R3 ;  /* 0x000000ffff0d7224 */ /* 0x020fe400078e0003 */
[----:B------:R-:W-:Y:S02]  /*201e0*/  IMAD.MOV.U32 R12, RZ, RZ, 0x1 ;  /* 0x00000001ff0c7424 */ /* 0x000fe400078e00ff */
[----:B------:R-:W-:Y:S02]  /*201f0*/  IMAD.MOV.U32 R11, RZ, RZ, RZ ;  /* 0x000000ffff0b7224 */ /* 0x000fe400078e00ff */
[----:B0-----:R-:W-:-:S07]  /*20200*/  IMAD.MOV.U32 R15, RZ, RZ, -0x1 ;  /* 0xffffffffff0f7424 */ /* 0x001fce00078e00ff */
[----:B-1234-:R-:W-:Y:S05]  /*20210*/  WARPSYNC.COLLECTIVE R15, `(.L_x_8222) ;  /* 0x000000000f087348 */ /* 0x01efea0003c00000 */
[----:B------:R0:W0:Y:S02]  /*20220*/  SHFL.UP P6, R14, R13, R12, R11 ;  /* 0x0400000c0d0e7389 */ /* 0x00002400000c000b */
[----:B01234-:R-:W-:Y:S01]  /*20230*/  ENDCOLLECTIVE ;  /* 0x000000000000791b */ /* 0x01ffe20003800000 */
.L_x_8222:
[----:B------:R-:W-:Y:S05]  /*20240*/  BSYNC B0 ;  /* 0x0000000000007941 */ /* 0x000fea0003800000 */
.L_x_8221:
        /* <DEDUP_REMOVED lines=10> */
.L_x_8223:
        /* <DEDUP_REMOVED lines=8> */
.L_x_8224:
        /* <DEDUP_REMOVED lines=8> */
.L_x_8225:
        /* <DEDUP_REMOVED lines=8> */
.L_x_8226:
        /* <DEDUP_REMOVED lines=8> */
.L_x_8227:
[----:B------:R-:W-:Y:S05]  /*204f0*/  BRA `(.L_x_8228) ;  /* 0xffffffcc00ac7947 */ /* 0x000fea000383ffff */
.L_x_8069:
[----:B------:R-:W-:Y:S01]  /*20500*/  BSSY B0, `(.L_x_8229) ;  /* 0x0000008000007945 */ /* 0x000fe20003800000 */
[----:B-----5:R-:W-:Y:S02]  /*20510*/  IMAD.MOV.U32 R13, RZ, RZ, R3 ;  /* 0x000000ffff0d7224 */ /* 0x020fe400078e0003 */
[----:B------:R-:W-:Y:S02]  /*20520*/  IMAD.MOV.U32 R12, RZ, RZ, 0x1 ;  /* 0x00000001ff0c7424 */ /* 0x000fe400078e00ff */
[----:B------:R-:W-:Y:S02]  /*20530*/  IMAD.MOV.U32 R11, RZ, RZ, RZ ;  /* 0x000000ffff0b7224 */ /* 0x000fe400078e00ff */
[----:B------:R-:W-:-:S07]  /*20540*/  IMAD.MOV.U32 R15, RZ, RZ, -0x1 ;  /* 0xffffffffff0f7424 */ /* 0x000fce00078e00ff */
[----:B012---:R-:W-:Y:S05]  /*20550*/  WARPSYNC.COLLECTIVE R15, `(.L_x_8230) ;  /* 0x000000000f087348 */ /* 0x007fea0003c00000 */
[----:B------:R3:W4:Y:S02]  /*20560*/  SHFL.UP P6, R14, R13, R12, R11 ;  /* 0x0400000c0d0e7389 */ /* 0x00072400000c000b */
[----:B01234-:R-:W-:Y:S01]  /*20570*/  ENDCOLLECTIVE ;  /* 0x000000000000791b */ /* 0x01ffe20003800000 */
.L_x_8230:
[----:B------:R-:W-:Y:S05]  /*20580*/  BSYNC B0 ;  /* 0x0000000000007941 */ /* 0x000fea0003800000 */
.L_x_8229:
[C---:B------:R-:W-:Y:S01]  /*20590*/  ISETP.NE.AND P0, PT, R7.reuse, RZ, PT ;  /* 0x000000ff0700720c */ /* 0x040fe20003f05270 */
        /* <DEDUP_REMOVED lines=10> */
.L_x_8231:
        /* <DEDUP_REMOVED lines=8> */
.L_x_8232:
        /* <DEDUP_REMOVED lines=8> */
.L_x_8233:
        /* <DEDUP_REMOVED lines=8> */
.L_x_8234:
        /* <DEDUP_REMOVED lines=8> */
.L_x_8235:
[----:B------:R-:W-:Y:S05]  /*20840*/  BRA `(.L_x_8236) ;  /* 0xffffffcc008c7947 */ /* 0x000fea000383ffff */
.L_x_8071:
[----:B------:R-:W-:Y:S01]  /*20850*/  BSSY B0, `(.L_x_8237) ;  /* 0x0000006000007945 */ /* 0x000fe20003800000 */
[----:B------:R-:W-:Y:S01]  /*20860*/  PLOP3.LUT P6, PT, P6, PT, PT, 0x8, 0x0 ;  /* 0x000000000000781c */ /* 0x000fe200037ce170 */
[----:B------:R-:W-:-:S12]  /*20870*/  IMAD.MOV.U32 R15, RZ, RZ, -0x1 ;  /* 0xffffffffff0f7424 */ /* 0x000fd800078e00ff */
[----:B0-2---:R-:W-:Y:S05]  /*20880*/  WARPSYNC.COLLECTIVE R15, `(.L_x_8238) ;  /* 0x000000000f087348 */ /* 0x005fea0003c00000 */
[----:B------:R-:W-:Y:S01]  /*20890*/  VOTE.ANY R14, PT, P6 ;  /* 0x00000000000e7806 */ /* 0x000fe200030e0100 */
[----:B0-2---:R-:W-:Y:S06]  /*208a0*/  ENDCOLLECTIVE ;  /* 0x000000000000791b */ /* 0x005fec0003800000 */
.L_x_8238:
[----:B------:R-:W-:Y:S05]  /*208b0*/  BSYNC B0 ;  /* 0x0000000000007941 */ /* 0x000fea0003800000 */
.L_x_8237:
        /* <DEDUP_REMOVED lines=9> */
.L_x_8239:
[----:B------:R-:W-:Y:S01]  /*20950*/  IMAD.MOV.U32 R17, RZ, RZ, R14 ;  /* 0x000000ffff117224 */ /* 0x000fe200078e000e */
[----:B------:R-:W-:Y:S06]  /*20960*/  BRA `(.L_x_8240) ;  /* 0xffffffcc007c7947 */ /* 0x000fec000383ffff */
.L_x_8073:
[----:B------:R-:W-:Y:S01]  /*20970*/  BSSY B0, `(.L_x_8241) ;  /* 0x0000007000007945 */ /* 0x000fe20003800000 */
[----:B------:R-:W-:Y:S02]  /*20980*/  IMAD.MOV.U32 R13, RZ, RZ, R2 ;  /* 0x000000ffff0d7224 */ /* 0x000fe400078e0002 */
[----:B------:R-:W-:Y:S02]  /*20990*/  IMAD.MOV.U32 R11, RZ, RZ, 0x1f ;  /* 0x0000001fff0b7424 */ /* 0x000fe400078e00ff */
[----:B------:R-:W-:-:S07]  /*209a0*/  IMAD.MOV.U32 R15, RZ, RZ, -0x1 ;  /* 0xffffffffff0f7424 */ /* 0x000fce00078e00ff */
[----:B01-3--:R-:W-:Y:S05]  /*209b0*/  WARPSYNC.COLLECTIVE R15, `(.L_x_8242) ;  /* 0x000000000f087348 */ /* 0x00bfea0003c00000 */
[----:B------:R2:W4:Y:S02]  /*209c0*/  SHFL.IDX P6, R14, R13, R12, R11 ;  /* 0x0000000c0d0e7389 */ /* 0x00052400000c000b */
[----:B01234-:R-:W-:Y:S01]  /*209d0*/  ENDCOLLECTIVE ;  /* 0x000000000000791b */ /* 0x01ffe20003800000 */
.L_x_8242:
[----:B------:R-:W-:Y:S05]  /*209e0*/  BSYNC B0 ;  /* 0x0000000000007941 */ /* 0x000fea0003800000 */
.L_x_8241:
[----:B------:R-:W-:Y:S01]  /*209f0*/  IMAD.MOV.U32 R16, RZ, RZ, R14 ;  /* 0x000000ffff107224 */ /* 0x000fe200078e000e */
[----:B------:R-:W-:Y:S06]  /*20a00*/  BRA `(.L_x_8072) ;  /* 0xffffffcc00707947 */ /* 0x000fec000383ffff */
.L_x_8077:
[----:B-1----:R1:W2:Y:S02]  /*20a10*/  SYNCS.PHASECHK.TRANS64.TRYWAIT P0, [R0+URZ+0x28820], R3 ;  /* 0x02882003000075a7 */ /* 0x0022a4000800017f */
[----:B--2---:R-:W-:Y:S05]  /*20a20*/  @!P0 NANOSLEEP.SYNCS 0x989680 ;  /* 0x009896800000895d */ /* 0x004fea0003900000 */
[----:B------:R-:W2:Y:S02]  /*20a30*/  @!P0 SYNCS.PHASECHK.TRANS64 P0, [R0+URZ+0x28820], R3 ;  /* 0x02882003000085a7 */ /* 0x000ea4000800007f */
[----:B--2---:R-:W-:Y:S05]  /*20a40*/  @!P0 BRA `(.L_x_8077) ;  /* 0xfffffffc00f08947 */ /* 0x004fea000383ffff */
[----:B------:R-:W-:Y:S05]  /*20a50*/  BRA `(.L_x_8243) ;  /* 0xffffffd000e47947 */ /* 0x000fea000383ffff */
.L_x_8078:
        /* <DEDUP_REMOVED lines=11> */
.L_x_8245:
[----:B------:R-:W-:Y:S05]  /*20b10*/  BSYNC B0 ;  /* 0x0000000000007941 */ /* 0x000fea0003800000 */
.L_x_8244:
[----:B------:R-:W-:Y:S05]  /*20b20*/  BRA `(.L_x_8246) ;  /* 0xffffffd000cc7947 */ /* 0x000fea000383ffff */
.L_x_8079:
[----:B------:R-:W-:Y:S01]  /*20b30*/  BSSY B0, `(.L_x_8247) ;  /* 0x0000006000007945 */ /* 0x000fe20003800000 */
[----:B------:R-:W-:-:S07]  /*20b40*/  IMAD.MOV.U32 R15, RZ, RZ, -0x1 ;  /* 0xffffffffff0f7424 */ /* 0x000fce00078e00ff */
[----:B012---:R-:W-:Y:S05]  /*20b50*/  WARPSYNC.COLLECTIVE R15, `(.L_x_8248) ;  /* 0x000000000f0c7348 */ /* 0x007fea0003c00000 */
[----:B------:R-:W-:Y:S02]  /*20b60*/  ELECT P6, UR62, PT ;  /* 0x00000000003e782f */ /* 0x000fe400038c0000 */
[----:B------:R-:W-:Y:S01]  /*20b70*/  MOV R14, UR62 ;  /* 0x0000003e000e7c02 */ /* 0x000fe20008000f00 */
[----:B012---:R-:W-:Y:S10]  /*20b80*/  ENDCOLLECTIVE ;  /* 0x000000000000791b */ /* 0x007ff40003800000 */
.L_x_8248:
[----:B------:R-:W-:Y:S05]  /*20b90*/  BSYNC B0 ;  /* 0x0000000000007941 */ /* 0x000fea0003800000 */
.L_x_8247:
[----:B------:R-:W-:Y:S05]  /*20ba0*/  BRA `(.L_x_8249) ;  /* 0xffffffd000c07947 */ /* 0x000fea000383ffff */
.L_x_8081:
[----:B-1----:R1:W2:Y:S02]  /*20bb0*/  SYNCS.PHASECHK.TRANS64.TRYWAIT P0, [R6+URZ], R5 ;  /* 0x00000005060075a7 */ /* 0x0022a4000800017f */
[----:B--2---:R-:W-:Y:S05]  /*20bc0*/  @!P0 NANOSLEEP.SYNCS 0x989680 ;  /* 0x009896800000895d */ /* 0x004fea0003900000 */
[----:B------:R-:W2:Y:S02]  /*20bd0*/  @!P0 SYNCS.PHASECHK.TRANS64 P0, [R6+URZ], R5 ;  /* 0x00000005060085a7 */ /* 0x000ea4000800007f */
[----:B--2---:R-:W-:Y:S05]  /*20be0*/  @!P0 BRA `(.L_x_8081) ;  /* 0xfffffffc00f08947 */ /* 0x004fea000383ffff */
[----:B------:R-:W-:Y:S05]  /*20bf0*/  BRA `(.L_x_8250) ;  /* 0xffffffd000fc7947 */ /* 0x000fea000383ffff */
.L_x_8082:
[----:B--2---:R2:W3:Y:S02]  /*20c00*/  SYNCS.PHASECHK.TRANS64.TRYWAIT P0, [R7+URZ], R2 ;  /* 0x00000002070075a7 */ /* 0x0044e4000800017f */
[----:B---3--:R-:W-:Y:S05]  /*20c10*/  @!P0 NANOSLEEP.SYNCS 0x989680 ;  /* 0x009896800000895d */ /* 0x008fea0003900000 */
[----:B------:R-:W3:Y:S02]  /*20c20*/  @!P0 SYNCS.PHASECHK.TRANS64 P0, [R7+URZ], R2 ;  /* 0x00000002070085a7 */ /* 0x000ee4000800007f */
[----:B---3--:R-:W-:Y:S05]  /*20c30*/  @!P0 BRA `(.L_x_8082) ;  /* 0xfffffffc00f08947 */ /* 0x008fea000383ffff */
[----:B------:R-:W-:Y:S05]  /*20c40*/  BRA `(.L_x_8251) ;  /* 0xffffffd000f07947 */ /* 0x000fea000383ffff */
.L_x_8084:
[----:B---3--:R3:W4:Y:S02]  /*20c50*/  SYNCS.PHASECHK.TRANS64.TRYWAIT P0, [R4+URZ], R5 ;  /* 0x00000005040075a7 */ /* 0x008724000800017f */
[----:B----4-:R-:W-:Y:S05]  /*20c60*/  @!P0 NANOSLEEP.SYNCS 0x989680 ;  /* 0x009896800000895d */ /* 0x010fea0003900000 */
[----:B------:R-:W4:Y:S02]  /*20c70*/  @!P0 SYNCS.PHASECHK.TRANS64 P0, [R4+URZ], R5 ;  /* 0x00000005040085a7 */ /* 0x000f24000800007f */
[----:B----4-:R-:W-:Y:S05]  /*20c80*/  @!P0 BRA `(.L_x_8084) ;  /* 0xfffffffc00f08947 */ /* 0x010fea000383ffff */
[----:B------:R-:W-:Y:S05]  /*20c90*/  BRA `(.L_x_8252) ;  /* 0xffffffd000f87947 */ /* 0x000fea000383ffff */
.L_x_8253:
        /* <DEDUP_REMOVED lines=14> */
.L_x_12778:


//--------------------- .text._ZN7cutlass13device_kernelIN5flash11enable_sm90INS1_16FlashAttnFwdSm90INS1_25CollectiveMainloopFwdSm90ILi2EN4cute5tupleIJNS5_1CILi1EEES8_S8_EEENS6_IJNS7_ILi192EEENS7_ILi144EEENS7_ILi96EEEEEELi96ENS_10bfloat16_tEfNS_4arch4Sm90ELb0ELb0ELb0ELb0ELb0ELb0ELb0ELb0ELb1ELb0ELb0ELb0EEENS1_21CollectiveEpilogueFwdINS6_IJSA_SC_SB_EEES9_SE_SG_Li384ELb0ELb0ELb0ELb0EEENS1_29StaticPersistentTileSchedulerILb0EEEEEEEEEvNT_6ParamsE --------------------------
	.section	.text._ZN7cutlass13device_kernelIN5flash11enable_sm90INS1_16FlashAttnFwdSm90INS1_25CollectiveMainloopFwdSm90ILi2EN4cute5tupleIJNS5_1CILi1EEES8_S8_EEENS6_IJNS7_ILi192EEENS7_ILi144EEENS7_ILi96EEEEEELi96ENS_10bfloat16_tEfNS_4arch4Sm90ELb0ELb0ELb0ELb0ELb0ELb0ELb0ELb0ELb1ELb0ELb0ELb0EEENS1_21CollectiveEpilogueFwdINS6_IJSA_SC_SB_EEES9_SE_SG_Li384ELb0ELb0ELb0ELb0EEENS1_29StaticPersistentTileSchedulerILb0EEEEEEEEEvNT_6ParamsE,"ax",@progbits
	.align	128
.text._ZN7cutlass13device_kernelIN5flash11enable_sm90INS1_16FlashAttnFwdSm90INS1_25CollectiveMainloopFwdSm90ILi2EN4cute5tupleIJNS5_1CILi1EEES8_S8_EEENS6_IJNS7_ILi192EEENS7_ILi144EEENS7_ILi96EEEEEELi96ENS_10bfloat16_tEfNS_4arch4Sm90ELb0ELb0ELb0ELb0ELb0ELb0ELb0ELb0ELb1ELb0ELb0ELb0EEENS1_21CollectiveEpilogueFwdINS6_IJSA_SC_SB_EEES9_SE_SG_Li384ELb0ELb0ELb0ELb0EEENS1_29StaticPersistentTileSchedulerILb0EEEEEEEEEvNT_6ParamsE:
        .type           _ZN7cutlass13device_kernelIN5flash11enable_sm90INS1_16FlashAttnFwdSm90INS1_25CollectiveMainloopFwdSm90ILi2EN4cute5tupleIJNS5_1CILi1EEES8_S8_EEENS6_IJNS7_ILi192EEENS7_ILi144EEENS7_ILi96EEEEEELi96ENS_10bfloat16_tEfNS_4arch4Sm90ELb0ELb0ELb0ELb0ELb0ELb0ELb0ELb0ELb1ELb0ELb0ELb0EEENS1_21CollectiveEpilogueFwdINS6_IJSA_SC_SB_EEES9_SE_SG_Li384ELb0ELb0ELb0ELb0EEENS1_29StaticPersistentTileSchedulerILb0EEEEEEEEEvNT_6ParamsE,@function
        .size           _ZN7cutlass13device_kernelIN5flash11enable_sm90INS1_16FlashAttnFwdSm90INS1_25CollectiveMainloopFwdSm90ILi2EN4cute5tupleIJNS5_1CILi1EEES8_S8_EEENS6_IJNS7_ILi192EEENS7_ILi144EEENS7_ILi96EEEEEELi96ENS_10bfloat16_tEfNS_4arch4Sm90ELb0ELb0ELb0ELb0ELb0ELb0ELb0ELb0ELb1ELb0ELb0ELb0EEENS1_21CollectiveEpilogueFwdINS6_IJSA_SC_SB_EEES9_SE_SG_Li384ELb0ELb0ELb0ELb0EEENS1_29StaticPersistentTileSchedulerILb0EEEEEEEEEvNT_6ParamsE,(.L_x_12779 - _ZN7cutlass13device_kernelIN5flash11enable_sm90INS1_16FlashAttnFwdSm90INS1_25CollectiveMainloopFwdSm90ILi2EN4cute5tupleIJNS5_1CILi1EEES8_S8_EEENS6_IJNS7_ILi192EEENS7_ILi144EEENS7_ILi96EEEEEELi96ENS_10bfloat16_tEfNS_4arch4Sm90ELb0ELb0ELb0ELb0ELb0ELb0ELb0ELb0ELb1ELb0ELb0ELb0EEENS1_21CollectiveEpilogueFwdINS6_IJSA_SC_SB_EEES9_SE_SG_Li384ELb0ELb0ELb0ELb0EEENS1_29StaticPersistentTileSchedulerILb0EEEEEEEEEvNT_6ParamsE)
        .other          _ZN7cutlass13device_kernelIN5flash11enable_sm90INS1_16FlashAttnFwdSm90INS1_25CollectiveMainloopFwdSm90ILi2EN4cute5tupleIJNS5_1CILi1EEES8_S8_EEENS6_IJNS7_ILi192EEENS7_ILi144EEENS7_ILi96EEEEEELi96ENS_10bfloat16_tEfNS_4arch4Sm90ELb0ELb0ELb0ELb0ELb0ELb0ELb0ELb0ELb1ELb0ELb0ELb0EEENS1_21CollectiveEpilogueFwdINS6_IJSA_SC_SB_EEES9_SE_SG_Li384ELb0ELb0ELb0ELb0EEENS1_29StaticPersistentTileSchedulerILb0EEEEEEEEEvNT_6ParamsE,@"STO_CUDA_ENTRY STV_DEFAULT"
_ZN7cutlass13device_kernelIN5flash11enable_sm90INS1_16FlashAttnFwdSm90INS1_25CollectiveMainloopFwdSm90ILi2EN4cute5tupleIJNS5_1CILi1EEES8_S8_EEENS6_IJNS7_ILi192EEENS7_ILi144EEENS7_ILi96EEEEEELi96ENS_10bfloat16_tEfNS_4arch4Sm90ELb0ELb0ELb0ELb0ELb0ELb0ELb0ELb0ELb1ELb0ELb0ELb0EEENS1_21CollectiveEpilogueFwdINS6_IJSA_SC_SB_EEES9_SE_SG_Li384ELb0ELb0ELb0ELb0EEENS1_29StaticPersistentTileSchedulerILb0EEEEEEEEEvNT_6ParamsE:
        /* <DEDUP_REMOVED lines=23> */
.L_x_8255:
[----:B------:R-:W-:Y:S05]  /*0170*/  BSYNC B0 ;  /* 0x0000000000007941 */ /* 0x000fea0003800000 */
.L_x_8254:
[----:B------:R-:W-:Y:S01]  /*0180*/  VOTEU.ANY UP0, P0 ;  /* 0x00000000003f7886 */ /* 0x000fe20000000100 */
[----:B------:R-:W1:Y:S01]  /*0190*/  SHFL.IDX PT, R2, R0, RZ, 0x1f ;  /* 0x00001fff00027589 */ /* 0x000e6200000e0000 */
[----:B------:R-:W-:Y:S01]  /*01a0*/  UMOV UR4, 0x1 ;  /* 0x0000000100047882 */ /* 0x000fe20000000000 */
[----:B------:R-:W-:Y:S01]  /*01b0*/  SHF.R.U32.HI R3, RZ, 0x7, R3 ;  /* 0x00000007ff037819 */ /* 0x000fe20000011603 */
[----:B------:R-:W-:Y:S01]  /*01c0*/  VOTEU.ANY UP1, P0 ;  /* 0x00000000003f7886 */ /* 0x000fe20000020100 */
[----:B------:R-:W2:Y:S01]  /*01d0*/  @UP0 S2UR UR7, SR_CgaCtaId ;  /* 0x00000000000709c3 */ /* 0x000ea20000008800 */
[----:B------:R-:W-:Y:S01]  /*01e0*/  @UP0 UMOV UR6, 0x400 ;  /* 0x0000040000060882 */ /* 0x000fe20000000000 */
[----:B------:R-:W-:-:S04]  /*01f0*/  @UP0 UIADD3 UR4, -UR4, 0x100000, URZ ;  /* 0x0010000004040890 */ /* 0x000fc8000fffe13f */
[----:B------:R-:W-:Y:S02]  /*0200*/  @UP0 USHF.L.U32 UR5, UR4, 0xb, URZ ;  /* 0x0000000b04050899 */ /* 0x000fe4000800063f */
[----:B------:R-:W-:Y:S01]  /*0210*/  @UP0 USHF.L.U32 UR4, UR4, 0x1, URZ ;  /* 0x0000000104040899 */ /* 0x000fe2000800063f */
[----:B-1----:R-:W-:Y:S02]  /*0220*/  ISETP.NE.AND P1, PT, R2, RZ, PT ;  /* 0x000000ff0200720c */ /* 0x002fe40003f25270 */
[----:B------:R1:W3:Y:S01]  /*0230*/  SHFL.IDX PT, R2, R3, RZ, 0x1f ;  /* 0x00001fff03027589 */ /* 0x0002e200000e0000 */
[----:B--2---:R-:W-:Y:S01]  /*0240*/  @UP0 ULEA UR6, UR7, UR6, 0x18 ;  /* 0x0000000607060291 */ /* 0x004fe2000f8ec03f */
[----:B------:R-:W-:Y:S02]  /*0250*/  VOTEU.ANY UP0, P0 ;  /* 0x00000000003f7886 */ /* 0x000fe40000000100 */
[----:B------:R-:W2:Y:S09]  /*0260*/  FENCE.VIEW.ASYNC.S ;  /* 0x00000000000073c6 */ /* 0x000eb20000000000 */
[----:B--2---:R1:W2:Y:S01]  /*0270*/  @UP0 SYNCS.EXCH.64 URZ, [UR6+0x31c00], UR4 ;  /* 0x031c0004063f05b2 */ /* 0x0042a20008000100 */
[----:B------:R1:W4:Y:S02]  /*0280*/  @UP1 SYNCS.EXCH.64 URZ, [UR6+0x31c20], UR4 ;  /* 0x031c2004063f15b2 */ /* 0x0003240008000100 */
[----:B-1----:R-:W-:Y:S05]  /*0290*/  @P1 BRA `(.L_x_8256) ;  /* 0x0000000000481947 */ /* 0x002fea0003800000 */
[----:B------:R-:W1:Y:S01]  /*02a0*/  S2UR UR5, SR_CgaCtaId ;  /* 0x00000000000579c3 */ /* 0x000e620000008800 */
        /* <DEDUP_REMOVED lines=17> */
.L_x_8256:
[----:B------:R-:W5:Y:S01]  /*03c0*/  SHFL.IDX PT, R3, R0, RZ, 0x1f ;  /* 0x00001fff00037589 */ /* 0x000f6200000e0000 */
[----:B------:R-:W-:Y:S01]  /*03d0*/  NOP ;  /* 0x0000000000007918 */ /* 0x000fe20000000000 */
[----:B-----5:R-:W-:-:S13]  /*03e0*/  ISETP.NE.AND P0, PT, R3, RZ, PT ;  /* 0x000000ff0300720c */ /* 0x020fda0003f05270 */
        /* <DEDUP_REMOVED lines=19> */
.L_x_8257:
[----:B------:R-:W5:Y:S01]  /*0520*/  SHFL.IDX PT, R3, R0, RZ, 0x1f ;  /* 0x00001fff00037589 */ /* 0x000f6200000e0000 */
[----:B------:R-:W-:Y:S01]  /*0530*/  NOP ;  /* 0x0000000000007918 */ /* 0x000fe20000000000 */
[----:B-----5:R-:W-:-:S13]  /*0540*/  ISETP.NE.AND P0, PT, R3, RZ, PT ;  /* 0x000000ff0300720c */ /* 0x020fda0003f05270 */
        /* <DEDUP_REMOVED lines=13> */
[----:B------:R1:W1:Y:S01]  /*0620*/  SYNCS.EXCH.64 URZ, [UR6+0x31c88], UR4 ;  /* 0x031c8804063f75b2 */ /* 0x0002620008000100 */
[----:B------:R-:W-:Y:S01]  /*0630*/  NOP ;  /* 0x0000000000007918 */ /* 0x000fe20000000000 */
.L_x_8258:
        /* <DEDUP_REMOVED lines=22> */
.L_x_8259:
        /* <DEDUP_REMOVED lines=22> */
.L_x_8260:
[----:B---3--:R-:W-:Y:S01]  /*0900*/  ISETP.NE.AND P0, PT, R2, RZ, PT ;  /* 0x000000ff0200720c */ /* 0x008fe20003f05270 */
[----:B------:R-:W-:Y:S01]  /*0910*/  IMAD.MOV.U32 R2, RZ, RZ, 0x1 ;  /* 0x00000001ff027424 */ /* 0x000fe200078e00ff */
[----:B------:R-:W-:-:S04]  /*0920*/  NOP ;  /* 0x0000000000007918 */ /* 0x000fc80000000000 */
[----:B------:R-:W-:-:S05]  /*0930*/  SEL R2, R2, 0x2, !P0 ;  /* 0x0000000202027807 */ /* 0x000fca0004000000 */
[----:B------:R3:W-:Y:S01]  /*0940*/  STL [R1], R2 ;  /* 0x0000000201007387 */ /* 0x0007e20000100800 */
[----:B-12-4-:R-:W-:Y:S06]  /*0950*/  BAR.SYNC.DEFER_BLOCKING 0x0 ;  /* 0x0000000000007b1d */ /* 0x016fec0000010000 */
[----:B------:R-:W-:Y:S05]  /*0960*/  @!P0 BRA `(.L_x_8261) ;  /* 0x0000008c00108947 */ /* 0x000fea0003800000 */
.L_x_8262:
[----:B------:R-:W-:-:S08]  /*0970*/  NOP ;  /* 0x0000000000007918 */ /* 0x000fd00000000000 */
[----:B------:R-:W1:Y:S02]  /*0980*/  USETMAXREG.TRY_ALLOC.CTAPOOL UP0, 0xa0 ;  /* 0x000000a0000079c8 */ /* 0x000e640008000600 */
[----:B-1----:R-:W-:-:S13]  /*0990*/  PLOP3.LUT P0, PT, PT, PT, UP0, 0x80, 0x0 ;  /* 0x000000000000781c */ /* 0x002fda0003f0f008 */
[----:B------:R-:W-:Y:S05]  /*09a0*/  @!P0 BRA `(.L_x_8262) ;  /* 0xfffffffc00f08947 */ /* 0x000fea000383ffff */
[----:B---3--:R-:W1:Y:S01]  /*09b0*/  S2R R2, SR_TID.X ;  /* 0x0000000000027919 */ /* 0x008e620000002100 */
        /* <DEDUP_REMOVED lines=8> */
[----:B------:R-:W2:Y:S01]  /*0a40*/  LDL.LU R12, [R1] ;  /* 0x00000000010c7983 */ /* 0x000ea20000300800 */
[----:B------:R-:W-:Y:S01]  /*0a50*/  VIADD R145, R2, 0xffffff80 ;  /* 0xffffff8002917836 */ /* 0x000fe20000000000 */
[----:B------:R-:W1:Y:S04]  /*0a60*/  S2UR UR4, SR_CgaCtaId ;  /* 0x00000000000479c3 */ /* 0x000e680000008800 */
[----:B------:R-:W-:-:S04]  /*0a70*/  SHF.R.S32.HI R0, RZ, 0x1f, R145 ;  /* 0x0000001fff007819 */ /* 0x000fc80000011491 */
[CC--:B------:R-:W-:Y:S02]  /*0a80*/  LEA.HI R2, R0.reuse, R145.reuse, RZ, 0x4 ;  /* 0x0000009100027211 */ /* 0x0c0fe400078f20ff */
[-C--:B------:R-:W-:Y:S02]  /*0a90*/  LEA.HI R148, R0, R145.reuse, RZ, 0x7 ;  /* 0x0000009100947211 */ /* 0x080fe400078f38ff */
[----:B------:R-:W-:Y:S02]  /*0aa0*/  LOP3.LUT R4, R2, 0xfffffff0, RZ, 0xc0, !PT ;  /* 0xfffffff002047812 */ /* 0x000fe400078ec0ff */
[----:B------:R-:W-:Y:S02]  /*0ab0*/  LOP3.LUT R6, R148, 0xffffff80, RZ, 0xc0, !PT ;  /* 0xffffff8094067812 */ /* 0x000fe400078ec0ff */
[----:B------:R-:W-:Y:S01]  /*0ac0*/  LEA.HI R149, R0, R145, RZ, 0x5 ;  /* 0x0000009100957211 */ /* 0x000fe200078f28ff */
[C---:B------:R-:W-:Y:S02]  /*0ad0*/  IMAD.IADD R4, R145.reuse, 0x1, -R4 ;  /* 0x0000000191047824 */ /* 0x040fe400078e0a04 */
[----:B------:R-:W-:-:S05]  /*0ae0*/  IMAD.IADD R145, R145, 0x1, -R6 ;  /* 0x0000000191917824 */ /* 0x000fca00078e0a06 */
[----:B------:R-:W-:Y:S02]  /*0af0*/  SHF.R.S32.HI R6, RZ, 0x1f, R145 ;  /* 0x0000001fff067819 */ /* 0x000fe40000011491 */
[----:B------:R-:W-:Y:S02]  /*0b00*/  SHF.R.S32.HI R3, RZ, 0x1f, R4 ;  /* 0x0000001fff037819 */ /* 0x000fe40000011404 */
[----:B------:R-:W-:Y:S02]  /*0b10*/  LEA.HI R8, R6, R145, RZ, 0x2 ;  /* 0x0000009106087211 */ /* 0x000fe400078f10ff */
[----:B------:R-:W-:Y:S02]  /*0b20*/  SHF.R.S32.HI R5, RZ, 0x4, R2 ;  /* 0x00000004ff057819 */ /* 0x000fe40000011402 */
[CC--:B------:R-:W-:Y:S02]  /*0b30*/  LEA.HI R0, R3.reuse, R4.reuse, RZ, 0x3 ;  /* 0x0000000403007211 */ /* 0x0c0fe400078f18ff */
[----:B------:R-:W-:-:S02]  /*0b40*/  LEA.HI R3, R3, R4, RZ, 0x2 ;  /* 0x0000000403037211 */ /* 0x000fc400078f10ff */
[--C-:B------:R-:W-:Y:S02]  /*0b50*/  SHF.R.S32.HI R9, RZ, 0x2, R8.reuse ;  /* 0x00000002ff097819 */ /* 0x100fe40000011408 */
[----:B------:R-:W-:Y:S02]  /*0b60*/  SHF.R.S32.HI R10, RZ, 0x1f, R8 ;  /* 0x0000001fff0a7819 */ /* 0x000fe40000011408 */
[----:B------:R-:W-:Y:S01]  /*0b70*/  LEA.HI R2, R2, R5, RZ, 0x1 ;  /* 0x0000000502027211 */ /* 0x000fe200078f08ff */
[----:B------:R-:W3:Y:S01]  /*0b80*/  S2UR UR6, SR_SWINHI ;  /* 0x00000000000679c3 */ /* 0x000ee20000002f00 */
[----:B------:R-:W-:Y:S01]  /*0b90*/  LOP3.LUT R7, R3, 0x7fffffc, RZ, 0xc0, !PT ;  /* 0x07fffffc03077812 */ /* 0x000fe200078ec0ff */
[----:B------:R-:W-:Y:S01]  /*0ba0*/  IMAD.SHL.U32 R0, R0, 0x10, RZ ;  /* 0x0000001000007824 */ /* 0x000fe200078e00ff */
[----:B------:R-:W-:Y:S02]  /*0bb0*/  LEA.HI R10, R10, R9, RZ, 0x3 ;  /* 0x000000090a0a7211 */ /* 0x000fe400078f18ff */
[----:B------:R-:W-:-:S02]  /*0bc0*/  LOP3.LUT R2, R2, 0x1ffffffe, RZ, 0xc0, !PT ;  /* 0x1ffffffe02027812 */ /* 0x000fc400078ec0ff */
[----:B------:R-:W-:Y:S02]  /*0bd0*/  SHF.R.S32.HI R3, RZ, 0x2, R3 ;  /* 0x00000002ff037819 */ /* 0x000fe40000011403 */
[----:B------:R-:W-:Y:S01]  /*0be0*/  LOP3.LUT R10, R10, 0xfffffff8, RZ, 0xc0, !PT ;  /* 0xfffffff80a0a7812 */ /* 0x000fe200078ec0ff */
[----:B------:R-:W-:Y:S01]  /*0bf0*/  IMAD.IADD R2, R5, 0x1, -R2 ;  /* 0x0000000105027824 */ /* 0x000fe200078e0a02 */
[----:B------:R-:W-:Y:S01]  /*0c00*/  SHF.R.S32.HI R149, RZ, 0x5, R149 ;  /* 0x00000005ff957819 */ /* 0x000fe20000011495 */
[----:B------:R-:W-:Y:S01]  /*0c10*/  IMAD.SHL.U32 R3, R3, 0x40, RZ ;  /* 0x0000004003037824 */ /* 0x000fe200078e00ff */
[----:B------:R-:W-:Y:S01]  /*0c20*/  LOP3.LUT R0, R0, 0x7fffff80, RZ, 0xc0, !PT ;  /* 0x7fffff8000007812 */ /* 0x000fe200078ec0ff */
[----:B------:R-:W-:Y:S01]  /*0c30*/  IMAD.IADD R11, R9, 0x1, -R10 ;  /* 0x00000001090b7824 */ /* 0x000fe200078e0a0a */
[----:B------:R-:W-:Y:S01]  /*0c40*/  SHF.R.S32.HI R148, RZ, 0x7, R148 ;  /* 0x00000007ff947819 */ /* 0x000fe20000011494 */
[----:B------:R-:W-:Y:S01]  /*0c50*/  IMAD R9, R149, 0x10, R4 ;  /* 0x0000001095097824 */ /* 0x000fe200078e0204 */
[----:B------:R-:W-:Y:S01]  /*0c60*/  LOP3.LUT R3, R3, 0x40, RZ, 0xc0, !PT ;  /* 0x0000004003037812 */ /* 0x000fe200078ec0ff */
[----:B------:R-:W-:-:S02]  /*0c70*/  IMAD.SHL.U32 R2, R2, 0x8, RZ ;  /* 0x0000000802027824 */ /* 0x000fc400078e00ff */
[----:B------:R-:W-:Y:S02]  /*0c80*/  IMAD.IADD R7, R4, 0x1, -R7 ;  /* 0x0000000104077824 */ /* 0x000fe400078e0a07 */
[----:B------:R-:W-:Y:S01]  /*0c90*/  IMAD R0, R149, 0x100, R0 ;  /* 0x0000010095007824 */ /* 0x000fe200078e0200 */
[----:B------:R-:W-:Y:S01]  /*0ca0*/  UMOV UR39, 0x400 ;  /* 0x0000040000277882 */ /* 0x000fe20000000000 */
[--C-:B------:R-:W-:Y:S01]  /*0cb0*/  IMAD.U32 R9, R9, 0x20, R2.reuse ;  /* 0x0000002009097824 */ /* 0x100fe200078e0002 */
[----:B------:R-:W-:Y:S01]  /*0cc0*/  LOP3.LUT R2, R3, 0x8, R2, 0xf8, !PT ;  /* 0x0000000803027812 */ /* 0x000fe200078ef802 */
[----:B------:R-:W-:Y:S01]  /*0cd0*/  IMAD R7, R7, 0x10, R0 ;  /* 0x0000001007077824 */ /* 0x000fe200078e0200 */
[----:B------:R-:W-:Y:S01]  /*0ce0*/  SHF.R.U32.HI R3, RZ, 0x3, R3 ;  /* 0x00000003ff037819 */ /* 0x000fe20000011603 */
[----:B------:R-:W-:Y:S01]  /*0cf0*/  IMAD.HI R0, R148, 0x55555556, RZ ;  /* 0x5555555694007827 */ /* 0x000fe200078e02ff */
[----:B-1----:R-:W-:Y:S01]  /*0d00*/  ULEA UR39, UR4, UR39, 0x18 ;  /* 0x0000002704277291 */ /* 0x002fe2000f8ec03f */
[----:B------:R-:W-:-:S02]  /*0d10*/  LEA.HI R6, R6, R145, RZ, 0x5 ;  /* 0x0000009106067211 */ /* 0x000fc400078f28ff */
[----:B------:R-:W-:Y:S02]  /*0d20*/  LOP3.LUT R2, R2, R3, RZ, 0x3c, !PT ;  /* 0x0000000302027212 */ /* 0x000fe400078e3cff */
[----:B------:R-:W-:Y:S02]  /*0d30*/  LEA.HI R5, R0, R0, RZ, 0x1 ;  /* 0x0000000000057211 */ /* 0x000fe400078f08ff */
[----:B------:R-:W-:Y:S02]  /*0d40*/  LOP3.LUT R8, R8, 0x7ffffffc, RZ, 0xc0, !PT ;  /* 0x7ffffffc08087812 */ /* 0x000fe400078ec0ff */
[----:B------:R-:W-:Y:S01]  /*0d50*/  SHF.R.S32.HI R6, RZ, 0x5, R6 ;  /* 0x00000005ff067819 */ /* 0x000fe20000011406 */
[----:B------:R-:W-:Y:S01]  /*0d60*/  UMOV UR4, UR39 ;  /* 0x0000002700047c82 */ /* 0x000fe20008000000 */
[----:B---3--:R-:W-:Y:S01]  /*0d70*/  UMOV UR5, UR6 ;  /* 0x0000000600057c82 */ /* 0x008fe20008000000 */
[----:B------:R-:W-:Y:S02]  /*0d80*/  IMAD.IADD R2, R2, 0x1, R7 ;  /* 0x0000000102027824 */ /* 0x000fe400078e0207 */
[----:B------:R-:W-:-:S02]  /*0d90*/  IMAD.MOV.U32 R151, RZ, RZ, -0x2 ;  /* 0xfffffffeff977424 */ /* 0x000fc400078e00ff */
[----:B------:R-:W-:Y:S02]  /*0da0*/  IMAD.IADD R8, R145, 0x1, -R8 ;  /* 0x0000000191087824 */ /* 0x000fe400078e0a08 */
[----:B------:R-:W-:Y:S02]  /*0db0*/  IMAD.U32 R16, RZ, RZ, UR4 ;  /* 0x00000004ff107e24 */ /* 0x000fe4000f8e00ff */
[----:B------:R-:W-:Y:S02]  /*0dc0*/  IMAD.U32 R17, RZ, RZ, UR5 ;  /* 0x00000005ff117e24 */ /* 0x000fe4000f8e00ff */
[----:B------:R-:W-:Y:S02]  /*0dd0*/  IMAD R5, R5, -0x3, R148 ;  /* 0xfffffffd05057824 */ /* 0x000fe400078e0294 */
[----:B------:R-:W-:Y:S01]  /*0de0*/  IMAD R6, R6, 0x10, R11 ;  /* 0x0000001006067824 */ /* 0x000fe200078e020b */
[----:B------:R-:W-:Y:S01]  /*0df0*/  LEA R2, R2, UR39, 0x1 ;  /* 0x0000002702027c11 */ /* 0x000fe2000f8e08ff */
[----:B------:R-:W-:-:S02]  /*0e00*/  IMAD R151, R8, R151, 0x90 ;  /* 0x0000009008977424 */ /* 0x000fc400078e0297 */
[----:B------:R-:W-:Y:S01]  /*0e10*/  IMAD.WIDE R16, R9, 0x2, R16 ;  /* 0x0000000209107825 */ /* 0x000fe200078e0210 */
[----:B------:R-:W-:-:S03]  /*0e20*/  UMOV UR60, URZ ;  /* 0x0000003f003c7c82 */ /* 0x000fc60008000000 */
[----:B------:R-:W-:Y:S02]  /*0e30*/  IMAD R150, R5, 0x40, R6 ;  /* 0x0000004005967824 */ /* 0x000fe400078e0206 */
[----:B------:R-:W-:Y:S02]  /*0e40*/  IMAD.U32 R19, RZ, RZ, UR7 ;  /* 0x00000007ff137e24 */ /* 0x000fe4000f8e00ff */
[----:B------:R-:W-:Y:S01]  /*0e50*/  IMAD.MOV.U32 R144, RZ, RZ, RZ ;  /* 0x000000ffff907224 */ /* 0x000fe200078e00ff */
[----:B------:R-:W-:Y:S01]  /*0e60*/  UMOV UR38, URZ ;  /* 0x0000003f00267c82 */ /* 0x000fe20008000000 */
[----:B--2---:R-:W-:-:S07]  /*0e70*/  LOP3.LUT R18, R12, 0x1, RZ, 0xfc, !PT ;  /* 0x000000010c127812 */ /* 0x004fce00078efcff */
.L_x_8285:
[----:B-1----:R-:W1:Y:S01]  /*0e80*/  SHFL.IDX PT, R0, R148, RZ, 0x1f ;  /* 0x00001fff94007589 */ /* 0x002e6200000e0000 */
[----:B------:R-:W2:Y:S01]  /*0e90*/  LDC R64, c[0x0][0x2e0] ;  /* 0x0000b800ff407b82 */ /* 0x000ea20000000800 */
[----:B------:R-:W-:Y:S01]  /*0ea0*/  ULDC UR4, c[0x0][0xda8] ;  /* 0x00036a0000047ab9 */ /* 0x000fe20000000800 */
[----:B------:R-:W-:Y:S01]  /*0eb0*/  R2UR UR11, R19 ;  /* 0x00000000130b72ca */ /* 0x000fe200000e0000 */
[----:B------:R-:W-:Y:S01]  /*0ec0*/  ULDC.64 UR6, c[0x0][0x3f8] ;  /* 0x0000fe0000067ab9 */ /* 0x000fe20000000a00 */
[----:B------:R-:W-:Y:S02]  /*0ed0*/  UISETP.NE.AND UP1, UPT, UR4, 0x1, UPT ;  /* 0x000000010400788c */ /* 0x000fe4000bf25270 */
[----:B------:R-:W-:Y:S01]  /*0ee0*/  UISETP.NE.U32.AND UP0, UPT, UR6, URZ, UPT ;  /* 0x0000003f0600728c */ /* 0x000fe2000bf05070 */
[----:B------:R-:W-:Y:S01]  /*0ef0*/  ULDC UR4, c[0x0][0xdb4] ;  /* 0x00036d0000047ab9 */ /* 0x000fe20000000800 */
[----:B------:R-:W-:Y:S02]  /*0f00*/  ULDC UR8, c[0x0][0x404] ;  /* 0x0001010000087ab9 */ /* 0x000fe40000000800 */
[----:B------:R-:W-:-:S02]  /*0f10*/  UISETP.NE.AND.EX UP0, UPT, UR7, URZ, UPT, UP0 ;  /* 0x0000003f0700728c */ /* 0x000fc4000bf05300 */
[----:B------:R-:W-:Y:S02]  /*0f20*/  UISETP.NE.AND UP2, UPT, UR4, 0x1, UPT ;  /* 0x000000010400788c */ /* 0x000fe4000bf45270 */
[----:B------:R-:W-:Y:S02]  /*0f30*/  UIADD3 UR9, UR39, 0x24300, URZ ;  /* 0x0002430027097890 */ /* 0x000fe4000fffe03f */
[----:B------:R-:W-:Y:S01]  /*0f40*/  USEL UR8, UR8, 0x1, UP0 ;  /* 0x0000000108087887 */ /* 0x000fe20008000000 */
[----:B------:R-:W-:Y:S01]  /*0f50*/  @UP1 ULDC UR4, c[0x0][0xdac] ;  /* 0x00036b0000041ab9 */ /* 0x000fe20000000800 */
[----:B------:R-:W-:Y:S02]  /*0f60*/  ULOP3.LUT UP0, URZ, UR9, 0x9f, URZ, 0xc0, !UPT ;  /* 0x0000009f093f7892 */ /* 0x000fe4000f80c03f */
[----:B------:R-:W-:Y:S01]  /*0f70*/  UIMAD.WIDE.U32 UR4, UR11, UR4, URZ ;  /* 0x000000040b0472a5 */ /* 0x000fe2000f8e003f */
[----:B-1----:R-:W-:Y:S01]  /*0f80*/  R2UR UR37, R0 ;  /* 0x00000000002572ca */ /* 0x002fe200000e0000 */
[----:B------:R-:W-:Y:S01]  /*0f90*/  @UP1 ULDC UR10, c[0x0][0xdb0] ;  /* 0x00036c00000a1ab9 */ /* 0x000fe20000000800 */
[----:B------:R-:W-:Y:S01]  /*0fa0*/  UMOV UR12, UR11 ;  /* 0x0000000b000c7c82 */ /* 0x000fe20008000000 */
[----:B--2---:R-:W-:Y:S01]  /*0fb0*/  IMAD R64, R64, UR8, RZ ;  /* 0x0000000840407c24 */ /* 0x004fe2000f8e02ff */
[----:B------:R-:W-:Y:S01]  /*0fc0*/  @UP1 USHF.R.U32.HI UR12, URZ, UR10, UR5 ;  /* 0x0000000a3f0c1299 */ /* 0x000fe20008011605 */
[----:B------:R-:W-:-:S02]  /*0fd0*/  PLOP3.LUT P0, PT, PT, PT, UP0, 0x80, 0x0 ;  /* 0x000000000000781c */ /* 0x000fc40003f0f008 */
[----:B------:R-:W-:-:S03]  /*0fe0*/  VIADD R0, R64, 0x8f ;  /* 0x0000008f40007836 */ /* 0x000fc60000000000 */
[----:B------:R-:W-:Y:S01]  /*0ff0*/  IMAD.U32 R147, RZ, RZ, UR12 ;  /* 0x0000000cff937e24 */ /* 0x000fe2000f8e00ff */
[----:B------:R-:W-:Y:S01]  /*1000*/  UMOV UR36, UR12 ;  /* 0x0000000c00247c82 */ /* 0x000fe20008000000 */
[----:B------:R-:W-:Y:S01]  /*1010*/  IMAD.HI R0, R0, 0x38e38e39, RZ ;  /* 0x38e38e3900007827 */ /* 0x000fe200078e02ff */
[----:B------:R-:W-:-:S04]  /*1020*/  UIMAD.WIDE UR6, UR37, 0x55555556, URZ ;  /* 0x55555556250678a5 */ /* 0x000fc8000f8e023f */
[----:B------:R-:W-:Y:S01]  /*1030*/  ULEA.HI UR40, UR7, UR7, URZ, 0x1 ;  /* 0x0000000707287291 */ /* 0x000fe2000f8f083f */
[----:B------:R-:W-:Y:S02]  /*1040*/  SHF.R.U32.HI R3, RZ, 0x1f, R0 ;  /* 0x0000001fff037819 */ /* 0x000fe40000011600 */
[----:B------:R-:W-:Y:S01]  /*1050*/  @UP2 ULDC.64 UR6, c[0x0][0xdb8] ;  /* 0x00036e0000062ab9 */ /* 0x000fe20000000a00 */
[----:B------:R-:W-:Y:S01]  /*1060*/  UIMAD UR40, UR40, -0x3, UR37 ;  /* 0xfffffffd282878a4 */ /* 0x000fe2000f8e0225 */
[----:B------:R-:W-:Y:S01]  /*1070*/  LEA.HI.SX32 R22, R0, R3, 0x1b ;  /* 0x0000000300167211 */ /* 0x000fe200078fdaff */
[----:B------:R-:W-:Y:S02]  /*1080*/  UIMAD.WIDE.U32 UR4, UR12, UR6, URZ ;  /* 0x000000060c0472a5 */ /* 0x000fe4000f8e003f */
[----:B------:R-:W-:Y:S02]  /*1090*/  ULEA UR6, UR40, UR9, 0xb ;  /* 0x0000000928067291 */ /* 0x000fe4000f8e583f */
[----:B------:R-:W-:-:S02]  /*10a0*/  @UP2 USHF.R.U32.HI UR36, URZ, UR7, UR5 ;  /* 0x000000073f242299 */ /* 0x000fc40008011605 */
[----:B------:R-:W-:Y:S01]  /*10b0*/  USHF.R.U32.HI UR6, URZ, 0x4, UR6 ;  /* 0x000000043f067899 */ /* 0x000fe20008011606 */
[----:B------:R-:W-:-:S03]  /*10c0*/  UMOV UR4, UR11 ;  /* 0x0000000b00047c82 */ /* 0x000fc60008000000 */
        /* <DEDUP_REMOVED lines=19> */
.L_x_8263:
[----:B------:R-:W-:Y:S02]  /*1200*/  LOP3.LUT R0, R144, 0x1, RZ, 0xc0, !PT ;  /* 0x0000000190007812 */ /* 0x000fe400078ec0ff */
[----:B------:R-:W-:Y:S02]  /*1210*/  ISETP.NE.AND P0, PT, R18, 0x3, PT ;  /* 0x000000031200780c */ /* 0x000fe40003f05270 */
[----:B------:R-:W-:-:S04]  /*1220*/  SHF.L.U32 R0, R0, 0x1f, RZ ;  /* 0x0000001f00007819 */ /* 0x000fc800000006ff */
[----:B------:R-:W1:Y:S02]  /*1230*/  SYNCS.PHASECHK.TRANS64.TRYWAIT P1, [UR39+0x31c00], R0 ;  /* 0x031c0000ff0075a7 */ /* 0x000e640008020167 */
[----:B-1----:R-:W-:Y:S05]  /*1240*/  @!P1 BRA `(.L_x_8264) ;  /* 0x000000b000449947 */ /* 0x002fea0003800000 */
.L_x_8343:
[----:B------:R-:W-:Y:S05]  /*1250*/  @!P0 BRA `(.L_x_8265) ;  /* 0x0000000000048947 */ /* 0x000fea0003800000 */
[----:B------:R-:W-:Y:S01]  /*1260*/  BPT.TRAP 0x1 ;  /* 0x000000040000795c */ /* 0x000fe20000300000 */
.L_x_8265:
[----:B------:R-:W-:Y:S02]  /*1270*/  IMAD.U32 R4, RZ, RZ, UR38 ;  /* 0x00000026ff047e24 */ /* 0x000fe4000f8e00ff */
[----:B-1----:R-:W-:-:S03]  /*1280*/  IMAD.U32 R3, RZ, RZ, UR60 ;  /* 0x0000003cff037e24 */ /* 0x002fc6000f8e00ff */
[----:B------:R-:W-:Y:S02]  /*1290*/  LEA R4, R4, UR39, 0x3 ;  /* 0x0000002704047c11 */ /* 0x000fe4000f8e18ff */
[----:B------:R-:W-:-:S04]  /*12a0*/  SHF.L.U32 R3, R3, 0x1f, RZ ;  /* 0x0000001f03037819 */ /* 0x000fc800000006ff */
[----:B------:R1:W2:Y:S01]  /*12b0*/  SYNCS.PHASECHK.TRANS64.TRYWAIT P2, [R4+URZ+0x31c30], R3 ;  /* 0x031c3003040075a7 */ /* 0x0002a2000804017f */
[----:B------:R-:W-:Y:S05]  /*12c0*/  @!P0 BRA `(.L_x_8266) ;  /* 0x0000000000048947 */ /* 0x000fea0003800000 */
[----:B------:R-:W-:Y:S01]  /*12d0*/  BPT.TRAP 0x1 ;  /* 0x000000040000795c */ /* 0x000fe20000300000 */
.L_x_8266:
[----:B------:R-:W3:Y:S01]  /*12e0*/  S2R R0, SR_TID.X ;  /* 0x0000000000007919 */ /* 0x000ee20000002100 */
[----:B------:R-:W-:Y:S01]  /*12f0*/  IMAD.MOV.U32 R71, RZ, RZ, RZ ;  /* 0x000000ffff477224 */ /* 0x000fe200078e00ff */
[----:B---3--:R-:W-:Y:S01]  /*1300*/  LOP3.LUT P1, RZ, R0, 0x7f, RZ, 0xc0, !PT ;  /* 0x0000007f00ff7812 */ /* 0x008fe2000782c0ff */
[----:B--2---:R-:W-:-:S12]  /*1310*/  @P2 BRA `(.L_x_8267) ;  /* 0x0000000000082947 */ /* 0x004fd80003800000 */
[----:B------:R-:W2:Y:S02]  /*1320*/  SYNCS.PHASECHK.TRANS64.TRYWAIT P2, [R4+URZ+0x31c30], R3 ;  /* 0x031c3003040075a7 */ /* 0x000ea4000804017f */
[----:B--2---:R-:W-:Y:S05]  /*1330*/  @!P2 BRA `(.L_x_8268) ;  /* 0x000000b00020a947 */ /* 0x004fea0003800000 */
.L_x_8267:
[----:B------:R-:W-:Y:S05]  /*1340*/  WARPSYNC.ALL ;  /* 0x0000000000007948 */ /* 0x000fea0003800000 */
[----:B------:R-:W-:Y:S01]  /*1350*/  UIADD3 UR4, UR39, 0x16a00, URZ ;  /* 0x00016a0027047890 */ /* 0x000fe2000fffe03f */
[----:B------:R-:W-:Y:S01]  /*1360*/  WARPGROUP.ARRIVE ;  /* 0x00000000000079c5 */ /* 0x000fe20000000000 */
[----:B------:R-:W-:Y:S01]  /*1370*/  ULEA UR40, UR40, UR39, 0xc ;  /* 0x0000002728287291 */ /* 0x000fe2000f8e603f */
[----:B------:R-:W-:Y:S01]  /*1380*/  IMAD.IADD R5, R151, 0x1, R64 ;  /* 0x0000000197057824 */ /* 0x000fe200078e0240 */
[----:B------:R-:W-:Y:S01]  /*1390*/  USHF.R.U32.HI UR4, URZ, 0x4, UR4 ;  /* 0x000000043f047899 */ /* 0x000fe20008011604 */
[----:B------:R-:W-:Y:S01]  /*13a0*/  P2R R9, PR, RZ, 0x2 ;  /* 0x00000002ff097803 */ /* 0x000fe20000000000 */
[----:B------:R-:W-:Y:S01]  /*13b0*/  UIADD3 UR40, UR40, 0xda00, URZ ;  /* 0x0000da0028287890 */ /* 0x000fe2000fffe03f */
[----:B------:R-:W-:Y:S01]  /*13c0*/  IMAD R5, R22, -0x90, R5 ;  /* 0xffffff7016057824 */ /* 0x000fe200078e0205 */
[----:B------:R-:W-:Y:S01]  /*13d0*/  ULOP3.LUT UR4, UR4, 0x3fff, URZ, 0xc0, !UPT ;  /* 0x00003fff04047892 */ /* 0x000fe2000f8ec03f */
[----:B------:R-:W-:Y:S01]  /*13e0*/  P2R R7, PR, RZ, 0x1 ;  /* 0x00000001ff077803 */ /* 0x000fe20000000000 */
[----:B------:R-:W-:-:S02]  /*13f0*/  USHF.R.U32.HI UR40, URZ, 0x4, UR40 ;  /* 0x000000043f287899 */ /* 0x000fc40008011628 */
[----:B------:R-:W-:Y:S01]  /*1400*/  ULOP3.LUT UR7, UR4, 0x10000, URZ, 0xfc, !UPT ;  /* 0x0001000004077892 */ /* 0x000fe2000f8efc3f */
[C---:B------:R-:W-:Y:S01]  /*1410*/  ISETP.GT.AND P2, PT, R5.reuse, RZ, PT ;  /* 0x000000ff0500720c */ /* 0x040fe20003f44270 */
[----:B------:R-:W-:Y:S01]  /*1420*/  ULOP3.LUT UR5, UR40, 0x3fff, URZ, 0xc0, !UPT ;  /* 0x00003fff28057892 */ /* 0x000fe2000f8ec03f */
[C---:B------:R-:W-:Y:S01]  /*1430*/  ISETP.GT.AND P3, PT, R5.reuse, 0x1, PT ;  /* 0x000000010500780c */ /* 0x040fe20003f64270 */
[----:B------:R-:W-:Y:S01]  /*1440*/  UIMAD UR4, UR38, 0x6c0, UR7 ;  /* 0x000006c0260478a4 */ /* 0x000fe2000f8e0207 */
[C---:B------:R-:W-:Y:S01]  /*1450*/  ISETP.GT.AND P4, PT, R5.reuse, 0x8, PT ;  /* 0x000000080500780c */ /* 0x040fe20003f84270 */
[----:B------:R-:W-:Y:S01]  /*1460*/  ULOP3.LUT UR5, UR5, 0x10000, URZ, 0xfc, !UPT ;  /* 0x0001000005057892 */ /* 0x000fe2000f8efc3f */
[C---:B------:R-:W-:Y:S01]  /*1470*/  ISETP.GT.AND P5, PT, R5.reuse, 0x9, PT ;  /* 0x000000090500780c */ /* 0x040fe20003fa4270 */
[----:B------:R-:W-:Y:S01]  /*1480*/  UMOV UR31, 0x80000020 ;  /* 0x80000020001f7882 */ /* 0x000fe20000000000 */
[----:B------:R-:W-:Y:S01]  /*1490*/  UMOV UR29, 0x80000020 ;  /* 0x80000020001d7882 */ /* 0x000fe20000000000 */
[----:B------:R-:W-:Y:S01]  /*14a0*/  UIADD3 UR10, UR4, 0x40, URZ ;  /* 0x00000040040a7890 */ /* 0x000fe2000fffe03f */
[C---:B------:R-:W-:Y:S01]  /*14b0*/  ISETP.GT.AND P6, PT, R5.reuse, 0x41, PT ;  /* 0x000000410500780c */ /* 0x040fe20003fc4270 */
[----:B------:R-:W-:Y:S01]  /*14c0*/  UMOV UR30, UR4 ;  /* 0x00000004001e7c82 */ /* 0x000fe20008000000 */
[----:B------:R-:W-:Y:S01]  /*14d0*/  UMOV UR28, UR5 ;  /* 0x00000005001c7c82 */ /* 0x000fe20008000000 */
[----:B------:R-:W-:Y:S01]  /*14e0*/  UMOV UR9, UR29 ;  /* 0x0000001d00097c82 */ /* 0x000fe20008000000 */
[----:B------:R-:W-:Y:S01]  /*14f0*/  HGMMA.64x16x16.F32.BF16 R96, gdesc[UR28], RZ, !UPT, gsb0 ;  /* 0x002000001c6079f0 */ /* 0x000fe2000c0018ff */
[----:B------:R-:W-:Y:S01]  /*1500*/  UMOV UR8, UR28 ;  /* 0x0000001c00087c82 */ /* 0x000fe20008000000 */
[----:B------:R-:W-:Y:S01]  /*1510*/  UMOV UR11, 0x80000020 ;  /* 0x80000020000b7882 */ /* 0x000fe20000000000 */
[----:B------:R-:W-:Y:S01]  /*1520*/  UIADD3 UR6, UR4, 0xc0, URZ ;  /* 0x000000c004067890 */ /* 0x000fe2000fffe03f */
[C---:B------:R-:W-:Y:S01]  /*1530*/  ISETP.GT.AND P1, PT, R5.reuse, 0x69, PT ;  /* 0x000000690500780c */ /* 0x040fe20003f24270 */
[----:B------:R-:W-:Y:S01]  /*1540*/  UIADD3 UR12, UR4, 0x100, URZ ;  /* 0x00000100040c7890 */ /* 0x000fe2000fffe03f */
[----:B------:R-:W-:Y:S01]  /*1550*/  ISETP.GT.AND P0, PT, R5, 0x70, PT ;  /* 0x000000700500780c */ /* 0x000fe20003f04270 */
[----:B------:R-:W-:-:S02]  /*1560*/  UIADD3 UR13, UR4, 0x140, URZ ;  /* 0x00000140040d7890 */ /* 0x000fc4000fffe03f */
[----:B------:R-:W-:Y:S02]  /*1570*/  UIADD3 UR14, UR4, 0x180, URZ ;  /* 0x00000180040e7890 */ /* 0x000fe4000fffe03f */
[----:B------:R-:W-:Y:S02]  /*1580*/  UIADD3 UR15, UR5, 0x300, URZ ;  /* 0x00000300050f7890 */ /* 0x000fe4000fffe03f */
        /* <DEDUP_REMOVED lines=72> */
[----:B------:R-:W-:Y:S01]  /*1a10*/  UMOV UR10, UR14 ;  /* 0x0000000e000a7c82 */ /* 0x000fe20008000000 */
[----:B------:R-:W-:Y:S01]  /*1a20*/  UMOV UR11, 0x80000020 ;  /* 0x80000020000b7882 */ /* 0x000fe20000000000 */
        /* <DEDUP_REMOVED lines=88> */
[----:B------:R-:W-:Y:S01]  /*1fb0*/  UMOV UR16, UR11 ;  /* 0x0000000b00107c82 */ /* 0x000fe20008000000 */
        /* <DEDUP_REMOVED lines=123> */
[----:B-12---:R-:W-:Y:S01]  /*2770*/  FMNMX.FTZ R3, R96, R97, !PT ;  /* 0x0000006160037209 */ /* 0x006fe20007810000 */
        /* <DEDUP_REMOVED lines=60> */
[----:B------:R-:W-:Y:S01]  /*2b40*/  UMOV UR26, UR5 ;  /* 0x00000005001a7c82 */ /* 0x000fe20008000000 */
[----:B------:R-:W-:Y:S01]  /*2b50*/  UMOV UR27, 0x80000020 ;  /* 0x80000020001b7882 */ /* 0x000fe20000000000 */
[----:B------:R-:W-:Y:S01]  /*2b60*/  UIADD3 UR5, UR4, 0x642, URZ ;  /* 0x0000064204057890 */ /* 0x000fe2000fffe03f */
[----:B------:R-:W-:-:S02]  /*2b70*/  FSEL R118, R76, -INF , P4 ;  /* 0xff8000004c767808 */ /* 0x000fc40002000000 */
[----:B------:R-:W-:Y:S02]  /*2b80*/  FMNMX.FTZ R3, R114, R3, !PT ;  /* 0x0000000372037209 */ /* 0x000fe40007810000 */
[----:B------:R-:W-:Y:S02]  /*2b90*/  FSEL R74, R74, -INF , P2 ;  /* 0xff8000004a4a7808 */ /* 0x000fe40001000000 */
[----:B------:R-:W-:Y:S02]  /*2ba0*/  FSEL R120, R77, -INF , P5 ;  /* 0xff8000004d787808 */ /* 0x000fe40002800000 */
[----:B------:R-:W-:Y:S02]  /*2bb0*/  ISETP.GT.AND P2, PT, R5, 0x40, PT ;  /* 0x000000400500780c */ /* 0x000fe40003f44270 */
[----:B------:R-:W-:Y:S02]  /*2bc0*/  FMNMX.FTZ R3, R118, R3, !PT ;  /* 0x0000000376037209 */ /* 0x000fe40007810000 */
[----:B------:R-:W-:-:S02]  /*2bd0*/  FSEL R70, R79, -INF , P5 ;  /* 0xff8000004f467808 */ /* 0x000fc40002800000 */
[----:B------:R-:W-:Y:S02]  /*2be0*/  FMNMX.FTZ R3, R120, R3, !PT ;  /* 0x0000000378037209 */ /* 0x000fe40007810000 */
[C---:B------:R-:W-:Y:S02]  /*2bf0*/  ISETP.GT.AND P5, PT, R5.reuse, 0x48, PT ;  /* 0x000000480500780c */ /* 0x040fe40003fa4270 */
[----:B------:R-:W-:Y:S02]  /*2c00*/  FSEL R78, R78, -INF , P4 ;  /* 0xff8000004e4e7808 */ /* 0x000fe40002000000 */
[----:B------:R-:W-:Y:S02]  /*2c10*/  ISETP.GT.AND P4, PT, R5, 0x49, PT ;  /* 0x000000490500780c */ /* 0x000fe40003f84270 */
[----:B------:R-:W-:Y:S02]  /*2c20*/  FSEL R66, R75, -INF , P3 ;  /* 0xff8000004b427808 */ /* 0x000fe40001800000 */
[----:B------:R-:W-:Y:S01]  /*2c30*/  ISETP.GT.AND P3, PT, R5, 0x50, PT ;  /* 0x000000500500780c */ /* 0x000fe20003f64270 */
[----:B------:R-:W-:-:S02]  /*2c40*/  WARPGROUP.DEPBAR.LE gsb0, 0x0 ;  /* 0x00008000000079c5 */ /* 0x000fc40000010000 */
        /* <DEDUP_REMOVED lines=10> */
[----:B------:R-:W-:Y:S02]  /*2cf0*/  FMNMX.FTZ R3, R130, R3, !PT ;  /* 0x0000000382037209 */ /* 0x000fe40007810000 */
[----:B------:R-:W-:Y:S02]  /*2d00*/  FSEL R58, R58, -INF , P2 ;  /* 0xff8000003a3a7808 */ /* 0x000fe40001000000 */
[----:B------:R-:W-:Y:S02]  /*2d10*/  ISETP.GT.AND P2, PT, R5, 0x51, PT ;  /* 0x000000510500780c */ /* 0x000fe40003f44270 */
[----:B------:R-:W-:Y:S02]  /*2d20*/  FMNMX.FTZ R3, R134, R3, !PT ;  /* 0x0000000386037209 */ /* 0x000fe40007810000 */
[----:B------:R-:W-:-:S02]  /*2d30*/  FSEL R62, R62, -INF , P5 ;  /* 0xff8000003e3e7808 */ /* 0x000fc40002800000 */
[----:B------:R-:W-:Y:S01]  /*2d40*/  ISETP.GT.AND P5, PT, R5, 0x59, PT ;  /* 0x000000590500780c */ /* 0x000fe20003fa4270 */
        /* <DEDUP_REMOVED lines=8> */
[----:B------:R-:W-:-:S02]  /*2dd0*/  FSEL R76, R49, -INF , P2 ;  /* 0xff800000314c7808 */ /* 0x000fc40001000000 */
[----:B------:R-:W-:Y:S02]  /*2de0*/  FMNMX.FTZ R3, R122, R3, !PT ;  /* 0x000000037a037209 */ /* 0x000fe40007810000 */
        /* <DEDUP_REMOVED lines=23> */
[----:B------:R-:W-:Y:S01]  /*2f60*/  ULDC UR4, c[0x0][0x988] ;  /* 0x0002620000047ab9 */ /* 0x000fe20000000800 */
[----:B------:R-:W-:-:S02]  /*2f70*/  FSEL R140, R45, -INF , P1 ;  /* 0xff8000002d8c7808 */ /* 0x000fc40000800000 */
[----:B------:R-:W-:Y:S02]  /*2f80*/  FMNMX.FTZ R3, R138, R3, !PT ;  /* 0x000000038a037209 */ /* 0x000fe40007810000 */
[C---:B------:R-:W-:Y:S02]  /*2f90*/  ISETP.GT.AND P1, PT, R5.reuse, 0x71, PT ;  /* 0x000000710500780c */ /* 0x040fe40003f24270 */
[----:B------:R-:W-:Y:S02]  /*2fa0*/  FMNMX.FTZ R3, R140, R3, !PT ;  /* 0x000000038c037209 */ /* 0x000fe40007810000 */
[----:B------:R-:W-:Y:S02]  /*2fb0*/  FSEL R46, R46, -INF , P2 ;  /* 0xff8000002e2e7808 */ /* 0x000fe40001000000 */
[----:B------:R-:W-:Y:S02]  /*2fc0*/  ISETP.GT.AND P2, PT, R5, 0x79, PT ;  /* 0x000000790500780c */ /* 0x000fe40003f44270 */
[----:B------:R-:W-:-:S02]  /*2fd0*/  FSEL R42, R42, -INF , P4 ;  /* 0xff8000002a2a7808 */ /* 0x000fc40002000000 */
[----:B------:R-:W-:Y:S02]  /*2fe0*/  ISETP.GT.AND P4, PT, R5, 0x81, PT ;  /* 0x000000810500780c */ /* 0x000fe40003f84270 */
[----:B------:R-:W-:Y:S02]  /*2ff0*/  FSEL R40, R55, -INF , P5 ;  /* 0xff80000037287808 */ /* 0x000fe40002800000 */
[----:B------:R-:W-:Y:S02]  /*3000*/  ISETP.GT.AND P5, PT, R5, 0x88, PT ;  /* 0x000000880500780c */ /* 0x000fe40003fa4270 */
[----:B------:R-:W-:Y:S02]  /*3010*/  P2R R15, PR, RZ, 0x4 ;  /* 0x00000004ff0f7803 */ /* 0x000fe40000000000 */
[----:B------:R-:W-:Y:S01]  /*3020*/  P2R R23, PR, RZ, 0x2 ;  /* 0x00000002ff177803 */ /* 0x000fe20000000000 */
        /* <DEDUP_REMOVED lines=15> */
[----:B------:R-:W-:-:S02]  /*3120*/  ISETP.GT.AND P0, PT, R5, 0x69, PT ;  /* 0x000000690500780c */ /* 0x000fc40003f04270 */
[----:B------:R-:W-:-:S04]  /*3130*/  ISETP.GT.AND P1, PT, R5, 0x70, PT ;  /* 0x000000700500780c */ /* 0x000fc80003f24270 */
[----:B------:R-:W-:Y:S02]  /*3140*/  FSEL R34, R34, -INF , P1 ;  /* 0xff80000022227808 */ /* 0x000fe40000800000 */
[----:B------:R-:W-:Y:S01]  /*3150*/  ISETP.NE.AND P1, PT, R23, RZ, PT ;  /* 0x000000ff1700720c */ /* 0x000fe20003f25270 */
[----:B------:R-:W-:Y:S02]  /*3160*/  WARPGROUP.DEPBAR.LE gsb0, 0x0 ;  /* 0x00008000000079c5 */ /* 0x000fe40000010000 */
[----:B------:R-:W-:Y:S02]  /*3170*/  FSEL R37, R24, -INF , P3 ;  /* 0xff80000018257808 */ /* 0x000fe40001800000 */
[----:B------:R-:W-:Y:S02]  /*3180*/  FSEL R45, R25, -INF , P4 ;  /* 0xff800000192d7808 */ /* 0x000fe40002000000 */
[----:B------:R-:W-:Y:S02]  /*3190*/  FMNMX.FTZ R0, R37, R0, !PT ;  /* 0x0000000025007209 */ /* 0x000fe40007810000 */
[----:B------:R-:W-:-:S02]  /*31a0*/  FSEL R154, R28, -INF , P5 ;  /* 0xff8000001c9a7808 */ /* 0x000fc40002800000 */
[----:B------:R-:W-:Y:S02]  /*31b0*/  FMNMX.FTZ R3, R45, R0, !PT ;  /* 0x000000002d037209 */ /* 0x000fe40007810000 */
[----:B------:R-:W-:Y:S02]  /*31c0*/  FSEL R156, R29, -INF , P6 ;  /* 0xff8000001d9c7808 */ /* 0x000fe40003000000 */
[----:B------:R-:W-:Y:S02]  /*31d0*/  FMNMX.FTZ R3, R154, R3, !PT ;  /* 0x000000039a037209 */ /* 0x000fe40007810000 */
[----:B------:R-:W-:Y:S02]  /*31e0*/  FSEL R24, R47, -INF , P0 ;  /* 0xff8000002f187808 */ /* 0x000fe40000000000 */
[----:B------:R-:W-:Y:S01]  /*31f0*/  FMNMX.FTZ R11, R156, R3, !PT ;  /* 0x000000039c0b7209 */ /* 0x000fe20007810000 */
[----:B------:R-:W-:Y:S01]  /*3200*/  IMAD.U32 R3, RZ, RZ, UR4 ;  /* 0x00000004ff037e24 */ /* 0x000fe2000f8e00ff */
[----:B------:R-:W-:-:S02]  /*3210*/  ISETP.NE.AND P0, PT, R21, RZ, PT ;  /* 0x000000ff1500720c */ /* 0x000fc40003f05270 */
[----:B------:R-:W-:Y:S01]  /*3220*/  FSEL R28, R35, -INF , P1 ;  /* 0xff800000231c7808 */ /* 0x000fe20000800000 */
[----:B------:R-:W1:Y:S01]  /*3230*/  SHFL.BFLY PT, R0, R11, 0x2, 0x1f ;  /* 0x0c401f000b007f89 */ /* 0x000e6200000e0000 */
[----:B------:R-:W-:Y:S02]  /*3240*/  FSEL R38, R38, -INF , P0 ;  /* 0xff80000026267808 */ /* 0x000fe40000000000 */
[----:B------:R-:W-:Y:S02]  /*3250*/  FSEL R26, R26, -INF , P3 ;  /* 0xff8000001a1a7808 */ /* 0x000fe40001800000 */
[----:B------:R-:W-:Y:S02]  /*3260*/  ISETP.NE.AND P0, PT, R7, RZ, PT ;  /* 0x000000ff0700720c */ /* 0x000fe40003f05270 */
[----:B------:R-:W-:-:S13]  /*3270*/  ISETP.NE.AND P1, PT, R9, RZ, PT ;  /* 0x000000ff0900720c */ /* 0x000fda0003f25270 */
[----:B------:R-:W-:Y:S01]  /*3280*/  @!P1 VIADD R4, R4, 0x31c40 ;  /* 0x00031c4004049836 */ /* 0x000fe20000000000 */
[----:B-1----:R-:W-:Y:S02]  /*3290*/  FMNMX.FTZ R13, R11, R0, !PT ;  /* 0x000000000b0d7209 */ /* 0x002fe40007810000 */
[----:B------:R-:W-:Y:S02]  /*32a0*/  FMNMX.FTZ R11, R98, R99, !PT ;  /* 0x00000063620b7209 */ /* 0x000fe40007810000 */
[----:B------:R-:W-:Y:S01]  /*32b0*/  @!P1 PRMT R4, RZ, 0x654, R4 ;  /* 0x00000654ff049816 */ /* 0x000fe20000000004 */
[----:B------:R-:W1:Y:S01]  /*32c0*/  SHFL.BFLY PT, R0, R13, 0x1, 0x1f ;  /* 0x0c201f000d007f89 */ /* 0x000e6200000e0000 */
[----:B------:R-:W-:Y:S02]  /*32d0*/  FMNMX.FTZ R11, R102, R11, !PT ;  /* 0x0000000b660b7209 */ /* 0x000fe40007810000 */
[----:B------:R2:W-:Y:S01]  /*32e0*/  @!P1 SYNCS.ARRIVE.TRANS64.RED.A1T0 RZ, [R4+URZ], RZ ;  /* 0x000000ff04ff99a7 */ /* 0x0005e2000810043f */
[----:B-1----:R-:W-:-:S02]  /*32f0*/  FMNMX.FTZ R0, R13, R0, !PT ;  /* 0x000000000d007209 */ /* 0x002fc40007810000 */
        /* <DEDUP_REMOVED lines=57> */
[----:B------:R-:W-:-:S02]  /*3690*/  FMNMX.FTZ R21, R52, R15, !PT ;  /* 0x0000000f34157209 */ /* 0x000fc40007810000 */
[----:B-1----:R-:W-:Y:S01]  /*36a0*/  FSEL R112, R30, -INF , P5 ;  /* 0xff8000001e707808 */ /* 0x002fe20002800000 */
[--C-:B------:R-:W-:Y:S01]  /*36b0*/  FFMA.FTZ R30, R76, R3, -R43.reuse ;  /* 0x000000034c1e7223 */ /* 0x100fe2000001082b */
[----:B------:R-:W-:Y:S02]  /*36c0*/  FMNMX.FTZ R21, R50, R21, !PT ;  /* 0x0000001532157209 */ /* 0x000fe40007810000 */
[----:B--2---:R-:W-:Y:S01]  /*36d0*/  F2FP.BF16.F32.PACK_AB R4, R96, R5 ;  /* 0x000000056004723e */ /* 0x004fe200000010ff */
[----:B------:R1:W-:Y:S01]  /*36e0*/  MUFU.EX2 R15, R118 ;  /* 0x00000076000f7308 */ /* 0x0003e20000000800 */
[----:B------:R-:W-:Y:S01]  /*36f0*/  FMNMX.FTZ R21, R56, R21, !PT ;  /* 0x0000001538157209 */ /* 0x000fe20007810000 */
[----:B---3--:R-:W-:-:S03]  /*3700*/  FFMA.FTZ R92, R140, R3, -R43 ;  /* 0x000000038c5c7223 */ /* 0x008fc6000001082b */
[----:B------:R-:W-:-:S03]  /*3710*/  FMNMX.FTZ R21, R54, R21, !PT ;  /* 0x0000001536157209 */ /* 0x000fc60007810000 */
[----:B------:R-:W-:Y:S01]  /*3720*/  MUFU.EX2 R100, R100 ;  /* 0x0000006400647308 */ /* 0x000fe20000000800 */
[----:B------:R-:W-:Y:S02]  /*3730*/  FMNMX.FTZ R29, R40, R21, !PT ;  /* 0x00000015281d7209 */ /* 0x000fe40007810000 */
[----:B-1----:R-:W-:Y:S01]  /*3740*/  FSEL R118, R31, -INF , P6 ;  /* 0xff8000001f767808 */ /* 0x002fe20003000000 */
[--C-:B------:R-:W-:Y:S01]  /*3750*/  FFMA.FTZ R31, R116, R3, -R43.reuse ;  /* 0x00000003741f7223 */ /* 0x100fe2000001082b */
        /* <DEDUP_REMOVED lines=19> */
[----:B------:R-:W-:Y:S01]  /*3890*/  FMNMX.FTZ R27, R118, R35, !PT ;  /* 0x00000023761b7209 */ /* 0x000fe20007810000 */
[----:B------:R-:W-:-:S04]  /*38a0*/  FFMA.FTZ R35, R126, R3, -R43 ;  /* 0x000000037e237223 */ /* 0x000fc8000001082b */
[----:B------:R-:W1:Y:S02]  /*38b0*/  SHFL.BFLY PT, R76, R27, 0x2, 0x1f ;  /* 0x0c401f001b4c7f89 */ /* 0x000e6400000e0000 */
        /* <DEDUP_REMOVED lines=48> */
[----:B------:R3:W4:Y:S01]  /*3bc0*/  MUFU.EX2 R65, R6 ;  /* 0x0000000600417308 */ /* 0x0007220000000800 */
        /* <DEDUP_REMOVED lines=9> */
[----:B--2---:R-:W-:Y:S01]  /*3c60*/  FADD.FTZ R8, R102, R67 ;  /* 0x0000004366087221 */ /* 0x004fe20000010000 */
[----:B------:R-:W-:Y:S01]  /*3c70*/  FFMA.FTZ R118, R118, R3, -R27 ;  /* 0x0000000376767223 */ /* 0x000fe2000001081b */
[----:B------:R-:W-:Y:S01]  /*3c80*/  F2FP.BF16.F32.PACK_AB R5, R99, R98 ;  /* 0x000000626305723e */ /* 0x000fe200000010ff */
[----:B------:R-:W-:Y:S01]  /*3c90*/  FADD.FTZ R69, R7, R6 ;  /* 0x0000000607457221 */ /* 0x000fe20000010000 */
[C---:B------:R-:W-:Y:S01]  /*3ca0*/  F2FP.BF16.F32.PACK_AB R6, R100.reuse, R7 ;  /* 0x000000076406723e */ /* 0x040fe200000010ff */
[----:B------:R-:W-:Y:S01]  /*3cb0*/  IMAD.MOV.U32 R70, RZ, RZ, R71 ;  /* 0x000000ffff467224 */ /* 0x000fe200078e0047 */
[----:B------:R-:W2:Y:S01]  /*3cc0*/  MUFU.EX2 R90, R90 ;  /* 0x0000005a005a7308 */ /* 0x000ea20000000800 */
[----:B------:R-:W-:Y:S01]  /*3cd0*/  FADD.FTZ R10, R100, R69 ;  /* 0x00000045640a7221 */ /* 0x000fe20000010000 */
[C---:B----4-:R-:W-:Y:S01]  /*3ce0*/  FADD.FTZ R8, R65.reuse, R8 ;  /* 0x0000000841087221 */ /* 0x050fe20000010000 */
[----:B------:R-:W-:Y:S01]  /*3cf0*/  F2FP.BF16.F32.PACK_AB R7, R65, R102 ;  /* 0x000000664107723e */ /* 0x000fe200000010ff */
[----:B------:R-:W-:Y:S01]  /*3d00*/  FFMA.FTZ R65, R40, R3, -R27 ;  /* 0x0000000328417223 */ /* 0x000fe2000001081b */
[----:B------:R-:W-:Y:S01]  /*3d10*/  FADD.FTZ R67, R9, R10 ;  /* 0x0000000a09437221 */ /* 0x000fe20000010000 */
[----:B------:R-:W-:-:S02]  /*3d20*/  IMAD.MOV.U32 R62, RZ, RZ, R71 ;  /* 0x000000ffff3e7224 */ /* 0x000fc400078e0047 */
[----:B------:R-:W3:Y:S01]  /*3d30*/  MUFU.EX2 R49, R49 ;  /* 0x0000003100317308 */ /* 0x000ee20000000800 */
[----:B-1----:R-:W-:Y:S01]  /*3d40*/  FADD.FTZ R69, R43, R8 ;  /* 0x000000082b457221 */ /* 0x002fe20000010000 */
[----:B------:R-:W-:Y:S01]  /*3d50*/  FADD.FTZ R8, R84, R67 ;  /* 0x0000004354087221 */ /* 0x000fe20000010000 */
[----:B------:R1:W-:Y:S01]  /*3d60*/  STSM.16.M88.4 [R2+0x24300], R4 ;  /* 0x0243000402007844 */ /* 0x0003e20000000200 */
[----:B------:R-:W-:Y:S02]  /*3d70*/  IMAD.MOV.U32 R56, RZ, RZ, R71 ;  /* 0x000000ffff387224 */ /* 0x000fe400078e0047 */
[----:B------:R-:W-:Y:S02]  /*3d80*/  FADD.FTZ R67, R11, R8 ;  /* 0x000000080b437221 */ /* 0x000fe40000010000 */
[----:B------:R-:W4:Y:S01]  /*3d90*/  MUFU.EX2 R94, R94 ;  /* 0x0000005e005e7308 */ /* 0x000f220000000800 */
[----:B--2---:R-:W-:Y:S01]  /*3da0*/  FADD.FTZ R10, R90, R69 ;  /* 0x000000455a0a7221 */ /* 0x004fe20000010000 */
[----:B------:R-:W-:-:S04]  /*3db0*/  FADD.FTZ R8, R44, R67 ;  /* 0x000000432c087221 */ /* 0x000fc80000010000 */
[----:B------:R-:W-:Y:S02]  /*3dc0*/  FADD.FTZ R67, R25, R8 ;  /* 0x0000000819437221 */ /* 0x000fe40000010000 */
[----:B------:R-:W2:Y:S01]  /*3dd0*/  MUFU.EX2 R51, R51 ;  /* 0x0000003300337308 */ /* 0x000ea20000000800 */
[----:B---3--:R-:W-:Y:S01]  /*3de0*/  FADD.FTZ R69, R49, R10 ;  /* 0x0000000a31457221 */ /* 0x008fe20000010000 */
[C---:B------:R-:W-:Y:S01]  /*3df0*/  FADD.FTZ R8, R80.reuse, R67 ;  /* 0x0000004350087221 */ /* 0x040fe20000010000 */
[----:B-1----:R-:W-:-:S03]  /*3e00*/  F2FP.BF16.F32.PACK_AB R4, R80, R25 ;  /* 0x000000195004723e */ /* 0x002fc600000010ff */
[----:B------:R-:W-:Y:S02]  /*3e10*/  FADD.FTZ R67, R23, R8 ;  /* 0x0000000817437221 */ /* 0x000fe40000010000 */
[----:B------:R-:W1:Y:S01]  /*3e20*/  MUFU.EX2 R82, R82 ;  /* 0x0000005200527308 */ /* 0x000e620000000800 */
[----:B----4-:R-:W-:-:S07]  /*3e30*/  FADD.FTZ R10, R94, R69 ;  /* 0x000000455e0a7221 */ /* 0x010fce0000010000 */
[----:B------:R-:W3:Y:S01]  /*3e40*/  MUFU.EX2 R12, R12 ;  /* 0x0000000c000c7308 */ /* 0x000ee20000000800 */
[----:B--2---:R-:W-:Y:S01]  /*3e50*/  FADD.FTZ R69, R51, R10 ;  /* 0x0000000a33457221 */ /* 0x004fe20000010000 */
[----:B------:R-:W-:-:S04]  /*3e60*/  FADD.FTZ R10, R72, R67 ;  /* 0x00000043480a7221 */ /* 0x000fc80000010000 */
[----:B------:R-:W-:Y:S01]  /*3e70*/  FADD.FTZ R67, R13, R10 ;  /* 0x0000000a0d437221 */ /* 0x000fe20000010000 */
[----:B------:R-:W-:Y:S01]  /*3e80*/  F2FP.BF16.F32.PACK_AB R10, R44, R11 ;  /* 0x0000000b2c0a723e */ /* 0x000fe200000010ff */
[----:B------:R-:W2:Y:S01]  /*3e90*/  MUFU.EX2 R53, R53 ;  /* 0x0000003500357308 */ /* 0x000ea20000000800 */
[----:B-1----:R-:W-:Y:S01]  /*3ea0*/  FADD.FTZ R69, R82, R69 ;  /* 0x0000004552457221 */ /* 0x002fe20000010000 */
[----:B------:R-:W-:Y:S01]  /*3eb0*/  F2FP.BF16.F32.PACK_AB R11, R94, R49 ;  /* 0x000000315e0b723e */ /* 0x000fe200000010ff */
[--C-:B------:R-:W-:Y:S02]  /*3ec0*/  IMAD.MOV.U32 R49, RZ, RZ, R71.reuse ;  /* 0x000000ffff317224 */ /* 0x100fe400078e0047 */
[----:B------:R-:W-:-:S03]  /*3ed0*/  IMAD.MOV.U32 R44, RZ, RZ, R71 ;  /* 0x000000ffff2c7224 */ /* 0x000fc600078e0047 */
[----:B------:R-:W1:Y:S01]  /*3ee0*/  MUFU.EX2 R14, R14 ;  /* 0x0000000e000e7308 */ /* 0x000e620000000800 */
[----:B---3--:R-:W-:Y:S01]  /*3ef0*/  FADD.FTZ R8, R12, R69 ;  /* 0x000000450c087221 */ /* 0x008fe20000010000 */
[----:B------:R-:W-:-:S06]  /*3f00*/  IMAD.MOV.U32 R69, RZ, RZ, R71 ;  /* 0x000000ffff457224 */ /* 0x000fcc00078e0047 */
[----:B------:R-:W3:Y:S01]  /*3f10*/  MUFU.EX2 R57, R57 ;  /* 0x0000003900397308 */ /* 0x000ee20000000800 */
[----:B--2---:R-:W-:Y:S01]  /*3f20*/  FADD.FTZ R27, R53, R8 ;  /* 0x00000008351b7221 */ /* 0x004fe20000010000 */
[----:B------:R-:W-:Y:S02]  /*3f30*/  F2FP.BF16.F32.PACK_AB R8, R84, R9 ;  /* 0x000000095408723e */ /* 0x000fe400000010ff */
[----:B------:R-:W-:Y:S01]  /*3f40*/  F2FP.BF16.F32.PACK_AB R9, R90, R43 ;  /* 0x0000002b5a09723e */ /* 0x000fe200000010ff */
[----:B------:R-:W-:-:S03]  /*3f50*/  IMAD.MOV.U32 R43, RZ, RZ, R71 ;  /* 0x000000ffff2b7224 */ /* 0x000fc600078e0047 */
[----:B------:R-:W2:Y:S01]  /*3f60*/  MUFU.EX2 R59, R59 ;  /* 0x0000003b003b7308 */ /* 0x000ea20000000800 */
[----:B-1----:R-:W-:Y:S01]  /*3f70*/  FADD.FTZ R26, R14, R27 ;  /* 0x0000001b0e1a7221 */ /* 0x002fe20000010000 */
[----:B------:R-:W-:Y:S06]  /*3f80*/  STSM.16.M88.4 [R2+0x25b00], R8 ;  /* 0x025b000802007844 */ /* 0x000fec0000000200 */
[----:B------:R-:W1:Y:S01]  /*3f90*/  MUFU.EX2 R66, R66 ;  /* 0x0000004200427308 */ /* 0x000e620000000800 */
[----:B---3--:R-:W-:-:S07]  /*3fa0*/  FADD.FTZ R26, R57, R26 ;  /* 0x0000001a391a7221 */ /* 0x008fce0000010000 */
[----:B------:R-:W3:Y:S01]  /*3fb0*/  MUFU.EX2 R55, R55 ;  /* 0x0000003700377308 */ /* 0x000ee20000000800 */
[----:B--2---:R-:W-:-:S07]  /*3fc0*/  FADD.FTZ R7, R59, R26 ;  /* 0x0000001a3b077221 */ /* 0x004fce0000010000 */
[----:B------:R2:W-:Y:S01]  /*3fd0*/  MUFU.EX2 R28, R32 ;  /* 0x00000020001c7308 */ /* 0x0005e20000000800 */
[----:B-1----:R-:W-:Y:S01]  /*3fe0*/  FADD.FTZ R26, R66, R7 ;  /* 0x00000007421a7221 */ /* 0x002fe20000010000 */
[----:B------:R-:W-:Y:S01]  /*3ff0*/  F2FP.BF16.F32.PACK_AB R7, R53, R12 ;  /* 0x0000000c3507723e */ /* 0x000fe200000010ff */
[--C-:B------:R-:W-:Y:S01]  /*4000*/  IMAD.MOV.U32 R53, RZ, RZ, R71.reuse ;  /* 0x000000ffff357224 */ /* 0x100fe200078e0047 */
[C---:B------:R-:W-:Y:S02]  /*4010*/  F2FP.BF16.F32.PACK_AB R12, R60.reuse, R13 ;  /* 0x0000000d3c0c723e */ /* 0x040fe400000010ff */
[----:B------:R-:W-:Y:S01]  /*4020*/  F2FP.BF16.F32.PACK_AB R13, R57, R14 ;  /* 0x0000000e390d723e */ /* 0x000fe200000010ff */
[----:B------:R-:W-:Y:S01]  /*4030*/  IMAD.MOV.U32 R57, RZ, RZ, R71 ;  /* 0x000000ffff397224 */ /* 0x000fe200078e0047 */
[----:B------:R-:W1:Y:S01]  /*4040*/  MUFU.EX2 R58, R58 ;  /* 0x0000003a003a7308 */ /* 0x000e620000000800 */
[----:B--2---:R-:W-:Y:S01]  /*4050*/  FADD.FTZ R32, R60, R67 ;  /* 0x000000433c207221 */ /* 0x004fe20000010000 */
[----:B------:R-:W-:Y:S01]  /*4060*/  F2FP.BF16.F32.PACK_AB R14, R36, R15 ;  /* 0x0000000f240e723e */ /* 0x000fe200000010ff */
[----:B------:R-:W-:-:S02]  /*4070*/  IMAD.MOV.U32 R67, RZ, RZ, R71 ;  /* 0x000000ffff437224 */ /* 0x000fc400078e0047 */
[----:B------:R-:W-:Y:S01]  /*4080*/  FADD.FTZ R5, R15, R32 ;  /* 0x000000200f057221 */ /* 0x000fe20000010000 */
[----:B------:R-:W-:Y:S01]  /*4090*/  F2FP.BF16.F32.PACK_AB R15, R66, R59 ;  /* 0x0000003b420f723e */ /* 0x000fe200000010ff */
[----:B------:R-:W-:Y:S01]  /*40a0*/  IMAD.MOV.U32 R66, RZ, RZ, R71 ;  /* 0x000000ffff427224 */ /* 0x000fe200078e0047 */
[----:B------:R-:W2:Y:S01]  /*40b0*/  MUFU.EX2 R48, R48 ;  /* 0x0000003000307308 */ /* 0x000ea20000000800 */
[----:B------:R-:W-:Y:S01]  /*40c0*/  FADD.FTZ R6, R36, R5 ;  /* 0x0000000524067221 */ /* 0x000fe20000010000 */
[----:B------:R-:W-:Y:S01]  /*40d0*/  F2FP.BF16.F32.PACK_AB R5, R82, R51 ;  /* 0x000000335205723e */ /* 0x000fe200000010ff */
[----:B------:R-:W-:Y:S02]  /*40e0*/  IMAD.MOV.U32 R60, RZ, RZ, R71 ;  /* 0x000000ffff3c7224 */ /* 0x000fe400078e0047 */
[----:B------:R-:W-:Y:S01]  /*40f0*/  FADD.FTZ R25, R21, R6 ;  /* 0x0000000615197221 */ /* 0x000fe20000010000 */
[----:B------:R-:W-:Y:S01]  /*4100*/  F2FP.BF16.F32.PACK_AB R6, R72, R23 ;  /* 0x000000174806723e */ /* 0x000fe200000010ff */
[----:B---3--:R-:W-:Y:S01]  /*4110*/  FADD.FTZ R23, R55, R26 ;  /* 0x0000001a37177221 */ /* 0x008fe20000010000 */
[----:B------:R-:W3:Y:S01]  /*4120*/  MUFU.EX2 R61, R61 ;  /* 0x0000003d003d7308 */ /* 0x000ee20000000800 */
[----:B------:R-:W-:Y:S01]  /*4130*/  FADD.FTZ R25, R68, R25 ;  /* 0x0000001944197221 */ /* 0x000fe20000010000 */
[----:B------:R-:W-:-:S02]  /*4140*/  IMAD.MOV.U32 R59, RZ, RZ, R71 ;  /* 0x000000ffff3b7224 */ /* 0x000fc400078e0047 */
[----:B-1----:R-:W-:Y:S01]  /*4150*/  FADD.FTZ R23, R58, R23 ;  /* 0x000000173a177221 */ /* 0x002fe20000010000 */
[----:B------:R1:W-:Y:S01]  /*4160*/  STSM.16.M88.4 [R2+0x27300], R4 ;  /* 0x0273000402007844 */ /* 0x0003e20000000200 */
[--C-:B------:R-:W-:Y:S02]  /*4170*/  IMAD.MOV.U32 R51, RZ, RZ, R71.reuse ;  /* 0x000000ffff337224 */ /* 0x100fe400078e0047 */
[----:B------:R-:W-:Y:S01]  /*4180*/  IMAD.MOV.U32 R36, RZ, RZ, R71 ;  /* 0x000000ffff247224 */ /* 0x000fe200078e0047 */
[----:B------:R-:W4:Y:S01]  /*4190*/  MUFU.EX2 R50, R50 ;  /* 0x0000003200327308 */ /* 0x000f220000000800 */
[----:B--2---:R-:W-:Y:S01]  /*41a0*/  FADD.FTZ R26, R48, R23 ;  /* 0x00000017301a7221 */ /* 0x004fe20000010000 */
[----:B------:R-:W-:Y:S06]  /*41b0*/  STSM.16.M88.4 [R2+0x28b00], R12 ;  /* 0x028b000c02007844 */ /* 0x000fec0000000200 */
[----:B------:R-:W2:Y:S01]  /*41c0*/  MUFU.EX2 R63, R63 ;  /* 0x0000003f003f7308 */ /* 0x000ea20000000800 */
[----:B---3--:R-:W-:Y:S01]  /*41d0*/  FADD.FTZ R23, R61, R26 ;  /* 0x0000001a3d177221 */ /* 0x008fe20000010000 */
[----:B-1----:R-:W-:-:S06]  /*41e0*/  F2FP.BF16.F32.PACK_AB R4, R30, R33 ;  /* 0x000000211e04723e */ /* 0x002fcc00000010ff */
[----:B------:R-:W1:Y:S08]  /*41f0*/  MUFU.EX2 R31, R31 ;  /* 0x0000001f001f7308 */ /* 0x000e700000000800 */
[----:B------:R3:W-:Y:S08]  /*4200*/  MUFU.EX2 R91, R24 ;  /* 0x00000018005b7308 */ /* 0x0007f00000000800 */
[----:B------:R5:W1:Y:S01]  /*4210*/  MUFU.EX2 R40, R54 ;  /* 0x0000003600287308 */ /* 0x000a620000000800 */
[----:B---3--:R-:W-:-:S04]  /*4220*/  FADD.FTZ R24, R20, R25 ;  /* 0x0000001914187221 */ /* 0x008fc80000010000 */
[----:B------:R-:W-:-:S03]  /*4230*/  FADD.FTZ R24, R29, R24 ;  /* 0x000000181d187221 */ /* 0x000fc60000010000 */
[----:B------:R-:W3:Y:S01]  /*4240*/  MUFU.EX2 R104, R104 ;  /* 0x0000006800687308 */ /* 0x000ee20000000800 */
[----:B------:R-:W-:Y:S01]  /*4250*/  FADD.FTZ R25, R33, R24 ;  /* 0x0000001821197221 */ /* 0x000fe20000010000 */
[----:B----4-:R-:W-:Y:S01]  /*4260*/  FADD.FTZ R24, R50, R23 ;  /* 0x0000001732187221 */ /* 0x010fe20000010000 */
[----:B-----5:R-:W-:Y:S02]  /*4270*/  IMAD.MOV.U32 R54, RZ, RZ, R71 ;  /* 0x000000ffff367224 */ /* 0x020fe400078e0047 */
[----:B------:R-:W-:Y:S01]  /*4280*/  FADD.FTZ R26, R30, R25 ;  /* 0x000000191e1a7221 */ /* 0x000fe20000010000 */
[----:B--2---:R-:W-:Y:S01]  /*4290*/  FADD.FTZ R23, R63, R24 ;  /* 0x000000183f177221 */ /* 0x004fe20000010000 */
[----:B------:R-:W-:Y:S01]  /*42a0*/  F2FP.BF16.F32.PACK_AB R24, R68, R21 ;  /* 0x000000154418723e */ /* 0x000fe200000010ff */
[----:B------:R-:W2:Y:S01]  /*42b0*/  MUFU.EX2 R65, R65 ;  /* 0x0000004100417308 */ /* 0x000ea20000000800 */
[----:B-1----:R-:W-:Y:S01]  /*42c0*/  FADD.FTZ R27, R31, R26 ;  /* 0x0000001a1f1b7221 */ /* 0x002fe20000010000 */
[----:B------:R-:W-:Y:S01]  /*42d0*/  FADD.FTZ R32, R40, R23 ;  /* 0x0000001728207221 */ /* 0x000fe20000010000 */
[----:B------:R-:W-:Y:S01]  /*42e0*/  F2FP.BF16.F32.PACK_AB R25, R58, R55 ;  /* 0x000000373a19723e */ /* 0x000fe200000010ff */
[--C-:B------:R-:W-:Y:S01]  /*42f0*/  IMAD.MOV.U32 R68, RZ, RZ, R71.reuse ;  /* 0x000000ffff447224 */ /* 0x100fe200078e0047 */
[----:B------:R-:W-:Y:S01]  /*4300*/  F2FP.BF16.F32.PACK_AB R26, R29, R20 ;  /* 0x000000141d1a723e */ /* 0x000fe200000010ff */
[----:B------:R-:W-:-:S02]  /*4310*/  IMAD.MOV.U32 R58, RZ, RZ, R71 ;  /* 0x000000ffff3a7224 */ /* 0x000fc400078e0047 */
[----:B------:R-:W1:Y:S01]  /*4320*/  MUFU.EX2 R35, R35 ;  /* 0x0000002300237308 */ /* 0x000e620000000800 */
[----:B---3--:R-:W-:Y:S01]  /*4330*/  FADD.FTZ R8, R104, R27 ;  /* 0x0000001b68087221 */ /* 0x008fe20000010000 */
[----:B------:R-:W-:Y:S01]  /*4340*/  F2FP.BF16.F32.PACK_AB R27, R61, R48 ;  /* 0x000000303d1b723e */ /* 0x000fe200000010ff */
[--C-:B------:R-:W-:Y:S02]  /*4350*/  IMAD.MOV.U32 R61, RZ, RZ, R71.reuse ;  /* 0x000000ffff3d7224 */ /* 0x100fe400078e0047 */
[--C-:B------:R-:W-:Y:S02]  /*4360*/  IMAD.MOV.U32 R55, RZ, RZ, R71.reuse ;  /* 0x000000ffff377224 */ /* 0x100fe400078e0047 */
[----:B------:R3:W-:Y:S01]  /*4370*/  STSM.16.M88.4 [R2+0x2a300], R24 ;  /* 0x02a3001802007844 */ /* 0x0007e20000000200 */
[----:B------:R-:W4:Y:S01]  /*4380*/  MUFU.EX2 R89, R89 ;  /* 0x0000005900597308 */ /* 0x000f220000000800 */
[----:B--2---:R-:W-:Y:S01]  /*4390*/  FADD.FTZ R32, R65, R32 ;  /* 0x0000002041207221 */ /* 0x004fe20000010000 */
[----:B------:R-:W-:-:S02]  /*43a0*/  IMAD.MOV.U32 R48, RZ, RZ, R71 ;  /* 0x000000ffff307224 */ /* 0x000fc400078e0047 */
[--C-:B------:R-:W-:Y:S02]  /*43b0*/  IMAD.MOV.U32 R33, RZ, RZ, R71.reuse ;  /* 0x000000ffff217224 */ /* 0x100fe400078e0047 */
[--C-:B------:R-:W-:Y:S02]  /*43c0*/  IMAD.MOV.U32 R30, RZ, RZ, R71.reuse ;  /* 0x000000ffff1e7224 */ /* 0x100fe400078e0047 */
[----:B------:R-:W2:Y:S01]  /*43d0*/  MUFU.EX2 R88, R88 ;  /* 0x0000005800587308 */ /* 0x000ea20000000800 */
[----:B-1----:R-:W-:Y:S01]  /*43e0*/  FADD.FTZ R5, R35, R8 ;  /* 0x0000000823057221 */ /* 0x002fe20000010000 */
[--C-:B------:R-:W-:Y:S02]  /*43f0*/  IMAD.MOV.U32 R29, RZ, RZ, R71.reuse ;  /* 0x000000ffff1d7224 */ /* 0x100fe400078e0047 */
[----:B---3--:R-:W-:-:S04]  /*4400*/  IMAD.MOV.U32 R27, RZ, RZ, R71 ;  /* 0x000000ffff1b7224 */ /* 0x008fc800078e0047 */
[----:B------:R-:W1:Y:S01]  /*4410*/  MUFU.EX2 R39, R39 ;  /* 0x0000002700277308 */ /* 0x000e620000000800 */
[----:B----4-:R-:W-:Y:S01]  /*4420*/  FADD.FTZ R7, R89, R32 ;  /* 0x0000002059077221 */ /* 0x010fe20000010000 */
[C---:B------:R-:W-:Y:S01]  /*4430*/  F2FP.BF16.F32.PACK_AB R89, R28.reuse, R89 ;  /* 0x000000591c59723e */ /* 0x040fe200000010ff */
[----:B------:R-:W-:Y:S02]  /*4440*/  IMAD.MOV.U32 R32, RZ, RZ, R71 ;  /* 0x000000ffff207224 */ /* 0x000fe400078e0047 */
[----:B------:R-:W-:Y:S01]  /*4450*/  FADD.FTZ R7, R28, R7 ;  /* 0x000000071c077221 */ /* 0x000fe20000010000 */
[----:B------:R-:W-:Y:S02]  /*4460*/  IMAD.MOV.U32 R28, RZ, RZ, R71 ;  /* 0x000000ffff1c7224 */ /* 0x000fe400078e0047 */
[----:B------:R-:W3:Y:S01]  /*4470*/  MUFU.EX2 R46, R46 ;  /* 0x0000002e002e7308 */ /* 0x000ee20000000800 */
[C---:B--2---:R-:W-:Y:S01]  /*4480*/  FADD.FTZ R6, R88.reuse, R5 ;  /* 0x0000000558067221 */ /* 0x044fe20000010000 */
[----:B------:R-:W-:Y:S01]  /*4490*/  F2FP.BF16.F32.PACK_AB R5, R63, R50 ;  /* 0x000000323f05723e */ /* 0x000fe200000010ff */
[--C-:B------:R-:W-:Y:S01]  /*44a0*/  IMAD.MOV.U32 R63, RZ, RZ, R71.reuse ;  /* 0x000000ffff3f7224 */ /* 0x100fe200078e0047 */
[----:B------:R-:W-:Y:S01]  /*44b0*/  F2FP.BF16.F32.PACK_AB R88, R88, R35 ;  /* 0x000000235858723e */ /* 0x000fe200000010ff */
[----:B------:R-:W-:-:S02]  /*44c0*/  IMAD.MOV.U32 R50, RZ, RZ, R71 ;  /* 0x000000ffff327224 */ /* 0x000fc400078e0047 */
[--C-:B------:R-:W-:Y:S01]  /*44d0*/  IMAD.MOV.U32 R35, RZ, RZ, R71.reuse ;  /* 0x000000ffff237224 */ /* 0x100fe200078e0047 */
[----:B------:R-:W2:Y:S01]  /*44e0*/  MUFU.EX2 R92, R92 ;  /* 0x0000005c005c7308 */ /* 0x000ea20000000800 */
[----:B-1----:R-:W-:Y:S01]  /*44f0*/  FADD.FTZ R11, R39, R6 ;  /* 0x00000006270b7221 */ /* 0x002fe20000010000 */
[----:B------:R-:W-:Y:S01]  /*4500*/  F2FP.BF16.F32.PACK_AB R6, R104, R31 ;  /* 0x0000001f6806723e */ /* 0x000fe200000010ff */
[--C-:B------:R-:W-:Y:S02]  /*4510*/  IMAD.MOV.U32 R31, RZ, RZ, R71.reuse ;  /* 0x000000ffff1f7224 */ /* 0x100fe400078e0047 */
[--C-:B------:R-:W-:Y:S02]  /*4520*/  IMAD.MOV.U32 R26, RZ, RZ, R71.reuse ;  /* 0x000000ffff1a7224 */ /* 0x100fe400078e0047 */
[----:B------:R-:W-:Y:S01]  /*4530*/  IMAD.MOV.U32 R25, RZ, RZ, R71 ;  /* 0x000000ffff197224 */ /* 0x000fe200078e0047 */
[----:B------:R-:W1:Y:S01]  /*4540*/  MUFU.EX2 R47, R47 ;  /* 0x0000002f002f7308 */ /* 0x000e620000000800 */
[----:B---3--:R-:W-:Y:S01]  /*4550*/  FADD.FTZ R8, R46, R7 ;  /* 0x000000072e087221 */ /* 0x008fe20000010000 */
[----:B------:R-:W-:Y:S01]  /*4560*/  F2FP.BF16.F32.PACK_AB R7, R65, R40 ;  /* 0x000000284107723e */ /* 0x000fe200000010ff */
[----:B------:R-:W-:-:S02]  /*4570*/  IMAD.MOV.U32 R65, RZ, RZ, R71 ;  /* 0x000000ffff417224 */ /* 0x000fc400078e0047 */
[----:B------:R-:W-:Y:S02]  /*4580*/  IMAD.MOV.U32 R40, RZ, RZ, R71 ;  /* 0x000000ffff287224 */ /* 0x000fe400078e0047 */
[----:B------:R3:W-:Y:S01]  /*4590*/  STSM.16.M88.4 [R2+0x2bb00], R4 ;  /* 0x02bb000402007844 */ /* 0x0007e20000000200 */
[----:B------:R-:W4:Y:S01]  /*45a0*/  MUFU.EX2 R34, R34 ;  /* 0x0000002200227308 */ /* 0x000f220000000800 */
[C---:B--2---:R-:W-:Y:S01]  /*45b0*/  FADD.FTZ R10, R92.reuse, R11 ;  /* 0x0000000b5c0a7221 */ /* 0x044fe20000010000 */
[C---:B------:R-:W-:Y:S01]  /*45c0*/  FADD.FTZ R11, R91.reuse, R8 ;  /* 0x000000085b0b7221 */ /* 0x040fe20000010000 */
[----:B------:R-:W-:Y:S01]  /*45d0*/  F2FP.BF16.F32.PACK_AB R90, R92, R39 ;  /* 0x000000275c5a723e */ /* 0x000fe200000010ff */
[--C-:B------:R-:W-:Y:S01]  /*45e0*/  IMAD.MOV.U32 R39, RZ, RZ, R71.reuse ;  /* 0x000000ffff277224 */ /* 0x100fe200078e0047 */
[----:B------:R-:W-:Y:S01]  /*45f0*/  F2FP.BF16.F32.PACK_AB R91, R91, R46 ;  /* 0x0000002e5b5b723e */ /* 0x000fe200000010ff */
[--C-:B------:R-:W-:Y:S02]  /*4600*/  IMAD.MOV.U32 R46, RZ, RZ, R71.reuse ;  /* 0x000000ffff2e7224 */ /* 0x100fe400078e0047 */
[----:B------:R-:W2:Y:S01]  /*4610*/  MUFU.EX2 R110, R110 ;  /* 0x0000006e006e7308 */ /* 0x000ea20000000800 */
[----:B-1----:R-:W-:Y:S01]  /*4620*/  FADD.FTZ R13, R47, R10 ;  /* 0x0000000a2f0d7221 */ /* 0x002fe20000010000 */
[----:B------:R1:W-:Y:S01]  /*4630*/  STSM.16.M88.4 [R2+0x2d300], R88 ;  /* 0x02d3005802007844 */ /* 0x0003e20000000200 */
[----:B------:R-:W-:-:S05]  /*4640*/  IMAD.MOV.U32 R24, RZ, RZ, R71 ;  /* 0x000000ffff187224 */ /* 0x000fca00078e0047 */
[----:B------:R-:W5:Y:S01]  /*4650*/  MUFU.EX2 R41, R41 ;  /* 0x0000002900297308 */ /* 0x000f620000000800 */
[----:B----4-:R-:W-:-:S07]  /*4660*/  FADD.FTZ R10, R34, R11 ;  /* 0x0000000b220a7221 */ /* 0x010fce0000010000 */
[----:B------:R4:W3:Y:S01]  /*4670*/  MUFU.EX2 R113, R42 ;  /* 0x0000002a00717308 */ /* 0x0008e20000000800 */
[----:B--2---:R-:W-:-:S07]  /*4680*/  FADD.FTZ R12, R110, R13 ;  /* 0x0000000d6e0c7221 */ /* 0x004fce0000010000 */
[----:B------:R-:W2:Y:S01]  /*4690*/  MUFU.EX2 R114, R114 ;  /* 0x0000007200727308 */ /* 0x000ea20000000800 */
[----:B-----5:R-:W-:Y:S01]  /*46a0*/  FADD.FTZ R15, R41, R12 ;  /* 0x0000000c290f7221 */ /* 0x020fe20000010000 */
[----:B----4-:R-:W-:-:S06]  /*46b0*/  IMAD.MOV.U32 R42, RZ, RZ, R71 ;  /* 0x000000ffff2a7224 */ /* 0x010fcc00078e0047 */
[----:B------:R-:W4:Y:S01]  /*46c0*/  MUFU.EX2 R38, R38 ;  /* 0x0000002600267308 */ /* 0x000f220000000800 */
[C---:B---3--:R-:W-:Y:S01]  /*46d0*/  FADD.FTZ R13, R113.reuse, R10 ;  /* 0x0000000a710d7221 */ /* 0x048fe20000010000 */
[----:B------:R-:W-:Y:S01]  /*46e0*/  F2FP.BF16.F32.PACK_AB R113, R113, R34 ;  /* 0x000000227171723e */ /* 0x000fe200000010ff */
[----:B------:R-:W-:-:S05]  /*46f0*/  IMAD.MOV.U32 R34, RZ, RZ, R71 ;  /* 0x000000ffff227224 */ /* 0x000fca00078e0047 */
[----:B------:R-:W3:Y:S01]  /*4700*/  MUFU.EX2 R37, R37 ;  /* 0x0000002500257308 */ /* 0x000ee20000000800 */
[C---:B--2---:R-:W-:Y:S01]  /*4710*/  FADD.FTZ R4, R114.reuse, R15 ;  /* 0x0000000f72047221 */ /* 0x044fe20000010000 */
[----:B------:R-:W-:Y:S01]  /*4720*/  F2FP.BF16.F32.PACK_AB R114, R114, R41 ;  /* 0x000000297272723e */ /* 0x000fe200000010ff */
[----:B------:R-:W-:-:S05]  /*4730*/  IMAD.MOV.U32 R41, RZ, RZ, R71 ;  /* 0x000000ffff297224 */ /* 0x000fca00078e0047 */
[----:B------:R-:W2:Y:S01]  /*4740*/  MUFU.EX2 R115, R106 ;  /* 0x0000006a00737308 */ /* 0x000ea20000000800 */
[----:B----4-:R-:W-:-:S07]  /*4750*/  FADD.FTZ R10, R38, R13 ;  /* 0x0000000d260a7221 */ /* 0x010fce0000010000 */
[----:B------:R-:W4:Y:S01]  /*4760*/  MUFU.EX2 R116, R116 ;  /* 0x0000007400747308 */ /* 0x000f220000000800 */
[----:B---3--:R-:W-:-:S07]  /*4770*/  FADD.FTZ R7, R37, R4 ;  /* 0x0000000425077221 */ /* 0x008fce0000010000 */
[----:B------:R-:W-:Y:S01]  /*4780*/  MUFU.EX2 R45, R45 ;  /* 0x0000002d002d7308 */ /* 0x000fe20000000800 */
[C---:B--2---:R-:W-:Y:S01]  /*4790*/  FADD.FTZ R5, R115.reuse, R10 ;  /* 0x0000000a73057221 */ /* 0x044fe20000010000 */
[----:B------:R-:W-:Y:S01]  /*47a0*/  F2FP.BF16.F32.PACK_AB R115, R115, R38 ;  /* 0x000000267373723e */ /* 0x000fe200000010ff */
[----:B------:R-:W-:-:S05]  /*47b0*/  IMAD.MOV.U32 R38, RZ, RZ, R71 ;  /* 0x000000ffff267224 */ /* 0x000fca00078e0047 */
[----:B------:R-:W-:Y:S01]  /*47c0*/  MUFU.EX2 R120, R120 ;  /* 0x0000007800787308 */ /* 0x000fe20000000800 */
[C---:B----4-:R-:W-:Y:S01]  /*47d0*/  FADD.FTZ R6, R116.reuse, R7 ;  /* 0x0000000774067221 */ /* 0x050fe20000010000 */
[----:B------:R-:W-:Y:S01]  /*47e0*/  F2FP.BF16.F32.PACK_AB R116, R116, R37 ;  /* 0x000000257474723e */ /* 0x000fe200000010ff */
[----:B------:R-:W-:-:S05]  /*47f0*/  IMAD.MOV.U32 R37, RZ, RZ, R71 ;  /* 0x000000ffff257224 */ /* 0x000fca00078e0047 */
[----:B------:R-:W2:Y:S08]  /*4800*/  MUFU.EX2 R52, R52 ;  /* 0x0000003400347308 */ /* 0x000eb00000000800 */
[----:B------:R-:W3:Y:S08]  /*4810*/  MUFU.EX2 R9, R108 ;  /* 0x0000006c00097308 */ /* 0x000ef00000000800 */
[----:B------:R4:W-:Y:S01]  /*4820*/  MUFU.EX2 R8, R112 ;  /* 0x0000007000087308 */ /* 0x0009e20000000800 */
[----:B--2---:R-:W-:-:S07]  /*4830*/  FADD.FTZ R4, R52, R5 ;  /* 0x0000000534047221 */ /* 0x004fce0000010000 */
[----:B------:R2:W5:Y:S01]  /*4840*/  MUFU.EX2 R11, R118 ;  /* 0x00000076000b7308 */ /* 0x0005620000000800 */
[----:B----4-:R-:W-:Y:S01]  /*4850*/  F2FP.BF16.F32.PACK_AB R112, R110, R47 ;  /* 0x0000002f6e70723e */ /* 0x010fe200000010ff */
[C---:B---3--:R-:W-:Y:S01]  /*4860*/  FADD.FTZ R5, R9.reuse, R4 ;  /* 0x0000000409057221 */ /* 0x048fe20000010000 */
[----:B------:R-:W-:Y:S01]  /*4870*/  F2FP.BF16.F32.PACK_AB R117, R9, R52 ;  /* 0x000000340975723e */ /* 0x000fe200000010ff */
[--C-:B------:R-:W-:Y:S02]  /*4880*/  IMAD.MOV.U32 R52, RZ, RZ, R71.reuse ;  /* 0x000000ffff347224 */ /* 0x100fe400078e0047 */
[----:B------:R1:W-:Y:S01]  /*4890*/  STSM.16.M88.4 [R2+0x2eb00], R112 ;  /* 0x02eb007002007844 */ /* 0x0003e20000000200 */
[----:B------:R-:W-:Y:S01]  /*48a0*/  IMAD.MOV.U32 R47, RZ, RZ, R71 ;  /* 0x000000ffff2f7224 */ /* 0x000fe200078e0047 */
[----:B--2---:R-:W-:Y:S01]  /*48b0*/  F2FP.BF16.F32.PACK_AB R118, R120, R45 ;  /* 0x0000002d7876723e */ /* 0x004fe200000010ff */
[----:B------:R-:W-:-:S04]  /*48c0*/  FADD.FTZ R45, R45, R6 ;  /* 0x000000062d2d7221 */ /* 0x000fc80000010000 */
[----:B------:R-:W-:Y:S01]  /*48d0*/  FADD.FTZ R6, R120, R45 ;  /* 0x0000002d78067221 */ /* 0x000fe20000010000 */
[----:B------:R-:W-:Y:S01]  /*48e0*/  IMAD.MOV.U32 R45, RZ, RZ, R71 ;  /* 0x000000ffff2d7224 */ /* 0x000fe200078e0047 */
[----:B-----5:R-:W-:Y:S01]  /*48f0*/  F2FP.BF16.F32.PACK_AB R119, R11, R8 ;  /* 0x000000080b77723e */ /* 0x020fe200000010ff */
[----:B------:R-:W-:-:S04]  /*4900*/  FADD.FTZ R8, R8, R5 ;  /* 0x0000000508087221 */ /* 0x000fc80000010000 */
[----:B------:R1:W-:Y:S01]  /*4910*/  STSM.16.M88.4 [R2+0x30300], R116 ;  /* 0x0303007402007844 */ /* 0x0003e20000000200 */
[----:B------:R-:W-:Y:S01]  /*4920*/  FADD.FTZ R7, R11, R8 ;  /* 0x000000080b077221 */ /* 0x000fe20000010000 */
[----:B------:R2:W-:Y:S06]  /*4930*/  MEMBAR.ALL.CTA ;  /* 0x0000000000007992 */ /* 0x0005ec0000008000 */
[----:B--2---:R-:W2:Y:S02]  /*4940*/  FENCE.VIEW.ASYNC.S ;  /* 0x00000000000073c6 */ /* 0x004ea40000000000 */
[----:B--2---:R-:W-:Y:S01]  /*4950*/  NOP ;  /* 0x0000000000007918 */ /* 0x004fe20000000000 */
[----:B------:R-:W-:Y:S05]  /*4960*/  @!P2 BRA `(.L_x_8269) ;  /* 0x000000380034a947 */ /* 0x000fea0003800000 */
[----:B------:R-:W-:Y:S01]  /*4970*/  VIADD R4, R22, 0xfffffffe ;  /* 0xfffffffe16047836 */ /* 0x000fe20000000000 */
[----:B------:R-:W-:Y:S01]  /*4980*/  CS2R R70, SRZ ;  /* 0x0000000000467805 */ /* 0x000fe2000001ff00 */
[----:B------:R-:W-:Y:S01]  /*4990*/  IMAD.MOV.U32 R8, RZ, RZ, R76 ;  /* 0x000000ffff087224 */ /* 0x000fe200078e004c */
[----:B------:R-:W-:Y:S01]  /*49a0*/  CS2R R68, SRZ ;  /* 0x0000000000447805 */ /* 0x000fe2000001ff00 */
        /* <DEDUP_REMOVED lines=23> */
[----:B------:R-:W-:Y:S01]  /*4b20*/  UMOV UR6, UR60 ;  /* 0x0000003c00067c82 */ /* 0x000fe20008000000 */
[----:B------:R-:W-:-:S05]  /*4b30*/  UMOV UR5, UR38 ;  /* 0x0000002600057c82 */ /* 0x000fca0008000000 */
.L_x_8278:
[----:B------:R-:W-:Y:S01]  /*4b40*/  UIADD3 UR38, UR5, 0x1, URZ ;  /* 0x0000000105267890 */ /* 0x000fe2000fffe03f */
[----:B------:R-:W-:-:S03]  /*4b50*/  ISETP.NE.AND P3, PT, RZ, UR37, PT ;  /* 0x00000025ff007c0c */ /* 0x000fc6000bf65270 */
[----:B------:R-:W-:-:S04]  /*4b60*/  UISETP.NE.AND UP0, UPT, UR38, 0x2, UPT ;  /* 0x000000022600788c */ /* 0x000fc8000bf05270 */
[----:B------:R-:W-:Y:S02]  /*4b70*/  USEL UR60, URZ, 0x1, UP0 ;  /* 0x000000013f3c7887 */ /* 0x000fe40008000000 */
[----:B------:R-:W-:Y:S02]  /*4b80*/  USEL UR38, UR38, URZ, UP0 ;  /* 0x0000003f26267287 */ /* 0x000fe40008000000 */
[----:B------:R-:W-:Y:S02]  /*4b90*/  ULOP3.LUT UR60, UR6, UR60, URZ, 0x3c, !UPT ;  /* 0x0000003c063c7292 */ /* 0x000fe4000f8e3c3f */
[----:B---3--:R-:W-:Y:S10]  /*4ba0*/  @P3 BRA `(.L_x_8270) ;  /* 0x00000000002c3947 */ /* 0x008ff40003800000 */
[----:B------:R-:W-:Y:S05]  /*4bb0*/  @!P0 BRA `(.L_x_8271) ;  /* 0x0000000000048947 */ /* 0x000fea0003800000 */
[----:B------:R-:W-:Y:S01]  /*4bc0*/  BPT.TRAP 0x1 ;  /* 0x000000040000795c */ /* 0x000fe20000300000 */
.L_x_8271:
[----:B------:R-:W-:Y:S01]  /*4bd0*/  ULEA UR4, UR38, UR39, 0x3 ;  /* 0x0000002726047291 */ /* 0x000fe2000f8e183f */
[----:B------:R-:W-:-:S05]  /*4be0*/  IMAD.U32 R0, RZ, RZ, UR60 ;  /* 0x0000003cff007e24 */ /* 0x000fca000f8e00ff */
[----:B------:R-:W-:-:S04]  /*4bf0*/  SHF.L.U32 R0, R0, 0x1f, RZ ;  /* 0x0000001f00007819 */ /* 0x000fc800000006ff */
[----:B------:R2:W3:Y:S01]  /*4c00*/  SYNCS.PHASECHK.TRANS64.TRYWAIT P2, [UR4+0x31c30], R0 ;  /* 0x031c3000ff0075a7 */ /* 0x0004e20008040144 */
[----:B------:R-:W-:Y:S05]  /*4c10*/  @!P0 BRA `(.L_x_8272) ;  /* 0x0000000000048947 */ /* 0x000fea0003800000 */
[----:B------:R-:W-:Y:S01]  /*4c20*/  BPT.TRAP 0x1 ;  /* 0x000000040000795c */ /* 0x000fe20000300000 */
.L_x_8272:
[----:B---3--:R-:W-:Y:S05]  /*4c30*/  @P2 BRA `(.L_x_8270) ;  /* 0x0000000000082947 */ /* 0x008fea0003800000 */
[----:B------:R-:W3:Y:S02]  /*4c40*/  SYNCS.PHASECHK.TRANS64.TRYWAIT P2, [UR4+0x31c30], R0 ;  /* 0x031c3000ff0075a7 */ /* 0x000ee40008040144 */
[----:B---3--:R-:W-:Y:S05]  /*4c50*/  @!P2 BRA `(.L_x_8273) ;  /* 0x0000007400eca947 */ /* 0x008fea0003800000 */
.L_x_8270:
[----:B---3--:R-:W3:Y:S01]  /*4c60*/  S2R R3, SR_TID.X ;  /* 0x0000000000037919 */ /* 0x008ee20000002100 */
[----:B------:R-:W-:Y:S01]  /*4c70*/  UIMAD UR4, UR38, 0x6c0, UR7 ;  /* 0x000006c0260478a4 */ /* 0x000fe2000f8e0207 */
[----:B------:R-:W-:Y:S01]  /*4c80*/  UMOV UR31, 0x80000020 ;  /* 0x80000020001f7882 */ /* 0x000fe20000000000 */
[----:B------:R-:W-:Y:S02]  /*4c90*/  UMOV UR32, UR28 ;  /* 0x0000001c00207c82 */ /* 0x000fe40008000000 */
[----:B------:R-:W-:Y:S01]  /*4ca0*/  UIADD3 UR34, UR4, 0x40, URZ ;  /* 0x0000004004227890 */ /* 0x000fe2000fffe03f */
[----:B------:R-:W-:Y:S02]  /*4cb0*/  UMOV UR33, UR29 ;  /* 0x0000001d00217c82 */ /* 0x000fe40008000000 */
        /* <DEDUP_REMOVED lines=19> */
[----:B---3--:R-:W-:Y:S01]  /*4df0*/  SHF.R.U32.HI R3, RZ, 0x7, R3 ;  /* 0x00000007ff037819 */ /* 0x008fe20000011603 */
[----:B------:R-:W-:Y:S01]  /*4e00*/  UMOV UR56, UR28 ;  /* 0x0000001c00387c82 */ /* 0x000fe20008000000 */
[----:B------:R-:W-:Y:S01]  /*4e10*/  UMOV UR57, UR29 ;  /* 0x0000001d00397c82 */ /* 0x000fe20008000000 */
[----:B------:R-:W-:Y:S01]  /*4e20*/  UMOV UR59, 0x80000020 ;  /* 0x80000020003b7882 */ /* 0x000fe20000000000 */
[----:B------:R-:W-:Y:S01]  /*4e30*/  UIADD3 UR10, UR4, 0x200, URZ ;  /* 0x00000200040a7890 */ /* 0x000fe2000fffe03f */
[----:B--2---:R-:W-:Y:S01]  /*4e40*/  VIADD R0, R3, 0x8 ;  /* 0x0000000803007836 */ /* 0x004fe20000000000 */
[----:B------:R-:W-:Y:S01]  /*4e50*/  UMOV UR11, 0x80000020 ;  /* 0x80000020000b7882 */ /* 0x000fe20000000000 */
[----:B------:R-:W-:Y:S01]  /*4e60*/  UIADD3 UR14, UR4, 0x202, URZ ;  /* 0x00000202040e7890 */ /* 0x000fe2000fffe03f */
[----:B------:R-:W-:-:S02]  /*4e70*/  UMOV UR15, 0x80000020 ;  /* 0x80000020000f7882 */ /* 0x000fc40000000000 */
[----:B------:R2:W-:Y:S01]  /*4e80*/  BAR.SYNC.DEFER_BLOCKING R0, 0x100 ;  /* 0x000400000000751d */ /* 0x0005e20000010000 */
[----:B------:R-:W-:Y:S02]  /*4e90*/  UIADD3 UR18, UR4, 0x242, URZ ;  /* 0x0000024204127890 */ /* 0x000fe4000fffe03f */
[----:B------:R-:W-:Y:S02]  /*4ea0*/  UIADD3 UR22, UR4, 0x480, URZ ;  /* 0x0000048004167890 */ /* 0x000fe4000fffe03f */
[----:B------:R-:W-:Y:S01]  /*4eb0*/  UIADD3 UR26, UR4, 0x482, URZ ;  /* 0x00000482041a7890 */ /* 0x000fe2000fffe03f */
[----:B------:R-:W-:Y:S01]  /*4ec0*/  UMOV UR19, 0x80000020 ;  /* 0x8000002000137882 */ /* 0x000fe20000000000 */
[----:B------:R-:W-:Y:S01]  /*4ed0*/  UMOV UR23, 0x80000020 ;  /* 0x8000002000177882 */ /* 0x000fe20000000000 */
[----:B------:R-:W-:Y:S01]  /*4ee0*/  UMOV UR27, 0x80000020 ;  /* 0x80000020001b7882 */ /* 0x000fe20000000000 */
        /* <DEDUP_REMOVED lines=19> */
[----:B-1----:R-:W-:-:S06]  /*5020*/  WARPGROUP.ARRIVE ;  /* 0x00000000000079c5 */ /* 0x002fcc0000000000 */
        /* <DEDUP_REMOVED lines=292> */
[----:B--2---:R-:W-:Y:S05]  /*6270*/  @P3 BRA `(.L_x_8274) ;  /* 0x00000000002c3947 */ /* 0x004fea0003800000 */
[----:B------:R-:W-:Y:S05]  /*6280*/  @!P0 BRA `(.L_x_8275) ;  /* 0x0000000000048947 */ /* 0x000fea0003800000 */
[----:B------:R-:W-:Y:S01]  /*6290*/  BPT.TRAP 0x1 ;  /* 0x000000040000795c */ /* 0x000fe20000300000 */
.L_x_8275:
[----:B------:R-:W-:Y:S01]  /*62a0*/  ULEA UR4, UR5, UR39, 0x3 ;  /* 0x0000002705047291 */ /* 0x000fe2000f8e183f */
[----:B------:R-:W-:-:S05]  /*62b0*/  IMAD.U32 R0, RZ, RZ, UR6 ;  /* 0x00000006ff007e24 */ /* 0x000fca000f8e00ff */
[----:B------:R-:W-:-:S04]  /*62c0*/  SHF.L.U32 R0, R0, 0x1f, RZ ;  /* 0x0000001f00007819 */ /* 0x000fc800000006ff */
[----:B------:R1:W2:Y:S01]  /*62d0*/  SYNCS.PHASECHK.TRANS64.TRYWAIT P2, [UR4+0x31c50], R0 ;  /* 0x031c5000ff0075a7 */ /* 0x0002a20008040144 */
[----:B------:R-:W-:Y:S05]  /*62e0*/  @!P0 BRA `(.L_x_8276) ;  /* 0x0000000000048947 */ /* 0x000fea0003800000 */
[----:B------:R-:W-:Y:S01]  /*62f0*/  BPT.TRAP 0x1 ;  /* 0x000000040000795c */ /* 0x000fe20000300000 */
.L_x_8276:
[----:B--2---:R-:W-:Y:S05]  /*6300*/  @P2 BRA `(.L_x_8274) ;  /* 0x0000000000082947 */ /* 0x004fea0003800000 */
[----:B------:R-:W2:Y:S02]  /*6310*/  SYNCS.PHASECHK.TRANS64.TRYWAIT P2, [UR4+0x31c50], R0 ;  /* 0x031c5000ff0075a7 */ /* 0x000ea40008040144 */
[----:B--2---:R-:W-:Y:S05]  /*6320*/  @!P2 BRA `(.L_x_8277) ;  /* 0x000000600050a947 */ /* 0x004fea0003800000 */
.L_x_8274:
[----:B------:R-:W-:Y:S01]  /*6330*/  UIADD3 UR4, UR39, 0x200, URZ ;  /* 0x0000020027047890 */ /* 0x000fe2000fffe03f */
[----:B------:R-:W-:Y:S01]  /*6340*/  WARPGROUP.ARRIVE ;  /* 0x00000000000079c5 */ /* 0x000fe20000000000 */
[----:B------:R-:W-:Y:S01]  /*6350*/  UMOV UR33, 0xc0000010 ;  /* 0xc000001000217882 */ /* 0x000fe20000000000 */
[----:B------:R-:W-:Y:S01]  /*6360*/  UMOV UR35, 0x80000020 ;  /* 0x8000002000237882 */ /* 0x000fe20000000000 */
[----:B------:R-:W-:Y:S01]  /*6370*/  USHF.R.U32.HI UR4, URZ, 0x4, UR4 ;  /* 0x000000043f047899 */ /* 0x000fe20008011604 */
[----:B-12---:R-:W-:Y:S02]  /*6380*/  FMNMX.FTZ R0, R136, R5, !PT ;  /* 0x0000000588007209 */ /* 0x006fe40007810000 */
[----:B------:R-:W1:Y:S01]  /*6390*/  S2R R152, SR_TID.X ;  /* 0x0000000000987919 */ /* 0x000e620000002100 */
[----:B------:R-:W-:Y:S01]  /*63a0*/  FMNMX.FTZ R20, R138, R8, !PT ;  /* 0x000000088a147209 */ /* 0x000fe20007810000 */
[----:B------:R-:W-:Y:S01]  /*63b0*/  ULOP3.LUT UR4, UR4, 0x3fff, URZ, 0xc0, !UPT ;  /* 0x00003fff04047892 */ /* 0x000fe2000f8ec03f */
[----:B------:R-:W-:-:S02]  /*63c0*/  FMNMX.FTZ R3, R137, R0, !PT ;  /* 0x0000000089037209 */ /* 0x000fc40007810000 */
[----:B------:R-:W-:Y:S01]  /*63d0*/  FMNMX.FTZ R21, R139, R20, !PT ;  /* 0x000000148b157209 */ /* 0x000fe20007810000 */
[----:B------:R-:W-:Y:S01]  /*63e0*/  ULOP3.LUT UR6, UR4, 0x2400000, URZ, 0xfc, !UPT ;  /* 0x0240000004067892 */ /* 0x000fe2000f8efc3f */
[----:B------:R-:W-:Y:S01]  /*63f0*/  FMNMX.FTZ R0, R140, R3, !PT ;  /* 0x000000038c007209 */ /* 0x000fe20007810000 */
[----:B------:R-:W-:Y:S01]  /*6400*/  ULOP3.LUT UR4, UR61, 0x10000, URZ, 0xfc, !UPT ;  /* 0x000100003d047892 */ /* 0x000fe2000f8efc3f */
[----:B------:R-:W-:Y:S01]  /*6410*/  FMNMX.FTZ R22, R142, R21, !PT ;  /* 0x000000158e167209 */ /* 0x000fe20007810000 */
[----:B------:R-:W-:Y:S01]  /*6420*/  UIMAD UR6, UR5, 0x6c0, UR6 ;  /* 0x000006c0050678a4 */ /* 0x000fe2000f8e0206 */
[----:B------:R-:W-:Y:S02]  /*6430*/  FMNMX.FTZ R3, R141, R0, !PT ;  /* 0x000000008d037209 */ /* 0x000fe40007810000 */
[----:B------:R-:W-:Y:S02]  /*6440*/  FMNMX.FTZ R23, R143, R22, !PT ;  /* 0x000000168f177209 */ /* 0x000fe40007810000 */
[----:B------:R-:W-:Y:S01]  /*6450*/  UMOV UR32, UR4 ;  /* 0x0000000400207c82 */ /* 0x000fe20008000000 */
[----:B------:R-:W-:Y:S01]  /*6460*/  FMNMX.FTZ R0, R128, R3, !PT ;  /* 0x0000000380007209 */ /* 0x000fe20007810000 */
[----:B------:R-:W-:Y:S01]  /*6470*/  UMOV UR34, UR6 ;  /* 0x0000000600227c82 */ /* 0x000fe20008000000 */
[----:B------:R-:W-:Y:S01]  /*6480*/  FMNMX.FTZ R22, R130, R23, !PT ;  /* 0x0000001782167209 */ /* 0x000fe20007810000 */
[----:B------:R-:W-:Y:S01]  /*6490*/  HGMMA.64x96x16.F32.BF16 R24, gdesc[UR32].tnspB, R24, gsb0 ;  /* 0x41600000201879f0 */ /* 0x000fe20008001818 */
[----:B------:R-:W-:Y:S01]  /*64a0*/  UIADD3 UR32, UR4, 0x180, URZ ;  /* 0x0000018004207890 */ /* 0x000fe2000fffe03f */
[----:B------:R-:W-:Y:S01]  /*64b0*/  FMNMX.FTZ R3, R129, R0, !PT ;  /* 0x0000000081037209 */ /* 0x000fe20007810000 */
[----:B------:R-:W-:Y:S01]  /*64c0*/  UIADD3 UR34, UR6, 0x40, URZ ;  /* 0x0000004006227890 */ /* 0x000fe2000fffe03f */
[----:B------:R-:W-:Y:S01]  /*64d0*/  FMNMX.FTZ R23, R131, R22, !PT ;  /* 0x0000001683177209 */ /* 0x000fe20007810000 */
[----:B------:R-:W-:Y:S01]  /*64e0*/  UMOV UR33, 0xc0000010 ;  /* 0xc000001000217882 */ /* 0x000fe20000000000 */
[----:B------:R-:W-:Y:S01]  /*64f0*/  UMOV UR35, 0x80000020 ;  /* 0x8000002000237882 */ /* 0x000fe20000000000 */
[----:B------:R-:W-:-:S04]  /*6500*/  FMNMX.FTZ R0, R132, R3, !PT ;  /* 0x0000000384007209 */ /* 0x000fc80007810000 */
[----:B------:R-:W-:Y:S02]  /*6510*/  FMNMX.FTZ R3, R133, R0, !PT ;  /* 0x0000000085037209 */ /* 0x000fe40007810000 */
[----:B-1----:R-:W-:Y:S02]  /*6520*/  ISETP.GE.U32.AND P2, PT, R152, 0x180, PT ;  /* 0x000001809800780c */ /* 0x002fe40003f46070 */
[----:B------:R-:W-:Y:S02]  /*6530*/  FMNMX.FTZ R0, R120, R3, !PT ;  /* 0x0000000378007209 */ /* 0x000fe40007810000 */
[----:B------:R-:W-:Y:S02]  /*6540*/  SHF.R.U32.HI R152, RZ, 0x7, R152 ;  /* 0x00000007ff987819 */ /* 0x000fe40000011698 */
        /* <DEDUP_REMOVED lines=25> */
[----:B------:R-:W-:Y:S01]  /*66e0*/  HGMMA.64x96x16.F32.BF16 R24, gdesc[UR32].tnspB, R24, gsb0 ;  /* 0x41600000201879f0 */ /* 0x000fe20008001818 */
[----:B------:R-:W-:Y:S02]  /*66f0*/  UIADD3 UR32, UR4, 0x300, URZ ;  /* 0x0000030004207890 */ /* 0x000fe4000fffe03f */
[----:B------:R-:W-:Y:S01]  /*6700*/  UIADD3 UR34, UR6, 0x80, URZ ;  /* 0x0000008006227890 */ /* 0x000fe2000fffe03f */
[----:B------:R-:W-:Y:S01]  /*6710*/  FMNMX.FTZ R0, R72, R3, !PT ;  /* 0x0000000348007209 */ /* 0x000fe20007810000 */
[----:B------:R-:W-:Y:S01]  /*6720*/  UMOV UR33, 0xc0000010 ;  /* 0xc000001000217882 */ /* 0x000fe20000000000 */
[----:B------:R-:W-:Y:S02]  /*6730*/  UMOV UR35, 0x80000020 ;  /* 0x8000002000237882 */ /* 0x000fe40000000000 */
[----:B------:R-:W-:-:S04]  /*6740*/  FMNMX.FTZ R3, R73, R0, !PT ;  /* 0x0000000049037209 */ /* 0x000fc80007810000 */
[----:B------:R-:W-:Y:S02]  /*6750*/  FMNMX.FTZ R0, R76, R3, !PT ;  /* 0x000000034c007209 */ /* 0x000fe40007810000 */
[----:B------:R-:W1:Y:S02]  /*6760*/  LDC R3, c[0x0][0x988] ;  /* 0x00026200ff037b82 */ /* 0x000e640000000800 */
[----:B------:R-:W-:-:S05]  /*6770*/  FMNMX.FTZ R9, R77, R0, !PT ;  /* 0x000000004d097209 */ /* 0x000fca0007810000 */
[----:B------:R-:W2:Y:S02]  /*6780*/  SHFL.BFLY PT, R0, R9, 0x2, 0x1f ;  /* 0x0c401f0009007f89 */ /* 0x000ea400000e0000 */
[----:B--2---:R-:W-:-:S05]  /*6790*/  FMNMX.FTZ R11, R9, R0, !PT ;  /* 0x00000000090b7209 */ /* 0x004fca0007810000 */
[----:B------:R-:W2:Y:S02]  /*67a0*/  SHFL.BFLY PT, R0, R11, 0x1, 0x1f ;  /* 0x0c201f000b007f89 */ /* 0x000ea400000e0000 */
[----:B--2---:R-:W-:-:S05]  /*67b0*/  FMNMX.FTZ R0, R11, R0, !PT ;  /* 0x000000000b007209 */ /* 0x004fca0007810000 */
[----:B------:R-:W-:-:S04]  /*67c0*/  FADD.FTZ R10, -R0, R5 ;  /* 0x00000005000a7221 */ /* 0x000fc80000010100 */
[-C--:B-1----:R-:W-:Y:S01]  /*67d0*/  FMUL.FTZ R5, R10, R3.reuse ;  /* 0x000000030a057220 */ /* 0x082fe20000410000 */
[----:B------:R-:W-:-:S04]  /*67e0*/  FMUL.FTZ R10, R0, R3 ;  /* 0x00000003000a7220 */ /* 0x000fc80000410000 */
        /* <DEDUP_REMOVED lines=14> */
[----:B------:R-:W-:-:S02]  /*68d0*/  WARPGROUP.DEPBAR.LE gsb0, 0x0 ;  /* 0x00008000000079c5 */ /* 0x000fc40000010000 */
[----:B------:R-:W-:Y:S01]  /*68e0*/  WARPGROUP.ARRIVE ;  /* 0x00000000000079c5 */ /* 0x000fe20000000000 */
[----:B------:R-:W-:Y:S01]  /*68f0*/  FMNMX.FTZ R121, R123, R120, !PT ;  /* 0x000000787b797209 */ /* 0x000fe20007810000 */
[----:B------:R1:W-:Y:S01]  /*6900*/  MUFU.EX2 R20, R132 ;  /* 0x0000008400147308 */ /* 0x0003e20000000800 */
[-CC-:B------:R-:W-:Y:S01]  /*6910*/  FFMA.FTZ R21, R133, R3.reuse, -R10.reuse ;  /* 0x0000000385157223 */ /* 0x180fe2000001080a */
[--C-:B------:R-:W-:Y:S01]  /*6920*/  FFMA.FTZ R112, R112, R3, -R10.reuse ;  /* 0x0000000370707223 */ /* 0x100fe2000001080a */
[----:B------:R-:W-:Y:S01]  /*6930*/  FMNMX.FTZ R124, R126, R121, !PT ;  /* 0x000000797e7c7209 */ /* 0x000fe20007810000 */
[----:B------:R-:W-:Y:S01]  /*6940*/  HGMMA.64x96x16.F32.BF16 R24, gdesc[UR32].tnspB, R24, gsb0 ;  /* 0x41600000201879f0 */ /* 0x000fe20008001818 */
[----:B------:R-:W-:Y:S01]  /*6950*/  UIADD3 UR32, UR4, 0x480, URZ ;  /* 0x0000048004207890 */ /* 0x000fe2000fffe03f */
[-CC-:B------:R-:W-:Y:S01]  /*6960*/  FFMA.FTZ R121, R125, R3.reuse, -R10.reuse ;  /* 0x000000037d797223 */ /* 0x180fe2000001080a */
[----:B------:R-:W-:Y:S01]  /*6970*/  UIADD3 UR34, UR6, 0xc0, URZ ;  /* 0x000000c006227890 */ /* 0x000fe2000fffe03f */
[----:B------:R-:W-:Y:S01]  /*6980*/  FMNMX.FTZ R125, R127, R124, !PT ;  /* 0x0000007c7f7d7209 */ /* 0x000fe20007810000 */
[----:B------:R-:W-:Y:S01]  /*6990*/  UMOV UR33, 0xc0000010 ;  /* 0xc000001000217882 */ /* 0x000fe20000000000 */
[----:B------:R-:W-:Y:S01]  /*69a0*/  UMOV UR35, 0x80000020 ;  /* 0x8000002000237882 */ /* 0x000fe20000000000 */
[--C-:B-1----:R-:W-:Y:S01]  /*69b0*/  FFMA.FTZ R132, R76, R3, -R10.reuse ;  /* 0x000000034c847223 */ /* 0x102fe2000001080a */
[----:B------:R-:W-:Y:S01]  /*69c0*/  FMNMX.FTZ R124, R114, R125, !PT ;  /* 0x0000007d727c7209 */ /* 0x000fe20007810000 */
[----:B------:R-:W-:Y:S01]  /*69d0*/  MUFU.EX2 R120, R129 ;  /* 0x0000008100787308 */ /* 0x000fe20000000800 */
        /* <DEDUP_REMOVED lines=29> */
[----:B------:R-:W-:Y:S01]  /*6bb0*/  IMAD.U32 R10, RZ, RZ, UR38 ;  /* 0x00000026ff0a7e24 */ /* 0x000fe2000f8e00ff */
[----:B------:R-:W-:Y:S01]  /*6bc0*/  FMNMX.FTZ R124, R98, R125, !PT ;  /* 0x0000007d627c7209 */ /* 0x000fe20007810000 */
[----:B------:R-:W-:Y:S03]  /*6bd0*/  MUFU.EX2 R5, R5 ;  /* 0x0000000500057308 */ /* 0x000fe60000000800 */
[----:B------:R-:W-:-:S02]  /*6be0*/  FMNMX.FTZ R125, R99, R124, !PT ;  /* 0x0000007c637d7209 */ /* 0x000fc40007810000 */
[----:B------:R-:W-:Y:S02]  /*6bf0*/  @!P1 LEA R10, R10, UR39, 0x3 ;  /* 0x000000270a0a9c11 */ /* 0x000fe4000f8e18ff */
[----:B------:R-:W-:Y:S01]  /*6c00*/  FMNMX.FTZ R124, R102, R125, !PT ;  /* 0x0000007d667c7209 */ /* 0x000fe20007810000 */
[----:B------:R-:W1:Y:S02]  /*6c10*/  MUFU.EX2 R9, R9 ;  /* 0x0000000900097308 */ /* 0x000e640000000800 */
[----:B------:R-:W-:Y:S01]  /*6c20*/  @!P1 VIADD R10, R10, 0x31c40 ;  /* 0x00031c400a0a9836 */ /* 0x000fe20000000000 */
[----:B------:R-:W-:-:S04]  /*6c30*/  FMNMX.FTZ R125, R103, R124, !PT ;  /* 0x0000007c677d7209 */ /* 0x000fc80007810000 */
[----:B------:R-:W-:Y:S01]  /*6c40*/  FMNMX.FTZ R124, R90, R125, !PT ;  /* 0x0000007d5a7c7209 */ /* 0x000fe20007810000 */
[----:B------:R-:W2:Y:S01]  /*6c50*/  MUFU.EX2 R11, R11 ;  /* 0x0000000b000b7308 */ /* 0x000ea20000000800 */
[----:B------:R-:W-:Y:S02]  /*6c60*/  @!P1 PRMT R10, RZ, 0x654, R10 ;  /* 0x00000654ff0a9816 */ /* 0x000fe4000000000a */
[----:B------:R-:W-:-:S04]  /*6c70*/  FMNMX.FTZ R125, R91, R124, !PT ;  /* 0x0000007c5b7d7209 */ /* 0x000fc80007810000 */
[----:B------:R-:W-:Y:S01]  /*6c80*/  FMNMX.FTZ R124, R94, R125, !PT ;  /* 0x0000007d5e7c7209 */ /* 0x000fe20007810000 */
[----:B------:R-:W3:Y:S01]  /*6c90*/  MUFU.EX2 R12, R12 ;  /* 0x0000000c000c7308 */ /* 0x000ee20000000800 */
[----:B-1----:R-:W-:Y:S02]  /*6ca0*/  FFMA.FTZ R6, R5, R6, R9 ;  /* 0x0000000605067223 */ /* 0x002fe40000010009 */
[----:B------:R-:W-:-:S04]  /*6cb0*/  FMNMX.FTZ R125, R95, R124, !PT ;  /* 0x0000007c5f7d7209 */ /* 0x000fc80007810000 */
[----:B------:R-:W-:Y:S01]  /*6cc0*/  FMNMX.FTZ R124, R82, R125, !PT ;  /* 0x0000007d527c7209 */ /* 0x000fe20007810000 */
[----:B------:R-:W1:Y:S03]  /*6cd0*/  MUFU.EX2 R13, R13 ;  /* 0x0000000d000d7308 */ /* 0x000e660000000800 */
        /* <DEDUP_REMOVED lines=9> */
[----:B------:R-:W-:Y:S01]  /*6d70*/  FMNMX.FTZ R124, R79, R124, !PT ;  /* 0x0000007c4f7c7209 */ /* 0x000fe20007810000 */
[----:B------:R-:W-:Y:S02]  /*6d80*/  WARPGROUP.DEPBAR.LE gsb0, 0x0 ;  /* 0x00008000000079c5 */ /* 0x000fe40000010000 */
[----:B------:R-:W-:Y:S02]  /*6d90*/  WARPGROUP.ARRIVE ;  /* 0x00000000000079c5 */ /* 0x000fe40000000000 */
[----:B------:R-:W5:Y:S01]  /*6da0*/  SHFL.BFLY PT, R125, R124, 0x2, 0x1f ;  /* 0x0c401f007c7d7f89 */ /* 0x000f6200000e0000 */
[----:B------:R-:W-:Y:S03]  /*6db0*/  MUFU.EX2 R23, R23 ;  /* 0x0000001700177308 */ /* 0x000fe60000000800 */
[----:B------:R-:W-:Y:S01]  /*6dc0*/  HGMMA.64x96x16.F32.BF16 R24, gdesc[UR32].tnspB, R24, gsb0 ;  /* 0x41600000201879f0 */ /* 0x000fe20008001818 */
[----:B------:R-:W-:-:S02]  /*6dd0*/  UIADD3 UR32, UR4, 0x600, URZ ;  /* 0x0000060004207890 */ /* 0x000fc4000fffe03f */
[----:B------:R-:W-:Y:S02]  /*6de0*/  UIADD3 UR34, UR6, 0x100, URZ ;  /* 0x0000010006227890 */ /* 0x000fe4000fffe03f */
[----:B------:R-:W-:Y:S01]  /*6df0*/  MUFU.EX2 R121, R121 ;  /* 0x0000007900797308 */ /* 0x000fe20000000800 */
[----:B------:R-:W-:Y:S01]  /*6e00*/  UMOV UR33, 0xc0000010 ;  /* 0xc000001000217882 */ /* 0x000fe20000000000 */
[----:B------:R-:W-:-:S06]  /*6e10*/  UMOV UR35, 0x80000020 ;  /* 0x8000002000237882 */ /* 0x000fcc0000000000 */
[----:B------:R-:W-:Y:S01]  /*6e20*/  MUFU.EX2 R112, R112 ;  /* 0x0000007000707308 */ /* 0x000fe20000000800 */
[----:B-----5:R-:W-:-:S07]  /*6e30*/  FMNMX.FTZ R125, R124, R125, !PT ;  /* 0x0000007d7c7d7209 */ /* 0x020fce0007810000 */
[----:B------:R-:W-:Y:S01]  /*6e40*/  MUFU.EX2 R113, R113 ;  /* 0x0000007100717308 */ /* 0x000fe20000000800 */
[----:B------:R-:W5:Y:S07]  /*6e50*/  SHFL.BFLY PT, R124, R125, 0x1, 0x1f ;  /* 0x0c201f007d7c7f89 */ /* 0x000f6e00000e0000 */
[----:B------:R-:W-:Y:S08]  /*6e60*/  MUFU.EX2 R116, R116 ;  /* 0x0000007400747308 */ /* 0x000ff00000000800 */
[----:B------:R-:W-:Y:S08]  /*6e70*/  MUFU.EX2 R117, R117 ;  /* 0x0000007500757308 */ /* 0x000ff00000000800 */
[----:B------:R-:W-:Y:S01]  /*6e80*/  MUFU.EX2 R104, R104 ;  /* 0x0000006800687308 */ /* 0x000fe20000000800 */
[----:B-----5:R-:W-:-:S07]  /*6e90*/  FMNMX.FTZ R76, R125, R124, !PT ;  /* 0x0000007c7d4c7209 */ /* 0x020fce0007810000 */
[----:B------:R5:W-:Y:S01]  /*6ea0*/  MUFU.EX2 R124, R132 ;  /* 0x00000084007c7308 */ /* 0x000be20000000800 */
[C---:B------:R-:W-:Y:S01]  /*6eb0*/  FMUL.FTZ R128, R76.reuse, R3 ;  /* 0x000000034c807220 */ /* 0x040fe20000410000 */
[----:B------:R-:W-:-:S03]  /*6ec0*/  FADD.FTZ R8, -R76, R8 ;  /* 0x000000084c087221 */ /* 0x000fc60000010100 */
[-CC-:B------:R-:W-:Y:S01]  /*6ed0*/  FFMA.FTZ R129, R138, R3.reuse, -R128.reuse ;  /* 0x000000038a817223 */ /* 0x180fe20000010880 */
[-C--:B------:R-:W-:Y:S01]  /*6ee0*/  FMUL.FTZ R8, R8, R3.reuse ;  /* 0x0000000308087220 */ /* 0x080fe20000410000 */
[----:B------:R-:W-:Y:S02]  /*6ef0*/  IMAD.U32 R138, RZ, RZ, UR5 ;  /* 0x00000005ff8a7e24 */ /* 0x000fe4000f8e00ff */
[-CC-:B------:R-:W-:Y:S01]  /*6f00*/  FFMA.FTZ R133, R139, R3.reuse, -R128.reuse ;  /* 0x000000038b857223 */ /* 0x180fe20000010880 */
[-CC-:B-----5:R-:W-:Y:S01]  /*6f10*/  FFMA.FTZ R132, R142, R3.reuse, -R128.reuse ;  /* 0x000000038e847223 */ /* 0x1a0fe20000010880 */
[----:B------:R5:W-:Y:S01]  /*6f20*/  MUFU.EX2 R125, R8 ;  /* 0x00000008007d7308 */ /* 0x000be20000000800 */
[-CC-:B------:R-:W-:Y:S01]  /*6f30*/  FFMA.FTZ R136, R143, R3.reuse, -R128.reuse ;  /* 0x000000038f887223 */ /* 0x180fe20000010880 */
[----:B------:R-:W-:Y:S01]  /*6f40*/  @!P1 LEA R138, R138, UR39, 0x3 ;  /* 0x000000278a8a9c11 */ /* 0x000fe2000f8e18ff */
[-CC-:B------:R-:W-:Y:S01]  /*6f50*/  FFMA.FTZ R137, R131, R3.reuse, -R128.reuse ;  /* 0x0000000383897223 */ /* 0x180fe20000010880 */
[-CC-:B------:R-:W-:Y:S01]  /*6f60*/  FFMA.FTZ R131, R134, R3.reuse, -R128.reuse ;  /* 0x0000000386837223 */ /* 0x180fe20000010880 */
[-CC-:B------:R-:W-:Y:S01]  /*6f70*/  FFMA.FTZ R134, R123, R3.reuse, -R128.reuse ;  /* 0x000000037b867223 */ /* 0x180fe20000010880 */
[----:B------:R-:W-:Y:S01]  /*6f80*/  FFMA.FTZ R130, R130, R3, -R128 ;  /* 0x0000000382827223 */ /* 0x000fe20000010880 */
[----:B------:R-:W-:Y:S01]  /*6f90*/  @!P1 VIADD R138, R138, 0x31c60 ;  /* 0x00031c608a8a9836 */ /* 0x000fe20000000000 */
[----:B------:R-:W4:Y:S01]  /*6fa0*/  MUFU.EX2 R129, R129 ;  /* 0x0000008100817308 */ /* 0x000f220000000800 */
[----:B-----5:R-:W-:-:S02]  /*6fb0*/  VIADD R8, R152, 0x9 ;  /* 0x0000000998087836 */ /* 0x020fc40000000000 */
[-CC-:B------:R-:W-:Y:S01]  /*6fc0*/  FFMA.FTZ R123, R126, R3.reuse, -R128.reuse ;  /* 0x000000037e7b7223 */ /* 0x180fe20000010880 */
[-CC-:B------:R-:W-:Y:S01]  /*6fd0*/  FFMA.FTZ R126, R127, R3.reuse, -R128.reuse ;  /* 0x000000037f7e7223 */ /* 0x180fe20000010880 */
[-C--:B------:R-:W-:Y:S01]  /*6fe0*/  FFMA.FTZ R127, R115, R3.reuse, -R128 ;  /* 0x00000003737f7223 */ /* 0x080fe20000010880 */
[----:B------:R-:W-:Y:S01]  /*6ff0*/  @!P1 PRMT R138, RZ, 0x654, R138 ;  /* 0x00000654ff8a9816 */ /* 0x000fe2000000008a */
[-CC-:B------:R-:W-:Y:S01]  /*7000*/  FFMA.FTZ R115, R118, R3.reuse, -R128.reuse ;  /* 0x0000000376737223 */ /* 0x180fe20000010880 */
[----:B------:R-:W-:Y:S01]  /*7010*/  SEL R8, R8, 0x9, !P2 ;  /* 0x0000000908087807 */ /* 0x000fe20005000000 */
[----:B------:R-:W5:Y:S01]  /*7020*/  MUFU.EX2 R133, R133 ;  /* 0x0000008500857308 */ /* 0x000f620000000800 */
[-CC-:B------:R-:W-:Y:S01]  /*7030*/  FFMA.FTZ R107, R107, R3.reuse, -R128.reuse ;  /* 0x000000036b6b7223 */ /* 0x180fe20000010880 */
[-CC-:B------:R-:W-:Y:S01]  /*7040*/  FFMA.FTZ R118, R119, R3.reuse, -R128.reuse ;  /* 0x0000000377767223 */ /* 0x180fe20000010880 */
[-CC-:B------:R-:W-:Y:S01]  /*7050*/  FFMA.FTZ R119, R111, R3.reuse, -R128.reuse ;  /* 0x000000036f777223 */ /* 0x180fe20000010880 */
[-CC-:B------:R-:W-:Y:S01]  /*7060*/  FFMA.FTZ R135, R135, R3.reuse, -R128.reuse ;  /* 0x0000000387877223 */ /* 0x180fe20000010880 */
[-CC-:B------:R-:W-:Y:S01]  /*7070*/  FFMA.FTZ R122, R122, R3.reuse, -R128.reuse ;  /* 0x000000037a7a7223 */ /* 0x180fe20000010880 */
[-CC-:B------:R-:W-:Y:S01]  /*7080*/  FFMA.FTZ R114, R114, R3.reuse, -R128.reuse ;  /* 0x0000000372727223 */ /* 0x180fe20000010880 */
[-CC-:B------:R-:W-:Y:S01]  /*7090*/  FFMA.FTZ R103, R103, R3.reuse, -R128.reuse ;  /* 0x0000000367677223 */ /* 0x180fe20000010880 */
        /* <DEDUP_REMOVED lines=12> */
[----:B------:R-:W-:Y:S01]  /*7160*/  FFMA.FTZ R79, R79, R3, -R128 ;  /* 0x000000034f4f7223 */ /* 0x000fe20000010880 */
[C---:B------:R-:W-:Y:S01]  /*7170*/  ISETP.GT.AND P2, PT, R4.reuse, RZ, PT ;  /* 0x000000ff0400720c */ /* 0x040fe20003f44270 */
[----:B------:R-:W-:Y:S01]  /*7180*/  UMOV UR5, UR38 ;  /* 0x0000002600057c82 */ /* 0x000fe20008000000 */
[----:B------:R-:W-:Y:S01]  /*7190*/  VIADD R4, R4, 0xffffffff ;  /* 0xffffffff04047836 */ /* 0x000fe20000000000 */
[----:B------:R-:W-:-:S02]  /*71a0*/  WARPGROUP.DEPBAR.LE gsb0, 0x0 ;  /* 0x00008000000079c5 */ /* 0x000fc40000010000 */
[----:B------:R-:W-:Y:S01]  /*71b0*/  WARPGROUP.ARRIVE ;  /* 0x00000000000079c5 */ /* 0x000fe20000000000 */
[----:B------:R-:W5:Y:S05]  /*71c0*/  MUFU.EX2 R130, R130 ;  /* 0x0000008200827308 */ /* 0x000f6a0000000800 */
[----:B------:R-:W-:Y:S01]  /*71d0*/  HGMMA.64x96x16.F32.BF16 R24, gdesc[UR32].tnspB, R24, gsb0 ;  /* 0x41600000201879f0 */ /* 0x000fe20008001818 */
[----:B------:R-:W-:Y:S02]  /*71e0*/  UIADD3 UR32, UR4, 0x780, URZ ;  /* 0x0000078004207890 */ /* 0x000fe4000fffe03f */
[----:B------:R-:W-:Y:S01]  /*71f0*/  UIADD3 UR34, UR6, 0x140, URZ ;  /* 0x0000014006227890 */ /* 0x000fe2000fffe03f */
[----:B------:R-:W-:Y:S01]  /*7200*/  MUFU.EX2 R111, R107 ;  /* 0x0000006b006f7308 */ /* 0x000fe20000000800 */
[----:B------:R-:W-:Y:S01]  /*7210*/  UMOV UR33, 0xc0000010 ;  /* 0xc000001000217882 */ /* 0x000fe20000000000 */
[----:B------:R-:W-:-:S06]  /*7220*/  UMOV UR35, 0x80000020 ;  /* 0x8000002000237882 */ /* 0x000fcc0000000000 */
[----:B------:R2:W-:Y:S08]  /*7230*/  MUFU.EX2 R107, R119 ;  /* 0x00000077006b7308 */ /* 0x0005f00000000800 */
[----:B------:R-:W5:Y:S01]  /*7240*/  MUFU.EX2 R137, R137 ;  /* 0x0000008900897308 */ /* 0x000f620000000800 */
[----:B--2---:R-:W-:-:S07]  /*7250*/  FADD.FTZ R119, R11, R6 ;  /* 0x000000060b777221 */ /* 0x004fce0000010000 */
[----:B------:R-:W2:Y:S08]  /*7260*/  MUFU.EX2 R131, R131 ;  /* 0x0000008300837308 */ /* 0x000eb00000000800 */
        /* <DEDUP_REMOVED lines=8> */
[----:B------:R-:W2:Y:S01]  /*72f0*/  MUFU.EX2 R118, R118 ;  /* 0x0000007600767308 */ /* 0x000ea20000000800 */
[----:B------:R-:W-:-:S02]  /*7300*/  WARPGROUP.DEPBAR.LE gsb0, 0x0 ;  /* 0x00008000000079c5 */ /* 0x000fc40000010000 */
[----:B------:R-:W-:-:S05]  /*7310*/  WARPGROUP.ARRIVE ;  /* 0x00000000000079c5 */ /* 0x000fca0000000000 */
[----:B------:R-:W2:Y:S01]  /*7320*/  MUFU.EX2 R106, R106 ;  /* 0x0000006a006a7308 */ /* 0x000ea20000000800 */
[----:B------:R-:W-:Y:S01]  /*7330*/  HGMMA.64x96x16.F32.BF16 R24, gdesc[UR32].tnspB, R24, gsb0 ;  /* 0x41600000201879f0 */ /* 0x000fe20008001818 */
[----:B------:R-:W-:Y:S02]  /*7340*/  UIADD3 UR32, UR4, 0x900, URZ ;  /* 0x0000090004207890 */ /* 0x000fe4000fffe03f */
[----:B------:R-:W-:Y:S01]  /*7350*/  UIADD3 UR34, UR6, 0x180, URZ ;  /* 0x0000018006227890 */ /* 0x000fe2000fffe03f */
[----:B------:R-:W-:Y:S01]  /*7360*/  UMOV UR33, 0xc0000010 ;  /* 0xc000001000217882 */ /* 0x000fe20000000000 */
[----:B------:R-:W-:Y:S02]  /*7370*/  UMOV UR35, 0x80000020 ;  /* 0x8000002000237882 */ /* 0x000fe40000000000 */
[----:B------:R-:W2:Y:S08]  /*7380*/  MUFU.EX2 R105, R105 ;  /* 0x0000006900697308 */ /* 0x000eb00000000800 */
[----:B------:R-:W2:Y:S08]  /*7390*/  MUFU.EX2 R108, R108 ;  /* 0x0000006c006c7308 */ /* 0x000eb00000000800 */
[----:B------:R-:W2:Y:S08]  /*73a0*/  MUFU.EX2 R110, R110 ;  /* 0x0000006e006e7308 */ /* 0x000eb00000000800 */
[----:B------:R-:W2:Y:S08]  /*73b0*/  MUFU.EX2 R109, R109 ;  /* 0x0000006d006d7308 */ /* 0x000eb00000000800 */
[----:B------:R-:W2:Y:S08]  /*73c0*/  MUFU.EX2 R96, R96 ;  /* 0x0000006000607308 */ /* 0x000eb00000000800 */
        /* <DEDUP_REMOVED lines=10> */
[----:B------:R-:W-:Y:S01]  /*7470*/  HGMMA.64x96x16.F32.BF16 R24, gdesc[UR32].tnspB, R24, gsb0 ;  /* 0x41600000201879f0 */ /* 0x000fe20008001818 */
[----:B------:R-:W-:Y:S02]  /*7480*/  UIADD3 UR32, UR4, 0xa80, URZ ;  /* 0x00000a8004207890 */ /* 0x000fe4000fffe03f */
[----:B------:R-:W-:-:S04]  /*7490*/  UIADD3 UR34, UR6, 0x1c0, URZ ;  /* 0x000001c006227890 */ /* 0x000fc8000fffe03f */
[----:B------:R-:W-:Y:S01]  /*74a0*/  MUFU.EX2 R93, R93 ;  /* 0x0000005d005d7308 */ /* 0x000fe20000000800 */
[----:B------:R-:W-:Y:S01]  /*74b0*/  UMOV UR33, 0xc0000010 ;  /* 0xc000001000217882 */ /* 0x000fe20000000000 */
[----:B------:R-:W-:-:S06]  /*74c0*/  UMOV UR35, 0x80000020 ;  /* 0x8000002000237882 */ /* 0x000fcc0000000000 */
        /* <DEDUP_REMOVED lines=17> */
[----:B------:R-:W-:Y:S01]  /*75e0*/  UIADD3 UR34, UR6, 0x200, URZ ;  /* 0x0000020006227890 */ /* 0x000fe2000fffe03f */
[----:B------:R-:W-:Y:S01]  /*75f0*/  UMOV UR33, 0xc0000010 ;  /* 0xc000001000217882 */ /* 0x000fe20000000000 */
[----:B------:R-:W-:Y:S02]  /*7600*/  UMOV UR35, 0x80000020 ;  /* 0x8000002000237882 */ /* 0x000fe40000000000 */
[----:B------:R-:W-:Y:S01]  /*7610*/  MUFU.EX2 R79, R79 ;  /* 0x0000004f004f7308 */ /* 0x000fe20000000800 */
[----:B------:R-:W-:Y:S01]  /*7620*/  UMOV UR6, UR60 ;  /* 0x0000003c00067c82 */ /* 0x000fe20008000000 */
[----:B------:R-:W-:-:S02]  /*7630*/  WARPGROUP.DEPBAR.LE gsb0, 0x0 ;  /* 0x00008000000079c5 */ /* 0x000fc40000010000 */
[----:B------:R-:W-:-:S06]  /*7640*/  WARPGROUP.ARRIVE ;  /* 0x00000000000079c5 */ /* 0x000fcc0000000000 */
[----:B------:R-:W-:Y:S03]  /*7650*/  HGMMA.64x96x16.F32.BF16 R24, gdesc[UR32].tnspB, R24, gsb0 ;  /* 0x41600000201879f0 */ /* 0x000fe60008001818 */
[----:B------:R-:W-:Y:S02]  /*7660*/  WARPGROUP.DEPBAR.LE gsb0, 0x0 ;  /* 0x00008000000079c5 */ /* 0x000fe40000010000 */
[----:B------:R3:W-:Y:S06]  /*7670*/  BAR.ARV R8, 0x100 ;  /* 0x000400080000751d */ /* 0x0007ec0000002000 */
[----:B------:R4:W-:Y:S01]  /*7680*/  @!P1 SYNCS.ARRIVE.TRANS64.RED.A1T0 RZ, [R10+URZ], RZ ;  /* 0x000000ff0aff99a7 */ /* 0x0009e2000810043f */
[-C--:B------:R-:W-:Y:S01]  /*7690*/  FMUL.FTZ R24, R24, R5.reuse ;  /* 0x0000000518187220 */ /* 0x080fe20000410000 */
[----:B---3--:R-:W-:Y:S01]  /*76a0*/  FADD.FTZ R8, R12, R119 ;  /* 0x000000770c087221 */ /* 0x008fe20000010000 */
[-C--:B------:R-:W-:Y:S01]  /*76b0*/  FMUL.FTZ R25, R25, R5.reuse ;  /* 0x0000000519197220 */ /* 0x080fe20000410000 */
[-C--:B------:R-:W-:Y:S01]  /*76c0*/  FMUL.FTZ R28, R28, R5.reuse ;  /* 0x000000051c1c7220 */ /* 0x080fe20000410000 */
[-C--:B------:R-:W-:Y:S01]  /*76d0*/  FMUL.FTZ R29, R29, R5.reuse ;  /* 0x000000051d1d7220 */ /* 0x080fe20000410000 */
[----:B-1----:R-:W-:Y:S01]  /*76e0*/  FADD.FTZ R119, R13, R8 ;  /* 0x000000080d777221 */ /* 0x002fe20000010000 */
[----:B------:R-:W-:Y:S01]  /*76f0*/  FMUL.FTZ R32, R32, R5 ;  /* 0x0000000520207220 */ /* 0x000fe20000410000 */
[----:B------:R1:W-:Y:S01]  /*7700*/  @!P1 SYNCS.ARRIVE.TRANS64.RED.A1T0 RZ, [R138+URZ], RZ ;  /* 0x000000ff8aff99a7 */ /* 0x0003e2000810043f */
[-CC-:B----4-:R-:W-:Y:S01]  /*7710*/  FFMA.FTZ R10, R99, R3.reuse, -R128.reuse ;  /* 0x00000003630a7223 */ /* 0x190fe20000010880 */
[-CC-:B------:R-:W-:Y:S01]  /*7720*/  FFMA.FTZ R99, R102, R3.reuse, -R128.reuse ;  /* 0x0000000366637223 */ /* 0x180fe20000010880 */
[--C-:B------:R-:W-:Y:S01]  /*7730*/  FFMA.FTZ R102, R91, R3, -R128.reuse ;  /* 0x000000035b667223 */ /* 0x100fe20000010880 */
[----:B------:R-:W-:Y:S01]  /*7740*/  FADD.FTZ R8, R14, R119 ;  /* 0x000000770e087221 */ /* 0x000fe20000010000 */
[----:B------:R3:W4:Y:S01]  /*7750*/  MUFU.EX2 R6, R10 ;  /* 0x0000000a00067308 */ /* 0x0007220000000800 */
[-C--:B------:R-:W-:Y:S01]  /*7760*/  FMUL.FTZ R33, R33, R5.reuse ;  /* 0x0000000521217220 */ /* 0x080fe20000410000 */
[----:B------:R-:W-:Y:S01]  /*7770*/  FMUL.FTZ R36, R36, R5 ;  /* 0x0000000524247220 */ /* 0x000fe20000410000 */
[----:B-1----:R-:W-:Y:S01]  /*7780*/  FFMA.FTZ R138, R125, R7, R129 ;  /* 0x000000077d8a7223 */ /* 0x002fe20000010081 */
[-CC-:B------:R-:W-:Y:S01]  /*7790*/  FFMA.FTZ R7, R90, R3.reuse, -R128.reuse ;  /* 0x000000035a077223 */ /* 0x180fe20000010880 */
[----:B------:R-:W-:Y:S01]  /*77a0*/  FFMA.FTZ R90, R82, R3, -R128 ;  /* 0x00000003525a7223 */ /* 0x000fe20000010880 */
[-C--:B------:R-:W-:Y:S01]  /*77b0*/  FMUL.FTZ R37, R37, R5.reuse ;  /* 0x0000000525257220 */ /* 0x080fe20000410000 */
[----:B-----5:R-:W-:Y:S01]  /*77c0*/  FADD.FTZ R91, R133, R138 ;  /* 0x0000008a855b7221 */ /* 0x020fe20000010000 */
[----:B------:R1:W-:Y:S01]  /*77d0*/  MUFU.EX2 R82, R103 ;  /* 0x0000006700527308 */ /* 0x0003e20000000800 */
[-C--:B------:R-:W-:Y:S01]  /*77e0*/  FMUL.FTZ R40, R40, R5.reuse ;  /* 0x0000000528287220 */ /* 0x080fe20000410000 */
[-C--:B------:R-:W-:Y:S01]  /*77f0*/  FMUL.FTZ R41, R41, R5.reuse ;  /* 0x0000000529297220 */ /* 0x080fe20000410000 */
[----:B------:R-:W-:Y:S01]  /*7800*/  FADD.FTZ R91, R132, R91 ;  /* 0x0000005b845b7221 */ /* 0x000fe20000010000 */
[-C--:B------:R-:W-:Y:S01]  /*7810*/  FMUL.FTZ R44, R44, R5.reuse ;  /* 0x000000052c2c7220 */ /* 0x080fe20000410000 */
[-C--:B------:R-:W-:Y:S01]  /*7820*/  FMUL.FTZ R45, R45, R5.reuse ;  /* 0x000000052d2d7220 */ /* 0x080fe20000410000 */
[-C--:B------:R-:W-:Y:S01]  /*7830*/  FMUL.FTZ R48, R48, R5.reuse ;  /* 0x0000000530307220 */ /* 0x080fe20000410000 */
[----:B------:R-:W-:Y:S01]  /*7840*/  FADD.FTZ R91, R136, R91 ;  /* 0x0000005b885b7221 */ /* 0x000fe20000010000 */
[----:B------:R-:W5:Y:S01]  /*7850*/  MUFU.EX2 R99, R99 ;  /* 0x0000006300637308 */ /* 0x000f620000000800 */
[-C--:B------:R-:W-:Y:S01]  /*7860*/  FMUL.FTZ R49, R49, R5.reuse ;  /* 0x0000000531317220 */ /* 0x080fe20000410000 */
[----:B------:R-:W-:Y:S01]  /*7870*/  FMUL.FTZ R52, R52, R5 ;  /* 0x0000000534347220 */ /* 0x000fe20000410000 */
[----:B---3--:R-:W-:Y:S01]  /*7880*/  FADD.FTZ R10, R130, R91 ;  /* 0x0000005b820a7221 */ /* 0x008fe20000010000 */
[----:B------:R-:W-:Y:S01]  /*7890*/  FADD.FTZ R91, R15, R8 ;  /* 0x000000080f5b7221 */ /* 0x000fe20000010000 */
[----:B------:R-:W-:Y:S01]  /*78a0*/  F2FP.BF16.F32.PACK_AB R8, R11, R9 ;  /* 0x000000090b08723e */ /* 0x000fe200000010ff */
[----:B------:R-:W-:Y:S01]  /*78b0*/  FMUL.FTZ R53, R53, R5 ;  /* 0x0000000535357220 */ /* 0x000fe20000410000 */
[----:B------:R-:W-:Y:S01]  /*78c0*/  FADD.FTZ R10, R137, R10 ;  /* 0x0000000a890a7221 */ /* 0x000fe20000010000 */
[----:B------:R-:W-:Y:S01]  /*78d0*/  FADD.FTZ R138, R20, R91 ;  /* 0x0000005b148a7221 */ /* 0x000fe20000010000 */
[----:B------:R-:W-:Y:S01]  /*78e0*/  F2FP.BF16.F32.PACK_AB R9, R133, R129 ;  /* 0x000000818509723e */ /* 0x000fe200000010ff */
[----:B------:R-:W-:Y:S01]  /*78f0*/  FFMA.FTZ R91, R74, R3, -R128 ;  /* 0x000000034a5b7223 */ /* 0x000fe20000010880 */
[----:B--2---:R-:W-:Y:S01]  /*7900*/  FADD.FTZ R140, R131, R10 ;  /* 0x0000000a838c7221 */ /* 0x004fe20000010000 */
[----:B------:R-:W-:Y:S01]  /*7910*/  F2FP.BF16.F32.PACK_AB R10, R13, R12 ;  /* 0x0000000c0d0a723e */ /* 0x000fe200000010ff */
[----:B------:R-:W-:Y:S01]  /*7920*/  FADD.FTZ R11, R21, R138 ;  /* 0x0000008a150b7221 */ /* 0x000fe20000010000 */
[----:B------:R2:W-:Y:S01]  /*7930*/  MUFU.EX2 R74, R102 ;  /* 0x00000066004a7308 */ /* 0x0005e20000000800 */
[----:B------:R-:W-:Y:S01]  /*7940*/  FADD.FTZ R13, R135, R140 ;  /* 0x0000008c870d7221 */ /* 0x000fe20000010000 */
[-C--:B------:R-:W-:Y:S01]  /*7950*/  FMUL.FTZ R56, R56, R5.reuse ;  /* 0x0000000538387220 */ /* 0x080fe20000410000 */
[----:B------:R-:W-:Y:S01]  /*7960*/  FADD.FTZ R12, R22, R11 ;  /* 0x0000000b160c7221 */ /* 0x000fe20000010000 */
[----:B------:R-:W-:Y:S01]  /*7970*/  F2FP.BF16.F32.PACK_AB R11, R136, R132 ;  /* 0x00000084880b723e */ /* 0x000fe200000010ff */
[----:B------:R-:W-:Y:S01]  /*7980*/  FADD.FTZ R13, R122, R13 ;  /* 0x0000000d7a0d7221 */ /* 0x000fe20000010000 */
[-C--:B------:R-:W-:Y:S01]  /*7990*/  FMUL.FTZ R57, R57, R5.reuse ;  /* 0x0000000539397220 */ /* 0x080fe20000410000 */
[----:B-1----:R-:W-:Y:S01]  /*79a0*/  FADD.FTZ R103, R23, R12 ;  /* 0x0000000c17677221 */ /* 0x002fe20000010000 */
[----:B------:R-:W1:Y:S01]  /*79b0*/  MUFU.EX2 R7, R7 ;  /* 0x0000000700077308 */ /* 0x000e620000000800 */
[----:B------:R-:W-:Y:S01]  /*79c0*/  FADD.FTZ R12, R134, R13 ;  /* 0x0000000d860c7221 */ /* 0x000fe20000010000 */
[----:B------:R3:W-:Y:S01]  /*79d0*/  STSM.16.M88.4 [R2+0x24300], R8 ;  /* 0x0243000802007844 */ /* 0x0007e20000000200 */
[----:B------:R-:W-:Y:S01]  /*79e0*/  FADD.FTZ R132, R120, R103 ;  /* 0x0000006778847221 */ /* 0x000fe20000010000 */
[-C--:B------:R-:W-:Y:S01]  /*79f0*/  FMUL.FTZ R60, R60, R5.reuse ;  /* 0x000000053c3c7220 */ /* 0x080fe20000410000 */
[----:B------:R-:W-:Y:S01]  /*7a00*/  FADD.FTZ R13, R123, R12 ;  /* 0x0000000c7b0d7221 */ /* 0x000fe20000010000 */
[-C--:B------:R-:W-:Y:S01]  /*7a10*/  FMUL.FTZ R61, R61, R5.reuse ;  /* 0x000000053d3d7220 */ /* 0x080fe20000410000 */
[----:B------:R-:W-:Y:S01]  /*7a20*/  FADD.FTZ R103, R121, R132 ;  /* 0x0000008479677221 */ /* 0x000fe20000010000 */
[-C--:B------:R-:W-:Y:S01]  /*7a30*/  FMUL.FTZ R64, R64, R5.reuse ;  /* 0x0000000540407220 */ /* 0x080fe20000410000 */
[----:B------:R-:W-:Y:S01]  /*7a40*/  FADD.FTZ R13, R126, R13 ;  /* 0x0000000d7e0d7221 */ /* 0x000fe20000010000 */
[-C--:B------:R-:W-:Y:S01]  /*7a50*/  FMUL.FTZ R65, R65, R5.reuse ;  /* 0x0000000541417220 */ /* 0x080fe20000410000 */
[----:B------:R-:W-:Y:S01]  /*7a60*/  FADD.FTZ R12, R112, R103 ;  /* 0x00000067700c7221 */ /* 0x000fe20000010000 */
[----:B------:R-:W-:Y:S01]  /*7a70*/  F2FP.BF16.F32.PACK_AB R112, R113, R112 ;  /* 0x000000707170723e */ /* 0x000fe200000010ff */
[-C--:B------:R-:W-:Y:S01]  /*7a80*/  FMUL.FTZ R68, R68, R5.reuse ;  /* 0x0000000544447220 */ /* 0x080fe20000410000 */
[----:B------:R-:W-:Y:S01]  /*7a90*/  FMUL.FTZ R69, R69, R5 ;  /* 0x0000000545457220 */ /* 0x000fe20000410000 */
[-C--:B------:R-:W-:Y:S01]  /*7aa0*/  FMUL.FTZ R26, R26, R125.reuse ;  /* 0x0000007d1a1a7220 */ /* 0x080fe20000410000 */
[-C--:B------:R-:W-:Y:S01]  /*7ab0*/  FMUL.FTZ R27, R27, R125.reuse ;  /* 0x0000007d1b1b7220 */ /* 0x080fe20000410000 */
[-C--:B------:R-:W-:Y:S01]  /*7ac0*/  FMUL.FTZ R30, R30, R125.reuse ;  /* 0x0000007d1e1e7220 */ /* 0x080fe20000410000 */
[----:B---3--:R-:W-:Y:S01]  /*7ad0*/  F2FP.BF16.F32.PACK_AB R8, R15, R14 ;  /* 0x0000000e0f08723e */ /* 0x008fe200000010ff */
        /* <DEDUP_REMOVED lines=11> */
[----:B------:R3:W1:Y:S01]  /*7b90*/  MUFU.EX2 R20, R90 ;  /* 0x0000005a00147308 */ /* 0x0006620000000800 */
[----:B------:R-:W-:Y:S01]  /*7ba0*/  FADD.FTZ R15, R118, R15 ;  /* 0x0000000f760f7221 */ /* 0x000fe20000010000 */
[----:B------:R-:W-:Y:S01]  /*7bb0*/  FADD.FTZ R22, R104, R21 ;  /* 0x0000001568167221 */ /* 0x000fe20000010000 */
[----:B------:R-:W-:Y:S01]  /*7bc0*/  F2FP.BF16.F32.PACK_AB R11, R135, R131 ;  /* 0x00000083870b723e */ /* 0x000fe200000010ff */
[-C--:B------:R-:W-:Y:S01]  /*7bd0*/  FMUL.FTZ R35, R35, R125.reuse ;  /* 0x0000007d23237220 */ /* 0x080fe20000410000 */
[----:B--2---:R-:W-:Y:S01]  /*7be0*/  FADD.FTZ R102, R106, R15 ;  /* 0x0000000f6a667221 */ /* 0x004fe20000010000 */
[----:B------:R-:W-:Y:S01]  /*7bf0*/  FADD.FTZ R21, R105, R22 ;  /* 0x0000001669157221 */ /* 0x000fe20000010000 */
[----:B------:R-:W-:Y:S01]  /*7c00*/  F2FP.BF16.F32.PACK_AB R13, R134, R122 ;  /* 0x0000007a860d723e */ /* 0x000fe200000010ff */
[----:B------:R2:W-:Y:S01]  /*7c10*/  STSM.16.M88.4 [R2+0x25b00], R8 ;  /* 0x025b000802007844 */ /* 0x0005e20000000200 */
[----:B------:R-:W-:Y:S01]  /*7c20*/  FADD.FTZ R23, R111, R102 ;  /* 0x000000666f177221 */ /* 0x000fe20000010000 */
[----:B------:R-:W-:Y:S01]  /*7c30*/  FADD.FTZ R22, R108, R21 ;  /* 0x000000156c167221 */ /* 0x000fe20000010000 */
[----:B------:R-:W-:Y:S01]  /*7c40*/  F2FP.BF16.F32.PACK_AB R14, R121, R120 ;  /* 0x00000078790e723e */ /* 0x000fe200000010ff */
[----:B------:R-:W-:Y:S01]  /*7c50*/  FMUL.FTZ R38, R38, R125 ;  /* 0x0000007d26267220 */ /* 0x000fe20000410000 */
[----:B---3--:R-:W-:Y:S01]  /*7c60*/  FADD.FTZ R90, R110, R23 ;  /* 0x000000176e5a7221 */ /* 0x008fe20000010000 */
[----:B------:R-:W-:Y:S01]  /*7c70*/  FADD.FTZ R21, R109, R22 ;  /* 0x000000166d157221 */ /* 0x000fe20000010000 */
[----:B------:R-:W-:Y:S01]  /*7c80*/  F2FP.BF16.F32.PACK_AB R15, R126, R123 ;  /* 0x0000007b7e0f723e */ /* 0x000fe200000010ff */
[-C--:B------:R-:W-:Y:S01]  /*7c90*/  FMUL.FTZ R39, R39, R125.reuse ;  /* 0x0000007d27277220 */ /* 0x080fe20000410000 */
[----:B------:R-:W-:Y:S01]  /*7ca0*/  FADD.FTZ R23, R107, R90 ;  /* 0x0000005a6b177221 */ /* 0x000fe20000010000 */
[----:B------:R-:W-:Y:S01]  /*7cb0*/  FADD.FTZ R22, R96, R21 ;  /* 0x0000001560167221 */ /* 0x000fe20000010000 */
[C---:B------:R-:W-:Y:S01]  /*7cc0*/  F2FP.BF16.F32.PACK_AB R96, R97.reuse, R96 ;  /* 0x000000606160723e */ /* 0x040fe200000010ff */
[----:B------:R3:W-:Y:S01]  /*7cd0*/  STSM.16.M88.4 [R2+0x27300], R12 ;  /* 0x0273000c02007844 */ /* 0x0007e20000000200 */
        /* <DEDUP_REMOVED lines=8> */
[----:B-----5:R-:W-:Y:S01]  /*7d60*/  FADD.FTZ R21, R99, R22 ;  /* 0x0000001663157221 */ /* 0x020fe20000010000 */
[----:B--2---:R-:W-:Y:S01]  /*7d70*/  FADD.FTZ R9, R101, R90 ;  /* 0x0000005a65097221 */ /* 0x004fe20000010000 */
[----:B------:R-:W-:Y:S01]  /*7d80*/  F2FP.BF16.F32.PACK_AB R104, R105, R104 ;  /* 0x000000686968723e */ /* 0x000fe200000010ff */
[----:B------:R-:W-:Y:S01]  /*7d90*/  FMUL.FTZ R46, R46, R125 ;  /* 0x0000007d2e2e7220 */ /* 0x000fe20000410000 */
[----:B------:R-:W-:Y:S01]  /*7da0*/  FADD.FTZ R8, R82, R21 ;  /* 0x0000001552087221 */ /* 0x000fe20000010000 */
[----:B------:R-:W-:Y:S01]  /*7db0*/  FADD.FTZ R10, R88, R9 ;  /* 0x00000009580a7221 */ /* 0x000fe20000010000 */
[----:B------:R-:W-:Y:S01]  /*7dc0*/  F2FP.BF16.F32.PACK_AB R88, R89, R88 ;  /* 0x000000585958723e */ /* 0x000fe200000010ff */
[----:B---3--:R-:W2:Y:S01]  /*7dd0*/  MUFU.EX2 R12, R91 ;  /* 0x0000005b000c7308 */ /* 0x008ea20000000800 */
[----:B-1----:R-:W-:Y:S01]  /*7de0*/  FADD.FTZ R9, R7, R8 ;  /* 0x0000000807097221 */ /* 0x002fe20000010000 */
[----:B------:R-:W-:Y:S01]  /*7df0*/  FADD.FTZ R11, R89, R10 ;  /* 0x0000000a590b7221 */ /* 0x000fe20000010000 */
[C---:B------:R-:W-:Y:S01]  /*7e00*/  F2FP.BF16.F32.PACK_AB R89, R74.reuse, R7 ;  /* 0x000000074a59723e */ /* 0x040fe200000010ff */
        /* <DEDUP_REMOVED lines=12> */
[----:B------:R3:W-:Y:S01]  /*7ed0*/  STSM.16.M88.4 [R2+0x28b00], R112 ;  /* 0x028b007002007844 */ /* 0x0007e20000000200 */
        /* <DEDUP_REMOVED lines=16> */
[----:B--2---:R-:W-:Y:S01]  /*7fe0*/  FADD.FTZ R7, R12, R7 ;  /* 0x000000070c077221 */ /* 0x004fe20000010000 */
[----:B------:R-:W-:Y:S01]  /*7ff0*/  F2FP.BF16.F32.PACK_AB R80, R81, R80 ;  /* 0x000000505150723e */ /* 0x000fe200000010ff */
[----:B------:R-:W-:Y:S01]  /*8000*/  FADD.FTZ R9, R73, R6 ;  /* 0x0000000649097221 */ /* 0x000fe20000010000 */
[----:B------:R-:W-:Y:S01]  /*8010*/  F2FP.BF16.F32.PACK_AB R90, R93, R92 ;  /* 0x0000005c5d5a723e */ /* 0x000fe200000010ff */
[----:B------:R-:W-:Y:S01]  /*8020*/  FADD.FTZ R7, R75, R7 ;  /* 0x000000074b077221 */ /* 0x000fe20000010000 */
[----:B------:R-:W-:Y:S01]  /*8030*/  F2FP.BF16.F32.PACK_AB R91, R95, R94 ;  /* 0x0000005e5f5b723e */ /* 0x000fe200000010ff */
[----:B------:R3:W-:Y:S01]  /*8040*/  STSM.16.M88.4 [R2+0x2bb00], R96 ;  /* 0x02bb006002007844 */ /* 0x0007e20000000200 */
[----:B------:R-:W-:Y:S01]  /*8050*/  F2FP.BF16.F32.PACK_AB R81, R83, R20 ;  /* 0x000000145351723e */ /* 0x000fe200000010ff */
[----:B------:R-:W-:Y:S01]  /*8060*/  FADD.FTZ R6, R124, R9 ;  /* 0x000000097c067221 */ /* 0x000fe20000010000 */
[----:B------:R-:W-:Y:S01]  /*8070*/  F2FP.BF16.F32.PACK_AB R72, R73, R72 ;  /* 0x000000484948723e */ /* 0x000fe200000010ff */
[----:B------:R3:W-:Y:S01]  /*8080*/  STSM.16.M88.4 [R2+0x2d300], R88 ;  /* 0x02d3005802007844 */ /* 0x0007e20000000200 */
[----:B------:R-:W-:Y:S01]  /*8090*/  F2FP.BF16.F32.PACK_AB R82, R85, R84 ;  /* 0x000000545552723e */ /* 0x000fe200000010ff */
[----:B------:R-:W-:Y:S01]  /*80a0*/  FADD.FTZ R7, R78, R7 ;  /* 0x000000074e077221 */ /* 0x000fe20000010000 */
[----:B------:R-:W-:Y:S01]  /*80b0*/  F2FP.BF16.F32.PACK_AB R83, R87, R86 ;  /* 0x000000565753723e */ /* 0x000fe200000010ff */
[----:B------:R-:W-:Y:S01]  /*80c0*/  FADD.FTZ R6, R77, R6 ;  /* 0x000000064d067221 */ /* 0x000fe20000010000 */
[----:B------:R-:W-:Y:S01]  /*80d0*/  F2FP.BF16.F32.PACK_AB R73, R75, R12 ;  /* 0x0000000c4b49723e */ /* 0x000fe200000010ff */
[----:B------:R-:W-:Y:S01]  /*80e0*/  FADD.FTZ R7, R79, R7 ;  /* 0x000000074f077221 */ /* 0x000fe20000010000 */
[----:B------:R-:W-:Y:S01]  /*80f0*/  F2FP.BF16.F32.PACK_AB R74, R77, R124 ;  /* 0x0000007c4d4a723e */ /* 0x000fe200000010ff */
[----:B------:R3:W-:Y:S01]  /*8100*/  STSM.16.M88.4 [R2+0x2eb00], R80 ;  /* 0x02eb005002007844 */ /* 0x0007e20000000200 */
[----:B------:R-:W-:Y:S01]  /*8110*/  F2FP.BF16.F32.PACK_AB R75, R79, R78 ;  /* 0x0000004e4f4b723e */ /* 0x000fe200000010ff */
[-C--:B------:R-:W-:Y:S01]  /*8120*/  FMUL.FTZ R59, R59, R125.reuse ;  /* 0x0000007d3b3b7220 */ /* 0x080fe20000410000 */
[-C--:B------:R-:W-:Y:S01]  /*8130*/  FMUL.FTZ R62, R62, R125.reuse ;  /* 0x0000007d3e3e7220 */ /* 0x080fe20000410000 */
[-C--:B------:R-:W-:Y:S01]  /*8140*/  FMUL.FTZ R63, R63, R125.reuse ;  /* 0x0000007d3f3f7220 */ /* 0x080fe20000410000 */
[-C--:B------:R-:W-:Y:S01]  /*8150*/  FMUL.FTZ R66, R66, R125.reuse ;  /* 0x0000007d42427220 */ /* 0x080fe20000410000 */
[----:B------:R3:W-:Y:S01]  /*8160*/  STSM.16.M88.4 [R2+0x30300], R72 ;  /* 0x0303004802007844 */ /* 0x0007e20000000200 */
[-C--:B------:R-:W-:Y:S01]  /*8170*/  FMUL.FTZ R67, R67, R125.reuse ;  /* 0x0000007d43437220 */ /* 0x080fe20000410000 */
[-C--:B------:R-:W-:Y:S01]  /*8180*/  FMUL.FTZ R70, R70, R125.reuse ;  /* 0x0000007d46467220 */ /* 0x080fe20000410000 */
[----:B------:R-:W-:Y:S01]  /*8190*/  FMUL.FTZ R71, R71, R125 ;  /* 0x0000007d47477220 */ /* 0x000fe20000410000 */
[----:B------:R-:W-:Y:S01]  /*81a0*/  @!PT LDS RZ, [RZ] ;  /* 0x00000000fffff984 */ /* 0x000fe20000000800 */
[----:B------:R-:W-:Y:S01]  /*81b0*/  @!PT LDS RZ, [RZ] ;  /* 0x00000000fffff984 */ /* 0x000fe20000000800 */
[----:B------:R-:W-:Y:S01]  /*81c0*/  @!PT LDS RZ, [RZ] ;  /* 0x00000000fffff984 */ /* 0x000fe20000000800 */
[----:B------:R-:W-:Y:S01]  /*81d0*/  @!PT LDS RZ, [RZ] ;  /* 0x00000000fffff984 */ /* 0x000fe20000000800 */
[----:B------:R1:W-:Y:S06]  /*81e0*/  MEMBAR.ALL.CTA ;  /* 0x0000000000007992 */ /* 0x0003ec0000008000 */
[----:B-1----:R-:W1:Y:S01]  /*81f0*/  FENCE.VIEW.ASYNC.S ;  /* 0x00000000000073c6 */ /* 0x002e620000000000 */
[----:B------:R-:W-:-:S02]  /*8200*/  IMAD.MOV.U32 R8, RZ, RZ, R76 ;  /* 0x000000ffff087224 */ /* 0x000fc400078e004c */
[----:B------:R-:W-:Y:S01]  /*8210*/  IMAD.MOV.U32 R5, RZ, RZ, R0 ;  /* 0x000000ffff057224 */ /* 0x000fe200078e0000 */
[----:B-1----:R-:W-:Y:S01]  /*8220*/  NOP ;  /* 0x0000000000007918 */ /* 0x002fe20000000000 */
[----:B------:R-:W-:Y:S05]  /*8230*/  @P2 BRA `(.L_x_8278) ;  /* 0xffffffc800402947 */ /* 0x000fea000383ffff */
.L_x_8269:
[----:B------:R-:W-:Y:S06]  /*8240*/  BAR.ARV 0x8, 0x1a0 ;  /* 0x0206800000007b1d */ /* 0x000fec0000002000 */
[----:B------:R-:W-:Y:S05]  /*8250*/  @!P0 BRA `(.L_x_8279) ;  /* 0x0000000000048947 */ /* 0x000fea0003800000 */
[----:B------:R-:W-:Y:S01]  /*8260*/  BPT.TRAP 0x1 ;  /* 0x000000040000795c */ /* 0x000fe20000300000 */
.L_x_8279:
[----:B------:R-:W-:Y:S01]  /*8270*/  ULEA UR12, UR38, UR39, 0x3 ;  /* 0x00000027260c7291 */ /* 0x000fe2000f8e183f */
[----:B------:R-:W-:-:S05]  /*8280*/  IMAD.U32 R4, RZ, RZ, UR60 ;  /* 0x0000003cff047e24 */ /* 0x000fca000f8e00ff */
[----:B------:R-:W-:-:S04]  /*8290*/  SHF.L.U32 R4, R4, 0x1f, RZ ;  /* 0x0000001f04047819 */ /* 0x000fc800000006ff */
[----:B------:R2:W4:Y:S01]  /*82a0*/  SYNCS.PHASECHK.TRANS64.TRYWAIT P2, [UR12+0x31c50], R4 ;  /* 0x031c5004ff0075a7 */ /* 0x000522000804014c */
[----:B------:R-:W-:Y:S05]  /*82b0*/  @!P0 BRA `(.L_x_8280) ;  /* 0x0000000000048947 */ /* 0x000fea0003800000 */
[----:B------:R-:W-:Y:S01]  /*82c0*/  BPT.TRAP 0x1 ;  /* 0x000000040000795c */ /* 0x000fe20000300000 */
.L_x_8280:
[----:B----4-:R-:W-:Y:S05]  /*82d0*/  @P2 BRA `(.L_x_8281) ;  /* 0x0000000000082947 */ /* 0x010fea0003800000 */
[----:B------:R-:W4:Y:S02]  /*82e0*/  SYNCS.PHASECHK.TRANS64.TRYWAIT P0, [UR12+0x31c50], R4 ;  /* 0x031c5004ff0075a7 */ /* 0x000f24000800014c */
[----:B----4-:R-:W-:Y:S05]  /*82f0*/  @!P0 BRA `(.L_x_8282) ;  /* 0x0000004000748947 */ /* 0x010fea0003800000 */
.L_x_8281:
[----:B------:R-:W-:Y:S01]  /*8300*/  UIADD3 UR4, UR39, 0x200, URZ ;  /* 0x0000020027047890 */ /* 0x000fe2000fffe03f */
[----:B------:R-:W-:Y:S01]  /*8310*/  WARPGROUP.ARRIVE ;  /* 0x00000000000079c5 */ /* 0x000fe20000000000 */
[----:B------:R-:W-:Y:S01]  /*8320*/  UMOV UR5, 0xc0000010 ;  /* 0xc000001000057882 */ /* 0x000fe20000000000 */
[----:B------:R-:W-:Y:S01]  /*8330*/  UMOV UR7, 0x80000020 ;  /* 0x8000002000077882 */ /* 0x000fe20000000000 */
[----:B------:R-:W-:Y:S01]  /*8340*/  USHF.R.U32.HI UR4, URZ, 0x4, UR4 ;  /* 0x000000043f047899 */ /* 0x000fe20008011604 */
[----:B----4-:R-:W4:Y:S01]  /*8350*/  SHFL.BFLY PT, R5, R6, 0x2, 0x1f ;  /* 0x0c401f0006057f89 */ /* 0x010f2200000e0000 */
[----:B------:R-:W-:Y:S01]  /*8360*/  UMOV UR9, 0xc0000010 ;  /* 0xc000001000097882 */ /* 0x000fe20000000000 */
[----:B------:R-:W-:Y:S01]  /*8370*/  UMOV UR11, 0x80000020 ;  /* 0x80000020000b7882 */ /* 0x000fe20000000000 */
[----:B------:R-:W-:Y:S01]  /*8380*/  ULOP3.LUT UR4, UR4, 0x3fff, URZ, 0xc0, !UPT ;  /* 0x00003fff04047892 */ /* 0x000fe2000f8ec03f */
[----:B------:R-:W5:Y:S01]  /*8390*/  SHFL.BFLY PT, R10, R7, 0x2, 0x1f ;  /* 0x0c401f00070a7f89 */ /* 0x000f6200000e0000 */
[C---:B------:R-:W-:Y:S01]  /*83a0*/  IADD3 R9, P6, R16.reuse, 0x20, RZ ;  /* 0x0000002010097810 */ /* 0x040fe20007fde0ff */
[----:B------:R-:W-:Y:S01]  /*83b0*/  UIADD3 UR35, -UR36, URZ, URZ ;  /* 0x0000003f24237290 */ /* 0x000fe2000fffe13f */
[----:B---3--:R-:W-:Y:S01]  /*83c0*/  LOP3.LUT R73, R16, 0x180, RZ, 0xc0, !PT ;  /* 0x0000018010497812 */ /* 0x008fe200078ec0ff */
[----:B------:R-:W-:Y:S01]  /*83d0*/  ULOP3.LUT UR6, UR4, 0x2400000, URZ, 0xfc, !UPT ;  /* 0x0240000004067892 */ /* 0x000fe2000f8efc3f */
[----:B------:R-:W-:Y:S01]  /*83e0*/  LOP3.LUT R8, R9, 0x180, RZ, 0xc0, !PT ;  /* 0x0000018009087812 */ /* 0x000fe200078ec0ff */
[----:B------:R-:W-:Y:S01]  /*83f0*/  ULOP3.LUT UR4, UR61, 0x10000, URZ, 0xfc, !UPT ;  /* 0x000100003d047892 */ /* 0x000fe2000f8efc3f */
[----:B------:R-:W-:Y:S01]  /*8400*/  SHF.R.U64 R73, R73, 0x3, RZ ;  /* 0x0000000349497819 */ /* 0x000fe200000012ff */
[----:B------:R-:W-:Y:S01]  /*8410*/  UIMAD UR6, UR38, 0x6c0, UR6 ;  /* 0x000006c0260678a4 */ /* 0x000fe2000f8e0206 */
[----:B------:R-:W-:Y:S01]  /*8420*/  SHF.R.U64 R8, R8, 0x3, RZ ;  /* 0x0000000308087819 */ /* 0x000fe200000012ff */
[----:B------:R-:W-:Y:S01]  /*8430*/  UIADD3 UR8, UR4, 0x180, URZ ;  /* 0x0000018004087890 */ /* 0x000fe2000fffe03f */
[----:B------:R-:W-:Y:S01]  /*8440*/  LOP3.LUT R72, R73, R16, RZ, 0x3c, !PT ;  /* 0x0000001049487212 */ /* 0x000fe200078e3cff */
[----:B------:R-:W-:Y:S01]  /*8450*/  UIADD3 UR10, UR6, 0x40, URZ ;  /* 0x00000040060a7890 */ /* 0x000fe2000fffe03f */
[----:B------:R-:W-:Y:S01]  /*8460*/  LOP3.LUT R8, R8, R9, RZ, 0x3c, !PT ;  /* 0x0000000908087212 */ /* 0x000fe200078e3cff */
[--C-:B------:R-:W-:Y:S01]  /*8470*/  IMAD.MOV.U32 R73, RZ, RZ, R17.reuse ;  /* 0x000000ffff497224 */ /* 0x100fe200078e0011 */
[----:B------:R-:W-:Y:S01]  /*8480*/  IADD3 R21, P4, R16, 0x3020, RZ ;  /* 0x0000302010157810 */ /* 0x000fe20007f9e0ff */
[----:B------:R-:W-:Y:S01]  /*8490*/  IMAD.X R9, RZ, RZ, R17, P6 ;  /* 0x000000ffff097224 */ /* 0x000fe200030e0611 */
[----:B------:R-:W-:Y:S01]  /*84a0*/  HGMMA.64x96x16.F32.BF16 R24, gdesc[UR4].tnspB, R24, gsb0 ;  /* 0x41600000041879f0 */ /* 0x000fe20008001818 */
[----:B------:R-:W-:Y:S01]  /*84b0*/  UMOV UR5, 0xc0000010 ;  /* 0xc000001000057882 */ /* 0x000fe20000000000 */
[----:B------:R-:W-:Y:S01]  /*84c0*/  UMOV UR7, 0x80000020 ;  /* 0x8000002000077882 */ /* 0x000fe20000000000 */
[----:B----4-:R-:W-:Y:S01]  /*84d0*/  FADD.FTZ R5, R5, R6 ;  /* 0x0000000605057221 */ /* 0x010fe20000010000 */
[----:B------:R-:W-:Y:S01]  /*84e0*/  MOV R72, R72 ;  /* 0x0000004800487202 */ /* 0x000fe20000000f00 */
[----:B------:R-:W-:Y:S01]  /*84f0*/  IMAD.MOV.U32 R22, RZ, RZ, -0x800000 ;  /* 0xff800000ff167424 */ /* 0x000fe200078e00ff */
[----:B------:R-:W-:Y:S01]  /*8500*/  MOV R73, R8 ;  /* 0x0000000800497202 */ /* 0x000fe20000000f00 */
[----:B-----5:R-:W-:Y:S01]  /*8510*/  FADD.FTZ R10, R10, R7 ;  /* 0x000000070a0a7221 */ /* 0x020fe20000010000 */
[----:B--2---:R-:W2:Y:S01]  /*8520*/  SHFL.BFLY PT, R4, R5, 0x1, 0x1f ;  /* 0x0c201f0005047f89 */ /* 0x004ea200000e0000 */
[----:B------:R-:W-:Y:S01]  /*8530*/  IADD3 R7, P3, R16, 0x6000, RZ ;  /* 0x0000600010077810 */ /* 0x000fe20007f7e0ff */
[----:B------:R-:W-:Y:S01]  /*8540*/  IMAD.MOV.U32 R8, RZ, RZ, RZ ;  /* 0x000000ffff087224 */ /* 0x000fe200078e00ff */
[----:B------:R-:W-:-:S02]  /*8550*/  LOP3.LUT R20, R21, 0x180, RZ, 0xc0, !PT ;  /* 0x0000018015147812 */ /* 0x000fc400078ec0ff */
[----:B------:R-:W-:Y:S02]  /*8560*/  LOP3.LUT R6, R7, 0x180, RZ, 0xc0, !PT ;  /* 0x0000018007067812 */ /* 0x000fe400078ec0ff */
[----:B------:R-:W-:Y:S02]  /*8570*/  R2UR UR14, R147 ;  /* 0x00000000930e72ca */ /* 0x000fe400000e0000 */
[----:B------:R-:W-:Y:S02]  /*8580*/  SHF.R.U64 R20, R20, 0x3, RZ ;  /* 0x0000000314147819 */ /* 0x000fe400000012ff */
[----:B------:R-:W-:Y:S02]  /*8590*/  SHF.R.U64 R6, R6, 0x3, RZ ;  /* 0x0000000306067819 */ /* 0x000fe400000012ff */
[----:B------:R-:W-:Y:S01]  /*85a0*/  LOP3.LUT R20, R20, R21, RZ, 0x3c, !PT ;  /* 0x0000001514147212 */ /* 0x000fe200078e3cff */
[--C-:B------:R-:W-:Y:S01]  /*85b0*/  IMAD.X R21, RZ, RZ, R17.reuse, P4 ;  /* 0x000000ffff157224 */ /* 0x100fe200020e0611 */
[----:B------:R-:W-:Y:S01]  /*85c0*/  LOP3.LUT R6, R6, R7, RZ, 0x3c, !PT ;  /* 0x0000000706067212 */ /* 0x000fe200078e3cff */
[----:B------:R-:W-:Y:S01]  /*85d0*/  IMAD.X R7, RZ, RZ, R17, P3 ;  /* 0x000000ffff077224 */ /* 0x000fe200018e0611 */
[----:B------:R-:W-:-:S02]  /*85e0*/  R2UR UR13, R146 ;  /* 0x00000000920d72ca */ /* 0x000fc400000e0000 */
[C---:B------:R-:W-:Y:S01]  /*85f0*/  IADD3 R11, P0, R16.reuse, 0x6020, RZ ;  /* 0x00006020100b7810 */ /* 0x040fe20007f1e0ff */
[----:B------:R-:W-:Y:S01]  /*8600*/  UIADD3 UR34, -UR14, URZ, URZ ;  /* 0x0000003f0e227290 */ /* 0x000fe2000fffe13f */
[----:B------:R-:W-:Y:S02]  /*8610*/  MOV R20, R20 ;  /* 0x0000001400147202 */ /* 0x000fe40000000f00 */
[----:B------:R-:W-:Y:S01]  /*8620*/  MOV R21, R6 ;  /* 0x0000000600157202 */ /* 0x000fe20000000f00 */
[----:B--2---:R-:W-:Y:S01]  /*8630*/  FADD.FTZ R12, R5, R4 ;  /* 0x00000004050c7221 */ /* 0x004fe20000010000 */
[----:B------:R-:W-:Y:S01]  /*8640*/  LOP3.LUT R4, R11, 0x180, RZ, 0xc0, !PT ;  /* 0x000001800b047812 */ /* 0x000fe200078ec0ff */
[----:B------:R-:W2:Y:S01]  /*8650*/  SHFL.BFLY PT, R5, R10, 0x1, 0x1f ;  /* 0x0c201f000a057f89 */ /* 0x000ea200000e0000 */
[----:B------:R-:W-:Y:S02]  /*8660*/  IADD3 R75, P5, R16, 0x3000, RZ ;  /* 0x00003000104b7810 */ /* 0x000fe40007fbe0ff */
[----:B------:R-:W-:-:S02]  /*8670*/  FSETP.NE.FTZ.AND P2, PT, R12, RZ, PT ;  /* 0x000000ff0c00720b */ /* 0x000fc40003f55000 */
[----:B------:R-:W-:Y:S02]  /*8680*/  SHF.R.U64 R4, R4, 0x3, RZ ;  /* 0x0000000304047819 */ /* 0x000fe400000012ff */
[----:B------:R-:W-:Y:S02]  /*8690*/  LOP3.LUT R74, R75, 0x180, RZ, 0xc0, !PT ;  /* 0x000001804b4a7812 */ /* 0x000fe400078ec0ff */
[----:B------:R-:W-:Y:S02]  /*86a0*/  LOP3.LUT R4, R4, R11, RZ, 0x3c, !PT ;  /* 0x0000000b04047212 */ /* 0x000fe400078e3cff */
[----:B------:R-:W-:-:S04]  /*86b0*/  SHF.R.U64 R74, R74, 0x3, RZ ;  /* 0x000000034a4a7819 */ /* 0x000fc800000012ff */
[----:B------:R-:W-:Y:S01]  /*86c0*/  LOP3.LUT R74, R74, R75, RZ, 0x3c, !PT ;  /* 0x0000004b4a4a7212 */ /* 0x000fe200078e3cff */
[----:B------:R-:W3:Y:S01]  /*86d0*/  @P2 MUFU.LG2 R9, R12 ;  /* 0x0000000c00092308 */ /* 0x000ee20000000c00 */
[----:B------:R-:W-:Y:S01]  /*86e0*/  @P2 FMUL.FTZ R7, R3, 0.69314718246459960938 ;  /* 0x3f31721803072820 */ /* 0x000fe20000410000 */
[----:B------:R-:W-:-:S05]  /*86f0*/  IMAD.X R75, RZ, RZ, R17, P5 ;  /* 0x000000ffff4b7224 */ /* 0x000fca00028e0611 */
[----:B------:R-:W-:Y:S01]  /*8700*/  MOV R74, R74 ;  /* 0x0000004a004a7202 */ /* 0x000fe20000000f00 */
[----:B--2---:R-:W-:Y:S01]  /*8710*/  FADD.FTZ R13, R10, R5 ;  /* 0x000000050a0d7221 */ /* 0x004fe20000010000 */
[----:B------:R2:W-:Y:S01]  /*8720*/  @P2 MUFU.RCP R8, R12 ;  /* 0x0000000c00082308 */ /* 0x0005e20000001000 */
[----:B------:R-:W-:Y:S02]  /*8730*/  IMAD.MOV.U32 R10, RZ, RZ, RZ ;  /* 0x000000ffff0a7224 */ /* 0x000fe400078e00ff */
[----:B------:R-:W-:Y:S01]  /*8740*/  IMAD.X R5, RZ, RZ, R17, P0 ;  /* 0x000000ffff057224 */ /* 0x000fe200000e0611 */
[----:B------:R-:W-:Y:S02]  /*8750*/  FSETP.NE.FTZ.AND P4, PT, R13, RZ, PT ;  /* 0x000000ff0d00720b */ /* 0x000fe40003f95000 */
[----:B------:R-:W-:Y:S01]  /*8760*/  LOP3.LUT P0, RZ, R145, 0x3, RZ, 0xc0, !PT ;  /* 0x0000000391ff7812 */ /* 0x000fe2000780c0ff */
[----:B---3--:R-:W-:Y:S01]  /*8770*/  @P2 FMUL.FTZ R6, R9, 0.69314718246459960938 ;  /* 0x3f31721809062820 */ /* 0x008fe20000410000 */
[----:B--2---:R-:W-:Y:S01]  /*8780*/  IMAD.U32 R12, RZ, RZ, UR12 ;  /* 0x0000000cff0c7e24 */ /* 0x004fe2000f8e00ff */
[----:B------:R-:W-:-:S02]  /*8790*/  MOV R23, R4 ;  /* 0x0000000400177202 */ /* 0x000fc40000000f00 */
[----:B------:R-:W-:Y:S01]  /*87a0*/  @P2 FFMA.FTZ R22, R7, R0, R6 ;  /* 0x0000000007162223 */ /* 0x000fe20000010006 */
[----:B------:R-:W-:Y:S01]  /*87b0*/  @!P1 VIADD R12, R12, 0x31c60 ;  /* 0x00031c600c0c9836 */ /* 0x000fe20000000000 */
[----:B------:R-:W2:Y:S04]  /*87c0*/  LDC.64 R6, c[0x0][0xb78] ;  /* 0x0002de00ff067b82 */ /* 0x000ea80000000a00 */
[----:B------:R-:W3:Y:S01]  /*87d0*/  @P4 MUFU.LG2 R11, R13 ;  /* 0x0000000d000b4308 */ /* 0x000ee20000000c00 */
[----:B------:R-:W-:Y:S01]  /*87e0*/  @!P1 PRMT R12, RZ, 0x654, R12 ;  /* 0x00000654ff0c9816 */ /* 0x000fe2000000000c */
[----:B------:R-:W-:-:S06]  /*87f0*/  @P4 FMUL.FTZ R14, R3, 0.69314718246459960938 ;  /* 0x3f317218030e4820 */ /* 0x000fcc0000410000 */
[----:B------:R4:W5:Y:S01]  /*8800*/  @P4 MUFU.RCP R10, R13 ;  /* 0x0000000d000a4308 */ /* 0x0009620000001000 */
[----:B---3--:R-:W-:Y:S01]  /*8810*/  @P4 FMUL.FTZ R11, R11, 0.69314718246459960938 ;  /* 0x3f3172180b0b4820 */ /* 0x008fe20000410000 */
[----:B------:R-:W-:Y:S02]  /*8820*/  WARPGROUP.DEPBAR.LE gsb0, 0x0 ;  /* 0x00008000000079c5 */ /* 0x000fe40000010000 */
[----:B------:R-:W-:-:S06]  /*8830*/  WARPGROUP.ARRIVE ;  /* 0x00000000000079c5 */ /* 0x000fcc0000000000 */
[----:B------:R-:W-:Y:S01]  /*8840*/  HGMMA.64x96x16.F32.BF16 R24, gdesc[UR8].tnspB, R24, gsb0 ;  /* 0x41600000081879f0 */ /* 0x000fe20008001818 */
[----:B------:R-:W-:Y:S02]  /*8850*/  UIADD3 UR8, UR4, 0x300, URZ ;  /* 0x0000030004087890 */ /* 0x000fe4000fffe03f */
[----:B------:R-:W-:Y:S01]  /*8860*/  UIADD3 UR10, UR6, 0x80, URZ ;  /* 0x00000080060a7890 */ /* 0x000fe2000fffe03f */
[----:B------:R-:W-:Y:S01]  /*8870*/  UMOV UR9, 0xc0000010 ;  /* 0xc000001000097882 */ /* 0x000fe20000000000 */
[----:B------:R-:W-:Y:S01]  /*8880*/  UMOV UR11, 0x80000020 ;  /* 0x80000020000b7882 */ /* 0x000fe20000000000 */
        /* <DEDUP_REMOVED lines=35> */
[----:B------:R-:W-:Y:S02]  /*8ac0*/  UIADD3 UR4, UR4, 0xc00, URZ ;  /* 0x00000c0004047890 */ /* 0x000fe4000fffe03f */
[----:B------:R-:W-:Y:S01]  /*8ad0*/  UIADD3 UR6, UR6, 0x200, URZ ;  /* 0x0000020006067890 */ /* 0x000fe2000fffe03f */
[----:B------:R-:W-:Y:S02]  /*8ae0*/  WARPGROUP.DEPBAR.LE gsb0, 0x0 ;  /* 0x00008000000079c5 */ /* 0x000fe40000010000 */
[----:B------:R-:W-:-:S06]  /*8af0*/  WARPGROUP.ARRIVE ;  /* 0x00000000000079c5 */ /* 0x000fcc0000000000 */
[----:B------:R-:W-:Y:S01]  /*8b00*/  HGMMA.64x96x16.F32.BF16 R24, gdesc[UR8].tnspB, R24, gsb0 ;  /* 0x41600000081879f0 */ /* 0x000fe20008001818 */
[----:B------:R-:W-:Y:S01]  /*8b10*/  ULDC.64 UR8, c[0x0][0xb70] ;  /* 0x0002dc0000087ab9 */ /* 0x000fe20000000a00 */
[----:B------:R-:W-:Y:S01]  /*8b20*/  R2UR UR10, R19 ;  /* 0x00000000130a72ca */ /* 0x000fe200000e0000 */
[----:B------:R-:W-:Y:S02]  /*8b30*/  IMAD.MOV.U32 R19, RZ, RZ, -0x800000 ;  /* 0xff800000ff137424 */ /* 0x000fe400078e00ff */
[----:B------:R-:W-:Y:S01]  /*8b40*/  @P4 FFMA.FTZ R19, R14, R76, R11 ;  /* 0x0000004c0e134223 */ /* 0x000fe2000001000b */
[----:B------:R-:W-:Y:S02]  /*8b50*/  WARPGROUP.DEPBAR.LE gsb0, 0x0 ;  /* 0x00008000000079c5 */ /* 0x000fe40000010000 */
[----:B------:R-:W-:-:S06]  /*8b60*/  WARPGROUP.ARRIVE ;  /* 0x00000000000079c5 */ /* 0x000fcc0000000000 */
[----:B------:R-:W-:Y:S01]  /*8b70*/  HGMMA.64x96x16.F32.BF16 R24, gdesc[UR4].tnspB, R24, gsb0 ;  /* 0x41600000041879f0 */ /* 0x000fe20008001818 */
[----:B------:R-:W-:Y:S01]  /*8b80*/  ULDC UR4, c[0x0][0xdb4] ;  /* 0x00036d0000047ab9 */ /* 0x000fe20000000800 */
[----:B------:R-:W-:Y:S01]  /*8b90*/  ULDC UR5, c[0x0][0xda8] ;  /* 0x00036a0000057ab9 */ /* 0x000fe20000000800 */
[----:B------:R-:W-:Y:S02]  /*8ba0*/  UIMAD UR35, UR4, UR35, UR14 ;  /* 0x00000023042372a4 */ /* 0x000fe4000f8e020e */
[----:B------:R-:W-:Y:S02]  /*8bb0*/  UIMAD UR34, UR5, UR34, UR13 ;  /* 0x00000022052272a4 */ /* 0x000fe4000f8e020d */
[----:B------:R-:W-:Y:S02]  /*8bc0*/  USHF.R.S32.HI UR4, URZ, 0x1f, UR35 ;  /* 0x0000001f3f047899 */ /* 0x000fe40008011423 */
[----:B------:R-:W-:Y:S02]  /*8bd0*/  UIMAD UR34, UR34, 0xc0, URZ ;  /* 0x000000c0222278a4 */ /* 0x000fe4000f8e023f */
[----:B------:R-:W-:-:S02]  /*8be0*/  UIMAD UR6, UR4, UR8, URZ ;  /* 0x00000008040672a4 */ /* 0x000fc4000f8e023f */
[----:B------:R-:W-:Y:S02]  /*8bf0*/  UIMAD.WIDE.U32 UR4, UR35, UR8, URZ ;  /* 0x00000008230472a5 */ /* 0x000fe4000f8e003f */
[----:B------:R-:W-:Y:S01]  /*8c00*/  UIMAD UR6, UR35, UR9, UR6 ;  /* 0x00000009230672a4 */ /* 0x000fe2000f8e0206 */
[----:B------:R-:W-:Y:S01]  /*8c10*/  VIADD R75, R150, UR34 ;  /* 0x00000022964b7c36 */ /* 0x000fe20008000000 */
[----:B------:R-:W-:Y:S01]  /*8c20*/  ULDC UR7, c[0x0][0xa88] ;  /* 0x0002a20000077ab9 */ /* 0x000fe20000000800 */
[----:B------:R-:W-:Y:S01]  /*8c30*/  ULDC.64 UR14, c[0x0][0x208] ;  /* 0x00008200000e7ab9 */ /* 0x000fe20000000a00 */
[----:B------:R-:W-:Y:S01]  /*8c40*/  IMAD.U32 R4, RZ, RZ, UR4 ;  /* 0x00000004ff047e24 */ /* 0x000fe2000f8e00ff */
[----:B------:R-:W-:Y:S02]  /*8c50*/  UIADD3 UR4, UR5, UR6, URZ ;  /* 0x0000000605047290 */ /* 0x000fe4000fffe03f */
[----:B------:R-:W-:Y:S02]  /*8c60*/  IMAD.U32 R5, RZ, RZ, UR5 ;  /* 0x00000005ff057e24 */ /* 0x000fe4000f8e00ff */
[----:B----4-:R-:W-:-:S02]  /*8c70*/  VIADD R13, R75, 0x8 ;  /* 0x000000084b0d7836 */ /* 0x010fc40000000000 */
[----:B------:R-:W-:Y:S01]  /*8c80*/  IMAD.U32 R5, RZ, RZ, UR4 ;  /* 0x00000004ff057e24 */ /* 0x000fe2000f8e00ff */
[----:B------:R-:W-:Y:S02]  /*8c90*/  USHF.R.S32.HI UR4, URZ, 0x1f, UR36 ;  /* 0x0000001f3f047899 */ /* 0x000fe40008011424 */
[----:B------:R-:W-:Y:S02]  /*8ca0*/  ISETP.GE.OR P3, PT, R13, UR7, P0 ;  /* 0x000000070d007c0c */ /* 0x000fe40008766670 */
[----:B------:R-:W-:Y:S01]  /*8cb0*/  ISETP.GE.OR P0, PT, R75, UR7, P0 ;  /* 0x000000074b007c0c */ /* 0x000fe20008706670 */
[----:B------:R-:W-:Y:S02]  /*8cc0*/  WARPGROUP.DEPBAR.LE gsb0, 0x0 ;  /* 0x00008000000079c5 */ /* 0x000fe40000010000 */
[----:B------:R3:W-:Y:S01]  /*8cd0*/  @!P1 SYNCS.ARRIVE.TRANS64.RED.A1T0 RZ, [R12+URZ], RZ ;  /* 0x000000ff0cff99a7 */ /* 0x0007e2000810043f */
[-C--:B------:R-:W-:Y:S01]  /*8ce0*/  FMUL.FTZ R15, R33, R8.reuse ;  /* 0x00000008210f7220 */ /* 0x080fe20000410000 */
[-C--:B------:R-:W-:Y:S01]  /*8cf0*/  FMUL.FTZ R3, R24, R8.reuse ;  /* 0x0000000818037220 */ /* 0x080fe20000410000 */
[-C--:B------:R-:W-:Y:S01]  /*8d00*/  FMUL.FTZ R33, R41, R8.reuse ;  /* 0x0000000829217220 */ /* 0x080fe20000410000 */
[----:B------:R-:W-:Y:S01]  /*8d10*/  FMUL.FTZ R41, R49, R8 ;  /* 0x0000000831297220 */ /* 0x000fe20000410000 */
[----:B--2---:R-:W-:-:S02]  /*8d20*/  IMAD R24, R6, UR4, RZ ;  /* 0x0000000406187c24 */ /* 0x004fc4000f8e02ff */
[----:B-----5:R-:W-:Y:S01]  /*8d30*/  FMUL.FTZ R13, R31, R10 ;  /* 0x0000000a1f0d7220 */ /* 0x020fe20000410000 */
[-C--:B------:R-:W-:Y:S01]  /*8d40*/  FMUL.FTZ R11, R29, R8.reuse ;  /* 0x000000081d0b7220 */ /* 0x080fe20000410000 */
        /* <DEDUP_REMOVED lines=21> */
[----:B------:R-:W-:Y:S01]  /*8ea0*/  FMUL.FTZ R65, R68, R8 ;  /* 0x0000000844417220 */ /* 0x000fe20000410000 */
[----:B------:R-:W-:-:S02]  /*8eb0*/  IMAD R54, R7, UR36, R24 ;  /* 0x0000002407367c24 */ /* 0x000fc4000f8e0218 */
[----:B------:R-:W-:Y:S01]  /*8ec0*/  FMUL.FTZ R8, R27, R10 ;  /* 0x0000000a1b087220 */ /* 0x000fe20000410000 */
[----:B------:R-:W-:-:S04]  /*8ed0*/  IMAD.WIDE.U32 R24, R6, UR36, R4 ;  /* 0x0000002406187c25 */ /* 0x000fc8000f8e0004 */
        /* <DEDUP_REMOVED lines=14> */
[----:B------:R-:W-:Y:S01]  /*8fc0*/  SHF.R.S32.HI R3, RZ, 0x1f, R75 ;  /* 0x0000001fff037819 */ /* 0x000fe2000001144b */
[----:B------:R-:W-:Y:S01]  /*8fd0*/  FMUL.FTZ R53, R59, R10 ;  /* 0x0000000a3b357220 */ /* 0x000fe20000410000 */
[----:B------:R-:W-:Y:S01]  /*8fe0*/  IADD3 R0, P1, R75, R24, RZ ;  /* 0x000000184b007210 */ /* 0x000fe20007f3e0ff */
[-C--:B------:R-:W-:Y:S01]  /*8ff0*/  FMUL.FTZ R55, R63, R10.reuse ;  /* 0x0000000a3f377220 */ /* 0x080fe20000410000 */
[-C--:B------:R-:W-:Y:S01]  /*9000*/  FMUL.FTZ R51, R67, R10.reuse ;  /* 0x0000000a43337220 */ /* 0x080fe20000410000 */
[-C--:B------:R-:W-:Y:S01]  /*9010*/  FMUL.FTZ R62, R66, R10.reuse ;  /* 0x0000000a423e7220 */ /* 0x080fe20000410000 */
[-C--:B------:R-:W-:Y:S01]  /*9020*/  FMUL.FTZ R63, R71, R10.reuse ;  /* 0x0000000a473f7220 */ /* 0x080fe20000410000 */
[----:B------:R-:W-:Y:S01]  /*9030*/  FMUL.FTZ R70, R70, R10 ;  /* 0x0000000a46467220 */ /* 0x000fe20000410000 */
[----:B------:R-:W-:Y:S01]  /*9040*/  F2FP.BF16.F32.PACK_AB R5, R8, R9 ;  /* 0x000000090805723e */ /* 0x000fe200000010ff */
[----:B------:R-:W-:Y:S01]  /*9050*/  ULDC.64 UR4, c[0x0][0xb40] ;  /* 0x0002d00000047ab9 */ /* 0x000fe20000000a00 */
[----:B------:R-:W-:-:S02]  /*9060*/  F2FP.BF16.F32.PACK_AB R6, R11, R12 ;  /* 0x0000000c0b06723e */ /* 0x000fc400000010ff */
[----:B------:R-:W-:Y:S01]  /*9070*/  F2FP.BF16.F32.PACK_AB R7, R13, R14 ;  /* 0x0000000e0d07723e */ /* 0x000fe200000010ff */
[----:B------:R-:W-:Y:S01]  /*9080*/  BAR.SYNC.DEFER_BLOCKING 0x1, 0x180 ;  /* 0x0046000000007b1d */ /* 0x000fe20000010000 */
        /* <DEDUP_REMOVED lines=8> */
[----:B------:R-:W-:Y:S02]  /*9110*/  IADD3.X R3, R3, R25, R54, P1, !PT ;  /* 0x0000001903037210 */ /* 0x000fe40000ffe436 */
[----:B------:R-:W-:Y:S02]  /*9120*/  F2FP.BF16.F32.PACK_AB R24, R41, R44 ;  /* 0x0000002c2918723e */ /* 0x000fe400000010ff */
[----:B------:R-:W-:-:S02]  /*9130*/  F2FP.BF16.F32.PACK_AB R25, R42, R43 ;  /* 0x0000002b2a19723e */ /* 0x000fc400000010ff */
[----:B------:R-:W-:Y:S01]  /*9140*/  F2FP.BF16.F32.PACK_AB R26, R45, R48 ;  /* 0x000000302d1a723e */ /* 0x000fe200000010ff */
[----:B------:R2:W-:Y:S01]  /*9150*/  STSM.16.M88.4 [R72], R4 ;  /* 0x0000000448007844 */ /* 0x0005e20000000200 */
[----:B------:R-:W-:Y:S02]  /*9160*/  F2FP.BF16.F32.PACK_AB R27, R46, R47 ;  /* 0x0000002f2e1b723e */ /* 0x000fe400000010ff */
[----:B------:R-:W-:Y:S01]  /*9170*/  F2FP.BF16.F32.PACK_AB R60, R60, R61 ;  /* 0x0000003d3c3c723e */ /* 0x000fe200000010ff */
[----:B------:R-:W-:Y:S01]  /*9180*/  STSM.16.M88.4 [R73], R8 ;  /* 0x0000000849007844 */ /* 0x000fe20000000200 */
[----:B------:R-:W-:Y:S02]  /*9190*/  F2FP.BF16.F32.PACK_AB R52, R49, R52 ;  /* 0x000000343134723e */ /* 0x000fe400000010ff */
[----:B------:R-:W-:Y:S01]  /*91a0*/  F2FP.BF16.F32.PACK_AB R53, R53, R50 ;  /* 0x000000323535723e */ /* 0x000fe200000010ff */
[----:B------:R-:W-:Y:S01]  /*91b0*/  STSM.16.M88.4 [R74], R12 ;  /* 0x0000000c4a007844 */ /* 0x000fe20000000200 */
[----:B------:R-:W-:-:S02]  /*91c0*/  F2FP.BF16.F32.PACK_AB R54, R56, R57 ;  /* 0x000000393836723e */ /* 0x000fc400000010ff */
[----:B------:R-:W-:Y:S01]  /*91d0*/  F2FP.BF16.F32.PACK_AB R55, R55, R58 ;  /* 0x0000003a3737723e */ /* 0x000fe200000010ff */
[----:B------:R-:W-:Y:S01]  /*91e0*/  STSM.16.M88.4 [R20], R24 ;  /* 0x0000001814007844 */ /* 0x000fe20000000200 */
[----:B------:R-:W-:Y:S02]  /*91f0*/  F2FP.BF16.F32.PACK_AB R61, R51, R62 ;  /* 0x0000003e333d723e */ /* 0x000fe400000010ff */
[----:B------:R-:W-:Y:S01]  /*9200*/  F2FP.BF16.F32.PACK_AB R62, R64, R65 ;  /* 0x00000041403e723e */ /* 0x000fe200000010ff */
[----:B------:R-:W-:Y:S01]  /*9210*/  STSM.16.M88.4 [R21], R52 ;  /* 0x0000003415007844 */ /* 0x000fe20000000200 */
[----:B------:R-:W-:Y:S02]  /*9220*/  F2FP.BF16.F32.PACK_AB R63, R63, R70 ;  /* 0x000000463f3f723e */ /* 0x000fe400000010ff */
[C---:B--2---:R-:W-:Y:S01]  /*9230*/  LEA R4, P1, R0.reuse, UR4, 0x2 ;  /* 0x0000000400047c11 */ /* 0x044fe2000f8210ff */
[----:B------:R-:W-:Y:S02]  /*9240*/  ULDC UR4, c[0x0][0xc] ;  /* 0x0000030000047ab9 */ /* 0x000fe40000000800 */
[----:B------:R-:W-:Y:S01]  /*9250*/  STSM.16.M88.4 [R23], R60 ;  /* 0x0000003c17007844 */ /* 0x000fe20000000200 */
[----:B------:R-:W-:Y:S01]  /*9260*/  LEA.HI.X R5, R0, UR5, R3, 0x2, P1 ;  /* 0x0000000500057c11 */ /* 0x000fe200088f1403 */
[----:B------:R-:W-:Y:S01]  /*9270*/  UIADD3 UR10, UR4, UR10, URZ ;  /* 0x0000000a040a7290 */ /* 0x000fe2000fffe03f */
[----:B------:R-:W-:Y:S01]  /*9280*/  @!PT LDS RZ, [RZ] ;  /* 0x00000000fffff984 */ /* 0x000fe20000000800 */
[----:B------:R-:W-:Y:S01]  /*9290*/  @!PT LDS RZ, [RZ] ;  /* 0x00000000fffff984 */ /* 0x000fe20000000800 */
[----:B------:R-:W-:Y:S01]  /*92a0*/  @!PT LDS RZ, [RZ] ;  /* 0x00000000fffff984 */ /* 0x000fe20000000800 */
[----:B------:R-:W-:Y:S01]  /*92b0*/  @!PT LDS RZ, [RZ] ;  /* 0x00000000fffff984 */ /* 0x000fe20000000800 */
[----:B------:R2:W-:Y:S06]  /*92c0*/  MEMBAR.ALL.CTA ;  /* 0x0000000000007992 */ /* 0x0005ec0000008000 */
[----:B--2---:R-:W2:Y:S04]  /*92d0*/  FENCE.VIEW.ASYNC.S ;  /* 0x00000000000073c6 */ /* 0x004ea80000000000 */
[----:B--2---:R-:W2:Y:S01]  /*92e0*/  SHFL.IDX PT, R0, R149, RZ, 0x1f ;  /* 0x00001fff95007589 */ /* 0x004ea200000e0000 */
[----:B------:R-:W-:Y:S06]  /*92f0*/  BAR.ARV 0x1, 0x1a0 ;  /* 0x0046800000007b1d */ /* 0x000fec0000002000 */
[----:B------:R-:W-:Y:S01]  /*9300*/  @!P0 STG.E desc[UR14][R4.64], R22 ;  /* 0x0000001604008986 */ /* 0x000fe2000c10190e */
[----:B--2---:R-:W-:-:S03]  /*9310*/  ISETP.NE.AND P0, PT, R0, 0xb, PT ;  /* 0x0000000b0000780c */ /* 0x004fc60003f05270 */
[----:B------:R2:W-:Y:S02]  /*9320*/  @!P3 STG.E desc[UR14][R4.64+0x20], R19 ;  /* 0x000020130400b986 */ /* 0x0005e4000c10190e */
[----:B--2---:R-:W-:-:S08]  /*9330*/  IMAD.U32 R19, RZ, RZ, UR10 ;  /* 0x0000000aff137e24 */ /* 0x004fd0000f8e00ff */
        /* <DEDUP_REMOVED lines=15> */
[----:B--2---:R-:W-:Y:S01]  /*9430*/  UMOV UR32, UR6 ;  /* 0x0000000600207c82 */ /* 0x004fe20008000000 */
[----:B------:R-:W-:Y:S01]  /*9440*/  UMOV UR33, UR7 ;  /* 0x0000000700217c82 */ /* 0x000fe20008000000 */
[----:B------:R-:W-:Y:S01]  /*9450*/  UMOV UR6, 0x40 ;  /* 0x0000004000067882 */ /* 0x000fe20000000000 */
        /* <DEDUP_REMOVED lines=9> */
.L_x_8284:
[----:B------:R-:W-:Y:S05]  /*94f0*/  BSYNC B0 ;  /* 0x0000000000007941 */ /* 0x000fea0003800000 */
.L_x_8283:
[----:B------:R-:W2:Y:S01]  /*9500*/  LDC R0, c[0x0][0xda4] ;  /* 0x00036900ff007b82 */ /* 0x000ea20000000800 */
[----:B------:R-:W-:Y:S01]  /*9510*/  R2UR UR5, R19 ;  /* 0x00000000130572ca */ /* 0x000fe200000e0000 */
[----:B------:R-:W-:Y:S01]  /*9520*/  UIADD3 UR38, UR38, 0x1, URZ ;  /* 0x0000000126267890 */ /* 0x000fe2000fffe03f */
[----:B------:R-:W-:-:S03]  /*9530*/  VIADD R144, R144, 0x1 ;  /* 0x0000000190907836 */ /* 0x000fc60000000000 */
[----:B------:R-:W-:-:S04]  /*9540*/  UISETP.NE.AND UP0, UPT, UR38, 0x2, UPT ;  /* 0x000000022600788c */ /* 0x000fc8000bf05270 */
[----:B------:R-:W-:Y:S02]  /*9550*/  USEL UR4, URZ, 0x1, UP0 ;  /* 0x000000013f047887 */ /* 0x000fe40008000000 */
[----:B------:R-:W-:Y:S02]  /*9560*/  USEL UR38, UR38, URZ, UP0 ;  /* 0x0000003f26267287 */ /* 0x000fe40008000000 */
[----:B------:R-:W-:Y:S01]  /*9570*/  ULOP3.LUT UR60, UR60, UR4, URZ, 0x3c, !UPT ;  /* 0x000000043c3c7292 */ /* 0x000fe2000f8e3c3f */
[----:B--2---:R-:W-:-:S13]  /*9580*/  ISETP.LE.AND P0, PT, R0, UR5, PT ;  /* 0x0000000500007c0c */ /* 0x004fda000bf03270 */
[----:B------:R-:W-:Y:S05]  /*9590*/  @!P0 BRA `(.L_x_8285) ;  /* 0xffffff7800388947 */ /* 0x000fea000383ffff */
[----:B------:R-:W-:Y:S05]  /*95a0*/  EXIT ;  /* 0x000000000000794d */ /* 0x000fea0003800000 */
.L_x_8261:
[----:B------:R-:W-:-:S08]  /*95b0*/  NOP ;  /* 0x0000000000007918 */ /* 0x000fd00000000000 */
[----:B---3--:R-:W1:-:S00]  /*95c0*/  USETMAXREG.DEALLOC.CTAPOOL 0x20 ;  /* 0x00000020000079c8 */ /* 0x008e4000080e0500 */
        /* <DEDUP_REMOVED lines=11> */
[----:B------:R-:W1:Y:S01]  /*9680*/  S2R R2, SR_TID.X ;  /* 0x0000000000027919 */ /* 0x000e620000002100 */
[----:B------:R-:W-:Y:S01]  /*9690*/  IMAD.U32 R26, RZ, RZ, UR4 ;  /* 0x00000004ff1a7e24 */ /* 0x000fe2000f8e00ff */
[----:B------:R-:W-:Y:S01]  /*96a0*/  ULDC.64 UR36, c[0x0][0x198] ;  /* 0x0000660000247ab9 */ /* 0x000fe20000000a00 */
[----:B------:R-:W-:Y:S01]  /*96b0*/  IMAD.MOV.U32 R16, RZ, RZ, RZ ;  /* 0x000000ffff107224 */ /* 0x000fe200078e00ff */
[----:B------:R-:W-:Y:S01]  /*96c0*/  ULDC UR38, c[0x0][0xc] ;  /* 0x0000030000267ab9 */ /* 0x000fe20000000800 */
[----:B------:R-:W-:Y:S02]  /*96d0*/  IMAD.MOV.U32 R17, RZ, RZ, 0x1 ;  /* 0x00000001ff117424 */ /* 0x000fe400078e00ff */
[----:B------:R-:W-:Y:S01]  /*96e0*/  IMAD.MOV.U32 R29, RZ, RZ, RZ ;  /* 0x000000ffff1d7224 */ /* 0x000fe200078e00ff */
[----:B-1----:R-:W-:-:S07]  /*96f0*/  LOP3.LUT R27, R2, 0x1f, RZ, 0xc0, !PT ;  /* 0x0000001f021b7812 */ /* 0x002fce00078ec0ff */
.L_x_8330:
[----:B-1----:R-:W1:Y:S01]  /*9700*/  LDC R0, c[0x0][0xda8] ;  /* 0x00036a00ff007b82 */ /* 0x002e620000000800 */
[----:B--2---:R-:W2:Y:S01]  /*9710*/  S2R R6, SR_CgaCtaId ;  /* 0x0000000000067919 */ /* 0x004ea20000008800 */
[----:B------:R-:W-:Y:S05]  /*9720*/  YIELD ;  /* 0x0000000000007946 */ /* 0x000fea0003800000 */
[----:B------:R-:W-:Y:S01]  /*9730*/  ULDC.64 UR4, c[0x0][0x3f8] ;  /* 0x0000fe0000047ab9 */ /* 0x000fe20000000a00 */
[----:B------:R-:W3:Y:S01]  /*9740*/  LDC R4, c[0x0][0xdb4] ;  /* 0x00036d00ff047b82 */ /* 0x000ee20000000800 */
[----:B------:R-:W-:Y:S01]  /*9750*/  IMAD.MOV.U32 R25, RZ, RZ, R26 ;  /* 0x000000ffff197224 */ /* 0x000fe200078e001a */
[----:B------:R-:W-:Y:S01]  /*9760*/  UISETP.NE.U32.AND UP0, UPT, UR4, URZ, UPT ;  /* 0x0000003f0400728c */ /* 0x000fe2000bf05070 */
[----:B------:R-:W-:-:S02]  /*9770*/  MOV R23, 0x400 ;  /* 0x0000040000177802 */ /* 0x000fc40000000f00 */
[----:B------:R-:W-:Y:S01]  /*9780*/  ULDC UR4, c[0x0][0x404] ;  /* 0x0001010000047ab9 */ /* 0x000fe20000000800 */
[----:B------:R-:W-:Y:S02]  /*9790*/  UISETP.NE.AND.EX UP0, UPT, UR5, URZ, UPT, UP0 ;  /* 0x0000003f0500728c */ /* 0x000fe4000bf05300 */
[----:B------:R-:W4:Y:S02]  /*97a0*/  LDC R28, c[0x0][0x2e0] ;  /* 0x0000b800ff1c7b82 */ /* 0x000f240000000800 */
[----:B------:R-:W-:Y:S01]  /*97b0*/  USEL UR4, UR4, 0x1, UP0 ;  /* 0x0000000104047887 */ /* 0x000fe20008000000 */
[----:B-1----:R-:W-:Y:S02]  /*97c0*/  ISETP.NE.AND P0, PT, R0, 0x1, PT ;  /* 0x000000010000780c */ /* 0x002fe40003f05270 */
[----:B---3--:R-:W-:Y:S02]  /*97d0*/  ISETP.NE.AND P1, PT, R4, 0x1, PT ;  /* 0x000000010400780c */ /* 0x008fe40003f25270 */
[----:B--2---:R-:W-:-:S09]  /*97e0*/  LEA R23, R6, R23, 0x18 ;  /* 0x0000001706177211 */ /* 0x004fd200078ec0ff */
[----:B------:R-:W1:Y:S01]  /*97f0*/  @P0 LDC R5, c[0x0][0xdac] ;  /* 0x00036b00ff050b82 */ /* 0x000e620000000800 */
[----:B----4-:R-:W-:-:S07]  /*9800*/  IMAD R28, R28, UR4, RZ ;  /* 0x000000041c1c7c24 */ /* 0x010fce000f8e02ff */
[----:B------:R-:W2:Y:S08]  /*9810*/  @P0 LDC R7, c[0x0][0xdb0] ;  /* 0x00036c00ff070b82 */ /* 0x000eb00000000800 */
[----:B------:R-:W3:Y:S01]  /*9820*/  @P1 LDC.64 R2, c[0x0][0xdb8] ;  /* 0x00036e00ff021b82 */ /* 0x000ee20000000a00 */
[----:B-1----:R-:W-:-:S05]  /*9830*/  @P0 IMAD.HI.U32 R0, R26, R5, RZ ;  /* 0x000000051a000227 */ /* 0x002fca00078e00ff */
[----:B--2---:R-:W-:Y:S01]  /*9840*/  @P0 SHF.R.U32.HI R25, RZ, R7, R0 ;  /* 0x00000007ff190219 */ /* 0x004fe20000011600 */
[----:B------:R-:W-:-:S04]  /*9850*/  VIADD R0, R28, 0x8f ;  /* 0x0000008f1c007836 */ /* 0x000fc80000000000 */
[----:B------:R-:W-:Y:S02]  /*9860*/  IMAD.MOV.U32 R19, RZ, RZ, R25 ;  /* 0x000000ffff137224 */ /* 0x000fe400078e0019 */
[----:B------:R-:W-:-:S04]  /*9870*/  IMAD.HI R0, R0, 0x38e38e39, RZ ;  /* 0x38e38e3900007827 */ /* 0x000fc800078e02ff */
[----:B---3--:R-:W-:-:S05]  /*9880*/  @P1 IMAD.HI.U32 R2, R25, R2, RZ ;  /* 0x0000000219021227 */ /* 0x008fca00078e00ff */
[----:B------:R-:W-:Y:S01]  /*9890*/  @P1 SHF.R.U32.HI R19, RZ, R3, R2 ;  /* 0x00000003ff131219 */ /* 0x000fe20000011602 */
[----:B------:R-:W-:Y:S01]  /*98a0*/  VIADD R2, R23, 0x16a00 ;  /* 0x00016a0017027836 */ /* 0x000fe20000000000 */
[----:B------:R-:W-:-:S03]  /*98b0*/  SHF.R.U32.HI R3, RZ, 0x1f, R0 ;  /* 0x0000001fff037819 */ /* 0x000fc60000011600 */
[----:B------:R-:W-:Y:S01]  /*98c0*/  IMAD.MOV R22, RZ, RZ, -R19 ;  /* 0x000000ffff167224 */ /* 0x000fe200078e0a13 */
[----:B------:R-:W-:Y:S02]  /*98d0*/  LOP3.LUT P0, RZ, R2, 0x1bf, RZ, 0xc0, !PT ;  /* 0x000001bf02ff7812 */ /* 0x000fe4000780c0ff */
[----:B------:R-:W-:Y:S01]  /*98e0*/  LEA.HI.SX32 R24, R0, R3, 0x1b ;  /* 0x0000000300187211 */ /* 0x000fe200078fdaff */
[----:B------:R-:W-:-:S10]  /*98f0*/  IMAD R22, R4, R22, R25 ;  /* 0x0000001604167224 */ /* 0x000fd400078e0219 */
        /* <DEDUP_REMOVED lines=17> */
.L_x_8287:
        /* <DEDUP_REMOVED lines=19> */
.L_x_8289:
        /* <DEDUP_REMOVED lines=16> */
.L_x_8288:
[----:B------:R-:W-:Y:S01]  /*9c40*/  ULDC.64 UR4, c[0x0][0x9f8] ;  /* 0x00027e0000047ab9 */ /* 0x000fe20000000a00 */
[----:B------:R-:W1:Y:S01]  /*9c50*/  LDC R0, c[0x0][0x428] ;  /* 0x00010a00ff007b82 */ /* 0x000e620000000800 */
[----:B------:R-:W-:Y:S01]  /*9c60*/  ISETP.NE.U32.AND P0, PT, RZ, UR4, PT ;  /* 0x00000004ff007c0c */ /* 0x000fe2000bf05070 */
[----:B------:R-:W-:Y:S01]  /*9c70*/  IMAD.MOV.U32 R6, RZ, RZ, R19 ;  /* 0x000000ffff067224 */ /* 0x000fe200078e0013 */
[----:B------:R-:W-:Y:S01]  /*9c80*/  ULDC.64 UR6, c[0x0][0x208] ;  /* 0x0000820000067ab9 */ /* 0x000fe20000000a00 */
[----:B------:R-:W-:Y:S01]  /*9c90*/  ISETP.NE.AND P1, PT, R27, RZ, PT ;  /* 0x000000ff1b00720c */ /* 0x000fe20003f25270 */
[----:B------:R-:W-:Y:S01]  /*9ca0*/  IMAD.MOV R9, RZ, RZ, -R25 ;  /* 0x000000ffff097224 */ /* 0x000fe200078e0a19 */
[----:B------:R-:W-:Y:S01]  /*9cb0*/  ISETP.NE.AND.EX P0, PT, RZ, UR5, PT, P0 ;  /* 0x00000005ff007c0c */ /* 0x000fe2000bf05300 */
[----:B------:R-:W-:-:S12]  /*9cc0*/  ULDC UR4, c[0x0][0xda8] ;  /* 0x00036a0000047ab9 */ /* 0x000fd80000000800 */
[----:B------:R-:W2:Y:S02]  /*9cd0*/  @P0 LDC.64 R2, c[0x0][0x9f8] ;  /* 0x00027e00ff020b82 */ /* 0x000ea40000000a00 */
[----:B--2---:R-:W-:-:S05]  /*9ce0*/  @P0 IMAD.WIDE R2, R19, 0x4, R2 ;  /* 0x0000000413020825 */ /* 0x004fca00078e0202 */
[----:B------:R2:W5:Y:S01]  /*9cf0*/  @P0 LDG.E R6, desc[UR6][R2.64] ;  /* 0x0000000602060981 */ /* 0x000562000c1e1900 */
[----:B-1----:R-:W-:Y:S01]  /*9d00*/  ISETP.NE.AND P0, PT, R0, 0x1, PT ;  /* 0x000000010000780c */ /* 0x002fe20003f05270 */
[----:B------:R-:W-:Y:S01]  /*9d10*/  VOTEU.ALL UP1, P1 ;  /* 0x00000000003f7886 */ /* 0x000fe20000820000 */
[----:B------:R-:W-:Y:S01]  /*9d20*/  IMAD R9, R9, UR4, R26 ;  /* 0x0000000409097c24 */ /* 0x000fe2000f8e021a */
[----:B------:R-:W-:Y:S01]  /*9d30*/  PLOP3.LUT P2, PT, P1, PT, PT, 0x8, 0x0 ;  /* 0x000000000000781c */ /* 0x000fe20000f4e170 */
[----:B------:R-:W-:Y:S02]  /*9d40*/  IMAD.MOV.U32 R0, RZ, RZ, R22 ;  /* 0x000000ffff007224 */ /* 0x000fe400078e0016 */
[----:B------:R-:W-:Y:S01]  /*9d50*/  @!UP1 UIADD3 UR8, UP0, UR36, 0x270, URZ ;  /* 0x0000027024089890 */ /* 0x000fe2000ff1e03f */
[----:B------:R-:W-:-:S03]  /*9d60*/  IMAD R9, R9, 0xc0, RZ ;  /* 0x000000c009097824 */ /* 0x000fc600078e02ff */
[----:B------:R-:W-:-:S03]  /*9d70*/  @!UP1 UIADD3.X UR9, URZ, UR37, URZ, UP0, !UPT ;  /* 0x000000253f099290 */ /* 0x000fc600087fe43f */
[----:B------:R-:W1:Y:S01]  /*9d80*/  @P0 LDC R5, c[0x0][0x42c] ;  /* 0x00010b00ff050b82 */ /* 0x000e620000000800 */
[----:B------:R-:W-:-:S07]  /*9d90*/  VOTEU.ALL UP0, P1 ;  /* 0x00000000003f7886 */ /* 0x000fce0000800000 */
[----:B------:R-:W3:Y:S01]  /*9da0*/  @P0 LDC R7, c[0x0][0x430] ;  /* 0x00010c00ff070b82 */ /* 0x000ee20000000800 */
[----:B-1----:R-:W-:-:S05]  /*9db0*/  @P0 IMAD.HI.U32 R4, R22, R5, RZ ;  /* 0x0000000516040227 */ /* 0x002fca00078e00ff */
[----:B--23--:R-:W-:-:S07]  /*9dc0*/  @P0 SHF.R.U32.HI R0, RZ, R7, R4 ;  /* 0x00000007ff000219 */ /* 0x00cfce0000011604 */
.L_x_8290:
        /* <DEDUP_REMOVED lines=13> */
.L_x_8291:
        /* <DEDUP_REMOVED lines=12> */
.L_x_8292:
        /* <DEDUP_REMOVED lines=15> */
.L_x_8346:
[----:B------:R-:W-:Y:S01]  /*a050*/  UMOV UR4, 0xffffffff ;  /* 0xffffffff00047882 */ /* 0x000fe20000000000 */
[----:B------:R-:W-:Y:S01]  /*a060*/  SHF.R.S32.HI R8, RZ, 0x1f, R6 ;  /* 0x0000001fff087819 */ /* 0x000fe20000011406 */
[----:B------:R-:W-:Y:S01]  /*a070*/  VIADD R10, R24, 0xffffffff ;  /* 0xffffffff180a7836 */ /* 0x000fe20000000000 */
[----:B------:R-:W-:Y:S06]  /*a080*/  BRA.DIV UR4, `(.L_x_8294) ;  /* 0x00000026045c7947 */ /* 0x000fec000b800000 */
[----:B------:R-:W-:-:S13]  /*a090*/  ELECT P6, URZ, PT ;  /* 0x00000000003f782f */ /* 0x000fda00038c0000 */
.L_x_8349:
        /* <DEDUP_REMOVED lines=23> */
.L_x_8296:
[----:B------:R-:W2:Y:S01]  /*a210*/  S2R R4, SR_TID.X ;  /* 0x0000000000047919 */ /* 0x000ea20000002100 */
[----:B------:R-:W-:Y:S01]  /*a220*/  IMAD R5, R16, 0x8, R23 ;  /* 0x0000000810057824 */ /* 0x000fe200078e0217 */
[----:B--2---:R-:W-:Y:S02]  /*a230*/  LOP3.LUT R11, R4, 0x7f, RZ, 0xc0, !PT ;  /* 0x0000007f040b7812 */ /* 0x004fe400078ec0ff */
[----:B------:R-:W-:Y:S02]  /*a240*/  SHF.L.U32 R4, R17, 0x1f, RZ ;  /* 0x0000001f11047819 */ /* 0x000fe400000006ff */
[----:B------:R-:W-:Y:S02]  /*a250*/  ISETP.NE.AND P2, PT, R11, RZ, PT ;  /* 0x000000ff0b00720c */ /* 0x000fe40003f45270 */
[----:B------:R-:W2:Y:S02]  /*a260*/  SYNCS.PHASECHK.TRANS64.TRYWAIT P1, [R5+URZ+0x31c40], R4 ;  /* 0x031c4004050075a7 */ /* 0x000ea4000802017f */
[----:B--2---:R-:W-:Y:S09]  /*a270*/  @!P1 BRA `(.L_x_8297) ;  /* 0x0000002400009947 */ /* 0x004ff20003800000 */
.L_x_8350:
[----:B------:R-:W-:Y:S05]  /*a280*/  @P2 BRA `(.L_x_8298) ;  /* 0x0000000000142947 */ /* 0x000fea0003800000 */
[----:B------:R-:W-:Y:S01]  /*a290*/  ISETP.NE.AND P1, PT, R27, RZ, PT ;  /* 0x000000ff1b00720c */ /* 0x000fe20003f25270 */
[----:B--2---:R-:W-:-:S04]  /*a2a0*/  IMAD.MOV.U32 R4, RZ, RZ, 0x6c00 ;  /* 0x00006c00ff047424 */ /* 0x004fc800078e00ff */
[----:B------:R3:W-:Y:S08]  /*a2b0*/  SYNCS.ARRIVE.TRANS64 RZ, [R5+URZ+0x31c30], R4 ;  /* 0x031c300405ff79a7 */ /* 0x0007f0000800003f */
[----:B------:R-:W-:Y:S05]  /*a2c0*/  @!P1 BRA `(.L_x_8298) ;  /* 0x0000000000049947 */ /* 0x000fea0003800000 */
[----:B------:R-:W-:Y:S01]  /*a2d0*/  BPT.TRAP 0x1 ;  /* 0x000000040000795c */ /* 0x000fe20000300000 */
.L_x_8298:
[----:B--23--:R-:W-:Y:S01]  /*a2e0*/  IMAD R4, R16, 0x6c00, R23 ;  /* 0x00006c0010047824 */ /* 0x00cfe200078e0217 */
        /* <DEDUP_REMOVED lines=26> */
.L_x_8295:
[----:B------:R-:W-:Y:S05]  /*a490*/  WARPSYNC.ALL ;  /* 0x0000000000007948 */ /* 0x000fea0003800000 */
[----:B------:R-:W-:Y:S01]  /*a4a0*/  BAR.SYNC.DEFER_BLOCKING 0x8, 0x1a0 ;  /* 0x0206800000007b1d */ /* 0x000fe20000010000 */
[----:B------:R-:W-:Y:S02]  /*a4b0*/  R2UR UR24, R23 ;  /* 0x00000000171872ca */ /* 0x000fe400000e0000 */
        /* <DEDUP_REMOVED lines=12> */
[----:B------:R-:W-:Y:S01]  /*a580*/  UIADD3 UR8, UR24, 0xda00, URZ ;  /* 0x0000da0018087890 */ /* 0x000fe2000fffe03f */
[----:B------:R-:W-:Y:S01]  /*a590*/  @P1 IMAD.MOV.U32 R4, RZ, RZ, 0x9000 ;  /* 0x00009000ff041424 */ /* 0x000fe200078e00ff */
[----:B------:R-:W-:Y:S01]  /*a5a0*/  UIADD3 UR9, UR24, 0x31c00, URZ ;  /* 0x00031c0018097890 */ /* 0x000fe2000fffe03f */
[----:B------:R-:W-:Y:S01]  /*a5b0*/  @P1 R2UR UR19, R9 ;  /* 0x00000000091312ca */ /* 0x000fe200000e0000 */
[----:B------:R-:W-:Y:S01]  /*a5c0*/  UIADD3 UR16, UR24, 0x10a00, URZ ;  /* 0x00010a0018107890 */ /* 0x000fe2000fffe03f */
[----:B------:R-:W-:Y:S01]  /*a5d0*/  BSSY B0, `(.L_x_8299) ;  /* 0x0000014000007945 */ /* 0x000fe20003800000 */
[----:B------:R-:W-:Y:S01]  /*a5e0*/  UMOV UR15, 0x12f00000 ;  /* 0x12f00000000f7882 */ /* 0x000fe20000000000 */
[----:B------:R-:W-:Y:S01]  /*a5f0*/  UMOV UR18, 0x20 ;  /* 0x0000002000127882 */ /* 0x000fe20000000000 */
[----:B------:R-:W-:Y:S01]  /*a600*/  UMOV UR22, 0x0 ;  /* 0x0000000000167882 */ /* 0x000fe20000000000 */
[----:B------:R-:W-:Y:S01]  /*a610*/  UMOV UR17, UR9 ;  /* 0x0000000900117c82 */ /* 0x000fe20008000000 */
[----:B------:R2:W-:Y:S01]  /*a620*/  @P1 SYNCS.ARRIVE.TRANS64 RZ, [R23+URZ+0x31c00], R4 ;  /* 0x031c000417ff19a7 */ /* 0x0005e2000800003f */
[----:B------:R3:W-:Y:S01]  /*a630*/  UTMALDG.4D [UR8], [UR4], desc[UR6] ;  /* 0x00000608040075b4 */ /* 0x0007e20008019000 */
[----:B------:R-:W-:Y:S01]  /*a640*/  UMOV UR23, 0x12f00000 ;  /* 0x12f0000000177882 */ /* 0x000fe20000000000 */
[----:B------:R-:W-:-:S03]  /*a650*/  ISETP.GE.AND P2, PT, R28, 0x91, PT ;  /* 0x000000911c00780c */ /* 0x000fc60003f46270 */
[----:B------:R4:W-:Y:S01]  /*a660*/  UTMALDG.4D [UR16], [UR4], desc[UR14] ;  /* 0x00000e10040075b4 */ /* 0x0009e20008019000 */
[----:B--2---:R-:W-:-:S04]  /*a670*/  LOP3.LUT R4, R29, 0x1, RZ, 0xc, !PT ;  /* 0x000000011d047812 */ /* 0x004fc800078e0cff */
[----:B------:R-:W-:Y:S02]  /*a680*/  SHF.L.U32 R4, R4, 0x1f, RZ ;  /* 0x0000001f04047819 */ /* 0x000fe400000006ff */
[----:B---3--:R-:W-:Y:S01]  /*a690*/  @P1 R2UR UR13, R19 ;  /* 0x00000000130d12ca */ /* 0x008fe200000e0000 */
[----:B------:R-:W-:Y:S01]  /*a6a0*/  UIADD3 UR8, UR24, 0x13a00, URZ ;  /* 0x00013a0018087890 */ /* 0x000fe2000fffe03f */
[----:B------:R-:W-:Y:S01]  /*a6b0*/  @P1 R2UR UR12, R22 ;  /* 0x00000000160c12ca */ /* 0x000fe200000e0000 */
[----:B------:R-:W-:Y:S01]  /*a6c0*/  UMOV UR10, 0x40 ;  /* 0x00000040000a7882 */ /* 0x000fe20000000000 */
[----:B------:R-:W-:-:S13]  /*a6d0*/  @P1 R2UR UR11, R9 ;  /* 0x00000000090b12ca */ /* 0x000fda00000e0000 */
[----:B------:R4:W-:Y:S01]  /*a6e0*/  UTMALDG.4D [UR8], [UR4], desc[UR22] ;  /* 0x00001608040075b4 */ /* 0x0009e20008019000 */
[----:B------:R-:W2:Y:S02]  /*a6f0*/  SYNCS.PHASECHK.TRANS64.TRYWAIT P1, [R23+URZ+0x31c20], R4 ;  /* 0x031c2004170075a7 */ /* 0x000ea4000802017f */
[----:B--2-4-:R-:W-:Y:S05]  /*a700*/  @!P1 BRA `(.L_x_8300) ;  /* 0x0000001c00f09947 */ /* 0x014fea0003800000 */
.L_x_8351:
[----:B------:R-:W-:Y:S05]  /*a710*/  BSYNC B0 ;  /* 0x0000000000007941 */ /* 0x000fea0003800000 */
.L_x_8299:
[----:B------:R-:W-:Y:S05]  /*a720*/  @!P2 BRA `(.L_x_8301) ;  /* 0x000000140060a947 */ /* 0x000fea0003800000 */
[----:B------:R-:W-:Y:S02]  /*a730*/  IMAD.MOV R11, RZ, RZ, -R24 ;  /* 0x000000ffff0b7224 */ /* 0x000fe400078e0a18 */
[----:B--2---:R-:W-:Y:S02]  /*a740*/  IMAD.MOV.U32 R4, RZ, RZ, 0x1 ;  /* 0x00000001ff047424 */ /* 0x004fe400078e00ff */
[----:B------:R-:W-:-:S03]  /*a750*/  VIADD R9, R24, 0xfffffffe ;  /* 0xfffffffe18097836 */ /* 0x000fc60000000000 */
[----:B------:R-:W-:-:S05]  /*a760*/  VIADDMNMX R11, R11, R4, 0xffffffff, !PT ;  /* 0xffffffff0b0b7446 */ /* 0x000fca0007800104 */
[----:B------:R-:W-:-:S05]  /*a770*/  IMAD.IADD R4, R24, 0x1, R11 ;  /* 0x0000000118047824 */ /* 0x000fca00078e020b */
[----:B------:R-:W-:-:S04]  /*a780*/  LOP3.LUT R4, R4, 0x1, RZ, 0xc0, !PT ;  /* 0x0000000104047812 */ /* 0x000fc800078ec0ff */
[----:B------:R-:W-:-:S13]  /*a790*/  ISETP.NE.U32.AND P1, PT, R4, 0x1, PT ;  /* 0x000000010400780c */ /* 0x000fda0003f25070 */
[----:B------:R-:W-:Y:S05]  /*a7a0*/  @P1 BRA `(.L_x_8302) ;  /* 0x0000000400b81947 */ /* 0x000fea0003800000 */
[----:B-1----:R-:W-:Y:S01]  /*a7b0*/  VIADD R12, R16, 0x1 ;  /* 0x00000001100c7836 */ /* 0x002fe20000000000 */
        /* <DEDUP_REMOVED lines=26> */
.L_x_8305:
[----:B-1----:R-:W1:Y:S01]  /*a960*/  S2R R2, SR_TID.X ;  /* 0x0000000000027919 */ /* 0x002e620000002100 */
[----:B------:R-:W-:Y:S01]  /*a970*/  IMAD R3, R12, 0x8, R23 ;  /* 0x000000080c037824 */ /* 0x000fe200078e0217 */
[----:B-1----:R-:W-:Y:S02]  /*a980*/  LOP3.LUT R5, R2, 0x7f, RZ, 0xc0, !PT ;  /* 0x0000007f02057812 */ /* 0x002fe400078ec0ff */
[----:B------:R-:W-:Y:S02]  /*a990*/  SHF.L.U32 R2, R13, 0x1f, RZ ;  /* 0x0000001f0d027819 */ /* 0x000fe400000006ff */
[----:B------:R-:W-:Y:S02]  /*a9a0*/  ISETP.NE.AND P1, PT, R5, RZ, PT ;  /* 0x000000ff0500720c */ /* 0x000fe40003f25270 */
[----:B------:R-:W1:Y:S02]  /*a9b0*/  SYNCS.PHASECHK.TRANS64.TRYWAIT P2, [R3+URZ+0x31c40], R2 ;  /* 0x031c4002030075a7 */ /* 0x000e64000804017f */
[----:B-1----:R-:W-:Y:S09]  /*a9c0*/  @!P2 BRA `(.L_x_8306) ;  /* 0x0000001c0054a947 */ /* 0x002ff20003800000 */
.L_x_8352:
[----:B------:R-:W-:Y:S05]  /*a9d0*/  @P1 BRA `(.L_x_8307) ;  /* 0x0000000000141947 */ /* 0x000fea0003800000 */
[----:B------:R-:W-:Y:S01]  /*a9e0*/  ISETP.NE.AND P2, PT, R27, RZ, PT ;  /* 0x000000ff1b00720c */ /* 0x000fe20003f45270 */
[----:B-1----:R-:W-:-:S04]  /*a9f0*/  IMAD.MOV.U32 R2, RZ, RZ, 0x6c00 ;  /* 0x00006c00ff027424 */ /* 0x002fc800078e00ff */
[----:B------:R2:W-:Y:S08]  /*aa00*/  SYNCS.ARRIVE.TRANS64 RZ, [R3+URZ+0x31c30], R2 ;  /* 0x031c300203ff79a7 */ /* 0x0005f0000800003f */
[----:B------:R-:W-:Y:S05]  /*aa10*/  @!P2 BRA `(.L_x_8307) ;  /* 0x000000000004a947 */ /* 0x000fea0003800000 */
[----:B------:R-:W-:Y:S01]  /*aa20*/  BPT.TRAP 0x1 ;  /* 0x000000040000795c */ /* 0x000fe20000300000 */
.L_x_8307:
[----:B-12---:R-:W-:Y:S01]  /*aa30*/  IMAD R2, R12, 0x6c00, R23 ;  /* 0x00006c000c027824 */ /* 0x006fe200078e0217 */
        /* <DEDUP_REMOVED lines=29> */
.L_x_8353:
[----:B------:R-:W-:Y:S05]  /*ac10*/  @P1 BRA `(.L_x_8309) ;  /* 0x0000000000181947 */ /* 0x000fea0003800000 */
[----:B------:R-:W-:Y:S01]  /*ac20*/  ISETP.NE.AND P1, PT, R27, RZ, PT ;  /* 0x000000ff1b00720c */ /* 0x000fe20003f25270 */
[----:B-1----:R-:W-:Y:S02]  /*ac30*/  IMAD R2, R16, 0x8, R23 ;  /* 0x0000000810027824 */ /* 0x002fe400078e0217 */
[----:B------:R-:W-:-:S04]  /*ac40*/  IMAD.MOV.U32 R3, RZ, RZ, 0x6c00 ;  /* 0x00006c00ff037424 */ /* 0x000fc800078e00ff */
[----:B------:R2:W-:Y:S06]  /*ac50*/  SYNCS.ARRIVE.TRANS64 RZ, [R2+URZ+0x31c50], R3 ;  /* 0x031c500302ff79a7 */ /* 0x0005ec000800003f */
[----:B------:R-:W-:Y:S05]  /*ac60*/  @!P1 BRA `(.L_x_8309) ;  /* 0x0000000000049947 */ /* 0x000fea0003800000 */
[----:B------:R-:W-:Y:S01]  /*ac70*/  BPT.TRAP 0x1 ;  /* 0x000000040000795c */ /* 0x000fe20000300000 */
.L_x_8309:
[--C-:B--2---:R-:W-:Y:S01]  /*ac80*/  IMAD R3, R16, 0x6c00, R23.reuse ;  /* 0x00006c0010037824 */ /* 0x104fe200078e0217 */
[----:B------:R-:W-:Y:S01]  /*ac90*/  R2UR UR11, R18 ;  /* 0x00000000120b72ca */ /* 0x000fe200000e0000 */
        /* <DEDUP_REMOVED lines=12> */
[----:B------:R-:W-:Y:S01]  /*ad60*/  UIMAD UR11, UR11, 0x90, URZ ;  /* 0x000000900b0b78a4 */ /* 0x000fe2000f8e023f */
[----:B------:R-:W-:-:S03]  /*ad70*/  IMAD.MOV.U32 R18, RZ, RZ, R9 ;  /* 0x000000ffff127224 */ /* 0x000fc600078e0009 */
[----:B------:R-:W-:Y:S02]  /*ad80*/  UIADD3 UR8, UR15, 0x200, URZ ;  /* 0x000002000f087890 */ /* 0x000fe4000fffe03f */
        /* <DEDUP_REMOVED lines=12> */
.L_x_8304:
[----:B------:R-:W-:Y:S05]  /*ae50*/  BSYNC B0 ;  /* 0x0000000000007941 */ /* 0x000fea0003800000 */
.L_x_8303:
[----:B------:R-:W-:Y:S02]  /*ae60*/  VIADD R9, R24, 0xfffffffd ;  /* 0xfffffffd18097836 */ /* 0x000fe40000000000 */
[----:B------:R-:W-:Y:S02]  /*ae70*/  IMAD.MOV.U32 R16, RZ, RZ, R12 ;  /* 0x000000ffff107224 */ /* 0x000fe400078e000c */
[----:B------:R-:W-:-:S07]  /*ae80*/  IMAD.MOV.U32 R17, RZ, RZ, R13 ;  /* 0x000000ffff117224 */ /* 0x000fce00078e000d */
.L_x_8302:
[----:B------:R-:W-:Y:S01]  /*ae90*/  IMAD.MOV R11, RZ, RZ, -R11 ;  /* 0x000000ffff0b7224 */ /* 0x000fe200078e0a0b */
[----:B------:R-:W-:Y:S04]  /*aea0*/  BSSY B0, `(.L_x_8301) ;  /* 0x00000e0000007945 */ /* 0x000fe80003800000 */
[----:B------:R-:W-:-:S13]  /*aeb0*/  ISETP.NE.AND P1, PT, R10, R11, PT ;  /* 0x0000000b0a00720c */ /* 0x000fda0003f25270 */
[----:B------:R-:W-:Y:S05]  /*aec0*/  @!P1 BRA `(.L_x_8310) ;  /* 0x0000000c00749947 */ /* 0x000fea0003800000 */
[----:B------:R-:W-:-:S07]  /*aed0*/  IMAD.MOV.U32 R4, RZ, RZ, R7 ;  /* 0x000000ffff047224 */ /* 0x000fce00078e0007 */
.L_x_8325:
[----:B------:R-:W-:Y:S01]  /*aee0*/  VIADD R10, R16, 0x1 ;  /* 0x00000001100a7836 */ /* 0x000fe20000000000 */
[----:B------:R-:W-:Y:S04]  /*aef0*/  BSSY B1, `(.L_x_8311) ;  /* 0x000006a000017945 */ /* 0x000fe80003800000 */
[----:B------:R-:W-:-:S04]  /*af00*/  ISETP.NE.AND P1, PT, R10, 0x2, PT ;  /* 0x000000020a00780c */ /* 0x000fc80003f25270 */
[----:B-12---:R-:W-:Y:S02]  /*af10*/  SEL R2, RZ, 0x1, P1 ;  /* 0x00000001ff027807 */ /* 0x006fe40000800000 */
[----:B------:R-:W-:Y:S02]  /*af20*/  SEL R10, R10, RZ, P1 ;  /* 0x000000ff0a0a7207 */ /* 0x000fe40000800000 */
[----:B------:R-:W-:Y:S01]  /*af30*/  LOP3.LUT R11, R17, R2, RZ, 0x3c, !PT ;  /* 0x00000002110b7212 */ /* 0x000fe200078e3cff */
[----:B------:R-:W-:Y:S06]  /*af40*/  @!P6 BRA `(.L_x_8312) ;  /* 0x000000040090e947 */ /* 0x000fec0003800000 */
[----:B-1----:R-:W-:Y:S01]  /*af50*/  IMAD.MOV.U32 R12, RZ, RZ, R9 ;  /* 0x000000ffff0c7224 */ /* 0x002fe200078e0009 */
[----:B------:R-:W-:Y:S06]  /*af60*/  @!P0 BRA `(.L_x_8313) ;  /* 0x0000000000508947 */ /* 0x000fec0003800000 */
[----:B------:R-:W1:Y:S01]  /*af70*/  LDC R12, c[0x0][0x41c] ;  /* 0x00010700ff0c7b82 */ /* 0x000e620000000800 */
[----:B------:R-:W-:Y:S01]  /*af80*/  IMAD.MOV.U32 R13, RZ, RZ, R9 ;  /* 0x000000ffff0d7224 */ /* 0x000fe200078e0009 */
[----:B------:R-:W-:Y:S01]  /*af90*/  ULDC.64 UR4, c[0x0][0x408] ;  /* 0x0001020000047ab9 */ /* 0x000fe20000000a00 */
[----:B------:R-:W-:Y:S01]  /*afa0*/  ULDC.64 UR6, c[0x0][0x208] ;  /* 0x0000820000067ab9 */ /* 0x000fe20000000a00 */
[----:B------:R-:W-:-:S04]  /*afb0*/  IMAD R15, R8, UR4, RZ ;  /* 0x00000004080f7c24 */ /* 0x000fc8000f8e02ff */
[----:B------:R-:W2:Y:S01]  /*afc0*/  LDC.64 R4, c[0x0][0x3f8] ;  /* 0x0000fe00ff047b82 */ /* 0x000ea20000000a00 */
        /* <DEDUP_REMOVED lines=9> */
[----:B--2---:R-:W-:-:S04]  /*b060*/  LEA R4, P1, R2, R4, 0x2 ;  /* 0x0000000402047211 */ /* 0x004fc800078210ff */
[----:B------:R-:W-:-:S05]  /*b070*/  LEA.HI.X R5, R2, R5, R3, 0x2, P1 ;  /* 0x0000000502057211 */ /* 0x000fca00008f1403 */
[----:B------:R1:W5:Y:S01]  /*b080*/  LDG.E R4, desc[UR6][R4.64] ;  /* 0x0000000604047981 */ /* 0x000362000c1e1900 */
[----:B------:R-:W-:-:S04]  /*b090*/  IMAD.MOV R2, RZ, RZ, -R13 ;  /* 0x000000ffff027224 */ /* 0x000fc800078e0a0d */
[----:B------:R-:W-:-:S07]  /*b0a0*/  IMAD R12, R12, R2, R9 ;  /* 0x000000020c0c7224 */ /* 0x000fce00078e0209 */
.L_x_8313:
[----:B------:R-:W1:Y:S01]  /*b0b0*/  S2R R2, SR_TID.X ;  /* 0x0000000000027919 */ /* 0x000e620000002100 */
[----:B------:R-:W-:Y:S01]  /*b0c0*/  IMAD R3, R10, 0x8, R23 ;  /* 0x000000080a037824 */ /* 0x000fe200078e0217 */
[----:B-1----:R-:W-:Y:S02]  /*b0d0*/  LOP3.LUT R5, R2, 0x7f, RZ, 0xc0, !PT ;  /* 0x0000007f02057812 */ /* 0x002fe400078ec0ff */
[----:B------:R-:W-:Y:S02]  /*b0e0*/  SHF.L.U32 R2, R11, 0x1f, RZ ;  /* 0x0000001f0b027819 */ /* 0x000fe400000006ff */
[----:B------:R-:W-:Y:S02]  /*b0f0*/  ISETP.NE.AND P1, PT, R5, RZ, PT ;  /* 0x000000ff0500720c */ /* 0x000fe40003f25270 */
[----:B------:R-:W1:Y:S02]  /*b100*/  SYNCS.PHASECHK.TRANS64.TRYWAIT P2, [R3+URZ+0x31c40], R2 ;  /* 0x031c4002030075a7 */ /* 0x000e64000804017f */
[----:B-1----:R-:W-:Y:S09]  /*b110*/  @!P2 BRA `(.L_x_8314) ;  /* 0x0000001400a8a947 */ /* 0x002ff20003800000 */
.L_x_8354:
[----:B------:R-:W-:Y:S05]  /*b120*/  @P1 BRA `(.L_x_8315) ;  /* 0x0000000000141947 */ /* 0x000fea0003800000 */
[----:B------:R-:W-:Y:S01]  /*b130*/  ISETP.NE.AND P2, PT, R27, RZ, PT ;  /* 0x000000ff1b00720c */ /* 0x000fe20003f45270 */
[----:B-1----:R-:W-:-:S04]  /*b140*/  IMAD.MOV.U32 R2, RZ, RZ, 0x6c00 ;  /* 0x00006c00ff027424 */ /* 0x002fc800078e00ff */
[----:B------:R2:W-:Y:S08]  /*b150*/  SYNCS.ARRIVE.TRANS64 RZ, [R3+URZ+0x31c30], R2 ;  /* 0x031c300203ff79a7 */ /* 0x0005f0000800003f */
[----:B------:R-:W-:Y:S05]  /*b160*/  @!P2 BRA `(.L_x_8315) ;  /* 0x000000000004a947 */ /* 0x000fea0003800000 */
[----:B------:R-:W-:Y:S01]  /*b170*/  BPT.TRAP 0x1 ;  /* 0x000000040000795c */ /* 0x000fe20000300000 */
.L_x_8315:
        /* <DEDUP_REMOVED lines=30> */
.L_x_8355:
[----:B------:R-:W-:Y:S05]  /*b360*/  @P1 BRA `(.L_x_8317) ;  /* 0x0000000000141947 */ /* 0x000fea0003800000 */
[----:B------:R-:W-:Y:S01]  /*b370*/  ISETP.NE.AND P1, PT, R27, RZ, PT ;  /* 0x000000ff1b00720c */ /* 0x000fe20003f25270 */
[----:B------:R-:W-:-:S04]  /*b380*/  IMAD.MOV.U32 R3, RZ, RZ, 0x6c00 ;  /* 0x00006c00ff037424 */ /* 0x000fc800078e00ff */
[----:B------:R2:W-:Y:S08]  /*b390*/  SYNCS.ARRIVE.TRANS64 RZ, [R2+URZ+0x50], R3 ;  /* 0x0000500302ff79a7 */ /* 0x0005f0000800003f */
[----:B------:R-:W-:Y:S05]  /*b3a0*/  @!P1 BRA `(.L_x_8317) ;  /* 0x0000000000049947 */ /* 0x000fea0003800000 */
[----:B------:R-:W-:Y:S01]  /*b3b0*/  BPT.TRAP 0x1 ;  /* 0x000000040000795c */ /* 0x000fe20000300000 */
.L_x_8317:
        /* <DEDUP_REMOVED lines=22> */
[----:B---3--:R-:W-:Y:S01]  /*b520*/  UMOV UR8, UR15 ;  /* 0x0000000f00087c82 */ /* 0x008fe20008000000 */
[----:B------:R-:W-:Y:S02]  /*b530*/  UMOV UR10, UR17 ;  /* 0x00000011000a7c82 */ /* 0x000fe40008000000 */
[----:B------:R3:W-:Y:S02]  /*b540*/  UTMALDG.4D [UR8], [UR4], desc[UR6] ;  /* 0x00000608040075b4 */ /* 0x0007e40008019000 */
[----:B---3--:R-:W-:Y:S01]  /*b550*/  UMOV UR8, UR16 ;  /* 0x0000001000087c82 */ /* 0x008fe20008000000 */
[----:B------:R-:W-:-:S02]  /*b560*/  UMOV UR10, UR14 ;  /* 0x0000000e000a7c82 */ /* 0x000fc40008000000 */
[----:B------:R3:W-:Y:S02]  /*b570*/  UTMALDG.4D [UR8], [UR4], desc[UR6] ;  /* 0x00000608040075b4 */ /* 0x0007e40008019000 */
[----:B---3--:R-:W-:Y:S01]  /*b580*/  NOP ;  /* 0x0000000000007918 */ /* 0x008fe20000000000 */
.L_x_8312:
[----:B------:R-:W-:Y:S05]  /*b590*/  BSYNC B1 ;  /* 0x0000000000017941 */ /* 0x000fea0003800000 */
.L_x_8311:
        /* <DEDUP_REMOVED lines=29> */
.L_x_8320:
[----:B------:R-:W1:Y:S01]  /*b770*/  S2R R2, SR_TID.X ;  /* 0x0000000000027919 */ /* 0x000e620000002100 */
[----:B------:R-:W-:Y:S02]  /*b780*/  SHF.L.U32 R3, R17, 0x1f, RZ ;  /* 0x0000001f11037819 */ /* 0x000fe400000006ff */
[----:B-1----:R-:W-:Y:S01]  /*b790*/  LOP3.LUT R5, R2, 0x7f, RZ, 0xc0, !PT ;  /* 0x0000007f02057812 */ /* 0x002fe200078ec0ff */
[----:B------:R-:W-:-:S03]  /*b7a0*/  IMAD R2, R16, 0x8, R23 ;  /* 0x0000000810027824 */ /* 0x000fc600078e0217 */
[----:B------:R-:W-:Y:S01]  /*b7b0*/  ISETP.NE.AND P1, PT, R5, RZ, PT ;  /* 0x000000ff0500720c */ /* 0x000fe20003f25270 */
[----:B------:R-:W1:Y:S02]  /*b7c0*/  SYNCS.PHASECHK.TRANS64.TRYWAIT P2, [R2+URZ+0x31c40], R3 ;  /* 0x031c4003020075a7 */ /* 0x000e64000804017f */
[----:B-1----:R-:W-:Y:S10]  /*b7d0*/  @!P2 BRA `(.L_x_8321) ;  /* 0x000000100020a947 */ /* 0x002ff40003800000 */
.L_x_8356:
[----:B------:R-:W-:Y:S05]  /*b7e0*/  @P1 BRA `(.L_x_8322) ;  /* 0x0000000000141947 */ /* 0x000fea0003800000 */
[----:B------:R-:W-:Y:S01]  /*b7f0*/  ISETP.NE.AND P2, PT, R27, RZ, PT ;  /* 0x000000ff1b00720c */ /* 0x000fe20003f45270 */
[----:B-1----:R-:W-:-:S04]  /*b800*/  IMAD.MOV.U32 R3, RZ, RZ, 0x6c00 ;  /* 0x00006c00ff037424 */ /* 0x002fc800078e00ff */
[----:B------:R2:W-:Y:S08]  /*b810*/  SYNCS.ARRIVE.TRANS64 RZ, [R2+URZ+0x31c30], R3 ;  /* 0x031c300302ff79a7 */ /* 0x0005f0000800003f */
[----:B------:R-:W-:Y:S05]  /*b820*/  @!P2 BRA `(.L_x_8322) ;  /* 0x000000000004a947 */ /* 0x000fea0003800000 */
[----:B------:R-:W-:Y:S01]  /*b830*/  BPT.TRAP 0x1 ;  /* 0x000000040000795c */ /* 0x000fe20000300000 */
.L_x_8322:
[----:B-12---:R-:W-:Y:S01]  /*b840*/  IMAD R2, R16, 0x6c00, R23 ;  /* 0x00006c0010027824 */ /* 0x006fe200078e0217 */
[----:B------:R-:W-:Y:S01]  /*b850*/  R2UR UR11, R13 ;  /* 0x000000000d0b72ca */ /* 0x000fe200000e0000 */
[----:B------:R-:W-:Y:S01]  /*b860*/  VIADD R3, R23, 0x31c00 ;  /* 0x00031c0017037836 */ /* 0x000fe20000000000 */
[----:B------:R-:W-:Y:S01]  /*b870*/  UIADD3 UR4, UP0, UR36, 0x370, URZ ;  /* 0x0000037024047890 */ /* 0x000fe2000ff1e03f */
[----:B------:R-:W-:Y:S01]  /*b880*/  R2UR UR12, R0 ;  /* 0x00000000000c72ca */ /* 0x000fe200000e0000 */
[----:B------:R-:W-:Y:S01]  /*b890*/  UMOV UR10, URZ ;  /* 0x0000003f000a7c82 */ /* 0x000fe20008000000 */
[----:B------:R-:W-:Y:S01]  /*b8a0*/  R2UR UR8, R2 ;  /* 0x00000000020872ca */ /* 0x000fe200000e0000 */
[--C-:B------:R-:W-:Y:S01]  /*b8b0*/  IMAD R2, R16, 0x8, R3.reuse ;  /* 0x0000000810027824 */ /* 0x100fe200078e0203 */
[----:B-----5:R-:W-:Y:S01]  /*b8c0*/  R2UR UR13, R4 ;  /* 0x00000000040d72ca */ /* 0x020fe200000e0000 */
[----:B------:R-:W-:Y:S01]  /*b8d0*/  UIADD3.X UR5, URZ, UR37, URZ, UP0, !UPT ;  /* 0x000000253f057290 */ /* 0x000fe200087fe43f */
[----:B------:R-:W-:Y:S01]  /*b8e0*/  SHF.L.U32 R11, R11, 0x1f, RZ ;  /* 0x0000001f0b0b7819 */ /* 0x000fe200000006ff */
[----:B------:R-:W-:Y:S01]  /*b8f0*/  UMOV UR6, 0x0 ;  /* 0x0000000000067882 */ /* 0x000fe20000000000 */
[----:B------:R-:W-:Y:S01]  /*b900*/  R2UR UR9, R2 ;  /* 0x00000000020972ca */ /* 0x000fe200000e0000 */
[----:B------:R-:W-:Y:S01]  /*b910*/  UMOV UR7, 0x14f00000 ;  /* 0x14f0000000077882 */ /* 0x000fe20000000000 */
[----:B------:R-:W-:Y:S01]  /*b920*/  UIMAD UR11, UR11, 0x90, URZ ;  /* 0x000000900b0b78a4 */ /* 0x000fe2000f8e023f */
[----:B------:R-:W-:Y:S01]  /*b930*/  IMAD R2, R10, 0x8, R3 ;  /* 0x000000080a027824 */ /* 0x000fe200078e0203 */
[----:B------:R-:W-:Y:S01]  /*b940*/  UMOV UR17, 0x20 ;  /* 0x0000002000117882 */ /* 0x000fe20000000000 */
[----:B------:R-:W-:-:S02]  /*b950*/  UMOV UR18, 0x40 ;  /* 0x0000004000127882 */ /* 0x000fc40000000000 */
[----:B------:R-:W-:Y:S02]  /*b960*/  UIADD3 UR14, UR8, 0x16a00, URZ ;  /* 0x00016a00080e7890 */ /* 0x000fe4000fffe03f */
[----:B------:R-:W-:Y:S02]  /*b970*/  UIADD3 UR15, UR8, 0x18e00, URZ ;  /* 0x00018e00080f7890 */ /* 0x000fe4000fffe03f */
[----:B------:R-:W-:Y:S02]  /*b980*/  UIADD3 UR16, UR8, 0x1b200, URZ ;  /* 0x0001b20008107890 */ /* 0x000fe4000fffe03f */
[----:B------:R-:W-:Y:S01]  /*b990*/  UIADD3 UR9, UR9, 0x30, URZ ;  /* 0x0000003009097890 */ /* 0x000fe2000fffe03f */
[----:B------:R-:W-:-:S08]  /*b9a0*/  UMOV UR8, UR14 ;  /* 0x0000000e00087c82 */ /* 0x000fd00008000000 */
        /* <DEDUP_REMOVED lines=9> */
.L_x_8357:
[----:B------:R-:W-:Y:S05]  /*ba40*/  @P1 BRA `(.L_x_8324) ;  /* 0x0000000000141947 */ /* 0x000fea0003800000 */
[----:B------:R-:W-:Y:S01]  /*ba50*/  ISETP.NE.AND P1, PT, R27, RZ, PT ;  /* 0x000000ff1b00720c */ /* 0x000fe20003f25270 */
[----:B------:R-:W-:-:S04]  /*ba60*/  IMAD.MOV.U32 R3, RZ, RZ, 0x6c00 ;  /* 0x00006c00ff037424 */ /* 0x000fc800078e00ff */
[----:B------:R2:W-:Y:S08]  /*ba70*/  SYNCS.ARRIVE.TRANS64 RZ, [R2+URZ+0x50], R3 ;  /* 0x0000500302ff79a7 */ /* 0x0005f0000800003f */
[----:B------:R-:W-:Y:S05]  /*ba80*/  @!P1 BRA `(.L_x_8324) ;  /* 0x0000000000049947 */ /* 0x000fea0003800000 */
[----:B------:R-:W-:Y:S01]  /*ba90*/  BPT.TRAP 0x1 ;  /* 0x000000040000795c */ /* 0x000fe20000300000 */
.L_x_8324:
        /* <DEDUP_REMOVED lines=18> */
[----:B------:R-:W-:-:S05]  /*bbc0*/  UIADD3 UR15, UR15, 0x4a00, URZ ;  /* 0x00004a000f0f7890 */ /* 0x000fca000fffe03f */
[----:B------:R3:W-:Y:S02]  /*bbd0*/  UTMALDG.4D [UR8], [UR4], desc[UR6] ;  /* 0x00000608040075b4 */ /* 0x0007e40008019000 */
[----:B---3--:R-:W-:Y:S01]  /*bbe0*/  UMOV UR8, UR14 ;  /* 0x0000000e00087c82 */ /* 0x008fe20008000000 */
[----:B------:R-:W-:Y:S01]  /*bbf0*/  UMOV UR10, UR16 ;  /* 0x00000010000a7c82 */ /* 0x000fe20008000000 */
[----:B------:R-:W-:Y:S01]  /*bc00*/  UMOV UR14, 0x40 ;  /* 0x00000040000e7882 */ /* 0x000fe20000000000 */
[----:B------:R3:W-:Y:S02]  /*bc10*/  UTMALDG.4D [UR8], [UR4], desc[UR6] ;  /* 0x00000608040075b4 */ /* 0x0007e40008019000 */
[----:B---3--:R-:W-:Y:S01]  /*bc20*/  UMOV UR8, UR15 ;  /* 0x0000000f00087c82 */ /* 0x008fe20008000000 */
[----:B------:R-:W-:Y:S02]  /*bc30*/  UMOV UR10, UR14 ;  /* 0x0000000e000a7c82 */ /* 0x000fe40008000000 */
[----:B------:R3:W-:Y:S02]  /*bc40*/  UTMALDG.4D [UR8], [UR4], desc[UR6] ;  /* 0x00000608040075b4 */ /* 0x0007e40008019000 */
[----:B---3--:R-:W-:Y:S01]  /*bc50*/  NOP ;  /* 0x0000000000007918 */ /* 0x008fe20000000000 */
.L_x_8319:
[----:B------:R-:W-:Y:S05]  /*bc60*/  BSYNC B1 ;  /* 0x0000000000017941 */ /* 0x000fea0003800000 */
.L_x_8318:
[C---:B------:R-:W-:Y:S01]  /*bc70*/  ISETP.GT.AND P1, PT, R9.reuse, 0x1, PT ;  /* 0x000000010900780c */ /* 0x040fe20003f24270 */
[----:B------:R-:W-:-:S12]  /*bc80*/  VIADD R9, R9, 0xfffffffe ;  /* 0xfffffffe09097836 */ /* 0x000fd80000000000 */
[----:B------:R-:W-:Y:S05]  /*bc90*/  @P1 BRA `(.L_x_8325) ;  /* 0xfffffff000901947 */ /* 0x000fea000383ffff */
.L_x_8310:
[----:B------:R-:W-:Y:S05]  /*bca0*/  BSYNC B0 ;  /* 0x0000000000007941 */ /* 0x000fea0003800000 */
.L_x_8301:
[----:B------:R-:W-:Y:S04]  /*bcb0*/  BSSY B0, `(.L_x_8326) ;  /* 0x000002a000007945 */ /* 0x000fe80003800000 */
[----:B------:R-:W-:Y:S05]  /*bcc0*/  @!P6 BRA `(.L_x_8327) ;  /* 0x0000000000a0e947 */ /* 0x000fea0003800000 */
[----:B-12---:R-:W1:Y:S01]  /*bcd0*/  S2R R2, SR_TID.X ;  /* 0x0000000000027919 */ /* 0x006e620000002100 */
[----:B------:R-:W-:Y:S01]  /*bce0*/  IMAD R3, R16, 0x8, R23 ;  /* 0x0000000810037824 */ /* 0x000fe200078e0217 */
[----:B-1----:R-:W-:Y:S02]  /*bcf0*/  LOP3.LUT R4, R2, 0x7f, RZ, 0xc0, !PT ;  /* 0x0000007f02047812 */ /* 0x002fe400078ec0ff */
[----:B------:R-:W-:Y:S02]  /*bd00*/  SHF.L.U32 R2, R17, 0x1f, RZ ;  /* 0x0000001f11027819 */ /* 0x000fe400000006ff */
[----:B------:R-:W-:Y:S02]  /*bd10*/  ISETP.NE.AND P1, PT, R4, RZ, PT ;  /* 0x000000ff0400720c */ /* 0x000fe40003f25270 */
[----:B------:R-:W1:Y:S02]  /*bd20*/  SYNCS.PHASECHK.TRANS64.TRYWAIT P0, [R3+URZ+0x31c60], R2 ;  /* 0x031c6002030075a7 */ /* 0x000e64000800017f */
[----:B-1----:R-:W-:Y:S09]  /*bd30*/  @!P0 BRA `(.L_x_8328) ;  /* 0x0000000800f08947 */ /* 0x002ff20003800000 */
.L_x_8358:
[----:B------:R-:W-:Y:S05]  /*bd40*/  @P1 BRA `(.L_x_8329) ;  /* 0x0000000000141947 */ /* 0x000fea0003800000 */
[----:B------:R-:W-:Y:S01]  /*bd50*/  ISETP.NE.AND P0, PT, R27, RZ, PT ;  /* 0x000000ff1b00720c */ /* 0x000fe20003f05270 */
[----:B-1----:R-:W-:-:S04]  /*bd60*/  IMAD.MOV.U32 R2, RZ, RZ, 0x6c00 ;  /* 0x00006c00ff027424 */ /* 0x002fc800078e00ff */
[----:B------:R2:W-:Y:S08]  /*bd70*/  SYNCS.ARRIVE.TRANS64 RZ, [R3+URZ+0x31c50], R2 ;  /* 0x031c500203ff79a7 */ /* 0x0005f0000800003f */
[----:B------:R-:W-:Y:S05]  /*bd80*/  @!P0 BRA `(.L_x_8329) ;  /* 0x0000000000048947 */ /* 0x000fea0003800000 */
[----:B------:R-:W-:Y:S01]  /*bd90*/  BPT.TRAP 0x1 ;  /* 0x000000040000795c */ /* 0x000fe20000300000 */
.L_x_8329:
        /* <DEDUP_REMOVED lines=27> */
.L_x_8327:
[----:B------:R-:W-:Y:S05]  /*bf50*/  BSYNC B0 ;  /* 0x0000000000007941 */ /* 0x000fea0003800000 */
.L_x_8326:
[----:B------:R-:W-:Y:S01]  /*bf60*/  VIADD R26, R26, UR38 ;  /* 0x000000261a1a7c36 */ /* 0x000fe20008000000 */
[----:B------:R-:W-:Y:S01]  /*bf70*/  ULDC UR4, c[0x0][0xda4] ;  /* 0x0003690000047ab9 */ /* 0x000fe20000000800 */
[----:B------:R-:W-:Y:S02]  /*bf80*/  VIADD R16, R16, 0x1 ;  /* 0x0000000110107836 */ /* 0x000fe40000000000 */
[----:B------:R-:W-:Y:S01]  /*bf90*/  VIADD R29, R29, 0x1 ;  /* 0x000000011d1d7836 */ /* 0x000fe20000000000 */
[----:B------:R-:W-:Y:S02]  /*bfa0*/  ISETP.GE.AND P1, PT, R26, UR4, PT ;  /* 0x000000041a007c0c */ /* 0x000fe4000bf26270 */
[----:B------:R-:W-:-:S04]  /*bfb0*/  ISETP.NE.AND P0, PT, R16, 0x2, PT ;  /* 0x000000021000780c */ /* 0x000fc80003f05270 */
[----:B------:R-:W-:Y:S02]  /*bfc0*/  SEL R0, RZ, 0x1, P0 ;  /* 0x00000001ff007807 */ /* 0x000fe40000000000 */
[----:B------:R-:W-:Y:S02]  /*bfd0*/  SEL R16, R16, RZ, P0 ;  /* 0x000000ff10107207 */ /* 0x000fe40000000000 */
[----:B------:R-:W-:-:S03]  /*bfe0*/  LOP3.LUT R17, R17, R0, RZ, 0x3c, !PT ;  /* 0x0000000011117212 */ /* 0x000fc600078e3cff */
[----:B------:R-:W-:Y:S05]  /*bff0*/  @!P1 BRA `(.L_x_8330) ;  /* 0xffffffd400c09947 */ /* 0x000fea000383ffff */
[----:B------:R-:W-:-:S07]  /*c000*/  LOP3.LUT R29, R29, 0x1, RZ, 0xc, !PT ;  /* 0x000000011d1d7812 */ /* 0x000fce00078e0cff */
.L_x_8286:
[----:B-12---:R-:W1:Y:S01]  /*c010*/  S2R R3, SR_CgaCtaId ;  /* 0x0000000000037919 */ /* 0x006e620000008800 */
[----:B------:R-:W-:Y:S01]  /*c020*/  MOV R0, 0x400 ;  /* 0x0000040000007802 */ /* 0x000fe20000000f00 */
[----:B------:R-:W-:Y:S01]  /*c030*/  BSSY B0, `(.L_x_8331) ;  /* 0x0000005000007945 */ /* 0x000fe20003800000 */
[----:B------:R-:W-:Y:S02]  /*c040*/  SHF.L.U32 R29, R29, 0x1f, RZ ;  /* 0x0000001f1d1d7819 */ /* 0x000fe400000006ff */
[----:B-1----:R-:W-:-:S04]  /*c050*/  LEA R8, R3, R0, 0x18 ;  /* 0x0000000003087211 */ /* 0x002fc800078ec0ff */
[----:B------:R-:W1:Y:S02]  /*c060*/  SYNCS.PHASECHK.TRANS64.TRYWAIT P0, [R8+URZ+0x31c20], R29 ;  /* 0x031c201d080075a7 */ /* 0x000e64000800017f */
[----:B-1----:R-:W-:Y:S05]  /*c070*/  @!P0 BRA `(.L_x_8332) ;  /* 0x0000000800348947 */ /* 0x002fea0003800000 */
.L_x_8359:
[----:B------:R-:W-:Y:S05]  /*c080*/  BSYNC B0 ;  /* 0x0000000000007941 */ /* 0x000fea0003800000 */
.L_x_8331:
[----:B------:R-:W-:-:S03]  /*c090*/  UMOV UR4, 0xffffffff ;  /* 0xffffffff00047882 */ /* 0x000fc60000000000 */
[----:B------:R-:W-:Y:S05]  /*c0a0*/  BRA.DIV UR4, `(.L_x_8333) ;  /* 0x0000000a043c7947 */ /* 0x000fea000b800000 */
[----:B------:R-:W2:Y:S02]  /*c0b0*/  S2R R0, SR_TID.X ;  /* 0x0000000000007919 */ /* 0x000ea40000002100 */
[----:B--2---:R-:W-:-:S04]  /*c0c0*/  SHF.R.U32.HI R0, RZ, 0x5, R0 ;  /* 0x00000005ff007819 */ /* 0x004fc80000011600 */
[----:B------:R-:W-:-:S05]  /*c0d0*/  LOP3.LUT R0, R0, 0x3, RZ, 0xc0, !PT ;  /* 0x0000000300007812 */ /* 0x000fca00078ec0ff */
[----:B------:R2:W3:Y:S02]  /*c0e0*/  SHFL.IDX PT, R14, R0, RZ, 0x1f ;  /* 0x00001fff000e7589 */ /* 0x0004e400000e0000 */
.L_x_8362:
[----:B---3--:R-:W-:Y:S01]  /*c0f0*/  ISETP.NE.AND P0, PT, R14, RZ, PT ;  /* 0x000000ff0e00720c */ /* 0x008fe20003f05270 */
[----:B------:R-:W-:-:S12]  /*c100*/  BSSY B0, `(.L_x_8334) ;  /* 0x0000024000007945 */ /* 0x000fd80003800000 */
[----:B------:R-:W-:Y:S05]  /*c110*/  @P0 BRA `(.L_x_8335) ;  /* 0x0000000000880947 */ /* 0x000fea0003800000 */
[----:B------:R-:W-:-:S03]  /*c120*/  UMOV UR4, 0xffffffff ;  /* 0xffffffff00047882 */ /* 0x000fc60000000000 */
[----:B------:R-:W-:Y:S05]  /*c130*/  BRA.DIV UR4, `(.L_x_8336) ;  /* 0x0000000a044c7947 */ /* 0x000fea000b800000 */
[----:B------:R-:W-:-:S13]  /*c140*/  ELECT P6, URZ, PT ;  /* 0x00000000003f782f */ /* 0x000fda00038c0000 */
.L_x_8365:
[----:B------:R-:W-:Y:S05]  /*c150*/  @!P6 BRA `(.L_x_8335) ;  /* 0x000000000078e947 */ /* 0x000fea0003800000 */
[----:B--2---:R-:W2:Y:S02]  /*c160*/  LDL.LU R0, [R1] ;  /* 0x0000000001007983 */ /* 0x004ea40000300800 */
[----:B--2---:R-:W-:-:S04]  /*c170*/  LOP3.LUT R0, R0, 0x2, RZ, 0xfc, !PT ;  /* 0x0000000200007812 */ /* 0x004fc800078efcff */
[----:B------:R-:W-:-:S13]  /*c180*/  ISETP.NE.AND P2, PT, R0, 0x3, PT ;  /* 0x000000030000780c */ /* 0x000fda0003f45270 */
[----:B------:R-:W-:Y:S05]  /*c190*/  @!P2 BRA `(.L_x_8337) ;  /* 0x000000000004a947 */ /* 0x000fea0003800000 */
[----:B------:R-:W-:Y:S01]  /*c1a0*/  BPT.TRAP 0x1 ;  /* 0x000000040000795c */ /* 0x000fe20000300000 */
.L_x_8337:
[----:B------:R-:W-:Y:S01]  /*c1b0*/  VIADD R3, R8, 0x31c40 ;  /* 0x00031c4008037836 */ /* 0x000fe20000000000 */
[----:B------:R-:W-:Y:S01]  /*c1c0*/  SHF.L.U32 R4, R17, 0x1f, RZ ;  /* 0x0000001f11047819 */ /* 0x000fe200000006ff */
[C---:B------:R-:W-:Y:S02]  /*c1d0*/  VIADD R0, R16.reuse, 0x1 ;  /* 0x0000000110007836 */ /* 0x040fe40000000000 */
[----:B------:R-:W-:-:S03]  /*c1e0*/  IMAD R5, R16, 0x8, R3 ;  /* 0x0000000810057824 */ /* 0x000fc600078e0203 */
[C---:B------:R-:W-:Y:S01]  /*c1f0*/  ISETP.NE.AND P1, PT, R0.reuse, 0x2, PT ;  /* 0x000000020000780c */ /* 0x040fe20003f25270 */
[----:B------:R-:W2:Y:S03]  /*c200*/  SYNCS.PHASECHK.TRANS64.TRYWAIT P0, [R5+URZ], R4 ;  /* 0x00000004050075a7 */ /* 0x000ea6000800017f */
[----:B------:R-:W-:Y:S02]  /*c210*/  SEL R2, RZ, 0x1, P1 ;  /* 0x00000001ff027807 */ /* 0x000fe40000800000 */
[----:B------:R-:W-:Y:S02]  /*c220*/  SEL R6, R0, RZ, P1 ;  /* 0x000000ff00067207 */ /* 0x000fe40000800000 */
[----:B------:R-:W-:-:S03]  /*c230*/  LOP3.LUT R0, R17, R2, RZ, 0x3c, !PT ;  /* 0x0000000211007212 */ /* 0x000fc600078e3cff */
[----:B------:R-:W-:Y:S01]  /*c240*/  IMAD R3, R6, 0x8, R3 ;  /* 0x0000000806037824 */ /* 0x000fe200078e0203 */
[----:B------:R-:W-:Y:S01]  /*c250*/  SHF.L.U32 R0, R0, 0x1f, RZ ;  /* 0x0000001f00007819 */ /* 0x000fe200000006ff */
[----:B--2---:R-:W-:Y:S06]  /*c260*/  @!P0 BRA `(.L_x_8338) ;  /* 0x0000000800208947 */ /* 0x004fec0003800000 */
.L_x_8366:
[----:B------:R-:W3:Y:S02]  /*c270*/  SYNCS.PHASECHK.TRANS64.TRYWAIT P0, [R3+URZ], R0 ;  /* 0x00000000030075a7 */ /* 0x000ee4000800017f */
[----:B---3--:R-:W-:Y:S05]  /*c280*/  @!P0 BRA `(.L_x_8339) ;  /* 0x00000008002c8947 */ /* 0x008fea0003800000 */
.L_x_8367:
[----:B------:R-:W-:Y:S05]  /*c290*/  @!P2 BRA `(.L_x_8340) ;  /* 0x000000000004a947 */ /* 0x000fea0003800000 */
[----:B------:R-:W-:Y:S01]  /*c2a0*/  BPT.TRAP 0x1 ;  /* 0x000000040000795c */ /* 0x000fe20000300000 */
.L_x_8340:
[----:B---3--:R-:W-:-:S04]  /*c2b0*/  VIADD R3, R8, 0x31c60 ;  /* 0x00031c6008037836 */ /* 0x008fc80000000000 */
[----:B--2---:R-:W-:-:S04]  /*c2c0*/  IMAD R5, R16, 0x8, R3 ;  /* 0x0000000810057824 */ /* 0x004fc800078e0203 */
[----:B------:R-:W2:Y:S02]  /*c2d0*/  SYNCS.PHASECHK.TRANS64.TRYWAIT P0, [R5+URZ], R4 ;  /* 0x00000004050075a7 */ /* 0x000ea4000800017f */
[----:B--2---:R-:W-:Y:S05]  /*c2e0*/  @!P0 BRA `(.L_x_8341) ;  /* 0x0000000800288947 */ /* 0x004fea0003800000 */
.L_x_8368:
[----:B------:R-:W-:-:S07]  /*c2f0*/  IMAD R3, R6, 0x8, R3 ;  /* 0x0000000806037824 */ /* 0x000fce00078e0203 */
.L_x_8342:
[----:B---3--:R3:W4:Y:S02]  /*c300*/  SYNCS.PHASECHK.TRANS64.TRYWAIT P0, [R3+URZ], R0 ;  /* 0x00000000030075a7 */ /* 0x008724000800017f */
[----:B----4-:R-:W-:Y:S05]  /*c310*/  @!P0 NANOSLEEP.SYNCS 0x989680 ;  /* 0x009896800000895d */ /* 0x010fea0003900000 */
[----:B------:R-:W4:Y:S02]  /*c320*/  @!P0 SYNCS.PHASECHK.TRANS64 P0, [R3+URZ], R0 ;  /* 0x00000000030085a7 */ /* 0x000f24000800007f */
[----:B----4-:R-:W-:Y:S05]  /*c330*/  @!P0 BRA `(.L_x_8342) ;  /* 0xfffffffc00f08947 */ /* 0x010fea000383ffff */
.L_x_8335:
[----:B------:R-:W-:Y:S05]  /*c340*/  BSYNC B0 ;  /* 0x0000000000007941 */ /* 0x000fea0003800000 */
.L_x_8334:
[----:B------:R-:W-:Y:S05]  /*c350*/  EXIT ;  /* 0x000000000000794d */ /* 0x000fea0003800000 */
.L_x_8264:
[----:B-1----:R-:W-:-:S04]  /*c360*/  IMAD.U32 R3, RZ, RZ, UR39 ;  /* 0x00000027ff037e24 */ /* 0x002fc8000f8e00ff */
[----:B------:R1:W2:Y:S03]  /*c370*/  SYNCS.PHASECHK.TRANS64.TRYWAIT P1, [R3+URZ+0x31c00], R0 ;  /* 0x031c0000030075a7 */ /* 0x0002a6000802017f */
[----:B--2---:R-:W-:Y:S05]  /*c380*/  @!P1 NANOSLEEP.SYNCS 0x989680 ;  /* 0x009896800000995d */ /* 0x004fea0003900000 */
[----:B------:R-:W2:Y:S02]  /*c390*/  @!P1 SYNCS.PHASECHK.TRANS64 P1, [R3+URZ+0x31c00], R0 ;  /* 0x031c0000030095a7 */ /* 0x000ea4000802007f */
[----:B--2---:R-:W-:Y:S05]  /*c3a0*/  @!P1 BRA `(.L_x_8264) ;  /* 0xfffffffc00ec9947 */ /* 0x004fea000383ffff */
[----:B------:R-:W-:Y:S05]  /*c3b0*/  BRA `(.L_x_8343) ;  /* 0xffffff4c00a47947 */ /* 0x000fea000383ffff */
.L_x_8268:
[----:B--2---:R2:W3:Y:S02]  /*c3c0*/  SYNCS.PHASECHK.TRANS64.TRYWAIT P2, [R4+URZ+0x31c30], R3 ;  /* 0x031c3003040075a7 */ /* 0x0044e4000804017f */
[----:B---3--:R-:W-:Y:S05]  /*c3d0*/  @!P2 NANOSLEEP.SYNCS 0x989680 ;  /* 0x009896800000a95d */ /* 0x008fea0003900000 */
[----:B------:R-:W3:Y:S02]  /*c3e0*/  @!P2 SYNCS.PHASECHK.TRANS64 P2, [R4+URZ+0x31c30], R3 ;  /* 0x031c30030400a5a7 */ /* 0x000ee4000804007f */
[----:B---3--:R-:W-:Y:S05]  /*c3f0*/  @!P2 BRA `(.L_x_8268) ;  /* 0xfffffffc00f0a947 */ /* 0x008fea000383ffff */
[----:B------:R-:W-:Y:S05]  /*c400*/  BRA `(.L_x_8267) ;  /* 0xffffff4c00cc7947 */ /* 0x000fea000383ffff */
.L_x_8273:
[----:B---3--:R-:W-:-:S04]  /*c410*/  IMAD.U32 R3, RZ, RZ, UR4 ;  /* 0x00000004ff037e24 */ /* 0x008fc8000f8e00ff */
[----:B------:R3:W4:Y:S03]  /*c420*/  SYNCS.PHASECHK.TRANS64.TRYWAIT P2, [R3+URZ+0x31c30], R0 ;  /* 0x031c3000030075a7 */ /* 0x000726000804017f */
[----:B----4-:R-:W-:Y:S05]  /*c430*/  @!P2 NANOSLEEP.SYNCS 0x989680 ;  /* 0x009896800000a95d */ /* 0x010fea0003900000 */
[----:B------:R-:W4:Y:S02]  /*c440*/  @!P2 SYNCS.PHASECHK.TRANS64 P2, [R3+URZ+0x31c30], R0 ;  /* 0x031c30000300a5a7 */ /* 0x000f24000804007f */
[----:B----4-:R-:W-:Y:S05]  /*c450*/  @!P2 BRA `(.L_x_8273) ;  /* 0xfffffffc00eca947 */ /* 0x010fea000383ffff */
[----:B------:R-:W-:Y:S05]  /*c460*/  BRA `(.L_x_8270) ;  /* 0xffffff8400fc7947 */ /* 0x000fea000383ffff */
.L_x_8277:
[----:B--2---:R-:W-:-:S04]  /*c470*/  IMAD.U32 R3, RZ, RZ, UR4 ;  /* 0x00000004ff037e24 */ /* 0x004fc8000f8e00ff */
[----:B------:R2:W3:Y:S03]  /*c480*/  SYNCS.PHASECHK.TRANS64.TRYWAIT P2, [R3+URZ+0x31c50], R0 ;  /* 0x031c5000030075a7 */ /* 0x0004e6000804017f */
[----:B---3--:R-:W-:Y:S05]  /*c490*/  @!P2 NANOSLEEP.SYNCS 0x989680 ;  /* 0x009896800000a95d */ /* 0x008fea0003900000 */
[----:B------:R-:W3:Y:S02]  /*c4a0*/  @!P2 SYNCS.PHASECHK.TRANS64 P2, [R3+URZ+0x31c50], R0 ;  /* 0x031c50000300a5a7 */ /* 0x000ee4000804007f */
[----:B---3--:R-:W-:Y:S05]  /*c4b0*/  @!P2 BRA `(.L_x_8277) ;  /* 0xfffffffc00eca947 */ /* 0x008fea000383ffff */
[----:B------:R-:W-:Y:S05]  /*c4c0*/  BRA `(.L_x_8274) ;  /* 0xffffff9c00987947 */ /* 0x000fea000383ffff */
.L_x_8282:
[----:B----4-:R-:W-:-:S04]  /*c4d0*/  IMAD.U32 R5, RZ, RZ, UR12 ;  /* 0x0000000cff057e24 */ /* 0x010fc8000f8e00ff */
[----:B------:R4:W1:Y:S03]  /*c4e0*/  SYNCS.PHASECHK.TRANS64.TRYWAIT P0, [R5+URZ+0x31c50], R4 ;  /* 0x031c5004050075a7 */ /* 0x000866000800017f */
[----:B-1----:R-:W-:Y:S05]  /*c4f0*/  @!P0 NANOSLEEP.SYNCS 0x989680 ;  /* 0x009896800000895d */ /* 0x002fea0003900000 */
[----:B------:R-:W1:Y:S02]  /*c500*/  @!P0 SYNCS.PHASECHK.TRANS64 P0, [R5+URZ+0x31c50], R4 ;  /* 0x031c5004050085a7 */ /* 0x000e64000800007f */
[----:B-1----:R-:W-:Y:S05]  /*c510*/  @!P0 BRA `(.L_x_8282) ;  /* 0xfffffffc00ec8947 */ /* 0x002fea000383ffff */
[----:B------:R-:W-:Y:S05]  /*c520*/  BRA `(.L_x_8281) ;  /* 0xffffffbc00747947 */ /* 0x000fea000383ffff */
.L_x_8293:
        /* <DEDUP_REMOVED lines=11> */
.L_x_8345:
[----:B------:R-:W-:Y:S05]  /*c5e0*/  BSYNC B0 ;  /* 0x0000000000007941 */ /* 0x000fea0003800000 */
.L_x_8344:
[----:B------:R-:W-:Y:S05]  /*c5f0*/  BRA `(.L_x_8346) ;  /* 0xffffffd800947947 */ /* 0x000fea000383ffff */
.L_x_8294:
[----:B------:R-:W-:Y:S01]  /*c600*/  BSSY B0, `(.L_x_8347) ;  /* 0x0000006000007945 */ /* 0x000fe20003800000 */
[----:B------:R-:W-:-:S07]  /*c610*/  IMAD.MOV.U32 R15, RZ, RZ, -0x1 ;  /* 0xffffffffff0f7424 */ /* 0x000fce00078e00ff */
[----:B------:R-:W-:Y:S05]  /*c620*/  WARPSYNC.COLLECTIVE R15, `(.L_x_8348) ;  /* 0x000000000f0c7348 */ /* 0x000fea0003c00000 */
[----:B------:R-:W-:Y:S02]  /*c630*/  ELECT P6, UR62, PT ;  /* 0x00000000003e782f */ /* 0x000fe400038c0000 */
[----:B------:R-:W-:Y:S01]  /*c640*/  MOV R14, UR62 ;  /* 0x0000003e000e7c02 */ /* 0x000fe20008000f00 */
[----:B------:R-:W-:Y:S10]  /*c650*/  ENDCOLLECTIVE ;  /* 0x000000000000791b */ /* 0x000ff40003800000 */
.L_x_8348:
[----:B------:R-:W-:Y:S05]  /*c660*/  BSYNC B0 ;  /* 0x0000000000007941 */ /* 0x000fea0003800000 */
.L_x_8347:
[----:B------:R-:W-:Y:S05]  /*c670*/  BRA `(.L_x_8349) ;  /* 0xffffffd800887947 */ /* 0x000fea000383ffff */
.L_x_8297:
[----:B--2---:R2:W3:Y:S02]  /*c680*/  SYNCS.PHASECHK.TRANS64.TRYWAIT P1, [R5+URZ+0x31c40], R4 ;  /* 0x031c4004050075a7 */ /* 0x0044e4000802017f */
[----:B---3--:R-:W-:Y:S05]  /*c690*/  @!P1 NANOSLEEP.SYNCS 0x989680 ;  /* 0x009896800000995d */ /* 0x008fea0003900000 */
[----:B------:R-:W3:Y:S02]  /*c6a0*/  @!P1 SYNCS.PHASECHK.TRANS64 P1, [R5+URZ+0x31c40], R4 ;  /* 0x031c4004050095a7 */ /* 0x000ee4000802007f */
[----:B---3--:R-:W-:Y:S05]  /*c6b0*/  @!P1 BRA `(.L_x_8297) ;  /* 0xfffffffc00f09947 */ /* 0x008fea000383ffff */
[----:B------:R-:W-:Y:S05]  /*c6c0*/  BRA `(.L_x_8350) ;  /* 0xffffffd800ec7947 */ /* 0x000fea000383ffff */
.L_x_8300:
[----:B--2---:R2:W3:Y:S02]  /*c6d0*/  SYNCS.PHASECHK.TRANS64.TRYWAIT P1, [R23+URZ+0x31c20], R4 ;  /* 0x031c2004170075a7 */ /* 0x0044e4000802017f */
[----:B---3--:R-:W-:Y:S05]  /*c6e0*/  @!P1 NANOSLEEP.SYNCS 0x989680 ;  /* 0x009896800000995d */ /* 0x008fea0003900000 */
[----:B------:R-:W3:Y:S02]  /*c6f0*/  @!P1 SYNCS.PHASECHK.TRANS64 P1, [R23+URZ+0x31c20], R4 ;  /* 0x031c2004170095a7 */ /* 0x000ee4000802007f */
[----:B---3--:R-:W-:Y:S05]  /*c700*/  @!P1 BRA `(.L_x_8300) ;  /* 0xfffffffc00f09947 */ /* 0x008fea000383ffff */
[----:B------:R-:W-:Y:S05]  /*c710*/  BRA `(.L_x_8351) ;  /* 0xffffffdc00fc7947 */ /* 0x000fea000383ffff */
.L_x_8306:
[----:B-1----:R1:W2:Y:S02]  /*c720*/  SYNCS.PHASECHK.TRANS64.TRYWAIT P2, [R3+URZ+0x31c40], R2 ;  /* 0x031c4002030075a7 */ /* 0x0022a4000804017f */
[----:B--2---:R-:W-:Y:S05]  /*c730*/  @!P2 NANOSLEEP.SYNCS 0x989680 ;  /* 0x009896800000a95d */ /* 0x004fea0003900000 */
[----:B------:R-:W2:Y:S02]  /*c740*/  @!P2 SYNCS.PHASECHK.TRANS64 P2, [R3+URZ+0x31c40], R2 ;  /* 0x031c40020300a5a7 */ /* 0x000ea4000804007f */
[----:B--2---:R-:W-:Y:S05]  /*c750*/  @!P2 BRA `(.L_x_8306) ;  /* 0xfffffffc00f0a947 */ /* 0x004fea000383ffff */
[----:B------:R-:W-:Y:S05]  /*c760*/  BRA `(.L_x_8352) ;  /* 0xffffffe000987947 */ /* 0x000fea000383ffff */
.L_x_8308:
[----:B-1----:R1:W2:Y:S02]  /*c770*/  SYNCS.PHASECHK.TRANS64.TRYWAIT P2, [R2+URZ+0x60], R5 ;  /* 0x00006005020075a7 */ /* 0x0022a4000804017f */
[----:B--2---:R-:W-:Y:S05]  /*c780*/  @!P2 NANOSLEEP.SYNCS 0x989680 ;  /* 0x009896800000a95d */ /* 0x004fea0003900000 */
[----:B------:R-:W2:Y:S02]  /*c790*/  @!P2 SYNCS.PHASECHK.TRANS64 P2, [R2+URZ+0x60], R5 ;  /* 0x000060050200a5a7 */ /* 0x000ea4000804007f */
[----:B--2---:R-:W-:Y:S05]  /*c7a0*/  @!P2 BRA `(.L_x_8308) ;  /* 0xfffffffc00f0a947 */ /* 0x004fea000383ffff */
[----:B------:R-:W-:Y:S05]  /*c7b0*/  BRA `(.L_x_8353) ;  /* 0xffffffe400147947 */ /* 0x000fea000383ffff */
.L_x_8314:
[----:B-1----:R1:W2:Y:S02]  /*c7c0*/  SYNCS.PHASECHK.TRANS64.TRYWAIT P2, [R3+URZ+0x31c40], R2 ;  /* 0x031c4002030075a7 */ /* 0x0022a4000804017f */
[----:B--2---:R-:W-:Y:S05]  /*c7d0*/  @!P2 NANOSLEEP.SYNCS 0x989680 ;  /* 0x009896800000a95d */ /* 0x004fea0003900000 */
[----:B------:R-:W2:Y:S02]  /*c7e0*/  @!P2 SYNCS.PHASECHK.TRANS64 P2, [R3+URZ+0x31c40], R2 ;  /* 0x031c40020300a5a7 */ /* 0x000ea4000804007f */
[----:B--2---:R-:W-:Y:S05]  /*c7f0*/  @!P2 BRA `(.L_x_8314) ;  /* 0xfffffffc00f0a947 */ /* 0x004fea000383ffff */
[----:B------:R-:W-:Y:S05]  /*c800*/  BRA `(.L_x_8354) ;  /* 0xffffffe800447947 */ /* 0x000fea000383ffff */
.L_x_8316:
[----:B-1----:R1:W2:Y:S02]  /*c810*/  SYNCS.PHASECHK.TRANS64.TRYWAIT P2, [R2+URZ+0x60], R17 ;  /* 0x00006011020075a7 */ /* 0x0022a4000804017f */
[----:B--2---:R-:W-:Y:S05]  /*c820*/  @!P2 NANOSLEEP.SYNCS 0x989680 ;  /* 0x009896800000a95d */ /* 0x004fea0003900000 */
[----:B------:R-:W2:Y:S02]  /*c830*/  @!P2 SYNCS.PHASECHK.TRANS64 P2, [R2+URZ+0x60], R17 ;  /* 0x000060110200a5a7 */ /* 0x000ea4000804007f */
[----:B--2---:R-:W-:Y:S05]  /*c840*/  @!P2 BRA `(.L_x_8316) ;  /* 0xfffffffc00f0a947 */ /* 0x004fea000383ffff */
[----:B------:R-:W-:Y:S05]  /*c850*/  BRA `(.L_x_8355) ;  /* 0xffffffe800c07947 */ /* 0x000fea000383ffff */
.L_x_8321:
[----:B-1----:R1:W2:Y:S02]  /*c860*/  SYNCS.PHASECHK.TRANS64.TRYWAIT P2, [R2+URZ+0x31c40], R3 ;  /* 0x031c4003020075a7 */ /* 0x0022a4000804017f */
[----:B--2---:R-:W-:Y:S05]  /*c870*/  @!P2 NANOSLEEP.SYNCS 0x989680 ;  /* 0x009896800000a95d */ /* 0x004fea0003900000 */
[----:B------:R-:W2:Y:S02]  /*c880*/  @!P2 SYNCS.PHASECHK.TRANS64 P2, [R2+URZ+0x31c40], R3 ;  /* 0x031c40030200a5a7 */ /* 0x000ea4000804007f */
[----:B--2---:R-:W-:Y:S05]  /*c890*/  @!P2 BRA `(.L_x_8321) ;  /* 0xfffffffc00f0a947 */ /* 0x004fea000383ffff */
[----:B------:R-:W-:Y:S05]  /*c8a0*/  BRA `(.L_x_8356) ;  /* 0xffffffec00cc7947 */ /* 0x000fea000383ffff */
.L_x_8323:
[----:B-1----:R1:W2:Y:S02]  /*c8b0*/  SYNCS.PHASECHK.TRANS64.TRYWAIT P2, [R2+URZ+0x60], R11 ;  /* 0x0000600b020075a7 */ /* 0x0022a4000804017f */
[----:B--2---:R-:W-:Y:S05]  /*c8c0*/  @!P2 NANOSLEEP.SYNCS 0x989680 ;  /* 0x009896800000a95d */ /* 0x004fea0003900000 */
[----:B------:R-:W2:Y:S02]  /*c8d0*/  @!P2 SYNCS.PHASECHK.TRANS64 P2, [R2+URZ+0x60], R11 ;  /* 0x0000600b0200a5a7 */ /* 0x000ea4000804007f */
[----:B--2---:R-:W-:Y:S05]  /*c8e0*/  @!P2 BRA `(.L_x_8323) ;  /* 0xfffffffc00f0a947 */ /* 0x004fea000383ffff */
[----:B------:R-:W-:Y:S05]  /*c8f0*/  BRA `(.L_x_8357) ;  /* 0xfffffff000507947 */ /* 0x000fea000383ffff */
.L_x_8328:
[----:B-1----:R1:W2:Y:S02]  /*c900*/  SYNCS.PHASECHK.TRANS64.TRYWAIT P0, [R3+URZ+0x31c60], R2 ;  /* 0x031c6002030075a7 */ /* 0x0022a4000800017f */
[----:B--2---:R-:W-:Y:S05]  /*c910*/  @!P0 NANOSLEEP.SYNCS 0x989680 ;  /* 0x009896800000895d */ /* 0x004fea0003900000 */
[----:B------:R-:W2:Y:S02]  /*c920*/  @!P0 SYNCS.PHASECHK.TRANS64 P0, [R3+URZ+0x31c60], R2 ;  /* 0x031c6002030085a7 */ /* 0x000ea4000800007f */
[----:B--2---:R-:W-:Y:S05]  /*c930*/  @!P0 BRA `(.L_x_8328) ;  /* 0xfffffffc00f08947 */ /* 0x004fea000383ffff */
[----:B------:R-:W-:Y:S05]  /*c940*/  BRA `(.L_x_8358) ;  /* 0xfffffff000fc7947 */ /* 0x000fea000383ffff */
.L_x_8332:
[----:B-1----:R1:W2:Y:S02]  /*c950*/  SYNCS.PHASECHK.TRANS64.TRYWAIT P0, [R8+URZ+0x31c20], R29 ;  /* 0x031c201d080075a7 */ /* 0x0022a4000800017f */
[----:B--2---:R-:W-:Y:S05]  /*c960*/  @!P0 NANOSLEEP.SYNCS 0x989680 ;  /* 0x009896800000895d */ /* 0x004fea0003900000 */
[----:B------:R-:W2:Y:S02]  /*c970*/  @!P0 SYNCS.PHASECHK.TRANS64 P0, [R8+URZ+0x31c20], R29 ;  /* 0x031c201d080085a7 */ /* 0x000ea4000800007f */
[----:B--2---:R-:W-:Y:S05]  /*c980*/  @!P0 BRA `(.L_x_8332) ;  /* 0xfffffffc00f08947 */ /* 0x004fea000383ffff */
[----:B------:R-:W-:Y:S05]  /*c990*/  BRA `(.L_x_8359) ;  /* 0xfffffff400b87947 */ /* 0x000fea000383ffff */
.L_x_8333:
        /* <DEDUP_REMOVED lines=11> */
.L_x_8361:
[----:B------:R-:W-:Y:S05]  /*ca50*/  BSYNC B0 ;  /* 0x0000000000007941 */ /* 0x000fea0003800000 */
.L_x_8360:
[----:B------:R-:W-:Y:S05]  /*ca60*/  BRA `(.L_x_8362) ;  /* 0xfffffff400a07947 */ /* 0x000fea000383ffff */
.L_x_8336:
[----:B------:R-:W-:Y:S01]  /*ca70*/  BSSY B1, `(.L_x_8363) ;  /* 0x0000006000017945 */ /* 0x000fe20003800000 */
[----:B------:R-:W-:-:S07]  /*ca80*/  IMAD.MOV.U32 R15, RZ, RZ, -0x1 ;  /* 0xffffffffff0f7424 */ /* 0x000fce00078e00ff */
[----:B-12---:R-:W-:Y:S05]  /*ca90*/  WARPSYNC.COLLECTIVE R15, `(.L_x_8364) ;  /* 0x000000000f0c7348 */ /* 0x006fea0003c00000 */
[----:B------:R-:W-:Y:S02]  /*caa0*/  ELECT P6, UR62, PT ;  /* 0x00000000003e782f */ /* 0x000fe400038c0000 */
[----:B------:R-:W-:Y:S01]  /*cab0*/  MOV R14, UR62 ;  /* 0x0000003e000e7c02 */ /* 0x000fe20008000f00 */
[----:B-12---:R-:W-:Y:S10]  /*cac0*/  ENDCOLLECTIVE ;  /* 0x000000000000791b */ /* 0x006ff40003800000 */
.L_x_8364:
[----:B------:R-:W-:Y:S05]  /*cad0*/  BSYNC B1 ;  /* 0x0000000000017941 */ /* 0x000fea0003800000 */
.L_x_8363:
[----:B------:R-:W-:Y:S05]  /*cae0*/  BRA `(.L_x_8365) ;  /* 0xfffffff400987947 */ /* 0x000fea000383ffff */
.L_x_8338:
[----:B--2---:R2:W3:Y:S02]  /*caf0*/  SYNCS.PHASECHK.TRANS64.TRYWAIT P0, [R5+URZ], R4 ;  /* 0x00000004050075a7 */ /* 0x0044e4000800017f */
[----:B---3--:R-:W-:Y:S05]  /*cb00*/  @!P0 NANOSLEEP.SYNCS 0x989680 ;  /* 0x009896800000895d */ /* 0x008fea0003900000 */
[----:B------:R-:W3:Y:S02]  /*cb10*/  @!P0 SYNCS.PHASECHK.TRANS64 P0, [R5+URZ], R4 ;  /* 0x00000004050085a7 */ /* 0x000ee4000800007f */
[----:B---3--:R-:W-:Y:S05]  /*cb20*/  @!P0 BRA `(.L_x_8338) ;  /* 0xfffffffc00f08947 */ /* 0x008fea000383ffff */
[----:B------:R-:W-:Y:S05]  /*cb30*/  BRA `(.L_x_8366) ;  /* 0xfffffff400cc7947 */ /* 0x000fea000383ffff */
.L_x_8339:
[----:B---3--:R3:W4:Y:S02]  /*cb40*/  SYNCS.PHASECHK.TRANS64.TRYWAIT P0, [R3+URZ], R0 ;  /* 0x00000000030075a7 */ /* 0x008724000800017f */
[----:B----4-:R-:W-:Y:S05]  /*cb50*/  @!P0 NANOSLEEP.SYNCS 0x989680 ;  /* 0x009896800000895d */ /* 0x010fea0003900000 */
[----:B------:R-:W4:Y:S02]  /*cb60*/  @!P0 SYNCS.PHASECHK.TRANS64 P0, [R3+URZ], R0 ;  /* 0x00000000030085a7 */ /* 0x000f24000800007f */
[----:B----4-:R-:W-:Y:S05]  /*cb70*/  @!P0 BRA `(.L_x_8339) ;  /* 0xfffffffc00f08947 */ /* 0x010fea000383ffff */
[----:B------:R-:W-:Y:S05]  /*cb80*/  BRA `(.L_x_8367) ;  /* 0xfffffff400c07947 */ /* 0x000fea000383ffff */
.L_x_8341:
[----:B--2---:R2:W3:Y:S02]  /*cb90*/  SYNCS.PHASECHK.TRANS64.TRYWAIT P0, [R5+URZ], R4 ;  /* 0x00000004050075a7 */ /* 0x0044e4000800017f */
[----:B---3--:R-:W-:Y:S05]  /*cba0*/  @!P0 NANOSLEEP.SYNCS 0x989680 ;  /* 0x009896800000895d */ /* 0x008fea0003900000 */
[----:B------:R-:W3:Y:S02]  /*cbb0*/  @!P0 SYNCS.PHASECHK.TRANS64 P0, [R5+URZ], R4 ;  /* 0x00000004050085a7 */ /* 0x000ee4000800007f */
[----:B---3--:R-:W-:Y:S05]  /*cbc0*/  @!P0 BRA `(.L_x_8341) ;  /* 0xfffffffc00f08947 */ /* 0x008fea000383ffff */
[----:B------:R-:W-:Y:S05]  /*cbd0*/  BRA `(.L_x_8368) ;  /* 0xfffffff400c47947 */ /* 0x000fea000383ffff */
.L_x_8369:
        /* <DEDUP_REMOVED lines=10> */
.L_x_12779:


//--------------------- .text._ZN7cutlass13device_kernelIN5flash11enable_sm90INS1_16FlashAttnFwdSm90INS1_25CollectiveMainloopFwdSm90ILi2EN4cute5tupleIJNS5_1CILi1EEES8_S8_EEENS6_IJNS7_ILi192EEENS7_ILi144EEENS7_ILi96EEEEEELi96ENS_10bfloat16_tEfNS_4arch4Sm90ELb0ELb0ELb0ELb1ELb0ELb0ELb0ELb0ELb1ELb0ELb0ELb0EEENS1_21CollectiveEpilogueFwdINS6_IJSA_SC_SB_EEES9_SE_SG_Li384ELb1ELb0ELb0ELb0EEENS1_36VarlenDynamicPersistentTileSchedulerILi192ELi144ELi384ELi32ELb0ELb0ELb1ELb0ELb1ELb1EEEEEEEEEvNT_6ParamsE --------------------------
	.section	.text._ZN7cutlass13device_kernelIN5flash11enable_sm90INS1_16FlashAttnFwdSm90INS1_25CollectiveMainloopFwdSm90ILi2EN4cute5tupleIJNS5_1CILi1EEES8_S8_EEENS6_IJNS7_ILi192EEENS7_ILi144EEENS7_ILi96EEEEEELi96ENS_10bfloat16_tEfNS_4arch4Sm90ELb0ELb0ELb0ELb1ELb0ELb0ELb0ELb0ELb1ELb0ELb0ELb0EEENS1_21CollectiveEpilogueFwdINS6_IJSA_SC_SB_EEES9_SE_SG_Li384ELb1ELb0ELb0ELb0EEENS1_36VarlenDynamicPersistentTileSchedulerILi192ELi144ELi384ELi32ELb0ELb0ELb1ELb0ELb1ELb1EEEEEEEEEvNT_6ParamsE,"ax",@progbits
	.align	128
.text._ZN7cutlass13device_kernelIN5flash11enable_sm90INS1_16FlashAttnFwdSm90INS1_25CollectiveMainloopFwdSm90ILi2EN4cute5tupleIJNS5_1CILi1EEES8_S8_EEENS6_IJNS7_ILi192EEENS7_ILi144EEENS7_ILi96EEEEEELi96ENS_10bfloat16_tEfNS_4arch4Sm90ELb0ELb0ELb0ELb1ELb0ELb0ELb0ELb0ELb1ELb0ELb0ELb0EEENS1_21CollectiveEpilogueFwdINS6_IJSA_SC_SB_EEES9_SE_SG_Li384ELb1ELb0ELb0ELb0EEENS1_36VarlenDynamicPersistentTileSchedulerILi192ELi144ELi384ELi32ELb0ELb0ELb1ELb0ELb1ELb1EEEEEEEEEvNT_6ParamsE:
        .type           _ZN7cutlass13device_kernelIN5flash11enable_sm90INS1_16FlashAttnFwdSm90INS1_25CollectiveMainloopFwdSm90ILi2EN4cute5tupleIJNS5_1CILi1EEES8_S8_EEENS6_IJNS7_ILi192EEENS7_ILi144EEENS7_ILi96EEEEEELi96ENS_10bfloat16_tEfNS_4arch4Sm90ELb0ELb0ELb0ELb1ELb0ELb0ELb0ELb0ELb1ELb0ELb0ELb0EEENS1_21CollectiveEpilogueFwdINS6_IJSA_SC_SB_EEES9_SE_SG_Li384ELb1ELb0ELb0ELb0EEENS1_36VarlenDynamicPersistentTileSchedulerILi192ELi144ELi384ELi32ELb0ELb0ELb1ELb0ELb1ELb1EEEEEEEEEvNT_6ParamsE,@function
        .size           _ZN7cutlass13device_kernelIN5flash11enable_sm90INS1_16FlashAttnFwdSm90INS1_25CollectiveMainloopFwdSm90ILi2EN4cute5tupleIJNS5_1CILi1EEES8_S8_EEENS6_IJNS7_ILi192EEENS7_ILi144EEENS7_ILi96EEEEEELi96ENS_10bfloat16_tEfNS_4arch4Sm90ELb0ELb0ELb0ELb1ELb0ELb0ELb0ELb0ELb1ELb0ELb0ELb0EEENS1_21CollectiveEpilogueFwdINS6_IJSA_SC_SB_EEES9_SE_SG_Li384ELb1ELb0ELb0ELb0EEENS1_36VarlenDynamicPersistentTileSchedulerILi192ELi144ELi384ELi32ELb0ELb0ELb1ELb0ELb1ELb1EEEEEEEEEvNT_6ParamsE,(.L_x_12780 - _ZN7cutlass13device_kernelIN5flash11enable_sm90INS1_16FlashAttnFwdSm90INS1_25CollectiveMainloopFwdSm90ILi2EN4cute5tupleIJNS5_1CILi1EEES8_S8_EEENS6_IJNS7_ILi192EEENS7_ILi144EEENS7_ILi96EEEEEELi96ENS_10bfloat16_tEfNS_4arch4Sm90ELb0ELb0ELb0ELb1ELb0ELb0ELb0ELb0ELb1ELb0ELb0ELb0EEENS1_21CollectiveEpilogueFwdINS6_IJSA_SC_SB_EEES9_SE_SG_Li384ELb1ELb0ELb0ELb0EEENS1_36VarlenDynamicPersistentTileSchedulerILi192ELi144ELi384ELi32ELb0ELb0ELb1ELb0ELb1ELb1EEEEEEEEEvNT_6ParamsE)
        .other          _ZN7cutlass13device_kernelIN5flash11enable_sm90INS1_16FlashAttnFwdSm90INS1_25CollectiveMainloopFwdSm90ILi2EN4cute5tupleIJNS5_1CILi1EEES8_S8_EEENS6_IJNS7_ILi192EEENS7_ILi144EEENS7_ILi96EEEEEELi96ENS_10bfloat16_tEfNS_4arch4Sm90ELb0ELb0ELb0ELb1ELb0ELb0ELb0ELb0ELb1ELb0ELb0ELb0EEENS1_21CollectiveEpilogueFwdINS6_IJSA_SC_SB_EEES9_SE_SG_Li384ELb1ELb0ELb0ELb0EEENS1_36VarlenDynamicPersistentTileSchedulerILi192ELi144ELi384ELi32ELb0ELb0ELb1ELb0ELb1ELb1EEEEEEEEEvNT_6ParamsE,@"STO_CUDA_ENTRY STV_DEFAULT"
_ZN7cutlass13device_kernelIN5flash11enable_sm90INS1_16FlashAttnFwdSm90INS1_25CollectiveMainloopFwdSm90ILi2EN4cute5tupleIJNS5_1CILi1EEES8_S8_EEENS6_IJNS7_ILi192EEENS7_ILi144EEENS7_ILi96EEEEEELi96ENS_10bfloat16_tEfNS_4arch4Sm90ELb0ELb0ELb0ELb1ELb0ELb0ELb0ELb0ELb1ELb0ELb0ELb0EEENS1_21CollectiveEpilogueFwdINS6_IJSA_SC_SB_EEES9_SE_SG_Li384ELb1ELb0ELb0ELb0EEENS1_36VarlenDynamicPersistentTileSchedulerILi192ELi144ELi384ELi32ELb0ELb0ELb1ELb0ELb1ELb1EEEEEEEEEvNT_6ParamsE:
        /* <DEDUP_REMOVED lines=20> */
.L_x_8371:
[----:B------:R-:W-:Y:S05]  /*0140*/  BSYNC B0 ;  /* 0x0000000000007941 */ /* 0x000fea0003800000 */
.L_x_8370:
        /* <DEDUP_REMOVED lines=40> */
.L_x_8372:
        /* <DEDUP_REMOVED lines=22> */
.L_x_8373:
        /* <DEDUP_REMOVED lines=18> */
.L_x_8374:
        /* <DEDUP_REMOVED lines=22> */
.L_x_8375:
        /* <DEDUP_REMOVED lines=22> */
.L_x_8376:
        /* <DEDUP_REMOVED lines=8> */
.L_x_8378:
        /* <DEDUP_REMOVED lines=8> */
[----:B-1----:R-:W-:-:S03]  /*0a10*/  ULEA UR36, UR4, UR36, 0x18 ;  /* 0x0000002404247291 */ /* 0x002fc6000f8ec03f */
[----:B------:R-:W-:Y:S01]  /*0a20*/  ULDC UR4, c[0x0][0xc14] ;  /* 0x0003050000047ab9 */ /* 0x000fe20000000800 */
[----:B0-----:R-:W-:-:S04]  /*0a30*/  LOP3.LUT R0, R2, 0xffffff80, RZ, 0xc0, !PT ;  /* 0xffffff8002007812 */ /* 0x001fc800078ec0ff */
[----:B------:R-:W-:-:S13]  /*0a40*/  ISETP.NE.AND P0, PT, R0, 0x80, PT ;  /* 0x000000800000780c */ /* 0x000fda0003f05270 */
[----:B------:R-:W-:Y:S08]  /*0a50*/  @!P0 BAR.ARV 0x9, 0x100 ;  /* 0x0244000000008b1d */ /* 0x000ff00000002000 */
[----:B------:R-:W-:Y:S06]  /*0a60*/  BAR.SYNC.DEFER_BLOCKING 0x5, 0x1a0 ;  /* 0x0146800000007b1d */ /* 0x000fec0000010000 */
[----:B------:R-:W0:Y:S02]  /*0a70*/  LDS.128 R28, [UR36+0x31cd0] ;  /* 0x031cd024ff1c7984 */ /* 0x000e240008000c00 */
[----:B------:R-:W-:Y:S06]  /*0a80*/  BAR.ARV 0x4, 0x1a0 ;  /* 0x0106800000007b1d */ /* 0x000fec0000002000 */
[----:B0-----:R-:W-:-:S13]  /*0a90*/  ISETP.GE.AND P0, PT, R31, UR4, PT ;  /* 0x000000041f007c0c */ /* 0x001fda000bf06270 */
[----:B------:R-:W-:Y:S05]  /*0aa0*/  @P0 EXIT ;  /* 0x000000000000094d */ /* 0x000fea0003800000 */
[----:B------:R-:W2:Y:S01]  /*0ab0*/  LDL.LU R14, [R1+0x14] ;  /* 0x00001400010e7983 */ /* 0x000ea20000300800 */
[----:B------:R-:W-:-:S05]  /*0ac0*/  VIADD R155, R2, 0xffffff80 ;  /* 0xffffff80029b7836 */ /* 0x000fca0000000000 */
[----:B------:R-:W-:-:S04]  /*0ad0*/  SHF.R.S32.HI R0, RZ, 0x1f, R155 ;  /* 0x0000001fff007819 */ /* 0x000fc8000001149b */
[----:B------:R-:W-:-:S04]  /*0ae0*/  LEA.HI R2, R0, R155, RZ, 0x4 ;  /* 0x0000009b00027211 */ /* 0x000fc800078f20ff */
[----:B------:R-:W-:-:S04]  /*0af0*/  SHF.R.S32.HI R3, RZ, 0x4, R2 ;  /* 0x00000004ff037819 */ /* 0x000fc80000011402 */
[C---:B------:R-:W-:Y:S02]  /*0b00*/  LEA.HI R4, R2.reuse, R3, RZ, 0x1 ;  /* 0x0000000302047211 */ /* 0x040fe400078f08ff */
[----:B------:R-:W-:Y:S02]  /*0b10*/  LOP3.LUT R2, R2, 0xfffffff0, RZ, 0xc0, !PT ;  /* 0xfffffff002027812 */ /* 0x000fe400078ec0ff */
[----:B------:R-:W-:-:S03]  /*0b20*/  LOP3.LUT R4, R4, 0x1ffffffe, RZ, 0xc0, !PT ;  /* 0x1ffffffe04047812 */ /* 0x000fc600078ec0ff */
[----:B------:R-:W-:Y:S01]  /*0b30*/  IMAD.IADD R2, R155, 0x1, -R2 ;  /* 0x000000019b027824 */ /* 0x000fe200078e0a02 */
[CC--:B------:R-:W-:Y:S01]  /*0b40*/  LEA.HI R151, R0.reuse, R155.reuse, RZ, 0x7 ;  /* 0x0000009b00977211 */ /* 0x0c0fe200078f38ff */
[----:B------:R-:W-:Y:S01]  /*0b50*/  IMAD.IADD R4, R3, 0x1, -R4 ;  /* 0x0000000103047824 */ /* 0x000fe200078e0a04 */
[----:B------:R-:W-:Y:S02]  /*0b60*/  LEA.HI R5, R0, R155, RZ, 0x5 ;  /* 0x0000009b00057211 */ /* 0x000fe400078f28ff */
[----:B------:R-:W-:Y:S02]  /*0b70*/  SHF.R.S32.HI R3, RZ, 0x1f, R2 ;  /* 0x0000001fff037819 */ /* 0x000fe40000011402 */
[----:B------:R-:W-:Y:S02]  /*0b80*/  LOP3.LUT R150, R151, 0xffffff80, RZ, 0xc0, !PT ;  /* 0xffffff8097967812 */ /* 0x000fe400078ec0ff */
[----:B------:R-:W-:Y:S02]  /*0b90*/  SHF.R.S32.HI R7, RZ, 0x5, R5 ;  /* 0x00000005ff077819 */ /* 0x000fe40000011405 */
[-C--:B------:R-:W-:Y:S01]  /*0ba0*/  LEA.HI R5, R3, R2.reuse, RZ, 0x3 ;  /* 0x0000000203057211 */ /* 0x080fe200078f18ff */
[----:B------:R-:W-:Y:S01]  /*0bb0*/  IMAD.IADD R150, R155, 0x1, -R150 ;  /* 0x000000019b967824 */ /* 0x000fe200078e0a96 */
[----:B------:R-:W-:-:S03]  /*0bc0*/  LEA.HI R3, R3, R2, RZ, 0x2 ;  /* 0x0000000203037211 */ /* 0x000fc600078f10ff */
[----:B------:R-:W-:Y:S01]  /*0bd0*/  IMAD.SHL.U32 R6, R5, 0x10, RZ ;  /* 0x0000001005067824 */ /* 0x000fe200078e00ff */
[----:B------:R-:W-:Y:S02]  /*0be0*/  LOP3.LUT R5, R3, 0x7fffffc, RZ, 0xc0, !PT ;  /* 0x07fffffc03057812 */ /* 0x000fe400078ec0ff */
[----:B------:R-:W-:Y:S02]  /*0bf0*/  SHF.R.S32.HI R9, RZ, 0x1f, R150 ;  /* 0x0000001fff097819 */ /* 0x000fe40000011496 */
[----:B------:R-:W-:Y:S02]  /*0c00*/  SHF.R.S32.HI R3, RZ, 0x2, R3 ;  /* 0x00000002ff037819 */ /* 0x000fe40000011403 */
[----:B------:R-:W-:-:S03]  /*0c10*/  LEA.HI R10, R9, R150, RZ, 0x2 ;  /* 0x00000096090a7211 */ /* 0x000fc600078f10ff */
[----:B------:R-:W-:Y:S01]  /*0c20*/  IMAD.SHL.U32 R3, R3, 0x40, RZ ;  /* 0x0000004003037824 */ /* 0x000fe200078e00ff */
[----:B------:R-:W-:Y:S01]  /*0c30*/  SHF.R.S32.HI R11, RZ, 0x2, R10 ;  /* 0x00000002ff0b7819 */ /* 0x000fe2000001140a */
[----:B------:R-:W-:Y:S01]  /*0c40*/  IMAD R13, R7, 0x10, R2 ;  /* 0x00000010070d7824 */ /* 0x000fe200078e0202 */
[----:B------:R-:W-:Y:S01]  /*0c50*/  SHF.R.S32.HI R12, RZ, 0x1f, R10 ;  /* 0x0000001fff0c7819 */ /* 0x000fe2000001140a */
[----:B------:R-:W-:Y:S01]  /*0c60*/  IMAD.SHL.U32 R4, R4, 0x8, RZ ;  /* 0x0000000804047824 */ /* 0x000fe200078e00ff */
[----:B------:R-:W-:Y:S02]  /*0c70*/  SHF.R.S32.HI R151, RZ, 0x7, R151 ;  /* 0x00000007ff977819 */ /* 0x000fe40000011497 */
[----:B------:R-:W-:Y:S02]  /*0c80*/  LOP3.LUT R3, R3, 0x40, RZ, 0xc0, !PT ;  /* 0x0000004003037812 */ /* 0x000fe400078ec0ff */
[----:B------:R-:W-:Y:S01]  /*0c90*/  LOP3.LUT R6, R6, 0x7fffff80, RZ, 0xc0, !PT ;  /* 0x7fffff8006067812 */ /* 0x000fe200078ec0ff */
[--C-:B------:R-:W-:Y:S01]  /*0ca0*/  IMAD.U32 R154, R13, 0x20, R4.reuse ;  /* 0x000000200d9a7824 */ /* 0x100fe200078e0004 */
[----:B------:R-:W-:Y:S01]  /*0cb0*/  LEA.HI R12, R12, R11, RZ, 0x3 ;  /* 0x0000000b0c0c7211 */ /* 0x000fe200078f18ff */
[----:B------:R-:W-:Y:S01]  /*0cc0*/  IMAD.HI R8, R151, 0x55555556, RZ ;  /* 0x5555555697087827 */ /* 0x000fe200078e02ff */
[----:B------:R-:W-:-:S02]  /*0cd0*/  LOP3.LUT R4, R3, 0x8, R4, 0xf8, !PT ;  /* 0x0000000803047812 */ /* 0x000fc400078ef804 */
[----:B------:R-:W-:Y:S01]  /*0ce0*/  SHF.R.U32.HI R3, RZ, 0x3, R3 ;  /* 0x00000003ff037819 */ /* 0x000fe20000011603 */
[----:B------:R-:W-:Y:S01]  /*0cf0*/  IMAD.IADD R5, R2, 0x1, -R5 ;  /* 0x0000000102057824 */ /* 0x000fe200078e0a05 */
[----:B------:R-:W-:Y:S01]  /*0d00*/  LOP3.LUT R12, R12, 0xfffffff8, RZ, 0xc0, !PT ;  /* 0xfffffff80c0c7812 */ /* 0x000fe200078ec0ff */
[----:B------:R-:W-:Y:S01]  /*0d10*/  IMAD R6, R7, 0x100, R6 ;  /* 0x0000010007067824 */ /* 0x000fe200078e0206 */
[----:B------:R-:W-:Y:S02]  /*0d20*/  LEA.HI R9, R9, R150, RZ, 0x5 ;  /* 0x0000009609097211 */ /* 0x000fe400078f28ff */
[----:B------:R-:W-:Y:S01]  /*0d30*/  LEA.HI R0, R0, R155, RZ, 0x2 ;  /* 0x0000009b00007211 */ /* 0x000fe200078f10ff */
[----:B------:R-:W-:Y:S01]  /*0d40*/  IMAD R6, R5, 0x10, R6 ;  /* 0x0000001005067824 */ /* 0x000fe200078e0206 */
[----:B------:R-:W-:Y:S01]  /*0d50*/  LOP3.LUT R3, R4, R3, RZ, 0x3c, !PT ;  /* 0x0000000304037212 */ /* 0x000fe200078e3cff */
[----:B------:R-:W-:Y:S01]  /*0d60*/  IMAD.IADD R12, R11, 0x1, -R12 ;  /* 0x000000010b0c7824 */ /* 0x000fe200078e0a0c */
[----:B------:R-:W-:-:S02]  /*0d70*/  LEA.HI R8, R8, R8, RZ, 0x1 ;  /* 0x0000000808087211 */ /* 0x000fc400078f08ff */
[----:B------:R-:W-:Y:S02]  /*0d80*/  LOP3.LUT R7, R10, 0x7ffffffc, RZ, 0xc0, !PT ;  /* 0x7ffffffc0a077812 */ /* 0x000fe400078ec0ff */
[----:B------:R-:W-:Y:S02]  /*0d90*/  SHF.R.S32.HI R9, RZ, 0x5, R9 ;  /* 0x00000005ff097819 */ /* 0x000fe40000011409 */
[----:B------:R-:W-:Y:S01]  /*0da0*/  LOP3.LUT R4, R0, 0x1ffffffc, RZ, 0xc0, !PT ;  /* 0x1ffffffc00047812 */ /* 0x000fe200078ec0ff */
[----:B------:R-:W-:Y:S02]  /*0db0*/  IMAD.IADD R2, R3, 0x1, R6 ;  /* 0x0000000103027824 */ /* 0x000fe400078e0206 */
[----:B------:R-:W-:Y:S02]  /*0dc0*/  IMAD.MOV.U32 R152, RZ, RZ, -0x2 ;  /* 0xfffffffeff987424 */ /* 0x000fe400078e00ff */
[----:B------:R-:W-:Y:S02]  /*0dd0*/  IMAD.IADD R7, R150, 0x1, -R7 ;  /* 0x0000000196077824 */ /* 0x000fe400078e0a07 */
[----:B------:R-:W-:-:S02]  /*0de0*/  IMAD R8, R8, -0x3, R151 ;  /* 0xfffffffd08087824 */ /* 0x000fc400078e0297 */
[----:B------:R-:W-:Y:S02]  /*0df0*/  IMAD R9, R9, 0x10, R12 ;  /* 0x0000001009097824 */ /* 0x000fe400078e020c */
[----:B------:R-:W-:Y:S01]  /*0e00*/  IMAD.IADD R4, R155, 0x1, -R4 ;  /* 0x000000019b047824 */ /* 0x000fe200078e0a04 */
[----:B------:R-:W-:Y:S01]  /*0e10*/  SHF.R.S32.HI R18, RZ, 0x2, R0 ;  /* 0x00000002ff127819 */ /* 0x000fe20000011400 */
[----:B------:R-:W-:Y:S01]  /*0e20*/  IMAD R152, R7, R152, 0x90 ;  /* 0x0000009007987424 */ /* 0x000fe200078e0298 */
[----:B------:R-:W-:Y:S01]  /*0e30*/  LEA R2, R2, UR36, 0x1 ;  /* 0x0000002402027c11 */ /* 0x000fe2000f8e08ff */
[----:B------:R-:W-:Y:S02]  /*0e40*/  IMAD R153, R8, 0x40, R9 ;  /* 0x0000004008997824 */ /* 0x000fe400078e0209 */
[----:B------:R-:W-:Y:S02]  /*0e50*/  IMAD.MOV.U32 R149, RZ, RZ, RZ ;  /* 0x000000ffff957224 */ /* 0x000fe400078e00ff */
[----:B------:R-:W-:-:S02]  /*0e60*/  IMAD.MOV.U32 R16, RZ, RZ, RZ ;  /* 0x000000ffff107224 */ /* 0x000fc400078e00ff */
[----:B------:R-:W-:Y:S01]  /*0e70*/  IMAD.SHL.U32 R17, R4, 0x8, RZ ;  /* 0x0000000804117824 */ /* 0x000fe200078e00ff */
[----:B------:R-:W-:Y:S01]  /*0e80*/  UMOV UR39, URZ ;  /* 0x0000003f00277c82 */ /* 0x000fe20008000000 */
[----:B--2---:R-:W-:-:S07]  /*0e90*/  LOP3.LUT R144, R14, 0x1, RZ, 0xfc, !PT ;  /* 0x000000010e907812 */ /* 0x004fce00078efcff */
.L_x_8412:
[----:B---3-5:R-:W0:Y:S01]  /*0ea0*/  LDC.64 R4, c[0x0][0xc60] ;  /* 0x00031800ff047b82 */ /* 0x028e220000000a00 */
[----:B------:R-:W-:Y:S01]  /*0eb0*/  ULDC.64 UR4, c[0x0][0xa28] ;  /* 0x00028a0000047ab9 */ /* 0x000fe20000000a00 */
[----:B------:R-:W-:Y:S01]  /*0ec0*/  IMAD.MOV.U32 R0, RZ, RZ, RZ ;  /* 0x000000ffff007224 */ /* 0x000fe200078e00ff */
[----:B------:R-:W-:Y:S01]  /*0ed0*/  ULDC.64 UR6, c[0x0][0xa20] ;  /* 0x0002880000067ab9 */ /* 0x000fe20000000a00 */
[----:B0-----:R-:W-:-:S05]  /*0ee0*/  IMAD.WIDE R4, R31, 0x4, R4 ;  /* 0x000000041f047825 */ /* 0x001fca00078e0204 */
        /* <DEDUP_REMOVED lines=16> */
[C---:B------:R-:W-:Y:S02]  /*0ff0*/  @P0 LEA R4, P1, R145.reuse, UR6, 0x2 ;  /* 0x0000000691040c11 */ /* 0x040fe4000f8210ff */
[----:B------:R-:W-:Y:S02]  /*1000*/  IMAD.U32 R23, RZ, RZ, UR4 ;  /* 0x00000004ff177e24 */ /* 0x000fe4000f8e00ff */
[----:B------:R-:W-:-:S05]  /*1010*/  @P0 LEA.HI.X R5, R145, UR7, R148, 0x2, P1 ;  /* 0x0000000791050c11 */ /* 0x000fca00088f1494 */
[----:B------:R0:W5:Y:S01]  /*1020*/  @P0 LDG.E R23, desc[UR58][R4.64] ;  /* 0x0000003a04170981 */ /* 0x000162000c1e1900 */
[----:B-1--4-:R-:W-:Y:S05]  /*1030*/  @P0 BRA `(.L_x_8379) ;  /* 0x0000000000240947 */ /* 0x012fea0003800000 */
        /* <DEDUP_REMOVED lines=9> */
.L_x_8379:
        /* <DEDUP_REMOVED lines=11> */
[----:B------:R-:W-:Y:S02]  /*1180*/  CS2R R36, SRZ ;  /* 0x0000000000247805 */ /* 0x000fe4000001ff00 */
[----:B------:R-:W-:Y:S02]  /*1190*/  CS2R R42, SRZ ;  /* 0x00000000002a7805 */ /* 0x000fe4000001ff00 */
[----:B------:R-:W-:Y:S02]  /*11a0*/  SHF.R.U32.HI R3, RZ, 0x1f, R0 ;  /* 0x0000001fff037819 */ /* 0x000fe40000011600 */
[----:B------:R-:W-:Y:S02]  /*11b0*/  CS2R R48, SRZ ;  /* 0x0000000000307805 */ /* 0x000fe4000001ff00 */
[----:B------:R-:W-:Y:S02]  /*11c0*/  CS2R R46, SRZ ;  /* 0x00000000002e7805 */ /* 0x000fe4000001ff00 */
[----:B------:R-:W-:-:S02]  /*11d0*/  CS2R R40, SRZ ;  /* 0x0000000000287805 */ /* 0x000fc4000001ff00 */
[----:B------:R-:W-:Y:S01]  /*11e0*/  LEA.HI.SX32 R22, R0, R3, 0x1b ;  /* 0x0000000300167211 */ /* 0x000fe200078fdaff */
[----:B------:R-:W-:Y:S01]  /*11f0*/  IMAD.MOV.U32 R3, RZ, RZ, RZ ;  /* 0x000000ffff037224 */ /* 0x000fe200078e00ff */
        /* <DEDUP_REMOVED lines=12> */
[----:B0-----:R-:W-:Y:S01]  /*12c0*/  CS2R R6, SRZ ;  /* 0x0000000000067805 */ /* 0x001fe2000001ff00 */
[----:B------:R-:W-:Y:S01]  /*12d0*/  IMAD.MOV.U32 R8, RZ, RZ, RZ ;  /* 0x000000ffff087224 */ /* 0x000fe200078e00ff */
[----:B------:R-:W-:Y:S01]  /*12e0*/  CS2R R80, SRZ ;  /* 0x0000000000507805 */ /* 0x000fe2000001ff00 */
[----:B------:R-:W-:Y:S02]  /*12f0*/  IMAD.MOV.U32 R24, RZ, RZ, RZ ;  /* 0x000000ffff187224 */ /* 0x000fe400078e00ff */
[----:B------:R-:W-:Y:S02]  /*1300*/  IMAD.MOV.U32 R33, RZ, RZ, RZ ;  /* 0x000000ffff217224 */ /* 0x000fe400078e00ff */
[----:B------:R-:W-:Y:S01]  /*1310*/  IMAD.MOV.U32 R83, RZ, RZ, RZ ;  /* 0x000000ffff537224 */ /* 0x000fe200078e00ff */
[----:B------:R-:W-:Y:S06]  /*1320*/  @!P1 BRA `(.L_x_8380) ;  /* 0x0000007c000c9947 */ /* 0x000fec0003800000 */
[----:B------:R-:W0:Y:S01]  /*1330*/  SHFL.IDX PT, R0, R151, RZ, 0x1f ;  /* 0x00001fff97007589 */ /* 0x000e2200000e0000 */
[----:B------:R-:W-:-:S04]  /*1340*/  UIADD3 UR6, UR36, 0x24300, URZ ;  /* 0x0002430024067890 */ /* 0x000fc8000fffe03f */
[----:B------:R-:W-:-:S06]  /*1350*/  ULOP3.LUT UP0, URZ, UR6, 0x9f, URZ, 0xc0, !UPT ;  /* 0x0000009f063f7892 */ /* 0x000fcc000f80c03f */
[----:B------:R-:W-:Y:S02]  /*1360*/  PLOP3.LUT P0, PT, PT, PT, UP0, 0x80, 0x0 ;  /* 0x000000000000781c */ /* 0x000fe40003f0f008 */
[----:B0-----:R-:W-:-:S13]  /*1370*/  R2UR UR38, R0 ;  /* 0x00000000002672ca */ /* 0x001fda00000e0000 */
[----:B------:R-:W-:-:S04]  /*1380*/  UIMAD.WIDE UR4, UR38, 0x55555556, URZ ;  /* 0x55555556260478a5 */ /* 0x000fc8000f8e023f */
[----:B------:R-:W-:-:S04]  /*1390*/  ULEA.HI UR5, UR5, UR5, URZ, 0x1 ;  /* 0x0000000505057291 */ /* 0x000fc8000f8f083f */
[----:B------:R-:W-:-:S04]  /*13a0*/  UIMAD UR40, UR5, -0x3, UR38 ;  /* 0xfffffffd052878a4 */ /* 0x000fc8000f8e0226 */
        /* <DEDUP_REMOVED lines=20> */
.L_x_8381:
[----:B------:R-:W-:Y:S02]  /*14f0*/  LEA.HI R0, R149, R149, RZ, 0x1 ;  /* 0x0000009595007211 */ /* 0x000fe400078f08ff */
[----:B------:R-:W-:Y:S02]  /*1500*/  ISETP.NE.AND P0, PT, R144, 0x3, PT ;  /* 0x000000039000780c */ /* 0x000fe40003f05270 */
[----:B------:R-:W-:-:S05]  /*1510*/  LOP3.LUT R0, R0, 0xfffffffe, RZ, 0xc0, !PT ;  /* 0xfffffffe00007812 */ /* 0x000fca00078ec0ff */
[----:B------:R-:W-:-:S05]  /*1520*/  IMAD.IADD R0, R149, 0x1, -R0 ;  /* 0x0000000195007824 */ /* 0x000fca00078e0a00 */
[----:B------:R-:W-:-:S04]  /*1530*/  SHF.L.U32 R0, R0, 0x1f, RZ ;  /* 0x0000001f00007819 */ /* 0x000fc800000006ff */
[----:B------:R-:W0:Y:S02]  /*1540*/  SYNCS.PHASECHK.TRANS64.TRYWAIT P1, [UR36+0x31c00], R0 ;  /* 0x031c0000ff0075a7 */ /* 0x000e240008020164 */
[----:B0-----:R-:W-:Y:S05]  /*1550*/  @!P1 BRA `(.L_x_8382) ;  /* 0x000000d400a49947 */ /* 0x001fea0003800000 */
.L_x_8498:
[----:B------:R-:W-:Y:S05]  /*1560*/  @!P0 BRA `(.L_x_8383) ;  /* 0x0000000000048947 */ /* 0x000fea0003800000 */
[----:B------:R-:W-:Y:S01]  /*1570*/  BPT.TRAP 0x1 ;  /* 0x000000040000795c */ /* 0x000fe20000300000 */
.L_x_8383:
[----:B------:R-:W-:Y:S01]  /*1580*/  IMAD.U32 R4, RZ, RZ, UR39 ;  /* 0x00000027ff047e24 */ /* 0x000fe2000f8e00ff */
[----:B0-----:R-:W-:-:S04]  /*1590*/  SHF.L.U32 R3, R16, 0x1f, RZ ;  /* 0x0000001f10037819 */ /* 0x001fc800000006ff */
[----:B------:R-:W-:-:S04]  /*15a0*/  LEA R4, R4, UR36, 0x3 ;  /* 0x0000002404047c11 */ /* 0x000fc8000f8e18ff */
[----:B------:R0:W1:Y:S01]  /*15b0*/  SYNCS.PHASECHK.TRANS64.TRYWAIT P2, [R4+URZ+0x31c30], R3 ;  /* 0x031c3003040075a7 */ /* 0x000062000804017f */
[----:B------:R-:W-:Y:S05]  /*15c0*/  @!P0 BRA `(.L_x_8384) ;  /* 0x0000000000048947 */ /* 0x000fea0003800000 */
[----:B------:R-:W-:Y:S01]  /*15d0*/  BPT.TRAP 0x1 ;  /* 0x000000040000795c */ /* 0x000fe20000300000 */
.L_x_8384:
[----:B------:R-:W2:Y:S01]  /*15e0*/  S2R R0, SR_TID.X ;  /* 0x0000000000007919 */ /* 0x000ea20000002100 */
[----:B------:R-:W-:Y:S01]  /*15f0*/  IMAD.MOV.U32 R71, RZ, RZ, RZ ;  /* 0x000000ffff477224 */ /* 0x000fe200078e00ff */
[----:B--2---:R-:W-:Y:S01]  /*1600*/  LOP3.LUT P1, RZ, R0, 0x7f, RZ, 0xc0, !PT ;  /* 0x0000007f00ff7812 */ /* 0x004fe2000782c0ff */
[----:B-1----:R-:W-:-:S12]  /*1610*/  @P2 BRA `(.L_x_8385) ;  /* 0x0000000000082947 */ /* 0x002fd80003800000 */
[----:B------:R-:W1:Y:S02]  /*1620*/  SYNCS.PHASECHK.TRANS64.TRYWAIT P2, [R4+URZ+0x31c30], R3 ;  /* 0x031c3003040075a7 */ /* 0x000e64000804017f */
[----:B-1----:R-:W-:Y:S05]  /*1630*/  @!P2 BRA `(.L_x_8386) ;  /* 0x000000d40084a947 */ /* 0x002fea0003800000 */
.L_x_8385:
        /* <DEDUP_REMOVED lines=26> */
[----:B------:R-:W-:Y:S01]  /*17e0*/  UMOV UR7, 0x80000020 ;  /* 0x8000002000077882 */ /* 0x000fe20000000000 */
[----:B------:R-:W-:Y:S01]  /*17f0*/  HGMMA.64x16x16.F32.BF16 R96, gdesc[UR24], RZ, !UPT, gsb0 ;  /* 0x00200000186079f0 */ /* 0x000fe2000c0018ff */
        /* <DEDUP_REMOVED lines=293> */
[----:B01----:R-:W-:Y:S01]  /*2a50*/  FMNMX.FTZ R3, R96, R97, !PT ;  /* 0x0000006160037209 */ /* 0x003fe20007810000 */
        /* <DEDUP_REMOVED lines=103> */
[----:B------:R-:W-:-:S02]  /*30d0*/  FMNMX.FTZ R3, R120, R3, !PT ;  /* 0x0000000378037209 */ /* 0x000fc40007810000 */
        /* <DEDUP_REMOVED lines=8> */
[----:B------:R-:W-:Y:S02]  /*3160*/  FMNMX.FTZ R3, R122, R3, !PT ;  /* 0x000000037a037209 */ /* 0x000fe40007810000 */
[----:B------:R-:W-:Y:S02]  /*3170*/  FSEL R56, R51, -INF , P2 ;  /* 0xff80000033387808 */ /* 0x000fe40001000000 */
[----:B------:R-:W-:Y:S02]  /*3180*/  ISETP.GT.AND P2, PT, R5, 0x68, PT ;  /* 0x000000680500780c */ /* 0x000fe40003f44270 */
[----:B------:R-:W-:-:S02]  /*3190*/  FSEL R54, R54, -INF , P6 ;  /* 0xff80000036367808 */ /* 0x000fc40003000000 */
        /* <DEDUP_REMOVED lines=30> */
[----:B------:R-:W-:Y:S01]  /*3380*/  FMNMX.FTZ R0, R156, R3, !PT ;  /* 0x000000039c007209 */ /* 0x000fe20007810000 */
[----:B------:R-:W-:Y:S01]  /*3390*/  IMAD.U32 R3, RZ, RZ, UR6 ;  /* 0x00000006ff037e24 */ /* 0x000fe2000f8e00ff */
[----:B------:R-:W-:-:S02]  /*33a0*/  FSEL R32, R43, -INF , P3 ;  /* 0xff8000002b207808 */ /* 0x000fc40001800000 */
[----:B------:R-:W-:Y:S02]  /*33b0*/  FSEL R59, R37, -INF , P2 ;  /* 0xff800000253b7808 */ /* 0x000fe40001000000 */
[----:B------:R-:W-:Y:S02]  /*33c0*/  FMNMX.FTZ R0, R53, R0, !PT ;  /* 0x0000000035007209 */ /* 0x000fe40007810000 */
[----:B------:R-:W-:Y:S02]  /*33d0*/  ISETP.GT.AND P3, PT, R5, 0x80, PT ;  /* 0x000000800500780c */ /* 0x000fe40003f64270 */
[----:B------:R-:W-:Y:S02]  /*33e0*/  FMNMX.FTZ R0, R59, R0, !PT ;  /* 0x000000003b007209 */ /* 0x000fe40007810000 */
[----:B------:R-:W-:Y:S02]  /*33f0*/  P2R R21, PR, RZ, 0x1 ;  /* 0x00000001ff157803 */ /* 0x000fe40000000000 */
[----:B------:R-:W-:-:S02]  /*3400*/  ISETP.GT.AND P0, PT, R5, 0x69, PT ;  /* 0x000000690500780c */ /* 0x000fc40003f04270 */
[----:B------:R-:W-:Y:S02]  /*3410*/  P2R R33, PR, RZ, 0x2 ;  /* 0x00000002ff217803 */ /* 0x000fe40000000000 */
        /* <DEDUP_REMOVED lines=12> */
[----:B------:R-:W-:Y:S02]  /*34e0*/  FMNMX.FTZ R11, R51, R0, !PT ;  /* 0x00000000330b7209 */ /* 0x000fe40007810000 */
[----:B------:R-:W-:-:S02]  /*34f0*/  ISETP.NE.AND P0, PT, R21, RZ, PT ;  /* 0x000000ff1500720c */ /* 0x000fc40003f05270 */
[----:B------:R-:W-:Y:S01]  /*3500*/  FSEL R28, R35, -INF , P1 ;  /* 0xff800000231c7808 */ /* 0x000fe20000800000 */
[----:B------:R-:W0:Y:S01]  /*3510*/  SHFL.BFLY PT, R0, R11, 0x2, 0x1f ;  /* 0x0c401f000b007f89 */ /* 0x000e2200000e0000 */
[----:B------:R-:W-:Y:S02]  /*3520*/  FSEL R38, R38, -INF , P0 ;  /* 0xff80000026267808 */ /* 0x000fe40000000000 */
[----:B------:R-:W-:Y:S02]  /*3530*/  FSEL R26, R26, -INF , P3 ;  /* 0xff8000001a1a7808 */ /* 0x000fe40001800000 */
[----:B------:R-:W-:Y:S02]  /*3540*/  ISETP.NE.AND P0, PT, R7, RZ, PT ;  /* 0x000000ff0700720c */ /* 0x000fe40003f05270 */
[----:B------:R-:W-:-:S13]  /*3550*/  ISETP.NE.AND P1, PT, R9, RZ, PT ;  /* 0x000000ff0900720c */ /* 0x000fda0003f25270 */
[----:B------:R-:W-:Y:S01]  /*3560*/  @!P1 VIADD R4, R4, 0x31c40 ;  /* 0x00031c4004049836 */ /* 0x000fe20000000000 */
[----:B0-----:R-:W-:Y:S02]  /*3570*/  FMNMX.FTZ R13, R11, R0, !PT ;  /* 0x000000000b0d7209 */ /* 0x001fe40007810000 */
[----:B------:R-:W-:Y:S02]  /*3580*/  FMNMX.FTZ R11, R98, R99, !PT ;  /* 0x00000063620b7209 */ /* 0x000fe40007810000 */
[----:B------:R-:W-:Y:S01]  /*3590*/  @!P1 PRMT R4, RZ, 0x654, R4 ;  /* 0x00000654ff049816 */ /* 0x000fe20000000004 */
[----:B------:R-:W0:Y:S01]  /*35a0*/  SHFL.BFLY PT, R0, R13, 0x1, 0x1f ;  /* 0x0c201f000d007f89 */ /* 0x000e2200000e0000 */
[----:B------:R-:W-:Y:S02]  /*35b0*/  FMNMX.FTZ R11, R102, R11, !PT ;  /* 0x0000000b660b7209 */ /* 0x000fe40007810000 */
[----:B------:R1:W-:Y:S01]  /*35c0*/  @!P1 SYNCS.ARRIVE.TRANS64.RED.A1T0 RZ, [R4+URZ], RZ ;  /* 0x000000ff04ff99a7 */ /* 0x0003e2000810043f */
[----:B0-----:R-:W-:-:S02]  /*35d0*/  FMNMX.FTZ R0, R13, R0, !PT ;  /* 0x000000000d007209 */ /* 0x001fc40007810000 */
        /* <DEDUP_REMOVED lines=43> */
[----:B------:R0:W-:Y:S01]  /*3890*/  MUFU.EX2 R13, R112 ;  /* 0x00000070000d7308 */ /* 0x0001e20000000800 */
[--C-:B------:R-:W-:Y:S01]  /*38a0*/  FFMA.FTZ R130, R130, R3, -R55.reuse ;  /* 0x0000000382827223 */ /* 0x100fe20000010837 */
[----:B------:R-:W-:Y:S01]  /*38b0*/  FMNMX.FTZ R15, R58, R15, !PT ;  /* 0x0000000f3a0f7209 */ /* 0x000fe20007810000 */
[-CC-:B------:R-:W-:Y:S01]  /*38c0*/  FFMA.FTZ R120, R120, R3.reuse, -R55.reuse ;  /* 0x0000000378787223 */ /* 0x180fe20000010837 */
[-CC-:B------:R-:W-:Y:S01]  /*38d0*/  FFMA.FTZ R43, R116, R3.reuse, -R55.reuse ;  /* 0x00000003742b7223 */ /* 0x180fe20000010837 */
[--C-:B------:R-:W-:Y:S01]  /*38e0*/  FFMA.FTZ R96, R122, R3, -R55.reuse ;  /* 0x000000037a607223 */ /* 0x100fe20000010837 */
[----:B------:R-:W-:Y:S01]  /*38f0*/  FMNMX.FTZ R15, R48, R15, !PT ;  /* 0x0000000f300f7209 */ /* 0x000fe20007810000 */
[-CC-:B------:R-:W-:Y:S01]  /*3900*/  FFMA.FTZ R41, R126, R3.reuse, -R55.reuse ;  /* 0x000000037e297223 */ /* 0x180fe20000010837 */
[----:B------:R-:W1:Y:S01]  /*3910*/  MUFU.EX2 R106, R106 ;  /* 0x0000006a006a7308 */ /* 0x000e620000000800 */
[----:B0-----:R-:W-:Y:S01]  /*3920*/  FSEL R112, R27, -INF , P4 ;  /* 0xff8000001b707808 */ /* 0x001fe20002000000 */
[--C-:B------:R-:W-:Y:S01]  /*3930*/  FFMA.FTZ R84, R136, R3, -R55.reuse ;  /* 0x0000000388547223 */ /* 0x100fe20000010837 */
        /* <DEDUP_REMOVED lines=8> */
[----:B------:R-:W-:Y:S01]  /*39c0*/  MUFU.EX2 R9, R9 ;  /* 0x0000000900097308 */ /* 0x000fe20000000800 */
[----:B-1----:R-:W-:Y:S02]  /*39d0*/  F2FP.BF16.F32.PACK_AB R4, R106, R5 ;  /* 0x000000056a04723e */ /* 0x002fe400000010ff */
        /* <DEDUP_REMOVED lines=8> */
[----:B------:R-:W-:Y:S01]  /*3a60*/  MUFU.EX2 R44, R44 ;  /* 0x0000002c002c7308 */ /* 0x000fe20000000800 */
[----:B0-----:R-:W-:Y:S02]  /*3a70*/  FFMA.FTZ R92, R156, R3, -R55 ;  /* 0x000000039c5c7223 */ /* 0x001fe40000010837 */
        /* <DEDUP_REMOVED lines=12> */
[----:B0-----:R-:W-:-:S03]  /*3b40*/  FFMA.FTZ R76, R134, R3, -R55 ;  /* 0x00000003864c7223 */ /* 0x001fc60000010837 */
[----:B------:R-:W0:Y:S04]  /*3b50*/  SHFL.BFLY PT, R30, R37, 0x2, 0x1f ;  /* 0x0c401f00251e7f89 */ /* 0x000e2800000e0000 */
[----:B------:R-:W-:Y:S08]  /*3b60*/  MUFU.EX2 R68, R68 ;  /* 0x0000004400447308 */ /* 0x000ff00000000800 */
[----:B------:R-:W-:Y:S08]  /*3b70*/  MUFU.EX2 R60, R60 ;  /* 0x0000003c003c7308 */ /* 0x000ff00000000800 */
[----:B------:R-:W-:Y:S01]  /*3b80*/  MUFU.EX2 R36, R36 ;  /* 0x0000002400247308 */ /* 0x000fe20000000800 */
[----:B0-----:R-:W-:Y:S01]  /*3b90*/  FMNMX.FTZ R27, R37, R30, !PT ;  /* 0x0000001e251b7209 */ /* 0x001fe20007810000 */
[-CC-:B------:R-:W-:Y:S01]  /*3ba0*/  FFMA.FTZ R30, R45, R3.reuse, -R55.reuse ;  /* 0x000000032d1e7223 */ /* 0x180fe20000010837 */
[-CC-:B------:R-:W-:Y:S01]  /*3bb0*/  FFMA.FTZ R37, R142, R3.reuse, -R55.reuse ;  /* 0x000000038e257223 */ /* 0x180fe20000010837 */
[----:B------:R-:W-:-:S04]  /*3bc0*/  FFMA.FTZ R45, R57, R3, -R55 ;  /* 0x00000003392d7223 */ /* 0x000fc80000010837 */
[----:B------:R-:W-:Y:S01]  /*3bd0*/  MUFU.EX2 R25, R25 ;  /* 0x0000001900197308 */ /* 0x000fe20000000800 */
[----:B------:R-:W0:Y:S07]  /*3be0*/  SHFL.BFLY PT, R104, R27, 0x1, 0x1f ;  /* 0x0c201f001b687f89 */ /* 0x000e2e00000e0000 */
[----:B------:R-:W-:Y:S08]  /*3bf0*/  MUFU.EX2 R66, R66 ;  /* 0x0000004200427308 */ /* 0x000ff00000000800 */
[----:B------:R-:W-:Y:S08]  /*3c00*/  MUFU.EX2 R21, R130 ;  /* 0x0000008200157308 */ /* 0x000ff00000000800 */
[----:B------:R-:W-:Y:S01]  /*3c10*/  MUFU.EX2 R76, R76 ;  /* 0x0000004c004c7308 */ /* 0x000fe20000000800 */
[----:B0-----:R-:W-:Y:S01]  /*3c20*/  FMNMX.FTZ R73, R27, R104, !PT ;  /* 0x000000681b497209 */ /* 0x001fe20007810000 */
[----:B------:R-:W-:-:S03]  /*3c30*/  FFMA.FTZ R104, R51, R3, -R55 ;  /* 0x0000000333687223 */ /* 0x000fc60000010837 */
[C---:B------:R-:W-:Y:S01]  /*3c40*/  FSETP.NEU.FTZ.AND P2, PT, R73.reuse, -INF , PT ;  /* 0xff8000004900780b */ /* 0x040fe20003f5d000 */
[----:B------:R-:W-:Y:S02]  /*3c50*/  FMUL.FTZ R27, R73, R3 ;  /* 0x00000003491b7220 */ /* 0x000fe40000410000 */
[----:B------:R-:W-:Y:S03]  /*3c60*/  MUFU.EX2 R35, R120 ;  /* 0x0000007800237308 */ /* 0x000fe60000000800 */
[----:B------:R-:W-:Y:S02]  /*3c70*/  FSEL R27, R27, RZ, P2 ;  /* 0x000000ff1b1b7208 */ /* 0x000fe40001000000 */
[----:B------:R-:W-:-:S03]  /*3c80*/  ISETP.GE.AND P2, PT, R23, 0x91, PT ;  /* 0x000000911700780c */ /* 0x000fc60003f46270 */
        /* <DEDUP_REMOVED lines=30> */
[----:B------:R2:W3:Y:S01]  /*3e70*/  MUFU.EX2 R65, R6 ;  /* 0x0000000600417308 */ /* 0x0004e20000000800 */
[----:B0-----:R-:W-:Y:S01]  /*3e80*/  FADD.FTZ R67, R98, R99 ;  /* 0x0000006362437221 */ /* 0x001fe20000010000 */
[-CC-:B------:R-:W-:Y:S01]  /*3e90*/  FFMA.FTZ R34, R34, R3.reuse, -R27.reuse ;  /* 0x0000000322227223 */ /* 0x180fe2000001081b */
[-CC-:B------:R-:W-:Y:S01]  /*3ea0*/  FFMA.FTZ R42, R28, R3.reuse, -R27.reuse ;  /* 0x000000031c2a7223 */ /* 0x180fe2000001081b */
[-CC-:B------:R-:W-:Y:S01]  /*3eb0*/  FFMA.FTZ R38, R38, R3.reuse, -R27.reuse ;  /* 0x0000000326267223 */ /* 0x180fe2000001081b */
[-CC-:B------:R-:W-:Y:S01]  /*3ec0*/  FFMA.FTZ R110, R110, R3.reuse, -R27.reuse ;  /* 0x000000036e6e7223 */ /* 0x180fe2000001081b */
[-CC-:B------:R-:W-:Y:S01]  /*3ed0*/  FFMA.FTZ R46, R26, R3.reuse, -R27.reuse ;  /* 0x000000031a2e7223 */ /* 0x180fe2000001081b */
[-C--:B------:R-:W-:Y:S01]  /*3ee0*/  FFMA.FTZ R112, R112, R3.reuse, -R27 ;  /* 0x0000000370707223 */ /* 0x080fe2000001081b */
[----:B------:R-:W0:Y:S01]  /*3ef0*/  MUFU.EX2 R49, R49 ;  /* 0x0000003100317308 */ /* 0x000e220000000800 */
[----:B--2---:R-:W-:Y:S01]  /*3f00*/  FADD.FTZ R6, R5, R106 ;  /* 0x0000006a05067221 */ /* 0x004fe20000010000 */
[----:B-1----:R-:W-:Y:S01]  /*3f10*/  FADD.FTZ R8, R102, R67 ;  /* 0x0000004366087221 */ /* 0x002fe20000010000 */
[-CC-:B------:R-:W-:Y:S01]  /*3f20*/  FFMA.FTZ R118, R118, R3.reuse, -R27.reuse ;  /* 0x0000000376767223 */ /* 0x180fe2000001081b */
[----:B------:R-:W-:Y:S01]  /*3f30*/  FFMA.FTZ R114, R114, R3, -R27 ;  /* 0x0000000372727223 */ /* 0x000fe2000001081b */
[----:B------:R-:W-:Y:S01]  /*3f40*/  FADD.FTZ R69, R7, R6 ;  /* 0x0000000607457221 */ /* 0x000fe20000010000 */
[C---:B------:R-:W-:Y:S01]  /*3f50*/  F2FP.BF16.F32.PACK_AB R6, R108.reuse, R7 ;  /* 0x000000076c06723e */ /* 0x040fe200000010ff */
[----:B------:R-:W-:Y:S01]  /*3f60*/  IMAD.MOV.U32 R62, RZ, RZ, R71 ;  /* 0x000000ffff3e7224 */ /* 0x000fe200078e0047 */
[----:B------:R-:W1:Y:S01]  /*3f70*/  MUFU.EX2 R90, R90 ;  /* 0x0000005a005a7308 */ /* 0x000e620000000800 */
[----:B------:R-:W-:Y:S01]  /*3f80*/  FADD.FTZ R10, R108, R69 ;  /* 0x000000456c0a7221 */ /* 0x000fe20000010000 */
[C---:B---3--:R-:W-:Y:S01]  /*3f90*/  FADD.FTZ R8, R65.reuse, R8 ;  /* 0x0000000841087221 */ /* 0x048fe20000010000 */
[----:B------:R-:W-:Y:S01]  /*3fa0*/  F2FP.BF16.F32.PACK_AB R7, R65, R102 ;  /* 0x000000664107723e */ /* 0x000fe200000010ff */
[----:B------:R-:W-:Y:S01]  /*3fb0*/  FFMA.FTZ R65, R40, R3, -R27 ;  /* 0x0000000328417223 */ /* 0x000fe2000001081b */
[----:B------:R-:W-:Y:S01]  /*3fc0*/  FADD.FTZ R67, R9, R10 ;  /* 0x0000000a09437221 */ /* 0x000fe20000010000 */
[----:B------:R-:W-:Y:S01]  /*3fd0*/  F2FP.BF16.F32.PACK_AB R5, R99, R98 ;  /* 0x000000626305723e */ /* 0x000fe200000010ff */
[----:B------:R-:W-:Y:S01]  /*3fe0*/  IMAD.MOV.U32 R58, RZ, RZ, R71 ;  /* 0x000000ffff3a7224 */ /* 0x000fe200078e0047 */
[----:B------:R-:W2:Y:S01]  /*3ff0*/  MUFU.EX2 R51, R51 ;  /* 0x0000003300337308 */ /* 0x000ea20000000800 */
[----:B0-----:R-:W-:Y:S01]  /*4000*/  FADD.FTZ R69, R49, R8 ;  /* 0x0000000831457221 */ /* 0x001fe20000010000 */
[----:B------:R-:W-:Y:S01]  /*4010*/  FADD.FTZ R8, R72, R67 ;  /* 0x0000004348087221 */ /* 0x000fe20000010000 */
[----:B------:R0:W-:Y:S01]  /*4020*/  STSM.16.M88.4 [R2+0x24300], R4 ;  /* 0x0243000402007844 */ /* 0x0001e20000000200 */
[----:B------:R-:W-:-:S02]  /*4030*/  IMAD.MOV.U32 R56, RZ, RZ, R71 ;  /* 0x000000ffff387224 */ /* 0x000fc400078e0047 */
[----:B------:R-:W-:Y:S02]  /*4040*/  FADD.FTZ R67, R11, R8 ;  /* 0x000000080b437221 */ /* 0x000fe40000010000 */
[----:B------:R-:W3:Y:S01]  /*4050*/  MUFU.EX2 R94, R94 ;  /* 0x0000005e005e7308 */ /* 0x000ee20000000800 */
[----:B-1----:R-:W-:Y:S01]  /*4060*/  FADD.FTZ R10, R90, R69 ;  /* 0x000000455a0a7221 */ /* 0x002fe20000010000 */
[----:B------:R-:W-:-:S04]  /*4070*/  FADD.FTZ R8, R44, R67 ;  /* 0x000000432c087221 */ /* 0x000fc80000010000 */
[----:B------:R-:W-:Y:S02]  /*4080*/  FADD.FTZ R67, R33, R8 ;  /* 0x0000000821437221 */ /* 0x000fe40000010000 */
[----:B------:R-:W1:Y:S01]  /*4090*/  MUFU.EX2 R53, R53 ;  /* 0x0000003500357308 */ /* 0x000e620000000800 */
[----:B--2---:R-:W-:Y:S01]  /*40a0*/  FADD.FTZ R69, R51, R10 ;  /* 0x0000000a33457221 */ /* 0x004fe20000010000 */
[C---:B------:R-:W-:Y:S01]  /*40b0*/  FADD.FTZ R8, R70.reuse, R67 ;  /* 0x0000004346087221 */ /* 0x040fe20000010000 */
[----:B0-----:R-:W-:Y:S01]  /*40c0*/  F2FP.BF16.F32.PACK_AB R4, R70, R33 ;  /* 0x000000214604723e */ /* 0x001fe200000010ff */
[--C-:B------:R-:W-:Y:S02]  /*40d0*/  IMAD.MOV.U32 R70, RZ, RZ, R71.reuse ;  /* 0x000000ffff467224 */ /* 0x100fe400078e0047 */
[----:B------:R-:W-:Y:S01]  /*40e0*/  FADD.FTZ R67, R29, R8 ;  /* 0x000000081d437221 */ /* 0x000fe20000010000 */
[----:B------:R-:W-:Y:S01]  /*40f0*/  IMAD.MOV.U32 R33, RZ, RZ, R71 ;  /* 0x000000ffff217224 */ /* 0x000fe200078e0047 */
[----:B------:R-:W0:Y:S01]  /*4100*/  MUFU.EX2 R82, R82 ;  /* 0x0000005200527308 */ /* 0x000e220000000800 */
[----:B---3--:R-:W-:-:S07]  /*4110*/  FADD.FTZ R10, R94, R69 ;  /* 0x000000455e0a7221 */ /* 0x008fce0000010000 */
[----:B------:R-:W2:Y:S01]  /*4120*/  MUFU.EX2 R12, R12 ;  /* 0x0000000c000c7308 */ /* 0x000ea20000000800 */
[----:B-1----:R-:W-:Y:S01]  /*4130*/  FADD.FTZ R69, R53, R10 ;  /* 0x0000000a35457221 */ /* 0x002fe20000010000 */
[----:B------:R-:W-:-:S04]  /*4140*/  FADD.FTZ R10, R68, R67 ;  /* 0x00000043440a7221 */ /* 0x000fc80000010000 */
[----:B------:R-:W-:Y:S01]  /*4150*/  FADD.FTZ R67, R13, R10 ;  /* 0x0000000a0d437221 */ /* 0x000fe20000010000 */
[----:B------:R-:W-:Y:S01]  /*4160*/  F2FP.BF16.F32.PACK_AB R10, R44, R11 ;  /* 0x0000000b2c0a723e */ /* 0x000fe200000010ff */
[----:B------:R-:W1:Y:S01]  /*4170*/  MUFU.EX2 R55, R55 ;  /* 0x0000003700377308 */ /* 0x000e620000000800 */
[----:B0-----:R-:W-:Y:S01]  /*4180*/  FADD.FTZ R69, R82, R69 ;  /* 0x0000004552457221 */ /* 0x001fe20000010000 */
[----:B------:R-:W-:Y:S01]  /*4190*/  FADD.FTZ R52, R60, R67 ;  /* 0x000000433c347221 */ /* 0x000fe20000010000 */
[----:B------:R-:W-:Y:S01]  /*41a0*/  F2FP.BF16.F32.PACK_AB R11, R94, R51 ;  /* 0x000000335e0b723e */ /* 0x000fe200000010ff */
[--C-:B------:R-:W-:Y:S02]  /*41b0*/  IMAD.MOV.U32 R67, RZ, RZ, R71.reuse ;  /* 0x000000ffff437224 */ /* 0x100fe400078e0047 */
[----:B------:R-:W-:Y:S01]  /*41c0*/  FADD.FTZ R5, R15, R52 ;  /* 0x000000340f057221 */ /* 0x000fe20000010000 */
[----:B------:R-:W-:Y:S01]  /*41d0*/  IMAD.MOV.U32 R52, RZ, RZ, R71 ;  /* 0x000000ffff347224 */ /* 0x000fe200078e0047 */
[----:B------:R-:W0:Y:S01]  /*41e0*/  MUFU.EX2 R14, R14 ;  /* 0x0000000e000e7308 */ /* 0x000e220000000800 */
[----:B--2---:R-:W-:Y:S01]  /*41f0*/  FADD.FTZ R8, R12, R69 ;  /* 0x000000450c087221 */ /* 0x004fe20000010000 */
[----:B------:R-:W-:Y:S01]  /*4200*/  FADD.FTZ R6, R36, R5 ;  /* 0x0000000524067221 */ /* 0x000fe20000010000 */
[----:B------:R-:W-:Y:S01]  /*4210*/  F2FP.BF16.F32.PACK_AB R5, R82, R53 ;  /* 0x000000355205723e */ /* 0x000fe200000010ff */
[----:B------:R-:W-:-:S02]  /*4220*/  IMAD.MOV.U32 R69, RZ, RZ, R71 ;  /* 0x000000ffff457224 */ /* 0x000fc400078e0047 */
[--C-:B------:R-:W-:Y:S02]  /*4230*/  IMAD.MOV.U32 R53, RZ, RZ, R71.reuse ;  /* 0x000000ffff357224 */ /* 0x100fe400078e0047 */
[----:B------:R-:W2:Y:S01]  /*4240*/  MUFU.EX2 R57, R57 ;  /* 0x0000003900397308 */ /* 0x000ea20000000800 */
[----:B-1----:R-:W-:Y:S01]  /*4250*/  FADD.FTZ R27, R55, R8 ;  /* 0x00000008371b7221 */ /* 0x002fe20000010000 */
[----:B------:R-:W-:Y:S01]  /*4260*/  F2FP.BF16.F32.PACK_AB R8, R72, R9 ;  /* 0x000000094808723e */ /* 0x000fe200000010ff */
[--C-:B------:R-:W-:Y:S01]  /*4270*/  IMAD.MOV.U32 R51, RZ, RZ, R71.reuse ;  /* 0x000000ffff337224 */ /* 0x100fe200078e0047 */
[----:B------:R-:W-:Y:S01]  /*4280*/  F2FP.BF16.F32.PACK_AB R9, R90, R49 ;  /* 0x000000315a09723e */ /* 0x000fe200000010ff */
[--C-:B------:R-:W-:Y:S02]  /*4290*/  IMAD.MOV.U32 R49, RZ, RZ, R71.reuse ;  /* 0x000000ffff317224 */ /* 0x100fe400078e0047 */
[----:B------:R-:W-:Y:S01]  /*42a0*/  IMAD.MOV.U32 R44, RZ, RZ, R71 ;  /* 0x000000ffff2c7224 */ /* 0x000fe200078e0047 */
[----:B------:R-:W1:Y:S01]  /*42b0*/  MUFU.EX2 R59, R59 ;  /* 0x0000003b003b7308 */ /* 0x000e620000000800 */
[----:B0-----:R-:W-:Y:S01]  /*42c0*/  FADD.FTZ R26, R14, R27 ;  /* 0x0000001b0e1a7221 */ /* 0x001fe20000010000 */
[----:B------:R-:W-:Y:S01]  /*42d0*/  FADD.FTZ R27, R25, R6 ;  /* 0x00000006191b7221 */ /* 0x000fe20000010000 */
[----:B------:R-:W-:Y:S01]  /*42e0*/  F2FP.BF16.F32.PACK_AB R6, R68, R29 ;  /* 0x0000001d4406723e */ /* 0x000fe200000010ff */
[----:B------:R-:W-:Y:S01]  /*42f0*/  STSM.16.M88.4 [R2+0x25b00], R8 ;  /* 0x025b000802007844 */ /* 0x000fe20000000200 */
[----:B------:R-:W-:-:S03]  /*4300*/  IMAD.MOV.U32 R68, RZ, RZ, R71 ;  /* 0x000000ffff447224 */ /* 0x000fc600078e0047 */
[----:B------:R-:W0:Y:S01]  /*4310*/  MUFU.EX2 R64, R64 ;  /* 0x0000004000407308 */ /* 0x000e220000000800 */
[----:B--2---:R-:W-:-:S07]  /*4320*/  FADD.FTZ R26, R57, R26 ;  /* 0x0000001a391a7221 */ /* 0x004fce0000010000 */
[----:B------:R-:W2:Y:S01]  /*4330*/  MUFU.EX2 R20, R20 ;  /* 0x0000001400147308 */ /* 0x000ea20000000800 */
[----:B-1----:R-:W-:Y:S01]  /*4340*/  FADD.FTZ R7, R59, R26 ;  /* 0x0000001a3b077221 */ /* 0x002fe20000010000 */
[----:B------:R-:W-:-:S04]  /*4350*/  FADD.FTZ R26, R66, R27 ;  /* 0x0000001b421a7221 */ /* 0x000fc80000010000 */
[----:B------:R-:W-:Y:S02]  /*4360*/  FADD.FTZ R29, R21, R26 ;  /* 0x0000001a151d7221 */ /* 0x000fe40000010000 */
[----:B------:R-:W1:Y:S01]  /*4370*/  MUFU.EX2 R61, R61 ;  /* 0x0000003d003d7308 */ /* 0x000e620000000800 */
[----:B0-----:R-:W-:Y:S01]  /*4380*/  FADD.FTZ R7, R64, R7 ;  /* 0x0000000740077221 */ /* 0x001fe20000010000 */
[----:B------:R-:W-:-:S04]  /*4390*/  FADD.FTZ R26, R76, R29 ;  /* 0x0000001d4c1a7221 */ /* 0x000fc80000010000 */
[----:B------:R-:W-:Y:S02]  /*43a0*/  FADD.FTZ R29, R35, R26 ;  /* 0x0000001a231d7221 */ /* 0x000fe40000010000 */
[----:B------:R-:W0:Y:S08]  /*43b0*/  MUFU.EX2 R48, R48 ;  /* 0x0000003000307308 */ /* 0x000e300000000800 */
[----:B------:R-:W3:Y:S08]  /*43c0*/  MUFU.EX2 R63, R63 ;  /* 0x0000003f003f7308 */ /* 0x000ef00000000800 */
[----:B------:R-:W-:Y:S08]  /*43d0*/  MUFU.EX2 R28, R32 ;  /* 0x00000020001c7308 */ /* 0x000ff00000000800 */
[----:B------:R-:W4:Y:S08]  /*43e0*/  MUFU.EX2 R50, R50 ;  /* 0x0000003200327308 */ /* 0x000f300000000800 */
[----:B------:R2:W-:Y:S08]  /*43f0*/  MUFU.EX2 R32, R24 ;  /* 0x0000001800207308 */ /* 0x0005f00000000800 */
[----:B------:R-:W5:Y:S01]  /*4400*/  MUFU.EX2 R100, R100 ;  /* 0x0000006400647308 */ /* 0x000f620000000800 */
[----:B--2---:R-:W-:Y:S01]  /*4410*/  FADD.FTZ R24, R20, R7 ;  /* 0x0000000714187221 */ /* 0x004fe20000010000 */
[----:B------:R-:W-:Y:S01]  /*4420*/  F2FP.BF16.F32.PACK_AB R7, R55, R12 ;  /* 0x0000000c3707723e */ /* 0x000fe200000010ff */
[----:B------:R-:W-:Y:S01]  /*4430*/  IMAD.MOV.U32 R55, RZ, RZ, R71 ;  /* 0x000000ffff377224 */ /* 0x000fe200078e0047 */
[----:B------:R-:W-:Y:S01]  /*4440*/  F2FP.BF16.F32.PACK_AB R12, R60, R13 ;  /* 0x0000000d3c0c723e */ /* 0x000fe200000010ff */
[----:B-1----:R-:W-:Y:S01]  /*4450*/  FADD.FTZ R27, R61, R24 ;  /* 0x000000183d1b7221 */ /* 0x002fe20000010000 */
[----:B------:R-:W-:Y:S01]  /*4460*/  F2FP.BF16.F32.PACK_AB R13, R57, R14 ;  /* 0x0000000e390d723e */ /* 0x000fe200000010ff */
[----:B------:R1:W-:Y:S01]  /*4470*/  STSM.16.M88.4 [R2+0x27300], R4 ;  /* 0x0273000402007844 */ /* 0x0003e20000000200 */
[----:B------:R-:W2:Y:S01]  /*4480*/  MUFU.EX2 R23, R23 ;  /* 0x0000001700177308 */ /* 0x000ea20000000800 */
[----:B0-----:R-:W-:Y:S01]  /*4490*/  FADD.FTZ R24, R48, R27 ;  /* 0x0000001b30187221 */ /* 0x001fe20000010000 */
[----:B------:R-:W-:Y:S01]  /*44a0*/  F2FP.BF16.F32.PACK_AB R14, R36, R15 ;  /* 0x0000000f240e723e */ /* 0x000fe200000010ff */
[--C-:B------:R-:W-:Y:S01]  /*44b0*/  IMAD.MOV.U32 R60, RZ, RZ, R71.reuse ;  /* 0x000000ffff3c7224 */ /* 0x100fe200078e0047 */
[----:B------:R-:W-:Y:S01]  /*44c0*/  F2FP.BF16.F32.PACK_AB R15, R64, R59 ;  /* 0x0000003b400f723e */ /* 0x000fe200000010ff */
[----:B---3--:R-:W-:Y:S01]  /*44d0*/  FADD.FTZ R27, R63, R24 ;  /* 0x000000183f1b7221 */ /* 0x008fe20000010000 */
[----:B------:R-:W-:-:S02]  /*44e0*/  IMAD.MOV.U32 R64, RZ, RZ, R71 ;  /* 0x000000ffff407224 */ /* 0x000fc400078e0047 */
[----:B------:R-:W0:Y:S01]  /*44f0*/  MUFU.EX2 R43, R43 ;  /* 0x0000002b002b7308 */ /* 0x000e220000000800 */
[----:B----4-:R-:W-:Y:S01]  /*4500*/  FADD.FTZ R24, R50, R27 ;  /* 0x0000001b32187221 */ /* 0x010fe20000010000 */
[C---:B-----5:R-:W-:Y:S01]  /*4510*/  FADD.FTZ R26, R100.reuse, R29 ;  /* 0x0000001d641a7221 */ /* 0x060fe20000010000 */
[----:B------:R-:W-:Y:S01]  /*4520*/  STSM.16.M88.4 [R2+0x28b00], R12 ;  /* 0x028b000c02007844 */ /* 0x000fe20000000200 */
[--C-:B------:R-:W-:Y:S02]  /*4530*/  IMAD.MOV.U32 R59, RZ, RZ, R71.reuse ;  /* 0x000000ffff3b7224 */ /* 0x100fe400078e0047 */
[--C-:B------:R-:W-:Y:S01]  /*4540*/  IMAD.MOV.U32 R57, RZ, RZ, R71.reuse ;  /* 0x000000ffff397224 */ /* 0x100fe200078e0047 */
[----:B-1----:R-:W-:Y:S01]  /*4550*/  F2FP.BF16.F32.PACK_AB R4, R100, R35 ;  /* 0x000000236404723e */ /* 0x002fe200000010ff */
[----:B------:R1:W3:Y:S01]  /*4560*/  MUFU.EX2 R40, R54 ;  /* 0x0000003600287308 */ /* 0x0002e20000000800 */
[----:B--2---:R-:W-:Y:S01]  /*4570*/  FADD.FTZ R27, R23, R24 ;  /* 0x00000018171b7221 */ /* 0x004fe20000010000 */
[----:B------:R-:W-:Y:S01]  /*4580*/  F2FP.BF16.F32.PACK_AB R24, R66, R25 ;  /* 0x000000194218723e */ /* 0x000fe200000010ff */
[--C-:B------:R-:W-:Y:S01]  /*4590*/  IMAD.MOV.U32 R66, RZ, RZ, R71.reuse ;  /* 0x000000ffff427224 */ /* 0x100fe200078e0047 */
[----:B------:R-:W-:Y:S01]  /*45a0*/  F2FP.BF16.F32.PACK_AB R25, R61, R20 ;  /* 0x000000143d19723e */ /* 0x000fe200000010ff */
[----:B------:R-:W-:-:S02]  /*45b0*/  IMAD.MOV.U32 R61, RZ, RZ, R71 ;  /* 0x000000ffff3d7224 */ /* 0x000fc400078e0047 */
[--C-:B------:R-:W-:Y:S01]  /*45c0*/  IMAD.MOV.U32 R35, RZ, RZ, R71.reuse ;  /* 0x000000ffff237224 */ /* 0x100fe200078e0047 */
[----:B------:R-:W2:Y:S01]  /*45d0*/  MUFU.EX2 R96, R96 ;  /* 0x0000006000607308 */ /* 0x000ea20000000800 */
[----:B0-----:R-:W-:Y:S01]  /*45e0*/  FADD.FTZ R29, R43, R26 ;  /* 0x0000001a2b1d7221 */ /* 0x001fe20000010000 */
[----:B------:R-:W-:Y:S01]  /*45f0*/  F2FP.BF16.F32.PACK_AB R26, R76, R21 ;  /* 0x000000154c1a723e */ /* 0x000fe200000010ff */
[----:B-1----:R-:W-:-:S05]  /*4600*/  IMAD.MOV.U32 R54, RZ, RZ, R71 ;  /* 0x000000ffff367224 */ /* 0x002fca00078e0047 */
[----:B------:R-:W0:Y:S01]  /*4610*/  MUFU.EX2 R65, R65 ;  /* 0x0000004100417308 */ /* 0x000e220000000800 */
[----:B---3--:R-:W-:Y:S01]  /*4620*/  FADD.FTZ R36, R40, R27 ;  /* 0x0000001b28247221 */ /* 0x008fe20000010000 */
[----:B------:R-:W-:Y:S01]  /*4630*/  F2FP.BF16.F32.PACK_AB R27, R63, R48 ;  /* 0x000000303f1b723e */ /* 0x000fe200000010ff */
[--C-:B------:R-:W-:Y:S02]  /*4640*/  IMAD.MOV.U32 R63, RZ, RZ, R71.reuse ;  /* 0x000000ffff3f7224 */ /* 0x100fe400078e0047 */
[----:B------:R-:W-:Y:S02]  /*4650*/  IMAD.MOV.U32 R48, RZ, RZ, R71 ;  /* 0x000000ffff307224 */ /* 0x000fe400078e0047 */
[----:B------:R1:W-:Y:S01]  /*4660*/  STSM.16.M88.4 [R2+0x2a300], R24 ;  /* 0x02a3001802007844 */ /* 0x0003e20000000200 */
[----:B------:R-:W3:Y:S01]  /*4670*/  MUFU.EX2 R41, R41 ;  /* 0x0000002900297308 */ /* 0x000ee20000000800 */
[----:B--2---:R-:W-:Y:S01]  /*4680*/  FADD.FTZ R8, R96, R29 ;  /* 0x0000001d60087221 */ /* 0x004fe20000010000 */
[----:B------:R-:W-:-:S06]  /*4690*/  IMAD.MOV.U32 R29, RZ, RZ, R71 ;  /* 0x000000ffff1d7224 */ /* 0x000fcc00078e0047 */
[----:B------:R-:W2:Y:S01]  /*46a0*/  MUFU.EX2 R85, R85 ;  /* 0x0000005500557308 */ /* 0x000ea20000000800 */
[----:B0-----:R-:W-:Y:S01]  /*46b0*/  FADD.FTZ R36, R65, R36 ;  /* 0x0000002441247221 */ /* 0x001fe20000010000 */
[----:B-1----:R-:W-:-:S06]  /*46c0*/  IMAD.MOV.U32 R27, RZ, RZ, R71 ;  /* 0x000000ffff1b7224 */ /* 0x002fcc00078e0047 */
[----:B------:R-:W0:Y:S01]  /*46d0*/  MUFU.EX2 R84, R84 ;  /* 0x0000005400547308 */ /* 0x000e220000000800 */
[----:B---3--:R-:W-:Y:S01]  /*46e0*/  FADD.FTZ R5, R41, R8 ;  /* 0x0000000829057221 */ /* 0x008fe20000010000 */
[--C-:B------:R-:W-:Y:S02]  /*46f0*/  IMAD.MOV.U32 R26, RZ, RZ, R71.reuse ;  /* 0x000000ffff1a7224 */ /* 0x100fe400078e0047 */
[--C-:B------:R-:W-:Y:S02]  /*4700*/  IMAD.MOV.U32 R25, RZ, RZ, R71.reuse ;  /* 0x000000ffff197224 */ /* 0x100fe400078e0047 */
[--C-:B------:R-:W-:Y:S02]  /*4710*/  IMAD.MOV.U32 R24, RZ, RZ, R71.reuse ;  /* 0x000000ffff187224 */ /* 0x100fe400078e0047 */
        /* <DEDUP_REMOVED lines=8> */
[C---:B0-----:R-:W-:Y:S01]  /*47a0*/  FADD.FTZ R6, R84.reuse, R5 ;  /* 0x0000000554067221 */ /* 0x041fe20000010000 */
[----:B------:R-:W-:Y:S01]  /*47b0*/  F2FP.BF16.F32.PACK_AB R5, R23, R50 ;  /* 0x000000321705723e */ /* 0x000fe200000010ff */
[--C-:B------:R-:W-:Y:S01]  /*47c0*/  IMAD.MOV.U32 R50, RZ, RZ, R71.reuse ;  /* 0x000000ffff327224 */ /* 0x100fe200078e0047 */
[----:B------:R-:W-:Y:S01]  /*47d0*/  F2FP.BF16.F32.PACK_AB R84, R84, R41 ;  /* 0x000000295454723e */ /* 0x000fe200000010ff */
[--C-:B------:R-:W-:Y:S02]  /*47e0*/  IMAD.MOV.U32 R41, RZ, RZ, R71.reuse ;  /* 0x000000ffff297224 */ /* 0x100fe400078e0047 */
[--C-:B------:R-:W-:Y:S01]  /*47f0*/  IMAD.MOV.U32 R40, RZ, RZ, R71.reuse ;  /* 0x000000ffff287224 */ /* 0x100fe200078e0047 */
[----:B------:R-:W0:Y:S01]  /*4800*/  MUFU.EX2 R88, R88 ;  /* 0x0000005800587308 */ /* 0x000e220000000800 */
[----:B-1----:R-:W-:Y:S01]  /*4810*/  FADD.FTZ R11, R39, R6 ;  /* 0x00000006270b7221 */ /* 0x002fe20000010000 */
[----:B------:R-:W-:Y:S01]  /*4820*/  F2FP.BF16.F32.PACK_AB R6, R96, R43 ;  /* 0x0000002b6006723e */ /* 0x000fe200000010ff */
[----:B------:R-:W-:-:S02]  /*4830*/  IMAD.MOV.U32 R43, RZ, RZ, R71 ;  /* 0x000000ffff2b7224 */ /* 0x000fc400078e0047 */
[----:B------:R-:W-:Y:S02]  /*4840*/  IMAD.MOV.U32 R28, RZ, RZ, R71 ;  /* 0x000000ffff1c7224 */ /* 0x000fe400078e0047 */
[----:B------:R1:W-:Y:S01]  /*4850*/  STSM.16.M88.4 [R2+0x2bb00], R4 ;  /* 0x02bb000402007844 */ /* 0x0003e20000000200 */
[----:B------:R-:W3:Y:S01]  /*4860*/  MUFU.EX2 R37, R37 ;  /* 0x0000002500257308 */ /* 0x000ee20000000800 */
[----:B--2---:R-:W-:Y:S01]  /*4870*/  FADD.FTZ R13, R87, R8 ;  /* 0x00000008570d7221 */ /* 0x004fe20000010000 */
[----:B------:R-:W-:-:S03]  /*4880*/  F2FP.BF16.F32.PACK_AB R87, R32, R87 ;  /* 0x000000572057723e */ /* 0x000fc600000010ff */
[----:B------:R-:W-:Y:S01]  /*4890*/  FADD.FTZ R13, R32, R13 ;  /* 0x0000000d200d7221 */ /* 0x000fe20000010000 */
[----:B------:R-:W-:Y:S02]  /*48a0*/  IMAD.MOV.U32 R32, RZ, RZ, R71 ;  /* 0x000000ffff207224 */ /* 0x000fe400078e0047 */
[----:B------:R-:W2:Y:S01]  /*48b0*/  MUFU.EX2 R92, R92 ;  /* 0x0000005c005c7308 */ /* 0x000ea20000000800 */
[C---:B0-----:R-:W-:Y:S01]  /*48c0*/  FADD.FTZ R8, R88.reuse, R11 ;  /* 0x0000000b58087221 */ /* 0x041fe20000010000 */
[----:B------:R-:W-:Y:S01]  /*48d0*/  F2FP.BF16.F32.PACK_AB R86, R88, R39 ;  /* 0x000000275856723e */ /* 0x000fe200000010ff */
[----:B------:R-:W-:-:S04]  /*48e0*/  IMAD.MOV.U32 R39, RZ, RZ, R71 ;  /* 0x000000ffff277224 */ /* 0x000fc800078e0047 */
[----:B------:R0:W-:Y:S01]  /*48f0*/  STSM.16.M88.4 [R2+0x2d300], R84 ;  /* 0x02d3005402007844 */ /* 0x0001e20000000200 */
[----:B------:R-:W4:Y:S01]  /*4900*/  MUFU.EX2 R34, R34 ;  /* 0x0000002200227308 */ /* 0x000f220000000800 */
[----:B---3--:R-:W-:-:S07]  /*4910*/  FADD.FTZ R11, R37, R8 ;  /* 0x00000008250b7221 */ /* 0x008fce0000010000 */
[----:B------:R3:W5:Y:S01]  /*4920*/  MUFU.EX2 R93, R42 ;  /* 0x0000002a005d7308 */ /* 0x0007620000000800 */
[C---:B--2---:R-:W-:Y:S01]  /*4930*/  FADD.FTZ R10, R92.reuse, R11 ;  /* 0x0000000b5c0a7221 */ /* 0x044fe20000010000 */
[----:B------:R-:W-:Y:S01]  /*4940*/  F2FP.BF16.F32.PACK_AB R92, R92, R37 ;  /* 0x000000255c5c723e */ /* 0x000fe200000010ff */
[----:B------:R-:W-:-:S05]  /*4950*/  IMAD.MOV.U32 R37, RZ, RZ, R71 ;  /* 0x000000ffff257224 */ /* 0x000fca00078e0047 */
[----:B------:R-:W2:Y:S01]  /*4960*/  MUFU.EX2 R31, R31 ;  /* 0x0000001f001f7308 */ /* 0x000ea20000000800 */
[----:B----4-:R-:W-:Y:S01]  /*4970*/  FADD.FTZ R8, R34, R13 ;  /* 0x0000000d22087221 */ /* 0x010fe20000010000 */
[----:B---3--:R-:W-:-:S06]  /*4980*/  IMAD.MOV.U32 R42, RZ, RZ, R71 ;  /* 0x000000ffff2a7224 */ /* 0x008fcc00078e0047 */
[----:B------:R-:W3:Y:S01]  /*4990*/  MUFU.EX2 R38, R38 ;  /* 0x0000002600267308 */ /* 0x000ee20000000800 */
[C---:B-----5:R-:W-:Y:S01]  /*49a0*/  FADD.FTZ R13, R93.reuse, R8 ;  /* 0x000000085d0d7221 */ /* 0x060fe20000010000 */
[----:B------:R-:W-:Y:S01]  /*49b0*/  F2FP.BF16.F32.PACK_AB R93, R93, R34 ;  /* 0x000000225d5d723e */ /* 0x000fe200000010ff */
[----:B------:R-:W-:-:S05]  /*49c0*/  IMAD.MOV.U32 R34, RZ, RZ, R71 ;  /* 0x000000ffff227224 */ /* 0x000fca00078e0047 */
[----:B------:R-:W4:Y:S01]  /*49d0*/  MUFU.EX2 R80, R80 ;  /* 0x0000005000507308 */ /* 0x000f220000000800 */
[----:B--2---:R-:W-:-:S07]  /*49e0*/  FADD.FTZ R15, R31, R10 ;  /* 0x0000000a1f0f7221 */ /* 0x004fce0000010000 */
[----:B------:R-:W1:Y:S01]  /*49f0*/  MUFU.EX2 R95, R110 ;  /* 0x0000006e005f7308 */ /* 0x000e620000000800 */
[----:B---3--:R-:W-:-:S07]  /*4a00*/  FADD.FTZ R8, R38, R13 ;  /* 0x0000000d26087221 */ /* 0x008fce0000010000 */
[----:B------:R-:W2:Y:S01]  /*4a10*/  MUFU.EX2 R30, R30 ;  /* 0x0000001e001e7308 */ /* 0x000ea20000000800 */
[C---:B----4-:R-:W-:Y:S01]  /*4a20*/  FADD.FTZ R15, R80.reuse, R15 ;  /* 0x0000000f500f7221 */ /* 0x050fe20000010000 */
[----:B------:R-:W-:Y:S01]  /*4a30*/  F2FP.BF16.F32.PACK_AB R94, R80, R31 ;  /* 0x0000001f505e723e */ /* 0x000fe200000010ff */
[----:B------:R-:W-:-:S05]  /*4a40*/  IMAD.MOV.U32 R31, RZ, RZ, R71 ;  /* 0x000000ffff1f7224 */ /* 0x000fca00078e0047 */
[----:B------:R-:W3:Y:S01]  /*4a50*/  MUFU.EX2 R45, R45 ;  /* 0x0000002d002d7308 */ /* 0x000ee20000000800 */
[C---:B-1----:R-:W-:Y:S01]  /*4a60*/  FADD.FTZ R5, R95.reuse, R8 ;  /* 0x000000085f057221 */ /* 0x042fe20000010000 */
[----:B------:R-:W-:Y:S01]  /*4a70*/  F2FP.BF16.F32.PACK_AB R95, R95, R38 ;  /* 0x000000265f5f723e */ /* 0x000fe200000010ff */
[----:B------:R-:W-:-:S04]  /*4a80*/  IMAD.MOV.U32 R38, RZ, RZ, R71 ;  /* 0x000000ffff267224 */ /* 0x000fc800078e0047 */
[----:B------:R0:W-:Y:S01]  /*4a90*/  STSM.16.M88.4 [R2+0x2eb00], R92 ;  /* 0x02eb005c02007844 */ /* 0x0001e20000000200 */
[----:B------:R-:W1:Y:S01]  /*4aa0*/  MUFU.EX2 R47, R47 ;  /* 0x0000002f002f7308 */ /* 0x000e620000000800 */
[----:B--2---:R-:W-:-:S07]  /*4ab0*/  FADD.FTZ R4, R30, R15 ;  /* 0x0000000f1e047221 */ /* 0x004fce0000010000 */
[----:B------:R-:W2:Y:S01]  /*4ac0*/  MUFU.EX2 R104, R104 ;  /* 0x0000006800687308 */ /* 0x000ea20000000800 */
[C---:B---3--:R-:W-:Y:S01]  /*4ad0*/  F2FP.BF16.F32.PACK_AB R12, R45.reuse, R30 ;  /* 0x0000001e2d0c723e */ /* 0x048fe200000010ff */
[----:B------:R-:W-:Y:S01]  /*4ae0*/  FADD.FTZ R4, R45, R4 ;  /* 0x000000042d047221 */ /* 0x000fe20000010000 */
[--C-:B------:R-:W-:Y:S02]  /*4af0*/  IMAD.MOV.U32 R45, RZ, RZ, R71.reuse ;  /* 0x000000ffff2d7224 */ /* 0x100fe400078e0047 */
[----:B------:R-:W-:-:S03]  /*4b00*/  IMAD.MOV.U32 R30, RZ, RZ, R71 ;  /* 0x000000ffff1e7224 */ /* 0x000fc600078e0047 */
[----:B------:R-:W3:Y:S01]  /*4b10*/  MUFU.EX2 R46, R46 ;  /* 0x0000002e002e7308 */ /* 0x000ee20000000800 */
[----:B-1----:R-:W-:-:S07]  /*4b20*/  FADD.FTZ R7, R47, R4 ;  /* 0x000000042f077221 */ /* 0x002fce0000010000 */
[----:B------:R-:W1:Y:S01]  /*4b30*/  MUFU.EX2 R9, R112 ;  /* 0x0000007000097308 */ /* 0x000e620000000800 */
[C---:B--2---:R-:W-:Y:S01]  /*4b40*/  F2FP.BF16.F32.PACK_AB R14, R104.reuse, R47 ;  /* 0x0000002f680e723e */ /* 0x044fe200000010ff */
[----:B------:R-:W-:Y:S01]  /*4b50*/  FADD.FTZ R7, R104, R7 ;  /* 0x0000000768077221 */ /* 0x000fe20000010000 */
[----:B------:R-:W-:-:S05]  /*4b60*/  IMAD.MOV.U32 R47, RZ, RZ, R71 ;  /* 0x000000ffff2f7224 */ /* 0x000fca00078e0047 */
[----:B------:R-:W2:Y:S01]  /*4b70*/  MUFU.EX2 R118, R118 ;  /* 0x0000007600767308 */ /* 0x000ea20000000800 */
[----:B---3--:R-:W-:-:S07]  /*4b80*/  FADD.FTZ R6, R46, R5 ;  /* 0x000000052e067221 */ /* 0x008fce0000010000 */
[----:B------:R-:W3:Y:S01]  /*4b90*/  MUFU.EX2 R11, R114 ;  /* 0x00000072000b7308 */ /* 0x000ee20000000800 */
[C---:B-1----:R-:W-:Y:S01]  /*4ba0*/  F2FP.BF16.F32.PACK_AB R13, R9.reuse, R46 ;  /* 0x0000002e090d723e */ /* 0x042fe200000010ff */
[----:B------:R-:W-:Y:S01]  /*4bb0*/  FADD.FTZ R5, R9, R6 ;  /* 0x0000000609057221 */ /* 0x000fe20000010000 */
[----:B------:R-:W-:-:S03]  /*4bc0*/  IMAD.MOV.U32 R46, RZ, RZ, R71 ;  /* 0x000000ffff2e7224 */ /* 0x000fc600078e0047 */
[----:B--2---:R-:W-:Y:S01]  /*4bd0*/  FADD.FTZ R6, R118, R5 ;  /* 0x0000000576067221 */ /* 0x004fe20000010000 */
[----:B---3--:R-:W-:-:S03]  /*4be0*/  F2FP.BF16.F32.PACK_AB R15, R11, R118 ;  /* 0x000000760b0f723e */ /* 0x008fc600000010ff */
[----:B------:R-:W-:Y:S02]  /*4bf0*/  FADD.FTZ R6, R11, R6 ;  /* 0x000000060b067221 */ /* 0x000fe40000010000 */
[----:B------:R0:W-:Y:S01]  /*4c00*/  STSM.16.M88.4 [R2+0x30300], R12 ;  /* 0x0303000c02007844 */ /* 0x0001e20000000200 */
[----:B------:R1:W-:Y:S06]  /*4c10*/  MEMBAR.ALL.CTA ;  /* 0x0000000000007992 */ /* 0x0003ec0000008000 */
[----:B-1----:R-:W1:Y:S02]  /*4c20*/  FENCE.VIEW.ASYNC.S ;  /* 0x00000000000073c6 */ /* 0x002e640000000000 */
[----:B-1----:R-:W-:Y:S01]  /*4c30*/  NOP ;  /* 0x0000000000007918 */ /* 0x002fe20000000000 */
[----:B------:R-:W-:Y:S05]  /*4c40*/  @!P2 BRA `(.L_x_8387) ;  /* 0x000000380038a947 */ /* 0x000fea0003800000 */
        /* <DEDUP_REMOVED lines=28> */
[----:B------:R-:W-:-:S06]  /*4e10*/  UMOV UR57, UR39 ;  /* 0x0000002700397c82 */ /* 0x000fcc0008000000 */
.L_x_8396:
[----:B------:R-:W-:Y:S01]  /*4e20*/  UIADD3 UR39, UR57, 0x1, URZ ;  /* 0x0000000139277890 */ /* 0x000fe2000fffe03f */
[----:B------:R-:W-:-:S03]  /*4e30*/  ISETP.NE.AND P3, PT, RZ, UR38, PT ;  /* 0x00000026ff007c0c */ /* 0x000fc6000bf65270 */
[----:B------:R-:W-:-:S04]  /*4e40*/  UISETP.NE.AND UP0, UPT, UR39, 0x2, UPT ;  /* 0x000000022700788c */ /* 0x000fc8000bf05270 */
[----:B------:R-:W-:Y:S02]  /*4e50*/  USEL UR6, URZ, 0x1, UP0 ;  /* 0x000000013f067887 */ /* 0x000fe40008000000 */
[----:B------:R-:W-:-:S04]  /*4e60*/  USEL UR39, UR39, URZ, UP0 ;  /* 0x0000003f27277287 */ /* 0x000fc80008000000 */
[----:B------:R-:W-:Y:S01]  /*4e70*/  LOP3.LUT R16, R9, UR6, RZ, 0x3c, !PT ;  /* 0x0000000609107c12 */ /* 0x000fe2000f8e3cff */
[----:B------:R-:W-:Y:S07]  /*4e80*/  @P3 BRA `(.L_x_8388) ;  /* 0x0000000000283947 */ /* 0x000fee0003800000 */
[----:B------:R-:W-:Y:S05]  /*4e90*/  @!P0 BRA `(.L_x_8389) ;  /* 0x0000000000048947 */ /* 0x000fea0003800000 */
[----:B------:R-:W-:Y:S01]  /*4ea0*/  BPT.TRAP 0x1 ;  /* 0x000000040000795c */ /* 0x000fe20000300000 */
.L_x_8389:
[----:B------:R-:W-:Y:S01]  /*4eb0*/  ULEA UR6, UR39, UR36, 0x3 ;  /* 0x0000002427067291 */ /* 0x000fe2000f8e183f */
[----:B------:R-:W-:-:S08]  /*4ec0*/  SHF.L.U32 R0, R16, 0x1f, RZ ;  /* 0x0000001f10007819 */ /* 0x000fd000000006ff */
[----:B------:R1:W2:Y:S01]  /*4ed0*/  SYNCS.PHASECHK.TRANS64.TRYWAIT P2, [UR6+0x31c30], R0 ;  /* 0x031c3000ff0075a7 */ /* 0x0002a20008040146 */
[----:B------:R-:W-:Y:S05]  /*4ee0*/  @!P0 BRA `(.L_x_8390) ;  /* 0x0000000000048947 */ /* 0x000fea0003800000 */
[----:B------:R-:W-:Y:S01]  /*4ef0*/  BPT.TRAP 0x1 ;  /* 0x000000040000795c */ /* 0x000fe20000300000 */
.L_x_8390:
[----:B--2---:R-:W-:Y:S05]  /*4f00*/  @P2 BRA `(.L_x_8388) ;  /* 0x0000000000082947 */ /* 0x004fea0003800000 */
[----:B------:R-:W2:Y:S02]  /*4f10*/  SYNCS.PHASECHK.TRANS64.TRYWAIT P2, [UR6+0x31c30], R0 ;  /* 0x031c3000ff0075a7 */ /* 0x000ea40008040146 */
[----:B--2---:R-:W-:Y:S05]  /*4f20*/  @!P2 BRA `(.L_x_8391) ;  /* 0x0000009c005ca947 */ /* 0x004fea0003800000 */
.L_x_8388:
[----:B--2---:R-:W2:Y:S01]  /*4f30*/  S2R R3, SR_TID.X ;  /* 0x0000000000037919 */ /* 0x004ea20000002100 */
[----:B------:R-:W-:Y:S01]  /*4f40*/  UIMAD UR26, UR39, 0x6c0, UR56 ;  /* 0x000006c0271a78a4 */ /* 0x000fe2000f8e0238 */
[----:B------:R-:W-:Y:S01]  /*4f50*/  UMOV UR27, 0x80000020 ;  /* 0x80000020001b7882 */ /* 0x000fe20000000000 */
[----:B------:R-:W-:Y:S02]  /*4f60*/  UMOV UR28, UR24 ;  /* 0x00000018001c7c82 */ /* 0x000fe40008000000 */
[----:B------:R-:W-:Y:S01]  /*4f70*/  UIADD3 UR30, UR26, 0x40, URZ ;  /* 0x000000401a1e7890 */ /* 0x000fe2000fffe03f */
        /* <DEDUP_REMOVED lines=20> */
[----:B--2---:R-:W-:Y:S01]  /*50c0*/  SHF.R.U32.HI R3, RZ, 0x7, R3 ;  /* 0x00000007ff037819 */ /* 0x004fe20000011603 */
[----:B------:R-:W-:Y:S01]  /*50d0*/  UMOV UR53, UR25 ;  /* 0x0000001900357c82 */ /* 0x000fe20008000000 */
[----:B------:R-:W-:Y:S01]  /*50e0*/  UMOV UR55, 0x80000020 ;  /* 0x8000002000377882 */ /* 0x000fe20000000000 */
[----:B------:R-:W-:-:S02]  /*50f0*/  UIADD3 UR6, UR26, 0x200, URZ ;  /* 0x000002001a067890 */ /* 0x000fc4000fffe03f */
[----:B-1----:R-:W-:Y:S01]  /*5100*/  VIADD R0, R3, 0x8 ;  /* 0x0000000803007836 */ /* 0x002fe20000000000 */
[----:B------:R-:W-:Y:S01]  /*5110*/  UMOV UR7, 0x80000020 ;  /* 0x8000002000077882 */ /* 0x000fe20000000000 */
[----:B------:R-:W-:Y:S01]  /*5120*/  UIADD3 UR10, UR26, 0x202, URZ ;  /* 0x000002021a0a7890 */ /* 0x000fe2000fffe03f */
[----:B------:R-:W-:Y:S02]  /*5130*/  UMOV UR11, 0x80000020 ;  /* 0x80000020000b7882 */ /* 0x000fe40000000000 */
        /* <DEDUP_REMOVED lines=8> */
[----:B------:R-:W-:Y:S03]  /*51c0*/  HGMMA.64x16x16.F32.BF16 R136, gdesc[UR24], RZ, !UPT, gsb0 ;  /* 0x00200000188879f0 */ /* 0x000fe6000c0018ff */
        /* <DEDUP_REMOVED lines=36> */
[----:B0-----:R-:W-:-:S06]  /*5410*/  WARPGROUP.ARRIVE ;  /* 0x00000000000079c5 */ /* 0x001fcc0000000000 */
        /* <DEDUP_REMOVED lines=280> */
.L_x_8393:
[----:B------:R-:W-:Y:S01]  /*65a0*/  ULEA UR6, UR57, UR36, 0x3 ;  /* 0x0000002439067291 */ /* 0x000fe2000f8e183f */
[----:B------:R-:W-:-:S08]  /*65b0*/  SHF.L.U32 R0, R9, 0x1f, RZ ;  /* 0x0000001f09007819 */ /* 0x000fd000000006ff */
[----:B------:R0:W1:Y:S01]  /*65c0*/  SYNCS.PHASECHK.TRANS64.TRYWAIT P2, [UR6+0x31c50], R0 ;  /* 0x031c5000ff0075a7 */ /* 0x0000620008040146 */
[----:B------:R-:W-:Y:S05]  /*65d0*/  @!P0 BRA `(.L_x_8394) ;  /* 0x0000000000048947 */ /* 0x000fea0003800000 */
[----:B------:R-:W-:Y:S01]  /*65e0*/  BPT.TRAP 0x1 ;  /* 0x000000040000795c */ /* 0x000fe20000300000 */
.L_x_8394:
[----:B-1----:R-:W-:Y:S05]  /*65f0*/  @P2 BRA `(.L_x_8392) ;  /* 0x0000000000082947 */ /* 0x002fea0003800000 */
[----:B------:R-:W1:Y:S02]  /*6600*/  SYNCS.PHASECHK.TRANS64.TRYWAIT P2, [UR6+0x31c50], R0 ;  /* 0x031c5000ff0075a7 */ /* 0x000e640008040146 */
[----:B-1----:R-:W-:Y:S05]  /*6610*/  @!P2 BRA `(.L_x_8395) ;  /* 0x0000008400b8a947 */ /* 0x002fea0003800000 */
.L_x_8392:
[----:B------:R-:W-:Y:S01]  /*6620*/  UIADD3 UR6, UR36, 0x200, URZ ;  /* 0x0000020024067890 */ /* 0x000fe2000fffe03f */
[----:B------:R-:W-:Y:S01]  /*6630*/  WARPGROUP.ARRIVE ;  /* 0x00000000000079c5 */ /* 0x000fe20000000000 */
[----:B------:R-:W-:Y:S01]  /*6640*/  ULOP3.LUT UR7, UR37, 0x10000, URZ, 0xfc, !UPT ;  /* 0x0001000025077892 */ /* 0x000fe2000f8efc3f */
[----:B01----:R-:W-:Y:S01]  /*6650*/  FMNMX.FTZ R0, R136, R5, !PT ;  /* 0x0000000588007209 */ /* 0x003fe20007810000 */
[----:B------:R-:W-:Y:S01]  /*6660*/  USHF.R.U32.HI UR6, URZ, 0x4, UR6 ;  /* 0x000000043f067899 */ /* 0x000fe20008011606 */
[----:B------:R-:W-:Y:S01]  /*6670*/  FMNMX.FTZ R22, R138, R8, !PT ;  /* 0x000000088a167209 */ /* 0x000fe20007810000 */
[----:B------:R-:W-:Y:S01]  /*6680*/  UMOV UR29, 0xc0000010 ;  /* 0xc0000010001d7882 */ /* 0x000fe20000000000 */
[----:B------:R-:W-:Y:S01]  /*6690*/  UMOV UR31, 0x80000020 ;  /* 0x80000020001f7882 */ /* 0x000fe20000000000 */
[----:B------:R-:W-:Y:S01]  /*66a0*/  ULOP3.LUT UR6, UR6, 0x3fff, URZ, 0xc0, !UPT ;  /* 0x00003fff06067892 */ /* 0x000fe2000f8ec03f */
[----:B------:R-:W-:Y:S01]  /*66b0*/  FMNMX.FTZ R3, R137, R0, !PT ;  /* 0x0000000089037209 */ /* 0x000fe20007810000 */
[----:B------:R-:W-:Y:S01]  /*66c0*/  UMOV UR28, UR7 ;  /* 0x00000007001c7c82 */ /* 0x000fe20008000000 */
[----:B------:R-:W-:Y:S01]  /*66d0*/  FMNMX.FTZ R23, R139, R22, !PT ;  /* 0x000000168b177209 */ /* 0x000fe20007810000 */
[----:B------:R-:W-:Y:S01]  /*66e0*/  ULOP3.LUT UR6, UR6, 0x2400000, URZ, 0xfc, !UPT ;  /* 0x0240000006067892 */ /* 0x000fe2000f8efc3f */
[----:B------:R-:W-:-:S03]  /*66f0*/  FMNMX.FTZ R0, R140, R3, !PT ;  /* 0x000000038c007209 */ /* 0x000fc60007810000 */
[----:B------:R-:W-:Y:S01]  /*6700*/  UIMAD UR6, UR57, 0x6c0, UR6 ;  /* 0x000006c0390678a4 */ /* 0x000fe2000f8e0206 */
[----:B------:R-:W-:-:S04]  /*6710*/  FMNMX.FTZ R3, R141, R0, !PT ;  /* 0x000000008d037209 */ /* 0x000fc80007810000 */
[----:B------:R-:W-:Y:S02]  /*6720*/  FMNMX.FTZ R0, R128, R3, !PT ;  /* 0x0000000380007209 */ /* 0x000fe40007810000 */
[----:B------:R-:W-:Y:S02]  /*6730*/  UMOV UR30, UR6 ;  /* 0x00000006001e7c82 */ /* 0x000fe40008000000 */
[----:B------:R-:W-:Y:S01]  /*6740*/  HGMMA.64x96x16.F32.BF16 R24, gdesc[UR28].tnspB, R24, gsb0 ;  /* 0x416000001c1879f0 */ /* 0x000fe20008001818 */
[----:B------:R-:W-:Y:S01]  /*6750*/  UIADD3 UR28, UR7, 0x180, URZ ;  /* 0x00000180071c7890 */ /* 0x000fe2000fffe03f */
[----:B------:R-:W-:Y:S01]  /*6760*/  FMNMX.FTZ R3, R129, R0, !PT ;  /* 0x0000000081037209 */ /* 0x000fe20007810000 */
[----:B------:R-:W-:Y:S01]  /*6770*/  UIADD3 UR30, UR6, 0x40, URZ ;  /* 0x00000040061e7890 */ /* 0x000fe2000fffe03f */
[----:B------:R-:W-:Y:S01]  /*6780*/  UMOV UR29, 0xc0000010 ;  /* 0xc0000010001d7882 */ /* 0x000fe20000000000 */
        /* <DEDUP_REMOVED lines=37> */
[----:B------:R-:W0:Y:S02]  /*69e0*/  LDC R3, c[0x0][0x988] ;  /* 0x00026200ff037b82 */ /* 0x000e240000000800 */
[----:B------:R-:W-:-:S05]  /*69f0*/  FMNMX.FTZ R9, R77, R0, !PT ;  /* 0x000000004d097209 */ /* 0x000fca0007810000 */
[----:B------:R-:W1:Y:S02]  /*6a00*/  SHFL.BFLY PT, R0, R9, 0x2, 0x1f ;  /* 0x0c401f0009007f89 */ /* 0x000e6400000e0000 */
[----:B-1----:R-:W-:-:S05]  /*6a10*/  FMNMX.FTZ R12, R9, R0, !PT ;  /* 0x00000000090c7209 */ /* 0x002fca0007810000 */
[----:B------:R-:W1:Y:S02]  /*6a20*/  SHFL.BFLY PT, R11, R12, 0x1, 0x1f ;  /* 0x0c201f000c0b7f89 */ /* 0x000e6400000e0000 */
[----:B-1----:R-:W-:-:S05]  /*6a30*/  FMNMX.FTZ R0, R12, R11, !PT ;  /* 0x0000000b0c007209 */ /* 0x002fca0007810000 */
[----:B------:R-:W-:-:S04]  /*6a40*/  FADD.FTZ R10, -R0, R5 ;  /* 0x00000005000a7221 */ /* 0x000fc80000010100 */
[-C--:B0-----:R-:W-:Y:S01]  /*6a50*/  FMUL.FTZ R5, R10, R3.reuse ;  /* 0x000000030a057220 */ /* 0x081fe20000410000 */
[----:B------:R-:W-:-:S04]  /*6a60*/  FMUL.FTZ R10, R0, R3 ;  /* 0x00000003000a7220 */ /* 0x000fc80000410000 */
        /* <DEDUP_REMOVED lines=10> */
[----:B------:R-:W0:Y:S01]  /*6b10*/  S2R R141, SR_TID.X ;  /* 0x00000000008d7919 */ /* 0x000e220000002100 */
[----:B------:R1:W-:Y:S01]  /*6b20*/  MUFU.EX2 R23, R128 ;  /* 0x0000008000177308 */ /* 0x0003e20000000800 */
[----:B------:R-:W-:Y:S01]  /*6b30*/  FFMA.FTZ R9, R136, R3, -R10 ;  /* 0x0000000388097223 */ /* 0x000fe2000001080a */
[----:B------:R-:W-:Y:S01]  /*6b40*/  FMNMX.FTZ R121, R131, R120, !PT ;  /* 0x0000007883797209 */ /* 0x000fe20007810000 */
[----:B------:R-:W-:-:S02]  /*6b50*/  WARPGROUP.DEPBAR.LE gsb0, 0x0 ;  /* 0x00008000000079c5 */ /* 0x000fc40000010000 */
[----:B------:R-:W-:Y:S01]  /*6b60*/  WARPGROUP.ARRIVE ;  /* 0x00000000000079c5 */ /* 0x000fe20000000000 */
[--C-:B------:R-:W-:Y:S01]  /*6b70*/  FFMA.FTZ R120, R124, R3, -R10.reuse ;  /* 0x000000037c787223 */ /* 0x100fe2000001080a */
[----:B------:R-:W-:Y:S01]  /*6b80*/  FMNMX.FTZ R124, R134, R121, !PT ;  /* 0x00000079867c7209 */ /* 0x000fe20007810000 */
[-CC-:B------:R-:W-:Y:S01]  /*6b90*/  FFMA.FTZ R11, R137, R3.reuse, -R10.reuse ;  /* 0x00000003890b7223 */ /* 0x180fe2000001080a */
[-CC-:B------:R-:W-:Y:S01]  /*6ba0*/  FFMA.FTZ R20, R132, R3.reuse, -R10.reuse ;  /* 0x0000000384147223 */ /* 0x180fe2000001080a */
[-CC-:B------:R-:W-:Y:S01]  /*6bb0*/  FFMA.FTZ R21, R133, R3.reuse, -R10.reuse ;  /* 0x0000000385157223 */ /* 0x180fe2000001080a */
[----:B------:R-:W-:Y:S01]  /*6bc0*/  HGMMA.64x96x16.F32.BF16 R24, gdesc[UR28].tnspB, R24, gsb0 ;  /* 0x416000001c1879f0 */ /* 0x000fe20008001818 */
[----:B------:R-:W-:Y:S01]  /*6bd0*/  UIADD3 UR28, UR7, 0x480, URZ ;  /* 0x00000480071c7890 */ /* 0x000fe2000fffe03f */
[----:B------:R-:W-:Y:S01]  /*6be0*/  FMNMX.FTZ R121, R135, R124, !PT ;  /* 0x0000007c87797209 */ /* 0x000fe20007810000 */
[----:B------:R-:W-:Y:S01]  /*6bf0*/  UIADD3 UR30, UR6, 0xc0, URZ ;  /* 0x000000c0061e7890 */ /* 0x000fe2000fffe03f */
[--C-:B------:R-:W-:Y:S01]  /*6c00*/  FFMA.FTZ R112, R112, R3, -R10.reuse ;  /* 0x0000000370707223 */ /* 0x100fe2000001080a */
[----:B------:R-:W-:Y:S01]  /*6c10*/  UMOV UR29, 0xc0000010 ;  /* 0xc0000010001d7882 */ /* 0x000fe20000000000 */
[----:B------:R-:W-:Y:S01]  /*6c20*/  UMOV UR31, 0x80000020 ;  /* 0x80000020001f7882 */ /* 0x000fe20000000000 */
        /* <DEDUP_REMOVED lines=14> */
[----:B0-----:R-:W-:Y:S01]  /*6d10*/  SHF.R.U32.HI R140, RZ, 0x7, R141 ;  /* 0x00000007ff8c7819 */ /* 0x001fe2000001168d */
[--C-:B------:R-:W-:Y:S01]  /*6d20*/  FFMA.FTZ R101, R101, R3, -R10.reuse ;  /* 0x0000000365657223 */ /* 0x100fe2000001080a */
[----:B------:R-:W-:Y:S01]  /*6d30*/  FMNMX.FTZ R124, R114, R125, !PT ;  /* 0x0000007d727c7209 */ /* 0x000fe20007810000 */
[-CC-:B------:R-:W-:Y:S01]  /*6d40*/  FFMA.FTZ R88, R88, R3.reuse, -R10.reuse ;  /* 0x0000000358587223 */ /* 0x180fe2000001080a */
[----:B------:R-:W-:Y:S01]  /*6d50*/  ISETP.GE.U32.AND P2, PT, R141, 0x180, PT ;  /* 0x000001808d00780c */ /* 0x000fe20003f46070 */
        /* <DEDUP_REMOVED lines=14> */
[----:B------:R-:W0:Y:S03]  /*6e40*/  MUFU.EX2 R5, R5 ;  /* 0x0000000500057308 */ /* 0x000e260000000800 */
[----:B------:R-:W-:-:S04]  /*6e50*/  FMNMX.FTZ R125, R107, R124, !PT ;  /* 0x0000007c6b7d7209 */ /* 0x000fc80007810000 */
[----:B------:R-:W-:Y:S01]  /*6e60*/  FMNMX.FTZ R124, R110, R125, !PT ;  /* 0x0000007d6e7c7209 */ /* 0x000fe20007810000 */
[----:B------:R-:W2:Y:S03]  /*6e70*/  MUFU.EX2 R9, R9 ;  /* 0x0000000900097308 */ /* 0x000ea60000000800 */
[----:B------:R-:W-:-:S04]  /*6e80*/  FMNMX.FTZ R125, R111, R124, !PT ;  /* 0x0000007c6f7d7209 */ /* 0x000fc80007810000 */
[----:B------:R-:W-:Y:S01]  /*6e90*/  FMNMX.FTZ R124, R98, R125, !PT ;  /* 0x0000007d627c7209 */ /* 0x000fe20007810000 */
[----:B------:R3:W-:Y:S03]  /*6ea0*/  MUFU.EX2 R121, R129 ;  /* 0x0000008100797308 */ /* 0x0007e60000000800 */
        /* <DEDUP_REMOVED lines=17> */
[----:B------:R-:W-:Y:S01]  /*6fc0*/  WARPGROUP.ARRIVE ;  /* 0x00000000000079c5 */ /* 0x000fe20000000000 */
[----:B------:R-:W-:Y:S01]  /*6fd0*/  FMNMX.FTZ R124, R74, R125, !PT ;  /* 0x0000007d4a7c7209 */ /* 0x000fe20007810000 */
[----:B------:R-:W-:Y:S03]  /*6fe0*/  MUFU.EX2 R20, R20 ;  /* 0x0000001400147308 */ /* 0x000fe60000000800 */
[----:B------:R-:W-:Y:S01]  /*6ff0*/  FMNMX.FTZ R125, R75, R124, !PT ;  /* 0x0000007c4b7d7209 */ /* 0x000fe20007810000 */
[----:B------:R-:W-:Y:S01]  /*7000*/  HGMMA.64x96x16.F32.BF16 R24, gdesc[UR28].tnspB, R24, gsb0 ;  /* 0x416000001c1879f0 */ /* 0x000fe20008001818 */
[----:B------:R-:W-:-:S02]  /*7010*/  UIADD3 UR28, UR7, 0x600, URZ ;  /* 0x00000600071c7890 */ /* 0x000fc4000fffe03f */
[----:B------:R-:W-:Y:S01]  /*7020*/  UIADD3 UR30, UR6, 0x100, URZ ;  /* 0x00000100061e7890 */ /* 0x000fe2000fffe03f */
[----:B------:R-:W-:Y:S01]  /*7030*/  FMNMX.FTZ R124, R78, R125, !PT ;  /* 0x0000007d4e7c7209 */ /* 0x000fe20007810000 */
[----:B------:R-:W-:Y:S01]  /*7040*/  UMOV UR29, 0xc0000010 ;  /* 0xc0000010001d7882 */ /* 0x000fe20000000000 */
[----:B------:R-:W-:Y:S01]  /*7050*/  UMOV UR31, 0x80000020 ;  /* 0x80000020001f7882 */ /* 0x000fe20000000000 */
[----:B------:R-:W-:Y:S01]  /*7060*/  MUFU.EX2 R21, R21 ;  /* 0x0000001500157308 */ /* 0x000fe20000000800 */
[----:B------:R-:W-:-:S05]  /*7070*/  FMNMX.FTZ R124, R79, R124, !PT ;  /* 0x0000007c4f7c7209 */ /* 0x000fca0007810000 */
[----:B------:R-:W5:Y:S02]  /*7080*/  SHFL.BFLY PT, R125, R124, 0x2, 0x1f ;  /* 0x0c401f007c7d7f89 */ /* 0x000f6400000e0000 */
[----:B------:R-:W-:Y:S08]  /*7090*/  MUFU.EX2 R22, R22 ;  /* 0x0000001600167308 */ /* 0x000ff00000000800 */
[----:B------:R-:W-:Y:S08]  /*70a0*/  MUFU.EX2 R120, R120 ;  /* 0x0000007800787308 */ /* 0x000ff00000000800 */
[----:B------:R-:W-:Y:S01]  /*70b0*/  MUFU.EX2 R112, R112 ;  /* 0x0000007000707308 */ /* 0x000fe20000000800 */
[----:B-----5:R-:W-:Y:S01]  /*70c0*/  FMNMX.FTZ R125, R124, R125, !PT ;  /* 0x0000007d7c7d7209 */ /* 0x020fe20007810000 */
[----:B------:R-:W-:Y:S01]  /*70d0*/  FFMA.FTZ R124, R73, R3, -R10 ;  /* 0x00000003497c7223 */ /* 0x000fe2000001080a */
[----:B------:R-:W-:-:S05]  /*70e0*/  IMAD.U32 R10, RZ, RZ, UR39 ;  /* 0x00000027ff0a7e24 */ /* 0x000fca000f8e00ff */
[----:B------:R-:W-:Y:S01]  /*70f0*/  MUFU.EX2 R113, R113 ;  /* 0x0000007100717308 */ /* 0x000fe20000000800 */
[----:B-1----:R-:W1:Y:S01]  /*7100*/  SHFL.BFLY PT, R128, R125, 0x1, 0x1f ;  /* 0x0c201f007d807f89 */ /* 0x002e6200000e0000 */
[----:B------:R-:W-:-:S06]  /*7110*/  @!P1 LEA R10, R10, UR36, 0x3 ;  /* 0x000000240a0a9c11 */ /* 0x000fcc000f8e18ff */
[----:B------:R-:W-:Y:S01]  /*7120*/  MUFU.EX2 R116, R116 ;  /* 0x0000007400747308 */ /* 0x000fe20000000800 */
[----:B------:R-:W-:-:S05]  /*7130*/  @!P1 VIADD R10, R10, 0x31c40 ;  /* 0x00031c400a0a9836 */ /* 0x000fca0000000000 */
[----:B------:R-:W-:Y:S02]  /*7140*/  @!P1 PRMT R10, RZ, 0x654, R10 ;  /* 0x00000654ff0a9816 */ /* 0x000fe4000000000a */
[----:B------:R-:W-:Y:S08]  /*7150*/  MUFU.EX2 R117, R117 ;  /* 0x0000007500757308 */ /* 0x000ff00000000800 */
[----:B------:R-:W-:Y:S01]  /*7160*/  MUFU.EX2 R104, R104 ;  /* 0x0000006800687308 */ /* 0x000fe20000000800 */
[----:B-1----:R-:W-:-:S05]  /*7170*/  FMNMX.FTZ R73, R125, R128, !PT ;  /* 0x000000807d497209 */ /* 0x002fca0007810000 */
[C---:B------:R-:W-:Y:S01]  /*7180*/  FADD.FTZ R8, -R73.reuse, R8 ;  /* 0x0000000849087221 */ /* 0x040fe20000010100 */
[-C--:B------:R-:W-:Y:S01]  /*7190*/  FMUL.FTZ R128, R73, R3.reuse ;  /* 0x0000000349807220 */ /* 0x080fe20000410000 */
[----:B------:R-:W-:Y:S02]  /*71a0*/  MUFU.EX2 R105, R105 ;  /* 0x0000006900697308 */ /* 0x000fe40000000800 */
[-C--:B------:R-:W-:Y:S01]  /*71b0*/  FMUL.FTZ R8, R8, R3.reuse ;  /* 0x0000000308087220 */ /* 0x080fe20000410000 */
[-CC-:B---3--:R-:W-:Y:S01]  /*71c0*/  FFMA.FTZ R129, R138, R3.reuse, -R128.reuse ;  /* 0x000000038a817223 */ /* 0x188fe20000010880 */
        /* <DEDUP_REMOVED lines=13> */
[----:B-1----:R-:W-:-:S02]  /*72a0*/  VIADD R8, R140, 0x9 ;  /* 0x000000098c087836 */ /* 0x002fc40000000000 */
[-CC-:B------:R-:W-:Y:S01]  /*72b0*/  FFMA.FTZ R123, R123, R3.reuse, -R128.reuse ;  /* 0x000000037b7b7223 */ /* 0x180fe20000010880 */
[-CC-:B------:R-:W-:Y:S01]  /*72c0*/  FFMA.FTZ R115, R118, R3.reuse, -R128.reuse ;  /* 0x0000000376737223 */ /* 0x180fe20000010880 */
[-CC-:B------:R-:W-:Y:S01]  /*72d0*/  FFMA.FTZ R118, R119, R3.reuse, -R128.reuse ;  /* 0x0000000377767223 */ /* 0x180fe20000010880 */
[-CC-:B------:R-:W-:Y:S01]  /*72e0*/  FFMA.FTZ R119, R107, R3.reuse, -R128.reuse ;  /* 0x000000036b777223 */ /* 0x180fe20000010880 */
[----:B------:R-:W-:Y:S01]  /*72f0*/  SEL R8, R8, 0x9, !P2 ;  /* 0x0000000908087807 */ /* 0x000fe20005000000 */
[-CC-:B------:R-:W-:Y:S01]  /*7300*/  FFMA.FTZ R107, R110, R3.reuse, -R128.reuse ;  /* 0x000000036e6b7223 */ /* 0x180fe20000010880 */
[----:B------:R-:W1:Y:S01]  /*7310*/  MUFU.EX2 R132, R132 ;  /* 0x0000008400847308 */ /* 0x000e620000000800 */
[-CC-:B------:R-:W-:Y:S01]  /*7320*/  FFMA.FTZ R103, R103, R3.reuse, -R128.reuse ;  /* 0x0000000367677223 */ /* 0x180fe20000010880 */
[-CC-:B------:R-:W-:Y:S01]  /*7330*/  FFMA.FTZ R114, R114, R3.reuse, -R128.reuse ;  /* 0x0000000372727223 */ /* 0x180fe20000010880 */
[-CC-:B------:R-:W-:Y:S01]  /*7340*/  FFMA.FTZ R106, R106, R3.reuse, -R128.reuse ;  /* 0x000000036a6a7223 */ /* 0x180fe20000010880 */
[----:B------:R-:W-:Y:S01]  /*7350*/  FFMA.FTZ R98, R98, R3, -R128 ;  /* 0x0000000362627223 */ /* 0x000fe20000010880 */
[----:B------:R-:W-:-:S02]  /*7360*/  WARPGROUP.DEPBAR.LE gsb0, 0x0 ;  /* 0x00008000000079c5 */ /* 0x000fc40000010000 */
[----:B------:R-:W-:Y:S01]  /*7370*/  WARPGROUP.ARRIVE ;  /* 0x00000000000079c5 */ /* 0x000fe20000000000 */
[----:B------:R-:W5:Y:S01]  /*7380*/  MUFU.EX2 R136, R136 ;  /* 0x0000008800887308 */ /* 0x000f620000000800 */
[-CC-:B------:R-:W-:Y:S01]  /*7390*/  FFMA.FTZ R86, R86, R3.reuse, -R128.reuse ;  /* 0x0000000356567223 */ /* 0x180fe20000010880 */
[-CC-:B------:R-:W-:Y:S01]  /*73a0*/  FFMA.FTZ R87, R87, R3.reuse, -R128.reuse ;  /* 0x0000000357577223 */ /* 0x180fe20000010880 */
[-CC-:B------:R-:W-:Y:S01]  /*73b0*/  FFMA.FTZ R75, R75, R3.reuse, -R128.reuse ;  /* 0x000000034b4b7223 */ /* 0x180fe20000010880 */
[-CC-:B------:R-:W-:Y:S01]  /*73c0*/  FFMA.FTZ R78, R78, R3.reuse, -R128.reuse ;  /* 0x000000034e4e7223 */ /* 0x180fe20000010880 */
[----:B------:R-:W-:Y:S01]  /*73d0*/  HGMMA.64x96x16.F32.BF16 R24, gdesc[UR28].tnspB, R24, gsb0 ;  /* 0x416000001c1879f0 */ /* 0x000fe20008001818 */
[----:B------:R-:W-:Y:S01]  /*73e0*/  UIADD3 UR28, UR7, 0x780, URZ ;  /* 0x00000780071c7890 */ /* 0x000fe2000fffe03f */
[----:B------:R-:W-:Y:S01]  /*73f0*/  FFMA.FTZ R79, R79, R3, -R128 ;  /* 0x000000034f4f7223 */ /* 0x000fe20000010880 */
[----:B------:R-:W-:Y:S01]  /*7400*/  UIADD3 UR30, UR6, 0x140, URZ ;  /* 0x00000140061e7890 */ /* 0x000fe2000fffe03f */
[----:B------:R-:W5:Y:S01]  /*7410*/  MUFU.EX2 R137, R137 ;  /* 0x0000008900897308 */ /* 0x000f620000000800 */
[----:B------:R-:W-:Y:S01]  /*7420*/  UMOV UR29, 0xc0000010 ;  /* 0xc0000010001d7882 */ /* 0x000fe20000000000 */
[----:B------:R-:W-:Y:S01]  /*7430*/  UMOV UR31, 0x80000020 ;  /* 0x80000020001f7882 */ /* 0x000fe20000000000 */
[C---:B------:R-:W-:Y:S01]  /*7440*/  ISETP.GT.AND P2, PT, R4.reuse, RZ, PT ;  /* 0x000000ff0400720c */ /* 0x040fe20003f44270 */
[----:B------:R-:W-:-:S04]  /*7450*/  VIADD R4, R4, 0xffffffff ;  /* 0xffffffff04047836 */ /* 0x000fc80000000000 */
        /* <DEDUP_REMOVED lines=13> */
[----:B------:R-:W-:-:S05]  /*7530*/  WARPGROUP.ARRIVE ;  /* 0x00000000000079c5 */ /* 0x000fca0000000000 */
[----:B------:R-:W5:Y:S01]  /*7540*/  MUFU.EX2 R106, R106 ;  /* 0x0000006a006a7308 */ /* 0x000f620000000800 */
[----:B------:R-:W-:Y:S01]  /*7550*/  HGMMA.64x96x16.F32.BF16 R24, gdesc[UR28].tnspB, R24, gsb0 ;  /* 0x416000001c1879f0 */ /* 0x000fe20008001818 */
[----:B------:R-:W-:Y:S02]  /*7560*/  UIADD3 UR28, UR7, 0x900, URZ ;  /* 0x00000900071c7890 */ /* 0x000fe4000fffe03f */
[----:B------:R-:W-:Y:S01]  /*7570*/  UIADD3 UR30, UR6, 0x180, URZ ;  /* 0x00000180061e7890 */ /* 0x000fe2000fffe03f */
[----:B------:R-:W-:Y:S01]  /*7580*/  UMOV UR29, 0xc0000010 ;  /* 0xc0000010001d7882 */ /* 0x000fe20000000000 */
[----:B------:R-:W-:Y:S02]  /*7590*/  UMOV UR31, 0x80000020 ;  /* 0x80000020001f7882 */ /* 0x000fe40000000000 */
[----:B------:R-:W5:Y:S08]  /*75a0*/  MUFU.EX2 R108, R108 ;  /* 0x0000006c006c7308 */ /* 0x000f700000000800 */
        /* <DEDUP_REMOVED lines=41> */
[----:B------:R-:W-:Y:S03]  /*7840*/  HGMMA.64x96x16.F32.BF16 R24, gdesc[UR28].tnspB, R24, gsb0 ;  /* 0x416000001c1879f0 */ /* 0x000fe60008001818 */
[----:B------:R-:W-:Y:S02]  /*7850*/  WARPGROUP.DEPBAR.LE gsb0, 0x0 ;  /* 0x00008000000079c5 */ /* 0x000fe40000010000 */
[----:B------:R2:W-:Y:S06]  /*7860*/  BAR.ARV R8, 0x100 ;  /* 0x000400080000751d */ /* 0x0005ec0000002000 */
[----:B------:R-:W-:Y:S01]  /*7870*/  @!P1 SYNCS.ARRIVE.TRANS64.RED.A1T0 RZ, [R10+URZ], RZ ;  /* 0x000000ff0aff99a7 */ /* 0x000fe2000810043f */
[-C--:B0-----:R-:W-:Y:S01]  /*7880*/  FMUL.FTZ R24, R24, R5.reuse ;  /* 0x0000000518187220 */ /* 0x081fe20000410000 */
[----:B--2---:R-:W-:Y:S01]  /*7890*/  IMAD.U32 R8, RZ, RZ, UR57 ;  /* 0x00000039ff087e24 */ /* 0x004fe2000f8e00ff */
        /* <DEDUP_REMOVED lines=14> */
[----:B------:R-:W-:Y:S01]  /*7980*/  @!P1 PRMT R8, RZ, 0x654, R8 ;  /* 0x00000654ff089816 */ /* 0x000fe20000000008 */
        /* <DEDUP_REMOVED lines=10> */
[----:B------:R-:W-:Y:S01]  /*7a30*/  FMUL.FTZ R65, R65, R5 ;  /* 0x0000000541417220 */ /* 0x000fe20000410000 */
[----:B0-----:R-:W-:Y:S01]  /*7a40*/  FFMA.FTZ R8, R5, R7, R9 ;  /* 0x0000000705087223 */ /* 0x001fe20000010009 */
[----:B------:R-:W-:Y:S01]  /*7a50*/  FFMA.FTZ R7, R111, R3, -R128 ;  /* 0x000000036f077223 */ /* 0x000fe20000010880 */
[-C--:B------:R-:W-:Y:S01]  /*7a60*/  FMUL.FTZ R68, R68, R5.reuse ;  /* 0x0000000544447220 */ /* 0x080fe20000410000 */
[----:B------:R-:W-:Y:S01]  /*7a70*/  FMUL.FTZ R69, R69, R5 ;  /* 0x0000000545457220 */ /* 0x000fe20000410000 */
[C---:B----4-:R-:W-:Y:S01]  /*7a80*/  FADD.FTZ R111, R11.reuse, R8 ;  /* 0x000000080b6f7221 */ /* 0x050fe20000010000 */
[----:B------:R-:W-:Y:S01]  /*7a90*/  F2FP.BF16.F32.PACK_AB R8, R11, R9 ;  /* 0x000000090b08723e */ /* 0x000fe200000010ff */
[----:B---3--:R-:W-:Y:S01]  /*7aa0*/  FFMA.FTZ R9, R125, R6, R129 ;  /* 0x000000067d097223 */ /* 0x008fe20000010081 */
[-CC-:B------:R-:W-:Y:S01]  /*7ab0*/  FFMA.FTZ R6, R99, R3.reuse, -R128.reuse ;  /* 0x0000000363067223 */ /* 0x180fe20000010880 */
[----:B------:R-:W-:Y:S01]  /*7ac0*/  FADD.FTZ R10, R12, R111 ;  /* 0x0000006f0c0a7221 */ /* 0x000fe20000010000 */
[----:B------:R-:W-:Y:S01]  /*7ad0*/  FFMA.FTZ R99, R102, R3, -R128 ;  /* 0x0000000366637223 */ /* 0x000fe20000010880 */
[----:B------:R-:W0:Y:S01]  /*7ae0*/  MUFU.EX2 R7, R7 ;  /* 0x0000000700077308 */ /* 0x000e220000000800 */
[----:B------:R-:W-:Y:S01]  /*7af0*/  FMUL.FTZ R26, R26, R125 ;  /* 0x0000007d1a1a7220 */ /* 0x000fe20000410000 */
[C---:B------:R-:W-:Y:S01]  /*7b00*/  FADD.FTZ R11, R13.reuse, R10 ;  /* 0x0000000a0d0b7221 */ /* 0x040fe20000010000 */
[----:B------:R-:W-:Y:S01]  /*7b10*/  F2FP.BF16.F32.PACK_AB R10, R13, R12 ;  /* 0x0000000c0d0a723e */ /* 0x000fe200000010ff */
[C---:B-1----:R-:W-:Y:S01]  /*7b20*/  FADD.FTZ R13, R132.reuse, R9 ;  /* 0x00000009840d7221 */ /* 0x042fe20000010000 */
[----:B------:R-:W-:Y:S01]  /*7b30*/  F2FP.BF16.F32.PACK_AB R9, R132, R129 ;  /* 0x000000818409723e */ /* 0x000fe200000010ff */
[-CC-:B------:R-:W-:Y:S01]  /*7b40*/  FFMA.FTZ R12, R91, R3.reuse, -R128.reuse ;  /* 0x000000035b0c7223 */ /* 0x180fe20000010880 */
[-CC-:B------:R-:W-:Y:S01]  /*7b50*/  FFMA.FTZ R91, R94, R3.reuse, -R128.reuse ;  /* 0x000000035e5b7223 */ /* 0x180fe20000010880 */
[----:B-----5:R-:W-:Y:S01]  /*7b60*/  FADD.FTZ R102, R136, R13 ;  /* 0x0000000d88667221 */ /* 0x020fe20000010000 */
[-CC-:B------:R-:W-:Y:S01]  /*7b70*/  FFMA.FTZ R13, R90, R3.reuse, -R128.reuse ;  /* 0x000000035a0d7223 */ /* 0x180fe20000010880 */
[----:B------:R-:W-:Y:S01]  /*7b80*/  FADD.FTZ R90, R14, R11 ;  /* 0x0000000b0e5a7221 */ /* 0x000fe20000010000 */
[----:B------:R-:W-:Y:S01]  /*7b90*/  FFMA.FTZ R94, R83, R3, -R128 ;  /* 0x00000003535e7223 */ /* 0x000fe20000010880 */
[----:B------:R-:W-:Y:S01]  /*7ba0*/  FADD.FTZ R102, R137, R102 ;  /* 0x0000006689667221 */ /* 0x000fe20000010000 */
[----:B------:R-:W-:Y:S01]  /*7bb0*/  MUFU.EX2 R83, R13 ;  /* 0x0000000d00537308 */ /* 0x000fe20000000800 */
[----:B------:R-:W-:Y:S01]  /*7bc0*/  FADD.FTZ R111, R15, R90 ;  /* 0x0000005a0f6f7221 */ /* 0x000fe20000010000 */
[----:B------:R-:W-:Y:S01]  /*7bd0*/  FMUL.FTZ R27, R27, R125 ;  /* 0x0000007d1b1b7220 */ /* 0x000fe20000410000 */
[----:B------:R-:W-:Y:S01]  /*7be0*/  FADD.FTZ R11, R133, R102 ;  /* 0x00000066850b7221 */ /* 0x000fe20000010000 */
[-CC-:B------:R-:W-:Y:S01]  /*7bf0*/  FFMA.FTZ R102, R95, R3.reuse, -R128.reuse ;  /* 0x000000035f667223 */ /* 0x180fe20000010880 */
[----:B------:R-:W-:Y:S01]  /*7c00*/  FADD.FTZ R110, R20, R111 ;  /* 0x0000006f146e7221 */ /* 0x000fe20000010000 */
[----:B------:R-:W-:Y:S01]  /*7c10*/  FFMA.FTZ R95, R82, R3, -R128 ;  /* 0x00000003525f7223 */ /* 0x000fe20000010880 */
[----:B------:R-:W-:Y:S01]  /*7c20*/  FADD.FTZ R90, R138, R11 ;  /* 0x0000000b8a5a7221 */ /* 0x000fe20000010000 */
[----:B------:R1:W-:Y:S01]  /*7c30*/  MUFU.EX2 R82, R103 ;  /* 0x0000006700527308 */ /* 0x0003e20000000800 */
[----:B------:R-:W-:Y:S01]  /*7c40*/  FADD.FTZ R111, R21, R110 ;  /* 0x0000006e156f7221 */ /* 0x000fe20000010000 */
[----:B------:R-:W-:Y:S01]  /*7c50*/  FMUL.FTZ R30, R30, R125 ;  /* 0x0000007d1e1e7220 */ /* 0x000fe20000410000 */
[----:B------:R-:W-:Y:S01]  /*7c60*/  FADD.FTZ R11, R131, R90 ;  /* 0x0000005a830b7221 */ /* 0x000fe20000010000 */
[----:B------:R-:W-:Y:S01]  /*7c70*/  FFMA.FTZ R90, R74, R3, -R128 ;  /* 0x000000034a5a7223 */ /* 0x000fe20000010880 */
[----:B------:R-:W-:Y:S01]  /*7c80*/  FADD.FTZ R110, R22, R111 ;  /* 0x0000006f166e7221 */ /* 0x000fe20000010000 */
[-C--:B------:R-:W-:Y:S01]  /*7c90*/  FMUL.FTZ R31, R31, R125.reuse ;  /* 0x0000007d1f1f7220 */ /* 0x080fe20000410000 */
[----:B------:R-:W-:Y:S01]  /*7ca0*/  FADD.FTZ R129, R134, R11 ;  /* 0x0000000b86817221 */ /* 0x000fe20000010000 */
[----:B------:R-:W-:Y:S01]  /*7cb0*/  F2FP.BF16.F32.PACK_AB R11, R137, R136 ;  /* 0x00000088890b723e */ /* 0x000fe200000010ff */
[----:B-1----:R-:W-:Y:S01]  /*7cc0*/  FADD.FTZ R103, R23, R110 ;  /* 0x0000006e17677221 */ /* 0x002fe20000010000 */
[----:B------:R1:W-:Y:S01]  /*7cd0*/  MUFU.EX2 R74, R12 ;  /* 0x0000000c004a7308 */ /* 0x0003e20000000800 */
[----:B------:R-:W-:Y:S01]  /*7ce0*/  FADD.FTZ R132, R130, R129 ;  /* 0x0000008182847221 */ /* 0x000fe20000010000 */
[-C--:B------:R-:W-:Y:S01]  /*7cf0*/  FMUL.FTZ R34, R34, R125.reuse ;  /* 0x0000007d22227220 */ /* 0x080fe20000410000 */
[----:B------:R-:W-:Y:S01]  /*7d00*/  FADD.FTZ R110, R120, R103 ;  /* 0x00000067786e7221 */ /* 0x000fe20000010000 */
[----:B------:R2:W-:Y:S01]  /*7d10*/  STSM.16.M88.4 [R2+0x24300], R8 ;  /* 0x0243000802007844 */ /* 0x0005e20000000200 */
[----:B------:R-:W-:Y:S01]  /*7d20*/  FADD.FTZ R111, R123, R132 ;  /* 0x000000847b6f7221 */ /* 0x000fe20000010000 */
[-C--:B------:R-:W-:Y:S01]  /*7d30*/  FMUL.FTZ R35, R35, R125.reuse ;  /* 0x0000007d23237220 */ /* 0x080fe20000410000 */
[----:B------:R-:W-:Y:S01]  /*7d40*/  FADD.FTZ R13, R121, R110 ;  /* 0x0000006e790d7221 */ /* 0x000fe20000010000 */
[----:B------:R-:W3:Y:S01]  /*7d50*/  MUFU.EX2 R6, R6 ;  /* 0x0000000600067308 */ /* 0x000ee20000000800 */
[----:B------:R-:W-:Y:S01]  /*7d60*/  FADD.FTZ R111, R122, R111 ;  /* 0x0000006f7a6f7221 */ /* 0x000fe20000010000 */
[-C--:B------:R-:W-:Y:S01]  /*7d70*/  FMUL.FTZ R38, R38, R125.reuse ;  /* 0x0000007d26267220 */ /* 0x080fe20000410000 */
[----:B------:R-:W-:Y:S01]  /*7d80*/  FADD.FTZ R110, R112, R13 ;  /* 0x0000000d706e7221 */ /* 0x000fe20000010000 */
[----:B------:R-:W-:Y:S01]  /*7d90*/  F2FP.BF16.F32.PACK_AB R112, R113, R112 ;  /* 0x000000707170723e */ /* 0x000fe200000010ff */
[----:B------:R-:W-:Y:S01]  /*7da0*/  FADD.FTZ R111, R126, R111 ;  /* 0x0000006f7e6f7221 */ /* 0x000fe20000010000 */
[-C--:B------:R-:W-:Y:S01]  /*7db0*/  FMUL.FTZ R39, R39, R125.reuse ;  /* 0x0000007d27277220 */ /* 0x080fe20000410000 */
[----:B------:R-:W-:Y:S01]  /*7dc0*/  FADD.FTZ R13, R113, R110 ;  /* 0x0000006e710d7221 */ /* 0x000fe20000010000 */
[----:B------:R-:W4:Y:S01]  /*7dd0*/  MUFU.EX2 R99, R99 ;  /* 0x0000006300637308 */ /* 0x000f220000000800 */
[----:B-1----:R-:W-:Y:S01]  /*7de0*/  FADD.FTZ R12, R114, R111 ;  /* 0x0000006f720c7221 */ /* 0x002fe20000010000 */
[----:B------:R-:W-:Y:S01]  /*7df0*/  F2FP.BF16.F32.PACK_AB R113, R127, R114 ;  /* 0x000000727f71723e */ /* 0x000fe200000010ff */
[----:B------:R-:W-:Y:S01]  /*7e00*/  FMUL.FTZ R42, R42, R125 ;  /* 0x0000007d2a2a7220 */ /* 0x000fe20000410000 */
[----:B--2---:R-:W-:Y:S01]  /*7e10*/  F2FP.BF16.F32.PACK_AB R8, R15, R14 ;  /* 0x0000000e0f08723e */ /* 0x004fe200000010ff */
[----:B------:R-:W-:Y:S01]  /*7e20*/  FADD.FTZ R14, R116, R13 ;  /* 0x0000000d740e7221 */ /* 0x000fe20000010000 */
[----:B------:R-:W-:Y:S01]  /*7e30*/  F2FP.BF16.F32.PACK_AB R10, R21, R20 ;  /* 0x00000014150a723e */ /* 0x000fe200000010ff */
[----:B------:R-:W-:Y:S01]  /*7e40*/  FADD.FTZ R12, R127, R12 ;  /* 0x0000000c7f0c7221 */ /* 0x000fe20000010000 */
[----:B------:R-:W-:Y:S01]  /*7e50*/  F2FP.BF16.F32.PACK_AB R9, R138, R133 ;  /* 0x000000858a09723e */ /* 0x000fe200000010ff */
[----:B------:R-:W-:Y:S01]  /*7e60*/  FADD.FTZ R21, R117, R14 ;  /* 0x0000000e75157221 */ /* 0x000fe20000010000 */
[----:B------:R-:W-:Y:S01]  /*7e70*/  F2FP.BF16.F32.PACK_AB R11, R134, R131 ;  /* 0x00000083860b723e */ /* 0x000fe200000010ff */
[----:B------:R-:W-:Y:S01]  /*7e80*/  FADD.FTZ R15, R115, R12 ;  /* 0x0000000c730f7221 */ /* 0x000fe20000010000 */
[----:B------:R-:W-:Y:S01]  /*7e90*/  F2FP.BF16.F32.PACK_AB R12, R23, R22 ;  /* 0x00000016170c723e */ /* 0x000fe200000010ff */
[----:B------:R-:W-:Y:S01]  /*7ea0*/  FADD.FTZ R20, R104, R21 ;  /* 0x0000001568147221 */ /* 0x000fe20000010000 */
[----:B------:R-:W1:Y:S01]  /*7eb0*/  MUFU.EX2 R91, R91 ;  /* 0x0000005b005b7308 */ /* 0x000e620000000800 */
[----:B------:R-:W-:Y:S01]  /*7ec0*/  FADD.FTZ R15, R118, R15 ;  /* 0x0000000f760f7221 */ /* 0x000fe20000010000 */
[----:B------:R2:W-:Y:S01]  /*7ed0*/  STSM.16.M88.4 [R2+0x25b00], R8 ;  /* 0x025b000802007844 */ /* 0x0005e20000000200 */
[----:B------:R-:W-:Y:S01]  /*7ee0*/  FADD.FTZ R21, R105, R20 ;  /* 0x0000001469157221 */ /* 0x000fe20000010000 */
[----:B------:R-:W-:Y:S01]  /*7ef0*/  F2FP.BF16.F32.PACK_AB R13, R123, R130 ;  /* 0x000000827b0d723e */ /* 0x000fe200000010ff */
[----:B------:R-:W-:Y:S01]  /*7f00*/  FADD.FTZ R22, R106, R15 ;  /* 0x0000000f6a167221 */ /* 0x000fe20000010000 */
[----:B------:R-:W-:Y:S01]  /*7f10*/  F2FP.BF16.F32.PACK_AB R14, R121, R120 ;  /* 0x00000078790e723e */ /* 0x000fe200000010ff */
[----:B------:R-:W-:Y:S01]  /*7f20*/  FADD.FTZ R20, R108, R21 ;  /* 0x000000156c147221 */ /* 0x000fe20000010000 */
[----:B------:R-:W5:Y:S01]  /*7f30*/  MUFU.EX2 R102, R102 ;  /* 0x0000006600667308 */ /* 0x000f620000000800 */
[----:B------:R-:W-:Y:S01]  /*7f40*/  FADD.FTZ R22, R119, R22 ;  /* 0x0000001677167221 */ /* 0x000fe20000010000 */
[----:B------:R-:W-:Y:S01]  /*7f50*/  F2FP.BF16.F32.PACK_AB R15, R126, R122 ;  /* 0x0000007a7e0f723e */ /* 0x000fe200000010ff */
[----:B------:R-:W-:Y:S01]  /*7f60*/  FADD.FTZ R21, R109, R20 ;  /* 0x000000146d157221 */ /* 0x000fe20000010000 */
[----:B------:R-:W-:Y:S01]  /*7f70*/  F2FP.BF16.F32.PACK_AB R104, R105, R104 ;  /* 0x000000686968723e */ /* 0x000fe200000010ff */
[----:B------:R-:W-:Y:S01]  /*7f80*/  FADD.FTZ R22, R107, R22 ;  /* 0x000000166b167221 */ /* 0x000fe20000010000 */
[C---:B0-----:R-:W-:Y:S01]  /*7f90*/  F2FP.BF16.F32.PACK_AB R107, R7.reuse, R107 ;  /* 0x0000006b076b723e */ /* 0x041fe200000010ff */
[----:B------:R-:W-:Y:S01]  /*7fa0*/  FADD.FTZ R20, R96, R21 ;  /* 0x0000001560147221 */ /* 0x000fe20000010000 */
[----:B------:R-:W-:Y:S01]  /*7fb0*/  MUFU.EX2 R95, R95 ;  /* 0x0000005f005f7308 */ /* 0x000fe20000000800 */
[----:B------:R-:W-:Y:S01]  /*7fc0*/  FADD.FTZ R23, R7, R22 ;  /* 0x0000001607177221 */ /* 0x000fe20000010000 */
[C---:B------:R-:W-:Y:S01]  /*7fd0*/  F2FP.BF16.F32.PACK_AB R96, R97.reuse, R96 ;  /* 0x000000606160723e */ /* 0x040fe200000010ff */
[----:B------:R-:W-:Y:S01]  /*7fe0*/  FADD.FTZ R21, R97, R20 ;  /* 0x0000001461157221 */ /* 0x000fe20000010000 */
[----:B---3--:R-:W-:Y:S01]  /*7ff0*/  F2FP.BF16.F32.PACK_AB R97, R6, R98 ;  /* 0x000000620661723e */ /* 0x008fe200000010ff */
[----:B------:R-:W-:Y:S01]  /*8000*/  FADD.FTZ R23, R98, R23 ;  /* 0x0000001762177221 */ /* 0x000fe20000010000 */
[----:B------:R0:W-:Y:S01]  /*8010*/  STSM.16.M88.4 [R2+0x27300], R12 ;  /* 0x0273000c02007844 */ /* 0x0001e20000000200 */
[----:B------:R-:W-:Y:S01]  /*8020*/  FADD.FTZ R22, R100, R21 ;  /* 0x0000001564167221 */ /* 0x000fe20000010000 */
[----:B------:R-:W3:Y:S01]  /*8030*/  MUFU.EX2 R94, R94 ;  /* 0x0000005e005e7308 */ /* 0x000ee20000000800 */
[----:B------:R-:W-:Y:S01]  /*8040*/  FADD.FTZ R20, R6, R23 ;  /* 0x0000001706147221 */ /* 0x000fe20000010000 */
[----:B------:R-:W-:Y:S01]  /*8050*/  F2FP.BF16.F32.PACK_AB R114, R117, R116 ;  /* 0x000000747572723e */ /* 0x000fe200000010ff */
[----:B--2---:R-:W-:Y:S01]  /*8060*/  FADD.FTZ R9, R101, R22 ;  /* 0x0000001665097221 */ /* 0x004fe20000010000 */
[----:B------:R-:W-:Y:S01]  /*8070*/  F2FP.BF16.F32.PACK_AB R115, R118, R115 ;  /* 0x000000737673723e */ /* 0x000fe200000010ff */
[----:B----4-:R-:W-:Y:S01]  /*8080*/  FADD.FTZ R21, R99, R20 ;  /* 0x0000001463157221 */ /* 0x010fe20000010000 */
[----:B------:R-:W-:Y:S01]  /*8090*/  F2FP.BF16.F32.PACK_AB R105, R119, R106 ;  /* 0x0000006a7769723e */ /* 0x000fe200000010ff */
[----:B------:R-:W-:Y:S01]  /*80a0*/  FADD.FTZ R10, R88, R9 ;  /* 0x00000009580a7221 */ /* 0x000fe20000010000 */
[----:B------:R-:W-:Y:S01]  /*80b0*/  F2FP.BF16.F32.PACK_AB R106, R109, R108 ;  /* 0x0000006c6d6a723e */ /* 0x000fe200000010ff */
[C---:B------:R-:W-:Y:S01]  /*80c0*/  FADD.FTZ R8, R82.reuse, R21 ;  /* 0x0000001552087221 */ /* 0x040fe20000010000 */
[----:B------:R-:W-:Y:S01]  /*80d0*/  F2FP.BF16.F32.PACK_AB R98, R101, R100 ;  /* 0x000000646562723e */ /* 0x000fe200000010ff */
[----:B------:R-:W-:Y:S01]  /*80e0*/  FADD.FTZ R9, R89, R10 ;  /* 0x0000000a59097221 */ /* 0x000fe20000010000 */
[----:B------:R-:W-:Y:S01]  /*80f0*/  F2FP.BF16.F32.PACK_AB R99, R82, R99 ;  /* 0x000000635263723e */ /* 0x000fe200000010ff */
[----:B------:R-:W-:Y:S01]  /*8100*/  FADD.FTZ R7, R83, R8 ;  /* 0x0000000853077221 */ /* 0x000fe20000010000 */
[----:B0-----:R0:W2:Y:S01]  /*8110*/  MUFU.EX2 R12, R90 ;  /* 0x0000005a000c7308 */ /* 0x0010a20000000800 */
[----:B------:R-:W-:Y:S01]  /*8120*/  FADD.FTZ R8, R92, R9 ;  /* 0x000000095c087221 */ /* 0x000fe20000010000 */
[----:B------:R-:W-:Y:S01]  /*8130*/  F2FP.BF16.F32.PACK_AB R88, R89, R88 ;  /* 0x000000585958723e */ /* 0x000fe200000010ff */
[C---:B------:R-:W-:Y:S01]  /*8140*/  FADD.FTZ R6, R74.reuse, R7 ;  /* 0x000000074a067221 */ /* 0x040fe20000010000 */
[----:B------:R-:W-:Y:S01]  /*8150*/  F2FP.BF16.F32.PACK_AB R89, R74, R83 ;  /* 0x000000534a59723e */ /* 0x000fe200000010ff */
[----:B------:R-:W-:Y:S01]  /*8160*/  FADD.FTZ R9, R93, R8 ;  /* 0x000000085d097221 */ /* 0x000fe20000010000 */
[----:B------:R-:W-:Y:S01]  /*8170*/  F2FP.BF16.F32.PACK_AB R82, R85, R84 ;  /* 0x000000545552723e */ /* 0x000fe200000010ff */
[----:B-1----:R-:W-:Y:S01]  /*8180*/  FADD.FTZ R7, R91, R6 ;  /* 0x000000065b077221 */ /* 0x002fe20000010000 */
[----:B-----5:R-:W-:Y:S01]  /*8190*/  F2FP.BF16.F32.PACK_AB R91, R102, R91 ;  /* 0x0000005b665b723e */ /* 0x020fe200000010ff */
[----:B------:R-:W-:Y:S01]  /*81a0*/  FADD.FTZ R8, R80, R9 ;  /* 0x0000000950087221 */ /* 0x000fe20000010000 */
[----:B0-----:R-:W-:Y:S01]  /*81b0*/  F2FP.BF16.F32.PACK_AB R90, R93, R92 ;  /* 0x0000005c5d5a723e */ /* 0x001fe200000010ff */
[----:B------:R-:W-:Y:S01]  /*81c0*/  FADD.FTZ R6, R102, R7 ;  /* 0x0000000766067221 */ /* 0x000fe20000010000 */
[C---:B------:R-:W-:Y:S01]  /*81d0*/  F2FP.BF16.F32.PACK_AB R80, R81.reuse, R80 ;  /* 0x000000505150723e */ /* 0x040fe200000010ff */
[----:B------:R-:W-:Y:S01]  /*81e0*/  FADD.FTZ R9, R81, R8 ;  /* 0x0000000851097221 */ /* 0x000fe20000010000 */
[----:B---3--:R-:W-:Y:S01]  /*81f0*/  F2FP.BF16.F32.PACK_AB R81, R94, R95 ;  /* 0x0000005f5e51723e */ /* 0x008fe200000010ff */
[----:B------:R-:W-:Y:S01]  /*8200*/  FADD.FTZ R7, R95, R6 ;  /* 0x000000065f077221 */ /* 0x000fe20000010000 */
[----:B------:R-:W-:Y:S01]  /*8210*/  F2FP.BF16.F32.PACK_AB R83, R87, R86 ;  /* 0x000000565753723e */ /* 0x000fe200000010ff */
[----:B------:R-:W-:Y:S01]  /*8220*/  FADD.FTZ R6, R84, R9 ;  /* 0x0000000954067221 */ /* 0x000fe20000010000 */
[----:B------:R-:W-:Y:S01]  /*8230*/  STSM.16.M88.4 [R2+0x28b00], R112 ;  /* 0x028b007002007844 */ /* 0x000fe20000000200 */
[----:B------:R-:W-:Y:S01]  /*8240*/  F2FP.BF16.F32.PACK_AB R8, R124, R72 ;  /* 0x000000487c08723e */ /* 0x000fe200000010ff */
[----:B------:R-:W-:Y:S01]  /*8250*/  FADD.FTZ R7, R94, R7 ;  /* 0x000000075e077221 */ /* 0x000fe20000010000 */
[----:B------:R-:W-:Y:S01]  /*8260*/  FADD.FTZ R9, R85, R6 ;  /* 0x0000000655097221 */ /* 0x000fe20000010000 */
[----:B------:R-:W-:Y:S01]  /*8270*/  F2FP.BF16.F32.PACK_AB R10, R77, R76 ;  /* 0x0000004c4d0a723e */ /* 0x000fe200000010ff */
[----:B------:R-:W-:Y:S01]  /*8280*/  STSM.16.M88.4 [R2+0x2a300], R104 ;  /* 0x02a3006802007844 */ /* 0x000fe20000000200 */
[----:B------:R-:W-:Y:S01]  /*8290*/  F2FP.BF16.F32.PACK_AB R11, R79, R78 ;  /* 0x0000004e4f0b723e */ /* 0x000fe200000010ff */
[----:B------:R-:W-:Y:S01]  /*82a0*/  FADD.FTZ R9, R72, R9 ;  /* 0x0000000948097221 */ /* 0x000fe20000010000 */
[----:B------:R-:W-:Y:S01]  /*82b0*/  FADD.FTZ R7, R86, R7 ;  /* 0x0000000756077221 */ /* 0x000fe20000010000 */
[----:B------:R-:W-:Y:S01]  /*82c0*/  STSM.16.M88.4 [R2+0x2bb00], R96 ;  /* 0x02bb006002007844 */ /* 0x000fe20000000200 */
[-C--:B------:R-:W-:Y:S01]  /*82d0*/  FMUL.FTZ R43, R43, R125.reuse ;  /* 0x0000007d2b2b7220 */ /* 0x080fe20000410000 */
[----:B------:R-:W-:Y:S01]  /*82e0*/  FADD.FTZ R13, R124, R9 ;  /* 0x000000097c0d7221 */ /* 0x000fe20000010000 */
[----:B--2---:R-:W-:Y:S01]  /*82f0*/  F2FP.BF16.F32.PACK_AB R9, R75, R12 ;  /* 0x0000000c4b09723e */ /* 0x004fe200000010ff */
[----:B------:R-:W-:Y:S01]  /*8300*/  STSM.16.M88.4 [R2+0x2d300], R88 ;  /* 0x02d3005802007844 */ /* 0x000fe20000000200 */
[----:B------:R-:W-:Y:S01]  /*8310*/  FADD.FTZ R7, R87, R7 ;  /* 0x0000000757077221 */ /* 0x000fe20000010000 */
[----:B------:R-:W-:Y:S01]  /*8320*/  FADD.FTZ R76, R76, R13 ;  /* 0x0000000d4c4c7221 */ /* 0x000fe20000010000 */
[-C--:B------:R-:W-:Y:S01]  /*8330*/  FMUL.FTZ R46, R46, R125.reuse ;  /* 0x0000007d2e2e7220 */ /* 0x080fe20000410000 */
[----:B------:R-:W-:Y:S01]  /*8340*/  STSM.16.M88.4 [R2+0x2eb00], R80 ;  /* 0x02eb005002007844 */ /* 0x000fe20000000200 */
[----:B------:R-:W-:Y:S01]  /*8350*/  FADD.FTZ R7, R12, R7 ;  /* 0x000000070c077221 */ /* 0x000fe20000010000 */
[-C--:B------:R-:W-:Y:S01]  /*8360*/  FMUL.FTZ R47, R47, R125.reuse ;  /* 0x0000007d2f2f7220 */ /* 0x080fe20000410000 */
[-C--:B------:R-:W-:Y:S01]  /*8370*/  FMUL.FTZ R50, R50, R125.reuse ;  /* 0x0000007d32327220 */ /* 0x080fe20000410000 */
[----:B------:R0:W-:Y:S01]  /*8380*/  STSM.16.M88.4 [R2+0x30300], R8 ;  /* 0x0303000802007844 */ /* 0x0001e20000000200 */
[----:B------:R-:W-:Y:S01]  /*8390*/  FADD.FTZ R7, R75, R7 ;  /* 0x000000074b077221 */ /* 0x000fe20000010000 */
[-C--:B------:R-:W-:Y:S01]  /*83a0*/  FMUL.FTZ R51, R51, R125.reuse ;  /* 0x0000007d33337220 */ /* 0x080fe20000410000 */
[-C--:B------:R-:W-:Y:S01]  /*83b0*/  FMUL.FTZ R54, R54, R125.reuse ;  /* 0x0000007d36367220 */ /* 0x080fe20000410000 */
[----:B------:R-:W-:Y:S01]  /*83c0*/  @!PT LDS RZ, [RZ] ;  /* 0x00000000fffff984 */ /* 0x000fe20000000800 */
[----:B------:R-:W-:Y:S01]  /*83d0*/  @!PT LDS RZ, [RZ] ;  /* 0x00000000fffff984 */ /* 0x000fe20000000800 */
[----:B------:R-:W-:Y:S01]  /*83e0*/  @!PT LDS RZ, [RZ] ;  /* 0x00000000fffff984 */ /* 0x000fe20000000800 */
[----:B------:R-:W-:Y:S01]  /*83f0*/  @!PT LDS RZ, [RZ] ;  /* 0x00000000fffff984 */ /* 0x000fe20000000800 */
[----:B------:R1:W-:Y:S06]  /*8400*/  MEMBAR.ALL.CTA ;  /* 0x0000000000007992 */ /* 0x0003ec0000008000 */
[----:B-1----:R-:W1:Y:S01]  /*8410*/  FENCE.VIEW.ASYNC.S ;  /* 0x00000000000073c6 */ /* 0x002e620000000000 */
        /* <DEDUP_REMOVED lines=12> */
[----:B0-----:R-:W-:-:S02]  /*84e0*/  IMAD.MOV.U32 R9, RZ, RZ, R16 ;  /* 0x000000ffff097224 */ /* 0x001fc400078e0010 */
[----:B------:R-:W-:Y:S02]  /*84f0*/  IMAD.MOV.U32 R8, RZ, RZ, R73 ;  /* 0x000000ffff087224 */ /* 0x000fe400078e0049 */
[----:B------:R-:W-:Y:S01]  /*8500*/  IMAD.MOV.U32 R5, RZ, RZ, R0 ;  /* 0x000000ffff057224 */ /* 0x000fe200078e0000 */
[----:B-1----:R-:W-:Y:S01]  /*8510*/  NOP ;  /* 0x0000000000007918 */ /* 0x002fe20000000000 */
[----:B------:R-:W-:Y:S05]  /*8520*/  @P2 BRA `(.L_x_8396) ;  /* 0xffffffc8003c2947 */ /* 0x000fea000383ffff */
.L_x_8387:
[----:B------:R-:W-:Y:S06]  /*8530*/  BAR.ARV 0x8, 0x1a0 ;  /* 0x0206800000007b1d */ /* 0x000fec0000002000 */
[----:B------:R-:W-:Y:S05]  /*8540*/  @!P0 BRA `(.L_x_8397) ;  /* 0x0000000000048947 */ /* 0x000fea0003800000 */
[----:B------:R-:W-:Y:S01]  /*8550*/  BPT.TRAP 0x1 ;  /* 0x000000040000795c */ /* 0x000fe20000300000 */
.L_x_8397:
[----:B------:R-:W-:Y:S01]  /*8560*/  ULEA UR9, UR39, UR36, 0x3 ;  /* 0x0000002427097291 */ /* 0x000fe2000f8e183f */
[----:B------:R-:W-:-:S08]  /*8570*/  SHF.L.U32 R4, R16, 0x1f, RZ ;  /* 0x0000001f10047819 */ /* 0x000fd000000006ff */
[----:B------:R1:W2:Y:S01]  /*8580*/  SYNCS.PHASECHK.TRANS64.TRYWAIT P2, [UR9+0x31c50], R4 ;  /* 0x031c5004ff0075a7 */ /* 0x0002a20008040149 */
[----:B------:R-:W-:Y:S05]  /*8590*/  @!P0 BRA `(.L_x_8398) ;  /* 0x0000000000048947 */ /* 0x000fea0003800000 */
[----:B------:R-:W-:Y:S01]  /*85a0*/  BPT.TRAP 0x1 ;  /* 0x000000040000795c */ /* 0x000fe20000300000 */
.L_x_8398:
[----:B--2---:R-:W-:Y:S05]  /*85b0*/  @P2 BRA `(.L_x_8399) ;  /* 0x0000000000082947 */ /* 0x004fea0003800000 */
[----:B------:R-:W2:Y:S02]  /*85c0*/  SYNCS.PHASECHK.TRANS64.TRYWAIT P0, [UR9+0x31c50], R4 ;  /* 0x031c5004ff0075a7 */ /* 0x000ea40008000149 */
[----:B--2---:R-:W-:Y:S05]  /*85d0*/  @!P0 BRA `(.L_x_8400) ;  /* 0x0000006400e08947 */ /* 0x004fea0003800000 */
.L_x_8399:
[----:B------:R-:W-:Y:S01]  /*85e0*/  UIADD3 UR36, UR36, 0x200, URZ ;  /* 0x0000020024247890 */ /* 0x000fe2000fffe03f */
[----:B------:R-:W-:Y:S01]  /*85f0*/  WARPGROUP.ARRIVE ;  /* 0x00000000000079c5 */ /* 0x000fe20000000000 */
[----:B------:R-:W-:Y:S01]  /*8600*/  ULOP3.LUT UR37, UR37, 0x10000, URZ, 0xfc, !UPT ;  /* 0x0001000025257892 */ /* 0x000fe2000f8efc3f */
[----:B-12---:R-:W1:Y:S01]  /*8610*/  SHFL.BFLY PT, R4, R7, 0x2, 0x1f ;  /* 0x0c401f0007047f89 */ /* 0x006e6200000e0000 */
[----:B------:R-:W-:Y:S01]  /*8620*/  USHF.R.U32.HI UR36, URZ, 0x4, UR36 ;  /* 0x000000043f247899 */ /* 0x000fe20008011624 */
[----:B------:R-:W-:Y:S01]  /*8630*/  IMAD.MOV.U32 R20, RZ, RZ, -0x800000 ;  /* 0xff800000ff147424 */ /* 0x000fe200078e00ff */
[----:B------:R-:W-:Y:S01]  /*8640*/  UMOV UR5, 0xc0000010 ;  /* 0xc000001000057882 */ /* 0x000fe20000000000 */
[----:B------:R-:W-:Y:S01]  /*8650*/  UMOV UR7, 0x80000020 ;  /* 0x8000002000077882 */ /* 0x000fe20000000000 */
[----:B------:R-:W-:Y:S01]  /*8660*/  ULOP3.LUT UR36, UR36, 0x3fff, URZ, 0xc0, !UPT ;  /* 0x00003fff24247892 */ /* 0x000fe2000f8ec03f */
[----:B------:R-:W2:Y:S01]  /*8670*/  SHFL.BFLY PT, R5, R6, 0x2, 0x1f ;  /* 0x0c401f0006057f89 */ /* 0x000ea200000e0000 */
[----:B------:R-:W-:Y:S01]  /*8680*/  UMOV UR4, UR37 ;  /* 0x0000002500047c82 */ /* 0x000fe20008000000 */
[----:B------:R-:W-:Y:S01]  /*8690*/  IMAD.MOV.U32 R21, RZ, RZ, -0x800000 ;  /* 0xff800000ff157424 */ /* 0x000fe200078e00ff */
[----:B------:R-:W-:Y:S01]  /*86a0*/  ULOP3.LUT UR8, UR36, 0x2400000, URZ, 0xfc, !UPT ;  /* 0x0240000024087892 */ /* 0x000fe2000f8efc3f */
[----:B------:R-:W-:-:S03]  /*86b0*/  VIADD R149, R149, 0x1 ;  /* 0x0000000195957836 */ /* 0x000fc60000000000 */
[----:B------:R-:W-:Y:S02]  /*86c0*/  UIMAD UR8, UR39, 0x6c0, UR8 ;  /* 0x000006c0270878a4 */ /* 0x000fe4000f8e0208 */
[----:B------:R-:W-:-:S04]  /*86d0*/  UIADD3 UR39, UR39, 0x1, URZ ;  /* 0x0000000127277890 */ /* 0x000fc8000fffe03f */
[----:B------:R-:W-:Y:S01]  /*86e0*/  UISETP.NE.AND UP0, UPT, UR39, 0x2, UPT ;  /* 0x000000022700788c */ /* 0x000fe2000bf05270 */
[----:B------:R-:W-:Y:S02]  /*86f0*/  UMOV UR6, UR8 ;  /* 0x0000000800067c82 */ /* 0x000fe40008000000 */
[----:B------:R-:W-:Y:S01]  /*8700*/  HGMMA.64x96x16.F32.BF16 R24, gdesc[UR4].tnspB, R24, gsb0 ;  /* 0x41600000041879f0 */ /* 0x000fe20008001818 */
[----:B------:R-:W-:Y:S01]  /*8710*/  UIADD3 UR4, UR37, 0x180, URZ ;  /* 0x0000018025047890 */ /* 0x000fe2000fffe03f */
[----:B-1----:R-:W-:Y:S01]  /*8720*/  FADD.FTZ R4, R4, R7 ;  /* 0x0000000704047221 */ /* 0x002fe20000010000 */
[----:B------:R-:W-:Y:S01]  /*8730*/  UIADD3 UR6, UR8, 0x40, URZ ;  /* 0x0000004008067890 */ /* 0x000fe2000fffe03f */
[----:B------:R-:W-:Y:S01]  /*8740*/  UMOV UR5, 0xc0000010 ;  /* 0xc000001000057882 */ /* 0x000fe20000000000 */
[----:B------:R-:W-:Y:S01]  /*8750*/  UMOV UR7, 0x80000020 ;  /* 0x8000002000077882 */ /* 0x000fe20000000000 */
[----:B--2---:R-:W-:Y:S01]  /*8760*/  FADD.FTZ R8, R5, R6 ;  /* 0x0000000605087221 */ /* 0x004fe20000010000 */
[----:B------:R-:W-:Y:S01]  /*8770*/  USEL UR39, UR39, URZ, UP0 ;  /* 0x0000003f27277287 */ /* 0x000fe20008000000 */
[----:B------:R-:W1:Y:S04]  /*8780*/  SHFL.BFLY PT, R5, R4, 0x1, 0x1f ;  /* 0x0c201f0004057f89 */ /* 0x000e6800000e0000 */
[----:B------:R-:W0:Y:S01]  /*8790*/  SHFL.BFLY PT, R9, R8, 0x1, 0x1f ;  /* 0x0c201f0008097f89 */ /* 0x000e2200000e0000 */
[----:B-1----:R-:W-:Y:S01]  /*87a0*/  FADD.FTZ R11, R4, R5 ;  /* 0x00000005040b7221 */ /* 0x002fe20000010000 */
[----:B------:R-:W-:-:S02]  /*87b0*/  IMAD.U32 R4, RZ, RZ, UR9 ;  /* 0x00000009ff047e24 */ /* 0x000fc4000f8e00ff */
[----:B------:R-:W-:Y:S02]  /*87c0*/  IMAD.MOV.U32 R5, RZ, RZ, RZ ;  /* 0x000000ffff057224 */ /* 0x000fe400078e00ff */
[----:B0-----:R-:W-:Y:S01]  /*87d0*/  FADD.FTZ R12, R8, R9 ;  /* 0x00000009080c7221 */ /* 0x001fe20000010000 */
[----:B------:R-:W-:Y:S01]  /*87e0*/  FSETP.NE.FTZ.AND P0, PT, R11, RZ, PT ;  /* 0x000000ff0b00720b */ /* 0x000fe20003f15000 */
[----:B------:R-:W-:-:S03]  /*87f0*/  IMAD.MOV.U32 R9, RZ, RZ, RZ ;  /* 0x000000ffff097224 */ /* 0x000fc600078e00ff */
[----:B------:R-:W-:-:S09]  /*8800*/  FSETP.NE.FTZ.AND P2, PT, R12, RZ, PT ;  /* 0x000000ff0c00720b */ /* 0x000fd20003f55000 */
[C---:B------:R-:W-:Y:S01]  /*8810*/  @P0 FMUL.FTZ R7, R3.reuse, 0.69314718246459960938 ;  /* 0x3f31721803070820 */ /* 0x040fe20000410000 */
[----:B------:R-:W0:Y:S03]  /*8820*/  @P0 MUFU.LG2 R6, R11 ;  /* 0x0000000b00060308 */ /* 0x000e260000000c00 */
[----:B------:R-:W-:Y:S01]  /*8830*/  @P2 FMUL.FTZ R13, R3, 0.69314718246459960938 ;  /* 0x3f317218030d2820 */ /* 0x000fe20000410000 */
[----:B------:R-:W-:-:S04]  /*8840*/  @!P1 VIADD R3, R4, 0x31c60 ;  /* 0x00031c6004039836 */ /* 0x000fc80000000000 */
        /* <DEDUP_REMOVED lines=61> */
[----:B------:R-:W-:-:S06]  /*8c20*/  USEL UR4, URZ, 0x1, UP0 ;  /* 0x000000013f047887 */ /* 0x000fcc0008000000 */
[----:B------:R-:W-:Y:S01]  /*8c30*/  LOP3.LUT R16, R16, UR4, RZ, 0x3c, !PT ;  /* 0x0000000410107c12 */ /* 0x000fe2000f8e3cff */
        /* <DEDUP_REMOVED lines=50> */
.L_x_8380:
[----:B------:R-:W0:Y:S08]  /*8f60*/  S2UR UR4, SR_CgaCtaId ;  /* 0x00000000000479c3 */ /* 0x000e300000008800 */
[----:B------:R-:W-:Y:S06]  /*8f70*/  BAR.SYNC.DEFER_BLOCKING 0x5, 0x1a0 ;  /* 0x0146800000007b1d */ /* 0x000fec0000010000 */
[----:B------:R-:W-:Y:S01]  /*8f80*/  UMOV UR36, 0x400 ;  /* 0x0000040000247882 */ /* 0x000fe20000000000 */
[----:B------:R-:W-:Y:S01]  /*8f90*/  BSSY B0, `(.L_x_8401) ;  /* 0x0000166000007945 */ /* 0x000fe20003800000 */
[----:B0-----:R-:W-:-:S09]  /*8fa0*/  ULEA UR36, UR4, UR36, 0x18 ;  /* 0x0000002404247291 */ /* 0x001fd2000f8ec03f */
[----:B------:R-:W0:Y:S01]  /*8fb0*/  LDS.128 R28, [UR36+0x31cd0] ;  /* 0x031cd024ff1c7984 */ /* 0x000e220008000c00 */
[----:B------:R-:W-:Y:S06]  /*8fc0*/  BAR.ARV 0x4, 0x1a0 ;  /* 0x0106800000007b1d */ /* 0x000fec0000002000 */
[----:B------:R-:W-:Y:S05]  /*8fd0*/  @P0 BRA `(.L_x_8402) ;  /* 0x0000000c00a40947 */ /* 0x000fea0003800000 */
[----:B------:R-:W1:Y:S08]  /*8fe0*/  S2UR UR6, SR_SWINHI ;  /* 0x00000000000679c3 */ /* 0x000e700000002f00 */
[----:B------:R-:W-:Y:S01]  /*8ff0*/  BAR.SYNC.DEFER_BLOCKING 0x1, 0x180 ;  /* 0x0046000000007b1d */ /* 0x000fe20000010000 */
[----:B------:R-:W-:Y:S02]  /*9000*/  F2FP.BF16.F32.PACK_AB R7, R7, R8 ;  /* 0x000000080707723e */ /* 0x000fe400000010ff */
[----:B------:R-:W-:-:S02]  /*9010*/  F2FP.BF16.F32.PACK_AB R6, R6, R81 ;  /* 0x000000510606723e */ /* 0x000fc400000010ff */
[----:B------:R-:W-:Y:S02]  /*9020*/  F2FP.BF16.F32.PACK_AB R36, R45, R36 ;  /* 0x000000242d24723e */ /* 0x000fe400000010ff */
[----:B------:R-:W-:Y:S01]  /*9030*/  F2FP.BF16.F32.PACK_AB R39, R39, R34 ;  /* 0x000000222727723e */ /* 0x000fe200000010ff */
[----:B------:R-:W-:Y:S01]  /*9040*/  UMOV UR4, UR36 ;  /* 0x0000002400047c82 */ /* 0x000fe20008000000 */
[----:B-1----:R-:W-:Y:S01]  /*9050*/  UMOV UR5, UR6 ;  /* 0x0000000600057c82 */ /* 0x002fe20008000000 */
[----:B------:R-:W-:Y:S02]  /*9060*/  IMAD.U32 R22, RZ, RZ, UR4 ;  /* 0x00000004ff167e24 */ /* 0x000fe4000f8e00ff */
[----:B------:R-:W-:Y:S01]  /*9070*/  IMAD.U32 R23, RZ, RZ, UR5 ;  /* 0x00000005ff177e24 */ /* 0x000fe2000f8e00ff */
[----:B------:R-:W-:Y:S01]  /*9080*/  ULDC.64 UR4, c[0x0][0xbe0] ;  /* 0x0002f80000047ab9 */ /* 0x000fe20000000a00 */
[----:B------:R-:W-:-:S03]  /*9090*/  IMAD.WIDE R4, R154, 0x2, R22 ;  /* 0x000000029a047825 */ /* 0x000fc600078e0216 */
[C---:B------:R-:W-:Y:S02]  /*90a0*/  LOP3.LUT R25, R4.reuse, 0x180, RZ, 0xc0, !PT ;  /* 0x0000018004197812 */ /* 0x040fe400078ec0ff */
[C---:B------:R-:W-:Y:S02]  /*90b0*/  IADD3 R55, P4, R4.reuse, 0x20, RZ ;  /* 0x0000002004377810 */ /* 0x040fe40007f9e0ff */
        /* <DEDUP_REMOVED lines=12> */
[----:B0-----:R-:W-:-:S02]  /*9180*/  MOV R28, R4 ;  /* 0x00000004001c7202 */ /* 0x001fc40000000f00 */
[----:B------:R-:W-:Y:S02]  /*9190*/  F2FP.BF16.F32.PACK_AB R5, R24, R33 ;  /* 0x000000211805723e */ /* 0x000fe400000010ff */
[----:B------:R-:W-:Y:S02]  /*91a0*/  LOP3.LUT R24, R63, 0x180, RZ, 0xc0, !PT ;  /* 0x000001803f187812 */ /* 0x000fe400078ec0ff */
[----:B------:R-:W-:Y:S02]  /*91b0*/  LOP3.LUT R32, R71, 0x180, RZ, 0xc0, !PT ;  /* 0x0000018047207812 */ /* 0x000fe400078ec0ff */
[----:B------:R-:W-:Y:S02]  /*91c0*/  SHF.R.U64 R24, R24, 0x3, RZ ;  /* 0x0000000318187819 */ /* 0x000fe400000012ff */
[----:B------:R-:W-:Y:S02]  /*91d0*/  SHF.R.U64 R26, R26, 0x3, RZ ;  /* 0x000000031a1a7819 */ /* 0x000fe400000012ff */
[----:B------:R-:W-:-:S02]  /*91e0*/  SHF.R.U64 R32, R32, 0x3, RZ ;  /* 0x0000000320207819 */ /* 0x000fc400000012ff */
[----:B------:R-:W-:Y:S02]  /*91f0*/  LOP3.LUT R8, R24, R63, RZ, 0x3c, !PT ;  /* 0x0000003f18087212 */ /* 0x000fe400078e3cff */
[----:B------:R-:W-:Y:S02]  /*9200*/  LOP3.LUT R24, R26, R67, RZ, 0x3c, !PT ;  /* 0x000000431a187212 */ /* 0x000fe400078e3cff */
[----:B------:R-:W-:Y:S02]  /*9210*/  LOP3.LUT R26, R32, R71, RZ, 0x3c, !PT ;  /* 0x00000047201a7212 */ /* 0x000fe400078e3cff */
[----:B------:R-:W0:Y:S01]  /*9220*/  LDC.64 R32, c[0x0][0xbd8] ;  /* 0x0002f600ff207b82 */ /* 0x000e220000000a00 */
[----:B------:R-:W-:Y:S02]  /*9230*/  LOP3.LUT R10, R55, 0x180, RZ, 0xc0, !PT ;  /* 0x00000180370a7812 */ /* 0x000fe400078ec0ff */
[----:B------:R-:W-:Y:S02]  /*9240*/  LOP3.LUT R12, R59, 0x180, RZ, 0xc0, !PT ;  /* 0x000001803b0c7812 */ /* 0x000fe400078ec0ff */
[----:B------:R-:W-:-:S02]  /*9250*/  SHF.R.U64 R10, R10, 0x3, RZ ;  /* 0x000000030a0a7819 */ /* 0x000fc400000012ff */
[----:B------:R-:W-:Y:S02]  /*9260*/  SHF.R.U64 R12, R12, 0x3, RZ ;  /* 0x000000030c0c7819 */ /* 0x000fe400000012ff */
[----:B------:R-:W-:Y:S02]  /*9270*/  LOP3.LUT R10, R10, R55, RZ, 0x3c, !PT ;  /* 0x000000370a0a7212 */ /* 0x000fe400078e3cff */
[----:B------:R-:W-:Y:S02]  /*9280*/  LOP3.LUT R12, R12, R59, RZ, 0x3c, !PT ;  /* 0x0000003b0c0c7212 */ /* 0x000fe400078e3cff */
        /* <DEDUP_REMOVED lines=8> */
[----:B------:R-:W-:Y:S02]  /*9310*/  MOV R58, R12 ;  /* 0x0000000c003a7202 */ /* 0x000fe40000000f00 */
[----:B------:R-:W-:Y:S01]  /*9320*/  F2FP.BF16.F32.PACK_AB R14, R76, R15 ;  /* 0x0000000f4c0e723e */ /* 0x000fe200000010ff */
[----:B------:R2:W-:Y:S01]  /*9330*/  STSM.16.M88.4 [R59], R8 ;  /* 0x000000083b007844 */ /* 0x0005e20000000200 */
[----:B------:R-:W-:-:S02]  /*9340*/  F2FP.BF16.F32.PACK_AB R12, R79, R72 ;  /* 0x000000484f0c723e */ /* 0x000fc400000010ff */
[----:B------:R-:W-:Y:S02]  /*9350*/  F2FP.BF16.F32.PACK_AB R13, R61, R64 ;  /* 0x000000403d0d723e */ /* 0x000fe400000010ff */
[----:B------:R-:W-:Y:S02]  /*9360*/  F2FP.BF16.F32.PACK_AB R15, R57, R60 ;  /* 0x0000003c390f723e */ /* 0x000fe400000010ff */
[----:B-1----:R-:W-:Y:S02]  /*9370*/  MOV R28, R26 ;  /* 0x0000001a001c7202 */ /* 0x002fe40000000f00 */
[----:B0-----:R-:W-:Y:S01]  /*9380*/  ISETP.NE.U32.AND P0, PT, R32, RZ, PT ;  /* 0x000000ff2000720c */ /* 0x001fe20003f05070 */
[----:B------:R-:W-:Y:S01]  /*9390*/  STSM.16.M88.4 [R58], R12 ;  /* 0x0000000c3a007844 */ /* 0x000fe20000000200 */
[----:B------:R-:W-:Y:S02]  /*93a0*/  MOV R54, R24 ;  /* 0x0000001800367202 */ /* 0x000fe40000000f00 */
[----:B------:R-:W-:-:S02]  /*93b0*/  F2FP.BF16.F32.PACK_AB R4, R73, R44 ;  /* 0x0000002c4904723e */ /* 0x000fc400000010ff */
[----:B------:R-:W-:Y:S01]  /*93c0*/  F2FP.BF16.F32.PACK_AB R5, R53, R56 ;  /* 0x000000383505723e */ /* 0x000fe200000010ff */
[C---:B--2---:R-:W-:Y:S01]  /*93d0*/  IMAD.SHL.U32 R9, R145.reuse, 0x4, RZ ;  /* 0x0000000491097824 */ /* 0x044fe200078e00ff */
[----:B------:R-:W-:Y:S02]  /*93e0*/  F2FP.BF16.F32.PACK_AB R6, R52, R41 ;  /* 0x000000293406723e */ /* 0x000fe400000010ff */
[----:B------:R-:W-:Y:S02]  /*93f0*/  F2FP.BF16.F32.PACK_AB R7, R50, R51 ;  /* 0x000000333207723e */ /* 0x000fe400000010ff */
[----:B------:R-:W-:Y:S02]  /*9400*/  F2FP.BF16.F32.PACK_AB R26, R48, R37 ;  /* 0x00000025301a723e */ /* 0x000fe400000010ff */
[----:B------:R-:W-:Y:S01]  /*9410*/  SHF.L.U64.HI R10, R145, 0x2, R148 ;  /* 0x00000002910a7819 */ /* 0x000fe20000010294 */
[----:B------:R-:W-:Y:S01]  /*9420*/  STSM.16.M88.4 [R55], R4 ;  /* 0x0000000437007844 */ /* 0x000fe20000000200 */
[----:B------:R-:W-:-:S02]  /*9430*/  IADD3 R32, P1, R9, R32, RZ ;  /* 0x0000002009207210 */ /* 0x000fc40007f3e0ff */
[----:B------:R-:W-:Y:S01]  /*9440*/  F2FP.BF16.F32.PACK_AB R24, R49, R40 ;  /* 0x000000283118723e */ /* 0x000fe200000010ff */
[----:B------:R-:W-:Y:S01]  /*9450*/  IMAD.MOV.U32 R40, RZ, RZ, RZ ;  /* 0x000000ffff287224 */ /* 0x000fe200078e00ff */
[----:B------:R-:W-:Y:S02]  /*9460*/  F2FP.BF16.F32.PACK_AB R25, R46, R47 ;  /* 0x0000002f2e19723e */ /* 0x000fe400000010ff */
[----:B------:R-:W-:Y:S02]  /*9470*/  F2FP.BF16.F32.PACK_AB R27, R42, R43 ;  /* 0x0000002b2a1b723e */ /* 0x000fe400000010ff */
[----:B------:R-:W-:Y:S02]  /*9480*/  F2FP.BF16.F32.PACK_AB R37, R35, R38 ;  /* 0x000000262325723e */ /* 0x000fe400000010ff */
[----:B------:R-:W-:Y:S01]  /*9490*/  F2FP.BF16.F32.PACK_AB R38, R3, R0 ;  /* 0x000000000326723e */ /* 0x000fe200000010ff */
[----:B------:R-:W-:Y:S01]  /*94a0*/  STSM.16.M88.4 [R54], R24 ;  /* 0x0000001836007844 */ /* 0x000fe20000000200 */
[----:B------:R-:W-:Y:S01]  /*94b0*/  ISETP.NE.AND.EX P0, PT, R33, RZ, PT, P0 ;  /* 0x000000ff2100720c */ /* 0x000fe20003f05300 */
[----:B------:R-:W-:Y:S01]  /*94c0*/  IMAD.X R33, R10, 0x1, R33, P1 ;  /* 0x000000010a217824 */ /* 0x000fe200008e0621 */
[----:B------:R-:W-:Y:S01]  /*94d0*/  ISETP.NE.U32.AND P1, PT, RZ, UR4, PT ;  /* 0x00000004ff007c0c */ /* 0x000fe2000bf25070 */
[----:B------:R0:W-:Y:S01]  /*94e0*/  STSM.16.M88.4 [R28], R36 ;  /* 0x000000241c007844 */ /* 0x0001e20000000200 */
[----:B------:R-:W1:Y:S08]  /*94f0*/  LDC R0, c[0x0][0xa88] ;  /* 0x0002a200ff007b82 */ /* 0x000e700000000800 */
[----:B------:R-:W-:Y:S01]  /*9500*/  BAR.SYNC.DEFER_BLOCKING 0x1, 0x180 ;  /* 0x0046000000007b1d */ /* 0x000fe20000010000 */
[----:B------:R-:W-:-:S13]  /*9510*/  ISETP.NE.AND.EX P1, PT, RZ, UR5, PT, P1 ;  /* 0x00000005ff007c0c */ /* 0x000fda000bf25310 */
[----:B------:R-:W-:-:S04]  /*9520*/  @P1 IADD3 R8, P2, R9, UR4, RZ ;  /* 0x0000000409081c10 */ /* 0x000fc8000ff5e0ff */
[----:B------:R-:W-:Y:S01]  /*9530*/  @P1 IADD3.X R9, R10, UR5, RZ, P2, !PT ;  /* 0x000000050a091c10 */ /* 0x000fe200097fe4ff */
[----:B------:R2:W5:Y:S01]  /*9540*/  @P0 LDG.E R40, desc[UR58][R32.64] ;  /* 0x0000003a20280981 */ /* 0x000562000c1e1900 */
[----:B------:R-:W-:Y:S01]  /*9550*/  IMAD R3, R18, 0x20, R17 ;  /* 0x0000002012037824 */ /* 0x000fe200078e0211 */
[----:B0-----:R-:W-:Y:S02]  /*9560*/  SHF.R.S32.HI R28, RZ, 0x1f, R146 ;  /* 0x0000001fff1c7819 */ /* 0x001fe40000011492 */
[----:B-1----:R2:W5:Y:S01]  /*9570*/  @P1 LDG.E R0, desc[UR58][R8.64] ;  /* 0x0000003a08001981 */ /* 0x002562000c1e1900 */
[----:B------:R-:W-:Y:S01]  /*9580*/  IMAD.WIDE R22, R3, 0x2, R22 ;  /* 0x0000000203167825 */ /* 0x000fe200078e0216 */
[----:B------:R-:W-:Y:S06]  /*9590*/  @P1 BRA `(.L_x_8403) ;  /* 0x0000000000101947 */ /* 0x000fec0003800000 */
[----:B------:R-:W-:Y:S05]  /*95a0*/  @!P0 BRA `(.L_x_8403) ;  /* 0x00000000000c8947 */ /* 0x000fea0003800000 */
[----:B------:R-:W3:Y:S04]  /*95b0*/  LDG.E R3, desc[UR58][R32.64] ;  /* 0x0000003a20037981 */ /* 0x000ee8000c1e1900 */
[----:B-----5:R-:W3:Y:S02]  /*95c0*/  LDG.E R0, desc[UR58][R32.64+0x4] ;  /* 0x0000043a20007981 */ /* 0x020ee4000c1e1900 */
[----:B---3--:R-:W-:-:S07]  /*95d0*/  IMAD.IADD R0, R0, 0x1, -R3 ;  /* 0x0000000100007824 */ /* 0x008fce00078e0a03 */
.L_x_8403:
[----:B------:R-:W-:Y:S01]  /*95e0*/  ULDC.64 UR4, c[0x0][0xb70] ;  /* 0x0002dc0000047ab9 */ /* 0x000fe20000000a00 */
[--C-:B-----5:R-:W-:Y:S01]  /*95f0*/  SHF.R.S32.HI R41, RZ, 0x1f, R40.reuse ;  /* 0x0000001fff297819 */ /* 0x120fe20000011428 */
[----:B------:R-:W-:Y:S01]  /*9600*/  IMAD R3, R28, UR4, RZ ;  /* 0x000000041c037c24 */ /* 0x000fe2000f8e02ff */
[----:B------:R-:W-:Y:S01]  /*9610*/  IADD3 R7, P1, R22, 0x1800, RZ ;  /* 0x0000180016077810 */ /* 0x000fe20007f3e0ff */
[----:B--2---:R-:W-:Y:S01]  /*9620*/  IMAD R9, R147, 0xc0, R153 ;  /* 0x000000c093097824 */ /* 0x004fe200078e0299 */
[----:B------:R-:W-:Y:S01]  /*9630*/  SEL R148, R148, RZ, !P0 ;  /* 0x000000ff94947207 */ /* 0x000fe20004000000 */
[C---:B------:R-:W-:Y:S01]  /*9640*/  IMAD R3, R146.reuse, UR5, R3 ;  /* 0x0000000592037c24 */ /* 0x040fe2000f8e0203 */
[----:B------:R-:W-:Y:S01]  /*9650*/  LOP3.LUT R6, R7, 0x180, RZ, 0xc0, !PT ;  /* 0x0000018007067812 */ /* 0x000fe200078ec0ff */
[----:B------:R-:W-:Y:S01]  /*9660*/  IMAD.WIDE.U32 R4, R146, UR4, R40 ;  /* 0x0000000492047c25 */ /* 0x000fe2000f8e0028 */
[----:B------:R-:W-:Y:S01]  /*9670*/  SEL R145, R145, RZ, !P0 ;  /* 0x000000ff91917207 */ /* 0x000fe20004000000 */
[----:B------:R-:W-:Y:S01]  /*9680*/  ULDC.64 UR4, c[0x0][0xb78] ;  /* 0x0002de0000047ab9 */ /* 0x000fe20000000a00 */
[----:B------:R-:W-:Y:S01]  /*9690*/  SHF.R.U64 R6, R6, 0x3, RZ ;  /* 0x0000000306067819 */ /* 0x000fe200000012ff */
[----:B------:R-:W-:Y:S01]  /*96a0*/  IMAD.IADD R5, R5, 0x1, R3 ;  /* 0x0000000105057824 */ /* 0x000fe200078e0203 */
[----:B------:R-:W-:Y:S01]  /*96b0*/  LOP3.LUT P0, RZ, R150, 0x3, RZ, 0xc0, !PT ;  /* 0x0000000396ff7812 */ /* 0x000fe2000780c0ff */
[----:B------:R-:W-:Y:S01]  /*96c0*/  IMAD R3, R148, UR4, RZ ;  /* 0x0000000494037c24 */ /* 0x000fe2000f8e02ff */
[----:B------:R-:W-:Y:S01]  /*96d0*/  LOP3.LUT R6, R6, R7, RZ, 0x3c, !PT ;  /* 0x0000000706067212 */ /* 0x000fe200078e3cff */
[C---:B------:R-:W-:Y:S01]  /*96e0*/  IMAD.WIDE.U32 R4, R145.reuse, UR4, R4 ;  /* 0x0000000491047c25 */ /* 0x040fe2000f8e0004 */
[C---:B------:R-:W-:Y:S01]  /*96f0*/  IADD3 R25, P4, R22.reuse, 0x3000, RZ ;  /* 0x0000300016197810 */ /* 0x040fe20007f9e0ff */
[----:B------:R-:W-:Y:S01]  /*9700*/  ULDC.64 UR6, c[0x0][0xae0] ;  /* 0x0002b80000067ab9 */ /* 0x000fe20000000a00 */
[----:B------:R-:W-:Y:S01]  /*9710*/  IADD3 R13, P3, R22, 0x4800, RZ ;  /* 0x00004800160d7810 */ /* 0x000fe20007f7e0ff */
[----:B------:R-:W-:Y:S01]  /*9720*/  IMAD R7, R145, UR5, R3 ;  /* 0x0000000591077c24 */ /* 0x000fe2000f8e0203 */
[----:B------:R-:W-:Y:S01]  /*9730*/  SHF.R.S32.HI R3, RZ, 0x1f, R9 ;  /* 0x0000001fff037819 */ /* 0x000fe20000011409 */
[----:B------:R-:W-:Y:S01]  /*9740*/  ULDC.64 UR4, c[0x0][0xb40] ;  /* 0x0002d00000047ab9 */ /* 0x000fe20000000a00 */
[----:B------:R-:W-:-:S02]  /*9750*/  IADD3 R4, P5, R9, R4, RZ ;  /* 0x0000000409047210 */ /* 0x000fc40007fbe0ff */
[----:B------:R-:W-:Y:S02]  /*9760*/  IADD3 R37, P2, R22, 0x6000, RZ ;  /* 0x0000600016257810 */ /* 0x000fe40007f5e0ff */
[----:B------:R-:W-:Y:S01]  /*9770*/  IADD3.X R7, R3, R5, R7, P5, !PT ;  /* 0x0000000503077210 */ /* 0x000fe20002ffe407 */
[C---:B------:R-:W-:Y:S01]  /*9780*/  VIADD R3, R9.reuse, 0x8 ;  /* 0x0000000809037836 */ /* 0x040fe20000000000 */
[C---:B------:R-:W-:Y:S02]  /*9790*/  LEA R44, P6, R4.reuse, UR4, 0x2 ;  /* 0x00000004042c7c11 */ /* 0x040fe4000f8c10ff */
[----:B------:R-:W-:Y:S02]  /*97a0*/  ISETP.GE.OR P5, PT, R9, R0, P0 ;  /* 0x000000000900720c */ /* 0x000fe400007a6670 */
[----:B------:R-:W-:Y:S01]  /*97b0*/  LEA.HI.X R45, R4, UR5, R7, 0x2, P6 ;  /* 0x00000005042d7c11 */ /* 0x000fe2000b0f1407 */
[----:B------:R-:W-:Y:S01]  /*97c0*/  IMAD.X R7, RZ, RZ, R23, P1 ;  /* 0x000000ffff077224 */ /* 0x000fe200008e0617 */
[----:B------:R-:W-:Y:S01]  /*97d0*/  IADD3 R4, P6, R22, 0x7800, RZ ;  /* 0x0000780016047810 */ /* 0x000fe20007fde0ff */
[----:B------:R-:W-:Y:S01]  /*97e0*/  ULDC.64 UR4, c[0x0][0xaa0] ;  /* 0x0002a80000047ab9 */ /* 0x000fe20000000a00 */
[----:B------:R-:W-:-:S02]  /*97f0*/  LOP3.LUT R24, R25, 0x180, RZ, 0xc0, !PT ;  /* 0x0000018019187812 */ /* 0x000fc400078ec0ff */
[----:B------:R-:W-:Y:S01]  /*9800*/  LOP3.LUT R12, R13, 0x180, RZ, 0xc0, !PT ;  /* 0x000001800d0c7812 */ /* 0x000fe200078ec0ff */
[----:B------:R-:W-:Y:S01]  /*9810*/  IMAD.X R33, RZ, RZ, R23, P6 ;  /* 0x000000ffff217224 */ /* 0x000fe200030e0617 */
[----:B------:R-:W-:Y:S02]  /*9820*/  LOP3.LUT R36, R37, 0x180, RZ, 0xc0, !PT ;  /* 0x0000018025247812 */ /* 0x000fe400078ec0ff */
[----:B------:R-:W-:Y:S01]  /*9830*/  ISETP.GE.OR P0, PT, R3, R0, P0 ;  /* 0x000000000300720c */ /* 0x000fe20000706670 */
[----:B------:R-:W-:Y:S01]  /*9840*/  @!P5 STG.E desc[UR58][R44.64], R21 ;  /* 0x000000152c00d986 */ /* 0x000fe2000c10193a */
[----:B------:R-:W-:Y:S02]  /*9850*/  LOP3.LUT R3, R4, 0x180, RZ, 0xc0, !PT ;  /* 0x0000018004037812 */ /* 0x000fe400078ec0ff */
[----:B------:R-:W-:Y:S02]  /*9860*/  LOP3.LUT R5, R22, 0x180, RZ, 0xc0, !PT ;  /* 0x0000018016057812 */ /* 0x000fe400078ec0ff */
[----:B------:R-:W-:-:S02]  /*9870*/  SHF.R.U64 R24, R24, 0x3, RZ ;  /* 0x0000000318187819 */ /* 0x000fc400000012ff */
[----:B------:R-:W-:Y:S02]  /*9880*/  SHF.R.U64 R12, R12, 0x3, RZ ;  /* 0x000000030c0c7819 */ /* 0x000fe400000012ff */
[----:B------:R-:W-:Y:S02]  /*9890*/  SHF.R.U64 R36, R36, 0x3, RZ ;  /* 0x0000000324247819 */ /* 0x000fe400000012ff */
        /* <DEDUP_REMOVED lines=13> */
[----:B------:R-:W-:-:S03]  /*9970*/  SHF.R.S32.HI R43, RZ, 0x1f, R17 ;  /* 0x0000001fff2b7819 */ /* 0x000fc60000011411 */
[----:B------:R1:W5:Y:S01]  /*9980*/  LD.E.128 R8, desc[UR58][R22.64] ;  /* 0x0000003a16087980 */ /* 0x000362000c101d00 */
[----:B------:R-:W-:-:S03]  /*9990*/  IMAD R3, R41, UR4, RZ ;  /* 0x0000000429037c24 */ /* 0x000fc6000f8e02ff */
[----:B------:R-:W5:Y:S01]  /*99a0*/  LD.E.128 R12, desc[UR58][R12.64] ;  /* 0x0000003a0c0c7980 */ /* 0x000f62000c101d00 */
[----:B------:R-:W-:-:S03]  /*99b0*/  IMAD.MOV.U32 R42, RZ, RZ, R17 ;  /* 0x000000ffff2a7224 */ /* 0x000fc600078e0011 */
        /* <DEDUP_REMOVED lines=8> */
[----:B0-----:R-:W-:-:S04]  /*9a40*/  IMAD.WIDE.U32 R20, R40, UR4, R42 ;  /* 0x0000000428147c25 */ /* 0x001fc8000f8e002a */
[----:B------:R-:W-:Y:S02]  /*9a50*/  IMAD R3, R40, UR5, R3 ;  /* 0x0000000528037c24 */ /* 0x000fe4000f8e0203 */
[----:B------:R-:W-:Y:S01]  /*9a60*/  IMAD R19, R147, -0xc0, R0 ;  /* 0xffffff4093137824 */ /* 0x000fe200078e0200 */
[----:B------:R-:W-:Y:S01]  /*9a70*/  UIADD3 UR4, UR36, 0x31c20, URZ ;  /* 0x00031c2024047890 */ /* 0x000fe2000fffe03f */
[----:B------:R-:W-:Y:S02]  /*9a80*/  IMAD.IADD R21, R21, 0x1, R3 ;  /* 0x0000000115157824 */ /* 0x000fe400078e0203 */
[----:B------:R-:W-:Y:S01]  /*9a90*/  IMAD R3, R28, UR6, RZ ;  /* 0x000000061c037c24 */ /* 0x000fe2000f8e02ff */
[C---:B------:R-:W-:Y:S01]  /*9aa0*/  ISETP.GE.AND P0, PT, R18.reuse, R19, PT ;  /* 0x000000131200720c */ /* 0x040fe20003f06270 */
[----:B------:R-:W-:Y:S01]  /*9ab0*/  VIADD R0, R18, 0x60 ;  /* 0x0000006012007836 */ /* 0x000fe20000000000 */
[----:B------:R-:W-:Y:S01]  /*9ac0*/  UPRMT UR4, URZ, 0x654, UR4 ;  /* 0x000006543f047896 */ /* 0x000fe20008000004 */
[----:B------:R-:W-:-:S02]  /*9ad0*/  IMAD R3, R146, UR7, R3 ;  /* 0x0000000792037c24 */ /* 0x000fc4000f8e0203 */
[----:B------:R-:W-:Y:S01]  /*9ae0*/  IMAD.WIDE.U32 R20, R146, UR6, R20 ;  /* 0x0000000692147c25 */ /* 0x000fe2000f8e0014 */
[----:B------:R-:W-:Y:S01]  /*9af0*/  ULDC.64 UR6, c[0x0][0xae8] ;  /* 0x0002ba0000067ab9 */ /* 0x000fe20000000a00 */
[----:B------:R-:W-:Y:S02]  /*9b00*/  ISETP.GE.AND P3, PT, R0, R19, PT ;  /* 0x000000130000720c */ /* 0x000fe40003f66270 */
[----:B------:R-:W-:Y:S02]  /*9b10*/  IMAD.IADD R21, R21, 0x1, R3 ;  /* 0x0000000115157824 */ /* 0x000fe400078e0203 */
[----:B------:R-:W-:Y:S01]  /*9b20*/  IMAD R0, R148, UR6, RZ ;  /* 0x0000000694007c24 */ /* 0x000fe2000f8e02ff */
[----:B------:R-:W-:Y:S01]  /*9b30*/  SHF.R.S32.HI R19, RZ, 0x1f, R18 ;  /* 0x0000001fff137819 */ /* 0x000fe20000011412 */
[C---:B------:R-:W-:Y:S01]  /*9b40*/  IMAD.WIDE.U32 R40, R145.reuse, UR6, R20 ;  /* 0x0000000691287c25 */ /* 0x040fe2000f8e0014 */
[----:B--2---:R-:W-:Y:S01]  /*9b50*/  SYNCS.ARRIVE.TRANS64.RED.A1T0 RZ, [UR4], RZ ;  /* 0x000000ffffff79a7 */ /* 0x004fe20008100404 */
[----:B------:R-:W-:Y:S02]  /*9b60*/  BSSY B1, `(.L_x_8404) ;  /* 0x0000018000017945 */ /* 0x000fe40003800000 */
[----:B------:R-:W-:-:S02]  /*9b70*/  IMAD R3, R145, UR7, R0 ;  /* 0x0000000791037c24 */ /* 0x000fc4000f8e0200 */
[----:B-1----:R-:W-:-:S04]  /*9b80*/  IMAD.WIDE R22, R147, 0xc0, R18 ;  /* 0x000000c093167825 */ /* 0x002fc800078e0212 */
        /* <DEDUP_REMOVED lines=21> */
.L_x_8405:
[----:B------:R-:W-:Y:S05]  /*9ce0*/  BSYNC B1 ;  /* 0x0000000000017941 */ /* 0x000fea0003800000 */
.L_x_8404:
[----:B------:R-:W-:Y:S05]  /*9cf0*/  @P3 BRA `(.L_x_8406) ;  /* 0x00000008003c3947 */ /* 0x000fea0003800000 */
[----:B------:R-:W-:Y:S01]  /*9d00*/  IADD3 R3, P0, R22, 0x60, RZ ;  /* 0x0000006016037810 */ /* 0x000fe20007f1e0ff */
[----:B------:R-:W-:Y:S01]  /*9d10*/  ULDC.64 UR4, c[0x0][0xad8] ;  /* 0x0002b60000047ab9 */ /* 0x000fe20000000a00 */
[----:B0----5:R-:W-:Y:S01]  /*9d20*/  IMAD.MOV.U32 R8, RZ, RZ, R40 ;  /* 0x000000ffff087224 */ /* 0x021fe200078e0028 */
        /* <DEDUP_REMOVED lines=20> */
.L_x_8402:
[----:B------:R-:W1:Y:S01]  /*9e70*/  LDC.64 R6, c[0x0][0xbd8] ;  /* 0x0002f600ff067b82 */ /* 0x000e620000000a00 */
[C---:B------:R-:W-:Y:S01]  /*9e80*/  IMAD.SHL.U32 R5, R145.reuse, 0x4, RZ ;  /* 0x0000000491057824 */ /* 0x040fe200078e00ff */
[----:B------:R-:W-:Y:S01]  /*9e90*/  SHF.L.U64.HI R8, R145, 0x2, R148 ;  /* 0x0000000291087819 */ /* 0x000fe20000010294 */
[----:B------:R-:W-:Y:S01]  /*9ea0*/  ULDC.64 UR4, c[0x0][0xbe0] ;  /* 0x0002f80000047ab9 */ /* 0x000fe20000000a00 */
[----:B------:R-:W-:-:S04]  /*9eb0*/  IMAD.MOV.U32 R3, RZ, RZ, RZ ;  /* 0x000000ffff037224 */ /* 0x000fc800078e00ff */
[----:B------:R-:W2:Y:S01]  /*9ec0*/  LDC R0, c[0x0][0xa88] ;  /* 0x0002a200ff007b82 */ /* 0x000ea20000000800 */
[----:B-1----:R-:W-:Y:S02]  /*9ed0*/  ISETP.NE.U32.AND P0, PT, R6, RZ, PT ;  /* 0x000000ff0600720c */ /* 0x002fe40003f05070 */
        /* <DEDUP_REMOVED lines=8> */
[----:B--2---:R1:W5:Y:S01]  /*9f60*/  @P1 LDG.E R0, desc[UR58][R4.64] ;  /* 0x0000003a04001981 */ /* 0x004362000c1e1900 */
[----:B------:R-:W-:Y:S01]  /*9f70*/  ISETP.GT.AND P2, PT, R155, 0xbf, PT ;  /* 0x000000bf9b00780c */ /* 0x000fe20003f44270 */
[----:B------:R-:W-:-:S12]  /*9f80*/  @P1 BRA `(.L_x_8407) ;  /* 0x0000000000101947 */ /* 0x000fd80003800000 */
[----:B------:R-:W-:Y:S05]  /*9f90*/  @!P0 BRA `(.L_x_8407) ;  /* 0x00000000000c8947 */ /* 0x000fea0003800000 */
[----:B-1----:R-:W2:Y:S04]  /*9fa0*/  LDG.E R5, desc[UR58][R6.64] ;  /* 0x0000003a06057981 */ /* 0x002ea8000c1e1900 */
[----:B-----5:R-:W2:Y:S02]  /*9fb0*/  LDG.E R0, desc[UR58][R6.64+0x4] ;  /* 0x0000043a06007981 */ /* 0x020ea4000c1e1900 */
[----:B--2---:R-:W-:-:S07]  /*9fc0*/  IMAD.IADD R0, R0, 0x1, -R5 ;  /* 0x0000000100007824 */ /* 0x004fce00078e0a05 */
.L_x_8407:
[----:B------:R-:W-:Y:S01]  /*9fd0*/  BSSY B1, `(.L_x_8408) ;  /* 0x000001d000017945 */ /* 0x000fe20003800000 */
[----:B------:R-:W-:Y:S02]  /*9fe0*/  SHF.R.S32.HI R9, RZ, 0x1f, R146 ;  /* 0x0000001fff097819 */ /* 0x000fe40000011492 */
[----:B------:R-:W-:Y:S02]  /*9ff0*/  SHF.R.S32.HI R10, RZ, 0x1f, R17 ;  /* 0x0000001fff0a7819 */ /* 0x000fe40000011411 */
[----:B------:R-:W-:Y:S02]  /*a000*/  SEL R145, R145, RZ, !P0 ;  /* 0x000000ff91917207 */ /* 0x000fe40004000000 */
[----:B------:R-:W-:Y:S02]  /*a010*/  SEL R148, R148, RZ, !P0 ;  /* 0x000000ff94947207 */ /* 0x000fe40004000000 */
[----:B-----5:R-:W-:Y:S01]  /*a020*/  SHF.R.S32.HI R8, RZ, 0x1f, R3 ;  /* 0x0000001fff087819 */ /* 0x020fe20000011403 */
[----:B------:R-:W-:Y:S06]  /*a030*/  @P2 BRA `(.L_x_8409) ;  /* 0x0000000000582947 */ /* 0x000fec0003800000 */
[----:B-1----:R-:W1:Y:S02]  /*a040*/  S2R R4, SR_TID.X ;  /* 0x0000000000047919 */ /* 0x002e640000002100 */
[----:B-1----:R-:W-:-:S04]  /*a050*/  IMAD R4, R147, 0xc0, R4 ;  /* 0x000000c093047824 */ /* 0x002fc800078e0204 */
        /* <DEDUP_REMOVED lines=20> */
.L_x_8409:
[----:B------:R-:W-:Y:S05]  /*a1a0*/  BSYNC B1 ;  /* 0x0000000000017941 */ /* 0x000fea0003800000 */
.L_x_8408:
[----:B------:R-:W-:Y:S01]  /*a1b0*/  ULDC.64 UR4, c[0x0][0xaa0] ;  /* 0x0002a80000047ab9 */ /* 0x000fe20000000a00 */
[----:B-1----:R-:W-:Y:S01]  /*a1c0*/  IMAD.MOV.U32 R4, RZ, RZ, R17 ;  /* 0x000000ffff047224 */ /* 0x002fe200078e0011 */
[----:B------:R-:W-:Y:S01]  /*a1d0*/  BSSY B1, `(.L_x_8410) ;  /* 0x000002b000017945 */ /* 0x000fe20003800000 */
[----:B--2---:R-:W-:Y:S02]  /*a1e0*/  IMAD.MOV.U32 R5, RZ, RZ, R10 ;  /* 0x000000ffff057224 */ /* 0x004fe400078e000a */
[----:B------:R-:W-:Y:S02]  /*a1f0*/  IMAD R6, R8, UR4, RZ ;  /* 0x0000000408067c24 */ /* 0x000fe4000f8e02ff */
[----:B------:R-:W-:-:S04]  /*a200*/  IMAD.WIDE.U32 R4, R3, UR4, R4 ;  /* 0x0000000403047c25 */ /* 0x000fc8000f8e0004 */
[----:B------:R-:W-:Y:S01]  /*a210*/  IMAD R3, R3, UR5, R6 ;  /* 0x0000000503037c24 */ /* 0x000fe2000f8e0206 */
[----:B------:R-:W-:Y:S01]  /*a220*/  ULDC.64 UR4, c[0x0][0xae0] ;  /* 0x0002b80000047ab9 */ /* 0x000fe20000000a00 */
[----:B------:R-:W-:Y:S02]  /*a230*/  IMAD.MOV.U32 R8, RZ, RZ, R18 ;  /* 0x000000ffff087224 */ /* 0x000fe400078e0012 */
[----:B------:R-:W-:Y:S02]  /*a240*/  IMAD.IADD R5, R5, 0x1, R3 ;  /* 0x0000000105057824 */ /* 0x000fe400078e0203 */
[----:B------:R-:W-:Y:S02]  /*a250*/  IMAD R3, R147, -0xc0, R0 ;  /* 0xffffff4093037824 */ /* 0x000fe400078e0200 */
[----:B------:R-:W-:Y:S01]  /*a260*/  IMAD R7, R9, UR4, RZ ;  /* 0x0000000409077c24 */ /* 0x000fe2000f8e02ff */
[----:B------:R-:W-:Y:S01]  /*a270*/  SHF.R.S32.HI R9, RZ, 0x1f, R18 ;  /* 0x0000001fff097819 */ /* 0x000fe20000011412 */
[C---:B------:R-:W-:Y:S01]  /*a280*/  VIADD R0, R18.reuse, 0x60 ;  /* 0x0000006012007836 */ /* 0x040fe20000000000 */
[----:B------:R-:W-:Y:S01]  /*a290*/  ISETP.GE.AND P0, PT, R18, R3, PT ;  /* 0x000000031200720c */ /* 0x000fe20003f06270 */
[----:B------:R-:W-:-:S02]  /*a2a0*/  IMAD R7, R146, UR5, R7 ;  /* 0x0000000592077c24 */ /* 0x000fc4000f8e0207 */
[----:B------:R-:W-:Y:S01]  /*a2b0*/  IMAD.WIDE.U32 R4, R146, UR4, R4 ;  /* 0x0000000492047c25 */ /* 0x000fe2000f8e0004 */
[----:B------:R-:W-:Y:S01]  /*a2c0*/  ULDC.64 UR4, c[0x0][0xae8] ;  /* 0x0002ba0000047ab9 */ /* 0x000fe20000000a00 */
[----:B------:R-:W-:Y:S02]  /*a2d0*/  ISETP.GE.AND P1, PT, R0, R3, PT ;  /* 0x000000030000720c */ /* 0x000fe40003f26270 */
[----:B------:R-:W-:Y:S02]  /*a2e0*/  IMAD.IADD R5, R5, 0x1, R7 ;  /* 0x0000000105057824 */ /* 0x000fe400078e0207 */
[----:B------:R-:W-:Y:S02]  /*a2f0*/  IMAD R0, R148, UR4, RZ ;  /* 0x0000000494007c24 */ /* 0x000fe4000f8e02ff */
[----:B------:R-:W-:-:S04]  /*a300*/  IMAD.WIDE.U32 R6, R145, UR4, R4 ;  /* 0x0000000491067c25 */ /* 0x000fc8000f8e0004 */
[----:B------:R-:W-:Y:S02]  /*a310*/  IMAD R3, R145, UR5, R0 ;  /* 0x0000000591037c24 */ /* 0x000fe4000f8e0200 */
        /* <DEDUP_REMOVED lines=22> */
.L_x_8411:
[----:B------:R-:W-:Y:S05]  /*a480*/  BSYNC B1 ;  /* 0x0000000000017941 */ /* 0x000fea0003800000 */
.L_x_8410:
        /* <DEDUP_REMOVED lines=22> */
.L_x_8406:
[----:B------:R-:W-:Y:S05]  /*a5f0*/  BSYNC B0 ;  /* 0x0000000000007941 */ /* 0x000fea0003800000 */
.L_x_8401:
[----:B------:R-:W-:Y:S02]  /*a600*/  ULDC UR4, c[0x0][0xc14] ;  /* 0x0003050000047ab9 */ /* 0x000fe40000000800 */
[----:B0-----:R-:W-:-:S13]  /*a610*/  ISETP.GE.AND P0, PT, R31, UR4, PT ;  /* 0x000000041f007c0c */ /* 0x001fda000bf06270 */
[----:B------:R-:W-:Y:S05]  /*a620*/  @!P0 BRA `(.L_x_8412) ;  /* 0xffffff68001c8947 */ /* 0x000fea000383ffff */
[----:B------:R-:W-:Y:S05]  /*a630*/  EXIT ;  /* 0x000000000000794d */ /* 0x000fea0003800000 */
.L_x_8377:
        /* <DEDUP_REMOVED lines=39> */
[----:B------:R-:W-:Y:S02]  /*a8b0*/  IMAD.IADD R7, R4, 0x1, R7 ;  /* 0x0000000104077824 */ /* 0x000fe400078e0207 */
[----:B------:R-:W-:-:S03]  /*a8c0*/  IMAD.MOV.U32 R4, RZ, RZ, RZ ;  /* 0x000000ffff047224 */ /* 0x000fc600078e00ff */
        /* <DEDUP_REMOVED lines=20> */
.L_x_8417:
[----:B------:R-:W-:Y:S02]  /*aa10*/  VIADD R4, R4, 0x1f ;  /* 0x0000001f04047836 */ /* 0x000fe40000000000 */
[----:B------:R-:W-:-:S03]  /*aa20*/  IMAD.U32 R19, RZ, RZ, UR7 ;  /* 0x00000007ff137e24 */ /* 0x000fc6000f8e00ff */
[----:B------:R-:W-:-:S13]  /*aa30*/  ISETP.GE.AND P0, PT, R4, UR5, PT ;  /* 0x0000000504007c0c */ /* 0x000fda000bf06270 */
[----:B------:R-:W-:Y:S05]  /*aa40*/  @P0 BRA `(.L_x_8414) ;  /* 0x0000000400380947 */ /* 0x000fea0003800000 */
[C---:B------:R-:W-:Y:S01]  /*aa50*/  IMAD.IADD R7, R27.reuse, 0x1, R4 ;  /* 0x000000011b077824 */ /* 0x040fe200078e0204 */
[----:B------:R-:W-:Y:S01]  /*aa60*/  ISETP.NE.AND P1, PT, R27, 0x1f, PT ;  /* 0x0000001f1b00780c */ /* 0x000fe20003f25270 */
[----:B------:R-:W-:Y:S01]  /*aa70*/  BSSY B0, `(.L_x_8415) ;  /* 0x0000007000007945 */ /* 0x000fe20003800000 */
[----:B------:R-:W-:Y:S02]  /*aa80*/  IMAD.MOV.U32 R0, RZ, RZ, RZ ;  /* 0x000000ffff007224 */ /* 0x000fe400078e00ff */
[----:B------:R-:W-:-:S13]  /*aa90*/  ISETP.GE.OR P0, PT, R7, UR5, !P1 ;  /* 0x0000000507007c0c */ /* 0x000fda000cf06670 */
[----:B------:R-:W-:Y:S05]  /*aaa0*/  @P0 BRA `(.L_x_8416) ;  /* 0x00000000000c0947 */ /* 0x000fea0003800000 */
[----:B------:R-:W0:Y:S02]  /*aab0*/  LDC.64 R2, c[0x0][0xc58] ;  /* 0x00031600ff027b82 */ /* 0x000e240000000a00 */
[----:B0-----:R-:W-:-:S05]  /*aac0*/  IMAD.WIDE R2, R7, 0x4, R2 ;  /* 0x0000000407027825 */ /* 0x001fca00078e0202 */
[----:B------:R0:W5:Y:S02]  /*aad0*/  LDG.E R0, desc[UR58][R2.64] ;  /* 0x0000003a02007981 */ /* 0x000164000c1e1900 */
.L_x_8416:
[----:B------:R-:W-:Y:S05]  /*aae0*/  BSYNC B0 ;  /* 0x0000000000007941 */ /* 0x000fea0003800000 */
.L_x_8415:
        /* <DEDUP_REMOVED lines=25> */
.L_x_8413:
        /* <DEDUP_REMOVED lines=11> */
[----:B------:R0:W1:Y:S01]  /*ad30*/  F2I.FTZ.U32.TRUNC.NTZ R3, R2 ;  /* 0x0000000200037305 */ /* 0x000062000021f000 */
[----:B------:R-:W-:Y:S05]  /*ad40*/  @!P0 BRA `(.L_x_8418) ;  /* 0x0000000000088947 */ /* 0x000fea0003800000 */
[----:B------:R-:W-:-:S05]  /*ad50*/  VIADD R7, R19, 0xffffffff ;  /* 0xffffffff13077836 */ /* 0x000fca0000000000 */
[----:B------:R2:W3:Y:S02]  /*ad60*/  SHFL.IDX PT, R16, R8, R7, 0x1f ;  /* 0x00001f0708107589 */ /* 0x0004e400000e0000 */
.L_x_8418:
[----:B---3--:R-:W-:Y:S01]  /*ad70*/  IMAD R16, R16, UR4, R11 ;  /* 0x0000000410107c24 */ /* 0x008fe2000f8e020b */
[----:B------:R-:W-:Y:S01]  /*ad80*/  IABS R10, R0 ;  /* 0x00000000000a7213 */ /* 0x000fe20000000000 */
[----:B01----:R-:W-:Y:S02]  /*ad90*/  IMAD.MOV R2, RZ, RZ, -R3 ;  /* 0x000000ffff027224 */ /* 0x003fe400078e0a03 */
[----:B------:R-:W-:Y:S01]  /*ada0*/  IMAD.IADD R19, R19, 0x1, R4 ;  /* 0x0000000113137824 */ /* 0x000fe200078e0204 */
[----:B------:R-:W-:Y:S01]  /*adb0*/  IADD3 R9, -R16, UR6, RZ ;  /* 0x0000000610097c10 */ /* 0x000fe2000fffe1ff */
[----:B--2---:R-:W-:Y:S02]  /*adc0*/  IMAD R7, R2, R5, RZ ;  /* 0x0000000502077224 */ /* 0x004fe400078e02ff */
[----:B------:R-:W-:Y:S01]  /*add0*/  IMAD.MOV.U32 R2, RZ, RZ, RZ ;  /* 0x000000ffff027224 */ /* 0x000fe200078e00ff */
[----:B------:R-:W-:Y:S01]  /*ade0*/  IABS R8, R9 ;  /* 0x0000000900087213 */ /* 0x000fe20000000000 */
[----:B------:R-:W-:-:S02]  /*adf0*/  IMAD.MOV R10, RZ, RZ, -R10 ;  /* 0x000000ffff0a7224 */ /* 0x000fc400078e0a0a */
[----:B------:R-:W-:-:S04]  /*ae00*/  IMAD.HI.U32 R2, R3, R7, R2 ;  /* 0x0000000703027227 */ /* 0x000fc800078e0002 */
[----:B------:R-:W-:Y:S02]  /*ae10*/  IMAD.MOV.U32 R3, RZ, RZ, R8 ;  /* 0x000000ffff037224 */ /* 0x000fe400078e0008 */
[----:B------:R-:W-:Y:S02]  /*ae20*/  IMAD.MOV.U32 R8, RZ, RZ, R10 ;  /* 0x000000ffff087224 */ /* 0x000fe400078e000a */
        /* <DEDUP_REMOVED lines=16> */
.L_x_8414:
[----:B------:R-:W-:Y:S02]  /*af30*/  IMAD.MOV.U32 R17, RZ, RZ, RZ ;  /* 0x000000ffff117224 */ /* 0x000fe400078e00ff */
[----:B------:R-:W-:Y:S02]  /*af40*/  IMAD.U32 R16, RZ, RZ, UR6 ;  /* 0x00000006ff107e24 */ /* 0x000fe4000f8e00ff */
[----:B------:R-:W-:-:S07]  /*af50*/  IMAD.MOV.U32 R18, RZ, RZ, RZ ;  /* 0x000000ffff127224 */ /* 0x000fce00078e00ff */
.L_x_8419:
[----:B------:R-:W-:Y:S01]  /*af60*/  ISETP.NE.AND P0, PT, R27, RZ, PT ;  /* 0x000000ff1b00720c */ /* 0x000fe20003f05270 */
[----:B------:R0:W-:Y:S01]  /*af70*/  STL [R1+0xc], RZ ;  /* 0x00000cff01007387 */ /* 0x0001e20000100800 */
[----:B------:R-:W-:Y:S02]  /*af80*/  IMAD.MOV.U32 R24, RZ, RZ, 0x1 ;  /* 0x00000001ff187424 */ /* 0x000fe400078e00ff */
[----:B------:R-:W-:-:S09]  /*af90*/  IMAD.MOV.U32 R22, RZ, RZ, RZ ;  /* 0x000000ffff167224 */ /* 0x000fd200078e00ff */
[----:B------:R-:W1:Y:S01]  /*afa0*/  @!P0 S2R R3, SR_CgaCtaId ;  /* 0x0000000000038919 */ /* 0x000e620000008800 */
[----:B------:R-:W-:-:S04]  /*afb0*/  @!P0 MOV R0, 0x400 ;  /* 0x0000040000008802 */ /* 0x000fc80000000f00 */
[----:B-1----:R-:W-:-:S05]  /*afc0*/  @!P0 LEA R0, R3, R0, 0x18 ;  /* 0x0000000003008211 */ /* 0x002fca00078ec0ff */
[----:B------:R0:W-:Y:S01]  /*afd0*/  @!P0 STS.128 [R0+0x31cd0], R16 ;  /* 0x031cd01000008388 */ /* 0x0001e20000000c00 */
[----:B------:R-:W-:Y:S06]  /*afe0*/  BAR.ARV 0x5, 0x1a0 ;  /* 0x0146800000007b1d */ /* 0x000fec0000002000 */
[----:B------:R-:W-:-:S13]  /*aff0*/  ISETP.GE.AND P0, PT, R19, UR5, PT ;  /* 0x0000000513007c0c */ /* 0x000fda000bf06270 */
[----:B------:R-:W-:Y:S05]  /*b000*/  @P0 BRA `(.L_x_8420) ;  /* 0x0000003800100947 */ /* 0x000fea0003800000 */
[----:B------:R1:W-:Y:S01]  /*b010*/  STL [R1+0xc], RZ ;  /* 0x00000cff01007387 */ /* 0x0003e20000100800 */
[----:B------:R-:W-:Y:S01]  /*b020*/  IMAD.MOV.U32 R24, RZ, RZ, 0x1 ;  /* 0x00000001ff187424 */ /* 0x000fe200078e00ff */
[----:B------:R-:W-:Y:S01]  /*b030*/  ULDC UR36, c[0x0][0xc] ;  /* 0x0000030000247ab9 */ /* 0x000fe20000000800 */
[----:B------:R-:W-:Y:S01]  /*b040*/  IMAD.MOV.U32 R22, RZ, RZ, RZ ;  /* 0x000000ffff167224 */ /* 0x000fe200078e00ff */
[----:B------:R-:W-:-:S06]  /*b050*/  ULDC.64 UR38, c[0x0][0x198] ;  /* 0x0000660000267ab9 */ /* 0x000fcc0000000a00 */
.L_x_8485:
[----:B--2---:R-:W2:Y:S02]  /*b060*/  LDC.64 R28, c[0x0][0xc60] ;  /* 0x00031800ff1c7b82 */ /* 0x004ea40000000a00 */
[----:B--2---:R-:W-:-:S06]  /*b070*/  IMAD.WIDE R28, R19, 0x4, R28 ;  /* 0x00000004131c7825 */ /* 0x004fcc00078e021c */
[----:B------:R-:W2:Y:S01]  /*b080*/  LDG.E R28, desc[UR58][R28.64] ;  /* 0x0000003a1c1c7981 */ /* 0x000ea2000c1e1900 */
[----:B------:R-:W-:Y:S05]  /*b090*/  YIELD ;  /* 0x0000000000007946 */ /* 0x000fea0003800000 */
[----:B------:R-:W-:Y:S01]  /*b0a0*/  ULDC.64 UR4, c[0x0][0xa28] ;  /* 0x00028a0000047ab9 */ /* 0x000fe20000000a00 */
[----:B------:R-:W-:Y:S01]  /*b0b0*/  IMAD.MOV.U32 R23, RZ, RZ, RZ ;  /* 0x000000ffff177224 */ /* 0x000fe200078e00ff */
[----:B------:R-:W-:-:S04]  /*b0c0*/  ISETP.NE.U32.AND P0, PT, RZ, UR4, PT ;  /* 0x00000004ff007c0c */ /* 0x000fc8000bf05070 */
[----:B------:R-:W-:Y:S01]  /*b0d0*/  ISETP.NE.AND.EX P0, PT, RZ, UR5, PT, P0 ;  /* 0x00000005ff007c0c */ /* 0x000fe2000bf05300 */
[----:B0-----:R-:W-:Y:S01]  /*b0e0*/  IMAD.MOV.U32 R0, RZ, RZ, RZ ;  /* 0x000000ffff007224 */ /* 0x001fe200078e00ff */
[----:B--2---:R-:W-:-:S11]  /*b0f0*/  SHF.R.S32.HI R5, RZ, 0x1f, R28 ;  /* 0x0000001fff057819 */ /* 0x004fd6000001141c */
        /* <DEDUP_REMOVED lines=11> */
[----:B------:R-:W-:-:S03]  /*b1b0*/  IMAD.SHL.U32 R6, R28, 0x4, RZ ;  /* 0x000000041c067824 */ /* 0x000fc600078e00ff */
[----:B------:R-:W-:-:S13]  /*b1c0*/  ISETP.NE.AND.EX P0, PT, RZ, UR5, PT, P0 ;  /* 0x00000005ff007c0c */ /* 0x000fda000bf05300 */
[----:B------:R-:W-:Y:S01]  /*b1d0*/  @P0 IADD3 R4, P1, R6, UR4, RZ ;  /* 0x0000000406040c10 */ /* 0x000fe2000ff3e0ff */
[----:B--2---:R0:W-:Y:S04]  /*b1e0*/  STL [R1+0x10], R0 ;  /* 0x0000100001007387 */ /* 0x0041e80000100800 */
[----:B------:R2:W-:Y:S01]  /*b1f0*/  STL [R1], R6 ;  /* 0x0000000601007387 */ /* 0x0005e20000100800 */
[----:B0-----:R-:W-:-:S04]  /*b200*/  SHF.L.U64.HI R0, R28, 0x2, R5 ;  /* 0x000000021c007819 */ /* 0x001fc80000010205 */
[----:B------:R-:W-:Y:S01]  /*b210*/  @P0 IADD3.X R5, R0, UR5, RZ, P1, !PT ;  /* 0x0000000500050c10 */ /* 0x000fe20008ffe4ff */
[----:B------:R-:W-:Y:S01]  /*b220*/  ULDC.64 UR4, c[0x0][0xa08] ;  /* 0x0002820000047ab9 */ /* 0x000fe20000000a00 */
[----:B------:R0:W-:Y:S01]  /*b230*/  STL [R1+0x4], R0 ;  /* 0x0000040001007387 */ /* 0x0001e20000100800 */
[----:B------:R-:W-:Y:S01]  /*b240*/  IADD3 R2, P1, R6, UR4, RZ ;  /* 0x0000000406027c10 */ /* 0x000fe2000ff3e0ff */
[----:B--2---:R-:W-:-:S03]  /*b250*/  IMAD.MOV.U32 R6, RZ, RZ, RZ ;  /* 0x000000ffff067224 */ /* 0x004fc600078e00ff */
        /* <DEDUP_REMOVED lines=15> */
[----:B--2---:R-:W2:Y:S04]  /*b350*/  LDG.E R5, desc[UR58][R2.64] ;  /* 0x0000003a02057981 */ /* 0x004ea8000c1e1900 */
[----:B-----5:R-:W2:Y:S02]  /*b360*/  LDG.E R0, desc[UR58][R2.64+0x4] ;  /* 0x0000043a02007981 */ /* 0x020ea4000c1e1900 */
[----:B--2---:R-:W-:-:S07]  /*b370*/  IMAD.IADD R0, R0, 0x1, -R5 ;  /* 0x0000000100007824 */ /* 0x004fce00078e0a05 */
.L_x_8421:
[--C-:B--2--5:R-:W-:Y:S01]  /*b380*/  IMAD.IADD R2, R0, 0x1, -R23.reuse ;  /* 0x0000000100027824 */ /* 0x124fe200078e0a17 */
[----:B------:R-:W-:Y:S01]  /*b390*/  BSSY B6, `(.L_x_8422) ;  /* 0x00002b4000067945 */ /* 0x000fe20003800000 */
[----:B------:R-:W-:Y:S02]  /*b3a0*/  IMAD.IADD R23, R6, 0x1, R23 ;  /* 0x0000000106177824 */ /* 0x000fe400078e0217 */
[C---:B------:R-:W-:Y:S01]  /*b3b0*/  VIADD R0, R2.reuse, 0x8f ;  /* 0x0000008f02007836 */ /* 0x040fe20000000000 */
[----:B------:R0:W-:Y:S01]  /*b3c0*/  STL [R1+0x8], R2 ;  /* 0x0000080201007387 */ /* 0x0001e20000100800 */
[----:B------:R-:W-:Y:S02]  /*b3d0*/  ISETP.GT.AND P0, PT, R2, RZ, PT ;  /* 0x000000ff0200720c */ /* 0x000fe40003f04270 */
[----:B------:R-:W-:-:S05]  /*b3e0*/  IMAD.HI R0, R0, 0x38e38e39, RZ ;  /* 0x38e38e3900007827 */ /* 0x000fca00078e02ff */
[----:B------:R-:W-:-:S04]  /*b3f0*/  SHF.R.U32.HI R29, RZ, 0x1f, R0 ;  /* 0x0000001fff1d7819 */ /* 0x000fc80000011600 */
[----:B------:R-:W-:Y:S02]  /*b400*/  LEA.HI.SX32 R29, R0, R29, 0x1b ;  /* 0x0000001d001d7211 */ /* 0x000fe400078fdaff */
[----:B0-----:R-:W-:Y:S05]  /*b410*/  @P0 BRA `(.L_x_8423) ;  /* 0x00000000003c0947 */ /* 0x001fea0003800000 */
[----:B------:R-:W-:-:S13]  /*b420*/  ISETP.NE.AND P1, PT, R27, RZ, PT ;  /* 0x000000ff1b00720c */ /* 0x000fda0003f25270 */
[----:B------:R-:W-:Y:S05]  /*b430*/  @P1 BRA `(.L_x_8424) ;  /* 0x0000002800a41947 */ /* 0x000fea0003800000 */
[----:B------:R-:W0:Y:S01]  /*b440*/  S2R R7, SR_LANEID ;  /* 0x0000000000077919 */ /* 0x000e220000000000 */
[----:B------:R-:W-:Y:S01]  /*b450*/  VOTEU.ANY UR4, UPT, PT ;  /* 0x0000000000047886 */ /* 0x000fe200038e0100 */
[----:B------:R-:W2:Y:S01]  /*b460*/  LDC.64 R2, c[0x0][0xc38] ;  /* 0x00030e00ff027b82 */ /* 0x000ea20000000a00 */
[----:B------:R-:W0:Y:S08]  /*b470*/  FLO.U32 R0, UR4 ;  /* 0x0000000400007d00 */ /* 0x000e3000080e0000 */
[----:B------:R-:W2:Y:S01]  /*b480*/  POPC R5, UR4 ;  /* 0x0000000400057d09 */ /* 0x000ea20008000000 */
[----:B0-----:R-:W-:-:S13]  /*b490*/  ISETP.EQ.U32.AND P0, PT, R0, R7, PT ;  /* 0x000000070000720c */ /* 0x001fda0003f02070 */
[----:B--2---:R-:W2:Y:S01]  /*b4a0*/  @P0 ATOMG.E.ADD.STRONG.GPU PT, R3, desc[UR58][R2.64], R5 ;  /* 0x00000005020309a8 */ /* 0x004ea200081ee1fa */
[----:B------:R-:W0:Y:S02]  /*b4b0*/  S2R R4, SR_LTMASK ;  /* 0x0000000000047919 */ /* 0x000e240000003900 */
[----:B0-----:R-:W-:-:S04]  /*b4c0*/  LOP3.LUT R4, R4, UR4, RZ, 0xc0, !PT ;  /* 0x0000000404047c12 */ /* 0x001fc8000f8ec0ff */
[----:B------:R-:W0:Y:S01]  /*b4d0*/  POPC R7, R4 ;  /* 0x0000000400077309 */ /* 0x000e220000000000 */
[----:B--2---:R-:W0:Y:S02]  /*b4e0*/  SHFL.IDX PT, R0, R3, R0, 0x1f ;  /* 0x00001f0003007589 */ /* 0x004e2400000e0000 */
[----:B0-----:R-:W-:Y:S01]  /*b4f0*/  IADD3 R16, R0, UR36, R7 ;  /* 0x0000002400107c10 */ /* 0x001fe2000fffe007 */
[----:B------:R-:W-:Y:S06]  /*b500*/  BRA `(.L_x_8424) ;  /* 0x0000002800707947 */ /* 0x000fec0003800000 */
.L_x_8423:
[----:B------:R-:W0:Y:S01]  /*b510*/  S2R R3, SR_CgaCtaId ;  /* 0x0000000000037919 */ /* 0x000e220000008800 */
[----:B------:R-:W-:-:S04]  /*b520*/  MOV R26, 0x400 ;  /* 0x00000400001a7802 */ /* 0x000fc80000000f00 */
[----:B0-----:R-:W-:-:S05]  /*b530*/  LEA R26, R3, R26, 0x18 ;  /* 0x0000001a031a7211 */ /* 0x001fca00078ec0ff */
[----:B------:R-:W-:-:S05]  /*b540*/  VIADD R0, R26, 0x16a00 ;  /* 0x00016a001a007836 */ /* 0x000fca0000000000 */
[----:B------:R-:W-:-:S13]  /*b550*/  LOP3.LUT P0, RZ, R0, 0x1bf, RZ, 0xc0, !PT ;  /* 0x000001bf00ff7812 */ /* 0x000fda000780c0ff */
[----:B------:R-:W-:Y:S05]  /*b560*/  @!P0 BRA `(.L_x_8425) ;  /* 0x0000000000408947 */ /* 0x000fea0003800000 */
        /* <DEDUP_REMOVED lines=15> */
[----:B01----:R-:W-:Y:S05]  /*b660*/  CALL.ABS.NOINC R2 ;  /* 0x0000000002007343 */ /* 0x003fea0003c00000 */
.L_x_8425:
        /* <DEDUP_REMOVED lines=18> */
[----:B-12---:R-:W-:Y:S05]  /*b790*/  CALL.ABS.NOINC R2 ;  /* 0x0000000002007343 */ /* 0x006fea0003c00000 */
.L_x_8427:
        /* <DEDUP_REMOVED lines=16> */
.L_x_8426:
[----:B------:R-:W2:Y:S01]  /*b8a0*/  LDL.LU R2, [R1] ;  /* 0x0000000001027983 */ /* 0x000ea20000300800 */
[----:B------:R-:W-:Y:S01]  /*b8b0*/  ULDC.64 UR4, c[0x0][0x9f8] ;  /* 0x00027e0000047ab9 */ /* 0x000fe20000000a00 */
[----:B------:R-:W0:Y:S02]  /*b8c0*/  LDC R0, c[0x0][0x428] ;  /* 0x00010a00ff007b82 */ /* 0x000e240000000800 */
[----:B------:R-:W3:Y:S04]  /*b8d0*/  LDL.LU R21, [R1+0x4] ;  /* 0x0000040001157983 */ /* 0x000ee80000300800 */
[----:B------:R-:W4:Y:S01]  /*b8e0*/  LDL.LU R20, [R1+0x10] ;  /* 0x0000100001147983 */ /* 0x000f220000300800 */
[----:B------:R-:W-:Y:S01]  /*b8f0*/  ISETP.NE.U32.AND P0, PT, RZ, UR4, PT ;  /* 0x00000004ff007c0c */ /* 0x000fe2000bf05070 */
[----:B------:R-:W-:-:S03]  /*b900*/  IMAD.MOV.U32 R6, RZ, RZ, R28 ;  /* 0x000000ffff067224 */ /* 0x000fc600078e001c */
[----:B------:R-:W-:Y:S02]  /*b910*/  ISETP.NE.AND.EX P0, PT, RZ, UR5, PT, P0 ;  /* 0x00000005ff007c0c */ /* 0x000fe4000bf05300 */
[----:B------:R-:W-:-:S13]  /*b920*/  ISETP.NE.AND P6, PT, R27, RZ, PT ;  /* 0x000000ff1b00720c */ /* 0x000fda0003fc5270 */
[----:B------:R-:W-:-:S05]  /*b930*/  VOTEU.ALL UP1, P6 ;  /* 0x00000000003f7886 */ /* 0x000fca0003020000 */
[----:B------:R-:W-:-:S04]  /*b940*/  @!UP1 UIADD3 UR8, UP0, UR38, 0x270, URZ ;  /* 0x0000027026089890 */ /* 0x000fc8000ff1e03f */
[----:B------:R-:W-:-:S03]  /*b950*/  @!UP1 UIADD3.X UR9, URZ, UR39, URZ, UP0, !UPT ;  /* 0x000000273f099290 */ /* 0x000fc600087fe43f */
[----:B------:R-:W-:Y:S01]  /*b960*/  VOTEU.ALL UP0, P6 ;  /* 0x00000000003f7886 */ /* 0x000fe20003000000 */
[----:B--2---:R-:W-:-:S04]  /*b970*/  @P0 IADD3 R2, P1, R2, UR4, RZ ;  /* 0x0000000402020c10 */ /* 0x004fc8000ff3e0ff */
[----:B---3--:R-:W-:Y:S01]  /*b980*/  @P0 IADD3.X R3, R21, UR5, RZ, P1, !PT ;  /* 0x0000000515030c10 */ /* 0x008fe20008ffe4ff */
[----:B------:R-:W-:-:S04]  /*b990*/  ULDC.64 UR4, c[0x0][0xa00] ;  /* 0x0002800000047ab9 */ /* 0x000fc80000000a00 */
[----:B------:R2:W5:Y:S01]  /*b9a0*/  @P0 LDG.E R6, desc[UR58][R2.64] ;  /* 0x0000003a02060981 */ /* 0x000562000c1e1900 */
[----:B0-----:R-:W-:Y:S01]  /*b9b0*/  ISETP.NE.AND P0, PT, R0, 0x1, PT ;  /* 0x000000010000780c */ /* 0x001fe20003f05270 */
[----:B------:R-:W-:Y:S01]  /*b9c0*/  IMAD.MOV.U32 R0, RZ, RZ, R18 ;  /* 0x000000ffff007224 */ /* 0x000fe200078e0012 */
[----:B------:R-:W-:Y:S01]  /*b9d0*/  PLOP3.LUT P1, PT, P6, PT, PT, 0x8, 0x0 ;  /* 0x000000000000781c */ /* 0x000fe2000372e170 */
[----:B----4-:R-:W-:-:S10]  /*b9e0*/  IMAD R17, R17, 0xc0, R20 ;  /* 0x000000c011117824 */ /* 0x010fd400078e0214 */
[----:B------:R-:W0:Y:S08]  /*b9f0*/  @P0 LDC R5, c[0x0][0x42c] ;  /* 0x00010b00ff050b82 */ /* 0x000e300000000800 */
[----:B------:R-:W3:Y:S01]  /*ba00*/  @P0 LDC R7, c[0x0][0x430] ;  /* 0x00010c00ff070b82 */ /* 0x000ee20000000800 */
[----:B0-----:R-:W-:-:S05]  /*ba10*/  @P0 IMAD.HI.U32 R4, R18, R5, RZ ;  /* 0x0000000512040227 */ /* 0x001fca00078e00ff */
[----:B---3--:R-:W-:Y:S02]  /*ba20*/  @P0 SHF.R.U32.HI R0, RZ, R7, R4 ;  /* 0x00000007ff000219 */ /* 0x008fe40000011604 */
[----:B------:R-:W-:-:S04]  /*ba30*/  ISETP.NE.U32.AND P0, PT, RZ, UR4, PT ;  /* 0x00000004ff007c0c */ /* 0x000fc8000bf05070 */
[----:B------:R-:W-:-:S04]  /*ba40*/  ISETP.NE.AND.EX P0, PT, RZ, UR5, PT, P0 ;  /* 0x00000005ff007c0c */ /* 0x000fc8000bf05300 */
[----:B--2---:R-:W-:-:S09]  /*ba50*/  SEL R9, R28, RZ, !P0 ;  /* 0x000000ff1c097207 */ /* 0x004fd20004000000 */
.L_x_8428:
        /* <DEDUP_REMOVED lines=10> */
[----:B------:R-:W-:Y:S01]  /*bb00*/  ISETP.NE.AND P2, PT, R27, RZ, PT ;  /* 0x000000ff1b00720c */ /* 0x000fe20003f45270 */
[----:B------:R-:W-:-:S03]  /*bb10*/  UMOV UR4, 0x20 ;  /* 0x0000002000047882 */ /* 0x000fc60000000000 */
[----:B------:R-:W-:-:S09]  /*bb20*/  PLOP3.LUT P1, PT, P2, PT, PT, 0x8, 0x0 ;  /* 0x000000000000781c */ /* 0x000fd2000172e170 */
[----:B------:R-:W-:-:S05]  /*bb30*/  VOTEU.ALL UP0, P2 ;  /* 0x00000000003f7886 */ /* 0x000fca0001000000 */
.L_x_8429:
        /* <DEDUP_REMOVED lines=13> */
.L_x_8430:
        /* <DEDUP_REMOVED lines=16> */
.L_x_8501:
[----:B------:R-:W-:Y:S01]  /*bd10*/  UMOV UR4, 0xffffffff ;  /* 0xffffffff00047882 */ /* 0x000fe20000000000 */
[----:B------:R-:W-:Y:S01]  /*bd20*/  SHF.R.S32.HI R8, RZ, 0x1f, R6 ;  /* 0x0000001fff087819 */ /* 0x000fe20000011406 */
[----:B------:R-:W-:Y:S01]  /*bd30*/  VIADD R10, R29, 0xffffffff ;  /* 0xffffffff1d0a7836 */ /* 0x000fe20000000000 */
[----:B------:R-:W-:Y:S06]  /*bd40*/  BRA.DIV UR4, `(.L_x_8432) ;  /* 0x0000003204507947 */ /* 0x000fec000b800000 */
[----:B------:R-:W-:-:S13]  /*bd50*/  ELECT P6, URZ, PT ;  /* 0x00000000003f782f */ /* 0x000fda00038c0000 */
.L_x_8504:
[----:B------:R-:W-:Y:S05]  /*bd60*/  @!P6 BRA `(.L_x_8433) ;  /* 0x0000000000fce947 */ /* 0x000fea0003800000 */
[----:B------:R-:W-:Y:S01]  /*bd70*/  ISETP.NE.U32.AND P0, PT, R2, RZ, PT ;  /* 0x000000ff0200720c */ /* 0x000fe20003f05070 */
[----:B------:R-:W-:-:S03]  /*bd80*/  IMAD.MOV.U32 R25, RZ, RZ, R10 ;  /* 0x000000ffff197224 */ /* 0x000fc600078e000a */
        /* <DEDUP_REMOVED lines=20> */
.L_x_8434:
[----:B------:R-:W-:Y:S01]  /*bed0*/  IMAD R5, R22, 0x8, R26 ;  /* 0x0000000816057824 */ /* 0x000fe200078e021a */
[----:B------:R-:W-:-:S04]  /*bee0*/  SHF.L.U32 R4, R24, 0x1f, RZ ;  /* 0x0000001f18047819 */ /* 0x000fc800000006ff */
[----:B------:R-:W2:Y:S02]  /*bef0*/  SYNCS.PHASECHK.TRANS64.TRYWAIT P0, [R5+URZ+0x31c40], R4 ;  /* 0x031c4004050075a7 */ /* 0x000ea4000800017f */
[----:B--2---:R-:W-:Y:S05]  /*bf00*/  @!P0 BRA `(.L_x_8435) ;  /* 0x0000003000008947 */ /* 0x004fea0003800000 */
.L_x_8505:
[----:B------:R-:W3:Y:S02]  /*bf10*/  S2R R11, SR_TID.X ;  /* 0x00000000000b7919 */ /* 0x000ee40000002100 */
[----:B---3--:R-:W-:-:S04]  /*bf20*/  LOP3.LUT R11, R11, 0x7f, RZ, 0xc0, !PT ;  /* 0x0000007f0b0b7812 */ /* 0x008fc800078ec0ff */
[----:B------:R-:W-:-:S13]  /*bf30*/  ISETP.NE.AND P0, PT, R11, RZ, PT ;  /* 0x000000ff0b00720c */ /* 0x000fda0003f05270 */
[----:B------:R-:W-:Y:S05]  /*bf40*/  @P0 BRA `(.L_x_8436) ;  /* 0x0000000000140947 */ /* 0x000fea0003800000 */
[----:B------:R-:W-:Y:S01]  /*bf50*/  ISETP.NE.AND P1, PT, R27, RZ, PT ;  /* 0x000000ff1b00720c */ /* 0x000fe20003f25270 */
[----:B--2---:R-:W-:-:S04]  /*bf60*/  IMAD.MOV.U32 R4, RZ, RZ, 0x6c00 ;  /* 0x00006c00ff047424 */ /* 0x004fc800078e00ff */
[----:B------:R3:W-:Y:S08]  /*bf70*/  SYNCS.ARRIVE.TRANS64 RZ, [R5+URZ+0x31c30], R4 ;  /* 0x031c300405ff79a7 */ /* 0x0007f0000800003f */
[----:B------:R-:W-:Y:S05]  /*bf80*/  @!P1 BRA `(.L_x_8436) ;  /* 0x0000000000049947 */ /* 0x000fea0003800000 */
[----:B------:R-:W-:Y:S01]  /*bf90*/  BPT.TRAP 0x1 ;  /* 0x000000040000795c */ /* 0x000fe20000300000 */
.L_x_8436:
[----:B--23--:R-:W-:Y:S01]  /*bfa0*/  IMAD R4, R22, 0x6c00, R26 ;  /* 0x00006c0016047824 */ /* 0x00cfe200078e021a */
        /* <DEDUP_REMOVED lines=11> */
[----:B------:R-:W-:Y:S02]  /*c060*/  UIMAD UR11, UR11, 0x90, UR5 ;  /* 0x000000900b0b78a4 */ /* 0x000fe4000f8e0205 */
[----:B------:R-:W-:Y:S02]  /*c070*/  UIADD3 UR9, UR9, 0x31c30, URZ ;  /* 0x00031c3009097890 */ /* 0x000fe4000fffe03f */
[----:B------:R-:W-:Y:S02]  /*c080*/  UIADD3 UR14, UR8, 0x16a00, URZ ;  /* 0x00016a00080e7890 */ /* 0x000fe4000fffe03f */
[----:B------:R-:W-:Y:S02]  /*c090*/  UIADD3.X UR5, URZ, UR39, URZ, UP0, !UPT ;  /* 0x000000273f057290 */ /* 0x000fe400087fe43f */
        /* <DEDUP_REMOVED lines=12> */
.L_x_8433:
[----:B------:R-:W2:Y:S01]  /*c160*/  LDL.LU R11, [R1+0xc] ;  /* 0x00000c00010b7983 */ /* 0x000ea20000300800 */
[----:B------:R-:W-:Y:S05]  /*c170*/  WARPSYNC.ALL ;  /* 0x0000000000007948 */ /* 0x000fea0003800000 */
        /* <DEDUP_REMOVED lines=15> */
[----:B------:R-:W-:Y:S01]  /*c270*/  BAR.SYNC.DEFER_BLOCKING 0x8, 0x1a0 ;  /* 0x0206800000007b1d */ /* 0x000fe20000010000 */
[----:B------:R-:W-:Y:S01]  /*c280*/  UIADD3 UR9, UR24, 0x31c00, URZ ;  /* 0x00031c0018097890 */ /* 0x000fe2000fffe03f */
[----:B------:R-:W-:Y:S01]  /*c290*/  @P0 R2UR UR19, R17 ;  /* 0x00000000111302ca */ /* 0x000fe200000e0000 */
[----:B------:R-:W-:-:S03]  /*c2a0*/  UIADD3 UR16, UR24, 0x10a00, URZ ;  /* 0x00010a0018107890 */ /* 0x000fc6000fffe03f */
[----:B------:R-:W-:Y:S01]  /*c2b0*/  UMOV UR15, 0x12f00000 ;  /* 0x12f00000000f7882 */ /* 0x000fe20000000000 */
[----:B------:R-:W-:Y:S01]  /*c2c0*/  UMOV UR18, 0x20 ;  /* 0x0000002000127882 */ /* 0x000fe20000000000 */
[----:B------:R-:W-:Y:S01]  /*c2d0*/  UMOV UR17, UR9 ;  /* 0x0000000900117c82 */ /* 0x000fe20008000000 */
[----:B------:R-:W-:Y:S01]  /*c2e0*/  UMOV UR22, 0x0 ;  /* 0x0000000000167882 */ /* 0x000fe20000000000 */
[----:B------:R-:W-:Y:S01]  /*c2f0*/  UMOV UR23, 0x12f00000 ;  /* 0x12f0000000177882 */ /* 0x000fe20000000000 */
[----:B------:R-:W-:Y:S01]  /*c300*/  BSSY B0, `(.L_x_8437) ;  /* 0x0000012000007945 */ /* 0x000fe20003800000 */
[----:B------:R3:W-:Y:S01]  /*c310*/  @P0 SYNCS.ARRIVE.TRANS64 RZ, [R26+URZ+0x31c00], R5 ;  /* 0x031c00051aff09a7 */ /* 0x0007e2000800003f */
[----:B------:R4:W-:Y:S02]  /*c320*/  UTMALDG.4D [UR8], [UR4], desc[UR6] ;  /* 0x00000608040075b4 */ /* 0x0009e40008019000 */
[----:B------:R0:W-:Y:S01]  /*c330*/  UTMALDG.4D [UR16], [UR4], desc[UR14] ;  /* 0x00000e10040075b4 */ /* 0x0001e20008019000 */
[----:B----4-:R-:W-:Y:S01]  /*c340*/  @P0 R2UR UR13, R9 ;  /* 0x00000000090d02ca */ /* 0x010fe200000e0000 */
        /* <DEDUP_REMOVED lines=10> */
[----:B---3--:R-:W-:-:S04]  /*c3f0*/  SHF.L.U32 R5, R4, 0x1f, RZ ;  /* 0x0000001f04057819 */ /* 0x008fc800000006ff */
[----:B------:R-:W2:Y:S02]  /*c400*/  SYNCS.PHASECHK.TRANS64.TRYWAIT P0, [R26+URZ+0x31c20], R5 ;  /* 0x031c20051a0075a7 */ /* 0x000ea4000800017f */
[----:B0-2---:R-:W-:Y:S05]  /*c410*/  @!P0 BRA `(.L_x_8438) ;  /* 0x0000002800d08947 */ /* 0x005fea0003800000 */
.L_x_8506:
[----:B------:R-:W-:Y:S05]  /*c420*/  BSYNC B0 ;  /* 0x0000000000007941 */ /* 0x000fea0003800000 */
.L_x_8437:
[----:B------:R-:W2:Y:S01]  /*c430*/  LDL.LU R4, [R1+0x8] ;  /* 0x0000080001047983 */ /* 0x000ea20000300800 */
[----:B------:R-:W-:Y:S01]  /*c440*/  BSSY B0, `(.L_x_8439) ;  /* 0x0000167000007945 */ /* 0x000fe20003800000 */
[----:B--2---:R-:W-:-:S13]  /*c450*/  ISETP.GE.AND P0, PT, R4, 0x91, PT ;  /* 0x000000910400780c */ /* 0x004fda0003f06270 */
[----:B------:R-:W-:Y:S05]  /*c460*/  @!P0 BRA `(.L_x_8440) ;  /* 0x0000001400908947 */ /* 0x000fea0003800000 */
[----:B------:R-:W-:Y:S01]  /*c470*/  IMAD.MOV R11, RZ, RZ, -R29 ;  /* 0x000000ffff0b7224 */ /* 0x000fe200078e0a1d */
[----:B------:R-:W-:Y:S01]  /*c480*/  BSSY B1, `(.L_x_8441) ;  /* 0x000007a000017945 */ /* 0x000fe20003800000 */
[----:B------:R-:W-:Y:S02]  /*c490*/  IMAD.MOV.U32 R4, RZ, RZ, 0x1 ;  /* 0x00000001ff047424 */ /* 0x000fe400078e00ff */
[----:B------:R-:W-:-:S03]  /*c4a0*/  VIADD R9, R29, 0xfffffffe ;  /* 0xfffffffe1d097836 */ /* 0x000fc60000000000 */
[----:B------:R-:W-:-:S05]  /*c4b0*/  VIADDMNMX R11, R11, R4, 0xffffffff, !PT ;  /* 0xffffffff0b0b7446 */ /* 0x000fca0007800104 */
        /* <DEDUP_REMOVED lines=15> */
[----:B------:R-:W2:Y:S01]  /*c5b0*/  LDC R17, c[0x0][0x41c] ;  /* 0x00010700ff117b82 */ /* 0x000ea20000000800 */
[----:B------:R-:W-:Y:S01]  /*c5c0*/  IMAD.MOV.U32 R14, RZ, RZ, R9 ;  /* 0x000000ffff0e7224 */ /* 0x000fe200078e0009 */
[----:B------:R-:W-:Y:S02]  /*c5d0*/  ULDC.64 UR4, c[0x0][0x408] ;  /* 0x0001020000047ab9 */ /* 0x000fe40000000a00 */
[----:B------:R-:W-:-:S04]  /*c5e0*/  IMAD R15, R8, UR4, RZ ;  /* 0x00000004080f7c24 */ /* 0x000fc8000f8e02ff */
[----:B------:R-:W-:Y:S01]  /*c5f0*/  IMAD R15, R6, UR5, R15 ;  /* 0x00000005060f7c24 */ /* 0x000fe2000f8e020f */
[----:B--2---:R-:W-:-:S13]  /*c600*/  ISETP.NE.AND P0, PT, R17, 0x1, PT ;  /* 0x000000011100780c */ /* 0x004fda0003f05270 */
[----:B0-----:R-:W0:Y:S02]  /*c610*/  @P0 LDC.64 R4, c[0x0][0x420] ;  /* 0x00010800ff040b82 */ /* 0x001e240000000a00 */
        /* <DEDUP_REMOVED lines=9> */
[----:B------:R-:W-:Y:S02]  /*c6b0*/  IMAD R9, R17, R4, R9 ;  /* 0x0000000411097224 */ /* 0x000fe400078e0209 */
[----:B------:R2:W5:Y:S05]  /*c6c0*/  LDG.E R4, desc[UR58][R2.64] ;  /* 0x0000003a02047981 */ /* 0x00056a000c1e1900 */
.L_x_8445:
[----:B--2---:R-:W-:Y:S01]  /*c6d0*/  IMAD R3, R12, 0x8, R26 ;  /* 0x000000080c037824 */ /* 0x004fe200078e021a */
[----:B------:R-:W-:-:S04]  /*c6e0*/  SHF.L.U32 R2, R13, 0x1f, RZ ;  /* 0x0000001f0d027819 */ /* 0x000fc800000006ff */
[----:B------:R-:W2:Y:S02]  /*c6f0*/  SYNCS.PHASECHK.TRANS64.TRYWAIT P0, [R3+URZ+0x31c40], R2 ;  /* 0x031c4002030075a7 */ /* 0x000ea4000800017f */
[----:B--2---:R-:W-:Y:S05]  /*c700*/  @!P0 BRA `(.L_x_8446) ;  /* 0x0000002800288947 */ /* 0x004fea0003800000 */
.L_x_8507:
[----:B0-----:R-:W0:Y:S02]  /*c710*/  S2R R5, SR_TID.X ;  /* 0x0000000000057919 */ /* 0x001e240000002100 */
[----:B0-----:R-:W-:-:S04]  /*c720*/  LOP3.LUT R5, R5, 0x7f, RZ, 0xc0, !PT ;  /* 0x0000007f05057812 */ /* 0x001fc800078ec0ff */
[----:B------:R-:W-:-:S13]  /*c730*/  ISETP.NE.AND P1, PT, R5, RZ, PT ;  /* 0x000000ff0500720c */ /* 0x000fda0003f25270 */
[----:B------:R-:W-:Y:S05]  /*c740*/  @P1 BRA `(.L_x_8447) ;  /* 0x0000000000141947 */ /* 0x000fea0003800000 */
[----:B------:R-:W-:Y:S01]  /*c750*/  ISETP.NE.AND P0, PT, R27, RZ, PT ;  /* 0x000000ff1b00720c */ /* 0x000fe20003f05270 */
[----:B--2---:R-:W-:-:S04]  /*c760*/  IMAD.MOV.U32 R2, RZ, RZ, 0x6c00 ;  /* 0x00006c00ff027424 */ /* 0x004fc800078e00ff */
[----:B------:R0:W-:Y:S08]  /*c770*/  SYNCS.ARRIVE.TRANS64 RZ, [R3+URZ+0x31c30], R2 ;  /* 0x031c300203ff79a7 */ /* 0x0001f0000800003f */
[----:B------:R-:W-:Y:S05]  /*c780*/  @!P0 BRA `(.L_x_8447) ;  /* 0x0000000000048947 */ /* 0x000fea0003800000 */
[----:B------:R-:W-:Y:S01]  /*c790*/  BPT.TRAP 0x1 ;  /* 0x000000040000795c */ /* 0x000fe20000300000 */
.L_x_8447:
[----:B0-2---:R-:W-:Y:S01]  /*c7a0*/  IMAD R2, R12, 0x6c00, R26 ;  /* 0x00006c000c027824 */ /* 0x005fe200078e021a */
        /* <DEDUP_REMOVED lines=11> */
[----:B------:R-:W-:Y:S01]  /*c860*/  VIADD R3, R26, 0x31c00 ;  /* 0x00031c001a037836 */ /* 0x000fe20000000000 */
[----:B------:R-:W-:Y:S01]  /*c870*/  UMOV UR17, 0x40 ;  /* 0x0000004000117882 */ /* 0x000fe20000000000 */
[----:B------:R-:W-:-:S02]  /*c880*/  SHF.L.U32 R5, R24, 0x1f, RZ ;  /* 0x0000001f18057819 */ /* 0x000fc400000006ff */
[----:B------:R-:W-:Y:S01]  /*c890*/  UIMAD UR11, UR11, 0x90, UR5 ;  /* 0x000000900b0b78a4 */ /* 0x000fe2000f8e0205 */
[----:B------:R-:W-:Y:S01]  /*c8a0*/  IMAD R2, R22, 0x8, R3 ;  /* 0x0000000816027824 */ /* 0x000fe200078e0203 */
[----:B------:R-:W-:Y:S02]  /*c8b0*/  UIADD3 UR9, UR9, 0x31c30, URZ ;  /* 0x00031c3009097890 */ /* 0x000fe4000fffe03f */
[----:B------:R-:W-:Y:S02]  /*c8c0*/  UIADD3 UR8, UR14, 0x16a00, URZ ;  /* 0x00016a000e087890 */ /* 0x000fe4000fffe03f */
[----:B------:R-:W-:Y:S02]  /*c8d0*/  UIADD3.X UR5, URZ, UR39, URZ, UP0, !UPT ;  /* 0x000000273f057290 */ /* 0x000fe400087fe43f */
[----:B------:R-:W-:Y:S02]  /*c8e0*/  UIADD3 UR15, UR14, 0x18e00, URZ ;  /* 0x00018e000e0f7890 */ /* 0x000fe4000fffe03f */
[----:B------:R-:W-:-:S05]  /*c8f0*/  UIADD3 UR14, UR14, 0x1b200, URZ ;  /* 0x0001b2000e0e7890 */ /* 0x000fca000fffe03f */
[----:B------:R0:W-:Y:S02]  /*c900*/  UTMALDG.4D [UR8], [UR4], desc[UR6] ;  /* 0x00000608040075b4 */ /* 0x0001e40008019000 */
[----:B0-----:R-:W-:Y:S01]  /*c910*/  UMOV UR8, UR15 ;  /* 0x0000000f00087c82 */ /* 0x001fe20008000000 */
[----:B------:R-:W-:Y:S02]  /*c920*/  UMOV UR10, UR16 ;  /* 0x00000010000a7c82 */ /* 0x000fe40008000000 */
[----:B------:R0:W-:Y:S02]  /*c930*/  UTMALDG.4D [UR8], [UR4], desc[UR6] ;  /* 0x00000608040075b4 */ /* 0x0001e40008019000 */
[----:B0-----:R-:W-:Y:S01]  /*c940*/  UMOV UR8, UR14 ;  /* 0x0000000e00087c82 */ /* 0x001fe20008000000 */
[----:B------:R-:W-:Y:S02]  /*c950*/  UMOV UR10, UR17 ;  /* 0x00000011000a7c82 */ /* 0x000fe40008000000 */
[----:B------:R0:W-:Y:S01]  /*c960*/  UTMALDG.4D [UR8], [UR4], desc[UR6] ;  /* 0x00000608040075b4 */ /* 0x0001e20008019000 */
[----:B------:R-:W2:Y:S02]  /*c970*/  SYNCS.PHASECHK.TRANS64.TRYWAIT P0, [R2+URZ+0x60], R5 ;  /* 0x00006005020075a7 */ /* 0x000ea4000800017f */
[----:B0-2---:R-:W-:Y:S05]  /*c980*/  @!P0 BRA `(.L_x_8448) ;  /* 0x00000024009c8947 */ /* 0x005fea0003800000 */
.L_x_8508:
[----:B------:R-:W-:Y:S05]  /*c990*/  @P1 BRA `(.L_x_8449) ;  /* 0x0000000000181947 */ /* 0x000fea0003800000 */
[----:B------:R-:W-:Y:S01]  /*c9a0*/  ISETP.NE.AND P0, PT, R27, RZ, PT ;  /* 0x000000ff1b00720c */ /* 0x000fe20003f05270 */
[----:B0-----:R-:W-:Y:S02]  /*c9b0*/  IMAD R2, R22, 0x8, R26 ;  /* 0x0000000816027824 */ /* 0x001fe400078e021a */
[----:B------:R-:W-:-:S04]  /*c9c0*/  IMAD.MOV.U32 R3, RZ, RZ, 0x6c00 ;  /* 0x00006c00ff037424 */ /* 0x000fc800078e00ff */
[----:B------:R2:W-:Y:S06]  /*c9d0*/  SYNCS.ARRIVE.TRANS64 RZ, [R2+URZ+0x31c50], R3 ;  /* 0x031c500302ff79a7 */ /* 0x0005ec000800003f */
[----:B------:R-:W-:Y:S05]  /*c9e0*/  @!P0 BRA `(.L_x_8449) ;  /* 0x0000000000048947 */ /* 0x000fea0003800000 */
[----:B------:R-:W-:Y:S01]  /*c9f0*/  BPT.TRAP 0x1 ;  /* 0x000000040000795c */ /* 0x000fe20000300000 */
.L_x_8449:
[C-C-:B0-2---:R-:W-:Y:S01]  /*ca00*/  IMAD R2, R22.reuse, 0x8, R26.reuse ;  /* 0x0000000816027824 */ /* 0x145fe200078e021a */
[----:B------:R-:W-:Y:S01]  /*ca10*/  R2UR UR11, R25 ;  /* 0x00000000190b72ca */ /* 0x000fe200000e0000 */
        /* <DEDUP_REMOVED lines=12> */
[----:B------:R-:W-:Y:S01]  /*cae0*/  IMAD.MOV.U32 R25, RZ, RZ, R9 ;  /* 0x000000ffff197224 */ /* 0x000fe200078e0009 */
[----:B------:R-:W-:Y:S02]  /*caf0*/  UIMAD UR11, UR11, 0x90, UR5 ;  /* 0x000000900b0b78a4 */ /* 0x000fe4000f8e0205 */
[----:B------:R-:W-:Y:S02]  /*cb00*/  UIADD3 UR9, UR9, 0x31c50, URZ ;  /* 0x00031c5009097890 */ /* 0x000fe4000fffe03f */
[----:B------:R-:W-:Y:S02]  /*cb10*/  UIADD3 UR8, UR15, 0x200, URZ ;  /* 0x000002000f087890 */ /* 0x000fe4000fffe03f */
[----:B------:R-:W-:Y:S02]  /*cb20*/  UIADD3.X UR5, URZ, UR39, URZ, UP0, !UPT ;  /* 0x000000273f057290 */ /* 0x000fe400087fe43f */
        /* <DEDUP_REMOVED lines=10> */
[----:B--2---:R-:W-:Y:S01]  /*cbd0*/  NOP ;  /* 0x0000000000007918 */ /* 0x004fe20000000000 */
.L_x_8444:
[----:B------:R-:W-:Y:S05]  /*cbe0*/  BSYNC B2 ;  /* 0x0000000000027941 */ /* 0x000fea0003800000 */
.L_x_8443:
[----:B------:R-:W-:Y:S02]  /*cbf0*/  VIADD R9, R29, 0xfffffffd ;  /* 0xfffffffd1d097836 */ /* 0x000fe40000000000 */
[----:B------:R-:W-:Y:S02]  /*cc00*/  IMAD.MOV.U32 R22, RZ, RZ, R12 ;  /* 0x000000ffff167224 */ /* 0x000fe400078e000c */
[----:B------:R-:W-:-:S07]  /*cc10*/  IMAD.MOV.U32 R24, RZ, RZ, R13 ;  /* 0x000000ffff187224 */ /* 0x000fce00078e000d */
.L_x_8442:
[----:B------:R-:W-:Y:S05]  /*cc20*/  BSYNC B1 ;  /* 0x0000000000017941 */ /* 0x000fea0003800000 */
.L_x_8441:
[----:B------:R-:W-:-:S05]  /*cc30*/  IMAD.MOV R11, RZ, RZ, -R11 ;  /* 0x000000ffff0b7224 */ /* 0x000fca00078e0a0b */
[----:B------:R-:W-:-:S13]  /*cc40*/  ISETP.NE.AND P0, PT, R10, R11, PT ;  /* 0x0000000b0a00720c */ /* 0x000fda0003f05270 */
[----:B------:R-:W-:Y:S05]  /*cc50*/  @!P0 BRA `(.L_x_8440) ;  /* 0x0000000c00948947 */ /* 0x000fea0003800000 */
[----:B------:R-:W-:-:S07]  /*cc60*/  IMAD.MOV.U32 R4, RZ, RZ, R7 ;  /* 0x000000ffff047224 */ /* 0x000fce00078e0007 */
.L_x_8464:
        /* <DEDUP_REMOVED lines=13> */
[----:B------:R-:W2:Y:S01]  /*cd40*/  LDC R12, c[0x0][0x41c] ;  /* 0x00010700ff0c7b82 */ /* 0x000ea20000000800 */
[----:B------:R-:W-:Y:S01]  /*cd50*/  IMAD.MOV.U32 R13, RZ, RZ, R9 ;  /* 0x000000ffff0d7224 */ /* 0x000fe200078e0009 */
[----:B------:R-:W-:Y:S02]  /*cd60*/  ULDC.64 UR6, c[0x0][0x408] ;  /* 0x0001020000067ab9 */ /* 0x000fe40000000a00 */
[----:B0-----:R-:W-:-:S04]  /*cd70*/  IMAD R5, R8, UR6, RZ ;  /* 0x0000000608057c24 */ /* 0x001fc8000f8e02ff */
[----:B------:R-:W-:Y:S01]  /*cd80*/  IMAD R5, R6, UR7, R5 ;  /* 0x0000000706057c24 */ /* 0x000fe2000f8e0205 */
[----:B--2---:R-:W-:-:S13]  /*cd90*/  ISETP.NE.AND P0, PT, R12, 0x1, PT ;  /* 0x000000010c00780c */ /* 0x004fda0003f05270 */
[----:B------:R-:W0:Y:S02]  /*cda0*/  @P0 LDC.64 R2, c[0x0][0x420] ;  /* 0x00010800ff020b82 */ /* 0x000e240000000a00 */
[----:B0-----:R-:W-:-:S05]  /*cdb0*/  @P0 IMAD.HI.U32 R2, R9, R2, RZ ;  /* 0x0000000209020227 */ /* 0x001fca00078e00ff */
[----:B------:R-:W-:-:S04]  /*cdc0*/  @P0 SHF.R.U32.HI R13, RZ, R3, R2 ;  /* 0x00000003ff0d0219 */ /* 0x000fc80000011602 */
[--C-:B------:R-:W-:Y:S01]  /*cdd0*/  SHF.R.S32.HI R3, RZ, 0x1f, R13.reuse ;  /* 0x0000001fff037819 */ /* 0x100fe2000001140d */
[----:B------:R-:W-:-:S04]  /*cde0*/  IMAD.MOV.U32 R2, RZ, RZ, R13 ;  /* 0x000000ffff027224 */ /* 0x000fc800078e000d */
[----:B------:R-:W-:-:S04]  /*cdf0*/  IMAD.WIDE.U32 R2, R6, UR6, R2 ;  /* 0x0000000606027c25 */ /* 0x000fc8000f8e0002 */
[----:B------:R-:W-:Y:S01]  /*ce00*/  IMAD.IADD R3, R5, 0x1, R3 ;  /* 0x0000000105037824 */ /* 0x000fe200078e0203 */
[----:B------:R-:W-:-:S04]  /*ce10*/  LEA R4, P0, R2, UR4, 0x2 ;  /* 0x0000000402047c11 */ /* 0x000fc8000f8010ff */
[----:B------:R-:W-:-:S05]  /*ce20*/  LEA.HI.X R5, R2, UR5, R3, 0x2, P0 ;  /* 0x0000000502057c11 */ /* 0x000fca00080f1403 */
[----:B------:R2:W5:Y:S01]  /*ce30*/  LDG.E R4, desc[UR58][R4.64] ;  /* 0x0000003a04047981 */ /* 0x000562000c1e1900 */
[----:B------:R-:W-:-:S04]  /*ce40*/  IMAD.MOV R2, RZ, RZ, -R13 ;  /* 0x000000ffff027224 */ /* 0x000fc800078e0a0d */
[----:B------:R-:W-:-:S07]  /*ce50*/  IMAD R12, R12, R2, R9 ;  /* 0x000000020c0c7224 */ /* 0x000fce00078e0209 */
.L_x_8452:
[----:B------:R-:W-:Y:S01]  /*ce60*/  IMAD R3, R10, 0x8, R26 ;  /* 0x000000080a037824 */ /* 0x000fe200078e021a */
[----:B------:R-:W-:-:S04]  /*ce70*/  SHF.L.U32 R2, R11, 0x1f, RZ ;  /* 0x0000001f0b027819 */ /* 0x000fc800000006ff */
[----:B------:R-:W3:Y:S02]  /*ce80*/  SYNCS.PHASECHK.TRANS64.TRYWAIT P0, [R3+URZ+0x31c40], R2 ;  /* 0x031c4002030075a7 */ /* 0x000ee4000800017f */
[----:B---3--:R-:W-:Y:S05]  /*ce90*/  @!P0 BRA `(.L_x_8453) ;  /* 0x00000020006c8947 */ /* 0x008fea0003800000 */
.L_x_8509:
[----:B0-2---:R-:W0:Y:S02]  /*cea0*/  S2R R5, SR_TID.X ;  /* 0x0000000000057919 */ /* 0x005e240000002100 */
[----:B0-----:R-:W-:-:S04]  /*ceb0*/  LOP3.LUT R5, R5, 0x7f, RZ, 0xc0, !PT ;  /* 0x0000007f05057812 */ /* 0x001fc800078ec0ff */
[----:B------:R-:W-:-:S13]  /*cec0*/  ISETP.NE.AND P0, PT, R5, RZ, PT ;  /* 0x000000ff0500720c */ /* 0x000fda0003f05270 */
[----:B------:R-:W-:Y:S05]  /*ced0*/  @P0 BRA `(.L_x_8454) ;  /* 0x0000000000140947 */ /* 0x000fea0003800000 */
[----:B------:R-:W-:Y:S01]  /*cee0*/  ISETP.NE.AND P1, PT, R27, RZ, PT ;  /* 0x000000ff1b00720c */ /* 0x000fe20003f25270 */
[----:B---3--:R-:W-:-:S04]  /*cef0*/  IMAD.MOV.U32 R2, RZ, RZ, 0x6c00 ;  /* 0x00006c00ff027424 */ /* 0x008fc800078e00ff */
[----:B------:R0:W-:Y:S08]  /*cf00*/  SYNCS.ARRIVE.TRANS64 RZ, [R3+URZ+0x31c30], R2 ;  /* 0x031c300203ff79a7 */ /* 0x0001f0000800003f */
[----:B------:R-:W-:Y:S05]  /*cf10*/  @!P1 BRA `(.L_x_8454) ;  /* 0x0000000000049947 */ /* 0x000fea0003800000 */
[----:B------:R-:W-:Y:S01]  /*cf20*/  BPT.TRAP 0x1 ;  /* 0x000000040000795c */ /* 0x000fe20000300000 */
.L_x_8454:
[----:B0--3--:R-:W-:Y:S01]  /*cf30*/  IMAD R2, R10, 0x6c00, R26 ;  /* 0x00006c000a027824 */ /* 0x009fe200078e021a */
        /* <DEDUP_REMOVED lines=30> */
.L_x_8510:
[----:B------:R-:W-:Y:S05]  /*d120*/  @P0 BRA `(.L_x_8456) ;  /* 0x0000000000140947 */ /* 0x000fea0003800000 */
[----:B------:R-:W-:Y:S01]  /*d130*/  ISETP.NE.AND P1, PT, R27, RZ, PT ;  /* 0x000000ff1b00720c */ /* 0x000fe20003f25270 */
[----:B------:R-:W-:-:S04]  /*d140*/  IMAD.MOV.U32 R2, RZ, RZ, 0x6c00 ;  /* 0x00006c00ff027424 */ /* 0x000fc800078e00ff */
[----:B------:R2:W-:Y:S08]  /*d150*/  SYNCS.ARRIVE.TRANS64 RZ, [R3+URZ+0x50], R2 ;  /* 0x0000500203ff79a7 */ /* 0x0005f0000800003f */
[----:B------:R-:W-:Y:S05]  /*d160*/  @!P1 BRA `(.L_x_8456) ;  /* 0x0000000000049947 */ /* 0x000fea0003800000 */
[----:B------:R-:W-:Y:S01]  /*d170*/  BPT.TRAP 0x1 ;  /* 0x000000040000795c */ /* 0x000fe20000300000 */
.L_x_8456:
        /* <DEDUP_REMOVED lines=13> */
[----:B------:R-:W-:Y:S02]  /*d250*/  IMAD.MOV.U32 R7, RZ, RZ, R4 ;  /* 0x000000ffff077224 */ /* 0x000fe400078e0004 */
[----:B------:R-:W-:Y:S02]  /*d260*/  UIMAD UR11, UR11, 0x90, UR5 ;  /* 0x000000900b0b78a4 */ /* 0x000fe4000f8e0205 */
[----:B------:R-:W-:Y:S02]  /*d270*/  UIADD3 UR9, UR9, 0x50, URZ ;  /* 0x0000005009097890 */ /* 0x000fe4000fffe03f */
[----:B------:R-:W-:Y:S02]  /*d280*/  UIADD3 UR14, UR8, 0x200, URZ ;  /* 0x00000200080e7890 */ /* 0x000fe4000fffe03f */
[----:B------:R-:W-:Y:S02]  /*d290*/  UIADD3.X UR5, URZ, UR39, URZ, UP0, !UPT ;  /* 0x000000273f057290 */ /* 0x000fe400087fe43f */
[----:B------:R-:W-:-:S02]  /*d2a0*/  UIADD3 UR15, UR8, 0x2600, URZ ;  /* 0x00002600080f7890 */ /* 0x000fc4000fffe03f */
        /* <DEDUP_REMOVED lines=11> */
.L_x_8451:
[----:B------:R-:W-:Y:S05]  /*d360*/  BSYNC B1 ;  /* 0x0000000000017941 */ /* 0x000fea0003800000 */
.L_x_8450:
[----:B------:R-:W-:Y:S01]  /*d370*/  VIADD R22, R10, 0x1 ;  /* 0x000000010a167836 */ /* 0x000fe20000000000 */
[----:B------:R-:W-:Y:S04]  /*d380*/  BSSY B1, `(.L_x_8457) ;  /* 0x000006e000017945 */ /* 0x000fe80003800000 */
[----:B------:R-:W-:-:S04]  /*d390*/  ISETP.NE.AND P0, PT, R22, 0x2, PT ;  /* 0x000000021600780c */ /* 0x000fc80003f05270 */
[----:B0-----:R-:W-:Y:S02]  /*d3a0*/  SEL R24, RZ, 0x1, P0 ;  /* 0x00000001ff187807 */ /* 0x001fe40000000000 */
[----:B------:R-:W-:Y:S02]  /*d3b0*/  SEL R22, R22, RZ, P0 ;  /* 0x000000ff16167207 */ /* 0x000fe40000000000 */
[----:B------:R-:W-:Y:S01]  /*d3c0*/  LOP3.LUT R24, R11, R24, RZ, 0x3c, !PT ;  /* 0x000000180b187212 */ /* 0x000fe200078e3cff */
[----:B------:R-:W-:Y:S06]  /*d3d0*/  @!P6 BRA `(.L_x_8458) ;  /* 0x0000000400a0e947 */ /* 0x000fec0003800000 */
[----:B------:R-:W-:Y:S01]  /*d3e0*/  ULDC.64 UR4, c[0x0][0x3f8] ;  /* 0x0000fe0000047ab9 */ /* 0x000fe20000000a00 */
[----:B------:R-:W-:Y:S01]  /*d3f0*/  VIADD R13, R9, 0xffffffff ;  /* 0xffffffff090d7836 */ /* 0x000fe20000000000 */
[----:B------:R-:W-:-:S04]  /*d400*/  ISETP.NE.U32.AND P0, PT, RZ, UR4, PT ;  /* 0x00000004ff007c0c */ /* 0x000fc8000bf05070 */
[----:B------:R-:W-:-:S13]  /*d410*/  ISETP.NE.AND.EX P0, PT, RZ, UR5, PT, P0 ;  /* 0x00000005ff007c0c */ /* 0x000fda000bf05300 */
[----:B------:R-:W-:Y:S05]  /*d420*/  @!P0 BRA `(.L_x_8459) ;  /* 0x0000000000488947 */ /* 0x000fea0003800000 */
[----:B------:R-:W0:Y:S01]  /*d430*/  LDC R12, c[0x0][0x41c] ;  /* 0x00010700ff0c7b82 */ /* 0x000e220000000800 */
[----:B------:R-:W-:Y:S01]  /*d440*/  IMAD.MOV.U32 R15, RZ, RZ, R13 ;  /* 0x000000ffff0f7224 */ /* 0x000fe200078e000d */
[----:B------:R-:W-:Y:S02]  /*d450*/  ULDC.64 UR6, c[0x0][0x408] ;  /* 0x0001020000067ab9 */ /* 0x000fe40000000a00 */
[----:B------:R-:W-:-:S04]  /*d460*/  IMAD R5, R8, UR6, RZ ;  /* 0x0000000608057c24 */ /* 0x000fc8000f8e02ff */
[----:B------:R-:W-:Y:S01]  /*d470*/  IMAD R5, R6, UR7, R5 ;  /* 0x0000000706057c24 */ /* 0x000fe2000f8e0205 */
[----:B0-----:R-:W-:-:S13]  /*d480*/  ISETP.NE.AND P0, PT, R12, 0x1, PT ;  /* 0x000000010c00780c */ /* 0x001fda0003f05270 */
[----:B--2---:R-:W0:Y:S02]  /*d490*/  @P0 LDC.64 R2, c[0x0][0x420] ;  /* 0x00010800ff020b82 */ /* 0x004e240000000a00 */
        /* <DEDUP_REMOVED lines=11> */
.L_x_8459:
[----:B--2---:R-:W-:Y:S01]  /*d550*/  IMAD R2, R22, 0x8, R26 ;  /* 0x0000000816027824 */ /* 0x004fe200078e021a */
[----:B------:R-:W-:-:S04]  /*d560*/  SHF.L.U32 R3, R24, 0x1f, RZ ;  /* 0x0000001f18037819 */ /* 0x000fc800000006ff */
[----:B------:R-:W2:Y:S02]  /*d570*/  SYNCS.PHASECHK.TRANS64.TRYWAIT P0, [R2+URZ+0x31c40], R3 ;  /* 0x031c4003020075a7 */ /* 0x000ea4000800017f */
[----:B--2---:R-:W-:Y:S05]  /*d580*/  @!P0 BRA `(.L_x_8460) ;  /* 0x0000001800d88947 */ /* 0x004fea0003800000 */
.L_x_8511:
        /* <DEDUP_REMOVED lines=9> */
.L_x_8461:
[----:B0-2---:R-:W-:Y:S01]  /*d620*/  IMAD R2, R22, 0x6c00, R26 ;  /* 0x00006c0016027824 */ /* 0x005fe200078e021a */
[----:B------:R-:W-:Y:S01]  /*d630*/  R2UR UR11, R13 ;  /* 0x000000000d0b72ca */ /* 0x000fe200000e0000 */
[----:B------:R-:W-:Y:S01]  /*d640*/  VIADD R3, R26, 0x31c00 ;  /* 0x00031c001a037836 */ /* 0x000fe20000000000 */
[----:B------:R-:W-:Y:S01]  /*d650*/  R2UR UR5, R23 ;  /* 0x00000000170572ca */ /* 0x000fe200000e0000 */
[----:B------:R-:W-:Y:S01]  /*d660*/  UIADD3 UR4, UP0, UR38, 0x370, URZ ;  /* 0x0000037026047890 */ /* 0x000fe2000ff1e03f */
[----:B------:R-:W-:Y:S01]  /*d670*/  R2UR UR8, R2 ;  /* 0x00000000020872ca */ /* 0x000fe200000e0000 */
[--C-:B------:R-:W-:Y:S01]  /*d680*/  IMAD R2, R22, 0x8, R3.reuse ;  /* 0x0000000816027824 */ /* 0x100fe200078e0203 */
[----:B------:R-:W-:Y:S01]  /*d690*/  R2UR UR12, R0 ;  /* 0x00000000000c72ca */ /* 0x000fe200000e0000 */
[----:B------:R-:W-:Y:S01]  /*d6a0*/  UMOV UR10, URZ ;  /* 0x0000003f000a7c82 */ /* 0x000fe20008000000 */
[----:B-----5:R-:W-:Y:S01]  /*d6b0*/  R2UR UR13, R4 ;  /* 0x00000000040d72ca */ /* 0x020fe200000e0000 */
[----:B------:R-:W-:Y:S01]  /*d6c0*/  UMOV UR6, 0x0 ;  /* 0x0000000000067882 */ /* 0x000fe20000000000 */
[----:B------:R-:W-:Y:S01]  /*d6d0*/  R2UR UR9, R2 ;  /* 0x00000000020972ca */ /* 0x000fe200000e0000 */
[----:B------:R-:W-:Y:S01]  /*d6e0*/  UMOV UR7, 0x14f00000 ;  /* 0x14f0000000077882 */ /* 0x000fe20000000000 */
[----:B------:R-:W-:Y:S01]  /*d6f0*/  UMOV UR17, 0x20 ;  /* 0x0000002000117882 */ /* 0x000fe20000000000 */
[----:B------:R-:W-:Y:S01]  /*d700*/  UMOV UR18, 0x40 ;  /* 0x0000004000127882 */ /* 0x000fe20000000000 */
[----:B------:R-:W-:Y:S01]  /*d710*/  SHF.L.U32 R11, R11, 0x1f, RZ ;  /* 0x0000001f0b0b7819 */ /* 0x000fe200000006ff */
[----:B------:R-:W-:Y:S01]  /*d720*/  UIMAD UR11, UR11, 0x90, UR5 ;  /* 0x000000900b0b78a4 */ /* 0x000fe2000f8e0205 */
[----:B------:R-:W-:Y:S01]  /*d730*/  IMAD R2, R10, 0x8, R3 ;  /* 0x000000080a027824 */ /* 0x000fe200078e0203 */
[----:B------:R-:W-:-:S02]  /*d740*/  UIADD3 UR14, UR8, 0x16a00, URZ ;  /* 0x00016a00080e7890 */ /* 0x000fc4000fffe03f */
[----:B------:R-:W-:Y:S02]  /*d750*/  UIADD3.X UR5, URZ, UR39, URZ, UP0, !UPT ;  /* 0x000000273f057290 */ /* 0x000fe400087fe43f */
[----:B------:R-:W-:Y:S02]  /*d760*/  UIADD3 UR15, UR8, 0x18e00, URZ ;  /* 0x00018e00080f7890 */ /* 0x000fe4000fffe03f */
[----:B------:R-:W-:Y:S02]  /*d770*/  UIADD3 UR9, UR9, 0x30, URZ ;  /* 0x0000003009097890 */ /* 0x000fe4000fffe03f */
[----:B------:R-:W-:-:S03]  /*d780*/  UIADD3 UR16, UR8, 0x1b200, URZ ;  /* 0x0001b20008107890 */ /* 0x000fc6000fffe03f */
[----:B------:R-:W-:-:S04]  /*d790*/  UMOV UR8, UR14 ;  /* 0x0000000e00087c82 */ /* 0x000fc80008000000 */
        /* <DEDUP_REMOVED lines=9> */
.L_x_8512:
[----:B------:R-:W-:Y:S05]  /*d830*/  @P0 BRA `(.L_x_8463) ;  /* 0x0000000000140947 */ /* 0x000fea0003800000 */
[----:B------:R-:W-:Y:S01]  /*d840*/  ISETP.NE.AND P1, PT, R27, RZ, PT ;  /* 0x000000ff1b00720c */ /* 0x000fe20003f25270 */
[----:B------:R-:W-:-:S04]  /*d850*/  IMAD.MOV.U32 R3, RZ, RZ, 0x6c00 ;  /* 0x00006c00ff037424 */ /* 0x000fc800078e00ff */
[----:B------:R2:W-:Y:S08]  /*d860*/  SYNCS.ARRIVE.TRANS64 RZ, [R2+URZ+0x50], R3 ;  /* 0x0000500302ff79a7 */ /* 0x0005f0000800003f */
[----:B------:R-:W-:Y:S05]  /*d870*/  @!P1 BRA `(.L_x_8463) ;  /* 0x0000000000049947 */ /* 0x000fea0003800000 */
[----:B------:R-:W-:Y:S01]  /*d880*/  BPT.TRAP 0x1 ;  /* 0x000000040000795c */ /* 0x000fe20000300000 */
.L_x_8463:
        /* <DEDUP_REMOVED lines=29> */
.L_x_8458:
[----:B------:R-:W-:Y:S05]  /*da60*/  BSYNC B1 ;  /* 0x0000000000017941 */ /* 0x000fea0003800000 */
.L_x_8457:
[C---:B------:R-:W-:Y:S01]  /*da70*/  ISETP.GT.AND P0, PT, R9.reuse, 0x1, PT ;  /* 0x000000010900780c */ /* 0x040fe20003f04270 */
[----:B0-2---:R-:W-:-:S04]  /*da80*/  VIADD R2, R9, 0xfffffffe ;  /* 0xfffffffe09027836 */ /* 0x005fc80000000000 */
[----:B------:R-:W-:-:S08]  /*da90*/  IMAD.MOV.U32 R9, RZ, RZ, R2 ;  /* 0x000000ffff097224 */ /* 0x000fd000078e0002 */
[----:B------:R-:W-:Y:S05]  /*daa0*/  @P0 BRA `(.L_x_8464) ;  /* 0xfffffff000700947 */ /* 0x000fea000383ffff */
.L_x_8440:
[----:B------:R-:W-:Y:S05]  /*dab0*/  BSYNC B0 ;  /* 0x0000000000007941 */ /* 0x000fea0003800000 */
.L_x_8439:
[----:B------:R-:W-:Y:S01]  /*dac0*/  ISETP.NE.AND P0, PT, R27, RZ, PT ;  /* 0x000000ff1b00720c */ /* 0x000fe20003f05270 */
[----:B------:R-:W-:-:S12]  /*dad0*/  BSSY B0, `(.L_x_8465) ;  /* 0x000000e000007945 */ /* 0x000fd80003800000 */
[----:B------:R-:W-:Y:S05]  /*dae0*/  @P0 BRA `(.L_x_8466) ;  /* 0x0000000000300947 */ /* 0x000fea0003800000 */
[----:B------:R-:W2:Y:S01]  /*daf0*/  S2R R9, SR_LANEID ;  /* 0x0000000000097919 */ /* 0x000ea20000000000 */
[----:B------:R-:W-:Y:S01]  /*db00*/  VOTEU.ANY UR4, UPT, PT ;  /* 0x0000000000047886 */ /* 0x000fe200038e0100 */
[----:B------:R-:W3:Y:S01]  /*db10*/  LDC.64 R2, c[0x0][0xc38] ;  /* 0x00030e00ff027b82 */ /* 0x000ee20000000a00 */
[----:B------:R-:W2:Y:S08]  /*db20*/  FLO.U32 R4, UR4 ;  /* 0x0000000400047d00 */ /* 0x000eb000080e0000 */
[----:B0-----:R-:W3:Y:S01]  /*db30*/  POPC R5, UR4 ;  /* 0x0000000400057d09 */ /* 0x001ee20008000000 */
[----:B--2---:R-:W-:-:S13]  /*db40*/  ISETP.EQ.U32.AND P0, PT, R4, R9, PT ;  /* 0x000000090400720c */ /* 0x004fda0003f02070 */
[----:B---3--:R-:W2:Y:S01]  /*db50*/  @P0 ATOMG.E.ADD.STRONG.GPU PT, R3, desc[UR58][R2.64], R5 ;  /* 0x00000005020309a8 */ /* 0x008ea200081ee1fa */
[----:B------:R-:W0:Y:S02]  /*db60*/  S2R R6, SR_LTMASK ;  /* 0x0000000000067919 */ /* 0x000e240000003900 */
[----:B0-----:R-:W-:-:S04]  /*db70*/  LOP3.LUT R6, R6, UR4, RZ, 0xc0, !PT ;  /* 0x0000000406067c12 */ /* 0x001fc8000f8ec0ff */
[----:B------:R-:W0:Y:S01]  /*db80*/  POPC R9, R6 ;  /* 0x0000000600097309 */ /* 0x000e220000000000 */
[----:B--2---:R-:W0:Y:S02]  /*db90*/  SHFL.IDX PT, R4, R3, R4, 0x1f ;  /* 0x00001f0403047589 */ /* 0x004e2400000e0000 */
[----:B0-----:R-:W-:-:S07]  /*dba0*/  IADD3 R16, R4, UR36, R9 ;  /* 0x0000002404107c10 */ /* 0x001fce000fffe009 */
.L_x_8466:
[----:B------:R-:W-:Y:S05]  /*dbb0*/  BSYNC B0 ;  /* 0x0000000000007941 */ /* 0x000fea0003800000 */
.L_x_8465:
[----:B------:R-:W-:Y:S04]  /*dbc0*/  BSSY B0, `(.L_x_8467) ;  /* 0x000002b000007945 */ /* 0x000fe80003800000 */
[----:B------:R-:W-:Y:S05]  /*dbd0*/  @!P6 BRA `(.L_x_8468) ;  /* 0x0000000000a4e947 */ /* 0x000fea0003800000 */
[----:B------:R-:W-:Y:S01]  /*dbe0*/  IMAD R3, R22, 0x8, R26 ;  /* 0x0000000816037824 */ /* 0x000fe200078e021a */
[----:B------:R-:W-:-:S04]  /*dbf0*/  SHF.L.U32 R2, R24, 0x1f, RZ ;  /* 0x0000001f18027819 */ /* 0x000fc800000006ff */
[----:B------:R-:W2:Y:S02]  /*dc00*/  SYNCS.PHASECHK.TRANS64.TRYWAIT P0, [R3+URZ+0x31c60], R2 ;  /* 0x031c6002030075a7 */ /* 0x000ea4000800017f */
[----:B--2---:R-:W-:Y:S05]  /*dc10*/  @!P0 BRA `(.L_x_8469) ;  /* 0x00000014005c8947 */ /* 0x004fea0003800000 */
.L_x_8513:
        /* <DEDUP_REMOVED lines=9> */
.L_x_8470:
[----:B0-----:R-:W-:Y:S01]  /*dcb0*/  IMAD R26, R22, 0x6c00, R26 ;  /* 0x00006c00161a7824 */ /* 0x001fe200078e021a */
        /* <DEDUP_REMOVED lines=10> */
[----:B------:R-:W-:-:S05]  /*dd60*/  R2UR UR13, R7 ;  /* 0x00000000070d72ca */ /* 0x000fca00000e0000 */
        /* <DEDUP_REMOVED lines=15> */
[----:B----4-:R-:W-:Y:S01]  /*de60*/  NOP ;  /* 0x0000000000007918 */ /* 0x010fe20000000000 */
.L_x_8468:
[----:B------:R-:W-:Y:S05]  /*de70*/  BSYNC B0 ;  /* 0x0000000000007941 */ /* 0x000fea0003800000 */
.L_x_8467:
[----:B------:R-:W-:-:S05]  /*de80*/  VIADD R22, R22, 0x1 ;  /* 0x0000000116167836 */ /* 0x000fca0000000000 */
[----:B------:R-:W-:-:S04]  /*de90*/  ISETP.NE.AND P0, PT, R22, 0x2, PT ;  /* 0x000000021600780c */ /* 0x000fc80003f05270 */
[----:B--23--:R-:W-:Y:S02]  /*dea0*/  SEL R3, RZ, 0x1, P0 ;  /* 0x00000001ff037807 */ /* 0x00cfe40000000000 */
[----:B------:R-:W-:Y:S02]  /*deb0*/  SEL R22, R22, RZ, P0 ;  /* 0x000000ff16167207 */ /* 0x000fe40000000000 */
[----:B------:R-:W-:-:S07]  /*dec0*/  LOP3.LUT R24, R24, R3, RZ, 0x3c, !PT ;  /* 0x0000000318187212 */ /* 0x000fce00078e3cff */
.L_x_8424:
[----:B------:R-:W-:Y:S05]  /*ded0*/  BSYNC B6 ;  /* 0x0000000000067941 */ /* 0x000fea0003800000 */
.L_x_8422:
[----:B------:R-:W-:-:S03]  /*dee0*/  UMOV UR4, 0xffffffff ;  /* 0xffffffff00047882 */ /* 0x000fc60000000000 */
[----:B------:R-:W-:Y:S05]  /*def0*/  BRA.DIV UR4, `(.L_x_8471) ;  /* 0x0000001204b87947 */ /* 0x000fea000b800000 */
[----:B0-----:R0:W2:Y:S04]  /*df00*/  SHFL.IDX PT, R5, R16, RZ, 0x1f ;  /* 0x00001fff10057589 */ /* 0x0010a800000e0000 */
[----:B------:R0:W3:Y:S02]  /*df10*/  SHFL.IDX PT, R4, R16, 0x1, 0x1f ;  /* 0x00201f0010047f89 */ /* 0x0000e400000e0000 */
.L_x_8517:
[----:B------:R-:W-:Y:S01]  /*df20*/  ULDC UR4, c[0x0][0xc14] ;  /* 0x0003050000047ab9 */ /* 0x000fe20000000800 */
[C---:B------:R-:W-:Y:S01]  /*df30*/  IMAD.IADD R7, R27.reuse, 0x1, R19 ;  /* 0x000000011b077824 */ /* 0x040fe200078e0213 */
[----:B------:R-:W-:Y:S01]  /*df40*/  ISETP.NE.AND P0, PT, R27, 0x1f, PT ;  /* 0x0000001f1b00780c */ /* 0x000fe20003f05270 */
[----:B------:R-:W-:Y:S01]  /*df50*/  IMAD.U32 R0, RZ, RZ, UR4 ;  /* 0x00000004ff007e24 */ /* 0x000fe2000f8e00ff */
[----:B------:R-:W-:Y:S01]  /*df60*/  BSSY B0, `(.L_x_8472) ;  /* 0x0000007000007945 */ /* 0x000fe20003800000 */
[----:B------:R-:W-:-:S03]  /*df70*/  IMAD.MOV.U32 R2, RZ, RZ, RZ ;  /* 0x000000ffff027224 */ /* 0x000fc600078e00ff */
[----:B------:R-:W-:-:S13]  /*df80*/  ISETP.GE.OR P0, PT, R7, R0, !P0 ;  /* 0x000000000700720c */ /* 0x000fda0004706670 */
[----:B------:R-:W-:Y:S05]  /*df90*/  @P0 BRA `(.L_x_8473) ;  /* 0x00000000000c0947 */ /* 0x000fea0003800000 */
[----:B------:R-:W4:Y:S02]  /*dfa0*/  LDC.64 R2, c[0x0][0xc58] ;  /* 0x00031600ff027b82 */ /* 0x000f240000000a00 */
[----:B----4-:R-:W-:-:S06]  /*dfb0*/  IMAD.WIDE R2, R7, 0x4, R2 ;  /* 0x0000000407027825 */ /* 0x010fcc00078e0202 */
[----:B------:R4:W5:Y:S02]  /*dfc0*/  LDG.E R2, desc[UR58][R2.64] ;  /* 0x0000003a02027981 */ /* 0x000964000c1e1900 */
.L_x_8473:
[----:B------:R-:W-:Y:S05]  /*dfd0*/  BSYNC B0 ;  /* 0x0000000000007941 */ /* 0x000fea0003800000 */
.L_x_8472:
[----:B------:R-:W-:-:S03]  /*dfe0*/  UMOV UR4, 0xffffffff ;  /* 0xffffffff00047882 */ /* 0x000fc60000000000 */
[----:B------:R-:W-:Y:S05]  /*dff0*/  BRA.DIV UR4, `(.L_x_8474) ;  /* 0x0000001204c47947 */ /* 0x000fea000b800000 */
[----:B-----5:R-:W0:Y:S01]  /*e000*/  SHFL.UP PT, R14, R2, 0x1, RZ ;  /* 0x04200000020e7989 */ /* 0x020e2200000e00ff */
        /* <DEDUP_REMOVED lines=8> */
[----:B----4-:R-:W-:-:S05]  /*e090*/  IMAD.IADD R3, R13, 0x1, R14 ;  /* 0x000000010d037824 */ /* 0x010fca00078e020e */
        /* <DEDUP_REMOVED lines=10> */
[----:B------:R0:W4:Y:S02]  /*e140*/  SHFL.IDX PT, R14, R8, 0x1f, 0x1f ;  /* 0x03e01f00080e7f89 */ /* 0x00012400000e0000 */
.L_x_8525:
[----:B------:R-:W-:Y:S02]  /*e150*/  ULDC UR4, c[0x0][0xc10] ;  /* 0x0003040000047ab9 */ /* 0x000fe40000000800 */
[----:B------:R-:W-:-:S04]  /*e160*/  IMAD.U32 R7, RZ, RZ, UR4 ;  /* 0x00000004ff077e24 */ /* 0x000fc8000f8e00ff */
[----:B----4-:R-:W-:-:S04]  /*e170*/  IMAD R3, R14, R7, RZ ;  /* 0x000000070e037224 */ /* 0x010fc800078e02ff */
[----:B---3--:R-:W-:-:S05]  /*e180*/  IMAD.IADD R4, R4, 0x1, R3 ;  /* 0x0000000104047824 */ /* 0x008fca00078e0203 */
[----:B--2---:R-:W-:-:S13]  /*e190*/  ISETP.GT.AND P0, PT, R4, R5, PT ;  /* 0x000000050400720c */ /* 0x004fda0003f04270 */
[----:B------:R-:W-:Y:S05]  /*e1a0*/  @P0 BRA `(.L_x_8475) ;  /* 0x0000000000ac0947 */ /* 0x000fea0003800000 */
[----:B------:R-:W2:Y:S02]  /*e1b0*/  LDC R0, c[0x0][0xc14] ;  /* 0x00030500ff007b82 */ /* 0x000ea40000000800 */
.L_x_8480:
[----:B------:R-:W-:-:S05]  /*e1c0*/  VIADD R19, R19, 0x1f ;  /* 0x0000001f13137836 */ /* 0x000fca0000000000 */
[----:B--2---:R-:W-:-:S13]  /*e1d0*/  ISETP.GE.AND P0, PT, R19, R0, PT ;  /* 0x000000001300720c */ /* 0x004fda0003f06270 */
[----:B------:R-:W-:Y:S05]  /*e1e0*/  @P0 BRA `(.L_x_8476) ;  /* 0x0000000400540947 */ /* 0x000fea0003800000 */
[C---:B------:R-:W-:Y:S01]  /*e1f0*/  IMAD.IADD R7, R27.reuse, 0x1, R19 ;  /* 0x000000011b077824 */ /* 0x040fe200078e0213 */
[----:B------:R-:W-:Y:S01]  /*e200*/  ISETP.NE.AND P1, PT, R27, 0x1f, PT ;  /* 0x0000001f1b00780c */ /* 0x000fe20003f25270 */
[----:B------:R-:W-:Y:S01]  /*e210*/  BSSY B0, `(.L_x_8477) ;  /* 0x0000007000007945 */ /* 0x000fe20003800000 */
[----:B------:R-:W-:Y:S02]  /*e220*/  IMAD.MOV.U32 R2, RZ, RZ, RZ ;  /* 0x000000ffff027224 */ /* 0x000fe400078e00ff */
[----:B------:R-:W-:-:S13]  /*e230*/  ISETP.GE.OR P0, PT, R7, R0, !P1 ;  /* 0x000000000700720c */ /* 0x000fda0004f06670 */
[----:B------:R-:W-:Y:S05]  /*e240*/  @P0 BRA `(.L_x_8478) ;  /* 0x00000000000c0947 */ /* 0x000fea0003800000 */
[----:B------:R-:W2:Y:S02]  /*e250*/  LDC.64 R2, c[0x0][0xc58] ;  /* 0x00031600ff027b82 */ /* 0x000ea40000000a00 */
[----:B--2---:R-:W-:-:S06]  /*e260*/  IMAD.WIDE R2, R7, 0x4, R2 ;  /* 0x0000000407027825 */ /* 0x004fcc00078e0202 */
[----:B------:R2:W5:Y:S02]  /*e270*/  LDG.E R2, desc[UR58][R2.64] ;  /* 0x0000003a02027981 */ /* 0x000564000c1e1900 */
.L_x_8478:
[----:B------:R-:W-:Y:S05]  /*e280*/  BSYNC B0 ;  /* 0x0000000000007941 */ /* 0x000fea0003800000 */
.L_x_8477:
[----:B------:R-:W-:-:S03]  /*e290*/  UMOV UR4, 0xffffffff ;  /* 0xffffffff00047882 */ /* 0x000fc60000000000 */
[----:B------:R-:W-:Y:S05]  /*e2a0*/  BRA.DIV UR4, `(.L_x_8479) ;  /* 0x0000001204e87947 */ /* 0x000fea000b800000 */
[----:B-----5:R-:W3:Y:S01]  /*e2b0*/  SHFL.UP PT, R14, R2, 0x1, RZ ;  /* 0x04200000020e7989 */ /* 0x020ee200000e00ff */
[C---:B------:R-:W-:Y:S02]  /*e2c0*/  ISETP.NE.AND P0, PT, R27.reuse, RZ, PT ;  /* 0x000000ff1b00720c */ /* 0x040fe40003f05270 */
[C---:B------:R-:W-:Y:S02]  /*e2d0*/  ISETP.GE.U32.AND P1, PT, R27.reuse, 0x2, PT ;  /* 0x000000021b00780c */ /* 0x040fe40003f26070 */
[----:B---3--:R-:W-:Y:S02]  /*e2e0*/  SEL R13, R14, RZ, P0 ;  /* 0x000000ff0e0d7207 */ /* 0x008fe40000000000 */
[----:B------:R-:W-:-:S03]  /*e2f0*/  ISETP.GE.U32.AND P0, PT, R27, 0x4, PT ;  /* 0x000000041b00780c */ /* 0x000fc60003f06070 */
[----:B------:R-:W-:-:S05]  /*e300*/  IMAD.IADD R13, R2, 0x1, R13 ;  /* 0x00000001020d7824 */ /* 0x000fca00078e020d */
[----:B------:R-:W3:Y:S02]  /*e310*/  SHFL.UP PT, R14, R13, 0x2, RZ ;  /* 0x044000000d0e7989 */ /* 0x000ee400000e00ff */
[----:B---3--:R-:W-:Y:S02]  /*e320*/  SEL R14, R14, RZ, P1 ;  /* 0x000000ff0e0e7207 */ /* 0x008fe40000800000 */
[----:B------:R-:W-:-:S03]  /*e330*/  ISETP.GE.U32.AND P1, PT, R27, 0x8, PT ;  /* 0x000000081b00780c */ /* 0x000fc60003f26070 */
[----:B--2---:R-:W-:-:S05]  /*e340*/  IMAD.IADD R3, R13, 0x1, R14 ;  /* 0x000000010d037824 */ /* 0x004fca00078e020e */
[----:B------:R-:W2:Y:S02]  /*e350*/  SHFL.UP PT, R14, R3, 0x4, RZ ;  /* 0x04800000030e7989 */ /* 0x000ea400000e00ff */
[----:B--2---:R-:W-:Y:S02]  /*e360*/  SEL R6, R14, RZ, P0 ;  /* 0x000000ff0e067207 */ /* 0x004fe40000000000 */
[----:B------:R-:W-:-:S03]  /*e370*/  ISETP.GE.U32.AND P0, PT, R27, 0x10, PT ;  /* 0x000000101b00780c */ /* 0x000fc60003f06070 */
[----:B------:R-:W-:-:S05]  /*e380*/  IMAD.IADD R6, R3, 0x1, R6 ;  /* 0x0000000103067824 */ /* 0x000fca00078e0206 */
[----:B------:R-:W2:Y:S02]  /*e390*/  SHFL.UP PT, R14, R6, 0x8, RZ ;  /* 0x05000000060e7989 */ /* 0x000ea400000e00ff */
[----:B--2---:R-:W-:-:S05]  /*e3a0*/  SEL R7, R14, RZ, P1 ;  /* 0x000000ff0e077207 */ /* 0x004fca0000800000 */
[----:B------:R-:W-:-:S05]  /*e3b0*/  IMAD.IADD R7, R6, 0x1, R7 ;  /* 0x0000000106077824 */ /* 0x000fca00078e0207 */
[----:B------:R-:W0:Y:S02]  /*e3c0*/  SHFL.UP PT, R14, R7, 0x10, RZ ;  /* 0x06000000070e7989 */ /* 0x000e2400000e00ff */
[----:B0-----:R-:W-:-:S05]  /*e3d0*/  SEL R8, R14, RZ, P0 ;  /* 0x000000ff0e087207 */ /* 0x001fca0000000000 */
[----:B------:R-:W-:-:S05]  /*e3e0*/  IMAD.IADD R8, R7, 0x1, R8 ;  /* 0x0000000107087824 */ /* 0x000fca00078e0208 */
[----:B------:R0:W2:Y:S02]  /*e3f0*/  SHFL.IDX PT, R14, R8, 0x1f, 0x1f ;  /* 0x03e01f00080e7f89 */ /* 0x0000a400000e0000 */
.L_x_8533:
[----:B------:R-:W-:Y:S02]  /*e400*/  ULDC UR4, c[0x0][0xc10] ;  /* 0x0003040000047ab9 */ /* 0x000fe40000000800 */
[----:B------:R-:W-:-:S04]  /*e410*/  IMAD.U32 R7, RZ, RZ, UR4 ;  /* 0x00000004ff077e24 */ /* 0x000fc8000f8e00ff */
[----:B--2---:R-:W-:-:S04]  /*e420*/  IMAD R3, R14, R7, RZ ;  /* 0x000000070e037224 */ /* 0x004fc800078e02ff */
[----:B------:R-:W-:-:S05]  /*e430*/  IMAD.IADD R4, R3, 0x1, R4 ;  /* 0x0000000103047824 */ /* 0x000fca00078e0204 */
[----:B------:R-:W-:-:S13]  /*e440*/  ISETP.GT.AND P0, PT, R4, R5, PT ;  /* 0x000000050400720c */ /* 0x000fda0003f04270 */
[----:B------:R-:W-:Y:S05]  /*e450*/  @!P0 BRA `(.L_x_8480) ;  /* 0xfffffffc00588947 */ /* 0x000fea000383ffff */
.L_x_8475:
        /* <DEDUP_REMOVED lines=8> */
.L_x_8537:
[----:B------:R-:W-:Y:S01]  /*e4e0*/  ISETP.NE.AND P0, PT, R3, RZ, PT ;  /* 0x000000ff0300720c */ /* 0x000fe20003f05270 */
[----:B------:R-:W-:-:S12]  /*e4f0*/  IMAD.MOV.U32 R14, RZ, RZ, RZ ;  /* 0x000000ffff0e7224 */ /* 0x000fd800078e00ff */
[----:B------:R-:W-:Y:S05]  /*e500*/  @!P0 BRA `(.L_x_8482) ;  /* 0x0000000000108947 */ /* 0x000fea0003800000 */
[----:B------:R-:W-:Y:S01]  /*e510*/  UMOV UR4, 0xffffffff ;  /* 0xffffffff00047882 */ /* 0x000fe20000000000 */
[----:B------:R-:W-:Y:S02]  /*e520*/  VIADD R12, R4, 0xffffffff ;  /* 0xffffffff040c7836 */ /* 0x000fe40000000000 */
[----:B------:R-:W-:Y:S05]  /*e530*/  BRA.DIV UR4, `(.L_x_8483) ;  /* 0x00000016045c7947 */ /* 0x000fea000b800000 */
[----:B------:R4:W0:Y:S02]  /*e540*/  SHFL.IDX PT, R14, R8, R12, 0x1f ;  /* 0x00001f0c080e7589 */ /* 0x00082400000e0000 */
.L_x_8482:
[----:B---3--:R-:W-:Y:S01]  /*e550*/  IABS R6, R17 ;  /* 0x0000001100067213 */ /* 0x008fe20000000000 */
[----:B0-----:R-:W-:Y:S02]  /*e560*/  IMAD R16, R14, R7, R16 ;  /* 0x000000070e107224 */ /* 0x001fe400078e0210 */
[----:B------:R-:W-:Y:S01]  /*e570*/  IMAD.IADD R19, R4, 0x1, R19 ;  /* 0x0000000104137824 */ /* 0x000fe200078e0213 */
[----:B----4-:R-:W0:Y:S01]  /*e580*/  I2F.RP R8, R6 ;  /* 0x0000000600087306 */ /* 0x010e220000209400 */
[----:B------:R-:W-:Y:S01]  /*e590*/  IMAD.IADD R10, R5, 0x1, -R16 ;  /* 0x00000001050a7824 */ /* 0x000fe200078e0a10 */
[----:B------:R-:W-:-:S05]  /*e5a0*/  IABS R5, R17 ;  /* 0x0000001100057213 */ /* 0x000fca0000000000 */
[----:B------:R-:W-:Y:S01]  /*e5b0*/  IMAD.MOV R5, RZ, RZ, -R5 ;  /* 0x000000ffff057224 */ /* 0x000fe200078e0a05 */
[----:B0-----:R-:W2:Y:S02]  /*e5c0*/  MUFU.RCP R8, R8 ;  /* 0x0000000800087308 */ /* 0x001ea40000001000 */
[----:B--2---:R-:W-:-:S06]  /*e5d0*/  VIADD R2, R8, 0xffffffe ;  /* 0x0ffffffe08027836 */ /* 0x004fcc0000000000 */
[----:B------:R0:W2:Y:S02]  /*e5e0*/  F2I.FTZ.U32.TRUNC.NTZ R3, R2 ;  /* 0x0000000200037305 */ /* 0x0000a4000021f000 */
[----:B0-----:R-:W-:Y:S02]  /*e5f0*/  IMAD.MOV.U32 R2, RZ, RZ, RZ ;  /* 0x000000ffff027224 */ /* 0x001fe400078e00ff */
[----:B--2---:R-:W-:-:S04]  /*e600*/  IMAD.MOV R7, RZ, RZ, -R3 ;  /* 0x000000ffff077224 */ /* 0x004fc800078e0a03 */
        /* <DEDUP_REMOVED lines=19> */
.L_x_8476:
[----:B------:R-:W-:Y:S01]  /*e740*/  UMOV UR4, URZ ;  /* 0x0000003f00047c82 */ /* 0x000fe20008000000 */
[----:B------:R-:W-:Y:S01]  /*e750*/  UMOV UR5, URZ ;  /* 0x0000003f00057c82 */ /* 0x000fe20008000000 */
[----:B------:R-:W-:Y:S01]  /*e760*/  ULDC UR6, c[0x0][0xc14] ;  /* 0x0003050000067ab9 */ /* 0x000fe20000000800 */
[----:B------:R-:W-:Y:S02]  /*e770*/  IMAD.MOV.U32 R16, RZ, RZ, R5 ;  /* 0x000000ffff107224 */ /* 0x000fe400078e0005 */
[----:B------:R-:W-:Y:S02]  /*e780*/  IMAD.U32 R17, RZ, RZ, UR4 ;  /* 0x00000004ff117e24 */ /* 0x000fe4000f8e00ff */
[----:B------:R-:W-:Y:S02]  /*e790*/  IMAD.U32 R18, RZ, RZ, UR5 ;  /* 0x00000005ff127e24 */ /* 0x000fe4000f8e00ff */
[----:B------:R-:W-:-:S07]  /*e7a0*/  IMAD.U32 R19, RZ, RZ, UR6 ;  /* 0x00000006ff137e24 */ /* 0x000fce000f8e00ff */
.L_x_8484:
[----:B------:R-:W-:Y:S01]  /*e7b0*/  ISETP.NE.AND P0, PT, R27, RZ, PT ;  /* 0x000000ff1b00720c */ /* 0x000fe20003f05270 */
[----:B------:R-:W-:Y:S05]  /*e7c0*/  WARPSYNC.ALL ;  /* 0x0000000000007948 */ /* 0x000fea0003800000 */
[----:B------:R-:W-:Y:S07]  /*e7d0*/  BAR.SYNC.DEFER_BLOCKING 0x4, 0x1a0 ;  /* 0x0106800000007b1d */ /* 0x000fee0000010000 */
[----:B------:R-:W-:Y:S01]  /*e7e0*/  @!P0 MOV R2, 0x400 ;  /* 0x0000040000028802 */ /* 0x000fe20000000f00 */
[----:B------:R-:W2:Y:S03]  /*e7f0*/  @!P0 S2R R3, SR_CgaCtaId ;  /* 0x0000000000038919 */ /* 0x000ea60000008800 */
[----:B--2---:R-:W-:-:S05]  /*e800*/  @!P0 LEA R2, R3, R2, 0x18 ;  /* 0x0000000203028211 */ /* 0x004fca00078ec0ff */
[----:B------:R2:W-:Y:S01]  /*e810*/  @!P0 STS.128 [R2+0x31cd0], R16 ;  /* 0x031cd01002008388 */ /* 0x0005e20000000c00 */
[----:B------:R-:W-:Y:S06]  /*e820*/  BAR.ARV 0x5, 0x1a0 ;  /* 0x0146800000007b1d */ /* 0x000fec0000002000 */
[----:B------:R-:W-:-:S13]  /*e830*/  ISETP.GE.AND P0, PT, R19, R0, PT ;  /* 0x000000001300720c */ /* 0x000fda0003f06270 */
[----:B------:R-:W-:Y:S05]  /*e840*/  @!P0 BRA `(.L_x_8485) ;  /* 0xffffffc800048947 */ /* 0x000fea000383ffff */
.L_x_8420:
[----:B0-----:R-:W3:Y:S01]  /*e850*/  LDL.LU R0, [R1+0xc] ;  /* 0x00000c0001007983 */ /* 0x001ee20000300800 */
[----:B------:R-:W-:Y:S01]  /*e860*/  BSSY B0, `(.L_x_8486) ;  /* 0x000000b000007945 */ /* 0x000fe20003800000 */
[----:B------:R-:W0:Y:S01]  /*e870*/  S2R R5, SR_CgaCtaId ;  /* 0x0000000000057919 */ /* 0x000e220000008800 */
[----:B---3--:R-:W-:-:S05]  /*e880*/  VIADD R0, R0, 0x1 ;  /* 0x0000000100007836 */ /* 0x008fca0000000000 */
[----:B--2---:R-:W-:-:S04]  /*e890*/  LEA.HI R2, R0, R0, RZ, 0x1 ;  /* 0x0000000000027211 */ /* 0x004fc800078f08ff */
[----:B------:R-:W-:Y:S02]  /*e8a0*/  LOP3.LUT R3, R2, 0xfffffffe, RZ, 0xc0, !PT ;  /* 0xfffffffe02037812 */ /* 0x000fe400078ec0ff */
[----:B------:R-:W-:-:S03]  /*e8b0*/  MOV R2, 0x400 ;  /* 0x0000040000027802 */ /* 0x000fc60000000f00 */
[----:B------:R-:W-:Y:S01]  /*e8c0*/  IMAD.IADD R0, R0, 0x1, -R3 ;  /* 0x0000000100007824 */ /* 0x000fe200078e0a03 */
[----:B0-----:R-:W-:-:S04]  /*e8d0*/  LEA R9, R5, R2, 0x18 ;  /* 0x0000000205097211 */ /* 0x001fc800078ec0ff */
[----:B------:R-:W-:-:S04]  /*e8e0*/  SHF.L.U32 R0, R0, 0x1f, RZ ;  /* 0x0000001f00007819 */ /* 0x000fc800000006ff */
[----:B------:R-:W0:Y:S02]  /*e8f0*/  SYNCS.PHASECHK.TRANS64.TRYWAIT P0, [R9+URZ+0x31c20], R0 ;  /* 0x031c2000090075a7 */ /* 0x000e24000800017f */
[----:B0-----:R-:W-:Y:S05]  /*e900*/  @!P0 BRA `(.L_x_8487) ;  /* 0x00000010008c8947 */ /* 0x001fea0003800000 */
.L_x_8540:
[----:B------:R-:W-:Y:S05]  /*e910*/  BSYNC B0 ;  /* 0x0000000000007941 */ /* 0x000fea0003800000 */
.L_x_8486:
[----:B------:R-:W-:-:S03]  /*e920*/  UMOV UR4, 0xffffffff ;  /* 0xffffffff00047882 */ /* 0x000fc60000000000 */
[----:B------:R-:W-:Y:S05]  /*e930*/  BRA.DIV UR4, `(.L_x_8488) ;  /* 0x0000001204947947 */ /* 0x000fea000b800000 */
[----:B0-----:R-:W0:Y:S02]  /*e940*/  S2R R0, SR_TID.X ;  /* 0x0000000000007919 */ /* 0x001e240000002100 */
[----:B0-----:R-:W-:-:S04]  /*e950*/  SHF.R.U32.HI R0, RZ, 0x5, R0 ;  /* 0x00000005ff007819 */ /* 0x001fc80000011600 */
[----:B------:R-:W-:-:S05]  /*e960*/  LOP3.LUT R0, R0, 0x3, RZ, 0xc0, !PT ;  /* 0x0000000300007812 */ /* 0x000fca00078ec0ff */
[----:B------:R0:W2:Y:S02]  /*e970*/  SHFL.IDX PT, R14, R0, RZ, 0x1f ;  /* 0x00001fff000e7589 */ /* 0x0000a400000e0000 */
.L_x_8543:
[----:B--2---:R-:W-:Y:S01]  /*e980*/  ISETP.NE.AND P0, PT, R14, RZ, PT ;  /* 0x000000ff0e00720c */ /* 0x004fe20003f05270 */
[----:B------:R-:W-:-:S12]  /*e990*/  BSSY B0, `(.L_x_8489) ;  /* 0x0000024000007945 */ /* 0x000fd80003800000 */
[----:B------:R-:W-:Y:S05]  /*e9a0*/  @P0 BRA `(.L_x_8490) ;  /* 0x0000000000880947 */ /* 0x000fea0003800000 */
[----:B------:R-:W-:-:S03]  /*e9b0*/  UMOV UR4, 0xffffffff ;  /* 0xffffffff00047882 */ /* 0x000fc60000000000 */
[----:B------:R-:W-:Y:S05]  /*e9c0*/  BRA.DIV UR4, `(.L_x_8491) ;  /* 0x0000001204a47947 */ /* 0x000fea000b800000 */
[----:B------:R-:W-:-:S13]  /*e9d0*/  ELECT P6, URZ, PT ;  /* 0x00000000003f782f */ /* 0x000fda00038c0000 */
.L_x_8546:
[----:B------:R-:W-:Y:S05]  /*e9e0*/  @!P6 BRA `(.L_x_8490) ;  /* 0x000000000078e947 */ /* 0x000fea0003800000 */
[----:B0-----:R-:W2:Y:S02]  /*e9f0*/  LDL.LU R0, [R1+0x14] ;  /* 0x0000140001007983 */ /* 0x001ea40000300800 */
[----:B--2---:R-:W-:-:S04]  /*ea00*/  LOP3.LUT R0, R0, 0x2, RZ, 0xfc, !PT ;  /* 0x0000000200007812 */ /* 0x004fc800078efcff */
[----:B------:R-:W-:-:S13]  /*ea10*/  ISETP.NE.AND P2, PT, R0, 0x3, PT ;  /* 0x000000030000780c */ /* 0x000fda0003f45270 */
[----:B------:R-:W-:Y:S05]  /*ea20*/  @!P2 BRA `(.L_x_8492) ;  /* 0x000000000004a947 */ /* 0x000fea0003800000 */
[----:B------:R-:W-:Y:S01]  /*ea30*/  BPT.TRAP 0x1 ;  /* 0x000000040000795c */ /* 0x000fe20000300000 */
.L_x_8492:
[----:B------:R-:W-:Y:S01]  /*ea40*/  VIADD R3, R9, 0x31c40 ;  /* 0x00031c4009037836 */ /* 0x000fe20000000000 */
[----:B------:R-:W-:Y:S01]  /*ea50*/  SHF.L.U32 R2, R24, 0x1f, RZ ;  /* 0x0000001f18027819 */ /* 0x000fe200000006ff */
[C---:B------:R-:W-:Y:S02]  /*ea60*/  VIADD R0, R22.reuse, 0x1 ;  /* 0x0000000116007836 */ /* 0x040fe40000000000 */
        /* <DEDUP_REMOVED lines=9> */
.L_x_8547:
[----:B------:R-:W2:Y:S02]  /*eb00*/  SYNCS.PHASECHK.TRANS64.TRYWAIT P0, [R3+URZ], R0 ;  /* 0x00000000030075a7 */ /* 0x000ea4000800017f */
[----:B--2---:R-:W-:Y:S05]  /*eb10*/  @!P0 BRA `(.L_x_8494) ;  /* 0x0000001000848947 */ /* 0x004fea0003800000 */
.L_x_8548:
[----:B------:R-:W-:Y:S05]  /*eb20*/  @!P2 BRA `(.L_x_8495) ;  /* 0x000000000004a947 */ /* 0x000fea0003800000 */
[----:B------:R-:W-:Y:S01]  /*eb30*/  BPT.TRAP 0x1 ;  /* 0x000000040000795c */ /* 0x000fe20000300000 */
.L_x_8495:
[----:B--2---:R-:W-:-:S04]  /*eb40*/  VIADD R3, R9, 0x31c60 ;  /* 0x00031c6009037836 */ /* 0x004fc80000000000 */
[----:B------:R-:W-:-:S04]  /*eb50*/  IMAD R5, R22, 0x8, R3 ;  /* 0x0000000816057824 */ /* 0x000fc800078e0203 */
[----:B------:R-:W2:Y:S02]  /*eb60*/  SYNCS.PHASECHK.TRANS64.TRYWAIT P0, [R5+URZ], R2 ;  /* 0x00000002050075a7 */ /* 0x000ea4000800017f */
[----:B--2---:R-:W-:Y:S05]  /*eb70*/  @!P0 BRA `(.L_x_8496) ;  /* 0x0000001000808947 */ /* 0x004fea0003800000 */
.L_x_8549:
[----:B------:R-:W-:-:S07]  /*eb80*/  IMAD R3, R4, 0x8, R3 ;  /* 0x0000000804037824 */ /* 0x000fce00078e0203 */
.L_x_8497:
[----:B---3--:R3:W4:Y:S02]  /*eb90*/  SYNCS.PHASECHK.TRANS64.TRYWAIT P0, [R3+URZ], R0 ;  /* 0x00000000030075a7 */ /* 0x008724000800017f */
[----:B----4-:R-:W-:Y:S05]  /*eba0*/  @!P0 NANOSLEEP.SYNCS 0x989680 ;  /* 0x009896800000895d */ /* 0x010fea0003900000 */
[----:B------:R-:W4:Y:S02]  /*ebb0*/  @!P0 SYNCS.PHASECHK.TRANS64 P0, [R3+URZ], R0 ;  /* 0x00000000030085a7 */ /* 0x000f24000800007f */
[----:B----4-:R-:W-:Y:S05]  /*ebc0*/  @!P0 BRA `(.L_x_8497) ;  /* 0xfffffffc00f08947 */ /* 0x010fea000383ffff */
.L_x_8490:
[----:B------:R-:W-:Y:S05]  /*ebd0*/  BSYNC B0 ;  /* 0x0000000000007941 */ /* 0x000fea0003800000 */
.L_x_8489:
[----:B------:R-:W-:Y:S05]  /*ebe0*/  EXIT ;  /* 0x000000000000794d */ /* 0x000fea0003800000 */
.L_x_8382:
[----:B0-----:R-:W-:-:S04]  /*ebf0*/  IMAD.U32 R3, RZ, RZ, UR36 ;  /* 0x00000024ff037e24 */ /* 0x001fc8000f8e00ff */
[----:B------:R0:W1:Y:S03]  /*ec00*/  SYNCS.PHASECHK.TRANS64.TRYWAIT P1, [R3+URZ+0x31c00], R0 ;  /* 0x031c0000030075a7 */ /* 0x000066000802017f */
[----:B-1----:R-:W-:Y:S05]  /*ec10*/  @!P1 NANOSLEEP.SYNCS 0x989680 ;  /* 0x009896800000995d */ /* 0x002fea0003900000 */
[----:B------:R-:W1:Y:S02]  /*ec20*/  @!P1 SYNCS.PHASECHK.TRANS64 P1, [R3+URZ+0x31c00], R0 ;  /* 0x031c0000030095a7 */ /* 0x000e64000802007f */
[----:B-1----:R-:W-:Y:S05]  /*ec30*/  @!P1 BRA `(.L_x_8382) ;  /* 0xfffffffc00ec9947 */ /* 0x002fea000383ffff */
[----:B------:R-:W-:Y:S05]  /*ec40*/  BRA `(.L_x_8498) ;  /* 0xffffff2800447947 */ /* 0x000fea000383ffff */
.L_x_8386:
[----:B-1----:R1:W2:Y:S02]  /*ec50*/  SYNCS.PHASECHK.TRANS64.TRYWAIT P2, [R4+URZ+0x31c30], R3 ;  /* 0x031c3003040075a7 */ /* 0x0022a4000804017f */
[----:B--2---:R-:W-:Y:S05]  /*ec60*/  @!P2 NANOSLEEP.SYNCS 0x989680 ;  /* 0x009896800000a95d */ /* 0x004fea0003900000 */
[----:B------:R-:W2:Y:S02]  /*ec70*/  @!P2 SYNCS.PHASECHK.TRANS64 P2, [R4+URZ+0x31c30], R3 ;  /* 0x031c30030400a5a7 */ /* 0x000ea4000804007f */
[----:B--2---:R-:W-:Y:S05]  /*ec80*/  @!P2 BRA `(.L_x_8386) ;  /* 0xfffffffc00f0a947 */ /* 0x004fea000383ffff */
[----:B------:R-:W-:Y:S05]  /*ec90*/  BRA `(.L_x_8385) ;  /* 0xffffff2800687947 */ /* 0x000fea000383ffff */
.L_x_8391:
[----:B--2---:R-:W-:-:S04]  /*eca0*/  IMAD.U32 R3, RZ, RZ, UR6 ;  /* 0x00000006ff037e24 */ /* 0x004fc8000f8e00ff */
[----:B------:R2:W3:Y:S03]  /*ecb0*/  SYNCS.PHASECHK.TRANS64.TRYWAIT P2, [R3+URZ+0x31c30], R0 ;  /* 0x031c3000030075a7 */ /* 0x0004e6000804017f */
[----:B---3--:R-:W-:Y:S05]  /*ecc0*/  @!P2 NANOSLEEP.SYNCS 0x989680 ;  /* 0x009896800000a95d */ /* 0x008fea0003900000 */
[----:B------:R-:W3:Y:S02]  /*ecd0*/  @!P2 SYNCS.PHASECHK.TRANS64 P2, [R3+URZ+0x31c30], R0 ;  /* 0x031c30000300a5a7 */ /* 0x000ee4000804007f */
[----:B---3--:R-:W-:Y:S05]  /*ece0*/  @!P2 BRA `(.L_x_8391) ;  /* 0xfffffffc00eca947 */ /* 0x008fea000383ffff */
[----:B------:R-:W-:Y:S05]  /*ecf0*/  BRA `(.L_x_8388) ;  /* 0xffffff60008c7947 */ /* 0x000fea000383ffff */
.L_x_8395:
[----:B-1----:R-:W-:-:S04]  /*ed00*/  IMAD.U32 R3, RZ, RZ, UR6 ;  /* 0x00000006ff037e24 */ /* 0x002fc8000f8e00ff */
[----:B------:R1:W2:Y:S03]  /*ed10*/  SYNCS.PHASECHK.TRANS64.TRYWAIT P2, [R3+URZ+0x31c50], R0 ;  /* 0x031c5000030075a7 */ /* 0x0002a6000804017f */
[----:B--2---:R-:W-:Y:S05]  /*ed20*/  @!P2 NANOSLEEP.SYNCS 0x989680 ;  /* 0x009896800000a95d */ /* 0x004fea0003900000 */
[----:B------:R-:W2:Y:S02]  /*ed30*/  @!P2 SYNCS.PHASECHK.TRANS64 P2, [R3+URZ+0x31c50], R0 ;  /* 0x031c50000300a5a7 */ /* 0x000ea4000804007f */
[----:B--2---:R-:W-:Y:S05]  /*ed40*/  @!P2 BRA `(.L_x_8395) ;  /* 0xfffffffc00eca947 */ /* 0x004fea000383ffff */
[----:B------:R-:W-:Y:S05]  /*ed50*/  BRA `(.L_x_8392) ;  /* 0xffffff7800307947 */ /* 0x000fea000383ffff */
.L_x_8400:
[----:B--2---:R-:W-:-:S04]  /*ed60*/  IMAD.U32 R5, RZ, RZ, UR9 ;  /* 0x00000009ff057e24 */ /* 0x004fc8000f8e00ff */
[----:B------:R2:W3:Y:S03]  /*ed70*/  SYNCS.PHASECHK.TRANS64.TRYWAIT P0, [R5+URZ+0x31c50], R4 ;  /* 0x031c5004050075a7 */ /* 0x0004e6000800017f */
[----:B---3--:R-:W-:Y:S05]  /*ed80*/  @!P0 NANOSLEEP.SYNCS 0x989680 ;  /* 0x009896800000895d */ /* 0x008fea0003900000 */
[----:B------:R-:W3:Y:S02]  /*ed90*/  @!P0 SYNCS.PHASECHK.TRANS64 P0, [R5+URZ+0x31c50], R4 ;  /* 0x031c5004050085a7 */ /* 0x000ee4000800007f */
[----:B---3--:R-:W-:Y:S05]  /*eda0*/  @!P0 BRA `(.L_x_8400) ;  /* 0xfffffffc00ec8947 */ /* 0x008fea000383ffff */
[----:B------:R-:W-:Y:S05]  /*edb0*/  BRA `(.L_x_8399) ;  /* 0xffffff9800087947 */ /* 0x000fea000383ffff */
.L_x_8431:
        /* <DEDUP_REMOVED lines=8> */
[----:B-1----:R-:W-:Y:S05]  /*ee40*/  WARPSYNC.COLLECTIVE R15, `(.L_x_8500) ;  /* 0x000000000f087348 */ /* 0x002fea0003c00000 */
[----:B------:R0:W2:Y:S02]  /*ee50*/  SHFL.IDX P6, R14, R13, R12, R11 ;  /* 0x0000000c0d0e7389 */ /* 0x0000a400000c000b */
[----:B012---:R-:W-:Y:S01]  /*ee60*/  ENDCOLLECTIVE ;  /* 0x000000000000791b */ /* 0x007fe20003800000 */
.L_x_8500:
[----:B------:R-:W-:Y:S05]  /*ee70*/  BSYNC B0 ;  /* 0x0000000000007941 */ /* 0x000fea0003800000 */
.L_x_8499:
[----:B------:R-:W-:Y:S05]  /*ee80*/  BRA `(.L_x_8501) ;  /* 0xffffffcc00a07947 */ /* 0x000fea000383ffff */
.L_x_8432:
[----:B------:R-:W-:Y:S01]  /*ee90*/  BSSY B0, `(.L_x_8502) ;  /* 0x0000006000007945 */ /* 0x000fe20003800000 */
[----:B------:R-:W-:-:S07]  /*eea0*/  IMAD.MOV.U32 R15, RZ, RZ, -0x1 ;  /* 0xffffffffff0f7424 */ /* 0x000fce00078e00ff */
[----:B-1----:R-:W-:Y:S05]  /*eeb0*/  WARPSYNC.COLLECTIVE R15, `(.L_x_8503) ;  /* 0x000000000f0c7348 */ /* 0x002fea0003c00000 */
[----:B------:R-:W-:Y:S02]  /*eec0*/  ELECT P6, UR62, PT ;  /* 0x00000000003e782f */ /* 0x000fe400038c0000 */
[----:B------:R-:W-:Y:S01]  /*eed0*/  MOV R14, UR62 ;  /* 0x0000003e000e7c02 */ /* 0x000fe20008000f00 */
[----:B-1----:R-:W-:Y:S10]  /*eee0*/  ENDCOLLECTIVE ;  /* 0x000000000000791b */ /* 0x002ff40003800000 */
.L_x_8503:
[----:B------:R-:W-:Y:S05]  /*eef0*/  BSYNC B0 ;  /* 0x0000000000007941 */ /* 0x000fea0003800000 */
.L_x_8502:
[----:B------:R-:W-:Y:S05]  /*ef00*/  BRA `(.L_x_8504) ;  /* 0xffffffcc00947947 */ /* 0x000fea000383ffff */
.L_x_8435:
[----:B--2---:R2:W3:Y:S02]  /*ef10*/  SYNCS.PHASECHK.TRANS64.TRYWAIT P0, [R5+URZ+0x31c40], R4 ;  /* 0x031c4004050075a7 */ /* 0x0044e4000800017f */
[----:B---3--:R-:W-:Y:S05]  /*ef20*/  @!P0 NANOSLEEP.SYNCS 0x989680 ;  /* 0x009896800000895d */ /* 0x008fea0003900000 */
[----:B------:R-:W3:Y:S02]  /*ef30*/  @!P0 SYNCS.PHASECHK.TRANS64 P0, [R5+URZ+0x31c40], R4 ;  /* 0x031c4004050085a7 */ /* 0x000ee4000800007f */
[----:B---3--:R-:W-:Y:S05]  /*ef40*/  @!P0 BRA `(.L_x_8435) ;  /* 0xfffffffc00f08947 */ /* 0x008fea000383ffff */
[----:B------:R-:W-:Y:S05]  /*ef50*/  BRA `(.L_x_8505) ;  /* 0xffffffcc00ec7947 */ /* 0x000fea000383ffff */
.L_x_8438:
[----:B0-----:R0:W2:Y:S02]  /*ef60*/  SYNCS.PHASECHK.TRANS64.TRYWAIT P0, [R26+URZ+0x31c20], R5 ;  /* 0x031c20051a0075a7 */ /* 0x0010a4000800017f */
[----:B--2---:R-:W-:Y:S05]  /*ef70*/  @!P0 NANOSLEEP.SYNCS 0x989680 ;  /* 0x009896800000895d */ /* 0x004fea0003900000 */
[----:B------:R-:W2:Y:S02]  /*ef80*/  @!P0 SYNCS.PHASECHK.TRANS64 P0, [R26+URZ+0x31c20], R5 ;  /* 0x031c20051a0085a7 */ /* 0x000ea4000800007f */
[----:B--2---:R-:W-:Y:S05]  /*ef90*/  @!P0 BRA `(.L_x_8438) ;  /* 0xfffffffc00f08947 */ /* 0x004fea000383ffff */
[----:B------:R-:W-:Y:S05]  /*efa0*/  BRA `(.L_x_8506) ;  /* 0xffffffd4001c7947 */ /* 0x000fea000383ffff */
.L_x_8446:
[----:B--2---:R2:W3:Y:S02]  /*efb0*/  SYNCS.PHASECHK.TRANS64.TRYWAIT P0, [R3+URZ+0x31c40], R2 ;  /* 0x031c4002030075a7 */ /* 0x0044e4000800017f */
[----:B---3--:R-:W-:Y:S05]  /*efc0*/  @!P0 NANOSLEEP.SYNCS 0x989680 ;  /* 0x009896800000895d */ /* 0x008fea0003900000 */
[----:B------:R-:W3:Y:S02]  /*efd0*/  @!P0 SYNCS.PHASECHK.TRANS64 P0, [R3+URZ+0x31c40], R2 ;  /* 0x031c4002030085a7 */ /* 0x000ee4000800007f */
[----:B---3--:R-:W-:Y:S05]  /*efe0*/  @!P0 BRA `(.L_x_8446) ;  /* 0xfffffffc00f08947 */ /* 0x008fea000383ffff */
[----:B------:R-:W-:Y:S05]  /*eff0*/  BRA `(.L_x_8507) ;  /* 0xffffffd400c47947 */ /* 0x000fea000383ffff */
.L_x_8448:
[----:B0-----:R0:W2:Y:S02]  /*f000*/  SYNCS.PHASECHK.TRANS64.TRYWAIT P0, [R2+URZ+0x60], R5 ;  /* 0x00006005020075a7 */ /* 0x0010a4000800017f */
[----:B--2---:R-:W-:Y:S05]  /*f010*/  @!P0 NANOSLEEP.SYNCS 0x989680 ;  /* 0x009896800000895d */ /* 0x004fea0003900000 */
[----:B------:R-:W2:Y:S02]  /*f020*/  @!P0 SYNCS.PHASECHK.TRANS64 P0, [R2+URZ+0x60], R5 ;  /* 0x00006005020085a7 */ /* 0x000ea4000800007f */
[----:B--2---:R-:W-:Y:S05]  /*f030*/  @!P0 BRA `(.L_x_8448) ;  /* 0xfffffffc00f08947 */ /* 0x004fea000383ffff */
[----:B------:R-:W-:Y:S05]  /*f040*/  BRA `(.L_x_8508) ;  /* 0xffffffd800507947 */ /* 0x000fea000383ffff */
.L_x_8453:
[----:B---3--:R3:W4:Y:S02]  /*f050*/  SYNCS.PHASECHK.TRANS64.TRYWAIT P0, [R3+URZ+0x31c40], R2 ;  /* 0x031c4002030075a7 */ /* 0x008724000800017f */
[----:B----4-:R-:W-:Y:S05]  /*f060*/  @!P0 NANOSLEEP.SYNCS 0x989680 ;  /* 0x009896800000895d */ /* 0x010fea0003900000 */
[----:B------:R-:W4:Y:S02]  /*f070*/  @!P0 SYNCS.PHASECHK.TRANS64 P0, [R3+URZ+0x31c40], R2 ;  /* 0x031c4002030085a7 */ /* 0x000f24000800007f */
[----:B----4-:R-:W-:Y:S05]  /*f080*/  @!P0 BRA `(.L_x_8453) ;  /* 0xfffffffc00f08947 */ /* 0x010fea000383ffff */
[----:B------:R-:W-:Y:S05]  /*f090*/  BRA `(.L_x_8509) ;  /* 0xffffffdc00807947 */ /* 0x000fea000383ffff */
.L_x_8455:
[----:B0-----:R0:W2:Y:S02]  /*f0a0*/  SYNCS.PHASECHK.TRANS64.TRYWAIT P1, [R3+URZ+0x60], R24 ;  /* 0x00006018030075a7 */ /* 0x0010a4000802017f */
[----:B--2---:R-:W-:Y:S05]  /*f0b0*/  @!P1 NANOSLEEP.SYNCS 0x989680 ;  /* 0x009896800000995d */ /* 0x004fea0003900000 */
[----:B------:R-:W2:Y:S02]  /*f0c0*/  @!P1 SYNCS.PHASECHK.TRANS64 P1, [R3+URZ+0x60], R24 ;  /* 0x00006018030095a7 */ /* 0x000ea4000802007f */
[----:B--2---:R-:W-:Y:S05]  /*f0d0*/  @!P1 BRA `(.L_x_8455) ;  /* 0xfffffffc00f09947 */ /* 0x004fea000383ffff */
[----:B------:R-:W-:Y:S05]  /*f0e0*/  BRA `(.L_x_8510) ;  /* 0xffffffe0000c7947 */ /* 0x000fea000383ffff */
.L_x_8460:
[----:B--2---:R2:W3:Y:S02]  /*f0f0*/  SYNCS.PHASECHK.TRANS64.TRYWAIT P0, [R2+URZ+0x31c40], R3 ;  /* 0x031c4003020075a7 */ /* 0x0044e4000800017f */
[----:B---3--:R-:W-:Y:S05]  /*f100*/  @!P0 NANOSLEEP.SYNCS 0x989680 ;  /* 0x009896800000895d */ /* 0x008fea0003900000 */
[----:B------:R-:W3:Y:S02]  /*f110*/  @!P0 SYNCS.PHASECHK.TRANS64 P0, [R2+URZ+0x31c40], R3 ;  /* 0x031c4003020085a7 */ /* 0x000ee4000800007f */
[----:B---3--:R-:W-:Y:S05]  /*f120*/  @!P0 BRA `(.L_x_8460) ;  /* 0xfffffffc00f08947 */ /* 0x008fea000383ffff */
[----:B------:R-:W-:Y:S05]  /*f130*/  BRA `(.L_x_8511) ;  /* 0xffffffe400147947 */ /* 0x000fea000383ffff */
.L_x_8462:
[----:B0-----:R0:W2:Y:S02]  /*f140*/  SYNCS.PHASECHK.TRANS64.TRYWAIT P1, [R2+URZ+0x60], R11 ;  /* 0x0000600b020075a7 */ /* 0x0010a4000802017f */
[----:B--2---:R-:W-:Y:S05]  /*f150*/  @!P1 NANOSLEEP.SYNCS 0x989680 ;  /* 0x009896800000995d */ /* 0x004fea0003900000 */
[----:B------:R-:W2:Y:S02]  /*f160*/  @!P1 SYNCS.PHASECHK.TRANS64 P1, [R2+URZ+0x60], R11 ;  /* 0x0000600b020095a7 */ /* 0x000ea4000802007f */
[----:B--2---:R-:W-:Y:S05]  /*f170*/  @!P1 BRA `(.L_x_8462) ;  /* 0xfffffffc00f09947 */ /* 0x004fea000383ffff */
[----:B------:R-:W-:Y:S05]  /*f180*/  BRA `(.L_x_8512) ;  /* 0xffffffe400a87947 */ /* 0x000fea000383ffff */
.L_x_8469:
[----:B--2---:R2:W3:Y:S02]  /*f190*/  SYNCS.PHASECHK.TRANS64.TRYWAIT P0, [R3+URZ+0x31c60], R2 ;  /* 0x031c6002030075a7 */ /* 0x0044e4000800017f */
[----:B---3--:R-:W-:Y:S05]  /*f1a0*/  @!P0 NANOSLEEP.SYNCS 0x989680 ;  /* 0x009896800000895d */ /* 0x008fea0003900000 */
[----:B------:R-:W3:Y:S02]  /*f1b0*/  @!P0 SYNCS.PHASECHK.TRANS64 P0, [R3+URZ+0x31c60], R2 ;  /* 0x031c6002030085a7 */ /* 0x000ee4000800007f */
[----:B---3--:R-:W-:Y:S05]  /*f1c0*/  @!P0 BRA `(.L_x_8469) ;  /* 0xfffffffc00f08947 */ /* 0x008fea000383ffff */
[----:B------:R-:W-:Y:S05]  /*f1d0*/  BRA `(.L_x_8513) ;  /* 0xffffffe800907947 */ /* 0x000fea000383ffff */
.L_x_8471:
[----:B------:R-:W-:Y:S01]  /*f1e0*/  BSSY B0, `(.L_x_8514) ;  /* 0x0000008000007945 */ /* 0x000fe20003800000 */
[----:B------:R-:W-:Y:S02]  /*f1f0*/  IMAD.MOV.U32 R13, RZ, RZ, R16 ;  /* 0x000000ffff0d7224 */ /* 0x000fe400078e0010 */
[----:B------:R-:W-:Y:S02]  /*f200*/  IMAD.MOV.U32 R12, RZ, RZ, RZ ;  /* 0x000000ffff0c7224 */ /* 0x000fe400078e00ff */
[----:B------:R-:W-:Y:S02]  /*f210*/  IMAD.MOV.U32 R11, RZ, RZ, 0x1f ;  /* 0x0000001fff0b7424 */ /* 0x000fe400078e00ff */
[----:B------:R-:W-:-:S07]  /*f220*/  IMAD.MOV.U32 R15, RZ, RZ, -0x1 ;  /* 0xffffffffff0f7424 */ /* 0x000fce00078e00ff */
[----:B01----:R-:W-:Y:S05]  /*f230*/  WARPSYNC.COLLECTIVE R15, `(.L_x_8515) ;  /* 0x000000000f087348 */ /* 0x003fea0003c00000 */
[----:B------:R2:W3:Y:S02]  /*f240*/  SHFL.IDX P6, R14, R13, R12, R11 ;  /* 0x0000000c0d0e7389 */ /* 0x0004e400000c000b */
[----:B0123--:R-:W-:Y:S01]  /*f250*/  ENDCOLLECTIVE ;  /* 0x000000000000791b */ /* 0x00ffe20003800000 */
.L_x_8515:
[----:B------:R-:W-:Y:S05]  /*f260*/  BSYNC B0 ;  /* 0x0000000000007941 */ /* 0x000fea0003800000 */
.L_x_8514:
        /* <DEDUP_REMOVED lines=8> */
.L_x_8516:
[----:B------:R-:W-:Y:S01]  /*f2f0*/  IMAD.MOV.U32 R4, RZ, RZ, R14 ;  /* 0x000000ffff047224 */ /* 0x000fe200078e000e */
[----:B------:R-:W-:Y:S06]  /*f300*/  BRA `(.L_x_8517) ;  /* 0xffffffec00047947 */ /* 0x000fec000383ffff */
.L_x_8474:
[----:B------:R-:W-:Y:S01]  /*f310*/  BSSY B0, `(.L_x_8518) ;  /* 0x0000008000007945 */ /* 0x000fe20003800000 */
[----:B-----5:R-:W-:Y:S02]  /*f320*/  IMAD.MOV.U32 R13, RZ, RZ, R2 ;  /* 0x000000ffff0d7224 */ /* 0x020fe400078e0002 */
[----:B------:R-:W-:Y:S02]  /*f330*/  IMAD.MOV.U32 R12, RZ, RZ, 0x1 ;  /* 0x00000001ff0c7424 */ /* 0x000fe400078e00ff */
[----:B------:R-:W-:Y:S02]  /*f340*/  IMAD.MOV.U32 R11, RZ, RZ, RZ ;  /* 0x000000ffff0b7224 */ /* 0x000fe400078e00ff */
[----:B------:R-:W-:-:S07]  /*f350*/  IMAD.MOV.U32 R15, RZ, RZ, -0x1 ;  /* 0xffffffffff0f7424 */ /* 0x000fce00078e00ff */
[----:B01234-:R-:W-:Y:S05]  /*f360*/  WARPSYNC.COLLECTIVE R15, `(.L_x_8519) ;  /* 0x000000000f087348 */ /* 0x01ffea0003c00000 */
[----:B------:R0:W0:Y:S02]  /*f370*/  SHFL.UP P6, R14, R13, R12, R11 ;  /* 0x0400000c0d0e7389 */ /* 0x00002400000c000b */
[----:B01234-:R-:W-:Y:S01]  /*f380*/  ENDCOLLECTIVE ;  /* 0x000000000000791b */ /* 0x01ffe20003800000 */
.L_x_8519:
[----:B------:R-:W-:Y:S05]  /*f390*/  BSYNC B0 ;  /* 0x0000000000007941 */ /* 0x000fea0003800000 */
.L_x_8518:
        /* <DEDUP_REMOVED lines=10> */
.L_x_8520:
        /* <DEDUP_REMOVED lines=8> */
.L_x_8521:
        /* <DEDUP_REMOVED lines=8> */
.L_x_8522:
        /* <DEDUP_REMOVED lines=8> */
.L_x_8523:
        /* <DEDUP_REMOVED lines=8> */
.L_x_8524:
[----:B------:R-:W-:Y:S05]  /*f640*/  BRA `(.L_x_8525) ;  /* 0xffffffe800c07947 */ /* 0x000fea000383ffff */
.L_x_8479:
        /* <DEDUP_REMOVED lines=8> */
.L_x_8527:
[----:B------:R-:W-:Y:S05]  /*f6d0*/  BSYNC B0 ;  /* 0x0000000000007941 */ /* 0x000fea0003800000 */
.L_x_8526:
        /* <DEDUP_REMOVED lines=10> */
.L_x_8528:
        /* <DEDUP_REMOVED lines=8> */
.L_x_8529:
        /* <DEDUP_REMOVED lines=8> */
.L_x_8530:
        /* <DEDUP_REMOVED lines=8> */
.L_x_8531:
        /* <DEDUP_REMOVED lines=8> */
.L_x_8532:
[----:B------:R-:W-:Y:S05]  /*f980*/  BRA `(.L_x_8533) ;  /* 0xffffffe8009c7947 */ /* 0x000fea000383ffff */
.L_x_8481:
[----:B------:R-:W-:Y:S01]  /*f990*/  BSSY B0, `(.L_x_8534) ;  /* 0x0000006000007945 */ /* 0x000fe20003800000 */
[----:B------:R-:W-:Y:S01]  /*f9a0*/  PLOP3.LUT P6, PT, P6, PT, PT, 0x8, 0x0 ;  /* 0x000000000000781c */ /* 0x000fe200037ce170 */
[----:B------:R-:W-:-:S12]  /*f9b0*/  IMAD.MOV.U32 R15, RZ, RZ, -0x1 ;  /* 0xffffffffff0f7424 */ /* 0x000fd800078e00ff */
[----:B01----:R-:W-:Y:S05]  /*f9c0*/  WARPSYNC.COLLECTIVE R15, `(.L_x_8535) ;  /* 0x000000000f087348 */ /* 0x003fea0003c00000 */
[----:B------:R-:W-:Y:S01]  /*f9d0*/  VOTE.ANY R14, PT, P6 ;  /* 0x00000000000e7806 */ /* 0x000fe200030e0100 */
[----:B01----:R-:W-:Y:S06]  /*f9e0*/  ENDCOLLECTIVE ;  /* 0x000000000000791b */ /* 0x003fec0003800000 */
.L_x_8535:
[----:B------:R-:W-:Y:S05]  /*f9f0*/  BSYNC B0 ;  /* 0x0000000000007941 */ /* 0x000fea0003800000 */
.L_x_8534:
        /* <DEDUP_REMOVED lines=9> */
.L_x_8536:
[----:B------:R-:W-:Y:S01]  /*fa90*/  IMAD.MOV.U32 R17, RZ, RZ, R14 ;  /* 0x000000ffff117224 */ /* 0x000fe200078e000e */
[----:B------:R-:W-:Y:S06]  /*faa0*/  BRA `(.L_x_8537) ;  /* 0xffffffe8008c7947 */ /* 0x000fec000383ffff */
.L_x_8483:
[----:B------:R-:W-:Y:S01]  /*fab0*/  BSSY B0, `(.L_x_8538) ;  /* 0x0000007000007945 */ /* 0x000fe20003800000 */
[----:B------:R-:W-:Y:S02]  /*fac0*/  IMAD.MOV.U32 R13, RZ, RZ, R8 ;  /* 0x000000ffff0d7224 */ /* 0x000fe400078e0008 */
[----:B------:R-:W-:Y:S02]  /*fad0*/  IMAD.MOV.U32 R11, RZ, RZ, 0x1f ;  /* 0x0000001fff0b7424 */ /* 0x000fe400078e00ff */
[----:B------:R-:W-:-:S07]  /*fae0*/  IMAD.MOV.U32 R15, RZ, RZ, -0x1 ;  /* 0xffffffffff0f7424 */ /* 0x000fce00078e00ff */
[----:B0123--:R-:W-:Y:S05]  /*faf0*/  WARPSYNC.COLLECTIVE R15, `(.L_x_8539) ;  /* 0x000000000f087348 */ /* 0x00ffea0003c00000 */
[----:B------:R4:W0:Y:S02]  /*fb00*/  SHFL.IDX P6, R14, R13, R12, R11 ;  /* 0x0000000c0d0e7389 */ /* 0x00082400000c000b */
[----:B01234-:R-:W-:Y:S01]  /*fb10*/  ENDCOLLECTIVE ;  /* 0x000000000000791b */ /* 0x01ffe20003800000 */
.L_x_8539:
[----:B------:R-:W-:Y:S05]  /*fb20*/  BSYNC B0 ;  /* 0x0000000000007941 */ /* 0x000fea0003800000 */
.L_x_8538:
[----:B------:R-:W-:Y:S05]  /*fb30*/  BRA `(.L_x_8482) ;  /* 0xffffffe800847947 */ /* 0x000fea000383ffff */
.L_x_8487:
[----:B0-----:R0:W2:Y:S02]  /*fb40*/  SYNCS.PHASECHK.TRANS64.TRYWAIT P0, [R9+URZ+0x31c20], R0 ;  /* 0x031c2000090075a7 */ /* 0x0010a4000800017f */
[----:B--2---:R-:W-:Y:S05]  /*fb50*/  @!P0 NANOSLEEP.SYNCS 0x989680 ;  /* 0x009896800000895d */ /* 0x004fea0003900000 */
[----:B------:R-:W2:Y:S02]  /*fb60*/  @!P0 SYNCS.PHASECHK.TRANS64 P0, [R9+URZ+0x31c20], R0 ;  /* 0x031c2000090085a7 */ /* 0x000ea4000800007f */
[----:B--2---:R-:W-:Y:S05]  /*fb70*/  @!P0 BRA `(.L_x_8487) ;  /* 0xfffffffc00f08947 */ /* 0x004fea000383ffff */
[----:B------:R-:W-:Y:S05]  /*fb80*/  BRA `(.L_x_8540) ;  /* 0xffffffec00607947 */ /* 0x000fea000383ffff */
.L_x_8488:
        /* <DEDUP_REMOVED lines=8> */
[----:B01----:R-:W-:Y:S05]  /*fc10*/  WARPSYNC.COLLECTIVE R15, `(.L_x_8542) ;  /* 0x000000000f087348 */ /* 0x003fea0003c00000 */
[----:B------:R2:W3:Y:S02]  /*fc20*/  SHFL.IDX P6, R14, R13, R12, R11 ;  /* 0x0000000c0d0e7389 */ /* 0x0004e400000c000b */
[----:B0123--:R-:W-:Y:S01]  /*fc30*/  ENDCOLLECTIVE ;  /* 0x000000000000791b */ /* 0x00ffe20003800000 */
.L_x_8542:
[----:B------:R-:W-:Y:S05]  /*fc40*/  BSYNC B0 ;  /* 0x0000000000007941 */ /* 0x000fea0003800000 */
.L_x_8541:
[----:B------:R-:W-:Y:S05]  /*fc50*/  BRA `(.L_x_8543) ;  /* 0xffffffec00487947 */ /* 0x000fea000383ffff */
.L_x_8491:
[----:B------:R-:W-:Y:S01]  /*fc60*/  BSSY B1, `(.L_x_8544) ;  /* 0x0000006000017945 */ /* 0x000fe20003800000 */
[----:B------:R-:W-:-:S07]  /*fc70*/  IMAD.MOV.U32 R15, RZ, RZ, -0x1 ;  /* 0xffffffffff0f7424 */ /* 0x000fce00078e00ff */
[----:B01----:R-:W-:Y:S05]  /*fc80*/  WARPSYNC.COLLECTIVE R15, `(.L_x_8545) ;  /* 0x000000000f0c7348 */ /* 0x003fea0003c00000 */
[----:B------:R-:W-:Y:S02]  /*fc90*/  ELECT P6, UR62, PT ;  /* 0x00000000003e782f */ /* 0x000fe400038c0000 */
[----:B------:R-:W-:Y:S01]  /*fca0*/  MOV R14, UR62 ;  /* 0x0000003e000e7c02 */ /* 0x000fe20008000f00 */
[----:B01----:R-:W-:Y:S10]  /*fcb0*/  ENDCOLLECTIVE ;  /* 0x000000000000791b */ /* 0x003ff40003800000 */
.L_x_8545:
[----:B------:R-:W-:Y:S05]  /*fcc0*/  BSYNC B1 ;  /* 0x0000000000017941 */ /* 0x000fea0003800000 */
.L_x_8544:
[----:B------:R-:W-:Y:S05]  /*fcd0*/  BRA `(.L_x_8546) ;  /* 0xffffffec00407947 */ /* 0x000fea000383ffff */
.L_x_8493:
[----:B0-----:R0:W2:Y:S02]  /*fce0*/  SYNCS.PHASECHK.TRANS64.TRYWAIT P0, [R7+URZ], R2 ;  /* 0x00000002070075a7 */ /* 0x0010a4000800017f */
[----:B--2---:R-:W-:Y:S05]  /*fcf0*/  @!P0 NANOSLEEP.SYNCS 0x989680 ;  /* 0x009896800000895d */ /* 0x004fea0003900000 */
[----:B------:R-:W2:Y:S02]  /*fd00*/  @!P0 SYNCS.PHASECHK.TRANS64 P0, [R7+URZ], R2 ;  /* 0x00000002070085a7 */ /* 0x000ea4000800007f */
[----:B--2---:R-:W-:Y:S05]  /*fd10*/  @!P0 BRA `(.L_x_8493) ;  /* 0xfffffffc00f08947 */ /* 0x004fea000383ffff */
[----:B------:R-:W-:Y:S05]  /*fd20*/  BRA `(.L_x_8547) ;  /* 0xffffffec00747947 */ /* 0x000fea000383ffff */
.L_x_8494:
[----:B--2---:R2:W3:Y:S02]  /*fd30*/  SYNCS.PHASECHK.TRANS64.TRYWAIT P0, [R3+URZ], R0 ;  /* 0x00000000030075a7 */ /* 0x0044e4000800017f */
[----:B---3--:R-:W-:Y:S05]  /*fd40*/  @!P0 NANOSLEEP.SYNCS 0x989680 ;  /* 0x009896800000895d */ /* 0x008fea0003900000 */
[----:B------:R-:W3:Y:S02]  /*fd50*/  @!P0 SYNCS.PHASECHK.TRANS64 P0, [R3+URZ], R0 ;  /* 0x00000000030085a7 */ /* 0x000ee4000800007f */
[----:B---3--:R-:W-:Y:S05]  /*fd60*/  @!P0 BRA `(.L_x_8494) ;  /* 0xfffffffc00f08947 */ /* 0x008fea000383ffff */
[----:B------:R-:W-:Y:S05]  /*fd70*/  BRA `(.L_x_8548) ;  /* 0xffffffec00687947 */ /* 0x000fea000383ffff */
.L_x_8496:
[----:B--2---:R2:W3:Y:S02]  /*fd80*/  SYNCS.PHASECHK.TRANS64.TRYWAIT P0, [R5+URZ], R2 ;  /* 0x00000002050075a7 */ /* 0x0044e4000800017f */
[----:B---3--:R-:W-:Y:S05]  /*fd90*/  @!P0 NANOSLEEP.SYNCS 0x989680 ;  /* 0x009896800000895d */ /* 0x008fea0003900000 */
[----:B------:R-:W3:Y:S02]  /*fda0*/  @!P0 SYNCS.PHASECHK.TRANS64 P0, [R5+URZ], R2 ;  /* 0x00000002050085a7 */ /* 0x000ee4000800007f */
[----:B---3--:R-:W-:Y:S05]  /*fdb0*/  @!P0 BRA `(.L_x_8496) ;  /* 0xfffffffc00f08947 */ /* 0x008fea000383ffff */
[----:B------:R-:W-:Y:S05]  /*fdc0*/  BRA `(.L_x_8549) ;  /* 0xffffffec006c7947 */ /* 0x000fea000383ffff */
.L_x_8550:
        /* <DEDUP_REMOVED lines=11> */
.L_x_12780:


//--------------------- .text._ZN7cutlass13device_kernelIN5flash11enable_sm90INS1_16FlashAttnFwdSm90INS1_25CollectiveMainloopFwdSm90ILi2EN4cute5tupleIJNS5_1CILi1EEES8_S8_EEENS6_IJNS7_ILi192EEENS7_ILi144EEENS7_ILi96EEEEEELi96ENS_10bfloat16_tEfNS_4arch4Sm90ELb0ELb0ELb0ELb1ELb0ELb1ELb0ELb0ELb1ELb0ELb0ELb0EEENS1_21CollectiveEpilogueFwdINS6_IJSA_SC_SB_EEES9_SE_SG_Li384ELb1ELb0ELb0ELb0EEENS1_36VarlenDynamicPersistentTileSchedulerILi192ELi144ELi384ELi32ELb0ELb0ELb1ELb0ELb1ELb1EEEEEEEEEvNT_6ParamsE --------------------------
	.section	.text._ZN7cutlass13device_kernelIN5flash11enable_sm90INS1_16FlashAttnFwdSm90INS1_25CollectiveMainloopFwdSm90ILi2EN4cute5tupleIJNS5_1CILi1EEES8_S8_EEENS6_IJNS7_ILi192EEENS7_ILi144EEENS7_ILi96EEEEEELi96ENS_10bfloat16_tEfNS_4arch4Sm90ELb0ELb0ELb0ELb1ELb0ELb1ELb0ELb0ELb1ELb0ELb0ELb0EEENS1_21CollectiveEpilogueFwdINS6_IJSA_SC_SB_EEES9_SE_SG_Li384ELb1ELb0ELb0ELb0EEENS1_36VarlenDynamicPersistentTileSchedulerILi192ELi144ELi384ELi32ELb0ELb0ELb1ELb0ELb1ELb1EEEEEEEEEvNT_6ParamsE,"ax",@progbits
	.align	128
.text._ZN7cutlass13device_kernelIN5flash11enable_sm90INS1_16FlashAttnFwdSm90INS1_25CollectiveMainloopFwdSm90ILi2EN4cute5tupleIJNS5_1CILi1EEES8_S8_EEENS6_IJNS7_ILi192EEENS7_ILi144EEENS7_ILi96EEEEEELi96ENS_10bfloat16_tEfNS_4arch4Sm90ELb0ELb0ELb0ELb1ELb0ELb1ELb0ELb0ELb1ELb0ELb0ELb0EEENS1_21CollectiveEpilogueFwdINS6_IJSA_SC_SB_EEES9_SE_SG_Li384ELb1ELb0ELb0ELb0EEENS1_36VarlenDynamicPersistentTileSchedulerILi192ELi144ELi384ELi32ELb0ELb0ELb1ELb0ELb1ELb1EEEEEEEEEvNT_6ParamsE:
        .type           _ZN7cutlass13device_kernelIN5flash11enable_sm90INS1_16FlashAttnFwdSm90INS1_25CollectiveMainloopFwdSm90ILi2EN4cute5tupleIJNS5_1CILi1EEES8_S8_EEENS6_IJNS7_ILi192EEENS7_ILi144EEENS7_ILi96EEEEEELi96ENS_10bfloat16_tEfNS_4arch4Sm90ELb0ELb0ELb0ELb1ELb0ELb1ELb0ELb0ELb1ELb0ELb0ELb0EEENS1_21CollectiveEpilogueFwdINS6_IJSA_SC_SB_EEES9_SE_SG_Li384ELb1ELb0ELb0ELb0EEENS1_36VarlenDynamicPersistentTileSchedulerILi192ELi144ELi384ELi32ELb0ELb0ELb1ELb0ELb1ELb1EEEEEEEEEvNT_6ParamsE,@function
        .size           _ZN7cutlass13device_kernelIN5flash11enable_sm90INS1_16FlashAttnFwdSm90INS1_25CollectiveMainloopFwdSm90ILi2EN4cute5tupleIJNS5_1CILi1EEES8_S8_EEENS6_IJNS7_ILi192EEENS7_ILi144EEENS7_ILi96EEEEEELi96ENS_10bfloat16_tEfNS_4arch4Sm90ELb0ELb0ELb0ELb1ELb0ELb1ELb0ELb0ELb1ELb0ELb0ELb0EEENS1_21CollectiveEpilogueFwdINS6_IJSA_SC_SB_EEES9_SE_SG_Li384ELb1ELb0ELb0ELb0EEENS1_36VarlenDynamicPersistentTileSchedulerILi192ELi144ELi384ELi32ELb0ELb0ELb1ELb0ELb1ELb1EEEEEEEEEvNT_6ParamsE,(.L_x_12781 - _ZN7cutlass13device_kernelIN5flash11enable_sm90INS1_16FlashAttnFwdSm90INS1_25CollectiveMainloopFwdSm90ILi2EN4cute5tupleIJNS5_1CILi1EEES8_S8_EEENS6_IJNS7_ILi192EEENS7_ILi144EEENS7_ILi96EEEEEELi96ENS_10bfloat16_tEfNS_4arch4Sm90ELb0ELb0ELb0ELb1ELb0ELb1ELb0ELb0ELb1ELb0ELb0ELb0EEENS1_21CollectiveEpilogueFwdINS6_IJSA_SC_SB_EEES9_SE_SG_Li384ELb1ELb0ELb0ELb0EEENS1_36VarlenDynamicPersistentTileSchedulerILi192ELi144ELi384ELi32ELb0ELb0ELb1ELb0ELb1ELb1EEEEEEEEEvNT_6ParamsE)
        .other          _ZN7cutlass13device_kernelIN5flash11enable_sm90INS1_16FlashAttnFwdSm90INS1_25CollectiveMainloopFwdSm90ILi2EN4cute5tupleIJNS5_1CILi1EEES8_S8_EEENS6_IJNS7_ILi192EEENS7_ILi144EEENS7_ILi96EEEEEELi96ENS_10bfloat16_tEfNS_4arch4Sm90ELb0ELb0ELb0ELb1ELb0ELb1ELb0ELb0ELb1ELb0ELb0ELb0EEENS1_21CollectiveEpilogueFwdINS6_IJSA_SC_SB_EEES9_SE_SG_Li384ELb1ELb0ELb0ELb0EEENS1_36VarlenDynamicPersistentTileSchedulerILi192ELi144ELi384ELi32ELb0ELb0ELb1ELb0ELb1ELb1EEEEEEEEEvNT_6ParamsE,@"STO_CUDA_ENTRY STV_DEFAULT"
_ZN7cutlass13device_kernelIN5flash11enable_sm90INS1_16FlashAttnFwdSm90INS1_25CollectiveMainloopFwdSm90ILi2EN4cute5tupleIJNS5_1CILi1EEES8_S8_EEENS6_IJNS7_ILi192EEENS7_ILi144EEENS7_ILi96EEEEEELi96ENS_10bfloat16_tEfNS_4arch4Sm90ELb0ELb0ELb0ELb1ELb0ELb1ELb0ELb0ELb1ELb0ELb0ELb0EEENS1_21CollectiveEpilogueFwdINS6_IJSA_SC_SB_EEES9_SE_SG_Li384ELb1ELb0ELb0ELb0EEENS1_36VarlenDynamicPersistentTileSchedulerILi192ELi144ELi384ELi32ELb0ELb0ELb1ELb0ELb1ELb1EEEEEEEEEvNT_6ParamsE:
        /* <DEDUP_REMOVED lines=27> */
.L_x_8552:
[----:B------:R-:W-:Y:S05]  /*01b0*/  BSYNC B0 ;  /* 0x0000000000007941 */ /* 0x000fea0003800000 */
.L_x_8551:
        /* <DEDUP_REMOVED lines=41> */
.L_x_8553:
        /* <DEDUP_REMOVED lines=22> */
.L_x_8554:
        /* <DEDUP_REMOVED lines=18> */
.L_x_8555:
        /* <DEDUP_REMOVED lines=22> */
.L_x_8556:
        /* <DEDUP_REMOVED lines=22> */
.L_x_8557:
        /* <DEDUP_REMOVED lines=10> */
.L_x_8560:
[----:B------:R-:W-:-:S08]  /*0a30*/  NOP ;  /* 0x0000000000007918 */ /* 0x000fd00000000000 */
[----:B------:R-:W1:Y:S02]  /*0a40*/  USETMAXREG.TRY_ALLOC.CTAPOOL UP0, 0xa0 ;  /* 0x000000a0000079c8 */ /* 0x000e640008000600 */
[----:B-1----:R-:W-:-:S13]  /*0a50*/  PLOP3.LUT P0, PT, PT, PT, UP0, 0x80, 0x0 ;  /* 0x000000000000781c */ /* 0x002fda0003f0f008 */
[----:B------:R-:W-:Y:S05]  /*0a60*/  @!P0 BRA `(.L_x_8560) ;  /* 0xfffffffc00f08947 */ /* 0x000fea000383ffff */
[----:B------:R-:W2:Y:S01]  /*0a70*/  LDL.LU R0, [R1+0x28] ;  /* 0x0000280001007983 */ /* 0x000ea20000300800 */
[----:B0-----:R-:W0:Y:S01]  /*0a80*/  S2R R2, SR_TID.X ;  /* 0x0000000000027919 */ /* 0x001e220000002100 */
[----:B------:R-:W1:Y:S01]  /*0a90*/  S2UR UR5, SR_CgaCtaId ;  /* 0x00000000000579c3 */ /* 0x000e620000008800 */
[----:B------:R-:W-:Y:S01]  /*0aa0*/  UMOV UR4, 0x400 ;  /* 0x0000040000047882 */ /* 0x000fe20000000000 */
[----:B0-----:R-:W-:-:S06]  /*0ab0*/  SHF.R.U32.HI R2, RZ, 0x7, R2 ;  /* 0x00000007ff027819 */ /* 0x001fcc0000011602 */
[----:B------:R-:W-:Y:S06]  /*0ac0*/  BAR.ARV 0x8, 0x1a0 ;  /* 0x0206800000007b1d */ /* 0x000fec0000002000 */
[----:B------:R-:W-:-:S13]  /*0ad0*/  ISETP.NE.AND P0, PT, R2, 0x1, PT ;  /* 0x000000010200780c */ /* 0x000fda0003f05270 */
[----:B------:R-:W-:Y:S08]  /*0ae0*/  @!P0 BAR.ARV 0x9, 0x100 ;  /* 0x0244000000008b1d */ /* 0x000ff00000002000 */
[----:B------:R-:W-:Y:S01]  /*0af0*/  BAR.SYNC.DEFER_BLOCKING 0x5, 0x1a0 ;  /* 0x0146800000007b1d */ /* 0x000fe20000010000 */
[----:B-1----:R-:W-:-:S06]  /*0b00*/  ULEA UR4, UR5, UR4, 0x18 ;  /* 0x0000000405047291 */ /* 0x002fcc000f8ec03f */
[----:B------:R-:W-:Y:S01]  /*0b10*/  IMAD.U32 R18, RZ, RZ, UR4 ;  /* 0x00000004ff127e24 */ /* 0x000fe2000f8e00ff */
[----:B------:R-:W-:-:S04]  /*0b20*/  ULDC UR4, c[0x0][0xc14] ;  /* 0x0003050000047ab9 */ /* 0x000fc80000000800 */
[----:B------:R-:W0:Y:S01]  /*0b30*/  LDS.128 R104, [R18+0x31cd0] ;  /* 0x031cd00012687984 */ /* 0x000e220000000c00 */
[----:B------:R-:W-:Y:S06]  /*0b40*/  BAR.ARV 0x4, 0x1a0 ;  /* 0x0106800000007b1d */ /* 0x000fec0000002000 */
[----:B--2---:R-:W-:-:S04]  /*0b50*/  LOP3.LUT R0, R0, 0xffffffef, RZ, 0xc0, !PT ;  /* 0xffffffef00007812 */ /* 0x004fc800078ec0ff */
[----:B------:R-:W-:-:S05]  /*0b60*/  @P0 LOP3.LUT R0, R0, 0x10, RZ, 0xfc, !PT ;  /* 0x0000001000000812 */ /* 0x000fca00078efcff */
[----:B------:R3:W-:Y:S01]  /*0b70*/  STL [R1+0x28], R0 ;  /* 0x0000280001007387 */ /* 0x0007e20000100800 */
[----:B0-----:R-:W-:-:S13]  /*0b80*/  ISETP.GE.AND P0, PT, R107, UR4, PT ;  /* 0x000000046b007c0c */ /* 0x001fda000bf06270 */
[----:B---3--:R-:W-:Y:S05]  /*0b90*/  @P0 BRA `(.L_x_8561) ;  /* 0x000001a800c40947 */ /* 0x008fea0003800000 */
[----:B------:R-:W2:Y:S01]  /*0ba0*/  LDL R2, [R1+0xa0] ;  /* 0x0000a00001027983 */ /* 0x000ea20000100800 */
[----:B------:R-:W-:Y:S01]  /*0bb0*/  IMAD.MOV.U32 R16, RZ, RZ, -0x2 ;  /* 0xfffffffeff107424 */ /* 0x000fe200078e00ff */
[----:B------:R-:W-:Y:S02]  /*0bc0*/  R2UR UR4, R18 ;  /* 0x00000000120472ca */ /* 0x000fe400000e0000 */
[----:B------:R-:W-:Y:S01]  /*0bd0*/  CS2R R148, SRZ ;  /* 0x0000000000947805 */ /* 0x000fe2000001ff00 */
[----:B------:R-:W0:Y:S10]  /*0be0*/  S2R R0, SR_TID.X ;  /* 0x0000000000007919 */ /* 0x000e340000002100 */
[----:B------:R-:W-:Y:S01]  /*0bf0*/  UIADD3 UR4, UR4, 0xda00, URZ ;  /* 0x0000da0004047890 */ /* 0x000fe2000fffe03f */
[----:B0-----:R-:W-:-:S05]  /*0c00*/  VIADD R21, R0, 0xffffff80 ;  /* 0xffffff8000157836 */ /* 0x001fca0000000000 */
[----:B------:R-:W-:Y:S02]  /*0c10*/  SHF.R.S32.HI R0, RZ, 0x1f, R21 ;  /* 0x0000001fff007819 */ /* 0x000fe40000011415 */
[-C--:B------:R-:W-:Y:S02]  /*0c20*/  LEA.HI R12, R21, R21.reuse, RZ, 0x1 ;  /* 0x00000015150c7211 */ /* 0x080fe400078f08ff */
[CC--:B------:R-:W-:Y:S02]  /*0c30*/  LEA.HI R3, R0.reuse, R21.reuse, RZ, 0x4 ;  /* 0x0000001500037211 */ /* 0x0c0fe400078f20ff */
[----:B------:R-:W-:Y:S02]  /*0c40*/  LEA.HI R5, R0, R21, RZ, 0x5 ;  /* 0x0000001500057211 */ /* 0x000fe400078f28ff */
[----:B------:R-:W-:Y:S02]  /*0c50*/  LOP3.LUT R4, R3, 0xfffffff0, RZ, 0xc0, !PT ;  /* 0xfffffff003047812 */ /* 0x000fe400078ec0ff */
[----:B------:R-:W-:-:S02]  /*0c60*/  SHF.R.S32.HI R145, RZ, 0x1, R12 ;  /* 0x00000001ff917819 */ /* 0x000fc4000001140c */
[----:B------:R-:W-:Y:S01]  /*0c70*/  SHF.R.S32.HI R9, RZ, 0x5, R5 ;  /* 0x00000005ff097819 */ /* 0x000fe20000011405 */
[----:B------:R-:W-:Y:S01]  /*0c80*/  IMAD.IADD R4, R21, 0x1, -R4 ;  /* 0x0000000115047824 */ /* 0x000fe200078e0a04 */
[----:B------:R-:W-:-:S03]  /*0c90*/  SHF.R.S32.HI R6, RZ, 0x4, R3 ;  /* 0x00000004ff067819 */ /* 0x000fc60000011403 */
[--C-:B------:R-:W-:Y:S01]  /*0ca0*/  IMAD R17, R9, 0x10, R4.reuse ;  /* 0x0000001009117824 */ /* 0x100fe200078e0204 */
[----:B------:R-:W-:Y:S02]  /*0cb0*/  SHF.R.S32.HI R5, RZ, 0x1f, R4 ;  /* 0x0000001fff057819 */ /* 0x000fe40000011404 */
[----:B------:R-:W-:-:S04]  /*0cc0*/  LEA.HI R3, R3, R6, RZ, 0x1 ;  /* 0x0000000603037211 */ /* 0x000fc800078f08ff */
[----:B------:R-:W-:-:S05]  /*0cd0*/  LOP3.LUT R3, R3, 0x1ffffffe, RZ, 0xc0, !PT ;  /* 0x1ffffffe03037812 */ /* 0x000fca00078ec0ff */
[----:B------:R-:W-:Y:S01]  /*0ce0*/  IMAD.IADD R3, R6, 0x1, -R3 ;  /* 0x0000000106037824 */ /* 0x000fe200078e0a03 */
[----:B--2---:R-:W-:Y:S02]  /*0cf0*/  R2UR UR5, R2 ;  /* 0x00000000020572ca */ /* 0x004fe400000e0000 */
[----:B------:R-:W-:-:S04]  /*0d00*/  LEA.HI R2, R0, R21, RZ, 0x7 ;  /* 0x0000001500027211 */ /* 0x000fc800078f38ff */
[----:B------:R-:W-:Y:S02]  /*0d10*/  LOP3.LUT R7, R2, 0xffffff80, RZ, 0xc0, !PT ;  /* 0xffffff8002077812 */ /* 0x000fe400078ec0ff */
[----:B------:R-:W-:-:S03]  /*0d20*/  SHF.R.S32.HI R19, RZ, 0x7, R2 ;  /* 0x00000007ff137819 */ /* 0x000fc60000011402 */
[----:B------:R-:W-:Y:S01]  /*0d30*/  IMAD.IADD R24, R21, 0x1, -R7 ;  /* 0x0000000115187824 */ /* 0x000fe200078e0a07 */
[C---:B------:R-:W-:Y:S01]  /*0d40*/  LEA.HI R7, R12.reuse, R145, RZ, 0x1 ;  /* 0x000000910c077211 */ /* 0x040fe200078f08ff */
[----:B------:R-:W-:Y:S01]  /*0d50*/  IMAD.HI R2, R19, 0x55555556, RZ ;  /* 0x5555555613027827 */ /* 0x000fe200078e02ff */
[----:B------:R-:W-:Y:S01]  /*0d60*/  LOP3.LUT R12, R12, 0xfffffffe, RZ, 0xc0, !PT ;  /* 0xfffffffe0c0c7812 */ /* 0x000fe200078ec0ff */
[----:B------:R-:W-:Y:S01]  /*0d70*/  ULOP3.LUT UR5, UR5, 0x1, URZ, 0xfc, !UPT ;  /* 0x0000000105057892 */ /* 0x000fe2000f8efc3f */
[----:B------:R-:W-:Y:S02]  /*0d80*/  SHF.R.S32.HI R10, RZ, 0x1f, R24 ;  /* 0x0000001fff0a7819 */ /* 0x000fe40000011418 */
[----:B------:R-:W-:Y:S01]  /*0d90*/  LOP3.LUT R14, R7, 0x7fffffe, RZ, 0xc0, !PT ;  /* 0x07fffffe070e7812 */ /* 0x000fe200078ec0ff */
[----:B------:R-:W-:Y:S01]  /*0da0*/  IMAD.IADD R20, R21, 0x1, -R12 ;  /* 0x0000000115147824 */ /* 0x000fe200078e0a0c */
[----:B------:R-:W-:Y:S02]  /*0db0*/  LEA.HI R11, R10, R24, RZ, 0x2 ;  /* 0x000000180a0b7211 */ /* 0x000fe400078f10ff */
[-C--:B------:R-:W-:Y:S01]  /*0dc0*/  LEA.HI R7, R5, R4.reuse, RZ, 0x3 ;  /* 0x0000000405077211 */ /* 0x080fe200078f18ff */
[----:B------:R-:W-:Y:S01]  /*0dd0*/  IMAD.IADD R13, R145, 0x1, -R14 ;  /* 0x00000001910d7824 */ /* 0x000fe200078e0a0e */
[----:B------:R-:W-:Y:S01]  /*0de0*/  LEA.HI R5, R5, R4, RZ, 0x2 ;  /* 0x0000000405057211 */ /* 0x000fe200078f10ff */
[----:B------:R-:W-:Y:S01]  /*0df0*/  IMAD.SHL.U32 R146, R20, 0x8, RZ ;  /* 0x0000000814927824 */ /* 0x000fe200078e00ff */
[----:B------:R-:W-:Y:S01]  /*0e00*/  LOP3.LUT R15, R11, 0x7ffffffc, RZ, 0xc0, !PT ;  /* 0x7ffffffc0b0f7812 */ /* 0x000fe200078ec0ff */
[----:B------:R-:W-:Y:S01]  /*0e10*/  IMAD.SHL.U32 R8, R7, 0x10, RZ ;  /* 0x0000001007087824 */ /* 0x000fe200078e00ff */
[----:B------:R-:W-:Y:S01]  /*0e20*/  LOP3.LUT R7, R5, 0x7fffffc, RZ, 0xc0, !PT ;  /* 0x07fffffc05077812 */ /* 0x000fe200078ec0ff */
[----:B------:R-:W-:Y:S01]  /*0e30*/  IMAD R13, R6, 0x8, R13 ;  /* 0x00000008060d7824 */ /* 0x000fe200078e020d */
[----:B------:R-:W-:Y:S01]  /*0e40*/  SHF.R.S32.HI R5, RZ, 0x2, R5 ;  /* 0x00000002ff057819 */ /* 0x000fe20000011405 */
[----:B------:R-:W-:Y:S01]  /*0e50*/  IMAD.IADD R15, R24, 0x1, -R15 ;  /* 0x00000001180f7824 */ /* 0x000fe200078e0a0f */
[----:B------:R-:W-:Y:S01]  /*0e60*/  LOP3.LUT R8, R8, 0x7fffff80, RZ, 0xc0, !PT ;  /* 0x7fffff8008087812 */ /* 0x000fe200078ec0ff */
[----:B------:R-:W-:Y:S01]  /*0e70*/  IMAD.IADD R7, R4, 0x1, -R7 ;  /* 0x0000000104077824 */ /* 0x000fe200078e0a07 */
[--C-:B------:R-:W-:Y:S01]  /*0e80*/  SHF.R.S32.HI R6, RZ, 0x2, R11.reuse ;  /* 0x00000002ff067819 */ /* 0x100fe2000001140b */
[----:B------:R-:W-:Y:S01]  /*0e90*/  IMAD R4, R15, R16, 0x90 ;  /* 0x000000900f047424 */ /* 0x000fe200078e0210 */
[----:B------:R-:W-:Y:S01]  /*0ea0*/  SHF.R.S32.HI R11, RZ, 0x1f, R11 ;  /* 0x0000001fff0b7819 */ /* 0x000fe2000001140b */
[----:B------:R-:W-:Y:S01]  /*0eb0*/  IMAD R8, R9, 0x100, R8 ;  /* 0x0000010009087824 */ /* 0x000fe200078e0208 */
[----:B------:R-:W-:Y:S01]  /*0ec0*/  LEA.HI R10, R10, R24, RZ, 0x5 ;  /* 0x000000180a0a7211 */ /* 0x000fe200078f28ff */
[----:B------:R-:W-:Y:S01]  /*0ed0*/  IMAD.SHL.U32 R5, R5, 0x40, RZ ;  /* 0x0000004005057824 */ /* 0x000fe200078e00ff */
[----:B------:R0:W-:Y:S01]  /*0ee0*/  STL [R1+0x90], R4 ;  /* 0x0000900401007387 */ /* 0x0001e20000100800 */
[----:B------:R-:W-:Y:S01]  /*0ef0*/  IMAD R7, R7, 0x10, R8 ;  /* 0x0000001007077824 */ /* 0x000fe200078e0208 */
[----:B------:R-:W-:Y:S01]  /*0f00*/  LEA.HI R11, R11, R6, RZ, 0x3 ;  /* 0x000000060b0b7211 */ /* 0x000fe200078f18ff */
[C---:B------:R-:W-:Y:S01]  /*0f10*/  VIADD R12, R146.reuse, 0x10 ;  /* 0x00000010920c7836 */ /* 0x040fe20000000000 */
[----:B------:R-:W-:Y:S01]  /*0f20*/  LOP3.LUT R5, R5, 0x40, RZ, 0xc0, !PT ;  /* 0x0000004005057812 */ /* 0x000fe200078ec0ff */
[----:B------:R-:W-:Y:S01]  /*0f30*/  VIADD R9, R146, 0x20 ;  /* 0x0000002092097836 */ /* 0x000fe20000000000 */
[----:B------:R-:W-:Y:S01]  /*0f40*/  LOP3.LUT R11, R11, 0xfffffff8, RZ, 0xc0, !PT ;  /* 0xfffffff80b0b7812 */ /* 0x000fe200078ec0ff */
[----:B------:R-:W-:Y:S01]  /*0f50*/  IMAD.SHL.U32 R14, R13, 0x20, RZ ;  /* 0x000000200d0e7824 */ /* 0x000fe200078e00ff */
[----:B------:R-:W-:-:S02]  /*0f60*/  LEA.HI R2, R2, R2, RZ, 0x1 ;  /* 0x0000000202027211 */ /* 0x000fc400078f08ff */
[----:B0-----:R-:W-:Y:S01]  /*0f70*/  LEA.HI R4, R0, R21, RZ, 0x2 ;  /* 0x0000001500047211 */ /* 0x001fe200078f10ff */
[----:B------:R-:W-:Y:S01]  /*0f80*/  IMAD.SHL.U32 R0, R3, 0x8, RZ ;  /* 0x0000000803007824 */ /* 0x000fe200078e00ff */
[----:B------:R-:W-:Y:S01]  /*0f90*/  SHF.R.S32.HI R10, RZ, 0x5, R10 ;  /* 0x00000005ff0a7819 */ /* 0x000fe2000001140a */
[----:B------:R-:W-:Y:S01]  /*0fa0*/  IMAD.IADD R11, R6, 0x1, -R11 ;  /* 0x00000001060b7824 */ /* 0x000fe200078e0a0b */
[----:B------:R-:W-:Y:S01]  /*0fb0*/  SHF.R.S32.HI R22, RZ, 0x2, R4 ;  /* 0x00000002ff167819 */ /* 0x000fe20000011404 */
[----:B------:R-:W-:Y:S01]  /*0fc0*/  IMAD.U32 R3, R17, 0x20, R0 ;  /* 0x0000002011037824 */ /* 0x000fe200078e0000 */
[----:B------:R-:W-:Y:S01]  /*0fd0*/  SHF.R.S32.HI R8, RZ, 0x1f, R4 ;  /* 0x0000001fff087819 */ /* 0x000fe20000011404 */
[----:B------:R-:W-:Y:S01]  /*0fe0*/  IMAD R11, R10, 0x10, R11 ;  /* 0x000000100a0b7824 */ /* 0x000fe200078e020b */
[----:B------:R-:W-:Y:S01]  /*0ff0*/  LOP3.LUT R0, R5, 0x8, R0, 0xf8, !PT ;  /* 0x0000000805007812 */ /* 0x000fe200078ef800 */
[----:B------:R-:W-:Y:S01]  /*1000*/  STL [R1+0x60], R22 ;  /* 0x0000601601007387 */ /* 0x000fe20000100800 */
[----:B------:R-:W-:Y:S01]  /*1010*/  LEA.HI R8, R8, R22, RZ, 0x2 ;  /* 0x0000001608087211 */ /* 0x000fe200078f10ff */
[----:B------:R-:W-:Y:S01]  /*1020*/  IMAD R2, R2, -0x3, R19 ;  /* 0xfffffffd02027824 */ /* 0x000fe200078e0213 */
[----:B------:R-:W-:Y:S01]  /*1030*/  SHF.R.U32.HI R5, RZ, 0x3, R5 ;  /* 0x00000003ff057819 */ /* 0x000fe20000011605 */
[----:B------:R0:W-:Y:S01]  /*1040*/  STL [R1+0x98], R3 ;  /* 0x0000980301007387 */ /* 0x0001e20000100800 */
[----:B------:R-:W-:Y:S01]  /*1050*/  LOP3.LUT R8, R8, 0xfffffffc, RZ, 0xc0, !PT ;  /* 0xfffffffc08087812 */ /* 0x000fe200078ec0ff */
[----:B------:R-:W-:Y:S01]  /*1060*/  IMAD.MOV.U32 R19, RZ, RZ, RZ ;  /* 0x000000ffff137224 */ /* 0x000fe200078e00ff */
[----:B------:R-:W-:Y:S01]  /*1070*/  LOP3.LUT R0, R0, R5, RZ, 0x3c, !PT ;  /* 0x0000000500007212 */ /* 0x000fe200078e3cff */
[----:B------:R1:W-:Y:S01]  /*1080*/  STL [R1+0x30], R12 ;  /* 0x0000300c01007387 */ /* 0x0003e20000100800 */
[----:B------:R-:W-:-:S02]  /*1090*/  SHF.R.S32.HI R5, RZ, 0x1f, R12 ;  /* 0x0000001fff057819 */ /* 0x000fc4000001140c */
[----:B------:R-:W-:Y:S01]  /*10a0*/  LOP3.LUT R4, R4, 0x1ffffffc, RZ, 0xc0, !PT ;  /* 0x1ffffffc04047812 */ /* 0x000fe200078ec0ff */
[----:B------:R2:W-:Y:S01]  /*10b0*/  STL [R1+0x34], R9 ;  /* 0x0000340901007387 */ /* 0x0005e20000100800 */
[CC--:B------:R-:W-:Y:S01]  /*10c0*/  LEA.HI R6, R5.reuse, R12.reuse, RZ, 0x3 ;  /* 0x0000000c05067211 */ /* 0x0c0fe200078f18ff */
[----:B0-----:R-:W-:Y:S01]  /*10d0*/  IMAD.IADD R3, R22, 0x1, -R8 ;  /* 0x0000000116037824 */ /* 0x001fe200078e0a08 */
[----:B------:R-:W-:Y:S01]  /*10e0*/  SHF.R.S32.HI R8, RZ, 0x1f, R9 ;  /* 0x0000001fff087819 */ /* 0x000fe20000011409 */
[----:B------:R-:W-:Y:S01]  /*10f0*/  IMAD.IADD R7, R0, 0x1, R7 ;  /* 0x0000000100077824 */ /* 0x000fe200078e0207 */
[----:B------:R-:W-:Y:S01]  /*1100*/  LEA.HI R5, R5, R12, RZ, 0x5 ;  /* 0x0000000c05057211 */ /* 0x000fe200078f28ff */
[----:B------:R-:W-:Y:S01]  /*1110*/  IMAD R0, R2, 0x40, R11 ;  /* 0x0000004002007824 */ /* 0x000fe200078e020b */
[----:B------:R0:W-:Y:S01]  /*1120*/  STL [R1+0x78], R3 ;  /* 0x0000780301007387 */ /* 0x0001e20000100800 */
[CC--:B-1----:R-:W-:Y:S01]  /*1130*/  LEA.HI R12, R8.reuse, R9.reuse, RZ, 0x5 ;  /* 0x00000009080c7211 */ /* 0x0c2fe200078f28ff */
[----:B------:R-:W-:Y:S01]  /*1140*/  IMAD.IADD R4, R21, 0x1, -R4 ;  /* 0x0000000115047824 */ /* 0x000fe200078e0a04 */
[----:B--2---:R-:W-:Y:S01]  /*1150*/  LEA.HI R9, R8, R9, RZ, 0x3 ;  /* 0x0000000908097211 */ /* 0x004fe200078f18ff */
[----:B------:R-:W-:Y:S01]  /*1160*/  STL [R1+0x3c], R14 ;  /* 0x00003c0e01007387 */ /* 0x000fe20000100800 */
[----:B------:R-:W-:Y:S01]  /*1170*/  SHF.R.S32.HI R8, RZ, 0x5, R12 ;  /* 0x00000005ff087819 */ /* 0x000fe2000001140c */
[----:B------:R-:W-:Y:S01]  /*1180*/  IMAD R144, R7, 0x2, R18 ;  /* 0x0000000207907824 */ /* 0x000fe200078e0212 */
[----:B------:R-:W-:Y:S01]  /*1190*/  SHF.R.S32.HI R5, RZ, 0x5, R5 ;  /* 0x00000005ff057819 */ /* 0x000fe20000011405 */
[----:B0-----:R-:W-:-:S02]  /*11a0*/  IMAD.SHL.U32 R3, R3, 0x40, RZ ;  /* 0x0000004003037824 */ /* 0x001fc400078e00ff */
[--C-:B------:R-:W-:Y:S02]  /*11b0*/  IMAD R13, R8, 0x1800, R14.reuse ;  /* 0x00001800080d7824 */ /* 0x100fe400078e020e */
[----:B------:R-:W-:Y:S01]  /*11c0*/  IMAD R5, R5, 0x1800, R14 ;  /* 0x0000180005057824 */ /* 0x000fe200078e020e */
[----:B------:R-:W-:-:S04]  /*11d0*/  LOP3.LUT R16, R3, 0xc0, RZ, 0xc0, !PT ;  /* 0x000000c003107812 */ /* 0x000fc800078ec0ff */
[----:B------:R-:W-:Y:S01]  /*11e0*/  SHF.R.U32.HI R15, RZ, 0x3, R16 ;  /* 0x00000003ff0f7819 */ /* 0x000fe20000011610 */
[----:B------:R-:W-:Y:S01]  /*11f0*/  STL [R1+0x2c], R16 ;  /* 0x00002c1001007387 */ /* 0x000fe20000100800 */
[C---:B------:R-:W-:Y:S02]  /*1200*/  LOP3.LUT R3, R16.reuse, 0x18, R6, 0xf8, !PT ;  /* 0x0000001810037812 */ /* 0x040fe400078ef806 */
[C---:B------:R-:W-:Y:S01]  /*1210*/  LOP3.LUT R12, R16.reuse, 0x18, R9, 0xf8, !PT ;  /* 0x00000018100c7812 */ /* 0x040fe200078ef809 */
[----:B------:R-:W-:Y:S01]  /*1220*/  STL [R1+0x38], R15 ;  /* 0x0000380f01007387 */ /* 0x000fe20000100800 */
[-C--:B------:R-:W-:Y:S01]  /*1230*/  LOP3.LUT R8, R3, R15.reuse, RZ, 0x3c, !PT ;  /* 0x0000000f03087212 */ /* 0x080fe200078e3cff */
[----:B------:R-:W-:Y:S01]  /*1240*/  IMAD.U32 R3, RZ, RZ, UR4 ;  /* 0x00000004ff037e24 */ /* 0x000fe2000f8e00ff */
[----:B------:R-:W-:Y:S01]  /*1250*/  LOP3.LUT R2, R16, 0x18, R146, 0xf8, !PT ;  /* 0x0000001810027812 */ /* 0x000fe200078ef892 */
[----:B------:R0:W-:Y:S01]  /*1260*/  STL [R1+0x94], R0 ;  /* 0x0000940001007387 */ /* 0x0001e20000100800 */
[-C--:B------:R-:W-:Y:S01]  /*1270*/  LOP3.LUT R12, R12, R15.reuse, RZ, 0x3c, !PT ;  /* 0x0000000f0c0c7212 */ /* 0x080fe200078e3cff */
[----:B------:R-:W-:Y:S01]  /*1280*/  IMAD.IADD R5, R5, 0x1, R8 ;  /* 0x0000000105057824 */ /* 0x000fe200078e0208 */
[----:B------:R-:W-:Y:S01]  /*1290*/  LOP3.LUT R2, R2, R15, RZ, 0x3c, !PT ;  /* 0x0000000f02027212 */ /* 0x000fe200078e3cff */
[----:B------:R-:W-:Y:S02]  /*12a0*/  STL [R1+0x70], RZ ;  /* 0x000070ff01007387 */ /* 0x000fe40000100800 */
[----:B------:R-:W-:-:S02]  /*12b0*/  IMAD.IADD R12, R13, 0x1, R12 ;  /* 0x000000010d0c7824 */ /* 0x000fc400078e020c */
[----:B------:R-:W-:Y:S02]  /*12c0*/  IMAD.IADD R2, R14, 0x1, R2 ;  /* 0x000000010e027824 */ /* 0x000fe400078e0202 */
[----:B0-----:R-:W-:-:S05]  /*12d0*/  IMAD.U32 R0, RZ, RZ, UR5 ;  /* 0x00000005ff007e24 */ /* 0x001fca000f8e00ff */
[----:B------:R0:W-:Y:S04]  /*12e0*/  STL [R1+0x44], R0 ;  /* 0x0000440001007387 */ /* 0x0001e80000100800 */
[----:B------:R-:W-:Y:S04]  /*12f0*/  STL [R1+0x40], RZ ;  /* 0x000040ff01007387 */ /* 0x000fe80000100800 */
[----:B------:R1:W-:Y:S01]  /*1300*/  STL [R1+0x9c], R3 ;  /* 0x00009c0301007387 */ /* 0x0003e20000100800 */
[----:B0-----:R-:W-:Y:S02]  /*1310*/  SHF.R.S32.HI R0, RZ, 0x1f, R145 ;  /* 0x0000001fff007819 */ /* 0x001fe40000011491 */
[----:B------:R-:W-:Y:S01]  /*1320*/  LOP3.LUT R0, R16, 0x8, R146, 0xf8, !PT ;  /* 0x0000000810007812 */ /* 0x000fe200078ef892 */
[----:B------:R-:W-:-:S03]  /*1330*/  IMAD.SHL.U32 R16, R20, 0x4, RZ ;  /* 0x0000000414107824 */ /* 0x000fc600078e00ff */
[----:B------:R-:W-:Y:S01]  /*1340*/  LOP3.LUT R0, R0, R15, RZ, 0x3c, !PT ;  /* 0x0000000f00007212 */ /* 0x000fe200078e3cff */
[----:B-1----:R-:W-:Y:S01]  /*1350*/  IMAD.SHL.U32 R3, R4, 0x8, RZ ;  /* 0x0000000804037824 */ /* 0x002fe200078e00ff */
[----:B------:R-:W-:-:S03]  /*1360*/  SHF.R.S32.HI R4, RZ, 0x3, R6 ;  /* 0x00000003ff047819 */ /* 0x000fc60000011406 */
[----:B------:R-:W-:Y:S01]  /*1370*/  IMAD.IADD R0, R14, 0x1, R0 ;  /* 0x000000010e007824 */ /* 0x000fe200078e0200 */
[----:B------:R0:W-:Y:S04]  /*1380*/  STL [R1+0x54], R3 ;  /* 0x0000540301007387 */ /* 0x0001e80000100800 */
[----:B------:R1:W-:Y:S01]  /*1390*/  STL [R1+0x8c], R4 ;  /* 0x00008c0401007387 */ /* 0x0003e20000100800 */
[----:B0-----:R-:W-:Y:S02]  /*13a0*/  SHF.R.S32.HI R3, RZ, 0x3, R9 ;  /* 0x00000003ff037819 */ /* 0x001fe40000011409 */
[----:B-1----:R-:W-:-:S03]  /*13b0*/  LEA R4, R5, UR4, 0x1 ;  /* 0x0000000405047c11 */ /* 0x002fc6000f8e08ff */
[----:B------:R0:W-:Y:S04]  /*13c0*/  STL [R1+0x88], R3 ;  /* 0x0000880301007387 */ /* 0x0001e80000100800 */
[----:B------:R1:W-:Y:S04]  /*13d0*/  STL [R1+0x58], R0 ;  /* 0x0000580001007387 */ /* 0x0003e80000100800 */
[----:B------:R2:W-:Y:S01]  /*13e0*/  STL [R1+0x80], R4 ;  /* 0x0000800401007387 */ /* 0x0005e20000100800 */
[----:B0-----:R-:W-:Y:S02]  /*13f0*/  LEA R3, R12, UR4, 0x1 ;  /* 0x000000040c037c11 */ /* 0x001fe4000f8e08ff */
[----:B-1----:R-:W-:-:S03]  /*1400*/  LEA R0, R2, UR4, 0x1 ;  /* 0x0000000402007c11 */ /* 0x002fc6000f8e08ff */
[----:B------:R2:W-:Y:S04]  /*1410*/  STL [R1+0x7c], R3 ;  /* 0x00007c0301007387 */ /* 0x0005e80000100800 */
[----:B------:R2:W-:Y:S02]  /*1420*/  STL [R1+0x84], R0 ;  /* 0x0000840001007387 */ /* 0x0005e40000100800 */
.L_x_8701:
[----:B0-2---:R-:W0:Y:S02]  /*1430*/  LDC.64 R2, c[0x0][0xc60] ;  /* 0x00031800ff027b82 */ /* 0x005e240000000a00 */
[----:B0-----:R-:W-:-:S05]  /*1440*/  IMAD.WIDE R2, R107, 0x4, R2 ;  /* 0x000000046b027825 */ /* 0x001fca00078e0202 */
[----:B-1---5:R0:W2:Y:S01]  /*1450*/  LDG.E R10, desc[UR60][R2.64] ;  /* 0x0000003c020a7981 */ /* 0x0220a2000c1e1900 */
[----:B------:R-:W-:Y:S05]  /*1460*/  YIELD ;  /* 0x0000000000007946 */ /* 0x000fea0003800000 */
[----:B------:R-:W-:Y:S01]  /*1470*/  ULDC.64 UR4, c[0x0][0xa28] ;  /* 0x00028a0000047ab9 */ /* 0x000fe20000000a00 */
[----:B------:R-:W-:Y:S01]  /*1480*/  ULDC.64 UR8, c[0x0][0xa18] ;  /* 0x0002860000087ab9 */ /* 0x000fe20000000a00 */
[----:B------:R-:W-:Y:S01]  /*1490*/  ISETP.NE.U32.AND P1, PT, RZ, UR4, PT ;  /* 0x00000004ff007c0c */ /* 0x000fe2000bf25070 */
[----:B------:R-:W-:Y:S01]  /*14a0*/  ULDC.64 UR6, c[0x0][0xa08] ;  /* 0x0002820000067ab9 */ /* 0x000fe20000000a00 */
[----:B0-----:R-:W-:Y:S01]  /*14b0*/  IMAD.MOV.U32 R3, RZ, RZ, RZ ;  /* 0x000000ffff037224 */ /* 0x001fe200078e00ff */
[----:B------:R-:W-:Y:S01]  /*14c0*/  ISETP.NE.U32.AND P0, PT, RZ, UR6, PT ;  /* 0x00000006ff007c0c */ /* 0x000fe2000bf05070 */
[----:B------:R-:W-:Y:S01]  /*14d0*/  IMAD.MOV.U32 R27, RZ, RZ, RZ ;  /* 0x000000ffff1b7224 */ /* 0x000fe200078e00ff */
[----:B------:R-:W-:-:S02]  /*14e0*/  ISETP.NE.AND.EX P1, PT, RZ, UR5, PT, P1 ;  /* 0x00000005ff007c0c */ /* 0x000fc4000bf25310 */
[----:B------:R-:W-:Y:S02]  /*14f0*/  ISETP.NE.AND.EX P0, PT, RZ, UR7, PT, P0 ;  /* 0x00000007ff007c0c */ /* 0x000fe4000bf05300 */
[----:B--2---:R-:W-:Y:S01]  /*1500*/  SHF.R.S32.HI R0, RZ, 0x1f, R10 ;  /* 0x0000001fff007819 */ /* 0x004fe2000001140a */
[----:B------:R-:W-:-:S08]  /*1510*/  IMAD.SHL.U32 R26, R10, 0x4, RZ ;  /* 0x000000040a1a7824 */ /* 0x000fd000078e00ff */
[C---:B---3--:R-:W-:Y:S01]  /*1520*/  @P1 LEA R4, P2, R10.reuse, UR4, 0x2 ;  /* 0x000000040a041c11 */ /* 0x048fe2000f8410ff */
[----:B------:R0:W-:Y:S01]  /*1530*/  STL [R1+0x68], R10 ;  /* 0x0000680a01007387 */ /* 0x0001e20000100800 */
        /* <DEDUP_REMOVED lines=34> */
.L_x_8562:
[----:B------:R-:W-:Y:S01]  /*1760*/  ULDC.64 UR4, c[0x0][0xa20] ;  /* 0x0002880000047ab9 */ /* 0x000fe20000000a00 */
[----:B------:R0:W-:Y:S01]  /*1770*/  STL [R1+0x74], R105 ;  /* 0x0000746901007387 */ /* 0x0001e20000100800 */
[----:B------:R-:W-:-:S03]  /*1780*/  ISETP.NE.U32.AND P1, PT, RZ, UR4, PT ;  /* 0x00000004ff007c0c */ /* 0x000fc6000bf25070 */
[----:B------:R0:W-:Y:S01]  /*1790*/  STL [R1+0x6c], R106 ;  /* 0x00006c6a01007387 */ /* 0x0001e20000100800 */
[----:B------:R-:W-:-:S13]  /*17a0*/  ISETP.NE.AND.EX P1, PT, RZ, UR5, PT, P1 ;  /* 0x00000005ff007c0c */ /* 0x000fda000bf25310 */
[----:B0-----:R-:W-:Y:S05]  /*17b0*/  @!P1 BRA `(.L_x_8563) ;  /* 0x0000000000109947 */ /* 0x001fea0003800000 */
[----:B------:R-:W-:-:S04]  /*17c0*/  IADD3 R4, P0, R26, UR4, RZ ;  /* 0x000000041a047c10 */ /* 0x000fc8000ff1e0ff */
[----:B------:R-:W-:-:S05]  /*17d0*/  IADD3.X R5, R28, UR5, RZ, P0, !PT ;  /* 0x000000051c057c10 */ /* 0x000fca00087fe4ff */
[----:B------:R0:W5:Y:S01]  /*17e0*/  LDG.E R24, desc[UR60][R4.64] ;  /* 0x0000003c04187981 */ /* 0x000162000c1e1900 */
[----:B------:R-:W-:Y:S05]  /*17f0*/  BRA `(.L_x_8564) ;  /* 0x0000000000107947 */ /* 0x000fea0003800000 */
.L_x_8563:
[----:B------:R-:W-:Y:S05]  /*1800*/  @!P0 BRA `(.L_x_8564) ;  /* 0x00000000000c8947 */ /* 0x000fea0003800000 */
[----:B------:R-:W2:Y:S04]  /*1810*/  LDG.E R5, desc[UR60][R8.64] ;  /* 0x0000003c08057981 */ /* 0x000ea8000c1e1900 */
[----:B------:R-:W2:Y:S02]  /*1820*/  LDG.E R24, desc[UR60][R8.64+0x4] ;  /* 0x0000043c08187981 */ /* 0x000ea4000c1e1900 */
[----:B--2---:R-:W-:-:S07]  /*1830*/  IMAD.IADD R24, R24, 0x1, -R5 ;  /* 0x0000000118187824 */ /* 0x004fce00078e0a05 */
.L_x_8564:
        /* <DEDUP_REMOVED lines=26> */
[----:B------:R-:W-:-:S05]  /*19e0*/  IMAD.WIDE.U32 R78, R78, 0x38e38e39, RZ ;  /* 0x38e38e394e4e7825 */ /* 0x000fca00078e00ff */
        /* <DEDUP_REMOVED lines=29> */
.L_x_8567:
[----:B------:R-:W-:Y:S05]  /*1bc0*/  BSYNC B6 ;  /* 0x0000000000067941 */ /* 0x000fea0003800000 */
.L_x_8566:
        /* <DEDUP_REMOVED lines=20> */
.L_x_8569:
[----:B------:R-:W-:Y:S05]  /*1d10*/  BSYNC B6 ;  /* 0x0000000000067941 */ /* 0x000fea0003800000 */
.L_x_8568:
[----:B------:R-:W-:Y:S01]  /*1d20*/  ULDC.64 UR4, c[0x0][0x9f8] ;  /* 0x00027e0000047ab9 */ /* 0x000fe20000000a00 */
[----:B------:R-:W2:Y:S01]  /*1d30*/  LDL R33, [R1+0x30] ;  /* 0x0000300001217983 */ /* 0x000ea20000100800 */
[----:B------:R-:W-:Y:S01]  /*1d40*/  ISETP.NE.U32.AND P0, PT, RZ, UR4, PT ;  /* 0x00000004ff007c0c */ /* 0x000fe2000bf05070 */
[----:B------:R-:W0:Y:S01]  /*1d50*/  LDC R0, c[0x0][0x428] ;  /* 0x00010a00ff007b82 */ /* 0x000e220000000800 */
[----:B------:R-:W-:Y:S01]  /*1d60*/  IMAD.IADD R74, R27, 0x1, R24 ;  /* 0x000000011b4a7824 */ /* 0x000fe200078e0218 */
[----:B------:R-:W1:Y:S01]  /*1d70*/  S2R R20, SR_TID.X ;  /* 0x0000000000147919 */ /* 0x000e620000002100 */
[----:B------:R-:W-:Y:S01]  /*1d80*/  ISETP.NE.AND.EX P0, PT, RZ, UR5, PT, P0 ;  /* 0x00000005ff007c0c */ /* 0x000fe2000bf05300 */
[----:B------:R-:W-:Y:S01]  /*1d90*/  ULDC.64 UR6, c[0x0][0xa08] ;  /* 0x0002820000067ab9 */ /* 0x000fe20000000a00 */
[----:B------:R-:W3:Y:S04]  /*1da0*/  LDL R14, [R1+0x34] ;  /* 0x00003400010e7983 */ /* 0x000ee80000100800 */
[----:B------:R-:W4:Y:S04]  /*1db0*/  LDL R38, [R1+0x3c] ;  /* 0x00003c0001267983 */ /* 0x000f280000100800 */
[----:B------:R-:W4:Y:S01]  /*1dc0*/  LDL R37, [R1+0x38] ;  /* 0x0000380001257983 */ /* 0x000f220000100800 */
[----:B------:R-:W-:Y:S01]  /*1dd0*/  SHF.R.S32.HI R147, RZ, 0x1f, R146 ;  /* 0x0000001fff937819 */ /* 0x000fe20000011492 */
[----:B------:R-:W1:Y:S01]  /*1de0*/  LDC.64 R66, c[0x0][0x3e8] ;  /* 0x0000fa00ff427b82 */ /* 0x000e620000000a00 */
[----:B------:R-:W-:-:S04]  /*1df0*/  @P0 IADD3 R4, P1, R26, UR4, RZ ;  /* 0x000000041a040c10 */ /* 0x000fc8000ff3e0ff */
[----:B------:R-:W-:Y:S01]  /*1e00*/  @P0 IADD3.X R5, R28, UR5, RZ, P1, !PT ;  /* 0x000000051c050c10 */ /* 0x000fe20008ffe4ff */
[----:B------:R-:W-:Y:S02]  /*1e10*/  ULDC.64 UR4, c[0x0][0x2f8] ;  /* 0x0000be0000047ab9 */ /* 0x000fe40000000a00 */
[----:B------:R-:W1:Y:S02]  /*1e20*/  LDC.64 R28, c[0x0][0x2f0] ;  /* 0x0000bc00ff1c7b82 */ /* 0x000e640000000a00 */
[----:B------:R1:W2:Y:S01]  /*1e30*/  @P0 LDG.E R25, desc[UR60][R4.64] ;  /* 0x0000003c04190981 */ /* 0x0002a2000c1e1900 */
[----:B0-----:R-:W-:Y:S02]  /*1e40*/  ISETP.NE.AND P0, PT, R0, 0x1, PT ;  /* 0x000000010000780c */ /* 0x001fe40003f05270 */
[----:B------:R-:W-:Y:S02]  /*1e50*/  SHF.R.S32.HI R9, RZ, 0x1f, R74 ;  /* 0x0000001fff097819 */ /* 0x000fe4000001144a */
[----:B------:R-:W-:Y:S01]  /*1e60*/  SHF.R.S32.HI R32, RZ, 0x1f, R145 ;  /* 0x0000001fff207819 */ /* 0x000fe20000011491 */
[----:B------:R-:W0:Y:S01]  /*1e70*/  LDC R13, c[0x0][0x3d4] ;  /* 0x0000f500ff0d7b82 */ /* 0x000e220000000800 */
[----:B-1----:R-:W-:-:S02]  /*1e80*/  SHF.R.U32.HI R34, RZ, 0x7, R20 ;  /* 0x00000007ff227819 */ /* 0x002fc40000011614 */
[----:B------:R-:W4:Y:S04]  /*1e90*/  LDL R20, [R1+0x2c] ;  /* 0x00002c0001147983 */ /* 0x000f280000100800 */
[----:B------:R-:W4:Y:S01]  /*1ea0*/  LDL.LU R35, [R1+0x28] ;  /* 0x0000280001237983 */ /* 0x000f220000300800 */
[----:B------:R-:W1:Y:S03]  /*1eb0*/  @P0 LDC R3, c[0x0][0x42c] ;  /* 0x00010b00ff030b82 */ /* 0x000e660000000800 */
[----:B------:R-:W4:Y:S01]  /*1ec0*/  LDL R36, [R1+0x78] ;  /* 0x0000780001247983 */ /* 0x000f220000100800 */
[----:B------:R-:W-:-:S04]  /*1ed0*/  IMAD.WIDE.U32 R4, R74, R28, RZ ;  /* 0x0000001c4a047225 */ /* 0x000fc800078e00ff */
[----:B------:R-:W0:Y:S01]  /*1ee0*/  @P0 LDC R7, c[0x0][0x430] ;  /* 0x00010c00ff070b82 */ /* 0x000e220000000800 */
[----:B------:R-:W-:-:S07]  /*1ef0*/  ISETP.NE.AND P6, PT, R34, 0x1, PT ;  /* 0x000000012200780c */ /* 0x000fce0003fc5270 */
[----:B------:R-:W0:Y:S01]  /*1f00*/  LDC.64 R72, c[0x0][0x3d8] ;  /* 0x0000f600ff487b82 */ /* 0x000e220000000a00 */
[----:B-1----:R-:W-:-:S04]  /*1f10*/  @P0 IMAD.HI.U32 R0, R106, R3, RZ ;  /* 0x000000036a000227 */ /* 0x002fc800078e00ff */
[----:B------:R-:W-:Y:S01]  /*1f20*/  IMAD R3, R9, R28, RZ ;  /* 0x0000001c09037224 */ /* 0x000fe200078e02ff */
[----:B0-----:R-:W-:-:S03]  /*1f30*/  @P0 SHF.R.U32.HI R106, RZ, R7, R0 ;  /* 0x00000007ff6a0219 */ /* 0x001fc60000011600 */
[----:B------:R-:W-:Y:S01]  /*1f40*/  IMAD R3, R74, R29, R3 ;  /* 0x0000001d4a037224 */ /* 0x000fe200078e0203 */
[----:B------:R-:W-:Y:S02]  /*1f50*/  ISETP.NE.U32.AND P0, PT, RZ, UR6, PT ;  /* 0x00000006ff007c0c */ /* 0x000fe4000bf05070 */
[----:B------:R-:W-:Y:S01]  /*1f60*/  SHF.R.S32.HI R6, RZ, 0x1f, R106 ;  /* 0x0000001fff067819 */ /* 0x000fe2000001146a */
[----:B------:R-:W-:Y:S01]  /*1f70*/  IMAD.IADD R5, R5, 0x1, R3 ;  /* 0x0000000105057824 */ /* 0x000fe200078e0203 */
[----:B------:R-:W-:-:S03]  /*1f80*/  ISETP.NE.AND.EX P0, PT, RZ, UR7, PT, P0 ;  /* 0x00000007ff007c0c */ /* 0x000fc6000bf05300 */
[----:B------:R-:W-:Y:S02]  /*1f90*/  IMAD R3, R6, UR4, RZ ;  /* 0x0000000406037c24 */ /* 0x000fe4000f8e02ff */
[----:B------:R-:W-:-:S04]  /*1fa0*/  IMAD.WIDE.U32 R4, R106, UR4, R4 ;  /* 0x000000046a047c25 */ /* 0x000fc8000f8e0004 */
[----:B------:R-:W-:Y:S01]  /*1fb0*/  IMAD R3, R106, UR5, R3 ;  /* 0x000000056a037c24 */ /* 0x000fe2000f8e0203 */
[----:B------:R-:W-:-:S03]  /*1fc0*/  ULDC.64 UR4, c[0x0][0x300] ;  /* 0x0000c00000047ab9 */ /* 0x000fc60000000a00 */
[----:B------:R-:W-:Y:S01]  /*1fd0*/  IMAD.IADD R5, R5, 0x1, R3 ;  /* 0x0000000105057824 */ /* 0x000fe200078e0203 */
[----:B------:R-:W-:Y:S01]  /*1fe0*/  SHF.R.S32.HI R17, RZ, 0x1f, R16 ;  /* 0x0000001fff117819 */ /* 0x000fe20000011410 */
[----:B------:R-:W-:-:S04]  /*1ff0*/  IMAD.WIDE.U32 R30, R145, R66, R146 ;  /* 0x00000042911e7225 */ /* 0x000fc800078e0092 */
[----:B------:R-:W-:-:S04]  /*2000*/  IMAD.WIDE.U32 R64, R145, R66, R16 ;  /* 0x0000004291407225 */ /* 0x000fc800078e0010 */
[----:B------:R-:W-:-:S04]  /*2010*/  IMAD.WIDE.U32 R68, R145, R72, R146 ;  /* 0x0000004891447225 */ /* 0x000fc800078e0092 */
[----:B------:R-:W-:-:S04]  /*2020*/  IMAD.WIDE.U32 R70, R145, R72, R16 ;  /* 0x0000004891467225 */ /* 0x000fc800078e0010 */
[----:B------:R-:W-:Y:S02]  /*2030*/  VIADD R77, R146, 0x50 ;  /* 0x00000050924d7836 */ /* 0x000fe40000000000 */
[----:B------:R-:W-:Y:S02]  /*2040*/  IMAD.SHL.U32 R104, R13, 0x2, RZ ;  /* 0x000000020d687824 */ /* 0x000fe400078e00ff */
[----:B------:R-:W-:Y:S02]  /*2050*/  IMAD R89, R29, 0x90, RZ ;  /* 0x000000901d597824 */ /* 0x000fe400078e02ff */
[----:B------:R-:W-:Y:S02]  /*2060*/  IMAD R95, R73, 0x90, RZ ;  /* 0x00000090495f7824 */ /* 0x000fe400078e02ff */
[----:B------:R-:W-:Y:S01]  /*2070*/  VIADD R109, R34, 0x8 ;  /* 0x00000008226d7836 */ /* 0x000fe20000000000 */
[----:B--2---:R-:W-:-:S04]  /*2080*/  SHF.R.S32.HI R0, RZ, 0x1f, R25 ;  /* 0x0000001fff007819 */ /* 0x004fc80000011419 */
[----:B------:R-:W-:Y:S02]  /*2090*/  SEL R11, R0, RZ, !P0 ;  /* 0x000000ff000b7207 */ /* 0x000fe40004000000 */
[----:B------:R-:W-:-:S03]  /*20a0*/  SEL R21, R25, RZ, !P0 ;  /* 0x000000ff19157207 */ /* 0x000fc60004000000 */
[----:B------:R-:W-:Y:S02]  /*20b0*/  IMAD R0, R11, UR4, RZ ;  /* 0x000000040b007c24 */ /* 0x000fe4000f8e02ff */
[----:B------:R-:W-:-:S04]  /*20c0*/  IMAD.WIDE.U32 R24, R21, UR4, R4 ;  /* 0x0000000415187c25 */ /* 0x000fc8000f8e0004 */
[----:B------:R-:W-:Y:S01]  /*20d0*/  IMAD R3, R21, UR5, R0 ;  /* 0x0000000515037c24 */ /* 0x000fe2000f8e0200 */
[----:B------:R-:W-:Y:S05]  /*20e0*/  @!P6 WARPSYNC.ALL ;  /* 0x000000000000e948 */ /* 0x000fea0003800000 */
[----:B------:R-:W-:Y:S01]  /*20f0*/  ULDC.64 UR4, c[0x0][0x320] ;  /* 0x0000c80000047ab9 */ /* 0x000fe20000000a00 */
[----:B------:R-:W-:Y:S01]  /*2100*/  IMAD R0, R32, R28, RZ ;  /* 0x0000001c20007224 */ /* 0x000fe200078e02ff */
[----:B------:R-:W-:Y:S01]  /*2110*/  @!P6 BAR.SYNC.DEFER_BLOCKING 0x9, 0x100 ;  /* 0x024400000000eb1d */ /* 0x000fe20000010000 */
[----:B------:R-:W-:Y:S02]  /*2120*/  IMAD R5, R6, UR4, RZ ;  /* 0x0000000406057c24 */ /* 0x000fe4000f8e02ff */
[----:B------:R-:W-:-:S03]  /*2130*/  IMAD.WIDE.U32 R26, R106, UR4, R146 ;  /* 0x000000046a1a7c25 */ /* 0x000fc6000f8e0092 */
[----:B------:R-:W-:Y:S01]  /*2140*/  ULDC UR4, c[0x0][0x2e4] ;  /* 0x0000b90000047ab9 */ /* 0x000fe20000000800 */
[----:B---3--:R-:W-:Y:S01]  /*2150*/  ISETP.GE.AND P2, PT, R14, R13, PT ;  /* 0x0000000d0e00720c */ /* 0x008fe20003f46270 */
[----:B------:R-:W-:Y:S01]  /*2160*/  ULDC.64 UR6, c[0x0][0x328] ;  /* 0x0000ca0000067ab9 */ /* 0x000fe20000000a00 */
[----:B------:R-:W-:Y:S01]  /*2170*/  ISETP.GE.AND P1, PT, R33, UR4, PT ;  /* 0x0000000421007c0c */ /* 0x000fe2000bf26270 */
[----:B------:R-:W-:Y:S02]  /*2180*/  IMAD R7, R106, UR5, R5 ;  /* 0x000000056a077c24 */ /* 0x000fe4000f8e0205 */
[C---:B------:R-:W-:Y:S01]  /*2190*/  IMAD.WIDE.U32 R4, R145.reuse, R28, R146 ;  /* 0x0000001c91047225 */ /* 0x040fe200078e0092 */
[----:B------:R-:W-:Y:S02]  /*21a0*/  SEL R6, RZ, 0xffffffff, P1 ;  /* 0xffffffffff067807 */ /* 0x000fe40000800000 */
[----:B------:R-:W-:Y:S01]  /*21b0*/  ISETP.GE.AND P0, PT, R146, UR4, PT ;  /* 0x0000000492007c0c */ /* 0x000fe2000bf06270 */
[----:B------:R-:W-:Y:S01]  /*21c0*/  IMAD R85, R145, R29, R0 ;  /* 0x0000001d91557224 */ /* 0x000fe200078e0200 */
[----:B------:R-:W-:Y:S01]  /*21d0*/  IADD3 R88, P1, R24, R4, RZ ;  /* 0x0000000418587210 */ /* 0x000fe20007f3e0ff */
[----:B------:R-:W-:Y:S01]  /*21e0*/  IMAD.IADD R0, R25, 0x1, R3 ;  /* 0x0000000119007824 */ /* 0x000fe200078e0203 */
[----:B------:R-:W-:Y:S01]  /*21f0*/  SEL R3, RZ, 0x1, P0 ;  /* 0x00000001ff037807 */ /* 0x000fe20000000000 */
[----:B------:R-:W-:-:S03]  /*2200*/  IMAD.SHL.U32 R6, R6, 0x2, RZ ;  /* 0x0000000206067824 */ /* 0x000fc600078e00ff */
[----:B------:R-:W-:Y:S02]  /*2210*/  IADD3.X R85, R0, R5, R85, P1, !PT ;  /* 0x0000000500557210 */ /* 0x000fe40000ffe455 */
[----:B------:R-:W-:Y:S01]  /*2220*/  LOP3.LUT R5, R6, 0x2, R3, 0xe2, !PT ;  /* 0x0000000206057812 */ /* 0x000fe200078ee203 */
[----:B------:R-:W-:Y:S01]  /*2230*/  VIADD R3, R146, 0x30 ;  /* 0x0000003092037836 */ /* 0x000fe20000000000 */
[----:B------:R-:W-:Y:S01]  /*2240*/  ISETP.GE.AND P0, PT, R14, UR4, PT ;  /* 0x000000040e007c0c */ /* 0x000fe2000bf06270 */
[----:B------:R-:W-:Y:S02]  /*2250*/  IMAD R6, R32, R66, RZ ;  /* 0x0000004220067224 */ /* 0x000fe400078e02ff */
[----:B------:R-:W-:Y:S01]  /*2260*/  VIADD R4, R146, 0x40 ;  /* 0x0000004092047836 */ /* 0x000fe20000000000 */
[----:B------:R-:W-:Y:S01]  /*2270*/  ISETP.GE.AND P1, PT, R3, UR4, PT ;  /* 0x0000000403007c0c */ /* 0x000fe2000bf26270 */
[----:B------:R-:W-:Y:S01]  /*2280*/  IMAD R15, R145, R67, R6 ;  /* 0x00000043910f7224 */ /* 0x000fe200078e0206 */
[----:B------:R-:W-:Y:S01]  /*2290*/  SEL R6, RZ, 0x4, P0 ;  /* 0x00000004ff067807 */ /* 0x000fe20000000000 */
[----:B------:R-:W-:Y:S01]  /*22a0*/  IMAD.IADD R27, R27, 0x1, R7 ;  /* 0x000000011b1b7824 */ /* 0x000fe200078e0207 */
[----:B------:R-:W-:-:S02]  /*22b0*/  SEL R7, RZ, 0x8, P1 ;  /* 0x00000008ff077807 */ /* 0x000fc40000800000 */
[----:B------:R-:W-:Y:S02]  /*22c0*/  ISETP.GE.AND P0, PT, R4, UR4, PT ;  /* 0x0000000404007c0c */ /* 0x000fe4000bf06270 */
[----:B------:R-:W-:Y:S02]  /*22d0*/  LOP3.LUT R5, R7, R5, R6, 0xfe, !PT ;  /* 0x0000000507057212 */ /* 0x000fe400078efe06 */
[----:B------:R-:W-:Y:S02]  /*22e0*/  SEL R10, RZ, 0x10, P0 ;  /* 0x00000010ff0a7807 */ /* 0x000fe40000000000 */
[-C--:B------:R-:W-:Y:S02]  /*22f0*/  ISETP.GE.AND P0, PT, R146, R13.reuse, PT ;  /* 0x0000000d9200720c */ /* 0x080fe40003f06270 */
[----:B------:R-:W-:Y:S01]  /*2300*/  ISETP.GE.AND P1, PT, R33, R13, PT ;  /* 0x0000000d2100720c */ /* 0x000fe20003f26270 */
[----:B------:R-:W-:Y:S01]  /*2310*/  IMAD R6, R32, R72, RZ ;  /* 0x0000004820067224 */ /* 0x000fe200078e02ff */
[----:B------:R-:W-:-:S02]  /*2320*/  LOP3.LUT R10, R5, R10, RZ, 0xfc, !PT ;  /* 0x0000000a050a7212 */ /* 0x000fc400078efcff */
[C---:B------:R-:W-:Y:S02]  /*2330*/  SEL R5, R13.reuse, RZ, P0 ;  /* 0x000000ff0d057207 */ /* 0x040fe40000000000 */
[----:B------:R-:W-:Y:S01]  /*2340*/  SEL R8, R13, RZ, P2 ;  /* 0x000000ff0d087207 */ /* 0x000fe20001000000 */
[----:B------:R-:W-:Y:S01]  /*2350*/  IMAD.IADD R31, R31, 0x1, R15 ;  /* 0x000000011f1f7824 */ /* 0x000fe200078e020f */
[----:B------:R-:W-:Y:S01]  /*2360*/  SEL R7, R13, RZ, P1 ;  /* 0x000000ff0d077207 */ /* 0x000fe20000800000 */
[----:B------:R-:W-:Y:S01]  /*2370*/  IMAD.IADD R65, R15, 0x1, R65 ;  /* 0x000000010f417824 */ /* 0x000fe200078e0241 */
[----:B----4-:R-:W-:Y:S01]  /*2380*/  LOP3.LUT P3, RZ, R36, 0x2, RZ, 0xc0, !PT ;  /* 0x0000000224ff7812 */ /* 0x010fe2000786c0ff */
[----:B------:R-:W-:Y:S01]  /*2390*/  IMAD R15, R145, R73, R6 ;  /* 0x00000049910f7224 */ /* 0x000fe200078e0206 */
[----:B------:R-:W-:Y:S01]  /*23a0*/  LOP3.LUT R35, R35, 0xfffffffe, RZ, 0xc0, !PT ;  /* 0xfffffffe23237812 */ /* 0x000fe200078ec0ff */
[----:B------:R-:W-:Y:S02]  /*23b0*/  IMAD.IADD R6, R146, 0x1, R5 ;  /* 0x0000000192067824 */ /* 0x000fe400078e0205 */
[----:B------:R-:W-:-:S02]  /*23c0*/  IMAD R11, R11, UR6, RZ ;  /* 0x000000060b0b7c24 */ /* 0x000fc4000f8e02ff */
[----:B------:R-:W-:Y:S02]  /*23d0*/  IMAD.IADD R14, R14, 0x1, R8 ;  /* 0x000000010e0e7824 */ /* 0x000fe400078e0208 */
[----:B------:R-:W-:Y:S01]  /*23e0*/  IMAD.IADD R12, R33, 0x1, R7 ;  /* 0x00000001210c7824 */ /* 0x000fe200078e0207 */
[----:B------:R-:W-:Y:S01]  /*23f0*/  @P2 LOP3.LUT R35, R35, 0x1, RZ, 0xfc, !PT ;  /* 0x0000000123232812 */ /* 0x000fe200078efcff */
[C---:B------:R-:W-:Y:S01]  /*2400*/  IMAD R11, R21.reuse, UR7, R11 ;  /* 0x00000007150b7c24 */ /* 0x040fe2000f8e020b */
[----:B------:R-:W-:Y:S01]  /*2410*/  SHF.R.S32.HI R7, RZ, 0x1f, R6 ;  /* 0x0000001fff077819 */ /* 0x000fe20000011406 */
[----:B------:R-:W-:Y:S01]  /*2420*/  IMAD.WIDE.U32 R26, R21, UR6, R26 ;  /* 0x00000006151a7c25 */ /* 0x000fe2000f8e001a */
[----:B------:R-:W-:-:S03]  /*2430*/  SHF.R.S32.HI R21, RZ, 0x1f, R14 ;  /* 0x0000001fff157819 */ /* 0x000fc6000001140e */
[----:B------:R-:W-:Y:S02]  /*2440*/  IMAD.IADD R69, R69, 0x1, R15 ;  /* 0x0000000145457824 */ /* 0x000fe400078e020f */
[----:B------:R-:W-:Y:S01]  /*2450*/  IMAD.IADD R71, R15, 0x1, R71 ;  /* 0x000000010f477824 */ /* 0x000fe200078e0247 */
[----:B------:R-:W-:Y:S02]  /*2460*/  SHF.R.S32.HI R15, RZ, 0x1f, R12 ;  /* 0x0000001fff0f7819 */ /* 0x000fe4000001140c */
[----:B------:R-:W-:Y:S02]  /*2470*/  LOP3.LUT R35, R35, 0xfffffffd, RZ, 0xc0, !PT ;  /* 0xfffffffd23237812 */ /* 0x000fe400078ec0ff */
[CC--:B------:R-:W-:Y:S02]  /*2480*/  LEA.HI R5, R7.reuse, R6.reuse, RZ, 0x3 ;  /* 0x0000000607057211 */ /* 0x0c0fe400078f18ff */
[----:B------:R-:W-:Y:S02]  /*2490*/  LEA.HI R8, R7, R6, RZ, 0x5 ;  /* 0x0000000607087211 */ /* 0x000fe400078f28ff */
[----:B------:R-:W-:-:S02]  /*24a0*/  LEA.HI R7, R21, R14, RZ, 0x3 ;  /* 0x0000000e15077211 */ /* 0x000fc400078f18ff */
[----:B------:R-:W-:Y:S02]  /*24b0*/  LEA.HI R6, R15, R12, RZ, 0x3 ;  /* 0x0000000c0f067211 */ /* 0x000fe400078f18ff */
[----:B------:R-:W-:Y:S02]  /*24c0*/  LEA.HI R14, R21, R14, RZ, 0x5 ;  /* 0x0000000e150e7211 */ /* 0x000fe400078f28ff */
[----:B------:R-:W-:Y:S02]  /*24d0*/  LEA.HI R15, R15, R12, RZ, 0x5 ;  /* 0x0000000c0f0f7211 */ /* 0x000fe400078f28ff */
[----:B------:R-:W-:Y:S02]  /*24e0*/  @P3 LOP3.LUT R35, R35, 0x2, RZ, 0xfc, !PT ;  /* 0x0000000223233812 */ /* 0x000fe400078efcff */
[----:B------:R-:W-:Y:S02]  /*24f0*/  SHF.R.S32.HI R21, RZ, 0x5, R14 ;  /* 0x00000005ff157819 */ /* 0x000fe4000001140e */
[----:B------:R-:W-:Y:S01]  /*2500*/  SHF.R.S32.HI R12, RZ, 0x5, R8 ;  /* 0x00000005ff0c7819 */ /* 0x000fe20000011408 */
[----:B------:R0:W-:Y:S01]  /*2510*/  STL [R1+0x28], R35 ;  /* 0x0000282301007387 */ /* 0x0001e20000100800 */
[----:B------:R-:W-:-:S02]  /*2520*/  SHF.R.S32.HI R15, RZ, 0x5, R15 ;  /* 0x00000005ff0f7819 */ /* 0x000fc4000001140f */
[C---:B------:R-:W-:Y:S02]  /*2530*/  LOP3.LUT R14, R20.reuse, 0x18, R6, 0xf8, !PT ;  /* 0x00000018140e7812 */ /* 0x040fe400078ef806 */
[----:B-----5:R-:W-:Y:S02]  /*2540*/  SHF.R.S32.HI R33, RZ, 0x1f, R102 ;  /* 0x0000001fff217819 */ /* 0x020fe40000011466 */
[----:B------:R-:W-:Y:S02]  /*2550*/  LOP3.LUT R8, R20, 0x18, R5, 0xf8, !PT ;  /* 0x0000001814087812 */ /* 0x000fe400078ef805 */
[----:B------:R-:W-:Y:S01]  /*2560*/  IADD3 R74, P2, R145, R74, RZ ;  /* 0x0000004a914a7210 */ /* 0x000fe20007f5e0ff */
[----:B------:R-:W-:Y:S01]  /*2570*/  IMAD R15, R15, 0x1200, R38 ;  /* 0x000012000f0f7824 */ /* 0x000fe200078e0226 */
[-C--:B------:R-:W-:Y:S02]  /*2580*/  LOP3.LUT R14, R14, R37.reuse, RZ, 0x3c, !PT ;  /* 0x000000250e0e7212 */ /* 0x080fe400078e3cff */
[----:B------:R-:W-:Y:S01]  /*2590*/  LOP3.LUT R101, R8, R37, RZ, 0x3c, !PT ;  /* 0x0000002508657212 */ /* 0x000fe200078e3cff */
[----:B------:R-:W-:-:S02]  /*25a0*/  IMAD R8, R33, R66, RZ ;  /* 0x0000004221087224 */ /* 0x000fc400078e02ff */
[----:B------:R-:W-:Y:S01]  /*25b0*/  IMAD.X R75, R32, 0x1, R9, P2 ;  /* 0x00000001204b7824 */ /* 0x000fe200010e0609 */
[----:B------:R-:W-:Y:S01]  /*25c0*/  ISETP.GE.AND P2, PT, R77, UR4, PT ;  /* 0x000000044d007c0c */ /* 0x000fe2000bf46270 */
[----:B------:R-:W-:Y:S02]  /*25d0*/  IMAD.IADD R100, R15, 0x1, R14 ;  /* 0x000000010f647824 */ /* 0x000fe400078e020e */
[C---:B------:R-:W-:Y:S02]  /*25e0*/  IMAD R81, R102.reuse, R67, R8 ;  /* 0x0000004366517224 */ /* 0x040fe400078e0208 */
[----:B------:R-:W-:Y:S02]  /*25f0*/  IMAD R15, R67, 0x90, RZ ;  /* 0x00000090430f7824 */ /* 0x000fe400078e02ff */
[----:B------:R-:W-:Y:S01]  /*2600*/  IMAD.WIDE.U32 R30, R102, R66, R30 ;  /* 0x00000042661e7225 */ /* 0x000fe200078e001e */
[----:B------:R-:W-:-:S03]  /*2610*/  LOP3.LUT R20, R20, 0x18, R7, 0xf8, !PT ;  /* 0x0000001814147812 */ /* 0x000fc600078ef807 */
[----:B------:R-:W-:Y:S01]  /*2620*/  IMAD.WIDE.U32 R64, R102, R66, R64 ;  /* 0x0000004266407225 */ /* 0x000fe200078e0040 */
[----:B------:R-:W-:-:S03]  /*2630*/  SEL R13, RZ, 0x20, P2 ;  /* 0x00000020ff0d7807 */ /* 0x000fc60001000000 */
[----:B------:R-:W-:-:S04]  /*2640*/  IMAD.WIDE.U32 R66, R66, 0x90, RZ ;  /* 0x0000009042427825 */ /* 0x000fc800078e00ff */
[-C--:B------:R-:W-:Y:S01]  /*2650*/  IMAD R33, R33, R72.reuse, RZ ;  /* 0x0000004821217224 */ /* 0x080fe200078e02ff */
[----:B------:R-:W-:Y:S01]  /*2660*/  LOP3.LUT R20, R20, R37, RZ, 0x3c, !PT ;  /* 0x0000002514147212 */ /* 0x000fe200078e3cff */
[----:B------:R-:W-:Y:S02]  /*2670*/  IMAD R12, R12, 0x1200, R38 ;  /* 0x000012000c0c7824 */ /* 0x000fe400078e0226 */
[----:B------:R-:W-:Y:S01]  /*2680*/  IMAD.IADD R94, R67, 0x1, R15 ;  /* 0x00000001435e7824 */ /* 0x000fe200078e020f */
[----:B------:R-:W-:Y:S01]  /*2690*/  LOP3.LUT R15, R10, R13, RZ, 0xfc, !PT ;  /* 0x0000000d0a0f7212 */ /* 0x000fe200078efcff */
[C---:B------:R-:W-:Y:S01]  /*26a0*/  IMAD R33, R102.reuse, R73, R33 ;  /* 0x0000004966217224 */ /* 0x040fe200078e0221 */
[----:B------:R-:W-:Y:S01]  /*26b0*/  LOP3.LUT R76, R5, 0xfffffff8, RZ, 0xc0, !PT ;  /* 0xfffffff8054c7812 */ /* 0x000fe200078ec0ff */
[-C--:B------:R-:W-:Y:S01]  /*26c0*/  IMAD.WIDE.U32 R68, R102, R72.reuse, R68 ;  /* 0x0000004866447225 */ /* 0x080fe200078e0044 */
[----:B------:R-:W-:Y:S02]  /*26d0*/  LOP3.LUT R8, R6, 0xfffffff8, RZ, 0xc0, !PT ;  /* 0xfffffff806087812 */ /* 0x000fe400078ec0ff */
[----:B------:R-:W-:Y:S01]  /*26e0*/  LOP3.LUT R9, R7, 0xfffffff8, RZ, 0xc0, !PT ;  /* 0xfffffff807097812 */ /* 0x000fe200078ec0ff */
[----:B------:R-:W-:Y:S01]  /*26f0*/  IMAD.WIDE.U32 R70, R102, R72, R70 ;  /* 0x0000004866467225 */ /* 0x000fe200078e0046 */
[----:B------:R-:W-:-:S03]  /*2700*/  LOP3.LUT R13, R15, 0x8, RZ, 0xc0, !PT ;  /* 0x000000080f0d7812 */ /* 0x000fc600078ec0ff */
[----:B------:R-:W-:Y:S02]  /*2710*/  IMAD R21, R21, 0x1200, R38 ;  /* 0x0000120015157824 */ /* 0x000fe400078e0226 */
[----:B------:R-:W-:Y:S01]  /*2720*/  IMAD.WIDE.U32 R28, R28, 0x90, RZ ;  /* 0x000000901c1c7825 */ /* 0x000fe200078e00ff */
[----:B------:R-:W-:-:S03]  /*2730*/  LOP3.LUT R14, R15, 0x10, RZ, 0xc0, !PT ;  /* 0x000000100f0e7812 */ /* 0x000fc600078ec0ff */
[----:B------:R-:W-:Y:S01]  /*2740*/  IMAD.WIDE.U32 R72, R72, 0x90, RZ ;  /* 0x0000009048487825 */ /* 0x000fe200078e00ff */
[----:B------:R-:W-:-:S03]  /*2750*/  SHF.R.S32.HI R98, RZ, 0x1f, R76 ;  /* 0x0000001fff627819 */ /* 0x000fc6000001144c */
[----:B------:R-:W-:Y:S01]  /*2760*/  IMAD.IADD R101, R12, 0x1, R101 ;  /* 0x000000010c657824 */ /* 0x000fe200078e0265 */
[----:B------:R-:W-:Y:S01]  /*2770*/  LOP3.LUT R12, R15, 0x4, RZ, 0xc0, !PT ;  /* 0x000000040f0c7812 */ /* 0x000fe200078ec0ff */
[----:B------:R-:W-:Y:S01]  /*2780*/  IMAD.IADD R84, R27, 0x1, R11 ;  /* 0x000000011b547824 */ /* 0x000fe200078e020b */
[----:B------:R-:W-:Y:S01]  /*2790*/  LOP3.LUT R11, R15, 0x2, RZ, 0xc0, !PT ;  /* 0x000000020f0b7812 */ /* 0x000fe200078ec0ff */
[----:B------:R-:W-:Y:S01]  /*27a0*/  IMAD.IADD R83, R31, 0x1, R81 ;  /* 0x000000011f537824 */ /* 0x000fe200078e0251 */
[----:B------:R-:W-:Y:S01]  /*27b0*/  SHF.R.S32.HI R97, RZ, 0x1f, R8 ;  /* 0x0000001fff617819 */ /* 0x000fe20000011408 */
[----:B------:R-:W-:Y:S01]  /*27c0*/  IMAD.IADD R99, R21, 0x1, R20 ;  /* 0x0000000115637824 */ /* 0x000fe200078e0214 */
[----:B------:R-:W-:Y:S01]  /*27d0*/  SHF.R.S32.HI R96, RZ, 0x1f, R9 ;  /* 0x0000001fff607819 */ /* 0x000fe20000011409 */
[----:B------:R-:W-:Y:S01]  /*27e0*/  IMAD.IADD R89, R29, 0x1, R89 ;  /* 0x000000011d597824 */ /* 0x000fe200078e0259 */
[----:B------:R-:W-:Y:S01]  /*27f0*/  LOP3.LUT R10, R10, 0x1, RZ, 0xc0, !PT ;  /* 0x000000010a0a7812 */ /* 0x000fe200078ec0ff */
[----:B------:R-:W-:Y:S01]  /*2800*/  IMAD.IADD R95, R73, 0x1, R95 ;  /* 0x00000001495f7824 */ /* 0x000fe200078e025f */
[----:B------:R-:W-:Y:S01]  /*2810*/  LOP3.LUT R15, R15, 0x20, RZ, 0xc0, !PT ;  /* 0x000000200f0f7812 */ /* 0x000fe200078ec0ff */
[----:B------:R-:W-:-:S02]  /*2820*/  IMAD.IADD R81, R81, 0x1, R65 ;  /* 0x0000000151517824 */ /* 0x000fc400078e0241 */
[----:B------:R-:W-:Y:S02]  /*2830*/  IMAD.IADD R82, R69, 0x1, R33 ;  /* 0x0000000145527824 */ /* 0x000fe400078e0221 */
[----:B0-----:R-:W-:-:S07]  /*2840*/  IMAD.IADD R80, R33, 0x1, R71 ;  /* 0x0000000121507824 */ /* 0x001fce00078e0247 */
.L_x_8625:
[----:B------:R-:W2:Y:S01]  /*2850*/  LDL R21, [R1+0x28] ;  /* 0x0000280001157983 */ /* 0x000ea20000100800 */
[----:B------:R-:W0:Y:S03]  /*2860*/  LDC.64 R90, c[0x0][0x2d8] ;  /* 0x0000b600ff5a7b82 */ /* 0x000e260000000a00 */
[----:B---3--:R-:W3:Y:S01]  /*2870*/  LDL R20, [R1+0x58] ;  /* 0x0000580001147983 */ /* 0x008ee20000100800 */
[----:B------:R-:W-:Y:S01]  /*2880*/  VIADD R39, R22, 0xffffffff ;  /* 0xffffffff16277836 */ /* 0x000fe20000000000 */
[----:B------:R-:W-:Y:S05]  /*2890*/  YIELD ;  /* 0x0000000000007946 */ /* 0x000fea0003800000 */
[----:B-1----:R-:W1:Y:S01]  /*28a0*/  LDC R103, c[0x0][0x3d4] ;  /* 0x0000f500ff677b82 */ /* 0x002e620000000800 */
[----:B------:R-:W-:Y:S01]  /*28b0*/  SHF.R.S32.HI R34, RZ, 0x1f, R39 ;  /* 0x0000001fff227819 */ /* 0x000fe20000011427 */
[----:B------:R-:W-:Y:S01]  /*28c0*/  IMAD.WIDE.U32 R60, R28, R39, RZ ;  /* 0x000000271c3c7225 */ /* 0x000fe200078e00ff */
[----:B------:R-:W-:Y:S01]  /*28d0*/  BSSY B0, `(.L_x_8570) ;  /* 0x0000415000007945 */ /* 0x000fe20003800000 */
[----:B--2---:R-:W-:-:S02]  /*28e0*/  LOP3.LUT P4, RZ, R21, 0x2, RZ, 0xc0, !PT ;  /* 0x0000000215ff7812 */ /* 0x004fc4000788c0ff */
[----:B------:R-:W-:Y:S02]  /*28f0*/  IMAD R21, R89, R39, RZ ;  /* 0x0000002759157224 */ /* 0x000fe400078e02ff */
[----:B---3--:R-:W-:Y:S02]  /*2900*/  IMAD R20, R19, 0x3600, R20 ;  /* 0x0000360013147824 */ /* 0x008fe400078e0214 */
[----:B------:R-:W-:Y:S01]  /*2910*/  IMAD R33, R34, R28, R21 ;  /* 0x0000001c22217224 */ /* 0x000fe200078e0215 */
[----:B------:R-:W-:Y:S01]  /*2920*/  IADD3 R21, P2, R88, R60, RZ ;  /* 0x0000003c58157210 */ /* 0x000fe20007f5e0ff */
[C---:B------:R-:W-:Y:S02]  /*2930*/  VIADD R32, R20.reuse, 0x10 ;  /* 0x0000001014207836 */ /* 0x040fe40000000000 */
[----:B------:R-:W-:Y:S01]  /*2940*/  IMAD.IADD R92, R61, 0x1, R33 ;  /* 0x000000013d5c7824 */ /* 0x000fe200078e0221 */
[----:B0-----:R-:W-:Y:S01]  /*2950*/  LEA R36, P3, R21, R90, 0x1 ;  /* 0x0000005a15247211 */ /* 0x001fe200078608ff */
[----:B------:R-:W-:-:S02]  /*2960*/  IMAD R79, R20, 0x2, R23 ;  /* 0x00000002144f7824 */ /* 0x000fc400078e0217 */
[----:B------:R-:W-:Y:S01]  /*2970*/  IMAD.X R22, R92, 0x1, R85, P2 ;  /* 0x000000015c167824 */ /* 0x000fe200010e0655 */
[----:B------:R-:W-:Y:S01]  /*2980*/  ISETP.GT.AND P2, PT, R39, R78, PT ;  /* 0x0000004e2700720c */ /* 0x000fe20003f44270 */
[----:B------:R-:W-:-:S03]  /*2990*/  @P4 VIADD R32, R20, 0xfffffff0 ;  /* 0xfffffff014204836 */ /* 0x000fc60000000000 */
[----:B------:R-:W-:Y:S01]  /*29a0*/  LEA.HI.X R37, R21, R91, R22, 0x1, P3 ;  /* 0x0000005b15257211 */ /* 0x000fe200018f0c16 */
[----:B------:R-:W-:Y:S01]  /*29b0*/  IMAD.MOV.U32 R22, RZ, RZ, R39 ;  /* 0x000000ffff167224 */ /* 0x000fe200078e0027 */
[----:B-1----:R-:W-:Y:S01]  /*29c0*/  ISETP.GE.AND P3, PT, R103, 0x1, PT ;  /* 0x000000016700780c */ /* 0x002fe20003f66270 */
[----:B------:R-:W-:-:S12]  /*29d0*/  IMAD R21, R32, 0x2, R23 ;  /* 0x0000000220157824 */ /* 0x000fd800078e0217 */
[----:B------:R-:W-:Y:S05]  /*29e0*/  @!P3 BRA `(.L_x_8571) ;  /* 0x0000003c0084b947 */ /* 0x000fea0003800000 */
        /* <DEDUP_REMOVED lines=28> */
[----:B------:R-:W-:Y:S01]  /*2bb0*/  IADD3 R58, P3, R70, R58, RZ ;  /* 0x0000003a463a7210 */ /* 0x000fe20007f7e0ff */
[----:B------:R-:W-:Y:S01]  /*2bc0*/  ULDC.64 UR4, c[0x0][0x3c8] ;  /* 0x0000f20000047ab9 */ /* 0x000fe20000000a00 */
[----:B------:R-:W-:Y:S02]  /*2bd0*/  CS2R R62, SRZ ;  /* 0x00000000003e7805 */ /* 0x000fe4000001ff00 */
[----:B------:R-:W-:Y:S01]  /*2be0*/  CS2R R90, SRZ ;  /* 0x00000000005a7805 */ /* 0x000fe2000001ff00 */
[----:B------:R-:W-:Y:S01]  /*2bf0*/  IMAD.X R33, R20, 0x1, R80, P3 ;  /* 0x0000000114217824 */ /* 0x000fe200018e0650 */
[----:B------:R-:W-:-:S05]  /*2c00*/  IADD3 R56, P3, R64, R56, RZ ;  /* 0x0000003840387210 */ /* 0x000fca0007f7e0ff */
[----:B------:R-:W-:Y:S01]  /*2c10*/  IMAD.X R87, R87, 0x1, R81, P3 ;  /* 0x0000000157577824 */ /* 0x000fe200018e0651 */
        /* <DEDUP_REMOVED lines=38> */
.L_x_8574:
[----:B------:R-:W-:Y:S05]  /*2e80*/  BSYNC B1 ;  /* 0x0000000000017941 */ /* 0x000fea0003800000 */
.L_x_8573:
[----:B------:R-:W2:Y:S01]  /*2e90*/  LDL R20, [R1+0x44] ;  /* 0x0000440001147983 */ /* 0x000ea20000100800 */
[----:B0----5:R-:W-:Y:S02]  /*2ea0*/  IMAD.MOV.U32 R32, RZ, RZ, R39 ;  /* 0x000000ffff207224 */ /* 0x021fe400078e0027 */
        /* <DEDUP_REMOVED lines=46> */
[----:B------:R-:W-:Y:S02]  /*3190*/  PRMT R112, R112, 0x5410, R32 ;  /* 0x0000541070707816 */ /* 0x000fe40000000020 */
[----:B------:R-:W-:Y:S01]  /*31a0*/  PRMT R126, R20, 0x7610, R126 ;  /* 0x00007610147e7816 */ /* 0x000fe2000000007e */
[----:B------:R-:W-:-:S05]  /*31b0*/  IMAD.MOV.U32 R20, RZ, RZ, R60 ;  /* 0x000000ffff147224 */ /* 0x000fca00078e003c */
[----:B------:R-:W-:Y:S01]  /*31c0*/  PRMT R111, R111, 0x5410, R20 ;  /* 0x000054106f6f7816 */ /* 0x000fe20000000014 */
[----:B------:R-:W-:Y:S06]  /*31d0*/  @!P3 BRA `(.L_x_8575) ;  /* 0x000000000004b947 */ /* 0x000fec0003800000 */
[----:B------:R-:W-:Y:S01]  /*31e0*/  BPT.TRAP 0x1 ;  /* 0x000000040000795c */ /* 0x000fe20000300000 */
.L_x_8575:
[----:B------:R-:W-:Y:S01]  /*31f0*/  IMAD R20, R19, 0x8, R18 ;  /* 0x0000000813147824 */ /* 0x000fe200078e0212 */
[----:B------:R-:W-:Y:S01]  /*3200*/  SHF.L.U32 R87, R149, 0x1f, RZ ;  /* 0x0000001f95577819 */ /* 0x000fe200000006ff */
[----:B------:R-:W-:Y:S03]  /*3210*/  BSSY B1, `(.L_x_8576) ;  /* 0x0000003000017945 */ /* 0x000fe60003800000 */
[----:B------:R-:W0:Y:S02]  /*3220*/  SYNCS.PHASECHK.TRANS64.TRYWAIT P5, [R20+URZ+0x31c90], R87 ;  /* 0x031c9057140075a7 */ /* 0x000e2400080a017f */
[----:B0-----:R-:W-:Y:S05]  /*3230*/  @!P5 BRA `(.L_x_8577) ;  /* 0x000001840024d947 */ /* 0x001fea0003800000 */
.L_x_8808:
[----:B------:R-:W-:Y:S05]  /*3240*/  BSYNC B1 ;  /* 0x0000000000017941 */ /* 0x000fea0003800000 */
.L_x_8576:
        /* <DEDUP_REMOVED lines=10> */
[----:B------:R-:W-:Y:S02]  /*32f0*/  SHF.R.U64 R56, R62, 0x10, R63 ;  /* 0x000000103e387819 */ /* 0x000fe4000000123f */
[C---:B------:R-:W-:Y:S02]  /*3300*/  PRMT R57, R58.reuse, 0x5410, R57 ;  /* 0x000054103a397816 */ /* 0x040fe40000000039 */
[----:B------:R-:W-:Y:S02]  /*3310*/  PRMT R56, R58, 0x5432, R56 ;  /* 0x000054323a387816 */ /* 0x000fe40000000038 */
[----:B------:R-:W-:Y:S02]  /*3320*/  SHF.R.U32.HI R59, RZ, 0x10, R63 ;  /* 0x00000010ff3b7819 */ /* 0x000fe4000001163f */
[----:B------:R-:W-:-:S02]  /*3330*/  SHF.R.U32.HI R62, RZ, 0x10, R91 ;  /* 0x00000010ff3e7819 */ /* 0x000fc4000001165b */
[----:B------:R-:W-:Y:S02]  /*3340*/  LOP3.LUT R92, R33, 0xffff0000, RZ, 0xc0, !PT ;  /* 0xffff0000215c7812 */ /* 0x000fe400078ec0ff */
[----:B------:R-:W-:Y:S02]  /*3350*/  LOP3.LUT R63, R57, 0xffff0000, RZ, 0xc0, !PT ;  /* 0xffff0000393f7812 */ /* 0x000fe400078ec0ff */
[C---:B------:R-:W-:Y:S01]  /*3360*/  LOP3.LUT R91, R56.reuse, 0xffff0000, RZ, 0xc0, !PT ;  /* 0xffff0000385b7812 */ /* 0x040fe200078ec0ff */
[----:B------:R-:W-:Y:S01]  /*3370*/  IMAD.U32 R56, R56, 0x10000, RZ ;  /* 0x0001000038387824 */ /* 0x000fe200078e00ff */
[C---:B------:R-:W-:Y:S01]  /*3380*/  PRMT R62, R93.reuse, 0x5432, R62 ;  /* 0x000054325d3e7816 */ /* 0x040fe2000000003e */
[C---:B------:R-:W-:Y:S01]  /*3390*/  FMUL.FTZ R33, R92.reuse, R63 ;  /* 0x0000003f5c217220 */ /* 0x040fe20000410000 */
[----:B------:R-:W-:Y:S01]  /*33a0*/  PRMT R59, R93, 0x5410, R59 ;  /* 0x000054105d3b7816 */ /* 0x000fe2000000003b */
[-C--:B------:R-:W-:Y:S02]  /*33b0*/  FMUL.FTZ R92, R92, R91.reuse ;  /* 0x0000005b5c5c7220 */ /* 0x080fe40000410000 */
[----:B------:R-:W-:-:S02]  /*33c0*/  FFMA.FTZ R58, R90, R91, -R33 ;  /* 0x0000005b5a3a7223 */ /* 0x000fc40000010821 */
[----:B------:R-:W-:Y:S01]  /*33d0*/  FFMA.FTZ R33, R90, R63, R92 ;  /* 0x0000003f5a217223 */ /* 0x000fe2000001005c */
[----:B------:R-:W-:Y:S01]  /*33e0*/  LOP3.LUT R92, R34, 0xffff0000, RZ, 0xc0, !PT ;  /* 0xffff0000225c7812 */ /* 0x000fe200078ec0ff */
[C---:B------:R-:W-:Y:S01]  /*33f0*/  IMAD.U32 R63, R62.reuse, 0x10000, RZ ;  /* 0x000100003e3f7824 */ /* 0x040fe200078e00ff */
[----:B------:R-:W-:Y:S01]  /*3400*/  LOP3.LUT R62, R62, 0xffff0000, RZ, 0xc0, !PT ;  /* 0xffff00003e3e7812 */ /* 0x000fe200078ec0ff */
[C---:B------:R-:W-:Y:S01]  /*3410*/  IMAD.U32 R91, R59.reuse, 0x10000, RZ ;  /* 0x000100003b5b7824 */ /* 0x040fe200078e00ff */
[----:B------:R-:W-:Y:S01]  /*3420*/  LOP3.LUT R59, R59, 0xffff0000, RZ, 0xc0, !PT ;  /* 0xffff00003b3b7812 */ /* 0x000fe200078ec0ff */
[----:B------:R-:W-:Y:S01]  /*3430*/  FMUL.FTZ R93, R92, R63 ;  /* 0x0000003f5c5d7220 */ /* 0x000fe20000410000 */
[----:B------:R-:W-:Y:S02]  /*3440*/  IMAD.U32 R90, R34, 0x10000, RZ ;  /* 0x00010000225a7824 */ /* 0x000fe400078e00ff */
[-C--:B------:R-:W-:Y:S01]  /*3450*/  FMUL.FTZ R92, R92, R91.reuse ;  /* 0x0000005b5c5c7220 */ /* 0x080fe20000410000 */
[----:B------:R-:W-:Y:S01]  /*3460*/  F2FP.BF16.F32.PACK_AB R33, R33, R58 ;  /* 0x0000003a2121723e */ /* 0x000fe200000010ff */
[----:B------:R-:W-:-:S02]  /*3470*/  FFMA.FTZ R34, R90, R91, -R93 ;  /* 0x0000005b5a227223 */ /* 0x000fc4000001085d */
[----:B------:R-:W-:Y:S01]  /*3480*/  FFMA.FTZ R63, R90, R63, R92 ;  /* 0x0000003f5a3f7223 */ /* 0x000fe2000001005c */
[C---:B------:R-:W-:Y:S01]  /*3490*/  LOP3.LUT R90, R35.reuse, 0xffff0000, RZ, 0xc0, !PT ;  /* 0xffff0000235a7812 */ /* 0x040fe200078ec0ff */
[----:B------:R-:W-:-:S03]  /*34a0*/  IMAD.U32 R35, R35, 0x10000, RZ ;  /* 0x0001000023237824 */ /* 0x000fc600078e00ff */
[----:B------:R-:W-:Y:S01]  /*34b0*/  F2FP.BF16.F32.PACK_AB R34, R63, R34 ;  /* 0x000000223f22723e */ /* 0x000fe200000010ff */
[CC--:B------:R-:W-:Y:S01]  /*34c0*/  FMUL.FTZ R92, R90.reuse, R62.reuse ;  /* 0x0000003e5a5c7220 */ /* 0x0c0fe20000410000 */
[-C--:B------:R-:W-:Y:S01]  /*34d0*/  FMUL.FTZ R91, R90, R59.reuse ;  /* 0x0000003b5a5b7220 */ /* 0x080fe20000410000 */
[----:B------:R-:W-:Y:S02]  /*34e0*/  IMAD.U32 R90, R57, 0x10000, RZ ;  /* 0x00010000395a7824 */ /* 0x000fe400078e00ff */
[C---:B------:R-:W-:Y:S01]  /*34f0*/  FFMA.FTZ R59, R35.reuse, R59, -R92 ;  /* 0x0000003b233b7223 */ /* 0x040fe2000001085c */
[----:B------:R-:W-:Y:S01]  /*3500*/  FFMA.FTZ R62, R35, R62, R91 ;  /* 0x0000003e233e7223 */ /* 0x000fe2000001005b */
[C---:B------:R-:W-:Y:S01]  /*3510*/  LOP3.LUT R35, R32.reuse, 0xffff0000, RZ, 0xc0, !PT ;  /* 0xffff000020237812 */ /* 0x040fe200078ec0ff */
[----:B------:R-:W-:-:S03]  /*3520*/  IMAD.U32 R57, R32, 0x10000, RZ ;  /* 0x0001000020397824 */ /* 0x000fc600078e00ff */
[----:B------:R-:W-:Y:S01]  /*3530*/  F2FP.BF16.F32.PACK_AB R59, R62, R59 ;  /* 0x0000003b3e3b723e */ /* 0x000fe200000010ff */
[C---:B------:R-:W-:Y:S01]  /*3540*/  FMUL.FTZ R32, R35.reuse, R90 ;  /* 0x0000005a23207220 */ /* 0x040fe20000410000 */
[----:B------:R-:W-:-:S03]  /*3550*/  FMUL.FTZ R35, R35, R56 ;  /* 0x0000003823237220 */ /* 0x000fc60000410000 */
[C---:B------:R-:W-:Y:S01]  /*3560*/  FFMA.FTZ R32, R57.reuse, R56, -R32 ;  /* 0x0000003839207223 */ /* 0x040fe20000010820 */
[----:B------:R-:W-:-:S05]  /*3570*/  FFMA.FTZ R35, R57, R90, R35 ;  /* 0x0000005a39237223 */ /* 0x000fca0000010023 */
[----:B------:R-:W-:Y:S01]  /*3580*/  F2FP.BF16.F32.PACK_AB R32, R35, R32 ;  /* 0x000000202320723e */ /* 0x000fe200000010ff */
[----:B------:R-:W-:-:S07]  /*3590*/  IMAD.MOV.U32 R35, RZ, RZ, R59 ;  /* 0x000000ffff237224 */ /* 0x000fce00078e003b */
.L_x_8582:
[----:B------:R-:W-:Y:S05]  /*35a0*/  BSYNC B2 ;  /* 0x0000000000027941 */ /* 0x000fea0003800000 */
.L_x_8581:
[----:B--2---:R1:W-:Y:S02]  /*35b0*/  STG.E.128 desc[UR60][R36.64], R32 ;  /* 0x0000002024007986 */ /* 0x0043e4000c101d3c */
.L_x_8580:
[----:B------:R-:W-:Y:S05]  /*35c0*/  BSYNC B1 ;  /* 0x0000000000017941 */ /* 0x000fea0003800000 */
.L_x_8579:
        /* <DEDUP_REMOVED lines=8> */
[----:B------:R-:W-:Y:S02]  /*3650*/  SHF.R.U64 R56, R60, 0x10, R61 ;  /* 0x000000103c387819 */ /* 0x000fe4000000123d */
[--C-:B------:R-:W-:Y:S02]  /*3660*/  SHF.R.U64 R54, R54, 0x10, R55.reuse ;  /* 0x0000001036367819 */ /* 0x100fe40000001237 */
[----:B------:R-:W-:Y:S02]  /*3670*/  PRMT R56, R111, 0x5432, R56 ;  /* 0x000054326f387816 */ /* 0x000fe40000000038 */
[----:B------:R-:W-:Y:S02]  /*3680*/  PRMT R54, R106, 0x5432, R54 ;  /* 0x000054326a367816 */ /* 0x000fe40000000036 */
[C---:B--2---:R-:W-:Y:S02]  /*3690*/  LOP3.LUT R59, R33.reuse, 0xffff0000, RZ, 0xc0, !PT ;  /* 0xffff0000213b7812 */ /* 0x044fe400078ec0ff */
[C---:B------:R-:W-:Y:S01]  /*36a0*/  LOP3.LUT R62, R56.reuse, 0xffff0000, RZ, 0xc0, !PT ;  /* 0xffff0000383e7812 */ /* 0x040fe200078ec0ff */
[----:B------:R-:W-:Y:S01]  /*36b0*/  IMAD.U32 R56, R56, 0x10000, RZ ;  /* 0x0001000038387824 */ /* 0x000fe200078e00ff */
[C---:B------:R-:W-:Y:S01]  /*36c0*/  LOP3.LUT R58, R54.reuse, 0xffff0000, RZ, 0xc0, !PT ;  /* 0xffff0000363a7812 */ /* 0x040fe200078ec0ff */
[----:B------:R-:W-:Y:S01]  /*36d0*/  IMAD.U32 R54, R54, 0x10000, RZ ;  /* 0x0001000036367824 */ /* 0x000fe200078e00ff */
[----:B------:R-:W-:Y:S01]  /*36e0*/  SHF.R.U32.HI R57, RZ, 0x10, R55 ;  /* 0x00000010ff397819 */ /* 0x000fe20000011637 */
[----:B------:R-:W-:-:S02]  /*36f0*/  IMAD.U32 R55, R33, 0x10000, RZ ;  /* 0x0001000021377824 */ /* 0x000fc400078e00ff */
[C---:B------:R-:W-:Y:S01]  /*3700*/  FMUL.FTZ R90, R59.reuse, R62 ;  /* 0x0000003e3b5a7220 */ /* 0x040fe20000410000 */
[-C--:B------:R-:W-:Y:S01]  /*3710*/  FMUL.FTZ R33, R59, R58.reuse ;  /* 0x0000003a3b217220 */ /* 0x080fe20000410000 */
[----:B------:R-:W-:Y:S02]  /*3720*/  SHF.R.U32.HI R60, RZ, 0x10, R61 ;  /* 0x00000010ff3c7819 */ /* 0x000fe4000001163d */
[C---:B------:R-:W-:Y:S01]  /*3730*/  FFMA.FTZ R58, R55.reuse, R58, -R90 ;  /* 0x0000003a373a7223 */ /* 0x040fe2000001085a */
[----:B------:R-:W-:Y:S01]  /*3740*/  FFMA.FTZ R55, R55, R62, R33 ;  /* 0x0000003e37377223 */ /* 0x000fe20000010021 */
[----:B------:R-:W-:Y:S01]  /*3750*/  PRMT R33, R124, 0x5410, R57 ;  /* 0x000054107c217816 */ /* 0x000fe20000000039 */
[----:B------:R-:W-:Y:S01]  /*3760*/  IMAD.U32 R62, R35, 0x10000, RZ ;  /* 0x00010000233e7824 */ /* 0x000fe200078e00ff */
[----:B------:R-:W-:Y:S02]  /*3770*/  PRMT R57, R112, 0x5432, R60 ;  /* 0x0000543270397816 */ /* 0x000fe4000000003c */
[C---:B------:R-:W-:Y:S01]  /*3780*/  LOP3.LUT R60, R34.reuse, 0xffff0000, RZ, 0xc0, !PT ;  /* 0xffff0000223c7812 */ /* 0x040fe200078ec0ff */
        /* <DEDUP_REMOVED lines=21> */
[----:B------:R-:W-:Y:S02]  /*38e0*/  F2FP.BF16.F32.PACK_AB R33, R55, R58 ;  /* 0x0000003a3721723e */ /* 0x000fe400000010ff */
[----:B------:R-:W-:Y:S02]  /*38f0*/  F2FP.BF16.F32.PACK_AB R34, R60, R63 ;  /* 0x0000003f3c22723e */ /* 0x000fe400000010ff */
[----:B------:R-:W-:-:S07]  /*3900*/  F2FP.BF16.F32.PACK_AB R32, R57, R32 ;  /* 0x000000203920723e */ /* 0x000fce00000010ff */
.L_x_8586:
[----:B------:R-:W-:Y:S05]  /*3910*/  BSYNC B2 ;  /* 0x0000000000027941 */ /* 0x000fea0003800000 */
.L_x_8585:
[----:B--2---:R2:W-:Y:S02]  /*3920*/  STG.E.128 desc[UR60][R36.64+0x20], R32 ;  /* 0x0000202024007986 */ /* 0x0045e4000c101d3c */
.L_x_8584:
[----:B------:R-:W-:Y:S05]  /*3930*/  BSYNC B1 ;  /* 0x0000000000017941 */ /* 0x000fea0003800000 */
.L_x_8583:
        /* <DEDUP_REMOVED lines=12> */
[----:B------:R-:W-:Y:S01]  /*3a00*/  SHF.R.U32.HI R54, RZ, 0x10, R51 ;  /* 0x00000010ff367819 */ /* 0x000fe20000011633 */
[----:B------:R-:W-:Y:S01]  /*3a10*/  IMAD.U32 R56, R32, 0x10000, RZ ;  /* 0x0001000020387824 */ /* 0x000fe200078e00ff */
[----:B------:R-:W-:Y:S02]  /*3a20*/  PRMT R125, R125, 0x5410, R50 ;  /* 0x000054107d7d7816 */ /* 0x000fe40000000032 */
[----:B------:R-:W-:Y:S02]  /*3a30*/  PRMT R122, R122, 0x5410, R55 ;  /* 0x000054107a7a7816 */ /* 0x000fe40000000037 */
[----:B------:R-:W-:-:S02]  /*3a40*/  SHF.R.U32.HI R53, RZ, 0x10, R53 ;  /* 0x00000010ff357819 */ /* 0x000fc40000011635 */
[----:B------:R-:W-:Y:S01]  /*3a50*/  LOP3.LUT R51, R35, 0xffff0000, RZ, 0xc0, !PT ;  /* 0xffff000023337812 */ /* 0x000fe200078ec0ff */
[C---:B------:R-:W-:Y:S01]  /*3a60*/  IMAD.U32 R35, R33.reuse, 0x10000, RZ ;  /* 0x0001000021237824 */ /* 0x040fe200078e00ff */
[----:B------:R-:W-:Y:S02]  /*3a70*/  LOP3.LUT R33, R33, 0xffff0000, RZ, 0xc0, !PT ;  /* 0xffff000021217812 */ /* 0x000fe400078ec0ff */
[C---:B------:R-:W-:Y:S01]  /*3a80*/  LOP3.LUT R50, R125.reuse, 0xffff0000, RZ, 0xc0, !PT ;  /* 0xffff00007d327812 */ /* 0x040fe200078ec0ff */
[----:B------:R-:W-:Y:S01]  /*3a90*/  IMAD.U32 R125, R125, 0x10000, RZ ;  /* 0x000100007d7d7824 */ /* 0x000fe200078e00ff */
[----:B------:R-:W-:Y:S02]  /*3aa0*/  LOP3.LUT R60, R122, 0xffff0000, RZ, 0xc0, !PT ;  /* 0xffff00007a3c7812 */ /* 0x000fe400078ec0ff */
[----:B------:R-:W-:Y:S01]  /*3ab0*/  PRMT R126, R126, 0x5410, R53 ;  /* 0x000054107e7e7816 */ /* 0x000fe20000000035 */
[----:B------:R-:W-:Y:S01]  /*3ac0*/  FMUL.FTZ R58, R33, R50 ;  /* 0x00000032213a7220 */ /* 0x000fe20000410000 */
[----:B------:R-:W-:Y:S01]  /*3ad0*/  PRMT R123, R123, 0x5410, R54 ;  /* 0x000054107b7b7816 */ /* 0x000fe20000000036 */
[----:B------:R-:W-:Y:S01]  /*3ae0*/  FMUL.FTZ R33, R33, R60 ;  /* 0x0000003c21217220 */ /* 0x000fe20000410000 */
[----:B------:R-:W-:Y:S01]  /*3af0*/  LOP3.LUT R34, R34, 0xffff0000, RZ, 0xc0, !PT ;  /* 0xffff000022227812 */ /* 0x000fe200078ec0ff */
[----:B------:R-:W-:-:S02]  /*3b00*/  IMAD.U32 R53, R126, 0x10000, RZ ;  /* 0x000100007e357824 */ /* 0x000fc400078e00ff */
[----:B------:R-:W-:Y:S01]  /*3b10*/  FFMA.FTZ R58, R35, R60, -R58 ;  /* 0x0000003c233a7223 */ /* 0x000fe2000001083a */
[----:B------:R-:W-:Y:S02]  /*3b20*/  IMAD.U32 R55, R123, 0x10000, RZ ;  /* 0x000100007b377824 */ /* 0x000fe400078e00ff */
[----:B------:R-:W-:Y:S01]  /*3b30*/  FFMA.FTZ R33, R35, R50, R33 ;  /* 0x0000003223217223 */ /* 0x000fe20000010021 */
[----:B------:R-:W-:Y:S01]  /*3b40*/  FMUL.FTZ R59, R34, R53 ;  /* 0x00000035223b7220 */ /* 0x000fe20000410000 */
[----:B------:R-:W-:Y:S01]  /*3b50*/  LOP3.LUT R126, R126, 0xffff0000, RZ, 0xc0, !PT ;  /* 0xffff00007e7e7812 */ /* 0x000fe200078ec0ff */
[-C--:B------:R-:W-:Y:S01]  /*3b60*/  FMUL.FTZ R35, R34, R55.reuse ;  /* 0x0000003722237220 */ /* 0x080fe20000410000 */
[----:B------:R-:W-:Y:S01]  /*3b70*/  LOP3.LUT R34, R123, 0xffff0000, RZ, 0xc0, !PT ;  /* 0xffff00007b227812 */ /* 0x000fe200078ec0ff */
[----:B------:R-:W-:Y:S01]  /*3b80*/  FFMA.FTZ R59, R52, R55, -R59 ;  /* 0x00000037343b7223 */ /* 0x000fe2000001083b */
[----:B------:R-:W-:Y:S01]  /*3b90*/  LOP3.LUT R32, R32, 0xffff0000, RZ, 0xc0, !PT ;  /* 0xffff000020207812 */ /* 0x000fe200078ec0ff */
[----:B------:R-:W-:Y:S01]  /*3ba0*/  FMUL.FTZ R50, R51, R126 ;  /* 0x0000007e33327220 */ /* 0x000fe20000410000 */
[----:B------:R-:W-:-:S02]  /*3bb0*/  IMAD.U32 R55, R122, 0x10000, RZ ;  /* 0x000100007a377824 */ /* 0x000fc400078e00ff */
        /* <DEDUP_REMOVED lines=13> */
.L_x_8590:
[----:B------:R-:W-:Y:S05]  /*3c90*/  BSYNC B2 ;  /* 0x0000000000027941 */ /* 0x000fea0003800000 */
.L_x_8589:
[----:B--2---:R3:W-:Y:S02]  /*3ca0*/  STG.E.128 desc[UR60][R36.64+0x40], R32 ;  /* 0x0000402024007986 */ /* 0x0047e4000c101d3c */
.L_x_8588:
[----:B------:R-:W-:Y:S05]  /*3cb0*/  BSYNC B1 ;  /* 0x0000000000017941 */ /* 0x000fea0003800000 */
.L_x_8587:
        /* <DEDUP_REMOVED lines=12> */
[----:B------:R-:W-:Y:S02]  /*3d80*/  PRMT R119, R119, 0x5410, R48 ;  /* 0x0000541077777816 */ /* 0x000fe40000000030 */
[----:B------:R-:W-:Y:S02]  /*3d90*/  PRMT R121, R121, 0x5410, R50 ;  /* 0x0000541079797816 */ /* 0x000fe40000000032 */
[----:B------:R-:W-:-:S02]  /*3da0*/  SHF.R.U32.HI R51, RZ, 0x10, R47 ;  /* 0x00000010ff337819 */ /* 0x000fc4000001162f */
[----:B------:R-:W-:Y:S02]  /*3db0*/  PRMT R120, R120, 0x5410, R49 ;  /* 0x0000541078787816 */ /* 0x000fe40000000031 */
[----:B------:R-:W-:Y:S02]  /*3dc0*/  LOP3.LUT R49, R33, 0xffff0000, RZ, 0xc0, !PT ;  /* 0xffff000021317812 */ /* 0x000fe400078ec0ff */
[----:B------:R-:W-:Y:S01]  /*3dd0*/  LOP3.LUT R54, R119, 0xffff0000, RZ, 0xc0, !PT ;  /* 0xffff000077367812 */ /* 0x000fe200078ec0ff */
[----:B------:R-:W-:Y:S01]  /*3de0*/  IMAD.U32 R48, R120, 0x10000, RZ ;  /* 0x0001000078307824 */ /* 0x000fe200078e00ff */
[----:B------:R-:W-:Y:S02]  /*3df0*/  LOP3.LUT R50, R121, 0xffff0000, RZ, 0xc0, !PT ;  /* 0xffff000079327812 */ /* 0x000fe400078ec0ff */
[----:B------:R-:W-:Y:S01]  /*3e00*/  PRMT R118, R118, 0x5410, R51 ;  /* 0x0000541076767816 */ /* 0x000fe20000000033 */
[----:B------:R-:W-:Y:S01]  /*3e10*/  IMAD.U32 R51, R33, 0x10000, RZ ;  /* 0x0001000021337824 */ /* 0x000fe200078e00ff */
[----:B------:R-:W-:Y:S01]  /*3e20*/  LOP3.LUT R47, R34, 0xffff0000, RZ, 0xc0, !PT ;  /* 0xffff0000222f7812 */ /* 0x000fe200078ec0ff */
[C---:B------:R-:W-:Y:S01]  /*3e30*/  FMUL.FTZ R56, R49.reuse, R54 ;  /* 0x0000003631387220 */ /* 0x040fe20000410000 */
[----:B------:R-:W-:Y:S01]  /*3e40*/  FMUL.FTZ R53, R49, R50 ;  /* 0x0000003231357220 */ /* 0x000fe20000410000 */
[----:B------:R-:W-:Y:S01]  /*3e50*/  IMAD.U32 R52, R118, 0x10000, RZ ;  /* 0x0001000076347824 */ /* 0x000fe200078e00ff */
[C---:B------:R-:W-:Y:S01]  /*3e60*/  LOP3.LUT R49, R32.reuse, 0xffff0000, RZ, 0xc0, !PT ;  /* 0xffff000020317812 */ /* 0x040fe200078ec0ff */
[----:B------:R-:W-:-:S02]  /*3e70*/  IMAD.U32 R33, R32, 0x10000, RZ ;  /* 0x0001000020217824 */ /* 0x000fc400078e00ff */
[----:B------:R-:W-:Y:S01]  /*3e80*/  FMUL.FTZ R55, R47, R48 ;  /* 0x000000302f377220 */ /* 0x000fe20000410000 */
[C---:B------:R-:W-:Y:S01]  /*3e90*/  FFMA.FTZ R32, R51.reuse, R50, -R56 ;  /* 0x0000003233207223 */ /* 0x040fe20000010838 */
[----:B------:R-:W-:Y:S01]  /*3ea0*/  FFMA.FTZ R51, R51, R54, R53 ;  /* 0x0000003633337223 */ /* 0x000fe20000010035 */
[----:B------:R-:W-:Y:S01]  /*3eb0*/  LOP3.LUT R34, R35, 0xffff0000, RZ, 0xc0, !PT ;  /* 0xffff000023227812 */ /* 0x000fe200078ec0ff */
[-C--:B------:R-:W-:Y:S01]  /*3ec0*/  FMUL.FTZ R53, R47, R52.reuse ;  /* 0x000000342f357220 */ /* 0x080fe20000410000 */
[----:B------:R-:W-:Y:S01]  /*3ed0*/  LOP3.LUT R120, R120, 0xffff0000, RZ, 0xc0, !PT ;  /* 0xffff000078787812 */ /* 0x000fe200078ec0ff */
[----:B------:R-:W-:Y:S01]  /*3ee0*/  FFMA.FTZ R47, R46, R52, -R55 ;  /* 0x000000342e2f7223 */ /* 0x000fe20000010837 */
[----:B------:R-:W-:Y:S01]  /*3ef0*/  LOP3.LUT R118, R118, 0xffff0000, RZ, 0xc0, !PT ;  /* 0xffff000076767812 */ /* 0x000fe200078ec0ff */
[----:B------:R-:W-:Y:S02]  /*3f00*/  IMAD.U32 R52, R119, 0x10000, RZ ;  /* 0x0001000077347824 */ /* 0x000fe400078e00ff */
[----:B------:R-:W-:Y:S01]  /*3f10*/  FFMA.FTZ R46, R46, R48, R53 ;  /* 0x000000302e2e7223 */ /* 0x000fe20000010035 */
[----:B------:R-:W-:-:S02]  /*3f20*/  IMAD.U32 R50, R121, 0x10000, RZ ;  /* 0x0001000079327824 */ /* 0x000fc400078e00ff */
        /* <DEDUP_REMOVED lines=14> */
.L_x_8594:
[----:B------:R-:W-:Y:S05]  /*4010*/  BSYNC B2 ;  /* 0x0000000000027941 */ /* 0x000fea0003800000 */
.L_x_8593:
[----:B--2---:R4:W-:Y:S02]  /*4020*/  STG.E.128 desc[UR60][R36.64+0x60], R32 ;  /* 0x0000602024007986 */ /* 0x0049e4000c101d3c */
.L_x_8592:
[----:B------:R-:W-:Y:S05]  /*4030*/  BSYNC B1 ;  /* 0x0000000000017941 */ /* 0x000fea0003800000 */
.L_x_8591:
        /* <DEDUP_REMOVED lines=12> */
[----:B------:R-:W-:Y:S02]  /*4100*/  SHF.R.U32.HI R44, RZ, 0x10, R45 ;  /* 0x00000010ff2c7819 */ /* 0x000fe4000001162d */
[----:B------:R-:W-:Y:S01]  /*4110*/  PRMT R116, R116, 0x5410, R43 ;  /* 0x0000541074747816 */ /* 0x000fe2000000002b */
[----:B------:R-:W-:Y:S01]  /*4120*/  IMAD.U32 R43, R33, 0x10000, RZ ;  /* 0x00010000212b7824 */ /* 0x000fe200078e00ff */
        /* <DEDUP_REMOVED lines=18> */
[----:B------:R-:W-:-:S02]  /*4250*/  IMAD.U32 R116, R116, 0x10000, RZ ;  /* 0x0001000074747824 */ /* 0x000fc400078e00ff */
[C---:B------:R-:W-:Y:S01]  /*4260*/  FFMA.FTZ R50, R43.reuse, R46, -R50 ;  /* 0x0000002e2b327223 */ /* 0x040fe20000010832 */
[----:B------:R-:W-:Y:S02]  /*4270*/  IMAD.U32 R114, R114, 0x10000, RZ ;  /* 0x0001000072727824 */ /* 0x000fe400078e00ff */
[----:B------:R-:W-:Y:S01]  /*4280*/  FFMA.FTZ R51, R43, R48, R51 ;  /* 0x000000302b337223 */ /* 0x000fe20000010033 */
[----:B------:R-:W-:Y:S01]  /*4290*/  FFMA.FTZ R53, R42, R47, -R53 ;  /* 0x0000002f2a357223 */ /* 0x000fe20000010835 */
[C---:B------:R-:W-:Y:S01]  /*42a0*/  FMUL.FTZ R44, R34.reuse, R117 ;  /* 0x00000075222c7220 */ /* 0x040fe20000410000 */
[----:B------:R-:W-:Y:S01]  /*42b0*/  FMUL.FTZ R46, R34, R115 ;  /* 0x00000073222e7220 */ /* 0x000fe20000410000 */
[----:B------:R-:W-:Y:S02]  /*42c0*/  IMAD.U32 R35, R35, 0x10000, RZ ;  /* 0x0001000023237824 */ /* 0x000fe400078e00ff */
        /* <DEDUP_REMOVED lines=11> */
[----:B------:R-:W-:-:S07]  /*4380*/  F2FP.BF16.F32.PACK_AB R35, R35, R44 ;  /* 0x0000002c2323723e */ /* 0x000fce00000010ff */
.L_x_8598:
[----:B------:R-:W-:Y:S05]  /*4390*/  BSYNC B2 ;  /* 0x0000000000027941 */ /* 0x000fea0003800000 */
.L_x_8597:
[----:B--2---:R1:W-:Y:S02]  /*43a0*/  STG.E.128 desc[UR60][R36.64+0x80], R32 ;  /* 0x0000802024007986 */ /* 0x0043e4000c101d3c */
.L_x_8596:
[----:B------:R-:W-:Y:S05]  /*43b0*/  BSYNC B1 ;  /* 0x0000000000017941 */ /* 0x000fea0003800000 */
.L_x_8595:
        /* <DEDUP_REMOVED lines=24> */
[C---:B------:R-:W-:Y:S01]  /*4540*/  LOP3.LUT R41, R35.reuse, 0xffff0000, RZ, 0xc0, !PT ;  /* 0xffff000023297812 */ /* 0x040fe200078ec0ff */
[----:B------:R-:W-:Y:S01]  /*4550*/  FMUL.FTZ R47, R38, R42 ;  /* 0x0000002a262f7220 */ /* 0x000fe20000410000 */
[----:B------:R-:W-:-:S02]  /*4560*/  IMAD.U32 R34, R35, 0x10000, RZ ;  /* 0x0001000023227824 */ /* 0x000fc400078e00ff */
[C---:B------:R-:W-:Y:S01]  /*4570*/  FMUL.FTZ R38, R40.reuse, R45 ;  /* 0x0000002d28267220 */ /* 0x040fe20000410000 */
[----:B------:R-:W-:Y:S02]  /*4580*/  IMAD.U32 R35, R33, 0x10000, RZ ;  /* 0x0001000021237824 */ /* 0x000fe400078e00ff */
[-C--:B------:R-:W-:Y:S01]  /*4590*/  FMUL.FTZ R40, R40, R43.reuse ;  /* 0x0000002b28287220 */ /* 0x080fe20000410000 */
[----:B------:R-:W-:Y:S01]  /*45a0*/  LOP3.LUT R113, R113, 0xffff0000, RZ, 0xc0, !PT ;  /* 0xffff000071717812 */ /* 0x000fe200078ec0ff */
[----:B------:R-:W-:Y:S01]  /*45b0*/  IMAD.U32 R33, R32, 0x10000, RZ ;  /* 0x0001000020217824 */ /* 0x000fe200078e00ff */
[----:B------:R-:W-:Y:S01]  /*45c0*/  LOP3.LUT R106, R106, 0xffff0000, RZ, 0xc0, !PT ;  /* 0xffff00006a6a7812 */ /* 0x000fe200078ec0ff */
[----:B------:R-:W-:Y:S01]  /*45d0*/  FFMA.FTZ R46, R35, R42, -R46 ;  /* 0x0000002a232e7223 */ /* 0x000fe2000001082e */
[----:B------:R-:W-:Y:S01]  /*45e0*/  LOP3.LUT R32, R32, 0xffff0000, RZ, 0xc0, !PT ;  /* 0xffff000020207812 */ /* 0x000fe200078ec0ff */
[C---:B------:R-:W-:Y:S01]  /*45f0*/  FFMA.FTZ R43, R39.reuse, R43, -R38 ;  /* 0x0000002b272b7223 */ /* 0x040fe20000010826 */
[----:B------:R-:W-:Y:S01]  /*4600*/  FFMA.FTZ R40, R39, R45, R40 ;  /* 0x0000002d27287223 */ /* 0x000fe20000010028 */
[----:B------:R-:W-:-:S02]  /*4610*/  IMAD.U32 R111, R111, 0x10000, RZ ;  /* 0x000100006f6f7824 */ /* 0x000fc400078e00ff */
[C---:B------:R-:W-:Y:S01]  /*4620*/  FMUL.FTZ R39, R41.reuse, R113 ;  /* 0x0000007129277220 */ /* 0x040fe20000410000 */
        /* <DEDUP_REMOVED lines=13> */
.L_x_8600:
[----:B------:R-:W-:Y:S05]  /*4700*/  BSYNC B1 ;  /* 0x0000000000017941 */ /* 0x000fea0003800000 */
.L_x_8599:
[----:B--2---:R1:W-:Y:S01]  /*4710*/  STG.E.128 desc[UR60][R36.64+0xa0], R32 ;  /* 0x0000a02024007986 */ /* 0x0043e2000c101d3c */
[----:B------:R-:W-:Y:S05]  /*4720*/  BRA `(.L_x_8578) ;  /* 0x0000002000bc7947 */ /* 0x000fea0003800000 */
.L_x_8572:
        /* <DEDUP_REMOVED lines=15> */
[----:B------:R-:W2:Y:S04]  /*4820*/  LDL R63, [R1+0x30] ;  /* 0x00003000013f7983 */ /* 0x000ea80000100800 */
[----:B------:R-:W3:Y:S01]  /*4830*/  LDL R62, [R1+0x34] ;  /* 0x00003400013e7983 */ /* 0x000ee20000100800 */
[----:B------:R-:W-:Y:S01]  /*4840*/  IADD3 R58, P3, R68, R58, RZ ;  /* 0x0000003a443a7210 */ /* 0x000fe20007f7e0ff */
[----:B------:R-:W-:Y:S01]  /*4850*/  ULDC.64 UR4, c[0x0][0x3c8] ;  /* 0x0000f20000047ab9 */ /* 0x000fe20000000a00 */
[----:B------:R-:W-:Y:S02]  /*4860*/  CS2R R42, SRZ ;  /* 0x00000000002a7805 */ /* 0x000fe4000001ff00 */
[----:B------:R-:W-:Y:S02]  /*4870*/  CS2R R40, SRZ ;  /* 0x0000000000287805 */ /* 0x000fe4000001ff00 */
[----:B------:R-:W-:Y:S01]  /*4880*/  CS2R R54, SRZ ;  /* 0x0000000000367805 */ /* 0x000fe2000001ff00 */
[----:B------:R-:W-:Y:S01]  /*4890*/  IMAD.X R33, R20, 0x1, R82, P3 ;  /* 0x0000000114217824 */ /* 0x000fe200018e0652 */
[----:B------:R-:W-:-:S02]  /*48a0*/  IADD3 R20, P3, R30, R56, RZ ;  /* 0x000000381e147210 */ /* 0x000fc40007f7e0ff */
[----:B------:R-:W-:-:S03]  /*48b0*/  CS2R R52, SRZ ;  /* 0x0000000000347805 */ /* 0x000fc6000001ff00 */
[----:B------:R-:W-:Y:S01]  /*48c0*/  IMAD.X R87, R87, 0x1, R83, P3 ;  /* 0x0000000157577824 */ /* 0x000fe200018e0653 */
        /* <DEDUP_REMOVED lines=12> */
[----:B------:R-:W-:Y:S02]  /*4990*/  CS2R R34, SRZ ;  /* 0x0000000000227805 */ /* 0x000fe4000001ff00 */
[----:B------:R-:W-:Y:S02]  /*49a0*/  CS2R R32, SRZ ;  /* 0x0000000000207805 */ /* 0x000fe4000001ff00 */
[----:B------:R-:W-:Y:S02]  /*49b0*/  CS2R R46, SRZ ;  /* 0x00000000002e7805 */ /* 0x000fe4000001ff00 */
[----:B------:R-:W-:-:S02]  /*49c0*/  CS2R R44, SRZ ;  /* 0x00000000002c7805 */ /* 0x000fc4000001ff00 */
[----:B--2---:R-:W-:-:S13]  /*49d0*/  ISETP.GE.AND P3, PT, R63, R103, PT ;  /* 0x000000673f00720c */ /* 0x004fda0003f66270 */
[----:B------:R0:W5:Y:S04]  /*49e0*/  @!P3 LDG.E.128 R36, desc[UR60][R56.64+0x20] ;  /* 0x0000203c3824b981 */ /* 0x000168000c1e1d00 */
[----:B------:R0:W5:Y:S01]  /*49f0*/  @!P3 LDG.E.128 R48, desc[UR60][R58.64+0x20] ;  /* 0x0000203c3a30b981 */ /* 0x000162000c1e1d00 */
[----:B---3--:R-:W-:-:S13]  /*4a00*/  ISETP.GE.AND P3, PT, R62, R103, PT ;  /* 0x000000673e00720c */ /* 0x008fda0003f66270 */
[----:B------:R0:W5:Y:S04]  /*4a10*/  @!P3 LDG.E.128 R32, desc[UR60][R56.64+0x40] ;  /* 0x0000403c3820b981 */ /* 0x000168000c1e1d00 */
[----:B------:R0:W5:Y:S02]  /*4a20*/  @!P3 LDG.E.128 R44, desc[UR60][R58.64+0x40] ;  /* 0x0000403c3a2cb981 */ /* 0x000164000c1e1d00 */
.L_x_8602:
[----:B------:R-:W-:Y:S05]  /*4a30*/  BSYNC B1 ;  /* 0x0000000000017941 */ /* 0x000fea0003800000 */
.L_x_8601:
[----:B------:R-:W2:Y:S01]  /*4a40*/  LDL R20, [R1+0x44] ;  /* 0x0000440001147983 */ /* 0x000ea20000100800 */
[----:B0----5:R-:W-:Y:S02]  /*4a50*/  IMAD.MOV.U32 R56, RZ, RZ, R35 ;  /* 0x000000ffff387224 */ /* 0x021fe400078e0023 */
[----:B------:R-:W-:Y:S02]  /*4a60*/  IMAD.MOV.U32 R57, RZ, RZ, R32 ;  /* 0x000000ffff397224 */ /* 0x000fe400078e0020 */
[----:B------:R-:W-:-:S05]  /*4a70*/  IMAD.MOV.U32 R58, RZ, RZ, R39 ;  /* 0x000000ffff3a7224 */ /* 0x000fca00078e0027 */
[----:B------:R-:W-:Y:S01]  /*4a80*/  PRMT R125, R58, 0x7610, R125 ;  /* 0x000076103a7d7816 */ /* 0x000fe2000000007d */
[----:B------:R-:W-:Y:S01]  /*4a90*/  IMAD.MOV.U32 R58, RZ, RZ, R43 ;  /* 0x000000ffff3a7224 */ /* 0x000fe200078e002b */
[----:B--2---:R-:W-:Y:S01]  /*4aa0*/  R2UR UR4, R20 ;  /* 0x00000000140472ca */ /* 0x004fe200000e0000 */
[----:B------:R-:W-:-:S05]  /*4ab0*/  IMAD.MOV.U32 R20, RZ, RZ, R34 ;  /* 0x000000ffff147224 */ /* 0x000fca00078e0022 */
[----:B------:R-:W-:Y:S01]  /*4ac0*/  PRMT R119, R20, 0x5410, R56 ;  /* 0x0000541014777816 */ /* 0x000fe20000000038 */
[----:B------:R-:W-:Y:S02]  /*4ad0*/  IMAD.MOV.U32 R20, RZ, RZ, R33 ;  /* 0x000000ffff147224 */ /* 0x000fe400078e0021 */
[----:B------:R-:W-:-:S03]  /*4ae0*/  IMAD.MOV.U32 R56, RZ, RZ, R38 ;  /* 0x000000ffff387224 */ /* 0x000fc600078e0026 */
        /* <DEDUP_REMOVED lines=37> */
.L_x_8603:
[----:B------:R-:W-:Y:S01]  /*4d40*/  IMAD R20, R19, 0x8, R18 ;  /* 0x0000000813147824 */ /* 0x000fe200078e0212 */
[----:B------:R-:W-:Y:S01]  /*4d50*/  SHF.L.U32 R87, R149, 0x1f, RZ ;  /* 0x0000001f95577819 */ /* 0x000fe200000006ff */
[----:B------:R-:W-:Y:S03]  /*4d60*/  BSSY B1, `(.L_x_8604) ;  /* 0x0000003000017945 */ /* 0x000fe60003800000 */
[----:B------:R-:W0:Y:S02]  /*4d70*/  SYNCS.PHASECHK.TRANS64.TRYWAIT P5, [R20+URZ+0x31c90], R87 ;  /* 0x031c9057140075a7 */ /* 0x000e2400080a017f */
[----:B0-----:R-:W-:Y:S05]  /*4d80*/  @!P5 BRA `(.L_x_8605) ;  /* 0x000001680064d947 */ /* 0x001fea0003800000 */
.L_x_8809:
[----:B------:R-:W-:Y:S05]  /*4d90*/  BSYNC B1 ;  /* 0x0000000000017941 */ /* 0x000fea0003800000 */
.L_x_8604:
[----:B------:R-:W-:Y:S05]  /*4da0*/  @P4 BRA `(.L_x_8578) ;  /* 0x0000001c001c4947 */ /* 0x000fea0003800000 */
[----:B------:R-:W1:Y:S01]  /*4db0*/  LDC R106, c[0x0][0x2e4] ;  /* 0x0000b900ff6a7b82 */ /* 0x000e620000000800 */
[----:B------:R-:W-:Y:S01]  /*4dc0*/  ISETP.NE.AND P4, PT, R10, RZ, PT ;  /* 0x000000ff0a00720c */ /* 0x000fe20003f85270 */
[----:B------:R-:W-:Y:S01]  /*4dd0*/  ULDC.64 UR4, c[0x0][0x2f0] ;  /* 0x0000bc0000047ab9 */ /* 0x000fe20000000a00 */
[----:B------:R-:W-:Y:S01]  /*4de0*/  SHF.R.S32.HI R56, RZ, 0x1f, R145 ;  /* 0x0000001fff387819 */ /* 0x000fe20000011491 */
[----:B------:R-:W-:Y:S01]  /*4df0*/  IMAD.MOV.U32 R93, RZ, RZ, R92 ;  /* 0x000000ffff5d7224 */ /* 0x000fe200078e005c */
[----:B------:R-:W-:Y:S01]  /*4e00*/  BSSY B1, `(.L_x_8606) ;  /* 0x000008d000017945 */ /* 0x000fe20003800000 */
[----:B------:R-:W-:Y:S02]  /*4e10*/  IMAD.MOV.U32 R92, RZ, RZ, R60 ;  /* 0x000000ffff5c7224 */ /* 0x000fe400078e003c */
[----:B------:R-:W-:Y:S02]  /*4e20*/  IMAD R56, R56, UR4, RZ ;  /* 0x0000000438387c24 */ /* 0x000fe4000f8e02ff */
[----:B------:R-:W-:-:S04]  /*4e30*/  IMAD.WIDE.U32 R92, R145, UR4, R92 ;  /* 0x00000004915c7c25 */ /* 0x000fc8000f8e005c */
[----:B------:R-:W-:-:S04]  /*4e40*/  IMAD R56, R145, UR5, R56 ;  /* 0x0000000591387c24 */ /* 0x000fc8000f8e0238 */
[----:B------:R-:W-:Y:S02]  /*4e50*/  IMAD.IADD R111, R56, 0x1, R93 ;  /* 0x00000001386f7824 */ /* 0x000fe400078e025d */
[----:B-1----:R-:W-:Y:S01]  /*4e60*/  IMAD.IADD R112, R106, 0x1, -R104 ;  /* 0x000000016a707824 */ /* 0x002fe200078e0a68 */
[----:B------:R-:W-:Y:S06]  /*4e70*/  @!P4 BRA `(.L_x_8607) ;  /* 0x000000080014c947 */ /* 0x000fec0003800000 */
[----:B------:R-:W2:Y:S04]  /*4e80*/  LDL R62, [R1+0x2c] ;  /* 0x00002c00013e7983 */ /* 0x000ea80000100800 */
[----:B------:R-:W3:Y:S04]  /*4e90*/  LDL R58, [R1+0x38] ;  /* 0x00003800013a7983 */ /* 0x000ee80000100800 */
[----:B------:R-:W4:Y:S01]  /*4ea0*/  LDL R59, [R1+0x3c] ;  /* 0x00003c00013b7983 */ /* 0x000f220000100800 */
[----:B------:R-:W-:-:S04]  /*4eb0*/  SEL R56, R104, R112, !P0 ;  /* 0x0000007068387207 */ /* 0x000fc80004000000 */
[----:B------:R-:W-:-:S04]  /*4ec0*/  SHF.R.S32.HI R57, RZ, 0x1f, R56 ;  /* 0x0000001fff397819 */ /* 0x000fc80000011438 */
[----:B------:R-:W-:-:S04]  /*4ed0*/  LEA.HI R57, R57, R56, RZ, 0x4 ;  /* 0x0000003839397211 */ /* 0x000fc800078f20ff */
[----:B------:R-:W-:-:S04]  /*4ee0*/  SHF.R.S32.HI R57, RZ, 0x4, R57 ;  /* 0x00000004ff397819 */ /* 0x000fc80000011439 */
[----:B------:R-:W-:-:S04]  /*4ef0*/  LEA.HI.SX32 R113, R5, R57, 0x1d ;  /* 0x0000003905717211 */ /* 0x000fc800078feaff */
[----:B------:R-:W-:-:S04]  /*4f00*/  SHF.R.S32.HI R57, RZ, 0x1f, R113 ;  /* 0x0000001fff397819 */ /* 0x000fc80000011471 */
[----:B------:R-:W-:Y:S01]  /*4f10*/  LEA.HI R57, R57, R113, RZ, 0x2 ;  /* 0x0000007139397211 */ /* 0x000fe200078f10ff */
[----:B------:R-:W-:-:S03]  /*4f20*/  IMAD.SHL.U32 R113, R113, 0x8, RZ ;  /* 0x0000000871717824 */ /* 0x000fc600078e00ff */
[----:B------:R-:W-:Y:S02]  /*4f30*/  SHF.R.S32.HI R57, RZ, 0x2, R57 ;  /* 0x00000002ff397819 */ /* 0x000fe40000011439 */
[----:B------:R-:W-:Y:S01]  /*4f40*/  ISETP.GE.AND P4, PT, R146, R103, PT ;  /* 0x000000679200720c */ /* 0x000fe20003f86270 */
[----:B------:R-:W-:Y:S01]  /*4f50*/  BSSY B2, `(.L_x_8608) ;  /* 0x000006b000027945 */ /* 0x000fe20003800000 */
[----:B--2---:R-:W-:-:S04]  /*4f60*/  LOP3.LUT R56, R62, 0x18, R113, 0xf8, !PT ;  /* 0x000000183e387812 */ /* 0x004fc800078ef871 */
[----:B---3--:R-:W-:Y:S01]  /*4f70*/  LOP3.LUT R56, R56, R58, RZ, 0x3c, !PT ;  /* 0x0000003a38387212 */ /* 0x008fe200078e3cff */
[----:B----4-:R-:W-:-:S04]  /*4f80*/  IMAD R57, R57, 0x1200, R59 ;  /* 0x0000120039397824 */ /* 0x010fc800078e023b */
[----:B------:R-:W-:-:S04]  /*4f90*/  IMAD.IADD R56, R57, 0x1, R56 ;  /* 0x0000000139387824 */ /* 0x000fc800078e0238 */
[C---:B------:R-:W-:Y:S02]  /*4fa0*/  IMAD R60, R19.reuse, 0x3600, R56 ;  /* 0x00003600133c7824 */ /* 0x040fe400078e0238 */
[----:B------:R-:W-:Y:S02]  /*4fb0*/  IMAD R56, R19, 0x3600, R101 ;  /* 0x0000360013387824 */ /* 0x000fe400078e0265 */
[--C-:B------:R-:W-:Y:S02]  /*4fc0*/  IMAD R60, R60, 0x2, R18.reuse ;  /* 0x000000023c3c7824 */ /* 0x100fe400078e0212 */
[----:B------:R-:W-:-:S04]  /*4fd0*/  IMAD R56, R56, 0x2, R18 ;  /* 0x0000000238387824 */ /* 0x000fc800078e0212 */
[----:B------:R-:W1:Y:S04]  /*4fe0*/  LDS.128 R60, [R60+0x16a00] ;  /* 0x016a00003c3c7984 */ /* 0x000e680000000c00 */
[----:B------:R-:W2:Y:S01]  /*4ff0*/  LDS.128 R56, [R56+0x16a00] ;  /* 0x016a000038387984 */ /* 0x000ea20000000c00 */
[----:B------:R-:W-:Y:S05]  /*5000*/  @P4 BRA `(.L_x_8609) ;  /* 0x00000004007c4947 */ /* 0x000fea0003800000 */
[--C-:B------:R-:W-:Y:S02]  /*5010*/  SHF.R.U64 R40, R40, 0x10, R41.reuse ;  /* 0x0000001028287819 */ /* 0x100fe40000001229 */
[----:B------:R-:W-:Y:S02]  /*5020*/  SHF.R.U32.HI R41, RZ, 0x10, R41 ;  /* 0x00000010ff297819 */ /* 0x000fe40000011629 */
[C---:B------:R-:W-:Y:S02]  /*5030*/  PRMT R40, R114.reuse, 0x5432, R40 ;  /* 0x0000543272287816 */ /* 0x040fe40000000028 */
[----:B------:R-:W-:Y:S02]  /*5040*/  PRMT R41, R114, 0x5410, R41 ;  /* 0x0000541072297816 */ /* 0x000fe40000000029 */
[----:B------:R-:W-:Y:S02]  /*5050*/  SHF.R.U64 R42, R42, 0x10, R43 ;  /* 0x000000102a2a7819 */ /* 0x000fe4000000122b */
[----:B------:R-:W-:-:S02]  /*5060*/  SHF.R.U32.HI R114, RZ, 0x10, R53 ;  /* 0x00000010ff727819 */ /* 0x000fc40000011635 */
[----:B------:R-:W-:Y:S02]  /*5070*/  SHF.R.U64 R52, R52, 0x10, R53 ;  /* 0x0000001034347819 */ /* 0x000fe40000001235 */
[--C-:B------:R-:W-:Y:S02]  /*5080*/  SHF.R.U64 R53, R54, 0x10, R55.reuse ;  /* 0x0000001036357819 */ /* 0x100fe40000001237 */
[----:B------:R-:W-:Y:S02]  /*5090*/  PRMT R54, R116, 0x5432, R42 ;  /* 0x0000543274367816 */ /* 0x000fe4000000002a */
[----:B------:R-:W-:Y:S01]  /*50a0*/  SHF.R.U32.HI R115, RZ, 0x10, R55 ;  /* 0x00000010ff737819 */ /* 0x000fe20000011637 */
[----:B------:R-:W-:Y:S01]  /*50b0*/  IMAD.U32 R55, R41, 0x10000, RZ ;  /* 0x0001000029377824 */ /* 0x000fe200078e00ff */
[----:B------:R-:W-:Y:S02]  /*50c0*/  PRMT R42, R118, 0x5432, R114 ;  /* 0x00005432762a7816 */ /* 0x000fe40000000072 */
[----:B------:R-:W-:-:S02]  /*50d0*/  SHF.R.U32.HI R43, RZ, 0x10, R43 ;  /* 0x00000010ff2b7819 */ /* 0x000fc4000001162b */
[C---:B------:R-:W-:Y:S02]  /*50e0*/  PRMT R52, R117.reuse, 0x5432, R52 ;  /* 0x0000543275347816 */ /* 0x040fe40000000034 */
[----:B------:R-:W-:Y:S01]  /*50f0*/  PRMT R53, R117, 0x5410, R53 ;  /* 0x0000541075357816 */ /* 0x000fe20000000035 */
[----:B------:R-:W-:Y:S01]  /*5100*/  IMAD.U32 R117, R42, 0x10000, RZ ;  /* 0x000100002a757824 */ /* 0x000fe200078e00ff */
[----:B------:R-:W-:Y:S01]  /*5110*/  PRMT R115, R118, 0x5410, R115 ;  /* 0x0000541076737816 */ /* 0x000fe20000000073 */
[----:B-1----:R-:W-:Y:S01]  /*5120*/  IMAD.U32 R118, R61, 0x10000, RZ ;  /* 0x000100003d767824 */ /* 0x002fe200078e00ff */
[----:B------:R-:W-:Y:S01]  /*5130*/  PRMT R43, R116, 0x5410, R43 ;  /* 0x00005410742b7816 */ /* 0x000fe2000000002b */
[----:B--2---:R-:W-:Y:S01]  /*5140*/  IMAD.U32 R116, R57, 0x10000, RZ ;  /* 0x0001000039747824 */ /* 0x004fe200078e00ff */
[----:B------:R-:W-:Y:S01]  /*5150*/  LOP3.LUT R42, R42, 0xffff0000, RZ, 0xc0, !PT ;  /* 0xffff00002a2a7812 */ /* 0x000fe200078ec0ff */
[----:B------:R-:W-:Y:S01]  /*5160*/  FMUL.FTZ R114, R118, R117 ;  /* 0x0000007576727220 */ /* 0x000fe20000410000 */
[----:B------:R-:W-:-:S02]  /*5170*/  LOP3.LUT R61, R61, 0xffff0000, RZ, 0xc0, !PT ;  /* 0xffff00003d3d7812 */ /* 0x000fc400078ec0ff */
[----:B------:R-:W-:Y:S01]  /*5180*/  LOP3.LUT R57, R57, 0xffff0000, RZ, 0xc0, !PT ;  /* 0xffff000039397812 */ /* 0x000fe200078ec0ff */
[-C--:B------:R-:W-:Y:S01]  /*5190*/  FFMA.FTZ R114, R116, R55.reuse, -R114 ;  /* 0x0000003774727223 */ /* 0x080fe20000010872 */
[----:B------:R-:W-:Y:S01]  /*51a0*/  FMUL.FTZ R55, R118, R55 ;  /* 0x0000003776377220 */ /* 0x000fe20000410000 */
[C---:B------:R-:W-:Y:S01]  /*51b0*/  IMAD.U32 R118, R43.reuse, 0x10000, RZ ;  /* 0x000100002b767824 */ /* 0x040fe200078e00ff */
[----:B------:R-:W-:Y:S02]  /*51c0*/  LOP3.LUT R43, R43, 0xffff0000, RZ, 0xc0, !PT ;  /* 0xffff00002b2b7812 */ /* 0x000fe400078ec0ff */
[----:B------:R-:W-:Y:S01]  /*51d0*/  FFMA.FTZ R55, R116, R117, R55 ;  /* 0x0000007574377223 */ /* 0x000fe20000010037 */
[----:B------:R-:W-:Y:S01]  /*51e0*/  LOP3.LUT R116, R41, 0xffff0000, RZ, 0xc0, !PT ;  /* 0xffff000029747812 */ /* 0x000fe200078ec0ff */
[----:B------:R-:W-:Y:S01]  /*51f0*/  FMUL.FTZ R41, R61, R42 ;  /* 0x0000002a3d297220 */ /* 0x000fe20000410000 */
[C---:B------:R-:W-:Y:S01]  /*5200*/  IMAD.U32 R117, R59.reuse, 0x10000, RZ ;  /* 0x000100003b757824 */ /* 0x040fe200078e00ff */
[----:B------:R-:W-:-:S02]  /*5210*/  LOP3.LUT R59, R59, 0xffff0000, RZ, 0xc0, !PT ;  /* 0xffff00003b3b7812 */ /* 0x000fc400078ec0ff */
[-C--:B------:R-:W-:Y:S01]  /*5220*/  FMUL.FTZ R61, R61, R116.reuse ;  /* 0x000000743d3d7220 */ /* 0x080fe20000410000 */
[----:B------:R-:W-:Y:S01]  /*5230*/  FFMA.FTZ R41, R57, R116, -R41 ;  /* 0x0000007439297223 */ /* 0x000fe20000010829 */
[C---:B------:R-:W-:Y:S01]  /*5240*/  IMAD.U32 R116, R115.reuse, 0x10000, RZ ;  /* 0x0001000073747824 */ /* 0x040fe200078e00ff */
[----:B------:R-:W-:Y:S01]  /*5250*/  LOP3.LUT R115, R115, 0xffff0000, RZ, 0xc0, !PT ;  /* 0xffff000073737812 */ /* 0x000fe200078ec0ff */
[----:B------:R-:W-:Y:S01]  /*5260*/  FFMA.FTZ R42, R57, R42, R61 ;  /* 0x0000002a392a7223 */ /* 0x000fe2000001003d */
[C---:B------:R-:W-:Y:S01]  /*5270*/  IMAD.U32 R61, R63.reuse, 0x10000, RZ ;  /* 0x000100003f3d7824 */ /* 0x040fe200078e00ff */
[----:B------:R-:W-:Y:S02]  /*5280*/  LOP3.LUT R63, R63, 0xffff0000, RZ, 0xc0, !PT ;  /* 0xffff00003f3f7812 */ /* 0x000fe400078ec0ff */
[----:B------:R-:W-:Y:S01]  /*5290*/  F2FP.BF16.F32.PACK_AB R41, R41, R114 ;  /* 0x000000722929723e */ /* 0x000fe200000010ff */
[C---:B------:R-:W-:Y:S01]  /*52a0*/  FMUL.FTZ R57, R61.reuse, R116 ;  /* 0x000000743d397220 */ /* 0x040fe20000410000 */
[----:B------:R-:W-:Y:S01]  /*52b0*/  FMUL.FTZ R61, R61, R118 ;  /* 0x000000763d3d7220 */ /* 0x000fe20000410000 */
[----:B------:R-:W-:Y:S01]  /*52c0*/  F2FP.BF16.F32.PACK_AB R42, R42, R55 ;  /* 0x000000372a2a723e */ /* 0x000fe200000010ff */
[----:B------:R-:W-:-:S02]  /*52d0*/  IMAD.U32 R55, R56, 0x10000, RZ ;  /* 0x0001000038377824 */ /* 0x000fc400078e00ff */
[C---:B------:R-:W-:Y:S01]  /*52e0*/  FFMA.FTZ R57, R117.reuse, R118, -R57 ;  /* 0x0000007675397223 */ /* 0x040fe20000010839 */
[----:B------:R-:W-:Y:S01]  /*52f0*/  FFMA.FTZ R61, R117, R116, R61 ;  /* 0x00000074753d7223 */ /* 0x000fe2000001003d */
[----:B------:R-:W-:Y:S01]  /*5300*/  FMUL.FTZ R116, R63, R115 ;  /* 0x000000733f747220 */ /* 0x000fe20000410000 */
[----:B------:R-:W-:-:S03]  /*5310*/  LOP3.LUT R56, R56, 0xffff0000, RZ, 0xc0, !PT ;  /* 0xffff000038387812 */ /* 0x000fc600078ec0ff */
[-C--:B------:R-:W-:Y:S01]  /*5320*/  FFMA.FTZ R116, R59, R43.reuse, -R116 ;  /* 0x0000002b3b747223 */ /* 0x080fe20000010874 */
[----:B------:R-:W-:-:S04]  /*5330*/  FMUL.FTZ R43, R63, R43 ;  /* 0x0000002b3f2b7220 */ /* 0x000fc80000410000 */
[----:B------:R-:W-:Y:S01]  /*5340*/  FFMA.FTZ R43, R59, R115, R43 ;  /* 0x000000733b2b7223 */ /* 0x000fe2000001002b */
[----:B------:R-:W-:Y:S01]  /*5350*/  F2FP.BF16.F32.PACK_AB R116, R116, R57 ;  /* 0x000000397474723e */ /* 0x000fe200000010ff */
[----:B------:R-:W-:Y:S02]  /*5360*/  IMAD.U32 R59, R60, 0x10000, RZ ;  /* 0x000100003c3b7824 */ /* 0x000fe400078e00ff */
[----:B------:R-:W-:Y:S01]  /*5370*/  IMAD.U32 R57, R52, 0x10000, RZ ;  /* 0x0001000034397824 */ /* 0x000fe200078e00ff */
[----:B------:R-:W-:Y:S01]  /*5380*/  F2FP.BF16.F32.PACK_AB R43, R43, R61 ;  /* 0x0000003d2b2b723e */ /* 0x000fe200000010ff */
[----:B------:R-:W-:Y:S01]  /*5390*/  IMAD.U32 R61, R40, 0x10000, RZ ;  /* 0x00010000283d7824 */ /* 0x000fe200078e00ff */
[----:B------:R-:W-:Y:S01]  /*53a0*/  LOP3.LUT R52, R52, 0xffff0000, RZ, 0xc0, !PT ;  /* 0xffff000034347812 */ /* 0x000fe200078ec0ff */
[C---:B------:R-:W-:Y:S01]  /*53b0*/  FMUL.FTZ R63, R59.reuse, R57 ;  /* 0x000000393b3f7220 */ /* 0x040fe20000410000 */
[----:B------:R-:W-:Y:S01]  /*53c0*/  LOP3.LUT R40, R40, 0xffff0000, RZ, 0xc0, !PT ;  /* 0xffff000028287812 */ /* 0x000fe200078ec0ff */
[----:B------:R-:W-:-:S02]  /*53d0*/  FMUL.FTZ R59, R59, R61 ;  /* 0x0000003d3b3b7220 */ /* 0x000fc40000410000 */
[C---:B------:R-:W-:Y:S01]  /*53e0*/  FFMA.FTZ R63, R55.reuse, R61, -R63 ;  /* 0x0000003d373f7223 */ /* 0x040fe2000001083f */
[----:B------:R-:W-:Y:S02]  /*53f0*/  IMAD.U32 R61, R62, 0x10000, RZ ;  /* 0x000100003e3d7824 */ /* 0x000fe400078e00ff */
[----:B------:R-:W-:Y:S01]  /*5400*/  FFMA.FTZ R59, R55, R57, R59 ;  /* 0x00000039373b7223 */ /* 0x000fe2000001003b */
[----:B------:R-:W-:-:S05]  /*5410*/  LOP3.LUT R55, R60, 0xffff0000, RZ, 0xc0, !PT ;  /* 0xffff00003c377812 */ /* 0x000fca00078ec0ff */
[C---:B------:R-:W-:Y:S01]  /*5420*/  FMUL.FTZ R57, R55.reuse, R52 ;  /* 0x0000003437397220 */ /* 0x040fe20000410000 */
[----:B------:R-:W-:-:S03]  /*5430*/  FMUL.FTZ R55, R55, R40 ;  /* 0x0000002837377220 */ /* 0x000fc60000410000 */
[C---:B------:R-:W-:Y:S01]  /*5440*/  FFMA.FTZ R40, R56.reuse, R40, -R57 ;  /* 0x0000002838287223 */ /* 0x040fe20000010839 */
[----:B------:R-:W-:Y:S01]  /*5450*/  FFMA.FTZ R52, R56, R52, R55 ;  /* 0x0000003438347223 */ /* 0x000fe20000010037 */
[C---:B------:R-:W-:Y:S01]  /*5460*/  IMAD.U32 R56, R53.reuse, 0x10000, RZ ;  /* 0x0001000035387824 */ /* 0x040fe200078e00ff */
[----:B------:R-:W-:Y:S01]  /*5470*/  LOP3.LUT R53, R53, 0xffff0000, RZ, 0xc0, !PT ;  /* 0xffff000035357812 */ /* 0x000fe200078ec0ff */
[C---:B------:R-:W-:Y:S01]  /*5480*/  IMAD.U32 R57, R54.reuse, 0x10000, RZ ;  /* 0x0001000036397824 */ /* 0x040fe200078e00ff */
[----:B------:R-:W-:Y:S01]  /*5490*/  LOP3.LUT R54, R54, 0xffff0000, RZ, 0xc0, !PT ;  /* 0xffff000036367812 */ /* 0x000fe200078ec0ff */
[C---:B------:R-:W-:Y:S01]  /*54a0*/  FMUL.FTZ R60, R61.reuse, R56 ;  /* 0x000000383d3c7220 */ /* 0x040fe20000410000 */
[----:B------:R-:W-:Y:S02]  /*54b0*/  IMAD.U32 R55, R58, 0x10000, RZ ;  /* 0x000100003a377824 */ /* 0x000fe400078e00ff */
[----:B------:R-:W-:Y:S01]  /*54c0*/  FMUL.FTZ R61, R61, R57 ;  /* 0x000000393d3d7220 */ /* 0x000fe20000410000 */
[----:B------:R-:W-:Y:S01]  /*54d0*/  F2FP.BF16.F32.PACK_AB R40, R40, R63 ;  /* 0x0000003f2828723e */ /* 0x000fe200000010ff */
[----:B------:R-:W-:-:S02]  /*54e0*/  IMAD.MOV.U32 R63, RZ, RZ, R43 ;  /* 0x000000ffff3f7224 */ /* 0x000fc400078e002b */
[C---:B------:R-:W-:Y:S01]  /*54f0*/  FFMA.FTZ R60, R55.reuse, R57, -R60 ;  /* 0x00000039373c7223 */ /* 0x040fe2000001083c */
[----:B------:R-:W-:Y:S01]  /*5500*/  FFMA.FTZ R61, R55, R56, R61 ;  /* 0x00000038373d7223 */ /* 0x000fe2000001003d */
[----:B------:R-:W-:Y:S02]  /*5510*/  LOP3.LUT R55, R62, 0xffff0000, RZ, 0xc0, !PT ;  /* 0xffff00003e377812 */ /* 0x000fe400078ec0ff */
[----:B------:R-:W-:Y:S02]  /*5520*/  LOP3.LUT R56, R58, 0xffff0000, RZ, 0xc0, !PT ;  /* 0xffff00003a387812 */ /* 0x000fe400078ec0ff */
[----:B------:R-:W-:Y:S01]  /*5530*/  F2FP.BF16.F32.PACK_AB R52, R52, R59 ;  /* 0x0000003b3434723e */ /* 0x000fe200000010ff */
[CC--:B------:R-:W-:Y:S01]  /*5540*/  FMUL.FTZ R57, R55.reuse, R53.reuse ;  /* 0x0000003537397220 */ /* 0x0c0fe20000410000 */
[-C--:B------:R-:W-:Y:S01]  /*5550*/  FMUL.FTZ R55, R55, R54.reuse ;  /* 0x0000003637377220 */ /* 0x080fe20000410000 */
[----:B------:R-:W-:Y:S02]  /*5560*/  IMAD.MOV.U32 R59, RZ, RZ, R116 ;  /* 0x000000ffff3b7224 */ /* 0x000fe400078e0074 */
[C---:B------:R-:W-:Y:S01]  /*5570*/  FFMA.FTZ R57, R56.reuse, R54, -R57 ;  /* 0x0000003638397223 */ /* 0x040fe20000010839 */
[----:B------:R-:W-:Y:S01]  /*5580*/  FFMA.FTZ R55, R56, R53, R55 ;  /* 0x0000003538377223 */ /* 0x000fe20000010037 */
[----:B------:R-:W-:-:S03]  /*5590*/  IMAD.MOV.U32 R56, RZ, RZ, R40 ;  /* 0x000000ffff387224 */ /* 0x000fc600078e0028 */
[----:B------:R-:W-:Y:S01]  /*55a0*/  F2FP.BF16.F32.PACK_AB R58, R57, R60 ;  /* 0x0000003c393a723e */ /* 0x000fe200000010ff */
[----:B------:R-:W-:Y:S01]  /*55b0*/  IMAD.MOV.U32 R57, RZ, RZ, R41 ;  /* 0x000000ffff397224 */ /* 0x000fe200078e0029 */
[----:B------:R-:W-:Y:S01]  /*55c0*/  F2FP.BF16.F32.PACK_AB R55, R55, R61 ;  /* 0x0000003d3737723e */ /* 0x000fe200000010ff */
[----:B------:R-:W-:Y:S02]  /*55d0*/  IMAD.MOV.U32 R60, RZ, RZ, R52 ;  /* 0x000000ffff3c7224 */ /* 0x000fe400078e0034 */
[----:B------:R-:W-:Y:S02]  /*55e0*/  IMAD.MOV.U32 R61, RZ, RZ, R42 ;  /* 0x000000ffff3d7224 */ /* 0x000fe400078e002a */
[----:B------:R-:W-:-:S07]  /*55f0*/  IMAD.MOV.U32 R62, RZ, RZ, R55 ;  /* 0x000000ffff3e7224 */ /* 0x000fce00078e0037 */
.L_x_8609:
[----:B------:R-:W-:Y:S05]  /*5600*/  BSYNC B2 ;  /* 0x0000000000027941 */ /* 0x000fea0003800000 */
.L_x_8608:
[----:B------:R-:W-:-:S13]  /*5610*/  ISETP.GE.AND P4, PT, R113, R106, PT ;  /* 0x0000006a7100720c */ /* 0x000fda0003f86270 */
[--C-:B------:R-:W-:Y:S02]  /*5620*/  @!P4 SHF.R.S32.HI R43, RZ, 0x1f, R113.reuse ;  /* 0x0000001fff2bc819 */ /* 0x100fe40000011471 */
[----:B------:R-:W-:-:S04]  /*5630*/  @!P4 IADD3 R113, P5, P6, R24, R92, R113 ;  /* 0x0000005c1871c210 */ /* 0x000fc80007ebe071 */
[----:B------:R-:W-:Y:S02]  /*5640*/  @!P4 IADD3.X R43, R0, R111, R43, P5, P6 ;  /* 0x0000006f002bc210 */ /* 0x000fe40002fec42b */
[----:B------:R-:W-:-:S04]  /*5650*/  IADD3 R41, P5, P6, R24, R92, R76 ;  /* 0x0000005c18297210 */ /* 0x000fc80007ebe04c */
[----:B------:R-:W-:Y:S02]  /*5660*/  IADD3.X R42, R0, R111, R98, P5, P6 ;  /* 0x0000006f002a7210 */ /* 0x000fe40002fec462 */
[----:B------:R-:W-:-:S04]  /*5670*/  LEA R40, P5, R41, R90, 0x1 ;  /* 0x0000005a29287211 */ /* 0x000fc800078a08ff */
[----:B------:R-:W-:Y:S02]  /*5680*/  LEA.HI.X R41, R41, R91, R42, 0x1, P5 ;  /* 0x0000005b29297211 */ /* 0x000fe400028f0c2a */
[----:B------:R-:W-:-:S03]  /*5690*/  @!P4 LEA R42, P5, R113, R90, 0x1 ;  /* 0x0000005a712ac211 */ /* 0x000fc600078a08ff */
[----:B--2---:R2:W-:Y:S01]  /*56a0*/  STG.E.128 desc[UR60][R40.64], R56 ;  /* 0x0000003828007986 */ /* 0x0045e2000c101d3c */
[----:B------:R-:W-:-:S05]  /*56b0*/  @!P4 LEA.HI.X R43, R113, R91, R43, 0x1, P5 ;  /* 0x0000005b712bc211 */ /* 0x000fca00028f0c2b */
[----:B-1----:R2:W-:Y:S04]  /*56c0*/  @!P4 STG.E.128 desc[UR60][R42.64], R60 ;  /* 0x0000003c2a00c986 */ /* 0x0025e8000c101d3c */
.L_x_8607:
[----:B------:R-:W-:Y:S05]  /*56d0*/  BSYNC B1 ;  /* 0x0000000000017941 */ /* 0x000fea0003800000 */
.L_x_8606:
[----:B------:R-:W-:Y:S01]  /*56e0*/  ISETP.NE.AND P4, PT, R11, RZ, PT ;  /* 0x000000ff0b00720c */ /* 0x000fe20003f85270 */
[----:B------:R-:W-:-:S12]  /*56f0*/  BSSY B1, `(.L_x_8610) ;  /* 0x0000083000017945 */ /* 0x000fd80003800000 */
[----:B------:R-:W-:Y:S05]  /*5700*/  @!P4 BRA `(.L_x_8611) ;  /* 0x000000080004c947 */ /* 0x000fea0003800000 */
[----:B------:R-:W3:Y:S04]  /*5710*/  LDL R52, [R1+0x2c] ;  /* 0x00002c0001347983 */ /* 0x000ee80000100800 */
[----:B--2---:R-:W2:Y:S04]  /*5720*/  LDL R42, [R1+0x38] ;  /* 0x00003800012a7983 */ /* 0x004ea80000100800 */
[----:B------:R-:W4:Y:S04]  /*5730*/  LDL R43, [R1+0x3c] ;  /* 0x00003c00012b7983 */ /* 0x000f280000100800 */
[----:B------:R-:W5:Y:S01]  /*5740*/  LDL R59, [R1+0x30] ;  /* 0x00003000013b7983 */ /* 0x000f620000100800 */
        /* <DEDUP_REMOVED lines=9> */
[----:B------:R-:W-:-:S04]  /*57e0*/  IADD3 R56, P4, P5, R24, R92, R8 ;  /* 0x0000005c18387210 */ /* 0x000fc80007d9e008 */
[----:B------:R-:W-:Y:S01]  /*57f0*/  IADD3.X R57, R0, R111, R97, P4, P5 ;  /* 0x0000006f00397210 */ /* 0x000fe200027ea461 */
[----:B------:R-:W-:Y:S01]  /*5800*/  BSSY B2, `(.L_x_8612) ;  /* 0x0000067000027945 */ /* 0x000fe20003800000 */
[----:B---3--:R-:W-:-:S04]  /*5810*/  LOP3.LUT R40, R52, 0x18, R58, 0xf8, !PT ;  /* 0x0000001834287812 */ /* 0x008fc800078ef83a */
[----:B--2---:R-:W-:Y:S01]  /*5820*/  LOP3.LUT R40, R40, R42, RZ, 0x3c, !PT ;  /* 0x0000002a28287212 */ /* 0x004fe200078e3cff */
[----:B----4-:R-:W-:-:S04]  /*5830*/  IMAD R41, R41, 0x1200, R43 ;  /* 0x0000120029297824 */ /* 0x010fc800078e022b */
[----:B------:R-:W-:Y:S02]  /*5840*/  IMAD.IADD R41, R41, 0x1, R40 ;  /* 0x0000000129297824 */ /* 0x000fe400078e0228 */
[C---:B------:R-:W-:Y:S02]  /*5850*/  IMAD R40, R19.reuse, 0x3600, R100 ;  /* 0x0000360013287824 */ /* 0x040fe400078e0264 */
[----:B------:R-:W-:Y:S02]  /*5860*/  IMAD R52, R19, 0x3600, R41 ;  /* 0x0000360013347824 */ /* 0x000fe400078e0229 */
[--C-:B------:R-:W-:Y:S02]  /*5870*/  IMAD R40, R40, 0x2, R18.reuse ;  /* 0x0000000228287824 */ /* 0x100fe400078e0212 */
[----:B------:R-:W-:-:S04]  /*5880*/  IMAD R52, R52, 0x2, R18 ;  /* 0x0000000234347824 */ /* 0x000fc800078e0212 */
[----:B------:R-:W1:Y:S04]  /*5890*/  LDS.128 R40, [R40+0x16a00] ;  /* 0x016a000028287984 */ /* 0x000e680000000c00 */
[----:B------:R-:W2:Y:S01]  /*58a0*/  LDS.128 R52, [R52+0x16a00] ;  /* 0x016a000034347984 */ /* 0x000ea20000000c00 */
[----:B-----5:R-:W-:-:S13]  /*58b0*/  ISETP.GE.AND P4, PT, R59, R103, PT ;  /* 0x000000673b00720c */ /* 0x020fda0003f86270 */
[----:B------:R-:W-:Y:S05]  /*58c0*/  @P4 BRA `(.L_x_8613) ;  /* 0x0000000400684947 */ /* 0x000fea0003800000 */
[--C-:B------:R-:W-:Y:S01]  /*58d0*/  SHF.R.U64 R60, R36, 0x10, R37.reuse ;  /* 0x00000010243c7819 */ /* 0x100fe20000001225 */
[----:B--2---:R-:W-:Y:S01]  /*58e0*/  IMAD.U32 R63, R53, 0x10000, RZ ;  /* 0x00010000353f7824 */ /* 0x004fe200078e00ff */
[----:B------:R-:W-:Y:S02]  /*58f0*/  SHF.R.U32.HI R37, RZ, 0x10, R37 ;  /* 0x00000010ff257819 */ /* 0x000fe40000011625 */
[--C-:B------:R-:W-:Y:S02]  /*5900*/  SHF.R.U64 R36, R38, 0x10, R39.reuse ;  /* 0x0000001026247819 */ /* 0x100fe40000001227 */
[----:B------:R-:W-:Y:S02]  /*5910*/  SHF.R.U32.HI R61, RZ, 0x10, R39 ;  /* 0x00000010ff3d7819 */ /* 0x000fe40000011627 */
[----:B------:R-:W-:Y:S02]  /*5920*/  SHF.R.U32.HI R39, RZ, 0x10, R49 ;  /* 0x00000010ff277819 */ /* 0x000fe40000011631 */
[----:B------:R-:W-:-:S02]  /*5930*/  PRMT R38, R126, 0x5432, R37 ;  /* 0x000054327e267816 */ /* 0x000fc40000000025 */
[----:B------:R-:W-:Y:S01]  /*5940*/  PRMT R37, R126, 0x5410, R39 ;  /* 0x000054107e257816 */ /* 0x000fe20000000027 */
[----:B-1----:R-:W-:Y:S01]  /*5950*/  IMAD.U32 R39, R41, 0x10000, RZ ;  /* 0x0001000029277824 */ /* 0x002fe200078e00ff */
[----:B------:R-:W-:Y:S01]  /*5960*/  PRMT R61, R125, 0x5410, R61 ;  /* 0x000054107d3d7816 */ /* 0x000fe2000000003d */
[C---:B------:R-:W-:Y:S01]  /*5970*/  IMAD.U32 R59, R38.reuse, 0x10000, RZ ;  /* 0x00010000263b7824 */ /* 0x040fe200078e00ff */
[----:B------:R-:W-:Y:S01]  /*5980*/  LOP3.LUT R38, R38, 0xffff0000, RZ, 0xc0, !PT ;  /* 0xffff000026267812 */ /* 0x000fe200078ec0ff */
[----:B------:R-:W-:Y:S01]  /*5990*/  IMAD.U32 R62, R37, 0x10000, RZ ;  /* 0x00010000253e7824 */ /* 0x000fe200078e00ff */
[----:B------:R-:W-:Y:S01]  /*59a0*/  SHF.R.U64 R48, R48, 0x10, R49 ;  /* 0x0000001030307819 */ /* 0x000fe20000001231 */
[----:B------:R-:W-:Y:S01]  /*59b0*/  IMAD.U32 R49, R43, 0x10000, RZ ;  /* 0x000100002b317824 */ /* 0x000fe200078e00ff */
[----:B------:R-:W-:Y:S01]  /*59c0*/  PRMT R60, R125, 0x5432, R60 ;  /* 0x000054327d3c7816 */ /* 0x000fe2000000003c */
[C---:B------:R-:W-:Y:S01]  /*59d0*/  FMUL.FTZ R113, R63.reuse, R62 ;  /* 0x0000003e3f717220 */ /* 0x040fe20000410000 */
[----:B------:R-:W-:Y:S01]  /*59e0*/  FMUL.FTZ R63, R63, R59 ;  /* 0x0000003b3f3f7220 */ /* 0x000fe20000410000 */
[----:B------:R-:W-:-:S02]  /*59f0*/  PRMT R48, R124, 0x5432, R48 ;  /* 0x000054327c307816 */ /* 0x000fc40000000030 */
[C---:B------:R-:W-:Y:S01]  /*5a00*/  FFMA.FTZ R59, R39.reuse, R59, -R113 ;  /* 0x0000003b273b7223 */ /* 0x040fe20000010871 */
[----:B------:R-:W-:Y:S01]  /*5a10*/  FFMA.FTZ R39, R39, R62, R63 ;  /* 0x0000003e27277223 */ /* 0x000fe2000001003f */
[----:B------:R-:W-:Y:S02]  /*5a20*/  LOP3.LUT R62, R37, 0xffff0000, RZ, 0xc0, !PT ;  /* 0xffff0000253e7812 */ /* 0x000fe400078ec0ff */
[----:B------:R-:W-:Y:S02]  /*5a30*/  LOP3.LUT R63, R53, 0xffff0000, RZ, 0xc0, !PT ;  /* 0xffff0000353f7812 */ /* 0x000fe400078ec0ff */
[----:B------:R-:W-:Y:S02]  /*5a40*/  LOP3.LUT R37, R41, 0xffff0000, RZ, 0xc0, !PT ;  /* 0xffff000029257812 */ /* 0x000fe400078ec0ff */
[----:B------:R-:W-:Y:S01]  /*5a50*/  SHF.R.U64 R50, R50, 0x10, R51 ;  /* 0x0000001032327819 */ /* 0x000fe20000001233 */
[C---:B------:R-:W-:Y:S01]  /*5a60*/  FMUL.FTZ R53, R63.reuse, R62 ;  /* 0x0000003e3f357220 */ /* 0x040fe20000410000 */
[-C--:B------:R-:W-:Y:S01]  /*5a70*/  FMUL.FTZ R41, R63, R38.reuse ;  /* 0x000000263f297220 */ /* 0x080fe20000410000 */
[C---:B------:R-:W-:Y:S01]  /*5a80*/  IMAD.U32 R63, R55.reuse, 0x10000, RZ ;  /* 0x00010000373f7824 */ /* 0x040fe200078e00ff */
[----:B------:R-:W-:Y:S01]  /*5a90*/  LOP3.LUT R55, R55, 0xffff0000, RZ, 0xc0, !PT ;  /* 0xffff000037377812 */ /* 0x000fe200078ec0ff */
[C---:B------:R-:W-:Y:S01]  /*5aa0*/  FFMA.FTZ R38, R37.reuse, R38, -R53 ;  /* 0x0000002625267223 */ /* 0x040fe20000010835 */
[----:B------:R-:W-:Y:S01]  /*5ab0*/  FFMA.FTZ R37, R37, R62, R41 ;  /* 0x0000003e25257223 */ /* 0x000fe20000010029 */
[----:B------:R-:W-:Y:S01]  /*5ac0*/  SHF.R.U32.HI R41, RZ, 0x10, R51 ;  /* 0x00000010ff297819 */ /* 0x000fe20000011633 */
[----:B------:R-:W-:Y:S01]  /*5ad0*/  IMAD.U32 R53, R61, 0x10000, RZ ;  /* 0x000100003d357824 */ /* 0x000fe200078e00ff */
[----:B------:R-:W-:-:S02]  /*5ae0*/  PRMT R50, R123, 0x5432, R50 ;  /* 0x000054327b327816 */ /* 0x000fc40000000032 */
[----:B------:R-:W-:Y:S02]  /*5af0*/  PRMT R41, R124, 0x5410, R41 ;  /* 0x000054107c297816 */ /* 0x000fe40000000029 */
[----:B------:R-:W-:Y:S02]  /*5b00*/  PRMT R36, R123, 0x5410, R36 ;  /* 0x000054107b247816 */ /* 0x000fe40000000024 */
[----:B------:R-:W-:Y:S01]  /*5b10*/  F2FP.BF16.F32.PACK_AB R38, R38, R59 ;  /* 0x0000003b2626723e */ /* 0x000fe200000010ff */
[----:B------:R-:W-:-:S04]  /*5b20*/  IMAD.U32 R62, R41, 0x10000, RZ ;  /* 0x00010000293e7824 */ /* 0x000fc800078e00ff */
[C---:B------:R-:W-:Y:S01]  /*5b30*/  FMUL.FTZ R113, R63.reuse, R62 ;  /* 0x0000003e3f717220 */ /* 0x040fe20000410000 */
[----:B------:R-:W-:-:S03]  /*5b40*/  FMUL.FTZ R63, R63, R53 ;  /* 0x000000353f3f7220 */ /* 0x000fc60000410000 */
[C---:B------:R-:W-:Y:S01]  /*5b50*/  FFMA.FTZ R53, R49.reuse, R53, -R113 ;  /* 0x0000003531357223 */ /* 0x040fe20000010871 */
[----:B------:R-:W-:Y:S01]  /*5b60*/  FFMA.FTZ R49, R49, R62, R63 ;  /* 0x0000003e31317223 */ /* 0x000fe2000001003f */
[----:B------:R-:W-:Y:S01]  /*5b70*/  LOP3.LUT R62, R61, 0xffff0000, RZ, 0xc0, !PT ;  /* 0xffff00003d3e7812 */ /* 0x000fe200078ec0ff */
[C---:B------:R-:W-:Y:S01]  /*5b80*/  IMAD.U32 R63, R60.reuse, 0x10000, RZ ;  /* 0x000100003c3f7824 */ /* 0x040fe200078e00ff */
[----:B------:R-:W-:Y:S02]  /*5b90*/  LOP3.LUT R61, R41, 0xffff0000, RZ, 0xc0, !PT ;  /* 0xffff0000293d7812 */ /* 0x000fe400078ec0ff */
[----:B------:R-:W-:Y:S02]  /*5ba0*/  LOP3.LUT R41, R43, 0xffff0000, RZ, 0xc0, !PT ;  /* 0xffff00002b297812 */ /* 0x000fe400078ec0ff */
[----:B------:R-:W-:Y:S01]  /*5bb0*/  LOP3.LUT R60, R60, 0xffff0000, RZ, 0xc0, !PT ;  /* 0xffff00003c3c7812 */ /* 0x000fe200078ec0ff */
        /* <DEDUP_REMOVED lines=8> */
[C---:B------:R-:W-:Y:S01]  /*5c40*/  IMAD.U32 R55, R40.reuse, 0x10000, RZ ;  /* 0x0001000028377824 */ /* 0x040fe200078e00ff */
[----:B------:R-:W-:Y:S01]  /*5c50*/  LOP3.LUT R40, R40, 0xffff0000, RZ, 0xc0, !PT ;  /* 0xffff000028287812 */ /* 0x000fe200078ec0ff */
[C---:B------:R-:W-:Y:S01]  /*5c60*/  FMUL.FTZ R113, R62.reuse, R61 ;  /* 0x0000003d3e717220 */ /* 0x040fe20000410000 */
[-C--:B------:R-:W-:Y:S01]  /*5c70*/  FMUL.FTZ R62, R62, R63.reuse ;  /* 0x0000003f3e3e7220 */ /* 0x080fe20000410000 */
[C---:B------:R-:W-:Y:S01]  /*5c80*/  FMUL.FTZ R51, R52.reuse, R48 ;  /* 0x0000003034337220 */ /* 0x040fe20000410000 */
[----:B------:R-:W-:Y:S01]  /*5c90*/  FMUL.FTZ R52, R52, R60 ;  /* 0x0000003c34347220 */ /* 0x000fe20000410000 */
[C---:B------:R-:W-:Y:S01]  /*5ca0*/  FFMA.FTZ R113, R55.reuse, R63, -R113 ;  /* 0x0000003f37717223 */ /* 0x040fe20000010871 */
[----:B------:R-:W-:Y:S01]  /*5cb0*/  FFMA.FTZ R62, R55, R61, R62 ;  /* 0x0000003d373e7223 */ /* 0x000fe2000001003e */
[----:B------:R-:W-:-:S02]  /*5cc0*/  IMAD.U32 R61, R54, 0x10000, RZ ;  /* 0x00010000363d7824 */ /* 0x000fc400078e00ff */
[----:B------:R-:W-:Y:S01]  /*5cd0*/  FFMA.FTZ R52, R40, R48, R52 ;  /* 0x0000003028347223 */ /* 0x000fe20000010034 */
[----:B------:R-:W-:Y:S02]  /*5ce0*/  IMAD.U32 R48, R50, 0x10000, RZ ;  /* 0x0001000032307824 */ /* 0x000fe400078e00ff */
[----:B------:R-:W-:Y:S01]  /*5cf0*/  FFMA.FTZ R51, R40, R60, -R51 ;  /* 0x0000003c28337223 */ /* 0x000fe20000010833 */
[----:B------:R-:W-:Y:S01]  /*5d00*/  IMAD.U32 R55, R36, 0x10000, RZ ;  /* 0x0001000024377824 */ /* 0x000fe200078e00ff */
[----:B------:R-:W-:Y:S01]  /*5d10*/  LOP3.LUT R54, R54, 0xffff0000, RZ, 0xc0, !PT ;  /* 0xffff000036367812 */ /* 0x000fe200078ec0ff */
[C---:B------:R-:W-:Y:S01]  /*5d20*/  FMUL.FTZ R60, R61.reuse, R48 ;  /* 0x000000303d3c7220 */ /* 0x040fe20000410000 */
[----:B------:R-:W-:Y:S02]  /*5d30*/  IMAD.U32 R40, R42, 0x10000, RZ ;  /* 0x000100002a287824 */ /* 0x000fe400078e00ff */
[----:B------:R-:W-:Y:S01]  /*5d40*/  FMUL.FTZ R61, R61, R55 ;  /* 0x000000373d3d7220 */ /* 0x000fe20000410000 */
[----:B------:R-:W-:-:S02]  /*5d50*/  LOP3.LUT R50, R50, 0xffff0000, RZ, 0xc0, !PT ;  /* 0xffff000032327812 */ /* 0x000fc400078ec0ff */
[----:B------:R-:W-:Y:S01]  /*5d60*/  LOP3.LUT R36, R36, 0xffff0000, RZ, 0xc0, !PT ;  /* 0xffff000024247812 */ /* 0x000fe200078ec0ff */
[C---:B------:R-:W-:Y:S01]  /*5d70*/  FFMA.FTZ R60, R40.reuse, R55, -R60 ;  /* 0x00000037283c7223 */ /* 0x040fe2000001083c */
[----:B------:R-:W-:Y:S01]  /*5d80*/  FFMA.FTZ R61, R40, R48, R61 ;  /* 0x00000030283d7223 */ /* 0x000fe2000001003d */
[----:B------:R-:W-:Y:S01]  /*5d90*/  LOP3.LUT R42, R42, 0xffff0000, RZ, 0xc0, !PT ;  /* 0xffff00002a2a7812 */ /* 0x000fe200078ec0ff */
[C---:B------:R-:W-:Y:S01]  /*5da0*/  FMUL.FTZ R40, R54.reuse, R50 ;  /* 0x0000003236287220 */ /* 0x040fe20000410000 */
[-C--:B------:R-:W-:Y:S01]  /*5db0*/  FMUL.FTZ R54, R54, R36.reuse ;  /* 0x0000002436367220 */ /* 0x080fe20000410000 */
[----:B------:R-:W-:Y:S02]  /*5dc0*/  F2FP.BF16.F32.PACK_AB R51, R51, R113 ;  /* 0x000000713333723e */ /* 0x000fe400000010ff */
[C---:B------:R-:W-:Y:S01]  /*5dd0*/  FFMA.FTZ R40, R42.reuse, R36, -R40 ;  /* 0x000000242a287223 */ /* 0x040fe20000010828 */
[----:B------:R-:W-:Y:S01]  /*5de0*/  FFMA.FTZ R54, R42, R50, R54 ;  /* 0x000000322a367223 */ /* 0x000fe20000010036 */
[----:B------:R-:W-:-:S02]  /*5df0*/  F2FP.BF16.F32.PACK_AB R43, R43, R53 ;  /* 0x000000352b2b723e */ /* 0x000fc400000010ff */
[----:B------:R-:W-:Y:S01]  /*5e00*/  F2FP.BF16.F32.PACK_AB R55, R41, R49 ;  /* 0x000000312937723e */ /* 0x000fe200000010ff */
[----:B------:R-:W-:Y:S01]  /*5e10*/  IMAD.MOV.U32 R41, RZ, RZ, R38 ;  /* 0x000000ffff297224 */ /* 0x000fe200078e0026 */
[----:B------:R-:W-:Y:S01]  /*5e20*/  F2FP.BF16.F32.PACK_AB R42, R40, R60 ;  /* 0x0000003c282a723e */ /* 0x000fe200000010ff */
[----:B------:R-:W-:Y:S01]  /*5e30*/  IMAD.MOV.U32 R40, RZ, RZ, R51 ;  /* 0x000000ffff287224 */ /* 0x000fe200078e0033 */
[----:B------:R-:W-:Y:S02]  /*5e40*/  F2FP.BF16.F32.PACK_AB R53, R37, R39 ;  /* 0x000000272535723e */ /* 0x000fe400000010ff */
[----:B------:R-:W-:Y:S02]  /*5e50*/  F2FP.BF16.F32.PACK_AB R52, R52, R62 ;  /* 0x0000003e3434723e */ /* 0x000fe400000010ff */
[----:B------:R-:W-:-:S07]  /*5e60*/  F2FP.BF16.F32.PACK_AB R54, R54, R61 ;  /* 0x0000003d3636723e */ /* 0x000fce00000010ff */
.L_x_8613:
[----:B------:R-:W-:Y:S05]  /*5e70*/  BSYNC B2 ;  /* 0x0000000000027941 */ /* 0x000fea0003800000 */
.L_x_8612:
[----:B------:R-:W-:-:S13]  /*5e80*/  ISETP.GE.AND P4, PT, R58, R106, PT ;  /* 0x0000006a3a00720c */ /* 0x000fda0003f86270 */
[--C-:B------:R-:W-:Y:S02]  /*5e90*/  @!P4 SHF.R.S32.HI R36, RZ, 0x1f, R58.reuse ;  /* 0x0000001fff24c819 */ /* 0x100fe4000001143a */
[----:B------:R-:W-:-:S04]  /*5ea0*/  @!P4 IADD3 R58, P5, P6, R24, R92, R58 ;  /* 0x0000005c183ac210 */ /* 0x000fc80007ebe03a */
[----:B------:R-:W-:Y:S02]  /*5eb0*/  @!P4 IADD3.X R39, R0, R111, R36, P5, P6 ;  /* 0x0000006f0027c210 */ /* 0x000fe40002fec424 */
[----:B------:R-:W-:-:S04]  /*5ec0*/  LEA R36, P5, R56, R90, 0x1 ;  /* 0x0000005a38247211 */ /* 0x000fc800078a08ff */
[----:B------:R-:W-:Y:S02]  /*5ed0*/  LEA.HI.X R37, R56, R91, R57, 0x1, P5 ;  /* 0x0000005b38257211 */ /* 0x000fe400028f0c39 */
[----:B------:R-:W-:-:S03]  /*5ee0*/  @!P4 LEA R38, P5, R58, R90, 0x1 ;  /* 0x0000005a3a26c211 */ /* 0x000fc600078a08ff */
[----:B-1----:R1:W-:Y:S01]  /*5ef0*/  STG.E.128 desc[UR60][R36.64], R40 ;  /* 0x0000002824007986 */ /* 0x0023e2000c101d3c */
[----:B------:R-:W-:-:S05]  /*5f00*/  @!P4 LEA.HI.X R39, R58, R91, R39, 0x1, P5 ;  /* 0x0000005b3a27c211 */ /* 0x000fca00028f0c27 */
[----:B--2---:R1:W-:Y:S04]  /*5f10*/  @!P4 STG.E.128 desc[UR60][R38.64], R52 ;  /* 0x000000342600c986 */ /* 0x0043e8000c101d3c */
.L_x_8611:
[----:B------:R-:W-:Y:S05]  /*5f20*/  BSYNC B1 ;  /* 0x0000000000017941 */ /* 0x000fea0003800000 */
.L_x_8610:
[----:B------:R-:W-:-:S13]  /*5f30*/  ISETP.NE.AND P4, PT, R12, RZ, PT ;  /* 0x000000ff0c00720c */ /* 0x000fda0003f85270 */
[----:B------:R-:W-:Y:S05]  /*5f40*/  @!P4 BRA `(.L_x_8578) ;  /* 0x0000000800b4c947 */ /* 0x000fea0003800000 */
[----:B-1----:R-:W3:Y:S04]  /*5f50*/  LDL R36, [R1+0x28] ;  /* 0x0000280001247983 */ /* 0x002ee80000100800 */
[----:B------:R-:W2:Y:S04]  /*5f60*/  LDL R39, [R1+0x2c] ;  /* 0x00002c0001277983 */ /* 0x000ea80000100800 */
[----:B------:R-:W4:Y:S04]  /*5f70*/  LDL R38, [R1+0x3c] ;  /* 0x00003c0001267983 */ /* 0x000f280000100800 */
[----:B------:R-:W5:Y:S04]  /*5f80*/  LDL R37, [R1+0x38] ;  /* 0x0000380001257983 */ /* 0x000f680000100800 */
[----:B------:R-:W5:Y:S01]  /*5f90*/  LDL R50, [R1+0x34] ;  /* 0x0000340001327983 */ /* 0x000f620000100800 */
[----:B------:R-:W-:Y:S01]  /*5fa0*/  BSSY B1, `(.L_x_8614) ;  /* 0x000007b000017945 */ /* 0x000fe20003800000 */
[----:B---3--:R-:W-:-:S02]  /*5fb0*/  LOP3.LUT P6, RZ, R36, 0x1, RZ, 0xc0, !PT ;  /* 0x0000000124ff7812 */ /* 0x008fc400078cc0ff */
[----:B------:R-:W-:Y:S01]  /*5fc0*/  IADD3 R36, P4, P5, R24, R92, R9 ;  /* 0x0000005c18247210 */ /* 0x000fe20007d9e009 */
[----:B--2---:R-:W-:Y:S02]  /*5fd0*/  IMAD.MOV.U32 R40, RZ, RZ, R39 ;  /* 0x000000ffff287224 */ /* 0x004fe400078e0027 */
[----:B----4-:R-:W-:Y:S01]  /*5fe0*/  IMAD.MOV.U32 R39, RZ, RZ, R38 ;  /* 0x000000ffff277224 */ /* 0x010fe200078e0026 */
[----:B------:R-:W-:Y:S01]  /*5ff0*/  SEL R112, R104, R112, !P6 ;  /* 0x0000007068707207 */ /* 0x000fe20007000000 */
[----:B-----5:R-:W-:Y:S01]  /*6000*/  IMAD.MOV.U32 R38, RZ, RZ, R37 ;  /* 0x000000ffff267224 */ /* 0x020fe200078e0025 */
[----:B------:R-:W-:Y:S02]  /*6010*/  IADD3.X R37, R0, R111, R96, P4, P5 ;  /* 0x0000006f00257210 */ /* 0x000fe400027ea460 */
[----:B------:R-:W-:-:S04]  /*6020*/  LEA R48, P4, R36, R90, 0x1 ;  /* 0x0000005a24307211 */ /* 0x000fc800078808ff */
[----:B------:R-:W-:Y:S02]  /*6030*/  LEA.HI.X R49, R36, R91, R37, 0x1, P4 ;  /* 0x0000005b24317211 */ /* 0x000fe400020f0c25 */
[----:B------:R-:W-:-:S04]  /*6040*/  SHF.R.S32.HI R37, RZ, 0x1f, R112 ;  /* 0x0000001fff257819 */ /* 0x000fc80000011470 */
[----:B------:R-:W-:-:S04]  /*6050*/  LEA.HI R37, R37, R112, RZ, 0x4 ;  /* 0x0000007025257211 */ /* 0x000fc800078f20ff */
[----:B------:R-:W-:-:S04]  /*6060*/  SHF.R.S32.HI R36, RZ, 0x4, R37 ;  /* 0x00000004ff247819 */ /* 0x000fc80000011425 */
        /* <DEDUP_REMOVED lines=13> */
[----:B------:R-:W1:Y:S04]  /*6140*/  LDS.128 R36, [R37+0x16a00] ;  /* 0x016a000025247984 */ /* 0x000e680000000c00 */
[----:B------:R-:W2:Y:S01]  /*6150*/  LDS.128 R40, [R40+0x16a00] ;  /* 0x016a000028287984 */ /* 0x000ea20000000c00 */
[----:B------:R-:W-:-:S13]  /*6160*/  ISETP.GE.AND P4, PT, R50, R103, PT ;  /* 0x000000673200720c */ /* 0x000fda0003f86270 */
[----:B------:R-:W-:Y:S05]  /*6170*/  @P4 BRA `(.L_x_8615) ;  /* 0x0000000400744947 */ /* 0x000fea0003800000 */
[----:B------:R-:W-:Y:S01]  /*6180*/  SHF.R.U64 R53, R32, 0x10, R33 ;  /* 0x0000001020357819 */ /* 0x000fe20000001221 */
[----:B--2---:R-:W-:Y:S01]  /*6190*/  IMAD.U32 R52, R41, 0x10000, RZ ;  /* 0x0001000029347824 */ /* 0x004fe200078e00ff */
[--C-:B------:R-:W-:Y:S01]  /*61a0*/  SHF.R.U64 R32, R34, 0x10, R35.reuse ;  /* 0x0000001022207819 */ /* 0x100fe20000001223 */
[----:B------:R-:W-:Y:S01]  /*61b0*/  IMAD.U32 R58, R43, 0x10000, RZ ;  /* 0x000100002b3a7824 */ /* 0x000fe200078e00ff */
[----:B------:R-:W-:Y:S01]  /*61c0*/  SHF.R.U32.HI R34, RZ, 0x10, R35 ;  /* 0x00000010ff227819 */ /* 0x000fe20000011623 */
[----:B-1----:R-:W-:Y:S01]  /*61d0*/  IMAD.U32 R56, R39, 0x10000, RZ ;  /* 0x0001000027387824 */ /* 0x002fe200078e00ff */
[--C-:B------:R-:W-:Y:S01]  /*61e0*/  SHF.R.U64 R35, R44, 0x10, R45.reuse ;  /* 0x000000102c237819 */ /* 0x100fe2000000122d */
[----:B------:R-:W-:Y:S01]  /*61f0*/  IMAD.U32 R55, R38, 0x10000, RZ ;  /* 0x0001000026377824 */ /* 0x000fe200078e00ff */
[----:B------:R-:W-:Y:S02]  /*6200*/  SHF.R.U32.HI R45, RZ, 0x10, R45 ;  /* 0x00000010ff2d7819 */ /* 0x000fe4000001162d */
        /* <DEDUP_REMOVED lines=10> */
[C---:B------:R-:W-:Y:S01]  /*62b0*/  FMUL.FTZ R60, R52.reuse, R45 ;  /* 0x0000002d343c7220 */ /* 0x040fe20000410000 */
[----:B------:R-:W-:Y:S01]  /*62c0*/  PRMT R44, R121, 0x5410, R44 ;  /* 0x00005410792c7816 */ /* 0x000fe2000000002c */
        /* <DEDUP_REMOVED lines=16> */
[C---:B------:R-:W-:Y:S01]  /*63d0*/  FMUL.FTZ R33, R58.reuse, R61 ;  /* 0x0000003d3a217220 */ /* 0x040fe20000410000 */
[-C--:B------:R-:W-:Y:S01]  /*63e0*/  FMUL.FTZ R58, R58, R45.reuse ;  /* 0x0000002d3a3a7220 */ /* 0x080fe20000410000 */
[----:B------:R-:W-:Y:S01]  /*63f0*/  PRMT R53, R120, 0x5410, R53 ;  /* 0x0000541078357816 */ /* 0x000fe20000000035 */
[----:B------:R-:W-:Y:S01]  /*6400*/  FMUL.FTZ R60, R43, R52 ;  /* 0x000000342b3c7220 */ /* 0x000fe20000410000 */
[----:B------:R-:W-:Y:S01]  /*6410*/  LOP3.LUT R34, R34, 0xffff0000, RZ, 0xc0, !PT ;  /* 0xffff000022227812 */ /* 0x000fe200078ec0ff */
[C---:B------:R-:W-:Y:S01]  /*6420*/  FFMA.FTZ R33, R56.reuse, R45, -R33 ;  /* 0x0000002d38217223 */ /* 0x040fe20000010821 */
[----:B------:R-:W-:Y:S01]  /*6430*/  LOP3.LUT R39, R39, 0xffff0000, RZ, 0xc0, !PT ;  /* 0xffff000027277812 */ /* 0x000fe200078ec0ff */
[----:B------:R-:W-:Y:S01]  /*6440*/  FFMA.FTZ R56, R56, R61, R58 ;  /* 0x0000003d38387223 */ /* 0x000fe2000001003a */
[----:B------:R-:W-:-:S02]  /*6450*/  IMAD.U32 R58, R122, 0x10000, RZ ;  /* 0x000100007a3a7824 */ /* 0x000fc400078e00ff */
[-C--:B------:R-:W-:Y:S01]  /*6460*/  FMUL.FTZ R62, R43, R34.reuse ;  /* 0x000000222b3e7220 */ /* 0x080fe20000410000 */
[----:B------:R-:W-:Y:S02]  /*6470*/  IMAD.U32 R54, R53, 0x10000, RZ ;  /* 0x0001000035367824 */ /* 0x000fe400078e00ff */
[----:B------:R-:W-:Y:S01]  /*6480*/  FFMA.FTZ R34, R39, R34, -R60 ;  /* 0x0000002227227223 */ /* 0x000fe2000001083c */
[----:B------:R-:W-:Y:S02]  /*6490*/  IMAD.U32 R37, R36, 0x10000, RZ ;  /* 0x0001000024257824 */ /* 0x000fe400078e00ff */
[C---:B------:R-:W-:Y:S01]  /*64a0*/  FMUL.FTZ R60, R41.reuse, R58 ;  /* 0x0000003a293c7220 */ /* 0x040fe20000410000 */
[----:B------:R-:W-:Y:S01]  /*64b0*/  LOP3.LUT R40, R40, 0xffff0000, RZ, 0xc0, !PT ;  /* 0xffff000028287812 */ /* 0x000fe200078ec0ff */
[-C--:B------:R-:W-:Y:S01]  /*64c0*/  FMUL.FTZ R45, R41, R54.reuse ;  /* 0x00000036292d7220 */ /* 0x080fe20000410000 */
[----:B------:R-:W-:Y:S01]  /*64d0*/  PRMT R32, R119, 0x5410, R32 ;  /* 0x0000541077207816 */ /* 0x000fe20000000020 */
[----:B------:R-:W-:Y:S01]  /*64e0*/  FFMA.FTZ R41, R37, R54, -R60 ;  /* 0x0000003625297223 */ /* 0x000fe2000001083c */
[----:B------:R-:W-:Y:S01]  /*64f0*/  LOP3.LUT R43, R122, 0xffff0000, RZ, 0xc0, !PT ;  /* 0xffff00007a2b7812 */ /* 0x000fe200078ec0ff */
[----:B------:R-:W-:Y:S01]  /*6500*/  FFMA.FTZ R50, R50, R59, R103 ;  /* 0x0000003b32327223 */ /* 0x000fe20000010067 */
[----:B------:R-:W-:Y:S01]  /*6510*/  LOP3.LUT R53, R53, 0xffff0000, RZ, 0xc0, !PT ;  /* 0xffff000035357812 */ /* 0x000fe200078ec0ff */
[----:B------:R-:W-:Y:S01]  /*6520*/  FFMA.FTZ R37, R37, R58, R45 ;  /* 0x0000003a25257223 */ /* 0x000fe2000001002d */
[----:B------:R-:W-:Y:S01]  /*6530*/  LOP3.LUT R36, R36, 0xffff0000, RZ, 0xc0, !PT ;  /* 0xffff000024247812 */ /* 0x000fe200078ec0ff */
[----:B------:R-:W-:Y:S01]  /*6540*/  FFMA.FTZ R39, R39, R52, R62 ;  /* 0x0000003427277223 */ /* 0x000fe2000001003e */
[----:B------:R-:W-:Y:S01]  /*6550*/  LOP3.LUT R57, R38, 0xffff0000, RZ, 0xc0, !PT ;  /* 0xffff000026397812 */ /* 0x000fe200078ec0ff */
[----:B------:R-:W-:-:S02]  /*6560*/  IMAD.U32 R38, R42, 0x10000, RZ ;  /* 0x000100002a267824 */ /* 0x000fc400078e00ff */
[----:B------:R-:W-:Y:S01]  /*6570*/  FMUL.FTZ R59, R40, R43 ;  /* 0x0000002b283b7220 */ /* 0x000fe20000410000 */
[----:B------:R-:W-:Y:S01]  /*6580*/  IMAD.U32 R45, R32, 0x10000, RZ ;  /* 0x00010000202d7824 */ /* 0x000fe200078e00ff */
[----:B------:R-:W-:Y:S01]  /*6590*/  LOP3.LUT R42, R42, 0xffff0000, RZ, 0xc0, !PT ;  /* 0xffff00002a2a7812 */ /* 0x000fe200078ec0ff */
[-C--:B------:R-:W-:Y:S01]  /*65a0*/  FMUL.FTZ R61, R40, R53.reuse ;  /* 0x00000035283d7220 */ /* 0x080fe20000410000 */
        /* <DEDUP_REMOVED lines=8> */
[----:B------:R-:W-:Y:S01]  /*6630*/  FMUL.FTZ R38, R42, R44 ;  /* 0x0000002c2a267220 */ /* 0x000fe20000410000 */
[C---:B------:R-:W-:Y:S01]  /*6640*/  FFMA.FTZ R54, R55.reuse, R45, -R54 ;  /* 0x0000002d37367223 */ /* 0x040fe20000010836 */
[----:B------:R-:W-:Y:S01]  /*6650*/  FFMA.FTZ R43, R55, R52, R43 ;  /* 0x00000034372b7223 */ /* 0x000fe2000001002b */
[C---:B------:R-:W-:Y:S01]  /*6660*/  FFMA.FTZ R44, R57.reuse, R44, R53 ;  /* 0x0000002c392c7223 */ /* 0x040fe20000010035 */
[----:B------:R-:W-:Y:S01]  /*6670*/  F2FP.BF16.F32.PACK_AB R33, R34, R33 ;  /* 0x000000212221723e */ /* 0x000fe200000010ff */
[----:B------:R-:W-:Y:S01]  /*6680*/  FFMA.FTZ R45, R57, R32, -R38 ;  /* 0x00000020392d7223 */ /* 0x000fe20000010826 */
        /* <DEDUP_REMOVED lines=12> */
.L_x_8615:
[----:B------:R-:W-:Y:S05]  /*6750*/  BSYNC B1 ;  /* 0x0000000000017941 */ /* 0x000fea0003800000 */
.L_x_8614:
[----:B-1----:R3:W-:Y:S01]  /*6760*/  STG.E.128 desc[UR60][R48.64], R36 ;  /* 0x0000002430007986 */ /* 0x0027e2000c101d3c */
[----:B------:R-:W-:-:S13]  /*6770*/  ISETP.GE.AND P4, PT, R51, R106, PT ;  /* 0x0000006a3300720c */ /* 0x000fda0003f86270 */
[----:B------:R-:W-:Y:S05]  /*6780*/  @P4 BRA `(.L_x_8578) ;  /* 0x0000000000a44947 */ /* 0x000fea0003800000 */
[--C-:B------:R-:W-:Y:S02]  /*6790*/  SHF.R.S32.HI R32, RZ, 0x1f, R51.reuse ;  /* 0x0000001fff207819 */ /* 0x100fe40000011433 */
[----:B------:R-:W-:-:S04]  /*67a0*/  IADD3 R51, P4, P5, R24, R92, R51 ;  /* 0x0000005c18337210 */ /* 0x000fc80007d9e033 */
[----:B------:R-:W-:Y:S02]  /*67b0*/  IADD3.X R32, R0, R111, R32, P4, P5 ;  /* 0x0000006f00207210 */ /* 0x000fe400027ea420 */
[----:B------:R-:W-:-:S04]  /*67c0*/  LEA R90, P4, R51, R90, 0x1 ;  /* 0x0000005a335a7211 */ /* 0x000fc800078808ff */
[----:B------:R-:W-:-:S05]  /*67d0*/  LEA.HI.X R91, R51, R91, R32, 0x1, P4 ;  /* 0x0000005b335b7211 */ /* 0x000fca00020f0c20 */
[----:B--2---:R4:W-:Y:S01]  /*67e0*/  STG.E.128 desc[UR60][R90.64], R40 ;  /* 0x000000285a007986 */ /* 0x0049e2000c101d3c */
[----:B------:R-:W-:Y:S05]  /*67f0*/  BRA `(.L_x_8578) ;  /* 0x0000000000887947 */ /* 0x000fea0003800000 */
.L_x_8571:
[----:B------:R-:W2:Y:S02]  /*6800*/  LDL R32, [R1+0x44] ;  /* 0x0000440001207983 */ /* 0x000ea40000100800 */
[----:B--2---:R-:W-:-:S13]  /*6810*/  R2UR UR4, R32 ;  /* 0x00000000200472ca */ /* 0x004fda00000e0000 */
[----:B------:R-:W-:-:S06]  /*6820*/  UISETP.NE.AND UP0, UPT, UR4, 0x3, UPT ;  /* 0x000000030400788c */ /* 0x000fcc000bf05270 */
[----:B------:R-:W-:-:S13]  /*6830*/  PLOP3.LUT P3, PT, PT, PT, UP0, 0x80, 0x0 ;  /* 0x000000000000781c */ /* 0x000fda0003f6f008 */
[----:B------:R-:W-:Y:S05]  /*6840*/  @!P3 BRA `(.L_x_8616) ;  /* 0x000000000004b947 */ /* 0x000fea0003800000 */
[----:B------:R-:W-:Y:S01]  /*6850*/  BPT.TRAP 0x1 ;  /* 0x000000040000795c */ /* 0x000fe20000300000 */
.L_x_8616:
[----:B------:R-:W-:Y:S01]  /*6860*/  IMAD R20, R19, 0x8, R18 ;  /* 0x0000000813147824 */ /* 0x000fe200078e0212 */
[----:B------:R-:W-:Y:S01]  /*6870*/  SHF.L.U32 R87, R149, 0x1f, RZ ;  /* 0x0000001f95577819 */ /* 0x000fe200000006ff */
[----:B------:R-:W-:Y:S01]  /*6880*/  IMAD R86, R22, -0x90, R2 ;  /* 0xffffff7016567824 */ /* 0x000fe200078e0202 */
[----:B------:R-:W-:Y:S02]  /*6890*/  BSSY B1, `(.L_x_8617) ;  /* 0x0000004000017945 */ /* 0x000fe40003800000 */
[----:B------:R-:W0:Y:S02]  /*68a0*/  SYNCS.PHASECHK.TRANS64.TRYWAIT P4, [R20+URZ+0x31c90], R87 ;  /* 0x031c9057140075a7 */ /* 0x000e24000808017f */
[----:B------:R-:W-:Y:S01]  /*68b0*/  VIMNMX R86, R86, 0x90, PT ;  /* 0x0000009056567848 */ /* 0x000fe20003fe0100 */
[----:B0-----:R-:W-:Y:S06]  /*68c0*/  @!P4 BRA `(.L_x_8618) ;  /* 0x0000014c00a8c947 */ /* 0x001fec0003800000 */
.L_x_8810:
[----:B------:R-:W-:Y:S05]  /*68d0*/  BSYNC B1 ;  /* 0x0000000000017941 */ /* 0x000fea0003800000 */
.L_x_8617:
[----:B------:R-:W-:-:S13]  /*68e0*/  ISETP.GE.AND P4, PT, R145, R86, PT ;  /* 0x000000569100720c */ /* 0x000fda0003f86270 */
[----:B------:R-:W-:Y:S05]  /*68f0*/  @P4 BRA `(.L_x_8578) ;  /* 0x0000000000484947 */ /* 0x000fea0003800000 */
        /* <DEDUP_REMOVED lines=18> */
.L_x_8578:
[----:B------:R-:W-:Y:S05]  /*6a20*/  BSYNC B0 ;  /* 0x0000000000007941 */ /* 0x000fea0003800000 */
.L_x_8570:
        /* <DEDUP_REMOVED lines=17> */
.L_x_8620:
[----:B------:R-:W-:Y:S05]  /*6b40*/  BSYNC B0 ;  /* 0x0000000000007941 */ /* 0x000fea0003800000 */
.L_x_8619:
[----:B------:R-:W2:Y:S01]  /*6b50*/  SYNCS.PHASECHK.TRANS64.TRYWAIT P3, [R20+URZ+0x31cb0], R87 ;  /* 0x031cb057140075a7 */ /* 0x000ea2000806017f */
[----:B------:R-:W-:Y:S04]  /*6b60*/  BSSY B0, `(.L_x_8621) ;  /* 0x0000002000007945 */ /* 0x000fe80003800000 */
[----:B--2---:R-:W-:Y:S05]  /*6b70*/  @!P3 BRA `(.L_x_8622) ;  /* 0x0000014c0010b947 */ /* 0x004fea0003800000 */
.L_x_8811:
[----:B------:R-:W-:Y:S05]  /*6b80*/  BSYNC B0 ;  /* 0x0000000000007941 */ /* 0x000fea0003800000 */
.L_x_8621:
[----:B------:R-:W-:Y:S01]  /*6b90*/  ISETP.GE.AND P3, PT, R145, R86, PT ;  /* 0x000000569100720c */ /* 0x000fe20003f66270 */
[----:B------:R-:W-:-:S12]  /*6ba0*/  BSSY B0, `(.L_x_8623) ;  /* 0x0000022000007945 */ /* 0x000fd80003800000 */
[----:B------:R-:W-:Y:S05]  /*6bb0*/  @P3 BRA `(.L_x_8624) ;  /* 0x0000000000803947 */ /* 0x000fea0003800000 */
[----:B------:R-:W3:Y:S04]  /*6bc0*/  LDL R39, [R1+0x34] ;  /* 0x0000340001277983 */ /* 0x000ee80000100800 */
[----:B------:R-:W4:Y:S01]  /*6bd0*/  LDL R38, [R1+0x30] ;  /* 0x0000300001267983 */ /* 0x000f220000100800 */
[----:B------:R-:W-:Y:S01]  /*6be0*/  IMAD.WIDE R34, R22, 0x90, R74 ;  /* 0x0000009016227825 */ /* 0x000fe200078e024a */
[----:B------:R-:W-:-:S03]  /*6bf0*/  ULDC.64 UR4, c[0x0][0x318] ;  /* 0x0000c60000047ab9 */ /* 0x000fc60000000a00 */
[----:B------:R-:W-:Y:S02]  /*6c00*/  IMAD R35, R35, UR4, RZ ;  /* 0x0000000423237c24 */ /* 0x000fe4000f8e02ff */
[----:B-1----:R-:W-:Y:S02]  /*6c10*/  IMAD.MOV.U32 R32, RZ, RZ, R26 ;  /* 0x000000ffff207224 */ /* 0x002fe400078e001a */
[----:B------:R-:W-:Y:S02]  /*6c20*/  IMAD.MOV.U32 R33, RZ, RZ, R84 ;  /* 0x000000ffff217224 */ /* 0x000fe400078e0054 */
[C---:B------:R-:W-:Y:S02]  /*6c30*/  IMAD R35, R34.reuse, UR5, R35 ;  /* 0x0000000522237c24 */ /* 0x040fe4000f8e0223 */
[----:B------:R-:W-:Y:S01]  /*6c40*/  IMAD.WIDE.U32 R32, R34, UR4, R32 ;  /* 0x0000000422207c25 */ /* 0x000fe2000f8e0020 */
[----:B------:R-:W-:-:S03]  /*6c50*/  ULDC.64 UR4, c[0x0][0x308] ;  /* 0x0000c20000047ab9 */ /* 0x000fc60000000a00 */
[----:B------:R-:W-:Y:S01]  /*6c60*/  IMAD.IADD R33, R33, 0x1, R35 ;  /* 0x0000000121217824 */ /* 0x000fe200078e0223 */
[----:B------:R-:W-:Y:S01]  /*6c70*/  LEA R36, P3, R32, UR4, 0x1 ;  /* 0x0000000420247c11 */ /* 0x000fe2000f8608ff */
[----:B------:R-:W-:-:S03]  /*6c80*/  ULDC UR4, c[0x0][0x2e4] ;  /* 0x0000b90000047ab9 */ /* 0x000fc60000000800 */
[----:B------:R-:W-:Y:S02]  /*6c90*/  LEA.HI.X R37, R32, UR5, R33, 0x1, P3 ;  /* 0x0000000520257c11 */ /* 0x000fe400098f0c21 */
[----:B------:R-:W-:-:S13]  /*6ca0*/  ISETP.GE.AND P3, PT, R146, UR4, PT ;  /* 0x0000000492007c0c */ /* 0x000fda000bf66270 */
[----:B------:R-:W1:Y:S04]  /*6cb0*/  @!P3 LDS.128 R32, [R79] ;  /* 0x000000004f20b984 */ /* 0x000e680000000c00 */
[----:B-1----:R-:W-:Y:S01]  /*6cc0*/  @!P3 STG.E.128 desc[UR60][R36.64], R32 ;  /* 0x000000202400b986 */ /* 0x002fe2000c101d3c */
[----:B---3--:R-:W-:-:S13]  /*6cd0*/  ISETP.GE.AND P3, PT, R39, UR4, PT ;  /* 0x0000000427007c0c */ /* 0x008fda000bf66270 */
[----:B------:R-:W1:Y:S04]  /*6ce0*/  @!P3 LDS.128 R32, [R79+0x2400] ;  /* 0x002400004f20b984 */ /* 0x000e680000000c00 */
[----:B-1----:R-:W-:Y:S01]  /*6cf0*/  @!P3 STG.E.128 desc[UR60][R36.64+0x40], R32 ;  /* 0x000040202400b986 */ /* 0x002fe2000c101d3c */
[----:B------:R-:W-:-:S13]  /*6d00*/  ISETP.GE.AND P3, PT, R4, UR4, PT ;  /* 0x0000000404007c0c */ /* 0x000fda000bf66270 */
[----:B------:R-:W1:Y:S04]  /*6d10*/  @!P3 LDS.128 R32, [R79+0x4800] ;  /* 0x004800004f20b984 */ /* 0x000e680000000c00 */
[----:B-1----:R-:W-:Y:S01]  /*6d20*/  @!P3 STG.E.128 desc[UR60][R36.64+0x80], R32 ;  /* 0x000080202400b986 */ /* 0x002fe2000c101d3c */
[----:B----4-:R-:W-:-:S13]  /*6d30*/  ISETP.GE.AND P3, PT, R38, UR4, PT ;  /* 0x0000000426007c0c */ /* 0x010fda000bf66270 */
[----:B------:R-:W1:Y:S04]  /*6d40*/  @!P3 LDS.128 R32, [R21] ;  /* 0x000000001520b984 */ /* 0x000e680000000c00 */
[----:B-1----:R-:W-:Y:S01]  /*6d50*/  @!P3 STG.E.128 desc[UR60][R36.64+0x20], R32 ;  /* 0x000020202400b986 */ /* 0x002fe2000c101d3c */
[----:B------:R-:W-:-:S13]  /*6d60*/  ISETP.GE.AND P3, PT, R3, UR4, PT ;  /* 0x0000000403007c0c */ /* 0x000fda000bf66270 */
[----:B------:R-:W1:Y:S04]  /*6d70*/  @!P3 LDS.128 R32, [R21+0x2400] ;  /* 0x002400001520b984 */ /* 0x000e680000000c00 */
[----:B-1----:R-:W-:Y:S01]  /*6d80*/  @!P3 STG.E.128 desc[UR60][R36.64+0x60], R32 ;  /* 0x000060202400b986 */ /* 0x002fe2000c101d3c */
[----:B------:R-:W-:-:S13]  /*6d90*/  ISETP.GE.AND P3, PT, R77, UR4, PT ;  /* 0x000000044d007c0c */ /* 0x000fda000bf66270 */
[----:B------:R-:W1:Y:S04]  /*6da0*/  @!P3 LDS.128 R32, [R21+0x4800] ;  /* 0x004800001520b984 */ /* 0x000e680000000c00 */
[----:B-1----:R3:W-:Y:S02]  /*6db0*/  @!P3 STG.E.128 desc[UR60][R36.64+0xa0], R32 ;  /* 0x0000a0202400b986 */ /* 0x0027e4000c101d3c */
.L_x_8624:
[----:B------:R-:W-:Y:S05]  /*6dc0*/  BSYNC B0 ;  /* 0x0000000000007941 */ /* 0x000fea0003800000 */
.L_x_8623:
[----:B------:R-:W-:Y:S01]  /*6dd0*/  @!PT LDS RZ, [RZ] ;  /* 0x00000000fffff984 */ /* 0x000fe20000000800 */
[----:B------:R-:W-:Y:S01]  /*6de0*/  @!PT LDS RZ, [RZ] ;  /* 0x00000000fffff984 */ /* 0x000fe20000000800 */
[----:B------:R-:W-:Y:S01]  /*6df0*/  @!PT LDS RZ, [RZ] ;  /* 0x00000000fffff984 */ /* 0x000fe20000000800 */
[----:B------:R-:W-:Y:S01]  /*6e00*/  @!PT LDS RZ, [RZ] ;  /* 0x00000000fffff984 */ /* 0x000fe20000000800 */
[----:B------:R4:W-:Y:S06]  /*6e10*/  MEMBAR.ALL.CTA ;  /* 0x0000000000007992 */ /* 0x0009ec0000008000 */
[----:B----4-:R-:W4:Y:S01]  /*6e20*/  FENCE.VIEW.ASYNC.S ;  /* 0x00000000000073c6 */ /* 0x010f220000000000 */
[----:B0-2---:R-:W-:Y:S02]  /*6e30*/  @!P4 VIADD R20, R20, 0x31cc0 ;  /* 0x00031cc01414c836 */ /* 0x005fe40000000000 */
[----:B------:R-:W-:-:S03]  /*6e40*/  VIADD R19, R19, 0x1 ;  /* 0x0000000113137836 */ /* 0x000fc60000000000 */
[----:B------:R-:W-:Y:S01]  /*6e50*/  @!P4 PRMT R20, RZ, 0x654, R20 ;  /* 0x00000654ff14c816 */ /* 0x000fe20000000014 */
[----:B----4-:R0:W-:Y:S01]  /*6e60*/  BAR.SYNC.DEFER_BLOCKING R109, 0x80 ;  /* 0x0002006d0000751d */ /* 0x0101e20000010000 */
[----:B------:R-:W-:-:S04]  /*6e70*/  ISETP.NE.AND P3, PT, R19, 0x2, PT ;  /* 0x000000021300780c */ /* 0x000fc80003f65270 */
[----:B------:R-:W-:Y:S01]  /*6e80*/  SEL R19, R19, RZ, P3 ;  /* 0x000000ff13137207 */ /* 0x000fe20001800000 */
[----:B------:R2:W-:Y:S02]  /*6e90*/  @!P4 SYNCS.ARRIVE.TRANS64.RED.A1T0 RZ, [R20+URZ], RZ ;  /* 0x000000ff14ffc9a7 */ /* 0x0005e4000810043f */
[----:B--2---:R-:W-:-:S04]  /*6ea0*/  SEL R20, RZ, 0x1, P3 ;  /* 0x00000001ff147807 */ /* 0x004fc80001800000 */
[----:B------:R-:W-:Y:S01]  /*6eb0*/  LOP3.LUT R149, R149, R20, RZ, 0x3c, !PT ;  /* 0x0000001495957212 */ /* 0x000fe200078e3cff */
[----:B0-----:R-:W-:Y:S06]  /*6ec0*/  @P2 BRA `(.L_x_8625) ;  /* 0xffffffb800602947 */ /* 0x001fec000383ffff */
[----:B------:R-:W0:Y:S01]  /*6ed0*/  S2R R21, SR_TID.X ;  /* 0x0000000000157919 */ /* 0x000e220000002100 */
[----:B------:R-:W-:Y:S02]  /*6ee0*/  PLOP3.LUT P0, PT, PT, PT, PT, 0x8, 0x0 ;  /* 0x000000000000781c */ /* 0x000fe40003f0e170 */
[----:B0-----:R-:W-:-:S04]  /*6ef0*/  SHF.R.U32.HI R21, RZ, 0x7, R21 ;  /* 0x00000007ff157819 */ /* 0x001fc80000011615 */
[----:B------:R-:W-:-:S13]  /*6f00*/  ISETP.NE.AND P5, PT, R21, 0x1, PT ;  /* 0x000000011500780c */ /* 0x000fda0003fa5270 */
[----:B------:R-:W-:Y:S06]  /*6f10*/  @!P5 BAR.ARV 0x9, 0x100 ;  /* 0x024400000000db1d */ /* 0x000fec0000002000 */
.L_x_8565:
[----:B------:R-:W-:Y:S02]  /*6f20*/  ISETP.GE.AND P2, PT, R108, 0x1, PT ;  /* 0x000000016c00780c */ /* 0x000fe40003f46270 */
[----:B------:R-:W-:Y:S02]  /*6f30*/  CS2R R2, SRZ ;  /* 0x0000000000027805 */ /* 0x000fe4000001ff00 */
[----:B------:R-:W-:Y:S02]  /*6f40*/  PLOP3.LUT P1, PT, PT, PT, PT, 0x80, 0x0 ;  /* 0x000000000000781c */ /* 0x000fe40003f2f070 */
[----:B---3--:R-:W-:Y:S02]  /*6f50*/  CS2R R34, SRZ ;  /* 0x0000000000227805 */ /* 0x008fe4000001ff00 */
[----:B------:R-:W-:Y:S02]  /*6f60*/  CS2R R30, SRZ ;  /* 0x00000000001e7805 */ /* 0x000fe4000001ff00 */
[----:B------:R-:W-:-:S02]  /*6f70*/  CS2R R52, SRZ ;  /* 0x0000000000347805 */ /* 0x000fc4000001ff00 */
[----:B------:R-:W-:Y:S02]  /*6f80*/  CS2R R36, SRZ ;  /* 0x0000000000247805 */ /* 0x000fe4000001ff00 */
[----:B------:R-:W-:Y:S02]  /*6f90*/  CS2R R44, SRZ ;  /* 0x00000000002c7805 */ /* 0x000fe4000001ff00 */
[----:B-1----:R-:W-:Y:S01]  /*6fa0*/  CS2R R32, SRZ ;  /* 0x0000000000207805 */ /* 0x002fe2000001ff00 */
[----:B------:R-:W-:Y:S01]  /*6fb0*/  IMAD.MOV.U32 R47, RZ, RZ, RZ ;  /* 0x000000ffff2f7224 */ /* 0x000fe200078e00ff */
        /* <DEDUP_REMOVED lines=17> */
[----:B------:R-:W-:Y:S01]  /*70d0*/  IMAD.MOV.U32 R79, RZ, RZ, RZ ;  /* 0x000000ffff4f7224 */ /* 0x000fe200078e00ff */
[----:B------:R-:W-:Y:S06]  /*70e0*/  @P0 BRA `(.L_x_8626) ;  /* 0x00000000000c0947 */ /* 0x000fec0003800000 */
[----:B------:R-:W0:Y:S01]  /*70f0*/  FENCE.VIEW.ASYNC.G ;  /* 0x00000000000073c6 */ /* 0x000e220000000100 */
[----:B------:R-:W-:Y:S05]  /*7100*/  WARPSYNC.ALL ;  /* 0x0000000000007948 */ /* 0x000fea0003800000 */
[----:B0-----:R-:W-:Y:S06]  /*7110*/  BAR.ARV 0xc, 0x1a0 ;  /* 0x0306800000007b1d */ /* 0x001fec0000002000 */
.L_x_8626:
        /* <DEDUP_REMOVED lines=12> */
.L_x_8814:
[----:B------:R-:W0:Y:S01]  /*71e0*/  LDL R3, [R1+0x48] ;  /* 0x0000480001037983 */ /* 0x000e220000100800 */
[----:B------:R-:W-:Y:S01]  /*71f0*/  BSSY B6, `(.L_x_8629) ;  /* 0x000001b000067945 */ /* 0x000fe20003800000 */
[----:B0-----:R-:W-:-:S05]  /*7200*/  IMAD.HI R0, R3, 0x55555556, RZ ;  /* 0x5555555603007827 */ /* 0x001fca00078e02ff */
[----:B------:R-:W-:-:S05]  /*7210*/  LEA.HI R2, R0, R0, RZ, 0x1 ;  /* 0x0000000000027211 */ /* 0x000fca00078f08ff */
[----:B------:R-:W-:Y:S02]  /*7220*/  IMAD R2, R2, -0x3, R3 ;  /* 0xfffffffd02027824 */ /* 0x000fe400078e0203 */
[----:B------:R-:W-:-:S04]  /*7230*/  VIADD R3, R18, 0x24300 ;  /* 0x0002430012037836 */ /* 0x000fc80000000000 */
[----:B------:R-:W-:Y:S01]  /*7240*/  IMAD R0, R2, 0x800, R3 ;  /* 0x0000080002007824 */ /* 0x000fe200078e0203 */
[----:B------:R-:W-:-:S04]  /*7250*/  LOP3.LUT P0, RZ, R3, 0x9f, RZ, 0xc0, !PT ;  /* 0x0000009f03ff7812 */ /* 0x000fc8000780c0ff */
[----:B------:R-:W-:-:S04]  /*7260*/  SHF.R.U32.HI R0, RZ, 0x4, R0 ;  /* 0x00000004ff007819 */ /* 0x000fc80000011600 */
[----:B------:R-:W-:-:S05]  /*7270*/  LOP3.LUT R0, R0, 0x3fff, RZ, 0xc0, !PT ;  /* 0x00003fff00007812 */ /* 0x000fca00078ec0ff */
[----:B------:R0:W-:Y:S01]  /*7280*/  STL [R1+0x50], R0 ;  /* 0x0000500001007387 */ /* 0x0001e20000100800 */
[----:B------:R-:W-:Y:S05]  /*7290*/  @!P0 BRA `(.L_x_8630) ;  /* 0x0000000000408947 */ /* 0x000fea0003800000 */
[----:B0-----:R-:W-:Y:S01]  /*72a0*/  MOV R0, 0x0 ;  /* 0x0000000000007802 */ /* 0x001fe20000000f00 */
        /* <DEDUP_REMOVED lines=15> */
.L_x_8630:
[----:B------:R-:W-:Y:S05]  /*73a0*/  BSYNC B6 ;  /* 0x0000000000067941 */ /* 0x000fea0003800000 */
.L_x_8629:
[----:B------:R-:W-:Y:S02]  /*73b0*/  ULDC UR4, c[0x0][0x3d4] ;  /* 0x0000f50000047ab9 */ /* 0x000fe40000000800 */
[----:B------:R-:W-:-:S13]  /*73c0*/  ISETP.LT.AND P0, PT, RZ, UR4, PT ;  /* 0x00000004ff007c0c */ /* 0x000fda000bf01270 */
[----:B------:R-:W-:Y:S05]  /*73d0*/  @P0 BRA `(.L_x_8631) ;  /* 0x0000000000400947 */ /* 0x000fea0003800000 */
[----:B------:R-:W0:Y:S02]  /*73e0*/  LDL R20, [R1+0x70] ;  /* 0x0000700001147983 */ /* 0x000e240000100800 */
[----:B0-----:R-:W-:-:S04]  /*73f0*/  LEA.HI R0, R20, R20, RZ, 0x1 ;  /* 0x0000001414007211 */ /* 0x001fc800078f08ff */
        /* <DEDUP_REMOVED lines=8> */
.L_x_8634:
[----:B--2---:R2:W3:Y:S02]  /*7480*/  SYNCS.PHASECHK.TRANS64.TRYWAIT P0, [R18+URZ+0x31c00], R3 ;  /* 0x031c0003120075a7 */ /* 0x0044e4000800017f */
[----:B---3--:R-:W-:Y:S05]  /*7490*/  @!P0 NANOSLEEP.SYNCS 0x989680 ;  /* 0x009896800000895d */ /* 0x008fea0003900000 */
[----:B------:R-:W3:Y:S02]  /*74a0*/  @!P0 SYNCS.PHASECHK.TRANS64 P0, [R18+URZ+0x31c00], R3 ;  /* 0x031c0003120085a7 */ /* 0x000ee4000800007f */
[----:B---3--:R-:W-:Y:S05]  /*74b0*/  @!P0 BRA `(.L_x_8634) ;  /* 0xfffffffc00f08947 */ /* 0x008fea000383ffff */
.L_x_8633:
[----:B------:R-:W-:Y:S05]  /*74c0*/  BSYNC B0 ;  /* 0x0000000000007941 */ /* 0x000fea0003800000 */
.L_x_8632:
[----:B------:R-:W-:Y:S05]  /*74d0*/  BRA `(.L_x_8635) ;  /* 0x0000003800a47947 */ /* 0x000fea0003800000 */
.L_x_8631:
[----:B0-----:R-:W2:Y:S01]  /*74e0*/  LDL R0, [R1+0x9c] ;  /* 0x00009c0001007983 */ /* 0x001ea20000100800 */
[----:B------:R-:W-:Y:S01]  /*74f0*/  ULDC.64 UR4, c[0x0][0x3d8] ;  /* 0x0000f60000047ab9 */ /* 0x000fe20000000a00 */
[----:B------:R-:W-:Y:S01]  /*7500*/  ULDC.64 UR6, c[0x0][0x3e8] ;  /* 0x0000fa0000067ab9 */ /* 0x000fe20000000a00 */
[----:B-----5:R-:W-:Y:S01]  /*7510*/  IMAD.WIDE.U32 R46, R102, UR4, RZ ;  /* 0x00000004662e7c25 */ /* 0x020fe2000f8e00ff */
[----:B------:R-:W-:Y:S02]  /*7520*/  SHF.R.S32.HI R8, RZ, 0x1f, R16 ;  /* 0x0000001fff087819 */ /* 0x000fe40000011410 */
[----:B------:R-:W-:Y:S02]  /*7530*/  SHF.R.S32.HI R10, RZ, 0x1f, R146 ;  /* 0x0000001fff0a7819 */ /* 0x000fe40000011492 */
[----:B--2---:R-:W-:Y:S02]  /*7540*/  R2UR UR8, R0 ;  /* 0x00000000000872ca */ /* 0x004fe400000e0000 */
[----:B------:R-:W-:-:S05]  /*7550*/  SHF.R.S32.HI R0, RZ, 0x1f, R102 ;  /* 0x0000001fff007819 */ /* 0x000fca0000011466 */
[C---:B------:R-:W-:Y:S02]  /*7560*/  IMAD R3, R0.reuse, UR4, RZ ;  /* 0x0000000400037c24 */ /* 0x040fe4000f8e02ff */
[----:B------:R-:W-:Y:S01]  /*7570*/  IMAD R5, R0, UR6, RZ ;  /* 0x0000000600057c24 */ /* 0x000fe2000f8e02ff */
[----:B------:R-:W-:Y:S01]  /*7580*/  IADD3 R0, P0, R16, R46, RZ ;  /* 0x0000002e10007210 */ /* 0x000fe20007f1e0ff */
[C---:B------:R-:W-:Y:S01]  /*7590*/  IMAD R3, R102.reuse, UR5, R3 ;  /* 0x0000000566037c24 */ /* 0x040fe2000f8e0203 */
[----:B------:R-:W-:Y:S01]  /*75a0*/  ULDC.64 UR4, c[0x0][0x3c8] ;  /* 0x0000f20000047ab9 */ /* 0x000fe20000000a00 */
[----:B------:R-:W-:Y:S01]  /*75b0*/  IMAD R7, R102, UR7, R5 ;  /* 0x0000000766077c24 */ /* 0x000fe2000f8e0205 */
[----:B------:R-:W-:Y:S01]  /*75c0*/  ULOP3.LUT UP0, URZ, UR8, 0x1bf, URZ, 0xc0, !UPT ;  /* 0x000001bf083f7892 */ /* 0x000fe2000f80c03f */
[----:B------:R-:W-:Y:S01]  /*75d0*/  IMAD.IADD R5, R3, 0x1, R47 ;  /* 0x0000000103057824 */ /* 0x000fe200078e022f */
[----:B------:R-:W-:Y:S01]  /*75e0*/  LEA R44, P1, R46, UR4, 0x1 ;  /* 0x000000042e2c7c11 */ /* 0x000fe2000f8208ff */
[----:B------:R-:W-:Y:S01]  /*75f0*/  IMAD.WIDE.U32 R102, R102, UR6, RZ ;  /* 0x0000000666667c25 */ /* 0x000fe2000f8e00ff */
[----:B------:R-:W-:Y:S01]  /*7600*/  LEA R26, P2, R0, UR4, 0x1 ;  /* 0x00000004001a7c11 */ /* 0x000fe2000f8408ff */
[----:B------:R-:W-:-:S02]  /*7610*/  ULDC.64 UR6, c[0x0][0x3e0] ;  /* 0x0000f80000067ab9 */ /* 0x000fc40000000a00 */
[----:B------:R-:W-:Y:S01]  /*7620*/  IMAD.X R3, R8, 0x1, R5, P0 ;  /* 0x0000000108037824 */ /* 0x000fe200000e0605 */
[----:B------:R-:W-:Y:S01]  /*7630*/  IADD3 R4, P0, R146, R46, RZ ;  /* 0x0000002e92047210 */ /* 0x000fe20007f1e0ff */
[----:B------:R-:W-:Y:S01]  /*7640*/  IMAD.IADD R47, R7, 0x1, R103 ;  /* 0x00000001072f7824 */ /* 0x000fe200078e0267 */
[--C-:B------:R-:W-:Y:S02]  /*7650*/  LEA.HI.X R46, R46, UR5, R5.reuse, 0x1, P1 ;  /* 0x000000052e2e7c11 */ /* 0x100fe400088f0c05 */
[----:B------:R-:W-:Y:S01]  /*7660*/  PLOP3.LUT P1, PT, PT, PT, UP0, 0x80, 0x0 ;  /* 0x000000000000781c */ /* 0x000fe20003f2f008 */
[----:B------:R-:W-:Y:S01]  /*7670*/  IMAD.X R5, R10, 0x1, R5, P0 ;  /* 0x000000010a057824 */ /* 0x000fe200000e0605 */
[----:B------:R-:W-:Y:S02]  /*7680*/  LEA.HI.X R27, R0, UR5, R3, 0x1, P2 ;  /* 0x00000005001b7c11 */ /* 0x000fe400090f0c03 */
[-C--:B------:R-:W-:Y:S02]  /*7690*/  IADD3 R6, P4, R16, R102.reuse, RZ ;  /* 0x0000006610067210 */ /* 0x080fe40007f9e0ff */
[----:B------:R-:W-:-:S02]  /*76a0*/  IADD3 R0, P3, R146, R102, RZ ;  /* 0x0000006692007210 */ /* 0x000fc40007f7e0ff */
[----:B------:R-:W-:Y:S01]  /*76b0*/  LEA R28, P2, R6, UR6, 0x1 ;  /* 0x00000006061c7c11 */ /* 0x000fe2000f8408ff */
[--C-:B------:R-:W-:Y:S01]  /*76c0*/  IMAD.X R7, R8, 0x1, R47.reuse, P4 ;  /* 0x0000000108077824 */ /* 0x100fe200020e062f */
[----:B------:R-:W-:Y:S01]  /*76d0*/  LEA R40, P0, R4, UR4, 0x1 ;  /* 0x0000000404287c11 */ /* 0x000fe2000f8008ff */
[----:B------:R-:W-:Y:S01]  /*76e0*/  IMAD.X R3, R10, 0x1, R47, P3 ;  /* 0x000000010a037824 */ /* 0x000fe200018e062f */
[----:B------:R-:W-:Y:S02]  /*76f0*/  LEA R42, P4, R0, UR6, 0x1 ;  /* 0x00000006002a7c11 */ /* 0x000fe4000f8808ff */
[----:B------:R-:W-:Y:S02]  /*7700*/  LEA R45, P3, R102, UR6, 0x1 ;  /* 0x00000006662d7c11 */ /* 0x000fe4000f8608ff */
[----:B------:R-:W-:Y:S02]  /*7710*/  LEA.HI.X R29, R6, UR7, R7, 0x1, P2 ;  /* 0x00000007061d7c11 */ /* 0x000fe400090f0c07 */
[----:B------:R-:W-:-:S02]  /*7720*/  LEA.HI.X R41, R4, UR5, R5, 0x1, P0 ;  /* 0x0000000504297c11 */ /* 0x000fc400080f0c05 */
[----:B------:R-:W-:Y:S02]  /*7730*/  LEA.HI.X R43, R0, UR7, R3, 0x1, P4 ;  /* 0x00000007002b7c11 */ /* 0x000fe4000a0f0c03 */
[----:B------:R-:W-:Y:S01]  /*7740*/  LEA.HI.X R47, R102, UR7, R47, 0x1, P3 ;  /* 0x00000007662f7c11 */ /* 0x000fe200098f0c2f */
[----:B------:R-:W-:Y:S06]  /*7750*/  @!P1 BRA `(.L_x_8636) ;  /* 0x0000000000409947 */ /* 0x000fec0003800000 */
        /* <DEDUP_REMOVED lines=16> */
.L_x_8636:
        /* <DEDUP_REMOVED lines=24> */
[----:B------:R-:W-:Y:S02]  /*79e0*/  ISETP.GE.AND P5, PT, R16, UR4, PT ;  /* 0x0000000410007c0c */ /* 0x000fe4000bfa6270 */
[----:B------:R-:W-:Y:S02]  /*79f0*/  CS2R R42, SRZ ;  /* 0x00000000002a7805 */ /* 0x000fe4000001ff00 */
[----:B------:R-:W-:Y:S01]  /*7a00*/  ISETP.GE.AND P4, PT, R0, UR4, PT ;  /* 0x0000000400007c0c */ /* 0x000fe2000bf86270 */
[C---:B------:R-:W-:Y:S01]  /*7a10*/  VIADD R0, R16.reuse, 0x18 ;  /* 0x0000001810007836 */ /* 0x040fe20000000000 */
[----:B------:R-:W-:Y:S02]  /*7a20*/  CS2R R48, SRZ ;  /* 0x0000000000307805 */ /* 0x000fe4000001ff00 */
[----:B------:R-:W-:Y:S01]  /*7a30*/  ISETP.GE.AND P3, PT, R3, UR4, PT ;  /* 0x0000000403007c0c */ /* 0x000fe2000bf66270 */
[----:B------:R-:W-:Y:S01]  /*7a40*/  VIADD R3, R16, 0x20 ;  /* 0x0000002010037836 */ /* 0x000fe20000000000 */
[----:B------:R-:W-:Y:S01]  /*7a50*/  ISETP.GE.AND P2, PT, R0, UR4, PT ;  /* 0x0000000400007c0c */ /* 0x000fe2000bf46270 */
[----:B------:R-:W-:-:S03]  /*7a60*/  VIADD R0, R16, 0x28 ;  /* 0x0000002810007836 */ /* 0x000fc60000000000 */
[----:B------:R-:W-:Y:S01]  /*7a70*/  ISETP.GE.AND P1, PT, R3, UR4, PT ;  /* 0x0000000403007c0c */ /* 0x000fe2000bf26270 */
[----:B------:R0:W5:Y:S04]  /*7a80*/  @!P5 LDG.E.64 R42, desc[UR60][R26.64] ;  /* 0x0000003c1a2ad981 */ /* 0x000168000c1e1b00 */
[----:B------:R0:W5:Y:S01]  /*7a90*/  @!P5 LDG.E.64 R48, desc[UR60][R28.64] ;  /* 0x0000003c1c30d981 */ /* 0x000162000c1e1b00 */
[----:B------:R-:W-:Y:S02]  /*7aa0*/  ISETP.GE.AND P5, PT, R0, UR4, PT ;  /* 0x0000000400007c0c */ /* 0x000fe4000bfa6270 */
        /* <DEDUP_REMOVED lines=20> */
.L_x_8640:
[----:B------:R-:W-:Y:S05]  /*7bf0*/  BSYNC B1 ;  /* 0x0000000000017941 */ /* 0x000fea0003800000 */
.L_x_8639:
[----:B------:R-:W2:Y:S01]  /*7c00*/  LDL R6, [R1+0x70] ;  /* 0x0000700001067983 */ /* 0x000ea20000100800 */
[----:B-----5:R-:W-:Y:S01]  /*7c10*/  IMAD.MOV.U32 R0, RZ, RZ, R48 ;  /* 0x000000ffff007224 */ /* 0x020fe200078e0030 */
[----:B------:R-:W-:Y:S01]  /*7c20*/  UMOV UR4, 0xffffffff ;  /* 0xffffffff00047882 */ /* 0x000fe20000000000 */
[----:B------:R-:W-:Y:S02]  /*7c30*/  IMAD.MOV.U32 R3, RZ, RZ, R49 ;  /* 0x000000ffff037224 */ /* 0x000fe400078e0031 */
[----:B------:R-:W-:Y:S01]  /*7c40*/  IMAD.MOV.U32 R4, RZ, RZ, R40 ;  /* 0x000000ffff047224 */ /* 0x000fe200078e0028 */
[----:B0-----:R-:W-:Y:S01]  /*7c50*/  PRMT R27, R27, 0x5410, R0 ;  /* 0x000054101b1b7816 */ /* 0x001fe20000000000 */
        /* <DEDUP_REMOVED lines=8> */
[----:B--2---:R-:W-:Y:S01]  /*7ce0*/  LEA.HI R0, R6, R6, RZ, 0x1 ;  /* 0x0000000606007211 */ /* 0x004fe200078f08ff */
[----:B------:R-:W-:Y:S06]  /*7cf0*/  BRA.DIV UR4, `(.L_x_8641) ;  /* 0x0000013e04047947 */ /* 0x000fec000b800000 */
.L_x_8817:
[----:B------:R-:W-:Y:S01]  /*7d00*/  UMOV UR4, 0xffffffff ;  /* 0xffffffff00047882 */ /* 0x000fe20000000000 */
[----:B------:R-:W-:Y:S02]  /*7d10*/  LOP3.LUT R0, R0, 0xfffffffe, RZ, 0xc0, !PT ;  /* 0xfffffffe00007812 */ /* 0x000fe400078ec0ff */
[----:B------:R-:W-:Y:S05]  /*7d20*/  BRA.DIV UR4, `(.L_x_8642) ;  /* 0x0000013e04207947 */ /* 0x000fea000b800000 */
.L_x_8820:
[----:B------:R-:W-:Y:S01]  /*7d30*/  UMOV UR4, 0xffffffff ;  /* 0xffffffff00047882 */ /* 0x000fe20000000000 */
[----:B------:R-:W-:Y:S02]  /*7d40*/  IMAD.IADD R0, R6, 0x1, -R0 ;  /* 0x0000000106007824 */ /* 0x000fe400078e0a00 */
[----:B------:R-:W-:Y:S05]  /*7d50*/  BRA.DIV UR4, `(.L_x_8643) ;  /* 0x0000013e043c7947 */ /* 0x000fea000b800000 */
.L_x_8823:
[----:B------:R-:W-:Y:S01]  /*7d60*/  UMOV UR4, 0xffffffff ;  /* 0xffffffff00047882 */ /* 0x000fe20000000000 */
[----:B------:R-:W-:Y:S02]  /*7d70*/  SHF.L.U32 R3, R0, 0x1f, RZ ;  /* 0x0000001f00037819 */ /* 0x000fe400000006ff */
[----:B------:R-:W-:Y:S05]  /*7d80*/  BRA.DIV UR4, `(.L_x_8644) ;  /* 0x0000013e04587947 */ /* 0x000fea000b800000 */
.L_x_8826:
        /* <DEDUP_REMOVED lines=9> */
[----:B-1----:R-:W-:Y:S01]  /*7e20*/  PRMT R14, R5, 0x7610, R14 ;  /* 0x00007610050e7816 */ /* 0x002fe2000000000e */
        /* <DEDUP_REMOVED lines=26> */
.L_x_8827:
[----:B------:R-:W-:Y:S05]  /*7fd0*/  BSYNC B1 ;  /* 0x0000000000017941 */ /* 0x000fea0003800000 */
.L_x_8645:
[----:B------:R-:W-:Y:S02]  /*7fe0*/  PRMT R12, R0, 0x7610, R12 ;  /* 0x00007610000c7816 */ /* 0x000fe4000000000c */
[----:B------:R-:W-:Y:S01]  /*7ff0*/  PRMT R13, R4, 0x7610, R13 ;  /* 0x00007610040d7816 */ /* 0x000fe2000000000d */
[----:B------:R-:W-:Y:S06]  /*8000*/  @P0 BRA `(.L_x_8647) ;  /* 0x0000002c00b40947 */ /* 0x000fec0003800000 */
[----:B------:R-:W0:Y:S01]  /*8010*/  LDL R52, [R1+0x58] ;  /* 0x0000580001347983 */ /* 0x000e220000100800 */
[----:B------:R-:W1:Y:S03]  /*8020*/  LDC R5, c[0x0][0x3d4] ;  /* 0x0000f500ff057b82 */ /* 0x000e660000000800 */
[----:B------:R-:W2:Y:S01]  /*8030*/  LDL R7, [R1+0x78] ;  /* 0x0000780001077983 */ /* 0x000ea20000100800 */
[C---:B------:R-:W-:Y:S01]  /*8040*/  VIADD R0, R16.reuse, 0x8 ;  /* 0x0000000810007836 */ /* 0x040fe20000000000 */
[----:B------:R-:W-:Y:S01]  /*8050*/  BSSY B1, `(.L_x_8648) ;  /* 0x000003d000017945 */ /* 0x000fe20003800000 */
[C---:B------:R-:W-:Y:S02]  /*8060*/  VIADD R4, R16.reuse, 0x10 ;  /* 0x0000001010047836 */ /* 0x040fe40000000000 */
[C---:B------:R-:W-:Y:S01]  /*8070*/  VIADD R6, R16.reuse, 0x18 ;  /* 0x0000001810067836 */ /* 0x040fe20000000000 */
[----:B-1----:R-:W-:-:S02]  /*8080*/  ISETP.GE.AND P6, PT, R16, R5, PT ;  /* 0x000000051000720c */ /* 0x002fc40003fc6270 */
[-C--:B------:R-:W-:Y:S01]  /*8090*/  ISETP.GE.AND P0, PT, R0, R5.reuse, PT ;  /* 0x000000050000720c */ /* 0x080fe20003f06270 */
[----:B------:R-:W-:Y:S01]  /*80a0*/  VIADD R0, R16, 0x20 ;  /* 0x0000002010007836 */ /* 0x000fe20000000000 */
[-C--:B------:R-:W-:Y:S01]  /*80b0*/  ISETP.GE.AND P1, PT, R4, R5.reuse, PT ;  /* 0x000000050400720c */ /* 0x080fe20003f26270 */
[----:B------:R-:W-:Y:S01]  /*80c0*/  VIADD R4, R16, 0x28 ;  /* 0x0000002810047836 */ /* 0x000fe20000000000 */
[-C--:B------:R-:W-:Y:S02]  /*80d0*/  ISETP.GE.AND P2, PT, R6, R5.reuse, PT ;  /* 0x000000050600720c */ /* 0x080fe40003f46270 */
[-C--:B------:R-:W-:Y:S02]  /*80e0*/  ISETP.GE.AND P3, PT, R0, R5.reuse, PT ;  /* 0x000000050000720c */ /* 0x080fe40003f66270 */
[----:B------:R-:W-:Y:S01]  /*80f0*/  ISETP.GE.AND P4, PT, R4, R5, PT ;  /* 0x000000050400720c */ /* 0x000fe20003f86270 */
[----:B0-----:R-:W-:-:S04]  /*8100*/  IMAD R3, R52, 0x2, R18 ;  /* 0x0000000234037824 */ /* 0x001fc800078e0212 */
[----:B------:R-:W-:Y:S01]  /*8110*/  VIADD R0, R3, 0x20 ;  /* 0x0000002003007836 */ /* 0x000fe20000000000 */
[----:B--2---:R-:W-:Y:S01]  /*8120*/  LOP3.LUT P5, RZ, R7, 0x2, RZ, 0xc0, !PT ;  /* 0x0000000207ff7812 */ /* 0x004fe200078ac0ff */
[----:B------:R-:W-:-:S12]  /*8130*/  @P6 BRA `(.L_x_8649) ;  /* 0x0000000000b86947 */ /* 0x000fd80003800000 */
[----:B------:R-:W0:Y:S01]  /*8140*/  LDS.128 R4, [R3+0xda00] ;  /* 0x00da000003047984 */ /* 0x000e220000000c00 */
        /* <DEDUP_REMOVED lines=8> */
[----:B------:R-:W-:-:S02]  /*81d0*/  LOP3.LUT R56, R56, 0xffff0000, RZ, 0xc0, !PT ;  /* 0xffff000038387812 */ /* 0x000fc400078ec0ff */
[----:B------:R-:W-:Y:S02]  /*81e0*/  LOP3.LUT R53, R53, 0xffff0000, RZ, 0xc0, !PT ;  /* 0xffff000035357812 */ /* 0x000fe400078ec0ff */
[----:B------:R-:W-:Y:S02]  /*81f0*/  PRMT R52, R11, 0x5432, R52 ;  /* 0x000054320b347816 */ /* 0x000fe40000000034 */
        /* <DEDUP_REMOVED lines=34> */
.L_x_8649:
[----:B------:R-:W-:Y:S05]  /*8420*/  BSYNC B1 ;  /* 0x0000000000017941 */ /* 0x000fea0003800000 */
.L_x_8648:
[----:B------:R-:W-:Y:S01]  /*8430*/  BSSY B1, `(.L_x_8650) ;  /* 0x0000031000017945 */ /* 0x000fe20003800000 */
[----:B------:R-:W-:-:S03]  /*8440*/  @P5 VIADD R0, R3, 0xffffffe0 ;  /* 0xffffffe003005836 */ /* 0x000fc60000000000 */
[----:B------:R-:W-:Y:S05]  /*8450*/  @P0 BRA `(.L_x_8651) ;  /* 0x0000000000b80947 */ /* 0x000fea0003800000 */
[----:B0-----:R-:W0:Y:S01]  /*8460*/  LDS.128 R4, [R0+0xda00] ;  /* 0x00da000000047984 */ /* 0x001e220000000c00 */
        /* <DEDUP_REMOVED lines=45> */
.L_x_8651:
[----:B------:R-:W-:Y:S05]  /*8740*/  BSYNC B1 ;  /* 0x0000000000017941 */ /* 0x000fea0003800000 */
.L_x_8650:
        /* <DEDUP_REMOVED lines=48> */
.L_x_8653:
[----:B------:R-:W-:Y:S05]  /*8a50*/  BSYNC B1 ;  /* 0x0000000000017941 */ /* 0x000fea0003800000 */
.L_x_8652:
[----:B------:R-:W-:Y:S04]  /*8a60*/  BSSY B1, `(.L_x_8654) ;  /* 0x0000030000017945 */ /* 0x000fe80003800000 */
[----:B------:R-:W-:Y:S05]  /*8a70*/  @P2 BRA `(.L_x_8655) ;  /* 0x0000000000b82947 */ /* 0x000fea0003800000 */
[----:B012---:R-:W0:Y:S01]  /*8a80*/  LDS.128 R4, [R0+0x10a00] ;  /* 0x010a000000047984 */ /* 0x007e220000000c00 */
[--C-:B------:R-:W-:Y:S02]  /*8a90*/  SHF.R.U64 R35, R32, 0x10, R33.reuse ;  /* 0x0000001020237819 */ /* 0x100fe40000001221 */
[----:B------:R-:W-:Y:S02]  /*8aa0*/  SHF.R.U32.HI R32, RZ, 0x10, R33 ;  /* 0x00000010ff207819 */ /* 0x000fe40000011621 */
[--C-:B------:R-:W-:Y:S02]  /*8ab0*/  SHF.R.U32.HI R34, RZ, 0x10, R31.reuse ;  /* 0x00000010ff227819 */ /* 0x100fe4000001161f */
[----:B------:R-:W-:Y:S02]  /*8ac0*/  PRMT R45, R45, 0x5410, R32 ;  /* 0x000054102d2d7816 */ /* 0x000fe40000000020 */
[----:B------:R-:W-:Y:S02]  /*8ad0*/  PRMT R34, R29, 0x5410, R34 ;  /* 0x000054101d227816 */ /* 0x000fe40000000022 */
[----:B------:R-:W-:Y:S01]  /*8ae0*/  SHF.R.U64 R33, R30, 0x10, R31 ;  /* 0x000000101e217819 */ /* 0x000fe2000000121f */
[----:B------:R-:W-:Y:S01]  /*8af0*/  IMAD.U32 R32, R45, 0x10000, RZ ;  /* 0x000100002d207824 */ /* 0x000fe200078e00ff */
[----:B------:R-:W-:Y:S01]  /*8b00*/  PRMT R44, R44, 0x5410, R35 ;  /* 0x000054102c2c7816 */ /* 0x000fe20000000023 */
[C---:B------:R-:W-:Y:S01]  /*8b10*/  IMAD.U32 R35, R34.reuse, 0x10000, RZ ;  /* 0x0001000022237824 */ /* 0x040fe200078e00ff */
[----:B------:R-:W-:-:S02]  /*8b20*/  LOP3.LUT R34, R34, 0xffff0000, RZ, 0xc0, !PT ;  /* 0xffff000022227812 */ /* 0x000fc400078ec0ff */
[----:B------:R-:W-:Y:S02]  /*8b30*/  PRMT R33, R28, 0x5410, R33 ;  /* 0x000054101c217816 */ /* 0x000fe40000000021 */
[----:B------:R-:W-:Y:S02]  /*8b40*/  LOP3.LUT R45, R45, 0xffff0000, RZ, 0xc0, !PT ;  /* 0xffff00002d2d7812 */ /* 0x000fe400078ec0ff */
        /* <DEDUP_REMOVED lines=33> */
.L_x_8655:
[----:B------:R-:W-:Y:S05]  /*8d60*/  BSYNC B1 ;  /* 0x0000000000017941 */ /* 0x000fea0003800000 */
.L_x_8654:
[----:B------:R-:W-:Y:S04]  /*8d70*/  BSSY B1, `(.L_x_8656) ;  /* 0x0000030000017945 */ /* 0x000fe80003800000 */
[----:B------:R-:W-:Y:S05]  /*8d80*/  @P3 BRA `(.L_x_8657) ;  /* 0x0000000000b83947 */ /* 0x000fea0003800000 */
[----:B0123--:R-:W0:Y:S01]  /*8d90*/  LDS.128 R4, [R3+0x13a00] ;  /* 0x013a000003047984 */ /* 0x00fe220000000c00 */
[----:B------:R-:W-:Y:S02]  /*8da0*/  SHF.R.U64 R29, R24, 0x10, R25 ;  /* 0x00000010181d7819 */ /* 0x000fe40000001219 */
[----:B------:R-:W-:Y:S02]  /*8db0*/  SHF.R.U32.HI R28, RZ, 0x10, R23 ;  /* 0x00000010ff1c7819 */ /* 0x000fe40000011617 */
[----:B------:R-:W-:Y:S02]  /*8dc0*/  SHF.R.U32.HI R24, RZ, 0x10, R25 ;  /* 0x00000010ff187819 */ /* 0x000fe40000011619 */
[----:B------:R-:W-:Y:S02]  /*8dd0*/  PRMT R28, R15, 0x5410, R28 ;  /* 0x000054100f1c7816 */ /* 0x000fe4000000001c */
[----:B------:R-:W-:Y:S02]  /*8de0*/  PRMT R27, R27, 0x5410, R24 ;  /* 0x000054101b1b7816 */ /* 0x000fe40000000018 */
[----:B------:R-:W-:Y:S01]  /*8df0*/  PRMT R26, R26, 0x5410, R29 ;  /* 0x000054101a1a7816 */ /* 0x000fe2000000001d */
[----:B------:R-:W-:Y:S01]  /*8e00*/  IMAD.U32 R29, R28, 0x10000, RZ ;  /* 0x000100001c1d7824 */ /* 0x000fe200078e00ff */
[----:B------:R-:W-:Y:S01]  /*8e10*/  SHF.R.U64 R25, R22, 0x10, R23 ;  /* 0x0000001016197819 */ /* 0x000fe20000001217 */
[----:B------:R-:W-:Y:S01]  /*8e20*/  IMAD.U32 R24, R27, 0x10000, RZ ;  /* 0x000100001b187824 */ /* 0x000fe200078e00ff */
        /* <DEDUP_REMOVED lines=36> */
.L_x_8657:
[----:B------:R-:W-:Y:S05]  /*9070*/  BSYNC B1 ;  /* 0x0000000000017941 */ /* 0x000fea0003800000 */
.L_x_8656:
[----:B------:R-:W-:Y:S05]  /*9080*/  @P4 BRA `(.L_x_8647) ;  /* 0x0000001c00944947 */ /* 0x000fea0003800000 */
[----:B01234-:R-:W0:Y:S01]  /*9090*/  LDS.128 R4, [R0+0x13a00] ;  /* 0x013a000000047984 */ /* 0x01fe220000000c00 */
[----:B------:R-:W-:Y:S02]  /*90a0*/  SHF.R.U64 R15, R20, 0x10, R21 ;  /* 0x00000010140f7819 */ /* 0x000fe40000001215 */
[--C-:B------:R-:W-:Y:S02]  /*90b0*/  SHF.R.U64 R3, R8, 0x10, R9.reuse ;  /* 0x0000001008037819 */ /* 0x100fe40000001209 */
[----:B------:R-:W-:Y:S02]  /*90c0*/  SHF.R.U32.HI R8, RZ, 0x10, R9 ;  /* 0x00000010ff087819 */ /* 0x000fe40000011609 */
[----:B------:R-:W-:Y:S02]  /*90d0*/  SHF.R.U32.HI R20, RZ, 0x10, R21 ;  /* 0x00000010ff147819 */ /* 0x000fe40000011615 */
[----:B------:R-:W-:Y:S02]  /*90e0*/  PRMT R12, R12, 0x5410, R15 ;  /* 0x000054100c0c7816 */ /* 0x000fe4000000000f */
[----:B------:R-:W-:-:S02]  /*90f0*/  PRMT R15, R11, 0x5410, R8 ;  /* 0x000054100b0f7816 */ /* 0x000fc40000000008 */
[----:B------:R-:W-:Y:S02]  /*9100*/  PRMT R13, R13, 0x5410, R20 ;  /* 0x000054100d0d7816 */ /* 0x000fe40000000014 */
[----:B------:R-:W-:Y:S01]  /*9110*/  PRMT R14, R10, 0x5410, R3 ;  /* 0x000054100a0e7816 */ /* 0x000fe20000000003 */
[C---:B------:R-:W-:Y:S01]  /*9120*/  IMAD.U32 R20, R15.reuse, 0x10000, RZ ;  /* 0x000100000f147824 */ /* 0x040fe200078e00ff */
[----:B------:R-:W-:Y:S01]  /*9130*/  LOP3.LUT R15, R15, 0xffff0000, RZ, 0xc0, !PT ;  /* 0xffff00000f0f7812 */ /* 0x000fe200078ec0ff */
[C---:B------:R-:W-:Y:S01]  /*9140*/  IMAD.U32 R11, R13.reuse, 0x10000, RZ ;  /* 0x000100000d0b7824 */ /* 0x040fe200078e00ff */
[----:B------:R-:W-:Y:S02]  /*9150*/  LOP3.LUT R13, R13, 0xffff0000, RZ, 0xc0, !PT ;  /* 0xffff00000d0d7812 */ /* 0x000fe400078ec0ff */
        /* <DEDUP_REMOVED lines=34> */
.L_x_8638:
        /* <DEDUP_REMOVED lines=15> */
[----:B------:R-:W2:Y:S01]  /*9470*/  LDL R8, [R1+0x30] ;  /* 0x0000300001087983 */ /* 0x000ea20000100800 */
[----:B------:R-:W-:-:S03]  /*9480*/  ULDC UR4, c[0x0][0x3d4] ;  /* 0x0000f50000047ab9 */ /* 0x000fc60000000800 */
[----:B------:R-:W3:Y:S01]  /*9490*/  LDL R3, [R1+0x34] ;  /* 0x0000340001037983 */ /* 0x000ee20000100800 */
        /* <DEDUP_REMOVED lines=13> */
[----:B------:R0:W5:Y:S04]  /*9570*/  @!P1 LDG.E.128 R28, desc[UR60][R40.64] ;  /* 0x0000003c281c9981 */ /* 0x000168000c1e1d00 */
[----:B------:R0:W5:Y:S01]  /*9580*/  @!P1 LDG.E.128 R4, desc[UR60][R42.64] ;  /* 0x0000003c2a049981 */ /* 0x000162000c1e1d00 */
[----:B--2---:R-:W-:Y:S02]  /*9590*/  ISETP.GE.AND P2, PT, R8, UR4, PT ;  /* 0x0000000408007c0c */ /* 0x004fe4000bf46270 */
[----:B---3--:R-:W-:-:S11]  /*95a0*/  ISETP.GE.AND P3, PT, R3, UR4, PT ;  /* 0x0000000403007c0c */ /* 0x008fd6000bf66270 */
[----:B------:R0:W5:Y:S04]  /*95b0*/  @!P2 LDG.E.128 R32, desc[UR60][R40.64+0x20] ;  /* 0x0000203c2820a981 */ /* 0x000168000c1e1d00 */
[----:B------:R0:W5:Y:S04]  /*95c0*/  @!P3 LDG.E.128 R36, desc[UR60][R40.64+0x40] ;  /* 0x0000403c2824b981 */ /* 0x000168000c1e1d00 */
[----:B------:R0:W5:Y:S04]  /*95d0*/  @!P2 LDG.E.128 R20, desc[UR60][R42.64+0x20] ;  /* 0x0000203c2a14a981 */ /* 0x000168000c1e1d00 */
[----:B------:R0:W5:Y:S02]  /*95e0*/  @!P3 LDG.E.128 R24, desc[UR60][R42.64+0x40] ;  /* 0x0000403c2a18b981 */ /* 0x000164000c1e1d00 */
.L_x_8659:
[----:B------:R-:W-:Y:S05]  /*95f0*/  BSYNC B1 ;  /* 0x0000000000017941 */ /* 0x000fea0003800000 */
.L_x_8658:
[----:B------:R-:W2:Y:S01]  /*9600*/  LDL R10, [R1+0x70] ;  /* 0x00007000010a7983 */ /* 0x000ea20000100800 */
[----:B-----5:R-:W-:Y:S01]  /*9610*/  IMAD.MOV.U32 R0, RZ, RZ, R4 ;  /* 0x000000ffff007224 */ /* 0x020fe200078e0004 */
[----:B------:R-:W-:Y:S01]  /*9620*/  UMOV UR4, 0xffffffff ;  /* 0xffffffff00047882 */ /* 0x000fe20000000000 */
        /* <DEDUP_REMOVED lines=8> */
[----:B0-----:R-:W-:-:S02]  /*96b0*/  PRMT R40, R40, 0x5410, R0 ;  /* 0x0000541028287816 */ /* 0x001fc40000000000 */
[----:B------:R-:W-:Y:S02]  /*96c0*/  PRMT R48, R3, 0x7610, R48 ;  /* 0x0000761003307816 */ /* 0x000fe40000000030 */
[----:B------:R-:W-:Y:S02]  /*96d0*/  PRMT R49, R9, 0x7610, R49 ;  /* 0x0000761009317816 */ /* 0x000fe40000000031 */
[----:B--2---:R-:W-:Y:S01]  /*96e0*/  LEA.HI R0, R10, R10, RZ, 0x1 ;  /* 0x0000000a0a007211 */ /* 0x004fe200078f08ff */
[----:B------:R-:W-:Y:S06]  /*96f0*/  BRA.DIV UR4, `(.L_x_8660) ;  /* 0x0000012604387947 */ /* 0x000fec000b800000 */
.L_x_8830:
[----:B------:R-:W-:Y:S01]  /*9700*/  UMOV UR4, 0xffffffff ;  /* 0xffffffff00047882 */ /* 0x000fe20000000000 */
[----:B------:R-:W-:Y:S02]  /*9710*/  LOP3.LUT R0, R0, 0xfffffffe, RZ, 0xc0, !PT ;  /* 0xfffffffe00007812 */ /* 0x000fe400078ec0ff */
[----:B------:R-:W-:Y:S05]  /*9720*/  BRA.DIV UR4, `(.L_x_8661) ;  /* 0x0000012604547947 */ /* 0x000fea000b800000 */
.L_x_8833:
[----:B------:R-:W-:Y:S01]  /*9730*/  UMOV UR4, 0xffffffff ;  /* 0xffffffff00047882 */ /* 0x000fe20000000000 */
[----:B------:R-:W-:Y:S02]  /*9740*/  IMAD.IADD R0, R10, 0x1, -R0 ;  /* 0x000000010a007824 */ /* 0x000fe400078e0a00 */
[----:B------:R-:W-:Y:S05]  /*9750*/  BRA.DIV UR4, `(.L_x_8662) ;  /* 0x0000012604707947 */ /* 0x000fea000b800000 */
.L_x_8836:
[----:B------:R-:W-:Y:S01]  /*9760*/  UMOV UR4, 0xffffffff ;  /* 0xffffffff00047882 */ /* 0x000fe20000000000 */
[----:B------:R-:W-:Y:S02]  /*9770*/  SHF.L.U32 R3, R0, 0x1f, RZ ;  /* 0x0000001f00037819 */ /* 0x000fe400000006ff */
[----:B------:R-:W-:Y:S05]  /*9780*/  BRA.DIV UR4, `(.L_x_8663) ;  /* 0x00000126048c7947 */ /* 0x000fea000b800000 */
.L_x_8839:
        /* <DEDUP_REMOVED lines=37> */
.L_x_8840:
[----:B------:R-:W-:Y:S05]  /*99e0*/  BSYNC B1 ;  /* 0x0000000000017941 */ /* 0x000fea0003800000 */
.L_x_8664:
[----:B------:R-:W-:Y:S02]  /*99f0*/  PRMT R46, R0, 0x7610, R46 ;  /* 0x00007610002e7816 */ /* 0x000fe4000000002e */
[----:B------:R-:W-:Y:S01]  /*9a00*/  PRMT R47, R8, 0x7610, R47 ;  /* 0x00007610082f7816 */ /* 0x000fe2000000002f */
[----:B------:R-:W-:Y:S06]  /*9a10*/  @P0 BRA `(.L_x_8647) ;  /* 0x0000001400300947 */ /* 0x000fec0003800000 */
[----:B------:R-:W2:Y:S01]  /*9a20*/  LDL R10, [R1+0x30] ;  /* 0x00003000010a7983 */ /* 0x000ea20000100800 */
[----:B0-----:R-:W0:Y:S03]  /*9a30*/  LDC R3, c[0x0][0x3d4] ;  /* 0x0000f500ff037b82 */ /* 0x001e260000000800 */
[----:B------:R-:W3:Y:S04]  /*9a40*/  LDL R9, [R1+0x34] ;  /* 0x0000340001097983 */ /* 0x000ee80000100800 */
[----:B------:R4:W5:Y:S04]  /*9a50*/  LDL R72, [R1+0x2c] ;  /* 0x00002c0001487983 */ /* 0x0009680000100800 */
[----:B------:R4:W5:Y:S04]  /*9a60*/  LDL R71, [R1+0x3c] ;  /* 0x00003c0001477983 */ /* 0x0009680000100800 */
[----:B------:R4:W5:Y:S01]  /*9a70*/  LDL R69, [R1+0x38] ;  /* 0x0000380001457983 */ /* 0x0009620000100800 */
[----:B------:R-:W-:Y:S01]  /*9a80*/  BSSY B1, `(.L_x_8666) ;  /* 0x0000071000017945 */ /* 0x000fe20003800000 */
[----:B0-----:R-:W-:-:S02]  /*9a90*/  ISETP.GE.AND P0, PT, R146, R3, PT ;  /* 0x000000039200720c */ /* 0x001fc40003f06270 */
[-C--:B--2---:R-:W-:Y:S02]  /*9aa0*/  ISETP.GE.AND P1, PT, R10, R3.reuse, PT ;  /* 0x000000030a00720c */ /* 0x084fe40003f26270 */
[----:B---3--:R-:W-:-:S09]  /*9ab0*/  ISETP.GE.AND P2, PT, R9, R3, PT ;  /* 0x000000030900720c */ /* 0x008fd20003f46270 */
[----:B----4-:R-:W-:Y:S05]  /*9ac0*/  @P0 BRA `(.L_x_8667) ;  /* 0x0000000400b00947 */ /* 0x010fea0003800000 */
[----:B------:R-:W2:Y:S01]  /*9ad0*/  LDL R73, [R1+0x84] ;  /* 0x0000840001497983 */ /* 0x000ea20000100800 */
[----:B------:R-:W0:Y:S02]  /*9ae0*/  S2R R9, SR_TID.X ;  /* 0x0000000000097919 */ /* 0x000e240000002100 */
[----:B0-----:R-:W-:-:S05]  /*9af0*/  VIADD R10, R9, 0xffffff80 ;  /* 0xffffff80090a7836 */ /* 0x001fca0000000000 */
[----:B------:R-:W-:-:S04]  /*9b00*/  LEA.HI R9, R10, R10, RZ, 0x1 ;  /* 0x0000000a0a097211 */ /* 0x000fc800078f08ff */
[----:B------:R-:W-:-:S05]  /*9b10*/  LOP3.LUT R9, R9, 0xfffffffe, RZ, 0xc0, !PT ;  /* 0xfffffffe09097812 */ /* 0x000fca00078ec0ff */
[----:B------:R-:W-:-:S05]  /*9b20*/  IMAD.IADD R9, R10, 0x1, -R9 ;  /* 0x000000010a097824 */ /* 0x000fca00078e0a09 */
[----:B------:R-:W-:-:S04]  /*9b30*/  LEA.HI R0, R3, R9, RZ, 0x1d ;  /* 0x0000000903007211 */ /* 0x000fc800078fe8ff */
[----:B------:R-:W-:-:S04]  /*9b40*/  SHF.R.S32.HI R9, RZ, 0x1f, R0 ;  /* 0x0000001fff097819 */ /* 0x000fc80000011400 */
[----:B------:R-:W-:Y:S01]  /*9b50*/  LEA.HI R9, R9, R0, RZ, 0x2 ;  /* 0x0000000009097211 */ /* 0x000fe200078f10ff */
[----:B------:R-:W-:-:S03]  /*9b60*/  IMAD.SHL.U32 R0, R0, 0x8, RZ ;  /* 0x0000000800007824 */ /* 0x000fc600078e00ff */
[----:B------:R-:W-:Y:S02]  /*9b70*/  SHF.R.S32.HI R9, RZ, 0x2, R9 ;  /* 0x00000002ff097819 */ /* 0x000fe40000011409 */
[----:B-----5:R-:W-:-:S03]  /*9b80*/  LOP3.LUT R0, R72, 0x18, R0, 0xf8, !PT ;  /* 0x0000001848007812 */ /* 0x020fc600078ef800 */
[----:B------:R-:W-:Y:S01]  /*9b90*/  IMAD R9, R9, 0x1800, R71 ;  /* 0x0000180009097824 */ /* 0x000fe200078e0247 */
[----:B------:R-:W-:-:S05]  /*9ba0*/  LOP3.LUT R0, R0, R69, RZ, 0x3c, !PT ;  /* 0x0000004500007212 */ /* 0x000fca00078e3cff */
[----:B------:R-:W-:-:S04]  /*9bb0*/  IMAD.IADD R13, R9, 0x1, R0 ;  /* 0x00000001090d7824 */ /* 0x000fc800078e0200 */
[----:B------:R-:W-:-:S05]  /*9bc0*/  IMAD R0, R13, 0x2, R18 ;  /* 0x000000020d007824 */ /* 0x000fca00078e0212 */
[----:B-1----:R-:W0:Y:S01]  /*9bd0*/  LDS.128 R12, [R0+0xda00] ;  /* 0x00da0000000c7984 */ /* 0x002e220000000c00 */
[----:B------:R-:W-:Y:S02]  /*9be0*/  SHF.R.U64 R61, R4, 0x10, R5 ;  /* 0x00000010043d7819 */ /* 0x000fe40000001205 */
[----:B------:R-:W-:Y:S02]  /*9bf0*/  SHF.R.U64 R58, R28, 0x10, R29 ;  /* 0x000000101c3a7819 */ /* 0x000fe4000000121d */
[--C-:B------:R-:W-:Y:S02]  /*9c00*/  SHF.R.U64 R28, R30, 0x10, R31.reuse ;  /* 0x000000101e1c7819 */ /* 0x100fe4000000121f */
[----:B------:R-:W-:Y:S02]  /*9c10*/  SHF.R.U32.HI R30, RZ, 0x10, R31 ;  /* 0x00000010ff1e7819 */ /* 0x000fe4000001161f */
[----:B------:R-:W-:Y:S02]  /*9c20*/  SHF.R.U32.HI R59, RZ, 0x10, R29 ;  /* 0x00000010ff3b7819 */ /* 0x000fe4000001161d */
[----:B------:R-:W-:-:S02]  /*9c30*/  SHF.R.U32.HI R63, RZ, 0x10, R5 ;  /* 0x00000010ff3f7819 */ /* 0x000fc40000011605 */
[----:B------:R-:W-:Y:S02]  /*9c40*/  PRMT R61, R56, 0x5410, R61 ;  /* 0x00005410383d7816 */ /* 0x000fe4000000003d */
[----:B------:R-:W-:Y:S02]  /*9c50*/  SHF.R.U64 R65, R6, 0x10, R7 ;  /* 0x0000001006417819 */ /* 0x000fe40000001207 */
[----:B------:R-:W-:Y:S02]  /*9c60*/  PRMT R58, R41, 0x5432, R58 ;  /* 0x00005432293a7816 */ /* 0x000fe4000000003a */
[----:B------:R-:W-:Y:S02]  /*9c70*/  PRMT R5, R43, 0x5432, R30 ;  /* 0x000054322b057816 */ /* 0x000fe4000000001e */
[----:B------:R-:W-:Y:S01]  /*9c80*/  PRMT R59, R62, 0x5410, R59 ;  /* 0x000054103e3b7816 */ /* 0x000fe2000000003b */
[----:B------:R-:W-:Y:S01]  /*9c90*/  IMAD.U32 R62, R61, 0x10000, RZ ;  /* 0x000100003d3e7824 */ /* 0x000fe200078e00ff */
[----:B------:R-:W-:-:S02]  /*9ca0*/  PRMT R63, R57, 0x5410, R63 ;  /* 0x00005410393f7816 */ /* 0x000fc4000000003f */
[----:B------:R-:W-:Y:S02]  /*9cb0*/  SHF.R.U32.HI R66, RZ, 0x10, R7 ;  /* 0x00000010ff427819 */ /* 0x000fe40000011607 */
[----:B------:R-:W-:Y:S01]  /*9cc0*/  PRMT R65, R60, 0x5410, R65 ;  /* 0x000054103c417816 */ /* 0x000fe20000000041 */
[----:B------:R-:W-:Y:S01]  /*9cd0*/  IMAD.U32 R60, R58, 0x10000, RZ ;  /* 0x000100003a3c7824 */ /* 0x000fe200078e00ff */
[----:B------:R-:W-:Y:S01]  /*9ce0*/  PRMT R66, R40, 0x5432, R66 ;  /* 0x0000543228427816 */ /* 0x000fe20000000042 */
[----:B------:R-:W-:Y:S01]  /*9cf0*/  IMAD.U32 R64, R63, 0x10000, RZ ;  /* 0x000100003f407824 */ /* 0x000fe200078e00ff */
[----:B------:R-:W-:Y:S01]  /*9d00*/  PRMT R6, R42, 0x5432, R28 ;  /* 0x000054322a067816 */ /* 0x000fe2000000001c */
[----:B0-----:R-:W-:Y:S02]  /*9d10*/  IMAD.U32 R31, R13, 0x10000, RZ ;  /* 0x000100000d1f7824 */ /* 0x001fe400078e00ff */
[----:B------:R-:W-:Y:S02]  /*9d20*/  IMAD.U32 R57, R15, 0x10000, RZ ;  /* 0x000100000f397824 */ /* 0x000fe400078e00ff */
[----:B------:R-:W-:Y:S01]  /*9d30*/  FMUL.FTZ R67, R31, R64 ;  /* 0x000000401f437220 */ /* 0x000fe20000410000 */
[----:B------:R-:W-:-:S02]  /*9d40*/  LOP3.LUT R61, R61, 0xffff0000, RZ, 0xc0, !PT ;  /* 0xffff00003d3d7812 */ /* 0x000fc400078ec0ff */
[----:B------:R-:W-:Y:S01]  /*9d50*/  LOP3.LUT R13, R13, 0xffff0000, RZ, 0xc0, !PT ;  /* 0xffff00000d0d7812 */ /* 0x000fe200078ec0ff */
        /* <DEDUP_REMOVED lines=8> */
[----:B------:R-:W-:-:S02]  /*9de0*/  IMAD.U32 R11, R12, 0x10000, RZ ;  /* 0x000100000c0b7824 */ /* 0x000fc400078e00ff */
[----:B------:R-:W-:Y:S02]  /*9df0*/  IMAD.U32 R7, R8, 0x10000, RZ ;  /* 0x0001000008077824 */ /* 0x000fe400078e00ff */
[C---:B------:R-:W-:Y:S01]  /*9e00*/  FMUL.FTZ R68, R11.reuse, R62 ;  /* 0x0000003e0b447220 */ /* 0x040fe20000410000 */
[-C--:B------:R-:W-:Y:S01]  /*9e10*/  FMUL.FTZ R70, R11, R60.reuse ;  /* 0x0000003c0b467220 */ /* 0x080fe20000410000 */
[----:B------:R-:W-:Y:S02]  /*9e20*/  IMAD.U32 R28, R9, 0x10000, RZ ;  /* 0x00010000091c7824 */ /* 0x000fe400078e00ff */
[----:B------:R-:W-:Y:S01]  /*9e30*/  FFMA.FTZ R68, R7, R60, -R68 ;  /* 0x0000003c07447223 */ /* 0x000fe20000010844 */
[----:B------:R-:W-:Y:S02]  /*9e40*/  IMAD.U32 R11, R59, 0x10000, RZ ;  /* 0x000100003b0b7824 */ /* 0x000fe400078e00ff */
[----:B------:R-:W-:Y:S02]  /*9e50*/  IMAD.U32 R60, R66, 0x10000, RZ ;  /* 0x00010000423c7824 */ /* 0x000fe400078e00ff */
[----:B------:R-:W-:Y:S01]  /*9e60*/  FFMA.FTZ R70, R7, R62, R70 ;  /* 0x0000003e07467223 */ /* 0x000fe20000010046 */
[----:B------:R-:W-:-:S02]  /*9e70*/  IMAD.U32 R7, R5, 0x10000, RZ ;  /* 0x0001000005077824 */ /* 0x000fc400078e00ff */
[-C--:B------:R-:W-:Y:S01]  /*9e80*/  FMUL.FTZ R31, R31, R11.reuse ;  /* 0x0000000b1f1f7220 */ /* 0x080fe20000410000 */
[----:B------:R-:W-:Y:S01]  /*9e90*/  FFMA.FTZ R67, R28, R11, -R67 ;  /* 0x0000000b1c437223 */ /* 0x000fe20000010843 */
[CC--:B------:R-:W-:Y:S01]  /*9ea0*/  FMUL.FTZ R11, R57.reuse, R60.reuse ;  /* 0x0000003c390b7220 */ /* 0x0c0fe20000410000 */
[----:B------:R-:W-:Y:S01]  /*9eb0*/  LOP3.LUT R12, R12, 0xffff0000, RZ, 0xc0, !PT ;  /* 0xffff00000c0c7812 */ /* 0x000fe200078ec0ff */
[-C--:B------:R-:W-:Y:S01]  /*9ec0*/  FMUL.FTZ R57, R57, R7.reuse ;  /* 0x0000000739397220 */ /* 0x080fe20000410000 */
[----:B------:R-:W-:Y:S01]  /*9ed0*/  LOP3.LUT R8, R8, 0xffff0000, RZ, 0xc0, !PT ;  /* 0xffff000008087812 */ /* 0x000fe200078ec0ff */
[----:B------:R-:W-:Y:S01]  /*9ee0*/  FFMA.FTZ R62, R30, R7, -R11 ;  /* 0x000000071e3e7223 */ /* 0x000fe2000001080b */
[----:B------:R-:W-:Y:S01]  /*9ef0*/  LOP3.LUT R7, R58, 0xffff0000, RZ, 0xc0, !PT ;  /* 0xffff00003a077812 */ /* 0x000fe200078ec0ff */
[----:B------:R-:W-:Y:S01]  /*9f00*/  FMUL.FTZ R11, R12, R61 ;  /* 0x0000003d0c0b7220 */ /* 0x000fe20000410000 */
[----:B------:R-:W-:Y:S01]  /*9f10*/  FFMA.FTZ R60, R30, R60, R57 ;  /* 0x0000003c1e3c7223 */ /* 0x000fe20000010039 */
[----:B------:R-:W-:Y:S01]  /*9f20*/  FFMA.FTZ R64, R28, R64, R31 ;  /* 0x000000401c407223 */ /* 0x000fe2000001001f */
[----:B------:R-:W-:Y:S01]  /*9f30*/  LOP3.LUT R30, R63, 0xffff0000, RZ, 0xc0, !PT ;  /* 0xffff00003f1e7812 */ /* 0x000fe200078ec0ff */
[-C--:B------:R-:W-:Y:S01]  /*9f40*/  FMUL.FTZ R57, R12, R7.reuse ;  /* 0x000000070c397220 */ /* 0x080fe20000410000 */
[----:B------:R-:W-:Y:S01]  /*9f50*/  LOP3.LUT R28, R59, 0xffff0000, RZ, 0xc0, !PT ;  /* 0xffff00003b1c7812 */ /* 0x000fe200078ec0ff */
[----:B------:R-:W-:Y:S01]  /*9f60*/  FFMA.FTZ R31, R8, R7, -R11 ;  /* 0x00000007081f7223 */ /* 0x000fe2000001080b */
[----:B------:R-:W-:Y:S01]  /*9f70*/  IMAD.U32 R11, R65, 0x10000, RZ ;  /* 0x00010000410b7824 */ /* 0x000fe200078e00ff */
[----:B------:R-:W-:Y:S01]  /*9f80*/  LOP3.LUT R9, R9, 0xffff0000, RZ, 0xc0, !PT ;  /* 0xffff000009097812 */ /* 0x000fe200078ec0ff */
[----:B------:R-:W-:Y:S01]  /*9f90*/  FMUL.FTZ R12, R13, R30 ;  /* 0x0000001e0d0c7220 */ /* 0x000fe20000410000 */
[----:B------:R-:W-:-:S02]  /*9fa0*/  IMAD.U32 R7, R6, 0x10000, RZ ;  /* 0x0001000006077824 */ /* 0x000fc400078e00ff */
[-C--:B------:R-:W-:Y:S01]  /*9fb0*/  FMUL.FTZ R13, R13, R28.reuse ;  /* 0x0000001c0d0d7220 */ /* 0x080fe20000410000 */
[----:B------:R-:W-:Y:S01]  /*9fc0*/  FFMA.FTZ R57, R8, R61, R57 ;  /* 0x0000003d08397223 */ /* 0x000fe20000010039 */
[C---:B------:R-:W-:Y:S01]  /*9fd0*/  FMUL.FTZ R8, R56.reuse, R11 ;  /* 0x0000000b38087220 */ /* 0x040fe20000410000 */
[C---:B------:R-:W-:Y:S01]  /*9fe0*/  FFMA.FTZ R12, R9.reuse, R28, -R12 ;  /* 0x0000001c090c7223 */ /* 0x040fe2000001080c */
[----:B------:R-:W-:Y:S01]  /*9ff0*/  FFMA.FTZ R9, R9, R30, R13 ;  /* 0x0000001e09097223 */ /* 0x000fe2000001000d */
[-C--:B------:R-:W-:Y:S01]  /*a000*/  FMUL.FTZ R56, R56, R7.reuse ;  /* 0x0000000738387220 */ /* 0x080fe20000410000 */
[----:B------:R-:W-:Y:S01]  /*a010*/  LOP3.LUT R65, R65, 0xffff0000, RZ, 0xc0, !PT ;  /* 0xffff000041417812 */ /* 0x000fe200078ec0ff */
[----:B------:R-:W-:Y:S01]  /*a020*/  FFMA.FTZ R13, R29, R7, -R8 ;  /* 0x000000071d0d7223 */ /* 0x000fe20000010808 */
[----:B------:R-:W-:Y:S02]  /*a030*/  LOP3.LUT R66, R66, 0xffff0000, RZ, 0xc0, !PT ;  /* 0xffff000042427812 */ /* 0x000fe400078ec0ff */
[----:B------:R-:W-:-:S02]  /*a040*/  LOP3.LUT R7, R6, 0xffff0000, RZ, 0xc0, !PT ;  /* 0xffff000006077812 */ /* 0x000fc400078ec0ff */
[----:B------:R-:W-:Y:S01]  /*a050*/  LOP3.LUT R5, R5, 0xffff0000, RZ, 0xc0, !PT ;  /* 0xffff000005057812 */ /* 0x000fe200078ec0ff */
[----:B------:R-:W-:Y:S01]  /*a060*/  FFMA.FTZ R56, R29, R11, R56 ;  /* 0x0000000b1d387223 */ /* 0x000fe20000010038 */
[C---:B------:R-:W-:Y:S01]  /*a070*/  FMUL.FTZ R11, R14.reuse, R65 ;  /* 0x000000410e0b7220 */ /* 0x040fe20000410000 */
[CC--:B------:R-:W-:Y:S01]  /*a080*/  FMUL.FTZ R29, R15.reuse, R66.reuse ;  /* 0x000000420f1d7220 */ /* 0x0c0fe20000410000 */
        /* <DEDUP_REMOVED lines=16> */
.L_x_8667:
[----:B------:R-:W-:Y:S05]  /*a190*/  BSYNC B1 ;  /* 0x0000000000017941 */ /* 0x000fea0003800000 */
.L_x_8666:
[----:B------:R-:W-:Y:S04]  /*a1a0*/  BSSY B1, `(.L_x_8668) ;  /* 0x000006a000017945 */ /* 0x000fe80003800000 */
[----:B------:R-:W-:Y:S05]  /*a1b0*/  @P1 BRA `(.L_x_8669) ;  /* 0x0000000400a01947 */ /* 0x000fea0003800000 */
[----:B0-----:R-:W2:Y:S04]  /*a1c0*/  LDL R0, [R1+0x8c] ;  /* 0x00008c0001007983 */ /* 0x001ea80000100800 */
        /* <DEDUP_REMOVED lines=10> */
[----:B------:R-:W-:Y:S02]  /*a270*/  PRMT R49, R49, 0x5410, R20 ;  /* 0x0000541031317816 */ /* 0x000fe40000000014 */
[----:B------:R-:W-:Y:S02]  /*a280*/  SHF.R.U64 R15, R34, 0x10, R35 ;  /* 0x00000010220f7819 */ /* 0x000fe40000001223 */
[----:B------:R-:W-:Y:S01]  /*a290*/  SHF.R.U32.HI R23, RZ, 0x10, R23 ;  /* 0x00000010ff177819 */ /* 0x000fe20000011617 */
[----:B------:R-:W-:Y:S01]  /*a2a0*/  IMAD.U32 R28, R49, 0x10000, RZ ;  /* 0x00010000311c7824 */ /* 0x000fe200078e00ff */
[----:B------:R-:W-:-:S02]  /*a2b0*/  SHF.R.U32.HI R34, RZ, 0x10, R35 ;  /* 0x00000010ff227819 */ /* 0x000fc40000011623 */
        /* <DEDUP_REMOVED lines=8> */
[----:B------:R-:W-:-:S04]  /*a340*/  SHF.R.S32.HI R5, RZ, 0x1f, R0 ;  /* 0x0000001fff057819 */ /* 0x000fc80000011400 */
[----:B------:R-:W-:Y:S01]  /*a350*/  LEA.HI R5, R5, R0, RZ, 0x2 ;  /* 0x0000000005057211 */ /* 0x000fe200078f10ff */
[----:B------:R-:W-:-:S03]  /*a360*/  IMAD.SHL.U32 R0, R0, 0x8, RZ ;  /* 0x0000000800007824 */ /* 0x000fc600078e00ff */
[----:B------:R-:W-:Y:S02]  /*a370*/  SHF.R.S32.HI R5, RZ, 0x2, R5 ;  /* 0x00000002ff057819 */ /* 0x000fe40000011405 */
[----:B-----5:R-:W-:-:S03]  /*a380*/  LOP3.LUT R0, R72, 0x18, R0, 0xf8, !PT ;  /* 0x0000001848007812 */ /* 0x020fc600078ef800 */
[----:B------:R-:W-:Y:S01]  /*a390*/  IMAD R5, R5, 0x1800, R71 ;  /* 0x0000180005057824 */ /* 0x000fe200078e0247 */
[----:B------:R-:W-:-:S05]  /*a3a0*/  LOP3.LUT R0, R0, R69, RZ, 0x3c, !PT ;  /* 0x0000004500007212 */ /* 0x000fca00078e3cff */
[----:B------:R-:W-:Y:S02]  /*a3b0*/  IMAD.IADD R9, R5, 0x1, R0 ;  /* 0x0000000105097824 */ /* 0x000fe400078e0200 */
[----:B---3--:R-:W0:Y:S02]  /*a3c0*/  LDS.128 R4, [R56] ;  /* 0x0000000038047984 */ /* 0x008e240000000c00 */
[----:B------:R-:W-:-:S05]  /*a3d0*/  IMAD R0, R9, 0x2, R18 ;  /* 0x0000000209007824 */ /* 0x000fca00078e0212 */
[----:B------:R-:W2:Y:S01]  /*a3e0*/  LDS.128 R8, [R0+0xda00] ;  /* 0x00da000000087984 */ /* 0x000ea20000000c00 */
[C---:B0-----:R-:W-:Y:S01]  /*a3f0*/  IMAD.U32 R12, R4.reuse, 0x10000, RZ ;  /* 0x00010000040c7824 */ /* 0x041fe200078e00ff */
[----:B------:R-:W-:Y:S01]  /*a400*/  LOP3.LUT R4, R4, 0xffff0000, RZ, 0xc0, !PT ;  /* 0xffff000004047812 */ /* 0x000fe200078ec0ff */
[C---:B------:R-:W-:Y:S01]  /*a410*/  IMAD.U32 R13, R5.reuse, 0x10000, RZ ;  /* 0x00010000050d7824 */ /* 0x040fe200078e00ff */
[----:B------:R-:W-:Y:S01]  /*a420*/  LOP3.LUT R5, R5, 0xffff0000, RZ, 0xc0, !PT ;  /* 0xffff000005057812 */ /* 0x000fe200078ec0ff */
[C---:B------:R-:W-:Y:S01]  /*a430*/  IMAD.U32 R15, R7.reuse, 0x10000, RZ ;  /* 0x00010000070f7824 */ /* 0x040fe200078e00ff */
[----:B------:R-:W-:Y:S01]  /*a440*/  LOP3.LUT R7, R7, 0xffff0000, RZ, 0xc0, !PT ;  /* 0xffff000007077812 */ /* 0x000fe200078ec0ff */
[C---:B-1----:R-:W-:Y:S01]  /*a450*/  IMAD.U32 R14, R6.reuse, 0x10000, RZ ;  /* 0x00010000060e7824 */ /* 0x042fe200078e00ff */
[----:B------:R-:W-:Y:S01]  /*a460*/  LOP3.LUT R6, R6, 0xffff0000, RZ, 0xc0, !PT ;  /* 0xffff000006067812 */ /* 0x000fe200078ec0ff */
[C---:B--2---:R-:W-:Y:S01]  /*a470*/  IMAD.U32 R20, R8.reuse, 0x10000, RZ ;  /* 0x0001000008147824 */ /* 0x044fe200078e00ff */
        /* <DEDUP_REMOVED lines=17> */
[----:B------:R-:W-:Y:S01]  /*a590*/  LOP3.LUT R13, R50, 0xffff0000, RZ, 0xc0, !PT ;  /* 0xffff0000320d7812 */ /* 0x000fe200078ec0ff */
[C---:B------:R-:W-:Y:S01]  /*a5a0*/  FFMA.FTZ R31, R15.reuse, R12, -R20 ;  /* 0x0000000c0f1f7223 */ /* 0x040fe20000010814 */
[----:B------:R-:W-:Y:S01]  /*a5b0*/  FFMA.FTZ R48, R15, R30, R23 ;  /* 0x0000001e0f307223 */ /* 0x000fe20000010017 */
[C---:B------:R-:W-:Y:S01]  /*a5c0*/  FMUL.FTZ R15, R8.reuse, R21 ;  /* 0x00000015080f7220 */ /* 0x040fe20000410000 */
[----:B------:R-:W-:Y:S01]  /*a5d0*/  LOP3.LUT R12, R55, 0xffff0000, RZ, 0xc0, !PT ;  /* 0xffff0000370c7812 */ /* 0x000fe200078ec0ff */
[-C--:B------:R-:W-:Y:S01]  /*a5e0*/  FMUL.FTZ R23, R8, R13.reuse ;  /* 0x0000000d08177220 */ /* 0x080fe20000410000 */
[----:B------:R-:W-:Y:S01]  /*a5f0*/  LOP3.LUT R20, R49, 0xffff0000, RZ, 0xc0, !PT ;  /* 0xffff000031147812 */ /* 0x000fe200078ec0ff */
[----:B------:R-:W-:Y:S01]  /*a600*/  FFMA.FTZ R8, R4, R13, -R15 ;  /* 0x0000000d04087223 */ /* 0x000fe2000001080f */
[----:B------:R-:W-:-:S02]  /*a610*/  IMAD.U32 R22, R10, 0x10000, RZ ;  /* 0x000100000a167824 */ /* 0x000fc400078e00ff */
[----:B------:R-:W-:Y:S01]  /*a620*/  FMUL.FTZ R29, R9, R12 ;  /* 0x0000000c091d7220 */ /* 0x000fe20000410000 */
[----:B------:R-:W-:Y:S02]  /*a630*/  IMAD.U32 R15, R53, 0x10000, RZ ;  /* 0x00010000350f7824 */ /* 0x000fe400078e00ff */
[----:B------:R-:W-:Y:S01]  /*a640*/  FMUL.FTZ R30, R9, R20 ;  /* 0x00000014091e7220 */ /* 0x000fe20000410000 */
[----:B------:R-:W-:Y:S02]  /*a650*/  IMAD.U32 R13, R54, 0x10000, RZ ;  /* 0x00010000360d7824 */ /* 0x000fe400078e00ff */
[----:B------:R-:W-:Y:S01]  /*a660*/  FFMA.FTZ R28, R4, R21, R23 ;  /* 0x00000015041c7223 */ /* 0x000fe20000010017 */
[----:B------:R-:W-:Y:S01]  /*a670*/  LOP3.LUT R10, R10, 0xffff0000, RZ, 0xc0, !PT ;  /* 0xffff00000a0a7812 */ /* 0x000fe200078ec0ff */
[C---:B------:R-:W-:Y:S01]  /*a680*/  FMUL.FTZ R21, R22.reuse, R15 ;  /* 0x0000000f16157220 */ /* 0x040fe20000410000 */
[----:B------:R-:W-:Y:S01]  /*a690*/  LOP3.LUT R11, R11, 0xffff0000, RZ, 0xc0, !PT ;  /* 0xffff00000b0b7812 */ /* 0x000fe200078ec0ff */
[C---:B------:R-:W-:Y:S01]  /*a6a0*/  FFMA.FTZ R9, R5.reuse, R12, -R30 ;  /* 0x0000000c05097223 */ /* 0x040fe2000001081e */
        /* <DEDUP_REMOVED lines=25> */
.L_x_8669:
[----:B------:R-:W-:Y:S05]  /*a840*/  BSYNC B1 ;  /* 0x0000000000017941 */ /* 0x000fea0003800000 */
.L_x_8668:
[----:B------:R-:W-:Y:S05]  /*a850*/  @P2 BRA `(.L_x_8647) ;  /* 0x0000000400a02947 */ /* 0x000fea0003800000 */
[----:B0-2---:R-:W2:Y:S04]  /*a860*/  LDL R0, [R1+0x88] ;  /* 0x0000880001007983 */ /* 0x005ea80000100800 */
[----:B------:R-:W3:Y:S01]  /*a870*/  LDL R32, [R1+0x7c] ;  /* 0x00007c0001207983 */ /* 0x000ee20000100800 */
[----:B------:R-:W-:Y:S02]  /*a880*/  SHF.R.U64 R21, R36, 0x10, R37 ;  /* 0x0000001024157819 */ /* 0x000fe40000001225 */
[----:B------:R-:W-:Y:S02]  /*a890*/  SHF.R.U64 R13, R24, 0x10, R25 ;  /* 0x00000010180d7819 */ /* 0x000fe40000001219 */
[----:B------:R-:W-:Y:S02]  /*a8a0*/  SHF.R.U64 R15, R38, 0x10, R39 ;  /* 0x00000010260f7819 */ /* 0x000fe40000001227 */
[----:B------:R-:W-:-:S02]  /*a8b0*/  SHF.R.U32.HI R24, RZ, 0x10, R25 ;  /* 0x00000010ff187819 */ /* 0x000fc40000011619 */
[----:B------:R-:W-:Y:S02]  /*a8c0*/  PRMT R44, R44, 0x5410, R21 ;  /* 0x000054102c2c7816 */ /* 0x000fe40000000015 */
[----:B------:R-:W-:Y:S02]  /*a8d0*/  PRMT R40, R40, 0x5410, R13 ;  /* 0x0000541028287816 */ /* 0x000fe4000000000d */
[----:B------:R-:W-:Y:S02]  /*a8e0*/  PRMT R46, R46, 0x5410, R15 ;  /* 0x000054102e2e7816 */ /* 0x000fe4000000000f */
[----:B------:R-:W-:Y:S01]  /*a8f0*/  PRMT R41, R41, 0x5410, R24 ;  /* 0x0000541029297816 */ /* 0x000fe20000000018 */
[----:B------:R-:W-:Y:S01]  /*a900*/  IMAD.U32 R24, R44, 0x10000, RZ ;  /* 0x000100002c187824 */ /* 0x000fe200078e00ff */
[----:B------:R-:W-:Y:S02]  /*a910*/  SHF.R.U32.HI R38, RZ, 0x10, R39 ;  /* 0x00000010ff267819 */ /* 0x000fe40000011627 */
[----:B------:R-:W-:Y:S01]  /*a920*/  SHF.R.U32.HI R36, RZ, 0x10, R37 ;  /* 0x00000010ff247819 */ /* 0x000fe20000011625 */
[----:B------:R-:W-:Y:S01]  /*a930*/  IMAD.U32 R23, R41, 0x10000, RZ ;  /* 0x0001000029177824 */ /* 0x000fe200078e00ff */
[----:B------:R-:W-:-:S02]  /*a940*/  PRMT R47, R47, 0x5410, R38 ;  /* 0x000054102f2f7816 */ /* 0x000fc40000000026 */
[----:B------:R-:W-:Y:S02]  /*a950*/  PRMT R45, R45, 0x5410, R36 ;  /* 0x000054102d2d7816 */ /* 0x000fe40000000024 */
[----:B--2---:R-:W-:-:S04]  /*a960*/  LEA.HI R3, R3, R0, RZ, 0x1d ;  /* 0x0000000003037211 */ /* 0x004fc800078fe8ff */
[----:B------:R-:W-:Y:S01]  /*a970*/  SHF.R.S32.HI R0, RZ, 0x1f, R3 ;  /* 0x0000001fff007819 */ /* 0x000fe20000011403 */
[----:B---3--:R-:W0:Y:S03]  /*a980*/  LDS.128 R4, [R32] ;  /* 0x0000000020047984 */ /* 0x008e260000000c00 */
[----:B------:R-:W-:Y:S01]  /*a990*/  LEA.HI R0, R0, R3, RZ, 0x2 ;  /* 0x0000000300007211 */ /* 0x000fe200078f10ff */
[----:B------:R-:W-:-:S03]  /*a9a0*/  IMAD.SHL.U32 R3, R3, 0x8, RZ ;  /* 0x0000000803037824 */ /* 0x000fc600078e00ff */
[----:B------:R-:W-:Y:S02]  /*a9b0*/  SHF.R.S32.HI R0, RZ, 0x2, R0 ;  /* 0x00000002ff007819 */ /* 0x000fe40000011400 */
[----:B-----5:R-:W-:-:S03]  /*a9c0*/  LOP3.LUT R3, R72, 0x18, R3, 0xf8, !PT ;  /* 0x0000001848037812 */ /* 0x020fc600078ef803 */
[----:B------:R-:W-:Y:S01]  /*a9d0*/  IMAD R0, R0, 0x1800, R71 ;  /* 0x0000180000007824 */ /* 0x000fe200078e0247 */
[----:B------:R-:W-:-:S05]  /*a9e0*/  LOP3.LUT R3, R3, R69, RZ, 0x3c, !PT ;  /* 0x0000004503037212 */ /* 0x000fca00078e3cff */
[----:B------:R-:W-:-:S04]  /*a9f0*/  IMAD.IADD R3, R0, 0x1, R3 ;  /* 0x0000000100037824 */ /* 0x000fc800078e0203 */
[----:B------:R-:W-:Y:S01]  /*aa00*/  IMAD R0, R3, 0x2, R18 ;  /* 0x0000000203007824 */ /* 0x000fe200078e0212 */
[--C-:B------:R-:W-:Y:S02]  /*aa10*/  SHF.R.U64 R3, R26, 0x10, R27.reuse ;  /* 0x000000101a037819 */ /* 0x100fe4000000121b */
[----:B------:R-:W-:Y:S02]  /*aa20*/  SHF.R.U32.HI R26, RZ, 0x10, R27 ;  /* 0x00000010ff1a7819 */ /* 0x000fe4000001161b */
[----:B------:R-:W2:Y:S01]  /*aa30*/  LDS.128 R8, [R0+0xda00] ;  /* 0x00da000000087984 */ /* 0x000ea20000000c00 */
[----:B------:R-:W-:Y:S02]  /*aa40*/  PRMT R42, R42, 0x5410, R3 ;  /* 0x000054102a2a7816 */ /* 0x000fe40000000003 */
[----:B------:R-:W-:Y:S01]  /*aa50*/  PRMT R43, R43, 0x5410, R26 ;  /* 0x000054102b2b7816 */ /* 0x000fe2000000001a */
[----:B------:R-:W-:-:S04]  /*aa60*/  IMAD.U32 R26, R40, 0x10000, RZ ;  /* 0x00010000281a7824 */ /* 0x000fc800078e00ff */
[----:B------:R-:W-:Y:S02]  /*aa70*/  IMAD.U32 R25, R43, 0x10000, RZ ;  /* 0x000100002b197824 */ /* 0x000fe400078e00ff */
        /* <DEDUP_REMOVED lines=70> */
.L_x_8647:
[----:B------:R-:W-:Y:S05]  /*aee0*/  BSYNC B0 ;  /* 0x0000000000007941 */ /* 0x000fea0003800000 */
.L_x_8637:
        /* <DEDUP_REMOVED lines=8> */
.L_x_8635:
[----:B0-23--:R-:W2:Y:S02]  /*af70*/  LDL R0, [R1+0x44] ;  /* 0x0000440001007983 */ /* 0x00dea40000100800 */
[----:B--2---:R-:W-:-:S13]  /*af80*/  R2UR UR4, R0 ;  /* 0x00000000000472ca */ /* 0x004fda00000e0000 */
[----:B------:R-:W-:-:S05]  /*af90*/  IMAD.U32 R0, RZ, RZ, UR4 ;  /* 0x00000004ff007e24 */ /* 0x000fca000f8e00ff */
[----:B------:R-:W-:-:S13]  /*afa0*/  ISETP.NE.AND P0, PT, R0, 0x3, PT ;  /* 0x000000030000780c */ /* 0x000fda0003f05270 */
[----:B------:R-:W-:Y:S05]  /*afb0*/  @!P0 BRA `(.L_x_8670) ;  /* 0x0000000000048947 */ /* 0x000fea0003800000 */
[----:B------:R-:W-:Y:S01]  /*afc0*/  BPT.TRAP 0x1 ;  /* 0x000000040000795c */ /* 0x000fe20000300000 */
.L_x_8670:
[----:B------:R-:W4:Y:S01]  /*afd0*/  LDL R0, [R1+0x40] ;  /* 0x0000400001007983 */ /* 0x000f220000100800 */
[----:B------:R-:W-:Y:S01]  /*afe0*/  IMAD R15, R148, 0x8, R18 ;  /* 0x00000008940f7824 */ /* 0x000fe200078e0212 */
[----:B----4-:R-:W-:-:S04]  /*aff0*/  SHF.L.U32 R4, R0, 0x1f, RZ ;  /* 0x0000001f00047819 */ /* 0x010fc800000006ff */
[----:B------:R0:W2:Y:S01]  /*b000*/  SYNCS.PHASECHK.TRANS64.TRYWAIT P1, [R15+URZ+0x31c30], R4 ;  /* 0x031c30040f0075a7 */ /* 0x0000a2000802017f */
[----:B------:R-:W-:Y:S05]  /*b010*/  @!P0 BRA `(.L_x_8671) ;  /* 0x0000000000048947 */ /* 0x000fea0003800000 */
[----:B------:R-:W-:Y:S01]  /*b020*/  BPT.TRAP 0x1 ;  /* 0x000000040000795c */ /* 0x000fe20000300000 */
.L_x_8671:
[----:B------:R-:W-:Y:S02]  /*b030*/  VIADD R0, R18, 0x16a00 ;  /* 0x00016a0012007836 */ /* 0x000fe40000000000 */
[----:B------:R-:W-:-:S03]  /*b040*/  IMAD R2, R2, 0x1000, R18 ;  /* 0x0000100002027824 */ /* 0x000fc600078e0212 */
[----:B------:R-:W-:Y:S01]  /*b050*/  SHF.R.U32.HI R0, RZ, 0x4, R0 ;  /* 0x00000004ff007819 */ /* 0x000fe20000011600 */
[----:B------:R-:W-:-:S03]  /*b060*/  VIADD R2, R2, 0xda00 ;  /* 0x0000da0002027836 */ /* 0x000fc60000000000 */
[----:B------:R-:W-:Y:S02]  /*b070*/  LOP3.LUT R0, R0, 0x3fff, RZ, 0xc0, !PT ;  /* 0x00003fff00007812 */ /* 0x000fe400078ec0ff */
[----:B------:R-:W-:Y:S02]  /*b080*/  SHF.R.U32.HI R2, RZ, 0x4, R2 ;  /* 0x00000004ff027819 */ /* 0x000fe40000011602 */
[----:B------:R-:W-:Y:S02]  /*b090*/  LOP3.LUT R0, R0, 0x10000, RZ, 0xfc, !PT ;  /* 0x0001000000007812 */ /* 0x000fe400078efcff */
[----:B------:R-:W-:-:S03]  /*b0a0*/  LOP3.LUT R2, R2, 0x3fff, RZ, 0xc0, !PT ;  /* 0x00003fff02027812 */ /* 0x000fc600078ec0ff */
[----:B------:R3:W-:Y:S01]  /*b0b0*/  STL [R1+0x4c], R0 ;  /* 0x00004c0001007387 */ /* 0x0007e20000100800 */
[----:B--2---:R-:W-:Y:S05]  /*b0c0*/  @P1 BRA `(.L_x_8672) ;  /* 0x0000000000081947 */ /* 0x004fea0003800000 */
[----:B------:R-:W2:Y:S02]  /*b0d0*/  SYNCS.PHASECHK.TRANS64.TRYWAIT P1, [R15+URZ+0x31c30], R4 ;  /* 0x031c30040f0075a7 */ /* 0x000ea4000802017f */
[----:B--2---:R-:W-:Y:S05]  /*b0e0*/  @!P1 BRA `(.L_x_8673) ;  /* 0x0000010c00709947 */ /* 0x004fea0003800000 */
.L_x_8672:
[----:B---3--:R-:W3:Y:S01]  /*b0f0*/  LDL R0, [R1+0x4c] ;  /* 0x00004c0001007983 */ /* 0x008ee20000100800 */
[----:B------:R-:W-:Y:S01]  /*b100*/  IMAD.MOV.U32 R21, RZ, RZ, -0x7fffffe0 ;  /* 0x80000020ff157424 */ /* 0x000fe200078e00ff */
[----:B------:R-:W-:Y:S01]  /*b110*/  LOP3.LUT R2, R2, 0x10000, RZ, 0xfc, !PT ;  /* 0x0001000002027812 */ /* 0x000fe200078efcff */
[----:B------:R-:W-:Y:S01]  /*b120*/  IMAD.MOV.U32 R3, RZ, RZ, -0x7fffffe0 ;  /* 0x80000020ff037424 */ /* 0x000fe200078e00ff */
[----:B------:R-:W-:Y:S05]  /*b130*/  WARPSYNC.ALL ;  /* 0x0000000000007948 */ /* 0x000fea0003800000 */
[----:B------:R-:W-:Y:S02]  /*b140*/  R2UR UR7, R21 ;  /* 0x00000000150772ca */ /* 0x000fe400000e0000 */
[----:B------:R-:W-:-:S02]  /*b150*/  R2UR UR4, R2 ;  /* 0x00000000020472ca */ /* 0x000fc400000e0000 */
[C---:B------:R-:W-:Y:S01]  /*b160*/  R2UR UR5, R3.reuse ;  /* 0x00000000030572ca */ /* 0x040fe200000e0000 */
[----:B------:R-:W-:Y:S01]  /*b170*/  WARPGROUP.ARRIVE ;  /* 0x00000000000079c5 */ /* 0x000fe20000000000 */
[----:B------:R-:W-:Y:S01]  /*b180*/  IMAD.MOV.U32 R5, RZ, RZ, -0x7fffffe0 ;  /* 0x80000020ff057424 */ /* 0x000fe200078e00ff */
[----:B------:R-:W-:Y:S01]  /*b190*/  P2R R98, PR, RZ, 0x1 ;  /* 0x00000001ff627803 */ /* 0x000fe20000000000 */
[----:B------:R-:W-:Y:S01]  /*b1a0*/  IMAD.MOV.U32 R7, RZ, RZ, -0x7fffffe0 ;  /* 0x80000020ff077424 */ /* 0x000fe200078e00ff */
[C---:B------:R-:W-:Y:S02]  /*b1b0*/  R2UR UR8, R2.reuse ;  /* 0x00000000020872ca */ /* 0x040fe400000e0000 */
[----:B------:R-:W-:Y:S02]  /*b1c0*/  R2UR UR9, R3 ;  /* 0x00000000030972ca */ /* 0x000fe400000e0000 */
[----:B------:R-:W-:Y:S02]  /*b1d0*/  R2UR UR11, R7 ;  /* 0x00000000070b72ca */ /* 0x000fe400000e0000 */
[----:B------:R-:W-:-:S02]  /*b1e0*/  R2UR UR12, R2 ;  /* 0x00000000020c72ca */ /* 0x000fc400000e0000 */
[C---:B------:R-:W-:Y:S01]  /*b1f0*/  R2UR UR13, R3.reuse ;  /* 0x00000000030d72ca */ /* 0x040fe200000e0000 */
[----:B------:R-:W-:Y:S01]  /*b200*/  IMAD.MOV.U32 R9, RZ, RZ, -0x7fffffe0 ;  /* 0x80000020ff097424 */ /* 0x000fe200078e00ff */
[----:B------:R-:W-:Y:S02]  /*b210*/  R2UR UR16, R2 ;  /* 0x00000000021072ca */ /* 0x000fe400000e0000 */
[----:B------:R-:W-:Y:S02]  /*b220*/  R2UR UR17, R3 ;  /* 0x00000000031172ca */ /* 0x000fe400000e0000 */
[----:B------:R-:W-:Y:S01]  /*b230*/  R2UR UR19, R9 ;  /* 0x00000000091372ca */ /* 0x000fe200000e0000 */
[----:B---3--:R-:W-:Y:S02]  /*b240*/  IMAD R20, R148, 0x6c0, R0 ;  /* 0x000006c094147824 */ /* 0x008fe400078e0200 */
[----:B------:R-:W-:Y:S01]  /*b250*/  IMAD.MOV.U32 R7, RZ, RZ, -0x7fffffe0 ;  /* 0x80000020ff077424 */ /* 0x000fe200078e00ff */
[----:B------:R-:W-:-:S02]  /*b260*/  R2UR UR20, R2 ;  /* 0x00000000021472ca */ /* 0x000fc400000e0000 */
[C---:B------:R-:W-:Y:S02]  /*b270*/  R2UR UR21, R3.reuse ;  /* 0x00000000031572ca */ /* 0x040fe400000e0000 */
[----:B------:R-:W-:Y:S02]  /*b280*/  R2UR UR24, R2 ;  /* 0x00000000021872ca */ /* 0x000fe400000e0000 */
[C---:B------:R-:W-:Y:S01]  /*b290*/  R2UR UR25, R3.reuse ;  /* 0x00000000031972ca */ /* 0x040fe200000e0000 */
[----:B------:R-:W-:Y:S01]  /*b2a0*/  IMAD.MOV.U32 R9, RZ, RZ, -0x7fffffe0 ;  /* 0x80000020ff097424 */ /* 0x000fe200078e00ff */
[----:B------:R-:W-:Y:S01]  /*b2b0*/  R2UR UR6, R20 ;  /* 0x00000000140672ca */ /* 0x000fe200000e0000 */
[----:B------:R-:W-:Y:S01]  /*b2c0*/  IMAD.MOV.U32 R11, RZ, RZ, -0x7fffffe0 ;  /* 0x80000020ff0b7424 */ /* 0x000fe200078e00ff */
[C---:B------:R-:W-:Y:S01]  /*b2d0*/  R2UR UR28, R2.reuse ;  /* 0x00000000021c72ca */ /* 0x040fe200000e0000 */
[----:B------:R-:W-:Y:S01]  /*b2e0*/  VIADD R12, R2, 0x300 ;  /* 0x00000300020c7836 */ /* 0x000fe20000000000 */
[----:B------:R-:W-:Y:S01]  /*b2f0*/  R2UR UR29, R3 ;  /* 0x00000000031d72ca */ /* 0x000fe200000e0000 */
[----:B------:R-:W-:Y:S01]  /*b300*/  IMAD.MOV.U32 R13, RZ, RZ, -0x7fffffe0 ;  /* 0x80000020ff0d7424 */ /* 0x000fe200078e00ff */
[----:B------:R-:W3:Y:S01]  /*b310*/  LDL R0, [R1+0x90] ;  /* 0x0000900001007983 */ /* 0x000ee20000100800 */
[C---:B0-2---:R-:W-:Y:S01]  /*b320*/  VIADD R4, R20.reuse, 0x40 ;  /* 0x0000004014047836 */ /* 0x045fe20000000000 */
[----:B------:R-:W-:Y:S01]  /*b330*/  R2UR UR23, R7 ;  /* 0x00000000071772ca */ /* 0x000fe200000e0000 */
[C---:B------:R-:W-:Y:S01]  /*b340*/  VIADD R6, R20.reuse, 0x80 ;  /* 0x0000008014067836 */ /* 0x040fe20000000000 */
[----:B------:R-:W-:Y:S01]  /*b350*/  R2UR UR31, R9 ;  /* 0x00000000091f72ca */ /* 0x000fe200000e0000 */
[----:B------:R-:W-:Y:S01]  /*b360*/  VIADD R8, R20, 0x100 ;  /* 0x0000010014087836 */ /* 0x000fe20000000000 */
[----:B------:R-:W0:Y:S01]  /*b370*/  S2R R101, SR_TID.X ;  /* 0x0000000000657919 */ /* 0x000e220000002100 */
[----:B------:R-:W-:Y:S01]  /*b380*/  HGMMA.64x16x16.F32.BF16 R88, gdesc[UR4], RZ, !UPT, gsb0 ;  /* 0x00200000045879f0 */ /* 0x000fe2000c0018ff */
[----:B------:R-:W-:Y:S01]  /*b390*/  R2UR UR6, R4 ;  /* 0x00000000040672ca */ /* 0x000fe200000e0000 */
[----:B------:R-:W-:Y:S01]  /*b3a0*/  VIADD R4, R20, 0xc0 ;  /* 0x000000c014047836 */ /* 0x000fe20000000000 */
[----:B------:R-:W-:Y:S01]  /*b3b0*/  R2UR UR7, R5 ;  /* 0x00000000050772ca */ /* 0x000fe200000e0000 */
[----:B------:R-:W-:Y:S01]  /*b3c0*/  IMAD.MOV.U32 R5, RZ, RZ, -0x7fffffe0 ;  /* 0x80000020ff057424 */ /* 0x000fe200078e00ff */
[----:B------:R-:W-:Y:S01]  /*b3d0*/  R2UR UR4, R2 ;  /* 0x00000000020472ca */ /* 0x000fe200000e0000 */
[----:B------:R-:W-:Y:S01]  /*b3e0*/  IMAD.MOV.U32 R7, RZ, RZ, -0x7fffffe0 ;  /* 0x80000020ff077424 */ /* 0x000fe200078e00ff */
[----:B------:R-:W-:Y:S01]  /*b3f0*/  R2UR UR5, R3 ;  /* 0x00000000030572ca */ /* 0x000fe200000e0000 */
[----:B------:R-:W-:Y:S01]  /*b400*/  IMAD.MOV.U32 R9, RZ, RZ, -0x7fffffe0 ;  /* 0x80000020ff097424 */ /* 0x000fe200078e00ff */
[----:B------:R-:W-:Y:S01]  /*b410*/  R2UR UR10, R6 ;  /* 0x00000000060a72ca */ /* 0x000fe200000e0000 */
[----:B------:R-:W-:Y:S01]  /*b420*/  VIADD R6, R20, 0x140 ;  /* 0x0000014014067836 */ /* 0x000fe20000000000 */
[----:B------:R-:W-:Y:S01]  /*b430*/  R2UR UR14, R4 ;  /* 0x00000000040e72ca */ /* 0x000fe200000e0000 */
[----:B------:R-:W-:Y:S01]  /*b440*/  VIADD R4, R20, 0x180 ;  /* 0x0000018014047836 */ /* 0x000fe20000000000 */
        /* <DEDUP_REMOVED lines=11> */
[C---:B------:R-:W-:Y:S01]  /*b500*/  VIADD R6, R20.reuse, 0x82 ;  /* 0x0000008214067836 */ /* 0x040fe20000000000 */
[----:B------:R-:W-:Y:S01]  /*b510*/  R2UR UR33, R9 ;  /* 0x00000000092172ca */ /* 0x000fe200000e0000 */
[----:B------:R-:W-:Y:S01]  /*b520*/  VIADD R10, R20, 0x102 ;  /* 0x00000102140a7836 */ /* 0x000fe20000000000 */
[----:B------:R-:W-:Y:S01]  /*b530*/  R2UR UR32, R8 ;  /* 0x00000000082072ca */ /* 0x000fe200000e0000 */
[----:B------:R-:W-:-:S02]  /*b540*/  VIADD R22, R20, 0x342 ;  /* 0x0000034214167836 */ /* 0x000fc40000000000 */
[----:B------:R-:W-:Y:S01]  /*b550*/  IMAD.MOV.U32 R23, RZ, RZ, -0x7fffffe0 ;  /* 0x80000020ff177424 */ /* 0x000fe200078e00ff */
[----:B0-----:R-:W-:Y:S01]  /*b560*/  LOP3.LUT R101, R101, 0x7f, RZ, 0xc0, !PT ;  /* 0x0000007f65657812 */ /* 0x001fe200078ec0ff */
[----:B------:R-:W-:Y:S02]  /*b570*/  VIADD R96, R20, 0x580 ;  /* 0x0000058014607836 */ /* 0x000fe40000000000 */
[----:B------:R-:W-:Y:S01]  /*b580*/  IMAD.MOV.U32 R97, RZ, RZ, -0x7fffffe0 ;  /* 0x80000020ff617424 */ /* 0x000fe200078e00ff */
[----:B------:R-:W-:Y:S02]  /*b590*/  WARPGROUP.DEPBAR.LE gsb0, 0x0 ;  /* 0x00008000000079c5 */ /* 0x000fe40000010000 */
[----:B------:R-:W-:-:S06]  /*b5a0*/  WARPGROUP.ARRIVE ;  /* 0x00000000000079c5 */ /* 0x000fcc0000000000 */
[----:B------:R-:W-:Y:S01]  /*b5b0*/  HGMMA.64x16x16.F32.BF16 R80, gdesc[UR4], RZ, !UPT, gsb0 ;  /* 0x00200000045079f0 */ /* 0x000fe2000c0018ff */
[----:B------:R-:W-:Y:S01]  /*b5c0*/  R2UR UR6, R4 ;  /* 0x00000000040672ca */ /* 0x000fe200000e0000 */
[----:B------:R-:W-:Y:S01]  /*b5d0*/  VIADD R4, R20, 0x2 ;  /* 0x0000000214047836 */ /* 0x000fe20000000000 */
[----:B------:R-:W-:Y:S01]  /*b5e0*/  R2UR UR7, R5 ;  /* 0x00000000050772ca */ /* 0x000fe200000e0000 */
[----:B------:R-:W-:Y:S01]  /*b5f0*/  IMAD.MOV.U32 R5, RZ, RZ, -0x7fffffe0 ;  /* 0x80000020ff057424 */ /* 0x000fe200078e00ff */
[----:B------:R-:W-:Y:S02]  /*b600*/  R2UR UR4, R2 ;  /* 0x00000000020472ca */ /* 0x000fe400000e0000 */
[----:B------:R-:W-:Y:S02]  /*b610*/  R2UR UR5, R3 ;  /* 0x00000000030572ca */ /* 0x000fe400000e0000 */
[----:B------:R-:W-:Y:S01]  /*b620*/  R2UR UR34, R4 ;  /* 0x00000000042272ca */ /* 0x000fe200000e0000 */
[----:B------:R-:W-:Y:S01]  /*b630*/  VIADD R4, R20, 0x42 ;  /* 0x0000004214047836 */ /* 0x000fe20000000000 */
[----:B------:R-:W-:Y:S01]  /*b640*/  R2UR UR35, R5 ;  /* 0x00000000052372ca */ /* 0x000fe200000e0000 */
[----:B------:R-:W-:Y:S01]  /*b650*/  IMAD.MOV.U32 R5, RZ, RZ, -0x7fffffe0 ;  /* 0x80000020ff057424 */ /* 0x000fe200078e00ff */
[----:B------:R-:W-:-:S02]  /*b660*/  WARPGROUP.DEPBAR.LE gsb0, 0x0 ;  /* 0x00008000000079c5 */ /* 0x000fc40000010000 */
[----:B-----5:R-:W-:-:S06]  /*b670*/  WARPGROUP.ARRIVE ;  /* 0x00000000000079c5 */ /* 0x020fcc0000000000 */
[----:B------:R-:W-:Y:S01]  /*b680*/  HGMMA.64x16x16.F32.BF16 R72, gdesc[UR8], RZ, !UPT, gsb0 ;  /* 0x00200000084879f0 */ /* 0x000fe2000c0018ff */
[----:B------:R-:W-:Y:S01]  /*b690*/  R2UR UR10, R6 ;  /* 0x00000000060a72ca */ /* 0x000fe200000e0000 */
[----:B------:R-:W-:Y:S01]  /*b6a0*/  VIADD R6, R20, 0x142 ;  /* 0x0000014214067836 */ /* 0x000fe20000000000 */
[----:B------:R-:W-:Y:S01]  /*b6b0*/  R2UR UR11, R7 ;  /* 0x00000000070b72ca */ /* 0x000fe200000e0000 */
[----:B------:R-:W-:Y:S01]  /*b6c0*/  IMAD.MOV.U32 R7, RZ, RZ, -0x7fffffe0 ;  /* 0x80000020ff077424 */ /* 0x000fe200078e00ff */
[----:B------:R-:W-:Y:S02]  /*b6d0*/  R2UR UR8, R8 ;  /* 0x00000000080872ca */ /* 0x000fe400000e0000 */
[----:B------:R-:W-:Y:S01]  /*b6e0*/  R2UR UR9, R9 ;  /* 0x00000000090972ca */ /* 0x000fe200000e0000 */
[----:B------:R-:W-:Y:S02]  /*b6f0*/  WARPGROUP.DEPBAR.LE gsb0, 0x0 ;  /* 0x00008000000079c5 */ /* 0x000fe40000010000 */
[----:B------:R-:W-:-:S06]  /*b700*/  WARPGROUP.ARRIVE ;  /* 0x00000000000079c5 */ /* 0x000fcc0000000000 */
[----:B------:R-:W-:Y:S01]  /*b710*/  HGMMA.64x16x16.F32.BF16 R64, gdesc[UR12], RZ, !UPT, gsb0 ;  /* 0x002000000c4079f0 */ /* 0x000fe2000c0018ff */
[----:B------:R-:W-:Y:S02]  /*b720*/  R2UR UR12, R8 ;  /* 0x00000000080c72ca */ /* 0x000fe400000e0000 */
[----:B------:R-:W-:Y:S01]  /*b730*/  R2UR UR13, R9 ;  /* 0x00000000090d72ca */ /* 0x000fe200000e0000 */
        /* <DEDUP_REMOVED lines=10> */
[----:B------:R-:W-:Y:S01]  /*b7e0*/  WARPGROUP.ARRIVE ;  /* 0x00000000000079c5 */ /* 0x000fe20000000000 */
[----:B---3--:R-:W-:-:S04]  /*b7f0*/  IMAD.IADD R21, R0, 0x1, R108 ;  /* 0x0000000100157824 */ /* 0x008fc800078e026c */
[----:B------:R-:W-:Y:S01]  /*b800*/  IMAD R21, R110, -0x90, R21 ;  /* 0xffffff706e157824 */ /* 0x000fe200078e0215 */
[----:B------:R-:W-:Y:S01]  /*b810*/  HGMMA.64x16x16.F32.BF16 R48, gdesc[UR20], RZ, !UPT, gsb0 ;  /* 0x00200000143079f0 */ /* 0x000fe2000c0018ff */
[----:B------:R-:W-:Y:S01]  /*b820*/  R2UR UR22, R6 ;  /* 0x00000000061672ca */ /* 0x000fe200000e0000 */
[----:B------:R-:W-:Y:S01]  /*b830*/  VIADD R6, R20, 0x1c2 ;  /* 0x000001c214067836 */ /* 0x000fe20000000000 */
[----:B------:R-:W-:Y:S01]  /*b840*/  R2UR UR23, R7 ;  /* 0x00000000071772ca */ /* 0x000fe200000e0000 */
[----:B------:R-:W-:Y:S01]  /*b850*/  IMAD.MOV.U32 R7, RZ, RZ, -0x7fffffe0 ;  /* 0x80000020ff077424 */ /* 0x000fe200078e00ff */
[----:B------:R-:W-:Y:S02]  /*b860*/  R2UR UR20, R8 ;  /* 0x00000000081472ca */ /* 0x000fe400000e0000 */
[----:B------:R-:W-:Y:S02]  /*b870*/  R2UR UR21, R9 ;  /* 0x00000000091572ca */ /* 0x000fe400000e0000 */
[----:B------:R-:W-:-:S02]  /*b880*/  ISETP.GT.AND P1, PT, R21, RZ, PT ;  /* 0x000000ff1500720c */ /* 0x000fc40003f24270 */
[C---:B------:R-:W-:Y:S02]  /*b890*/  ISETP.GT.AND P2, PT, R21.reuse, 0x1, PT ;  /* 0x000000011500780c */ /* 0x040fe40003f44270 */
[C---:B------:R-:W-:Y:S02]  /*b8a0*/  ISETP.GT.AND P3, PT, R21.reuse, 0x8, PT ;  /* 0x000000081500780c */ /* 0x040fe40003f64270 */
[C---:B------:R-:W-:Y:S02]  /*b8b0*/  ISETP.GT.AND P4, PT, R21.reuse, 0x9, PT ;  /* 0x000000091500780c */ /* 0x040fe40003f84270 */
[C---:B------:R-:W-:Y:S02]  /*b8c0*/  ISETP.GT.AND P5, PT, R21.reuse, 0x30, PT ;  /* 0x000000301500780c */ /* 0x040fe40003fa4270 */
[C---:B------:R-:W-:Y:S02]  /*b8d0*/  ISETP.GT.AND P0, PT, R21.reuse, 0x69, PT ;  /* 0x000000691500780c */ /* 0x040fe40003f04270 */
[----:B------:R-:W-:Y:S01]  /*b8e0*/  ISETP.GT.AND P6, PT, R21, 0x70, PT ;  /* 0x000000701500780c */ /* 0x000fe20003fc4270 */
[----:B------:R-:W-:-:S02]  /*b8f0*/  WARPGROUP.DEPBAR.LE gsb0, 0x0 ;  /* 0x00008000000079c5 */ /* 0x000fc40000010000 */
        /* <DEDUP_REMOVED lines=50> */
[----:B------:R-:W-:Y:S01]  /*bc20*/  HGMMA.64x16x16.F32.BF16 R72, gdesc[UR8], R72, gsb0 ;  /* 0x00200000084879f0 */ /* 0x000fe20008001848 */
        /* <DEDUP_REMOVED lines=217> */
[----:B------:R-:W-:Y:S02]  /*c9c0*/  R2UR UR31, R97 ;  /* 0x00000000611f72ca */ /* 0x000fe400000e0000 */
        /* <DEDUP_REMOVED lines=55> */
[----:B------:R-:W-:Y:S01]  /*cd40*/  WARPGROUP.ARRIVE ;  /* 0x00000000000079c5 */ /* 0x000fe20000000000 */
[----:B------:R-:W-:Y:S01]  /*cd50*/  FSEL R96, R88, -INF , P1 ;  /* 0xff80000058607808 */ /* 0x000fe20000800000 */
[----:B------:R-:W-:Y:S01]  /*cd60*/  VIADD R88, R20, 0x602 ;  /* 0x0000060214587836 */ /* 0x000fe20000000000 */
[----:B------:R-:W-:Y:S01]  /*cd70*/  FSEL R97, R89, -INF , P2 ;  /* 0xff80000059617808 */ /* 0x000fe20001000000 */
[----:B------:R-:W-:Y:S01]  /*cd80*/  IMAD.MOV.U32 R89, RZ, RZ, -0x7fffffe0 ;  /* 0x80000020ff597424 */ /* 0x000fe200078e00ff */
[----:B------:R-:W-:Y:S01]  /*cd90*/  FSEL R91, R91, -INF , P2 ;  /* 0xff8000005b5b7808 */ /* 0x000fe20001000000 */
[----:B------:R-:W-:Y:S01]  /*cda0*/  HGMMA.64x16x16.F32.BF16 R80, gdesc[UR4], R80, gsb0 ;  /* 0x00200000045079f0 */ /* 0x000fe20008001850 */
[----:B------:R-:W-:Y:S01]  /*cdb0*/  R2UR UR6, R22 ;  /* 0x00000000160672ca */ /* 0x000fe200000e0000 */
[----:B------:R-:W-:Y:S01]  /*cdc0*/  VIADD R22, R20, 0x542 ;  /* 0x0000054214167836 */ /* 0x000fe20000000000 */
[----:B------:R-:W-:Y:S01]  /*cdd0*/  R2UR UR7, R23 ;  /* 0x00000000170772ca */ /* 0x000fe200000e0000 */
[----:B------:R-:W-:Y:S01]  /*cde0*/  IMAD.MOV.U32 R23, RZ, RZ, -0x7fffffe0 ;  /* 0x80000020ff177424 */ /* 0x000fe200078e00ff */
[----:B------:R-:W-:-:S02]  /*cdf0*/  R2UR UR4, R4 ;  /* 0x00000000040472ca */ /* 0x000fc400000e0000 */
[----:B------:R-:W-:Y:S02]  /*ce00*/  R2UR UR5, R5 ;  /* 0x00000000050572ca */ /* 0x000fe400000e0000 */
[----:B------:R-:W-:Y:S02]  /*ce10*/  ISETP.GT.AND P2, PT, R21, 0x11, PT ;  /* 0x000000111500780c */ /* 0x000fe40003f44270 */
[----:B------:R-:W-:Y:S02]  /*ce20*/  FSEL R92, R92, -INF , P3 ;  /* 0xff8000005c5c7808 */ /* 0x000fe40001800000 */
[----:B------:R-:W-:Y:S02]  /*ce30*/  FSEL R90, R90, -INF , P1 ;  /* 0xff8000005a5a7808 */ /* 0x000fe40000800000 */
        /* <DEDUP_REMOVED lines=9> */
[----:B------:R-:W-:Y:S02]  /*ced0*/  FMNMX.FTZ R81, R96, R97, !PT ;  /* 0x0000006160517209 */ /* 0x000fe40007810000 */
[----:B------:R-:W-:Y:S01]  /*cee0*/  FSEL R99, R80, -INF , P1 ;  /* 0xff80000050637808 */ /* 0x000fe20000800000 */
[----:B------:R-:W-:Y:S01]  /*cef0*/  HGMMA.64x16x16.F32.BF16 R72, gdesc[UR4], R72, gsb0 ;  /* 0x00200000044879f0 */ /* 0x000fe20008001848 */
[----:B------:R-:W-:Y:S01]  /*cf00*/  R2UR UR6, R22 ;  /* 0x00000000160672ca */ /* 0x000fe200000e0000 */
[----:B------:R-:W-:Y:S01]  /*cf10*/  VIADD R22, R20, 0x582 ;  /* 0x0000058214167836 */ /* 0x000fe20000000000 */
[----:B------:R-:W-:Y:S01]  /*cf20*/  R2UR UR7, R23 ;  /* 0x00000000170772ca */ /* 0x000fe200000e0000 */
[----:B------:R-:W-:Y:S01]  /*cf30*/  IMAD.MOV.U32 R23, RZ, RZ, -0x7fffffe0 ;  /* 0x80000020ff177424 */ /* 0x000fe200078e00ff */
[----:B------:R-:W-:Y:S01]  /*cf40*/  R2UR UR4, R4 ;  /* 0x00000000040472ca */ /* 0x000fe200000e0000 */
[----:B------:R-:W-:Y:S01]  /*cf50*/  VIADD R80, R20, 0x682 ;  /* 0x0000068214507836 */ /* 0x000fe20000000000 */
[----:B------:R-:W-:-:S02]  /*cf60*/  R2UR UR5, R5 ;  /* 0x00000000050572ca */ /* 0x000fc400000e0000 */
[----:B------:R-:W-:Y:S01]  /*cf70*/  R2UR UR10, R22 ;  /* 0x00000000160a72ca */ /* 0x000fe200000e0000 */
[----:B------:R-:W-:Y:S01]  /*cf80*/  VIADD R22, R20, 0x5c2 ;  /* 0x000005c214167836 */ /* 0x000fe20000000000 */
[----:B------:R-:W-:Y:S01]  /*cf90*/  R2UR UR11, R23 ;  /* 0x00000000170b72ca */ /* 0x000fe200000e0000 */
[----:B------:R-:W-:Y:S01]  /*cfa0*/  IMAD.MOV.U32 R23, RZ, RZ, -0x7fffffe0 ;  /* 0x80000020ff177424 */ /* 0x000fe200078e00ff */
[----:B------:R-:W-:Y:S01]  /*cfb0*/  FMNMX.FTZ R0, R92, R81, !PT ;  /* 0x000000515c007209 */ /* 0x000fe20007810000 */
[----:B------:R-:W-:Y:S01]  /*cfc0*/  IMAD.MOV.U32 R81, RZ, RZ, -0x7fffffe0 ;  /* 0x80000020ff517424 */ /* 0x000fe200078e00ff */
[----:B------:R-:W-:Y:S02]  /*cfd0*/  FSEL R84, R84, -INF , P3 ;  /* 0xff80000054547808 */ /* 0x000fe40001800000 */
[----:B------:R-:W-:Y:S02]  /*cfe0*/  FMNMX.FTZ R0, R93, R0, !PT ;  /* 0x000000005d007209 */ /* 0x000fe40007810000 */
[----:B------:R-:W-:-:S02]  /*cff0*/  FSEL R82, R82, -INF , P1 ;  /* 0xff80000052527808 */ /* 0x000fc40000800000 */
[----:B------:R-:W-:Y:S02]  /*d000*/  FSEL R85, R85, -INF , P4 ;  /* 0xff80000055557808 */ /* 0x000fe40002000000 */
[----:B------:R-:W-:Y:S02]  /*d010*/  ISETP.GT.AND P1, PT, R21, 0x20, PT ;  /* 0x000000201500780c */ /* 0x000fe40003f24270 */
[----:B------:R-:W-:Y:S02]  /*d020*/  FSEL R83, R83, -INF , P2 ;  /* 0xff80000053537808 */ /* 0x000fe40001000000 */
[C---:B------:R-:W-:Y:S02]  /*d030*/  ISETP.GT.AND P2, PT, R21.reuse, 0x21, PT ;  /* 0x000000211500780c */ /* 0x040fe40003f44270 */
[----:B------:R-:W-:Y:S02]  /*d040*/  FSEL R86, R86, -INF , P3 ;  /* 0xff80000056567808 */ /* 0x000fe40001800000 */
[----:B------:R-:W-:-:S02]  /*d050*/  ISETP.GT.AND P3, PT, R21, 0x28, PT ;  /* 0x000000281500780c */ /* 0x000fc40003f64270 */
[----:B------:R-:W-:Y:S02]  /*d060*/  FSEL R87, R87, -INF , P4 ;  /* 0xff80000057577808 */ /* 0x000fe40002000000 */
[----:B------:R-:W-:Y:S02]  /*d070*/  ISETP.GT.AND P4, PT, R21, 0x29, PT ;  /* 0x000000291500780c */ /* 0x000fe40003f84270 */
[----:B------:R-:W-:Y:S02]  /*d080*/  R2UR UR14, R80 ;  /* 0x00000000500e72ca */ /* 0x000fe400000e0000 */
[----:B------:R-:W-:Y:S01]  /*d090*/  R2UR UR15, R81 ;  /* 0x00000000510f72ca */ /* 0x000fe200000e0000 */
[----:B------:R-:W-:Y:S02]  /*d0a0*/  WARPGROUP.DEPBAR.LE gsb0, 0x0 ;  /* 0x00008000000079c5 */ /* 0x000fe40000010000 */
[----:B------:R-:W-:Y:S01]  /*d0b0*/  WARPGROUP.ARRIVE ;  /* 0x00000000000079c5 */ /* 0x000fe20000000000 */
[----:B------:R-:W-:-:S02]  /*d0c0*/  FSEL R72, R72, -INF , P1 ;  /* 0xff80000048487808 */ /* 0x000fc40000800000 */
[----:B------:R-:W-:Y:S02]  /*d0d0*/  FSEL R73, R73, -INF , P2 ;  /* 0xff80000049497808 */ /* 0x000fe40001000000 */
[----:B------:R-:W-:Y:S01]  /*d0e0*/  FSEL R76, R76, -INF , P3 ;  /* 0xff8000004c4c7808 */ /* 0x000fe20001800000 */
[----:B------:R-:W-:Y:S01]  /*d0f0*/  HGMMA.64x16x16.F32.BF16 R64, gdesc[UR4], R64, gsb0 ;  /* 0x00200000044079f0 */ /* 0x000fe20008001840 */
[----:B------:R-:W-:Y:S01]  /*d100*/  R2UR UR6, R22 ;  /* 0x00000000160672ca */ /* 0x000fe200000e0000 */
[----:B------:R-:W-:Y:S01]  /*d110*/  VIADD R22, R20, 0x642 ;  /* 0x0000064214167836 */ /* 0x000fe20000000000 */
[----:B------:R-:W-:Y:S02]  /*d120*/  R2UR UR7, R23 ;  /* 0x00000000170772ca */ /* 0x000fe400000e0000 */
[----:B------:R-:W-:Y:S02]  /*d130*/  R2UR UR4, R4 ;  /* 0x00000000040472ca */ /* 0x000fe400000e0000 */
[----:B------:R-:W-:-:S02]  /*d140*/  R2UR UR5, R5 ;  /* 0x00000000050572ca */ /* 0x000fc400000e0000 */
[----:B------:R-:W-:Y:S02]  /*d150*/  FMNMX.FTZ R23, R99, R0, !PT ;  /* 0x0000000063177209 */ /* 0x000fe40007810000 */
[----:B------:R-:W-:Y:S02]  /*d160*/  FSEL R77, R77, -INF , P4 ;  /* 0xff8000004d4d7808 */ /* 0x000fe40002000000 */
[----:B------:R-:W-:Y:S02]  /*d170*/  FMNMX.FTZ R23, R100, R23, !PT ;  /* 0x0000001764177209 */ /* 0x000fe40007810000 */
[----:B------:R-:W-:Y:S02]  /*d180*/  FSEL R79, R79, -INF , P4 ;  /* 0xff8000004f4f7808 */ /* 0x000fe40002000000 */
[----:B------:R-:W-:Y:S02]  /*d190*/  FMNMX.FTZ R0, R84, R23, !PT ;  /* 0x0000001754007209 */ /* 0x000fe40007810000 */
[----:B------:R-:W-:-:S02]  /*d1a0*/  ISETP.GT.AND P4, PT, R21, 0x31, PT ;  /* 0x000000311500780c */ /* 0x000fc40003f84270 */
[----:B------:R-:W-:Y:S02]  /*d1b0*/  FMNMX.FTZ R23, R85, R0, !PT ;  /* 0x0000000055177209 */ /* 0x000fe40007810000 */
[----:B------:R-:W-:Y:S02]  /*d1c0*/  FSEL R74, R74, -INF , P1 ;  /* 0xff8000004a4a7808 */ /* 0x000fe40000800000 */
[----:B------:R-:W-:Y:S01]  /*d1d0*/  FMNMX.FTZ R0, R72, R23, !PT ;  /* 0x0000001748007209 */ /* 0x000fe20007810000 */
[----:B------:R-:W-:Y:S01]  /*d1e0*/  IMAD.MOV.U32 R23, RZ, RZ, -0x7fffffe0 ;  /* 0x80000020ff177424 */ /* 0x000fe200078e00ff */
[C---:B------:R-:W-:Y:S02]  /*d1f0*/  ISETP.GT.AND P1, PT, R21.reuse, 0x38, PT ;  /* 0x000000381500780c */ /* 0x040fe40003f24270 */
        /* <DEDUP_REMOVED lines=8> */
[----:B------:R-:W-:Y:S01]  /*d280*/  FSEL R68, R68, -INF , P1 ;  /* 0xff80000044447808 */ /* 0x000fe20000800000 */
[----:B------:R-:W-:Y:S01]  /*d290*/  HGMMA.64x16x16.F32.BF16 R56, gdesc[UR8], R56, gsb0 ;  /* 0x00200000083879f0 */ /* 0x000fe20008001838 */
[----:B------:R-:W-:-:S02]  /*d2a0*/  R2UR UR10, R88 ;  /* 0x00000000580a72ca */ /* 0x000fc400000e0000 */
[----:B------:R-:W-:Y:S02]  /*d2b0*/  R2UR UR11, R89 ;  /* 0x00000000590b72ca */ /* 0x000fe400000e0000 */
[----:B------:R-:W-:Y:S02]  /*d2c0*/  R2UR UR8, R4 ;  /* 0x00000000040872ca */ /* 0x000fe400000e0000 */
[----:B------:R-:W-:Y:S02]  /*d2d0*/  R2UR UR9, R5 ;  /* 0x00000000050972ca */ /* 0x000fe400000e0000 */
[----:B------:R-:W-:Y:S02]  /*d2e0*/  FSEL R69, R69, -INF , P3 ;  /* 0xff80000045457808 */ /* 0x000fe40001800000 */
[----:B------:R-:W-:Y:S02]  /*d2f0*/  FSEL R66, R66, -INF , P5 ;  /* 0xff80000042427808 */ /* 0x000fe40002800000 */
[----:B------:R-:W-:-:S02]  /*d300*/  ISETP.GT.AND P5, PT, R21, 0x41, PT ;  /* 0x000000411500780c */ /* 0x000fc40003fa4270 */
[----:B------:R-:W-:Y:S02]  /*d310*/  FSEL R67, R67, -INF , P4 ;  /* 0xff80000043437808 */ /* 0x000fe40002000000 */
[----:B------:R-:W-:Y:S02]  /*d320*/  ISETP.GT.AND P4, PT, R21, 0x48, PT ;  /* 0x000000481500780c */ /* 0x000fe40003f84270 */
[----:B------:R-:W-:Y:S02]  /*d330*/  FSEL R71, R71, -INF , P3 ;  /* 0xff80000047477808 */ /* 0x000fe40001800000 */
[C---:B------:R-:W-:Y:S02]  /*d340*/  ISETP.GT.AND P3, PT, R21.reuse, 0x49, PT ;  /* 0x000000491500780c */ /* 0x040fe40003f64270 */
[----:B------:R-:W-:Y:S02]  /*d350*/  FSEL R70, R70, -INF , P1 ;  /* 0xff80000046467808 */ /* 0x000fe40000800000 */
[----:B------:R-:W-:-:S02]  /*d360*/  ISETP.GT.AND P1, PT, R21, 0x50, PT ;  /* 0x000000501500780c */ /* 0x000fc40003f24270 */
[----:B------:R-:W-:Y:S01]  /*d370*/  FMNMX.FTZ R89, R90, R91, !PT ;  /* 0x0000005b5a597209 */ /* 0x000fe20007810000 */
        /* <DEDUP_REMOVED lines=10> */
[----:B------:R-:W-:Y:S02]  /*d420*/  FMNMX.FTZ R23, R73, R0, !PT ;  /* 0x0000000049177209 */ /* 0x000fe40007810000 */
[----:B------:R-:W-:Y:S02]  /*d430*/  FSEL R61, R61, -INF , P3 ;  /* 0xff8000003d3d7808 */ /* 0x000fe40001800000 */
[----:B------:R-:W-:-:S02]  /*d440*/  FMNMX.FTZ R0, R76, R23, !PT ;  /* 0x000000174c007209 */ /* 0x000fc40007810000 */
[----:B------:R-:W-:Y:S02]  /*d450*/  FSEL R58, R58, -INF , P2 ;  /* 0xff8000003a3a7808 */ /* 0x000fe40001000000 */
[----:B------:R-:W-:Y:S02]  /*d460*/  FMNMX.FTZ R23, R77, R0, !PT ;  /* 0x000000004d177209 */ /* 0x000fe40007810000 */
[----:B------:R-:W-:Y:S02]  /*d470*/  ISETP.GT.AND P2, PT, R21, 0x51, PT ;  /* 0x000000511500780c */ /* 0x000fe40003f44270 */
[----:B------:R-:W-:Y:S02]  /*d480*/  FMNMX.FTZ R0, R64, R23, !PT ;  /* 0x0000001740007209 */ /* 0x000fe40007810000 */
[----:B------:R-:W-:Y:S02]  /*d490*/  FSEL R59, R59, -INF , P5 ;  /* 0xff8000003b3b7808 */ /* 0x000fe40002800000 */
        /* <DEDUP_REMOVED lines=15> */
[----:B------:R-:W-:Y:S02]  /*d590*/  FSEL R49, R49, -INF , P2 ;  /* 0xff80000031317808 */ /* 0x000fe40001000000 */
[----:B------:R-:W-:Y:S01]  /*d5a0*/  FMNMX.FTZ R0, R48, R23, !PT ;  /* 0x0000001730007209 */ /* 0x000fe20007810000 */
[----:B------:R-:W-:Y:S01]  /*d5b0*/  HGMMA.64x16x16.F32.BF16 R40, gdesc[UR8], R40, gsb0 ;  /* 0x00200000082879f0 */ /* 0x000fe20008001828 */
[----:B------:R-:W-:-:S02]  /*d5c0*/  FSEL R52, R52, -INF , P5 ;  /* 0xff80000034347808 */ /* 0x000fc40002800000 */
[----:B------:R-:W-:Y:S02]  /*d5d0*/  FMNMX.FTZ R23, R49, R0, !PT ;  /* 0x0000000031177209 */ /* 0x000fe40007810000 */
        /* <DEDUP_REMOVED lines=8> */
[C---:B------:R-:W-:Y:S02]  /*d660*/  ISETP.GT.AND P4, PT, R21.reuse, 0x81, PT ;  /* 0x000000811500780c */ /* 0x040fe40003f84270 */
        /* <DEDUP_REMOVED lines=8> */
[----:B------:R-:W-:Y:S01]  /*d6f0*/  FSEL R44, R44, -INF , P2 ;  /* 0xff8000002c2c7808 */ /* 0x000fe20001000000 */
[----:B------:R-:W-:Y:S01]  /*d700*/  ULDC UR4, c[0x0][0x988] ;  /* 0x0002620000047ab9 */ /* 0x000fe20000000800 */
[----:B------:R-:W-:Y:S01]  /*d710*/  FMNMX.FTZ R23, R41, R0, !PT ;  /* 0x0000000029177209 */ /* 0x000fe20007810000 */
[----:B-1----:R-:W-:Y:S01]  /*d720*/  IMAD.U32 R14, RZ, RZ, UR4 ;  /* 0x00000004ff0e7e24 */ /* 0x002fe2000f8e00ff */
[----:B------:R-:W-:-:S02]  /*d730*/  FSEL R45, R45, -INF , P0 ;  /* 0xff8000002d2d7808 */ /* 0x000fc40000000000 */
[----:B------:R-:W-:Y:S02]  /*d740*/  FMNMX.FTZ R0, R44, R23, !PT ;  /* 0x000000172c007209 */ /* 0x000fe40007810000 */
[----:B------:R-:W-:Y:S02]  /*d750*/  ISETP.GT.AND P0, PT, R21, 0x71, PT ;  /* 0x000000711500780c */ /* 0x000fe40003f04270 */
[----:B------:R-:W-:Y:S02]  /*d760*/  FMNMX.FTZ R23, R45, R0, !PT ;  /* 0x000000002d177209 */ /* 0x000fe40007810000 */
[----:B------:R-:W-:Y:S02]  /*d770*/  FSEL R43, R43, -INF , P1 ;  /* 0xff8000002b2b7808 */ /* 0x000fe40000800000 */
[----:B------:R-:W-:Y:S02]  /*d780*/  ISETP.GT.AND P1, PT, R21, 0x78, PT ;  /* 0x000000781500780c */ /* 0x000fe40003f24270 */
[----:B------:R-:W-:-:S02]  /*d790*/  FSEL R46, R46, -INF , P2 ;  /* 0xff8000002e2e7808 */ /* 0x000fc40001000000 */
[C---:B------:R-:W-:Y:S02]  /*d7a0*/  ISETP.GT.AND P2, PT, R21.reuse, 0x79, PT ;  /* 0x000000791500780c */ /* 0x040fe40003f44270 */
[----:B------:R-:W-:Y:S02]  /*d7b0*/  FSEL R42, R42, -INF , P3 ;  /* 0xff8000002a2a7808 */ /* 0x000fe40001800000 */
[----:B------:R-:W-:Y:S02]  /*d7c0*/  ISETP.GT.AND P3, PT, R21, 0x80, PT ;  /* 0x000000801500780c */ /* 0x000fe40003f64270 */
[----:B------:R-:W-:Y:S02]  /*d7d0*/  P2R R81, PR, RZ, 0x4 ;  /* 0x00000004ff517803 */ /* 0x000fe40000000000 */
[----:B------:R-:W-:Y:S02]  /*d7e0*/  P2R R20, PR, RZ, 0x1 ;  /* 0x00000001ff147803 */ /* 0x000fe40000000000 */
[----:B------:R-:W-:Y:S01]  /*d7f0*/  P2R R80, PR, RZ, 0x2 ;  /* 0x00000002ff507803 */ /* 0x000fe20000000000 */
[----:B------:R-:W-:-:S02]  /*d800*/  WARPGROUP.DEPBAR.LE gsb0, 0x0 ;  /* 0x00008000000079c5 */ /* 0x000fc40000010000 */
[----:B------:R-:W-:Y:S01]  /*d810*/  WARPGROUP.ARRIVE ;  /* 0x00000000000079c5 */ /* 0x000fe20000000000 */
[----:B------:R-:W-:Y:S02]  /*d820*/  FSEL R32, R32, -INF , P6 ;  /* 0xff80000020207808 */ /* 0x000fe40003000000 */
[----:B------:R-:W-:Y:S02]  /*d830*/  FSEL R33, R33, -INF , P0 ;  /* 0xff80000021217808 */ /* 0x000fe40000000000 */
[----:B------:R-:W-:Y:S01]  /*d840*/  FMNMX.FTZ R0, R32, R23, !PT ;  /* 0x0000001720007209 */ /* 0x000fe20007810000 */
[----:B------:R-:W-:Y:S01]  /*d850*/  HGMMA.64x16x16.F32.BF16 R24, gdesc[UR12], R24, gsb0 ;  /* 0x002000000c1879f0 */ /* 0x000fe20008001818 */
[----:B------:R-:W-:Y:S02]  /*d860*/  FSEL R36, R36, -INF , P1 ;  /* 0xff80000024247808 */ /* 0x000fe40000800000 */
[----:B------:R-:W-:Y:S02]  /*d870*/  FMNMX.FTZ R23, R33, R0, !PT ;  /* 0x0000000021177209 */ /* 0x000fe40007810000 */
[----:B------:R-:W-:-:S02]  /*d880*/  FSEL R37, R37, -INF , P2 ;  /* 0xff80000025257808 */ /* 0x000fc40001000000 */
[----:B------:R-:W-:Y:S02]  /*d890*/  FMNMX.FTZ R0, R36, R23, !PT ;  /* 0x0000001724007209 */ /* 0x000fe40007810000 */
[----:B------:R-:W-:Y:S02]  /*d8a0*/  ISETP.GT.AND P6, PT, R21, 0x89, PT ;  /* 0x000000891500780c */ /* 0x000fe40003fc4270 */
[----:B------:R-:W-:Y:S02]  /*d8b0*/  FMNMX.FTZ R23, R37, R0, !PT ;  /* 0x0000000025177209 */ /* 0x000fe40007810000 */
[C---:B------:R-:W-:Y:S02]  /*d8c0*/  ISETP.GT.AND P1, PT, R21.reuse, 0x69, PT ;  /* 0x000000691500780c */ /* 0x040fe40003f24270 */
[----:B------:R-:W-:Y:S02]  /*d8d0*/  ISETP.GT.AND P0, PT, R21, 0x70, PT ;  /* 0x000000701500780c */ /* 0x000fe40003f04270 */
[----:B------:R-:W-:-:S02]  /*d8e0*/  FSEL R47, R47, -INF , P1 ;  /* 0xff8000002f2f7808 */ /* 0x000fc40000800000 */
[----:B------:R-:W-:Y:S02]  /*d8f0*/  ISETP.NE.AND P1, PT, R80, RZ, PT ;  /* 0x000000ff5000720c */ /* 0x000fe40003f25270 */
[----:B------:R-:W-:Y:S02]  /*d900*/  FSEL R34, R34, -INF , P0 ;  /* 0xff80000022227808 */ /* 0x000fe40000000000 */
[----:B------:R-:W-:Y:S02]  /*d910*/  ISETP.NE.AND P0, PT, R20, RZ, PT ;  /* 0x000000ff1400720c */ /* 0x000fe40003f05270 */
[----:B------:R-:W-:Y:S02]  /*d920*/  FSEL R38, R38, -INF , P1 ;  /* 0xff80000026267808 */ /* 0x000fe40000800000 */
[----:B------:R-:W-:Y:S02]  /*d930*/  FSEL R35, R35, -INF , P0 ;  /* 0xff80000023237808 */ /* 0x000fe40000000000 */
[----:B------:R-:W-:Y:S01]  /*d940*/  ISETP.NE.AND P0, PT, R98, RZ, PT ;  /* 0x000000ff6200720c */ /* 0x000fe20003f05270 */
[----:B------:R-:W-:-:S02]  /*d950*/  WARPGROUP.DEPBAR.LE gsb0, 0x0 ;  /* 0x00008000000079c5 */ /* 0x000fc40000010000 */
[----:B------:R-:W-:Y:S02]  /*d960*/  FSEL R24, R24, -INF , P3 ;  /* 0xff80000018187808 */ /* 0x000fe40001800000 */
[----:B------:R-:W-:Y:S02]  /*d970*/  FSEL R25, R25, -INF , P4 ;  /* 0xff80000019197808 */ /* 0x000fe40002000000 */
[----:B------:R-:W-:Y:S02]  /*d980*/  FMNMX.FTZ R0, R24, R23, !PT ;  /* 0x0000001718007209 */ /* 0x000fe40007810000 */
[----:B------:R-:W-:Y:S02]  /*d990*/  FSEL R28, R28, -INF , P5 ;  /* 0xff8000001c1c7808 */ /* 0x000fe40002800000 */
[----:B------:R-:W-:Y:S02]  /*d9a0*/  FMNMX.FTZ R23, R25, R0, !PT ;  /* 0x0000000019177209 */ /* 0x000fe40007810000 */
[----:B------:R-:W-:-:S02]  /*d9b0*/  FSEL R29, R29, -INF , P6 ;  /* 0xff8000001d1d7808 */ /* 0x000fc40003000000 */
[----:B------:R-:W-:Y:S02]  /*d9c0*/  FMNMX.FTZ R0, R28, R23, !PT ;  /* 0x000000171c007209 */ /* 0x000fe40007810000 */
[----:B------:R-:W-:Y:S02]  /*d9d0*/  FSEL R26, R26, -INF , P3 ;  /* 0xff8000001a1a7808 */ /* 0x000fe40001800000 */
[----:B------:R-:W-:Y:S02]  /*d9e0*/  FMNMX.FTZ R22, R29, R0, !PT ;  /* 0x000000001d167209 */ /* 0x000fe40007810000 */
[----:B------:R-:W-:Y:S02]  /*d9f0*/  FSEL R27, R27, -INF , P4 ;  /* 0xff8000001b1b7808 */ /* 0x000fe40002000000 */
[----:B------:R-:W-:Y:S01]  /*da00*/  FSEL R30, R30, -INF , P5 ;  /* 0xff8000001e1e7808 */ /* 0x000fe20002800000 */
[----:B------:R-:W0:Y:S01]  /*da10*/  SHFL.BFLY PT, R23, R22, 0x2, 0x1f ;  /* 0x0c401f0016177f89 */ /* 0x000e2200000e0000 */
[----:B------:R-:W-:-:S02]  /*da20*/  FSEL R31, R31, -INF , P6 ;  /* 0xff8000001f1f7808 */ /* 0x000fc40003000000 */
[----:B0-----:R-:W-:-:S05]  /*da30*/  FMNMX.FTZ R23, R22, R23, !PT ;  /* 0x0000001716177209 */ /* 0x001fca0007810000 */
[----:B------:R-:W0:Y:S02]  /*da40*/  SHFL.BFLY PT, R0, R23, 0x1, 0x1f ;  /* 0x0c201f0017007f89 */ /* 0x000e2400000e0000 */
[----:B0-----:R-:W-:-:S04]  /*da50*/  FMNMX.FTZ R0, R23, R0, !PT ;  /* 0x0000000017007209 */ /* 0x001fc80007810000 */
[C---:B------:R-:W-:Y:S01]  /*da60*/  FSETP.NEU.FTZ.AND P2, PT, R0.reuse, -INF , PT ;  /* 0xff8000000000780b */ /* 0x040fe20003f5d000 */
[----:B------:R-:W-:-:S05]  /*da70*/  FMUL.FTZ R88, R0, R14 ;  /* 0x0000000e00587220 */ /* 0x000fca0000410000 */
[----:B------:R-:W-:Y:S02]  /*da80*/  FSEL R21, R88, RZ, P2 ;  /* 0x000000ff58157208 */ /* 0x000fe40001000000 */
[----:B------:R-:W-:-:S03]  /*da90*/  ISETP.NE.AND P2, PT, R81, RZ, PT ;  /* 0x000000ff5100720c */ /* 0x000fc60003f45270 */
[-CC-:B------:R-:W-:Y:S01]  /*daa0*/  FFMA.FTZ R23, R92, R14.reuse, -R21.reuse ;  /* 0x0000000e5c177223 */ /* 0x180fe20000010815 */
[----:B------:R-:W-:Y:S01]  /*dab0*/  FMNMX.FTZ R92, R94, R89, !PT ;  /* 0x000000595e5c7209 */ /* 0x000fe20007810000 */
[-CC-:B------:R-:W-:Y:S01]  /*dac0*/  FFMA.FTZ R80, R93, R14.reuse, -R21.reuse ;  /* 0x0000000e5d507223 */ /* 0x180fe20000010815 */
[-CC-:B------:R-:W-:Y:S01]  /*dad0*/  FFMA.FTZ R22, R97, R14.reuse, -R21.reuse ;  /* 0x0000000e61167223 */ /* 0x180fe20000010815 */
[----:B------:R-:W-:Y:S01]  /*dae0*/  FSEL R97, R39, -INF , P2 ;  /* 0xff80000027617808 */ /* 0x000fe20001000000 */
        /* <DEDUP_REMOVED lines=41> */
[----:B------:R-:W-:-:S02]  /*dd80*/  FMNMX.FTZ R93, R67, R72, !PT ;  /* 0x00000048435d7209 */ /* 0x000fc40007810000 */
[----:B------:R-:W-:Y:S02]  /*dd90*/  ISETP.GE.AND P2, PT, R108, 0x91, PT ;  /* 0x000000916c00780c */ /* 0x000fe40003f46270 */
[----:B------:R-:W-:-:S03]  /*dda0*/  FMNMX.FTZ R72, R70, R93, !PT ;  /* 0x0000005d46487209 */ /* 0x000fc60007810000 */
[----:B------:R-:W0:Y:S01]  /*ddb0*/  MUFU.EX2 R22, R22 ;  /* 0x0000001600167308 */ /* 0x000e220000000800 */
[----:B------:R-:W-:-:S04]  /*ddc0*/  FMNMX.FTZ R93, R71, R72, !PT ;  /* 0x00000048475d7209 */ /* 0x000fc80007810000 */
[----:B------:R-:W-:-:S03]  /*ddd0*/  FMNMX.FTZ R72, R58, R93, !PT ;  /* 0x0000005d3a487209 */ /* 0x000fc60007810000 */
[----:B------:R-:W1:Y:S01]  /*dde0*/  MUFU.EX2 R23, R23 ;  /* 0x0000001700177308 */ /* 0x000e620000000800 */
[----:B------:R-:W-:-:S04]  /*ddf0*/  FMNMX.FTZ R93, R59, R72, !PT ;  /* 0x000000483b5d7209 */ /* 0x000fc80007810000 */
[----:B------:R-:W-:-:S03]  /*de00*/  FMNMX.FTZ R72, R62, R93, !PT ;  /* 0x0000005d3e487209 */ /* 0x000fc60007810000 */
[----:B------:R-:W2:Y:S01]  /*de10*/  MUFU.EX2 R80, R80 ;  /* 0x0000005000507308 */ /* 0x000ea20000000800 */
[----:B------:R-:W-:-:S04]  /*de20*/  FMNMX.FTZ R93, R63, R72, !PT ;  /* 0x000000483f5d7209 */ /* 0x000fc80007810000 */
[----:B------:R-:W-:-:S03]  /*de30*/  FMNMX.FTZ R72, R50, R93, !PT ;  /* 0x0000005d32487209 */ /* 0x000fc60007810000 */
[----:B------:R-:W3:Y:S01]  /*de40*/  MUFU.EX2 R81, R81 ;  /* 0x0000005100517308 */ /* 0x000ee20000000800 */
[----:B------:R-:W-:-:S04]  /*de50*/  FMNMX.FTZ R93, R51, R72, !PT ;  /* 0x00000048335d7209 */ /* 0x000fc80007810000 */
[----:B------:R-:W-:-:S03]  /*de60*/  FMNMX.FTZ R72, R54, R93, !PT ;  /* 0x0000005d36487209 */ /* 0x000fc60007810000 */
[----:B------:R-:W4:Y:S01]  /*de70*/  MUFU.EX2 R88, R88 ;  /* 0x0000005800587308 */ /* 0x000f220000000800 */
        /* <DEDUP_REMOVED lines=17> */
[-CC-:B------:R-:W-:Y:S01]  /*df90*/  FFMA.FTZ R93, R44, R14.reuse, -R21.reuse ;  /* 0x0000000e2c5d7223 */ /* 0x180fe20000010815 */
[----:B------:R-:W-:Y:S01]  /*dfa0*/  FFMA.FTZ R44, R24, R14, -R21 ;  /* 0x0000000e182c7223 */ /* 0x000fe20000010815 */
[----:B------:R-:W-:Y:S01]  /*dfb0*/  MUFU.EX2 R77, R77 ;  /* 0x0000004d004d7308 */ /* 0x000fe20000000800 */
[----:B------:R-:W-:-:S05]  /*dfc0*/  FMNMX.FTZ R72, R31, R48, !PT ;  /* 0x000000301f487209 */ /* 0x000fca0007810000 */
[----:B------:R-:W0:Y:S02]  /*dfd0*/  SHFL.BFLY PT, R99, R72, 0x2, 0x1f ;  /* 0x0c401f0048637f89 */ /* 0x000e2400000e0000 */
[----:B------:R-:W-:Y:S08]  /*dfe0*/  MUFU.EX2 R48, R96 ;  /* 0x0000006000307308 */ /* 0x000ff00000000800 */
[----:B------:R1:W-:Y:S08]  /*dff0*/  MUFU.EX2 R96, R45 ;  /* 0x0000002d00607308 */ /* 0x0003f00000000800 */
[----:B------:R-:W-:Y:S01]  /*e000*/  MUFU.EX2 R64, R64 ;  /* 0x0000004000407308 */ /* 0x000fe20000000800 */
[----:B-1----:R-:W-:Y:S01]  /*e010*/  FFMA.FTZ R45, R25, R14, -R21 ;  /* 0x0000000e192d7223 */ /* 0x002fe20000010815 */
[----:B0-----:R-:W-:-:S06]  /*e020*/  FMNMX.FTZ R99, R72, R99, !PT ;  /* 0x0000006348637209 */ /* 0x001fcc0007810000 */
[----:B------:R-:W-:Y:S01]  /*e030*/  MUFU.EX2 R65, R65 ;  /* 0x0000004100417308 */ /* 0x000fe20000000800 */
[----:B------:R-:W0:Y:S07]  /*e040*/  SHFL.BFLY PT, R72, R99, 0x1, 0x1f ;  /* 0x0c201f0063487f89 */ /* 0x000e2e00000e0000 */
[----:B------:R-:W-:Y:S08]  /*e050*/  MUFU.EX2 R68, R68 ;  /* 0x0000004400447308 */ /* 0x000ff00000000800 */
[----:B------:R-:W-:Y:S08]  /*e060*/  MUFU.EX2 R69, R69 ;  /* 0x0000004500457308 */ /* 0x000ff00000000800 */
[----:B------:R-:W-:Y:S01]  /*e070*/  MUFU.EX2 R56, R56 ;  /* 0x0000003800387308 */ /* 0x000fe20000000800 */
[----:B0-----:R-:W-:-:S04]  /*e080*/  FMNMX.FTZ R72, R99, R72, !PT ;  /* 0x0000004863487209 */ /* 0x001fc80007810000 */
[C---:B------:R-:W-:Y:S01]  /*e090*/  FSETP.NEU.FTZ.AND P1, PT, R72.reuse, -INF , PT ;  /* 0xff8000004800780b */ /* 0x040fe20003f3d000 */
[----:B------:R-:W-:Y:S02]  /*e0a0*/  FMUL.FTZ R99, R72, R14 ;  /* 0x0000000e48637220 */ /* 0x000fe40000410000 */
[----:B------:R-:W-:Y:S03]  /*e0b0*/  MUFU.EX2 R57, R57 ;  /* 0x0000003900397308 */ /* 0x000fe60000000800 */
[----:B------:R-:W-:Y:S02]  /*e0c0*/  FSEL R99, R99, RZ, P1 ;  /* 0x000000ff63637208 */ /* 0x000fe40000800000 */
[----:B------:R-:W-:-:S03]  /*e0d0*/  ISETP.NE.AND P1, PT, R101, RZ, PT ;  /* 0x000000ff6500720c */ /* 0x000fc60003f25270 */
        /* <DEDUP_REMOVED lines=10> */
[----:B------:R-:W-:Y:S01]  /*e180*/  FADD.FTZ R54, R20, R22 ;  /* 0x0000001614367221 */ /* 0x000fe20000010000 */
[-CC-:B------:R-:W-:Y:S01]  /*e190*/  FFMA.FTZ R87, R87, R14.reuse, -R99.reuse ;  /* 0x0000000e57577223 */ /* 0x180fe20000010863 */
[-CC-:B------:R-:W-:Y:S01]  /*e1a0*/  FFMA.FTZ R94, R43, R14.reuse, -R99.reuse ;  /* 0x0000000e2b5e7223 */ /* 0x180fe20000010863 */
[-CC-:B------:R-:W-:Y:S01]  /*e1b0*/  FFMA.FTZ R74, R74, R14.reuse, -R99.reuse ;  /* 0x0000000e4a4a7223 */ /* 0x180fe20000010863 */
[----:B------:R-:W-:Y:S01]  /*e1c0*/  FADD.FTZ R43, R23, R54 ;  /* 0x00000036172b7221 */ /* 0x000fe20000010000 */
[----:B------:R-:W-:Y:S01]  /*e1d0*/  @!P1 VIADD R15, R15, 0x31c40 ;  /* 0x00031c400f0f9836 */ /* 0x000fe20000000000 */
[----:B------:R-:W0:Y:S01]  /*e1e0*/  MUFU.EX2 R25, R25 ;  /* 0x0000001900197308 */ /* 0x000e220000000800 */
[-C--:B------:R-:W-:Y:S01]  /*e1f0*/  FFMA.FTZ R91, R46, R14.reuse, -R99 ;  /* 0x0000000e2e5b7223 */ /* 0x080fe20000010863 */
[----:B--2---:R-:W-:Y:S01]  /*e200*/  FADD.FTZ R46, R80, R43 ;  /* 0x0000002b502e7221 */ /* 0x004fe20000010000 */
[-C--:B------:R-:W-:Y:S01]  /*e210*/  FFMA.FTZ R75, R75, R14.reuse, -R99 ;  /* 0x0000000e4b4b7223 */ /* 0x080fe20000010863 */
[----:B------:R-:W-:Y:S01]  /*e220*/  @!P1 PRMT R15, RZ, 0x654, R15 ;  /* 0x00000654ff0f9816 */ /* 0x000fe2000000000f */
[-CC-:B------:R-:W-:Y:S01]  /*e230*/  FFMA.FTZ R95, R51, R14.reuse, -R99.reuse ;  /* 0x0000000e335f7223 */ /* 0x180fe20000010863 */
[----:B---3--:R-:W-:Y:S01]  /*e240*/  FADD.FTZ R43, R81, R46 ;  /* 0x0000002e512b7221 */ /* 0x008fe20000010000 */
[-CC-:B------:R-:W-:Y:S01]  /*e250*/  FFMA.FTZ R50, R50, R14.reuse, -R99.reuse ;  /* 0x0000000e32327223 */ /* 0x180fe20000010863 */
[----:B------:R-:W1:Y:S01]  /*e260*/  MUFU.EX2 R29, R29 ;  /* 0x0000001d001d7308 */ /* 0x000e620000000800 */
[-CC-:B------:R-:W-:Y:S01]  /*e270*/  FFMA.FTZ R78, R78, R14.reuse, -R99.reuse ;  /* 0x0000000e4e4e7223 */ /* 0x180fe20000010863 */
[-C--:B------:R-:W-:Y:S01]  /*e280*/  FFMA.FTZ R28, R42, R14.reuse, -R99 ;  /* 0x0000000e2a1c7223 */ /* 0x080fe20000010863 */
[----:B----4-:R-:W-:Y:S01]  /*e290*/  FADD.FTZ R43, R88, R43 ;  /* 0x0000002b582b7221 */ /* 0x010fe20000010000 */
[----:B------:R2:W-:Y:S01]  /*e2a0*/  @!P1 SYNCS.ARRIVE.TRANS64.RED.A1T0 RZ, [R15+URZ], RZ ;  /* 0x000000ff0fff99a7 */ /* 0x0005e2000810043f */
[-CC-:B------:R-:W-:Y:S01]  /*e2b0*/  FFMA.FTZ R79, R79, R14.reuse, -R99.reuse ;  /* 0x0000000e4f4f7223 */ /* 0x180fe20000010863 */
[-CC-:B------:R-:W-:Y:S01]  /*e2c0*/  FFMA.FTZ R24, R55, R14.reuse, -R99.reuse ;  /* 0x0000000e37187223 */ /* 0x180fe20000010863 */
[-C--:B------:R-:W-:Y:S01]  /*e2d0*/  FFMA.FTZ R55, R47, R14.reuse, -R99 ;  /* 0x0000000e2f377223 */ /* 0x080fe20000010863 */
[----:B------:R-:W3:Y:S01]  /*e2e0*/  MUFU.EX2 R90, R90 ;  /* 0x0000005a005a7308 */ /* 0x000ee20000000800 */
[----:B0-----:R-:W-:Y:S01]  /*e2f0*/  FADD.FTZ R100, R21, R25 ;  /* 0x0000001915647221 */ /* 0x001fe20000010000 */
[-CC-:B------:R-:W-:Y:S01]  /*e300*/  FFMA.FTZ R47, R26, R14.reuse, -R99.reuse ;  /* 0x0000000e1a2f7223 */ /* 0x180fe20000010863 */
[-CC-:B------:R-:W-:Y:S01]  /*e310*/  FFMA.FTZ R66, R66, R14.reuse, -R99.reuse ;  /* 0x0000000e42427223 */ /* 0x180fe20000010863 */
[-CC-:B------:R-:W-:Y:S01]  /*e320*/  FFMA.FTZ R67, R67, R14.reuse, -R99.reuse ;  /* 0x0000000e43437223 */ /* 0x180fe20000010863 */
[--C-:B------:R-:W-:Y:S01]  /*e330*/  FFMA.FTZ R70, R70, R14, -R99.reuse ;  /* 0x0000000e46467223 */ /* 0x100fe20000010863 */
[----:B------:R-:W-:Y:S01]  /*e340*/  F2FP.BF16.F32.PACK_AB R20, R22, R20 ;  /* 0x000000141614723e */ /* 0x000fe200000010ff */
[-CC-:B------:R-:W-:Y:S01]  /*e350*/  FFMA.FTZ R71, R71, R14.reuse, -R99.reuse ;  /* 0x0000000e47477223 */ /* 0x180fe20000010863 */
[----:B------:R-:W0:Y:S01]  /*e360*/  MUFU.EX2 R82, R82 ;  /* 0x0000005200527308 */ /* 0x000e220000000800 */
[----:B-1----:R-:W-:Y:S01]  /*e370*/  FADD.FTZ R101, R29, R100 ;  /* 0x000000641d657221 */ /* 0x002fe20000010000 */
[----:B------:R-:W-:Y:S01]  /*e380*/  F2FP.BF16.F32.PACK_AB R22, R80, R23 ;  /* 0x000000175016723e */ /* 0x000fe200000010ff */
[-CC-:B------:R-:W-:Y:S01]  /*e390*/  FFMA.FTZ R58, R58, R14.reuse, -R99.reuse ;  /* 0x0000000e3a3a7223 */ /* 0x180fe20000010863 */
[-CC-:B------:R-:W-:Y:S01]  /*e3a0*/  FFMA.FTZ R59, R59, R14.reuse, -R99.reuse ;  /* 0x0000000e3b3b7223 */ /* 0x180fe20000010863 */
[-CC-:B------:R-:W-:Y:S01]  /*e3b0*/  FFMA.FTZ R62, R62, R14.reuse, -R99.reuse ;  /* 0x0000000e3e3e7223 */ /* 0x180fe20000010863 */
[-C--:B------:R-:W-:Y:S01]  /*e3c0*/  FFMA.FTZ R63, R63, R14.reuse, -R99 ;  /* 0x0000000e3f3f7223 */ /* 0x080fe20000010863 */
[----:B------:R-:W-:Y:S01]  /*e3d0*/  F2FP.BF16.F32.PACK_AB R21, R25, R21 ;  /* 0x000000151915723e */ /* 0x000fe200000010ff */
[----:B------:R-:W1:Y:S01]  /*e3e0*/  MUFU.EX2 R83, R83 ;  /* 0x0000005300537308 */ /* 0x000e620000000800 */
[----:B---3--:R-:W-:Y:S01]  /*e3f0*/  FADD.FTZ R101, R90, R101 ;  /* 0x000000655a657221 */ /* 0x008fe20000010000 */
[-CC-:B------:R-:W-:Y:S01]  /*e400*/  FFMA.FTZ R51, R34, R14.reuse, -R99.reuse ;  /* 0x0000000e22337223 */ /* 0x180fe20000010863 */
[-CC-:B------:R-:W-:Y:S01]  /*e410*/  FFMA.FTZ R54, R35, R14.reuse, -R99.reuse ;  /* 0x0000000e23367223 */ /* 0x180fe20000010863 */
[----:B------:R-:W-:-:S04]  /*e420*/  FFMA.FTZ R97, R97, R14, -R99 ;  /* 0x0000000e61617223 */ /* 0x000fc80000010863 */
[----:B------:R-:W3:Y:S01]  /*e430*/  MUFU.EX2 R86, R86 ;  /* 0x0000005600567308 */ /* 0x000ee20000000800 */
[----:B0-----:R-:W-:-:S07]  /*e440*/  FADD.FTZ R46, R82, R101 ;  /* 0x00000065522e7221 */ /* 0x001fce0000010000 */
[----:B------:R-:W0:Y:S01]  /*e450*/  MUFU.EX2 R87, R87 ;  /* 0x0000005700577308 */ /* 0x000e220000000800 */
[----:B-1----:R-:W-:-:S07]  /*e460*/  F2FP.BF16.F32.PACK_AB R25, R83, R82 ;  /* 0x000000525319723e */ /* 0x002fce00000010ff */
[----:B------:R-:W1:Y:S08]  /*e470*/  MUFU.EX2 R74, R74 ;  /* 0x0000004a004a7308 */ /* 0x000e700000000800 */
[----:B------:R-:W4:Y:S08]  /*e480*/  MUFU.EX2 R75, R75 ;  /* 0x0000004b004b7308 */ /* 0x000f300000000800 */
[----:B------:R3:W-:Y:S08]  /*e490*/  MUFU.EX2 R42, R95 ;  /* 0x0000005f002a7308 */ /* 0x0007f00000000800 */
[----:B--2---:R2:W-:Y:S01]  /*e4a0*/  MUFU.EX2 R15, R50 ;  /* 0x00000032000f7308 */ /* 0x0045e20000000800 */
[----:B---3--:R-:W-:Y:S01]  /*e4b0*/  FADD.FTZ R95, R83, R46 ;  /* 0x0000002e535f7221 */ /* 0x008fe20000010000 */
[----:B------:R-:W-:-:S03]  /*e4c0*/  FFMA.FTZ R46, R27, R14, -R99 ;  /* 0x0000000e1b2e7223 */ /* 0x000fc60000010863 */
[----:B------:R-:W-:-:S03]  /*e4d0*/  FADD.FTZ R26, R86, R95 ;  /* 0x0000005f561a7221 */ /* 0x000fc60000010000 */
[----:B------:R-:W3:Y:S01]  /*e4e0*/  MUFU.EX2 R78, R78 ;  /* 0x0000004e004e7308 */ /* 0x000ee20000000800 */
[----:B--2---:R-:W-:Y:S01]  /*e4f0*/  FFMA.FTZ R50, R38, R14, -R99 ;  /* 0x0000000e26327223 */ /* 0x004fe20000010863 */
[----:B------:R-:W-:Y:S01]  /*e500*/  FADD.FTZ R38, R84, R43 ;  /* 0x0000002b54267221 */ /* 0x000fe20000010000 */
[----:B0-----:R-:W-:-:S03]  /*e510*/  FADD.FTZ R27, R87, R26 ;  /* 0x0000001a571b7221 */ /* 0x001fc60000010000 */
[----:B------:R-:W-:Y:S01]  /*e520*/  FADD.FTZ R100, R85, R38 ;  /* 0x0000002655647221 */ /* 0x000fe20000010000 */
[----:B-1----:R-:W-:Y:S01]  /*e530*/  FADD.FTZ R26, R74, R27 ;  /* 0x0000001b4a1a7221 */ /* 0x002fe20000010000 */
[----:B------:R-:W0:Y:S01]  /*e540*/  MUFU.EX2 R79, R79 ;  /* 0x0000004f004f7308 */ /* 0x000e220000000800 */
[-CC-:B------:R-:W-:Y:S01]  /*e550*/  FFMA.FTZ R38, R30, R14.reuse, -R99.reuse ;  /* 0x0000000e1e267223 */ /* 0x180fe20000010863 */
[----:B------:R-:W-:Y:S01]  /*e560*/  FADD.FTZ R100, R89, R100 ;  /* 0x0000006459647221 */ /* 0x000fe20000010000 */
[----:B----4-:R-:W-:Y:S01]  /*e570*/  FADD.FTZ R23, R75, R26 ;  /* 0x0000001a4b177221 */ /* 0x010fe20000010000 */
[----:B------:R-:W-:Y:S02]  /*e580*/  FFMA.FTZ R99, R31, R14, -R99 ;  /* 0x0000000e1f637223 */ /* 0x000fe40000010863 */
[----:B------:R-:W-:Y:S02]  /*e590*/  FADD.FTZ R27, R73, R100 ;  /* 0x00000064491b7221 */ /* 0x000fe40000010000 */
[----:B------:R-:W1:Y:S01]  /*e5a0*/  MUFU.EX2 R66, R66 ;  /* 0x0000004200427308 */ /* 0x000e620000000800 */
[----:B---3--:R-:W-:Y:S01]  /*e5b0*/  FADD.FTZ R30, R78, R23 ;  /* 0x000000174e1e7221 */ /* 0x008fe20000010000 */
[----:B------:R-:W-:-:S04]  /*e5c0*/  FADD.FTZ R26, R76, R27 ;  /* 0x0000001b4c1a7221 */ /* 0x000fc80000010000 */
[----:B------:R-:W-:Y:S01]  /*e5d0*/  FADD.FTZ R23, R77, R26 ;  /* 0x0000001a4d177221 */ /* 0x000fe20000010000 */
[----:B------:R-:W-:Y:S01]  /*e5e0*/  F2FP.BF16.F32.PACK_AB R26, R85, R84 ;  /* 0x00000054551a723e */ /* 0x000fe200000010ff */
[----:B------:R-:W2:Y:S01]  /*e5f0*/  MUFU.EX2 R67, R67 ;  /* 0x0000004300437308 */ /* 0x000ea20000000800 */
[----:B0-----:R-:W-:Y:S01]  /*e600*/  FADD.FTZ R27, R79, R30 ;  /* 0x0000001e4f1b7221 */ /* 0x001fe20000010000 */
[----:B------:R-:W-:Y:S01]  /*e610*/  FADD.FTZ R84, R64, R23 ;  /* 0x0000001740547221 */ /* 0x000fe20000010000 */
[----:B------:R-:W-:Y:S02]  /*e620*/  F2FP.BF16.F32.PACK_AB R30, R77, R76 ;  /* 0x0000004c4d1e723e */ /* 0x000fe400000010ff */
[----:B------:R-:W-:-:S03]  /*e630*/  F2FP.BF16.F32.PACK_AB R23, R90, R29 ;  /* 0x0000001d5a17723e */ /* 0x000fc600000010ff */
[----:B------:R-:W0:Y:S01]  /*e640*/  MUFU.EX2 R70, R70 ;  /* 0x0000004600467308 */ /* 0x000e220000000800 */
[----:B-1----:R-:W-:Y:S01]  /*e650*/  FADD.FTZ R76, R66, R27 ;  /* 0x0000001b424c7221 */ /* 0x002fe20000010000 */
[----:B------:R-:W-:Y:S01]  /*e660*/  FADD.FTZ R27, R65, R84 ;  /* 0x00000054411b7221 */ /* 0x000fe20000010000 */
[----:B------:R1:W-:Y:S03]  /*e670*/  STSM.16.M88.4 [R144+0x24300], R20 ;  /* 0x0243001490007844 */ /* 0x0003e60000000200 */
[----:B------:R-:W-:Y:S01]  /*e680*/  FADD.FTZ R84, R68, R27 ;  /* 0x0000001b44547221 */ /* 0x000fe20000010000 */
[----:B------:R-:W-:Y:S01]  /*e690*/  F2FP.BF16.F32.PACK_AB R27, R87, R86 ;  /* 0x00000056571b723e */ /* 0x000fe200000010ff */
[----:B------:R-:W3:Y:S01]  /*e6a0*/  MUFU.EX2 R71, R71 ;  /* 0x0000004700477308 */ /* 0x000ee20000000800 */
[----:B--2---:R-:W-:Y:S01]  /*e6b0*/  FADD.FTZ R29, R67, R76 ;  /* 0x0000004c431d7221 */ /* 0x004fe20000010000 */
[----:B------:R-:W-:-:S06]  /*e6c0*/  FADD.FTZ R31, R69, R84 ;  /* 0x00000054451f7221 */ /* 0x000fcc0000010000 */
[----:B------:R-:W2:Y:S01]  /*e6d0*/  MUFU.EX2 R58, R58 ;  /* 0x0000003a003a7308 */ /* 0x000ea20000000800 */
[----:B0-----:R-:W-:Y:S01]  /*e6e0*/  FADD.FTZ R82, R70, R29 ;  /* 0x0000001d46527221 */ /* 0x001fe20000010000 */
[----:B------:R-:W-:Y:S01]  /*e6f0*/  F2FP.BF16.F32.PACK_AB R29, R75, R74 ;  /* 0x0000004a4b1d723e */ /* 0x000fe200000010ff */
[----:B------:R-:W-:Y:S01]  /*e700*/  FADD.FTZ R74, R56, R31 ;  /* 0x0000001f384a7221 */ /* 0x000fe20000010000 */
[----:B------:R-:W-:Y:S02]  /*e710*/  F2FP.BF16.F32.PACK_AB R31, R79, R78 ;  /* 0x0000004e4f1f723e */ /* 0x000fe400000010ff */
[----:B-1----:R-:W-:Y:S02]  /*e720*/  F2FP.BF16.F32.PACK_AB R20, R65, R64 ;  /* 0x000000404114723e */ /* 0x002fe400000010ff */
[----:B------:R-:W-:Y:S01]  /*e730*/  MUFU.EX2 R59, R59 ;  /* 0x0000003b003b7308 */ /* 0x000fe20000000800 */
[----:B---3--:R-:W-:Y:S01]  /*e740*/  FADD.FTZ R75, R71, R82 ;  /* 0x00000052474b7221 */ /* 0x008fe20000010000 */
[----:B------:R-:W-:-:S02]  /*e750*/  F2FP.BF16.F32.PACK_AB R22, R69, R68 ;  /* 0x000000444516723e */ /* 0x000fc400000010ff */
[----:B------:R-:W-:-:S04]  /*e760*/  F2FP.BF16.F32.PACK_AB R21, R67, R66 ;  /* 0x000000424315723e */ /* 0x000fc800000010ff */
[----:B------:R-:W-:Y:S01]  /*e770*/  MUFU.EX2 R62, R62 ;  /* 0x0000003e003e7308 */ /* 0x000fe20000000800 */
[----:B--2---:R-:W-:Y:S01]  /*e780*/  FADD.FTZ R78, R58, R75 ;  /* 0x0000004b3a4e7221 */ /* 0x004fe20000010000 */
[----:B------:R-:W-:-:S04]  /*e790*/  FADD.FTZ R75, R57, R74 ;  /* 0x0000004a394b7221 */ /* 0x000fc80000010000 */
[----:B------:R-:W-:Y:S02]  /*e7a0*/  FADD.FTZ R74, R60, R75 ;  /* 0x0000004b3c4a7221 */ /* 0x000fe40000010000 */
[----:B------:R-:W0:Y:S08]  /*e7b0*/  MUFU.EX2 R61, R61 ;  /* 0x0000003d003d7308 */ /* 0x000e300000000800 */
[----:B------:R-:W-:Y:S08]  /*e7c0*/  MUFU.EX2 R63, R63 ;  /* 0x0000003f003f7308 */ /* 0x000ff00000000800 */
[----:B------:R-:W1:Y:S01]  /*e7d0*/  MUFU.EX2 R39, R39 ;  /* 0x0000002700277308 */ /* 0x000e620000000800 */
[----:B0-----:R-:W-:-:S07]  /*e7e0*/  FADD.FTZ R74, R61, R74 ;  /* 0x0000004a3d4a7221 */ /* 0x001fce0000010000 */
[----:B------:R-:W0:Y:S08]  /*e7f0*/  MUFU.EX2 R49, R49 ;  /* 0x0000003100317308 */ /* 0x000e300000000800 */
[----:B------:R2:W-:Y:S01]  /*e800*/  MUFU.EX2 R76, R55 ;  /* 0x00000037004c7308 */ /* 0x0005e20000000800 */
[----:B-1----:R-:W-:-:S07]  /*e810*/  FADD.FTZ R74, R39, R74 ;  /* 0x0000004a274a7221 */ /* 0x002fce0000010000 */
[----:B------:R-:W1:Y:S01]  /*e820*/  MUFU.EX2 R34, R98 ;  /* 0x0000006200227308 */ /* 0x000e620000000800 */
[----:B--2---:R-:W-:-:S04]  /*e830*/  FADD.FTZ R55, R59, R78 ;  /* 0x0000004e3b377221 */ /* 0x004fc80000010000 */
[----:B------:R-:W-:-:S03]  /*e840*/  FADD.FTZ R78, R62, R55 ;  /* 0x000000373e4e7221 */ /* 0x000fc60000010000 */
[----:B------:R-:W2:Y:S01]  /*e850*/  MUFU.EX2 R52, R52 ;  /* 0x0000003400347308 */ /* 0x000ea20000000800 */
[----:B------:R-:W-:-:S04]  /*e860*/  FADD.FTZ R78, R63, R78 ;  /* 0x0000004e3f4e7221 */ /* 0x000fc80000010000 */
[----:B------:R-:W-:-:S03]  /*e870*/  FADD.FTZ R23, R15, R78 ;  /* 0x0000004e0f177221 */ /* 0x000fc60000010000 */
[----:B------:R3:W4:Y:S08]  /*e880*/  MUFU.EX2 R35, R24 ;  /* 0x0000001800237308 */ /* 0x0007300000000800 */
[----:B------:R-:W4:Y:S01]  /*e890*/  MUFU.EX2 R53, R53 ;  /* 0x0000003500357308 */ /* 0x000f220000000800 */
[----:B---3--:R-:W-:-:S05]  /*e8a0*/  F2FP.BF16.F32.PACK_AB R24, R88, R81 ;  /* 0x000000515818723e */ /* 0x008fca00000010ff */
[----:B------:R0:W-:Y:S02]  /*e8b0*/  STSM.16.M88.4 [R144+0x25b00], R24 ;  /* 0x025b001890007844 */ /* 0x0001e40000000200 */
[----:B------:R3:W4:Y:S08]  /*e8c0*/  MUFU.EX2 R43, R28 ;  /* 0x0000001c002b7308 */ /* 0x0007300000000800 */
[----:B------:R-:W4:Y:S01]  /*e8d0*/  MUFU.EX2 R92, R92 ;  /* 0x0000005c005c7308 */ /* 0x000f220000000800 */
[----:B---3--:R-:W-:Y:S01]  /*e8e0*/  F2FP.BF16.F32.PACK_AB R28, R73, R89 ;  /* 0x00000059491c723e */ /* 0x008fe200000010ff */
[----:B0-----:R-:W-:Y:S01]  /*e8f0*/  FADD.FTZ R25, R49, R74 ;  /* 0x0000004a31197221 */ /* 0x001fe20000010000 */
[----:B------:R-:W-:-:S05]  /*e900*/  FADD.FTZ R27, R42, R23 ;  /* 0x000000172a1b7221 */ /* 0x000fca0000010000 */
[----:B------:R-:W0:Y:S01]  /*e910*/  MUFU.EX2 R80, R94 ;  /* 0x0000005e00507308 */ /* 0x000e220000000800 */
[----:B------:R1:W-:Y:S01]  /*e920*/  STSM.16.M88.4 [R144+0x27300], R28 ;  /* 0x0273001c90007844 */ /* 0x0003e20000000200 */
[----:B------:R-:W-:Y:S01]  /*e930*/  FADD.FTZ R25, R48, R25 ;  /* 0x0000001930197221 */ /* 0x000fe20000010000 */
[----:B------:R-:W-:Y:S01]  /*e940*/  F2FP.BF16.F32.PACK_AB R23, R71, R70 ;  /* 0x000000464717723e */ /* 0x000fe200000010ff */
[----:B------:R-:W-:Y:S01]  /*e950*/  IMAD.MOV.U32 R71, RZ, RZ, RZ ;  /* 0x000000ffff477224 */ /* 0x000fe200078e00ff */
[----:B------:R-:W-:Y:S02]  /*e960*/  F2FP.BF16.F32.PACK_AB R24, R57, R56 ;  /* 0x000000383918723e */ /* 0x000fe400000010ff */
[----:B------:R-:W-:Y:S01]  /*e970*/  F2FP.BF16.F32.PACK_AB R26, R61, R60 ;  /* 0x0000003c3d1a723e */ /* 0x000fe200000010ff */
[----:B------:R-:W3:Y:S01]  /*e980*/  MUFU.EX2 R93, R93 ;  /* 0x0000005d005d7308 */ /* 0x000ee20000000800 */
[----:B------:R0:W-:Y:S01]  /*e990*/  STSM.16.M88.4 [R144+0x28b00], R20 ;  /* 0x028b001490007844 */ /* 0x0001e20000000200 */
[----:B------:R-:W-:-:S02]  /*e9a0*/  IMAD.MOV.U32 R70, RZ, RZ, R71 ;  /* 0x000000ffff467224 */ /* 0x000fc400078e0047 */
[--C-:B------:R-:W-:Y:S02]  /*e9b0*/  IMAD.MOV.U32 R69, RZ, RZ, R71.reuse ;  /* 0x000000ffff457224 */ /* 0x100fe400078e0047 */
[----:B------:R-:W-:Y:S02]  /*e9c0*/  IMAD.MOV.U32 R68, RZ, RZ, R71 ;  /* 0x000000ffff447224 */ /* 0x000fe400078e0047 */
[----:B------:R-:W3:Y:S01]  /*e9d0*/  MUFU.EX2 R73, R91 ;  /* 0x0000005b00497308 */ /* 0x000ee20000000800 */
[----:B-1----:R-:W-:Y:S01]  /*e9e0*/  FADD.FTZ R28, R34, R27 ;  /* 0x0000001b221c7221 */ /* 0x002fe20000010000 */
[----:B--2---:R-:W-:Y:S01]  /*e9f0*/  FADD.FTZ R30, R52, R25 ;  /* 0x00000019341e7221 */ /* 0x004fe20000010000 */
[----:B------:R-:W-:Y:S01]  /*ea00*/  F2FP.BF16.F32.PACK_AB R25, R59, R58 ;  /* 0x0000003a3b19723e */ /* 0x000fe200000010ff */
[----:B------:R-:W-:Y:S02]  /*ea10*/  IMAD.MOV.U32 R67, RZ, RZ, R71 ;  /* 0x000000ffff437224 */ /* 0x000fe400078e0047 */
[----:B----4-:R-:W-:Y:S01]  /*ea20*/  FADD.FTZ R28, R35, R28 ;  /* 0x0000001c231c7221 */ /* 0x010fe20000010000 */
[----:B------:R-:W-:Y:S01]  /*ea30*/  FADD.FTZ R29, R53, R30 ;  /* 0x0000001e351d7221 */ /* 0x000fe20000010000 */
[----:B------:R-:W-:Y:S01]  /*ea40*/  F2FP.BF16.F32.PACK_AB R27, R63, R62 ;  /* 0x0000003e3f1b723e */ /* 0x000fe200000010ff */
[----:B------:R-:W1:Y:S01]  /*ea50*/  MUFU.EX2 R40, R40 ;  /* 0x0000002800287308 */ /* 0x000e620000000800 */
[----:B------:R-:W-:Y:S01]  /*ea60*/  FADD.FTZ R55, R43, R28 ;  /* 0x0000001c2b377221 */ /* 0x000fe20000010000 */
[----:B------:R-:W-:Y:S01]  /*ea70*/  FADD.FTZ R28, R92, R29 ;  /* 0x0000001d5c1c7221 */ /* 0x000fe20000010000 */
[----:B0-----:R-:W-:Y:S01]  /*ea80*/  F2FP.BF16.F32.PACK_AB R20, R49, R39 ;  /* 0x000000273114723e */ /* 0x001fe200000010ff */
[----:B------:R0:W-:Y:S01]  /*ea90*/  STSM.16.M88.4 [R144+0x2a300], R24 ;  /* 0x02a3001890007844 */ /* 0x0001e20000000200 */
[----:B------:R-:W-:Y:S01]  /*eaa0*/  FADD.FTZ R30, R80, R55 ;  /* 0x00000037501e7221 */ /* 0x000fe20000010000 */
[----:B---3--:R-:W-:Y:S01]  /*eab0*/  FADD.FTZ R29, R93, R28 ;  /* 0x0000001c5d1d7221 */ /* 0x008fe20000010000 */
[----:B------:R-:W-:Y:S01]  /*eac0*/  F2FP.BF16.F32.PACK_AB R21, R42, R15 ;  /* 0x0000000f2a15723e */ /* 0x000fe200000010ff */
[----:B------:R-:W2:Y:S01]  /*ead0*/  MUFU.EX2 R51, R51 ;  /* 0x0000003300337308 */ /* 0x000ea20000000800 */
[----:B------:R-:W-:Y:S01]  /*eae0*/  FADD.FTZ R39, R73, R30 ;  /* 0x0000001e49277221 */ /* 0x000fe20000010000 */
[----:B------:R-:W-:Y:S01]  /*eaf0*/  FADD.FTZ R29, R96, R29 ;  /* 0x0000001d601d7221 */ /* 0x000fe20000010000 */
[----:B------:R-:W-:Y:S01]  /*eb00*/  F2FP.BF16.F32.PACK_AB R23, R35, R34 ;  /* 0x000000222317723e */ /* 0x000fe200000010ff */
[----:B------:R-:W-:-:S02]  /*eb10*/  IMAD.MOV.U32 R66, RZ, RZ, R71 ;  /* 0x000000ffff427224 */ /* 0x000fc400078e0047 */
[----:B------:R-:W-:Y:S01]  /*eb20*/  FADD.FTZ R28, R76, R39 ;  /* 0x000000274c1c7221 */ /* 0x000fe20000010000 */
[----:B------:R-:W-:Y:S01]  /*eb30*/  F2FP.BF16.F32.PACK_AB R22, R52, R48 ;  /* 0x000000303416723e */ /* 0x000fe200000010ff */
[----:B------:R-:W-:Y:S01]  /*eb40*/  IMAD.MOV.U32 R65, RZ, RZ, R71 ;  /* 0x000000ffff417224 */ /* 0x000fe200078e0047 */
[----:B------:R-:W3:Y:S01]  /*eb50*/  MUFU.EX2 R41, R41 ;  /* 0x0000002900297308 */ /* 0x000ee20000000800 */
[----:B-1----:R-:W-:Y:S01]  /*eb60*/  FADD.FTZ R30, R40, R29 ;  /* 0x0000001d281e7221 */ /* 0x002fe20000010000 */
[--C-:B------:R-:W-:Y:S01]  /*eb70*/  IMAD.MOV.U32 R64, RZ, RZ, R71.reuse ;  /* 0x000000ffff407224 */ /* 0x100fe200078e0047 */
[----:B------:R-:W-:Y:S01]  /*eb80*/  STSM.16.M88.4 [R144+0x2bb00], R20 ;  /* 0x02bb001490007844 */ /* 0x000fe20000000200 */
[----:B0-----:R-:W-:Y:S01]  /*eb90*/  F2FP.BF16.F32.PACK_AB R24, R92, R53 ;  /* 0x000000355c18723e */ /* 0x001fe200000010ff */
[--C-:B------:R-:W-:Y:S01]  /*eba0*/  IMAD.MOV.U32 R63, RZ, RZ, R71.reuse ;  /* 0x000000ffff3f7224 */ /* 0x100fe200078e0047 */
[----:B------:R-:W-:Y:S01]  /*ebb0*/  F2FP.BF16.F32.PACK_AB R26, R96, R93 ;  /* 0x0000005d601a723e */ /* 0x000fe200000010ff */
[--C-:B------:R-:W-:Y:S01]  /*ebc0*/  IMAD.MOV.U32 R62, RZ, RZ, R71.reuse ;  /* 0x000000ffff3e7224 */ /* 0x100fe200078e0047 */
[----:B------:R-:W0:Y:S01]  /*ebd0*/  MUFU.EX2 R54, R54 ;  /* 0x0000003600367308 */ /* 0x000e220000000800 */
[----:B--2---:R-:W-:Y:S01]  /*ebe0*/  FADD.FTZ R15, R51, R28 ;  /* 0x0000001c330f7221 */ /* 0x004fe20000010000 */
[----:B------:R-:W-:Y:S01]  /*ebf0*/  F2FP.BF16.F32.PACK_AB R25, R80, R43 ;  /* 0x0000002b5019723e */ /* 0x000fe200000010ff */
[----:B------:R-:W-:-:S02]  /*ec00*/  IMAD.MOV.U32 R61, RZ, RZ, R71 ;  /* 0x000000ffff3d7224 */ /* 0x000fc400078e0047 */
[--C-:B------:R-:W-:Y:S02]  /*ec10*/  IMAD.MOV.U32 R60, RZ, RZ, R71.reuse ;  /* 0x000000ffff3c7224 */ /* 0x100fe400078e0047 */
[--C-:B------:R-:W-:Y:S01]  /*ec20*/  IMAD.MOV.U32 R59, RZ, RZ, R71.reuse ;  /* 0x000000ffff3b7224 */ /* 0x100fe200078e0047 */
[----:B------:R-:W1:Y:S01]  /*ec30*/  MUFU.EX2 R36, R36 ;  /* 0x0000002400247308 */ /* 0x000e620000000800 */
[----:B---3--:R-:W-:Y:S01]  /*ec40*/  FADD.FTZ R27, R41, R30 ;  /* 0x0000001e291b7221 */ /* 0x008fe20000010000 */
[--C-:B------:R-:W-:Y:S02]  /*ec50*/  IMAD.MOV.U32 R58, RZ, RZ, R71.reuse ;  /* 0x000000ffff3a7224 */ /* 0x100fe400078e0047 */
[--C-:B------:R-:W-:Y:S02]  /*ec60*/  IMAD.MOV.U32 R57, RZ, RZ, R71.reuse ;  /* 0x000000ffff397224 */ /* 0x100fe400078e0047 */
[----:B------:R-:W-:Y:S02]  /*ec70*/  IMAD.MOV.U32 R56, RZ, RZ, R71 ;  /* 0x000000ffff387224 */ /* 0x000fe400078e0047 */
        /* <DEDUP_REMOVED lines=8> */
[----:B------:R-:W-:Y:S01]  /*ed00*/  F2FP.BF16.F32.PACK_AB R27, R76, R73 ;  /* 0x000000494c1b723e */ /* 0x000fe200000010ff */
[--C-:B------:R-:W-:Y:S02]  /*ed10*/  IMAD.MOV.U32 R52, RZ, RZ, R71.reuse ;  /* 0x000000ffff347224 */ /* 0x100fe400078e0047 */
[----:B------:R-:W-:Y:S02]  /*ed20*/  IMAD.MOV.U32 R51, RZ, RZ, R71 ;  /* 0x000000ffff337224 */ /* 0x000fe400078e0047 */
[----:B------:R1:W-:Y:S01]  /*ed30*/  STSM.16.M88.4 [R144+0x2d300], R24 ;  /* 0x02d3001890007844 */ /* 0x0003e20000000200 */
[----:B------:R-:W3:Y:S01]  /*ed40*/  MUFU.EX2 R31, R97 ;  /* 0x00000061001f7308 */ /* 0x000ee20000000800 */
[----:B--2---:R-:W-:Y:S01]  /*ed50*/  FADD.FTZ R30, R50, R15 ;  /* 0x0000000f321e7221 */ /* 0x004fe20000010000 */
[----:B------:R-:W-:-:S02]  /*ed60*/  IMAD.MOV.U32 R49, RZ, RZ, R71 ;  /* 0x000000ffff317224 */ /* 0x000fc400078e0047 */
[--C-:B------:R-:W-:Y:S02]  /*ed70*/  IMAD.MOV.U32 R48, RZ, RZ, R71.reuse ;  /* 0x000000ffff307224 */ /* 0x100fe400078e0047 */
[--C-:B------:R-:W-:Y:S02]  /*ed80*/  IMAD.MOV.U32 R43, RZ, RZ, R71.reuse ;  /* 0x000000ffff2b7224 */ /* 0x100fe400078e0047 */
[----:B------:R-:W2:Y:S01]  /*ed90*/  MUFU.EX2 R44, R44 ;  /* 0x0000002c002c7308 */ /* 0x000ea20000000800 */
[----:B0-----:R-:W-:Y:S01]  /*eda0*/  FADD.FTZ R15, R37, R28 ;  /* 0x0000001c250f7221 */ /* 0x001fe20000010000 */
[----:B------:R-:W-:Y:S01]  /*edb0*/  F2FP.BF16.F32.PACK_AB R28, R41, R40 ;  /* 0x00000028291c723e */ /* 0x000fe200000010ff */
[--C-:B------:R-:W-:Y:S02]  /*edc0*/  IMAD.MOV.U32 R41, RZ, RZ, R71.reuse ;  /* 0x000000ffff297224 */ /* 0x100fe400078e0047 */
[--C-:B------:R-:W-:Y:S02]  /*edd0*/  IMAD.MOV.U32 R40, RZ, RZ, R71.reuse ;  /* 0x000000ffff287224 */ /* 0x100fe400078e0047 */
[--C-:B------:R-:W-:Y:S01]  /*ede0*/  IMAD.MOV.U32 R39, RZ, RZ, R71.reuse ;  /* 0x000000ffff277224 */ /* 0x100fe200078e0047 */
[----:B------:R-:W0:Y:S01]  /*edf0*/  MUFU.EX2 R47, R47 ;  /* 0x0000002f002f7308 */ /* 0x000e220000000800 */
[----:B---3--:R-:W-:Y:S01]  /*ee00*/  FADD.FTZ R34, R31, R30 ;  /* 0x0000001e1f227221 */ /* 0x008fe20000010000 */
[----:B------:R-:W-:Y:S01]  /*ee10*/  F2FP.BF16.F32.PACK_AB R30, R37, R36 ;  /* 0x00000024251e723e */ /* 0x000fe200000010ff */
[--C-:B------:R-:W-:Y:S01]  /*ee20*/  IMAD.MOV.U32 R37, RZ, RZ, R71.reuse ;  /* 0x000000ffff257224 */ /* 0x100fe200078e0047 */
[----:B------:R-:W-:Y:S01]  /*ee30*/  F2FP.BF16.F32.PACK_AB R31, R31, R50 ;  /* 0x000000321f1f723e */ /* 0x000fe200000010ff */
[----:B------:R-:W-:-:S02]  /*ee40*/  IMAD.MOV.U32 R50, RZ, RZ, R71 ;  /* 0x000000ffff327224 */ /* 0x000fc400078e0047 */
[----:B------:R-:W-:Y:S01]  /*ee50*/  IMAD.MOV.U32 R36, RZ, RZ, R71 ;  /* 0x000000ffff247224 */ /* 0x000fe200078e0047 */
[----:B------:R-:W3:Y:S01]  /*ee60*/  MUFU.EX2 R45, R45 ;  /* 0x0000002d002d7308 */ /* 0x000ee20000000800 */
[----:B--2---:R-:W-:Y:S01]  /*ee70*/  FADD.FTZ R42, R44, R15 ;  /* 0x0000000f2c2a7221 */ /* 0x004fe20000010000 */
[----:B------:R2:W-:Y:S01]  /*ee80*/  STSM.16.M88.4 [R144+0x2eb00], R28 ;  /* 0x02eb001c90007844 */ /* 0x0005e20000000200 */
[--C-:B-1----:R-:W-:Y:S02]  /*ee90*/  IMAD.MOV.U32 R27, RZ, RZ, R71.reuse ;  /* 0x000000ffff1b7224 */ /* 0x102fe400078e0047 */
[--C-:B------:R-:W-:Y:S02]  /*eea0*/  IMAD.MOV.U32 R26, RZ, RZ, R71.reuse ;  /* 0x000000ffff1a7224 */ /* 0x100fe400078e0047 */
[--C-:B------:R-:W-:Y:S01]  /*eeb0*/  IMAD.MOV.U32 R25, RZ, RZ, R71.reuse ;  /* 0x000000ffff197224 */ /* 0x100fe200078e0047 */
[----:B------:R-:W-:Y:S01]  /*eec0*/  MUFU.EX2 R32, R32 ;  /* 0x0000002000207308 */ /* 0x000fe20000000800 */
[----:B0-----:R-:W-:Y:S01]  /*eed0*/  FADD.FTZ R15, R47, R34 ;  /* 0x000000222f0f7221 */ /* 0x001fe20000010000 */
[----:B------:R-:W-:-:S02]  /*eee0*/  IMAD.MOV.U32 R34, RZ, RZ, R71 ;  /* 0x000000ffff227224 */ /* 0x000fc400078e0047 */
[----:B------:R-:W-:-:S04]  /*eef0*/  IMAD.MOV.U32 R24, RZ, RZ, R71 ;  /* 0x000000ffff187224 */ /* 0x000fc800078e0047 */
[----:B------:R-:W0:Y:S01]  /*ef00*/  MUFU.EX2 R33, R33 ;  /* 0x0000002100217308 */ /* 0x000e220000000800 */
[C---:B---3--:R-:W-:Y:S01]  /*ef10*/  FADD.FTZ R35, R45.reuse, R42 ;  /* 0x0000002a2d237221 */ /* 0x048fe20000010000 */
[----:B------:R-:W-:Y:S01]  /*ef20*/  F2FP.BF16.F32.PACK_AB R20, R45, R44 ;  /* 0x0000002c2d14723e */ /* 0x000fe200000010ff */
[--C-:B------:R-:W-:Y:S02]  /*ef30*/  IMAD.MOV.U32 R45, RZ, RZ, R71.reuse ;  /* 0x000000ffff2d7224 */ /* 0x100fe400078e0047 */
[--C-:B------:R-:W-:Y:S02]  /*ef40*/  IMAD.MOV.U32 R44, RZ, RZ, R71.reuse ;  /* 0x000000ffff2c7224 */ /* 0x100fe400078e0047 */
[--C-:B------:R-:W-:Y:S01]  /*ef50*/  IMAD.MOV.U32 R42, RZ, RZ, R71.reuse ;  /* 0x000000ffff2a7224 */ /* 0x100fe200078e0047 */
[----:B------:R-:W1:Y:S01]  /*ef60*/  MUFU.EX2 R46, R46 ;  /* 0x0000002e002e7308 */ /* 0x000e620000000800 */
[--C-:B--2---:R-:W-:Y:S02]  /*ef70*/  IMAD.MOV.U32 R31, RZ, RZ, R71.reuse ;  /* 0x000000ffff1f7224 */ /* 0x104fe400078e0047 */
[----:B------:R-:W-:-:S02]  /*ef80*/  IMAD.MOV.U32 R30, RZ, RZ, R71 ;  /* 0x000000ffff1e7224 */ /* 0x000fc400078e0047 */
[--C-:B------:R-:W-:Y:S02]  /*ef90*/  IMAD.MOV.U32 R29, RZ, RZ, R71.reuse ;  /* 0x000000ffff1d7224 */ /* 0x100fe400078e0047 */
[----:B------:R-:W-:Y:S01]  /*efa0*/  IMAD.MOV.U32 R28, RZ, RZ, R71 ;  /* 0x000000ffff1c7224 */ /* 0x000fe200078e0047 */
[----:B------:R-:W-:Y:S01]  /*efb0*/  MUFU.EX2 R38, R38 ;  /* 0x0000002600267308 */ /* 0x000fe20000000800 */
[----:B0-----:R-:W-:Y:S01]  /*efc0*/  F2FP.BF16.F32.PACK_AB R22, R33, R32 ;  /* 0x000000202116723e */ /* 0x001fe200000010ff */
[----:B------:R-:W-:Y:S01]  /*efd0*/  FADD.FTZ R32, R32, R35 ;  /* 0x0000002320207221 */ /* 0x000fe20000010000 */
[----:B------:R-:W-:-:S05]  /*efe0*/  IMAD.MOV.U32 R35, RZ, RZ, R71 ;  /* 0x000000ffff237224 */ /* 0x000fca00078e0047 */
[----:B------:R-:W0:Y:S01]  /*eff0*/  MUFU.EX2 R99, R99 ;  /* 0x0000006300637308 */ /* 0x000e220000000800 */
[C---:B-1----:R-:W-:Y:S01]  /*f000*/  FADD.FTZ R15, R46.reuse, R15 ;  /* 0x0000000f2e0f7221 */ /* 0x042fe20000010000 */
[----:B------:R-:W-:Y:S01]  /*f010*/  F2FP.BF16.F32.PACK_AB R21, R46, R47 ;  /* 0x0000002f2e15723e */ /* 0x000fe200000010ff */
[--C-:B------:R-:W-:Y:S02]  /*f020*/  IMAD.MOV.U32 R47, RZ, RZ, R71.reuse ;  /* 0x000000ffff2f7224 */ /* 0x100fe400078e0047 */
[----:B------:R-:W-:Y:S01]  /*f030*/  IMAD.MOV.U32 R46, RZ, RZ, R71 ;  /* 0x000000ffff2e7224 */ /* 0x000fe200078e0047 */
[----:B0-----:R-:W-:Y:S01]  /*f040*/  F2FP.BF16.F32.PACK_AB R23, R99, R38 ;  /* 0x000000266317723e */ /* 0x001fe200000010ff */
[----:B------:R-:W-:-:S04]  /*f050*/  FADD.FTZ R38, R38, R15 ;  /* 0x0000000f26267221 */ /* 0x000fc80000010000 */
[----:B------:R0:W-:Y:S01]  /*f060*/  STSM.16.M88.4 [R144+0x30300], R20 ;  /* 0x0303001490007844 */ /* 0x0001e20000000200 */
[----:B------:R-:W-:Y:S01]  /*f070*/  FADD.FTZ R15, R99, R38 ;  /* 0x00000026630f7221 */ /* 0x000fe20000010000 */
[--C-:B------:R-:W-:Y:S01]  /*f080*/  IMAD.MOV.U32 R38, RZ, RZ, R71.reuse ;  /* 0x000000ffff267224 */ /* 0x100fe200078e0047 */
[----:B------:R1:W-:Y:S06]  /*f090*/  MEMBAR.ALL.CTA ;  /* 0x0000000000007992 */ /* 0x0003ec0000008000 */
[----:B-1----:R-:W1:Y:S01]  /*f0a0*/  FENCE.VIEW.ASYNC.S ;  /* 0x00000000000073c6 */ /* 0x002e620000000000 */
[----:B0-----:R-:W-:Y:S01]  /*f0b0*/  FADD.FTZ R20, R33, R32 ;  /* 0x0000002021147221 */ /* 0x001fe20000010000 */
[----:B------:R-:W-:-:S02]  /*f0c0*/  IMAD.MOV.U32 R33, RZ, RZ, R71 ;  /* 0x000000ffff217224 */ /* 0x000fc400078e0047 */
[----:B------:R-:W-:Y:S02]  /*f0d0*/  IMAD.MOV.U32 R32, RZ, RZ, R71 ;  /* 0x000000ffff207224 */ /* 0x000fe400078e0047 */
[----:B------:R0:W-:Y:S04]  /*f0e0*/  STL [R1+0x20], R20 ;  /* 0x0000201401007387 */ /* 0x0001e80000100800 */
[----:B------:R0:W-:Y:S01]  /*f0f0*/  STL [R1+0x24], R15 ;  /* 0x0000240f01007387 */ /* 0x0001e20000100800 */
[----:B-1----:R-:W-:Y:S01]  /*f100*/  NOP ;  /* 0x0000000000007918 */ /* 0x002fe20000000000 */
[----:B------:R-:W-:Y:S05]  /*f110*/  @!P2 BRA `(.L_x_8674) ;  /* 0x000000480054a947 */ /* 0x000fea0003800000 */
[----:B------:R-:W-:Y:S02]  /*f120*/  VIADD R14, R110, 0xfffffffe ;  /* 0xfffffffe6e0e7836 */ /* 0x000fe40000000000 */
[----:B------:R-:W-:Y:S02]  /*f130*/  IMAD.MOV.U32 R155, RZ, RZ, R72 ;  /* 0x000000ffff9b7224 */ /* 0x000fe400078e0048 */
[----:B------:R-:W-:Y:S01]  /*f140*/  IMAD.MOV.U32 R154, RZ, RZ, R0 ;  /* 0x000000ffff9a7224 */ /* 0x000fe200078e0000 */
[----:B------:R1:W-:Y:S04]  /*f150*/  STL [R1+0x1c], R14 ;  /* 0x00001c0e01007387 */ /* 0x0003e80000100800 */
[----:B------:R1:W5:Y:S01]  /*f160*/  LDL.LU R156, [R1+0x40] ;  /* 0x00004000019c7983 */ /* 0x0003620000300800 */
[----:B0-----:R-:W-:Y:S01]  /*f170*/  IMAD.MOV.U32 R15, RZ, RZ, R148 ;  /* 0x000000ffff0f7224 */ /* 0x001fe200078e0094 */
        /* <DEDUP_REMOVED lines=23> */
[----:B-1----:R-:W-:-:S07]  /*f2f0*/  CS2R R24, SRZ ;  /* 0x0000000000187805 */ /* 0x002fce000001ff00 */
.L_x_8685:
        /* <DEDUP_REMOVED lines=12> */
.L_x_8676:
[----:B------:R-:W-:Y:S01]  /*f3c0*/  IMAD R0, R148, 0x8, R18 ;  /* 0x0000000894007824 */ /* 0x000fe200078e0212 */
[----:B------:R-:W-:-:S04]  /*f3d0*/  SHF.L.U32 R21, R14, 0x1f, RZ ;  /* 0x0000001f0e157819 */ /* 0x000fc800000006ff */
[----:B------:R0:W1:Y:S01]  /*f3e0*/  SYNCS.PHASECHK.TRANS64.TRYWAIT P3, [R0+URZ+0x31c30], R21 ;  /* 0x031c3015000075a7 */ /* 0x000062000806017f */
[----:B------:R-:W-:Y:S05]  /*f3f0*/  @!P0 BRA `(.L_x_8677) ;  /* 0x0000000000048947 */ /* 0x000fea0003800000 */
[----:B------:R-:W-:Y:S01]  /*f400*/  BPT.TRAP 0x1 ;  /* 0x000000040000795c */ /* 0x000fe20000300000 */
.L_x_8677:
[----:B------:R-:W-:Y:S04]  /*f410*/  BSSY B0, `(.L_x_8675) ;  /* 0x0000004000007945 */ /* 0x000fe80003800000 */
[----:B-1----:R-:W-:Y:S05]  /*f420*/  @P3 BRA `(.L_x_8678) ;  /* 0x0000000000083947 */ /* 0x002fea0003800000 */
[----:B------:R-:W1:Y:S02]  /*f430*/  SYNCS.PHASECHK.TRANS64.TRYWAIT P3, [R0+URZ+0x31c30], R21 ;  /* 0x031c3015000075a7 */ /* 0x000e64000806017f */
[----:B-1----:R-:W-:Y:S05]  /*f440*/  @!P3 BRA `(.L_x_8679) ;  /* 0x000000c800acb947 */ /* 0x002fea0003800000 */
.L_x_8678:
[----:B------:R-:W-:Y:S05]  /*f450*/  BSYNC B0 ;  /* 0x0000000000007941 */ /* 0x000fea0003800000 */
.L_x_8675:
[----:B------:R-:W2:Y:S01]  /*f460*/  LDL R14, [R1+0x4c] ;  /* 0x00004c00010e7983 */ /* 0x000ea20000100800 */
[----:B------:R-:W-:Y:S01]  /*f470*/  IMAD.MOV.U32 R23, RZ, RZ, -0x7fffffe0 ;  /* 0x80000020ff177424 */ /* 0x000fe200078e00ff */
[----:B------:R-:W-:Y:S05]  /*f480*/  WARPSYNC.ALL ;  /* 0x0000000000007948 */ /* 0x000fea0003800000 */
[----:B01----:R-:W0:Y:S01]  /*f490*/  S2R R0, SR_TID.X ;  /* 0x0000000000007919 */ /* 0x003e220000002100 */
[----:B------:R-:W-:Y:S01]  /*f4a0*/  R2UR UR59, R23 ;  /* 0x00000000173b72ca */ /* 0x000fe200000e0000 */
[----:B------:R-:W-:Y:S01]  /*f4b0*/  IMAD.MOV.U32 R151, RZ, RZ, -0x7fffffe0 ;  /* 0x80000020ff977424 */ /* 0x000fe200078e00ff */
[----:B------:R-:W-:Y:S01]  /*f4c0*/  R2UR UR56, R2 ;  /* 0x00000000023872ca */ /* 0x000fe200000e0000 */
[----:B------:R-:W-:Y:S01]  /*f4d0*/  IMAD.MOV.U32 R73, RZ, RZ, -0x7fffffe0 ;  /* 0x80000020ff497424 */ /* 0x000fe200078e00ff */
[----:B------:R-:W-:Y:S01]  /*f4e0*/  R2UR UR57, R3 ;  /* 0x00000000033972ca */ /* 0x000fe200000e0000 */
[----:B------:R-:W-:Y:S01]  /*f4f0*/  IMAD.MOV.U32 R21, RZ, RZ, -0x7fffffe0 ;  /* 0x80000020ff157424 */ /* 0x000fe200078e00ff */
[----:B------:R-:W-:Y:S01]  /*f500*/  R2UR UR19, R23 ;  /* 0x00000000171372ca */ /* 0x000fe200000e0000 */
[----:B------:R-:W-:Y:S01]  /*f510*/  STL [R1+0xbc], R25 ;  /* 0x0000bc1901007387 */ /* 0x000fe20000100800 */
[C---:B------:R-:W-:Y:S01]  /*f520*/  R2UR UR7, R73.reuse ;  /* 0x00000000490772ca */ /* 0x040fe200000e0000 */
[----:B------:R-:W-:Y:S01]  /*f530*/  IMAD.MOV.U32 R153, RZ, RZ, -0x7fffffe0 ;  /* 0x80000020ff997424 */ /* 0x000fe200078e00ff */
[----:B------:R-:W-:Y:S01]  /*f540*/  R2UR UR11, R73 ;  /* 0x00000000490b72ca */ /* 0x000fe200000e0000 */
[----:B------:R-:W-:Y:S01]  /*f550*/  STL [R1+0xb8], R24 ;  /* 0x0000b81801007387 */ /* 0x000fe20000100800 */
[----:B------:R-:W-:-:S02]  /*f560*/  R2UR UR9, R21 ;  /* 0x00000000150972ca */ /* 0x000fc400000e0000 */
[----:B------:R-:W-:Y:S01]  /*f570*/  MOV R78, UR59 ;  /* 0x0000003b004e7c02 */ /* 0x000fe20008000f00 */
[----:B------:R-:W-:Y:S01]  /*f580*/  STL [R1+0xb4], R19 ;  /* 0x0000b41301007387 */ /* 0x000fe20000100800 */
[----:B------:R-:W-:Y:S02]  /*f590*/  R2UR UR59, R151 ;  /* 0x00000000973b72ca */ /* 0x000fe400000e0000 */
[C---:B------:R-:W-:Y:S01]  /*f5a0*/  R2UR UR5, R21.reuse ;  /* 0x00000000150572ca */ /* 0x040fe200000e0000 */
[----:B------:R1:W-:Y:S01]  /*f5b0*/  STL [R1+0xb0], R18 ;  /* 0x0000b01201007387 */ /* 0x0003e20000100800 */
[C---:B------:R-:W-:Y:S02]  /*f5c0*/  R2UR UR15, R21.reuse ;  /* 0x00000000150f72ca */ /* 0x040fe400000e0000 */
[C---:B------:R-:W-:Y:S01]  /*f5d0*/  R2UR UR23, R21.reuse ;  /* 0x00000000151772ca */ /* 0x040fe200000e0000 */
[----:B------:R3:W-:Y:S01]  /*f5e0*/  STL [R1+0xac], R17 ;  /* 0x0000ac1101007387 */ /* 0x0007e20000100800 */
[----:B------:R-:W-:-:S02]  /*f5f0*/  R2UR UR35, R21 ;  /* 0x00000000152372ca */ /* 0x000fc400000e0000 */
[----:B------:R-:W-:Y:S01]  /*f600*/  MOV R75, UR9 ;  /* 0x00000009004b7c02 */ /* 0x000fe20008000f00 */
[----:B------:R-:W-:Y:S01]  /*f610*/  STL [R1+0xa8], R16 ;  /* 0x0000a81001007387 */ /* 0x000fe20000100800 */
[----:B------:R-:W-:Y:S02]  /*f620*/  R2UR UR9, R3 ;  /* 0x00000000030972ca */ /* 0x000fe400000e0000 */
[C---:B------:R-:W-:Y:S01]  /*f630*/  R2UR UR47, R21.reuse ;  /* 0x00000000152f72ca */ /* 0x040fe200000e0000 */
[----:B------:R4:W-:Y:S01]  /*f640*/  STL [R1+0xa4], R15 ;  /* 0x0000a40f01007387 */ /* 0x0009e20000100800 */
[----:B0-----:R-:W-:Y:S02]  /*f650*/  SHF.R.U32.HI R0, RZ, 0x7, R0 ;  /* 0x00000007ff007819 */ /* 0x001fe40000011600 */
[----:B------:R-:W-:Y:S02]  /*f660*/  R2UR UR55, R21 ;  /* 0x00000000153772ca */ /* 0x000fe400000e0000 */
[C---:B------:R-:W-:Y:S01]  /*f670*/  R2UR UR31, R23.reuse ;  /* 0x00000000171f72ca */ /* 0x040fe200000e0000 */
[----:B------:R-:W-:Y:S01]  /*f680*/  VIADD R0, R0, 0x8 ;  /* 0x0000000800007836 */ /* 0x000fe20000000000 */
[----:B------:R-:W-:-:S02]  /*f690*/  R2UR UR39, R23 ;  /* 0x00000000172772ca */ /* 0x000fc400000e0000 */
[C---:B------:R-:W-:Y:S02]  /*f6a0*/  R2UR UR41, R23.reuse ;  /* 0x00000000172972ca */ /* 0x040fe400000e0000 */
[----:B------:R0:W-:Y:S01]  /*f6b0*/  BAR.SYNC.DEFER_BLOCKING R0, 0x100 ;  /* 0x000400000000751d */ /* 0x0001e20000010000 */
[----:B------:R-:W-:Y:S02]  /*f6c0*/  R2UR UR45, R23 ;  /* 0x00000000172d72ca */ /* 0x000fe400000e0000 */
[----:B------:R-:W-:Y:S02]  /*f6d0*/  R2UR UR12, R2 ;  /* 0x00000000020c72ca */ /* 0x000fe400000e0000 */
[----:B------:R-:W-:Y:S02]  /*f6e0*/  R2UR UR13, R3 ;  /* 0x00000000030d72ca */ /* 0x000fe400000e0000 */
[----:B------:R-:W-:Y:S02]  /*f6f0*/  R2UR UR27, R73 ;  /* 0x00000000491b72ca */ /* 0x000fe400000e0000 */
[----:B0-----:R-:W-:Y:S01]  /*f700*/  MOV R0, UR7 ;  /* 0x0000000700007c02 */ /* 0x001fe20008000f00 */
[----:B------:R-:W-:Y:S01]  /*f710*/  UMOV UR7, UR11 ;  /* 0x0000000b00077c82 */ /* 0x000fe20008000000 */
[----:B------:R-:W-:-:S02]  /*f720*/  R2UR UR11, R23 ;  /* 0x00000000170b72ca */ /* 0x000fc400000e0000 */
[C---:B------:R-:W-:Y:S02]  /*f730*/  R2UR UR43, R73.reuse ;  /* 0x00000000492b72ca */ /* 0x040fe400000e0000 */
[C---:B------:R-:W-:Y:S02]  /*f740*/  R2UR UR51, R73.reuse ;  /* 0x00000000493372ca */ /* 0x040fe400000e0000 */
[C---:B------:R-:W-:Y:S02]  /*f750*/  R2UR UR29, R73.reuse ;  /* 0x00000000491d72ca */ /* 0x040fe400000e0000 */
[C---:B------:R-:W-:Y:S02]  /*f760*/  R2UR UR49, R73.reuse ;  /* 0x00000000493172ca */ /* 0x040fe400000e0000 */
[----:B------:R-:W-:Y:S01]  /*f770*/  R2UR UR37, R73 ;  /* 0x00000000492572ca */ /* 0x000fe200000e0000 */
[----:B------:R-:W-:Y:S01]  /*f780*/  IMAD.MOV.U32 R73, RZ, RZ, -0x7fffffe0 ;  /* 0x80000020ff497424 */ /* 0x000fe200078e00ff */
[----:B-1----:R-:W-:Y:S01]  /*f790*/  MOV R18, UR61 ;  /* 0x0000003d00127c02 */ /* 0x002fe20008000f00 */
[----:B------:R-:W-:Y:S01]  /*f7a0*/  WARPGROUP.ARRIVE ;  /* 0x00000000000079c5 */ /* 0x000fe20000000000 */
[----:B------:R-:W-:Y:S01]  /*f7b0*/  MOV R76, UR11 ;  /* 0x0000000b004c7c02 */ /* 0x000fe20008000f00 */
[----:B------:R-:W-:Y:S01]  /*f7c0*/  UMOV UR11, UR5 ;  /* 0x00000005000b7c82 */ /* 0x000fe20008000000 */
[----:B------:R-:W-:Y:S01]  /*f7d0*/  R2UR UR5, R23 ;  /* 0x00000000170572ca */ /* 0x000fe200000e0000 */
[----:B------:R-:W-:Y:S01]  /*f7e0*/  IMAD.MOV.U32 R23, RZ, RZ, -0x7fffffe0 ;  /* 0x80000020ff177424 */ /* 0x000fe200078e00ff */
[----:B------:R-:W-:Y:S01]  /*f7f0*/  R2UR UR33, R73 ;  /* 0x00000000492172ca */ /* 0x000fe200000e0000 */
[----:B------:R-:W-:Y:S01]  /*f800*/  IMAD.MOV.U32 R73, RZ, RZ, -0x7fffffe0 ;  /* 0x80000020ff497424 */ /* 0x000fe200078e00ff */
[----:B---3--:R-:W-:-:S02]  /*f810*/  MOV R17, UR60 ;  /* 0x0000003c00117c02 */ /* 0x008fc40008000f00 */
[----:B------:R-:W-:Y:S01]  /*f820*/  R2UR UR25, R23 ;  /* 0x00000000171972ca */ /* 0x000fe200000e0000 */
[----:B------:R-:W-:Y:S01]  /*f830*/  IMAD.MOV.U32 R23, RZ, RZ, -0x7fffffe0 ;  /* 0x80000020ff177424 */ /* 0x000fe200078e00ff */
[----:B------:R-:W-:Y:S01]  /*f840*/  R2UR UR61, R73 ;  /* 0x00000000493d72ca */ /* 0x000fe200000e0000 */
[----:B------:R-:W-:Y:S01]  /*f850*/  IMAD.MOV.U32 R73, RZ, RZ, -0x7fffffe0 ;  /* 0x80000020ff497424 */ /* 0x000fe200078e00ff */
[----:B------:R-:W-:Y:S02]  /*f860*/  R2UR UR16, R2 ;  /* 0x00000000021072ca */ /* 0x000fe400000e0000 */
[C---:B------:R-:W-:Y:S01]  /*f870*/  R2UR UR17, R3.reuse ;  /* 0x00000000031172ca */ /* 0x040fe200000e0000 */
[----:B------:R-:W-:Y:S01]  /*f880*/  IMAD.U32 R21, RZ, RZ, UR5 ;  /* 0x00000005ff157e24 */ /* 0x000fe2000f8e00ff */
[----:B------:R-:W-:Y:S02]  /*f890*/  R2UR UR5, R3 ;  /* 0x00000000030572ca */ /* 0x000fe400000e0000 */
[----:B------:R-:W-:-:S02]  /*f8a0*/  R2UR UR20, R8 ;  /* 0x00000000081472ca */ /* 0x000fc400000e0000 */
[C---:B------:R-:W-:Y:S02]  /*f8b0*/  R2UR UR21, R9.reuse ;  /* 0x00000000091572ca */ /* 0x040fe400000e0000 */
[----:B------:R-:W-:Y:S02]  /*f8c0*/  R2UR UR52, R8 ;  /* 0x00000000083472ca */ /* 0x000fe400000e0000 */
[----:B------:R-:W-:Y:S01]  /*f8d0*/  R2UR UR53, R9 ;  /* 0x00000000093572ca */ /* 0x000fe200000e0000 */
[----:B--2---:R-:W-:-:S04]  /*f8e0*/  IMAD R150, R148, 0x6c0, R14 ;  /* 0x000006c094967824 */ /* 0x004fc800078e020e */
[C---:B------:R-:W-:Y:S02]  /*f8f0*/  VIADD R22, R150.reuse, 0xc0 ;  /* 0x000000c096167836 */ /* 0x040fe40000000000 */
[C---:B------:R-:W-:Y:S02]  /*f900*/  VIADD R72, R150.reuse, 0x80 ;  /* 0x0000008096487836 */ /* 0x040fe40000000000 */
[----:B------:R-:W-:Y:S01]  /*f910*/  VIADD R20, R150, 0x40 ;  /* 0x0000004096147836 */ /* 0x000fe20000000000 */
[----:B------:R-:W-:Y:S01]  /*f920*/  R2UR UR58, R22 ;  /* 0x00000000163a72ca */ /* 0x000fe200000e0000 */
[----:B------:R-:W-:Y:S01]  /*f930*/  VIADD R22, R150, 0x180 ;  /* 0x0000018096167836 */ /* 0x000fe20000000000 */
[----:B------:R-:W-:Y:S01]  /*f940*/  R2UR UR10, R72 ;  /* 0x00000000480a72ca */ /* 0x000fe200000e0000 */
[----:B------:R-:W-:Y:S01]  /*f950*/  VIADD R72, R150, 0x140 ;  /* 0x0000014096487836 */ /* 0x000fe20000000000 */
[----:B------:R-:W-:Y:S01]  /*f960*/  R2UR UR4, R20 ;  /* 0x00000000140472ca */ /* 0x000fe200000e0000 */
[----:B------:R-:W-:-:S02]  /*f970*/  VIADD R20, R150, 0x100 ;  /* 0x0000010096147836 */ /* 0x000fc40000000000 */
[----:B------:R-:W-:Y:S01]  /*f980*/  VIADD R152, R150, 0x382 ;  /* 0x0000038296987836 */ /* 0x000fe20000000000 */
[----:B------:R-:W-:Y:S01]  /*f990*/  R2UR UR6, R72 ;  /* 0x00000000480672ca */ /* 0x000fe200000e0000 */
[----:B------:R-:W-:Y:S01]  /*f9a0*/  VIADD R72, R150, 0x42 ;  /* 0x0000004296487836 */ /* 0x000fe20000000000 */
[----:B------:R-:W-:Y:S01]  /*f9b0*/  R2UR UR8, R20 ;  /* 0x00000000140872ca */ /* 0x000fe200000e0000 */
[C---:B------:R-:W-:Y:S02]  /*f9c0*/  VIADD R20, R150.reuse, 0x1c0 ;  /* 0x000001c096147836 */ /* 0x040fe40000000000 */
[----:B------:R-:W-:Y:S02]  /*f9d0*/  MOV R79, UR58 ;  /* 0x0000003a004f7c02 */ /* 0x000fe40008000f00 */
[----:B------:R-:W-:Y:S02]  /*f9e0*/  R2UR UR58, R150 ;  /* 0x00000000963a72ca */ /* 0x000fe400000e0000 */
[----:B------:R-:W-:Y:S01]  /*f9f0*/  R2UR UR14, R20 ;  /* 0x00000000140e72ca */ /* 0x000fe200000e0000 */
[----:B------:R-:W-:Y:S01]  /*fa00*/  VIADD R20, R150, 0x2 ;  /* 0x0000000296147836 */ /* 0x000fe20000000000 */
[----:B------:R-:W-:Y:S01]  /*fa10*/  R2UR UR26, R72 ;  /* 0x00000000481a72ca */ /* 0x000fe200000e0000 */
[----:B------:R-:W-:Y:S01]  /*fa20*/  VIADD R72, R150, 0x142 ;  /* 0x0000014296487836 */ /* 0x000fe20000000000 */
[----:B------:R-:W-:Y:S01]  /*fa30*/  MOV R14, UR6 ;  /* 0x00000006000e7c02 */ /* 0x000fe20008000f00 */
[----:B------:R-:W-:Y:S01]  /*fa40*/  UMOV UR6, UR10 ;  /* 0x0000000a00067c82 */ /* 0x000fe20008000000 */
[----:B------:R-:W-:Y:S01]  /*fa50*/  R2UR UR10, R22 ;  /* 0x00000000160a72ca */ /* 0x000fe200000e0000 */
[----:B------:R-:W-:Y:S01]  /*fa60*/  VIADD R22, R150, 0x200 ;  /* 0x0000020096167836 */ /* 0x000fe20000000000 */
[----:B------:R-:W-:-:S02]  /*fa70*/  MOV R74, UR8 ;  /* 0x00000008004a7c02 */ /* 0x000fc40008000f00 */
[----:B------:R-:W-:Y:S01]  /*fa80*/  R2UR UR8, R2 ;  /* 0x00000000020872ca */ /* 0x000fe200000e0000 */
[----:B------:R-:W-:Y:S01]  /*fa90*/  HGMMA.64x16x16.F32.BF16 R136, gdesc[UR56], RZ, !UPT, gsb0 ;  /* 0x00200000388879f0 */ /* 0x000fe2000c0018ff */
[----:B------:R-:W-:Y:S01]  /*faa0*/  R2UR UR18, R22 ;  /* 0x00000000161272ca */ /* 0x000fe200000e0000 */
[----:B------:R-:W-:Y:S01]  /*fab0*/  VIADD R22, R150, 0x82 ;  /* 0x0000008296167836 */ /* 0x000fe20000000000 */
[----:B------:R-:W-:Y:S01]  /*fac0*/  R2UR UR22, R20 ;  /* 0x00000000141672ca */ /* 0x000fe200000e0000 */
[----:B------:R-:W-:Y:S01]  /*fad0*/  VIADD R20, R150, 0xc2 ;  /* 0x000000c296147836 */ /* 0x000fe20000000000 */
[----:B------:R-:W-:Y:S02]  /*fae0*/  R2UR UR59, R78 ;  /* 0x000000004e3b72ca */ /* 0x000fe400000e0000 */
[----:B------:R-:W-:Y:S01]  /*faf0*/  R2UR UR30, R22 ;  /* 0x00000000161e72ca */ /* 0x000fe200000e0000 */
[----:B------:R-:W-:Y:S01]  /*fb00*/  VIADD R22, R150, 0x102 ;  /* 0x0000010296167836 */ /* 0x000fe20000000000 */
[----:B------:R-:W-:Y:S01]  /*fb10*/  MOV R77, UR10 ;  /* 0x0000000a004d7c02 */ /* 0x000fe20008000f00 */
[----:B------:R-:W-:Y:S01]  /*fb20*/  UMOV UR10, UR4 ;  /* 0x00000004000a7c82 */ /* 0x000fe20008000000 */
[----:B------:R-:W-:Y:S01]  /*fb30*/  R2UR UR34, R20 ;  /* 0x00000000142272ca */ /* 0x000fe200000e0000 */
[----:B------:R-:W-:Y:S01]  /*fb40*/  VIADD R20, R150, 0x182 ;  /* 0x0000018296147836 */ /* 0x000fe20000000000 */
[----:B------:R-:W-:Y:S01]  /*fb50*/  R2UR UR38, R22 ;  /* 0x00000000162672ca */ /* 0x000fe200000e0000 */
[----:B------:R-:W-:Y:S01]  /*fb60*/  VIADD R22, R150, 0x240 ;  /* 0x0000024096167836 */ /* 0x000fe20000000000 */
[----:B------:R-:W-:-:S02]  /*fb70*/  R2UR UR58, R79 ;  /* 0x000000004f3a72ca */ /* 0x000fc400000e0000 */
[----:B------:R-:W-:Y:S01]  /*fb80*/  R2UR UR46, R20 ;  /* 0x00000000142e72ca */ /* 0x000fe200000e0000 */
[----:B------:R-:W-:Y:S01]  /*fb90*/  VIADD R20, R150, 0x202 ;  /* 0x0000020296147836 */ /* 0x000fe20000000000 */
[----:B------:R-:W-:Y:S01]  /*fba0*/  R2UR UR4, R22 ;  /* 0x00000000160472ca */ /* 0x000fe200000e0000 */
[----:B------:R-:W-:Y:S01]  /*fbb0*/  VIADD R22, R150, 0x2c0 ;  /* 0x000002c096167836 */ /* 0x000fe20000000000 */
[----:B------:R-:W-:Y:S02]  /*fbc0*/  R2UR UR56, R2 ;  /* 0x00000000023872ca */ /* 0x000fe400000e0000 */
[----:B------:R-:W-:Y:S02]  /*fbd0*/  R2UR UR54, R20 ;  /* 0x00000000143672ca */ /* 0x000fe400000e0000 */
[----:B------:R-:W-:Y:S02]  /*fbe0*/  R2UR UR57, R3 ;  /* 0x00000000033972ca */ /* 0x000fe400000e0000 */
[----:B------:R-:W-:Y:S01]  /*fbf0*/  R2UR UR40, R22 ;  /* 0x00000000162872ca */ /* 0x000fe200000e0000 */
[----:B------:R-:W-:Y:S01]  /*fc00*/  VIADD R22, R150, 0x340 ;  /* 0x0000034096167836 */ /* 0x000fe20000000000 */
[----:B------:R-:W-:Y:S01]  /*fc10*/  R2UR UR42, R72 ;  /* 0x00000000482a72ca */ /* 0x000fe200000e0000 */
[----:B------:R-:W-:-:S02]  /*fc20*/  VIADD R72, R150, 0x1c2 ;  /* 0x000001c296487836 */ /* 0x000fc40000000000 */
[----:B------:R-:W-:Y:S01]  /*fc30*/  IMAD.U32 R20, RZ, RZ, UR4 ;  /* 0x00000004ff147e24 */ /* 0x000fe2000f8e00ff */
[----:B------:R-:W-:Y:S02]  /*fc40*/  R2UR UR4, R2 ;  /* 0x00000000020472ca */ /* 0x000fe400000e0000 */
[----:B------:R-:W-:Y:S01]  /*fc50*/  R2UR UR44, R22 ;  /* 0x00000000162c72ca */ /* 0x000fe200000e0000 */
[----:B------:R-:W-:Y:S01]  /*fc60*/  VIADD R22, R150, 0x3c0 ;  /* 0x000003c096167836 */ /* 0x000fe20000000000 */
[----:B------:R-:W-:Y:S01]  /*fc70*/  R2UR UR50, R72 ;  /* 0x00000000483272ca */ /* 0x000fe200000e0000 */
[----:B------:R-:W-:-:S03]  /*fc80*/  VIADD R72, R150, 0x280 ;  /* 0x0000028096487836 */ /* 0x000fc60000000000 */
[----:B------:R-:W-:Y:S01]  /*fc90*/  R2UR UR24, R22 ;  /* 0x00000000161872ca */ /* 0x000fe200000e0000 */
[----:B------:R-:W-:Y:S01]  /*fca0*/  VIADD R22, R150, 0x440 ;  /* 0x0000044096167836 */ /* 0x000fe20000000000 */
[----:B------:R-:W-:Y:S01]  /*fcb0*/  R2UR UR28, R72 ;  /* 0x00000000481c72ca */ /* 0x000fe200000e0000 */
[----:B------:R-:W-:-:S05]  /*fcc0*/  VIADD R72, R150, 0x300 ;  /* 0x0000030096487836 */ /* 0x000fca0000000000 */
[----:B------:R-:W-:Y:S01]  /*fcd0*/  R2UR UR48, R72 ;  /* 0x00000000483072ca */ /* 0x000fe200000e0000 */
[----:B------:R-:W-:Y:S01]  /*fce0*/  VIADD R72, R150, 0x380 ;  /* 0x0000038096487836 */ /* 0x000fe20000000000 */
[----:B------:R-:W-:Y:S02]  /*fcf0*/  WARPGROUP.DEPBAR.LE gsb0, 0x0 ;  /* 0x00008000000079c5 */ /* 0x000fe40000010000 */
[----:B------:R-:W-:Y:S02]  /*fd00*/  WARPGROUP.ARRIVE ;  /* 0x00000000000079c5 */ /* 0x000fe40000000000 */
[----:B------:R-:W-:Y:S01]  /*fd10*/  R2UR UR36, R72 ;  /* 0x00000000482472ca */ /* 0x000fe200000e0000 */
[----:B------:R-:W-:-:S03]  /*fd20*/  VIADD R72, R150, 0x400 ;  /* 0x0000040096487836 */ /* 0x000fc60000000000 */
[----:B------:R-:W-:Y:S01]  /*fd30*/  HGMMA.64x16x16.F32.BF16 R128, gdesc[UR8], RZ, !UPT, gsb0 ;  /* 0x00200000088079f0 */ /* 0x000fe2000c0018ff */
[----:B------:R-:W-:Y:S01]  /*fd40*/  R2UR UR9, R75 ;  /* 0x000000004b0972ca */ /* 0x000fe200000e0000 */
[----:B------:R-:W-:Y:S01]  /*fd50*/  IMAD.MOV.U32 R75, RZ, RZ, -0x7fffffe0 ;  /* 0x80000020ff4b7424 */ /* 0x000fe200078e00ff */
[----:B------:R-:W-:Y:S01]  /*fd60*/  R2UR UR8, R74 ;  /* 0x000000004a0872ca */ /* 0x000fe200000e0000 */
[----:B------:R-:W-:Y:S01]  /*fd70*/  VIADD R74, R150, 0x302 ;  /* 0x00000302964a7836 */ /* 0x000fe20000000000 */
[----:B------:R-:W-:Y:S02]  /*fd80*/  R2UR UR11, R76 ;  /* 0x000000004c0b72ca */ /* 0x000fe400000e0000 */
[----:B------:R-:W-:Y:S02]  /*fd90*/  R2UR UR10, R77 ;  /* 0x000000004d0a72ca */ /* 0x000fe400000e0000 */
[----:B------:R-:W-:Y:S01]  /*fda0*/  R2UR UR32, R72 ;  /* 0x00000000482072ca */ /* 0x000fe200000e0000 */
[----:B------:R-:W-:-:S05]  /*fdb0*/  VIADD R72, R150, 0x242 ;  /* 0x0000024296487836 */ /* 0x000fca0000000000 */
[----:B------:R-:W-:Y:S01]  /*fdc0*/  R2UR UR60, R72 ;  /* 0x00000000483c72ca */ /* 0x000fe200000e0000 */
[----:B------:R-:W-:Y:S01]  /*fdd0*/  VIADD R72, R150, 0x2c2 ;  /* 0x000002c296487836 */ /* 0x000fe20000000000 */
[----:B------:R-:W-:Y:S02]  /*fde0*/  WARPGROUP.DEPBAR.LE gsb0, 0x0 ;  /* 0x00008000000079c5 */ /* 0x000fe40000010000 */
[----:B------:R-:W-:-:S06]  /*fdf0*/  WARPGROUP.ARRIVE ;  /* 0x00000000000079c5 */ /* 0x000fcc0000000000 */
[----:B------:R-:W-:Y:S01]  /*fe00*/  HGMMA.64x16x16.F32.BF16 R120, gdesc[UR4], RZ, !UPT, gsb0 ;  /* 0x00200000047879f0 */ /* 0x000fe2000c0018ff */
[----:B------:R-:W-:Y:S02]  /*fe10*/  R2UR UR7, R0 ;  /* 0x00000000000772ca */ /* 0x000fe400000e0000 */
[----:B------:R-:W-:Y:S02]  /*fe20*/  R2UR UR6, R14 ;  /* 0x000000000e0672ca */ /* 0x000fe400000e0000 */
        /* <DEDUP_REMOVED lines=10> */
[----:B------:R-:W-:-:S07]  /*fed0*/  R2UR UR57, R3 ;  /* 0x00000000033972ca */ /* 0x000fce00000e0000 */
[----:B------:R-:W-:Y:S01]  /*fee0*/  MOV R25, UR58 ;  /* 0x0000003a00197c02 */ /* 0x000fe20008000f00 */
[----:B------:R-:W-:Y:S01]  /*fef0*/  UMOV UR58, UR8 ;  /* 0x00000008003a7c82 */ /* 0x000fe20008000000 */
[----:B------:R-:W-:Y:S01]  /*ff00*/  MOV R0, UR59 ;  /* 0x0000003b00007c02 */ /* 0x000fe20008000f00 */
[----:B------:R-:W-:Y:S01]  /*ff10*/  UMOV UR59, UR9 ;  /* 0x00000009003b7c82 */ /* 0x000fe20008000000 */
        /* <DEDUP_REMOVED lines=8> */
[----:B------:R-:W-:-:S03]  /*ffa0*/  IMAD.MOV.U32 R73, RZ, RZ, -0x7fffffe0 ;  /* 0x80000020ff497424 */ /* 0x000fc600078e00ff */
[----:B------:R-:W-:Y:S02]  /*ffb0*/  R2UR UR56, R72 ;  /* 0x00000000483872ca */ /* 0x000fe400000e0000 */
[----:B------:R-:W-:Y:S01]  /*ffc0*/  R2UR UR57, R73 ;  /* 0x00000000493972ca */ /* 0x000fe200000e0000 */
[----:B------:R-:W-:Y:S02]  /*ffd0*/  WARPGROUP.DEPBAR.LE gsb0, 0x0 ;  /* 0x00008000000079c5 */ /* 0x000fe40000010000 */
[----:B------:R-:W-:-:S06]  /*ffe0*/  WARPGROUP.ARRIVE ;  /* 0x00000000000079c5 */ /* 0x000fcc0000000000 */
[----:B------:R-:W-:Y:S01]  /*fff0*/  HGMMA.64x16x16.F32.BF16 R96, gdesc[UR4], RZ, !UPT, gsb0 ;  /* 0x00200000046079f0 */ /* 0x000fe2000c0018ff */
[----:B------:R-:W-:Y:S02]  /*10000*/  R2UR UR4, R22 ;  /* 0x00000000160472ca */ /* 0x000fe400000e0000 */
[----:B------:R-:W-:Y:S02]  /*10010*/  R2UR UR5, R23 ;  /* 0x00000000170572ca */ /* 0x000fe400000e0000 */
[----:B------:R-:W-:Y:S01]  /*10020*/  R2UR UR6, R152 ;  /* 0x00000000980672ca */ /* 0x000fe200000e0000 */
[----:B------:R-:W-:Y:S01]  /*10030*/  VIADD R152, R150, 0x3c2 ;  /* 0x000003c296987836 */ /* 0x000fe20000000000 */
[----:B------:R-:W-:Y:S01]  /*10040*/  R2UR UR7, R153 ;  /* 0x00000000990772ca */ /* 0x000fe200000e0000 */
[----:B------:R-:W-:-:S06]  /*10050*/  IMAD.MOV.U32 R153, RZ, RZ, -0x7fffffe0 ;  /* 0x80000020ff997424 */ /* 0x000fcc00078e00ff */
[----:B------:R-:W-:Y:S01]  /*10060*/  IMAD.U32 R22, RZ, RZ, UR4 ;  /* 0x00000004ff167e24 */ /* 0x000fe2000f8e00ff */
[----:B------:R-:W-:Y:S01]  /*10070*/  UMOV UR4, UR44 ;  /* 0x0000002c00047c82 */ /* 0x000fe20008000000 */
[----:B------:R-:W-:Y:S01]  /*10080*/  IMAD.U32 R23, RZ, RZ, UR5 ;  /* 0x00000005ff177e24 */ /* 0x000fe2000f8e00ff */
[----:B------:R-:W-:Y:S01]  /*10090*/  UMOV UR5, UR45 ;  /* 0x0000002d00057c82 */ /* 0x000fe20008000000 */
[C---:B------:R-:W-:Y:S02]  /*100a0*/  R2UR UR44, R8.reuse ;  /* 0x00000000082c72ca */ /* 0x040fe400000e0000 */
[----:B------:R-:W-:Y:S02]  /*100b0*/  R2UR UR45, R9 ;  /* 0x00000000092d72ca */ /* 0x000fe400000e0000 */
[----:B------:R-:W-:Y:S01]  /*100c0*/  MOV R24, UR7 ;  /* 0x0000000700187c02 */ /* 0x000fe20008000f00 */
[----:B------:R-:W-:Y:S01]  /*100d0*/  UMOV UR7, UR49 ;  /* 0x0000003100077c82 */ /* 0x000fe20008000000 */
[----:B------:R-:W-:Y:S01]  /*100e0*/  MOV R19, UR6 ;  /* 0x0000000600137c02 */ /* 0x000fe20008000f00 */
[----:B------:R-:W-:Y:S01]  /*100f0*/  UMOV UR6, UR48 ;  /* 0x0000003000067c82 */ /* 0x000fe20008000000 */
[----:B------:R-:W-:-:S02]  /*10100*/  R2UR UR48, R8 ;  /* 0x00000000083072ca */ /* 0x000fc400000e0000 */
        /* <DEDUP_REMOVED lines=9> */
[----:B------:R-:W-:Y:S01]  /*101a0*/  IMAD.MOV.U32 R153, RZ, RZ, -0x7fffffe0 ;  /* 0x80000020ff997424 */ /* 0x000fe200078e00ff */
[----:B------:R-:W-:Y:S02]  /*101b0*/  WARPGROUP.DEPBAR.LE gsb0, 0x0 ;  /* 0x00008000000079c5 */ /* 0x000fe40000010000 */
[----:B------:R-:W-:-:S06]  /*101c0*/  WARPGROUP.ARRIVE ;  /* 0x00000000000079c5 */ /* 0x000fcc0000000000 */
[----:B------:R-:W-:Y:S01]  /*101d0*/  HGMMA.64x16x16.F32.BF16 R80, gdesc[UR12], RZ, !UPT, gsb0 ;  /* 0x002000000c5079f0 */ /* 0x000fe2000c0018ff */
[----:B------:R-:W-:Y:S01]  /*101e0*/  UMOV UR12, UR36 ;  /* 0x00000024000c7c82 */ /* 0x000fe20008000000 */
[----:B------:R-:W-:Y:S01]  /*101f0*/  UMOV UR13, UR37 ;  /* 0x00000025000d7c82 */ /* 0x000fe20008000000 */
        /* <DEDUP_REMOVED lines=20> */
[----:B------:R-:W-:Y:S01]  /*10340*/  UMOV UR20, UR28 ;  /* 0x0000001c00147c82 */ /* 0x000fe20008000000 */
[----:B------:R-:W-:Y:S01]  /*10350*/  UMOV UR21, UR29 ;  /* 0x0000001d00157c82 */ /* 0x000fe20008000000 */
[C---:B------:R-:W-:Y:S01]  /*10360*/  R2UR UR28, R8.reuse ;  /* 0x00000000081c72ca */ /* 0x040fe200000e0000 */
[----:B------:R-:W-:Y:S01]  /*10370*/  UMOV UR22, UR32 ;  /* 0x0000002000167c82 */ /* 0x000fe20008000000 */
[C---:B------:R-:W-:Y:S01]  /*10380*/  R2UR UR29, R9.reuse ;  /* 0x00000000091d72ca */ /* 0x040fe200000e0000 */
[----:B------:R-:W-:Y:S01]  /*10390*/  UMOV UR23, UR33 ;  /* 0x0000002100177c82 */ /* 0x000fe20008000000 */
[----:B------:R-:W-:Y:S02]  /*103a0*/  R2UR UR32, R8 ;  /* 0x00000000082072ca */ /* 0x000fe400000e0000 */
[----:B------:R-:W-:Y:S01]  /*103b0*/  R2UR UR33, R9 ;  /* 0x00000000092172ca */ /* 0x000fe200000e0000 */
        /* <DEDUP_REMOVED lines=11> */
[----:B------:R-:W-:Y:S02]  /*10470*/  R2UR UR40, R8 ;  /* 0x00000000082872ca */ /* 0x000fe400000e0000 */
[----:B------:R-:W-:Y:S02]  /*10480*/  R2UR UR41, R9 ;  /* 0x00000000092972ca */ /* 0x000fe400000e0000 */
[----:B------:R-:W-:Y:S02]  /*10490*/  R2UR UR32, R12 ;  /* 0x000000000c2072ca */ /* 0x000fe400000e0000 */
[----:B------:R-:W-:Y:S01]  /*104a0*/  R2UR UR33, R13 ;  /* 0x000000000d2172ca */ /* 0x000fe200000e0000 */
        /* <DEDUP_REMOVED lines=8> */
[----:B------:R-:W-:Y:S01]  /*10530*/  UMOV UR42, UR22 ;  /* 0x00000016002a7c82 */ /* 0x000fe20008000000 */
[----:B------:R-:W-:Y:S01]  /*10540*/  UMOV UR43, UR23 ;  /* 0x00000017002b7c82 */ /* 0x000fe20008000000 */
[----:B------:R-:W-:Y:S01]  /*10550*/  R2UR UR22, R152 ;  /* 0x00000000981672ca */ /* 0x000fe200000e0000 */
[----:B------:R-:W-:Y:S01]  /*10560*/  VIADD R152, R150, 0x4c0 ;  /* 0x000004c096987836 */ /* 0x000fe20000000000 */
[----:B------:R-:W-:Y:S01]  /*10570*/  R2UR UR23, R153 ;  /* 0x00000000991772ca */ /* 0x000fe200000e0000 */
[----:B------:R-:W-:-:S03]  /*10580*/  IMAD.MOV.U32 R153, RZ, RZ, -0x7fffffe0 ;  /* 0x80000020ff997424 */ /* 0x000fc600078e00ff */
[----:B------:R-:W-:Y:S02]  /*10590*/  R2UR UR38, R152 ;  /* 0x00000000982672ca */ /* 0x000fe400000e0000 */
[----:B------:R-:W-:-:S05]  /*105a0*/  R2UR UR39, R153 ;  /* 0x00000000992772ca */ /* 0x000fca00000e0000 */
[----:B----4-:R-:W-:Y:S01]  /*105b0*/  MOV R15, UR22 ;  /* 0x00000016000f7c02 */ /* 0x010fe20008000f00 */
[----:B------:R-:W-:Y:S01]  /*105c0*/  UMOV UR22, UR20 ;  /* 0x0000001400167c82 */ /* 0x000fe20008000000 */
[----:B------:R-:W-:Y:S01]  /*105d0*/  MOV R16, UR23 ;  /* 0x0000001700107c02 */ /* 0x000fe20008000f00 */
[----:B------:R-:W-:Y:S01]  /*105e0*/  UMOV UR23, UR21 ;  /* 0x0000001500177c82 */ /* 0x000fe20008000000 */
[----:B------:R-:W-:Y:S02]  /*105f0*/  R2UR UR20, R12 ;  /* 0x000000000c1472ca */ /* 0x000fe400000e0000 */
[----:B------:R-:W-:Y:S02]  /*10600*/  MOV R153, UR38 ;  /* 0x0000002600997c02 */ /* 0x000fe40008000f00 */
[----:B------:R-:W-:Y:S02]  /*10610*/  MOV R157, UR39 ;  /* 0x00000027009d7c02 */ /* 0x000fe40008000f00 */
[----:B------:R-:W-:Y:S01]  /*10620*/  R2UR UR38, R20 ;  /* 0x00000000142672ca */ /* 0x000fe200000e0000 */
[----:B------:R-:W-:Y:S01]  /*10630*/  VIADD R20, R150, 0x500 ;  /* 0x0000050096147836 */ /* 0x000fe20000000000 */
[----:B------:R-:W-:Y:S01]  /*10640*/  R2UR UR39, R21 ;  /* 0x00000000152772ca */ /* 0x000fe200000e0000 */
[----:B------:R-:W-:Y:S01]  /*10650*/  IMAD.MOV.U32 R21, RZ, RZ, -0x7fffffe0 ;  /* 0x80000020ff157424 */ /* 0x000fe200078e00ff */
[----:B------:R-:W-:-:S02]  /*10660*/  R2UR UR21, R13 ;  /* 0x000000000d1572ca */ /* 0x000fc400000e0000 */
[----:B------:R-:W-:Y:S02]  /*10670*/  R2UR UR40, R12 ;  /* 0x000000000c2872ca */ /* 0x000fe400000e0000 */
[----:B------:R-:W-:Y:S02]  /*10680*/  R2UR UR41, R13 ;  /* 0x000000000d2972ca */ /* 0x000fe400000e0000 */
[----:B------:R-:W-:Y:S01]  /*10690*/  R2UR UR30, R20 ;  /* 0x00000000141e72ca */ /* 0x000fe200000e0000 */
[----:B------:R-:W-:Y:S01]  /*106a0*/  VIADD R20, R150, 0x540 ;  /* 0x0000054096147836 */ /* 0x000fe20000000000 */
[----:B------:R-:W-:Y:S01]  /*106b0*/  R2UR UR31, R21 ;  /* 0x00000000151f72ca */ /* 0x000fe200000e0000 */
[----:B------:R-:W-:-:S03]  /*106c0*/  IMAD.MOV.U32 R21, RZ, RZ, -0x7fffffe0 ;  /* 0x80000020ff157424 */ /* 0x000fc600078e00ff */
[----:B------:R-:W-:Y:S01]  /*106d0*/  R2UR UR26, R20 ;  /* 0x00000000141a72ca */ /* 0x000fe200000e0000 */
[----:B------:R-:W-:Y:S01]  /*106e0*/  IMAD.MOV.U32 R20, RZ, RZ, R0 ;  /* 0x000000ffff147224 */ /* 0x000fe200078e0000 */
[----:B------:R-:W-:-:S05]  /*106f0*/  R2UR UR27, R21 ;  /* 0x00000000151b72ca */ /* 0x000fca00000e0000 */
[----:B------:R-:W-:Y:S01]  /*10700*/  MOV R151, UR30 ;  /* 0x0000001e00977c02 */ /* 0x000fe20008000f00 */
[----:B------:R-:W-:Y:S01]  /*10710*/  UMOV UR30, UR58 ;  /* 0x0000003a001e7c82 */ /* 0x000fe20008000000 */
[----:B------:R-:W-:Y:S01]  /*10720*/  MOV R152, UR31 ;  /* 0x0000001f00987c02 */ /* 0x000fe20008000f00 */
[----:B------:R-:W-:Y:S02]  /*10730*/  WARPGROUP.DEPBAR.LE gsb0, 0x0 ;  /* 0x00008000000079c5 */ /* 0x000fe40000010000 */
[----:B------:R-:W-:Y:S01]  /*10740*/  WARPGROUP.ARRIVE ;  /* 0x00000000000079c5 */ /* 0x000fe20000000000 */
[----:B------:R-:W-:Y:S01]  /*10750*/  UMOV UR31, UR59 ;  /* 0x0000003b001f7c82 */ /* 0x000fe20008000000 */
[----:B------:R-:W-:Y:S02]  /*10760*/  R2UR UR59, R20 ;  /* 0x00000000143b72ca */ /* 0x000fe400000e0000 */
[----:B------:R-:W-:Y:S02]  /*10770*/  R2UR UR58, R25 ;  /* 0x00000000193a72ca */ /* 0x000fe400000e0000 */
[----:B------:R-:W-:Y:S01]  /*10780*/  HGMMA.64x16x16.F32.BF16 R88, gdesc[UR44], R88, gsb0 ;  /* 0x002000002c5879f0 */ /* 0x000fe20008001858 */
[----:B------:R-:W-:Y:S01]  /*10790*/  R2UR UR44, R12 ;  /* 0x000000000c2c72ca */ /* 0x000fe200000e0000 */
[----:B------:R-:W-:Y:S01]  /*107a0*/  UMOV UR46, UR16 ;  /* 0x00000010002e7c82 */ /* 0x000fe20008000000 */
[----:B------:R-:W-:Y:S01]  /*107b0*/  R2UR UR45, R13 ;  /* 0x000000000d2d72ca */ /* 0x000fe200000e0000 */
[----:B------:R-:W-:Y:S01]  /*107c0*/  UMOV UR47, UR17 ;  /* 0x00000011002f7c82 */ /* 0x000fe20008000000 */
[----:B------:R-:W-:-:S02]  /*107d0*/  MOV R14, UR27 ;  /* 0x0000001b000e7c02 */ /* 0x000fc40008000f00 */
[----:B------:R-:W-:Y:S02]  /*107e0*/  MOV R0, UR26 ;  /* 0x0000001a00007c02 */ /* 0x000fe40008000f00 */
[C---:B------:R-:W-:Y:S02]  /*107f0*/  R2UR UR24, R10.reuse ;  /* 0x000000000a1872ca */ /* 0x040fe400000e0000 */
[C---:B------:R-:W-:Y:S02]  /*10800*/  R2UR UR25, R11.reuse ;  /* 0x000000000b1972ca */ /* 0x040fe400000e0000 */
[----:B------:R-:W-:Y:S02]  /*10810*/  R2UR UR28, R10 ;  /* 0x000000000a1c72ca */ /* 0x000fe400000e0000 */
[----:B------:R-:W-:Y:S01]  /*10820*/  R2UR UR29, R11 ;  /* 0x000000000b1d72ca */ /* 0x000fe200000e0000 */
[----:B------:R-:W-:Y:S01]  /*10830*/  VIADD R20, R150, 0x580 ;  /* 0x0000058096147836 */ /* 0x000fe20000000000 */
[----:B------:R-:W-:Y:S01]  /*10840*/  R2UR UR26, R22 ;  /* 0x00000000161a72ca */ /* 0x000fe200000e0000 */
[----:B------:R-:W-:Y:S01]  /*10850*/  IMAD.MOV.U32 R21, RZ, RZ, -0x7fffffe0 ;  /* 0x80000020ff157424 */ /* 0x000fe200078e00ff */
[----:B------:R-:W-:Y:S01]  /*10860*/  R2UR UR27, R23 ;  /* 0x00000000171b72ca */ /* 0x000fe200000e0000 */
[----:B------:R0:W5:Y:S01]  /*10870*/  LDL.LU R25, [R1+0xbc] ;  /* 0x0000bc0001197983 */ /* 0x0001620000300800 */
        /* <DEDUP_REMOVED lines=10> */
[----:B------:R-:W-:Y:S01]  /*10920*/  UMOV UR54, UR4 ;  /* 0x0000000400367c82 */ /* 0x000fe20008000000 */
[----:B------:R-:W-:Y:S01]  /*10930*/  UMOV UR55, UR5 ;  /* 0x0000000500377c82 */ /* 0x000fe20008000000 */
[C---:B------:R-:W-:Y:S02]  /*10940*/  R2UR UR4, R12.reuse ;  /* 0x000000000c0472ca */ /* 0x040fe400000e0000 */
[C---:B------:R-:W-:Y:S02]  /*10950*/  R2UR UR5, R13.reuse ;  /* 0x000000000d0572ca */ /* 0x040fe400000e0000 */
        /* <DEDUP_REMOVED lines=29> */
[----:B------:R-:W-:Y:S01]  /*10b30*/  R2UR UR57, R13 ;  /* 0x000000000d3972ca */ /* 0x000fe200000e0000 */
[----:B------:R-:W-:Y:S02]  /*10b40*/  WARPGROUP.DEPBAR.LE gsb0, 0x0 ;  /* 0x00008000000079c5 */ /* 0x000fe40000010000 */
[----:B------:R-:W-:-:S10]  /*10b50*/  WARPGROUP.ARRIVE ;  /* 0x00000000000079c5 */ /* 0x000fd40000000000 */
[----:B------:R-:W-:Y:S01]  /*10b60*/  HGMMA.64x16x16.F32.BF16 R72, gdesc[UR56], R72, gsb0 ;  /* 0x00200000384879f0 */ /* 0x000fe20008001848 */
[----:B------:R-:W-:Y:S02]  /*10b70*/  R2UR UR56, R10 ;  /* 0x000000000a3872ca */ /* 0x000fe400000e0000 */
[----:B------:R-:W-:Y:S01]  /*10b80*/  R2UR UR57, R11 ;  /* 0x000000000b3972ca */ /* 0x000fe200000e0000 */
[----:B------:R-:W-:Y:S01]  /*10b90*/  UMOV UR58, UR60 ;  /* 0x0000003c003a7c82 */ /* 0x000fe20008000000 */
[----:B------:R-:W-:Y:S01]  /*10ba0*/  UMOV UR59, UR61 ;  /* 0x0000003d003b7c82 */ /* 0x000fe20008000000 */
[----:B------:R-:W-:Y:S02]  /*10bb0*/  WARPGROUP.DEPBAR.LE gsb0, 0x0 ;  /* 0x00008000000079c5 */ /* 0x000fe40000010000 */
[----:B------:R-:W-:-:S08]  /*10bc0*/  WARPGROUP.ARRIVE ;  /* 0x00000000000079c5 */ /* 0x000fd00000000000 */
[----:B------:R-:W-:Y:S03]  /*10bd0*/  HGMMA.64x16x16.F32.BF16 R136, gdesc[UR56], R136, gsb0 ;  /* 0x00200000388879f0 */ /* 0x000fe60008001888 */
[----:B------:R-:W-:Y:S02]  /*10be0*/  WARPGROUP.DEPBAR.LE gsb0, 0x0 ;  /* 0x00008000000079c5 */ /* 0x000fe40000010000 */
[----:B------:R-:W-:-:S06]  /*10bf0*/  WARPGROUP.ARRIVE ;  /* 0x00000000000079c5 */ /* 0x000fcc0000000000 */
[----:B------:R-:W-:Y:S03]  /*10c00*/  HGMMA.64x16x16.F32.BF16 R128, gdesc[UR24], R128, gsb0 ;  /* 0x00200000188079f0 */ /* 0x000fe60008001880 */
        /* <DEDUP_REMOVED lines=12> */
[----:B------:R-:W-:Y:S02]  /*10cd0*/  WARPGROUP.DEPBAR.LE gsb0, 0x0 ;  /* 0x00008000000079c5 */ /* 0x000fe40000010000 */
[----:B------:R-:W-:-:S10]  /*10ce0*/  WARPGROUP.ARRIVE ;  /* 0x00000000000079c5 */ /* 0x000fd40000000000 */
[----:B------:R-:W-:Y:S01]  /*10cf0*/  HGMMA.64x16x16.F32.BF16 R104, gdesc[UR20], R104, gsb0 ;  /* 0x00200000146879f0 */ /* 0x000fe20008001868 */
[----:B------:R-:W-:Y:S02]  /*10d00*/  R2UR UR7, R24 ;  /* 0x00000000180772ca */ /* 0x000fe400000e0000 */
[----:B------:R-:W-:Y:S01]  /*10d10*/  R2UR UR6, R19 ;  /* 0x00000000130672ca */ /* 0x000fe200000e0000 */
[----:B------:R0:W5:Y:S01]  /*10d20*/  LDL.LU R24, [R1+0xb8] ;  /* 0x0000b80001187983 */ /* 0x0001620000300800 */
[----:B------:R-:W-:Y:S02]  /*10d30*/  R2UR UR4, R10 ;  /* 0x000000000a0472ca */ /* 0x000fe400000e0000 */
[----:B------:R-:W-:Y:S01]  /*10d40*/  R2UR UR5, R11 ;  /* 0x000000000b0572ca */ /* 0x000fe200000e0000 */
[----:B------:R0:W5:Y:S01]  /*10d50*/  LDL.LU R19, [R1+0xb4] ;  /* 0x0000b40001137983 */ /* 0x0001620000300800 */
[----:B------:R-:W-:Y:S02]  /*10d60*/  WARPGROUP.DEPBAR.LE gsb0, 0x0 ;  /* 0x00008000000079c5 */ /* 0x000fe40000010000 */
[----:B------:R-:W-:-:S09]  /*10d70*/  WARPGROUP.ARRIVE ;  /* 0x00000000000079c5 */ /* 0x000fd20000000000 */
        /* <DEDUP_REMOVED lines=17> */
[----:B------:R-:W-:Y:S02]  /*10e90*/  R2UR UR22, R15 ;  /* 0x000000000f1672ca */ /* 0x000fe400000e0000 */
        /* <DEDUP_REMOVED lines=33> */
[----:B------:R-:W-:Y:S02]  /*110b0*/  VIADD R20, R150, 0x5c0 ;  /* 0x000005c096147836 */ /* 0x000fe40000000000 */
[----:B------:R-:W-:Y:S01]  /*110c0*/  IMAD.MOV.U32 R21, RZ, RZ, -0x7fffffe0 ;  /* 0x80000020ff157424 */ /* 0x000fe200078e00ff */
        /* <DEDUP_REMOVED lines=75> */
[----:B------:R-:W-:-:S02]  /*11580*/  R2UR UR17, R5 ;  /* 0x00000000051172ca */ /* 0x000fc400000e0000 */
[----:B------:R-:W-:Y:S02]  /*11590*/  R2UR UR61, R18 ;  /* 0x00000000123d72ca */ /* 0x000fe400000e0000 */
[----:B------:R0:W5:Y:S01]  /*115a0*/  LDL.LU R18, [R1+0xb0] ;  /* 0x0000b00001127983 */ /* 0x0001620000300800 */
[----:B------:R-:W-:-:S03]  /*115b0*/  R2UR UR60, R17 ;  /* 0x00000000113c72ca */ /* 0x000fc600000e0000 */
[----:B------:R0:W5:Y:S04]  /*115c0*/  LDL.LU R17, [R1+0xac] ;  /* 0x0000ac0001117983 */ /* 0x0001680000300800 */
[----:B------:R0:W5:Y:S04]  /*115d0*/  LDL.LU R16, [R1+0xa8] ;  /* 0x0000a80001107983 */ /* 0x0001680000300800 */
[----:B------:R0:W5:Y:S01]  /*115e0*/  LDL.LU R15, [R1+0xa4] ;  /* 0x0000a400010f7983 */ /* 0x0001620000300800 */
[----:B------:R-:W-:Y:S02]  /*115f0*/  WARPGROUP.DEPBAR.LE gsb0, 0x0 ;  /* 0x00008000000079c5 */ /* 0x000fe40000010000 */
[----:B------:R-:W-:-:S06]  /*11600*/  WARPGROUP.ARRIVE ;  /* 0x00000000000079c5 */ /* 0x000fcc0000000000 */
        /* <DEDUP_REMOVED lines=36> */
[----:B------:R-:W-:Y:S03]  /*11850*/  HGMMA.64x16x16.F32.BF16 R72, gdesc[UR32], R72, gsb0 ;  /* 0x00200000204879f0 */ /* 0x000fe60008001848 */
[----:B------:R-:W-:Y:S02]  /*11860*/  WARPGROUP.DEPBAR.LE gsb0, 0x0 ;  /* 0x00008000000079c5 */ /* 0x000fe40000010000 */
[----:B0-----:R-:W-:Y:S05]  /*11870*/  @P2 BRA `(.L_x_8680) ;  /* 0x0000000000302947 */ /* 0x001fea0003800000 */
[----:B------:R-:W-:Y:S05]  /*11880*/  @!P0 BRA `(.L_x_8681) ;  /* 0x0000000000048947 */ /* 0x000fea0003800000 */
[----:B------:R-:W-:Y:S01]  /*11890*/  BPT.TRAP 0x1 ;  /* 0x000000040000795c */ /* 0x000fe20000300000 */
.L_x_8681:
[----:B------:R-:W-:Y:S01]  /*118a0*/  SHF.L.U32 R0, R156, 0x1f, RZ ;  /* 0x0000001f9c007819 */ /* 0x000fe200000006ff */
[----:B-----5:R-:W-:-:S04]  /*118b0*/  IMAD R14, R15, 0x8, R18 ;  /* 0x000000080f0e7824 */ /* 0x020fc800078e0212 */
[----:B------:R0:W1:Y:S01]  /*118c0*/  SYNCS.PHASECHK.TRANS64.TRYWAIT P2, [R14+URZ+0x31c50], R0 ;  /* 0x031c50000e0075a7 */ /* 0x000062000804017f */
[----:B------:R-:W-:Y:S05]  /*118d0*/  @!P0 BRA `(.L_x_8682) ;  /* 0x0000000000048947 */ /* 0x000fea0003800000 */
[----:B------:R-:W-:Y:S01]  /*118e0*/  BPT.TRAP 0x1 ;  /* 0x000000040000795c */ /* 0x000fe20000300000 */
.L_x_8682:
[----:B------:R-:W-:Y:S04]  /*118f0*/  BSSY B0, `(.L_x_8680) ;  /* 0x0000004000007945 */ /* 0x000fe80003800000 */
[----:B-1----:R-:W-:Y:S05]  /*11900*/  @P2 BRA `(.L_x_8683) ;  /* 0x0000000000082947 */ /* 0x002fea0003800000 */
[----:B------:R-:W1:Y:S02]  /*11910*/  SYNCS.PHASECHK.TRANS64.TRYWAIT P2, [R14+URZ+0x31c50], R0 ;  /* 0x031c50000e0075a7 */ /* 0x000e64000804017f */
[----:B-1----:R-:W-:Y:S05]  /*11920*/  @!P2 BRA `(.L_x_8684) ;  /* 0x000000a40088a947 */ /* 0x002fea0003800000 */
.L_x_8683:
[----:B------:R-:W-:Y:S05]  /*11930*/  BSYNC B0 ;  /* 0x0000000000007941 */ /* 0x000fea0003800000 */
.L_x_8680:
[----:B------:R-:W2:Y:S01]  /*11940*/  LDL.LU R22, [R1+0x20] ;  /* 0x0000200001167983 */ /* 0x000ea20000300800 */
[----:B01----:R-:W-:Y:S01]  /*11950*/  FMNMX.FTZ R0, R136, R154, !PT ;  /* 0x0000009a88007209 */ /* 0x003fe20007810000 */
[----:B------:R-:W-:Y:S05]  /*11960*/  WARPSYNC.ALL ;  /* 0x0000000000007948 */ /* 0x000fea0003800000 */
[----:B------:R-:W-:Y:S01]  /*11970*/  FMNMX.FTZ R0, R137, R0, !PT ;  /* 0x0000000089007209 */ /* 0x000fe20007810000 */
[----:B------:R-:W-:-:S03]  /*11980*/  ULDC UR4, c[0x0][0x988] ;  /* 0x0002620000047ab9 */ /* 0x000fc60000000800 */
        /* <DEDUP_REMOVED lines=38> */
[----:B------:R-:W-:-:S04]  /*11bf0*/  IMAD.U32 R14, RZ, RZ, UR4 ;  /* 0x00000004ff0e7e24 */ /* 0x000fc8000f8e00ff */
[C---:B------:R-:W-:Y:S01]  /*11c00*/  FMUL.FTZ R21, R0.reuse, R14 ;  /* 0x0000000e00157220 */ /* 0x040fe20000410000 */
[----:B------:R-:W-:-:S03]  /*11c10*/  FADD.FTZ R20, -R0, R154 ;  /* 0x0000009a00147221 */ /* 0x000fc60000010100 */
[-CC-:B------:R-:W-:Y:S01]  /*11c20*/  FFMA.FTZ R151, R121, R14.reuse, -R21.reuse ;  /* 0x0000000e79977223 */ /* 0x180fe20000010815 */
[-C--:B------:R-:W-:Y:S01]  /*11c30*/  FMUL.FTZ R20, R20, R14.reuse ;  /* 0x0000000e14147220 */ /* 0x080fe20000410000 */
[----:B------:R-:W3:Y:S01]  /*11c40*/  LDL R121, [R1+0x50] ;  /* 0x0000500001797983 */ /* 0x000ee20000100800 */
        /* <DEDUP_REMOVED lines=39> */
[----:B-----5:R-:W-:Y:S01]  /*11ec0*/  WARPGROUP.ARRIVE ;  /* 0x00000000000079c5 */ /* 0x020fe20000000000 */
[----:B0-----:R-:W4:Y:S01]  /*11ed0*/  LDL.LU R136, [R1+0x24] ;  /* 0x0000240001887983 */ /* 0x001f220000300800 */
[----:B--2---:R-:W-:-:S05]  /*11ee0*/  FFMA.FTZ R21, R80, R22, R20 ;  /* 0x0000001650157223 */ /* 0x004fca0000010014 */
[----:B------:R-:W0:Y:S01]  /*11ef0*/  MUFU.EX2 R22, R140 ;  /* 0x0000008c00167308 */ /* 0x000e220000000800 */
[C---:B-1----:R-:W-:Y:S01]  /*11f00*/  FADD.FTZ R21, R137.reuse, R21 ;  /* 0x0000001589157221 */ /* 0x042fe20000010000 */
[----:B------:R-:W-:-:S03]  /*11f10*/  F2FP.BF16.F32.PACK_AB R20, R137, R20 ;  /* 0x000000148914723e */ /* 0x000fc600000010ff */
[----:B0-----:R-:W-:-:S04]  /*11f20*/  FADD.FTZ R21, R22, R21 ;  /* 0x0000001516157221 */ /* 0x001fc80000010000 */
[----:B------:R-:W-:Y:S01]  /*11f30*/  FADD.FTZ R137, R141, R21 ;  /* 0x000000158d897221 */ /* 0x000fe20000010000 */
        /* <DEDUP_REMOVED lines=38> */
[----:B------:R-:W0:Y:S01]  /*121a0*/  SHFL.BFLY PT, R72, R23, 0x1, 0x1f ;  /* 0x0c201f0017487f89 */ /* 0x000e2200000e0000 */
[----:B------:R-:W-:-:S05]  /*121b0*/  VIADD R21, R18, 0x200 ;  /* 0x0000020012157836 */ /* 0x000fca0000000000 */
[----:B------:R-:W-:-:S04]  /*121c0*/  SHF.R.U32.HI R21, RZ, 0x4, R21 ;  /* 0x00000004ff157819 */ /* 0x000fc80000011615 */
[----:B------:R-:W-:-:S04]  /*121d0*/  LOP3.LUT R21, R21, 0x3fff, RZ, 0xc0, !PT ;  /* 0x00003fff15157812 */ /* 0x000fc800078ec0ff */
[----:B------:R-:W-:Y:S02]  /*121e0*/  LOP3.LUT R21, R21, 0x2400000, RZ, 0xfc, !PT ;  /* 0x0240000015157812 */ /* 0x000fe400078efcff */
[----:B0-----:R-:W-:-:S03]  /*121f0*/  FMNMX.FTZ R72, R23, R72, !PT ;  /* 0x0000004817487209 */ /* 0x001fc60007810000 */
[----:B------:R-:W-:Y:S02]  /*12200*/  IMAD R76, R15, 0x6c0, R21 ;  /* 0x000006c00f4c7824 */ /* 0x000fe400078e0215 */
[----:B------:R-:W-:-:S04]  /*12210*/  FMUL.FTZ R81, R72, R14 ;  /* 0x0000000e48517220 */ /* 0x000fc80000410000 */
[----:B------:R-:W-:Y:S01]  /*12220*/  FFMA.FTZ R73, R78, R14, -R81 ;  /* 0x0000000e4e497223 */ /* 0x000fe20000010851 */
[----:B------:R-:W-:-:S05]  /*12230*/  VIADD R78, R76, 0x40 ;  /* 0x000000404c4e7836 */ /* 0x000fca0000000000 */
[----:B------:R-:W-:Y:S01]  /*12240*/  R2UR UR10, R78 ;  /* 0x000000004e0a72ca */ /* 0x000fe200000e0000 */
        /* <DEDUP_REMOVED lines=8> */
[C---:B------:R-:W-:Y:S01]  /*122d0*/  VIADD R78, R76.reuse, 0x180 ;  /* 0x000001804c4e7836 */ /* 0x040fe20000000000 */
[----:B------:R-:W-:Y:S01]  /*122e0*/  R2UR UR6, R76 ;  /* 0x000000004c0672ca */ /* 0x000fe200000e0000 */
[----:B------:R-:W-:-:S03]  /*122f0*/  IMAD.MOV.U32 R77, RZ, RZ, -0x7fffffe0 ;  /* 0x80000020ff4d7424 */ /* 0x000fc600078e00ff */
[----:B------:R-:W-:Y:S01]  /*12300*/  R2UR UR30, R78 ;  /* 0x000000004e1e72ca */ /* 0x000fe200000e0000 */
[C---:B------:R-:W-:Y:S02]  /*12310*/  VIADD R78, R76.reuse, 0x1c0 ;  /* 0x000001c04c4e7836 */ /* 0x040fe40000000000 */
[----:B------:R-:W-:Y:S01]  /*12320*/  VIADD R76, R76, 0x200 ;  /* 0x000002004c4c7836 */ /* 0x000fe20000000000 */
[C---:B------:R-:W-:Y:S02]  /*12330*/  R2UR UR7, R77.reuse ;  /* 0x000000004d0772ca */ /* 0x040fe400000e0000 */
[----:B------:R-:W-:Y:S01]  /*12340*/  R2UR UR39, R77 ;  /* 0x000000004d2772ca */ /* 0x000fe200000e0000 */
[----:B------:R-:W-:Y:S01]  /*12350*/  IMAD.MOV.U32 R77, RZ, RZ, -0x3ffffff0 ;  /* 0xc0000010ff4d7424 */ /* 0x000fe200078e00ff */
[----:B------:R-:W-:Y:S02]  /*12360*/  R2UR UR38, R76 ;  /* 0x000000004c2672ca */ /* 0x000fe400000e0000 */
[----:B---3--:R-:W-:-:S02]  /*12370*/  LOP3.LUT R76, R121, 0x10000, RZ, 0xfc, !PT ;  /* 0x00010000794c7812 */ /* 0x008fc400078efcff */
[----:B------:R-:W-:Y:S02]  /*12380*/  R2UR UR5, R77 ;  /* 0x000000004d0572ca */ /* 0x000fe400000e0000 */
[----:B------:R-:W-:-:S13]  /*12390*/  R2UR UR4, R76 ;  /* 0x000000004c0472ca */ /* 0x000fda00000e0000 */
[----:B------:R-:W-:Y:S01]  /*123a0*/  HGMMA.64x96x16.F32.BF16 R24, gdesc[UR4].tnspB, R24, gsb0 ;  /* 0x41600000041879f0 */ /* 0x000fe20008001818 */
        /* <DEDUP_REMOVED lines=35> */
[----:B------:R-:W-:Y:S01]  /*125e0*/  IMAD.MOV.U32 R79, RZ, RZ, -0x7fffffe0 ;  /* 0x80000020ff4f7424 */ /* 0x000fe200078e00ff */
[----:B------:R-:W-:Y:S01]  /*125f0*/  R2UR UR34, R78 ;  /* 0x000000004e2272ca */ /* 0x000fe200000e0000 */
[----:B------:R-:W-:-:S03]  /*12600*/  VIADD R78, R76, 0x180 ;  /* 0x000001804c4e7836 */ /* 0x000fc60000000000 */
[C---:B------:R-:W-:Y:S02]  /*12610*/  R2UR UR11, R79.reuse ;  /* 0x000000004f0b72ca */ /* 0x040fe400000e0000 */
[C---:B------:R-:W-:Y:S02]  /*12620*/  R2UR UR15, R79.reuse ;  /* 0x000000004f0f72ca */ /* 0x040fe400000e0000 */
[C---:B------:R-:W-:Y:S02]  /*12630*/  R2UR UR19, R79.reuse ;  /* 0x000000004f1372ca */ /* 0x040fe400000e0000 */
[C---:B------:R-:W-:Y:S02]  /*12640*/  R2UR UR23, R79.reuse ;  /* 0x000000004f1772ca */ /* 0x040fe400000e0000 */
[C---:B------:R-:W-:Y:S02]  /*12650*/  R2UR UR27, R79.reuse ;  /* 0x000000004f1b72ca */ /* 0x040fe400000e0000 */
[----:B------:R-:W-:-:S02]  /*12660*/  R2UR UR31, R79 ;  /* 0x000000004f1f72ca */ /* 0x000fc400000e0000 */
[----:B------:R-:W-:Y:S01]  /*12670*/  R2UR UR35, R79 ;  /* 0x000000004f2372ca */ /* 0x000fe200000e0000 */
[----:B------:R-:W-:Y:S01]  /*12680*/  IMAD.MOV.U32 R79, RZ, RZ, -0x3ffffff0 ;  /* 0xc0000010ff4f7424 */ /* 0x000fe200078e00ff */
[----:B------:R-:W-:-:S04]  /*12690*/  R2UR UR8, R78 ;  /* 0x000000004e0872ca */ /* 0x000fc800000e0000 */
[----:B------:R-:W-:Y:S01]  /*126a0*/  R2UR UR9, R79 ;  /* 0x000000004f0972ca */ /* 0x000fe200000e0000 */
[----:B------:R-:W-:Y:S02]  /*126b0*/  WARPGROUP.DEPBAR.LE gsb0, 0x0 ;  /* 0x00008000000079c5 */ /* 0x000fe40000010000 */
[----:B------:R-:W-:-:S10]  /*126c0*/  WARPGROUP.ARRIVE ;  /* 0x00000000000079c5 */ /* 0x000fd40000000000 */
[----:B------:R-:W-:Y:S01]  /*126d0*/  HGMMA.64x96x16.F32.BF16 R24, gdesc[UR8].tnspB, R24, gsb0 ;  /* 0x41600000081879f0 */ /* 0x000fe20008001818 */
[----:B------:R-:W-:Y:S02]  /*126e0*/  VIADD R78, R76, 0x300 ;  /* 0x000003004c4e7836 */ /* 0x000fe40000000000 */
[----:B------:R-:W-:-:S03]  /*126f0*/  IMAD.MOV.U32 R79, RZ, RZ, -0x3ffffff0 ;  /* 0xc0000010ff4f7424 */ /* 0x000fc600078e00ff */
[----:B------:R-:W-:Y:S02]  /*12700*/  R2UR UR12, R78 ;  /* 0x000000004e0c72ca */ /* 0x000fe400000e0000 */
[----:B------:R-:W-:Y:S01]  /*12710*/  R2UR UR13, R79 ;  /* 0x000000004f0d72ca */ /* 0x000fe200000e0000 */
[----:B------:R-:W-:Y:S02]  /*12720*/  VIADD R78, R76, 0x480 ;  /* 0x000004804c4e7836 */ /* 0x000fe40000000000 */
[----:B------:R-:W-:Y:S01]  /*12730*/  IMAD.MOV.U32 R79, RZ, RZ, -0x3ffffff0 ;  /* 0xc0000010ff4f7424 */ /* 0x000fe200078e00ff */
[----:B------:R-:W-:Y:S02]  /*12740*/  WARPGROUP.DEPBAR.LE gsb0, 0x0 ;  /* 0x00008000000079c5 */ /* 0x000fe40000010000 */
[----:B------:R-:W-:-:S07]  /*12750*/  WARPGROUP.ARRIVE ;  /* 0x00000000000079c5 */ /* 0x000fce0000000000 */
[----:B------:R-:W-:Y:S01]  /*12760*/  HGMMA.64x96x16.F32.BF16 R24, gdesc[UR12].tnspB, R24, gsb0 ;  /* 0x416000000c1879f0 */ /* 0x000fe20008001818 */
[----:B------:R-:W-:Y:S02]  /*12770*/  R2UR UR16, R78 ;  /* 0x000000004e1072ca */ /* 0x000fe400000e0000 */
[----:B------:R-:W-:Y:S01]  /*12780*/  R2UR UR17, R79 ;  /* 0x000000004f1172ca */ /* 0x000fe200000e0000 */
[----:B------:R-:W-:Y:S02]  /*12790*/  VIADD R78, R76, 0x600 ;  /* 0x000006004c4e7836 */ /* 0x000fe40000000000 */
[----:B------:R-:W-:-:S03]  /*127a0*/  IMAD.MOV.U32 R79, RZ, RZ, -0x3ffffff0 ;  /* 0xc0000010ff4f7424 */ /* 0x000fc600078e00ff */
[----:B------:R-:W-:Y:S01]  /*127b0*/  R2UR UR20, R78 ;  /* 0x000000004e1472ca */ /* 0x000fe200000e0000 */
[----:B------:R-:W-:Y:S02]  /*127c0*/  WARPGROUP.DEPBAR.LE gsb0, 0x0 ;  /* 0x00008000000079c5 */ /* 0x000fe40000010000 */
[----:B------:R-:W-:-:S06]  /*127d0*/  WARPGROUP.ARRIVE ;  /* 0x00000000000079c5 */ /* 0x000fcc0000000000 */
[----:B------:R-:W-:Y:S01]  /*127e0*/  HGMMA.64x96x16.F32.BF16 R24, gdesc[UR16].tnspB, R24, gsb0 ;  /* 0x41600000101879f0 */ /* 0x000fe20008001818 */
[----:B------:R-:W-:Y:S01]  /*127f0*/  R2UR UR21, R79 ;  /* 0x000000004f1572ca */ /* 0x000fe200000e0000 */
[----:B------:R-:W-:Y:S02]  /*12800*/  VIADD R78, R76, 0x780 ;  /* 0x000007804c4e7836 */ /* 0x000fe40000000000 */
[----:B------:R-:W-:-:S03]  /*12810*/  IMAD.MOV.U32 R79, RZ, RZ, -0x3ffffff0 ;  /* 0xc0000010ff4f7424 */ /* 0x000fc600078e00ff */
[----:B------:R-:W-:Y:S02]  /*12820*/  R2UR UR24, R78 ;  /* 0x000000004e1872ca */ /* 0x000fe400000e0000 */
[----:B------:R-:W-:Y:S01]  /*12830*/  R2UR UR25, R79 ;  /* 0x000000004f1972ca */ /* 0x000fe200000e0000 */
[----:B------:R-:W-:Y:S02]  /*12840*/  WARPGROUP.DEPBAR.LE gsb0, 0x0 ;  /* 0x00008000000079c5 */ /* 0x000fe40000010000 */
[----:B------:R-:W-:-:S06]  /*12850*/  WARPGROUP.ARRIVE ;  /* 0x00000000000079c5 */ /* 0x000fcc0000000000 */
[----:B------:R-:W-:Y:S01]  /*12860*/  HGMMA.64x96x16.F32.BF16 R24, gdesc[UR20].tnspB, R24, gsb0 ;  /* 0x41600000141879f0 */ /* 0x000fe20008001818 */
        /* <DEDUP_REMOVED lines=21> */
[----:B------:R-:W-:Y:S02]  /*129c0*/  F2FP.BF16.F32.PACK_AB R22, R141, R22 ;  /* 0x000000168d16723e */ /* 0x000fe400000010ff */
[----:B------:R-:W0:Y:S01]  /*129d0*/  S2R R141, SR_TID.X ;  /* 0x00000000008d7919 */ /* 0x000e220000002100 */
[----:B------:R-:W-:-:S04]  /*129e0*/  FADD.FTZ R21, -R72, R155 ;  /* 0x0000009b48157221 */ /* 0x000fc80000010100 */
[----:B------:R-:W-:-:S04]  /*129f0*/  FMUL.FTZ R21, R21, R14 ;  /* 0x0000000e15157220 */ /* 0x000fc80000410000 */
[----:B------:R-:W-:Y:S01]  /*12a00*/  MUFU.EX2 R121, R21 ;  /* 0x0000001500797308 */ /* 0x000fe20000000800 */
[----:B------:R-:W-:Y:S02]  /*12a10*/  WARPGROUP.DEPBAR.LE gsb0, 0x0 ;  /* 0x00008000000079c5 */ /* 0x000fe40000010000 */
[----:B------:R-:W-:-:S06]  /*12a20*/  WARPGROUP.ARRIVE ;  /* 0x00000000000079c5 */ /* 0x000fcc0000000000 */
[----:B------:R-:W-:Y:S01]  /*12a30*/  HGMMA.64x96x16.F32.BF16 R24, gdesc[UR36].tnspB, R24, gsb0 ;  /* 0x41600000241879f0 */ /* 0x000fe20008001818 */
[----:B------:R-:W4:Y:S01]  /*12a40*/  MUFU.EX2 R21, R138 ;  /* 0x0000008a00157308 */ /* 0x000f220000000800 */
[----:B0-----:R-:W-:Y:S02]  /*12a50*/  SHF.R.U32.HI R140, RZ, 0x7, R141 ;  /* 0x00000007ff8c7819 */ /* 0x001fe4000001168d */
[----:B------:R-:W-:-:S03]  /*12a60*/  ISETP.GE.U32.AND P2, PT, R141, 0x180, PT ;  /* 0x000001808d00780c */ /* 0x000fc60003f46070 */
[----:B------:R-:W-:Y:S02]  /*12a70*/  VIADD R76, R140, 0x9 ;  /* 0x000000098c4c7836 */ /* 0x000fe40000000000 */
[----:B------:R-:W0:Y:S03]  /*12a80*/  MUFU.EX2 R139, R139 ;  /* 0x0000008b008b7308 */ /* 0x000e260000000800 */
[----:B------:R-:W-:-:S05]  /*12a90*/  SEL R76, R76, 0x9, !P2 ;  /* 0x000000094c4c7807 */ /* 0x000fca0005000000 */
[----:B------:R-:W1:Y:S08]  /*12aa0*/  MUFU.EX2 R23, R142 ;  /* 0x0000008e00177308 */ /* 0x000e700000000800 */
[----:B------:R-:W2:Y:S01]  /*12ab0*/  MUFU.EX2 R143, R143 ;  /* 0x0000008f008f7308 */ /* 0x000ea20000000800 */
[----:B----4-:R-:W-:Y:S01]  /*12ac0*/  FFMA.FTZ R77, R121, R136, R21 ;  /* 0x00000088794d7223 */ /* 0x010fe20000010015 */
[----:B------:R-:W-:-:S03]  /*12ad0*/  @!P1 IMAD R15, R15, 0x8, R18 ;  /* 0x000000080f0f9824 */ /* 0x000fc600078e0212 */
[----:B0-----:R-:W-:Y:S01]  /*12ae0*/  FADD.FTZ R77, R139, R77 ;  /* 0x0000004d8b4d7221 */ /* 0x001fe20000010000 */
[----:B------:R-:W-:Y:S01]  /*12af0*/  @!P1 VIADD R15, R15, 0x31c60 ;  /* 0x00031c600f0f9836 */ /* 0x000fe20000000000 */
[----:B------:R-:W-:Y:S02]  /*12b00*/  F2FP.BF16.F32.PACK_AB R21, R139, R21 ;  /* 0x000000158b15723e */ /* 0x000fe400000010ff */
[----:B-1----:R-:W-:Y:S02]  /*12b10*/  FADD.FTZ R77, R23, R77 ;  /* 0x0000004d174d7221 */ /* 0x002fe40000010000 */
[----:B------:R-:W-:Y:S01]  /*12b20*/  @!P1 PRMT R15, RZ, 0x654, R15 ;  /* 0x00000654ff0f9816 */ /* 0x000fe2000000000f */
[----:B------:R-:W0:Y:S01]  /*12b30*/  MUFU.EX2 R157, R157 ;  /* 0x0000009d009d7308 */ /* 0x000e220000000800 */
[----:B--2---:R-:W-:-:S07]  /*12b40*/  F2FP.BF16.F32.PACK_AB R23, R143, R23 ;  /* 0x000000178f17723e */ /* 0x004fce00000010ff */
[----:B------:R-:W-:Y:S08]  /*12b50*/  MUFU.EX2 R154, R154 ;  /* 0x0000009a009a7308 */ /* 0x000ff00000000800 */
[----:B------:R-:W-:Y:S01]  /*12b60*/  MUFU.EX2 R131, R131 ;  /* 0x0000008300837308 */ /* 0x000fe20000000800 */
[----:B0-----:R-:W-:Y:S01]  /*12b70*/  FADD.FTZ R137, R157, R137 ;  /* 0x000000899d897221 */ /* 0x001fe20000010000 */
[----:B------:R-:W-:-:S06]  /*12b80*/  FADD.FTZ R77, R143, R77 ;  /* 0x0000004d8f4d7221 */ /* 0x000fcc0000010000 */
[----:B------:R-:W-:Y:S08]  /*12b90*/  MUFU.EX2 R152, R152 ;  /* 0x0000009800987308 */ /* 0x000ff00000000800 */
[----:B------:R-:W-:Y:S01]  /*12ba0*/  MUFU.EX2 R135, R135 ;  /* 0x0000008700877308 */ /* 0x000fe20000000800 */
[----:B------:R-:W-:Y:S02]  /*12bb0*/  WARPGROUP.DEPBAR.LE gsb0, 0x0 ;  /* 0x00008000000079c5 */ /* 0x000fe40000010000 */
[----:B------:R0:W-:Y:S06]  /*12bc0*/  BAR.ARV R76, 0x100 ;  /* 0x0004004c0000751d */ /* 0x0001ec0000002000 */
[----:B0-----:R-:W-:-:S04]  /*12bd0*/  @!P1 IMAD R76, R148, 0x8, R18 ;  /* 0x00000008944c9824 */ /* 0x001fc800078e0212 */
[----:B------:R-:W-:-:S05]  /*12be0*/  @!P1 VIADD R76, R76, 0x31c40 ;  /* 0x00031c404c4c9836 */ /* 0x000fca0000000000 */
[----:B------:R-:W-:-:S04]  /*12bf0*/  @!P1 PRMT R76, RZ, 0x654, R76 ;  /* 0x00000654ff4c9816 */ /* 0x000fc8000000004c */
[----:B------:R0:W-:Y:S01]  /*12c00*/  @!P1 SYNCS.ARRIVE.TRANS64.RED.A1T0 RZ, [R76+URZ], RZ ;  /* 0x000000ff4cff99a7 */ /* 0x0001e2000810043f */
[----:B------:R1:W-:Y:S01]  /*12c10*/  @!P1 SYNCS.ARRIVE.TRANS64.RED.A1T0 RZ, [R15+URZ], RZ ;  /* 0x000000ff0fff99a7 */ /* 0x0003e2000810043f */
[----:B------:R2:W-:Y:S02]  /*12c20*/  STSM.16.M88.4 [R144+0x24300], R20 ;  /* 0x0243001490007844 */ /* 0x0005e40000000200 */
[----:B--2---:R-:W2:Y:S08]  /*12c30*/  MUFU.EX2 R20, R156 ;  /* 0x0000009c00147308 */ /* 0x004eb00000000800 */
[----:B------:R-:W3:Y:S08]  /*12c40*/  MUFU.EX2 R21, R130 ;  /* 0x0000008200157308 */ /* 0x000ef00000000800 */
[----:B------:R-:W4:Y:S01]  /*12c50*/  MUFU.EX2 R22, R153 ;  /* 0x0000009900167308 */ /* 0x000f220000000800 */
[----:B--2---:R-:W-:-:S07]  /*12c60*/  FADD.FTZ R137, R20, R137 ;  /* 0x0000008914897221 */ /* 0x004fce0000010000 */
[----:B------:R-:W2:Y:S01]  /*12c70*/  MUFU.EX2 R23, R134 ;  /* 0x0000008600177308 */ /* 0x000ea20000000800 */
[----:B---3--:R-:W-:Y:S01]  /*12c80*/  FADD.FTZ R77, R21, R77 ;  /* 0x0000004d154d7221 */ /* 0x008fe20000010000 */
[----:B------:R-:W-:-:S06]  /*12c90*/  FADD.FTZ R137, R154, R137 ;  /* 0x000000899a897221 */ /* 0x000fcc0000010000 */
[----:B0-----:R-:W0:Y:S01]  /*12ca0*/  MUFU.EX2 R76, R151 ;  /* 0x00000097004c7308 */ /* 0x001e220000000800 */
[----:B------:R-:W-:-:S07]  /*12cb0*/  FADD.FTZ R77, R131, R77 ;  /* 0x0000004d834d7221 */ /* 0x000fce0000010000 */
[----:B------:R-:W3:Y:S01]  /*12cc0*/  MUFU.EX2 R122, R122 ;  /* 0x0000007a007a7308 */ /* 0x000ee20000000800 */
[----:B----4-:R-:W-:-:S07]  /*12cd0*/  FADD.FTZ R137, R22, R137 ;  /* 0x0000008916897221 */ /* 0x010fce0000010000 */
[----:B------:R-:W-:Y:S01]  /*12ce0*/  MUFU.EX2 R150, R150 ;  /* 0x0000009600967308 */ /* 0x000fe20000000800 */
[----:B--2---:R-:W-:-:S07]  /*12cf0*/  FADD.FTZ R77, R23, R77 ;  /* 0x0000004d174d7221 */ /* 0x004fce0000010000 */
[----:B------:R-:W2:Y:S01]  /*12d00*/  MUFU.EX2 R123, R123 ;  /* 0x0000007b007b7308 */ /* 0x000ea20000000800 */
[----:B------:R-:W-:-:S07]  /*12d10*/  FADD.FTZ R137, R152, R137 ;  /* 0x0000008998897221 */ /* 0x000fce0000010000 */
[----:B------:R-:W-:Y:S01]  /*12d20*/  MUFU.EX2 R78, R133 ;  /* 0x00000085004e7308 */ /* 0x000fe20000000800 */
[----:B------:R-:W-:-:S07]  /*12d30*/  FADD.FTZ R77, R135, R77 ;  /* 0x0000004d874d7221 */ /* 0x000fce0000010000 */
[----:B------:R-:W4:Y:S01]  /*12d40*/  MUFU.EX2 R79, R126 ;  /* 0x0000007e004f7308 */ /* 0x000f220000000800 */
[----:B0-----:R-:W-:-:S07]  /*12d50*/  FADD.FTZ R137, R76, R137 ;  /* 0x000000894c897221 */ /* 0x001fce0000010000 */
[----:B------:R-:W0:Y:S01]  /*12d60*/  MUFU.EX2 R136, R132 ;  /* 0x0000008400887308 */ /* 0x000e220000000800 */
[----:B---3--:R-:W-:-:S07]  /*12d70*/  FADD.FTZ R77, R122, R77 ;  /* 0x0000004d7a4d7221 */ /* 0x008fce0000010000 */
[----:B------:R-:W3:Y:S08]  /*12d80*/  MUFU.EX2 R127, R127 ;  /* 0x0000007f007f7308 */ /* 0x000ef00000000800 */
[----:B------:R-:W-:Y:S01]  /*12d90*/  MUFU.EX2 R133, R128 ;  /* 0x0000008000857308 */ /* 0x000fe20000000800 */
[----:B--2---:R-:W-:-:S07]  /*12da0*/  FADD.FTZ R77, R123, R77 ;  /* 0x0000004d7b4d7221 */ /* 0x004fce0000010000 */
[----:B------:R-:W2:Y:S08]  /*12db0*/  MUFU.EX2 R129, R129 ;  /* 0x0000008100817308 */ /* 0x000eb00000000800 */
[----:B------:R-:W-:Y:S08]  /*12dc0*/  MUFU.EX2 R128, R117 ;  /* 0x0000007500807308 */ /* 0x000ff00000000800 */
[----:B------:R-:W-:Y:S08]  /*12dd0*/  MUFU.EX2 R117, R109 ;  /* 0x0000006d00757308 */ /* 0x000ff00000000800 */
[----:B-1----:R-:W-:Y:S08]  /*12de0*/  MUFU.EX2 R15, R89 ;  /* 0x00000059000f7308 */ /* 0x002ff00000000800 */
[----:B------:R-:W-:Y:S08]  /*12df0*/  MUFU.EX2 R109, R104 ;  /* 0x00000068006d7308 */ /* 0x000ff00000000800 */
[----:B------:R-:W1:Y:S08]  /*12e00*/  MUFU.EX2 R89, R114 ;  /* 0x0000007200597308 */ /* 0x000e700000000800 */
[----:B------:R-:W-:Y:S01]  /*12e10*/  MUFU.EX2 R104, R92 ;  /* 0x0000005c00687308 */ /* 0x000fe20000000800 */
[----:B----4-:R-:W-:-:S07]  /*12e20*/  FADD.FTZ R77, R79, R77 ;  /* 0x0000004d4f4d7221 */ /* 0x010fce0000010000 */
[----:B------:R4:W-:Y:S08]  /*12e30*/  MUFU.EX2 R92, R88 ;  /* 0x00000058005c7308 */ /* 0x0009f00000000800 */
[----:B------:R-:W1:Y:S01]  /*12e40*/  MUFU.EX2 R115, R115 ;  /* 0x0000007300737308 */ /* 0x000e620000000800 */
[----:B----4-:R-:W-:-:S04]  /*12e50*/  FADD.FTZ R88, R150, R137 ;  /* 0x0000008996587221 */ /* 0x010fc80000010000 */
[----:B------:R-:W-:-:S03]  /*12e60*/  FADD.FTZ R88, R78, R88 ;  /* 0x000000584e587221 */ /* 0x000fc60000010000 */
[----:B------:R-:W4:Y:S01]  /*12e70*/  MUFU.EX2 R125, R125 ;  /* 0x0000007d007d7308 */ /* 0x000f220000000800 */
[----:B0-----:R-:W-:Y:S01]  /*12e80*/  FADD.FTZ R88, R136, R88 ;  /* 0x0000005888587221 */ /* 0x001fe20000010000 */
[----:B---3--:R-:W-:-:S06]  /*12e90*/  FADD.FTZ R77, R127, R77 ;  /* 0x0000004d7f4d7221 */ /* 0x008fcc0000010000 */
[----:B------:R-:W0:Y:S01]  /*12ea0*/  MUFU.EX2 R118, R118 ;  /* 0x0000007600767308 */ /* 0x000e220000000800 */
[----:B--2---:R-:W-:-:S07]  /*12eb0*/  FADD.FTZ R88, R129, R88 ;  /* 0x0000005881587221 */ /* 0x004fce0000010000 */
[----:B------:R-:W2:Y:S01]  /*12ec0*/  MUFU.EX2 R132, R124 ;  /* 0x0000007c00847308 */ /* 0x000ea20000000800 */
[----:B-1----:R-:W-:-:S07]  /*12ed0*/  FADD.FTZ R77, R89, R77 ;  /* 0x0000004d594d7221 */ /* 0x002fce0000010000 */
[----:B------:R-:W1:Y:S01]  /*12ee0*/  MUFU.EX2 R119, R119 ;  /* 0x0000007700777308 */ /* 0x000e620000000800 */
[----:B------:R-:W-:-:S07]  /*12ef0*/  FADD.FTZ R88, R133, R88 ;  /* 0x0000005885587221 */ /* 0x000fce0000010000 */
[----:B------:R-:W3:Y:S01]  /*12f00*/  MUFU.EX2 R120, R120 ;  /* 0x0000007800787308 */ /* 0x000ee20000000800 */
[----:B------:R-:W-:-:S07]  /*12f10*/  FADD.FTZ R77, R115, R77 ;  /* 0x0000004d734d7221 */ /* 0x000fce0000010000 */
[----:B------:R-:W3:Y:S01]  /*12f20*/  MUFU.EX2 R106, R106 ;  /* 0x0000006a006a7308 */ /* 0x000ee20000000800 */
[----:B----4-:R-:W-:Y:S01]  /*12f30*/  FADD.FTZ R88, R125, R88 ;  /* 0x000000587d587221 */ /* 0x010fe20000010000 */
[----:B0-----:R-:W-:-:S06]  /*12f40*/  FADD.FTZ R77, R118, R77 ;  /* 0x0000004d764d7221 */ /* 0x001fcc0000010000 */
[----:B------:R-:W0:Y:S08]  /*12f50*/  MUFU.EX2 R107, R107 ;  /* 0x0000006b006b7308 */ /* 0x000e300000000800 */
[----:B------:R-:W4:Y:S08]  /*12f60*/  MUFU.EX2 R116, R116 ;  /* 0x0000007400747308 */ /* 0x000f300000000800 */
[----:B------:R-:W4:Y:S08]  /*12f70*/  MUFU.EX2 R124, R113 ;  /* 0x00000071007c7308 */ /* 0x000f300000000800 */
[----:B------:R-:W4:Y:S08]  /*12f80*/  MUFU.EX2 R110, R110 ;  /* 0x0000006e006e7308 */ /* 0x000f300000000800 */
[----:B------:R-:W-:Y:S08]  /*12f90*/  MUFU.EX2 R113, R84 ;  /* 0x0000005400717308 */ /* 0x000ff00000000800 */
[----:B------:R2:W-:Y:S01]  /*12fa0*/  MUFU.EX2 R84, R90 ;  /* 0x0000005a00547308 */ /* 0x0005e20000000800 */
[----:B------:R-:W-:-:S07]  /*12fb0*/  F2FP.BF16.F32.PACK_AB R20, R20, R157 ;  /* 0x0000009d1414723e */ /* 0x000fce00000010ff */
[----:B------:R-:W-:Y:S01]  /*12fc0*/  MUFU.EX2 R111, R111 ;  /* 0x0000006f006f7308 */ /* 0x000fe20000000800 */
[----:B--2---:R-:W-:Y:S01]  /*12fd0*/  FADD.FTZ R90, R132, R88 ;  /* 0x00000058845a7221 */ /* 0x004fe20000010000 */
[----:B-1----:R-:W-:-:S03]  /*12fe0*/  FADD.FTZ R88, R119, R77 ;  /* 0x0000004d77587221 */ /* 0x002fc60000010000 */
[----:B---3--:R-:W-:-:S03]  /*12ff0*/  FADD.FTZ R90, R120, R90 ;  /* 0x0000005a785a7221 */ /* 0x008fc60000010000 */
[----:B------:R-:W1:Y:S01]  /*13000*/  MUFU.EX2 R112, R112 ;  /* 0x0000007000707308 */ /* 0x000e620000000800 */
[----:B------:R-:W-:Y:S01]  /*13010*/  FADD.FTZ R88, R106, R88 ;  /* 0x000000586a587221 */ /* 0x000fe20000010000 */
[----:B------:R-:W-:Y:S01]  /*13020*/  F2FP.BF16.F32.PACK_AB R21, R131, R21 ;  /* 0x000000158315723e */ /* 0x000fe200000010ff */
[----:B------:R-:W-:Y:S01]  /*13030*/  FADD.FTZ R90, R128, R90 ;  /* 0x0000005a805a7221 */ /* 0x000fe20000010000 */
[----:B------:R-:W-:-:S04]  /*13040*/  F2FP.BF16.F32.PACK_AB R22, R22, R154 ;  /* 0x0000009a1616723e */ /* 0x000fc800000010ff */
[----:B------:R-:W2:Y:S01]  /*13050*/  MUFU.EX2 R98, R98 ;  /* 0x0000006200627308 */ /* 0x000ea20000000800 */
[----:B------:R-:W-:Y:S01]  /*13060*/  F2FP.BF16.F32.PACK_AB R23, R135, R23 ;  /* 0x000000178717723e */ /* 0x000fe200000010ff */
[----:B0-----:R-:W-:Y:S01]  /*13070*/  FADD.FTZ R88, R107, R88 ;  /* 0x000000586b587221 */ /* 0x001fe20000010000 */
[----:B----4-:R-:W-:-:S05]  /*13080*/  FADD.FTZ R90, R116, R90 ;  /* 0x0000005a745a7221 */ /* 0x010fca0000010000 */
[----:B------:R-:W0:Y:S01]  /*13090*/  MUFU.EX2 R99, R99 ;  /* 0x0000006300637308 */ /* 0x000e220000000800 */
[----:B------:R3:W-:Y:S01]  /*130a0*/  STSM.16.M88.4 [R144+0x25b00], R20 ;  /* 0x025b001490007844 */ /* 0x0007e20000000200 */
[----:B------:R-:W-:-:S06]  /*130b0*/  FADD.FTZ R90, R124, R90 ;  /* 0x0000005a7c5a7221 */ /* 0x000fcc0000010000 */
[----:B------:R-:W4:Y:S08]  /*130c0*/  MUFU.EX2 R108, R108 ;  /* 0x0000006c006c7308 */ /* 0x000f300000000800 */
[----:B------:R-:W4:Y:S01]  /*130d0*/  MUFU.EX2 R102, R102 ;  /* 0x0000006600667308 */ /* 0x000f220000000800 */
[----:B---3--:R-:W-:Y:S01]  /*130e0*/  FADD.FTZ R20, R110, R88 ;  /* 0x000000586e147221 */ /* 0x008fe20000010000 */
[----:B-1----:R-:W-:-:S03]  /*130f0*/  FADD.FTZ R21, R112, R90 ;  /* 0x0000005a70157221 */ /* 0x002fc60000010000 */
[----:B------:R-:W-:-:S03]  /*13100*/  FADD.FTZ R20, R111, R20 ;  /* 0x000000146f147221 */ /* 0x000fc60000010000 */
[----:B------:R-:W1:Y:S01]  /*13110*/  MUFU.EX2 R105, R105 ;  /* 0x0000006900697308 */ /* 0x000e620000000800 */
[----:B--2---:R-:W-:-:S07]  /*13120*/  FADD.FTZ R20, R98, R20 ;  /* 0x0000001462147221 */ /* 0x004fce0000010000 */
[----:B------:R-:W2:Y:S01]  /*13130*/  MUFU.EX2 R103, R103 ;  /* 0x0000006700677308 */ /* 0x000ea20000000800 */
[----:B------:R-:W-:Y:S01]  /*13140*/  F2FP.BF16.F32.PACK_AB R76, R76, R152 ;  /* 0x000000984c4c723e */ /* 0x000fe200000010ff */
[----:B------:R-:W-:Y:S01]  /*13150*/  FADD.FTZ R21, R117, R21 ;  /* 0x0000001575157221 */ /* 0x000fe20000010000 */
[----:B------:R-:W-:Y:S02]  /*13160*/  F2FP.BF16.F32.PACK_AB R77, R123, R122 ;  /* 0x0000007a7b4d723e */ /* 0x000fe400000010ff */
[----:B------:R-:W-:Y:S02]  /*13170*/  F2FP.BF16.F32.PACK_AB R78, R78, R150 ;  /* 0x000000964e4e723e */ /* 0x000fe400000010ff */
[----:B------:R-:W-:Y:S01]  /*13180*/  F2FP.BF16.F32.PACK_AB R79, R127, R79 ;  /* 0x0000004f7f4f723e */ /* 0x000fe200000010ff */
[----:B------:R-:W3:Y:S01]  /*13190*/  MUFU.EX2 R101, R101 ;  /* 0x0000006500657308 */ /* 0x000ee20000000800 */
[----:B0-----:R-:W-:Y:S01]  /*131a0*/  FADD.FTZ R22, R99, R20 ;  /* 0x0000001463167221 */ /* 0x001fe20000010000 */
[----:B----4-:R-:W-:-:S06]  /*131b0*/  FADD.FTZ R23, R108, R21 ;  /* 0x000000156c177221 */ /* 0x010fcc0000010000 */
[----:B------:R-:W-:Y:S01]  /*131c0*/  MUFU.EX2 R138, R85 ;  /* 0x00000055008a7308 */ /* 0x000fe20000000800 */
[----:B------:R0:W-:Y:S07]  /*131d0*/  STSM.16.M88.4 [R144+0x27300], R76 ;  /* 0x0273004c90007844 */ /* 0x0001ee0000000200 */
[----:B------:R-:W4:Y:S08]  /*131e0*/  MUFU.EX2 R85, R91 ;  /* 0x0000005b00557308 */ /* 0x000f300000000800 */
[----:B------:R-:W4:Y:S01]  /*131f0*/  MUFU.EX2 R100, R100 ;  /* 0x0000006400647308 */ /* 0x000f220000000800 */
[----:B0-----:R-:W-:Y:S01]  /*13200*/  FADD.FTZ R76, R102, R22 ;  /* 0x00000016664c7221 */ /* 0x001fe20000010000 */
[----:B-1----:R-:W-:-:S06]  /*13210*/  FADD.FTZ R77, R105, R23 ;  /* 0x00000017694d7221 */ /* 0x002fcc0000010000 */
[----:B------:R-:W0:Y:S01]  /*13220*/  MUFU.EX2 R94, R94 ;  /* 0x0000005e005e7308 */ /* 0x000e220000000800 */
[----:B--2---:R-:W-:Y:S01]  /*13230*/  FADD.FTZ R76, R103, R76 ;  /* 0x0000004c674c7221 */ /* 0x004fe20000010000 */
[----:B------:R-:W-:-:S06]  /*13240*/  FADD.FTZ R78, R109, R77 ;  /* 0x0000004d6d4e7221 */ /* 0x000fcc0000010000 */
[----:B------:R-:W1:Y:S01]  /*13250*/  MUFU.EX2 R97, R97 ;  /* 0x0000006100617308 */ /* 0x000e620000000800 */
[----:B------:R-:W-:Y:S01]  /*13260*/  FADD.FTZ R76, R84, R76 ;  /* 0x0000004c544c7221 */ /* 0x000fe20000010000 */
[----:B---3--:R-:W-:-:S06]  /*13270*/  FADD.FTZ R79, R101, R78 ;  /* 0x0000004e654f7221 */ /* 0x008fcc0000010000 */
[----:B------:R-:W2:Y:S01]  /*13280*/  MUFU.EX2 R95, R95 ;  /* 0x0000005f005f7308 */ /* 0x000ea20000000800 */
[----:B----4-:R-:W-:-:S07]  /*13290*/  FADD.FTZ R77, R85, R76 ;  /* 0x0000004c554d7221 */ /* 0x010fce0000010000 */
[----:B------:R-:W3:Y:S01]  /*132a0*/  MUFU.EX2 R96, R96 ;  /* 0x0000006000607308 */ /* 0x000ee20000000800 */
[----:B------:R-:W-:-:S07]  /*132b0*/  FADD.FTZ R78, R100, R79 ;  /* 0x0000004f644e7221 */ /* 0x000fce0000010000 */
[----:B------:R-:W4:Y:S01]  /*132c0*/  MUFU.EX2 R82, R82 ;  /* 0x0000005200527308 */ /* 0x000f220000000800 */
[----:B------:R-:W-:-:S07]  /*132d0*/  F2FP.BF16.F32.PACK_AB R88, R129, R136 ;  /* 0x000000888158723e */ /* 0x000fce00000010ff */
[----:B------:R-:W4:Y:S01]  /*132e0*/  MUFU.EX2 R93, R93 ;  /* 0x0000005d005d7308 */ /* 0x000f220000000800 */
[----:B------:R-:W-:Y:S02]  /*132f0*/  F2FP.BF16.F32.PACK_AB R89, R115, R89 ;  /* 0x000000597359723e */ /* 0x000fe400000010ff */
[----:B------:R-:W-:Y:S02]  /*13300*/  F2FP.BF16.F32.PACK_AB R90, R125, R133 ;  /* 0x000000857d5a723e */ /* 0x000fe400000010ff */
[----:B------:R-:W-:-:S03]  /*13310*/  F2FP.BF16.F32.PACK_AB R91, R119, R118 ;  /* 0x00000076775b723e */ /* 0x000fc600000010ff */
[----:B------:R0:W-:Y:S01]  /*13320*/  MUFU.EX2 R114, R86 ;  /* 0x0000005600727308 */ /* 0x0001e20000000800 */
[----:B------:R-:W-:Y:S01]  /*13330*/  F2FP.BF16.F32.PACK_AB R20, R120, R132 ;  /* 0x000000847814723e */ /* 0x000fe200000010ff */
[----:B------:R2:W-:Y:S01]  /*13340*/  STSM.16.M88.4 [R144+0x28b00], R88 ;  /* 0x028b005890007844 */ /* 0x0005e20000000200 */
[----:B------:R-:W-:Y:S02]  /*13350*/  F2FP.BF16.F32.PACK_AB R21, R107, R106 ;  /* 0x0000006a6b15723e */ /* 0x000fe400000010ff */
[----:B------:R-:W-:Y:S01]  /*13360*/  F2FP.BF16.F32.PACK_AB R22, R116, R128 ;  /* 0x000000807416723e */ /* 0x000fe200000010ff */
[----:B0-----:R-:W-:Y:S01]  /*13370*/  FADD.FTZ R86, R94, R77 ;  /* 0x0000004d5e567221 */ /* 0x001fe20000010000 */
[----:B------:R-:W-:Y:S01]  /*13380*/  F2FP.BF16.F32.PACK_AB R77, R99, R98 ;  /* 0x00000062634d723e */ /* 0x000fe200000010ff */
[----:B-1----:R-:W-:Y:S01]  /*13390*/  FADD.FTZ R99, R97, R78 ;  /* 0x0000004e61637221 */ /* 0x002fe20000010000 */
[----:B------:R-:W-:Y:S01]  /*133a0*/  F2FP.BF16.F32.PACK_AB R23, R111, R110 ;  /* 0x0000006e6f17723e */ /* 0x000fe200000010ff */
[----:B--2---:R-:W-:-:S02]  /*133b0*/  FADD.FTZ R89, R95, R86 ;  /* 0x000000565f597221 */ /* 0x004fc40000010000 */
[----:B---3--:R-:W-:Y:S02]  /*133c0*/  FADD.FTZ R86, R96, R99 ;  /* 0x0000006360567221 */ /* 0x008fe40000010000 */
[----:B------:R4:W-:Y:S02]  /*133d0*/  STSM.16.M88.4 [R144+0x2a300], R20 ;  /* 0x02a3001490007844 */ /* 0x0009e40000000200 */
[----:B----4-:R-:W-:Y:S01]  /*133e0*/  FADD.FTZ R22, R82, R89 ;  /* 0x0000005952167221 */ /* 0x010fe20000010000 */
[----:B------:R-:W-:Y:S01]  /*133f0*/  FADD.FTZ R89, R93, R86 ;  /* 0x000000565d597221 */ /* 0x000fe20000010000 */
[----:B------:R-:W-:-:S03]  /*13400*/  F2FP.BF16.F32.PACK_AB R21, R85, R84 ;  /* 0x000000545515723e */ /* 0x000fc600000010ff */
[----:B------:R-:W-:-:S04]  /*13410*/  FADD.FTZ R84, R104, R89 ;  /* 0x0000005968547221 */ /* 0x000fc80000010000 */
[----:B------:R-:W-:-:S04]  /*13420*/  FADD.FTZ R91, R15, R84 ;  /* 0x000000540f5b7221 */ /* 0x000fc80000010000 */
[C---:B------:R-:W-:Y:S01]  /*13430*/  FADD.FTZ R91, R92.reuse, R91 ;  /* 0x0000005b5c5b7221 */ /* 0x040fe20000010000 */
[----:B------:R-:W-:Y:S02]  /*13440*/  F2FP.BF16.F32.PACK_AB R92, R92, R15 ;  /* 0x0000000f5c5c723e */ /* 0x000fe400000010ff */
[----:B------:R-:W2:Y:S01]  /*13450*/  LDL.LU R15, [R1+0x1c] ;  /* 0x00001c00010f7983 */ /* 0x000ea20000300800 */
[----:B------:R-:W0:Y:S08]  /*13460*/  MUFU.EX2 R83, R83 ;  /* 0x0000005300537308 */ /* 0x000e300000000800 */
[----:B------:R-:W1:Y:S08]  /*13470*/  MUFU.EX2 R87, R87 ;  /* 0x0000005700577308 */ /* 0x000e700000000800 */
[----:B------:R-:W-:Y:S01]  /*13480*/  MUFU.EX2 R74, R74 ;  /* 0x0000004a004a7308 */ /* 0x000fe20000000800 */
[----:B0-----:R-:W-:-:S07]  /*13490*/  FADD.FTZ R23, R83, R22 ;  /* 0x0000001653177221 */ /* 0x001fce0000010000 */
[----:B------:R-:W0:Y:S08]  /*134a0*/  MUFU.EX2 R75, R75 ;  /* 0x0000004b004b7308 */ /* 0x000e300000000800 */
[----:B------:R-:W-:Y:S08]  /*134b0*/  MUFU.EX2 R73, R73 ;  /* 0x0000004900497308 */ /* 0x000ff00000000800 */
[----:B------:R-:W3:Y:S01]  /*134c0*/  MUFU.EX2 R88, R81 ;  /* 0x0000005100587308 */ /* 0x000ee20000000800 */
[----:B------:R-:W-:Y:S01]  /*134d0*/  FADD.FTZ R86, R114, R23 ;  /* 0x0000001772567221 */ /* 0x000fe20000010000 */
[----:B------:R-:W-:-:S02]  /*134e0*/  F2FP.BF16.F32.PACK_AB R76, R112, R124 ;  /* 0x0000007c704c723e */ /* 0x000fc400000010ff */
[----:B------:R-:W-:Y:S01]  /*134f0*/  F2FP.BF16.F32.PACK_AB R78, R108, R117 ;  /* 0x000000756c4e723e */ /* 0x000fe200000010ff */
[----:B-1----:R-:W-:Y:S01]  /*13500*/  FADD.FTZ R89, R87, R86 ;  /* 0x0000005657597221 */ /* 0x002fe20000010000 */
        /* <DEDUP_REMOVED lines=8> */
[----:B0-----:R-:W-:Y:S02]  /*13590*/  F2FP.BF16.F32.PACK_AB R93, R75, R74 ;  /* 0x0000004a4b5d723e */ /* 0x001fe400000010ff */
[----:B------:R-:W-:Y:S02]  /*135a0*/  F2FP.BF16.F32.PACK_AB R94, R113, R138 ;  /* 0x0000008a715e723e */ /* 0x000fe400000010ff */
[----:B---3--:R-:W-:Y:S01]  /*135b0*/  F2FP.BF16.F32.PACK_AB R95, R88, R73 ;  /* 0x00000049585f723e */ /* 0x008fe200000010ff */
[----:B------:R-:W-:Y:S04]  /*135c0*/  STSM.16.M88.4 [R144+0x2bb00], R76 ;  /* 0x02bb004c90007844 */ /* 0x000fe80000000200 */
[----:B------:R0:W-:Y:S04]  /*135d0*/  STSM.16.M88.4 [R144+0x2d300], R20 ;  /* 0x02d3001490007844 */ /* 0x0001e80000000200 */
[----:B------:R-:W-:Y:S04]  /*135e0*/  STSM.16.M88.4 [R144+0x2eb00], R84 ;  /* 0x02eb005490007844 */ /* 0x000fe80000000200 */
[----:B------:R-:W-:Y:S01]  /*135f0*/  STSM.16.M88.4 [R144+0x30300], R92 ;  /* 0x0303005c90007844 */ /* 0x000fe20000000200 */
[----:B------:R-:W-:Y:S01]  /*13600*/  @!PT LDS RZ, [RZ] ;  /* 0x00000000fffff984 */ /* 0x000fe20000000800 */
[----:B------:R-:W-:Y:S01]  /*13610*/  @!PT LDS RZ, [RZ] ;  /* 0x00000000fffff984 */ /* 0x000fe20000000800 */
[----:B------:R-:W-:Y:S01]  /*13620*/  @!PT LDS RZ, [RZ] ;  /* 0x00000000fffff984 */ /* 0x000fe20000000800 */
[----:B------:R-:W-:Y:S01]  /*13630*/  @!PT LDS RZ, [RZ] ;  /* 0x00000000fffff984 */ /* 0x000fe20000000800 */
[----:B------:R1:W-:Y:S06]  /*13640*/  MEMBAR.ALL.CTA ;  /* 0x0000000000007992 */ /* 0x0003ec0000008000 */
[----:B-1----:R-:W1:Y:S01]  /*13650*/  FENCE.VIEW.ASYNC.S ;  /* 0x00000000000073c6 */ /* 0x002e620000000000 */
[----:B------:R-:W-:Y:S01]  /*13660*/  FADD.FTZ R82, R74, R89 ;  /* 0x000000594a527221 */ /* 0x000fe20000010000 */
[----:B------:R-:W-:-:S03]  /*13670*/  FADD.FTZ R90, R138, R91 ;  /* 0x0000005b8a5a7221 */ /* 0x000fc60000010000 */
[----:B------:R-:W-:Y:S01]  /*13680*/  FADD.FTZ R82, R75, R82 ;  /* 0x000000524b527221 */ /* 0x000fe20000010000 */
[----:B------:R-:W-:-:S03]  /*13690*/  FADD.FTZ R74, R113, R90 ;  /* 0x0000005a714a7221 */ /* 0x000fc60000010000 */
[----:B------:R-:W-:-:S04]  /*136a0*/  FADD.FTZ R73, R73, R82 ;  /* 0x0000005249497221 */ /* 0x000fc80000010000 */
[----:B0-----:R-:W-:Y:S01]  /*136b0*/  FADD.FTZ R20, R88, R73 ;  /* 0x0000004958147221 */ /* 0x001fe20000010000 */
[----:B------:R-:W-:Y:S01]  /*136c0*/  STL [R1+0x20], R74 ;  /* 0x0000204a01007387 */ /* 0x000fe20000100800 */
[----:B------:R-:W-:-:S03]  /*136d0*/  FMUL.FTZ R24, R24, R80 ;  /* 0x0000005018187220 */ /* 0x000fc60000410000 */
[----:B------:R-:W-:Y:S01]  /*136e0*/  STL [R1+0x24], R20 ;  /* 0x0000241401007387 */ /* 0x000fe20000100800 */
[-C--:B------:R-:W-:Y:S01]  /*136f0*/  FMUL.FTZ R25, R25, R80.reuse ;  /* 0x0000005019197220 */ /* 0x080fe20000410000 */
[-C--:B------:R-:W-:Y:S02]  /*13700*/  FMUL.FTZ R28, R28, R80.reuse ;  /* 0x000000501c1c7220 */ /* 0x080fe40000410000 */
[----:B------:R3:W5:Y:S01]  /*13710*/  LDL R156, [R1+0x40] ;  /* 0x00004000019c7983 */ /* 0x0007620000100800 */
        /* <DEDUP_REMOVED lines=47> */
[C---:B--2---:R-:W-:Y:S01]  /*13a10*/  ISETP.GT.AND P2, PT, R15.reuse, RZ, PT ;  /* 0x000000ff0f00720c */ /* 0x044fe20003f44270 */
[----:B------:R-:W-:-:S05]  /*13a20*/  VIADD R15, R15, 0xffffffff ;  /* 0xffffffff0f0f7836 */ /* 0x000fca0000000000 */
[----:B------:R0:W-:Y:S02]  /*13a30*/  STL [R1+0x1c], R15 ;  /* 0x00001c0f01007387 */ /* 0x0001e40000100800 */
[----:B0-----:R-:W-:Y:S01]  /*13a40*/  IMAD.MOV.U32 R15, RZ, RZ, R148 ;  /* 0x000000ffff0f7224 */ /* 0x001fe200078e0094 */
[----:B-1----:R-:W-:-:S04]  /*13a50*/  NOP ;  /* 0x0000000000007918 */ /* 0x002fc80000000000 */
[----:B---3--:R-:W-:Y:S05]  /*13a60*/  @P2 BRA `(.L_x_8685) ;  /* 0xffffffb800242947 */ /* 0x008fea000383ffff */
.L_x_8674:
[----:B------:R-:W-:Y:S05]  /*13a70*/  WARPSYNC.ALL ;  /* 0x0000000000007948 */ /* 0x000fea0003800000 */
[----:B------:R-:W-:Y:S06]  /*13a80*/  BAR.ARV 0x8, 0x1a0 ;  /* 0x0206800000007b1d */ /* 0x000fec0000002000 */
[----:B------:R-:W-:Y:S05]  /*13a90*/  @!P0 BRA `(.L_x_8686) ;  /* 0x0000000000048947 */ /* 0x000fea0003800000 */
[----:B------:R-:W-:Y:S01]  /*13aa0*/  BPT.TRAP 0x1 ;  /* 0x000000040000795c */ /* 0x000fe20000300000 */
.L_x_8686:
[----:B------:R-:W2:Y:S01]  /*13ab0*/  LDL R2, [R1+0x40] ;  /* 0x0000400001027983 */ /* 0x000ea20000100800 */
[----:B------:R-:W-:Y:S01]  /*13ac0*/  IMAD R7, R148, 0x8, R18 ;  /* 0x0000000894077824 */ /* 0x000fe200078e0212 */
[----:B--2---:R-:W-:-:S04]  /*13ad0*/  SHF.L.U32 R4, R2, 0x1f, RZ ;  /* 0x0000001f02047819 */ /* 0x004fc800000006ff */
[----:B------:R1:W2:Y:S01]  /*13ae0*/  SYNCS.PHASECHK.TRANS64.TRYWAIT P2, [R7+URZ+0x31c50], R4 ;  /* 0x031c5004070075a7 */ /* 0x0002a2000804017f */
[----:B------:R-:W-:Y:S05]  /*13af0*/  @!P0 BRA `(.L_x_8687) ;  /* 0x0000000000048947 */ /* 0x000fea0003800000 */
[----:B------:R-:W-:Y:S01]  /*13b00*/  BPT.TRAP 0x1 ;  /* 0x000000040000795c */ /* 0x000fe20000300000 */
.L_x_8687:
[----:B------:R-:W3:Y:S01]  /*13b10*/  LDL.LU R2, [R1+0x50] ;  /* 0x0000500001027983 */ /* 0x000ee20000300800 */
[----:B------:R-:W-:Y:S02]  /*13b20*/  VIADD R18, R18, 0x200 ;  /* 0x0000020012127836 */ /* 0x000fe40000000000 */
[----:B------:R-:W-:-:S03]  /*13b30*/  IMAD.MOV.U32 R3, RZ, RZ, -0x3ffffff0 ;  /* 0xc0000010ff037424 */ /* 0x000fc600078e00ff */
[----:B------:R-:W-:-:S04]  /*13b40*/  SHF.R.U32.HI R18, RZ, 0x4, R18 ;  /* 0x00000004ff127819 */ /* 0x000fc80000011612 */
[----:B------:R-:W-:-:S04]  /*13b50*/  LOP3.LUT R18, R18, 0x3fff, RZ, 0xc0, !PT ;  /* 0x00003fff12127812 */ /* 0x000fc800078ec0ff */
[----:B------:R-:W-:Y:S02]  /*13b60*/  LOP3.LUT R5, R18, 0x2400000, RZ, 0xfc, !PT ;  /* 0x0240000012057812 */ /* 0x000fe400078efcff */
[----:B---3--:R-:W-:Y:S01]  /*13b70*/  LOP3.LUT R2, R2, 0x10000, RZ, 0xfc, !PT ;  /* 0x0001000002027812 */ /* 0x008fe200078efcff */
[----:B--2---:R-:W-:Y:S06]  /*13b80*/  @P2 BRA `(.L_x_8688) ;  /* 0x0000000000082947 */ /* 0x004fec0003800000 */
[----:B------:R-:W2:Y:S02]  /*13b90*/  SYNCS.PHASECHK.TRANS64.TRYWAIT P0, [R7+URZ+0x31c50], R4 ;  /* 0x031c5004070075a7 */ /* 0x000ea4000800017f */
[----:B--2---:R-:W-:Y:S05]  /*13ba0*/  @!P0 BRA `(.L_x_8689) ;  /* 0x0000008000fc8947 */ /* 0x004fea0003800000 */
.L_x_8688:
[----:B-12---:R-:W-:Y:S01]  /*13bb0*/  IMAD R4, R148, 0x6c0, R5 ;  /* 0x000006c094047824 */ /* 0x006fe200078e0205 */
[----:B------:R-:W2:Y:S01]  /*13bc0*/  LDL.LU R12, [R1+0x20] ;  /* 0x00002000010c7983 */ /* 0x000ea20000300800 */
[----:B------:R-:W-:Y:S01]  /*13bd0*/  IMAD.MOV.U32 R5, RZ, RZ, -0x7fffffe0 ;  /* 0x80000020ff057424 */ /* 0x000fe200078e00ff */
[----:B------:R-:W-:Y:S05]  /*13be0*/  WARPSYNC.ALL ;  /* 0x0000000000007948 */ /* 0x000fea0003800000 */
[C---:B------:R-:W-:Y:S01]  /*13bf0*/  R2UR UR4, R2.reuse ;  /* 0x00000000020472ca */ /* 0x040fe200000e0000 */
[----:B------:R-:W-:Y:S01]  /*13c00*/  VIADD R10, R2, 0x180 ;  /* 0x00000180020a7836 */ /* 0x000fe20000000000 */
[----:B------:R-:W-:Y:S01]  /*13c10*/  R2UR UR5, R3 ;  /* 0x00000000030572ca */ /* 0x000fe200000e0000 */
[C---:B------:R-:W-:Y:S01]  /*13c20*/  VIADD R8, R4.reuse, 0x40 ;  /* 0x0000004004087836 */ /* 0x040fe20000000000 */
[----:B------:R-:W-:Y:S01]  /*13c30*/  R2UR UR6, R4 ;  /* 0x00000000040672ca */ /* 0x000fe200000e0000 */
[----:B------:R-:W-:Y:S01]  /*13c40*/  IMAD.MOV.U32 R11, RZ, RZ, -0x3ffffff0 ;  /* 0xc0000010ff0b7424 */ /* 0x000fe200078e00ff */
[----:B------:R-:W-:Y:S01]  /*13c50*/  R2UR UR7, R5 ;  /* 0x00000000050772ca */ /* 0x000fe200000e0000 */
[----:B------:R-:W-:Y:S01]  /*13c60*/  WARPGROUP.ARRIVE ;  /* 0x00000000000079c5 */ /* 0x000fe20000000000 */
[----:B------:R-:W-:Y:S01]  /*13c70*/  IMAD.MOV.U32 R9, RZ, RZ, -0x7fffffe0 ;  /* 0x80000020ff097424 */ /* 0x000fe200078e00ff */
[----:B------:R-:W3:Y:S01]  /*13c80*/  LDL.LU R6, [R1+0x24] ;  /* 0x0000240001067983 */ /* 0x000ee20000300800 */
[----:B------:R-:W-:-:S02]  /*13c90*/  IMAD.MOV.U32 R3, RZ, RZ, -0x3ffffff0 ;  /* 0xc0000010ff037424 */ /* 0x000fc400078e00ff */
[----:B------:R-:W-:Y:S01]  /*13ca0*/  IMAD.MOV.U32 R5, RZ, RZ, -0x7fffffe0 ;  /* 0x80000020ff057424 */ /* 0x000fe200078e00ff */
[----:B------:R-:W4:Y:S01]  /*13cb0*/  LDL.LU R13, [R1+0x40] ;  /* 0x00004000010d7983 */ /* 0x000f220000300800 */
[----:B------:R-:W-:-:S05]  /*13cc0*/  VIADD R148, R148, 0x1 ;  /* 0x0000000194947836 */ /* 0x000fca0000000000 */
[----:B------:R-:W-:Y:S01]  /*13cd0*/  HGMMA.64x96x16.F32.BF16 R24, gdesc[UR4].tnspB, R24, gsb0 ;  /* 0x41600000041879f0 */ /* 0x000fe20008001818 */
[----:B------:R-:W-:Y:S01]  /*13ce0*/  R2UR UR4, R10 ;  /* 0x000000000a0472ca */ /* 0x000fe200000e0000 */
[----:B------:R-:W-:Y:S01]  /*13cf0*/  VIADD R10, R2, 0x300 ;  /* 0x00000300020a7836 */ /* 0x000fe20000000000 */
[----:B------:R-:W-:Y:S01]  /*13d00*/  R2UR UR5, R11 ;  /* 0x000000000b0572ca */ /* 0x000fe200000e0000 */
[----:B------:R-:W-:Y:S01]  /*13d10*/  IMAD.MOV.U32 R11, RZ, RZ, -0x3ffffff0 ;  /* 0xc0000010ff0b7424 */ /* 0x000fe200078e00ff */
[----:B------:R-:W-:Y:S01]  /*13d20*/  R2UR UR6, R8 ;  /* 0x00000000080672ca */ /* 0x000fe200000e0000 */
[----:B------:R-:W-:Y:S01]  /*13d30*/  VIADD R8, R4, 0x80 ;  /* 0x0000008004087836 */ /* 0x000fe20000000000 */
[----:B------:R-:W-:Y:S01]  /*13d40*/  R2UR UR7, R9 ;  /* 0x00000000090772ca */ /* 0x000fe200000e0000 */
[----:B------:R-:W-:Y:S01]  /*13d50*/  IMAD.MOV.U32 R9, RZ, RZ, -0x7fffffe0 ;  /* 0x80000020ff097424 */ /* 0x000fe200078e00ff */
[----:B------:R-:W-:Y:S01]  /*13d60*/  ISETP.NE.AND P0, PT, R148, 0x2, PT ;  /* 0x000000029400780c */ /* 0x000fe20003f05270 */
[----:B------:R-:W-:-:S02]  /*13d70*/  WARPGROUP.DEPBAR.LE gsb0, 0x0 ;  /* 0x00008000000079c5 */ /* 0x000fc40000010000 */
[----:B------:R-:W-:-:S08]  /*13d80*/  WARPGROUP.ARRIVE ;  /* 0x00000000000079c5 */ /* 0x000fd00000000000 */
        /* <DEDUP_REMOVED lines=9> */
[----:B------:R-:W-:Y:S02]  /*13e20*/  WARPGROUP.DEPBAR.LE gsb0, 0x0 ;  /* 0x00008000000079c5 */ /* 0x000fe40000010000 */
[----:B------:R-:W-:-:S09]  /*13e30*/  WARPGROUP.ARRIVE ;  /* 0x00000000000079c5 */ /* 0x000fd20000000000 */
        /* <DEDUP_REMOVED lines=41> */
[----:B------:R-:W-:Y:S02]  /*140d0*/  IMAD.MOV.U32 R9, RZ, RZ, -0x7fffffe0 ;  /* 0x80000020ff097424 */ /* 0x000fe400078e00ff */
[----:B------:R-:W-:-:S02]  /*140e0*/  VIADD R2, R2, 0xc00 ;  /* 0x00000c0002027836 */ /* 0x000fc40000000000 */
[----:B------:R-:W-:Y:S01]  /*140f0*/  VIADD R4, R4, 0x200 ;  /* 0x0000020004047836 */ /* 0x000fe20000000000 */
[----:B------:R-:W-:Y:S02]  /*14100*/  WARPGROUP.DEPBAR.LE gsb0, 0x0 ;  /* 0x00008000000079c5 */ /* 0x000fe40000010000 */
[----:B------:R-:W-:-:S06]  /*14110*/  WARPGROUP.ARRIVE ;  /* 0x00000000000079c5 */ /* 0x000fcc0000000000 */
[----:B------:R-:W-:Y:S01]  /*14120*/  HGMMA.64x96x16.F32.BF16 R24, gdesc[UR4].tnspB, R24, gsb0 ;  /* 0x41600000041879f0 */ /* 0x000fe20008001818 */
[----:B------:R-:W-:Y:S02]  /*14130*/  R2UR UR4, R10 ;  /* 0x000000000a0472ca */ /* 0x000fe400000e0000 */
[----:B------:R-:W-:Y:S02]  /*14140*/  R2UR UR5, R11 ;  /* 0x000000000b0572ca */ /* 0x000fe400000e0000 */
[----:B------:R-:W-:Y:S02]  /*14150*/  R2UR UR6, R8 ;  /* 0x00000000080672ca */ /* 0x000fe400000e0000 */
[----:B------:R-:W-:Y:S01]  /*14160*/  R2UR UR7, R9 ;  /* 0x00000000090772ca */ /* 0x000fe200000e0000 */
[----:B------:R-:W-:Y:S02]  /*14170*/  WARPGROUP.DEPBAR.LE gsb0, 0x0 ;  /* 0x00008000000079c5 */ /* 0x000fe40000010000 */
[----:B------:R-:W-:-:S10]  /*14180*/  WARPGROUP.ARRIVE ;  /* 0x00000000000079c5 */ /* 0x000fd40000000000 */
[----:B------:R-:W-:Y:S01]  /*14190*/  HGMMA.64x96x16.F32.BF16 R24, gdesc[UR4].tnspB, R24, gsb0 ;  /* 0x41600000041879f0 */ /* 0x000fe20008001818 */
[----:B------:R-:W-:Y:S02]  /*141a0*/  R2UR UR4, R2 ;  /* 0x00000000020472ca */ /* 0x000fe400000e0000 */
[----:B--2---:R-:W1:Y:S01]  /*141b0*/  SHFL.BFLY PT, R2, R12, 0x2, 0x1f ;  /* 0x0c401f000c027f89 */ /* 0x004e6200000e0000 */
[----:B------:R-:W-:Y:S02]  /*141c0*/  R2UR UR5, R3 ;  /* 0x00000000030572ca */ /* 0x000fe400000e0000 */
[----:B------:R-:W-:Y:S01]  /*141d0*/  R2UR UR6, R4 ;  /* 0x00000000040672ca */ /* 0x000fe200000e0000 */
[----:B---3--:R-:W2:Y:S01]  /*141e0*/  SHFL.BFLY PT, R3, R6, 0x2, 0x1f ;  /* 0x0c401f0006037f89 */ /* 0x008ea200000e0000 */
[----:B------:R-:W-:Y:S01]  /*141f0*/  R2UR UR7, R5 ;  /* 0x00000000050772ca */ /* 0x000fe200000e0000 */
[----:B-1----:R-:W-:Y:S01]  /*14200*/  FADD.FTZ R2, R2, R12 ;  /* 0x0000000c02027221 */ /* 0x002fe20000010000 */
[----:B--2---:R-:W-:-:S04]  /*14210*/  FADD.FTZ R4, R3, R6 ;  /* 0x0000000603047221 */ /* 0x004fc80000010000 */
[----:B------:R-:W1:Y:S04]  /*14220*/  SHFL.BFLY PT, R3, R2, 0x1, 0x1f ;  /* 0x0c201f0002037f89 */ /* 0x000e6800000e0000 */
[----:B------:R-:W2:Y:S01]  /*14230*/  SHFL.BFLY PT, R5, R4, 0x1, 0x1f ;  /* 0x0c201f0004057f89 */ /* 0x000ea200000e0000 */
[----:B-1----:R-:W-:Y:S01]  /*14240*/  FADD.FTZ R11, R2, R3 ;  /* 0x00000003020b7221 */ /* 0x002fe20000010000 */
[----:B------:R-:W-:Y:S01]  /*14250*/  SEL R2, RZ, 0x1, P0 ;  /* 0x00000001ff027807 */ /* 0x000fe20000000000 */
[----:B--2---:R-:W-:-:S03]  /*14260*/  FADD.FTZ R12, R4, R5 ;  /* 0x00000005040c7221 */ /* 0x004fc60000010000 */
[----:B------:R-:W-:Y:S02]  /*14270*/  FSETP.NE.FTZ.AND P2, PT, R11, RZ, PT ;  /* 0x000000ff0b00720b */ /* 0x000fe40003f55000 */
[----:B------:R-:W-:Y:S02]  /*14280*/  CS2R R4, SRZ ;  /* 0x0000000000047805 */ /* 0x000fe4000001ff00 */
[----:B----4-:R-:W-:Y:S02]  /*14290*/  LOP3.LUT R13, R13, R2, RZ, 0x3c, !PT ;  /* 0x000000020d0d7212 */ /* 0x010fe400078e3cff */
[----:B------:R-:W-:-:S07]  /*142a0*/  FSETP.NE.FTZ.AND P3, PT, R12, RZ, PT ;  /* 0x000000ff0c00720b */ /* 0x000fce0003f75000 */
[----:B------:R-:W-:Y:S08]  /*142b0*/  @P2 MUFU.LG2 R6, R11 ;  /* 0x0000000b00062308 */ /* 0x000ff00000000c00 */
[----:B------:R1:W-:Y:S08]  /*142c0*/  @P2 MUFU.RCP R5, R11 ;  /* 0x0000000b00052308 */ /* 0x0003f00000001000 */
[----:B------:R-:W2:Y:S01]  /*142d0*/  @P3 MUFU.LG2 R8, R12 ;  /* 0x0000000c00083308 */ /* 0x000ea20000000c00 */
[----:B-1----:R-:W3:Y:S01]  /*142e0*/  LDL.LU R11, [R1+0x70] ;  /* 0x00007000010b7983 */ /* 0x002ee20000300800 */
[----:B------:R-:W-:-:S02]  /*142f0*/  WARPGROUP.DEPBAR.LE gsb0, 0x0 ;  /* 0x00008000000079c5 */ /* 0x000fc40000010000 */
[----:B------:R-:W-:-:S06]  /*14300*/  WARPGROUP.ARRIVE ;  /* 0x00000000000079c5 */ /* 0x000fcc0000000000 */
[----:B------:R-:W-:Y:S01]  /*14310*/  HGMMA.64x96x16.F32.BF16 R24, gdesc[UR4].tnspB, R24, gsb0 ;  /* 0x41600000041879f0 */ /* 0x000fe20008001818 */
[----:B------:R1:W-:Y:S01]  /*14320*/  STL [R1+0x40], R13 ;  /* 0x0000400d01007387 */ /* 0x0003e20000100800 */
[----:B------:R-:W4:Y:S01]  /*14330*/  @P3 MUFU.RCP R4, R12 ;  /* 0x0000000c00043308 */ /* 0x000f220000001000 */
[----:B------:R-:W-:Y:S02]  /*14340*/  @!P1 VIADD R10, R7, 0x31c60 ;  /* 0x00031c60070a9836 */ /* 0x000fe40000000000 */
[C---:B------:R-:W-:Y:S01]  /*14350*/  @P2 FMUL.FTZ R7, R14.reuse, 0.69314718246459960938 ;  /* 0x3f3172180e072820 */ /* 0x040fe20000410000 */
[----:B------:R-:W-:Y:S01]  /*14360*/  @P3 FMUL.FTZ R14, R14, 0.69314718246459960938 ;  /* 0x3f3172180e0e3820 */ /* 0x000fe20000410000 */
[----:B--2---:R-:W-:Y:S01]  /*14370*/  @P3 FMUL.FTZ R9, R8, 0.69314718246459960938 ;  /* 0x3f31721808093820 */ /* 0x004fe20000410000 */
[----:B------:R-:W-:Y:S01]  /*14380*/  @P2 FMUL.FTZ R6, R6, 0.69314718246459960938 ;  /* 0x3f31721806062820 */ /* 0x000fe20000410000 */
[----:B------:R-:W-:Y:S01]  /*14390*/  IMAD.MOV.U32 R3, RZ, RZ, -0x800000 ;  /* 0xff800000ff037424 */ /* 0x000fe200078e00ff */
[----:B------:R-:W-:Y:S01]  /*143a0*/  @!P1 PRMT R10, RZ, 0x654, R10 ;  /* 0x00000654ff0a9816 */ /* 0x000fe2000000000a */
[----:B------:R-:W-:-:S02]  /*143b0*/  IMAD.MOV.U32 R2, RZ, RZ, -0x800000 ;  /* 0xff800000ff027424 */ /* 0x000fc400078e00ff */
[----:B------:R-:W-:Y:S01]  /*143c0*/  @P3 FFMA.FTZ R3, R14, R72, R9 ;  /* 0x000000480e033223 */ /* 0x000fe20000010009 */
[----:B------:R-:W-:Y:S01]  /*143d0*/  @P2 FFMA.FTZ R2, R7, R0, R6 ;  /* 0x0000000007022223 */ /* 0x000fe20000010006 */
[----:B------:R-:W-:Y:S01]  /*143e0*/  SEL R148, R148, RZ, P0 ;  /* 0x000000ff94947207 */ /* 0x000fe20000000000 */
        /* <DEDUP_REMOVED lines=51> */
[----:B---3--:R-:W-:-:S05]  /*14720*/  VIADD R11, R11, 0x1 ;  /* 0x000000010b0b7836 */ /* 0x008fca0000000000 */
[----:B------:R1:W-:Y:S02]  /*14730*/  STL [R1+0x70], R11 ;  /* 0x0000700b01007387 */ /* 0x0003e40000100800 */
.L_x_8627:
[----:B------:R-:W2:Y:S01]  /*14740*/  LDL R62, [R1+0x68] ;  /* 0x00006800013e7983 */ /* 0x000ea20000100800 */
[----:B------:R-:W-:Y:S05]  /*14750*/  WARPSYNC.ALL ;  /* 0x0000000000007948 */ /* 0x000fea0003800000 */
[----:B------:R-:W3:Y:S01]  /*14760*/  S2UR UR5, SR_CgaCtaId ;  /* 0x00000000000579c3 */ /* 0x000ee20000008800 */
[----:B------:R-:W-:Y:S01]  /*14770*/  UMOV UR4, 0x400 ;  /* 0x0000040000047882 */ /* 0x000fe20000000000 */
[----:B------:R-:W-:Y:S01]  /*14780*/  BSSY B0, `(.L_x_8690) ;  /* 0x0000180000007945 */ /* 0x000fe20003800000 */
[----:B---3--:R-:W-:-:S06]  /*14790*/  ULEA UR4, UR5, UR4, 0x18 ;  /* 0x0000000405047291 */ /* 0x008fcc000f8ec03f */
[----:B------:R-:W-:Y:S01]  /*147a0*/  IMAD.U32 R18, RZ, RZ, UR4 ;  /* 0x00000004ff127e24 */ /* 0x000fe2000f8e00ff */
[----:B------:R-:W-:Y:S06]  /*147b0*/  BAR.SYNC.DEFER_BLOCKING 0x5, 0x1a0 ;  /* 0x0146800000007b1d */ /* 0x000fec0000010000 */
[----:B------:R3:W4:Y:S02]  /*147c0*/  LDS.128 R104, [R18+0x31cd0] ;  /* 0x031cd00012687984 */ /* 0x0007240000000c00 */
[----:B------:R-:W-:Y:S06]  /*147d0*/  BAR.ARV 0x4, 0x1a0 ;  /* 0x0106800000007b1d */ /* 0x000fec0000002000 */
[----:B--2---:R-:W-:Y:S01]  /*147e0*/  SHF.R.S32.HI R26, RZ, 0x1f, R62 ;  /* 0x0000001fff1a7819 */ /* 0x004fe2000001143e */
[----:B------:R-:W-:-:S03]  /*147f0*/  IMAD.SHL.U32 R46, R62, 0x4, RZ ;  /* 0x000000043e2e7824 */ /* 0x000fc600078e00ff */
[----:B------:R-:W-:Y:S01]  /*14800*/  SHF.L.U64.HI R27, R62, 0x2, R26 ;  /* 0x000000023e1b7819 */ /* 0x000fe2000001021a */
[----:B---34-:R-:W-:Y:S06]  /*14810*/  @P1 BRA `(.L_x_8691) ;  /* 0x0000000c00e41947 */ /* 0x018fec0003800000 */
[----:B------:R-:W2:Y:S01]  /*14820*/  LDL R4, [R1+0x98] ;  /* 0x0000980001047983 */ /* 0x000ea20000100800 */
[----:B------:R-:W3:Y:S01]  /*14830*/  S2R R5, SR_SWINHI ;  /* 0x0000000000057919 */ /* 0x000ee20000002f00 */
[----:B------:R-:W-:Y:S05]  /*14840*/  WARPSYNC.ALL ;  /* 0x0000000000007948 */ /* 0x000fea0003800000 */
[----:B------:R-:W-:Y:S01]  /*14850*/  F2FP.BF16.F32.PACK_AB R6, R77, R6 ;  /* 0x000000064d06723e */ /* 0x000fe200000010ff */
[----:B------:R-:W-:Y:S01]  /*14860*/  ULDC.64 UR4, c[0x0][0xbd8] ;  /* 0x0002f60000047ab9 */ /* 0x000fe20000000a00 */
[----:B------:R-:W4:Y:S01]  /*14870*/  LDL R66, [R1+0x6c] ;  /* 0x00006c0001427983 */ /* 0x000f220000100800 */
[----:B------:R-:W-:-:S02]  /*14880*/  MOV R24, R18 ;  /* 0x0000001200187202 */ /* 0x000fc40000000f00 */
[----:B---3--:R-:W-:Y:S02]  /*14890*/  MOV R25, R5 ;  /* 0x0000000500197202 */ /* 0x008fe40000000f00 */
[----:B------:R-:W-:Y:S01]  /*148a0*/  F2FP.BF16.F32.PACK_AB R22, R37, R22 ;  /* 0x000000162516723e */ /* 0x000fe200000010ff */
[----:B------:R-:W-:Y:S01]  /*148b0*/  IMAD.MOV.U32 R37, RZ, RZ, RZ ;  /* 0x000000ffff257224 */ /* 0x000fe200078e00ff */
[----:B------:R-:W-:Y:S01]  /*148c0*/  BAR.SYNC.DEFER_BLOCKING 0x1, 0x180 ;  /* 0x0046000000007b1d */ /* 0x000fe20000010000 */
[----:B--2---:R-:W-:-:S03]  /*148d0*/  IMAD.WIDE R4, R4, 0x2, R24 ;  /* 0x0000000204047825 */ /* 0x004fc600078e0218 */
[----:B------:R-:W-:-:S04]  /*148e0*/  IADD3 R55, P4, R4, 0x20, RZ ;  /* 0x0000002004377810 */ /* 0x000fc80007f9e0ff */
[----:B------:R-:W-:Y:S02]  /*148f0*/  LOP3.LUT R8, R55, 0x180, RZ, 0xc0, !PT ;  /* 0x0000018037087812 */ /* 0x000fe400078ec0ff */
[----:B------:R-:W-:Y:S02]  /*14900*/  IADD3 R59, P3, R4, 0x3000, RZ ;  /* 0x00003000043b7810 */ /* 0x000fe40007f7e0ff */
[----:B------:R-:W-:Y:S02]  /*14910*/  SHF.R.U64 R8, R8, 0x3, RZ ;  /* 0x0000000308087819 */ /* 0x000fe400000012ff */
[C---:B------:R-:W-:Y:S02]  /*14920*/  IADD3 R63, P2, R4.reuse, 0x3020, RZ ;  /* 0x00003020043f7810 */ /* 0x040fe40007f5e0ff */
[C---:B------:R-:W-:Y:S02]  /*14930*/  IADD3 R67, P1, R4.reuse, 0x6000, RZ ;  /* 0x0000600004437810 */ /* 0x040fe40007f3e0ff */
[----:B------:R-:W-:-:S02]  /*14940*/  LOP3.LUT R9, R4, 0x180, RZ, 0xc0, !PT ;  /* 0x0000018004097812 */ /* 0x000fc400078ec0ff */
[----:B------:R-:W-:Y:S02]  /*14950*/  LOP3.LUT R12, R8, R55, RZ, 0x3c, !PT ;  /* 0x00000037080c7212 */ /* 0x000fe400078e3cff */
[----:B------:R-:W-:Y:S02]  /*14960*/  IADD3 R58, P0, R4, 0x6020, RZ ;  /* 0x00006020043a7810 */ /* 0x000fe40007f1e0ff */
[----:B------:R-:W-:Y:S02]  /*14970*/  LOP3.LUT R8, R59, 0x180, RZ, 0xc0, !PT ;  /* 0x000001803b087812 */ /* 0x000fe400078ec0ff */
[----:B-1----:R-:W-:Y:S02]  /*14980*/  LOP3.LUT R10, R63, 0x180, RZ, 0xc0, !PT ;  /* 0x000001803f0a7812 */ /* 0x002fe400078ec0ff */
[----:B------:R-:W-:Y:S02]  /*14990*/  LOP3.LUT R54, R67, 0x180, RZ, 0xc0, !PT ;  /* 0x0000018043367812 */ /* 0x000fe400078ec0ff */
[----:B------:R-:W-:-:S02]  /*149a0*/  SHF.R.U64 R9, R9, 0x3, RZ ;  /* 0x0000000309097819 */ /* 0x000fc400000012ff */
[----:B------:R-:W-:Y:S02]  /*149b0*/  LOP3.LUT R55, R58, 0x180, RZ, 0xc0, !PT ;  /* 0x000001803a377812 */ /* 0x000fe400078ec0ff */
[----:B------:R-:W-:Y:S02]  /*149c0*/  SHF.R.U64 R8, R8, 0x3, RZ ;  /* 0x0000000308087819 */ /* 0x000fe400000012ff */
[----:B------:R-:W-:Y:S02]  /*149d0*/  SHF.R.U64 R10, R10, 0x3, RZ ;  /* 0x000000030a0a7819 */ /* 0x000fe400000012ff */
[----:B------:R-:W-:Y:S02]  /*149e0*/  SHF.R.U64 R54, R54, 0x3, RZ ;  /* 0x0000000336367819 */ /* 0x000fe400000012ff */
[----:B------:R-:W-:Y:S01]  /*149f0*/  LOP3.LUT R4, R9, R4, RZ, 0x3c, !PT ;  /* 0x0000000409047212 */ /* 0x000fe200078e3cff */
[--C-:B------:R-:W-:Y:S01]  /*14a00*/  IMAD.X R13, RZ, RZ, R5.reuse, P4 ;  /* 0x000000ffff0d7224 */ /* 0x100fe200020e0605 */
[----:B------:R-:W-:Y:S01]  /*14a10*/  SHF.R.U64 R55, R55, 0x3, RZ ;  /* 0x0000000337377819 */ /* 0x000fe200000012ff */
[--C-:B0-----:R-:W-:Y:S01]  /*14a20*/  IMAD.X R15, RZ, RZ, R5.reuse, P3 ;  /* 0x000000ffff0f7224 */ /* 0x101fe200018e0605 */
[----:B------:R-:W-:Y:S01]  /*14a30*/  LOP3.LUT R14, R8, R59, RZ, 0x3c, !PT ;  /* 0x0000003b080e7212 */ /* 0x000fe200078e3cff */
[----:B------:R-:W-:Y:S01]  /*14a40*/  IMAD.X R21, RZ, RZ, R5, P2 ;  /* 0x000000ffff157224 */ /* 0x000fe200010e0605 */
[----:B------:R-:W-:-:S02]  /*14a50*/  LOP3.LUT R20, R10, R63, RZ, 0x3c, !PT ;  /* 0x0000003f0a147212 */ /* 0x000fc400078e3cff */
[----:B------:R-:W-:Y:S01]  /*14a60*/  LOP3.LUT R8, R54, R67, RZ, 0x3c, !PT ;  /* 0x0000004336087212 */ /* 0x000fe200078e3cff */
[--C-:B------:R-:W-:Y:S01]  /*14a70*/  IMAD.X R9, RZ, RZ, R5.reuse, P1 ;  /* 0x000000ffff097224 */ /* 0x100fe200008e0605 */
[----:B------:R-:W-:Y:S01]  /*14a80*/  MOV R54, R4 ;  /* 0x0000000400367202 */ /* 0x000fe20000000f00 */
[----:B------:R-:W-:Y:S01]  /*14a90*/  IMAD.X R11, RZ, RZ, R5, P0 ;  /* 0x000000ffff0b7224 */ /* 0x000fe200000e0605 */
[----:B------:R-:W-:Y:S02]  /*14aa0*/  F2FP.BF16.F32.PACK_AB R4, R78, R7 ;  /* 0x000000074e04723e */ /* 0x000fe400000010ff */
[----:B------:R-:W-:Y:S02]  /*14ab0*/  LOP3.LUT R10, R55, R58, RZ, 0x3c, !PT ;  /* 0x0000003a370a7212 */ /* 0x000fe400078e3cff */
[----:B------:R-:W-:Y:S02]  /*14ac0*/  F2FP.BF16.F32.PACK_AB R5, R80, R79 ;  /* 0x0000004f5005723e */ /* 0x000fe400000010ff */
[----:B------:R-:W-:-:S02]  /*14ad0*/  F2FP.BF16.F32.PACK_AB R7, R81, R68 ;  /* 0x000000445107723e */ /* 0x000fc400000010ff */
[----:B------:R-:W-:Y:S02]  /*14ae0*/  MOV R59, R12 ;  /* 0x0000000c003b7202 */ /* 0x000fe40000000f00 */
[----:B------:R-:W-:Y:S02]  /*14af0*/  MOV R58, R14 ;  /* 0x0000000e003a7202 */ /* 0x000fe40000000f00 */
[----:B------:R-:W-:Y:S02]  /*14b00*/  MOV R55, R20 ;  /* 0x0000001400377202 */ /* 0x000fe40000000f00 */
[----:B------:R-:W-:Y:S02]  /*14b10*/  F2FP.BF16.F32.PACK_AB R12, R76, R73 ;  /* 0x000000494c0c723e */ /* 0x000fe400000010ff */
[----:B------:R-:W-:Y:S02]  /*14b20*/  F2FP.BF16.F32.PACK_AB R13, R69, R60 ;  /* 0x0000003c450d723e */ /* 0x000fe400000010ff */
[----:B------:R-:W-:-:S02]  /*14b30*/  F2FP.BF16.F32.PACK_AB R14, R75, R72 ;  /* 0x000000484b0e723e */ /* 0x000fc400000010ff */
[----:B------:R-:W-:Y:S02]  /*14b40*/  F2FP.BF16.F32.PACK_AB R15, R64, R57 ;  /* 0x00000039400f723e */ /* 0x000fe400000010ff */
[----:B------:R-:W-:Y:S02]  /*14b50*/  F2FP.BF16.F32.PACK_AB R20, R74, R23 ;  /* 0x000000174a14723e */ /* 0x000fe400000010ff */
[----:B------:R-:W-:Y:S02]  /*14b60*/  F2FP.BF16.F32.PACK_AB R21, R61, R56 ;  /* 0x000000383d15723e */ /* 0x000fe400000010ff */
[----:B------:R-:W-:Y:S01]  /*14b70*/  F2FP.BF16.F32.PACK_AB R23, R65, R52 ;  /* 0x000000344117723e */ /* 0x000fe200000010ff */
[----:B------:R0:W-:Y:S01]  /*14b80*/  STSM.16.M88.4 [R54], R4 ;  /* 0x0000000436007844 */ /* 0x0001e20000000200 */
[----:B------:R-:W-:Y:S02]  /*14b90*/  MOV R52, R10 ;  /* 0x0000000a00347202 */ /* 0x000fe40000000f00 */
[----:B------:R-:W-:Y:S01]  /*14ba0*/  F2FP.BF16.F32.PACK_AB R10, R49, R32 ;  /* 0x00000020310a723e */ /* 0x000fe200000010ff */
[----:B------:R1:W-:Y:S01]  /*14bb0*/  STSM.16.M88.4 [R59], R12 ;  /* 0x0000000c3b007844 */ /* 0x0003e20000000200 */
[----:B------:R-:W-:-:S02]  /*14bc0*/  F2FP.BF16.F32.PACK_AB R11, R47, R38 ;  /* 0x000000262f0b723e */ /* 0x000fc400000010ff */
[----:B------:R-:W-:Y:S01]  /*14bd0*/  ISETP.NE.U32.AND P0, PT, RZ, UR4, PT ;  /* 0x00000004ff007c0c */ /* 0x000fe2000bf05070 */
[----:B------:R2:W-:Y:S01]  /*14be0*/  STSM.16.M88.4 [R58], R20 ;  /* 0x000000143a007844 */ /* 0x0005e20000000200 */
[----:B0-----:R-:W-:Y:S02]  /*14bf0*/  MOV R54, R8 ;  /* 0x0000000800367202 */ /* 0x001fe40000000f00 */
[----:B------:R-:W-:Y:S02]  /*14c00*/  F2FP.BF16.F32.PACK_AB R4, R41, R0 ;  /* 0x000000002904723e */ /* 0x000fe400000010ff */
[----:B------:R-:W-:Y:S02]  /*14c10*/  F2FP.BF16.F32.PACK_AB R5, R50, R43 ;  /* 0x0000002b3205723e */ /* 0x000fe400000010ff */
[----:B------:R-:W-:Y:S02]  /*14c20*/  F2FP.BF16.F32.PACK_AB R6, R45, R28 ;  /* 0x0000001c2d06723e */ /* 0x000fe400000010ff */
[----:B------:R-:W-:-:S02]  /*14c30*/  F2FP.BF16.F32.PACK_AB R7, R51, R42 ;  /* 0x0000002a3307723e */ /* 0x000fc400000010ff */
[----:B------:R-:W-:Y:S02]  /*14c40*/  F2FP.BF16.F32.PACK_AB R8, R40, R29 ;  /* 0x0000001d2808723e */ /* 0x000fe400000010ff */
[----:B------:R-:W-:Y:S02]  /*14c50*/  F2FP.BF16.F32.PACK_AB R9, R48, R39 ;  /* 0x000000273009723e */ /* 0x000fe400000010ff */
[----:B-1----:R-:W-:Y:S02]  /*14c60*/  F2FP.BF16.F32.PACK_AB R12, R44, R33 ;  /* 0x000000212c0c723e */ /* 0x002fe400000010ff */
[----:B------:R-:W-:Y:S02]  /*14c70*/  F2FP.BF16.F32.PACK_AB R13, R35, R30 ;  /* 0x0000001e230d723e */ /* 0x000fe400000010ff */
[----:B------:R-:W-:Y:S02]  /*14c80*/  F2FP.BF16.F32.PACK_AB R14, R53, R36 ;  /* 0x00000024350e723e */ /* 0x000fe400000010ff */
[----:B------:R-:W-:-:S02]  /*14c90*/  F2FP.BF16.F32.PACK_AB R15, R34, R31 ;  /* 0x0000001f220f723e */ /* 0x000fc400000010ff */
[----:B--2---:R-:W-:Y:S01]  /*14ca0*/  IADD3 R20, P1, R46, UR4, RZ ;  /* 0x000000042e147c10 */ /* 0x004fe2000ff3e0ff */
[----:B------:R0:W-:Y:S01]  /*14cb0*/  STSM.16.M88.4 [R55], R4 ;  /* 0x0000000437007844 */ /* 0x0001e20000000200 */
[----:B------:R-:W-:Y:S02]  /*14cc0*/  ISETP.NE.AND.EX P0, PT, RZ, UR5, PT, P0 ;  /* 0x00000005ff007c0c */ /* 0x000fe4000bf05300 */
[----:B------:R-:W-:Y:S01]  /*14cd0*/  IADD3.X R21, R27, UR5, RZ, P1, !PT ;  /* 0x000000051b157c10 */ /* 0x000fe20008ffe4ff */
[----:B------:R0:W-:Y:S01]  /*14ce0*/  STSM.16.M88.4 [R54], R8 ;  /* 0x0000000836007844 */ /* 0x0001e20000000200 */
[----:B------:R-:W-:-:S03]  /*14cf0*/  ULDC.64 UR4, c[0x0][0xbe0] ;  /* 0x0002f80000047ab9 */ /* 0x000fc60000000a00 */
        /* <DEDUP_REMOVED lines=8> */
[----:B------:R-:W2:Y:S04]  /*14d80*/  @P0 LDG.E R37, desc[UR60][R20.64] ;  /* 0x0000003c14250981 */ /* 0x000ea8000c1e1900 */
[----:B------:R0:W5:Y:S01]  /*14d90*/  @P1 LDG.E R0, desc[UR60][R46.64] ;  /* 0x0000003c2e001981 */ /* 0x000162000c1e1900 */
[----:B----4-:R-:W-:-:S02]  /*14da0*/  SHF.R.S32.HI R38, RZ, 0x1f, R66 ;  /* 0x0000001fff267819 */ /* 0x010fc40000011442 */
[----:B--2---:R-:W-:Y:S01]  /*14db0*/  SHF.R.S32.HI R36, RZ, 0x1f, R37 ;  /* 0x0000001fff247819 */ /* 0x004fe20000011425 */
[----:B0-----:R-:W-:Y:S06]  /*14dc0*/  @P1 BRA `(.L_x_8692) ;  /* 0x0000000000101947 */ /* 0x001fec0003800000 */
[----:B------:R-:W-:Y:S05]  /*14dd0*/  @!P0 BRA `(.L_x_8692) ;  /* 0x00000000000c8947 */ /* 0x000fea0003800000 */
[----:B------:R-:W2:Y:S04]  /*14de0*/  LDG.E R5, desc[UR60][R20.64] ;  /* 0x0000003c14057981 */ /* 0x000ea8000c1e1900 */
[----:B-----5:R-:W2:Y:S02]  /*14df0*/  LDG.E R0, desc[UR60][R20.64+0x4] ;  /* 0x0000043c14007981 */ /* 0x020ea4000c1e1900 */
[----:B--2---:R-:W-:-:S07]  /*14e00*/  IMAD.IADD R0, R0, 0x1, -R5 ;  /* 0x0000000100007824 */ /* 0x004fce00078e0a05 */
.L_x_8692:
[----:B------:R-:W2:Y:S01]  /*14e10*/  LDL.64 R4, [R1+0x60] ;  /* 0x0000600001047983 */ /* 0x000ea20000100a00 */
[----:B------:R-:W-:-:S03]  /*14e20*/  ULDC.64 UR4, c[0x0][0xb70] ;  /* 0x0002dc0000047ab9 */ /* 0x000fc60000000a00 */
[----:B------:R0:W3:Y:S04]  /*14e30*/  LDL.64 R44, [R1+0x60] ;  /* 0x00006000012c7983 */ /* 0x0000e80000100a00 */
[----:B------:R-:W4:Y:S04]  /*14e40*/  LDL R8, [R1+0x94] ;  /* 0x0000940001087983 */ /* 0x000f280000100800 */
[----:B------:R-:W4:Y:S04]  /*14e50*/  LDL.LU R42, [R1+0x74] ;  /* 0x00007400012a7983 */ /* 0x000f280000300800 */
[----:B------:R-:W4:Y:S01]  /*14e60*/  LDL R41, [R1+0x54] ;  /* 0x0000540001297983 */ /* 0x000f220000100800 */
[----:B------:R-:W1:Y:S01]  /*14e70*/  S2R R10, SR_TID.X ;  /* 0x00000000000a7919 */ /* 0x000e620000002100 */
[----:B------:R-:W-:Y:S01]  /*14e80*/  IMAD R6, R38, UR4, RZ ;  /* 0x0000000426067c24 */ /* 0x000fe2000f8e02ff */
[----:B------:R-:W-:-:S03]  /*14e90*/  SEL R40, R26, RZ, !P0 ;  /* 0x000000ff1a287207 */ /* 0x000fc60004000000 */
[----:B------:R-:W-:Y:S01]  /*14ea0*/  IMAD R9, R66, UR5, R6 ;  /* 0x0000000542097c24 */ /* 0x000fe2000f8e0206 */
[----:B------:R-:W-:Y:S01]  /*14eb0*/  SEL R39, R62, RZ, !P0 ;  /* 0x000000ff3e277207 */ /* 0x000fe20004000000 */
[----:B-1----:R-:W-:-:S05]  /*14ec0*/  VIADD R14, R10, 0xffffff80 ;  /* 0xffffff800a0e7836 */ /* 0x002fca0000000000 */
[----:B------:R-:W-:-:S04]  /*14ed0*/  SHF.R.S32.HI R10, RZ, 0x1f, R14 ;  /* 0x0000001fff0a7819 */ /* 0x000fc8000001140e */
[----:B------:R-:W-:-:S04]  /*14ee0*/  LEA.HI R10, R10, R14, RZ, 0x7 ;  /* 0x0000000e0a0a7211 */ /* 0x000fc800078f38ff */
[----:B------:R-:W-:-:S05]  /*14ef0*/  LOP3.LUT R10, R10, 0xffffff80, RZ, 0xc0, !PT ;  /* 0xffffff800a0a7812 */ /* 0x000fca00078ec0ff */
[----:B------:R-:W-:Y:S01]  /*14f00*/  IMAD.IADD R10, R14, 0x1, -R10 ;  /* 0x000000010e0a7824 */ /* 0x000fe200078e0a0a */
[----:B------:R-:W-:Y:S01]  /*14f10*/  BSSY B1, `(.L_x_8693) ;  /* 0x0000071000017945 */ /* 0x000fe20003800000 */
[----:B--2---:R-:W-:Y:S02]  /*14f20*/  IMAD.MOV.U32 R5, RZ, RZ, R36 ;  /* 0x000000ffff057224 */ /* 0x004fe400078e0024 */
[----:B---3--:R-:W-:Y:S02]  /*14f30*/  IMAD.MOV.U32 R44, RZ, RZ, R4 ;  /* 0x000000ffff2c7224 */ /* 0x008fe400078e0004 */
[----:B------:R-:W-:-:S04]  /*14f40*/  IMAD.MOV.U32 R4, RZ, RZ, R37 ;  /* 0x000000ffff047224 */ /* 0x000fc800078e0025 */
[----:B------:R-:W-:Y:S01]  /*14f50*/  IMAD.WIDE.U32 R4, R66, UR4, R4 ;  /* 0x0000000442047c25 */ /* 0x000fe2000f8e0004 */
[----:B------:R-:W-:-:S03]  /*14f60*/  ULDC.64 UR4, c[0x0][0xb78] ;  /* 0x0002de0000047ab9 */ /* 0x000fc60000000a00 */
[----:B----4-:R-:W-:Y:S02]  /*14f70*/  IMAD R7, R44, 0x20, R41 ;  /* 0x000000202c077824 */ /* 0x010fe400078e0229 */
[----:B------:R-:W-:Y:S02]  /*14f80*/  IMAD.IADD R5, R5, 0x1, R9 ;  /* 0x0000000105057824 */ /* 0x000fe400078e0209 */
[----:B------:R-:W-:-:S04]  /*14f90*/  IMAD.WIDE R24, R7, 0x2, R24 ;  /* 0x0000000207187825 */ /* 0x000fc800078e0218 */
[----:B------:R-:W-:Y:S01]  /*14fa0*/  IMAD R6, R40, UR4, RZ ;  /* 0x0000000428067c24 */ /* 0x000fe2000f8e02ff */
[----:B------:R-:W-:Y:S01]  /*14fb0*/  IADD3 R9, P2, R24, 0x1800, RZ ;  /* 0x0000180018097810 */ /* 0x000fe20007f5e0ff */
[----:B------:R-:W-:Y:S02]  /*14fc0*/  IMAD R11, R42, 0xc0, R8 ;  /* 0x000000c02a0b7824 */ /* 0x000fe400078e0208 */
[----:B------:R-:W-:Y:S01]  /*14fd0*/  IMAD.WIDE.U32 R4, R39, UR4, R4 ;  /* 0x0000000427047c25 */ /* 0x000fe2000f8e0004 */
[----:B------:R-:W-:Y:S02]  /*14fe0*/  LOP3.LUT R8, R9, 0x180, RZ, 0xc0, !PT ;  /* 0x0000018009087812 */ /* 0x000fe400078ec0ff */
[----:B------:R-:W-:Y:S01]  /*14ff0*/  SHF.R.S32.HI R7, RZ, 0x1f, R11 ;  /* 0x0000001fff077819 */ /* 0x000fe2000001140b */
[----:B------:R-:W-:Y:S01]  /*15000*/  IMAD R6, R39, UR5, R6 ;  /* 0x0000000527067c24 */ /* 0x000fe2000f8e0206 */
[----:B------:R-:W-:Y:S01]  /*15010*/  IADD3 R4, P0, R11, R4, RZ ;  /* 0x000000040b047210 */ /* 0x000fe20007f1e0ff */
[----:B------:R-:W-:Y:S01]  /*15020*/  ULDC.64 UR4, c[0x0][0xb40] ;  /* 0x0002d00000047ab9 */ /* 0x000fe20000000a00 */
[----:B------:R-:W-:-:S02]  /*15030*/  SHF.R.U64 R8, R8, 0x3, RZ ;  /* 0x0000000308087819 */ /* 0x000fc400000012ff */
[----:B------:R-:W-:Y:S02]  /*15040*/  IADD3.X R7, R7, R5, R6, P0, !PT ;  /* 0x0000000507077210 */ /* 0x000fe400007fe406 */
[----:B------:R-:W-:Y:S01]  /*15050*/  LEA R34, P1, R4, UR4, 0x2 ;  /* 0x0000000404227c11 */ /* 0x000fe2000f8210ff */
[----:B------:R-:W-:Y:S01]  /*15060*/  VIADD R5, R11, 0x8 ;  /* 0x000000080b057836 */ /* 0x000fe20000000000 */
[----:B------:R-:W-:Y:S01]  /*15070*/  LOP3.LUT R8, R8, R9, RZ, 0x3c, !PT ;  /* 0x0000000908087212 */ /* 0x000fe200078e3cff */
[----:B------:R-:W-:Y:S01]  /*15080*/  IMAD.X R9, RZ, RZ, R25, P2 ;  /* 0x000000ffff097224 */ /* 0x000fe200010e0619 */
[C---:B------:R-:W-:Y:S02]  /*15090*/  IADD3 R13, P5, R24.reuse, 0x3000, RZ ;  /* 0x00003000180d7810 */ /* 0x040fe40007fbe0ff */
[C---:B------:R-:W-:Y:S02]  /*150a0*/  IADD3 R21, P4, R24.reuse, 0x4800, RZ ;  /* 0x0000480018157810 */ /* 0x040fe40007f9e0ff */
[----:B------:R-:W-:-:S02]  /*150b0*/  IADD3 R27, P3, R24, 0x6000, RZ ;  /* 0x00006000181b7810 */ /* 0x000fc40007f7e0ff */
[----:B------:R-:W-:Y:S02]  /*150c0*/  LOP3.LUT P0, RZ, R10, 0x3, RZ, 0xc0, !PT ;  /* 0x000000030aff7812 */ /* 0x000fe4000780c0ff */
[----:B------:R-:W-:Y:S01]  /*150d0*/  LEA.HI.X R35, R4, UR5, R7, 0x2, P1 ;  /* 0x0000000504237c11 */ /* 0x000fe200088f1407 */
[----:B------:R-:W-:Y:S01]  /*150e0*/  ULDC.64 UR4, c[0x0][0xaa0] ;  /* 0x0002a80000047ab9 */ /* 0x000fe20000000a00 */
[----:B------:R-:W-:Y:S02]  /*150f0*/  IADD3 R7, P2, R24, 0x7800, RZ ;  /* 0x0000780018077810 */ /* 0x000fe40007f5e0ff */
[----:B------:R-:W-:Y:S02]  /*15100*/  LOP3.LUT R12, R13, 0x180, RZ, 0xc0, !PT ;  /* 0x000001800d0c7812 */ /* 0x000fe400078ec0ff */
[----:B------:R-:W-:Y:S02]  /*15110*/  LOP3.LUT R20, R21, 0x180, RZ, 0xc0, !PT ;  /* 0x0000018015147812 */ /* 0x000fe400078ec0ff */
[----:B------:R-:W-:-:S02]  /*15120*/  LOP3.LUT R26, R27, 0x180, RZ, 0xc0, !PT ;  /* 0x000001801b1a7812 */ /* 0x000fc400078ec0ff */
[-C--:B-----5:R-:W-:Y:S02]  /*15130*/  ISETP.GE.OR P1, PT, R11, R0.reuse, P0 ;  /* 0x000000000b00720c */ /* 0x0a0fe40000726670 */
[----:B------:R-:W-:Y:S02]  /*15140*/  LOP3.LUT R4, R24, 0x180, RZ, 0xc0, !PT ;  /* 0x0000018018047812 */ /* 0x000fe400078ec0ff */
[----:B------:R-:W-:Y:S02]  /*15150*/  ISETP.GE.OR P0, PT, R5, R0, P0 ;  /* 0x000000000500720c */ /* 0x000fe40000706670 */
[----:B------:R-:W-:Y:S02]  /*15160*/  LOP3.LUT R6, R7, 0x180, RZ, 0xc0, !PT ;  /* 0x0000018007067812 */ /* 0x000fe400078ec0ff */
        /* <DEDUP_REMOVED lines=15> */
[----:B------:R-:W-:Y:S01]  /*15260*/  @!P1 STG.E desc[UR60][R34.64], R2 ;  /* 0x0000000222009986 */ /* 0x000fe2000c10193c */
[----:B------:R-:W-:-:S03]  /*15270*/  SHF.R.S32.HI R33, RZ, 0x1f, R41 ;  /* 0x0000001fff217819 */ /* 0x000fc60000011429 */
[----:B------:R1:W-:Y:S01]  /*15280*/  @!P0 STG.E desc[UR60][R34.64+0x20], R3 ;  /* 0x0000200322008986 */ /* 0x0003e2000c10193c */
[----:B------:R-:W-:-:S03]  /*15290*/  IMAD.MOV.U32 R32, RZ, RZ, R41 ;  /* 0x000000ffff207224 */ /* 0x000fc600078e0029 */
[----:B------:R-:W5:Y:S01]  /*152a0*/  LD.E.128 R4, desc[UR60][R4.64] ;  /* 0x0000003c04047980 */ /* 0x000f62000c101d00 */
[----:B------:R-:W-:-:S03]  /*152b0*/  SHF.R.S32.HI R45, RZ, 0x1f, R44 ;  /* 0x0000001fff2d7819 */ /* 0x000fc6000001142c */
        /* <DEDUP_REMOVED lines=12> */
[----:B-1----:R-:W-:-:S03]  /*15380*/  IMAD.WIDE.U32 R2, R37, UR4, R32 ;  /* 0x0000000425027c25 */ /* 0x002fc6000f8e0020 */
[----:B------:R0:W-:Y:S01]  /*15390*/  STL [R1+0x64], R45 ;  /* 0x0000642d01007387 */ /* 0x0001e20000100800 */
[----:B------:R-:W-:Y:S01]  /*153a0*/  IMAD R37, R37, UR5, R36 ;  /* 0x0000000525257c24 */ /* 0x000fe2000f8e0224 */
[----:B------:R-:W-:Y:S01]  /*153b0*/  ULDC.64 UR4, c[0x0][0xae0] ;  /* 0x0002b80000047ab9 */ /* 0x000fe20000000a00 */
[----:B------:R-:W-:Y:S02]  /*153c0*/  IMAD R35, R42, -0xc0, R0 ;  /* 0xffffff402a237824 */ /* 0x000fe400078e0200 */
[----:B------:R-:W-:Y:S02]  /*153d0*/  IMAD.IADD R3, R3, 0x1, R37 ;  /* 0x0000000103037824 */ /* 0x000fe400078e0225 */
[----:B------:R-:W-:Y:S01]  /*153e0*/  IMAD R33, R38, UR4, RZ ;  /* 0x0000000426217c24 */ /* 0x000fe2000f8e02ff */
[C---:B------:R-:W-:Y:S01]  /*153f0*/  ISETP.GE.AND P0, PT, R44.reuse, R35, PT ;  /* 0x000000232c00720c */ /* 0x040fe20003f06270 */
[----:B------:R-:W-:Y:S02]  /*15400*/  VIADD R0, R44, 0x60 ;  /* 0x000000602c007836 */ /* 0x000fe40000000000 */
[----:B------:R-:W-:-:S02]  /*15410*/  VIADD R32, R18, 0x31c20 ;  /* 0x00031c2012207836 */ /* 0x000fc40000000000 */
[C---:B------:R-:W-:Y:S02]  /*15420*/  IMAD R33, R66.reuse, UR5, R33 ;  /* 0x0000000542217c24 */ /* 0x040fe4000f8e0221 */
[----:B------:R-:W-:Y:S01]  /*15430*/  IMAD.WIDE.U32 R2, R66, UR4, R2 ;  /* 0x0000000442027c25 */ /* 0x000fe2000f8e0002 */
[----:B------:R-:W-:Y:S01]  /*15440*/  ULDC.64 UR4, c[0x0][0xae8] ;  /* 0x0002ba0000047ab9 */ /* 0x000fe20000000a00 */
[----:B------:R-:W-:Y:S02]  /*15450*/  ISETP.GE.AND P3, PT, R0, R35, PT ;  /* 0x000000230000720c */ /* 0x000fe40003f66270 */
[----:B------:R-:W-:Y:S01]  /*15460*/  IMAD.IADD R3, R3, 0x1, R33 ;  /* 0x0000000103037824 */ /* 0x000fe200078e0221 */
[----:B------:R-:W-:Y:S01]  /*15470*/  PRMT R32, RZ, 0x654, R32 ;  /* 0x00000654ff207816 */ /* 0x000fe20000000020 */
[----:B------:R-:W-:Y:S02]  /*15480*/  IMAD R0, R40, UR4, RZ ;  /* 0x0000000428007c24 */ /* 0x000fe4000f8e02ff */
[C---:B------:R-:W-:Y:S01]  /*15490*/  IMAD.WIDE.U32 R34, R39.reuse, UR4, R2 ;  /* 0x0000000427227c25 */ /* 0x040fe2000f8e0002 */
[----:B--2---:R1:W-:Y:S03]  /*154a0*/  SYNCS.ARRIVE.TRANS64.RED.A1T0 RZ, [R32+URZ], RZ ;  /* 0x000000ff20ff79a7 */ /* 0x0043e6000810043f */
[----:B------:R-:W-:-:S04]  /*154b0*/  IMAD R37, R39, UR5, R0 ;  /* 0x0000000527257c24 */ /* 0x000fc8000f8e0200 */
[----:B------:R-:W-:Y:S02]  /*154c0*/  IMAD.IADD R39, R35, 0x1, R37 ;  /* 0x0000000123277824 */ /* 0x000fe400078e0225 */
[----:B-1----:R-:W-:Y:S01]  /*154d0*/  IMAD.WIDE R32, R42, 0xc0, R44 ;  /* 0x000000c02a207825 */ /* 0x002fe200078e022c */
        /* <DEDUP_REMOVED lines=20> */
.L_x_8694:
[----:B------:R-:W-:Y:S05]  /*15620*/  BSYNC B1 ;  /* 0x0000000000017941 */ /* 0x000fea0003800000 */
.L_x_8693:
[----:B------:R-:W-:Y:S05]  /*15630*/  @P3 BRA `(.L_x_8695) ;  /* 0x0000000800503947 */ /* 0x000fea0003800000 */
[----:B0----5:R-:W-:Y:S01]  /*15640*/  IADD3 R5, P0, R32, 0x60, RZ ;  /* 0x0000006020057810 */ /* 0x021fe20007f1e0ff */
        /* <DEDUP_REMOVED lines=22> */
.L_x_8691:
[----:B------:R-:W2:Y:S01]  /*157b0*/  S2R R0, SR_TID.X ;  /* 0x0000000000007919 */ /* 0x000ea20000002100 */
[----:B------:R-:W-:Y:S01]  /*157c0*/  ULDC.64 UR4, c[0x0][0xbd8] ;  /* 0x0002f60000047ab9 */ /* 0x000fe20000000a00 */
[----:B------:R-:W-:Y:S01]  /*157d0*/  IMAD.MOV.U32 R7, RZ, RZ, RZ ;  /* 0x000000ffff077224 */ /* 0x000fe200078e00ff */
[----:B------:R-:W-:Y:S02]  /*157e0*/  ISETP.NE.U32.AND P0, PT, RZ, UR4, PT ;  /* 0x00000004ff007c0c */ /* 0x000fe4000bf05070 */
[----:B------:R-:W-:Y:S02]  /*157f0*/  IADD3 R2, P1, R46, UR4, RZ ;  /* 0x000000042e027c10 */ /* 0x000fe4000ff3e0ff */
[----:B------:R-:W-:Y:S02]  /*15800*/  ISETP.NE.AND.EX P0, PT, RZ, UR5, PT, P0 ;  /* 0x00000005ff007c0c */ /* 0x000fe4000bf05300 */
[----:B------:R-:W-:Y:S01]  /*15810*/  IADD3.X R3, R27, UR5, RZ, P1, !PT ;  /* 0x000000051b037c10 */ /* 0x000fe20008ffe4ff */
[----:B------:R-:W-:-:S02]  /*15820*/  ULDC.64 UR4, c[0x0][0xbe0] ;  /* 0x0002f80000047ab9 */ /* 0x000fc40000000a00 */
[----:B------:R-:W-:-:S04]  /*15830*/  ISETP.NE.U32.AND P1, PT, RZ, UR4, PT ;  /* 0x00000004ff007c0c */ /* 0x000fc8000bf25070 */
[----:B------:R-:W-:-:S04]  /*15840*/  ISETP.NE.AND.EX P1, PT, RZ, UR5, PT, P1 ;  /* 0x00000005ff007c0c */ /* 0x000fc8000bf25310 */
[----:B------:R3:W5:Y:S09]  /*15850*/  @P0 LDG.E R7, desc[UR60][R2.64] ;  /* 0x0000003c02070981 */ /* 0x000772000c1e1900 */
[----:B------:R-:W-:Y:S01]  /*15860*/  @P1 IADD3 R46, P2, R46, UR4, RZ ;  /* 0x000000042e2e1c10 */ /* 0x000fe2000ff5e0ff */
[----:B------:R-:W-:Y:S01]  /*15870*/  ULDC UR4, c[0x0][0xa88] ;  /* 0x0002a20000047ab9 */ /* 0x000fe20000000800 */
[----:B--2---:R-:W-:-:S02]  /*15880*/  VIADD R4, R0, 0xffffff80 ;  /* 0xffffff8000047836 */ /* 0x004fc40000000000 */
[----:B------:R-:W-:Y:S01]  /*15890*/  @P1 IADD3.X R47, R27, UR5, RZ, P2, !PT ;  /* 0x000000051b2f1c10 */ /* 0x000fe200097fe4ff */
[----:B------:R-:W-:-:S06]  /*158a0*/  IMAD.U32 R0, RZ, RZ, UR4 ;  /* 0x00000004ff007e24 */ /* 0x000fcc000f8e00ff */
[----:B------:R3:W5:Y:S01]  /*158b0*/  @P1 LDG.E R0, desc[UR60][R46.64] ;  /* 0x0000003c2e001981 */ /* 0x000762000c1e1900 */
[----:B------:R-:W-:Y:S01]  /*158c0*/  ISETP.GT.AND P2, PT, R4, 0xbf, PT ;  /* 0x000000bf0400780c */ /* 0x000fe20003f44270 */
[----:B------:R-:W-:-:S12]  /*158d0*/  @P1 BRA `(.L_x_8696) ;  /* 0x0000000000101947 */ /* 0x000fd80003800000 */
[----:B------:R-:W-:Y:S05]  /*158e0*/  @!P0 BRA `(.L_x_8696) ;  /* 0x00000000000c8947 */ /* 0x000fea0003800000 */
[----:B------:R-:W2:Y:S04]  /*158f0*/  LDG.E R5, desc[UR60][R2.64] ;  /* 0x0000003c02057981 */ /* 0x000ea8000c1e1900 */
[----:B-----5:R-:W2:Y:S02]  /*15900*/  LDG.E R0, desc[UR60][R2.64+0x4] ;  /* 0x0000043c02007981 */ /* 0x020ea4000c1e1900 */
[----:B--2---:R-:W-:-:S07]  /*15910*/  IMAD.IADD R0, R0, 0x1, -R5 ;  /* 0x0000000100007824 */ /* 0x004fce00078e0a05 */
.L_x_8696:
[----:B-1----:R-:W2:Y:S04]  /*15920*/  LDL R13, [R1+0x6c] ;  /* 0x00006c00010d7983 */ /* 0x002ea80000100800 */
[----:B------:R-:W4:Y:S04]  /*15930*/  LDL R10, [R1+0x54] ;  /* 0x00005400010a7983 */ /* 0x000f280000100800 */
[----:B------:R1:W5:Y:S01]  /*15940*/  LDL R12, [R1+0x74] ;  /* 0x00007400010c7983 */ /* 0x0003620000100800 */
[----:B------:R-:W-:Y:S01]  /*15950*/  BSSY B1, `(.L_x_8697) ;  /* 0x000001d000017945 */ /* 0x000fe20003800000 */
[----:B------:R-:W-:-:S02]  /*15960*/  SEL R11, R62, RZ, !P0 ;  /* 0x000000ff3e0b7207 */ /* 0x000fc40004000000 */
[----:B------:R-:W-:Y:S02]  /*15970*/  SEL R26, R26, RZ, !P0 ;  /* 0x000000ff1a1a7207 */ /* 0x000fe40004000000 */
[----:B-----5:R-:W-:Y:S02]  /*15980*/  SHF.R.S32.HI R6, RZ, 0x1f, R7 ;  /* 0x0000001fff067819 */ /* 0x020fe40000011407 */
[----:B--2---:R-:W-:Y:S02]  /*15990*/  SHF.R.S32.HI R8, RZ, 0x1f, R13 ;  /* 0x0000001fff087819 */ /* 0x004fe4000001140d */
[----:B----4-:R-:W-:Y:S01]  /*159a0*/  SHF.R.S32.HI R9, RZ, 0x1f, R10 ;  /* 0x0000001fff097819 */ /* 0x010fe2000001140a */
[----:B-1----:R-:W-:Y:S06]  /*159b0*/  @P2 BRA `(.L_x_8698) ;  /* 0x0000000000582947 */ /* 0x002fec0003800000 */
[----:B---3--:R-:W1:Y:S02]  /*159c0*/  S2R R2, SR_TID.X ;  /* 0x0000000000027919 */ /* 0x008e640000002100 */
[----:B-1----:R-:W-:-:S04]  /*159d0*/  IMAD R2, R12, 0xc0, R2 ;  /* 0x000000c00c027824 */ /* 0x002fc800078e0202 */
[----:B------:R-:W-:-:S05]  /*159e0*/  VIADD R3, R2, 0xffffff80 ;  /* 0xffffff8002037836 */ /* 0x000fca0000000000 */
[----:B------:R-:W-:-:S13]  /*159f0*/  ISETP.GE.AND P0, PT, R3, R0, PT ;  /* 0x000000000300720c */ /* 0x000fda0003f06270 */
[----:B------:R-:W-:Y:S05]  /*15a00*/  @P0 BRA `(.L_x_8698) ;  /* 0x0000000000440947 */ /* 0x000fea0003800000 */
[C---:B------:R-:W-:Y:S01]  /*15a10*/  IADD3 R2, P0, R3.reuse, R7, RZ ;  /* 0x0000000703027210 */ /* 0x040fe20007f1e0ff */
        /* <DEDUP_REMOVED lines=16> */
.L_x_8698:
[----:B------:R-:W-:Y:S05]  /*15b20*/  BSYNC B1 ;  /* 0x0000000000017941 */ /* 0x000fea0003800000 */
.L_x_8697:
[----:B0-----:R-:W2:Y:S01]  /*15b30*/  LDL.64 R14, [R1+0x60] ;  /* 0x00006000010e7983 */ /* 0x001ea20000100a00 */
[----:B------:R-:W-:Y:S01]  /*15b40*/  ULDC.64 UR4, c[0x0][0xaa0] ;  /* 0x0002a80000047ab9 */ /* 0x000fe20000000a00 */
[----:B---3--:R-:W-:Y:S01]  /*15b50*/  IMAD.MOV.U32 R2, RZ, RZ, R10 ;  /* 0x000000ffff027224 */ /* 0x008fe200078e000a */
[----:B------:R-:W-:Y:S01]  /*15b60*/  BSSY B1, `(.L_x_8699) ;  /* 0x000002b000017945 */ /* 0x000fe20003800000 */
[----:B-1----:R-:W-:Y:S02]  /*15b70*/  IMAD.MOV.U32 R3, RZ, RZ, R9 ;  /* 0x000000ffff037224 */ /* 0x002fe400078e0009 */
[----:B------:R-:W-:Y:S02]  /*15b80*/  IMAD R4, R6, UR4, RZ ;  /* 0x0000000406047c24 */ /* 0x000fe4000f8e02ff */
[----:B------:R-:W-:-:S04]  /*15b90*/  IMAD.WIDE.U32 R2, R7, UR4, R2 ;  /* 0x0000000407027c25 */ /* 0x000fc8000f8e0002 */
[----:B------:R-:W-:Y:S01]  /*15ba0*/  IMAD R7, R7, UR5, R4 ;  /* 0x0000000507077c24 */ /* 0x000fe2000f8e0204 */
[----:B------:R-:W-:Y:S02]  /*15bb0*/  ULDC.64 UR4, c[0x0][0xae0] ;  /* 0x0002b80000047ab9 */ /* 0x000fe40000000a00 */
[----:B------:R-:W-:Y:S02]  /*15bc0*/  IMAD R4, R8, UR4, RZ ;  /* 0x0000000408047c24 */ /* 0x000fe4000f8e02ff */
[----:B------:R-:W-:Y:S02]  /*15bd0*/  IMAD.IADD R3, R3, 0x1, R7 ;  /* 0x0000000103037824 */ /* 0x000fe400078e0207 */
[C---:B------:R-:W-:Y:S02]  /*15be0*/  IMAD R5, R13.reuse, UR5, R4 ;  /* 0x000000050d057c24 */ /* 0x040fe4000f8e0204 */
[----:B------:R-:W-:Y:S02]  /*15bf0*/  IMAD R4, R12, -0xc0, R0 ;  /* 0xffffff400c047824 */ /* 0x000fe400078e0200 */
[----:B------:R-:W-:Y:S01]  /*15c00*/  IMAD.WIDE.U32 R2, R13, UR4, R2 ;  /* 0x000000040d027c25 */ /* 0x000fe2000f8e0002 */
[----:B------:R-:W-:-:S03]  /*15c10*/  ULDC.64 UR4, c[0x0][0xae8] ;  /* 0x0002ba0000047ab9 */ /* 0x000fc60000000a00 */
[----:B------:R-:W-:Y:S02]  /*15c20*/  IMAD.IADD R3, R3, 0x1, R5 ;  /* 0x0000000103037824 */ /* 0x000fe400078e0205 */
[----:B------:R-:W-:-:S04]  /*15c30*/  IMAD R0, R26, UR4, RZ ;  /* 0x000000041a007c24 */ /* 0x000fc8000f8e02ff */
[----:B------:R-:W-:Y:S01]  /*15c40*/  IMAD R9, R11, UR5, R0 ;  /* 0x000000050b097c24 */ /* 0x000fe2000f8e0200 */
[C---:B--2---:R-:W-:Y:S01]  /*15c50*/  ISETP.GE.AND P0, PT, R14.reuse, R4, PT ;  /* 0x000000040e00720c */ /* 0x044fe20003f06270 */
[----:B------:R-:W-:Y:S02]  /*15c60*/  VIADD R7, R14, 0x60 ;  /* 0x000000600e077836 */ /* 0x000fe40000000000 */
[----:B------:R-:W-:-:S03]  /*15c70*/  IMAD.MOV.U32 R6, RZ, RZ, R14 ;  /* 0x000000ffff067224 */ /* 0x000fc600078e000e */
[----:B------:R-:W-:Y:S01]  /*15c80*/  ISETP.GE.AND P1, PT, R7, R4, PT ;  /* 0x000000040700720c */ /* 0x000fe20003f26270 */
[----:B------:R-:W-:Y:S01]  /*15c90*/  IMAD.WIDE.U32 R4, R11, UR4, R2 ;  /* 0x000000040b047c25 */ /* 0x000fe2000f8e0002 */
[----:B------:R-:W-:-:S03]  /*15ca0*/  SHF.R.S32.HI R7, RZ, 0x1f, R14 ;  /* 0x0000001fff077819 */ /* 0x000fc6000001140e */
        /* <DEDUP_REMOVED lines=22> */
.L_x_8700:
[----:B------:R-:W-:Y:S05]  /*15e10*/  BSYNC B1 ;  /* 0x0000000000017941 */ /* 0x000fea0003800000 */
.L_x_8699:
        /* <DEDUP_REMOVED lines=22> */
.L_x_8695:
[----:B------:R-:W-:Y:S05]  /*15f80*/  BSYNC B0 ;  /* 0x0000000000007941 */ /* 0x000fea0003800000 */
.L_x_8690:
[----:B------:R-:W-:Y:S02]  /*15f90*/  ULDC UR4, c[0x0][0xc14] ;  /* 0x0003050000047ab9 */ /* 0x000fe40000000800 */
[----:B------:R-:W-:-:S13]  /*15fa0*/  ISETP.GE.AND P0, PT, R107, UR4, PT ;  /* 0x000000046b007c0c */ /* 0x000fda000bf06270 */
[----:B------:R-:W-:Y:S05]  /*15fb0*/  @!P0 BRA `(.L_x_8701) ;  /* 0xfffffeb4001c8947 */ /* 0x000fea000383ffff */
[----:B------:R-:W-:Y:S05]  /*15fc0*/  BRA `(.L_x_8561) ;  /* 0x0000005400b87947 */ /* 0x000fea0003800000 */
.L_x_8559:
        /* <DEDUP_REMOVED lines=9> */
[----:B------:R-:W-:Y:S01]  /*16060*/  IMAD.MOV.U32 R0, RZ, RZ, RZ ;  /* 0x000000ffff007224 */ /* 0x000fe200078e00ff */
        /* <DEDUP_REMOVED lines=17> */
[----:B------:R-:W-:Y:S02]  /*16180*/  IMAD.MOV.U32 R16, RZ, RZ, RZ ;  /* 0x000000ffff107224 */ /* 0x000fe400078e00ff */
        /* <DEDUP_REMOVED lines=35> */
.L_x_8706:
[----:B------:R-:W-:Y:S02]  /*163c0*/  VIADD R0, R19, 0x1f ;  /* 0x0000001f13007836 */ /* 0x000fe40000000000 */
[----:B------:R-:W-:-:S03]  /*163d0*/  IMAD.U32 R19, RZ, RZ, UR7 ;  /* 0x00000007ff137e24 */ /* 0x000fc6000f8e00ff */
[----:B------:R-:W-:-:S13]  /*163e0*/  ISETP.GE.AND P0, PT, R0, UR5, PT ;  /* 0x0000000500007c0c */ /* 0x000fda000bf06270 */
[----:B------:R-:W-:Y:S05]  /*163f0*/  @P0 BRA `(.L_x_8703) ;  /* 0x00000004003c0947 */ /* 0x000fea0003800000 */
[----:B------:R-:W-:Y:S01]  /*16400*/  IMAD.MOV.U32 R19, RZ, RZ, R0 ;  /* 0x000000ffff137224 */ /* 0x000fe200078e0000 */
[C---:B------:R-:W-:Y:S01]  /*16410*/  ISETP.NE.AND P1, PT, R28.reuse, 0x1f, PT ;  /* 0x0000001f1c00780c */ /* 0x040fe20003f25270 */
[----:B------:R-:W-:Y:S01]  /*16420*/  BSSY B0, `(.L_x_8704) ;  /* 0x0000008000007945 */ /* 0x000fe20003800000 */
[----:B------:R-:W-:Y:S02]  /*16430*/  IMAD.MOV.U32 R0, RZ, RZ, RZ ;  /* 0x000000ffff007224 */ /* 0x000fe400078e00ff */
[----:B------:R-:W-:-:S05]  /*16440*/  IMAD.IADD R5, R28, 0x1, R19 ;  /* 0x000000011c057824 */ /* 0x000fca00078e0213 */
[----:B------:R-:W-:-:S13]  /*16450*/  ISETP.GE.OR P0, PT, R5, UR5, !P1 ;  /* 0x0000000505007c0c */ /* 0x000fda000cf06670 */
[----:B------:R-:W-:Y:S05]  /*16460*/  @P0 BRA `(.L_x_8705) ;  /* 0x00000000000c0947 */ /* 0x000fea0003800000 */
[----:B------:R-:W0:Y:S02]  /*16470*/  LDC.64 R2, c[0x0][0xc58] ;  /* 0x00031600ff027b82 */ /* 0x000e240000000a00 */
[----:B0-----:R-:W-:-:S05]  /*16480*/  IMAD.WIDE R2, R5, 0x4, R2 ;  /* 0x0000000405027825 */ /* 0x001fca00078e0202 */
[----:B------:R0:W5:Y:S02]  /*16490*/  LDG.E R0, desc[UR60][R2.64] ;  /* 0x0000003c02007981 */ /* 0x000164000c1e1900 */
.L_x_8705:
[----:B------:R-:W-:Y:S05]  /*164a0*/  BSYNC B0 ;  /* 0x0000000000007941 */ /* 0x000fea0003800000 */
.L_x_8704:
        /* <DEDUP_REMOVED lines=25> */
.L_x_8702:
        /* <DEDUP_REMOVED lines=15> */
.L_x_8707:
        /* <DEDUP_REMOVED lines=28> */
.L_x_8703:
[----:B------:R-:W-:Y:S02]  /*168f0*/  IMAD.MOV.U32 R17, RZ, RZ, RZ ;  /* 0x000000ffff117224 */ /* 0x000fe400078e00ff */
[----:B------:R-:W-:Y:S02]  /*16900*/  IMAD.U32 R16, RZ, RZ, UR6 ;  /* 0x00000006ff107e24 */ /* 0x000fe4000f8e00ff */
[----:B------:R-:W-:-:S07]  /*16910*/  IMAD.MOV.U32 R18, RZ, RZ, RZ ;  /* 0x000000ffff127224 */ /* 0x000fce00078e00ff */
.L_x_8708:
[----:B------:R-:W2:Y:S01]  /*16920*/  LDL.LU R2, [R1+0x28] ;  /* 0x0000280001027983 */ /* 0x000ea20000300800 */
[----:B------:R-:W-:Y:S01]  /*16930*/  ISETP.NE.AND P0, PT, R28, RZ, PT ;  /* 0x000000ff1c00720c */ /* 0x000fe20003f05270 */
[----:B------:R-:W-:Y:S02]  /*16940*/  IMAD.MOV.U32 R24, RZ, RZ, 0x1 ;  /* 0x00000001ff187424 */ /* 0x000fe400078e00ff */
[----:B------:R-:W-:-:S10]  /*16950*/  IMAD.MOV.U32 R22, RZ, RZ, RZ ;  /* 0x000000ffff167224 */ /* 0x000fd400078e00ff */
[----:B------:R-:W0:Y:S01]  /*16960*/  @!P0 S2R R3, SR_CgaCtaId ;  /* 0x0000000000038919 */ /* 0x000e220000008800 */
[----:B------:R-:W-:-:S04]  /*16970*/  @!P0 MOV R0, 0x400 ;  /* 0x0000040000008802 */ /* 0x000fc80000000f00 */
[----:B0-----:R-:W-:-:S05]  /*16980*/  @!P0 LEA R0, R3, R0, 0x18 ;  /* 0x0000000003008211 */ /* 0x001fca00078ec0ff */
[----:B------:R0:W-:Y:S01]  /*16990*/  @!P0 STS.128 [R0+0x31cd0], R16 ;  /* 0x031cd01000008388 */ /* 0x0001e20000000c00 */
[----:B------:R-:W-:Y:S06]  /*169a0*/  BAR.ARV 0x5, 0x1a0 ;  /* 0x0146800000007b1d */ /* 0x000fec0000002000 */
[----:B--2---:R-:W-:-:S04]  /*169b0*/  LOP3.LUT R2, R2, 0xfffffeff, RZ, 0xc0, !PT ;  /* 0xfffffeff02027812 */ /* 0x004fc800078ec0ff */
[----:B------:R-:W-:Y:S02]  /*169c0*/  @P0 LOP3.LUT R2, R2, 0x100, RZ, 0xfc, !PT ;  /* 0x0000010002020812 */ /* 0x000fe400078efcff */
[----:B------:R-:W-:-:S03]  /*169d0*/  ISETP.GE.AND P0, PT, R19, UR5, PT ;  /* 0x0000000513007c0c */ /* 0x000fc6000bf06270 */
[----:B------:R0:W-:Y:S04]  /*169e0*/  STL [R1+0x28], R2 ;  /* 0x0000280201007387 */ /* 0x0001e80000100800 */
[----:B------:R0:W-:Y:S06]  /*169f0*/  STL [R1+0x10], RZ ;  /* 0x000010ff01007387 */ /* 0x0001ec0000100800 */
[----:B------:R-:W-:Y:S05]  /*16a00*/  @P0 BRA `(.L_x_8709) ;  /* 0x0000004800440947 */ /* 0x000fea0003800000 */
[----:B------:R-:W2:Y:S01]  /*16a10*/  LDL R4, [R1+0xa0] ;  /* 0x0000a00001047983 */ /* 0x000ea20000100800 */
[----:B------:R-:W-:Y:S01]  /*16a20*/  ISETP.NE.AND P1, PT, R28, RZ, PT ;  /* 0x000000ff1c00720c */ /* 0x000fe20003f25270 */
[----:B------:R-:W-:Y:S01]  /*16a30*/  IMAD.MOV.U32 R27, RZ, RZ, 0x1 ;  /* 0x00000001ff1b7424 */ /* 0x000fe200078e00ff */
[----:B0-----:R-:W-:Y:S01]  /*16a40*/  LOP3.LUT R2, R2, 0xffffffbf, RZ, 0xc0, !PT ;  /* 0xffffffbf02027812 */ /* 0x001fe200078ec0ff */
[----:B------:R0:W-:Y:S01]  /*16a50*/  STL [R1+0x10], RZ ;  /* 0x000010ff01007387 */ /* 0x0001e20000100800 */
[----:B------:R-:W-:Y:S01]  /*16a60*/  IMAD.MOV.U32 R26, RZ, RZ, RZ ;  /* 0x000000ffff1a7224 */ /* 0x000fe200078e00ff */
[----:B------:R-:W-:Y:S01]  /*16a70*/  ULDC.64 UR36, c[0x0][0x198] ;  /* 0x0000660000247ab9 */ /* 0x000fe20000000a00 */
[----:B------:R-:W-:Y:S01]  /*16a80*/  LOP3.LUT R2, R2, 0xfffffffd, RZ, 0xc0, !PT ;  /* 0xfffffffd02027812 */ /* 0x000fe200078ec0ff */
[----:B------:R-:W-:Y:S01]  /*16a90*/  IMAD.MOV.U32 R24, RZ, RZ, 0x1 ;  /* 0x00000001ff187424 */ /* 0x000fe200078e00ff */
[----:B------:R-:W-:Y:S01]  /*16aa0*/  ULDC UR39, c[0x0][0xc] ;  /* 0x0000030000277ab9 */ /* 0x000fe20000000800 */
[----:B------:R-:W-:Y:S01]  /*16ab0*/  IMAD.MOV.U32 R22, RZ, RZ, RZ ;  /* 0x000000ffff167224 */ /* 0x000fe200078e00ff */
        /* <DEDUP_REMOVED lines=9> */
.L_x_8797:
[----:B01----:R-:W0:Y:S02]  /*16b50*/  LDC.64 R2, c[0x0][0xc60] ;  /* 0x00031800ff027b82 */ /* 0x003e240000000a00 */
[----:B0-----:R-:W-:-:S05]  /*16b60*/  IMAD.WIDE R2, R19, 0x4, R2 ;  /* 0x0000000413027825 */ /* 0x001fca00078e0202 */
[----:B------:R-:W2:Y:S01]  /*16b70*/  LDG.E R9, desc[UR60][R2.64] ;  /* 0x0000003c02097981 */ /* 0x000ea2000c1e1900 */
[----:B------:R-:W-:Y:S05]  /*16b80*/  YIELD ;  /* 0x0000000000007946 */ /* 0x000fea0003800000 */
[----:B------:R-:W-:Y:S01]  /*16b90*/  ULDC.64 UR4, c[0x0][0xa28] ;  /* 0x00028a0000047ab9 */ /* 0x000fe20000000a00 */
[----:B------:R-:W-:Y:S01]  /*16ba0*/  IMAD.MOV.U32 R6, RZ, RZ, RZ ;  /* 0x000000ffff067224 */ /* 0x000fe200078e00ff */
[----:B------:R-:W-:Y:S01]  /*16bb0*/  ISETP.NE.U32.AND P1, PT, RZ, UR4, PT ;  /* 0x00000004ff007c0c */ /* 0x000fe2000bf25070 */
[----:B------:R-:W-:Y:S01]  /*16bc0*/  IMAD.MOV.U32 R23, RZ, RZ, RZ ;  /* 0x000000ffff177224 */ /* 0x000fe200078e00ff */
[----:B------:R-:W-:-:S02]  /*16bd0*/  ULDC.64 UR6, c[0x0][0xa10] ;  /* 0x0002840000067ab9 */ /* 0x000fc40000000a00 */
[----:B------:R-:W-:Y:S02]  /*16be0*/  ISETP.NE.AND.EX P1, PT, RZ, UR5, PT, P1 ;  /* 0x00000005ff007c0c */ /* 0x000fe4000bf25310 */
[----:B--2---:R-:W-:Y:S01]  /*16bf0*/  SHF.R.S32.HI R0, RZ, 0x1f, R9 ;  /* 0x0000001fff007819 */ /* 0x004fe20000011409 */
[----:B------:R-:W-:Y:S10]  /*16c00*/  STL [R1], R9 ;  /* 0x0000000901007387 */ /* 0x000ff40000100800 */
[----:B------:R-:W-:-:S04]  /*16c10*/  @P1 LEA R4, P0, R9, UR4, 0x2 ;  /* 0x0000000409041c11 */ /* 0x000fc8000f8010ff */
[----:B------:R-:W-:Y:S01]  /*16c20*/  @P1 LEA.HI.X R5, R9, UR5, R0, 0x2, P0 ;  /* 0x0000000509051c11 */ /* 0x000fe200080f1400 */
[----:B------:R-:W-:Y:S02]  /*16c30*/  ULDC.64 UR4, c[0x0][0xa00] ;  /* 0x0002800000047ab9 */ /* 0x000fe40000000a00 */
[----:B------:R-:W-:Y:S02]  /*16c40*/  ISETP.NE.U32.AND P0, PT, RZ, UR4, PT ;  /* 0x00000004ff007c0c */ /* 0x000fe4000bf05070 */
[----:B------:R0:W5:Y:S02]  /*16c50*/  @P1 LDG.E R23, desc[UR60][R4.64] ;  /* 0x0000003c04171981 */ /* 0x000164000c1e1900 */
[----:B------:R-:W-:-:S13]  /*16c60*/  ISETP.NE.AND.EX P0, PT, RZ, UR5, PT, P0 ;  /* 0x00000005ff007c0c */ /* 0x000fda000bf05300 */
[----:B------:R-:W-:-:S04]  /*16c70*/  @P0 LEA R2, P2, R9, UR4, 0x2 ;  /* 0x0000000409020c11 */ /* 0x000fc8000f8410ff */
[----:B------:R-:W-:Y:S01]  /*16c80*/  @P0 LEA.HI.X R3, R9, UR5, R0, 0x2, P2 ;  /* 0x0000000509030c11 */ /* 0x000fe200090f1400 */
[----:B------:R-:W-:-:S04]  /*16c90*/  ULDC.64 UR4, c[0x0][0xa20] ;  /* 0x0002880000047ab9 */ /* 0x000fc80000000a00 */
[----:B------:R-:W2:Y:S01]  /*16ca0*/  @P0 LDG.E R6, desc[UR60][R2.64] ;  /* 0x0000003c02060981 */ /* 0x000ea2000c1e1900 */
[----:B------:R-:W-:-:S04]  /*16cb0*/  ISETP.NE.U32.AND P1, PT, RZ, UR4, PT ;  /* 0x00000004ff007c0c */ /* 0x000fc8000bf25070 */
[----:B------:R-:W-:Y:S01]  /*16cc0*/  ISETP.NE.AND.EX P1, PT, RZ, UR5, PT, P1 ;  /* 0x00000005ff007c0c */ /* 0x000fe2000bf25310 */
[C---:B0-----:R-:W-:Y:S01]  /*16cd0*/  IMAD.SHL.U32 R4, R9.reuse, 0x4, RZ ;  /* 0x0000000409047824 */ /* 0x041fe200078e00ff */
[----:B------:R-:W-:-:S04]  /*16ce0*/  SHF.L.U64.HI R0, R9, 0x2, R0 ;  /* 0x0000000209007819 */ /* 0x000fc80000010200 */
[----:B------:R-:W-:Y:S01]  /*16cf0*/  STL [R1+0x8], R4 ;  /* 0x0000080401007387 */ /* 0x000fe20000100800 */
[----:B------:R-:W-:-:S03]  /*16d00*/  IMAD.MOV.U32 R8, RZ, RZ, RZ ;  /* 0x000000ffff087224 */ /* 0x000fc600078e00ff */
[----:B--2---:R0:W-:Y:S03]  /*16d10*/  STL [R1+0x18], R6 ;  /* 0x0000180601007387 */ /* 0x0041e60000100800 */
[----:B0-----:R-:W-:-:S04]  /*16d20*/  @P1 IADD3 R6, P0, R4, UR4, RZ ;  /* 0x0000000404061c10 */ /* 0x001fc8000ff1e0ff */
[----:B------:R-:W-:Y:S01]  /*16d30*/  @P1 IADD3.X R7, R0, UR5, RZ, P0, !PT ;  /* 0x0000000500071c10 */ /* 0x000fe200087fe4ff */
[----:B------:R-:W-:Y:S02]  /*16d40*/  ULDC.64 UR4, c[0x0][0xa08] ;  /* 0x0002820000047ab9 */ /* 0x000fe40000000a00 */
[----:B------:R-:W-:Y:S02]  /*16d50*/  IADD3 R2, P0, R4, UR4, RZ ;  /* 0x0000000404027c10 */ /* 0x000fe4000ff1e0ff */
[----:B------:R-:W-:Y:S02]  /*16d60*/  ISETP.NE.U32.AND P2, PT, RZ, UR4, PT ;  /* 0x00000004ff007c0c */ /* 0x000fe4000bf45070 */
[----:B------:R-:W-:Y:S02]  /*16d70*/  IADD3.X R3, R0, UR5, RZ, P0, !PT ;  /* 0x0000000500037c10 */ /* 0x000fe400087fe4ff */
[----:B------:R-:W-:Y:S01]  /*16d80*/  ISETP.NE.AND.EX P2, PT, RZ, UR5, PT, P2 ;  /* 0x00000005ff007c0c */ /* 0x000fe2000bf45320 */
[----:B------:R-:W-:-:S02]  /*16d90*/  ULDC.64 UR4, c[0x0][0x3f8] ;  /* 0x0000fe0000047ab9 */ /* 0x000fc40000000a00 */
[----:B------:R-:W-:-:S03]  /*16da0*/  UISETP.NE.U32.AND UP0, UPT, UR4, URZ, UPT ;  /* 0x0000003f0400728c */ /* 0x000fc6000bf05070 */
[----:B------:R-:W-:Y:S01]  /*16db0*/  ULDC UR4, c[0x0][0x404] ;  /* 0x0001010000047ab9 */ /* 0x000fe20000000800 */
[----:B------:R-:W-:-:S03]  /*16dc0*/  UISETP.NE.AND.EX UP0, UPT, UR5, URZ, UPT, UP0 ;  /* 0x0000003f0500728c */ /* 0x000fc6000bf05300 */
[----:B------:R-:W-:Y:S01]  /*16dd0*/  ULDC UR5, c[0x0][0x2e0] ;  /* 0x0000b80000057ab9 */ /* 0x000fe20000000800 */
[----:B------:R-:W-:Y:S02]  /*16de0*/  USEL UR4, UR4, 0x1, UP0 ;  /* 0x0000000104047887 */ /* 0x000fe40008000000 */
[----:B------:R0:W5:Y:S02]  /*16df0*/  @P2 LDG.E R8, desc[UR60][R2.64] ;  /* 0x0000003c02082981 */ /* 0x000164000c1e1900 */
[----:B------:R-:W-:-:S06]  /*16e00*/  UIMAD UR4, UR4, UR5, URZ ;  /* 0x00000005040472a4 */ /* 0x000fcc000f8e023f */
[----:B------:R-:W-:-:S06]  /*16e10*/  IMAD.U32 R10, RZ, RZ, UR4 ;  /* 0x00000004ff0a7e24 */ /* 0x000fcc000f8e00ff */
[----:B------:R0:W5:Y:S01]  /*16e20*/  @P1 LDG.E R10, desc[UR60][R6.64] ;  /* 0x0000003c060a1981 */ /* 0x000162000c1e1900 */
[----:B------:R-:W-:Y:S01]  /*16e30*/  IADD3 R4, P0, R4, UR6, RZ ;  /* 0x0000000604047c10 */ /* 0x000fe2000ff1e0ff */
[----:B------:R-:W-:-:S03]  /*16e40*/  ULDC UR4, c[0x0][0x338] ;  /* 0x0000ce0000047ab9 */ /* 0x000fc60000000800 */
[----:B------:R-:W-:Y:S02]  /*16e50*/  IADD3.X R5, R0, UR7, RZ, P0, !PT ;  /* 0x0000000700057c10 */ /* 0x000fe400087fe4ff */
[----:B------:R-:W-:Y:S01]  /*16e60*/  ISETP.NE.U32.AND P0, PT, RZ, UR6, PT ;  /* 0x00000006ff007c0c */ /* 0x000fe2000bf05070 */
[----:B------:R1:W-:Y:S03]  /*16e70*/  STL [R1+0xc], R0 ;  /* 0x00000c0001007387 */ /* 0x0003e60000100800 */
[----:B------:R-:W-:Y:S01]  /*16e80*/  ISETP.NE.AND.EX P0, PT, RZ, UR7, PT, P0 ;  /* 0x00000007ff007c0c */ /* 0x000fe2000bf05300 */
[----:B-1----:R-:W-:Y:S01]  /*16e90*/  IMAD.U32 R0, RZ, RZ, UR4 ;  /* 0x00000004ff007e24 */ /* 0x002fe2000f8e00ff */
[----:B0-----:R-:W-:Y:S11]  /*16ea0*/  @P1 BRA `(.L_x_8710) ;  /* 0x0000000000101947 */ /* 0x001ff60003800000 */
[----:B------:R-:W-:Y:S05]  /*16eb0*/  @!P2 BRA `(.L_x_8710) ;  /* 0x00000000000ca947 */ /* 0x000fea0003800000 */
[----:B------:R-:W2:Y:S04]  /*16ec0*/  LDG.E R7, desc[UR60][R2.64] ;  /* 0x0000003c02077981 */ /* 0x000ea8000c1e1900 */
[----:B-----5:R-:W2:Y:S02]  /*16ed0*/  LDG.E R10, desc[UR60][R2.64+0x4] ;  /* 0x0000043c020a7981 */ /* 0x020ea4000c1e1900 */
[----:B--2---:R-:W-:-:S07]  /*16ee0*/  IMAD.IADD R10, R10, 0x1, -R7 ;  /* 0x000000010a0a7824 */ /* 0x004fce00078e0a07 */
.L_x_8710:
[----:B------:R-:W2:Y:S04]  /*16ef0*/  @P0 LDG.E R3, desc[UR60][R4.64] ;  /* 0x0000003c04030981 */ /* 0x000ea8000c1e1900 */
[----:B------:R-:W2:Y:S02]  /*16f00*/  @P0 LDG.E R2, desc[UR60][R4.64+0x4] ;  /* 0x0000043c04020981 */ /* 0x000ea4000c1e1900 */
[----:B--2---:R-:W-:Y:S02]  /*16f10*/  @P0 IMAD.IADD R0, R2, 0x1, -R3 ;  /* 0x0000000102000824 */ /* 0x004fe400078e0a03 */
[----:B-----5:R-:W-:-:S04]  /*16f20*/  IMAD.IADD R3, R10, 0x1, -R23 ;  /* 0x000000010a037824 */ /* 0x020fc800078e0a17 */
[----:B------:R-:W-:-:S04]  /*16f30*/  IMAD.IADD R6, R3, 0x1, R0 ;  /* 0x0000000103067824 */ /* 0x000fc800078e0200 */
[----:B------:R-:W-:Y:S01]  /*16f40*/  VIADD R2, R6, 0x8f ;  /* 0x0000008f06027836 */ /* 0x000fe20000000000 */
[----:B------:R0:W-:Y:S03]  /*16f50*/  STL [R1+0x14], R6 ;  /* 0x0000140601007387 */ /* 0x0001e60000100800 */
[----:B------:R-:W-:-:S05]  /*16f60*/  IMAD.HI R2, R2, 0x38e38e39, RZ ;  /* 0x38e38e3902027827 */ /* 0x000fca00078e02ff */
[----:B------:R-:W-:-:S04]  /*16f70*/  SHF.R.U32.HI R7, RZ, 0x1f, R2 ;  /* 0x0000001fff077819 */ /* 0x000fc80000011602 */
[----:B0-----:R-:W-:Y:S01]  /*16f80*/  LEA.HI.SX32 R6, R2, R7, 0x1b ;  /* 0x0000000702067211 */ /* 0x001fe200078fdaff */
[----:B------:R-:W-:-:S04]  /*16f90*/  IMAD.MOV R2, RZ, RZ, -R3 ;  /* 0x000000ffff027224 */ /* 0x000fc800078e0a03 */
[----:B------:R-:W-:Y:S01]  /*16fa0*/  IMAD R7, R6, 0x90, -R3 ;  /* 0x0000009006077824 */ /* 0x000fe200078e0a03 */
[----:B------:R-:W-:Y:S01]  /*16fb0*/  VIMNMX R2, RZ, R2, !PT ;  /* 0x00000002ff027248 */ /* 0x000fe20007fe0100 */
[----:B------:R0:W-:Y:S03]  /*16fc0*/  STL [R1+0x4], R6 ;  /* 0x0000040601007387 */ /* 0x0001e60000100800 */
[----:B------:R-:W-:-:S04]  /*16fd0*/  VIMNMX R7, R7, R0, PT ;  /* 0x0000000007077248 */ /* 0x000fc80003fe0100 */
[----:B------:R-:W-:Y:S01]  /*16fe0*/  ISETP.GT.AND P1, PT, R7, R2, PT ;  /* 0x000000020700720c */ /* 0x000fe20003f24270 */
[----:B------:R-:W-:-:S05]  /*16ff0*/  IMAD.WIDE.U32 R2, R2, 0x38e38e39, RZ ;  /* 0x38e38e3902027825 */ /* 0x000fca00078e00ff */
[----:B------:R-:W-:-:S05]  /*17000*/  SHF.R.U32.HI R0, RZ, 0x5, R3 ;  /* 0x00000005ff007819 */ /* 0x000fca0000011603 */
[----:B------:R-:W-:Y:S02]  /*17010*/  IMAD.MOV.U32 R2, RZ, RZ, R0 ;  /* 0x000000ffff027224 */ /* 0x000fe400078e0000 */
[----:B0-----:R-:W-:-:S04]  /*17020*/  @P1 VIADD R6, R7, 0x8f ;  /* 0x0000008f07061836 */ /* 0x001fc80000000000 */
[----:B------:R-:W-:-:S05]  /*17030*/  @P1 IMAD.HI R6, R6, 0x38e38e39, RZ ;  /* 0x38e38e3906061827 */ /* 0x000fca00078e02ff */
[----:B------:R-:W-:-:S04]  /*17040*/  @P1 SHF.R.U32.HI R3, RZ, 0x1f, R6 ;  /* 0x0000001fff031819 */ /* 0x000fc80000011606 */
[----:B------:R-:W-:Y:S01]  /*17050*/  @P1 LEA.HI.SX32 R2, R6, R3, 0x1b ;  /* 0x0000000306021211 */ /* 0x000fe200078fdaff */
[----:B------:R-:W-:-:S06]  /*17060*/  IMAD.MOV.U32 R3, RZ, RZ, RZ ;  /* 0x000000ffff037224 */ /* 0x000fcc00078e00ff */
[----:B------:R0:W5:Y:S01]  /*17070*/  @P0 LDG.E R3, desc[UR60][R4.64] ;  /* 0x0000003c04030981 */ /* 0x000162000c1e1900 */
[----:B------:R-:W-:Y:S01]  /*17080*/  ISETP.GT.AND P1, PT, R2, R0, PT ;  /* 0x000000000200720c */ /* 0x000fe20003f24270 */
[----:B------:R-:W-:Y:S01]  /*17090*/  BSSY B0, `(.L_x_8711) ;  /* 0x00000c3000007945 */ /* 0x000fe20003800000 */
[----:B------:R-:W-:Y:S01]  /*170a0*/  IMAD.IADD R23, R8, 0x1, R23 ;  /* 0x0000000108177824 */ /* 0x000fe200078e0217 */
[----:B------:R-:W-:-:S10]  /*170b0*/  PLOP3.LUT P2, PT, PT, PT, PT, 0x80, 0x0 ;  /* 0x000000000000781c */ /* 0x000fd40003f4f070 */
[----:B0-----:R-:W-:Y:S05]  /*170c0*/  @!P1 BRA `(.L_x_8712) ;  /* 0x0000000800fc9947 */ /* 0x001fea0003800000 */
[----:B------:R-:W0:Y:S01]  /*170d0*/  LDC R4, c[0x0][0x428] ;  /* 0x00010a00ff047b82 */ /* 0x000e220000000800 */
[----:B------:R-:W-:Y:S01]  /*170e0*/  UMOV UR4, 0xffffffff ;  /* 0xffffffff00047882 */ /* 0x000fe20000000000 */
[----:B0-----:R-:W-:-:S13]  /*170f0*/  ISETP.NE.AND P1, PT, R4, 0x1, PT ;  /* 0x000000010400780c */ /* 0x001fda0003f25270 */
[----:B------:R-:W0:Y:S08]  /*17100*/  @P1 LDC R5, c[0x0][0x42c] ;  /* 0x00010b00ff051b82 */ /* 0x000e300000000800 */
[----:B------:R-:W1:Y:S01]  /*17110*/  @P1 LDC R7, c[0x0][0x430] ;  /* 0x00010c00ff071b82 */ /* 0x000e620000000800 */
[----:B0-----:R-:W-:-:S04]  /*17120*/  @P1 IMAD.HI.U32 R4, R18, R5, RZ ;  /* 0x0000000512041227 */ /* 0x001fc800078e00ff */
[----:B------:R-:W-:Y:S01]  /*17130*/  IMAD.MOV.U32 R5, RZ, RZ, R18 ;  /* 0x000000ffff057224 */ /* 0x000fe200078e0012 */
[----:B-1----:R-:W-:Y:S02]  /*17140*/  @P1 SHF.R.U32.HI R5, RZ, R7, R4 ;  /* 0x00000007ff051219 */ /* 0x002fe40000011604 */
[----:B------:R-:W-:Y:S01]  /*17150*/  SEL R4, R9, RZ, !P0 ;  /* 0x000000ff09047207 */ /* 0x000fe20004000000 */
[----:B------:R-:W-:Y:S06]  /*17160*/  BRA.DIV UR4, `(.L_x_8713) ;  /* 0x0000004e04a07947 */ /* 0x000fec000b800000 */
.L_x_8843:
[----:B------:R-:W-:-:S03]  /*17170*/  UMOV UR4, 0xffffffff ;  /* 0xffffffff00047882 */ /* 0x000fc60000000000 */
[----:B------:R-:W-:Y:S05]  /*17180*/  BRA.DIV UR4, `(.L_x_8714) ;  /* 0x0000004e04cc7947 */ /* 0x000fea000b800000 */
[----:B------:R-:W-:-:S13]  /*17190*/  ELECT P6, URZ, PT ;  /* 0x00000000003f782f */ /* 0x000fda00038c0000 */
.L_x_8846:
[----:B------:R-:W2:Y:S01]  /*171a0*/  LDL R6, [R1+0x10] ;  /* 0x0000100001067983 */ /* 0x000ea20000100800 */
[----:B------:R-:W-:Y:S01]  /*171b0*/  MOV R8, 0x400 ;  /* 0x0000040000087802 */ /* 0x000fe20000000f00 */
[----:B------:R-:W-:Y:S01]  /*171c0*/  BSSY B1, `(.L_x_8715) ;  /* 0x000000a000017945 */ /* 0x000fe20003800000 */
[----:B--2---:R-:W-:-:S05]  /*171d0*/  VIADD R7, R6, 0x1 ;  /* 0x0000000106077836 */ /* 0x004fca0000000000 */
[----:B------:R-:W-:-:S04]  /*171e0*/  LEA.HI R6, R7, R7, RZ, 0x1 ;  /* 0x0000000707067211 */ /* 0x000fc800078f08ff */
[----:B------:R-:W-:-:S05]  /*171f0*/  LOP3.LUT R6, R6, 0xfffffffe, RZ, 0xc0, !PT ;  /* 0xfffffffe06067812 */ /* 0x000fca00078ec0ff */
[----:B------:R-:W-:Y:S02]  /*17200*/  IMAD.IADD R7, R7, 0x1, -R6 ;  /* 0x0000000107077824 */ /* 0x000fe400078e0a06 */
[----:B------:R-:W0:Y:S03]  /*17210*/  S2R R6, SR_CgaCtaId ;  /* 0x0000000000067919 */ /* 0x000e260000008800 */
[----:B------:R-:W-:Y:S02]  /*17220*/  SHF.L.U32 R7, R7, 0x1f, RZ ;  /* 0x0000001f07077819 */ /* 0x000fe400000006ff */
[----:B0-----:R-:W-:-:S04]  /*17230*/  LEA R6, R6, R8, 0x18 ;  /* 0x0000000806067211 */ /* 0x001fc800078ec0ff */
[----:B------:R-:W0:Y:S02]  /*17240*/  SYNCS.PHASECHK.TRANS64.TRYWAIT P0, [R6+URZ+0x31c20], R7 ;  /* 0x031c2007060075a7 */ /* 0x000e24000800017f */
[----:B0-----:R-:W-:Y:S05]  /*17250*/  @!P0 BRA `(.L_x_8716) ;  /* 0x0000004c00b88947 */ /* 0x001fea0003800000 */
.L_x_8847:
[----:B------:R-:W-:Y:S05]  /*17260*/  BSYNC B1 ;  /* 0x0000000000017941 */ /* 0x000fea0003800000 */
.L_x_8715:
[----:B------:R-:W-:Y:S04]  /*17270*/  BSSY B1, `(.L_x_8717) ;  /* 0x0000049000017945 */ /* 0x000fe80003800000 */
[----:B------:R-:W-:Y:S05]  /*17280*/  @!P6 BRA `(.L_x_8718) ;  /* 0x00000004001ce947 */ /* 0x000fea0003800000 */
[----:B0-----:R-:W-:Y:S01]  /*17290*/  IMAD R7, R26, 0x8, R6 ;  /* 0x000000081a077824 */ /* 0x001fe200078e0206 */
[----:B------:R-:W-:-:S04]  /*172a0*/  SHF.L.U32 R8, R27, 0x1f, RZ ;  /* 0x0000001f1b087819 */ /* 0x000fc800000006ff */
[----:B------:R-:W0:Y:S02]  /*172b0*/  SYNCS.PHASECHK.TRANS64.TRYWAIT P0, [R7+URZ+0x31ca0], R8 ;  /* 0x031ca008070075a7 */ /* 0x000e24000800017f */
[----:B0-----:R-:W-:Y:S05]  /*172c0*/  @!P0 BRA `(.L_x_8719) ;  /* 0x0000004c00b08947 */ /* 0x001fea0003800000 */
.L_x_8848:
[----:B------:R-:W1:Y:S02]  /*172d0*/  S2R R9, SR_TID.X ;  /* 0x0000000000097919 */ /* 0x000e640000002100 */
[----:B-1----:R-:W-:-:S04]  /*172e0*/  LOP3.LUT R9, R9, 0x7f, RZ, 0xc0, !PT ;  /* 0x0000007f09097812 */ /* 0x002fc800078ec0ff */
[----:B------:R-:W-:-:S13]  /*172f0*/  ISETP.NE.AND P1, PT, R9, RZ, PT ;  /* 0x000000ff0900720c */ /* 0x000fda0003f25270 */
[----:B------:R-:W-:Y:S05]  /*17300*/  @P1 BRA `(.L_x_8720) ;  /* 0x0000000000141947 */ /* 0x000fea0003800000 */
[----:B------:R-:W-:Y:S01]  /*17310*/  ISETP.NE.AND P0, PT, R28, RZ, PT ;  /* 0x000000ff1c00720c */ /* 0x000fe20003f05270 */
[----:B------:R-:W-:-:S04]  /*17320*/  IMAD.MOV.U32 R9, RZ, RZ, 0x6c00 ;  /* 0x00006c00ff097424 */ /* 0x000fc800078e00ff */
[----:B------:R1:W-:Y:S08]  /*17330*/  SYNCS.ARRIVE.TRANS64 RZ, [R7+URZ+0x31c90], R9 ;  /* 0x031c900907ff79a7 */ /* 0x0003f0000800003f */
[----:B------:R-:W-:Y:S05]  /*17340*/  @!P0 BRA `(.L_x_8720) ;  /* 0x0000000000048947 */ /* 0x000fea0003800000 */
[----:B------:R-:W-:Y:S01]  /*17350*/  BPT.TRAP 0x1 ;  /* 0x000000040000795c */ /* 0x000fe20000300000 */
.L_x_8720:
[----:B-1----:R-:W-:Y:S01]  /*17360*/  IMAD R9, R26, 0x6c00, R6 ;  /* 0x00006c001a097824 */ /* 0x002fe200078e0206 */
[----:B------:R-:W-:Y:S01]  /*17370*/  R2UR UR9, R7 ;  /* 0x00000000070972ca */ /* 0x000fe200000e0000 */
[----:B-----5:R-:W-:Y:S01]  /*17380*/  IMAD R10, R2, 0x90, R3 ;  /* 0x00000090020a7824 */ /* 0x020fe200078e0203 */
[----:B------:R-:W-:Y:S01]  /*17390*/  UIADD3 UR4, UP0, UR36, 0x570, URZ ;  /* 0x0000057024047890 */ /* 0x000fe2000ff1e03f */
[----:B------:R-:W-:Y:S01]  /*173a0*/  R2UR UR12, R5 ;  /* 0x00000000050c72ca */ /* 0x000fe200000e0000 */
[----:B------:R-:W-:Y:S01]  /*173b0*/  UMOV UR10, URZ ;  /* 0x0000003f000a7c82 */ /* 0x000fe20008000000 */
[----:B------:R-:W-:Y:S01]  /*173c0*/  R2UR UR15, R9 ;  /* 0x00000000090f72ca */ /* 0x000fe200000e0000 */
[----:B------:R-:W-:Y:S01]  /*173d0*/  VIADD R10, R10, 0xffffff70 ;  /* 0xffffff700a0a7836 */ /* 0x000fe20000000000 */
[----:B------:R-:W-:Y:S01]  /*173e0*/  R2UR UR13, R4 ;  /* 0x00000000040d72ca */ /* 0x000fe200000e0000 */
[----:B------:R-:W-:Y:S01]  /*173f0*/  UIADD3.X UR5, URZ, UR37, URZ, UP0, !UPT ;  /* 0x000000253f057290 */ /* 0x000fe200087fe43f */
[----:B------:R-:W-:-:S02]  /*17400*/  UMOV UR6, 0x0 ;  /* 0x0000000000067882 */ /* 0x000fc40000000000 */
[----:B------:R-:W-:Y:S01]  /*17410*/  R2UR UR11, R10 ;  /* 0x000000000a0b72ca */ /* 0x000fe200000e0000 */
[----:B------:R-:W-:Y:S01]  /*17420*/  UMOV UR7, 0x12f00000 ;  /* 0x12f0000000077882 */ /* 0x000fe20000000000 */
[----:B------:R-:W-:Y:S01]  /*17430*/  UIADD3 UR9, UR9, 0x31c90, URZ ;  /* 0x00031c9009097890 */ /* 0x000fe2000fffe03f */
[----:B------:R-:W-:-:S04]  /*17440*/  UMOV UR16, 0x20 ;  /* 0x0000002000107882 */ /* 0x000fc80000000000 */
        /* <DEDUP_REMOVED lines=13> */
.L_x_8849:
[----:B------:R-:W-:Y:S05]  /*17520*/  @P1 BRA `(.L_x_8722) ;  /* 0x0000000000141947 */ /* 0x000fea0003800000 */
[----:B------:R-:W-:Y:S01]  /*17530*/  ISETP.NE.AND P0, PT, R28, RZ, PT ;  /* 0x000000ff1c00720c */ /* 0x000fe20003f05270 */
[----:B01----:R-:W-:-:S04]  /*17540*/  IMAD.MOV.U32 R8, RZ, RZ, 0x6c00 ;  /* 0x00006c00ff087424 */ /* 0x003fc800078e00ff */
[----:B------:R2:W-:Y:S08]  /*17550*/  SYNCS.ARRIVE.TRANS64 RZ, [R7+URZ+0x31cb0], R8 ;  /* 0x031cb00807ff79a7 */ /* 0x0005f0000800003f */
[----:B------:R-:W-:Y:S05]  /*17560*/  @!P0 BRA `(.L_x_8722) ;  /* 0x0000000000048947 */ /* 0x000fea0003800000 */
[----:B------:R-:W-:Y:S01]  /*17570*/  BPT.TRAP 0x1 ;  /* 0x000000040000795c */ /* 0x000fe20000300000 */
.L_x_8722:
        /* <DEDUP_REMOVED lines=24> */
.L_x_8718:
[----:B------:R-:W-:Y:S05]  /*17700*/  BSYNC B1 ;  /* 0x0000000000017941 */ /* 0x000fea0003800000 */
.L_x_8717:
[----:B------:R-:W-:Y:S01]  /*17710*/  VIADD R26, R26, 0x1 ;  /* 0x000000011a1a7836 */ /* 0x000fe20000000000 */
[----:B------:R-:W-:Y:S01]  /*17720*/  PLOP3.LUT P2, PT, PT, PT, PT, 0x8, 0x0 ;  /* 0x000000000000781c */ /* 0x000fe20003f4e170 */
[----:B------:R-:W-:-:S03]  /*17730*/  VIADD R2, R2, 0xfffffffe ;  /* 0xfffffffe02027836 */ /* 0x000fc60000000000 */
[----:B------:R-:W-:-:S04]  /*17740*/  ISETP.NE.AND P0, PT, R26, 0x2, PT ;  /* 0x000000021a00780c */ /* 0x000fc80003f05270 */
[----:B------:R-:W-:Y:S02]  /*17750*/  SEL R26, R26, RZ, P0 ;  /* 0x000000ff1a1a7207 */ /* 0x000fe40000000000 */
[----:B012---:R-:W-:Y:S02]  /*17760*/  SEL R8, RZ, 0x1, P0 ;  /* 0x00000001ff087807 */ /* 0x007fe40000000000 */
[----:B------:R-:W-:Y:S02]  /*17770*/  ISETP.GE.AND P0, PT, R2, R0, PT ;  /* 0x000000000200720c */ /* 0x000fe40003f06270 */
[----:B------:R-:W-:-:S11]  /*17780*/  LOP3.LUT R27, R27, R8, RZ, 0x3c, !PT ;  /* 0x000000081b1b7212 */ /* 0x000fd600078e3cff */
[----:B------:R-:W-:Y:S05]  /*17790*/  @!P0 BRA `(.L_x_8712) ;  /* 0x0000000400488947 */ /* 0x000fea0003800000 */
.L_x_8729:
[----:B------:R-:W-:Y:S05]  /*177a0*/  YIELD ;  /* 0x0000000000007946 */ /* 0x000fea0003800000 */
[----:B------:R-:W-:Y:S04]  /*177b0*/  BSSY B1, `(.L_x_8723) ;  /* 0x0000048000017945 */ /* 0x000fe80003800000 */
[----:B------:R-:W-:Y:S05]  /*177c0*/  @!P6 BRA `(.L_x_8724) ;  /* 0x000000040018e947 */ /* 0x000fea0003800000 */
[----:B------:R-:W-:Y:S01]  /*177d0*/  IMAD R7, R26, 0x8, R6 ;  /* 0x000000081a077824 */ /* 0x000fe200078e0206 */
[----:B------:R-:W-:-:S04]  /*177e0*/  SHF.L.U32 R8, R27, 0x1f, RZ ;  /* 0x0000001f1b087819 */ /* 0x000fc800000006ff */
[----:B------:R-:W0:Y:S02]  /*177f0*/  SYNCS.PHASECHK.TRANS64.TRYWAIT P0, [R7+URZ+0x31ca0], R8 ;  /* 0x031ca008070075a7 */ /* 0x000e24000800017f */
[----:B0-----:R-:W-:Y:S05]  /*17800*/  @!P0 BRA `(.L_x_8725) ;  /* 0x0000004800888947 */ /* 0x001fea0003800000 */
.L_x_8850:
        /* <DEDUP_REMOVED lines=9> */
.L_x_8726:
[----:B-1----:R-:W-:Y:S01]  /*178a0*/  IMAD R9, R26, 0x6c00, R6 ;  /* 0x00006c001a097824 */ /* 0x002fe200078e0206 */
[----:B------:R-:W-:Y:S01]  /*178b0*/  R2UR UR9, R7 ;  /* 0x00000000070972ca */ /* 0x000fe200000e0000 */
[----:B-----5:R-:W-:Y:S01]  /*178c0*/  IMAD R10, R2, 0x90, R3 ;  /* 0x00000090020a7824 */ /* 0x020fe200078e0203 */
        /* <DEDUP_REMOVED lines=9> */
[----:B------:R-:W-:-:S02]  /*17960*/  UMOV UR16, 0x20 ;  /* 0x0000002000107882 */ /* 0x000fc40000000000 */
[----:B------:R-:W-:-:S05]  /*17970*/  UIADD3 UR9, UR9, 0x31c90, URZ ;  /* 0x00031c9009097890 */ /* 0x000fca000fffe03f */
        /* <DEDUP_REMOVED lines=13> */
.L_x_8851:
[----:B------:R-:W-:Y:S05]  /*17a50*/  @P0 BRA `(.L_x_8728) ;  /* 0x0000000000140947 */ /* 0x000fea0003800000 */
[----:B------:R-:W-:Y:S01]  /*17a60*/  ISETP.NE.AND P1, PT, R28, RZ, PT ;  /* 0x000000ff1c00720c */ /* 0x000fe20003f25270 */
[----:B01----:R-:W-:-:S04]  /*17a70*/  IMAD.MOV.U32 R8, RZ, RZ, 0x6c00 ;  /* 0x00006c00ff087424 */ /* 0x003fc800078e00ff */
[----:B------:R2:W-:Y:S08]  /*17a80*/  SYNCS.ARRIVE.TRANS64 RZ, [R7+URZ+0x31cb0], R8 ;  /* 0x031cb00807ff79a7 */ /* 0x0005f0000800003f */
[----:B------:R-:W-:Y:S05]  /*17a90*/  @!P1 BRA `(.L_x_8728) ;  /* 0x0000000000049947 */ /* 0x000fea0003800000 */
[----:B------:R-:W-:Y:S01]  /*17aa0*/  BPT.TRAP 0x1 ;  /* 0x000000040000795c */ /* 0x000fe20000300000 */
.L_x_8728:
        /* <DEDUP_REMOVED lines=24> */
.L_x_8724:
[----:B------:R-:W-:Y:S05]  /*17c30*/  BSYNC B1 ;  /* 0x0000000000017941 */ /* 0x000fea0003800000 */
.L_x_8723:
[----:B------:R-:W-:-:S05]  /*17c40*/  VIADD R26, R26, 0x1 ;  /* 0x000000011a1a7836 */ /* 0x000fca0000000000 */
[----:B------:R-:W-:-:S04]  /*17c50*/  ISETP.NE.AND P0, PT, R26, 0x2, PT ;  /* 0x000000021a00780c */ /* 0x000fc80003f05270 */
[----:B012---:R-:W-:Y:S02]  /*17c60*/  SEL R8, RZ, 0x1, P0 ;  /* 0x00000001ff087807 */ /* 0x007fe40000000000 */
[----:B------:R-:W-:Y:S02]  /*17c70*/  SEL R26, R26, RZ, P0 ;  /* 0x000000ff1a1a7207 */ /* 0x000fe40000000000 */
[C---:B------:R-:W-:Y:S01]  /*17c80*/  ISETP.GT.AND P0, PT, R2.reuse, R0, PT ;  /* 0x000000000200720c */ /* 0x040fe20003f04270 */
[----:B------:R-:W-:Y:S01]  /*17c90*/  VIADD R2, R2, 0xffffffff ;  /* 0xffffffff02027836 */ /* 0x000fe20000000000 */
[----:B------:R-:W-:-:S11]  /*17ca0*/  LOP3.LUT R27, R27, R8, RZ, 0x3c, !PT ;  /* 0x000000081b1b7212 */ /* 0x000fd600078e3cff */
[----:B------:R-:W-:Y:S05]  /*17cb0*/  @P0 BRA `(.L_x_8729) ;  /* 0xfffffff800b80947 */ /* 0x000fea000383ffff */
.L_x_8712:
[----:B------:R-:W-:Y:S05]  /*17cc0*/  BSYNC B0 ;  /* 0x0000000000007941 */ /* 0x000fea0003800000 */
.L_x_8711:
[----:B------:R-:W2:Y:S01]  /*17cd0*/  LDL R7, [R1+0x14] ;  /* 0x0000140001077983 */ /* 0x000ea20000100800 */
[----:B------:R-:W-:Y:S05]  /*17ce0*/  @!P2 WARPSYNC.ALL ;  /* 0x000000000000a948 */ /* 0x000fea0003800000 */
[----:B------:R-:W-:Y:S01]  /*17cf0*/  BSSY B6, `(.L_x_8730) ;  /* 0x00002cb000067945 */ /* 0x000fe20003800000 */
[----:B------:R-:W-:Y:S01]  /*17d00*/  @!P2 BAR.SYNC.DEFER_BLOCKING 0xc, 0x1a0 ;  /* 0x030680000000ab1d */ /* 0x000fe20000010000 */
[----:B--2---:R-:W-:-:S13]  /*17d10*/  ISETP.GT.AND P0, PT, R7, RZ, PT ;  /* 0x000000ff0700720c */ /* 0x004fda0003f04270 */
[----:B------:R-:W-:Y:S05]  /*17d20*/  @P0 BRA `(.L_x_8731) ;  /* 0x00000000003c0947 */ /* 0x000fea0003800000 */
[----:B------:R-:W-:-:S13]  /*17d30*/  ISETP.NE.AND P1, PT, R28, RZ, PT ;  /* 0x000000ff1c00720c */ /* 0x000fda0003f25270 */
[----:B------:R-:W-:Y:S05]  /*17d40*/  @P1 BRA `(.L_x_8732) ;  /* 0x0000002c00141947 */ /* 0x000fea0003800000 */
[----:B------:R-:W0:Y:S01]  /*17d50*/  S2R R7, SR_LANEID ;  /* 0x0000000000077919 */ /* 0x000e220000000000 */
[----:B------:R-:W-:Y:S01]  /*17d60*/  VOTEU.ANY UR4, UPT, PT ;  /* 0x0000000000047886 */ /* 0x000fe200038e0100 */
[----:B-----5:R-:W1:Y:S01]  /*17d70*/  LDC.64 R2, c[0x0][0xc38] ;  /* 0x00030e00ff027b82 */ /* 0x020e620000000a00 */
        /* <DEDUP_REMOVED lines=10> */
.L_x_8731:
        /* <DEDUP_REMOVED lines=11> */
[----:B-----5:R-:W0:Y:S01]  /*17ed0*/  LDC.64 R2, c[0x4][R2] ;  /* 0x0100000002027b82 */ /* 0x020e220000000a00 */
        /* <DEDUP_REMOVED lines=10> */
.L_x_8733:
[----:B------:R-:W-:-:S05]  /*17f80*/  VIADD R0, R29, 0x200 ;  /* 0x000002001d007836 */ /* 0x000fca0000000000 */
[----:B------:R-:W-:-:S13]  /*17f90*/  LOP3.LUT P0, RZ, R0, 0x1bf, RZ, 0xc0, !PT ;  /* 0x000001bf00ff7812 */ /* 0x000fda000780c0ff */
[----:B------:R-:W-:Y:S05]  /*17fa0*/  @!P0 BRA `(.L_x_8734) ;  /* 0x0000000000808947 */ /* 0x000fea0003800000 */
[----:B------:R-:W-:Y:S01]  /*17fb0*/  MOV R0, 0x0 ;  /* 0x0000000000007802 */ /* 0x000fe20000000f00 */
[----:B------:R-:W-:Y:S01]  /*17fc0*/  ULDC.64 UR6, c[0x4][0x1b8] ;  /* 0x01006e0000067ab9 */ /* 0x000fe20000000a00 */
[----:B------:R-:W-:Y:S01]  /*17fd0*/  ULDC.64 UR8, c[0x4][0x1c0] ;  /* 0x0100700000087ab9 */ /* 0x000fe20000000a00 */
[----:B------:R-:W-:Y:S01]  /*17fe0*/  ULDC.64 UR4, c[0x4][0x58] ;  /* 0x0100160000047ab9 */ /* 0x000fe20000000a00 */
[----:B-----5:R0:W1:Y:S01]  /*17ff0*/  LDC.64 R2, c[0x4][R0] ;  /* 0x0100000000027b82 */ /* 0x0200620000000a00 */
        /* <DEDUP_REMOVED lines=11> */
.L_x_8735:
        /* <DEDUP_REMOVED lines=16> */
.L_x_8734:
[----:B------:R-:W2:Y:S01]  /*181b0*/  LDL.LU R2, [R1+0x8] ;  /* 0x0000080001027983 */ /* 0x000ea20000300800 */
[----:B------:R-:W-:-:S03]  /*181c0*/  ULDC.64 UR4, c[0x0][0x9f8] ;  /* 0x00027e0000047ab9 */ /* 0x000fc60000000a00 */
[----:B------:R-:W3:Y:S04]  /*181d0*/  LDL.LU R0, [R1+0xc] ;  /* 0x00000c0001007983 */ /* 0x000ee80000300800 */
[----:B------:R-:W4:Y:S04]  /*181e0*/  LDL.LU R21, [R1] ;  /* 0x0000000001157983 */ /* 0x000f280000300800 */
[----:B------:R-:W4:Y:S01]  /*181f0*/  LDL.LU R20, [R1+0x18] ;  /* 0x0000180001147983 */ /* 0x000f220000300800 */
[----:B------:R-:W-:-:S04]  /*18200*/  ISETP.NE.U32.AND P0, PT, RZ, UR4, PT ;  /* 0x00000004ff007c0c */ /* 0x000fc8000bf05070 */
[----:B------:R-:W-:Y:S02]  /*18210*/  ISETP.NE.AND.EX P0, PT, RZ, UR5, PT, P0 ;  /* 0x00000005ff007c0c */ /* 0x000fe4000bf05300 */
[----:B------:R-:W-:-:S13]  /*18220*/  ISETP.NE.AND P6, PT, R28, RZ, PT ;  /* 0x000000ff1c00720c */ /* 0x000fda0003fc5270 */
[----:B------:R-:W-:-:S05]  /*18230*/  VOTEU.ALL UP1, P6 ;  /* 0x00000000003f7886 */ /* 0x000fca0003020000 */
[----:B------:R-:W-:-:S04]  /*18240*/  @!UP1 UIADD3 UR8, UP0, UR36, 0x270, URZ ;  /* 0x0000027024089890 */ /* 0x000fc8000ff1e03f */
[----:B------:R-:W-:-:S03]  /*18250*/  @!UP1 UIADD3.X UR9, URZ, UR37, URZ, UP0, !UPT ;  /* 0x000000253f099290 */ /* 0x000fc600087fe43f */
[----:B------:R-:W-:Y:S01]  /*18260*/  VOTEU.ALL UP0, P6 ;  /* 0x00000000003f7886 */ /* 0x000fe20003000000 */
[----:B--2---:R-:W-:-:S04]  /*18270*/  @P0 IADD3 R2, P1, R2, UR4, RZ ;  /* 0x0000000402020c10 */ /* 0x004fc8000ff3e0ff */
[----:B---3-5:R-:W-:Y:S01]  /*18280*/  @P0 IADD3.X R3, R0, UR5, RZ, P1, !PT ;  /* 0x0000000500030c10 */ /* 0x028fe20008ffe4ff */
[----:B------:R-:W-:Y:S01]  /*18290*/  ULDC.64 UR4, c[0x0][0xa00] ;  /* 0x0002800000047ab9 */ /* 0x000fe20000000a00 */
[----:B------:R-:W0:Y:S01]  /*182a0*/  LDC R0, c[0x0][0x428] ;  /* 0x00010a00ff007b82 */ /* 0x000e220000000800 */
[----:B----4-:R-:W-:-:S06]  /*182b0*/  IMAD.MOV.U32 R6, RZ, RZ, R21 ;  /* 0x000000ffff067224 */ /* 0x010fcc00078e0015 */
[----:B------:R1:W5:Y:S01]  /*182c0*/  @P0 LDG.E R6, desc[UR60][R2.64] ;  /* 0x0000003c02060981 */ /* 0x000362000c1e1900 */
[----:B------:R-:W-:Y:S01]  /*182d0*/  IMAD R17, R17, 0xc0, R20 ;  /* 0x000000c011117824 */ /* 0x000fe200078e0214 */
        /* <DEDUP_REMOVED lines=10> */
.L_x_8736:
        /* <DEDUP_REMOVED lines=14> */
.L_x_8737:
        /* <DEDUP_REMOVED lines=13> */
.L_x_8738:
        /* <DEDUP_REMOVED lines=16> */
.L_x_8854:
[----:B------:R-:W2:Y:S01]  /*18630*/  LDL R4, [R1+0x4] ;  /* 0x0000040001047983 */ /* 0x000ea20000100800 */
[----:B------:R-:W-:Y:S01]  /*18640*/  UMOV UR4, 0xffffffff ;  /* 0xffffffff00047882 */ /* 0x000fe20000000000 */
[----:B------:R-:W-:Y:S01]  /*18650*/  SHF.R.S32.HI R11, RZ, 0x1f, R6 ;  /* 0x0000001fff0b7819 */ /* 0x000fe20000011406 */
[----:B--2---:R-:W-:Y:S01]  /*18660*/  VIADD R9, R4, 0xffffffff ;  /* 0xffffffff04097836 */ /* 0x004fe20000000000 */
[----:B------:R-:W-:Y:S06]  /*18670*/  BRA.DIV UR4, `(.L_x_8740) ;  /* 0x0000003e04487947 */ /* 0x000fec000b800000 */
[----:B------:R-:W-:-:S13]  /*18680*/  ELECT P6, URZ, PT ;  /* 0x00000000003f782f */ /* 0x000fda00038c0000 */
.L_x_8857:
[----:B------:R-:W-:Y:S05]  /*18690*/  @!P6 BRA `(.L_x_8741) ;  /* 0x0000000000f8e947 */ /* 0x000fea0003800000 */
[----:B------:R-:W-:Y:S01]  /*186a0*/  ISETP.NE.U32.AND P0, PT, R2, RZ, PT ;  /* 0x000000ff0200720c */ /* 0x000fe20003f05070 */
[----:B------:R-:W-:-:S03]  /*186b0*/  IMAD.MOV.U32 R25, RZ, RZ, R9 ;  /* 0x000000ffff197224 */ /* 0x000fc600078e0009 */
[----:B------:R-:W-:-:S13]  /*186c0*/  ISETP.NE.AND.EX P0, PT, R3, RZ, PT, P0 ;  /* 0x000000ff0300720c */ /* 0x000fda0003f05300 */
[----:B------:R-:W-:Y:S05]  /*186d0*/  @!P0 BRA `(.L_x_8742) ;  /* 0x0000000000448947 */ /* 0x000fea0003800000 */
[----:B------:R-:W0:Y:S01]  /*186e0*/  LDC R10, c[0x0][0x41c] ;  /* 0x00010700ff0a7b82 */ /* 0x000e220000000800 */
[----:B------:R-:W-:Y:S02]  /*186f0*/  ULDC.64 UR4, c[0x0][0x408] ;  /* 0x0001020000047ab9 */ /* 0x000fe40000000a00 */
[----:B------:R-:W-:-:S04]  /*18700*/  IMAD R7, R11, UR4, RZ ;  /* 0x000000040b077c24 */ /* 0x000fc8000f8e02ff */
[----:B------:R-:W-:Y:S01]  /*18710*/  IMAD R7, R6, UR5, R7 ;  /* 0x0000000506077c24 */ /* 0x000fe2000f8e0207 */
[----:B0-----:R-:W-:-:S13]  /*18720*/  ISETP.NE.AND P0, PT, R10, 0x1, PT ;  /* 0x000000010a00780c */ /* 0x001fda0003f05270 */
[----:B------:R-:W0:Y:S02]  /*18730*/  @P0 LDC.64 R4, c[0x0][0x420] ;  /* 0x00010800ff040b82 */ /* 0x000e240000000a00 */
[----:B0-----:R-:W-:-:S04]  /*18740*/  @P0 IMAD.HI.U32 R12, R9, R4, RZ ;  /* 0x00000004090c0227 */ /* 0x001fc800078e00ff */
[----:B------:R-:W-:Y:S01]  /*18750*/  IMAD.MOV.U32 R4, RZ, RZ, R9 ;  /* 0x000000ffff047224 */ /* 0x000fe200078e0009 */
[----:B------:R-:W-:-:S04]  /*18760*/  @P0 SHF.R.U32.HI R4, RZ, R5, R12 ;  /* 0x00000005ff040219 */ /* 0x000fc8000001160c */
[--C-:B------:R-:W-:Y:S01]  /*18770*/  SHF.R.S32.HI R5, RZ, 0x1f, R4.reuse ;  /* 0x0000001fff057819 */ /* 0x100fe20000011404 */
[--C-:B------:R-:W-:Y:S02]  /*18780*/  IMAD.MOV R25, RZ, RZ, -R4.reuse ;  /* 0x000000ffff197224 */ /* 0x100fe400078e0a04 */
[----:B------:R-:W-:-:S04]  /*18790*/  IMAD.WIDE.U32 R4, R6, UR4, R4 ;  /* 0x0000000406047c25 */ /* 0x000fc8000f8e0004 */
[----:B------:R-:W-:Y:S01]  /*187a0*/  IMAD.IADD R7, R5, 0x1, R7 ;  /* 0x0000000105077824 */ /* 0x000fe200078e0207 */
[----:B------:R-:W-:Y:S01]  /*187b0*/  LEA R12, P0, R4, R2, 0x2 ;  /* 0x00000002040c7211 */ /* 0x000fe200078010ff */
[----:B------:R-:W-:-:S03]  /*187c0*/  IMAD R25, R10, R25, R9 ;  /* 0x000000190a197224 */ /* 0x000fc600078e0209 */
[----:B------:R-:W-:-:S05]  /*187d0*/  LEA.HI.X R13, R4, R3, R7, 0x2, P0 ;  /* 0x00000003040d7211 */ /* 0x000fca00000f1407 */
[----:B------:R0:W5:Y:S04]  /*187e0*/  LDG.E R7, desc[UR60][R12.64] ;  /* 0x0000003c0c077981 */ /* 0x000168000c1e1900 */
.L_x_8742:
[----:B------:R-:W-:Y:S01]  /*187f0*/  IMAD R4, R22, 0x8, R29 ;  /* 0x0000000816047824 */ /* 0x000fe200078e021d */
[----:B------:R-:W-:-:S04]  /*18800*/  SHF.L.U32 R5, R24, 0x1f, RZ ;  /* 0x0000001f18057819 */ /* 0x000fc800000006ff */
[----:B------:R-:W1:Y:S02]  /*18810*/  SYNCS.PHASECHK.TRANS64.TRYWAIT P0, [R4+URZ+0x31c40], R5 ;  /* 0x031c4005040075a7 */ /* 0x000e64000800017f */
[----:B-1----:R-:W-:Y:S05]  /*18820*/  @!P0 BRA `(.L_x_8743) ;  /* 0x0000003800fc8947 */ /* 0x002fea0003800000 */
.L_x_8858:
[----:B------:R-:W2:Y:S02]  /*18830*/  S2R R10, SR_TID.X ;  /* 0x00000000000a7919 */ /* 0x000ea40000002100 */
[----:B--2---:R-:W-:-:S04]  /*18840*/  LOP3.LUT R10, R10, 0x7f, RZ, 0xc0, !PT ;  /* 0x0000007f0a0a7812 */ /* 0x004fc800078ec0ff */
[----:B------:R-:W-:-:S13]  /*18850*/  ISETP.NE.AND P0, PT, R10, RZ, PT ;  /* 0x000000ff0a00720c */ /* 0x000fda0003f05270 */
[----:B------:R-:W-:Y:S05]  /*18860*/  @P0 BRA `(.L_x_8744) ;  /* 0x0000000000140947 */ /* 0x000fea0003800000 */
[----:B------:R-:W-:Y:S01]  /*18870*/  ISETP.NE.AND P1, PT, R28, RZ, PT ;  /* 0x000000ff1c00720c */ /* 0x000fe20003f25270 */
[----:B-1----:R-:W-:-:S04]  /*18880*/  IMAD.MOV.U32 R5, RZ, RZ, 0x6c00 ;  /* 0x00006c00ff057424 */ /* 0x002fc800078e00ff */
[----:B------:R2:W-:Y:S08]  /*18890*/  SYNCS.ARRIVE.TRANS64 RZ, [R4+URZ+0x31c30], R5 ;  /* 0x031c300504ff79a7 */ /* 0x0005f0000800003f */
[----:B------:R-:W-:Y:S05]  /*188a0*/  @!P1 BRA `(.L_x_8744) ;  /* 0x0000000000049947 */ /* 0x000fea0003800000 */
[----:B------:R-:W-:Y:S01]  /*188b0*/  BPT.TRAP 0x1 ;  /* 0x000000040000795c */ /* 0x000fe20000300000 */
.L_x_8744:
[----:B------:R-:W-:Y:S01]  /*188c0*/  R2UR UR9, R4 ;  /* 0x00000000040972ca */ /* 0x000fe200000e0000 */
[----:B-12---:R-:W-:Y:S01]  /*188d0*/  IMAD R4, R22, 0x6c00, R29 ;  /* 0x00006c0016047824 */ /* 0x006fe200078e021d */
        /* <DEDUP_REMOVED lines=8> */
[----:B-----5:R-:W-:Y:S01]  /*18960*/  R2UR UR13, R7 ;  /* 0x00000000070d72ca */ /* 0x020fe200000e0000 */
[----:B------:R-:W-:-:S02]  /*18970*/  UMOV UR17, 0x20 ;  /* 0x0000002000117882 */ /* 0x000fc40000000000 */
[----:B------:R-:W-:-:S04]  /*18980*/  UIADD3 UR9, UR9, 0x31c30, URZ ;  /* 0x00031c3009097890 */ /* 0x000fc8000fffe03f */
[----:B------:R-:W-:Y:S02]  /*18990*/  UIMAD UR11, UR11, 0x90, UR5 ;  /* 0x000000900b0b78a4 */ /* 0x000fe4000f8e0205 */
[----:B------:R-:W-:Y:S02]  /*189a0*/  UIADD3 UR14, UR8, 0x16a00, URZ ;  /* 0x00016a00080e7890 */ /* 0x000fe4000fffe03f */
[----:B------:R-:W-:Y:S02]  /*189b0*/  UIADD3.X UR5, URZ, UR37, URZ, UP0, !UPT ;  /* 0x000000253f057290 */ /* 0x000fe400087fe43f */
        /* <DEDUP_REMOVED lines=12> */
.L_x_8741:
[----:B------:R-:W2:Y:S01]  /*18a80*/  LDL.LU R5, [R1+0x10] ;  /* 0x0000100001057983 */ /* 0x000ea20000300800 */
[----:B------:R-:W-:Y:S05]  /*18a90*/  WARPSYNC.ALL ;  /* 0x0000000000007948 */ /* 0x000fea0003800000 */
[----:B------:R-:W-:Y:S02]  /*18aa0*/  R2UR UR24, R29 ;  /* 0x000000001d1872ca */ /* 0x000fe400000e0000 */
        /* <DEDUP_REMOVED lines=27> */
[----:B---3--:R-:W-:Y:S01]  /*18c60*/  @P0 R2UR UR13, R8 ;  /* 0x00000000080d02ca */ /* 0x008fe200000e0000 */
[----:B------:R-:W-:Y:S01]  /*18c70*/  UIADD3 UR8, UR24, 0x13a00, URZ ;  /* 0x00013a0018087890 */ /* 0x000fe2000fffe03f */
[----:B------:R-:W-:Y:S01]  /*18c80*/  @P0 R2UR UR12, R18 ;  /* 0x00000000120c02ca */ /* 0x000fe200000e0000 */
[----:B------:R-:W-:Y:S01]  /*18c90*/  UMOV UR10, 0x40 ;  /* 0x00000040000a7882 */ /* 0x000fe20000000000 */
[----:B------:R-:W-:-:S13]  /*18ca0*/  @P0 R2UR UR11, R17 ;  /* 0x00000000110b02ca */ /* 0x000fda00000e0000 */
[----:B------:R4:W-:Y:S01]  /*18cb0*/  UTMALDG.4D [UR8], [UR4], desc[UR22] ;  /* 0x00001608040075b4 */ /* 0x0009e20008019000 */
[----:B--2---:R-:W-:-:S05]  /*18cc0*/  VIADD R5, R5, 0x1 ;  /* 0x0000000105057836 */ /* 0x004fca0000000000 */
[----:B-1----:R-:W-:Y:S01]  /*18cd0*/  LEA.HI R4, R5, R5, RZ, 0x1 ;  /* 0x0000000505047211 */ /* 0x002fe200078f08ff */
[----:B------:R4:W-:Y:S03]  /*18ce0*/  STL [R1+0x10], R5 ;  /* 0x0000100501007387 */ /* 0x0009e60000100800 */
[----:B------:R-:W-:-:S05]  /*18cf0*/  LOP3.LUT R4, R4, 0xfffffffe, RZ, 0xc0, !PT ;  /* 0xfffffffe04047812 */ /* 0x000fca00078ec0ff */
[----:B------:R-:W-:-:S05]  /*18d00*/  IMAD.IADD R4, R5, 0x1, -R4 ;  /* 0x0000000105047824 */ /* 0x000fca00078e0a04 */
[----:B------:R-:W-:-:S04]  /*18d10*/  SHF.L.U32 R4, R4, 0x1f, RZ ;  /* 0x0000001f04047819 */ /* 0x000fc800000006ff */
[----:B------:R-:W1:Y:S02]  /*18d20*/  SYNCS.PHASECHK.TRANS64.TRYWAIT P0, [R29+URZ+0x31c20], R4 ;  /* 0x031c20041d0075a7 */ /* 0x000e64000800017f */
[----:B-1--4-:R-:W-:Y:S05]  /*18d30*/  @!P0 BRA `(.L_x_8746) ;  /* 0x0000003400cc8947 */ /* 0x012fea0003800000 */
.L_x_8859:
[----:B------:R-:W-:Y:S05]  /*18d40*/  BSYNC B0 ;  /* 0x0000000000007941 */ /* 0x000fea0003800000 */
.L_x_8745:
[----:B------:R-:W2:Y:S01]  /*18d50*/  LDL.LU R5, [R1+0x14] ;  /* 0x0000140001057983 */ /* 0x000ea20000300800 */
[----:B------:R-:W-:Y:S01]  /*18d60*/  BSSY B0, `(.L_x_8747) ;  /* 0x000017d000007945 */ /* 0x000fe20003800000 */
[----:B--2---:R-:W-:-:S13]  /*18d70*/  ISETP.GE.AND P0, PT, R5, 0x91, PT ;  /* 0x000000910500780c */ /* 0x004fda0003f06270 */
[----:B------:R-:W-:Y:S05]  /*18d80*/  @!P0 BRA `(.L_x_8748) ;  /* 0x0000001400e88947 */ /* 0x000fea0003800000 */
[----:B------:R-:W0:Y:S01]  /*18d90*/  LDL R5, [R1+0x4] ;  /* 0x0000040001057983 */ /* 0x000e220000100800 */
[----:B-1----:R-:W-:Y:S01]  /*18da0*/  IMAD.MOV.U32 R4, RZ, RZ, 0x1 ;  /* 0x00000001ff047424 */ /* 0x002fe200078e00ff */
[----:B------:R-:W-:Y:S01]  /*18db0*/  BSSY B1, `(.L_x_8749) ;  /* 0x0000081000017945 */ /* 0x000fe20003800000 */
[----:B0-----:R-:W-:Y:S02]  /*18dc0*/  IMAD.MOV R13, RZ, RZ, -R5 ;  /* 0x000000ffff0d7224 */ /* 0x001fe400078e0a05 */
        /* <DEDUP_REMOVED lines=35> */
.L_x_8753:
[----:B0-----:R-:W-:Y:S01]  /*19000*/  IMAD R3, R10, 0x8, R29 ;  /* 0x000000080a037824 */ /* 0x001fe200078e021d */
[----:B------:R-:W-:-:S04]  /*19010*/  SHF.L.U32 R2, R14, 0x1f, RZ ;  /* 0x0000001f0e027819 */ /* 0x000fc800000006ff */
[----:B------:R-:W0:Y:S02]  /*19020*/  SYNCS.PHASECHK.TRANS64.TRYWAIT P0, [R3+URZ+0x31c40], R2 ;  /* 0x031c4002030075a7 */ /* 0x000e24000800017f */
[----:B0-----:R-:W-:Y:S05]  /*19030*/  @!P0 BRA `(.L_x_8754) ;  /* 0x0000003400208947 */ /* 0x001fea0003800000 */
.L_x_8860:
[----:B------:R-:W1:Y:S02]  /*19040*/  S2R R5, SR_TID.X ;  /* 0x0000000000057919 */ /* 0x000e640000002100 */
[----:B-1----:R-:W-:-:S04]  /*19050*/  LOP3.LUT R5, R5, 0x7f, RZ, 0xc0, !PT ;  /* 0x0000007f05057812 */ /* 0x002fc800078ec0ff */
[----:B------:R-:W-:-:S13]  /*19060*/  ISETP.NE.AND P0, PT, R5, RZ, PT ;  /* 0x000000ff0500720c */ /* 0x000fda0003f05270 */
[----:B------:R-:W-:Y:S05]  /*19070*/  @P0 BRA `(.L_x_8755) ;  /* 0x0000000000140947 */ /* 0x000fea0003800000 */
[----:B------:R-:W-:Y:S01]  /*19080*/  ISETP.NE.AND P1, PT, R28, RZ, PT ;  /* 0x000000ff1c00720c */ /* 0x000fe20003f25270 */
[----:B0-----:R-:W-:-:S04]  /*19090*/  IMAD.MOV.U32 R2, RZ, RZ, 0x6c00 ;  /* 0x00006c00ff027424 */ /* 0x001fc800078e00ff */
[----:B------:R1:W-:Y:S08]  /*190a0*/  SYNCS.ARRIVE.TRANS64 RZ, [R3+URZ+0x31c30], R2 ;  /* 0x031c300203ff79a7 */ /* 0x0003f0000800003f */
[----:B------:R-:W-:Y:S05]  /*190b0*/  @!P1 BRA `(.L_x_8755) ;  /* 0x0000000000049947 */ /* 0x000fea0003800000 */
[----:B------:R-:W-:Y:S01]  /*190c0*/  BPT.TRAP 0x1 ;  /* 0x000000040000795c */ /* 0x000fe20000300000 */
.L_x_8755:
[--C-:B01----:R-:W-:Y:S01]  /*190d0*/  IMAD R2, R10, 0x6c00, R29.reuse ;  /* 0x00006c000a027824 */ /* 0x103fe200078e021d */
        /* <DEDUP_REMOVED lines=12> */
[----:B------:R-:W-:Y:S01]  /*191a0*/  SHF.L.U32 R3, R24, 0x1f, RZ ;  /* 0x0000001f18037819 */ /* 0x000fe200000006ff */
[----:B------:R-:W-:-:S02]  /*191b0*/  IMAD R2, R22, 0x8, R29 ;  /* 0x0000000816027824 */ /* 0x000fc400078e021d */
[----:B------:R-:W-:Y:S02]  /*191c0*/  UIMAD UR11, UR11, 0x90, UR5 ;  /* 0x000000900b0b78a4 */ /* 0x000fe4000f8e0205 */
[----:B------:R-:W-:Y:S02]  /*191d0*/  UIADD3 UR9, UR9, 0x31c30, URZ ;  /* 0x00031c3009097890 */ /* 0x000fe4000fffe03f */
        /* <DEDUP_REMOVED lines=14> */
.L_x_8861:
        /* <DEDUP_REMOVED lines=10> */
.L_x_8757:
[----:B------:R-:W2:Y:S02]  /*19360*/  LDL R3, [R1+0x28] ;  /* 0x0000280001037983 */ /* 0x000ea40000100800 */
[----:B--2---:R-:W-:-:S13]  /*19370*/  LOP3.LUT P0, RZ, R3, 0x40, RZ, 0xc0, !PT ;  /* 0x0000004003ff7812 */ /* 0x004fda000780c0ff */
[----:B------:R-:W-:Y:S05]  /*19380*/  @P0 BRA `(.L_x_8758) ;  /* 0x0000000000040947 */ /* 0x000fea0003800000 */
[----:B------:R-:W-:Y:S01]  /*19390*/  BPT.TRAP 0x1 ;  /* 0x000000040000795c */ /* 0x000fe20000300000 */
.L_x_8758:
        /* <DEDUP_REMOVED lines=29> */
.L_x_8752:
[----:B------:R-:W-:Y:S05]  /*19570*/  BSYNC B2 ;  /* 0x0000000000027941 */ /* 0x000fea0003800000 */
.L_x_8751:
[----:B------:R-:W2:Y:S01]  /*19580*/  LDL.LU R2, [R1+0x4] ;  /* 0x0000040001027983 */ /* 0x000ea20000300800 */
[----:B------:R-:W-:Y:S02]  /*19590*/  IMAD.MOV.U32 R22, RZ, RZ, R10 ;  /* 0x000000ffff167224 */ /* 0x000fe400078e000a */
[----:B------:R-:W-:Y:S02]  /*195a0*/  IMAD.MOV.U32 R24, RZ, RZ, R14 ;  /* 0x000000ffff187224 */ /* 0x000fe400078e000e */
[----:B--2---:R-:W-:-:S07]  /*195b0*/  VIADD R8, R2, 0xfffffffd ;  /* 0xfffffffd02087836 */ /* 0x004fce0000000000 */
.L_x_8750:
[----:B------:R-:W-:Y:S05]  /*195c0*/  BSYNC B1 ;  /* 0x0000000000017941 */ /* 0x000fea0003800000 */
.L_x_8749:
[----:B------:R-:W-:-:S05]  /*195d0*/  IMAD.MOV R2, RZ, RZ, -R13 ;  /* 0x000000ffff027224 */ /* 0x000fca00078e0a0d */
[----:B------:R-:W-:-:S13]  /*195e0*/  ISETP.NE.AND P0, PT, R9, R2, PT ;  /* 0x000000020900720c */ /* 0x000fda0003f05270 */
[----:B------:R-:W-:Y:S05]  /*195f0*/  @!P0 BRA `(.L_x_8748) ;  /* 0x0000000c00cc8947 */ /* 0x000fea0003800000 */
[----:B------:R-:W-:-:S07]  /*19600*/  IMAD.MOV.U32 R4, RZ, RZ, R7 ;  /* 0x000000ffff047224 */ /* 0x000fce00078e0007 */
.L_x_8775:
        /* <DEDUP_REMOVED lines=31> */
.L_x_8761:
[----:B------:R-:W-:Y:S01]  /*19800*/  IMAD R3, R9, 0x8, R29 ;  /* 0x0000000809037824 */ /* 0x000fe200078e021d */
[----:B------:R-:W-:-:S04]  /*19810*/  SHF.L.U32 R2, R10, 0x1f, RZ ;  /* 0x0000001f0a027819 */ /* 0x000fc800000006ff */
[----:B------:R-:W1:Y:S02]  /*19820*/  SYNCS.PHASECHK.TRANS64.TRYWAIT P0, [R3+URZ+0x31c40], R2 ;  /* 0x031c4002030075a7 */ /* 0x000e64000800017f */
[----:B-1----:R-:W-:Y:S05]  /*19830*/  @!P0 BRA `(.L_x_8762) ;  /* 0x0000002c00488947 */ /* 0x002fea0003800000 */
.L_x_8862:
[----:B0-----:R-:W0:Y:S02]  /*19840*/  S2R R5, SR_TID.X ;  /* 0x0000000000057919 */ /* 0x001e240000002100 */
[----:B0-----:R-:W-:-:S04]  /*19850*/  LOP3.LUT R5, R5, 0x7f, RZ, 0xc0, !PT ;  /* 0x0000007f05057812 */ /* 0x001fc800078ec0ff */
[----:B------:R-:W-:-:S13]  /*19860*/  ISETP.NE.AND P0, PT, R5, RZ, PT ;  /* 0x000000ff0500720c */ /* 0x000fda0003f05270 */
[----:B------:R-:W-:Y:S05]  /*19870*/  @P0 BRA `(.L_x_8763) ;  /* 0x0000000000140947 */ /* 0x000fea0003800000 */
[----:B------:R-:W-:Y:S01]  /*19880*/  ISETP.NE.AND P1, PT, R28, RZ, PT ;  /* 0x000000ff1c00720c */ /* 0x000fe20003f25270 */
[----:B-1----:R-:W-:-:S04]  /*19890*/  IMAD.MOV.U32 R2, RZ, RZ, 0x6c00 ;  /* 0x00006c00ff027424 */ /* 0x002fc800078e00ff */
[----:B------:R0:W-:Y:S08]  /*198a0*/  SYNCS.ARRIVE.TRANS64 RZ, [R3+URZ+0x31c30], R2 ;  /* 0x031c300203ff79a7 */ /* 0x0001f0000800003f */
[----:B------:R-:W-:Y:S05]  /*198b0*/  @!P1 BRA `(.L_x_8763) ;  /* 0x0000000000049947 */ /* 0x000fea0003800000 */
[----:B------:R-:W-:Y:S01]  /*198c0*/  BPT.TRAP 0x1 ;  /* 0x000000040000795c */ /* 0x000fe20000300000 */
.L_x_8763:
        /* <DEDUP_REMOVED lines=31> */
.L_x_8863:
        /* <DEDUP_REMOVED lines=10> */
.L_x_8765:
[----:B------:R-:W2:Y:S02]  /*19b60*/  LDL R2, [R1+0x28] ;  /* 0x0000280001027983 */ /* 0x000ea40000100800 */
[----:B--2---:R-:W-:-:S13]  /*19b70*/  LOP3.LUT P0, RZ, R2, 0x40, RZ, 0xc0, !PT ;  /* 0x0000004002ff7812 */ /* 0x004fda000780c0ff */
[----:B------:R-:W-:Y:S05]  /*19b80*/  @P0 BRA `(.L_x_8766) ;  /* 0x0000000000040947 */ /* 0x000fea0003800000 */
[----:B------:R-:W-:Y:S01]  /*19b90*/  BPT.TRAP 0x1 ;  /* 0x000000040000795c */ /* 0x000fe20000300000 */
.L_x_8766:
        /* <DEDUP_REMOVED lines=30> */
.L_x_8760:
[----:B------:R-:W-:Y:S05]  /*19d80*/  BSYNC B1 ;  /* 0x0000000000017941 */ /* 0x000fea0003800000 */
.L_x_8759:
        /* <DEDUP_REMOVED lines=26> */
[----:B------:R-:W-:Y:S01]  /*19f30*/  LEA.HI.X R5, R2, UR5, R3, 0x2, P0 ;  /* 0x0000000502057c11 */ /* 0x000fe200080f1403 */
[----:B------:R-:W-:-:S04]  /*19f40*/  IMAD.MOV R2, RZ, RZ, -R14 ;  /* 0x000000ffff027224 */ /* 0x000fc800078e0a0e */
[----:B------:R0:W5:Y:S01]  /*19f50*/  LDG.E R4, desc[UR60][R4.64] ;  /* 0x0000003c04047981 */ /* 0x000162000c1e1900 */
[----:B------:R-:W-:-:S07]  /*19f60*/  IMAD R13, R12, R2, R13 ;  /* 0x000000020c0d7224 */ /* 0x000fce00078e020d */
.L_x_8769:
[----:B------:R-:W-:Y:S01]  /*19f70*/  IMAD R2, R22, 0x8, R29 ;  /* 0x0000000816027824 */ /* 0x000fe200078e021d */
[----:B------:R-:W-:-:S04]  /*19f80*/  SHF.L.U32 R3, R24, 0x1f, RZ ;  /* 0x0000001f18037819 */ /* 0x000fc800000006ff */
[----:B------:R-:W1:Y:S02]  /*19f90*/  SYNCS.PHASECHK.TRANS64.TRYWAIT P0, [R2+URZ+0x31c40], R3 ;  /* 0x031c4003020075a7 */ /* 0x000e64000800017f */
[----:B-1----:R-:W-:Y:S05]  /*19fa0*/  @!P0 BRA `(.L_x_8770) ;  /* 0x0000002400948947 */ /* 0x002fea0003800000 */
.L_x_8864:
        /* <DEDUP_REMOVED lines=9> */
.L_x_8771:
[----:B------:R-:W-:Y:S01]  /*1a040*/  R2UR UR9, R2 ;  /* 0x00000000020972ca */ /* 0x000fe200000e0000 */
        /* <DEDUP_REMOVED lines=12> */
[----:B------:R-:W-:Y:S01]  /*1a110*/  UIADD3 UR9, UR9, 0x31c30, URZ ;  /* 0x00031c3009097890 */ /* 0x000fe2000fffe03f */
[----:B------:R-:W-:Y:S01]  /*1a120*/  SHF.L.U32 R3, R10, 0x1f, RZ ;  /* 0x0000001f0a037819 */ /* 0x000fe200000006ff */
[----:B------:R-:W-:-:S02]  /*1a130*/  IMAD R2, R9, 0x8, R29 ;  /* 0x0000000809027824 */ /* 0x000fc400078e021d */
[----:B------:R-:W-:Y:S02]  /*1a140*/  UIMAD UR11, UR11, 0x90, UR5 ;  /* 0x000000900b0b78a4 */ /* 0x000fe4000f8e0205 */
        /* <DEDUP_REMOVED lines=14> */
.L_x_8865:
        /* <DEDUP_REMOVED lines=10> */
.L_x_8773:
[----:B------:R-:W2:Y:S02]  /*1a2d0*/  LDL R3, [R1+0x28] ;  /* 0x0000280001037983 */ /* 0x000ea40000100800 */
[----:B--2---:R-:W-:-:S13]  /*1a2e0*/  LOP3.LUT P0, RZ, R3, 0x40, RZ, 0xc0, !PT ;  /* 0x0000004003ff7812 */ /* 0x004fda000780c0ff */
[----:B------:R-:W-:Y:S05]  /*1a2f0*/  @P0 BRA `(.L_x_8774) ;  /* 0x0000000000040947 */ /* 0x000fea0003800000 */
[----:B------:R-:W-:Y:S01]  /*1a300*/  BPT.TRAP 0x1 ;  /* 0x000000040000795c */ /* 0x000fe20000300000 */
.L_x_8774:
        /* <DEDUP_REMOVED lines=29> */
.L_x_8768:
[----:B------:R-:W-:Y:S05]  /*1a4e0*/  BSYNC B1 ;  /* 0x0000000000017941 */ /* 0x000fea0003800000 */
.L_x_8767:
[C---:B------:R-:W-:Y:S01]  /*1a4f0*/  ISETP.GT.AND P0, PT, R8.reuse, 0x1, PT ;  /* 0x000000010800780c */ /* 0x040fe20003f04270 */
[----:B------:R-:W-:-:S04]  /*1a500*/  VIADD R2, R8, 0xfffffffe ;  /* 0xfffffffe08027836 */ /* 0x000fc80000000000 */
[----:B------:R-:W-:-:S08]  /*1a510*/  IMAD.MOV.U32 R8, RZ, RZ, R2 ;  /* 0x000000ffff087224 */ /* 0x000fd000078e0002 */
[----:B------:R-:W-:Y:S05]  /*1a520*/  @P0 BRA `(.L_x_8775) ;  /* 0xfffffff000380947 */ /* 0x000fea000383ffff */
.L_x_8748:
[----:B------:R-:W-:Y:S05]  /*1a530*/  BSYNC B0 ;  /* 0x0000000000007941 */ /* 0x000fea0003800000 */
.L_x_8747:
[----:B------:R-:W-:Y:S01]  /*1a540*/  ISETP.NE.AND P0, PT, R28, RZ, PT ;  /* 0x000000ff1c00720c */ /* 0x000fe20003f05270 */
[----:B------:R-:W-:-:S12]  /*1a550*/  BSSY B0, `(.L_x_8776) ;  /* 0x000000e000007945 */ /* 0x000fd80003800000 */
[----:B------:R-:W-:Y:S05]  /*1a560*/  @P0 BRA `(.L_x_8777) ;  /* 0x0000000000300947 */ /* 0x000fea0003800000 */
[----:B------:R-:W2:Y:S01]  /*1a570*/  S2R R9, SR_LANEID ;  /* 0x0000000000097919 */ /* 0x000ea20000000000 */
[----:B------:R-:W-:Y:S01]  /*1a580*/  VOTEU.ANY UR4, UPT, PT ;  /* 0x0000000000047886 */ /* 0x000fe200038e0100 */
[----:B------:R-:W3:Y:S01]  /*1a590*/  LDC.64 R2, c[0x0][0xc38] ;  /* 0x00030e00ff027b82 */ /* 0x000ee20000000a00 */
[----:B-1----:R-:W2:Y:S08]  /*1a5a0*/  FLO.U32 R4, UR4 ;  /* 0x0000000400047d00 */ /* 0x002eb000080e0000 */
[----:B------:R-:W3:Y:S01]  /*1a5b0*/  POPC R5, UR4 ;  /* 0x0000000400057d09 */ /* 0x000ee20008000000 */
[----:B--2---:R-:W-:-:S13]  /*1a5c0*/  ISETP.EQ.U32.AND P0, PT, R4, R9, PT ;  /* 0x000000090400720c */ /* 0x004fda0003f02070 */
[----:B---3--:R-:W2:Y:S01]  /*1a5d0*/  @P0 ATOMG.E.ADD.STRONG.GPU PT, R3, desc[UR60][R2.64], R5 ;  /* 0x00000005020309a8 */ /* 0x008ea200081ee1fc */
[----:B------:R-:W1:Y:S02]  /*1a5e0*/  S2R R6, SR_LTMASK ;  /* 0x0000000000067919 */ /* 0x000e640000003900 */
[----:B-1----:R-:W-:-:S04]  /*1a5f0*/  LOP3.LUT R6, R6, UR4, RZ, 0xc0, !PT ;  /* 0x0000000406067c12 */ /* 0x002fc8000f8ec0ff */
[----:B------:R-:W1:Y:S01]  /*1a600*/  POPC R9, R6 ;  /* 0x0000000600097309 */ /* 0x000e620000000000 */
[----:B--2---:R-:W1:Y:S02]  /*1a610*/  SHFL.IDX PT, R4, R3, R4, 0x1f ;  /* 0x00001f0403047589 */ /* 0x004e6400000e0000 */
[----:B-1----:R-:W-:-:S07]  /*1a620*/  IADD3 R16, R4, UR39, R9 ;  /* 0x0000002704107c10 */ /* 0x002fce000fffe009 */
.L_x_8777:
[----:B------:R-:W-:Y:S05]  /*1a630*/  BSYNC B0 ;  /* 0x0000000000007941 */ /* 0x000fea0003800000 */
.L_x_8776:
[----:B------:R-:W-:Y:S04]  /*1a640*/  BSSY B0, `(.L_x_8778) ;  /* 0x0000030000007945 */ /* 0x000fe80003800000 */
[----:B------:R-:W-:Y:S05]  /*1a650*/  @!P6 BRA `(.L_x_8779) ;  /* 0x0000000000b8e947 */ /* 0x000fea0003800000 */
[----:B------:R-:W-:Y:S01]  /*1a660*/  IMAD R3, R22, 0x8, R29 ;  /* 0x0000000816037824 */ /* 0x000fe200078e021d */
[----:B------:R-:W-:-:S04]  /*1a670*/  SHF.L.U32 R2, R24, 0x1f, RZ ;  /* 0x0000001f18027819 */ /* 0x000fc800000006ff */
[----:B------:R-:W2:Y:S02]  /*1a680*/  SYNCS.PHASECHK.TRANS64.TRYWAIT P0, [R3+URZ+0x31c60], R2 ;  /* 0x031c6002030075a7 */ /* 0x000ea4000800017f */
[----:B--2---:R-:W-:Y:S05]  /*1a690*/  @!P0 BRA `(.L_x_8780) ;  /* 0x0000002000008947 */ /* 0x004fea0003800000 */
.L_x_8866:
[----:B-1----:R-:W1:Y:S01]  /*1a6a0*/  S2R R4, SR_TID.X ;  /* 0x0000000000047919 */ /* 0x002e620000002100 */
[----:B------:R-:W-:-:S04]  /*1a6b0*/  UPRMT UR4, UR38, 0x9910, URZ ;  /* 0x0000991026047896 */ /* 0x000fc8000800003f */
[----:B------:R-:W-:Y:S01]  /*1a6c0*/  UISETP.NE.AND UP0, UPT, UR4, 0x2, UPT ;  /* 0x000000020400788c */ /* 0x000fe2000bf05270 */
[----:B-1----:R-:W-:-:S04]  /*1a6d0*/  LOP3.LUT R4, R4, 0x7f, RZ, 0xc0, !PT ;  /* 0x0000007f04047812 */ /* 0x002fc800078ec0ff */
[----:B------:R-:W-:-:S13]  /*1a6e0*/  ISETP.NE.AND P0, PT, R4, RZ, PT ;  /* 0x000000ff0400720c */ /* 0x000fda0003f05270 */
[----:B--2---:R-:W-:-:S04]  /*1a6f0*/  @!P0 IMAD.MOV.U32 R2, RZ, RZ, 0x6c00 ;  /* 0x00006c00ff028424 */ /* 0x004fc800078e00ff */
[----:B------:R1:W-:Y:S01]  /*1a700*/  @!P0 SYNCS.ARRIVE.TRANS64 RZ, [R3+URZ+0x31c50], R2 ;  /* 0x031c500203ff89a7 */ /* 0x0003e2000800003f */
[----:B------:R-:W-:-:S13]  /*1a710*/  PLOP3.LUT P0, PT, PT, PT, UP0, 0x40, 0x0 ;  /* 0x000000000000781c */ /* 0x000fda0003f0e808 */
[----:B-1----:R-:W-:Y:S05]  /*1a720*/  @!P0 BRA `(.L_x_8781) ;  /* 0x0000000000048947 */ /* 0x002fea0003800000 */
[----:B------:R-:W-:Y:S01]  /*1a730*/  BPT.TRAP 0x1 ;  /* 0x000000040000795c */ /* 0x000fe20000300000 */
.L_x_8781:
[----:B------:R-:W2:Y:S02]  /*1a740*/  LDL R2, [R1+0x28] ;  /* 0x0000280001027983 */ /* 0x000ea40000100800 */
[----:B--2---:R-:W-:-:S13]  /*1a750*/  LOP3.LUT P0, RZ, R2, 0x40, RZ, 0xc0, !PT ;  /* 0x0000004002ff7812 */ /* 0x004fda000780c0ff */
[----:B------:R-:W-:Y:S05]  /*1a760*/  @P0 BRA `(.L_x_8782) ;  /* 0x0000000000040947 */ /* 0x000fea0003800000 */
[----:B------:R-:W-:Y:S01]  /*1a770*/  BPT.TRAP 0x1 ;  /* 0x000000040000795c */ /* 0x000fe20000300000 */
.L_x_8782:
        /* <DEDUP_REMOVED lines=27> */
[----:B--2---:R-:W-:Y:S01]  /*1a930*/  NOP ;  /* 0x0000000000007918 */ /* 0x004fe20000000000 */
.L_x_8779:
[----:B------:R-:W-:Y:S05]  /*1a940*/  BSYNC B0 ;  /* 0x0000000000007941 */ /* 0x000fea0003800000 */
.L_x_8778:
[----:B------:R-:W-:-:S05]  /*1a950*/  VIADD R22, R22, 0x1 ;  /* 0x0000000116167836 */ /* 0x000fca0000000000 */
[----:B------:R-:W-:-:S04]  /*1a960*/  ISETP.NE.AND P0, PT, R22, 0x2, PT ;  /* 0x000000021600780c */ /* 0x000fc80003f05270 */
[----:B------:R-:W-:Y:S02]  /*1a970*/  SEL R3, RZ, 0x1, P0 ;  /* 0x00000001ff037807 */ /* 0x000fe40000000000 */
[----:B------:R-:W-:Y:S02]  /*1a980*/  SEL R22, R22, RZ, P0 ;  /* 0x000000ff16167207 */ /* 0x000fe40000000000 */
[----:B------:R-:W-:-:S07]  /*1a990*/  LOP3.LUT R24, R24, R3, RZ, 0x3c, !PT ;  /* 0x0000000318187212 */ /* 0x000fce00078e3cff */
.L_x_8732:
[----:B------:R-:W-:Y:S05]  /*1a9a0*/  BSYNC B6 ;  /* 0x0000000000067941 */ /* 0x000fea0003800000 */
.L_x_8730:
[----:B------:R-:W-:-:S03]  /*1a9b0*/  UMOV UR4, 0xffffffff ;  /* 0xffffffff00047882 */ /* 0x000fc60000000000 */
[----:B------:R-:W-:Y:S05]  /*1a9c0*/  BRA.DIV UR4, `(.L_x_8783) ;  /* 0x0000001e04487947 */ /* 0x000fea000b800000 */
[----:B-1----:R1:W2:Y:S04]  /*1a9d0*/  SHFL.IDX PT, R4, R16, RZ, 0x1f ;  /* 0x00001fff10047589 */ /* 0x0022a800000e0000 */
[----:B------:R1:W3:Y:S02]  /*1a9e0*/  SHFL.IDX PT, R5, R16, 0x1, 0x1f ;  /* 0x00201f0010057f89 */ /* 0x0002e400000e0000 */
.L_x_8870:
        /* <DEDUP_REMOVED lines=8> */
[----:B-----5:R-:W4:Y:S02]  /*1aa70*/  LDC.64 R2, c[0x0][0xc58] ;  /* 0x00031600ff027b82 */ /* 0x020f240000000a00 */
[----:B----4-:R-:W-:-:S06]  /*1aa80*/  IMAD.WIDE R2, R7, 0x4, R2 ;  /* 0x0000000407027825 */ /* 0x010fcc00078e0202 */
[----:B------:R4:W5:Y:S02]  /*1aa90*/  LDG.E R2, desc[UR60][R2.64] ;  /* 0x0000003c02027981 */ /* 0x000964000c1e1900 */
.L_x_8785:
[----:B------:R-:W-:Y:S05]  /*1aaa0*/  BSYNC B0 ;  /* 0x0000000000007941 */ /* 0x000fea0003800000 */
.L_x_8784:
[----:B------:R-:W-:-:S03]  /*1aab0*/  UMOV UR4, 0xffffffff ;  /* 0xffffffff00047882 */ /* 0x000fc60000000000 */
[----:B------:R-:W-:Y:S05]  /*1aac0*/  BRA.DIV UR4, `(.L_x_8786) ;  /* 0x0000001e04547947 */ /* 0x000fea000b800000 */
[----:B-----5:R-:W0:Y:S01]  /*1aad0*/  SHFL.UP PT, R14, R2, 0x1, RZ ;  /* 0x04200000020e7989 */ /* 0x020e2200000e00ff */
        /* <DEDUP_REMOVED lines=20> */
.L_x_8878:
[----:B------:R-:W-:Y:S02]  /*1ac20*/  ULDC UR4, c[0x0][0xc10] ;  /* 0x0003040000047ab9 */ /* 0x000fe40000000800 */
[----:B-1----:R-:W-:-:S04]  /*1ac30*/  IMAD.U32 R16, RZ, RZ, UR4 ;  /* 0x00000004ff107e24 */ /* 0x002fc8000f8e00ff */
[----:B----4-:R-:W-:-:S04]  /*1ac40*/  IMAD R14, R14, R16, RZ ;  /* 0x000000100e0e7224 */ /* 0x010fc800078e02ff */
[----:B---3--:R-:W-:-:S05]  /*1ac50*/  IMAD.IADD R5, R5, 0x1, R14 ;  /* 0x0000000105057824 */ /* 0x008fca00078e020e */
[----:B--2---:R-:W-:-:S13]  /*1ac60*/  ISETP.GT.AND P0, PT, R5, R4, PT ;  /* 0x000000040500720c */ /* 0x004fda0003f04270 */
[----:B------:R-:W-:Y:S05]  /*1ac70*/  @P0 BRA `(.L_x_8787) ;  /* 0x0000000000ac0947 */ /* 0x000fea0003800000 */
[----:B------:R-:W1:Y:S02]  /*1ac80*/  LDC R0, c[0x0][0xc14] ;  /* 0x00030500ff007b82 */ /* 0x000e640000000800 */
.L_x_8792:
[----:B------:R-:W-:-:S05]  /*1ac90*/  VIADD R19, R19, 0x1f ;  /* 0x0000001f13137836 */ /* 0x000fca0000000000 */
[----:B-1----:R-:W-:-:S13]  /*1aca0*/  ISETP.GE.AND P0, PT, R19, R0, PT ;  /* 0x000000001300720c */ /* 0x002fda0003f06270 */
[----:B------:R-:W-:Y:S05]  /*1acb0*/  @P0 BRA `(.L_x_8788) ;  /* 0x0000000400540947 */ /* 0x000fea0003800000 */
[C---:B------:R-:W-:Y:S01]  /*1acc0*/  IMAD.IADD R7, R28.reuse, 0x1, R19 ;  /* 0x000000011c077824 */ /* 0x040fe200078e0213 */
[----:B------:R-:W-:Y:S01]  /*1acd0*/  ISETP.NE.AND P1, PT, R28, 0x1f, PT ;  /* 0x0000001f1c00780c */ /* 0x000fe20003f25270 */
[----:B------:R-:W-:Y:S01]  /*1ace0*/  BSSY B0, `(.L_x_8789) ;  /* 0x0000007000007945 */ /* 0x000fe20003800000 */
[----:B------:R-:W-:Y:S02]  /*1acf0*/  IMAD.MOV.U32 R2, RZ, RZ, RZ ;  /* 0x000000ffff027224 */ /* 0x000fe400078e00ff */
[----:B------:R-:W-:-:S13]  /*1ad00*/  ISETP.GE.OR P0, PT, R7, R0, !P1 ;  /* 0x000000000700720c */ /* 0x000fda0004f06670 */
[----:B------:R-:W-:Y:S05]  /*1ad10*/  @P0 BRA `(.L_x_8790) ;  /* 0x00000000000c0947 */ /* 0x000fea0003800000 */
[----:B0-----:R-:W0:Y:S02]  /*1ad20*/  LDC.64 R2, c[0x0][0xc58] ;  /* 0x00031600ff027b82 */ /* 0x001e240000000a00 */
[----:B0-----:R-:W-:-:S06]  /*1ad30*/  IMAD.WIDE R2, R7, 0x4, R2 ;  /* 0x0000000407027825 */ /* 0x001fcc00078e0202 */
[----:B------:R1:W5:Y:S02]  /*1ad40*/  LDG.E R2, desc[UR60][R2.64] ;  /* 0x0000003c02027981 */ /* 0x000364000c1e1900 */
.L_x_8790:
[----:B------:R-:W-:Y:S05]  /*1ad50*/  BSYNC B0 ;  /* 0x0000000000007941 */ /* 0x000fea0003800000 */
.L_x_8789:
[----:B------:R-:W-:-:S03]  /*1ad60*/  UMOV UR4, 0xffffffff ;  /* 0xffffffff00047882 */ /* 0x000fc60000000000 */
[----:B------:R-:W-:Y:S05]  /*1ad70*/  BRA.DIV UR4, `(.L_x_8791) ;  /* 0x0000001e04787947 */ /* 0x000fea000b800000 */
[----:B-----5:R-:W2:Y:S01]  /*1ad80*/  SHFL.UP PT, R14, R2, 0x1, RZ ;  /* 0x04200000020e7989 */ /* 0x020ea200000e00ff */
[C---:B------:R-:W-:Y:S02]  /*1ad90*/  ISETP.NE.AND P0, PT, R28.reuse, RZ, PT ;  /* 0x000000ff1c00720c */ /* 0x040fe40003f05270 */
[----:B------:R-:W-:Y:S02]  /*1ada0*/  ISETP.GE.U32.AND P1, PT, R28, 0x2, PT ;  /* 0x000000021c00780c */ /* 0x000fe40003f26070 */
[----:B--2---:R-:W-:Y:S02]  /*1adb0*/  SEL R13, R14, RZ, P0 ;  /* 0x000000ff0e0d7207 */ /* 0x004fe40000000000 */
[----:B------:R-:W-:-:S03]  /*1adc0*/  ISETP.GE.U32.AND P0, PT, R28, 0x4, PT ;  /* 0x000000041c00780c */ /* 0x000fc60003f06070 */
[----:B------:R-:W-:-:S05]  /*1add0*/  IMAD.IADD R13, R2, 0x1, R13 ;  /* 0x00000001020d7824 */ /* 0x000fca00078e020d */
[----:B------:R-:W2:Y:S02]  /*1ade0*/  SHFL.UP PT, R14, R13, 0x2, RZ ;  /* 0x044000000d0e7989 */ /* 0x000ea400000e00ff */
[----:B--2---:R-:W-:Y:S02]  /*1adf0*/  SEL R14, R14, RZ, P1 ;  /* 0x000000ff0e0e7207 */ /* 0x004fe40000800000 */
[----:B------:R-:W-:-:S03]  /*1ae00*/  ISETP.GE.U32.AND P1, PT, R28, 0x8, PT ;  /* 0x000000081c00780c */ /* 0x000fc60003f26070 */
[----:B01----:R-:W-:-:S05]  /*1ae10*/  IMAD.IADD R3, R13, 0x1, R14 ;  /* 0x000000010d037824 */ /* 0x003fca00078e020e */
        /* <DEDUP_REMOVED lines=11> */
.L_x_8886:
[----:B------:R-:W-:Y:S02]  /*1aed0*/  ULDC UR4, c[0x0][0xc10] ;  /* 0x0003040000047ab9 */ /* 0x000fe40000000800 */
[----:B------:R-:W-:-:S04]  /*1aee0*/  IMAD.U32 R16, RZ, RZ, UR4 ;  /* 0x00000004ff107e24 */ /* 0x000fc8000f8e00ff */
[----:B-1----:R-:W-:-:S04]  /*1aef0*/  IMAD R14, R14, R16, RZ ;  /* 0x000000100e0e7224 */ /* 0x002fc800078e02ff */
[----:B------:R-:W-:-:S05]  /*1af00*/  IMAD.IADD R5, R14, 0x1, R5 ;  /* 0x000000010e057824 */ /* 0x000fca00078e0205 */
[----:B------:R-:W-:-:S13]  /*1af10*/  ISETP.GT.AND P0, PT, R5, R4, PT ;  /* 0x000000040500720c */ /* 0x000fda0003f04270 */
[----:B------:R-:W-:Y:S05]  /*1af20*/  @!P0 BRA `(.L_x_8792) ;  /* 0xfffffffc00588947 */ /* 0x000fea000383ffff */
.L_x_8787:
        /* <DEDUP_REMOVED lines=8> */
.L_x_8890:
[----:B------:R-:W-:Y:S01]  /*1afb0*/  ISETP.NE.AND P0, PT, R6, RZ, PT ;  /* 0x000000ff0600720c */ /* 0x000fe20003f05270 */
[----:B------:R-:W-:-:S12]  /*1afc0*/  IMAD.MOV.U32 R14, RZ, RZ, RZ ;  /* 0x000000ffff0e7224 */ /* 0x000fd800078e00ff */
[----:B------:R-:W-:Y:S05]  /*1afd0*/  @!P0 BRA `(.L_x_8794) ;  /* 0x0000000000108947 */ /* 0x000fea0003800000 */
[----:B------:R-:W-:Y:S01]  /*1afe0*/  UMOV UR4, 0xffffffff ;  /* 0xffffffff00047882 */ /* 0x000fe20000000000 */
[----:B------:R-:W-:Y:S02]  /*1aff0*/  VIADD R12, R5, 0xffffffff ;  /* 0xffffffff050c7836 */ /* 0x000fe40000000000 */
[----:B------:R-:W-:Y:S05]  /*1b000*/  BRA.DIV UR4, `(.L_x_8795) ;  /* 0x0000001e04ec7947 */ /* 0x000fea000b800000 */
[----:B------:R3:W4:Y:S02]  /*1b010*/  SHFL.IDX PT, R14, R3, R12, 0x1f ;  /* 0x00001f0c030e7589 */ /* 0x00072400000e0000 */
.L_x_8794:
[-C--:B--2---:R-:W-:Y:S01]  /*1b020*/  IABS R6, R17.reuse ;  /* 0x0000001100067213 */ /* 0x084fe20000000000 */
[----:B----4-:R-:W-:Y:S01]  /*1b030*/  IMAD R16, R14, R16, R7 ;  /* 0x000000100e107224 */ /* 0x010fe200078e0207 */
[----:B------:R-:W-:Y:S01]  /*1b040*/  IABS R9, R17 ;  /* 0x0000001100097213 */ /* 0x000fe20000000000 */
[----:B-1----:R-:W-:Y:S01]  /*1b050*/  IMAD.MOV.U32 R2, RZ, RZ, RZ ;  /* 0x000000ffff027224 */ /* 0x002fe200078e00ff */
[----:B------:R-:W1:Y:S01]  /*1b060*/  I2F.RP R8, R6 ;  /* 0x0000000600087306 */ /* 0x000e620000209400 */
[----:B------:R-:W-:-:S07]  /*1b070*/  IMAD.IADD R19, R5, 0x1, R19 ;  /* 0x0000000105137824 */ /* 0x000fce00078e0213 */
[----:B-1----:R-:W0:Y:S02]  /*1b080*/  MUFU.RCP R8, R8 ;  /* 0x0000000800087308 */ /* 0x002e240000001000 */
[----:B0--3--:R-:W-:-:S06]  /*1b090*/  VIADD R3, R8, 0xffffffe ;  /* 0x0ffffffe08037836 */ /* 0x009fcc0000000000 */
[----:B------:R-:W0:Y:S02]  /*1b0a0*/  F2I.FTZ.U32.TRUNC.NTZ R3, R3 ;  /* 0x0000000300037305 */ /* 0x000e24000021f000 */
[----:B0-----:R-:W-:-:S04]  /*1b0b0*/  IMAD.MOV R7, RZ, RZ, -R3 ;  /* 0x000000ffff077224 */ /* 0x001fc800078e0a03 */
[----:B------:R-:W-:-:S04]  /*1b0c0*/  IMAD R7, R7, R6, RZ ;  /* 0x0000000607077224 */ /* 0x000fc800078e02ff */
[----:B------:R-:W-:-:S04]  /*1b0d0*/  IMAD.HI.U32 R7, R3, R7, R2 ;  /* 0x0000000703077227 */ /* 0x000fc800078e0002 */
[----:B------:R-:W-:Y:S02]  /*1b0e0*/  IMAD.IADD R2, R4, 0x1, -R16 ;  /* 0x0000000104027824 */ /* 0x000fe400078e0a10 */
[----:B------:R-:W-:-:S03]  /*1b0f0*/  IMAD.MOV R3, RZ, RZ, -R9 ;  /* 0x000000ffff037224 */ /* 0x000fc600078e0a09 */
        /* <DEDUP_REMOVED lines=17> */
.L_x_8788:
[----:B------:R-:W-:Y:S01]  /*1b210*/  UMOV UR4, URZ ;  /* 0x0000003f00047c82 */ /* 0x000fe20008000000 */
[----:B------:R-:W-:Y:S01]  /*1b220*/  UMOV UR5, URZ ;  /* 0x0000003f00057c82 */ /* 0x000fe20008000000 */
[----:B------:R-:W-:Y:S01]  /*1b230*/  ULDC UR6, c[0x0][0xc14] ;  /* 0x0003050000067ab9 */ /* 0x000fe20000000800 */
[----:B------:R-:W-:Y:S02]  /*1b240*/  IMAD.MOV.U32 R16, RZ, RZ, R4 ;  /* 0x000000ffff107224 */ /* 0x000fe400078e0004 */
[----:B------:R-:W-:Y:S02]  /*1b250*/  IMAD.U32 R17, RZ, RZ, UR4 ;  /* 0x00000004ff117e24 */ /* 0x000fe4000f8e00ff */
[----:B------:R-:W-:Y:S02]  /*1b260*/  IMAD.U32 R18, RZ, RZ, UR5 ;  /* 0x00000005ff127e24 */ /* 0x000fe4000f8e00ff */
[----:B------:R-:W-:-:S07]  /*1b270*/  IMAD.U32 R19, RZ, RZ, UR6 ;  /* 0x00000006ff137e24 */ /* 0x000fce000f8e00ff */
.L_x_8796:
[----:B------:R-:W-:Y:S01]  /*1b280*/  ISETP.NE.AND P0, PT, R28, RZ, PT ;  /* 0x000000ff1c00720c */ /* 0x000fe20003f05270 */
[----:B------:R-:W-:Y:S05]  /*1b290*/  WARPSYNC.ALL ;  /* 0x0000000000007948 */ /* 0x000fea0003800000 */
[----:B------:R-:W-:Y:S07]  /*1b2a0*/  BAR.SYNC.DEFER_BLOCKING 0x4, 0x1a0 ;  /* 0x0106800000007b1d */ /* 0x000fee0000010000 */
[----:B------:R-:W-:Y:S01]  /*1b2b0*/  @!P0 MOV R2, 0x400 ;  /* 0x0000040000028802 */ /* 0x000fe20000000f00 */
[----:B0-----:R-:W0:Y:S03]  /*1b2c0*/  @!P0 S2R R3, SR_CgaCtaId ;  /* 0x0000000000038919 */ /* 0x001e260000008800 */
[----:B0-----:R-:W-:-:S05]  /*1b2d0*/  @!P0 LEA R2, R3, R2, 0x18 ;  /* 0x0000000203028211 */ /* 0x001fca00078ec0ff */
[----:B------:R1:W-:Y:S01]  /*1b2e0*/  @!P0 STS.128 [R2+0x31cd0], R16 ;  /* 0x031cd01002008388 */ /* 0x0003e20000000c00 */
[----:B------:R-:W-:Y:S06]  /*1b2f0*/  BAR.ARV 0x5, 0x1a0 ;  /* 0x0146800000007b1d */ /* 0x000fec0000002000 */
[----:B------:R-:W-:-:S13]  /*1b300*/  ISETP.GE.AND P0, PT, R19, R0, PT ;  /* 0x000000001300720c */ /* 0x000fda0003f06270 */
[----:B------:R-:W-:Y:S05]  /*1b310*/  @!P0 BRA `(.L_x_8797) ;  /* 0xffffffb8000c8947 */ /* 0x000fea000383ffff */
.L_x_8709:
[----:B0-----:R-:W2:Y:S01]  /*1b320*/  LDL.LU R0, [R1+0x10] ;  /* 0x0000100001007983 */ /* 0x001ea20000300800 */
[----:B------:R-:W-:Y:S01]  /*1b330*/  BSSY B0, `(.L_x_8798) ;  /* 0x000000b000007945 */ /* 0x000fe20003800000 */
[----:B------:R-:W0:Y:S01]  /*1b340*/  S2R R5, SR_CgaCtaId ;  /* 0x0000000000057919 */ /* 0x000e220000008800 */
[----:B--2---:R-:W-:-:S05]  /*1b350*/  VIADD R0, R0, 0x1 ;  /* 0x0000000100007836 */ /* 0x004fca0000000000 */
[----:B-1----:R-:W-:-:S04]  /*1b360*/  LEA.HI R2, R0, R0, RZ, 0x1 ;  /* 0x0000000000027211 */ /* 0x002fc800078f08ff */
[----:B------:R-:W-:Y:S02]  /*1b370*/  LOP3.LUT R3, R2, 0xfffffffe, RZ, 0xc0, !PT ;  /* 0xfffffffe02037812 */ /* 0x000fe400078ec0ff */
[----:B------:R-:W-:-:S03]  /*1b380*/  MOV R2, 0x400 ;  /* 0x0000040000027802 */ /* 0x000fc60000000f00 */
[----:B------:R-:W-:Y:S01]  /*1b390*/  IMAD.IADD R0, R0, 0x1, -R3 ;  /* 0x0000000100007824 */ /* 0x000fe200078e0a03 */
[----:B0-----:R-:W-:-:S04]  /*1b3a0*/  LEA R9, R5, R2, 0x18 ;  /* 0x0000000205097211 */ /* 0x001fc800078ec0ff */
[----:B------:R-:W-:-:S04]  /*1b3b0*/  SHF.L.U32 R0, R0, 0x1f, RZ ;  /* 0x0000001f00007819 */ /* 0x000fc800000006ff */
[----:B------:R-:W0:Y:S02]  /*1b3c0*/  SYNCS.PHASECHK.TRANS64.TRYWAIT P0, [R9+URZ+0x31c20], R0 ;  /* 0x031c2000090075a7 */ /* 0x000e24000800017f */
[----:B0-----:R-:W-:Y:S05]  /*1b3d0*/  @!P0 BRA `(.L_x_8799) ;  /* 0x0000001c001c8947 */ /* 0x001fea0003800000 */
.L_x_8893:
[----:B------:R-:W-:Y:S05]  /*1b3e0*/  BSYNC B0 ;  /* 0x0000000000007941 */ /* 0x000fea0003800000 */
.L_x_8798:
[----:B------:R-:W-:-:S03]  /*1b3f0*/  UMOV UR4, 0xffffffff ;  /* 0xffffffff00047882 */ /* 0x000fc60000000000 */
[----:B------:R-:W-:Y:S05]  /*1b400*/  BRA.DIV UR4, `(.L_x_8800) ;  /* 0x0000001e04247947 */ /* 0x000fea000b800000 */
[----:B0-----:R-:W0:Y:S02]  /*1b410*/  S2R R0, SR_TID.X ;  /* 0x0000000000007919 */ /* 0x001e240000002100 */
[----:B0-----:R-:W-:-:S04]  /*1b420*/  SHF.R.U32.HI R0, RZ, 0x5, R0 ;  /* 0x00000005ff007819 */ /* 0x001fc80000011600 */
[----:B------:R-:W-:-:S05]  /*1b430*/  LOP3.LUT R0, R0, 0x3, RZ, 0xc0, !PT ;  /* 0x0000000300007812 */ /* 0x000fca00078ec0ff */
[----:B------:R0:W1:Y:S02]  /*1b440*/  SHFL.IDX PT, R14, R0, RZ, 0x1f ;  /* 0x00001fff000e7589 */ /* 0x00006400000e0000 */
.L_x_8896:
[----:B-1----:R-:W-:-:S13]  /*1b450*/  ISETP.NE.AND P0, PT, R14, RZ, PT ;  /* 0x000000ff0e00720c */ /* 0x002fda0003f05270 */
[----:B------:R-:W-:Y:S05]  /*1b460*/  @P0 BRA `(.L_x_8561) ;  /* 0x0000000000900947 */ /* 0x000fea0003800000 */
[----:B------:R-:W-:-:S03]  /*1b470*/  UMOV UR4, 0xffffffff ;  /* 0xffffffff00047882 */ /* 0x000fc60000000000 */
[----:B------:R-:W-:Y:S05]  /*1b480*/  BRA.DIV UR4, `(.L_x_8801) ;  /* 0x0000001e04387947 */ /* 0x000fea000b800000 */
[----:B------:R-:W-:-:S13]  /*1b490*/  ELECT P6, URZ, PT ;  /* 0x00000000003f782f */ /* 0x000fda00038c0000 */
.L_x_8899:
[----:B------:R-:W-:Y:S05]  /*1b4a0*/  @!P6 BRA `(.L_x_8561) ;  /* 0x000000000080e947 */ /* 0x000fea0003800000 */
[----:B0-----:R-:W2:Y:S02]  /*1b4b0*/  LDL R0, [R1+0xa0] ;  /* 0x0000a00001007983 */ /* 0x001ea40000100800 */
[----:B--2---:R-:W-:-:S13]  /*1b4c0*/  R2UR UR4, R0 ;  /* 0x00000000000472ca */ /* 0x004fda00000e0000 */
[----:B------:R-:W-:-:S06]  /*1b4d0*/  ULOP3.LUT UR4, UR4, 0x2, URZ, 0xfc, !UPT ;  /* 0x0000000204047892 */ /* 0x000fcc000f8efc3f */
[----:B------:R-:W-:-:S05]  /*1b4e0*/  IMAD.U32 R0, RZ, RZ, UR4 ;  /* 0x00000004ff007e24 */ /* 0x000fca000f8e00ff */
[----:B------:R-:W-:-:S13]  /*1b4f0*/  ISETP.NE.AND P2, PT, R0, 0x3, PT ;  /* 0x000000030000780c */ /* 0x000fda0003f45270 */
[----:B------:R-:W-:Y:S05]  /*1b500*/  @!P2 BRA `(.L_x_8802) ;  /* 0x000000000004a947 */ /* 0x000fea0003800000 */
[----:B------:R-:W-:Y:S01]  /*1b510*/  BPT.TRAP 0x1 ;  /* 0x000000040000795c */ /* 0x000fe20000300000 */
.L_x_8802:
        /* <DEDUP_REMOVED lines=12> */
.L_x_8900:
[----:B------:R-:W1:Y:S02]  /*1b5e0*/  SYNCS.PHASECHK.TRANS64.TRYWAIT P0, [R3+URZ], R0 ;  /* 0x00000000030075a7 */ /* 0x000e64000800017f */
[----:B-1----:R-:W-:Y:S05]  /*1b5f0*/  @!P0 BRA `(.L_x_8804) ;  /* 0x0000001c00108947 */ /* 0x002fea0003800000 */
.L_x_8901:
[----:B------:R-:W-:Y:S05]  /*1b600*/  @!P2 BRA `(.L_x_8805) ;  /* 0x000000000004a947 */ /* 0x000fea0003800000 */
[----:B------:R-:W-:Y:S01]  /*1b610*/  BPT.TRAP 0x1 ;  /* 0x000000040000795c */ /* 0x000fe20000300000 */
.L_x_8805:
[----:B-1----:R-:W-:-:S04]  /*1b620*/  VIADD R3, R9, 0x31c60 ;  /* 0x00031c6009037836 */ /* 0x002fc80000000000 */
[----:B------:R-:W-:-:S04]  /*1b630*/  IMAD R5, R22, 0x8, R3 ;  /* 0x0000000816057824 */ /* 0x000fc800078e0203 */
[----:B------:R-:W1:Y:S02]  /*1b640*/  SYNCS.PHASECHK.TRANS64.TRYWAIT P0, [R5+URZ], R2 ;  /* 0x00000002050075a7 */ /* 0x000e64000800017f */
[----:B-1----:R-:W-:Y:S05]  /*1b650*/  @!P0 BRA `(.L_x_8806) ;  /* 0x0000001c000c8947 */ /* 0x002fea0003800000 */
.L_x_8902:
[----:B------:R-:W-:-:S07]  /*1b660*/  IMAD R3, R4, 0x8, R3 ;  /* 0x0000000804037824 */ /* 0x000fce00078e0203 */
.L_x_8807:
[----:B--2---:R2:W3:Y:S02]  /*1b670*/  SYNCS.PHASECHK.TRANS64.TRYWAIT P0, [R3+URZ], R0 ;  /* 0x00000000030075a7 */ /* 0x0044e4000800017f */
[----:B---3--:R-:W-:Y:S05]  /*1b680*/  @!P0 NANOSLEEP.SYNCS 0x989680 ;  /* 0x009896800000895d */ /* 0x008fea0003900000 */
[----:B------:R-:W3:Y:S02]  /*1b690*/  @!P0 SYNCS.PHASECHK.TRANS64 P0, [R3+URZ], R0 ;  /* 0x00000000030085a7 */ /* 0x000ee4000800007f */
[----:B---3--:R-:W-:Y:S05]  /*1b6a0*/  @!P0 BRA `(.L_x_8807) ;  /* 0xfffffffc00f08947 */ /* 0x008fea000383ffff */
.L_x_8561:
[----:B------:R-:W-:Y:S05]  /*1b6b0*/  BSYNC B7 ;  /* 0x0000000000077941 */ /* 0x000fea0003800000 */
.L_x_8558:
[----:B------:R-:W-:Y:S05]  /*1b6c0*/  EXIT ;  /* 0x000000000000794d */ /* 0x000fea0003800000 */
.L_x_8577:
[----:B0-----:R0:W1:Y:S02]  /*1b6d0*/  SYNCS.PHASECHK.TRANS64.TRYWAIT P5, [R20+URZ+0x31c90], R87 ;  /* 0x031c9057140075a7 */ /* 0x00106400080a017f */
[----:B-1----:R-:W-:Y:S05]  /*1b6e0*/  @!P5 NANOSLEEP.SYNCS 0x989680 ;  /* 0x009896800000d95d */ /* 0x002fea0003900000 */
[----:B------:R-:W1:Y:S02]  /*1b6f0*/  @!P5 SYNCS.PHASECHK.TRANS64 P5, [R20+URZ+0x31c90], R87 ;  /* 0x031c90571400d5a7 */ /* 0x000e6400080a007f */
[----:B-1----:R-:W-:Y:S05]  /*1b700*/  @!P5 BRA `(.L_x_8577) ;  /* 0xfffffffc00f0d947 */ /* 0x002fea000383ffff */
[----:B------:R-:W-:Y:S05]  /*1b710*/  BRA `(.L_x_8808) ;  /* 0xfffffe7800c87947 */ /* 0x000fea000383ffff */
.L_x_8605:
[----:B0-----:R0:W1:Y:S02]  /*1b720*/  SYNCS.PHASECHK.TRANS64.TRYWAIT P5, [R20+URZ+0x31c90], R87 ;  /* 0x031c9057140075a7 */ /* 0x00106400080a017f */
[----:B-1----:R-:W-:Y:S05]  /*1b730*/  @!P5 NANOSLEEP.SYNCS 0x989680 ;  /* 0x009896800000d95d */ /* 0x002fea0003900000 */
[----:B------:R-:W1:Y:S02]  /*1b740*/  @!P5 SYNCS.PHASECHK.TRANS64 P5, [R20+URZ+0x31c90], R87 ;  /* 0x031c90571400d5a7 */ /* 0x000e6400080a007f */
[----:B-1----:R-:W-:Y:S05]  /*1b750*/  @!P5 BRA `(.L_x_8605) ;  /* 0xfffffffc00f0d947 */ /* 0x002fea000383ffff */
[----:B------:R-:W-:Y:S05]  /*1b760*/  BRA `(.L_x_8809) ;  /* 0xfffffe9400887947 */ /* 0x000fea000383ffff */
.L_x_8618:
[----:B0-----:R0:W1:Y:S02]  /*1b770*/  SYNCS.PHASECHK.TRANS64.TRYWAIT P4, [R20+URZ+0x31c90], R87 ;  /* 0x031c9057140075a7 */ /* 0x001064000808017f */
[----:B-1----:R-:W-:Y:S05]  /*1b780*/  @!P4 NANOSLEEP.SYNCS 0x989680 ;  /* 0x009896800000c95d */ /* 0x002fea0003900000 */
[----:B------:R-:W1:Y:S02]  /*1b790*/  @!P4 SYNCS.PHASECHK.TRANS64 P4, [R20+URZ+0x31c90], R87 ;  /* 0x031c90571400c5a7 */ /* 0x000e64000808007f */
[----:B-1----:R-:W-:Y:S05]  /*1b7a0*/  @!P4 BRA `(.L_x_8618) ;  /* 0xfffffffc00f0c947 */ /* 0x002fea000383ffff */
[----:B------:R-:W-:Y:S05]  /*1b7b0*/  BRA `(.L_x_8810) ;  /* 0xfffffeb000447947 */ /* 0x000fea000383ffff */
.L_x_8622:
[----:B--2---:R2:W3:Y:S02]  /*1b7c0*/  SYNCS.PHASECHK.TRANS64.TRYWAIT P3, [R20+URZ+0x31cb0], R87 ;  /* 0x031cb057140075a7 */ /* 0x0044e4000806017f */
[----:B---3--:R-:W-:Y:S05]  /*1b7d0*/  @!P3 NANOSLEEP.SYNCS 0x989680 ;  /* 0x009896800000b95d */ /* 0x008fea0003900000 */
[----:B------:R-:W3:Y:S02]  /*1b7e0*/  @!P3 SYNCS.PHASECHK.TRANS64 P3, [R20+URZ+0x31cb0], R87 ;  /* 0x031cb0571400b5a7 */ /* 0x000ee4000806007f */
[----:B---3--:R-:W-:Y:S05]  /*1b7f0*/  @!P3 BRA `(.L_x_8622) ;  /* 0xfffffffc00f0b947 */ /* 0x008fea000383ffff */
[----:B------:R-:W-:Y:S05]  /*1b800*/  BRA `(.L_x_8811) ;  /* 0xfffffeb000dc7947 */ /* 0x000fea000383ffff */
.L_x_8628:
        /* <DEDUP_REMOVED lines=13> */
.L_x_8813:
[----:B------:R-:W-:Y:S05]  /*1b8e0*/  BSYNC B0 ;  /* 0x0000000000007941 */ /* 0x000fea0003800000 */
.L_x_8812:
[----:B------:R1:W-:Y:S01]  /*1b8f0*/  STL [R1+0x48], R14 ;  /* 0x0000480e01007387 */ /* 0x0003e20000100800 */
[----:B------:R-:W-:Y:S05]  /*1b900*/  BRA `(.L_x_8814) ;  /* 0xfffffeb800347947 */ /* 0x000fea000383ffff */
.L_x_8641:
[----:B------:R-:W-:Y:S01]  /*1b910*/  BSSY B1, `(.L_x_8815) ;  /* 0x0000008000017945 */ /* 0x000fe20003800000 */
[----:B------:R-:W-:Y:S02]  /*1b920*/  IMAD.MOV.U32 R13, RZ, RZ, R46 ;  /* 0x000000ffff0d7224 */ /* 0x000fe400078e002e */
[----:B------:R-:W-:Y:S02]  /*1b930*/  IMAD.MOV.U32 R12, RZ, RZ, RZ ;  /* 0x000000ffff0c7224 */ /* 0x000fe400078e00ff */
[----:B------:R-:W-:Y:S02]  /*1b940*/  IMAD.MOV.U32 R11, RZ, RZ, 0x1e1f ;  /* 0x00001e1fff0b7424 */ /* 0x000fe400078e00ff */
[----:B------:R-:W-:-:S07]  /*1b950*/  IMAD.MOV.U32 R15, RZ, RZ, -0x1 ;  /* 0xffffffffff0f7424 */ /* 0x000fce00078e00ff */
[----:B-1----:R-:W-:Y:S05]  /*1b960*/  WARPSYNC.COLLECTIVE R15, `(.L_x_8816) ;  /* 0x000000000f087348 */ /* 0x002fea0003c00000 */
[----:B-1----:R0:W1:Y:S02]  /*1b970*/  SHFL.IDX P6, R14, R13, R12, R11 ;  /* 0x0000000c0d0e7389 */ /* 0x00206400000c000b */
[----:B01----:R-:W-:Y:S01]  /*1b980*/  ENDCOLLECTIVE ;  /* 0x000000000000791b */ /* 0x003fe20003800000 */
.L_x_8816:
[----:B------:R-:W-:Y:S05]  /*1b990*/  BSYNC B1 ;  /* 0x0000000000017941 */ /* 0x000fea0003800000 */
.L_x_8815:
[----:B------:R-:W-:Y:S05]  /*1b9a0*/  BRA `(.L_x_8817) ;  /* 0xfffffec000d47947 */ /* 0x000fea000383ffff */
.L_x_8642:
        /* <DEDUP_REMOVED lines=8> */
.L_x_8819:
[----:B------:R-:W-:Y:S05]  /*1ba30*/  BSYNC B1 ;  /* 0x0000000000017941 */ /* 0x000fea0003800000 */
.L_x_8818:
[----:B------:R-:W-:Y:S05]  /*1ba40*/  BRA `(.L_x_8820) ;  /* 0xfffffec000b87947 */ /* 0x000fea000383ffff */
.L_x_8643:
        /* <DEDUP_REMOVED lines=8> */
.L_x_8822:
[----:B------:R-:W-:Y:S05]  /*1bad0*/  BSYNC B1 ;  /* 0x0000000000017941 */ /* 0x000fea0003800000 */
.L_x_8821:
[----:B------:R-:W-:Y:S05]  /*1bae0*/  BRA `(.L_x_8823) ;  /* 0xfffffec0009c7947 */ /* 0x000fea000383ffff */
.L_x_8644:
        /* <DEDUP_REMOVED lines=8> */
.L_x_8825:
[----:B------:R-:W-:Y:S05]  /*1bb70*/  BSYNC B1 ;  /* 0x0000000000017941 */ /* 0x000fea0003800000 */
.L_x_8824:
[----:B------:R-:W-:Y:S05]  /*1bb80*/  BRA `(.L_x_8826) ;  /* 0xfffffec000807947 */ /* 0x000fea000383ffff */
.L_x_8646:
[----:B0-----:R0:W1:Y:S02]  /*1bb90*/  SYNCS.PHASECHK.TRANS64.TRYWAIT P1, [R18+URZ+0x31c00], R3 ;  /* 0x031c0003120075a7 */ /* 0x001064000802017f */
[----:B-1----:R-:W-:Y:S05]  /*1bba0*/  @!P1 NANOSLEEP.SYNCS 0x989680 ;  /* 0x009896800000995d */ /* 0x002fea0003900000 */
[----:B------:R-:W1:Y:S02]  /*1bbb0*/  @!P1 SYNCS.PHASECHK.TRANS64 P1, [R18+URZ+0x31c00], R3 ;  /* 0x031c0003120095a7 */ /* 0x000e64000802007f */
[----:B-1----:R-:W-:Y:S05]  /*1bbc0*/  @!P1 BRA `(.L_x_8646) ;  /* 0xfffffffc00f09947 */ /* 0x002fea000383ffff */
[----:B------:R-:W-:Y:S05]  /*1bbd0*/  BRA `(.L_x_8827) ;  /* 0xfffffec000fc7947 */ /* 0x000fea000383ffff */
.L_x_8660:
        /* <DEDUP_REMOVED lines=8> */
.L_x_8829:
[----:B------:R-:W-:Y:S05]  /*1bc60*/  BSYNC B1 ;  /* 0x0000000000017941 */ /* 0x000fea0003800000 */
.L_x_8828:
[----:B------:R-:W-:Y:S05]  /*1bc70*/  BRA `(.L_x_8830) ;  /* 0xfffffed800a07947 */ /* 0x000fea000383ffff */
.L_x_8661:
        /* <DEDUP_REMOVED lines=8> */
.L_x_8832:
[----:B------:R-:W-:Y:S05]  /*1bd00*/  BSYNC B1 ;  /* 0x0000000000017941 */ /* 0x000fea0003800000 */
.L_x_8831:
[----:B------:R-:W-:Y:S05]  /*1bd10*/  BRA `(.L_x_8833) ;  /* 0xfffffed800847947 */ /* 0x000fea000383ffff */
.L_x_8662:
        /* <DEDUP_REMOVED lines=8> */
.L_x_8835:
[----:B------:R-:W-:Y:S05]  /*1bda0*/  BSYNC B1 ;  /* 0x0000000000017941 */ /* 0x000fea0003800000 */
.L_x_8834:
[----:B------:R-:W-:Y:S05]  /*1bdb0*/  BRA `(.L_x_8836) ;  /* 0xfffffed800687947 */ /* 0x000fea000383ffff */
.L_x_8663:
        /* <DEDUP_REMOVED lines=8> */
.L_x_8838:
[----:B------:R-:W-:Y:S05]  /*1be40*/  BSYNC B1 ;  /* 0x0000000000017941 */ /* 0x000fea0003800000 */
.L_x_8837:
[----:B------:R-:W-:Y:S05]  /*1be50*/  BRA `(.L_x_8839) ;  /* 0xfffffed8004c7947 */ /* 0x000fea000383ffff */
.L_x_8665:
[----:B0-----:R0:W2:Y:S02]  /*1be60*/  SYNCS.PHASECHK.TRANS64.TRYWAIT P1, [R18+URZ+0x31c00], R3 ;  /* 0x031c0003120075a7 */ /* 0x0010a4000802017f */
[----:B--2---:R-:W-:Y:S05]  /*1be70*/  @!P1 NANOSLEEP.SYNCS 0x989680 ;  /* 0x009896800000995d */ /* 0x004fea0003900000 */
[----:B------:R-:W2:Y:S02]  /*1be80*/  @!P1 SYNCS.PHASECHK.TRANS64 P1, [R18+URZ+0x31c00], R3 ;  /* 0x031c0003120095a7 */ /* 0x000ea4000802007f */
[----:B--2---:R-:W-:Y:S05]  /*1be90*/  @!P1 BRA `(.L_x_8665) ;  /* 0xfffffffc00f09947 */ /* 0x004fea000383ffff */
[----:B------:R-:W-:Y:S05]  /*1bea0*/  BRA `(.L_x_8840) ;  /* 0xfffffed800cc7947 */ /* 0x000fea000383ffff */
.L_x_8673:
[----:B--2---:R2:W4:Y:S02]  /*1beb0*/  SYNCS.PHASECHK.TRANS64.TRYWAIT P1, [R15+URZ+0x31c30], R4 ;  /* 0x031c30040f0075a7 */ /* 0x004524000802017f */
[----:B----4-:R-:W-:Y:S05]  /*1bec0*/  @!P1 NANOSLEEP.SYNCS 0x989680 ;  /* 0x009896800000995d */ /* 0x010fea0003900000 */
[----:B------:R-:W4:Y:S02]  /*1bed0*/  @!P1 SYNCS.PHASECHK.TRANS64 P1, [R15+URZ+0x31c30], R4 ;  /* 0x031c30040f0095a7 */ /* 0x000f24000802007f */
[----:B----4-:R-:W-:Y:S05]  /*1bee0*/  @!P1 BRA `(.L_x_8673) ;  /* 0xfffffffc00f09947 */ /* 0x010fea000383ffff */
[----:B------:R-:W-:Y:S05]  /*1bef0*/  BRA `(.L_x_8672) ;  /* 0xfffffef0007c7947 */ /* 0x000fea000383ffff */
.L_x_8679:
[----:B-1----:R1:W2:Y:S02]  /*1bf00*/  SYNCS.PHASECHK.TRANS64.TRYWAIT P3, [R0+URZ+0x31c30], R21 ;  /* 0x031c3015000075a7 */ /* 0x0022a4000806017f */
[----:B--2---:R-:W-:Y:S05]  /*1bf10*/  @!P3 NANOSLEEP.SYNCS 0x989680 ;  /* 0x009896800000b95d */ /* 0x004fea0003900000 */
[----:B------:R-:W2:Y:S02]  /*1bf20*/  @!P3 SYNCS.PHASECHK.TRANS64 P3, [R0+URZ+0x31c30], R21 ;  /* 0x031c30150000b5a7 */ /* 0x000ea4000806007f */
[----:B--2---:R-:W-:Y:S05]  /*1bf30*/  @!P3 BRA `(.L_x_8679) ;  /* 0xfffffffc00f0b947 */ /* 0x004fea000383ffff */
[----:B------:R-:W-:Y:S05]  /*1bf40*/  BRA `(.L_x_8678) ;  /* 0xffffff3400407947 */ /* 0x000fea000383ffff */
.L_x_8684:
[----:B-1----:R1:W2:Y:S02]  /*1bf50*/  SYNCS.PHASECHK.TRANS64.TRYWAIT P2, [R14+URZ+0x31c50], R0 ;  /* 0x031c50000e0075a7 */ /* 0x0022a4000804017f */
[----:B--2---:R-:W-:Y:S05]  /*1bf60*/  @!P2 NANOSLEEP.SYNCS 0x989680 ;  /* 0x009896800000a95d */ /* 0x004fea0003900000 */
[----:B------:R-:W2:Y:S02]  /*1bf70*/  @!P2 SYNCS.PHASECHK.TRANS64 P2, [R14+URZ+0x31c50], R0 ;  /* 0x031c50000e00a5a7 */ /* 0x000ea4000804007f */
[----:B--2---:R-:W-:Y:S05]  /*1bf80*/  @!P2 BRA `(.L_x_8684) ;  /* 0xfffffffc00f0a947 */ /* 0x004fea000383ffff */
[----:B------:R-:W-:Y:S05]  /*1bf90*/  BRA `(.L_x_8683) ;  /* 0xffffff5800647947 */ /* 0x000fea000383ffff */
.L_x_8689:
[----:B--2---:R2:W3:Y:S02]  /*1bfa0*/  SYNCS.PHASECHK.TRANS64.TRYWAIT P0, [R7+URZ+0x31c50], R4 ;  /* 0x031c5004070075a7 */ /* 0x0044e4000800017f */
[----:B---3--:R-:W-:Y:S05]  /*1bfb0*/  @!P0 NANOSLEEP.SYNCS 0x989680 ;  /* 0x009896800000895d */ /* 0x008fea0003900000 */
[----:B------:R-:W3:Y:S02]  /*1bfc0*/  @!P0 SYNCS.PHASECHK.TRANS64 P0, [R7+URZ+0x31c50], R4 ;  /* 0x031c5004070085a7 */ /* 0x000ee4000800007f */
[----:B---3--:R-:W-:Y:S05]  /*1bfd0*/  @!P0 BRA `(.L_x_8689) ;  /* 0xfffffffc00f08947 */ /* 0x008fea000383ffff */
[----:B------:R-:W-:Y:S05]  /*1bfe0*/  BRA `(.L_x_8688) ;  /* 0xffffff7800f07947 */ /* 0x000fea000383ffff */
.L_x_8713:
        /* <DEDUP_REMOVED lines=8> */
[----:B-----5:R-:W-:Y:S05]  /*1c070*/  WARPSYNC.COLLECTIVE R15, `(.L_x_8842) ;  /* 0x000000000f087348 */ /* 0x020fea0003c00000 */
[----:B------:R0:W1:Y:S02]  /*1c080*/  SHFL.IDX P6, R14, R13, R12, R11 ;  /* 0x0000000c0d0e7389 */ /* 0x00006400000c000b */
[----:B01---5:R-:W-:Y:S01]  /*1c090*/  ENDCOLLECTIVE ;  /* 0x000000000000791b */ /* 0x023fe20003800000 */
.L_x_8842:
[----:B------:R-:W-:Y:S05]  /*1c0a0*/  BSYNC B1 ;  /* 0x0000000000017941 */ /* 0x000fea0003800000 */
.L_x_8841:
[----:B------:R-:W-:Y:S05]  /*1c0b0*/  BRA `(.L_x_8843) ;  /* 0xffffffb0002c7947 */ /* 0x000fea000383ffff */
.L_x_8714:
[----:B------:R-:W-:Y:S01]  /*1c0c0*/  BSSY B1, `(.L_x_8844) ;  /* 0x0000006000017945 */ /* 0x000fe20003800000 */
[----:B------:R-:W-:-:S07]  /*1c0d0*/  IMAD.MOV.U32 R15, RZ, RZ, -0x1 ;  /* 0xffffffffff0f7424 */ /* 0x000fce00078e00ff */
[----:B-----5:R-:W-:Y:S05]  /*1c0e0*/  WARPSYNC.COLLECTIVE R15, `(.L_x_8845) ;  /* 0x000000000f0c7348 */ /* 0x020fea0003c00000 */
[----:B------:R-:W-:Y:S02]  /*1c0f0*/  ELECT P6, UR62, PT ;  /* 0x00000000003e782f */ /* 0x000fe400038c0000 */
[----:B------:R-:W-:Y:S01]  /*1c100*/  MOV R14, UR62 ;  /* 0x0000003e000e7c02 */ /* 0x000fe20008000f00 */
[----:B-----5:R-:W-:Y:S10]  /*1c110*/  ENDCOLLECTIVE ;  /* 0x000000000000791b */ /* 0x020ff40003800000 */
.L_x_8845:
[----:B------:R-:W-:Y:S05]  /*1c120*/  BSYNC B1 ;  /* 0x0000000000017941 */ /* 0x000fea0003800000 */
.L_x_8844:
[----:B------:R-:W-:Y:S05]  /*1c130*/  BRA `(.L_x_8846) ;  /* 0xffffffb000187947 */ /* 0x000fea000383ffff */
.L_x_8716:
[----:B0-----:R0:W1:Y:S02]  /*1c140*/  SYNCS.PHASECHK.TRANS64.TRYWAIT P0, [R6+URZ+0x31c20], R7 ;  /* 0x031c2007060075a7 */ /* 0x001064000800017f */
[----:B-1----:R-:W-:Y:S05]  /*1c150*/  @!P0 NANOSLEEP.SYNCS 0x989680 ;  /* 0x009896800000895d */ /* 0x002fea0003900000 */
[----:B------:R-:W1:Y:S02]  /*1c160*/  @!P0 SYNCS.PHASECHK.TRANS64 P0, [R6+URZ+0x31c20], R7 ;  /* 0x031c2007060085a7 */ /* 0x000e64000800007f */
[----:B-1----:R-:W-:Y:S05]  /*1c170*/  @!P0 BRA `(.L_x_8716) ;  /* 0xfffffffc00f08947 */ /* 0x002fea000383ffff */
[----:B------:R-:W-:Y:S05]  /*1c180*/  BRA `(.L_x_8847) ;  /* 0xffffffb000347947 */ /* 0x000fea000383ffff */
.L_x_8719:
[----:B0-----:R0:W1:Y:S02]  /*1c190*/  SYNCS.PHASECHK.TRANS64.TRYWAIT P0, [R7+URZ+0x31ca0], R8 ;  /* 0x031ca008070075a7 */ /* 0x001064000800017f */
[----:B-1----:R-:W-:Y:S05]  /*1c1a0*/  @!P0 NANOSLEEP.SYNCS 0x989680 ;  /* 0x009896800000895d */ /* 0x002fea0003900000 */
[----:B------:R-:W1:Y:S02]  /*1c1b0*/  @!P0 SYNCS.PHASECHK.TRANS64 P0, [R7+URZ+0x31ca0], R8 ;  /* 0x031ca008070085a7 */ /* 0x000e64000800007f */
[----:B-1----:R-:W-:Y:S05]  /*1c1c0*/  @!P0 BRA `(.L_x_8719) ;  /* 0xfffffffc00f08947 */ /* 0x002fea000383ffff */
[----:B------:R-:W-:Y:S05]  /*1c1d0*/  BRA `(.L_x_8848) ;  /* 0xffffffb0003c7947 */ /* 0x000fea000383ffff */
.L_x_8721:
[----:B-1----:R1:W2:Y:S02]  /*1c1e0*/  SYNCS.PHASECHK.TRANS64.TRYWAIT P0, [R7+URZ+0x31cc0], R8 ;  /* 0x031cc008070075a7 */ /* 0x0022a4000800017f */
[----:B--2---:R-:W-:Y:S05]  /*1c1f0*/  @!P0 NANOSLEEP.SYNCS 0x989680 ;  /* 0x009896800000895d */ /* 0x004fea0003900000 */
[----:B------:R-:W2:Y:S02]  /*1c200*/  @!P0 SYNCS.PHASECHK.TRANS64 P0, [R7+URZ+0x31cc0], R8 ;  /* 0x031cc008070085a7 */ /* 0x000ea4000800007f */
[----:B--2---:R-:W-:Y:S05]  /*1c210*/  @!P0 BRA `(.L_x_8721) ;  /* 0xfffffffc00f08947 */ /* 0x004fea000383ffff */
[----:B------:R-:W-:Y:S05]  /*1c220*/  BRA `(.L_x_8849) ;  /* 0xffffffb000bc7947 */ /* 0x000fea000383ffff */
.L_x_8725:
[----:B0-----:R0:W1:Y:S02]  /*1c230*/  SYNCS.PHASECHK.TRANS64.TRYWAIT P0, [R7+URZ+0x31ca0], R8 ;  /* 0x031ca008070075a7 */ /* 0x001064000800017f */
[----:B-1----:R-:W-:Y:S05]  /*1c240*/  @!P0 NANOSLEEP.SYNCS 0x989680 ;  /* 0x009896800000895d */ /* 0x002fea0003900000 */
[----:B------:R-:W1:Y:S02]  /*1c250*/  @!P0 SYNCS.PHASECHK.TRANS64 P0, [R7+URZ+0x31ca0], R8 ;  /* 0x031ca008070085a7 */ /* 0x000e64000800007f */
[----:B-1----:R-:W-:Y:S05]  /*1c260*/  @!P0 BRA `(.L_x_8725) ;  /* 0xfffffffc00f08947 */ /* 0x002fea000383ffff */
[----:B------:R-:W-:Y:S05]  /*1c270*/  BRA `(.L_x_8850) ;  /* 0xffffffb400647947 */ /* 0x000fea000383ffff */
.L_x_8727:
[----:B-1----:R1:W2:Y:S02]  /*1c280*/  SYNCS.PHASECHK.TRANS64.TRYWAIT P1, [R7+URZ+0x31cc0], R8 ;  /* 0x031cc008070075a7 */ /* 0x0022a4000802017f */
[----:B--2---:R-:W-:Y:S05]  /*1c290*/  @!P1 NANOSLEEP.SYNCS 0x989680 ;  /* 0x009896800000995d */ /* 0x004fea0003900000 */
[----:B------:R-:W2:Y:S02]  /*1c2a0*/  @!P1 SYNCS.PHASECHK.TRANS64 P1, [R7+URZ+0x31cc0], R8 ;  /* 0x031cc008070095a7 */ /* 0x000ea4000802007f */
[----:B--2---:R-:W-:Y:S05]  /*1c2b0*/  @!P1 BRA `(.L_x_8727) ;  /* 0xfffffffc00f09947 */ /* 0x004fea000383ffff */
[----:B------:R-:W-:Y:S05]  /*1c2c0*/  BRA `(.L_x_8851) ;  /* 0xffffffb400e07947 */ /* 0x000fea000383ffff */
.L_x_8739:
        /* <DEDUP_REMOVED lines=11> */
.L_x_8853:
[----:B------:R-:W-:Y:S05]  /*1c380*/  BSYNC B0 ;  /* 0x0000000000007941 */ /* 0x000fea0003800000 */
.L_x_8852:
[----:B------:R-:W-:Y:S05]  /*1c390*/  BRA `(.L_x_8854) ;  /* 0xffffffc000a47947 */ /* 0x000fea000383ffff */
.L_x_8740:
[----:B------:R-:W-:Y:S01]  /*1c3a0*/  BSSY B0, `(.L_x_8855) ;  /* 0x0000006000007945 */ /* 0x000fe20003800000 */
[----:B------:R-:W-:-:S07]  /*1c3b0*/  IMAD.MOV.U32 R15, RZ, RZ, -0x1 ;  /* 0xffffffffff0f7424 */ /* 0x000fce00078e00ff */
[----:B------:R-:W-:Y:S05]  /*1c3c0*/  WARPSYNC.COLLECTIVE R15, `(.L_x_8856) ;  /* 0x000000000f0c7348 */ /* 0x000fea0003c00000 */
[----:B------:R-:W-:Y:S02]  /*1c3d0*/  ELECT P6, UR62, PT ;  /* 0x00000000003e782f */ /* 0x000fe400038c0000 */
[----:B------:R-:W-:Y:S01]  /*1c3e0*/  MOV R14, UR62 ;  /* 0x0000003e000e7c02 */ /* 0x000fe20008000f00 */
[----:B------:R-:W-:Y:S10]  /*1c3f0*/  ENDCOLLECTIVE ;  /* 0x000000000000791b */ /* 0x000ff40003800000 */
.L_x_8856:
[----:B------:R-:W-:Y:S05]  /*1c400*/  BSYNC B0 ;  /* 0x0000000000007941 */ /* 0x000fea0003800000 */
.L_x_8855:
[----:B------:R-:W-:Y:S05]  /*1c410*/  BRA `(.L_x_8857) ;  /* 0xffffffc0009c7947 */ /* 0x000fea000383ffff */
.L_x_8743:
[----:B-1----:R1:W2:Y:S02]  /*1c420*/  SYNCS.PHASECHK.TRANS64.TRYWAIT P0, [R4+URZ+0x31c40], R5 ;  /* 0x031c4005040075a7 */ /* 0x0022a4000800017f */
[----:B--2---:R-:W-:Y:S05]  /*1c430*/  @!P0 NANOSLEEP.SYNCS 0x989680 ;  /* 0x009896800000895d */ /* 0x004fea0003900000 */
[----:B------:R-:W2:Y:S02]  /*1c440*/  @!P0 SYNCS.PHASECHK.TRANS64 P0, [R4+URZ+0x31c40], R5 ;  /* 0x031c4005040085a7 */ /* 0x000ea4000800007f */
[----:B--2---:R-:W-:Y:S05]  /*1c450*/  @!P0 BRA `(.L_x_8743) ;  /* 0xfffffffc00f08947 */ /* 0x004fea000383ffff */
[----:B------:R-:W-:Y:S05]  /*1c460*/  BRA `(.L_x_8858) ;  /* 0xffffffc000f07947 */ /* 0x000fea000383ffff */
.L_x_8746:
[----:B-1----:R1:W2:Y:S02]  /*1c470*/  SYNCS.PHASECHK.TRANS64.TRYWAIT P0, [R29+URZ+0x31c20], R4 ;  /* 0x031c20041d0075a7 */ /* 0x0022a4000800017f */
[----:B--2---:R-:W-:Y:S05]  /*1c480*/  @!P0 NANOSLEEP.SYNCS 0x989680 ;  /* 0x009896800000895d */ /* 0x004fea0003900000 */
[----:B------:R-:W2:Y:S02]  /*1c490*/  @!P0 SYNCS.PHASECHK.TRANS64 P0, [R29+URZ+0x31c20], R4 ;  /* 0x031c20041d0085a7 */ /* 0x000ea4000800007f */
[----:B--2---:R-:W-:Y:S05]  /*1c4a0*/  @!P0 BRA `(.L_x_8746) ;  /* 0xfffffffc00f08947 */ /* 0x004fea000383ffff */
[----:B------:R-:W-:Y:S05]  /*1c4b0*/  BRA `(.L_x_8859) ;  /* 0xffffffc800207947 */ /* 0x000fea000383ffff */
.L_x_8754:
[----:B0-----:R0:W1:Y:S02]  /*1c4c0*/  SYNCS.PHASECHK.TRANS64.TRYWAIT P0, [R3+URZ+0x31c40], R2 ;  /* 0x031c4002030075a7 */ /* 0x001064000800017f */
[----:B-1----:R-:W-:Y:S05]  /*1c4d0*/  @!P0 NANOSLEEP.SYNCS 0x989680 ;  /* 0x009896800000895d */ /* 0x002fea0003900000 */
[----:B------:R-:W1:Y:S02]  /*1c4e0*/  @!P0 SYNCS.PHASECHK.TRANS64 P0, [R3+URZ+0x31c40], R2 ;  /* 0x031c4002030085a7 */ /* 0x000e64000800007f */
[----:B-1----:R-:W-:Y:S05]  /*1c4f0*/  @!P0 BRA `(.L_x_8754) ;  /* 0xfffffffc00f08947 */ /* 0x002fea000383ffff */
[----:B------:R-:W-:Y:S05]  /*1c500*/  BRA `(.L_x_8860) ;  /* 0xffffffc800cc7947 */ /* 0x000fea000383ffff */
.L_x_8756:
[----:B0-----:R0:W1:Y:S02]  /*1c510*/  SYNCS.PHASECHK.TRANS64.TRYWAIT P0, [R2+URZ+0x31c60], R3 ;  /* 0x031c6003020075a7 */ /* 0x001064000800017f */
[----:B-1----:R-:W-:Y:S05]  /*1c520*/  @!P0 NANOSLEEP.SYNCS 0x989680 ;  /* 0x009896800000895d */ /* 0x002fea0003900000 */
[----:B------:R-:W1:Y:S02]  /*1c530*/  @!P0 SYNCS.PHASECHK.TRANS64 P0, [R2+URZ+0x31c60], R3 ;  /* 0x031c6003020085a7 */ /* 0x000e64000800007f */
[----:B-1----:R-:W-:Y:S05]  /*1c540*/  @!P0 BRA `(.L_x_8756) ;  /* 0xfffffffc00f08947 */ /* 0x002fea000383ffff */
[----:B------:R-:W-:Y:S05]  /*1c550*/  BRA `(.L_x_8861) ;  /* 0xffffffcc00587947 */ /* 0x000fea000383ffff */
.L_x_8762:
[----:B-1----:R1:W2:Y:S02]  /*1c560*/  SYNCS.PHASECHK.TRANS64.TRYWAIT P0, [R3+URZ+0x31c40], R2 ;  /* 0x031c4002030075a7 */ /* 0x0022a4000800017f */
[----:B--2---:R-:W-:Y:S05]  /*1c570*/  @!P0 NANOSLEEP.SYNCS 0x989680 ;  /* 0x009896800000895d */ /* 0x004fea0003900000 */
[----:B------:R-:W2:Y:S02]  /*1c580*/  @!P0 SYNCS.PHASECHK.TRANS64 P0, [R3+URZ+0x31c40], R2 ;  /* 0x031c4002030085a7 */ /* 0x000ea4000800007f */
[----:B--2---:R-:W-:Y:S05]  /*1c590*/  @!P0 BRA `(.L_x_8762) ;  /* 0xfffffffc00f08947 */ /* 0x004fea000383ffff */
[----:B------:R-:W-:Y:S05]  /*1c5a0*/  BRA `(.L_x_8862) ;  /* 0xffffffd000a47947 */ /* 0x000fea000383ffff */
.L_x_8764:
[----:B0-----:R0:W1:Y:S02]  /*1c5b0*/  SYNCS.PHASECHK.TRANS64.TRYWAIT P0, [R3+URZ+0x31c60], R24 ;  /* 0x031c6018030075a7 */ /* 0x001064000800017f */
[----:B-1----:R-:W-:Y:S05]  /*1c5c0*/  @!P0 NANOSLEEP.SYNCS 0x989680 ;  /* 0x009896800000895d */ /* 0x002fea0003900000 */
[----:B------:R-:W1:Y:S02]  /*1c5d0*/  @!P0 SYNCS.PHASECHK.TRANS64 P0, [R3+URZ+0x31c60], R24 ;  /* 0x031c6018030085a7 */ /* 0x000e64000800007f */
[----:B-1----:R-:W-:Y:S05]  /*1c5e0*/  @!P0 BRA `(.L_x_8764) ;  /* 0xfffffffc00f08947 */ /* 0x002fea000383ffff */
[----:B------:R-:W-:Y:S05]  /*1c5f0*/  BRA `(.L_x_8863) ;  /* 0xffffffd400307947 */ /* 0x000fea000383ffff */
.L_x_8770:
[----:B-1----:R1:W2:Y:S02]  /*1c600*/  SYNCS.PHASECHK.TRANS64.TRYWAIT P0, [R2+URZ+0x31c40], R3 ;  /* 0x031c4003020075a7 */ /* 0x0022a4000800017f */
[----:B--2---:R-:W-:Y:S05]  /*1c610*/  @!P0 NANOSLEEP.SYNCS 0x989680 ;  /* 0x009896800000895d */ /* 0x004fea0003900000 */
[----:B------:R-:W2:Y:S02]  /*1c620*/  @!P0 SYNCS.PHASECHK.TRANS64 P0, [R2+URZ+0x31c40], R3 ;  /* 0x031c4003020085a7 */ /* 0x000ea4000800007f */
[----:B--2---:R-:W-:Y:S05]  /*1c630*/  @!P0 BRA `(.L_x_8770) ;  /* 0xfffffffc00f08947 */ /* 0x004fea000383ffff */
[----:B------:R-:W-:Y:S05]  /*1c640*/  BRA `(.L_x_8864) ;  /* 0xffffffd800587947 */ /* 0x000fea000383ffff */
.L_x_8772:
[----:B0-----:R0:W1:Y:S02]  /*1c650*/  SYNCS.PHASECHK.TRANS64.TRYWAIT P0, [R2+URZ+0x31c60], R3 ;  /* 0x031c6003020075a7 */ /* 0x001064000800017f */
[----:B-1----:R-:W-:Y:S05]  /*1c660*/  @!P0 NANOSLEEP.SYNCS 0x989680 ;  /* 0x009896800000895d */ /* 0x002fea0003900000 */
[----:B------:R-:W1:Y:S02]  /*1c670*/  @!P0 SYNCS.PHASECHK.TRANS64 P0, [R2+URZ+0x31c60], R3 ;  /* 0x031c6003020085a7 */ /* 0x000e64000800007f */
[----:B-1----:R-:W-:Y:S05]  /*1c680*/  @!P0 BRA `(.L_x_8772) ;  /* 0xfffffffc00f08947 */ /* 0x002fea000383ffff */
[----:B------:R-:W-:Y:S05]  /*1c690*/  BRA `(.L_x_8865) ;  /* 0xffffffd800e47947 */ /* 0x000fea000383ffff */
.L_x_8780:
[----:B--2---:R2:W3:Y:S02]  /*1c6a0*/  SYNCS.PHASECHK.TRANS64.TRYWAIT P0, [R3+URZ+0x31c60], R2 ;  /* 0x031c6002030075a7 */ /* 0x0044e4000800017f */
[----:B---3--:R-:W-:Y:S05]  /*1c6b0*/  @!P0 NANOSLEEP.SYNCS 0x989680 ;  /* 0x009896800000895d */ /* 0x008fea0003900000 */
[----:B------:R-:W3:Y:S02]  /*1c6c0*/  @!P0 SYNCS.PHASECHK.TRANS64 P0, [R3+URZ+0x31c60], R2 ;  /* 0x031c6002030085a7 */ /* 0x000ee4000800007f */
[----:B---3--:R-:W-:Y:S05]  /*1c6d0*/  @!P0 BRA `(.L_x_8780) ;  /* 0xfffffffc00f08947 */ /* 0x008fea000383ffff */
[----:B------:R-:W-:Y:S05]  /*1c6e0*/  BRA `(.L_x_8866) ;  /* 0xffffffdc00ec7947 */ /* 0x000fea000383ffff */
.L_x_8783:
        /* <DEDUP_REMOVED lines=8> */
.L_x_8868:
[----:B------:R-:W-:Y:S05]  /*1c770*/  BSYNC B0 ;  /* 0x0000000000007941 */ /* 0x000fea0003800000 */
.L_x_8867:
        /* <DEDUP_REMOVED lines=8> */
.L_x_8869:
[----:B------:R-:W-:Y:S01]  /*1c800*/  IMAD.MOV.U32 R5, RZ, RZ, R14 ;  /* 0x000000ffff057224 */ /* 0x000fe200078e000e */
[----:B------:R-:W-:Y:S06]  /*1c810*/  BRA `(.L_x_8870) ;  /* 0xffffffe000747947 */ /* 0x000fec000383ffff */
.L_x_8786:
        /* <DEDUP_REMOVED lines=8> */
.L_x_8872:
[----:B------:R-:W-:Y:S05]  /*1c8a0*/  BSYNC B0 ;  /* 0x0000000000007941 */ /* 0x000fea0003800000 */
.L_x_8871:
        /* <DEDUP_REMOVED lines=10> */
.L_x_8873:
        /* <DEDUP_REMOVED lines=8> */
.L_x_8874:
        /* <DEDUP_REMOVED lines=8> */
.L_x_8875:
        /* <DEDUP_REMOVED lines=8> */
.L_x_8876:
        /* <DEDUP_REMOVED lines=8> */
.L_x_8877:
[----:B------:R-:W-:Y:S05]  /*1cb50*/  BRA `(.L_x_8878) ;  /* 0xffffffe000307947 */ /* 0x000fea000383ffff */
.L_x_8791:
        /* <DEDUP_REMOVED lines=8> */
.L_x_8880:
[----:B------:R-:W-:Y:S05]  /*1cbe0*/  BSYNC B0 ;  /* 0x0000000000007941 */ /* 0x000fea0003800000 */
.L_x_8879:
        /* <DEDUP_REMOVED lines=10> */
.L_x_8881:
        /* <DEDUP_REMOVED lines=8> */
.L_x_8882:
        /* <DEDUP_REMOVED lines=8> */
.L_x_8883:
        /* <DEDUP_REMOVED lines=8> */
.L_x_8884:
        /* <DEDUP_REMOVED lines=8> */
.L_x_8885:
[----:B------:R-:W-:Y:S05]  /*1ce90*/  BRA `(.L_x_8886) ;  /* 0xffffffe0000c7947 */ /* 0x000fea000383ffff */
.L_x_8793:
[----:B------:R-:W-:Y:S01]  /*1cea0*/  BSSY B0, `(.L_x_8887) ;  /* 0x0000006000007945 */ /* 0x000fe20003800000 */
[----:B------:R-:W-:Y:S01]  /*1ceb0*/  PLOP3.LUT P6, PT, P6, PT, PT, 0x8, 0x0 ;  /* 0x000000000000781c */ /* 0x000fe200037ce170 */
[----:B------:R-:W-:-:S12]  /*1cec0*/  IMAD.MOV.U32 R15, RZ, RZ, -0x1 ;  /* 0xffffffffff0f7424 */ /* 0x000fd800078e00ff */
[----:B0-----:R-:W-:Y:S05]  /*1ced0*/  WARPSYNC.COLLECTIVE R15, `(.L_x_8888) ;  /* 0x000000000f087348 */ /* 0x001fea0003c00000 */
[----:B------:R-:W-:Y:S01]  /*1cee0*/  VOTE.ANY R14, PT, P6 ;  /* 0x00000000000e7806 */ /* 0x000fe200030e0100 */
[----:B0-----:R-:W-:Y:S06]  /*1cef0*/  ENDCOLLECTIVE ;  /* 0x000000000000791b */ /* 0x001fec0003800000 */
.L_x_8888:
[----:B------:R-:W-:Y:S05]  /*1cf00*/  BSYNC B0 ;  /* 0x0000000000007941 */ /* 0x000fea0003800000 */
.L_x_8887:
        /* <DEDUP_REMOVED lines=9> */
.L_x_8889:
[----:B------:R-:W-:Y:S01]  /*1cfa0*/  IMAD.MOV.U32 R17, RZ, RZ, R14 ;  /* 0x000000ffff117224 */ /* 0x000fe200078e000e */
[----:B------:R-:W-:Y:S06]  /*1cfb0*/  BRA `(.L_x_8890) ;  /* 0xffffffdc00fc7947 */ /* 0x000fec000383ffff */
.L_x_8795:
[----:B------:R-:W-:Y:S01]  /*1cfc0*/  BSSY B0, `(.L_x_8891) ;  /* 0x0000007000007945 */ /* 0x000fe20003800000 */
[----:B------:R-:W-:Y:S02]  /*1cfd0*/  IMAD.MOV.U32 R13, RZ, RZ, R3 ;  /* 0x000000ffff0d7224 */ /* 0x000fe400078e0003 */
[----:B------:R-:W-:Y:S02]  /*1cfe0*/  IMAD.MOV.U32 R11, RZ, RZ, 0x1f ;  /* 0x0000001fff0b7424 */ /* 0x000fe400078e00ff */
[----:B------:R-:W-:-:S07]  /*1cff0*/  IMAD.MOV.U32 R15, RZ, RZ, -0x1 ;  /* 0xffffffffff0f7424 */ /* 0x000fce00078e00ff */
[----:B012---:R-:W-:Y:S05]  /*1d000*/  WARPSYNC.COLLECTIVE R15, `(.L_x_8892) ;  /* 0x000000000f087348 */ /* 0x007fea0003c00000 */
[----:B------:R3:W4:Y:S02]  /*1d010*/  SHFL.IDX P6, R14, R13, R12, R11 ;  /* 0x0000000c0d0e7389 */ /* 0x00072400000c000b */
[----:B01234-:R-:W-:Y:S01]  /*1d020*/  ENDCOLLECTIVE ;  /* 0x000000000000791b */ /* 0x01ffe20003800000 */
.L_x_8892:
[----:B------:R-:W-:Y:S05]  /*1d030*/  BSYNC B0 ;  /* 0x0000000000007941 */ /* 0x000fea0003800000 */
.L_x_8891:
[----:B------:R-:W-:Y:S05]  /*1d040*/  BRA `(.L_x_8794) ;  /* 0xffffffdc00f47947 */ /* 0x000fea000383ffff */
.L_x_8799:
[----:B0-----:R0:W1:Y:S02]  /*1d050*/  SYNCS.PHASECHK.TRANS64.TRYWAIT P0, [R9+URZ+0x31c20], R0 ;  /* 0x031c2000090075a7 */ /* 0x001064000800017f */
[----:B-1----:R-:W-:Y:S05]  /*1d060*/  @!P0 NANOSLEEP.SYNCS 0x989680 ;  /* 0x009896800000895d */ /* 0x002fea0003900000 */
[----:B------:R-:W1:Y:S02]  /*1d070*/  @!P0 SYNCS.PHASECHK.TRANS64 P0, [R9+URZ+0x31c20], R0 ;  /* 0x031c2000090085a7 */ /* 0x000e64000800007f */
[----:B-1----:R-:W-:Y:S05]  /*1d080*/  @!P0 BRA `(.L_x_8799) ;  /* 0xfffffffc00f08947 */ /* 0x002fea000383ffff */
[----:B------:R-:W-:Y:S05]  /*1d090*/  BRA `(.L_x_8893) ;  /* 0xffffffe000d07947 */ /* 0x000fea000383ffff */
.L_x_8800:
        /* <DEDUP_REMOVED lines=11> */
.L_x_8895:
[----:B------:R-:W-:Y:S05]  /*1d150*/  BSYNC B0 ;  /* 0x0000000000007941 */ /* 0x000fea0003800000 */
.L_x_8894:
[----:B------:R-:W-:Y:S05]  /*1d160*/  BRA `(.L_x_8896) ;  /* 0xffffffe000b87947 */ /* 0x000fea000383ffff */
.L_x_8801:
[----:B------:R-:W-:Y:S01]  /*1d170*/  BSSY B0, `(.L_x_8897) ;  /* 0x0000006000007945 */ /* 0x000fe20003800000 */
[----:B------:R-:W-:-:S07]  /*1d180*/  IMAD.MOV.U32 R15, RZ, RZ, -0x1 ;  /* 0xffffffffff0f7424 */ /* 0x000fce00078e00ff */
[----:B0-----:R-:W-:Y:S05]  /*1d190*/  WARPSYNC.COLLECTIVE R15, `(.L_x_8898) ;  /* 0x000000000f0c7348 */ /* 0x001fea0003c00000 */
[----:B------:R-:W-:Y:S02]  /*1d1a0*/  ELECT P6, UR62, PT ;  /* 0x00000000003e782f */ /* 0x000fe400038c0000 */
[----:B------:R-:W-:Y:S01]  /*1d1b0*/  MOV R14, UR62 ;  /* 0x0000003e000e7c02 */ /* 0x000fe20008000f00 */
[----:B0-----:R-:W-:Y:S10]  /*1d1c0*/  ENDCOLLECTIVE ;  /* 0x000000000000791b */ /* 0x001ff40003800000 */
.L_x_8898:
[----:B------:R-:W-:Y:S05]  /*1d1d0*/  BSYNC B0 ;  /* 0x0000000000007941 */ /* 0x000fea0003800000 */
.L_x_8897:
[----:B------:R-:W-:Y:S05]  /*1d1e0*/  BRA `(.L_x_8899) ;  /* 0xffffffe000ac7947 */ /* 0x000fea000383ffff */
.L_x_8803:
[----:B0-----:R0:W1:Y:S02]  /*1d1f0*/  SYNCS.PHASECHK.TRANS64.TRYWAIT P0, [R7+URZ], R2 ;  /* 0x00000002070075a7 */ /* 0x001064000800017f */
[----:B-1----:R-:W-:Y:S05]  /*1d200*/  @!P0 NANOSLEEP.SYNCS 0x989680 ;  /* 0x009896800000895d */ /* 0x002fea0003900000 */
[----:B------:R-:W1:Y:S02]  /*1d210*/  @!P0 SYNCS.PHASECHK.TRANS64 P0, [R7+URZ], R2 ;  /* 0x00000002070085a7 */ /* 0x000e64000800007f */
[----:B-1----:R-:W-:Y:S05]  /*1d220*/  @!P0 BRA `(.L_x_8803) ;  /* 0xfffffffc00f08947 */ /* 0x002fea000383ffff */
[----:B------:R-:W-:Y:S05]  /*1d230*/  BRA `(.L_x_8900) ;  /* 0xffffffe000e87947 */ /* 0x000fea000383ffff */
.L_x_8804:
[----:B-1----:R1:W2:Y:S02]  /*1d240*/  SYNCS.PHASECHK.TRANS64.TRYWAIT P0, [R3+URZ], R0 ;  /* 0x00000000030075a7 */ /* 0x0022a4000800017f */
[----:B--2---:R-:W-:Y:S05]  /*1d250*/  @!P0 NANOSLEEP.SYNCS 0x989680 ;  /* 0x009896800000895d */ /* 0x004fea0003900000 */
[----:B------:R-:W2:Y:S02]  /*1d260*/  @!P0 SYNCS.PHASECHK.TRANS64 P0, [R3+URZ], R0 ;  /* 0x00000000030085a7 */ /* 0x000ea4000800007f */
[----:B--2---:R-:W-:Y:S05]  /*1d270*/  @!P0 BRA `(.L_x_8804) ;  /* 0xfffffffc00f08947 */ /* 0x004fea000383ffff */
[----:B------:R-:W-:Y:S05]  /*1d280*/  BRA `(.L_x_8901) ;  /* 0xffffffe000dc7947 */ /* 0x000fea000383ffff */
.L_x_8806:
[----:B-1----:R1:W2:Y:S02]  /*1d290*/  SYNCS.PHASECHK.TRANS64.TRYWAIT P0, [R5+URZ], R2 ;  /* 0x00000002050075a7 */ /* 0x0022a4000800017f */
[----:B--2---:R-:W-:Y:S05]  /*1d2a0*/  @!P0 NANOSLEEP.SYNCS 0x989680 ;  /* 0x009896800000895d */ /* 0x004fea0003900000 */
[----:B------:R-:W2:Y:S02]  /*1d2b0*/  @!P0 SYNCS.PHASECHK.TRANS64 P0, [R5+URZ], R2 ;  /* 0x00000002050085a7 */ /* 0x000ea4000800007f */
[----:B--2---:R-:W-:Y:S05]  /*1d2c0*/  @!P0 BRA `(.L_x_8806) ;  /* 0xfffffffc00f08947 */ /* 0x004fea000383ffff */
[----:B------:R-:W-:Y:S05]  /*1d2d0*/  BRA `(.L_x_8902) ;  /* 0xffffffe000e07947 */ /* 0x000fea000383ffff */
.L_x_8903:
        /* <DEDUP_REMOVED lines=10> */
.L_x_12781:


//--------------------- .text._ZN7cutlass13device_kernelIN5flash11enable_sm90INS1_16FlashAttnFwdSm90INS1_25CollectiveMainloopFwdSm90ILi2EN4cute5tupleIJNS5_1CILi1EEES8_S8_EEENS6_IJNS7_ILi192EEENS7_ILi128EEENS7_ILi96EEEEEELi96ENS_10bfloat16_tEfNS_4arch4Sm90ELb0ELb1ELb0ELb0ELb0ELb0ELb0ELb0ELb1ELb0ELb0ELb0EEENS1_21CollectiveEpilogueFwdINS6_IJSA_SC_SB_EEES9_SE_SG_Li384ELb0ELb0ELb0ELb0EEENS1_30DynamicPersistentTileSchedulerILi384ELi32ELb0ELb0ELb1EEEEEEEEEvNT_6ParamsE --------------------------
	.section	.text._ZN7cutlass13device_kernelIN5flash11enable_sm90INS1_16FlashAttnFwdSm90INS1_25CollectiveMainloopFwdSm90ILi2EN4cute5tupleIJNS5_1CILi1EEES8_S8_EEENS6_IJNS7_ILi192EEENS7_ILi128EEENS7_ILi96EEEEEELi96ENS_10bfloat16_tEfNS_4arch4Sm90ELb0ELb1ELb0ELb0ELb0ELb0ELb0ELb0ELb1ELb0ELb0ELb0EEENS1_21CollectiveEpilogueFwdINS6_IJSA_SC_SB_EEES9_SE_SG_Li384ELb0ELb0ELb0ELb0EEENS1_30DynamicPersistentTileSchedulerILi384ELi32ELb0ELb0ELb1EEEEEEEEEvNT_6ParamsE,"ax",@progbits
	.align	128
.text._ZN7cutlass13device_kernelIN5flash11enable_sm90INS1_16FlashAttnFwdSm90INS1_25CollectiveMainloopFwdSm90ILi2EN4cute5tupleIJNS5_1CILi1EEES8_S8_EEENS6_IJNS7_ILi192EEENS7_ILi128EEENS7_ILi96EEEEEELi96ENS_10bfloat16_tEfNS_4arch4Sm90ELb0ELb1ELb0ELb0ELb0ELb0ELb0ELb0ELb1ELb0ELb0ELb0EEENS1_21CollectiveEpilogueFwdINS6_IJSA_SC_SB_EEES9_SE_SG_Li384ELb0ELb0ELb0ELb0EEENS1_30DynamicPersistentTileSchedulerILi384ELi32ELb0ELb0ELb1EEEEEEEEEvNT_6ParamsE:
        .type           _ZN7cutlass13device_kernelIN5flash11enable_sm90INS1_16FlashAttnFwdSm90INS1_25CollectiveMainloopFwdSm90ILi2EN4cute5tupleIJNS5_1CILi1EEES8_S8_EEENS6_IJNS7_ILi192EEENS7_ILi128EEENS7_ILi96EEEEEELi96ENS_10bfloat16_tEfNS_4arch4Sm90ELb0ELb1ELb0ELb0ELb0ELb0ELb0ELb0ELb1ELb0ELb0ELb0EEENS1_21CollectiveEpilogueFwdINS6_IJSA_SC_SB_EEES9_SE_SG_Li384ELb0ELb0ELb0ELb0EEENS1_30DynamicPersistentTileSchedulerILi384ELi32ELb0ELb0ELb1EEEEEEEEEvNT_6ParamsE,@function
        .size           _ZN7cutlass13device_kernelIN5flash11enable_sm90INS1_16FlashAttnFwdSm90INS1_25CollectiveMainloopFwdSm90ILi2EN4cute5tupleIJNS5_1CILi1EEES8_S8_EEENS6_IJNS7_ILi192EEENS7_ILi128EEENS7_ILi96EEEEEELi96ENS_10bfloat16_tEfNS_4arch4Sm90ELb0ELb1ELb0ELb0ELb0ELb0ELb0ELb0ELb1ELb0ELb0ELb0EEENS1_21CollectiveEpilogueFwdINS6_IJSA_SC_SB_EEES9_SE_SG_Li384ELb0ELb0ELb0ELb0EEENS1_30DynamicPersistentTileSchedulerILi384ELi32ELb0ELb0ELb1EEEEEEEEEvNT_6ParamsE,(.L_x_12782 - _ZN7cutlass13device_kernelIN5flash11enable_sm90INS1_16FlashAttnFwdSm90INS1_25CollectiveMainloopFwdSm90ILi2EN4cute5tupleIJNS5_1CILi1EEES8_S8_EEENS6_IJNS7_ILi192EEENS7_ILi128EEENS7_ILi96EEEEEELi96ENS_10bfloat16_tEfNS_4arch4Sm90ELb0ELb1ELb0ELb0ELb0ELb0ELb0ELb0ELb1ELb0ELb0ELb0EEENS1_21CollectiveEpilogueFwdINS6_IJSA_SC_SB_EEES9_SE_SG_Li384ELb0ELb0ELb0ELb0EEENS1_30DynamicPersistentTileSchedulerILi384ELi32ELb0ELb0ELb1EEEEEEEEEvNT_6ParamsE)
        .other          _ZN7cutlass13device_kernelIN5flash11enable_sm90INS1_16FlashAttnFwdSm90INS1_25CollectiveMainloopFwdSm90ILi2EN4cute5tupleIJNS5_1CILi1EEES8_S8_EEENS6_IJNS7_ILi192EEENS7_ILi128EEENS7_ILi96EEEEEELi96ENS_10bfloat16_tEfNS_4arch4Sm90ELb0ELb1ELb0ELb0ELb0ELb0ELb0ELb0ELb1ELb0ELb0ELb0EEENS1_21CollectiveEpilogueFwdINS6_IJSA_SC_SB_EEES9_SE_SG_Li384ELb0ELb0ELb0ELb0EEENS1_30DynamicPersistentTileSchedulerILi384ELi32ELb0ELb0ELb1EEEEEEEEEvNT_6ParamsE,@"STO_CUDA_ENTRY STV_DEFAULT"
_ZN7cutlass13device_kernelIN5flash11enable_sm90INS1_16FlashAttnFwdSm90INS1_25CollectiveMainloopFwdSm90ILi2EN4cute5tupleIJNS5_1CILi1EEES8_S8_EEENS6_IJNS7_ILi192EEENS7_ILi128EEENS7_ILi96EEEEEELi96ENS_10bfloat16_tEfNS_4arch4Sm90ELb0ELb1ELb0ELb0ELb0ELb0ELb0ELb0ELb1ELb0ELb0ELb0EEENS1_21CollectiveEpilogueFwdINS6_IJSA_SC_SB_EEES9_SE_SG_Li384ELb0ELb0ELb0ELb0EEENS1_30DynamicPersistentTileSchedulerILi384ELi32ELb0ELb0ELb1EEEEEEEEEvNT_6ParamsE:
        /* <DEDUP_REMOVED lines=23> */
.L_x_8905:
[----:B------:R-:W-:Y:S05]  /*0170*/  BSYNC B0 ;  /* 0x0000000000007941 */ /* 0x000fea0003800000 */
.L_x_8904:
        /* <DEDUP_REMOVED lines=37> */
.L_x_8906:
        /* <DEDUP_REMOVED lines=22> */
.L_x_8907:
        /* <DEDUP_REMOVED lines=18> */
.L_x_8908:
        /* <DEDUP_REMOVED lines=22> */
.L_x_8909:
        /* <DEDUP_REMOVED lines=22> */
.L_x_8910:
[----:B------:R-:W-:Y:S01]  /*0910*/  PLOP3.LUT P0, PT, PT, PT, UP0, 0x80, 0x0 ;  /* 0x000000000000781c */ /* 0x000fe20003f0f008 */
[----:B------:R-:W-:Y:S01]  /*0920*/  UMOV UR46, 0x1 ;  /* 0x00000001002e7882 */ /* 0x000fe20000000000 */
[----:B------:R-:W-:Y:S01]  /*0930*/  NOP ;  /* 0x0000000000007918 */ /* 0x000fe20000000000 */
[----:B------:R-:W-:Y:S01]  /*0940*/  USEL UR46, UR46, 0x2, !UP0 ;  /* 0x000000022e2e7887 */ /* 0x000fe2000c000000 */
[----:B------:R-:W-:Y:S01]  /*0950*/  LOP3.LUT R17, R2, 0x7f, RZ, 0xc0, !PT ;  /* 0x0000007f02117812 */ /* 0x000fe200078ec0ff */
[----:B------:R-:W-:Y:S01]  /*0960*/  ULDC.64 UR50, c[0x0][0x208] ;  /* 0x0000820000327ab9 */ /* 0x000fe20000000a00 */
[----:B-123--:R-:W-:Y:S07]  /*0970*/  BAR.SYNC.DEFER_BLOCKING 0x0 ;  /* 0x0000000000007b1d */ /* 0x00efee0000010000 */
[----:B------:R-:W-:Y:S05]  /*0980*/  @!P0 BRA `(.L_x_8911) ;  /* 0x000000e000488947 */ /* 0x000fea0003800000 */
.L_x_8912:
[----:B------:R-:W-:-:S08]  /*0990*/  NOP ;  /* 0x0000000000007918 */ /* 0x000fd00000000000 */
[----:B------:R-:W1:Y:S02]  /*09a0*/  USETMAXREG.TRY_ALLOC.CTAPOOL UP0, 0xa0 ;  /* 0x000000a0000079c8 */ /* 0x000e640008000600 */
[----:B-1----:R-:W-:-:S13]  /*09b0*/  PLOP3.LUT P0, PT, PT, PT, UP0, 0x80, 0x0 ;  /* 0x000000000000781c */ /* 0x002fda0003f0f008 */
[----:B------:R-:W-:Y:S05]  /*09c0*/  @!P0 BRA `(.L_x_8912) ;  /* 0xfffffffc00f08947 */ /* 0x000fea000383ffff */
[----:B------:R-:W-:Y:S01]  /*09d0*/  LOP3.LUT R0, R2, 0xffffff80, RZ, 0xc0, !PT ;  /* 0xffffff8002007812 */ /* 0x000fe200078ec0ff */
[----:B------:R-:W1:Y:S08]  /*09e0*/  S2UR UR7, SR_CTAID.X ;  /* 0x00000000000779c3 */ /* 0x000e700000002500 */
[----:B------:R-:W-:Y:S08]  /*09f0*/  BAR.ARV 0x4, 0x1a0 ;  /* 0x0106800000007b1d */ /* 0x000ff00000002000 */
[----:B------:R-:W-:Y:S06]  /*0a00*/  BAR.ARV 0x8, 0x1a0 ;  /* 0x0206800000007b1d */ /* 0x000fec0000002000 */
[----:B------:R-:W-:-:S02]  /*0a10*/  ISETP.NE.AND P0, PT, R0, 0x80, PT ;  /* 0x000000800000780c */ /* 0x000fc40003f05270 */
[----:B------:R-:W1:Y:S11]  /*0a20*/  LDC R0, c[0x0][0xda8] ;  /* 0x00036a00ff007b82 */ /* 0x000e760000000800 */
[----:B------:R-:W-:Y:S06]  /*0a30*/  @!P0 BAR.ARV 0x9, 0x100 ;  /* 0x0244000000008b1d */ /* 0x000fec0000002000 */
[----:B-1----:R-:W-:-:S13]  /*0a40*/  ISETP.LE.AND P0, PT, R0, UR7, PT ;  /* 0x0000000700007c0c */ /* 0x002fda000bf03270 */
[----:B------:R-:W-:Y:S05]  /*0a50*/  @P0 EXIT ;  /* 0x000000000000094d */ /* 0x000fea0003800000 */
[----:B------:R-:W-:Y:S01]  /*0a60*/  VIADD R0, R2, 0xffffff80 ;  /* 0xffffff8002007836 */ /* 0x000fe20000000000 */
[----:B------:R-:W1:Y:S01]  /*0a70*/  S2UR UR4, SR_CgaCtaId ;  /* 0x00000000000479c3 */ /* 0x000e620000008800 */
[----:B------:R-:W-:Y:S01]  /*0a80*/  UMOV UR39, 0x400 ;  /* 0x0000040000277882 */ /* 0x000fe20000000000 */
[----:B------:R-:W-:Y:S01]  /*0a90*/  IMAD.MOV.U32 R18, RZ, RZ, 0x40 ;  /* 0x00000040ff127424 */ /* 0x000fe200078e00ff */
[----:B------:R-:W-:Y:S01]  /*0aa0*/  ULOP3.LUT UR38, UR46, 0x1, URZ, 0xfc, !UPT ;  /* 0x000000012e267892 */ /* 0x000fe2000f8efc3f */
[----:B------:R-:W-:Y:S01]  /*0ab0*/  SHF.R.S32.HI R3, RZ, 0x1f, R0 ;  /* 0x0000001fff037819 */ /* 0x000fe20000011400 */
[----:B------:R-:W-:Y:S01]  /*0ac0*/  UMOV UR37, URZ ;  /* 0x0000003f00257c82 */ /* 0x000fe20008000000 */
[----:B------:R-:W-:Y:S01]  /*0ad0*/  UMOV UR49, URZ ;  /* 0x0000003f00317c82 */ /* 0x000fe20008000000 */
[----:B------:R-:W-:Y:S01]  /*0ae0*/  UMOV UR36, URZ ;  /* 0x0000003f00247c82 */ /* 0x000fe20008000000 */
[CC--:B------:R-:W-:Y:S01]  /*0af0*/  LEA.HI R6, R3.reuse, R0.reuse, RZ, 0x4 ;  /* 0x0000000003067211 */ /* 0x0c0fe200078f20ff */
[----:B------:R-:W2:Y:S01]  /*0b00*/  S2UR UR6, SR_SWINHI ;  /* 0x00000000000679c3 */ /* 0x000ea20000002f00 */
[----:B------:R-:W-:-:S02]  /*0b10*/  LEA.HI R4, R3, R0, RZ, 0x7 ;  /* 0x0000000003047211 */ /* 0x000fc400078f38ff */
[----:B------:R-:W-:Y:S02]  /*0b20*/  LOP3.LUT R5, R6, 0xfffffff0, RZ, 0xc0, !PT ;  /* 0xfffffff006057812 */ /* 0x000fe400078ec0ff */
[----:B------:R-:W-:Y:S02]  /*0b30*/  LOP3.LUT R11, R4, 0xffffff80, RZ, 0xc0, !PT ;  /* 0xffffff80040b7812 */ /* 0x000fe400078ec0ff */
[----:B------:R-:W-:Y:S01]  /*0b40*/  SHF.R.S32.HI R9, RZ, 0x4, R6 ;  /* 0x00000004ff097819 */ /* 0x000fe20000011406 */
[C---:B------:R-:W-:Y:S01]  /*0b50*/  IMAD.IADD R7, R0.reuse, 0x1, -R5 ;  /* 0x0000000100077824 */ /* 0x040fe200078e0a05 */
[----:B------:R-:W-:Y:S01]  /*0b60*/  SHF.R.S32.HI R5, RZ, 0x7, R4 ;  /* 0x00000007ff057819 */ /* 0x000fe20000011404 */
[----:B------:R-:W-:Y:S01]  /*0b70*/  IMAD.IADD R11, R0, 0x1, -R11 ;  /* 0x00000001000b7824 */ /* 0x000fe200078e0a0b */
[----:B------:R-:W-:Y:S02]  /*0b80*/  LEA.HI R3, R3, R0, RZ, 0x5 ;  /* 0x0000000003037211 */ /* 0x000fe400078f28ff */
[----:B------:R-:W-:Y:S01]  /*0b90*/  SHF.R.S32.HI R4, RZ, 0x1f, R7 ;  /* 0x0000001fff047819 */ /* 0x000fe20000011407 */
[----:B------:R-:W-:Y:S01]  /*0ba0*/  IMAD.HI R8, R5, 0x55555556, RZ ;  /* 0x5555555605087827 */ /* 0x000fe200078e02ff */
[----:B------:R-:W-:Y:S01]  /*0bb0*/  LEA.HI R6, R6, R9, RZ, 0x1 ;  /* 0x0000000906067211 */ /* 0x000fe200078f08ff */
[----:B-1----:R-:W-:Y:S01]  /*0bc0*/  ULEA UR39, UR4, UR39, 0x18 ;  /* 0x0000002704277291 */ /* 0x002fe2000f8ec03f */
[----:B------:R-:W-:-:S02]  /*0bd0*/  LEA.HI R4, R4, R7, RZ, 0x3 ;  /* 0x0000000704047211 */ /* 0x000fc400078f18ff */
[----:B------:R-:W-:Y:S02]  /*0be0*/  LEA.HI R8, R8, R8, RZ, 0x1 ;  /* 0x0000000808087211 */ /* 0x000fe400078f08ff */
[C---:B------:R-:W-:Y:S01]  /*0bf0*/  LOP3.LUT R0, R4.reuse, 0xfffffff8, RZ, 0xc0, !PT ;  /* 0xfffffff804007812 */ /* 0x040fe200078ec0ff */
[----:B------:R-:W-:Y:S01]  /*0c00*/  IMAD.SHL.U32 R4, R4, 0x40, RZ ;  /* 0x0000004004047824 */ /* 0x000fe200078e00ff */
[----:B------:R-:W-:Y:S01]  /*0c10*/  LOP3.LUT R6, R6, 0x1ffffffe, RZ, 0xc0, !PT ;  /* 0x1ffffffe06067812 */ /* 0x000fe200078ec0ff */
[----:B------:R-:W-:Y:S01]  /*0c20*/  IMAD R137, R8, -0x3, R5 ;  /* 0xfffffffd08897824 */ /* 0x000fe200078e0205 */
[----:B------:R-:W-:Y:S01]  /*0c30*/  SHF.R.S32.HI R8, RZ, 0x5, R3 ;  /* 0x00000005ff087819 */ /* 0x000fe20000011403 */
[----:B------:R-:W-:Y:S01]  /*0c40*/  IMAD.IADD R0, R7, 0x1, -R0 ;  /* 0x0000000107007824 */ /* 0x000fe200078e0a00 */
[----:B------:R-:W-:Y:S01]  /*0c50*/  SHF.R.S32.HI R10, RZ, 0x1f, R11 ;  /* 0x0000001fff0a7819 */ /* 0x000fe2000001140b */
[----:B------:R-:W-:Y:S01]  /*0c60*/  IMAD.IADD R6, R9, 0x1, -R6 ;  /* 0x0000000109067824 */ /* 0x000fe200078e0a06 */
[----:B------:R-:W-:Y:S01]  /*0c70*/  LOP3.LUT R5, R4, 0x7ffffe00, RZ, 0xc0, !PT ;  /* 0x7ffffe0004057812 */ /* 0x000fe200078ec0ff */
[C---:B------:R-:W-:Y:S01]  /*0c80*/  IMAD.SHL.U32 R3, R0.reuse, 0x40, RZ ;  /* 0x0000004000037824 */ /* 0x040fe200078e00ff */
[----:B------:R-:W-:Y:S01]  /*0c90*/  R2P PR, R0, 0x6 ;  /* 0x0000000600007804 */ /* 0x000fe20000000000 */
[----:B------:R-:W-:Y:S01]  /*0ca0*/  IMAD.SHL.U32 R6, R6, 0x8, RZ ;  /* 0x0000000806067824 */ /* 0x000fe200078e00ff */
[----:B------:R-:W-:Y:S01]  /*0cb0*/  UMOV UR4, UR39 ;  /* 0x0000002700047c82 */ /* 0x000fe20008000000 */
[----:B--2---:R-:W-:Y:S01]  /*0cc0*/  UMOV UR5, UR6 ;  /* 0x0000000600057c82 */ /* 0x004fe20008000000 */
[C---:B------:R-:W-:Y:S01]  /*0cd0*/  IMAD R13, R8.reuse, 0x10, R7 ;  /* 0x00000010080d7824 */ /* 0x040fe200078e0207 */
[----:B------:R-:W-:Y:S01]  /*0ce0*/  LOP3.LUT R3, R3, 0x1c0, RZ, 0xc0, !PT ;  /* 0x000001c003037812 */ /* 0x000fe200078ec0ff */
[----:B------:R-:W-:Y:S01]  /*0cf0*/  IMAD R5, R8, 0x400, R5 ;  /* 0x0000040008057824 */ /* 0x000fe200078e0205 */
[----:B------:R-:W-:Y:S01]  /*0d00*/  LEA.HI R7, R10, R11, RZ, 0x2 ;  /* 0x0000000b0a077211 */ /* 0x000fe200078f10ff */
[----:B------:R-:W-:Y:S01]  /*0d10*/  IMAD.U32 R140, RZ, RZ, UR4 ;  /* 0x00000004ff8c7e24 */ /* 0x000fe2000f8e00ff */
[----:B------:R-:W-:Y:S01]  /*0d20*/  LOP3.LUT R4, R3, 0x8, R6, 0xf8, !PT ;  /* 0x0000000803047812 */ /* 0x000fe200078ef806 */
[----:B------:R-:W-:Y:S01]  /*0d30*/  IMAD.U32 R141, RZ, RZ, UR5 ;  /* 0x00000005ff8d7e24 */ /* 0x000fe2000f8e00ff */
[----:B------:R-:W-:Y:S01]  /*0d40*/  SHF.R.U32.HI R3, RZ, 0x3, R3 ;  /* 0x00000003ff037819 */ /* 0x000fe20000011603 */
[----:B------:R-:W-:Y:S01]  /*0d50*/  UMOV UR4, UR7 ;  /* 0x0000000700047c82 */ /* 0x000fe20008000000 */
[----:B------:R-:W-:-:S02]  /*0d60*/  SHF.R.S32.HI R9, RZ, 0x2, R7 ;  /* 0x00000002ff097819 */ /* 0x000fc40000011407 */
[----:B------:R-:W-:Y:S01]  /*0d70*/  LOP3.LUT R4, R4, R3, RZ, 0x3c, !PT ;  /* 0x0000000304047212 */ /* 0x000fe200078e3cff */
[----:B------:R-:W-:Y:S01]  /*0d80*/  IMAD.U32 R3, R13, 0x20, R6 ;  /* 0x000000200d037824 */ /* 0x000fe200078e0006 */
[----:B------:R-:W-:Y:S02]  /*0d90*/  SHF.R.S32.HI R12, RZ, 0x1f, R7 ;  /* 0x0000001fff0c7819 */ /* 0x000fe40000011407 */
[----:B------:R-:W-:Y:S01]  /*0da0*/  LEA.HI R10, R10, R11, RZ, 0x5 ;  /* 0x0000000b0a0a7211 */ /* 0x000fe200078f28ff */
[----:B------:R-:W-:Y:S01]  /*0db0*/  IMAD.IADD R4, R5, 0x1, R4 ;  /* 0x0000000105047824 */ /* 0x000fe200078e0204 */
[----:B------:R-:W-:Y:S01]  /*0dc0*/  LEA.HI R12, R12, R9, RZ, 0x3 ;  /* 0x000000090c0c7211 */ /* 0x000fe200078f18ff */
[----:B------:R-:W-:Y:S01]  /*0dd0*/  IMAD.WIDE R140, R3, 0x2, R140 ;  /* 0x00000002038c7825 */ /* 0x000fe200078e028c */
[----:B------:R-:W-:Y:S02]  /*0de0*/  SHF.R.S32.HI R10, RZ, 0x5, R10 ;  /* 0x00000005ff0a7819 */ /* 0x000fe4000001140a */
[----:B------:R-:W-:-:S02]  /*0df0*/  LOP3.LUT R12, R12, 0xfffffff8, RZ, 0xc0, !PT ;  /* 0xfffffff80c0c7812 */ /* 0x000fc400078ec0ff */
[----:B------:R-:W-:Y:S02]  /*0e00*/  LEA R136, R4, UR39, 0x1 ;  /* 0x0000002704887c11 */ /* 0x000fe4000f8e08ff */
[----:B------:R-:W-:Y:S01]  /*0e10*/  SEL R18, R18, 0xffffffc0, !P2 ;  /* 0xffffffc012127807 */ /* 0x000fe20005000000 */
[----:B------:R-:W-:Y:S01]  /*0e20*/  IMAD.IADD R9, R9, 0x1, -R12 ;  /* 0x0000000109097824 */ /* 0x000fe200078e0a0c */
[----:B------:R-:W-:Y:S01]  /*0e30*/  LOP3.LUT R0, R7, 0x7ffffffc, RZ, 0xc0, !PT ;  /* 0x7ffffffc07007812 */ /* 0x000fe200078ec0ff */
[C---:B------:R-:W-:Y:S02]  /*0e40*/  VIADD R22, R136.reuse, 0x21800 ;  /* 0x0002180088167836 */ /* 0x040fe40000000000 */
[----:B------:R-:W-:Y:S02]  /*0e50*/  VIADD R23, R136, 0x21820 ;  /* 0x0002182088177836 */ /* 0x000fe40000000000 */
[----:B------:R-:W-:Y:S02]  /*0e60*/  IMAD R10, R10, 0x10, R9 ;  /* 0x000000100a0a7824 */ /* 0x000fe400078e0209 */
[----:B------:R-:W-:-:S02]  /*0e70*/  @P1 VIADD R23, R22, 0xffffffe0 ;  /* 0xffffffe016171836 */ /* 0x000fc40000000000 */
[----:B------:R-:W-:Y:S02]  /*0e80*/  IMAD.IADD R22, R22, 0x1, R18 ;  /* 0x0000000116167824 */ /* 0x000fe400078e0212 */
[----:B------:R-:W-:Y:S02]  /*0e90*/  IMAD.IADD R19, R11, 0x1, -R0 ;  /* 0x000000010b137824 */ /* 0x000fe400078e0a00 */
[----:B------:R-:W-:Y:S02]  /*0ea0*/  IMAD R137, R137, 0x40, R10 ;  /* 0x0000004089897824 */ /* 0x000fe400078e020a */
[----:B------:R-:W-:Y:S02]  /*0eb0*/  IMAD.IADD R18, R18, 0x1, R23 ;  /* 0x0000000112127824 */ /* 0x000fe400078e0217 */
[----:B------:R-:W-:-:S07]  /*0ec0*/  VIADD R17, R23, 0x6000 ;  /* 0x0000600017117836 */ /* 0x000fce0000000000 */
.L_x_9001:
        /* <DEDUP_REMOVED lines=20> */
.L_x_8913:
[----:B------:R-:W-:Y:S01]  /*1010*/  ULDC UR6, c[0x0][0xdc4] ;  /* 0x0003710000067ab9 */ /* 0x000fe20000000800 */
[----:B------:R-:W-:Y:S01]  /*1020*/  UMOV UR48, UR7 ;  /* 0x0000000700307c82 */ /* 0x000fe20008000000 */
[----:B------:R-:W-:-:S11]  /*1030*/  UISETP.NE.AND UP0, UPT, UR6, 0x1, UPT ;  /* 0x000000010600788c */ /* 0x000fd6000bf05270 */
[----:B------:R-:W-:Y:S02]  /*1040*/  @UP0 ULDC.64 UR10, c[0x0][0xdc8] ;  /* 0x00037200000a0ab9 */ /* 0x000fe40000000a00 */
[----:B------:R-:W-:-:S04]  /*1050*/  UIMAD.WIDE.U32 UR4, UR7, UR10, URZ ;  /* 0x0000000a070472a5 */ /* 0x000fc8000f8e003f */
[----:B------:R-:W-:-:S04]  /*1060*/  @UP0 USHF.R.U32.HI UR48, URZ, UR11, UR5 ;  /* 0x0000000b3f300299 */ /* 0x000fc80008011605 */
[----:B------:R-:W-:-:S12]  /*1070*/  UIMAD UR4, UR48, UR6, URZ ;  /* 0x00000006300472a4 */ /* 0x000fd8000f8e023f */
.L_x_8914:
        /* <DEDUP_REMOVED lines=12> */
[----:B------:R-:W-:Y:S01]  /*1140*/  UIMAD UR42, UR42, 0xc0, URZ ;  /* 0x000000c02a2a78a4 */ /* 0x000fe2000f8e023f */
        /* <DEDUP_REMOVED lines=28> */
.L_x_8916:
[----:B------:R-:W-:-:S11]  /*1310*/  UISETP.NE.AND UP0, UPT, UR5, 0x1, UPT ;  /* 0x000000010500788c */ /* 0x000fd6000bf05270 */
[----:B------:R-:W-:Y:S02]  /*1320*/  @UP0 ULDC.64 UR12, c[0x0][0x9e8] ;  /* 0x00027a00000c0ab9 */ /* 0x000fe40000000a00 */
[----:B------:R-:W-:-:S04]  /*1330*/  UIMAD.WIDE.U32 UR6, UR4, UR12, URZ ;  /* 0x0000000c040672a5 */ /* 0x000fc8000f8e003f */
[----:B------:R-:W-:-:S12]  /*1340*/  @UP0 USHF.R.U32.HI UR4, URZ, UR13, UR7 ;  /* 0x0000000d3f040299 */ /* 0x000fd80008011607 */
.L_x_8917:
[----:B------:R-:W-:-:S06]  /*1350*/  UIMAD UR4, UR4, UR5, UR5 ;  /* 0x00000005040472a4 */ /* 0x000fcc000f8e0205 */
[----:B------:R-:W-:-:S07]  /*1360*/  VIMNMX R0, R0, UR4, PT ;  /* 0x0000000400007c48 */ /* 0x000fce000bfe0100 */
.L_x_8915:
        /* <DEDUP_REMOVED lines=25> */
.L_x_8919:
[----:B------:R-:W-:-:S11]  /*1500*/  UISETP.NE.AND UP0, UPT, UR5, 0x1, UPT ;  /* 0x000000010500788c */ /* 0x000fd6000bf05270 */
[----:B------:R-:W-:Y:S02]  /*1510*/  @UP0 ULDC.64 UR10, c[0x0][0x9e8] ;  /* 0x00027a00000a0ab9 */ /* 0x000fe40000000a00 */
[----:B------:R-:W-:-:S04]  /*1520*/  UIMAD.WIDE.U32 UR6, UR4, UR10, URZ ;  /* 0x0000000a040672a5 */ /* 0x000fc8000f8e003f */
[----:B------:R-:W-:-:S12]  /*1530*/  @UP0 USHF.R.U32.HI UR4, URZ, UR11, UR7 ;  /* 0x0000000b3f040299 */ /* 0x000fd80008011607 */
.L_x_8920:
[----:B------:R-:W-:-:S04]  /*1540*/  UIMAD UR4, UR4, UR5, URZ ;  /* 0x00000005040472a4 */ /* 0x000fc8000f8e023f */
[----:B------:R-:W-:-:S04]  /*1550*/  UISETP.LT.AND UP0, UPT, UR8, UR4, UPT ;  /* 0x000000040800728c */ /* 0x000fc8000bf01270 */
[----:B------:R-:W-:-:S12]  /*1560*/  USEL UR8, UR8, UR4, !UP0 ;  /* 0x0000000408087287 */ /* 0x000fd8000c000000 */
.L_x_8918:
[----:B------:R-:W-:Y:S01]  /*1570*/  USHF.R.S32.HI UR4, URZ, 0x1f, UR8 ;  /* 0x0000001f3f047899 */ /* 0x000fe20008011408 */
[----:B------:R-:W-:Y:S01]  /*1580*/  PLOP3.LUT P0, PT, PT, PT, PT, 0x80, 0x0 ;  /* 0x000000000000781c */ /* 0x000fe20003f0f070 */
[----:B------:R-:W-:Y:S01]  /*1590*/  IMAD.MOV.U32 R0, RZ, RZ, RZ ;  /* 0x000000ffff007224 */ /* 0x000fe200078e00ff */
[----:B------:R-:W-:Y:S01]  /*15a0*/  CS2R R134, SRZ ;  /* 0x0000000000867805 */ /* 0x000fe2000001ff00 */
[----:B------:R-:W-:Y:S01]  /*15b0*/  ULEA.HI UR4, UR4, UR8, URZ, 0x7 ;  /* 0x0000000804047291 */ /* 0x000fe2000f8f383f */
[----:B------:R-:W-:Y:S01]  /*15c0*/  IMAD.MOV.U32 R3, RZ, RZ, RZ ;  /* 0x000000ffff037224 */ /* 0x000fe200078e00ff */
[----:B------:R-:W-:Y:S02]  /*15d0*/  CS2R R132, SRZ ;  /* 0x0000000000847805 */ /* 0x000fe4000001ff00 */
[----:B------:R-:W-:Y:S01]  /*15e0*/  CS2R R130, SRZ ;  /* 0x0000000000827805 */ /* 0x000fe2000001ff00 */
[----:B------:R-:W-:Y:S01]  /*15f0*/  USHF.R.S32.HI UR4, URZ, 0x7, UR4 ;  /* 0x000000073f047899 */ /* 0x000fe20008011404 */
[----:B------:R-:W-:Y:S01]  /*1600*/  CS2R R128, SRZ ;  /* 0x0000000000807805 */ /* 0x000fe2000001ff00 */
[----:B------:R-:W-:Y:S01]  /*1610*/  IMAD.MOV.U32 R123, RZ, RZ, RZ ;  /* 0x000000ffff7b7224 */ /* 0x000fe200078e00ff */
[----:B------:R-:W-:Y:S01]  /*1620*/  CS2R R124, SRZ ;  /* 0x00000000007c7805 */ /* 0x000fe2000001ff00 */
[----:B------:R-:W-:Y:S01]  /*1630*/  UISETP.LT.AND UP0, UPT, URZ, UR4, UPT ;  /* 0x000000043f00728c */ /* 0x000fe2000bf01270 */
[----:B------:R-:W-:Y:S01]  /*1640*/  IMAD.MOV.U32 R126, RZ, RZ, RZ ;  /* 0x000000ffff7e7224 */ /* 0x000fe200078e00ff */
[----:B------:R-:W-:-:S02]  /*1650*/  CS2R R26, SRZ ;  /* 0x00000000001a7805 */ /* 0x000fc4000001ff00 */
[----:B------:R-:W-:Y:S01]  /*1660*/  CS2R R120, SRZ ;  /* 0x0000000000787805 */ /* 0x000fe2000001ff00 */
[----:B------:R-:W-:Y:S01]  /*1670*/  USEL UR40, URZ, UR4, !UP0 ;  /* 0x000000043f287287 */ /* 0x000fe2000c000000 */
[----:B------:R-:W-:Y:S01]  /*1680*/  CS2R R14, SRZ ;  /* 0x00000000000e7805 */ /* 0x000fe2000001ff00 */
[----:B------:R-:W-:Y:S01]  /*1690*/  IMAD.MOV.U32 R118, RZ, RZ, RZ ;  /* 0x000000ffff767224 */ /* 0x000fe200078e00ff */
[----:B------:R-:W-:Y:S01]  /*16a0*/  CS2R R114, SRZ ;  /* 0x0000000000727805 */ /* 0x000fe2000001ff00 */
[----:B------:R-:W-:Y:S01]  /*16b0*/  IMAD.MOV.U32 R117, RZ, RZ, RZ ;  /* 0x000000ffff757224 */ /* 0x000fe200078e00ff */
        /* <DEDUP_REMOVED lines=16> */
[----:B------:R-:W-:Y:S06]  /*17c0*/  @!P1 BRA `(.L_x_8921) ;  /* 0x000000c000cc9947 */ /* 0x000fec0003800000 */
[----:B------:R-:W-:-:S05]  /*17d0*/  VIADD R0, R2, 0xffffff80 ;  /* 0xffffff8002007836 */ /* 0x000fca0000000000 */
[----:B------:R-:W-:-:S04]  /*17e0*/  SHF.R.S32.HI R3, RZ, 0x1f, R0 ;  /* 0x0000001fff037819 */ /* 0x000fc80000011400 */
[----:B------:R-:W-:-:S04]  /*17f0*/  LEA.HI R3, R3, R0, RZ, 0x7 ;  /* 0x0000000003037211 */ /* 0x000fc800078f38ff */
[----:B------:R-:W-:-:S06]  /*1800*/  SHF.R.S32.HI R3, RZ, 0x7, R3 ;  /* 0x00000007ff037819 */ /* 0x000fcc0000011403 */
[----:B------:R-:W1:Y:S02]  /*1810*/  SHFL.IDX PT, R3, R3, RZ, 0x1f ;  /* 0x00001fff03037589 */ /* 0x000e6400000e0000 */
[----:B-1----:R-:W-:-:S13]  /*1820*/  R2UR UR45, R3 ;  /* 0x00000000032d72ca */ /* 0x002fda00000e0000 */
[----:B------:R-:W-:-:S04]  /*1830*/  UIMAD.WIDE UR4, UR45, 0x55555556, URZ ;  /* 0x555555562d0478a5 */ /* 0x000fc8000f8e023f */
[----:B------:R-:W-:Y:S02]  /*1840*/  ULEA.HI UR52, UR5, UR5, URZ, 0x1 ;  /* 0x0000000505347291 */ /* 0x000fe4000f8f083f */
[----:B------:R-:W-:Y:S02]  /*1850*/  UIADD3 UR5, UR39, 0x21800, URZ ;  /* 0x0002180027057890 */ /* 0x000fe4000fffe03f */
[----:B------:R-:W-:Y:S02]  /*1860*/  UIMAD UR52, UR52, -0x3, UR45 ;  /* 0xfffffffd343478a4 */ /* 0x000fe4000f8e022d */
[----:B------:R-:W-:Y:S02]  /*1870*/  ULOP3.LUT UP0, URZ, UR5, 0x3ff, URZ, 0xc0, !UPT ;  /* 0x000003ff053f7892 */ /* 0x000fe4000f80c03f */
[----:B------:R-:W-:Y:S02]  /*1880*/  ULEA UR4, UR52, UR39, 0xc ;  /* 0x0000002734047291 */ /* 0x000fe4000f8e603f */
[----:B------:R-:W-:-:S02]  /*1890*/  ULEA UR5, UR52, UR5, 0xd ;  /* 0x0000000534057291 */ /* 0x000fc4000f8e683f */
[----:B------:R-:W-:Y:S01]  /*18a0*/  PLOP3.LUT P0, PT, PT, PT, UP0, 0x80, 0x0 ;  /* 0x000000000000781c */ /* 0x000fe20003f0f008 */
[----:B------:R-:W-:Y:S02]  /*18b0*/  UIADD3 UR4, UR4, 0xc400, URZ ;  /* 0x0000c40004047890 */ /* 0x000fe4000fffe03f */
[----:B------:R-:W-:Y:S02]  /*18c0*/  USHF.R.U32.HI UR5, URZ, 0x4, UR5 ;  /* 0x000000043f057899 */ /* 0x000fe40008011605 */
[----:B------:R-:W-:Y:S02]  /*18d0*/  USHF.R.U32.HI UR4, URZ, 0x4, UR4 ;  /* 0x000000043f047899 */ /* 0x000fe40008011604 */
[----:B------:R-:W-:Y:S02]  /*18e0*/  ULOP3.LUT UR41, UR5, 0x3fff, URZ, 0xc0, !UPT ;  /* 0x00003fff05297892 */ /* 0x000fe4000f8ec03f */
[----:B------:R-:W-:-:S04]  /*18f0*/  ULOP3.LUT UR54, UR4, 0x3fff, URZ, 0xc0, !UPT ;  /* 0x00003fff04367892 */ /* 0x000fc8000f8ec03f */
[----:B------:R-:W-:Y:S08]  /*1900*/  @!P0 BRA `(.L_x_8922) ;  /* 0x0000000000408947 */ /* 0x000ff00003800000 */
        /* <DEDUP_REMOVED lines=16> */
.L_x_8922:
        /* <DEDUP_REMOVED lines=9> */
.L_x_9066:
[----:B------:R-:W-:Y:S05]  /*1aa0*/  @!P0 BRA `(.L_x_8924) ;  /* 0x0000000000048947 */ /* 0x000fea0003800000 */
[----:B------:R-:W-:Y:S01]  /*1ab0*/  BPT.TRAP 0x1 ;  /* 0x000000040000795c */ /* 0x000fe20000300000 */
.L_x_8924:
[----:B------:R-:W-:Y:S02]  /*1ac0*/  IMAD.U32 R7, RZ, RZ, UR36 ;  /* 0x00000024ff077e24 */ /* 0x000fe4000f8e00ff */
[----:B-1----:R-:W-:-:S03]  /*1ad0*/  IMAD.U32 R0, RZ, RZ, UR49 ;  /* 0x00000031ff007e24 */ /* 0x002fc6000f8e00ff */
[----:B------:R-:W-:Y:S02]  /*1ae0*/  LEA R7, R7, UR39, 0x3 ;  /* 0x0000002707077c11 */ /* 0x000fe4000f8e18ff */
[----:B------:R-:W-:-:S04]  /*1af0*/  SHF.L.U32 R0, R0, 0x1f, RZ ;  /* 0x0000001f00007819 */ /* 0x000fc800000006ff */
[----:B------:R1:W2:Y:S01]  /*1b00*/  SYNCS.PHASECHK.TRANS64.TRYWAIT P2, [R7+URZ+0x2d830], R0 ;  /* 0x02d83000070075a7 */ /* 0x0002a2000804017f */
[----:B------:R-:W-:Y:S05]  /*1b10*/  @!P0 BRA `(.L_x_8925) ;  /* 0x0000000000048947 */ /* 0x000fea0003800000 */
[----:B------:R-:W-:Y:S01]  /*1b20*/  BPT.TRAP 0x1 ;  /* 0x000000040000795c */ /* 0x000fe20000300000 */
.L_x_8925:
[----:B------:R-:W-:Y:S01]  /*1b30*/  LOP3.LUT P1, RZ, R2, 0x7f, RZ, 0xc0, !PT ;  /* 0x0000007f02ff7812 */ /* 0x000fe2000782c0ff */
[----:B--2---:R-:W-:-:S12]  /*1b40*/  @P2 BRA `(.L_x_8926) ;  /* 0x0000000000082947 */ /* 0x004fd80003800000 */
[----:B------:R-:W2:Y:S02]  /*1b50*/  SYNCS.PHASECHK.TRANS64.TRYWAIT P2, [R7+URZ+0x2d830], R0 ;  /* 0x02d83000070075a7 */ /* 0x000ea4000804017f */
[----:B--2---:R-:W-:Y:S05]  /*1b60*/  @!P2 BRA `(.L_x_8927) ;  /* 0x0000010000b8a947 */ /* 0x004fea0003800000 */
.L_x_8926:
[----:B------:R-:W-:Y:S05]  /*1b70*/  WARPSYNC.ALL ;  /* 0x0000000000007948 */ /* 0x000fea0003800000 */
[----:B------:R-:W-:Y:S01]  /*1b80*/  UIADD3 UR4, UR39, 0x15400, URZ ;  /* 0x0001540027047890 */ /* 0x000fe2000fffe03f */
[----:B------:R-:W-:Y:S01]  /*1b90*/  WARPGROUP.ARRIVE ;  /* 0x00000000000079c5 */ /* 0x000fe20000000000 */
[----:B------:R-:W-:Y:S01]  /*1ba0*/  UMOV UR5, 0x80000020 ;  /* 0x8000002000057882 */ /* 0x000fe20000000000 */
[----:B------:R-:W-:Y:S01]  /*1bb0*/  UMOV UR7, 0x80000020 ;  /* 0x8000002000077882 */ /* 0x000fe20000000000 */
[----:B------:R-:W-:Y:S01]  /*1bc0*/  USHF.R.U32.HI UR4, URZ, 0x4, UR4 ;  /* 0x000000043f047899 */ /* 0x000fe20008011604 */
[----:B------:R-:W3:Y:S01]  /*1bd0*/  LDC R5, c[0x0][0x2e0] ;  /* 0x0000b800ff057b82 */ /* 0x000ee20000000800 */
[----:B------:R-:W-:Y:S01]  /*1be0*/  UMOV UR9, 0x80000020 ;  /* 0x8000002000097882 */ /* 0x000fe20000000000 */
[----:B------:R-:W-:Y:S01]  /*1bf0*/  UMOV UR11, 0x80000020 ;  /* 0x80000020000b7882 */ /* 0x000fe20000000000 */
[----:B------:R-:W-:Y:S01]  /*1c00*/  ULOP3.LUT UR4, UR4, 0x3fff, URZ, 0xc0, !UPT ;  /* 0x00003fff04047892 */ /* 0x000fe2000f8ec03f */
[----:B------:R-:W-:Y:S01]  /*1c10*/  IMAD.MOV.U32 R3, RZ, RZ, -0x80 ;  /* 0xffffff80ff037424 */ /* 0x000fe200078e00ff */
[----:B------:R-:W-:Y:S01]  /*1c20*/  UMOV UR13, 0x80000020 ;  /* 0x80000020000d7882 */ /* 0x000fe20000000000 */
[----:B------:R-:W-:Y:S01]  /*1c30*/  UMOV UR15, 0x80000020 ;  /* 0x80000020000f7882 */ /* 0x000fe20000000000 */
[----:B------:R-:W-:Y:S01]  /*1c40*/  ULOP3.LUT UR32, UR4, 0x10000, URZ, 0xfc, !UPT ;  /* 0x0001000004207892 */ /* 0x000fe2000f8efc3f */
[----:B------:R-:W4:Y:S01]  /*1c50*/  LDC R4, c[0x0][0x288] ;  /* 0x0000a200ff047b82 */ /* 0x000f220000000800 */
[----:B------:R-:W-:Y:S01]  /*1c60*/  ULOP3.LUT UR4, UR54, 0x10000, URZ, 0xfc, !UPT ;  /* 0x0001000036047892 */ /* 0x000fe2000f8efc3f */
[----:B-12---:R-:W-:Y:S01]  /*1c70*/  @!P1 VIADD R0, R7, 0x2d840 ;  /* 0x0002d84007009836 */ /* 0x006fe20000000000 */
[----:B------:R-:W-:Y:S01]  /*1c80*/  UIMAD UR6, UR36, 0x600, UR32 ;  /* 0x00000600240678a4 */ /* 0x000fe2000f8e0220 */
[C---:B------:R-:W-:Y:S01]  /*1c90*/  IMAD R12, R88.reuse, R3, 0x80 ;  /* 0x00000080580c7424 */ /* 0x040fe200078e0203 */
[----:B------:R-:W-:Y:S01]  /*1ca0*/  UIADD3 UR8, UR4, 0x2, URZ ;  /* 0x0000000204087890 */ /* 0x000fe2000fffe03f */
[----:B------:R-:W-:Y:S01]  /*1cb0*/  LEA R10, R88, 0xffffff80, 0x7 ;  /* 0xffffff80580a7811 */ /* 0x000fe200078e38ff */
[----:B------:R-:W-:Y:S01]  /*1cc0*/  UIADD3 UR10, UR6, 0x2, URZ ;  /* 0x00000002060a7890 */ /* 0x000fe2000fffe03f */
[----:B------:R-:W-:Y:S01]  /*1cd0*/  @!P1 PRMT R0, RZ, 0x654, R0 ;  /* 0x00000654ff009816 */ /* 0x000fe20000000000 */
[----:B------:R-:W-:-:S02]  /*1ce0*/  UIADD3 UR12, UR4, 0x300, URZ ;  /* 0x00000300040c7890 */ /* 0x000fc4000fffe03f */
[----:B------:R-:W-:Y:S02]  /*1cf0*/  UIADD3 UR14, UR6, 0x200, URZ ;  /* 0x00000200060e7890 */ /* 0x000fe4000fffe03f */
[----:B------:R-:W-:Y:S01]  /*1d00*/  HGMMA.64x128x16.F32.BF16 R24, gdesc[UR4], RZ, !UPT, gsb0 ;  /* 0x01e00000041879f0 */ /* 0x000fe2000c0018ff */
[----:B------:R-:W-:Y:S02]  /*1d10*/  UIADD3 UR16, UR4, 0x302, URZ ;  /* 0x0000030204107890 */ /* 0x000fe4000fffe03f */
[----:B------:R-:W-:Y:S01]  /*1d20*/  UIADD3 UR18, UR6, 0x202, URZ ;  /* 0x0000020206127890 */ /* 0x000fe2000fffe03f */
[----:B---3--:R-:W-:Y:S01]  /*1d30*/  IMAD R3, R5, UR47, R12 ;  /* 0x0000002f05037c24 */ /* 0x008fe2000f8e020c */
        /* <DEDUP_REMOVED lines=11> */
[----:B------:R-:W-:Y:S01]  /*1df0*/  ULDC.64 UR6, c[0x0][0x9e0] ;  /* 0x0002780000067ab9 */ /* 0x000fe20000000a00 */
[----:B------:R-:W-:Y:S01]  /*1e00*/  ULDC UR35, c[0x0][0x9dc] ;  /* 0x0002770000237ab9 */ /* 0x000fe20000000800 */
[----:B------:R-:W-:-:S06]  /*1e10*/  UISETP.GE.AND UP0, UPT, UR7, 0x1, UPT ;  /* 0x000000010700788c */ /* 0x000fcc000bf06270 */
[----:B------:R-:W-:Y:S01]  /*1e20*/  PLOP3.LUT P2, PT, PT, PT, UP0, 0x40, 0x0 ;  /* 0x000000000000781c */ /* 0x000fe20003f4e808 */
[----:B------:R-:W-:Y:S02]  /*1e30*/  WARPGROUP.DEPBAR.LE gsb0, 0x0 ;  /* 0x00008000000079c5 */ /* 0x000fe40000010000 */
[----:B------:R-:W-:-:S06]  /*1e40*/  WARPGROUP.ARRIVE ;  /* 0x00000000000079c5 */ /* 0x000fcc0000000000 */
[----:B------:R-:W-:Y:S01]  /*1e50*/  HGMMA.64x128x16.F32.BF16 R24, gdesc[UR8], R24, gsb0 ;  /* 0x01e00000081879f0 */ /* 0x000fe20008001818 */
[----:B------:R-:W-:Y:S02]  /*1e60*/  ULOP3.LUT UR10, URZ, UR35, URZ, 0x33, !UPT ;  /* 0x000000233f0a7292 */ /* 0x000fe4000f8e333f */
        /* <DEDUP_REMOVED lines=14> */
[----:B----4-:R-:W-:-:S05]  /*1f50*/  IADD3 R0, R3, 0x1, -R4 ;  /* 0x0000000103007810 */ /* 0x010fca0007ffe804 */
[----:B------:R-:W-:Y:S02]  /*1f60*/  IMAD R6, R19, -0x2, R0 ;  /* 0xfffffffe13067824 */ /* 0x000fe400078e0200 */
[----:B------:R-:W-:Y:S02]  /*1f70*/  VIADD R0, R137, UR42 ;  /* 0x0000002a89007c36 */ /* 0x000fe40008000000 */
[C---:B------:R-:W-:Y:S02]  /*1f80*/  VIADD R14, R6.reuse, UR6 ;  /* 0x00000006060e7c36 */ /* 0x040fe40008000000 */
[----:B------:R-:W-:-:S03]  /*1f90*/  VIADD R13, R6, UR10 ;  /* 0x0000000a060d7c36 */ /* 0x000fc60008000000 */
[----:B------:R-:W-:Y:S01]  /*1fa0*/  VIADDMNMX R3, R0, R14, R11, PT ;  /* 0x0000000e00037246 */ /* 0x000fe2000380010b */
[----:B------:R-:W-:Y:S01]  /*1fb0*/  IMAD.IADD R6, R13, 0x1, R0 ;  /* 0x000000010d067824 */ /* 0x000fe200078e0200 */
        /* <DEDUP_REMOVED lines=14> */
.L_x_8930:
[----:B------:R-:W-:-:S06]  /*20a0*/  UISETP.NE.AND UP1, UPT, UR7, 0x1, UPT ;  /* 0x000000010700788c */ /* 0x000fcc000bf25270 */
[----:B------:R-:W-:-:S05]  /*20b0*/  PLOP3.LUT P2, PT, PT, PT, UP1, 0x80, 0x0 ;  /* 0x000000000000781c */ /* 0x000fca0003f4f018 */
[----:B------:R-:W-:-:S08]  /*20c0*/  @UP1 ULDC.64 UR10, c[0x0][0x9e8] ;  /* 0x00027a00000a1ab9 */ /* 0x000fd00000000a00 */
[----:B------:R-:W-:-:S05]  /*20d0*/  @P2 IMAD.HI.U32 R8, R7, UR10, RZ ;  /* 0x0000000a07082c27 */ /* 0x000fca000f8e00ff */
[----:B------:R-:W-:-:S07]  /*20e0*/  @P2 SHF.R.U32.HI R7, RZ, UR11, R8 ;  /* 0x0000000bff072c19 */ /* 0x000fce0008011608 */
.L_x_8931:
[----:B------:R-:W-:Y:S05]  /*20f0*/  BSYNC B0 ;  /* 0x0000000000007941 */ /* 0x000fea0003800000 */
.L_x_8929:
[----:B------:R-:W-:-:S04]  /*2100*/  IMAD R8, R7, UR7, -R10 ;  /* 0x0000000707087c24 */ /* 0x000fc8000f8e0a0a */
[----:B------:R-:W-:-:S05]  /*2110*/  IMAD R8, R19, -0x2, R8 ;  /* 0xfffffffe13087824 */ /* 0x000fca00078e0208 */
[----:B------:R-:W-:Y:S02]  /*2120*/  VIMNMX R6, R6, R8, !PT ;  /* 0x0000000806067248 */ /* 0x000fe40007fe0100 */
[----:B------:R-:W-:-:S07]  /*2130*/  VIADDMNMX R3, R8, UR7, R3, PT ;  /* 0x0000000708037c46 */ /* 0x000fce000b800103 */
.L_x_8928:
[C---:B------:R-:W-:Y:S02]  /*2140*/  ISETP.GE.AND P4, PT, R12.reuse, 0x9, PT ;  /* 0x000000090c00780c */ /* 0x040fe40003f86270 */
[C---:B------:R-:W-:Y:S02]  /*2150*/  ISETP.GE.AND P2, PT, R12.reuse, 0x2, PT ;  /* 0x000000020c00780c */ /* 0x040fe40003f46270 */
[----:B------:R-:W-:Y:S02]  /*2160*/  ISETP.GE.AND P5, PT, R12, 0xa, PT ;  /* 0x0000000a0c00780c */ /* 0x000fe40003fa6270 */
[----:B------:R-:W-:Y:S02]  /*2170*/  LOP3.LUT R138, R138, 0xfffffffd, RZ, 0xc0, !PT ;  /* 0xfffffffd8a8a7812 */ /* 0x000fe400078ec0ff */
[----:B------:R-:W-:-:S04]  /*2180*/  ISETP.GT.AND P3, PT, R6, 0x1, !P2 ;  /* 0x000000010600780c */ /* 0x000fc80005764270 */
[----:B------:R-:W-:Y:S02]  /*2190*/  ISETP.LT.OR P3, PT, R3, 0x2, P3 ;  /* 0x000000020300780c */ /* 0x000fe40001f61670 */
[----:B------:R-:W-:Y:S02]  /*21a0*/  @P4 LOP3.LUT R138, R138, 0x2, RZ, 0xfc, !PT ;  /* 0x000000028a8a4812 */ /* 0x000fe400078efcff */
[----:B------:R-:W-:Y:S02]  /*21b0*/  FSEL R25, R25, -INF , !P3 ;  /* 0xff80000019197808 */ /* 0x000fe40005800000 */
[----:B------:R-:W-:Y:S02]  /*21c0*/  LOP3.LUT R138, R138, 0xfffffffb, RZ, 0xc0, !PT ;  /* 0xfffffffb8a8a7812 */ /* 0x000fe400078ec0ff */
[----:B------:R-:W-:Y:S02]  /*21d0*/  ISETP.GT.AND P4, PT, R6, 0x8, !P4 ;  /* 0x000000080600780c */ /* 0x000fe40006784270 */
[----:B------:R-:W-:-:S02]  /*21e0*/  @P5 LOP3.LUT R138, R138, 0x4, RZ, 0xfc, !PT ;  /* 0x000000048a8a5812 */ /* 0x000fc400078efcff */
[----:B------:R-:W-:Y:S02]  /*21f0*/  ISETP.GT.AND P3, PT, R6, 0x9, !P5 ;  /* 0x000000090600780c */ /* 0x000fe40006f64270 */
[----:B------:R-:W-:Y:S02]  /*2200*/  ISETP.GE.AND P5, PT, R12, 0x11, PT ;  /* 0x000000110c00780c */ /* 0x000fe40003fa6270 */
[C---:B------:R-:W-:Y:S02]  /*2210*/  ISETP.LT.OR P4, PT, R3.reuse, 0x9, P4 ;  /* 0x000000090300780c */ /* 0x040fe40002781670 */
[----:B------:R-:W-:Y:S02]  /*2220*/  ISETP.LT.OR P3, PT, R3, 0xa, P3 ;  /* 0x0000000a0300780c */ /* 0x000fe40001f61670 */
[----:B------:R-:W-:Y:S02]  /*2230*/  FSEL R28, R28, -INF , !P4 ;  /* 0xff8000001c1c7808 */ /* 0x000fe40006000000 */
[----:B------:R-:W-:-:S02]  /*2240*/  ISETP.GE.AND P4, PT, R12, 0x12, PT ;  /* 0x000000120c00780c */ /* 0x000fc40003f86270 */
[----:B------:R-:W-:Y:S02]  /*2250*/  LOP3.LUT R138, R138, 0xfffffff7, RZ, 0xc0, !PT ;  /* 0xfffffff78a8a7812 */ /* 0x000fe400078ec0ff */
[----:B------:R-:W-:Y:S02]  /*2260*/  FSEL R29, R29, -INF , !P3 ;  /* 0xff8000001d1d7808 */ /* 0x000fe40005800000 */
[----:B------:R-:W-:Y:S02]  /*2270*/  ISETP.GT.AND P3, PT, R6, 0x10, !P5 ;  /* 0x000000100600780c */ /* 0x000fe40006f64270 */
[----:B------:R-:W-:Y:S02]  /*2280*/  @P5 LOP3.LUT R138, R138, 0x8, RZ, 0xfc, !PT ;  /* 0x000000088a8a5812 */ /* 0x000fe400078efcff */
[----:B------:R-:W-:Y:S02]  /*2290*/  ISETP.LT.OR P3, PT, R3, 0x11, P3 ;  /* 0x000000110300780c */ /* 0x000fe40001f61670 */
[----:B------:R-:W-:-:S02]  /*22a0*/  LOP3.LUT R138, R138, 0xfdffffff, RZ, 0xc0, !PT ;  /* 0xfdffffff8a8a7812 */ /* 0x000fc400078ec0ff */
[----:B------:R-:W-:Y:S02]  /*22b0*/  FSEL R32, R32, -INF , !P3 ;  /* 0xff80000020207808 */ /* 0x000fe40005800000 */
[----:B------:R-:W-:Y:S02]  /*22c0*/  @P4 LOP3.LUT R138, R138, 0x2000000, RZ, 0xfc, !PT ;  /* 0x020000008a8a4812 */ /* 0x000fe400078efcff */
[----:B------:R-:W-:Y:S02]  /*22d0*/  ISETP.GT.AND P3, PT, R6, 0x11, !P4 ;  /* 0x000000110600780c */ /* 0x000fe40006764270 */
[----:B------:R-:W-:Y:S02]  /*22e0*/  ISETP.GE.AND P4, PT, R12, 0x19, PT ;  /* 0x000000190c00780c */ /* 0x000fe40003f86270 */
[----:B------:R-:W-:Y:S02]  /*22f0*/  ISETP.LT.OR P3, PT, R3, 0x12, P3 ;  /* 0x000000120300780c */ /* 0x000fe40001f61670 */
[----:B------:R-:W-:-:S02]  /*2300*/  LOP3.LUT R138, R138, 0xfeffffff, RZ, 0xc0, !PT ;  /* 0xfeffffff8a8a7812 */ /* 0x000fc400078ec0ff */
[----:B------:R-:W-:Y:S02]  /*2310*/  FSEL R33, R33, -INF , !P3 ;  /* 0xff80000021217808 */ /* 0x000fe40005800000 */
[----:B------:R-:W-:-:S04]  /*2320*/  ISETP.GT.AND P3, PT, R6, 0x18, !P4 ;  /* 0x000000180600780c */ /* 0x000fc80006764270 */
[----:B------:R-:W-:Y:S02]  /*2330*/  ISETP.LT.OR P3, PT, R3, 0x19, P3 ;  /* 0x000000190300780c */ /* 0x000fe40001f61670 */
        /* <DEDUP_REMOVED lines=150> */
[----:B------:R-:W-:Y:S01]  /*2ca0*/  ISETP.LT.OR P6, PT, R3, 0x7a, P6 ;  /* 0x0000007a0300780c */ /* 0x000fe200037c1670 */
[----:B------:R-:W-:-:S03]  /*2cb0*/  VIADD R3, R0, 0x8 ;  /* 0x0000000800037836 */ /* 0x000fc60000000000 */
[----:B------:R-:W-:Y:S01]  /*2cc0*/  FSEL R85, R85, -INF , !P6 ;  /* 0xff80000055557808 */ /* 0x000fe20007000000 */
[----:B------:R-:W-:Y:S01]  /*2cd0*/  IMAD.IADD R8, R13, 0x1, R3 ;  /* 0x000000010d087824 */ /* 0x000fe200078e0203 */
[----:B------:R-:W-:Y:S02]  /*2ce0*/  PLOP3.LUT P6, PT, PT, PT, UP0, 0x40, 0x0 ;  /* 0x000000000000781c */ /* 0x000fe40003fce808 */
[----:B------:R-:W-:-:S11]  /*2cf0*/  VIADDMNMX R6, R3, R14, R11, PT ;  /* 0x0000000e03067246 */ /* 0x000fd6000380010b */
        /* <DEDUP_REMOVED lines=15> */
.L_x_8934:
[----:B------:R-:W-:-:S06]  /*2df0*/  UISETP.NE.AND UP1, UPT, UR7, 0x1, UPT ;  /* 0x000000010700788c */ /* 0x000fcc000bf25270 */
[----:B------:R-:W-:-:S05]  /*2e00*/  PLOP3.LUT P6, PT, PT, PT, UP1, 0x80, 0x0 ;  /* 0x000000000000781c */ /* 0x000fca0003fcf018 */
[----:B------:R-:W-:-:S08]  /*2e10*/  @UP1 ULDC.64 UR10, c[0x0][0x9e8] ;  /* 0x00027a00000a1ab9 */ /* 0x000fd00000000a00 */
[----:B------:R-:W-:Y:S01]  /*2e20*/  @P6 IMAD.HI.U32 R11, R7, UR10, RZ ;  /* 0x0000000a070b6c27 */ /* 0x000fe2000f8e00ff */
[----:B------:R-:W-:-:S13]  /*2e30*/  PLOP3.LUT P6, PT, PT, PT, UP1, 0x80, 0x0 ;  /* 0x000000000000781c */ /* 0x000fda0003fcf018 */
[----:B------:R-:W-:-:S07]  /*2e40*/  @P6 SHF.R.U32.HI R7, RZ, UR11, R11 ;  /* 0x0000000bff076c19 */ /* 0x000fce000801160b */
.L_x_8935:
[----:B------:R-:W-:Y:S05]  /*2e50*/  BSYNC B0 ;  /* 0x0000000000007941 */ /* 0x000fea0003800000 */
.L_x_8933:
[----:B------:R-:W-:-:S04]  /*2e60*/  IMAD R10, R7, UR7, -R10 ;  /* 0x00000007070a7c24 */ /* 0x000fc8000f8e0a0a */
[----:B------:R-:W-:-:S05]  /*2e70*/  IMAD R7, R19, -0x2, R10 ;  /* 0xfffffffe13077824 */ /* 0x000fca00078e020a */
[----:B------:R-:W-:Y:S02]  /*2e80*/  VIMNMX R8, R8, R7, !PT ;  /* 0x0000000708087248 */ /* 0x000fe40007fe0100 */
[----:B------:R-:W-:-:S07]  /*2e90*/  VIADDMNMX R6, R7, UR7, R6, PT ;  /* 0x0000000707067c46 */ /* 0x000fce000b800106 */
.L_x_8932:
[----:B------:R-:W-:Y:S01]  /*2ea0*/  ISETP.GT.AND P2, PT, R8, 0x1, !P2 ;  /* 0x000000010800780c */ /* 0x000fe20005744270 */
[----:B------:R-:W-:Y:S01]  /*2eb0*/  ULDC UR33, c[0x0][0x988] ;  /* 0x0002620000217ab9 */ /* 0x000fe20000000800 */
[----:B------:R-:W-:Y:S01]  /*2ec0*/  LOP3.LUT P6, RZ, R138, 0x8, RZ, 0xc0, !PT ;  /* 0x000000088aff7812 */ /* 0x000fe200078cc0ff */
[----:B------:R-:W-:Y:S01]  /*2ed0*/  IMAD R5, R5, UR47, -R4 ;  /* 0x0000002f05057c24 */ /* 0x000fe2000f8e0a04 */
[----:B------:R-:W-:Y:S02]  /*2ee0*/  ISETP.LT.OR P2, PT, R6, 0x2, P2 ;  /* 0x000000020600780c */ /* 0x000fe40001741670 */
[----:B------:R-:W-:Y:S02]  /*2ef0*/  FMNMX.FTZ R7, R9, R25, !PT ;  /* 0x0000001909077209 */ /* 0x000fe40007810000 */
[----:B------:R-:W-:Y:S02]  /*2f00*/  FSEL R27, R27, -INF , !P2 ;  /* 0xff8000001b1b7808 */ /* 0x000fe40005000000 */
[----:B------:R-:W-:-:S02]  /*2f10*/  LOP3.LUT P2, RZ, R138, 0x2, RZ, 0xc0, !PT ;  /* 0x000000028aff7812 */ /* 0x000fc4000784c0ff */
[----:B------:R-:W-:Y:S02]  /*2f20*/  FMNMX.FTZ R10, R28, R7, !PT ;  /* 0x000000071c0a7209 */ /* 0x000fe40007810000 */
[----:B------:R-:W-:Y:S02]  /*2f30*/  ISETP.GT.AND P2, PT, R8, 0x8, !P2 ;  /* 0x000000080800780c */ /* 0x000fe40005744270 */
[----:B------:R-:W-:Y:S02]  /*2f40*/  FMNMX.FTZ R7, R29, R10, !PT ;  /* 0x0000000a1d077209 */ /* 0x000fe40007810000 */
[----:B------:R-:W-:Y:S02]  /*2f50*/  ISETP.LT.OR P2, PT, R6, 0x9, P2 ;  /* 0x000000090600780c */ /* 0x000fe40001741670 */
[----:B------:R-:W-:Y:S02]  /*2f60*/  FMNMX.FTZ R10, R32, R7, !PT ;  /* 0x00000007200a7209 */ /* 0x000fe40007810000 */
        /* <DEDUP_REMOVED lines=67> */
[----:B------:R-:W-:Y:S01]  /*33a0*/  ISETP.GT.AND P3, PT, R8, 0x70, !P3 ;  /* 0x000000700800780c */ /* 0x000fe20005f64270 */
[----:B------:R-:W1:Y:S01]  /*33b0*/  SHFL.BFLY PT, R7, R10, 0x2, 0x1f ;  /* 0x0c401f000a077f89 */ /* 0x000e6200000e0000 */
[----:B------:R-:W-:Y:S02]  /*33c0*/  FSEL R50, R50, -INF , !P2 ;  /* 0xff80000032327808 */ /* 0x000fe40005000000 */
[----:B------:R-:W-:Y:S02]  /*33d0*/  LOP3.LUT P2, RZ, R138, 0x20000, RZ, 0xc0, !PT ;  /* 0x000200008aff7812 */ /* 0x000fe4000784c0ff */
[C---:B------:R-:W-:Y:S02]  /*33e0*/  ISETP.GT.AND P4, PT, R8.reuse, 0x71, !P4 ;  /* 0x000000710800780c */ /* 0x040fe40006784270 */
[----:B------:R-:W-:Y:S02]  /*33f0*/  ISETP.GT.AND P2, PT, R8, 0x31, !P2 ;  /* 0x000000310800780c */ /* 0x000fe40005744270 */
[----:B------:R-:W-:-:S02]  /*3400*/  ISETP.LT.OR P3, PT, R6, 0x71, P3 ;  /* 0x000000710600780c */ /* 0x000fc40001f61670 */
[----:B------:R-:W-:Y:S02]  /*3410*/  ISETP.LT.OR P2, PT, R6, 0x32, P2 ;  /* 0x000000320600780c */ /* 0x000fe40001741670 */
[----:B------:R-:W-:Y:S02]  /*3420*/  ISETP.GT.AND P5, PT, R8, 0x78, !P5 ;  /* 0x000000780800780c */ /* 0x000fe40006fa4270 */
[----:B------:R-:W-:Y:S02]  /*3430*/  FSEL R51, R51, -INF , !P2 ;  /* 0xff80000033337808 */ /* 0x000fe40005000000 */
[----:B------:R-:W-:Y:S02]  /*3440*/  LOP3.LUT P2, RZ, R138, 0x10000, RZ, 0xc0, !PT ;  /* 0x000100008aff7812 */ /* 0x000fe4000784c0ff */
[----:B------:R-:W-:Y:S02]  /*3450*/  ISETP.LT.OR P4, PT, R6, 0x72, P4 ;  /* 0x000000720600780c */ /* 0x000fe40002781670 */
[----:B------:R-:W-:-:S02]  /*3460*/  ISETP.GT.AND P2, PT, R8, 0x38, !P2 ;  /* 0x000000380800780c */ /* 0x000fc40005744270 */
[----:B------:R-:W-:Y:S02]  /*3470*/  FSEL R82, R82, -INF , !P3 ;  /* 0xff80000052527808 */ /* 0x000fe40005800000 */
[----:B------:R-:W-:Y:S02]  /*3480*/  ISETP.LT.OR P2, PT, R6, 0x39, P2 ;  /* 0x000000390600780c */ /* 0x000fe40001741670 */
[----:B-1----:R-:W-:Y:S02]  /*3490*/  FMNMX.FTZ R11, R10, R7, !PT ;  /* 0x000000070a0b7209 */ /* 0x002fe40007810000 */
[----:B------:R-:W-:Y:S02]  /*34a0*/  FSEL R54, R54, -INF , !P2 ;  /* 0xff80000036367808 */ /* 0x000fe40005000000 */
[----:B------:R-:W-:Y:S01]  /*34b0*/  ISETP.GT.AND P2, PT, R8, 0x39, !P6 ;  /* 0x000000390800780c */ /* 0x000fe20007744270 */
[----:B------:R-:W1:Y:S01]  /*34c0*/  SHFL.BFLY PT, R12, R11, 0x1, 0x1f ;  /* 0x0c201f000b0c7f89 */ /* 0x000e6200000e0000 */
[----:B------:R-:W-:-:S02]  /*34d0*/  LOP3.LUT P6, RZ, R138, 0x10, RZ, 0xc0, !PT ;  /* 0x000000108aff7812 */ /* 0x000fc400078cc0ff */
[C---:B------:R-:W-:Y:S02]  /*34e0*/  ISETP.LT.OR P2, PT, R6.reuse, 0x3a, P2 ;  /* 0x0000003a0600780c */ /* 0x040fe40001741670 */
[----:B------:R-:W-:Y:S02]  /*34f0*/  ISETP.LT.OR P5, PT, R6, 0x79, P5 ;  /* 0x000000790600780c */ /* 0x000fe40002fa1670 */
[----:B------:R-:W-:Y:S02]  /*3500*/  FSEL R55, R55, -INF , !P2 ;  /* 0xff80000037377808 */ /* 0x000fe40005000000 */
[----:B------:R-:W-:Y:S02]  /*3510*/  LOP3.LUT P2, RZ, R138, 0x4000, RZ, 0xc0, !PT ;  /* 0x000040008aff7812 */ /* 0x000fe4000784c0ff */
[----:B------:R-:W-:Y:S02]  /*3520*/  FSEL R83, R83, -INF , !P4 ;  /* 0xff80000053537808 */ /* 0x000fe40006000000 */
[----:B------:R-:W-:-:S02]  /*3530*/  ISETP.GT.AND P2, PT, R8, 0x40, !P2 ;  /* 0x000000400800780c */ /* 0x000fc40005744270 */
[----:B------:R-:W-:Y:S02]  /*3540*/  FSEL R86, R86, -INF , !P5 ;  /* 0xff80000056567808 */ /* 0x000fe40006800000 */
[----:B------:R-:W-:Y:S02]  /*3550*/  ISETP.LT.OR P2, PT, R6, 0x41, P2 ;  /* 0x000000410600780c */ /* 0x000fe40001741670 */
[----:B------:R-:W-:Y:S02]  /*3560*/  R2UR UR10, R5 ;  /* 0x00000000050a72ca */ /* 0x000fe400000e0000 */
[----:B------:R-:W-:Y:S02]  /*3570*/  FSEL R58, R58, -INF , !P2 ;  /* 0xff8000003a3a7808 */ /* 0x000fe40005000000 */
[----:B------:R-:W-:Y:S02]  /*3580*/  LOP3.LUT P2, RZ, R138, 0x2000, RZ, 0xc0, !PT ;  /* 0x000020008aff7812 */ /* 0x000fe4000784c0ff */
[----:B-1----:R-:W-:-:S02]  /*3590*/  FMNMX.FTZ R7, R11, R12, !PT ;  /* 0x0000000c0b077209 */ /* 0x002fc40007810000 */
[----:B------:R-:W-:-:S03]  /*35a0*/  ISETP.GT.AND P2, PT, R8, 0x41, !P2 ;  /* 0x000000410800780c */ /* 0x000fc60005744270 */
[----:B------:R-:W-:Y:S01]  /*35b0*/  FMUL.FTZ R90, R7, UR33 ;  /* 0x00000021075a7c20 */ /* 0x000fe20008410000 */
[----:B------:R-:W-:Y:S01]  /*35c0*/  ISETP.LT.OR P2, PT, R6, 0x42, P2 ;  /* 0x000000420600780c */ /* 0x000fe20001741670 */
[----:B------:R-:W-:-:S03]  /*35d0*/  UIADD3 UR10, UR42, UR10, URZ ;  /* 0x0000000a2a0a7290 */ /* 0x000fc6000fffe03f */
[----:B------:R-:W-:Y:S01]  /*35e0*/  FSEL R59, R59, -INF , !P2 ;  /* 0xff8000003b3b7808 */ /* 0x000fe20005000000 */
[----:B------:R-:W-:Y:S01]  /*35f0*/  UIADD3 UR6, UR10, UR6, URZ ;  /* 0x000000060a067290 */ /* 0x000fe2000fffe03f */
[----:B------:R-:W-:-:S04]  /*3600*/  LOP3.LUT P2, RZ, R138, 0x1000, RZ, 0xc0, !PT ;  /* 0x000010008aff7812 */ /* 0x000fc8000784c0ff */
[----:B------:R-:W-:-:S04]  /*3610*/  ISETP.GT.AND P2, PT, R8, 0x48, !P2 ;  /* 0x000000480800780c */ /* 0x000fc80005744270 */
[----:B------:R-:W-:-:S04]  /*3620*/  ISETP.LT.OR P2, PT, R6, 0x49, P2 ;  /* 0x000000490600780c */ /* 0x000fc80001741670 */
[----:B------:R-:W-:Y:S02]  /*3630*/  FSEL R62, R62, -INF , !P2 ;  /* 0xff8000003e3e7808 */ /* 0x000fe40005000000 */
        /* <DEDUP_REMOVED lines=32> */
[----:B------:R-:W-:-:S04]  /*3840*/  FSETP.NEU.FTZ.AND P2, PT, R7, -INF , PT ;  /* 0xff8000000700780b */ /* 0x000fc80003f5d000 */
[----:B------:R-:W-:Y:S02]  /*3850*/  FSEL R90, R90, RZ, P2 ;  /* 0x000000ff5a5a7208 */ /* 0x000fe40001000000 */
[----:B------:R-:W-:Y:S02]  /*3860*/  ISETP.GT.AND P2, PT, R8, RZ, !P6 ;  /* 0x000000ff0800720c */ /* 0x000fe40007744270 */
[----:B------:R-:W-:Y:S01]  /*3870*/  LOP3.LUT P6, RZ, R138, 0x8000000, RZ, 0xc0, !PT ;  /* 0x080000008aff7812 */ /* 0x000fe200078cc0ff */
[--C-:B------:R-:W-:Y:S01]  /*3880*/  FFMA.FTZ R12, R9, UR33, -R90.reuse ;  /* 0x00000021090c7c23 */ /* 0x100fe2000801085a */
[----:B------:R-:W-:Y:S01]  /*3890*/  ISETP.LT.OR P2, PT, R6, 0x1, P2 ;  /* 0x000000010600780c */ /* 0x000fe20001741670 */
[--C-:B------:R-:W-:Y:S01]  /*38a0*/  FFMA.FTZ R24, R32, UR33, -R90.reuse ;  /* 0x0000002120187c23 */ /* 0x100fe2000801085a */
[--C-:B------:R-:W-:Y:S01]  /*38b0*/  FFMA.FTZ R14, R28, UR33, -R90.reuse ;  /* 0x000000211c0e7c23 */ /* 0x100fe2000801085a */
[--C-:B------:R-:W-:Y:S01]  /*38c0*/  FFMA.FTZ R28, R40, UR33, -R90.reuse ;  /* 0x00000021281c7c23 */ /* 0x100fe2000801085a */
[----:B------:R-:W-:Y:S01]  /*38d0*/  FSEL R20, R26, -INF , !P2 ;  /* 0xff8000001a147808 */ /* 0x000fe20005000000 */
[--C-:B------:R-:W-:Y:S01]  /*38e0*/  FFMA.FTZ R26, R36, UR33, -R90.reuse ;  /* 0x00000021241a7c23 */ /* 0x100fe2000801085a */
[----:B------:R-:W-:Y:S01]  /*38f0*/  LOP3.LUT P2, RZ, R138, 0x4000000, RZ, 0xc0, !PT ;  /* 0x040000008aff7812 */ /* 0x000fe2000784c0ff */
[--C-:B------:R-:W-:Y:S01]  /*3900*/  FFMA.FTZ R11, R25, UR33, -R90.reuse ;  /* 0x00000021190b7c23 */ /* 0x100fe2000801085a */
[----:B------:R-:W-:Y:S01]  /*3910*/  FMNMX.FTZ R9, R20, R27, !PT ;  /* 0x0000001b14097209 */ /* 0x000fe20007810000 */
        /* <DEDUP_REMOVED lines=8> */
[----:B------:R-:W1:Y:S01]  /*39a0*/  MUFU.EX2 R11, R11 ;  /* 0x0000000b000b7308 */ /* 0x000e620000000800 */
[----:B------:R-:W-:Y:S01]  /*39b0*/  FSEL R79, R79, -INF , !P2 ;  /* 0xff8000004f4f7808 */ /* 0x000fe20005000000 */
[--C-:B------:R-:W-:Y:S01]  /*39c0*/  FFMA.FTZ R25, R37, UR33, -R90.reuse ;  /* 0x0000002125197c23 */ /* 0x100fe2000801085a */
[----:B------:R-:W-:Y:S01]  /*39d0*/  FMNMX.FTZ R10, R34, R9, !PT ;  /* 0x00000009220a7209 */ /* 0x000fe20007810000 */
[--C-:B------:R-:W-:Y:S01]  /*39e0*/  FFMA.FTZ R37, R49, UR33, -R90.reuse ;  /* 0x0000002131257c23 */ /* 0x100fe2000801085a */
[----:B------:R-:W-:Y:S01]  /*39f0*/  ISETP.GT.AND P6, PT, R8, 0x79, !P6 ;  /* 0x000000790800780c */ /* 0x000fe200077c4270 */
[--C-:B------:R-:W-:Y:S01]  /*3a00*/  FFMA.FTZ R49, R61, UR33, -R90.reuse ;  /* 0x000000213d317c23 */ /* 0x100fe2000801085a */
[----:B------:R-:W-:Y:S01]  /*3a10*/  FMNMX.FTZ R9, R35, R10, !PT ;  /* 0x0000000a23097209 */ /* 0x000fe20007810000 */
[----:B------:R-:W2:Y:S01]  /*3a20*/  MUFU.EX2 R14, R14 ;  /* 0x0000000e000e7308 */ /* 0x000ea20000000800 */
[----:B------:R-:W-:Y:S01]  /*3a30*/  ISETP.LT.OR P6, PT, R6, 0x7a, P6 ;  /* 0x0000007a0600780c */ /* 0x000fe200037c1670 */
[--C-:B------:R-:W-:Y:S01]  /*3a40*/  FFMA.FTZ R6, R60, UR33, -R90.reuse ;  /* 0x000000213c067c23 */ /* 0x100fe2000801085a */
[----:B------:R-:W-:Y:S01]  /*3a50*/  FMNMX.FTZ R10, R38, R9, !PT ;  /* 0x00000009260a7209 */ /* 0x000fe20007810000 */
[--C-:B------:R-:W-:Y:S01]  /*3a60*/  FFMA.FTZ R29, R41, UR33, -R90.reuse ;  /* 0x00000021291d7c23 */ /* 0x100fe2000801085a */
[----:B------:R-:W-:Y:S01]  /*3a70*/  FSEL R87, R87, -INF , !P6 ;  /* 0xff80000057577808 */ /* 0x000fe20007000000 */
        /* <DEDUP_REMOVED lines=18> */
[----:B------:R-:W-:Y:S03]  /*3ba0*/  MUFU.EX2 R21, R21 ;  /* 0x0000001500157308 */ /* 0x000fe60000000800 */
[----:B------:R-:W-:-:S04]  /*3bb0*/  FMNMX.FTZ R10, R50, R9, !PT ;  /* 0x00000009320a7209 */ /* 0x000fc80007810000 */
[----:B------:R-:W-:Y:S01]  /*3bc0*/  FMNMX.FTZ R9, R51, R10, !PT ;  /* 0x0000000a33097209 */ /* 0x000fe20007810000 */
[----:B------:R-:W-:Y:S01]  /*3bd0*/  FFMA.FTZ R10, R44, UR33, -R90 ;  /* 0x000000212c0a7c23 */ /* 0x000fe2000801085a */
[----:B------:R-:W-:Y:S02]  /*3be0*/  MUFU.EX2 R26, R26 ;  /* 0x0000001a001a7308 */ /* 0x000fe40000000800 */
[----:B------:R-:W-:-:S04]  /*3bf0*/  FMNMX.FTZ R32, R54, R9, !PT ;  /* 0x0000000936207209 */ /* 0x000fc80007810000 */
[----:B------:R-:W-:Y:S02]  /*3c00*/  FMNMX.FTZ R9, R55, R32, !PT ;  /* 0x0000002037097209 */ /* 0x000fe40007810000 */
[----:B------:R-:W-:Y:S02]  /*3c10*/  MUFU.EX2 R25, R25 ;  /* 0x0000001900197308 */ /* 0x000fe40000000800 */
[----:B------:R-:W-:-:S04]  /*3c20*/  FMNMX.FTZ R32, R58, R9, !PT ;  /* 0x000000093a207209 */ /* 0x000fc80007810000 */
[----:B------:R-:W-:Y:S01]  /*3c30*/  FMNMX.FTZ R9, R59, R32, !PT ;  /* 0x000000203b097209 */ /* 0x000fe20007810000 */
[--C-:B------:R-:W-:Y:S01]  /*3c40*/  FFMA.FTZ R32, R48, UR33, -R90.reuse ;  /* 0x0000002130207c23 */ /* 0x100fe2000801085a */
[----:B------:R-:W-:Y:S01]  /*3c50*/  FFMA.FTZ R48, R68, UR33, -R90 ;  /* 0x0000002144307c23 */ /* 0x000fe2000801085a */
[----:B------:R-:W-:Y:S01]  /*3c60*/  MUFU.EX2 R28, R28 ;  /* 0x0000001c001c7308 */ /* 0x000fe20000000800 */
[----:B------:R-:W-:-:S04]  /*3c70*/  FMNMX.FTZ R36, R62, R9, !PT ;  /* 0x000000093e247209 */ /* 0x000fc80007810000 */
[----:B------:R-:W-:-:S03]  /*3c80*/  FMNMX.FTZ R9, R63, R36, !PT ;  /* 0x000000243f097209 */ /* 0x000fc60007810000 */
[----:B------:R-:W-:Y:S01]  /*3c90*/  MUFU.EX2 R29, R29 ;  /* 0x0000001d001d7308 */ /* 0x000fe20000000800 */
        /* <DEDUP_REMOVED lines=19> */
[----:B------:R-:W-:Y:S02]  /*3dd0*/  FFMA.FTZ R40, R64, UR33, -R90 ;  /* 0x0000002140287c23 */ /* 0x000fe4000801085a */
[----:B------:R-:W-:Y:S02]  /*3de0*/  MUFU.EX2 R41, R41 ;  /* 0x0000002900297308 */ /* 0x000fe40000000800 */
[----:B------:R-:W5:Y:S06]  /*3df0*/  SHFL.BFLY PT, R44, R9, 0x2, 0x1f ;  /* 0x0c401f00092c7f89 */ /* 0x000f6c00000e0000 */
[----:B------:R-:W-:Y:S08]  /*3e00*/  MUFU.EX2 R8, R8 ;  /* 0x0000000800087308 */ /* 0x000ff00000000800 */
[----:B------:R-:W-:Y:S08]  /*3e10*/  MUFU.EX2 R45, R45 ;  /* 0x0000002d002d7308 */ /* 0x000ff00000000800 */
[----:B------:R-:W-:Y:S01]  /*3e20*/  MUFU.EX2 R6, R6 ;  /* 0x0000000600067308 */ /* 0x000fe20000000800 */
[----:B-----5:R-:W-:-:S05]  /*3e30*/  FMNMX.FTZ R15, R9, R44, !PT ;  /* 0x0000002c090f7209 */ /* 0x020fca0007810000 */
[----:B------:R-:W5:Y:S02]  /*3e40*/  SHFL.BFLY PT, R60, R15, 0x1, 0x1f ;  /* 0x0c201f000f3c7f89 */ /* 0x000f6400000e0000 */
[----:B------:R-:W-:Y:S08]  /*3e50*/  MUFU.EX2 R44, R72 ;  /* 0x00000048002c7308 */ /* 0x000ff00000000800 */
[----:B------:R-:W-:Y:S08]  /*3e60*/  MUFU.EX2 R49, R49 ;  /* 0x0000003100317308 */ /* 0x000ff00000000800 */
[----:B------:R-:W-:Y:S01]  /*3e70*/  MUFU.EX2 R40, R40 ;  /* 0x0000002800287308 */ /* 0x000fe20000000800 */
[----:B-----5:R-:W-:-:S07]  /*3e80*/  FMNMX.FTZ R9, R15, R60, !PT ;  /* 0x0000003c0f097209 */ /* 0x020fce0007810000 */
[----:B------:R-:W-:Y:S01]  /*3e90*/  MUFU.EX2 R53, R53 ;  /* 0x0000003500357308 */ /* 0x000fe20000000800 */
[----:B------:R-:W-:Y:S01]  /*3ea0*/  FFMA.FTZ R60, R84, UR33, -R90 ;  /* 0x00000021543c7c23 */ /* 0x000fe2000801085a */
[C---:B------:R-:W-:Y:S01]  /*3eb0*/  FSETP.NEU.FTZ.AND P2, PT, R9.reuse, -INF , PT ;  /* 0xff8000000900780b */ /* 0x040fe20003f5d000 */
[----:B------:R-:W-:-:S05]  /*3ec0*/  FMUL.FTZ R64, R9, UR33 ;  /* 0x0000002109407c20 */ /* 0x000fca0008410000 */
[----:B------:R-:W-:Y:S01]  /*3ed0*/  MUFU.EX2 R48, R48 ;  /* 0x0000003000307308 */ /* 0x000fe20000000800 */
[----:B------:R-:W-:Y:S02]  /*3ee0*/  FSEL R64, R64, RZ, P2 ;  /* 0x000000ff40407208 */ /* 0x000fe40001000000 */
[----:B------:R-:W-:-:S03]  /*3ef0*/  PLOP3.LUT P2, PT, PT, PT, UP0, 0x40, 0x0 ;  /* 0x000000000000781c */ /* 0x000fc60003f4e808 */
[--C-:B------:R-:W-:Y:S01]  /*3f00*/  FFMA.FTZ R15, R20, UR33, -R64.reuse ;  /* 0x00000021140f7c23 */ /* 0x100fe20008010840 */
[--C-:B------:R-:W-:Y:S01]  /*3f10*/  FFMA.FTZ R68, R27, UR33, -R64.reuse ;  /* 0x000000211b447c23 */ /* 0x100fe20008010840 */
        /* <DEDUP_REMOVED lines=11> */
[----:B------:R-:W4:Y:S01]  /*3fd0*/  MUFU.EX2 R15, R15 ;  /* 0x0000000f000f7308 */ /* 0x000f220000000800 */
[--C-:B-----5:R-:W-:Y:S01]  /*3fe0*/  FFMA.FTZ R68, R46, UR33, -R64.reuse ;  /* 0x000000212e447c23 */ /* 0x120fe20008010840 */
[--C-:B------:R-:W-:Y:S01]  /*3ff0*/  FFMA.FTZ R46, R55, UR33, -R64.reuse ;  /* 0x00000021372e7c23 */ /* 0x100fe20008010840 */
[----:B-1----:R-:W-:Y:S01]  /*4000*/  FADD.FTZ R55, R12, R11 ;  /* 0x0000000b0c377221 */ /* 0x002fe20000010000 */
[----:B------:R-:W-:Y:S01]  /*4010*/  F2FP.BF16.F32.PACK_AB R12, R11, R12 ;  /* 0x0000000c0b0c723e */ /* 0x000fe200000010ff */
[--C-:B------:R-:W-:Y:S01]  /*4020*/  FFMA.FTZ R42, R42, UR33, -R64.reuse ;  /* 0x000000212a2a7c23 */ /* 0x100fe20008010840 */
[--C-:B------:R-:W-:Y:S01]  /*4030*/  FFMA.FTZ R43, R43, UR33, -R64.reuse ;  /* 0x000000212b2b7c23 */ /* 0x100fe20008010840 */
[----:B--2---:R-:W-:Y:S01]  /*4040*/  FADD.FTZ R58, R14, R55 ;  /* 0x000000370e3a7221 */ /* 0x004fe20000010000 */
[----:B------:R-:W1:Y:S01]  /*4050*/  MUFU.EX2 R30, R30 ;  /* 0x0000001e001e7308 */ /* 0x000e620000000800 */
[C---:B---3--:R-:W-:Y:S01]  /*4060*/  F2FP.BF16.F32.PACK_AB R14, R13.reuse, R14 ;  /* 0x0000000e0d0e723e */ /* 0x048fe200000010ff */
[----:B------:R-:W-:Y:S01]  /*4070*/  FFMA.FTZ R35, R50, UR33, -R64 ;  /* 0x0000002132237c23 */ /* 0x000fe20008010840 */
[----:B------:R-:W-:Y:S01]  /*4080*/  FADD.FTZ R55, R13, R58 ;  /* 0x0000003a0d377221 */ /* 0x000fe20000010000 */
[--C-:B------:R-:W-:Y:S01]  /*4090*/  FFMA.FTZ R39, R54, UR33, -R64.reuse ;  /* 0x0000002136277c23 */ /* 0x100fe20008010840 */
[--C-:B------:R-:W-:Y:S01]  /*40a0*/  FFMA.FTZ R50, R59, UR33, -R64.reuse ;  /* 0x000000213b327c23 */ /* 0x100fe20008010840 */
[----:B------:R-:W-:Y:S01]  /*40b0*/  FFMA.FTZ R54, R63, UR33, -R64 ;  /* 0x000000213f367c23 */ /* 0x000fe20008010840 */
[----:B----4-:R-:W-:Y:S01]  /*40c0*/  FADD.FTZ R62, R24, R55 ;  /* 0x00000037183e7221 */ /* 0x010fe20000010000 */
[----:B------:R-:W2:Y:S01]  /*40d0*/  MUFU.EX2 R81, R76 ;  /* 0x0000004c00517308 */ /* 0x000ea20000000800 */
[----:B------:R-:W-:Y:S01]  /*40e0*/  FADD.FTZ R11, R15, R72 ;  /* 0x000000480f0b7221 */ /* 0x000fe20000010000 */
[----:B------:R-:W-:Y:S01]  /*40f0*/  F2FP.BF16.F32.PACK_AB R13, R72, R15 ;  /* 0x0000000f480d723e */ /* 0x000fe200000010ff */
[----:B------:R-:W-:Y:S01]  /*4100*/  FADD.FTZ R55, R21, R62 ;  /* 0x0000003e15377221 */ /* 0x000fe20000010000 */
[--C-:B------:R-:W-:Y:S01]  /*4110*/  FFMA.FTZ R4, R66, UR33, -R64.reuse ;  /* 0x0000002142047c23 */ /* 0x100fe20008010840 */
[--C-:B------:R-:W-:Y:S01]  /*4120*/  FFMA.FTZ R67, R67, UR33, -R64.reuse ;  /* 0x0000002143437c23 */ /* 0x100fe20008010840 */
[--C-:B------:R-:W-:Y:S01]  /*4130*/  FFMA.FTZ R70, R70, UR33, -R64.reuse ;  /* 0x0000002146467c23 */ /* 0x100fe20008010840 */
[----:B------:R-:W-:Y:S01]  /*4140*/  F2FP.BF16.F32.PACK_AB R24, R21, R24 ;  /* 0x000000181518723e */ /* 0x000fe200000010ff */
[----:B------:R-:W3:Y:S01]  /*4150*/  MUFU.EX2 R20, R20 ;  /* 0x0000001400147308 */ /* 0x000ee20000000800 */
[----:B-1----:R-:W-:Y:S01]  /*4160*/  FADD.FTZ R58, R30, R11 ;  /* 0x0000000b1e3a7221 */ /* 0x002fe20000010000 */
[--C-:B------:R-:W-:Y:S01]  /*4170*/  FFMA.FTZ R71, R71, UR33, -R64.reuse ;  /* 0x0000002147477c23 */ /* 0x100fe20008010840 */
[--C-:B------:R-:W-:Y:S01]  /*4180*/  FFMA.FTZ R74, R74, UR33, -R64.reuse ;  /* 0x000000214a4a7c23 */ /* 0x100fe20008010840 */
[--C-:B------:R-:W-:Y:S01]  /*4190*/  FFMA.FTZ R75, R75, UR33, -R64.reuse ;  /* 0x000000214b4b7c23 */ /* 0x100fe20008010840 */
[--C-:B------:R-:W-:Y:S01]  /*41a0*/  FFMA.FTZ R78, R78, UR33, -R64.reuse ;  /* 0x000000214e4e7c23 */ /* 0x100fe20008010840 */
[--C-:B------:R-:W-:Y:S01]  /*41b0*/  FFMA.FTZ R79, R79, UR33, -R64.reuse ;  /* 0x000000214f4f7c23 */ /* 0x100fe20008010840 */
[----:B------:R-:W-:Y:S01]  /*41c0*/  FFMA.FTZ R82, R82, UR33, -R64 ;  /* 0x0000002152527c23 */ /* 0x000fe20008010840 */
[----:B------:R-:W1:Y:S01]  /*41d0*/  MUFU.EX2 R27, R27 ;  /* 0x0000001b001b7308 */ /* 0x000e620000000800 */
[C---:B--2---:R-:W-:Y:S01]  /*41e0*/  FADD.FTZ R11, R81.reuse, R58 ;  /* 0x0000003a510b7221 */ /* 0x044fe20000010000 */
[----:B------:R-:W-:Y:S01]  /*41f0*/  F2FP.BF16.F32.PACK_AB R15, R81, R30 ;  /* 0x0000001e510f723e */ /* 0x000fe200000010ff */
[----:B------:R-:W-:Y:S01]  /*4200*/  FADD.FTZ R58, R26, R55 ;  /* 0x000000371a3a7221 */ /* 0x000fe20000010000 */
[----:B------:R-:W-:Y:S01]  /*4210*/  F2FP.BF16.F32.PACK_AB R26, R25, R26 ;  /* 0x0000001a191a723e */ /* 0x000fe200000010ff */
[--C-:B------:R-:W-:Y:S01]  /*4220*/  FFMA.FTZ R83, R83, UR33, -R64.reuse ;  /* 0x0000002153537c23 */ /* 0x100fe20008010840 */
[----:B------:R-:W-:Y:S01]  /*4230*/  FFMA.FTZ R86, R86, UR33, -R64 ;  /* 0x0000002156567c23 */ /* 0x000fe20008010840 */
[----:B------:R2:W-:Y:S01]  /*4240*/  STSM.16.M88.4 [R136+0x21800], R12 ;  /* 0x0218000c88007844 */ /* 0x0005e20000000200 */
[----:B------:R-:W4:Y:S01]  /*4250*/  MUFU.EX2 R31, R31 ;  /* 0x0000001f001f7308 */ /* 0x000f220000000800 */
[----:B---3--:R-:W-:Y:S01]  /*4260*/  FADD.FTZ R30, R20, R11 ;  /* 0x0000000b141e7221 */ /* 0x008fe20000010000 */
[----:B------:R-:W-:Y:S01]  /*4270*/  FADD.FTZ R11, R25, R58 ;  /* 0x0000003a190b7221 */ /* 0x000fe20000010000 */
[----:B------:R-:W-:-:S03]  /*4280*/  FFMA.FTZ R64, R87, UR33, -R64 ;  /* 0x0000002157407c23 */ /* 0x000fc60008010840 */
[----:B------:R-:W-:Y:S01]  /*4290*/  FADD.FTZ R58, R28, R11 ;  /* 0x0000000b1c3a7221 */ /* 0x000fe20000010000 */
[----:B------:R-:W-:Y:S01]  /*42a0*/  F2FP.BF16.F32.PACK_AB R28, R29, R28 ;  /* 0x0000001c1d1c723e */ /* 0x000fe200000010ff */
[----:B------:R-:W3:Y:S01]  /*42b0*/  MUFU.EX2 R34, R34 ;  /* 0x0000002200227308 */ /* 0x000ee20000000800 */
[----:B-1----:R-:W-:Y:S01]  /*42c0*/  FADD.FTZ R30, R27, R30 ;  /* 0x0000001e1b1e7221 */ /* 0x002fe20000010000 */
[----:B------:R-:W-:Y:S01]  /*42d0*/  FADD.FTZ R55, R29, R58 ;  /* 0x0000003a1d377221 */ /* 0x000fe20000010000 */
[----:B------:R-:W-:-:S03]  /*42e0*/  F2FP.BF16.F32.PACK_AB R25, R27, R20 ;  /* 0x000000141b19723e */ /* 0x000fc600000010ff */
[----:B------:R-:W-:Y:S01]  /*42f0*/  FADD.FTZ R58, R10, R55 ;  /* 0x000000370a3a7221 */ /* 0x000fe20000010000 */
[----:B--2---:R-:W-:Y:S01]  /*4300*/  F2FP.BF16.F32.PACK_AB R14, R41, R36 ;  /* 0x00000024290e723e */ /* 0x004fe200000010ff */
[----:B------:R-:W1:Y:S01]  /*4310*/  MUFU.EX2 R42, R42 ;  /* 0x0000002a002a7308 */ /* 0x000e620000000800 */
[----:B----4-:R-:W-:Y:S01]  /*4320*/  FADD.FTZ R11, R31, R30 ;  /* 0x0000001e1f0b7221 */ /* 0x010fe20000010000 */
[----:B------:R-:W-:-:S04]  /*4330*/  FADD.FTZ R55, R33, R58 ;  /* 0x0000003a21377221 */ /* 0x000fc80000010000 */
[----:B------:R-:W-:Y:S02]  /*4340*/  FADD.FTZ R58, R32, R55 ;  /* 0x00000037203a7221 */ /* 0x000fe40000010000 */
[----:B------:R-:W2:Y:S01]  /*4350*/  MUFU.EX2 R43, R43 ;  /* 0x0000002b002b7308 */ /* 0x000ea20000000800 */
[C---:B---3--:R-:W-:Y:S01]  /*4360*/  FADD.FTZ R11, R34.reuse, R11 ;  /* 0x0000000b220b7221 */ /* 0x048fe20000010000 */
[----:B------:R-:W-:Y:S02]  /*4370*/  F2FP.BF16.F32.PACK_AB R27, R34, R31 ;  /* 0x0000001f221b723e */ /* 0x000fe400000010ff */
[----:B------:R-:W-:-:S03]  /*4380*/  F2FP.BF16.F32.PACK_AB R34, R49, R6 ;  /* 0x000000063122723e */ /* 0x000fc600000010ff */
[----:B------:R3:W-:Y:S01]  /*4390*/  STSM.16.M88.4 [R23], R24 ;  /* 0x0000001817007844 */ /* 0x0007e20000000200 */
[----:B------:R-:W4:Y:S01]  /*43a0*/  MUFU.EX2 R68, R68 ;  /* 0x0000004400447308 */ /* 0x000f220000000800 */
[----:B-1----:R-:W-:-:S07]  /*43b0*/  FADD.FTZ R30, R42, R11 ;  /* 0x0000000b2a1e7221 */ /* 0x002fce0000010000 */
[----:B------:R-:W1:Y:S01]  /*43c0*/  MUFU.EX2 R77, R77 ;  /* 0x0000004d004d7308 */ /* 0x000e620000000800 */
[C---:B--2---:R-:W-:Y:S01]  /*43d0*/  FADD.FTZ R11, R43.reuse, R30 ;  /* 0x0000001e2b0b7221 */ /* 0x044fe20000010000 */
[----:B------:R-:W-:Y:S02]  /*43e0*/  F2FP.BF16.F32.PACK_AB R29, R43, R42 ;  /* 0x0000002a2b1d723e */ /* 0x000fe400000010ff */
[----:B---3--:R-:W-:-:S04]  /*43f0*/  F2FP.BF16.F32.PACK_AB R24, R53, R40 ;  /* 0x000000283518723e */ /* 0x008fc800000010ff */
[----:B------:R-:W2:Y:S01]  /*4400*/  MUFU.EX2 R35, R35 ;  /* 0x0000002300237308 */ /* 0x000ea20000000800 */
[----:B----4-:R-:W-:Y:S01]  /*4410*/  FADD.FTZ R30, R68, R11 ;  /* 0x0000000b441e7221 */ /* 0x010fe20000010000 */
[----:B------:R-:W-:-:S04]  /*4420*/  FADD.FTZ R11, R37, R58 ;  /* 0x0000003a250b7221 */ /* 0x000fc80000010000 */
[----:B------:R-:W-:Y:S02]  /*4430*/  FADD.FTZ R58, R36, R11 ;  /* 0x0000000b243a7221 */ /* 0x000fe40000010000 */
[----:B------:R-:W3:Y:S01]  /*4440*/  MUFU.EX2 R38, R38 ;  /* 0x0000002600267308 */ /* 0x000ee20000000800 */
[----:B-1----:R-:W-:Y:S01]  /*4450*/  FADD.FTZ R30, R77, R30 ;  /* 0x0000001e4d1e7221 */ /* 0x002fe20000010000 */
[----:B------:R-:W-:Y:S01]  /*4460*/  FADD.FTZ R21, R41, R58 ;  /* 0x0000003a29157221 */ /* 0x000fe20000010000 */
[----:B------:R-:W-:-:S03]  /*4470*/  F2FP.BF16.F32.PACK_AB R31, R77, R68 ;  /* 0x000000444d1f723e */ /* 0x000fc600000010ff */
[----:B------:R-:W-:Y:S02]  /*4480*/  FADD.FTZ R12, R8, R21 ;  /* 0x00000015080c7221 */ /* 0x000fe40000010000 */
[----:B------:R-:W1:Y:S01]  /*4490*/  MUFU.EX2 R39, R39 ;  /* 0x0000002700277308 */ /* 0x000e620000000800 */
[----:B--2---:R-:W-:Y:S01]  /*44a0*/  FADD.FTZ R11, R35, R30 ;  /* 0x0000001e230b7221 */ /* 0x004fe20000010000 */
[----:B------:R-:W-:Y:S01]  /*44b0*/  F2FP.BF16.F32.PACK_AB R30, R33, R10 ;  /* 0x0000000a211e723e */ /* 0x000fe200000010ff */
[----:B------:R-:W-:-:S04]  /*44c0*/  FADD.FTZ R13, R45, R12 ;  /* 0x0000000c2d0d7221 */ /* 0x000fc80000010000 */
[----:B------:R-:W-:Y:S01]  /*44d0*/  FADD.FTZ R12, R6, R13 ;  /* 0x0000000d060c7221 */ /* 0x000fe20000010000 */
[----:B------:R-:W2:Y:S01]  /*44e0*/  MUFU.EX2 R46, R46 ;  /* 0x0000002e002e7308 */ /* 0x000ea20000000800 */
[----:B---3--:R-:W-:Y:S01]  /*44f0*/  FADD.FTZ R10, R38, R11 ;  /* 0x0000000b260a7221 */ /* 0x008fe20000010000 */
[----:B------:R3:W-:Y:S01]  /*4500*/  STSM.16.M88.4 [R22], R28 ;  /* 0x0000001c16007844 */ /* 0x0007e20000000200 */
[----:B------:R-:W-:Y:S01]  /*4510*/  FADD.FTZ R13, R49, R12 ;  /* 0x0000000c310d7221 */ /* 0x000fe20000010000 */
[----:B------:R-:W-:Y:S02]  /*4520*/  F2FP.BF16.F32.PACK_AB R12, R37, R32 ;  /* 0x00000020250c723e */ /* 0x000fe400000010ff */
[----:B------:R-:W-:Y:S01]  /*4530*/  F2FP.BF16.F32.PACK_AB R32, R45, R8 ;  /* 0x000000082d20723e */ /* 0x000fe200000010ff */
[----:B------:R-:W-:Y:S01]  /*4540*/  FADD.FTZ R20, R40, R13 ;  /* 0x0000000d28147221 */ /* 0x000fe20000010000 */
[----:B------:R-:W4:Y:S01]  /*4550*/  MUFU.EX2 R47, R47 ;  /* 0x0000002f002f7308 */ /* 0x000f220000000800 */
[----:B-1----:R-:W-:-:S02]  /*4560*/  FADD.FTZ R11, R39, R10 ;  /* 0x0000000a270b7221 */ /* 0x002fc40000010000 */
[----:B------:R-:W-:-:S04]  /*4570*/  FADD.FTZ R13, R53, R20 ;  /* 0x00000014350d7221 */ /* 0x000fc80000010000 */
[----:B------:R-:W-:Y:S01]  /*4580*/  FADD.FTZ R8, R48, R13 ;  /* 0x0000000d30087221 */ /* 0x000fe20000010000 */
[----:B------:R-:W1:Y:S01]  /*4590*/  MUFU.EX2 R50, R50 ;  /* 0x0000003200327308 */ /* 0x000e620000000800 */
[----:B--2---:R-:W-:Y:S01]  /*45a0*/  FADD.FTZ R10, R46, R11 ;  /* 0x0000000b2e0a7221 */ /* 0x004fe20000010000 */
[----:B------:R-:W-:Y:S02]  /*45b0*/  F2FP.BF16.F32.PACK_AB R13, R38, R35 ;  /* 0x00000023260d723e */ /* 0x000fe400000010ff */
[----:B------:R-:W-:-:S04]  /*45c0*/  F2FP.BF16.F32.PACK_AB R15, R46, R39 ;  /* 0x000000272e0f723e */ /* 0x000fc800000010ff */
[----:B------:R-:W2:Y:S01]  /*45d0*/  MUFU.EX2 R51, R51 ;  /* 0x0000003300337308 */ /* 0x000ea20000000800 */
[----:B----4-:R-:W-:Y:S01]  /*45e0*/  FADD.FTZ R11, R47, R10 ;  /* 0x0000000a2f0b7221 */ /* 0x010fe20000010000 */
[----:B------:R4:W-:Y:S06]  /*45f0*/  STSM.16.M88.4 [R18], R12 ;  /* 0x0000000c12007844 */ /* 0x0009ec0000000200 */
[----:B------:R-:W5:Y:S01]  /*4600*/  MUFU.EX2 R54, R54 ;  /* 0x0000003600367308 */ /* 0x000f620000000800 */
[C---:B-1----:R-:W-:Y:S01]  /*4610*/  FADD.FTZ R10, R50.reuse, R11 ;  /* 0x0000000b320a7221 */ /* 0x042fe20000010000 */
[----:B------:R-:W-:-:S06]  /*4620*/  F2FP.BF16.F32.PACK_AB R33, R50, R47 ;  /* 0x0000002f3221723e */ /* 0x000fcc00000010ff */
[----:B------:R-:W1:Y:S01]  /*4630*/  MUFU.EX2 R4, R4 ;  /* 0x0000000400047308 */ /* 0x000e620000000800 */
[----:B--2---:R-:W-:-:S07]  /*4640*/  FADD.FTZ R11, R51, R10 ;  /* 0x0000000a330b7221 */ /* 0x004fce0000010000 */
[----:B------:R-:W2:Y:S01]  /*4650*/  MUFU.EX2 R67, R67 ;  /* 0x0000004300437308 */ /* 0x000ea20000000800 */
[C---:B-----5:R-:W-:Y:S01]  /*4660*/  FADD.FTZ R11, R54.reuse, R11 ;  /* 0x0000000b360b7221 */ /* 0x060fe20000010000 */
[----:B------:R-:W-:-:S05]  /*4670*/  F2FP.BF16.F32.PACK_AB R35, R54, R51 ;  /* 0x000000333623723e */ /* 0x000fca00000010ff */
[----:B------:R3:W-:Y:S01]  /*4680*/  STSM.16.M88.4 [R136+0x27800], R32 ;  /* 0x0278002088007844 */ /* 0x0007e20000000200 */
[----:B------:R-:W5:Y:S01]  /*4690*/  MUFU.EX2 R70, R70 ;  /* 0x0000004600467308 */ /* 0x000f620000000800 */
[----:B-1----:R-:W-:-:S07]  /*46a0*/  FADD.FTZ R6, R4, R11 ;  /* 0x0000000b04067221 */ /* 0x002fce0000010000 */
[----:B------:R-:W1:Y:S01]  /*46b0*/  MUFU.EX2 R61, R61 ;  /* 0x0000003d003d7308 */ /* 0x000e620000000800 */
[C---:B--2---:R-:W-:Y:S01]  /*46c0*/  FADD.FTZ R11, R67.reuse, R6 ;  /* 0x00000006430b7221 */ /* 0x044fe20000010000 */
[----:B------:R-:W-:-:S06]  /*46d0*/  F2FP.BF16.F32.PACK_AB R25, R67, R4 ;  /* 0x000000044319723e */ /* 0x000fcc00000010ff */
[----:B------:R-:W2:Y:S01]  /*46e0*/  MUFU.EX2 R71, R71 ;  /* 0x0000004700477308 */ /* 0x000ea20000000800 */
[----:B-----5:R-:W-:-:S07]  /*46f0*/  FADD.FTZ R6, R70, R11 ;  /* 0x0000000b46067221 */ /* 0x020fce0000010000 */
[----:B------:R-:W5:Y:S01]  /*4700*/  MUFU.EX2 R57, R57 ;  /* 0x0000003900397308 */ /* 0x000f620000000800 */
[C---:B-1----:R-:W-:Y:S01]  /*4710*/  FADD.FTZ R21, R61.reuse, R8 ;  /* 0x000000083d157221 */ /* 0x042fe20000010000 */
[----:B------:R-:W-:Y:S01]  /*4720*/  F2FP.BF16.F32.PACK_AB R26, R61, R48 ;  /* 0x000000303d1a723e */ /* 0x000fe200000010ff */
[----:B------:R-:W-:Y:S02]  /*4730*/  VIADD R8, R88, 0xfffffffe ;  /* 0xfffffffe58087836 */ /* 0x000fe40000000000 */
[----:B------:R-:W-:-:S03]  /*4740*/  FADD.FTZ R4, R44, R21 ;  /* 0x000000152c047221 */ /* 0x000fc60000010000 */
[----:B------:R-:W1:Y:S01]  /*4750*/  MUFU.EX2 R52, R52 ;  /* 0x0000003400347308 */ /* 0x000e620000000800 */
[C---:B--2---:R-:W-:Y:S01]  /*4760*/  F2FP.BF16.F32.PACK_AB R27, R71.reuse, R70 ;  /* 0x00000046471b723e */ /* 0x044fe200000010ff */
[----:B---3--:R-:W-:-:S04]  /*4770*/  FADD.FTZ R29, R71, R6 ;  /* 0x00000006471d7221 */ /* 0x008fc80000010000 */
[----:B------:R2:W-:Y:S02]  /*4780*/  STSM.16.M88.4 [R17], R24 ;  /* 0x0000001811007844 */ /* 0x0005e40000000200 */
[----:B------:R-:W3:Y:S01]  /*4790*/  MUFU.EX2 R65, R65 ;  /* 0x0000004100417308 */ /* 0x000ee20000000800 */
[C---:B-----5:R-:W-:Y:S01]  /*47a0*/  F2FP.BF16.F32.PACK_AB R44, R57.reuse, R44 ;  /* 0x0000002c392c723e */ /* 0x060fe200000010ff */
[----:B------:R-:W-:-:S06]  /*47b0*/  FADD.FTZ R21, R57, R4 ;  /* 0x0000000439157221 */ /* 0x000fcc0000010000 */
[----:B------:R-:W5:Y:S01]  /*47c0*/  MUFU.EX2 R74, R74 ;  /* 0x0000004a004a7308 */ /* 0x000f620000000800 */
[----:B-1----:R-:W-:-:S07]  /*47d0*/  FADD.FTZ R4, R52, R21 ;  /* 0x0000001534047221 */ /* 0x002fce0000010000 */
[----:B------:R-:W1:Y:S01]  /*47e0*/  MUFU.EX2 R75, R75 ;  /* 0x0000004b004b7308 */ /* 0x000e620000000800 */
[C---:B---3--:R-:W-:Y:S01]  /*47f0*/  F2FP.BF16.F32.PACK_AB R46, R65.reuse, R52 ;  /* 0x00000034412e723e */ /* 0x048fe200000010ff */
[----:B------:R-:W-:-:S06]  /*4800*/  FADD.FTZ R21, R65, R4 ;  /* 0x0000000441157221 */ /* 0x000fcc0000010000 */
[----:B------:R-:W3:Y:S01]  /*4810*/  MUFU.EX2 R78, R78 ;  /* 0x0000004e004e7308 */ /* 0x000ee20000000800 */
[----:B-----5:R-:W-:-:S07]  /*4820*/  FADD.FTZ R6, R74, R29 ;  /* 0x0000001d4a067221 */ /* 0x020fce0000010000 */
[----:B------:R-:W5:Y:S01]  /*4830*/  MUFU.EX2 R79, R79 ;  /* 0x0000004f004f7308 */ /* 0x000f620000000800 */
[C---:B-1----:R-:W-:Y:S01]  /*4840*/  F2FP.BF16.F32.PACK_AB R45, R75.reuse, R74 ;  /* 0x0000004a4b2d723e */ /* 0x042fe200000010ff */
[----:B------:R-:W-:-:S06]  /*4850*/  FADD.FTZ R29, R75, R6 ;  /* 0x000000064b1d7221 */ /* 0x000fcc0000010000 */
[----:B------:R-:W-:Y:S01]  /*4860*/  MUFU.EX2 R56, R56 ;  /* 0x0000003800387308 */ /* 0x000fe20000000800 */
[----:B---3--:R-:W-:-:S07]  /*4870*/  FADD.FTZ R6, R78, R29 ;  /* 0x0000001d4e067221 */ /* 0x008fce0000010000 */
[----:B------:R-:W4:Y:S01]  /*4880*/  MUFU.EX2 R69, R69 ;  /* 0x0000004500457308 */ /* 0x000f220000000800 */
[C---:B-----5:R-:W-:Y:S01]  /*4890*/  F2FP.BF16.F32.PACK_AB R47, R79.reuse, R78 ;  /* 0x0000004e4f2f723e */ /* 0x060fe200000010ff */
[----:B------:R-:W-:-:S04]  /*48a0*/  FADD.FTZ R29, R79, R6 ;  /* 0x000000064f1d7221 */ /* 0x000fc80000010000 */
[----:B------:R2:W-:Y:S02]  /*48b0*/  STSM.16.M88.4 [R22+0x6000], R44 ;  /* 0x0060002c16007844 */ /* 0x0005e40000000200 */
[----:B------:R-:W1:Y:S08]  /*48c0*/  MUFU.EX2 R60, R60 ;  /* 0x0000003c003c7308 */ /* 0x000e700000000800 */
[----:B------:R-:W3:Y:S01]  /*48d0*/  MUFU.EX2 R73, R73 ;  /* 0x0000004900497308 */ /* 0x000ee20000000800 */
[----:B----4-:R-:W-:Y:S01]  /*48e0*/  F2FP.BF16.F32.PACK_AB R12, R69, R56 ;  /* 0x00000038450c723e */ /* 0x010fe200000010ff */
[----:B------:R-:W-:-:S04]  /*48f0*/  FADD.FTZ R56, R56, R21 ;  /* 0x0000001538387221 */ /* 0x000fc80000010000 */
[----:B------:R-:W-:Y:S02]  /*4900*/  FADD.FTZ R69, R69, R56 ;  /* 0x0000003845457221 */ /* 0x000fe40000010000 */
[----:B------:R-:W-:Y:S02]  /*4910*/  MUFU.EX2 R82, R82 ;  /* 0x0000005200527308 */ /* 0x000fe40000000800 */
[----:B-1----:R-:W-:-:S06]  /*4920*/  FADD.FTZ R6, R60, R69 ;  /* 0x000000453c067221 */ /* 0x002fcc0000010000 */
[----:B------:R-:W1:Y:S01]  /*4930*/  MUFU.EX2 R83, R83 ;  /* 0x0000005300537308 */ /* 0x000e620000000800 */
[C---:B---3--:R-:W-:Y:S01]  /*4940*/  F2FP.BF16.F32.PACK_AB R14, R73.reuse, R60 ;  /* 0x0000003c490e723e */ /* 0x048fe200000010ff */
[----:B------:R-:W-:-:S06]  /*4950*/  FADD.FTZ R6, R73, R6 ;  /* 0x0000000649067221 */ /* 0x000fcc0000010000 */
[----:B------:R-:W3:Y:S08]  /*4960*/  MUFU.EX2 R86, R86 ;  /* 0x0000005600567308 */ /* 0x000ef00000000800 */
[----:B------:R-:W4:Y:S01]  /*4970*/  MUFU.EX2 R11, R64 ;  /* 0x00000040000b7308 */ /* 0x000f220000000800 */
[----:B-1----:R-:W-:Y:S01]  /*4980*/  F2FP.BF16.F32.PACK_AB R13, R83, R82 ;  /* 0x00000052530d723e */ /* 0x002fe200000010ff */
[----:B------:R-:W-:-:S04]  /*4990*/  FADD.FTZ R82, R82, R29 ;  /* 0x0000001d52527221 */ /* 0x000fc80000010000 */
[----:B------:R-:W-:-:S04]  /*49a0*/  FADD.FTZ R83, R83, R82 ;  /* 0x0000005253537221 */ /* 0x000fc80000010000 */
[----:B---3--:R-:W-:Y:S01]  /*49b0*/  FADD.FTZ R4, R86, R83 ;  /* 0x0000005356047221 */ /* 0x008fe20000010000 */
[----:B----4-:R-:W-:-:S03]  /*49c0*/  F2FP.BF16.F32.PACK_AB R15, R11, R86 ;  /* 0x000000560b0f723e */ /* 0x010fc600000010ff */
[----:B------:R-:W-:Y:S02]  /*49d0*/  FADD.FTZ R4, R11, R4 ;  /* 0x000000040b047221 */ /* 0x000fe40000010000 */
[----:B------:R2:W-:Y:S01]  /*49e0*/  STSM.16.M88.4 [R18+0x6000], R12 ;  /* 0x0060000c12007844 */ /* 0x0005e20000000200 */
[----:B------:R1:W-:Y:S06]  /*49f0*/  MEMBAR.ALL.CTA ;  /* 0x0000000000007992 */ /* 0x0003ec0000008000 */
[----:B-1----:R-:W1:Y:S02]  /*4a00*/  FENCE.VIEW.ASYNC.S ;  /* 0x00000000000073c6 */ /* 0x002e640000000000 */
[----:B-1----:R-:W-:Y:S01]  /*4a10*/  NOP ;  /* 0x0000000000007918 */ /* 0x002fe20000000000 */
[----:B------:R-:W-:Y:S05]  /*4a20*/  @P2 BRA `(.L_x_8936) ;  /* 0x0000000000442947 */ /* 0x000fea0003800000 */
        /* <DEDUP_REMOVED lines=10> */
.L_x_8937:
[----:B------:R-:W-:-:S11]  /*4ad0*/  UISETP.NE.AND UP1, UPT, UR7, 0x1, UPT ;  /* 0x000000010700788c */ /* 0x000fd6000bf25270 */
[----:B------:R-:W-:Y:S02]  /*4ae0*/  @UP1 ULDC.64 UR10, c[0x0][0x9e8] ;  /* 0x00027a00000a1ab9 */ /* 0x000fe40000000a00 */
[----:B------:R-:W-:-:S04]  /*4af0*/  UIMAD.WIDE.U32 UR14, UR18, UR10, URZ ;  /* 0x0000000a120e72a5 */ /* 0x000fc8000f8e003f */
[----:B------:R-:W-:-:S12]  /*4b00*/  @UP1 USHF.R.U32.HI UR18, URZ, UR11, UR15 ;  /* 0x0000000b3f121299 */ /* 0x000fd8000801160f */
.L_x_8938:
[----:B------:R-:W-:-:S04]  /*4b10*/  UIMAD UR7, UR18, UR7, UR7 ;  /* 0x00000007120772a4 */ /* 0x000fc8000f8e0207 */
[----:B------:R-:W-:-:S04]  /*4b20*/  UISETP.LT.AND UP1, UPT, UR6, UR7, UPT ;  /* 0x000000070600728c */ /* 0x000fc8000bf21270 */
[----:B------:R-:W-:-:S12]  /*4b30*/  USEL UR6, UR6, UR7, UP1 ;  /* 0x0000000706067287 */ /* 0x000fd80008800000 */
.L_x_8936:
        /* <DEDUP_REMOVED lines=33> */
[----:B------:R-:W-:Y:S01]  /*4d50*/  IMAD.MOV.U32 R135, RZ, RZ, RZ ;  /* 0x000000ffff877224 */ /* 0x000fe200078e00ff */
[----:B------:R-:W-:Y:S01]  /*4d60*/  ULDC UR35, c[0x0][0x9dc] ;  /* 0x0002770000237ab9 */ /* 0x000fe20000000800 */
[----:B------:R-:W-:Y:S01]  /*4d70*/  ULDC UR55, c[0x0][0x288] ;  /* 0x0000a20000377ab9 */ /* 0x000fe20000000800 */
[----:B------:R-:W-:Y:S01]  /*4d80*/  ULDC UR33, c[0x0][0x988] ;  /* 0x0002620000217ab9 */ /* 0x000fe20000000800 */
[----:B------:R-:W-:-:S05]  /*4d90*/  ULDC UR54, c[0x0][0x9e0] ;  /* 0x0002780000367ab9 */ /* 0x000fca0000000800 */
.L_x_8956:
[----:B------:R-:W-:Y:S01]  /*4da0*/  UIADD3 UR57, UR36, 0x1, URZ ;  /* 0x0000000124397890 */ /* 0x000fe2000fffe03f */
[----:B------:R-:W-:-:S03]  /*4db0*/  ISETP.NE.AND P3, PT, RZ, UR45, PT ;  /* 0x0000002dff007c0c */ /* 0x000fc6000bf65270 */
[----:B------:R-:W-:-:S04]  /*4dc0*/  UISETP.NE.AND UP1, UPT, UR57, 0x2, UPT ;  /* 0x000000023900788c */ /* 0x000fc8000bf25270 */
[----:B------:R-:W-:Y:S02]  /*4dd0*/  USEL UR56, URZ, 0x1, UP1 ;  /* 0x000000013f387887 */ /* 0x000fe40008800000 */
[----:B------:R-:W-:Y:S02]  /*4de0*/  USEL UR57, UR57, URZ, UP1 ;  /* 0x0000003f39397287 */ /* 0x000fe40008800000 */
[----:B------:R-:W-:Y:S02]  /*4df0*/  ULOP3.LUT UR56, UR49, UR56, URZ, 0x3c, !UPT ;  /* 0x0000003831387292 */ /* 0x000fe4000f8e3c3f */
[----:B----4-:R-:W-:Y:S10]  /*4e00*/  @P3 BRA `(.L_x_8940) ;  /* 0x00000000002c3947 */ /* 0x010ff40003800000 */
[----:B------:R-:W-:Y:S05]  /*4e10*/  @!P0 BRA `(.L_x_8941) ;  /* 0x0000000000048947 */ /* 0x000fea0003800000 */
[----:B------:R-:W-:Y:S01]  /*4e20*/  BPT.TRAP 0x1 ;  /* 0x000000040000795c */ /* 0x000fe20000300000 */
.L_x_8941:
[----:B------:R-:W-:Y:S01]  /*4e30*/  ULEA UR6, UR57, UR39, 0x3 ;  /* 0x0000002739067291 */ /* 0x000fe2000f8e183f */
[----:B------:R-:W-:-:S05]  /*4e40*/  IMAD.U32 R10, RZ, RZ, UR56 ;  /* 0x00000038ff0a7e24 */ /* 0x000fca000f8e00ff */
[----:B------:R-:W-:-:S04]  /*4e50*/  SHF.L.U32 R10, R10, 0x1f, RZ ;  /* 0x0000001f0a0a7819 */ /* 0x000fc800000006ff */
[----:B------:R1:W3:Y:S01]  /*4e60*/  SYNCS.PHASECHK.TRANS64.TRYWAIT P2, [UR6+0x2d830], R10 ;  /* 0x02d8300aff0075a7 */ /* 0x0002e20008040146 */
[----:B------:R-:W-:Y:S05]  /*4e70*/  @!P0 BRA `(.L_x_8942) ;  /* 0x0000000000048947 */ /* 0x000fea0003800000 */
[----:B------:R-:W-:Y:S01]  /*4e80*/  BPT.TRAP 0x1 ;  /* 0x000000040000795c */ /* 0x000fe20000300000 */
.L_x_8942:
[----:B---3--:R-:W-:Y:S05]  /*4e90*/  @P2 BRA `(.L_x_8940) ;  /* 0x0000000000082947 */ /* 0x008fea0003800000 */
[----:B------:R-:W3:Y:S02]  /*4ea0*/  SYNCS.PHASECHK.TRANS64.TRYWAIT P2, [UR6+0x2d830], R10 ;  /* 0x02d8300aff0075a7 */ /* 0x000ee40008040146 */
[----:B---3--:R-:W-:Y:S05]  /*4eb0*/  @!P2 BRA `(.L_x_8943) ;  /* 0x000000cc00f8a947 */ /* 0x008fea0003800000 */
.L_x_8940:
[----:B-1-3--:R-:W-:Y:S01]  /*4ec0*/  VIADD R10, R16, 0x8 ;  /* 0x00000008100a7836 */ /* 0x00afe20000000000 */
[----:B------:R-:W-:Y:S01]  /*4ed0*/  UIMAD UR6, UR57, 0x600, UR32 ;  /* 0x00000600390678a4 */ /* 0x000fe2000f8e0220 */
        /* <DEDUP_REMOVED lines=12> */
[----:B--2---:R-:W-:-:S06]  /*4fa0*/  WARPGROUP.ARRIVE ;  /* 0x00000000000079c5 */ /* 0x004fcc0000000000 */
        /* <DEDUP_REMOVED lines=20> */
.L_x_8945:
[----:B------:R-:W-:Y:S01]  /*50f0*/  ULEA UR6, UR36, UR39, 0x3 ;  /* 0x0000002724067291 */ /* 0x000fe2000f8e183f */
[----:B------:R-:W-:-:S05]  /*5100*/  IMAD.U32 R10, RZ, RZ, UR49 ;  /* 0x00000031ff0a7e24 */ /* 0x000fca000f8e00ff */
[----:B------:R-:W-:-:S04]  /*5110*/  SHF.L.U32 R10, R10, 0x1f, RZ ;  /* 0x0000001f0a0a7819 */ /* 0x000fc800000006ff */
[----:B------:R1:W2:Y:S01]  /*5120*/  SYNCS.PHASECHK.TRANS64.TRYWAIT P2, [UR6+0x2d850], R10 ;  /* 0x02d8500aff0075a7 */ /* 0x0002a20008040146 */
[----:B------:R-:W-:Y:S05]  /*5130*/  @!P0 BRA `(.L_x_8946) ;  /* 0x0000000000048947 */ /* 0x000fea0003800000 */
[----:B------:R-:W-:Y:S01]  /*5140*/  BPT.TRAP 0x1 ;  /* 0x000000040000795c */ /* 0x000fe20000300000 */
.L_x_8946:
[----:B--2---:R-:W-:Y:S05]  /*5150*/  @P2 BRA `(.L_x_8944) ;  /* 0x0000000000082947 */ /* 0x004fea0003800000 */
[----:B------:R-:W2:Y:S02]  /*5160*/  SYNCS.PHASECHK.TRANS64.TRYWAIT P2, [UR6+0x2d850], R10 ;  /* 0x02d8500aff0075a7 */ /* 0x000ea40008040146 */
[----:B--2---:R-:W-:Y:S05]  /*5170*/  @!P2 BRA `(.L_x_8947) ;  /* 0x000000cc0060a947 */ /* 0x004fea0003800000 */
.L_x_8944:
[----:B------:R-:W-:Y:S01]  /*5180*/  UIADD3 UR6, UR39, 0x400, URZ ;  /* 0x0000040027067890 */ /* 0x000fe2000fffe03f */
[----:B------:R-:W-:Y:S01]  /*5190*/  WARPGROUP.ARRIVE ;  /* 0x00000000000079c5 */ /* 0x000fe20000000000 */
[----:B------:R-:W-:Y:S01]  /*51a0*/  ULEA UR7, UR52, UR39, 0xd ;  /* 0x0000002734077291 */ /* 0x000fe2000f8e683f */
[----:B------:R-:W3:Y:S01]  /*51b0*/  LDC R13, c[0x0][0x2e0] ;  /* 0x0000b800ff0d7b82 */ /* 0x000ee20000000800 */
[----:B------:R-:W-:Y:S01]  /*51c0*/  USHF.R.U32.HI UR6, URZ, 0x4, UR6 ;  /* 0x000000043f067899 */ /* 0x000fe20008011606 */
[----:B------:R-:W-:Y:S01]  /*51d0*/  IMAD.SHL.U32 R20, R8, 0x80, RZ ;  /* 0x0000008008147824 */ /* 0x000fe200078e00ff */
[----:B------:R-:W-:Y:S01]  /*51e0*/  UIADD3 UR7, UR7, 0x21800, URZ ;  /* 0x0002180007077890 */ /* 0x000fe2000fffe03f */
[----:B--2---:R-:W-:Y:S01]  /*51f0*/  IMAD.U32 R11, RZ, RZ, UR57 ;  /* 0x00000039ff0b7e24 */ /* 0x004fe2000f8e00ff */
[----:B------:R-:W-:Y:S01]  /*5200*/  ULOP3.LUT UR6, UR6, 0x3fff, URZ, 0xc0, !UPT ;  /* 0x00003fff06067892 */ /* 0x000fe2000f8ec03f */
[----:B-1----:R-:W-:Y:S01]  /*5210*/  VIADD R10, R16, 0x9 ;  /* 0x00000009100a7836 */ /* 0x002fe20000000000 */
[----:B------:R-:W-:Y:S01]  /*5220*/  USHF.R.U32.HI UR7, URZ, 0x4, UR7 ;  /* 0x000000043f077899 */ /* 0x000fe20008011607 */
[----:B------:R-:W-:Y:S01]  /*5230*/  IADD3 R12, -R20, 0x1, RZ ;  /* 0x00000001140c7810 */ /* 0x000fe20007ffe1ff */
[----:B------:R-:W-:Y:S01]  /*5240*/  ULOP3.LUT UR10, UR6, 0x2000000, URZ, 0xfc, !UPT ;  /* 0x02000000060a7892 */ /* 0x000fe2000f8efc3f */
[----:B------:R-:W-:Y:S01]  /*5250*/  ISETP.GE.U32.AND P2, PT, R2, 0x180, PT ;  /* 0x000001800200780c */ /* 0x000fe20003f46070 */
[----:B------:R-:W-:Y:S01]  /*5260*/  ULOP3.LUT UR6, UR7, 0x3fff, URZ, 0xc0, !UPT ;  /* 0x00003fff07067892 */ /* 0x000fe2000f8ec03f */
[----:B------:R-:W-:Y:S01]  /*5270*/  @!P1 LEA R11, R11, UR39, 0x3 ;  /* 0x000000270b0b9c11 */ /* 0x000fe2000f8e18ff */
[----:B------:R-:W-:-:S02]  /*5280*/  UIMAD UR7, UR36, 0x600, UR10 ;  /* 0x00000600240778a4 */ /* 0x000fc4000f8e020a */
[----:B------:R-:W-:Y:S01]  /*5290*/  ULOP3.LUT UR6, UR6, 0x10000, URZ, 0xfc, !UPT ;  /* 0x0001000006067892 */ /* 0x000fe2000f8efc3f */
[----:B------:R-:W-:Y:S01]  /*52a0*/  UMOV UR31, 0x80000020 ;  /* 0x80000020001f7882 */ /* 0x000fe20000000000 */
[----:B------:R-:W-:Y:S01]  /*52b0*/  UMOV UR29, 0x40000040 ;  /* 0x40000040001d7882 */ /* 0x000fe20000000000 */
[----:B------:R-:W-:Y:S02]  /*52c0*/  @!P1 VIADD R11, R11, 0x2d840 ;  /* 0x0002d8400b0b9836 */ /* 0x000fe40000000000 */
[----:B------:R-:W-:Y:S02]  /*52d0*/  UMOV UR30, UR7 ;  /* 0x00000007001e7c82 */ /* 0x000fe40008000000 */
[----:B------:R-:W-:Y:S02]  /*52e0*/  UMOV UR28, UR6 ;  /* 0x00000006001c7c82 */ /* 0x000fe40008000000 */
[----:B------:R-:W-:Y:S01]  /*52f0*/  HGMMA.64x96x16.F32.BF16 R88, gdesc[UR28].tnspB, R88, gsb0 ;  /* 0x416000001c5879f0 */ /* 0x000fe20008001858 */
[----:B------:R-:W-:Y:S01]  /*5300*/  UIADD3 UR30, UR7, 0x40, URZ ;  /* 0x00000040071e7890 */ /* 0x000fe2000fffe03f */
[----:B---3--:R-:W-:Y:S01]  /*5310*/  IMAD R13, R13, UR47, R12 ;  /* 0x0000002f0d0d7c24 */ /* 0x008fe2000f8e020c */
[----:B------:R-:W-:Y:S01]  /*5320*/  UIADD3 UR28, UR6, 0x2, URZ ;  /* 0x00000002061c7890 */ /* 0x000fe2000fffe03f */
[----:B------:R-:W-:Y:S01]  /*5330*/  SEL R12, R10, 0x9, !P2 ;  /* 0x000000090a0c7807 */ /* 0x000fe20005000000 */
[----:B------:R-:W-:Y:S01]  /*5340*/  UMOV UR31, 0x80000020 ;  /* 0x80000020001f7882 */ /* 0x000fe20000000000 */
[----:B------:R-:W-:Y:S01]  /*5350*/  UMOV UR29, 0x40000040 ;  /* 0x40000040001d7882 */ /* 0x000fe20000000000 */
[----:B------:R-:W-:Y:S01]  /*5360*/  PLOP3.LUT P2, PT, PT, PT, UP0, 0x40, 0x0 ;  /* 0x000000000000781c */ /* 0x000fe20003f4e808 */
[----:B------:R-:W-:Y:S01]  /*5370*/  VIADD R10, R13, -UR55 ;  /* 0x800000370d0a7c36 */ /* 0x000fe20008000000 */
[----:B------:R-:W-:-:S03]  /*5380*/  @!P1 PRMT R11, RZ, 0x654, R11 ;  /* 0x00000654ff0b9816 */ /* 0x000fc6000000000b */
[----:B------:R-:W-:-:S04]  /*5390*/  IMAD R10, R19, -0x2, R10 ;  /* 0xfffffffe130a7824 */ /* 0x000fc800078e020a */
[----:B------:R-:W-:Y:S01]  /*53a0*/  VIADD R15, R10, UR54 ;  /* 0x000000360a0f7c36 */ /* 0x000fe20008000000 */
        /* <DEDUP_REMOVED lines=42> */
[----:B------:R-:W-:-:S06]  /*5650*/  ULOP3.LUT UR6, URZ, UR35, URZ, 0x33, !UPT ;  /* 0x000000233f067292 */ /* 0x000fcc000f8e333f */
[----:B------:R-:W-:-:S04]  /*5660*/  VIADD R14, R10, UR6 ;  /* 0x000000060a0e7c36 */ /* 0x000fc80008000000 */
[----:B------:R-:W-:Y:S01]  /*5670*/  IMAD.IADD R10, R0, 0x1, R14 ;  /* 0x00000001000a7824 */ /* 0x000fe200078e020e */
[----:B------:R-:W-:Y:S02]  /*5680*/  WARPGROUP.DEPBAR.LE gsb0, 0x0 ;  /* 0x00008000000079c5 */ /* 0x000fe40000010000 */
[----:B------:R-:W-:-:S06]  /*5690*/  WARPGROUP.ARRIVE ;  /* 0x00000000000079c5 */ /* 0x000fcc0000000000 */
[----:B------:R-:W-:Y:S03]  /*56a0*/  HGMMA.64x96x16.F32.BF16 R88, gdesc[UR28].tnspB, R88, gsb0 ;  /* 0x416000001c5879f0 */ /* 0x000fe60008001858 */
[----:B------:R-:W-:Y:S02]  /*56b0*/  WARPGROUP.DEPBAR.LE gsb0, 0x0 ;  /* 0x00008000000079c5 */ /* 0x000fe40000010000 */
[----:B------:R1:W-:Y:S06]  /*56c0*/  BAR.ARV R12, 0x100 ;  /* 0x0004000c0000751d */ /* 0x0003ec0000002000 */
[----:B------:R2:W-:Y:S02]  /*56d0*/  @!P1 SYNCS.ARRIVE.TRANS64.RED.A1T0 RZ, [R11+URZ], RZ ;  /* 0x000000ff0bff99a7 */ /* 0x0005e4000810043f */
[----:B--2---:R-:W-:Y:S01]  /*56e0*/  IMAD.IADD R11, R0, 0x1, R15 ;  /* 0x00000001000b7824 */ /* 0x004fe200078e020f */
[----:B-1----:R-:W-:Y:S06]  /*56f0*/  @P2 BRA `(.L_x_8948) ;  /* 0x00000000005c2947 */ /* 0x002fec0003800000 */
        /* <DEDUP_REMOVED lines=11> */
.L_x_8950:
[----:B------:R-:W-:-:S05]  /*57b0*/  IMAD.U32 R142, RZ, RZ, UR34 ;  /* 0x00000022ff8e7e24 */ /* 0x000fca000f8e00ff */
[----:B------:R-:W-:-:S13]  /*57c0*/  ISETP.NE.AND P2, PT, R142, 0x1, PT ;  /* 0x000000018e00780c */ /* 0x000fda0003f45270 */
[----:B------:R-:W1:Y:S01]  /*57d0*/  @P2 LDC.64 R12, c[0x0][0x9e8] ;  /* 0x00027a00ff0c2b82 */ /* 0x000e620000000a00 */
[----:B------:R-:W-:-:S04]  /*57e0*/  @P2 IMAD.IADD R139, R0, 0x1, R5 ;  /* 0x00000001008b2824 */ /* 0x000fc800078e0205 */
[----:B-1----:R-:W-:-:S04]  /*57f0*/  @P2 IMAD.HI.U32 R12, R139, R12, RZ ;  /* 0x0000000c8b0c2227 */ /* 0x002fc800078e00ff */
[----:B------:R-:W-:Y:S01]  /*5800*/  IMAD.MOV.U32 R139, RZ, RZ, R21 ;  /* 0x000000ffff8b7224 */ /* 0x000fe200078e0015 */
[----:B------:R-:W-:-:S07]  /*5810*/  @P2 SHF.R.U32.HI R139, RZ, R13, R12 ;  /* 0x0000000dff8b2219 */ /* 0x000fce000001160c */
.L_x_8951:
[----:B------:R-:W-:Y:S05]  /*5820*/  BSYNC B0 ;  /* 0x0000000000007941 */ /* 0x000fea0003800000 */
.L_x_8949:
[----:B------:R-:W-:-:S04]  /*5830*/  IMAD R12, R139, R142, -R20 ;  /* 0x0000008e8b0c7224 */ /* 0x000fc800078e0a14 */
[----:B------:R-:W-:-:S05]  /*5840*/  IMAD R12, R19, -0x2, R12 ;  /* 0xfffffffe130c7824 */ /* 0x000fca00078e020c */
[----:B------:R-:W-:Y:S02]  /*5850*/  VIADDMNMX R11, R12, R142, R11, PT ;  /* 0x0000008e0c0b7246 */ /* 0x000fe4000380010b */
[----:B------:R-:W-:-:S07]  /*5860*/  VIMNMX R10, R10, R12, !PT ;  /* 0x0000000c0a0a7248 */ /* 0x000fce0007fe0100 */
.L_x_8948:
[----:B------:R-:W-:Y:S01]  /*5870*/  ISETP.GT.AND P2, PT, R8, -0x1, PT ;  /* 0xffffffff0800780c */ /* 0x000fe20003f44270 */
[C---:B------:R-:W-:Y:S02]  /*5880*/  IMAD.IADD R15, R3.reuse, 0x1, R15 ;  /* 0x00000001030f7824 */ /* 0x040fe400078e020f */
[----:B------:R-:W-:Y:S01]  /*5890*/  IMAD.IADD R14, R3, 0x1, R14 ;  /* 0x00000001030e7824 */ /* 0x000fe200078e020e */
        /* <DEDUP_REMOVED lines=110> */
.L_x_8954:
[----:B------:R-:W-:-:S05]  /*5f80*/  IMAD.U32 R12, RZ, RZ, UR34 ;  /* 0x00000022ff0c7e24 */ /* 0x000fca000f8e00ff */
[----:B------:R-:W-:-:S13]  /*5f90*/  ISETP.NE.AND P3, PT, R12, 0x1, PT ;  /* 0x000000010c00780c */ /* 0x000fda0003f65270 */
[----:B------:R-:W1:Y:S02]  /*5fa0*/  @P3 LDC.64 R10, c[0x0][0x9e8] ;  /* 0x00027a00ff0a3b82 */ /* 0x000e640000000a00 */
[----:B-1----:R-:W-:-:S05]  /*5fb0*/  @P3 IMAD.HI.U32 R10, R13, R10, RZ ;  /* 0x0000000a0d0a3227 */ /* 0x002fca00078e00ff */
[----:B------:R-:W-:-:S07]  /*5fc0*/  @P3 SHF.R.U32.HI R13, RZ, R11, R10 ;  /* 0x0000000bff0d3219 */ /* 0x000fce000001160a */
.L_x_8955:
[----:B------:R-:W-:Y:S05]  /*5fd0*/  BSYNC B0 ;  /* 0x0000000000007941 */ /* 0x000fea0003800000 */
.L_x_8953:
[----:B------:R-:W-:-:S04]  /*5fe0*/  IMAD R20, R13, R12, -R20 ;  /* 0x0000000c0d147224 */ /* 0x000fc800078e0a14 */
[----:B------:R-:W-:-:S05]  /*5ff0*/  IMAD R20, R19, -0x2, R20 ;  /* 0xfffffffe13147824 */ /* 0x000fca00078e0214 */
[----:B------:R-:W-:Y:S02]  /*6000*/  VIADDMNMX R15, R20, R12, R15, PT ;  /* 0x0000000c140f7246 */ /* 0x000fe4000380010f */
[----:B------:R-:W-:-:S07]  /*6010*/  VIMNMX R14, R14, R20, !PT ;  /* 0x000000140e0e7248 */ /* 0x000fce0007fe0100 */
.L_x_8952:
[----:B------:R-:W-:Y:S01]  /*6020*/  FMNMX.FTZ R10, R24, R7, !PT ;  /* 0x00000007180a7209 */ /* 0x000fe20007810000 */
[----:B------:R-:W-:Y:S01]  /*6030*/  UMOV UR49, UR56 ;  /* 0x0000003800317c82 */ /* 0x000fe20008000000 */
        /* <DEDUP_REMOVED lines=18> */
[----:B------:R-:W-:Y:S02]  /*6160*/  ISETP.GT.AND P5, PT, R14, RZ, P2 ;  /* 0x000000ff0e00720c */ /* 0x000fe400017a4270 */
        /* <DEDUP_REMOVED lines=45> */
[----:B------:R-:W1:Y:S01]  /*6440*/  SHFL.BFLY PT, R10, R11, 0x2, 0x1f ;  /* 0x0c401f000b0a7f89 */ /* 0x000e6200000e0000 */
[----:B------:R-:W-:-:S02]  /*6450*/  FSEL R46, R46, -INF , !P4 ;  /* 0xff8000002e2e7808 */ /* 0x000fc40006000000 */
[C---:B------:R-:W-:Y:S02]  /*6460*/  ISETP.GT.AND P4, PT, R14.reuse, 0x30, P2 ;  /* 0x000000300e00780c */ /* 0x040fe40001784270 */
[----:B------:R-:W-:Y:S02]  /*6470*/  ISETP.LT.OR P5, PT, R15, 0x2a, P3 ;  /* 0x0000002a0f00780c */ /* 0x000fe40001fa1670 */
[C---:B------:R-:W-:Y:S02]  /*6480*/  ISETP.GT.AND P3, PT, R14.reuse, 0x31, P2 ;  /* 0x000000310e00780c */ /* 0x040fe40001764270 */
[----:B------:R-:W-:Y:S02]  /*6490*/  FSEL R47, R47, -INF , !P5 ;  /* 0xff8000002f2f7808 */ /* 0x000fe40006800000 */
[----:B------:R-:W-:Y:S02]  /*64a0*/  ISETP.LT.OR P4, PT, R15, 0x31, P4 ;  /* 0x000000310f00780c */ /* 0x000fe40002781670 */
[----:B------:R-:W-:-:S02]  /*64b0*/  ISETP.GT.AND P5, PT, R14, 0x38, P2 ;  /* 0x000000380e00780c */ /* 0x000fc400017a4270 */
[----:B------:R-:W-:Y:S02]  /*64c0*/  ISETP.LT.OR P3, PT, R15, 0x32, P3 ;  /* 0x000000320f00780c */ /* 0x000fe40001f61670 */
[----:B------:R-:W-:Y:S02]  /*64d0*/  FSEL R50, R50, -INF , !P4 ;  /* 0xff80000032327808 */ /* 0x000fe40006000000 */
[----:B------:R-:W-:Y:S02]  /*64e0*/  ISETP.GT.AND P4, PT, R14, 0x39, P2 ;  /* 0x000000390e00780c */ /* 0x000fe40001784270 */
[----:B------:R-:W-:Y:S02]  /*64f0*/  FSEL R51, R51, -INF , !P3 ;  /* 0xff80000033337808 */ /* 0x000fe40005800000 */
[----:B------:R-:W-:Y:S02]  /*6500*/  ISETP.LT.OR P5, PT, R15, 0x39, P5 ;  /* 0x000000390f00780c */ /* 0x000fe40002fa1670 */
[----:B-1----:R-:W-:-:S02]  /*6510*/  FMNMX.FTZ R12, R11, R10, !PT ;  /* 0x0000000a0b0c7209 */ /* 0x002fc40007810000 */
[----:B------:R-:W-:Y:S02]  /*6520*/  ISETP.GT.AND P3, PT, R14, 0x40, P2 ;  /* 0x000000400e00780c */ /* 0x000fe40001764270 */
[----:B------:R-:W-:Y:S01]  /*6530*/  ISETP.LT.OR P4, PT, R15, 0x3a, P4 ;  /* 0x0000003a0f00780c */ /* 0x000fe20002781670 */
[----:B------:R-:W1:Y:S01]  /*6540*/  SHFL.BFLY PT, R13, R12, 0x1, 0x1f ;  /* 0x0c201f000c0d7f89 */ /* 0x000e6200000e0000 */
[----:B------:R-:W-:Y:S02]  /*6550*/  FSEL R54, R54, -INF , !P5 ;  /* 0xff80000036367808 */ /* 0x000fe40006800000 */
[----:B------:R-:W-:Y:S02]  /*6560*/  ISETP.GT.AND P5, PT, R14, 0x41, P2 ;  /* 0x000000410e00780c */ /* 0x000fe400017a4270 */
[----:B------:R-:W-:Y:S02]  /*6570*/  FSEL R55, R55, -INF , !P4 ;  /* 0xff80000037377808 */ /* 0x000fe40006000000 */
[----:B------:R-:W-:-:S02]  /*6580*/  ISETP.LT.OR P3, PT, R15, 0x41, P3 ;  /* 0x000000410f00780c */ /* 0x000fc40001f61670 */
[----:B------:R-:W-:Y:S02]  /*6590*/  ISETP.GT.AND P4, PT, R14, 0x48, P2 ;  /* 0x000000480e00780c */ /* 0x000fe40001784270 */
[----:B------:R-:W-:Y:S02]  /*65a0*/  ISETP.LT.OR P5, PT, R15, 0x42, P5 ;  /* 0x000000420f00780c */ /* 0x000fe40002fa1670 */
[----:B------:R-:W-:Y:S02]  /*65b0*/  FSEL R58, R58, -INF , !P3 ;  /* 0xff8000003a3a7808 */ /* 0x000fe40005800000 */
[----:B------:R-:W-:Y:S02]  /*65c0*/  ISETP.GT.AND P3, PT, R14, 0x49, P2 ;  /* 0x000000490e00780c */ /* 0x000fe40001764270 */
[----:B------:R-:W-:Y:S02]  /*65d0*/  FSEL R59, R59, -INF , !P5 ;  /* 0xff8000003b3b7808 */ /* 0x000fe40006800000 */
[----:B------:R-:W-:-:S02]  /*65e0*/  ISETP.LT.OR P4, PT, R15, 0x49, P4 ;  /* 0x000000490f00780c */ /* 0x000fc40002781670 */
[----:B------:R-:W-:Y:S02]  /*65f0*/  ISETP.GT.AND P5, PT, R14, 0x50, P2 ;  /* 0x000000500e00780c */ /* 0x000fe400017a4270 */
[----:B------:R-:W-:Y:S02]  /*6600*/  ISETP.LT.OR P3, PT, R15, 0x4a, P3 ;  /* 0x0000004a0f00780c */ /* 0x000fe40001f61670 */
[----:B-1----:R-:W-:Y:S02]  /*6610*/  FMNMX.FTZ R10, R12, R13, !PT ;  /* 0x0000000d0c0a7209 */ /* 0x002fe40007810000 */
[----:B------:R-:W-:Y:S02]  /*6620*/  FSEL R62, R62, -INF , !P4 ;  /* 0xff8000003e3e7808 */ /* 0x000fe40006000000 */
[C---:B------:R-:W-:Y:S01]  /*6630*/  FSETP.NEU.FTZ.AND P6, PT, R10.reuse, -INF , PT ;  /* 0xff8000000a00780b */ /* 0x040fe20003fdd000 */
[----:B------:R-:W-:Y:S01]  /*6640*/  FMUL.FTZ R13, R10, UR33 ;  /* 0x000000210a0d7c20 */ /* 0x000fe20008410000 */
[----:B------:R-:W-:-:S02]  /*6650*/  ISETP.GT.AND P4, PT, R14, 0x51, P2 ;  /* 0x000000510e00780c */ /* 0x000fc40001784270 */
[----:B------:R-:W-:Y:S02]  /*6660*/  FSEL R63, R63, -INF , !P3 ;  /* 0xff8000003f3f7808 */ /* 0x000fe40005800000 */
[----:B------:R-:W-:Y:S02]  /*6670*/  FSEL R11, R13, RZ, P6 ;  /* 0x000000ff0d0b7208 */ /* 0x000fe40003000000 */
[----:B------:R-:W-:Y:S02]  /*6680*/  ISETP.LT.OR P5, PT, R15, 0x51, P5 ;  /* 0x000000510f00780c */ /* 0x000fe40002fa1670 */
[----:B------:R-:W-:Y:S01]  /*6690*/  ISETP.GT.AND P3, PT, R14, 0x58, P2 ;  /* 0x000000580e00780c */ /* 0x000fe20001764270 */
        /* <DEDUP_REMOVED lines=15> */
[----:B------:R1:W-:Y:S01]  /*6790*/  MUFU.EX2 R28, R36 ;  /* 0x00000024001c7308 */ /* 0x0003e20000000800 */
[----:B------:R-:W-:Y:S01]  /*67a0*/  ISETP.LT.OR P4, PT, R15, 0x52, P4 ;  /* 0x000000520f00780c */ /* 0x000fe20002781670 */
[--C-:B------:R-:W-:Y:S01]  /*67b0*/  FFMA.FTZ R56, R56, UR33, -R11.reuse ;  /* 0x0000002138387c23 */ /* 0x100fe2000801080b */
[----:B------:R-:W-:Y:S01]  /*67c0*/  FMNMX.FTZ R32, R34, R33, !PT ;  /* 0x0000002122207209 */ /* 0x000fe20007810000 */
[--C-:B------:R-:W-:Y:S01]  /*67d0*/  FFMA.FTZ R33, R37, UR33, -R11.reuse ;  /* 0x0000002125217c23 */ /* 0x100fe2000801080b */
[----:B------:R-:W-:Y:S01]  /*67e0*/  FSEL R66, R66, -INF , !P5 ;  /* 0xff80000042427808 */ /* 0x000fe20006800000 */
[--C-:B------:R-:W-:Y:S01]  /*67f0*/  FFMA.FTZ R60, R60, UR33, -R11.reuse ;  /* 0x000000213c3c7c23 */ /* 0x100fe2000801080b */
[----:B------:R-:W-:Y:S01]  /*6800*/  FMNMX.FTZ R37, R35, R32, !PT ;  /* 0x0000002023257209 */ /* 0x000fe20007810000 */
[----:B------:R-:W-:Y:S01]  /*6810*/  FFMA.FTZ R85, R85, UR33, -R11 ;  /* 0x0000002155557c23 */ /* 0x000fe2000801080b */
[----:B------:R-:W-:Y:S01]  /*6820*/  ISETP.GT.AND P5, PT, R14, 0x59, P2 ;  /* 0x000000590e00780c */ /* 0x000fe200017a4270 */
[----:B------:R-:W-:Y:S01]  /*6830*/  MUFU.EX2 R13, R13 ;  /* 0x0000000d000d7308 */ /* 0x000fe20000000800 */
[----:B------:R-:W-:-:S02]  /*6840*/  FMNMX.FTZ R32, R38, R37, !PT ;  /* 0x0000002526207209 */ /* 0x000fc40007810000 */
[----:B------:R-:W-:Y:S02]  /*6850*/  FSEL R67, R67, -INF , !P4 ;  /* 0xff80000043437808 */ /* 0x000fe40006000000 */
[----:B------:R-:W-:Y:S02]  /*6860*/  FMNMX.FTZ R37, R39, R32, !PT ;  /* 0x0000002027257209 */ /* 0x000fe40007810000 */
[----:B------:R-:W-:Y:S01]  /*6870*/  ISETP.LT.OR P3, PT, R15, 0x59, P3 ;  /* 0x000000590f00780c */ /* 0x000fe20001f61670 */
[----:B------:R2:W-:Y:S01]  /*6880*/  MUFU.EX2 R32, R40 ;  /* 0x0000002800207308 */ /* 0x0005e20000000800 */
[----:B-1----:R-:W-:Y:S01]  /*6890*/  FMNMX.FTZ R36, R42, R37, !PT ;  /* 0x000000252a247209 */ /* 0x002fe20007810000 */
[----:B------:R-:W-:Y:S01]  /*68a0*/  FFMA.FTZ R37, R41, UR33, -R11 ;  /* 0x0000002129257c23 */ /* 0x000fe2000801080b */
[----:B------:R-:W-:Y:S02]  /*68b0*/  ISETP.GT.AND P4, PT, R14, 0x60, P2 ;  /* 0x000000600e00780c */ /* 0x000fe40001784270 */
[----:B------:R-:W-:-:S02]  /*68c0*/  FMNMX.FTZ R41, R43, R36, !PT ;  /* 0x000000242b297209 */ /* 0x000fc40007810000 */
[----:B------:R-:W-:Y:S01]  /*68d0*/  ISETP.LT.OR P5, PT, R15, 0x5a, P5 ;  /* 0x0000005a0f00780c */ /* 0x000fe20002fa1670 */
[----:B------:R-:W-:Y:S01]  /*68e0*/  MUFU.EX2 R12, R12 ;  /* 0x0000000c000c7308 */ /* 0x000fe20000000800 */
[----:B------:R-:W-:Y:S02]  /*68f0*/  FMNMX.FTZ R36, R46, R41, !PT ;  /* 0x000000292e247209 */ /* 0x000fe40007810000 */
[----:B------:R-:W-:Y:S02]  /*6900*/  FSEL R70, R70, -INF , !P3 ;  /* 0xff80000046467808 */ /* 0x000fe40005800000 */
[----:B------:R-:W-:Y:S02]  /*6910*/  FMNMX.FTZ R41, R47, R36, !PT ;  /* 0x000000242f297209 */ /* 0x000fe40007810000 */
[----:B------:R-:W-:Y:S01]  /*6920*/  ISETP.GT.AND P3, PT, R14, 0x61, P2 ;  /* 0x000000610e00780c */ /* 0x000fe20001764270 */
[----:B------:R1:W-:Y:S01]  /*6930*/  MUFU.EX2 R36, R44 ;  /* 0x0000002c00247308 */ /* 0x0003e20000000800 */
[----:B--2---:R-:W-:Y:S01]  /*6940*/  FMNMX.FTZ R40, R50, R41, !PT ;  /* 0x0000002932287209 */ /* 0x004fe20007810000 */
[----:B------:R-:W-:Y:S01]  /*6950*/  FFMA.FTZ R41, R45, UR33, -R11 ;  /* 0x000000212d297c23 */ /* 0x000fe2000801080b */
[----:B------:R-:W-:-:S02]  /*6960*/  FSEL R71, R71, -INF , !P5 ;  /* 0xff80000047477808 */ /* 0x000fc40006800000 */
[----:B------:R-:W-:Y:S02]  /*6970*/  FMNMX.FTZ R45, R51, R40, !PT ;  /* 0x00000028332d7209 */ /* 0x000fe40007810000 */
[----:B------:R-:W-:Y:S01]  /*6980*/  ISETP.LT.OR P4, PT, R15, 0x61, P4 ;  /* 0x000000610f00780c */ /* 0x000fe20002781670 */
[----:B------:R-:W-:Y:S01]  /*6990*/  MUFU.EX2 R20, R20 ;  /* 0x0000001400147308 */ /* 0x000fe20000000800 */
[----:B------:R-:W-:Y:S02]  /*69a0*/  FMNMX.FTZ R40, R54, R45, !PT ;  /* 0x0000002d36287209 */ /* 0x000fe40007810000 */
[----:B------:R-:W-:Y:S02]  /*69b0*/  ISETP.GT.AND P5, PT, R14, 0x68, P2 ;  /* 0x000000680e00780c */ /* 0x000fe400017a4270 */
[----:B------:R-:W-:Y:S02]  /*69c0*/  FMNMX.FTZ R45, R55, R40, !PT ;  /* 0x00000028372d7209 */ /* 0x000fe40007810000 */
[----:B------:R-:W-:Y:S01]  /*69d0*/  ISETP.LT.OR P3, PT, R15, 0x62, P3 ;  /* 0x000000620f00780c */ /* 0x000fe20001f61670 */
[----:B------:R2:W-:Y:S01]  /*69e0*/  MUFU.EX2 R40, R48 ;  /* 0x0000003000287308 */ /* 0x0005e20000000800 */
[----:B-1----:R-:W-:Y:S01]  /*69f0*/  FMNMX.FTZ R44, R58, R45, !PT ;  /* 0x0000002d3a2c7209 */ /* 0x002fe20007810000 */
[----:B------:R-:W-:Y:S01]  /*6a00*/  FFMA.FTZ R45, R49, UR33, -R11 ;  /* 0x00000021312d7c23 */ /* 0x000fe2000801080b */
[----:B------:R-:W-:-:S02]  /*6a10*/  FSEL R74, R74, -INF , !P4 ;  /* 0xff8000004a4a7808 */ /* 0x000fc40006000000 */
[----:B------:R-:W-:Y:S02]  /*6a20*/  FMNMX.FTZ R49, R59, R44, !PT ;  /* 0x0000002c3b317209 */ /* 0x000fe40007810000 */
[----:B------:R-:W-:Y:S01]  /*6a30*/  ISETP.GT.AND P4, PT, R14, 0x69, P2 ;  /* 0x000000690e00780c */ /* 0x000fe20001784270 */
[----:B------:R-:W-:Y:S01]  /*6a40*/  MUFU.EX2 R25, R25 ;  /* 0x0000001900197308 */ /* 0x000fe20000000800 */
[----:B------:R-:W-:Y:S02]  /*6a50*/  FMNMX.FTZ R44, R62, R49, !PT ;  /* 0x000000313e2c7209 */ /* 0x000fe40007810000 */
[----:B------:R-:W-:Y:S02]  /*6a60*/  FSEL R75, R75, -INF , !P3 ;  /* 0xff8000004b4b7808 */ /* 0x000fe40005800000 */
[----:B------:R-:W-:Y:S02]  /*6a70*/  FMNMX.FTZ R49, R63, R44, !PT ;  /* 0x0000002c3f317209 */ /* 0x000fe40007810000 */
[----:B------:R-:W-:Y:S01]  /*6a80*/  ISETP.LT.OR P5, PT, R15, 0x69, P5 ;  /* 0x000000690f00780c */ /* 0x000fe20002fa1670 */
[----:B------:R1:W-:Y:S01]  /*6a90*/  MUFU.EX2 R44, R52 ;  /* 0x00000034002c7308 */ /* 0x0003e20000000800 */
[----:B--2---:R-:W-:Y:S01]  /*6aa0*/  FMNMX.FTZ R48, R66, R49, !PT ;  /* 0x0000003142307209 */ /* 0x004fe20007810000 */
[----:B------:R-:W-:Y:S01]  /*6ab0*/  FFMA.FTZ R49, R53, UR33, -R11 ;  /* 0x0000002135317c23 */ /* 0x000fe2000801080b */
[----:B------:R-:W-:-:S02]  /*6ac0*/  ISETP.GT.AND P3, PT, R14, 0x70, P2 ;  /* 0x000000700e00780c */ /* 0x000fc40001764270 */
[----:B------:R-:W-:Y:S02]  /*6ad0*/  FMNMX.FTZ R53, R67, R48, !PT ;  /* 0x0000003043357209 */ /* 0x000fe40007810000 */
[----:B------:R-:W-:Y:S01]  /*6ae0*/  ISETP.LT.OR P4, PT, R15, 0x6a, P4 ;  /* 0x0000006a0f00780c */ /* 0x000fe20002781670 */
[----:B------:R-:W-:Y:S01]  /*6af0*/  MUFU.EX2 R24, R24 ;  /* 0x0000001800187308 */ /* 0x000fe20000000800 */
[----:B------:R-:W-:Y:S02]  /*6b00*/  FMNMX.FTZ R48, R70, R53, !PT ;  /* 0x0000003546307209 */ /* 0x000fe40007810000 */
[----:B------:R-:W-:Y:S02]  /*6b10*/  FSEL R139, R78, -INF , !P5 ;  /* 0xff8000004e8b7808 */ /* 0x000fe40006800000 */
[----:B------:R-:W-:Y:S02]  /*6b20*/  FMNMX.FTZ R53, R71, R48, !PT ;  /* 0x0000003047357209 */ /* 0x000fe40007810000 */
[----:B------:R-:W-:Y:S01]  /*6b30*/  ISETP.GT.AND P5, PT, R14, 0x71, P2 ;  /* 0x000000710e00780c */ /* 0x000fe200017a4270 */
[----:B------:R2:W-:Y:S01]  /*6b40*/  MUFU.EX2 R48, R56 ;  /* 0x0000003800307308 */ /* 0x0005e20000000800 */
[----:B-1----:R-:W-:Y:S01]  /*6b50*/  FMNMX.FTZ R52, R74, R53, !PT ;  /* 0x000000354a347209 */ /* 0x002fe20007810000 */
[----:B------:R-:W-:Y:S01]  /*6b60*/  FFMA.FTZ R53, R57, UR33, -R11 ;  /* 0x0000002139357c23 */ /* 0x000fe2000801080b */
[----:B------:R-:W-:-:S02]  /*6b70*/  FSEL R79, R79, -INF , !P4 ;  /* 0xff8000004f4f7808 */ /* 0x000fc40006000000 */
[----:B------:R-:W-:Y:S02]  /*6b80*/  FMNMX.FTZ R52, R75, R52, !PT ;  /* 0x000000344b347209 */ /* 0x000fe40007810000 */
[----:B------:R-:W-:Y:S01]  /*6b90*/  ISETP.LT.OR P3, PT, R15, 0x71, P3 ;  /* 0x000000710f00780c */ /* 0x000fe20001f61670 */
[----:B------:R-:W-:Y:S01]  /*6ba0*/  MUFU.EX2 R29, R29 ;  /* 0x0000001d001d7308 */ /* 0x000fe20000000800 */
[----:B------:R-:W-:Y:S01]  /*6bb0*/  FMNMX.FTZ R52, R139, R52, !PT ;  /* 0x000000348b347209 */ /* 0x000fe20007810000 */
[--C-:B--2---:R-:W-:Y:S01]  /*6bc0*/  FFMA.FTZ R56, R64, UR33, -R11.reuse ;  /* 0x0000002140387c23 */ /* 0x104fe2000801080b */
[----:B------:R-:W-:Y:S01]  /*6bd0*/  ISETP.GT.AND P4, PT, R14, 0x78, P2 ;  /* 0x000000780e00780c */ /* 0x000fe20001784270 */
[--C-:B------:R-:W-:Y:S01]  /*6be0*/  FFMA.FTZ R64, R72, UR33, -R11.reuse ;  /* 0x0000002148407c23 */ /* 0x100fe2000801080b */
[----:B------:R-:W-:Y:S01]  /*6bf0*/  ISETP.LT.OR P5, PT, R15, 0x72, P5 ;  /* 0x000000720f00780c */ /* 0x000fe20002fa1670 */
[----:B------:R-:W-:Y:S01]  /*6c00*/  FFMA.FTZ R72, R80, UR33, -R11 ;  /* 0x0000002150487c23 */ /* 0x000fe2000801080b */
[----:B------:R-:W-:Y:S01]  /*6c10*/  FSEL R82, R82, -INF , !P3 ;  /* 0xff80000052527808 */ /* 0x000fe20005800000 */
[----:B------:R-:W-:Y:S01]  /*6c20*/  MUFU.EX2 R33, R33 ;  /* 0x0000002100217308 */ /* 0x000fe20000000800 */
[----:B------:R-:W-:-:S02]  /*6c30*/  FMNMX.FTZ R57, R79, R52, !PT ;  /* 0x000000344f397209 */ /* 0x000fc40007810000 */
[----:B------:R-:W-:Y:S02]  /*6c40*/  ISETP.GT.AND P2, PT, R14, 0x79, P2 ;  /* 0x000000790e00780c */ /* 0x000fe40001744270 */
[----:B------:R-:W-:Y:S02]  /*6c50*/  ISETP.LT.OR P4, PT, R15, 0x79, P4 ;  /* 0x000000790f00780c */ /* 0x000fe40002781670 */
[----:B------:R-:W-:Y:S01]  /*6c60*/  FSEL R83, R83, -INF , !P5 ;  /* 0xff80000053537808 */ /* 0x000fe20006800000 */
[----:B------:R1:W-:Y:S01]  /*6c70*/  MUFU.EX2 R52, R60 ;  /* 0x0000003c00347308 */ /* 0x0003e20000000800 */
[----:B------:R-:W-:Y:S01]  /*6c80*/  FMNMX.FTZ R14, R82, R57, !PT ;  /* 0x00000039520e7209 */ /* 0x000fe20007810000 */
[--C-:B------:R-:W-:Y:S01]  /*6c90*/  FFMA.FTZ R57, R61, UR33, -R11.reuse ;  /* 0x000000213d397c23 */ /* 0x100fe2000801080b */
[----:B------:R-:W-:Y:S01]  /*6ca0*/  ISETP.LT.OR P2, PT, R15, 0x7a, P2 ;  /* 0x0000007a0f00780c */ /* 0x000fe20001741670 */
[--C-:B------:R-:W-:Y:S01]  /*6cb0*/  FFMA.FTZ R61, R65, UR33, -R11.reuse ;  /* 0x00000021413d7c23 */ /* 0x100fe2000801080b */
[----:B------:R-:W-:Y:S01]  /*6cc0*/  FSEL R86, R86, -INF , !P4 ;  /* 0xff80000056567808 */ /* 0x000fe20006000000 */
[--C-:B------:R-:W-:Y:S01]  /*6cd0*/  FFMA.FTZ R65, R69, UR33, -R11.reuse ;  /* 0x0000002145417c23 */ /* 0x100fe2000801080b */
[----:B------:R-:W-:Y:S01]  /*6ce0*/  FMNMX.FTZ R15, R83, R14, !PT ;  /* 0x0000000e530f7209 */ /* 0x000fe20007810000 */
[--C-:B------:R-:W-:Y:S01]  /*6cf0*/  FFMA.FTZ R69, R73, UR33, -R11.reuse ;  /* 0x0000002149457c23 */ /* 0x100fe2000801080b */
[----:B------:R-:W-:Y:S01]  /*6d00*/  FSEL R87, R87, -INF , !P2 ;  /* 0xff80000057577808 */ /* 0x000fe20005000000 */
[--C-:B-1----:R-:W-:Y:S01]  /*6d10*/  FFMA.FTZ R60, R68, UR33, -R11.reuse ;  /* 0x00000021443c7c23 */ /* 0x102fe2000801080b */
[----:B------:R-:W-:Y:S01]  /*6d20*/  FMNMX.FTZ R14, R86, R15, !PT ;  /* 0x0000000f560e7209 */ /* 0x000fe20007810000 */
[--C-:B------:R-:W-:Y:S01]  /*6d30*/  FFMA.FTZ R68, R76, UR33, -R11.reuse ;  /* 0x000000214c447c23 */ /* 0x100fe2000801080b */
[--C-:B------:R-:W-:Y:S01]  /*6d40*/  FFMA.FTZ R73, R77, UR33, -R11.reuse ;  /* 0x000000214d497c23 */ /* 0x100fe2000801080b */
[--C-:B------:R-:W-:Y:S01]  /*6d50*/  FFMA.FTZ R77, R81, UR33, -R11.reuse ;  /* 0x00000021514d7c23 */ /* 0x100fe2000801080b */
[----:B------:R-:W-:Y:S01]  /*6d60*/  FMNMX.FTZ R14, R87, R14, !PT ;  /* 0x0000000e570e7209 */ /* 0x000fe20007810000 */
[----:B------:R-:W-:Y:S01]  /*6d70*/  FFMA.FTZ R76, R84, UR33, -R11 ;  /* 0x00000021544c7c23 */ /* 0x000fe2000801080b */
[----:B------:R-:W-:Y:S01]  /*6d80*/  FSEL R78, R10, RZ, P6 ;  /* 0x000000ff0a4e7208 */ /* 0x000fe20003000000 */
[----:B------:R-:W-:Y:S02]  /*6d90*/  MUFU.EX2 R37, R37 ;  /* 0x0000002500257308 */ /* 0x000fe40000000800 */
[----:B------:R-:W1:Y:S02]  /*6da0*/  SHFL.BFLY PT, R15, R14, 0x2, 0x1f ;  /* 0x0c401f000e0f7f89 */ /* 0x000e6400000e0000 */
[----:B------:R-:W-:-:S04]  /*6db0*/  FADD.FTZ R78, -R78, R7 ;  /* 0x000000074e4e7221 */ /* 0x000fc80000010100 */
[----:B------:R-:W-:Y:S01]  /*6dc0*/  FMUL.FTZ R78, R78, UR33 ;  /* 0x000000214e4e7c20 */ /* 0x000fe20008410000 */
[----:B------:R-:W-:Y:S08]  /*6dd0*/  MUFU.EX2 R7, R85 ;  /* 0x0000005500077308 */ /* 0x000ff00000000800 */
[----:B------:R-:W2:Y:S08]  /*6de0*/  MUFU.EX2 R78, R78 ;  /* 0x0000004e004e7308 */ /* 0x000eb00000000800 */
[----:B------:R-:W-:Y:S01]  /*6df0*/  MUFU.EX2 R41, R41 ;  /* 0x0000002900297308 */ /* 0x000fe20000000800 */
[----:B-1----:R-:W-:-:S05]  /*6e00*/  FMNMX.FTZ R15, R14, R15, !PT ;  /* 0x0000000f0e0f7209 */ /* 0x002fca0007810000 */
[----:B------:R-:W1:Y:S02]  /*6e10*/  SHFL.BFLY PT, R14, R15, 0x1, 0x1f ;  /* 0x0c201f000f0e7f89 */ /* 0x000e6400000e0000 */
[----:B------:R-:W-:Y:S01]  /*6e20*/  MUFU.EX2 R45, R45 ;  /* 0x0000002d002d7308 */ /* 0x000fe20000000800 */
[-C--:B--2---:R-:W-:Y:S01]  /*6e30*/  FMUL.FTZ R88, R88, R78.reuse ;  /* 0x0000004e58587220 */ /* 0x084fe20000410000 */
        /* <DEDUP_REMOVED lines=19> */
[----:B------:R-:W-:Y:S01]  /*6f70*/  FMUL.FTZ R124, R124, R78 ;  /* 0x0000004e7c7c7220 */ /* 0x000fe20000410000 */
[----:B-1----:R-:W-:Y:S01]  /*6f80*/  FMNMX.FTZ R11, R15, R14, !PT ;  /* 0x0000000e0f0b7209 */ /* 0x002fe20007810000 */
[-C--:B------:R-:W-:Y:S01]  /*6f90*/  FMUL.FTZ R125, R125, R78.reuse ;  /* 0x0000004e7d7d7220 */ /* 0x080fe20000410000 */
[----:B------:R-:W-:Y:S01]  /*6fa0*/  MUFU.EX2 R57, R57 ;  /* 0x0000003900397308 */ /* 0x000fe20000000800 */
[-C--:B------:R-:W-:Y:S01]  /*6fb0*/  FMUL.FTZ R128, R128, R78.reuse ;  /* 0x0000004e80807220 */ /* 0x080fe20000410000 */
[C---:B------:R-:W-:Y:S01]  /*6fc0*/  FSETP.NEU.FTZ.AND P2, PT, R11.reuse, -INF , PT ;  /* 0xff8000000b00780b */ /* 0x040fe20003f5d000 */
[----:B------:R-:W-:Y:S01]  /*6fd0*/  FMUL.FTZ R80, R11, UR33 ;  /* 0x000000210b507c20 */ /* 0x000fe20008410000 */
[-C--:B------:R-:W-:Y:S01]  /*6fe0*/  FMUL.FTZ R129, R129, R78.reuse ;  /* 0x0000004e81817220 */ /* 0x080fe20000410000 */
[-C--:B------:R-:W-:Y:S01]  /*6ff0*/  FMUL.FTZ R132, R132, R78.reuse ;  /* 0x0000004e84847220 */ /* 0x080fe20000410000 */
[----:B------:R-:W-:Y:S01]  /*7000*/  FSEL R14, R11, RZ, P2 ;  /* 0x000000ff0b0e7208 */ /* 0x000fe20001000000 */
[----:B------:R-:W-:Y:S01]  /*7010*/  FMUL.FTZ R133, R133, R78 ;  /* 0x0000004e85857220 */ /* 0x000fe20000410000 */
[----:B------:R-:W-:Y:S01]  /*7020*/  FSEL R80, R80, RZ, P2 ;  /* 0x000000ff50507208 */ /* 0x000fe20001000000 */
[----:B------:R-:W-:Y:S01]  /*7030*/  MUFU.EX2 R56, R56 ;  /* 0x0000003800387308 */ /* 0x000fe20000000800 */
[----:B------:R-:W-:Y:S01]  /*7040*/  ISETP.GT.AND P2, PT, R8, UR58, PT ;  /* 0x0000003a08007c0c */ /* 0x000fe2000bf44270 */
[----:B------:R-:W-:Y:S01]  /*7050*/  FADD.FTZ R14, -R14, R9 ;  /* 0x000000090e0e7221 */ /* 0x000fe20000010100 */
[----:B------:R-:W-:-:S02]  /*7060*/  VIADD R8, R8, 0xffffffff ;  /* 0xffffffff08087836 */ /* 0x000fc40000000000 */
[--C-:B------:R-:W-:Y:S01]  /*7070*/  FFMA.FTZ R26, R26, UR33, -R80.reuse ;  /* 0x000000211a1a7c23 */ /* 0x100fe20008010850 */
[--C-:B------:R-:W-:Y:S01]  /*7080*/  FFMA.FTZ R15, R27, UR33, -R80.reuse ;  /* 0x000000211b0f7c23 */ /* 0x100fe20008010850 */
[----:B------:R-:W-:Y:S01]  /*7090*/  FMUL.FTZ R9, R14, UR33 ;  /* 0x000000210e097c20 */ /* 0x000fe20008410000 */
[----:B------:R-:W-:Y:S02]  /*70a0*/  IMAD.U32 R14, RZ, RZ, UR36 ;  /* 0x00000024ff0e7e24 */ /* 0x000fe4000f8e00ff */
[--C-:B------:R-:W-:Y:S01]  /*70b0*/  FFMA.FTZ R84, R35, UR33, -R80.reuse ;  /* 0x0000002123547c23 */ /* 0x100fe20008010850 */
[--C-:B------:R-:W-:Y:S01]  /*70c0*/  FFMA.FTZ R30, R30, UR33, -R80.reuse ;  /* 0x000000211e1e7c23 */ /* 0x100fe20008010850 */
[----:B------:R-:W-:Y:S01]  /*70d0*/  MUFU.EX2 R26, R26 ;  /* 0x0000001a001a7308 */ /* 0x000fe20000000800 */
[--C-:B------:R-:W-:Y:S01]  /*70e0*/  FFMA.FTZ R35, R38, UR33, -R80.reuse ;  /* 0x0000002126237c23 */ /* 0x100fe20008010850 */
[----:B------:R-:W-:Y:S01]  /*70f0*/  @!P1 LEA R14, R14, UR39, 0x3 ;  /* 0x000000270e0e9c11 */ /* 0x000fe2000f8e18ff */
[--C-:B------:R-:W-:Y:S01]  /*7100*/  FFMA.FTZ R38, R39, UR33, -R80.reuse ;  /* 0x0000002127267c23 */ /* 0x100fe20008010850 */
[--C-:B------:R-:W-:Y:S01]  /*7110*/  FFMA.FTZ R142, R31, UR33, -R80.reuse ;  /* 0x000000211f8e7c23 */ /* 0x100fe20008010850 */
[--C-:B------:R-:W-:Y:S01]  /*7120*/  FFMA.FTZ R39, R42, UR33, -R80.reuse ;  /* 0x000000212a277c23 */ /* 0x100fe20008010850 */
[--C-:B------:R-:W-:Y:S01]  /*7130*/  FFMA.FTZ R42, R43, UR33, -R80.reuse ;  /* 0x000000212b2a7c23 */ /* 0x100fe20008010850 */
[----:B------:R-:W-:Y:S01]  /*7140*/  FFMA.FTZ R43, R54, UR33, -R80 ;  /* 0x00000021362b7c23 */ /* 0x000fe20008010850 */
[----:B------:R-:W1:Y:S01]  /*7150*/  MUFU.EX2 R9, R9 ;  /* 0x0000000900097308 */ /* 0x000e620000000800 */
[----:B------:R-:W-:-:S02]  /*7160*/  @!P1 VIADD R14, R14, 0x2d860 ;  /* 0x0002d8600e0e9836 */ /* 0x000fc40000000000 */
[--C-:B------:R-:W-:Y:S01]  /*7170*/  FFMA.FTZ R54, R55, UR33, -R80.reuse ;  /* 0x0000002137367c23 */ /* 0x100fe20008010850 */
[--C-:B------:R-:W-:Y:S01]  /*7180*/  FFMA.FTZ R27, R34, UR33, -R80.reuse ;  /* 0x00000021221b7c23 */ /* 0x100fe20008010850 */
[----:B------:R-:W-:Y:S01]  /*7190*/  FFMA.FTZ R55, R78, R6, R13 ;  /* 0x000000064e377223 */ /* 0x000fe2000001000d */
[----:B------:R-:W-:Y:S01]  /*71a0*/  FFMA.FTZ R81, R47, UR33, -R80 ;  /* 0x000000212f517c23 */ /* 0x000fe20008010850 */
[----:B------:R-:W-:Y:S01]  /*71b0*/  @!P1 PRMT R14, RZ, 0x654, R14 ;  /* 0x00000654ff0e9816 */ /* 0x000fe2000000000e */
[--C-:B------:R-:W-:Y:S01]  /*71c0*/  FFMA.FTZ R47, R58, UR33, -R80.reuse ;  /* 0x000000213a2f7c23 */ /* 0x100fe20008010850 */
[----:B------:R-:W2:Y:S01]  /*71d0*/  MUFU.EX2 R15, R15 ;  /* 0x0000000f000f7308 */ /* 0x000ea20000000800 */
[C---:B------:R-:W-:Y:S01]  /*71e0*/  FADD.FTZ R55, R12.reuse, R55 ;  /* 0x000000370c377221 */ /* 0x040fe20000010000 */
[----:B------:R3:W-:Y:S01]  /*71f0*/  @!P1 SYNCS.ARRIVE.TRANS64.RED.A1T0 RZ, [R14+URZ], RZ ;  /* 0x000000ff0eff99a7 */ /* 0x0007e2000810043f */
[----:B------:R-:W-:Y:S01]  /*7200*/  F2FP.BF16.F32.PACK_AB R12, R12, R13 ;  /* 0x0000000d0c0c723e */ /* 0x000fe200000010ff */
[--C-:B------:R-:W-:Y:S01]  /*7210*/  FFMA.FTZ R58, R59, UR33, -R80.reuse ;  /* 0x000000213b3a7c23 */ /* 0x100fe20008010850 */
[--C-:B------:R-:W-:Y:S01]  /*7220*/  FFMA.FTZ R46, R46, UR33, -R80.reuse ;  /* 0x000000212e2e7c23 */ /* 0x100fe20008010850 */
[--C-:B------:R-:W-:Y:S01]  /*7230*/  FFMA.FTZ R6, R63, UR33, -R80.reuse ;  /* 0x000000213f067c23 */ /* 0x100fe20008010850 */
[----:B------:R-:W-:Y:S01]  /*7240*/  FFMA.FTZ R31, R51, UR33, -R80 ;  /* 0x00000021331f7c23 */ /* 0x000fe20008010850 */
[----:B------:R4:W5:Y:S01]  /*7250*/  MUFU.EX2 R85, R30 ;  /* 0x0000001e00557308 */ /* 0x0009620000000800 */
[----:B-1----:R-:W-:Y:S01]  /*7260*/  FFMA.FTZ R4, R9, R4, R26 ;  /* 0x0000000409047223 */ /* 0x002fe2000001001a */
[----:B---3--:R-:W-:Y:S01]  /*7270*/  FADD.FTZ R14, R20, R55 ;  /* 0x00000037140e7221 */ /* 0x008fe20000010000 */
[--C-:B------:R-:W-:Y:S01]  /*7280*/  FFMA.FTZ R51, R62, UR33, -R80.reuse ;  /* 0x000000213e337c23 */ /* 0x100fe20008010850 */
[--C-:B------:R-:W-:Y:S01]  /*7290*/  FFMA.FTZ R62, R74, UR33, -R80.reuse ;  /* 0x000000214a3e7c23 */ /* 0x100fe20008010850 */
[----:B------:R-:W-:Y:S01]  /*72a0*/  FFMA.FTZ R75, R75, UR33, -R80 ;  /* 0x000000214b4b7c23 */ /* 0x000fe20008010850 */
[C---:B------:R-:W-:Y:S01]  /*72b0*/  FADD.FTZ R55, R25.reuse, R14 ;  /* 0x0000000e19377221 */ /* 0x040fe20000010000 */
[----:B------:R-:W-:Y:S01]  /*72c0*/  F2FP.BF16.F32.PACK_AB R14, R25, R20 ;  /* 0x00000014190e723e */ /* 0x000fe200000010ff */
[----:B------:R-:W1:Y:S01]  /*72d0*/  MUFU.EX2 R142, R142 ;  /* 0x0000008e008e7308 */ /* 0x000e620000000800 */
[C---:B--2---:R-:W-:Y:S01]  /*72e0*/  FADD.FTZ R4, R15.reuse, R4 ;  /* 0x000000040f047221 */ /* 0x044fe20000010000 */
[----:B------:R-:W-:Y:S01]  /*72f0*/  F2FP.BF16.F32.PACK_AB R13, R15, R26 ;  /* 0x0000001a0f0d723e */ /* 0x000fe200000010ff */
[----:B------:R-:W-:Y:S01]  /*7300*/  FADD.FTZ R26, R24, R55 ;  /* 0x00000037181a7221 */ /* 0x000fe20000010000 */
[--C-:B----4-:R-:W-:Y:S01]  /*7310*/  FFMA.FTZ R30, R50, UR33, -R80.reuse ;  /* 0x00000021321e7c23 */ /* 0x110fe20008010850 */
[--C-:B------:R-:W-:Y:S01]  /*7320*/  FFMA.FTZ R55, R67, UR33, -R80.reuse ;  /* 0x0000002143377c23 */ /* 0x100fe20008010850 */
[----:B------:R-:W-:Y:S01]  /*7330*/  FFMA.FTZ R139, R139, UR33, -R80 ;  /* 0x000000218b8b7c23 */ /* 0x000fe20008010850 */
[----:B------:R-:W-:Y:S01]  /*7340*/  FADD.FTZ R59, R29, R26 ;  /* 0x0000001a1d3b7221 */ /* 0x000fe20000010000 */
[----:B------:R-:W2:Y:S01]  /*7350*/  MUFU.EX2 R27, R27 ;  /* 0x0000001b001b7308 */ /* 0x000ea20000000800 */
[----:B-----5:R-:W-:Y:S01]  /*7360*/  FADD.FTZ R25, R85, R4 ;  /* 0x0000000455197221 */ /* 0x020fe20000010000 */
[--C-:B------:R-:W-:Y:S01]  /*7370*/  FFMA.FTZ R4, R66, UR33, -R80.reuse ;  /* 0x0000002142047c23 */ /* 0x100fe20008010850 */
[----:B------:R-:W-:Y:S01]  /*7380*/  FADD.FTZ R34, R28, R59 ;  /* 0x0000003b1c227221 */ /* 0x000fe20000010000 */
[--C-:B------:R-:W-:Y:S01]  /*7390*/  FFMA.FTZ R59, R70, UR33, -R80.reuse ;  /* 0x00000021463b7c23 */ /* 0x100fe20008010850 */
[--C-:B------:R-:W-:Y:S01]  /*73a0*/  FFMA.FTZ R79, R79, UR33, -R80.reuse ;  /* 0x000000214f4f7c23 */ /* 0x100fe20008010850 */
[----:B------:R-:W-:Y:S01]  /*73b0*/  FFMA.FTZ R82, R82, UR33, -R80 ;  /* 0x0000002152527c23 */ /* 0x000fe20008010850 */
[----:B------:R-:W-:Y:S01]  /*73c0*/  FADD.FTZ R63, R33, R34 ;  /* 0x00000022213f7221 */ /* 0x000fe20000010000 */
[----:B------:R-:W3:Y:S01]  /*73d0*/  MUFU.EX2 R84, R84 ;  /* 0x0000005400547308 */ /* 0x000ee20000000800 */
[C---:B-1----:R-:W-:Y:S01]  /*73e0*/  FADD.FTZ R20, R142.reuse, R25 ;  /* 0x000000198e147221 */ /* 0x042fe20000010000 */
[----:B------:R-:W-:Y:S01]  /*73f0*/  F2FP.BF16.F32.PACK_AB R15, R142, R85 ;  /* 0x000000558e0f723e */ /* 0x000fe200000010ff */
[----:B------:R-:W-:Y:S01]  /*7400*/  FADD.FTZ R34, R32, R63 ;  /* 0x0000003f20227221 */ /* 0x000fe20000010000 */
[--C-:B------:R-:W-:Y:S01]  /*7410*/  FFMA.FTZ R83, R83, UR33, -R80.reuse ;  /* 0x0000002153537c23 */ /* 0x100fe20008010850 */
[----:B------:R-:W-:Y:S01]  /*7420*/  FFMA.FTZ R86, R86, UR33, -R80 ;  /* 0x0000002156567c23 */ /* 0x000fe20008010850 */
[----:B------:R-:W-:Y:S01]  /*7430*/  F2FP.BF16.F32.PACK_AB R24, R29, R24 ;  /* 0x000000181d18723e */ /* 0x000fe200000010ff */
[----:B------:R-:W-:Y:S01]  /*7440*/  FADD.FTZ R63, R37, R34 ;  /* 0x00000022253f7221 */ /* 0x000fe20000010000 */
[----:B------:R-:W1:Y:S01]  /*7450*/  MUFU.EX2 R35, R35 ;  /* 0x0000002300237308 */ /* 0x000e620000000800 */
[----:B--2---:R-:W-:Y:S01]  /*7460*/  FADD.FTZ R25, R27, R20 ;  /* 0x000000141b197221 */ /* 0x004fe20000010000 */
[----:B------:R2:W-:Y:S01]  /*7470*/  STSM.16.M88.4 [R136+0x21800], R12 ;  /* 0x0218000c88007844 */ /* 0x0005e20000000200 */
[--C-:B------:R-:W-:Y:S01]  /*7480*/  FFMA.FTZ R20, R71, UR33, -R80.reuse ;  /* 0x0000002147147c23 */ /* 0x100fe20008010850 */
[----:B------:R-:W-:Y:S01]  /*7490*/  FFMA.FTZ R80, R87, UR33, -R80 ;  /* 0x0000002157507c23 */ /* 0x000fe20008010850 */
[----:B------:R-:W-:Y:S01]  /*74a0*/  F2FP.BF16.F32.PACK_AB R32, R37, R32 ;  /* 0x000000202520723e */ /* 0x000fe200000010ff */
[----:B------:R-:W-:Y:S01]  /*74b0*/  UMOV UR36, UR57 ;  /* 0x0000003900247c82 */ /* 0x000fe20008000000 */
[-C--:B------:R-:W-:Y:S01]  /*74c0*/  FMUL.FTZ R90, R90, R9.reuse ;  /* 0x000000095a5a7220 */ /* 0x080fe20000410000 */
[----:B------:R-:W4:Y:S01]  /*74d0*/  MUFU.EX2 R38, R38 ;  /* 0x0000002600267308 */ /* 0x000f220000000800 */
        /* <DEDUP_REMOVED lines=16> */
[----:B----4-:R-:W-:Y:S01]  /*75e0*/  FADD.FTZ R26, R38, R25 ;  /* 0x00000019261a7221 */ /* 0x010fe20000010000 */
[-C--:B------:R-:W-:Y:S01]  /*75f0*/  FMUL.FTZ R115, R115, R9.reuse ;  /* 0x0000000973737220 */ /* 0x080fe20000410000 */
[-C--:B------:R-:W-:Y:S01]  /*7600*/  FMUL.FTZ R118, R118, R9.reuse ;  /* 0x0000000976767220 */ /* 0x080fe20000410000 */
[-C--:B------:R-:W-:Y:S01]  /*7610*/  FMUL.FTZ R119, R119, R9.reuse ;  /* 0x0000000977777220 */ /* 0x080fe20000410000 */
[-C--:B------:R-:W-:Y:S01]  /*7620*/  FMUL.FTZ R122, R122, R9.reuse ;  /* 0x000000097a7a7220 */ /* 0x080fe20000410000 */
[-C--:B------:R-:W-:Y:S01]  /*7630*/  FMUL.FTZ R123, R123, R9.reuse ;  /* 0x000000097b7b7220 */ /* 0x080fe20000410000 */
[-C--:B------:R-:W-:Y:S01]  /*7640*/  FMUL.FTZ R126, R126, R9.reuse ;  /* 0x000000097e7e7220 */ /* 0x080fe20000410000 */
[----:B------:R-:W4:Y:S01]  /*7650*/  MUFU.EX2 R46, R46 ;  /* 0x0000002e002e7308 */ /* 0x000f220000000800 */
[----:B---3--:R-:W-:Y:S01]  /*7660*/  FADD.FTZ R25, R39, R26 ;  /* 0x0000001a27197221 */ /* 0x008fe20000010000 */
[----:B------:R-:W-:Y:S01]  /*7670*/  FADD.FTZ R26, R36, R63 ;  /* 0x0000003f241a7221 */ /* 0x000fe20000010000 */
[-C--:B------:R-:W-:Y:S01]  /*7680*/  FMUL.FTZ R127, R127, R9.reuse ;  /* 0x000000097f7f7220 */ /* 0x080fe20000410000 */
[-C--:B------:R-:W-:Y:S01]  /*7690*/  FMUL.FTZ R130, R130, R9.reuse ;  /* 0x0000000982827220 */ /* 0x080fe20000410000 */
[-C--:B------:R-:W-:Y:S01]  /*76a0*/  FMUL.FTZ R131, R131, R9.reuse ;  /* 0x0000000983837220 */ /* 0x080fe20000410000 */
[----:B------:R-:W-:Y:S01]  /*76b0*/  FADD.FTZ R63, R41, R26 ;  /* 0x0000001a293f7221 */ /* 0x000fe20000010000 */
[-C--:B------:R-:W-:Y:S01]  /*76c0*/  FMUL.FTZ R134, R134, R9.reuse ;  /* 0x0000000986867220 */ /* 0x080fe20000410000 */
[----:B------:R-:W3:Y:S01]  /*76d0*/  MUFU.EX2 R81, R81 ;  /* 0x0000005100517308 */ /* 0x000ee20000000800 */
[----:B-1----:R-:W-:Y:S01]  /*76e0*/  FADD.FTZ R25, R42, R25 ;  /* 0x000000192a197221 */ /* 0x002fe20000010000 */
[----:B------:R-:W-:Y:S01]  /*76f0*/  FADD.FTZ R34, R40, R63 ;  /* 0x0000003f28227221 */ /* 0x000fe20000010000 */
[----:B------:R-:W-:Y:S01]  /*7700*/  F2FP.BF16.F32.PACK_AB R40, R45, R40 ;  /* 0x000000282d28723e */ /* 0x000fe200000010ff */
[----:B------:R-:W-:Y:S01]  /*7710*/  FMUL.FTZ R135, R135, R9 ;  /* 0x0000000987877220 */ /* 0x000fe20000410000 */
[----:B------:R-:W-:-:S02]  /*7720*/  IMAD.MOV.U32 R9, RZ, RZ, R11 ;  /* 0x000000ffff097224 */ /* 0x000fc400078e000b */
[----:B------:R-:W-:Y:S01]  /*7730*/  FADD.FTZ R63, R45, R34 ;  /* 0x000000222d3f7221 */ /* 0x000fe20000010000 */
[----:B------:R-:W1:Y:S01]  /*7740*/  MUFU.EX2 R30, R30 ;  /* 0x0000001e001e7308 */ /* 0x000e620000000800 */
[----:B----4-:R-:W-:Y:S02]  /*7750*/  FADD.FTZ R26, R46, R25 ;  /* 0x000000192e1a7221 */ /* 0x010fe40000010000 */
[----:B------:R-:W-:-:S05]  /*7760*/  FADD.FTZ R50, R44, R63 ;  /* 0x0000003f2c327221 */ /* 0x000fca0000010000 */
[----:B------:R-:W4:Y:S01]  /*7770*/  MUFU.EX2 R31, R31 ;  /* 0x0000001f001f7308 */ /* 0x000f220000000800 */
[----:B---3--:R-:W-:Y:S01]  /*7780*/  FADD.FTZ R25, R81, R26 ;  /* 0x0000001a51197221 */ /* 0x008fe20000010000 */
[----:B------:R-:W-:Y:S02]  /*7790*/  F2FP.BF16.F32.PACK_AB R26, R33, R28 ;  /* 0x0000001c211a723e */ /* 0x000fe400000010ff */
[----:B------:R-:W-:Y:S02]  /*77a0*/  F2FP.BF16.F32.PACK_AB R33, R42, R39 ;  /* 0x000000272a21723e */ /* 0x000fe400000010ff */
[C---:B------:R-:W-:Y:S02]  /*77b0*/  F2FP.BF16.F32.PACK_AB R42, R49.reuse, R44 ;  /* 0x0000002c312a723e */ /* 0x040fe400000010ff */
[----:B------:R-:W3:Y:S01]  /*77c0*/  MUFU.EX2 R43, R43 ;  /* 0x0000002b002b7308 */ /* 0x000ee20000000800 */
[----:B-1----:R-:W-:Y:S01]  /*77d0*/  FADD.FTZ R34, R30, R25 ;  /* 0x000000191e227221 */ /* 0x002fe20000010000 */
[----:B------:R-:W-:Y:S01]  /*77e0*/  FADD.FTZ R25, R49, R50 ;  /* 0x0000003231197221 */ /* 0x000fe20000010000 */
[----:B------:R-:W-:-:S03]  /*77f0*/  F2FP.BF16.F32.PACK_AB R50, R57, R52 ;  /* 0x000000343932723e */ /* 0x000fc600000010ff */
[----:B--2---:R-:W-:Y:S01]  /*7800*/  FADD.FTZ R14, R48, R25 ;  /* 0x00000019300e7221 */ /* 0x004fe20000010000 */
[----:B------:R-:W-:Y:S01]  /*7810*/  F2FP.BF16.F32.PACK_AB R25, R84, R27 ;  /* 0x0000001b5419723e */ /* 0x000fe200000010ff */
[----:B------:R-:W1:Y:S01]  /*7820*/  MUFU.EX2 R54, R54 ;  /* 0x0000003600367308 */ /* 0x000e620000000800 */
[----:B----4-:R-:W-:Y:S01]  /*7830*/  FADD.FTZ R28, R31, R34 ;  /* 0x000000221f1c7221 */ /* 0x010fe20000010000 */
[----:B------:R-:W-:Y:S01]  /*7840*/  FADD.FTZ R15, R53, R14 ;  /* 0x0000000e350f7221 */ /* 0x000fe20000010000 */
[----:B------:R-:W-:Y:S02]  /*7850*/  F2FP.BF16.F32.PACK_AB R27, R38, R35 ;  /* 0x00000023261b723e */ /* 0x000fe400000010ff */
[----:B------:R-:W-:Y:S01]  /*7860*/  F2FP.BF16.F32.PACK_AB R34, R41, R36 ;  /* 0x000000242922723e */ /* 0x000fe200000010ff */
[----:B------:R-:W-:Y:S01]  /*7870*/  FADD.FTZ R14, R52, R15 ;  /* 0x0000000f340e7221 */ /* 0x000fe20000010000 */
[----:B------:R-:W-:Y:S01]  /*7880*/  F2FP.BF16.F32.PACK_AB R35, R81, R46 ;  /* 0x0000002e5123723e */ /* 0x000fe200000010ff */
[----:B------:R-:W2:Y:S01]  /*7890*/  MUFU.EX2 R47, R47 ;  /* 0x0000002f002f7308 */ /* 0x000ea20000000800 */
[----:B---3--:R-:W-:Y:S01]  /*78a0*/  FADD.FTZ R13, R43, R28 ;  /* 0x0000001c2b0d7221 */ /* 0x008fe20000010000 */
[----:B------:R-:W-:Y:S01]  /*78b0*/  FADD.FTZ R15, R57, R14 ;  /* 0x0000000e390f7221 */ /* 0x000fe20000010000 */
[----:B------:R3:W-:Y:S01]  /*78c0*/  STSM.16.M88.4 [R23], R24 ;  /* 0x0000001817007844 */ /* 0x0007e20000000200 */
[----:B------:R-:W-:-:S02]  /*78d0*/  F2FP.BF16.F32.PACK_AB R41, R31, R30 ;  /* 0x0000001e1f29723e */ /* 0x000fc400000010ff */
[----:B------:R-:W-:Y:S01]  /*78e0*/  F2FP.BF16.F32.PACK_AB R48, R53, R48 ;  /* 0x000000303530723e */ /* 0x000fe200000010ff */
[----:B------:R4:W-:Y:S01]  /*78f0*/  STSM.16.M88.4 [R22], R32 ;  /* 0x0000002016007844 */ /* 0x0009e20000000200 */
[----:B------:R-:W5:Y:S01]  /*7900*/  MUFU.EX2 R58, R58 ;  /* 0x0000003a003a7308 */ /* 0x000f620000000800 */
[C---:B-1----:R-:W-:Y:S01]  /*7910*/  FADD.FTZ R12, R54.reuse, R13 ;  /* 0x0000000d360c7221 */ /* 0x042fe20000010000 */
[----:B------:R-:W-:-:S05]  /*7920*/  F2FP.BF16.F32.PACK_AB R43, R54, R43 ;  /* 0x0000002b362b723e */ /* 0x000fca00000010ff */
[----:B------:R4:W-:Y:S01]  /*7930*/  STSM.16.M88.4 [R18], R40 ;  /* 0x0000002812007844 */ /* 0x0009e20000000200 */
[----:B------:R-:W1:Y:S01]  /*7940*/  MUFU.EX2 R51, R51 ;  /* 0x0000003300337308 */ /* 0x000e620000000800 */
[----:B--2---:R-:W-:-:S07]  /*7950*/  FADD.FTZ R13, R47, R12 ;  /* 0x0000000c2f0d7221 */ /* 0x004fce0000010000 */
[----:B------:R-:W2:Y:S01]  /*7960*/  MUFU.EX2 R6, R6 ;  /* 0x0000000600067308 */ /* 0x000ea20000000800 */
[C---:B-----5:R-:W-:Y:S01]  /*7970*/  FADD.FTZ R12, R58.reuse, R13 ;  /* 0x0000000d3a0c7221 */ /* 0x060fe20000010000 */
[----:B------:R-:W-:-:S06]  /*7980*/  F2FP.BF16.F32.PACK_AB R49, R58, R47 ;  /* 0x0000002f3a31723e */ /* 0x000fcc00000010ff */
[----:B------:R-:W5:Y:S01]  /*7990*/  MUFU.EX2 R61, R61 ;  /* 0x0000003d003d7308 */ /* 0x000f620000000800 */
[----:B-1----:R-:W-:Y:S01]  /*79a0*/  FADD.FTZ R13, R51, R12 ;  /* 0x0000000c330d7221 */ /* 0x002fe20000010000 */
[----:B------:R-:W-:-:S06]  /*79b0*/  FADD.FTZ R12, R56, R15 ;  /* 0x0000000f380c7221 */ /* 0x000fcc0000010000 */
[----:B------:R-:W1:Y:S01]  /*79c0*/  MUFU.EX2 R4, R4 ;  /* 0x0000000400047308 */ /* 0x000e620000000800 */
[C---:B--2---:R-:W-:Y:S01]  /*79d0*/  FADD.FTZ R13, R6.reuse, R13 ;  /* 0x0000000d060d7221 */ /* 0x044fe20000010000 */
[----:B------:R-:W-:-:S05]  /*79e0*/  F2FP.BF16.F32.PACK_AB R51, R6, R51 ;  /* 0x000000330633723e */ /* 0x000fca00000010ff */
[----:B------:R4:W-:Y:S01]  /*79f0*/  STSM.16.M88.4 [R136+0x27800], R48 ;  /* 0x0278003088007844 */ /* 0x0009e20000000200 */
[----:B------:R-:W2:Y:S01]  /*7a00*/  MUFU.EX2 R60, R60 ;  /* 0x0000003c003c7308 */ /* 0x000ea20000000800 */
[C---:B-----5:R-:W-:Y:S01]  /*7a10*/  FADD.FTZ R15, R61.reuse, R12 ;  /* 0x0000000c3d0f7221 */ /* 0x060fe20000010000 */
[----:B------:R-:W-:-:S06]  /*7a20*/  F2FP.BF16.F32.PACK_AB R56, R61, R56 ;  /* 0x000000383d38723e */ /* 0x000fcc00000010ff */
[----:B------:R-:W5:Y:S01]  /*7a30*/  MUFU.EX2 R55, R55 ;  /* 0x0000003700377308 */ /* 0x000f620000000800 */
[----:B-1----:R-:W-:-:S07]  /*7a40*/  FADD.FTZ R12, R4, R13 ;  /* 0x0000000d040c7221 */ /* 0x002fce0000010000 */
[----:B------:R-:W1:Y:S01]  /*7a50*/  MUFU.EX2 R65, R65 ;  /* 0x0000004100417308 */ /* 0x000e620000000800 */
[----:B--2---:R-:W-:-:S07]  /*7a60*/  FADD.FTZ R14, R60, R15 ;  /* 0x0000000f3c0e7221 */ /* 0x004fce0000010000 */
[----:B------:R-:W2:Y:S01]  /*7a70*/  MUFU.EX2 R59, R59 ;  /* 0x0000003b003b7308 */ /* 0x000ea20000000800 */
[C---:B-----5:R-:W-:Y:S01]  /*7a80*/  FADD.FTZ R12, R55.reuse, R12 ;  /* 0x0000000c370c7221 */ /* 0x060fe20000010000 */
[----:B------:R-:W-:-:S06]  /*7a90*/  F2FP.BF16.F32.PACK_AB R57, R55, R4 ;  /* 0x000000043739723e */ /* 0x000fcc00000010ff */
[----:B------:R-:W5:Y:S01]  /*7aa0*/  MUFU.EX2 R64, R64 ;  /* 0x0000004000407308 */ /* 0x000f620000000800 */
[C---:B-1----:R-:W-:Y:S01]  /*7ab0*/  FADD.FTZ R15, R65.reuse, R14 ;  /* 0x0000000e410f7221 */ /* 0x042fe20000010000 */
[----:B------:R-:W-:-:S06]  /*7ac0*/  F2FP.BF16.F32.PACK_AB R58, R65, R60 ;  /* 0x0000003c413a723e */ /* 0x000fcc00000010ff */
[----:B------:R-:W1:Y:S01]  /*7ad0*/  MUFU.EX2 R20, R20 ;  /* 0x0000001400147308 */ /* 0x000e620000000800 */
[----:B--2---:R-:W-:-:S07]  /*7ae0*/  FADD.FTZ R13, R59, R12 ;  /* 0x0000000c3b0d7221 */ /* 0x004fce0000010000 */
[----:B------:R-:W2:Y:S01]  /*7af0*/  MUFU.EX2 R69, R69 ;  /* 0x0000004500457308 */ /* 0x000ea20000000800 */
[----:B-----5:R-:W-:-:S07]  /*7b00*/  FADD.FTZ R12, R64, R15 ;  /* 0x0000000f400c7221 */ /* 0x020fce0000010000 */
[----:B------:R-:W5:Y:S01]  /*7b10*/  MUFU.EX2 R62, R62 ;  /* 0x0000003e003e7308 */ /* 0x000f620000000800 */
[C---:B-1----:R-:W-:Y:S01]  /*7b20*/  FADD.FTZ R13, R20.reuse, R13 ;  /* 0x0000000d140d7221 */ /* 0x042fe20000010000 */
[----:B------:R-:W-:-:S05]  /*7b30*/  F2FP.BF16.F32.PACK_AB R59, R20, R59 ;  /* 0x0000003b143b723e */ /* 0x000fca00000010ff */
[----:B------:R4:W-:Y:S01]  /*7b40*/  STSM.16.M88.4 [R17], R56 ;  /* 0x0000003811007844 */ /* 0x0009e20000000200 */
[----:B------:R-:W1:Y:S01]  /*7b50*/  MUFU.EX2 R68, R68 ;  /* 0x0000004400447308 */ /* 0x000e620000000800 */
[C---:B--2---:R-:W-:Y:S01]  /*7b60*/  FADD.FTZ R15, R69.reuse, R12 ;  /* 0x0000000c450f7221 */ /* 0x044fe20000010000 */
[----:B------:R-:W-:-:S06]  /*7b70*/  F2FP.BF16.F32.PACK_AB R64, R69, R64 ;  /* 0x000000404540723e */ /* 0x000fcc00000010ff */
[----:B------:R-:W2:Y:S01]  /*7b80*/  MUFU.EX2 R75, R75 ;  /* 0x0000004b004b7308 */ /* 0x000ea20000000800 */
[----:B-----5:R-:W-:-:S07]  /*7b90*/  FADD.FTZ R6, R62, R13 ;  /* 0x0000000d3e067221 */ /* 0x020fce0000010000 */
[----:B------:R-:W5:Y:S01]  /*7ba0*/  MUFU.EX2 R73, R73 ;  /* 0x0000004900497308 */ /* 0x000f620000000800 */
[----:B-1----:R-:W-:-:S07]  /*7bb0*/  FADD.FTZ R12, R68, R15 ;  /* 0x0000000f440c7221 */ /* 0x002fce0000010000 */
[----:B------:R-:W1:Y:S01]  /*7bc0*/  MUFU.EX2 R67, R139 ;  /* 0x0000008b00437308 */ /* 0x000e620000000800 */
[C---:B--2---:R-:W-:Y:S01]  /*7bd0*/  FADD.FTZ R6, R75.reuse, R6 ;  /* 0x000000064b067221 */ /* 0x044fe20000010000 */
[----:B------:R-:W-:-:S06]  /*7be0*/  F2FP.BF16.F32.PACK_AB R65, R75, R62 ;  /* 0x0000003e4b41723e */ /* 0x000fcc00000010ff */
        /* <DEDUP_REMOVED lines=8> */
[C---:B-----5:R-:W-:Y:S01]  /*7c70*/  F2FP.BF16.F32.PACK_AB R67, R79.reuse, R67 ;  /* 0x000000434f43723e */ /* 0x060fe200000010ff */
[----:B------:R-:W-:-:S04]  /*7c80*/  FADD.FTZ R6, R79, R6 ;  /* 0x000000064f067221 */ /* 0x000fc80000010000 */
[----:B------:R4:W-:Y:S02]  /*7c90*/  STSM.16.M88.4 [R22+0x6000], R64 ;  /* 0x0060004016007844 */ /* 0x0009e40000000200 */
[----:B---3--:R-:W3:Y:S01]  /*7ca0*/  MUFU.EX2 R25, R82 ;  /* 0x0000005200197308 */ /* 0x008ee20000000800 */
[C---:B-1----:R-:W-:Y:S01]  /*7cb0*/  F2FP.BF16.F32.PACK_AB R72, R77.reuse, R72 ;  /* 0x000000484d48723e */ /* 0x042fe200000010ff */
[----:B------:R-:W-:-:S06]  /*7cc0*/  FADD.FTZ R13, R77, R12 ;  /* 0x0000000c4d0d7221 */ /* 0x000fcc0000010000 */
[----:B------:R-:W1:Y:S01]  /*7cd0*/  MUFU.EX2 R83, R83 ;  /* 0x0000005300537308 */ /* 0x000e620000000800 */
[----:B--2---:R-:W-:Y:S01]  /*7ce0*/  F2FP.BF16.F32.PACK_AB R74, R7, R76 ;  /* 0x0000004c074a723e */ /* 0x004fe200000010ff */
[----:B------:R-:W-:-:S06]  /*7cf0*/  FADD.FTZ R76, R76, R13 ;  /* 0x0000000d4c4c7221 */ /* 0x000fcc0000010000 */
[----:B------:R-:W2:Y:S01]  /*7d00*/  MUFU.EX2 R27, R86 ;  /* 0x00000056001b7308 */ /* 0x000ea20000000800 */
[----:B---3--:R-:W-:-:S07]  /*7d10*/  FADD.FTZ R6, R25, R6 ;  /* 0x0000000619067221 */ /* 0x008fce0000010000 */
[----:B------:R-:W3:Y:S01]  /*7d20*/  MUFU.EX2 R80, R80 ;  /* 0x0000005000507308 */ /* 0x000ee20000000800 */
[C---:B-1----:R-:W-:Y:S01]  /*7d30*/  F2FP.BF16.F32.PACK_AB R73, R83.reuse, R25 ;  /* 0x000000195349723e */ /* 0x042fe200000010ff */
[----:B------:R-:W-:-:S04]  /*7d40*/  FADD.FTZ R6, R83, R6 ;  /* 0x0000000653067221 */ /* 0x000fc80000010000 */
[----:B--2---:R-:W-:Y:S01]  /*7d50*/  FADD.FTZ R4, R27, R6 ;  /* 0x000000061b047221 */ /* 0x004fe20000010000 */
[----:B------:R-:W-:Y:S01]  /*7d60*/  FADD.FTZ R6, R7, R76 ;  /* 0x0000004c07067221 */ /* 0x000fe20000010000 */
[----:B------:R-:W-:Y:S01]  /*7d70*/  IMAD.MOV.U32 R7, RZ, RZ, R10 ;  /* 0x000000ffff077224 */ /* 0x000fe200078e000a */
[C---:B---3--:R-:W-:Y:S01]  /*7d80*/  F2FP.BF16.F32.PACK_AB R75, R80.reuse, R27 ;  /* 0x0000001b504b723e */ /* 0x048fe200000010ff */
[----:B------:R-:W-:-:S04]  /*7d90*/  FADD.FTZ R4, R80, R4 ;  /* 0x0000000450047221 */ /* 0x000fc80000010000 */
[----:B------:R4:W-:Y:S01]  /*7da0*/  STSM.16.M88.4 [R18+0x6000], R72 ;  /* 0x0060004812007844 */ /* 0x0009e20000000200 */
[----:B------:R1:W-:Y:S06]  /*7db0*/  MEMBAR.ALL.CTA ;  /* 0x0000000000007992 */ /* 0x0003ec0000008000 */
[----:B-1----:R-:W1:Y:S02]  /*7dc0*/  FENCE.VIEW.ASYNC.S ;  /* 0x00000000000073c6 */ /* 0x002e640000000000 */
[----:B-1----:R-:W-:Y:S01]  /*7dd0*/  NOP ;  /* 0x0000000000007918 */ /* 0x002fe20000000000 */
[----:B------:R-:W-:Y:S05]  /*7de0*/  @P2 BRA `(.L_x_8956) ;  /* 0xffffffcc00ec2947 */ /* 0x000fea000383ffff */
[----:B------:R-:W-:Y:S01]  /*7df0*/  IMAD.MOV.U32 R9, RZ, RZ, R11 ;  /* 0x000000ffff097224 */ /* 0x000fe200078e000b */
[----:B------:R-:W-:Y:S01]  /*7e00*/  UMOV UR36, UR57 ;  /* 0x0000003900247c82 */ /* 0x000fe20008000000 */
[----:B------:R-:W-:Y:S01]  /*7e10*/  IMAD.MOV.U32 R7, RZ, RZ, R10 ;  /* 0x000000ffff077224 */ /* 0x000fe200078e000a */
[----:B------:R-:W-:-:S06]  /*7e20*/  UMOV UR49, UR56 ;  /* 0x0000003800317c82 */ /* 0x000fcc0008000000 */
.L_x_8939:
        /* <DEDUP_REMOVED lines=15> */
.L_x_8958:
[----:B------:R-:W-:-:S11]  /*7f20*/  UISETP.NE.AND UP0, UPT, UR10, 0x1, UPT ;  /* 0x000000010a00788c */ /* 0x000fd6000bf05270 */
[----:B------:R-:W-:Y:S02]  /*7f30*/  @UP0 ULDC.64 UR14, c[0x0][0x9e8] ;  /* 0x00027a00000e0ab9 */ /* 0x000fe40000000a00 */
[----:B------:R-:W-:-:S04]  /*7f40*/  UIMAD.WIDE.U32 UR6, UR53, UR14, URZ ;  /* 0x0000000e350672a5 */ /* 0x000fc8000f8e003f */
[----:B------:R-:W-:-:S12]  /*7f50*/  @UP0 USHF.R.U32.HI UR53, URZ, UR15, UR7 ;  /* 0x0000000f3f350299 */ /* 0x000fd80008011607 */
.L_x_8959:
[----:B------:R-:W-:-:S04]  /*7f60*/  UIMAD UR53, UR53, UR10, URZ ;  /* 0x0000000a353572a4 */ /* 0x000fc8000f8e023f */
[----:B------:R-:W-:-:S04]  /*7f70*/  UISETP.LT.AND UP0, UPT, UR35, UR53, UPT ;  /* 0x000000352300728c */ /* 0x000fc8000bf01270 */
[----:B------:R-:W-:-:S12]  /*7f80*/  USEL UR35, UR35, UR53, !UP0 ;  /* 0x0000003523237287 */ /* 0x000fd8000c000000 */
.L_x_8957:
        /* <DEDUP_REMOVED lines=13> */
.L_x_8969:
        /* <DEDUP_REMOVED lines=9> */
.L_x_8962:
[----:B------:R-:W-:Y:S01]  /*80f0*/  ULEA UR6, UR36, UR39, 0x3 ;  /* 0x0000002724067291 */ /* 0x000fe2000f8e183f */
[----:B------:R-:W-:-:S05]  /*8100*/  IMAD.U32 R7, RZ, RZ, UR49 ;  /* 0x00000031ff077e24 */ /* 0x000fca000f8e00ff */
[----:B------:R-:W-:-:S04]  /*8110*/  SHF.L.U32 R7, R7, 0x1f, RZ ;  /* 0x0000001f07077819 */ /* 0x000fc800000006ff */
[----:B------:R1:W3:Y:S01]  /*8120*/  SYNCS.PHASECHK.TRANS64.TRYWAIT P2, [UR6+0x2d830], R7 ;  /* 0x02d83007ff0075a7 */ /* 0x0002e20008040146 */
[----:B------:R-:W-:Y:S05]  /*8130*/  @!P0 BRA `(.L_x_8963) ;  /* 0x0000000000048947 */ /* 0x000fea0003800000 */
[----:B------:R-:W-:Y:S01]  /*8140*/  BPT.TRAP 0x1 ;  /* 0x000000040000795c */ /* 0x000fe20000300000 */
.L_x_8963:
[----:B---3--:R-:W-:Y:S05]  /*8150*/  @P2 BRA `(.L_x_8961) ;  /* 0x0000000000082947 */ /* 0x008fea0003800000 */
[----:B------:R-:W3:Y:S02]  /*8160*/  SYNCS.PHASECHK.TRANS64.TRYWAIT P2, [UR6+0x2d830], R7 ;  /* 0x02d83007ff0075a7 */ /* 0x000ee40008040146 */
[----:B---3--:R-:W-:Y:S05]  /*8170*/  @!P2 BRA `(.L_x_8964) ;  /* 0x0000009c0078a947 */ /* 0x008fea0003800000 */
.L_x_8961:
[----:B-12---:R-:W-:Y:S01]  /*8180*/  VIADD R7, R16, 0x8 ;  /* 0x0000000810077836 */ /* 0x006fe20000000000 */
        /* <DEDUP_REMOVED lines=13> */
[----:B----4-:R-:W-:-:S06]  /*8260*/  WARPGROUP.ARRIVE ;  /* 0x00000000000079c5 */ /* 0x010fcc0000000000 */
        /* <DEDUP_REMOVED lines=20> */
.L_x_8966:
[----:B------:R-:W-:Y:S01]  /*83b0*/  ULEA UR6, UR35, UR39, 0x3 ;  /* 0x0000002723067291 */ /* 0x000fe2000f8e183f */
[----:B------:R-:W-:-:S05]  /*83c0*/  IMAD.U32 R7, RZ, RZ, UR28 ;  /* 0x0000001cff077e24 */ /* 0x000fca000f8e00ff */
[----:B------:R-:W-:-:S04]  /*83d0*/  SHF.L.U32 R7, R7, 0x1f, RZ ;  /* 0x0000001f07077819 */ /* 0x000fc800000006ff */
[----:B------:R1:W2:Y:S01]  /*83e0*/  SYNCS.PHASECHK.TRANS64.TRYWAIT P2, [UR6+0x2d850], R7 ;  /* 0x02d85007ff0075a7 */ /* 0x0002a20008040146 */
[----:B------:R-:W-:Y:S05]  /*83f0*/  @!P0 BRA `(.L_x_8967) ;  /* 0x0000000000048947 */ /* 0x000fea0003800000 */
[----:B------:R-:W-:Y:S01]  /*8400*/  BPT.TRAP 0x1 ;  /* 0x000000040000795c */ /* 0x000fe20000300000 */
.L_x_8967:
[----:B--2---:R-:W-:Y:S05]  /*8410*/  @P2 BRA `(.L_x_8965) ;  /* 0x0000000000082947 */ /* 0x004fea0003800000 */
[----:B------:R-:W2:Y:S02]  /*8420*/  SYNCS.PHASECHK.TRANS64.TRYWAIT P2, [UR6+0x2d850], R7 ;  /* 0x02d85007ff0075a7 */ /* 0x000ea40008040146 */
[----:B--2---:R-:W-:Y:S05]  /*8430*/  @!P2 BRA `(.L_x_8968) ;  /* 0x0000009800e0a947 */ /* 0x004fea0003800000 */
.L_x_8965:
[----:B------:R-:W-:Y:S01]  /*8440*/  UIADD3 UR6, UR39, 0x400, URZ ;  /* 0x0000040027067890 */ /* 0x000fe2000fffe03f */
[----:B------:R-:W-:Y:S01]  /*8450*/  WARPGROUP.ARRIVE ;  /* 0x00000000000079c5 */ /* 0x000fe20000000000 */
[----:B------:R-:W-:Y:S01]  /*8460*/  UMOV UR29, 0x40000040 ;  /* 0x40000040001d7882 */ /* 0x000fe20000000000 */
[----:B------:R-:W-:Y:S01]  /*8470*/  UMOV UR31, 0x80000020 ;  /* 0x80000020001f7882 */ /* 0x000fe20000000000 */
[----:B------:R-:W-:Y:S01]  /*8480*/  USHF.R.U32.HI UR6, URZ, 0x4, UR6 ;  /* 0x000000043f067899 */ /* 0x000fe20008011606 */
[----:B--2---:R-:W-:Y:S02]  /*8490*/  FMNMX.FTZ R12, R24, R11, !PT ;  /* 0x0000000b180c7209 */ /* 0x004fe40007810000 */
[----:B------:R-:W-:Y:S01]  /*84a0*/  ISETP.GE.U32.AND P2, PT, R2, 0x180, PT ;  /* 0x000001800200780c */ /* 0x000fe20003f46070 */
[----:B------:R-:W-:Y:S01]  /*84b0*/  ULOP3.LUT UR6, UR6, 0x3fff, URZ, 0xc0, !UPT ;  /* 0x00003fff06067892 */ /* 0x000fe2000f8ec03f */
[----:B-1----:R-:W-:-:S03]  /*84c0*/  FMNMX.FTZ R7, R25, R12, !PT ;  /* 0x0000000c19077209 */ /* 0x002fc60007810000 */
[----:B------:R-:W-:Y:S01]  /*84d0*/  ULOP3.LUT UR7, UR6, 0x2000000, URZ, 0xfc, !UPT ;  /* 0x0200000006077892 */ /* 0x000fe2000f8efc3f */
[----:B------:R-:W-:Y:S01]  /*84e0*/  FMNMX.FTZ R12, R28, R7, !PT ;  /* 0x000000071c0c7209 */ /* 0x000fe20007810000 */
[----:B------:R-:W-:Y:S02]  /*84f0*/  ULOP3.LUT UR6, UR41, 0x10000, URZ, 0xfc, !UPT ;  /* 0x0001000029067892 */ /* 0x000fe4000f8efc3f */
[----:B------:R-:W-:Y:S01]  /*8500*/  UIMAD UR7, UR35, 0x600, UR7 ;  /* 0x00000600230778a4 */ /* 0x000fe2000f8e0207 */
[----:B------:R-:W-:-:S04]  /*8510*/  FMNMX.FTZ R7, R29, R12, !PT ;  /* 0x0000000c1d077209 */ /* 0x000fc80007810000 */
[----:B------:R-:W-:Y:S01]  /*8520*/  UMOV UR28, UR6 ;  /* 0x00000006001c7c82 */ /* 0x000fe20008000000 */
[----:B------:R-:W-:Y:S01]  /*8530*/  FMNMX.FTZ R12, R32, R7, !PT ;  /* 0x00000007200c7209 */ /* 0x000fe20007810000 */
        /* <DEDUP_REMOVED lines=38> */
[----:B------:R-:W1:Y:S01]  /*87a0*/  SHFL.BFLY PT, R7, R12, 0x2, 0x1f ;  /* 0x0c401f000c077f89 */ /* 0x000e6200000e0000 */
[----:B------:R-:W-:Y:S01]  /*87b0*/  UMOV UR29, 0x40000040 ;  /* 0x40000040001d7882 */ /* 0x000fe20000000000 */
[----:B------:R-:W-:Y:S01]  /*87c0*/  UMOV UR31, 0x80000020 ;  /* 0x80000020001f7882 */ /* 0x000fe20000000000 */
[----:B-1----:R-:W-:-:S05]  /*87d0*/  FMNMX.FTZ R9, R12, R7, !PT ;  /* 0x000000070c097209 */ /* 0x002fca0007810000 */
[----:B------:R-:W1:Y:S02]  /*87e0*/  SHFL.BFLY PT, R14, R9, 0x1, 0x1f ;  /* 0x0c201f00090e7f89 */ /* 0x000e6400000e0000 */
[----:B-1----:R-:W-:-:S05]  /*87f0*/  FMNMX.FTZ R7, R9, R14, !PT ;  /* 0x0000000e09077209 */ /* 0x002fca0007810000 */
[C---:B------:R-:W-:Y:S01]  /*8800*/  FMUL.FTZ R12, R7.reuse, UR33 ;  /* 0x00000021070c7c20 */ /* 0x040fe20008410000 */
[----:B------:R-:W-:-:S03]  /*8810*/  FADD.FTZ R11, -R7, R11 ;  /* 0x0000000b070b7221 */ /* 0x000fc60000010100 */
        /* <DEDUP_REMOVED lines=18> */
[----:B------:R-:W-:Y:S01]  /*8940*/  FFMA.FTZ R85, R85, UR33, -R12 ;  /* 0x0000002155557c23 */ /* 0x000fe2000801080c */
[----:B------:R-:W-:-:S02]  /*8950*/  FMUL.FTZ R11, R11, UR33 ;  /* 0x000000210b0b7c20 */ /* 0x000fc40008410000 */
[----:B------:R-:W-:-:S03]  /*8960*/  FMNMX.FTZ R9, R35, R28, !PT ;  /* 0x0000001c23097209 */ /* 0x000fc60007810000 */
[----:B------:R-:W-:Y:S01]  /*8970*/  MUFU.EX2 R14, R14 ;  /* 0x0000000e000e7308 */ /* 0x000fe20000000800 */
[----:B------:R-:W-:Y:S01]  /*8980*/  FMNMX.FTZ R28, R38, R9, !PT ;  /* 0x00000009261c7209 */ /* 0x000fe20007810000 */
[--C-:B-1----:R-:W-:Y:S01]  /*8990*/  FFMA.FTZ R33, R44, UR33, -R12.reuse ;  /* 0x000000212c217c23 */ /* 0x102fe2000801080c */
        /* <DEDUP_REMOVED lines=8> */
[----:B------:R-:W-:Y:S01]  /*8a20*/  FFMA.FTZ R73, R80, UR33, -R12 ;  /* 0x0000002150497c23 */ /* 0x000fe2000801080c */
[----:B------:R-:W-:-:S02]  /*8a30*/  WARPGROUP.DEPBAR.LE gsb0, 0x0 ;  /* 0x00008000000079c5 */ /* 0x000fc40000010000 */
[----:B------:R-:W-:Y:S01]  /*8a40*/  WARPGROUP.ARRIVE ;  /* 0x00000000000079c5 */ /* 0x000fe20000000000 */
[----:B------:R-:W-:Y:S01]  /*8a50*/  FMNMX.FTZ R9, R43, R32, !PT ;  /* 0x000000202b097209 */ /* 0x000fe20007810000 */
[----:B------:R-:W-:Y:S01]  /*8a60*/  MUFU.EX2 R11, R11 ;  /* 0x0000000b000b7308 */ /* 0x000fe20000000800 */
[--C-:B-1----:R-:W-:Y:S01]  /*8a70*/  FFMA.FTZ R37, R48, UR33, -R12.reuse ;  /* 0x0000002130257c23 */ /* 0x102fe2000801080c */
[--C-:B------:R-:W-:Y:S01]  /*8a80*/  FFMA.FTZ R48, R53, UR33, -R12.reuse ;  /* 0x0000002135307c23 */ /* 0x100fe2000801080c */
[----:B------:R-:W-:Y:S01]  /*8a90*/  FMNMX.FTZ R32, R46, R9, !PT ;  /* 0x000000092e207209 */ /* 0x000fe20007810000 */
[----:B------:R-:W-:Y:S01]  /*8aa0*/  HGMMA.64x96x16.F32.BF16 R88, gdesc[UR28].tnspB, R88, gsb0 ;  /* 0x416000001c5879f0 */ /* 0x000fe20008001858 */
[----:B------:R-:W-:Y:S01]  /*8ab0*/  UIADD3 UR28, UR6, 0x6, URZ ;  /* 0x00000006061c7890 */ /* 0x000fe2000fffe03f */
[--C-:B------:R-:W-:Y:S01]  /*8ac0*/  FFMA.FTZ R53, R60, UR33, -R12.reuse ;  /* 0x000000213c357c23 */ /* 0x100fe2000801080c */
[----:B------:R-:W-:Y:S01]  /*8ad0*/  UIADD3 UR30, UR7, 0xc0, URZ ;  /* 0x000000c0071e7890 */ /* 0x000fe2000fffe03f */
[----:B------:R-:W-:Y:S01]  /*8ae0*/  FMNMX.FTZ R9, R47, R32, !PT ;  /* 0x000000202f097209 */ /* 0x000fe20007810000 */
[----:B------:R-:W-:Y:S01]  /*8af0*/  UMOV UR29, 0x40000040 ;  /* 0x40000040001d7882 */ /* 0x000fe20000000000 */
[----:B------:R-:W-:Y:S01]  /*8b00*/  UMOV UR31, 0x80000020 ;  /* 0x80000020001f7882 */ /* 0x000fe20000000000 */
        /* <DEDUP_REMOVED lines=11> */
[----:B------:R-:W-:-:S04]  /*8bc0*/  FMNMX.FTZ R40, R58, R9, !PT ;  /* 0x000000093a287209 */ /* 0x000fc80007810000 */
[----:B------:R-:W-:-:S03]  /*8bd0*/  FMNMX.FTZ R9, R59, R40, !PT ;  /* 0x000000283b097209 */ /* 0x000fc60007810000 */
[----:B------:R1:W-:Y:S01]  /*8be0*/  MUFU.EX2 R45, R52 ;  /* 0x00000034002d7308 */ /* 0x0003e20000000800 */
[----:B------:R-:W-:-:S04]  /*8bf0*/  FMNMX.FTZ R40, R62, R9, !PT ;  /* 0x000000093e287209 */ /* 0x000fc80007810000 */
        /* <DEDUP_REMOVED lines=24> */
[----:B------:R-:W-:Y:S02]  /*8d80*/  MUFU.EX2 R37, R37 ;  /* 0x0000002500257308 */ /* 0x000fe40000000800 */
[----:B------:R-:W1:Y:S06]  /*8d90*/  SHFL.BFLY PT, R9, R40, 0x2, 0x1f ;  /* 0x0c401f0028097f89 */ /* 0x000e6c00000e0000 */
[----:B------:R-:W-:Y:S01]  /*8da0*/  MUFU.EX2 R44, R44 ;  /* 0x0000002c002c7308 */ /* 0x000fe20000000800 */
[----:B------:R-:W-:Y:S02]  /*8db0*/  WARPGROUP.DEPBAR.LE gsb0, 0x0 ;  /* 0x00008000000079c5 */ /* 0x000fe40000010000 */
[----:B------:R-:W-:-:S05]  /*8dc0*/  WARPGROUP.ARRIVE ;  /* 0x00000000000079c5 */ /* 0x000fca0000000000 */
[----:B------:R-:W-:Y:S01]  /*8dd0*/  MUFU.EX2 R48, R48 ;  /* 0x0000003000307308 */ /* 0x000fe20000000800 */
[----:B------:R-:W-:Y:S01]  /*8de0*/  HGMMA.64x96x16.F32.BF16 R88, gdesc[UR28].tnspB, R88, gsb0 ;  /* 0x416000001c5879f0 */ /* 0x000fe20008001858 */
[----:B------:R-:W-:Y:S02]  /*8df0*/  UIADD3 UR28, UR6, 0x600, URZ ;  /* 0x00000600061c7890 */ /* 0x000fe4000fffe03f */
[----:B------:R-:W-:Y:S01]  /*8e00*/  UIADD3 UR30, UR7, 0x100, URZ ;  /* 0x00000100071e7890 */ /* 0x000fe2000fffe03f */
[----:B-1----:R-:W-:Y:S01]  /*8e10*/  FMNMX.FTZ R41, R40, R9, !PT ;  /* 0x0000000928297209 */ /* 0x002fe20007810000 */
[----:B------:R-:W-:Y:S01]  /*8e20*/  UMOV UR29, 0x40000040 ;  /* 0x40000040001d7882 */ /* 0x000fe20000000000 */
[----:B------:R-:W-:Y:S01]  /*8e30*/  UMOV UR31, 0x80000020 ;  /* 0x80000020001f7882 */ /* 0x000fe20000000000 */
[----:B------:R-:W-:Y:S02]  /*8e40*/  MUFU.EX2 R49, R49 ;  /* 0x0000003100317308 */ /* 0x000fe40000000800 */
[----:B------:R-:W1:Y:S06]  /*8e50*/  SHFL.BFLY PT, R40, R41, 0x1, 0x1f ;  /* 0x0c201f0029287f89 */ /* 0x000e6c00000e0000 */
[----:B------:R-:W-:Y:S08]  /*8e60*/  MUFU.EX2 R52, R52 ;  /* 0x0000003400347308 */ /* 0x000ff00000000800 */
[----:B------:R-:W-:Y:S08]  /*8e70*/  MUFU.EX2 R53, R53 ;  /* 0x0000003500357308 */ /* 0x000ff00000000800 */
[----:B------:R-:W-:Y:S01]  /*8e80*/  MUFU.EX2 R56, R56 ;  /* 0x0000003800387308 */ /* 0x000fe20000000800 */
[----:B-1----:R-:W-:-:S05]  /*8e90*/  FMNMX.FTZ R9, R41, R40, !PT ;  /* 0x0000002829097209 */ /* 0x002fca0007810000 */
[C---:B------:R-:W-:Y:S02]  /*8ea0*/  FADD.FTZ R12, -R9.reuse, R10 ;  /* 0x0000000a090c7221 */ /* 0x040fe40000010100 */
[----:B------:R-:W-:Y:S02]  /*8eb0*/  MUFU.EX2 R57, R57 ;  /* 0x0000003900397308 */ /* 0x000fe40000000800 */
[----:B------:R-:W-:Y:S01]  /*8ec0*/  FMUL.FTZ R81, R12, UR33 ;  /* 0x000000210c517c20 */ /* 0x000fe20008410000 */
[----:B------:R-:W-:-:S05]  /*8ed0*/  FMUL.FTZ R12, R9, UR33 ;  /* 0x00000021090c7c20 */ /* 0x000fca0008410000 */
[----:B------:R1:W-:Y:S01]  /*8ee0*/  MUFU.EX2 R10, R85 ;  /* 0x00000055000a7308 */ /* 0x0003e20000000800 */
[--C-:B------:R-:W-:Y:S01]  /*8ef0*/  FFMA.FTZ R26, R26, UR33, -R12.reuse ;  /* 0x000000211a1a7c23 */ /* 0x100fe2000801080c */
[--C-:B------:R-:W-:Y:S01]  /*8f00*/  FFMA.FTZ R27, R27, UR33, -R12.reuse ;  /* 0x000000211b1b7c23 */ /* 0x100fe2000801080c */
[--C-:B------:R-:W-:Y:S01]  /*8f10*/  FFMA.FTZ R139, R43, UR33, -R12.reuse ;  /* 0x000000212b8b7c23 */ /* 0x100fe2000801080c */
[----:B------:R-:W-:Y:S02]  /*8f20*/  IMAD.U32 R43, RZ, RZ, UR35 ;  /* 0x00000023ff2b7e24 */ /* 0x000fe4000f8e00ff */
[--C-:B------:R-:W-:Y:S01]  /*8f30*/  FFMA.FTZ R40, R30, UR33, -R12.reuse ;  /* 0x000000211e287c23 */ /* 0x100fe2000801080c */
[--C-:B------:R-:W-:Y:S01]  /*8f40*/  FFMA.FTZ R41, R34, UR33, -R12.reuse ;  /* 0x0000002122297c23 */ /* 0x100fe2000801080c */
[----:B------:R-:W-:Y:S01]  /*8f50*/  VIADD R34, R16, 0x9 ;  /* 0x0000000910227836 */ /* 0x000fe20000000000 */
[----:B------:R-:W-:Y:S01]  /*8f60*/  MUFU.EX2 R81, R81 ;  /* 0x0000005100517308 */ /* 0x000fe20000000800 */
[----:B-1----:R-:W-:Y:S01]  /*8f70*/  FFMA.FTZ R85, R39, UR33, -R12 ;  /* 0x0000002127557c23 */ /* 0x002fe2000801080c */
[----:B------:R-:W-:-:S02]  /*8f80*/  IMAD.U32 R39, RZ, RZ, UR36 ;  /* 0x00000024ff277e24 */ /* 0x000fc4000f8e00ff */
[--C-:B------:R-:W-:Y:S01]  /*8f90*/  FFMA.FTZ R143, R31, UR33, -R12.reuse ;  /* 0x000000211f8f7c23 */ /* 0x100fe2000801080c */
[----:B------:R-:W-:Y:S01]  /*8fa0*/  @!P1 LEA R43, R43, UR39, 0x3 ;  /* 0x000000272b2b9c11 */ /* 0x000fe2000f8e18ff */
[--C-:B------:R-:W-:Y:S01]  /*8fb0*/  FFMA.FTZ R31, R54, UR33, -R12.reuse ;  /* 0x00000021361f7c23 */ /* 0x100fe2000801080c */
[--C-:B------:R-:W-:Y:S01]  /*8fc0*/  FFMA.FTZ R80, R38, UR33, -R12.reuse ;  /* 0x0000002126507c23 */ /* 0x100fe2000801080c */
[----:B------:R-:W-:Y:S01]  /*8fd0*/  @!P1 LEA R39, R39, UR39, 0x3 ;  /* 0x0000002727279c11 */ /* 0x000fe2000f8e18ff */
[----:B------:R-:W1:Y:S01]  /*8fe0*/  MUFU.EX2 R26, R26 ;  /* 0x0000001a001a7308 */ /* 0x000e620000000800 */
[----:B------:R-:W-:Y:S01]  /*8ff0*/  SEL R54, R34, 0x9, !P2 ;  /* 0x0000000922367807 */ /* 0x000fe20005000000 */
[--C-:B------:R-:W-:Y:S01]  /*9000*/  FFMA.FTZ R38, R42, UR33, -R12.reuse ;  /* 0x000000212a267c23 */ /* 0x100fe2000801080c */
[----:B------:R-:W-:Y:S02]  /*9010*/  @!P1 VIADD R43, R43, 0x2d860 ;  /* 0x0002d8602b2b9836 */ /* 0x000fe40000000000 */
[----:B------:R-:W-:Y:S01]  /*9020*/  FFMA.FTZ R84, R35, UR33, -R12 ;  /* 0x0000002123547c23 */ /* 0x000fe2000801080c */
[----:B------:R-:W-:-:S02]  /*9030*/  @!P1 VIADD R39, R39, 0x2d840 ;  /* 0x0002d84027279836 */ /* 0x000fc40000000000 */
[--C-:B------:R-:W-:Y:S01]  /*9040*/  FFMA.FTZ R34, R58, UR33, -R12.reuse ;  /* 0x000000213a227c23 */ /* 0x100fe2000801080c */
[--C-:B------:R-:W-:Y:S01]  /*9050*/  FFMA.FTZ R35, R46, UR33, -R12.reuse ;  /* 0x000000212e237c23 */ /* 0x100fe2000801080c */
[----:B------:R-:W2:Y:S01]  /*9060*/  MUFU.EX2 R27, R27 ;  /* 0x0000001b001b7308 */ /* 0x000ea20000000800 */
[----:B------:R-:W-:Y:S01]  /*9070*/  @!P1 PRMT R43, RZ, 0x654, R43 ;  /* 0x00000654ff2b9816 */ /* 0x000fe2000000002b */
[--C-:B------:R-:W-:Y:S01]  /*9080*/  FFMA.FTZ R46, R47, UR33, -R12.reuse ;  /* 0x000000212f2e7c23 */ /* 0x100fe2000801080c */
[----:B------:R-:W-:Y:S01]  /*9090*/  @!P1 PRMT R42, RZ, 0x654, R39 ;  /* 0x00000654ff2a9816 */ /* 0x000fe20000000027 */
[--C-:B------:R-:W-:Y:S01]  /*90a0*/  FFMA.FTZ R39, R59, UR33, -R12.reuse ;  /* 0x000000213b277c23 */ /* 0x100fe2000801080c */
[--C-:B------:R-:W-:Y:S01]  /*90b0*/  FFMA.FTZ R30, R50, UR33, -R12.reuse ;  /* 0x00000021321e7c23 */ /* 0x100fe2000801080c */
[--C-:B------:R-:W-:Y:S01]  /*90c0*/  FFMA.FTZ R47, R51, UR33, -R12.reuse ;  /* 0x00000021332f7c23 */ /* 0x100fe2000801080c */
[----:B------:R-:W-:Y:S01]  /*90d0*/  FFMA.FTZ R50, R55, UR33, -R12 ;  /* 0x0000002137327c23 */ /* 0x000fe2000801080c */
[----:B------:R-:W-:Y:S01]  /*90e0*/  MUFU.EX2 R40, R40 ;  /* 0x0000002800287308 */ /* 0x000fe20000000800 */
[----:B-1----:R-:W-:Y:S01]  /*90f0*/  FFMA.FTZ R4, R81, R4, R26 ;  /* 0x0000000451047223 */ /* 0x002fe2000001001a */
        /* <DEDUP_REMOVED lines=9> */
[--C-:B------:R-:W-:Y:S01]  /*9190*/  FFMA.FTZ R82, R82, UR33, -R12.reuse ;  /* 0x0000002152527c23 */ /* 0x100fe2000801080c */
[--C-:B------:R-:W-:Y:S01]  /*91a0*/  FFMA.FTZ R83, R83, UR33, -R12.reuse ;  /* 0x0000002153537c23 */ /* 0x100fe2000801080c */
[--C-:B------:R-:W-:Y:S01]  /*91b0*/  FFMA.FTZ R86, R86, UR33, -R12.reuse ;  /* 0x0000002156567c23 */ /* 0x100fe2000801080c */
[----:B------:R-:W-:Y:S01]  /*91c0*/  FFMA.FTZ R87, R87, UR33, -R12 ;  /* 0x0000002157577c23 */ /* 0x000fe2000801080c */
[C---:B------:R-:W-:Y:S01]  /*91d0*/  ISETP.GT.AND P2, PT, R8.reuse, UR34, PT ;  /* 0x0000002208007c0c */ /* 0x040fe2000bf44270 */
[----:B------:R-:W3:Y:S01]  /*91e0*/  MUFU.EX2 R41, R41 ;  /* 0x0000002900297308 */ /* 0x000ee20000000800 */
[----:B------:R-:W-:Y:S01]  /*91f0*/  UMOV UR35, UR36 ;  /* 0x0000002400237c82 */ /* 0x000fe20008000000 */
[----:B------:R-:W-:Y:S01]  /*9200*/  VIADD R8, R8, 0xffffffff ;  /* 0xffffffff08087836 */ /* 0x000fe20000000000 */
[----:B------:R-:W-:-:S02]  /*9210*/  WARPGROUP.DEPBAR.LE gsb0, 0x0 ;  /* 0x00008000000079c5 */ /* 0x000fc40000010000 */
[----:B------:R-:W-:-:S03]  /*9220*/  WARPGROUP.ARRIVE ;  /* 0x00000000000079c5 */ /* 0x000fc60000000000 */
[----:B------:R-:W4:Y:S03]  /*9230*/  MUFU.EX2 R84, R84 ;  /* 0x0000005400547308 */ /* 0x000f260000000800 */
[----:B------:R-:W-:Y:S01]  /*9240*/  HGMMA.64x96x16.F32.BF16 R88, gdesc[UR28].tnspB, R88, gsb0 ;  /* 0x416000001c5879f0 */ /* 0x000fe20008001858 */
[----:B------:R-:W-:Y:S02]  /*9250*/  UIADD3 UR28, UR6, 0x602, URZ ;  /* 0x00000602061c7890 */ /* 0x000fe4000fffe03f */
[----:B------:R-:W-:Y:S02]  /*9260*/  UIADD3 UR30, UR7, 0x140, URZ ;  /* 0x00000140071e7890 */ /* 0x000fe4000fffe03f */
[----:B------:R-:W5:Y:S01]  /*9270*/  MUFU.EX2 R80, R80 ;  /* 0x0000005000507308 */ /* 0x000f620000000800 */
[----:B------:R-:W-:Y:S01]  /*9280*/  UMOV UR29, 0x40000040 ;  /* 0x40000040001d7882 */ /* 0x000fe20000000000 */
[----:B------:R-:W-:-:S06]  /*9290*/  UMOV UR31, 0x80000020 ;  /* 0x80000020001f7882 */ /* 0x000fcc0000000000 */
        /* <DEDUP_REMOVED lines=49> */
[----:B------:R-:W-:Y:S02]  /*95b0*/  UMOV UR28, UR49 ;  /* 0x00000031001c7c82 */ /* 0x000fe40008000000 */
[----:B------:R-:W-:Y:S02]  /*95c0*/  WARPGROUP.DEPBAR.LE gsb0, 0x0 ;  /* 0x00008000000079c5 */ /* 0x000fe40000010000 */
[----:B------:R2:W-:Y:S06]  /*95d0*/  BAR.ARV R54, 0x100 ;  /* 0x000400360000751d */ /* 0x0005ec0000002000 */
[----:B------:R1:W-:Y:S01]  /*95e0*/  @!P1 SYNCS.ARRIVE.TRANS64.RED.A1T0 RZ, [R42+URZ], RZ ;  /* 0x000000ff2aff99a7 */ /* 0x0003e2000810043f */
[-C--:B------:R-:W-:Y:S01]  /*95f0*/  FMUL.FTZ R88, R88, R11.reuse ;  /* 0x0000000b58587220 */ /* 0x080fe20000410000 */
[----:B--2---:R-:W-:Y:S01]  /*9600*/  FFMA.FTZ R54, R70, UR33, -R12 ;  /* 0x0000002146367c23 */ /* 0x004fe2000801080c */
[-C--:B------:R-:W-:Y:S01]  /*9610*/  FMUL.FTZ R89, R89, R11.reuse ;  /* 0x0000000b59597220 */ /* 0x080fe20000410000 */
[-C--:B------:R-:W-:Y:S01]  /*9620*/  FMUL.FTZ R92, R92, R11.reuse ;  /* 0x0000000b5c5c7220 */ /* 0x080fe20000410000 */
[-C--:B------:R-:W-:Y:S01]  /*9630*/  FMUL.FTZ R93, R93, R11.reuse ;  /* 0x0000000b5d5d7220 */ /* 0x080fe20000410000 */
[-C--:B------:R-:W-:Y:S01]  /*9640*/  FMUL.FTZ R96, R96, R11.reuse ;  /* 0x0000000b60607220 */ /* 0x080fe20000410000 */
[----:B------:R-:W-:Y:S01]  /*9650*/  FMUL.FTZ R97, R97, R11 ;  /* 0x0000000b61617220 */ /* 0x000fe20000410000 */
[----:B-1----:R-:W-:Y:S01]  /*9660*/  FFMA.FTZ R42, R11, R6, R14 ;  /* 0x000000060b2a7223 */ /* 0x002fe2000001000e */
[----:B------:R1:W-:Y:S01]  /*9670*/  @!P1 SYNCS.ARRIVE.TRANS64.RED.A1T0 RZ, [R43+URZ], RZ ;  /* 0x000000ff2bff99a7 */ /* 0x0003e2000810043f */
[----:B------:R-:W-:Y:S01]  /*9680*/  FFMA.FTZ R6, R66, UR33, -R12 ;  /* 0x0000002142067c23 */ /* 0x000fe2000801080c */
[C---:B------:R-:W-:Y:S01]  /*9690*/  F2FP.BF16.F32.PACK_AB R12, R13.reuse, R14 ;  /* 0x0000000e0d0c723e */ /* 0x040fe200000010ff */
[----:B------:R-:W-:Y:S01]  /*96a0*/  FADD.FTZ R42, R13, R42 ;  /* 0x0000002a0d2a7221 */ /* 0x000fe20000010000 */
[----:B------:R-:W-:Y:S01]  /*96b0*/  F2FP.BF16.F32.PACK_AB R14, R20, R15 ;  /* 0x0000000f140e723e */ /* 0x000fe200000010ff */
[----:B------:R-:W-:Y:S01]  /*96c0*/  MUFU.EX2 R54, R54 ;  /* 0x0000003600367308 */ /* 0x000fe20000000800 */
[----:B------:R-:W-:Y:S01]  /*96d0*/  F2FP.BF16.F32.PACK_AB R13, R27, R26 ;  /* 0x0000001a1b0d723e */ /* 0x000fe200000010ff */
[----:B------:R-:W-:Y:S01]  /*96e0*/  FADD.FTZ R59, R15, R42 ;  /* 0x0000002a0f3b7221 */ /* 0x000fe20000010000 */
[----:B-1----:R-:W-:Y:S01]  /*96f0*/  FADD.FTZ R43, R27, R4 ;  /* 0x000000041b2b7221 */ /* 0x002fe20000010000 */
[----:B------:R-:W-:Y:S01]  /*9700*/  F2FP.BF16.F32.PACK_AB R15, R143, R40 ;  /* 0x000000288f0f723e */ /* 0x000fe200000010ff */
[----:B------:R-:W-:Y:S01]  /*9710*/  FMUL.FTZ R100, R100, R11 ;  /* 0x0000000b64647220 */ /* 0x000fe20000410000 */
[----:B------:R-:W-:Y:S01]  /*9720*/  FADD.FTZ R58, R20, R59 ;  /* 0x0000003b143a7221 */ /* 0x000fe20000010000 */
[----:B------:R-:W-:Y:S01]  /*9730*/  FADD.FTZ R42, R40, R43 ;  /* 0x0000002b282a7221 */ /* 0x000fe20000010000 */
[----:B------:R-:W-:Y:S01]  /*9740*/  F2FP.BF16.F32.PACK_AB R40, R24, R21 ;  /* 0x000000151828723e */ /* 0x000fe200000010ff */
[----:B------:R-:W1:Y:S01]  /*9750*/  MUFU.EX2 R4, R63 ;  /* 0x0000003f00047308 */ /* 0x000e620000000800 */
[----:B------:R-:W-:Y:S01]  /*9760*/  FADD.FTZ R43, R21, R58 ;  /* 0x0000003a152b7221 */ /* 0x000fe20000010000 */
[----:B------:R-:W-:Y:S01]  /*9770*/  FADD.FTZ R42, R143, R42 ;  /* 0x0000002a8f2a7221 */ /* 0x000fe20000010000 */
[----:B------:R2:W-:Y:S01]  /*9780*/  STSM.16.M88.4 [R136+0x21800], R12 ;  /* 0x0218000c88007844 */ /* 0x0005e20000000200 */
[-C--:B------:R-:W-:Y:S01]  /*9790*/  FMUL.FTZ R101, R101, R11.reuse ;  /* 0x0000000b65657220 */ /* 0x080fe20000410000 */
[----:B------:R-:W-:Y:S01]  /*97a0*/  FMUL.FTZ R104, R104, R11 ;  /* 0x0000000b68687220 */ /* 0x000fe20000410000 */
[----:B---3--:R-:W-:Y:S01]  /*97b0*/  FADD.FTZ R59, R41, R42 ;  /* 0x0000002a293b7221 */ /* 0x008fe20000010000 */
[----:B------:R-:W-:Y:S01]  /*97c0*/  FADD.FTZ R42, R24, R43 ;  /* 0x0000002b182a7221 */ /* 0x000fe20000010000 */
[----:B------:R-:W-:Y:S01]  /*97d0*/  F2FP.BF16.F32.PACK_AB R24, R32, R29 ;  /* 0x0000001d2018723e */ /* 0x000fe200000010ff */
[----:B------:R-:W3:Y:S01]  /*97e0*/  MUFU.EX2 R6, R6 ;  /* 0x0000000600067308 */ /* 0x000ee20000000800 */
[C---:B----4-:R-:W-:Y:S01]  /*97f0*/  FADD.FTZ R59, R84.reuse, R59 ;  /* 0x0000003b543b7221 */ /* 0x050fe20000010000 */
[----:B------:R-:W-:Y:S01]  /*9800*/  FADD.FTZ R43, R25, R42 ;  /* 0x0000002a192b7221 */ /* 0x000fe20000010000 */
[----:B------:R-:W-:Y:S01]  /*9810*/  F2FP.BF16.F32.PACK_AB R41, R84, R41 ;  /* 0x000000295429723e */ /* 0x000fe200000010ff */
        /* <DEDUP_REMOVED lines=32> */
[----:B------:R-:W-:Y:S01]  /*9a20*/  STSM.16.M88.4 [R23], R40 ;  /* 0x0000002817007844 */ /* 0x000fe20000000200 */
[----:B------:R-:W-:Y:S01]  /*9a30*/  FADD.FTZ R29, R31, R20 ;  /* 0x000000141f1d7221 */ /* 0x000fe20000010000 */
[----:B------:R-:W-:Y:S01]  /*9a40*/  FADD.FTZ R20, R48, R21 ;  /* 0x0000001530147221 */ /* 0x000fe20000010000 */
[----:B------:R-:W-:Y:S01]  /*9a50*/  F2FP.BF16.F32.PACK_AB R27, R46, R35 ;  /* 0x000000232e1b723e */ /* 0x000fe200000010ff */
[----:B------:R-:W-:Y:S01]  /*9a60*/  FMUL.FTZ R129, R129, R11 ;  /* 0x0000000b81817220 */ /* 0x000fe20000410000 */
[C---:B------:R-:W-:Y:S01]  /*9a70*/  FADD.FTZ R29, R50.reuse, R29 ;  /* 0x0000001d321d7221 */ /* 0x040fe20000010000 */
[----:B------:R-:W-:Y:S01]  /*9a80*/  FADD.FTZ R21, R49, R20 ;  /* 0x0000001431157221 */ /* 0x000fe20000010000 */
[----:B------:R-:W-:Y:S01]  /*9a90*/  F2FP.BF16.F32.PACK_AB R31, R50, R31 ;  /* 0x0000001f321f723e */ /* 0x000fe200000010ff */
[----:B------:R4:W-:Y:S01]  /*9aa0*/  STSM.16.M88.4 [R22], R24 ;  /* 0x0000001816007844 */ /* 0x0009e20000000200 */
[----:B------:R-:W-:Y:S01]  /*9ab0*/  FADD.FTZ R20, R34, R29 ;  /* 0x0000001d22147221 */ /* 0x000fe20000010000 */
[----:B------:R-:W-:Y:S01]  /*9ac0*/  FADD.FTZ R28, R52, R21 ;  /* 0x00000015341c7221 */ /* 0x000fe20000010000 */
[----:B------:R-:W-:Y:S01]  /*9ad0*/  F2FP.BF16.F32.PACK_AB R29, R47, R30 ;  /* 0x0000001e2f1d723e */ /* 0x000fe200000010ff */
[----:B------:R-:W-:Y:S01]  /*9ae0*/  FMUL.FTZ R132, R132, R11 ;  /* 0x0000000b84847220 */ /* 0x000fe20000410000 */
[----:B------:R-:W-:Y:S01]  /*9af0*/  FADD.FTZ R20, R39, R20 ;  /* 0x0000001427147221 */ /* 0x000fe20000010000 */
[----:B------:R-:W-:Y:S01]  /*9b00*/  FADD.FTZ R21, R53, R28 ;  /* 0x0000001c35157221 */ /* 0x000fe20000010000 */
[----:B------:R-:W-:Y:S01]  /*9b10*/  F2FP.BF16.F32.PACK_AB R28, R44, R37 ;  /* 0x000000252c1c723e */ /* 0x000fe200000010ff */
[----:B------:R-:W-:Y:S01]  /*9b20*/  FMUL.FTZ R133, R133, R11 ;  /* 0x0000000b85857220 */ /* 0x000fe20000410000 */
[----:B------:R-:W-:Y:S01]  /*9b30*/  FADD.FTZ R33, R51, R20 ;  /* 0x0000001433217221 */ /* 0x000fe20000010000 */
[----:B--2---:R-:W-:Y:S01]  /*9b40*/  FADD.FTZ R12, R56, R21 ;  /* 0x00000015380c7221 */ /* 0x004fe20000010000 */
[----:B------:R-:W-:Y:S01]  /*9b50*/  F2FP.BF16.F32.PACK_AB R30, R48, R45 ;  /* 0x0000002d301e723e */ /* 0x000fe200000010ff */
[----:B------:R-:W-:Y:S01]  /*9b60*/  FMUL.FTZ R90, R90, R81 ;  /* 0x000000515a5a7220 */ /* 0x000fe20000410000 */
[----:B-1----:R-:W-:Y:S01]  /*9b70*/  FADD.FTZ R33, R4, R33 ;  /* 0x0000002104217221 */ /* 0x002fe20000010000 */
[----:B------:R-:W-:Y:S01]  /*9b80*/  FADD.FTZ R13, R57, R12 ;  /* 0x0000000c390d7221 */ /* 0x000fe20000010000 */
[----:B------:R-:W-:Y:S01]  /*9b90*/  F2FP.BF16.F32.PACK_AB R12, R52, R49 ;  /* 0x00000031340c723e */ /* 0x000fe200000010ff */
[----:B------:R1:W-:Y:S01]  /*9ba0*/  STSM.16.M88.4 [R18], R28 ;  /* 0x0000001c12007844 */ /* 0x0003e20000000200 */
[----:B---3--:R-:W-:Y:S01]  /*9bb0*/  FADD.FTZ R14, R6, R33 ;  /* 0x00000021060e7221 */ /* 0x008fe20000010000 */
        /* <DEDUP_REMOVED lines=8> */
[----:B------:R-:W-:Y:S01]  /*9c40*/  F2FP.BF16.F32.PACK_AB R15, R4, R51 ;  /* 0x00000033040f723e */ /* 0x000fe200000010ff */
[----:B------:R-:W-:Y:S01]  /*9c50*/  FADD.FTZ R4, R64, R21 ;  /* 0x0000001540047221 */ /* 0x000fe20000010000 */
[----:B----4-:R-:W-:Y:S01]  /*9c60*/  F2FP.BF16.F32.PACK_AB R24, R60, R57 ;  /* 0x000000393c18723e */ /* 0x010fe200000010ff */
[----:B------:R-:W-:Y:S01]  /*9c70*/  FADD.FTZ R21, R71, R20 ;  /* 0x0000001447157221 */ /* 0x000fe20000010000 */
[----:B------:R-:W-:Y:S01]  /*9c80*/  F2FP.BF16.F32.PACK_AB R26, R64, R61 ;  /* 0x0000003d401a723e */ /* 0x000fe200000010ff */
[----:B------:R-:W-:Y:S01]  /*9c90*/  FADD.FTZ R25, R65, R4 ;  /* 0x0000000441197221 */ /* 0x000fe20000010000 */
[----:B------:R2:W-:Y:S01]  /*9ca0*/  STSM.16.M88.4 [R136+0x27800], R12 ;  /* 0x0278000c88007844 */ /* 0x0005e20000000200 */
[----:B------:R-:W-:Y:S01]  /*9cb0*/  FADD.FTZ R4, R74, R21 ;  /* 0x000000154a047221 */ /* 0x000fe20000010000 */
[----:B------:R-:W-:Y:S01]  /*9cc0*/  F2FP.BF16.F32.PACK_AB R27, R71, R54 ;  /* 0x00000036471b723e */ /* 0x000fe200000010ff */
[----:B------:R-:W-:Y:S01]  /*9cd0*/  FADD.FTZ R20, R68, R25 ;  /* 0x0000001944147221 */ /* 0x000fe20000010000 */
[----:B------:R-:W-:Y:S01]  /*9ce0*/  F2FP.BF16.F32.PACK_AB R25, R55, R6 ;  /* 0x000000063719723e */ /* 0x000fe200000010ff */
[----:B------:R-:W-:Y:S01]  /*9cf0*/  FADD.FTZ R21, R75, R4 ;  /* 0x000000044b157221 */ /* 0x000fe20000010000 */
[----:B-1----:R-:W-:Y:S01]  /*9d00*/  F2FP.BF16.F32.PACK_AB R28, R76, R73 ;  /* 0x000000494c1c723e */ /* 0x002fe200000010ff */
[----:B------:R-:W-:Y:S01]  /*9d10*/  FADD.FTZ R29, R69, R20 ;  /* 0x00000014451d7221 */ /* 0x000fe20000010000 */
[----:B------:R-:W-:Y:S01]  /*9d20*/  F2FP.BF16.F32.PACK_AB R30, R10, R77 ;  /* 0x0000004d0a1e723e */ /* 0x000fe200000010ff */
[----:B------:R1:W-:Y:S01]  /*9d30*/  STSM.16.M88.4 [R17], R24 ;  /* 0x0000001811007844 */ /* 0x0003e20000000200 */
[----:B------:R-:W-:Y:S01]  /*9d40*/  F2FP.BF16.F32.PACK_AB R31, R87, R86 ;  /* 0x00000056571f723e */ /* 0x000fe200000010ff */
[----:B------:R-:W-:Y:S01]  /*9d50*/  FADD.FTZ R4, R72, R29 ;  /* 0x0000001d48047221 */ /* 0x000fe20000010000 */
[----:B------:R-:W-:Y:S01]  /*9d60*/  FADD.FTZ R21, R78, R21 ;  /* 0x000000154e157221 */ /* 0x000fe20000010000 */
[-C--:B------:R-:W-:Y:S01]  /*9d70*/  FMUL.FTZ R95, R95, R81.reuse ;  /* 0x000000515f5f7220 */ /* 0x080fe20000410000 */
[----:B------:R-:W-:Y:S01]  /*9d80*/  FMUL.FTZ R98, R98, R81 ;  /* 0x0000005162627220 */ /* 0x000fe20000410000 */
[----:B------:R-:W-:Y:S01]  /*9d90*/  FADD.FTZ R29, R73, R4 ;  /* 0x00000004491d7221 */ /* 0x000fe20000010000 */
        /* <DEDUP_REMOVED lines=8> */
[C---:B------:R-:W-:Y:S01]  /*9e20*/  F2FP.BF16.F32.PACK_AB R29, R83.reuse, R82 ;  /* 0x00000052531d723e */ /* 0x040fe200000010ff */
[----:B------:R-:W-:Y:S01]  /*9e30*/  FADD.FTZ R21, R83, R21 ;  /* 0x0000001553157221 */ /* 0x000fe20000010000 */
[-C--:B------:R-:W-:Y:S01]  /*9e40*/  FMUL.FTZ R99, R99, R81.reuse ;  /* 0x0000005163637220 */ /* 0x080fe20000410000 */
[----:B------:R1:W-:Y:S01]  /*9e50*/  STSM.16.M88.4 [R22+0x6000], R12 ;  /* 0x0060000c16007844 */ /* 0x0003e20000000200 */
[----:B------:R-:W-:Y:S01]  /*9e60*/  FADD.FTZ R6, R10, R77 ;  /* 0x0000004d0a067221 */ /* 0x000fe20000010000 */
[----:B------:R-:W-:Y:S01]  /*9e70*/  FADD.FTZ R21, R86, R21 ;  /* 0x0000001556157221 */ /* 0x000fe20000010000 */
[-C--:B------:R-:W-:Y:S01]  /*9e80*/  FMUL.FTZ R102, R102, R81.reuse ;  /* 0x0000005166667220 */ /* 0x080fe20000410000 */
[----:B------:R1:W-:Y:S01]  /*9e90*/  STSM.16.M88.4 [R18+0x6000], R28 ;  /* 0x0060001c12007844 */ /* 0x0003e20000000200 */
[-C--:B------:R-:W-:Y:S01]  /*9ea0*/  FMUL.FTZ R103, R103, R81.reuse ;  /* 0x0000005167677220 */ /* 0x080fe20000410000 */
[----:B------:R-:W-:Y:S01]  /*9eb0*/  FADD.FTZ R4, R87, R21 ;  /* 0x0000001557047221 */ /* 0x000fe20000010000 */
[-C--:B------:R-:W-:Y:S01]  /*9ec0*/  FMUL.FTZ R106, R106, R81.reuse ;  /* 0x000000516a6a7220 */ /* 0x080fe20000410000 */
[----:B------:R-:W-:Y:S01]  /*9ed0*/  @!PT LDS RZ, [RZ] ;  /* 0x00000000fffff984 */ /* 0x000fe20000000800 */
[----:B------:R-:W-:Y:S01]  /*9ee0*/  @!PT LDS RZ, [RZ] ;  /* 0x00000000fffff984 */ /* 0x000fe20000000800 */
[----:B------:R-:W-:Y:S01]  /*9ef0*/  @!PT LDS RZ, [RZ] ;  /* 0x00000000fffff984 */ /* 0x000fe20000000800 */
[----:B------:R-:W-:Y:S01]  /*9f00*/  @!PT LDS RZ, [RZ] ;  /* 0x00000000fffff984 */ /* 0x000fe20000000800 */
[----:B------:R2:W-:Y:S06]  /*9f10*/  MEMBAR.ALL.CTA ;  /* 0x0000000000007992 */ /* 0x0005ec0000008000 */
[----:B--2---:R-:W2:Y:S01]  /*9f20*/  FENCE.VIEW.ASYNC.S ;  /* 0x00000000000073c6 */ /* 0x004ea20000000000 */
        /* <DEDUP_REMOVED lines=17> */
[----:B--2---:R-:W-:Y:S01]  /*a040*/  NOP ;  /* 0x0000000000007918 */ /* 0x004fe20000000000 */
[----:B-1----:R-:W-:Y:S05]  /*a050*/  @P2 BRA `(.L_x_8969) ;  /* 0xffffffe000002947 */ /* 0x002fea000383ffff */
.L_x_8960:
[----:B------:R-:W-:-:S13]  /*a060*/  ISETP.GE.AND P2, PT, R8, UR40, PT ;  /* 0x0000002808007c0c */ /* 0x000fda000bf46270 */
[----:B------:R-:W-:Y:S05]  /*a070*/  @!P2 BRA `(.L_x_8970) ;  /* 0x000000300024a947 */ /* 0x000fea0003800000 */
[----:B--2---:R-:W-:Y:S01]  /*a080*/  IMAD.MOV.U32 R12, RZ, RZ, R9 ;  /* 0x000000ffff0c7224 */ /* 0x004fe200078e0009 */
[----:B------:R-:W-:Y:S01]  /*a090*/  UMOV UR28, UR49 ;  /* 0x00000031001c7c82 */ /* 0x000fe20008000000 */
[----:B------:R-:W-:Y:S01]  /*a0a0*/  IMAD.MOV.U32 R11, RZ, RZ, R7 ;  /* 0x000000ffff0b7224 */ /* 0x000fe200078e0007 */
[----:B------:R-:W-:Y:S01]  /*a0b0*/  UMOV UR54, UR36 ;  /* 0x0000002400367c82 */ /* 0x000fe20008000000 */
[----:B------:R-:W-:Y:S01]  /*a0c0*/  IMAD.IADD R10, R0, 0x1, R5 ;  /* 0x00000001000a7824 */ /* 0x000fe200078e0205 */
[----:B------:R-:W-:Y:S01]  /*a0d0*/  ULDC UR34, c[0x0][0x9e4] ;  /* 0x0002790000227ab9 */ /* 0x000fe20000000800 */
[----:B------:R-:W-:Y:S01]  /*a0e0*/  ULDC UR53, c[0x0][0x9dc] ;  /* 0x0002770000357ab9 */ /* 0x000fe20000000800 */
[----:B------:R-:W-:Y:S01]  /*a0f0*/  ULDC UR52, c[0x0][0x288] ;  /* 0x0000a20000347ab9 */ /* 0x000fe20000000800 */
[----:B------:R-:W-:Y:S01]  /*a100*/  ULDC UR33, c[0x0][0x988] ;  /* 0x0002620000217ab9 */ /* 0x000fe20000000800 */
[----:B------:R-:W-:-:S05]  /*a110*/  ULDC UR35, c[0x0][0x9e0] ;  /* 0x0002780000237ab9 */ /* 0x000fca0000000800 */
.L_x_8987:
        /* <DEDUP_REMOVED lines=9> */
.L_x_8972:
[----:B------:R-:W-:Y:S01]  /*a1b0*/  ULEA UR6, UR36, UR39, 0x3 ;  /* 0x0000002724067291 */ /* 0x000fe2000f8e183f */
[----:B------:R-:W-:-:S05]  /*a1c0*/  IMAD.U32 R7, RZ, RZ, UR49 ;  /* 0x00000031ff077e24 */ /* 0x000fca000f8e00ff */
[----:B------:R-:W-:-:S04]  /*a1d0*/  SHF.L.U32 R7, R7, 0x1f, RZ ;  /* 0x0000001f07077819 */ /* 0x000fc800000006ff */
[----:B------:R1:W2:Y:S01]  /*a1e0*/  SYNCS.PHASECHK.TRANS64.TRYWAIT P2, [UR6+0x2d830], R7 ;  /* 0x02d83007ff0075a7 */ /* 0x0002a20008040146 */
[----:B------:R-:W-:Y:S05]  /*a1f0*/  @!P0 BRA `(.L_x_8973) ;  /* 0x0000000000048947 */ /* 0x000fea0003800000 */
[----:B------:R-:W-:Y:S01]  /*a200*/  BPT.TRAP 0x1 ;  /* 0x000000040000795c */ /* 0x000fe20000300000 */
.L_x_8973:
[----:B--2---:R-:W-:Y:S05]  /*a210*/  @P2 BRA `(.L_x_8971) ;  /* 0x0000000000082947 */ /* 0x004fea0003800000 */
[----:B------:R-:W2:Y:S02]  /*a220*/  SYNCS.PHASECHK.TRANS64.TRYWAIT P2, [UR6+0x2d830], R7 ;  /* 0x02d83007ff0075a7 */ /* 0x000ea40008040146 */
[----:B--2---:R-:W-:Y:S05]  /*a230*/  @!P2 BRA `(.L_x_8974) ;  /* 0x0000007c0078a947 */ /* 0x004fea0003800000 */
.L_x_8971:
        /* <DEDUP_REMOVED lines=35> */
.L_x_8976:
[----:B------:R-:W-:Y:S01]  /*a470*/  ULEA UR6, UR54, UR39, 0x3 ;  /* 0x0000002736067291 */ /* 0x000fe2000f8e183f */
[----:B------:R-:W-:-:S05]  /*a480*/  IMAD.U32 R7, RZ, RZ, UR28 ;  /* 0x0000001cff077e24 */ /* 0x000fca000f8e00ff */
[----:B------:R-:W-:-:S04]  /*a490*/  SHF.L.U32 R7, R7, 0x1f, RZ ;  /* 0x0000001f07077819 */ /* 0x000fc800000006ff */
[----:B------:R1:W2:Y:S01]  /*a4a0*/  SYNCS.PHASECHK.TRANS64.TRYWAIT P2, [UR6+0x2d850], R7 ;  /* 0x02d85007ff0075a7 */ /* 0x0002a20008040146 */
[----:B------:R-:W-:Y:S05]  /*a4b0*/  @!P0 BRA `(.L_x_8977) ;  /* 0x0000000000048947 */ /* 0x000fea0003800000 */
[----:B------:R-:W-:Y:S01]  /*a4c0*/  BPT.TRAP 0x1 ;  /* 0x000000040000795c */ /* 0x000fe20000300000 */
.L_x_8977:
[----:B--2---:R-:W-:Y:S05]  /*a4d0*/  @P2 BRA `(.L_x_8975) ;  /* 0x0000000000082947 */ /* 0x004fea0003800000 */
[----:B------:R-:W2:Y:S02]  /*a4e0*/  SYNCS.PHASECHK.TRANS64.TRYWAIT P2, [UR6+0x2d850], R7 ;  /* 0x02d85007ff0075a7 */ /* 0x000ea40008040146 */
[----:B--2---:R-:W-:Y:S05]  /*a4f0*/  @!P2 BRA `(.L_x_8978) ;  /* 0x0000007800e0a947 */ /* 0x004fea0003800000 */
.L_x_8975:
[----:B------:R-:W-:Y:S01]  /*a500*/  UIADD3 UR6, UR39, 0x400, URZ ;  /* 0x0000040027067890 */ /* 0x000fe2000fffe03f */
[----:B------:R-:W-:Y:S01]  /*a510*/  WARPGROUP.ARRIVE ;  /* 0x00000000000079c5 */ /* 0x000fe20000000000 */
[----:B------:R-:W-:Y:S01]  /*a520*/  UMOV UR29, 0x40000040 ;  /* 0x40000040001d7882 */ /* 0x000fe20000000000 */
[----:B------:R-:W-:Y:S01]  /*a530*/  UMOV UR31, 0x80000020 ;  /* 0x80000020001f7882 */ /* 0x000fe20000000000 */
[----:B------:R-:W-:Y:S01]  /*a540*/  USHF.R.U32.HI UR6, URZ, 0x4, UR6 ;  /* 0x000000043f067899 */ /* 0x000fe20008011606 */
[----:B--2---:R-:W2:Y:S01]  /*a550*/  LDC R14, c[0x0][0x2e0] ;  /* 0x0000b800ff0e7b82 */ /* 0x004ea20000000800 */
[----:B------:R-:W-:Y:S01]  /*a560*/  IMAD.SHL.U32 R21, R8, 0x80, RZ ;  /* 0x0000008008157824 */ /* 0x000fe200078e00ff */
[----:B------:R-:W-:Y:S01]  /*a570*/  ISETP.GE.U32.AND P2, PT, R2, 0x180, PT ;  /* 0x000001800200780c */ /* 0x000fe20003f46070 */
[----:B------:R-:W-:Y:S01]  /*a580*/  ULOP3.LUT UR6, UR6, 0x3fff, URZ, 0xc0, !UPT ;  /* 0x00003fff06067892 */ /* 0x000fe2000f8ec03f */
[----:B------:R-:W-:Y:S02]  /*a590*/  IMAD.U32 R13, RZ, RZ, UR36 ;  /* 0x00000024ff0d7e24 */ /* 0x000fe4000f8e00ff */
[----:B-1----:R-:W-:Y:S01]  /*a5a0*/  IADD3 R7, -R21, 0x1, RZ ;  /* 0x0000000115077810 */ /* 0x002fe20007ffe1ff */
[----:B------:R-:W-:Y:S01]  /*a5b0*/  ULOP3.LUT UR7, UR6, 0x2000000, URZ, 0xfc, !UPT ;  /* 0x0200000006077892 */ /* 0x000fe2000f8efc3f */
[----:B------:R-:W-:Y:S01]  /*a5c0*/  VIADD R9, R16, 0x9 ;  /* 0x0000000910097836 */ /* 0x000fe20000000000 */
[----:B------:R-:W-:Y:S01]  /*a5d0*/  ULOP3.LUT UR6, UR41, 0x10000, URZ, 0xfc, !UPT ;  /* 0x0001000029067892 */ /* 0x000fe2000f8efc3f */
[----:B------:R-:W-:Y:S01]  /*a5e0*/  @!P1 LEA R13, R13, UR39, 0x3 ;  /* 0x000000270d0d9c11 */ /* 0x000fe2000f8e18ff */
[----:B------:R-:W-:-:S02]  /*a5f0*/  UIMAD UR7, UR54, 0x600, UR7 ;  /* 0x00000600360778a4 */ /* 0x000fc4000f8e0207 */
[----:B------:R-:W-:Y:S02]  /*a600*/  SEL R15, R9, 0x9, !P2 ;  /* 0x00000009090f7807 */ /* 0x000fe40005000000 */
[----:B------:R-:W-:Y:S01]  /*a610*/  @!P1 VIADD R13, R13, 0x2d840 ;  /* 0x0002d8400d0d9836 */ /* 0x000fe20000000000 */
[----:B------:R-:W-:Y:S02]  /*a620*/  UMOV UR28, UR6 ;  /* 0x00000006001c7c82 */ /* 0x000fe40008000000 */
[----:B------:R-:W-:Y:S02]  /*a630*/  UMOV UR30, UR7 ;  /* 0x00000007001e7c82 */ /* 0x000fe40008000000 */
[----:B------:R-:W-:Y:S01]  /*a640*/  HGMMA.64x96x16.F32.BF16 R88, gdesc[UR28].tnspB, R88, gsb0 ;  /* 0x416000001c5879f0 */ /* 0x000fe20008001858 */
[----:B------:R-:W-:Y:S01]  /*a650*/  UIADD3 UR28, UR6, 0x2, URZ ;  /* 0x00000002061c7890 */ /* 0x000fe2000fffe03f */
[----:B------:R-:W-:Y:S01]  /*a660*/  @!P1 PRMT R13, RZ, 0x654, R13 ;  /* 0x00000654ff0d9816 */ /* 0x000fe2000000000d */
[----:B------:R-:W-:Y:S01]  /*a670*/  UIADD3 UR30, UR7, 0x40, URZ ;  /* 0x00000040071e7890 */ /* 0x000fe2000fffe03f */
[----:B--2---:R-:W-:Y:S01]  /*a680*/  IMAD R7, R14, UR47, R7 ;  /* 0x0000002f0e077c24 */ /* 0x004fe2000f8e0207 */
[----:B------:R-:W-:Y:S01]  /*a690*/  UMOV UR29, 0x40000040 ;  /* 0x40000040001d7882 */ /* 0x000fe20000000000 */
[----:B------:R-:W-:-:S02]  /*a6a0*/  UMOV UR31, 0x80000020 ;  /* 0x80000020001f7882 */ /* 0x000fc40000000000 */
[----:B------:R-:W-:-:S04]  /*a6b0*/  VIADD R14, R7, -UR52 ;  /* 0x80000034070e7c36 */ /* 0x000fc80008000000 */
[----:B------:R-:W-:-:S04]  /*a6c0*/  IMAD R14, R19, -0x2, R14 ;  /* 0xfffffffe130e7824 */ /* 0x000fc800078e020e */
[----:B------:R-:W-:-:S04]  /*a6d0*/  VIADD R20, R14, UR35 ;  /* 0x000000230e147c36 */ /* 0x000fc80008000000 */
[----:B------:R-:W-:Y:S01]  /*a6e0*/  IMAD.IADD R9, R0, 0x1, R20 ;  /* 0x0000000100097824 */ /* 0x000fe200078e0214 */
        /* <DEDUP_REMOVED lines=42> */
[----:B------:R-:W-:Y:S01]  /*a990*/  ULOP3.LUT UR6, URZ, UR53, URZ, 0x33, !UPT ;  /* 0x000000353f067292 */ /* 0x000fe2000f8e333f */
[----:B------:R-:W-:Y:S02]  /*a9a0*/  WARPGROUP.DEPBAR.LE gsb0, 0x0 ;  /* 0x00008000000079c5 */ /* 0x000fe40000010000 */
[----:B------:R-:W-:-:S06]  /*a9b0*/  WARPGROUP.ARRIVE ;  /* 0x00000000000079c5 */ /* 0x000fcc0000000000 */
[----:B------:R-:W-:Y:S03]  /*a9c0*/  HGMMA.64x96x16.F32.BF16 R88, gdesc[UR28].tnspB, R88, gsb0 ;  /* 0x416000001c5879f0 */ /* 0x000fe60008001858 */
[----:B------:R-:W-:Y:S02]  /*a9d0*/  WARPGROUP.DEPBAR.LE gsb0, 0x0 ;  /* 0x00008000000079c5 */ /* 0x000fe40000010000 */
[----:B------:R1:W-:Y:S06]  /*a9e0*/  BAR.ARV R15, 0x100 ;  /* 0x0004000f0000751d */ /* 0x0003ec0000002000 */
[----:B------:R2:W-:Y:S02]  /*a9f0*/  @!P1 SYNCS.ARRIVE.TRANS64.RED.A1T0 RZ, [R13+URZ], RZ ;  /* 0x000000ff0dff99a7 */ /* 0x0005e4000810043f */
[----:B--2---:R-:W-:-:S04]  /*aa00*/  VIADD R13, R14, UR6 ;  /* 0x000000060e0d7c36 */ /* 0x004fc80008000000 */
        /* <DEDUP_REMOVED lines=13> */
.L_x_8981:
[----:B------:R-:W-:-:S05]  /*aae0*/  IMAD.U32 R142, RZ, RZ, UR34 ;  /* 0x00000022ff8e7e24 */ /* 0x000fca000f8e00ff */
[----:B------:R-:W-:-:S13]  /*aaf0*/  ISETP.NE.AND P2, PT, R142, 0x1, PT ;  /* 0x000000018e00780c */ /* 0x000fda0003f45270 */
[----:B------:R-:W1:Y:S01]  /*ab00*/  @P2 LDC.64 R14, c[0x0][0x9e8] ;  /* 0x00027a00ff0e2b82 */ /* 0x000e620000000a00 */
[----:B------:R-:W-:-:S04]  /*ab10*/  @P2 IMAD.IADD R139, R0, 0x1, R5 ;  /* 0x00000001008b2824 */ /* 0x000fc800078e0205 */
[----:B-1----:R-:W-:-:S04]  /*ab20*/  @P2 IMAD.HI.U32 R144, R139, R14, RZ ;  /* 0x0000000e8b902227 */ /* 0x002fc800078e00ff */
[----:B------:R-:W-:Y:S01]  /*ab30*/  IMAD.MOV.U32 R14, RZ, RZ, R10 ;  /* 0x000000ffff0e7224 */ /* 0x000fe200078e000a */
[----:B------:R-:W-:-:S07]  /*ab40*/  @P2 SHF.R.U32.HI R14, RZ, R15, R144 ;  /* 0x0000000fff0e2219 */ /* 0x000fce0000011690 */
.L_x_8982:
[----:B------:R-:W-:Y:S05]  /*ab50*/  BSYNC B0 ;  /* 0x0000000000007941 */ /* 0x000fea0003800000 */
.L_x_8980:
[----:B------:R-:W-:-:S04]  /*ab60*/  IMAD R14, R14, R142, -R21 ;  /* 0x0000008e0e0e7224 */ /* 0x000fc800078e0a15 */
[----:B------:R-:W-:-:S05]  /*ab70*/  IMAD R14, R19, -0x2, R14 ;  /* 0xfffffffe130e7824 */ /* 0x000fca00078e020e */
[----:B------:R-:W-:Y:S02]  /*ab80*/  VIADDMNMX R9, R14, R142, R9, PT ;  /* 0x0000008e0e097246 */ /* 0x000fe40003800109 */
[----:B------:R-:W-:-:S07]  /*ab90*/  VIMNMX R7, R7, R14, !PT ;  /* 0x0000000e07077248 */ /* 0x000fce0007fe0100 */
.L_x_8979:
[----:B------:R-:W-:Y:S01]  /*aba0*/  ISETP.GT.AND P2, PT, R8, -0x1, PT ;  /* 0xffffffff0800780c */ /* 0x000fe20003f44270 */
[C---:B------:R-:W-:Y:S02]  /*abb0*/  IMAD.IADD R20, R3.reuse, 0x1, R20 ;  /* 0x0000000103147824 */ /* 0x040fe400078e0214 */
[----:B------:R-:W-:Y:S01]  /*abc0*/  IMAD.IADD R13, R3, 0x1, R13 ;  /* 0x00000001030d7824 */ /* 0x000fe200078e020d */
[C---:B------:R-:W-:Y:S02]  /*abd0*/  ISETP.GT.AND P4, PT, R7.reuse, RZ, P2 ;  /* 0x000000ff0700720c */ /* 0x040fe40001784270 */
[----:B------:R-:W-:Y:S02]  /*abe0*/  ISETP.GT.AND P6, PT, R7, 0x1, P2 ;  /* 0x000000010700780c */ /* 0x000fe400017c4270 */
[C---:B------:R-:W-:Y:S02]  /*abf0*/  ISETP.LT.OR P4, PT, R9.reuse, 0x1, P4 ;  /* 0x000000010900780c */ /* 0x040fe40002781670 */
[----:B------:R-:W-:-:S02]  /*ac00*/  ISETP.LT.OR P6, PT, R9, 0x2, P6 ;  /* 0x000000020900780c */ /* 0x000fc400037c1670 */
        /* <DEDUP_REMOVED lines=105> */
.L_x_8985:
[----:B------:R-:W-:-:S05]  /*b2a0*/  IMAD.U32 R9, RZ, RZ, UR34 ;  /* 0x00000022ff097e24 */ /* 0x000fca000f8e00ff */
[----:B------:R-:W-:-:S13]  /*b2b0*/  ISETP.NE.AND P3, PT, R9, 0x1, PT ;  /* 0x000000010900780c */ /* 0x000fda0003f65270 */
[----:B------:R-:W1:Y:S02]  /*b2c0*/  @P3 LDC.64 R14, c[0x0][0x9e8] ;  /* 0x00027a00ff0e3b82 */ /* 0x000e640000000a00 */
[----:B-1----:R-:W-:-:S05]  /*b2d0*/  @P3 IMAD.HI.U32 R14, R142, R14, RZ ;  /* 0x0000000e8e0e3227 */ /* 0x002fca00078e00ff */
[----:B------:R-:W-:-:S07]  /*b2e0*/  @P3 SHF.R.U32.HI R142, RZ, R15, R14 ;  /* 0x0000000fff8e3219 */ /* 0x000fce000001160e */
.L_x_8986:
[----:B------:R-:W-:Y:S05]  /*b2f0*/  BSYNC B0 ;  /* 0x0000000000007941 */ /* 0x000fea0003800000 */
.L_x_8984:
[----:B------:R-:W-:-:S04]  /*b300*/  IMAD R142, R142, R9, -R21 ;  /* 0x000000098e8e7224 */ /* 0x000fc800078e0a15 */
[----:B------:R-:W-:-:S05]  /*b310*/  IMAD R142, R19, -0x2, R142 ;  /* 0xfffffffe138e7824 */ /* 0x000fca00078e028e */
[----:B------:R-:W-:Y:S02]  /*b320*/  VIADDMNMX R20, R142, R9, R20, PT ;  /* 0x000000098e147246 */ /* 0x000fe40003800114 */
[----:B------:R-:W-:-:S07]  /*b330*/  VIMNMX R13, R13, R142, !PT ;  /* 0x0000008e0d0d7248 */ /* 0x000fce0007fe0100 */
.L_x_8983:
        /* <DEDUP_REMOVED lines=20> */
[----:B------:R-:W-:Y:S02]  /*b480*/  ISETP.GT.AND P4, PT, R13, 0x1, P2 ;  /* 0x000000010d00780c */ /* 0x000fe40001784270 */
[----:B------:R-:W-:Y:S02]  /*b490*/  FMNMX.FTZ R14, R44, R7, !PT ;  /* 0x000000072c0e7209 */ /* 0x000fe40007810000 */
[----:B------:R-:W-:Y:S02]  /*b4a0*/  FSEL R39, R39, -INF , !P3 ;  /* 0xff80000027277808 */ /* 0x000fe40005800000 */
[----:B------:R-:W-:Y:S02]  /*b4b0*/  FMNMX.FTZ R7, R45, R14, !PT ;  /* 0x0000000e2d077209 */ /* 0x000fe40007810000 */
[----:B------:R-:W-:-:S02]  /*b4c0*/  ISETP.GT.AND P3, PT, R13, 0x21, P2 ;  /* 0x000000210d00780c */ /* 0x000fc40001764270 */
[----:B------:R-:W-:Y:S02]  /*b4d0*/  FMNMX.FTZ R14, R48, R7, !PT ;  /* 0x00000007300e7209 */ /* 0x000fe40007810000 */
[C---:B------:R-:W-:Y:S02]  /*b4e0*/  ISETP.LT.OR P6, PT, R20.reuse, 0x9, P6 ;  /* 0x000000091400780c */ /* 0x040fe400037c1670 */
[----:B------:R-:W-:Y:S02]  /*b4f0*/  FMNMX.FTZ R7, R49, R14, !PT ;  /* 0x0000000e31077209 */ /* 0x000fe40007810000 */
[----:B------:R-:W-:Y:S02]  /*b500*/  ISETP.LT.OR P4, PT, R20, 0x2, P4 ;  /* 0x000000021400780c */ /* 0x000fe40002781670 */
        /* <DEDUP_REMOVED lines=11> */
[----:B------:R-:W-:Y:S02]  /*b5c0*/  ISETP.GT.AND P3, PT, R13, RZ, P2 ;  /* 0x000000ff0d00720c */ /* 0x000fe40001764270 */
        /* <DEDUP_REMOVED lines=24> */
[----:B------:R-:W-:Y:S01]  /*b750*/  ISETP.GT.AND P4, PT, R13, 0x29, P2 ;  /* 0x000000290d00780c */ /* 0x000fe20001784270 */
[----:B------:R-:W1:Y:S03]  /*b760*/  SHFL.BFLY PT, R7, R14, 0x2, 0x1f ;  /* 0x0c401f000e077f89 */ /* 0x000e6600000e0000 */
[----:B------:R-:W-:-:S04]  /*b770*/  ISETP.LT.OR P4, PT, R20, 0x2a, P4 ;  /* 0x0000002a1400780c */ /* 0x000fc80002781670 */
[----:B------:R-:W-:Y:S02]  /*b780*/  FSEL R47, R47, -INF , !P4 ;  /* 0xff8000002f2f7808 */ /* 0x000fe40006000000 */
[----:B------:R-:W-:-:S04]  /*b790*/  ISETP.GT.AND P4, PT, R13, 0x31, P2 ;  /* 0x000000310d00780c */ /* 0x000fc80001784270 */
[----:B------:R-:W-:-:S04]  /*b7a0*/  ISETP.LT.OR P4, PT, R20, 0x32, P4 ;  /* 0x000000321400780c */ /* 0x000fc80002781670 */
[----:B------:R-:W-:Y:S02]  /*b7b0*/  FSEL R51, R51, -INF , !P4 ;  /* 0xff80000033337808 */ /* 0x000fe40006000000 */
[----:B------:R-:W-:-:S04]  /*b7c0*/  ISETP.GT.AND P4, PT, R13, 0x39, P2 ;  /* 0x000000390d00780c */ /* 0x000fc80001784270 */
[----:B------:R-:W-:Y:S02]  /*b7d0*/  ISETP.LT.OR P4, PT, R20, 0x3a, P4 ;  /* 0x0000003a1400780c */ /* 0x000fe40002781670 */
[----:B-1----:R-:W-:Y:S02]  /*b7e0*/  FMNMX.FTZ R9, R14, R7, !PT ;  /* 0x000000070e097209 */ /* 0x002fe40007810000 */
        /* <DEDUP_REMOVED lines=12> */
[C---:B------:R-:W-:Y:S01]  /*b8b0*/  FSETP.NEU.FTZ.AND P6, PT, R7.reuse, -INF , PT ;  /* 0xff8000000700780b */ /* 0x040fe20003fdd000 */
[----:B------:R-:W-:Y:S01]  /*b8c0*/  FMUL.FTZ R9, R7, UR33 ;  /* 0x0000002107097c20 */ /* 0x000fe20008410000 */
[----:B------:R-:W-:-:S04]  /*b8d0*/  ISETP.GT.AND P4, PT, R13, 0x59, P2 ;  /* 0x000000590d00780c */ /* 0x000fc80001784270 */
[----:B------:R-:W-:Y:S02]  /*b8e0*/  FSEL R9, R9, RZ, P6 ;  /* 0x000000ff09097208 */ /* 0x000fe40003000000 */
[----:B------:R-:W-:-:S03]  /*b8f0*/  ISETP.LT.OR P4, PT, R20, 0x5a, P4 ;  /* 0x0000005a1400780c */ /* 0x000fc60002781670 */
[--C-:B------:R-:W-:Y:S01]  /*b900*/  FFMA.FTZ R14, R25, UR33, -R9.reuse ;  /* 0x00000021190e7c23 */ /* 0x100fe20008010809 */
[----:B------:R-:W-:Y:S01]  /*b910*/  FSEL R25, R26, -INF , !P3 ;  /* 0xff8000001a197808 */ /* 0x000fe20005800000 */
[--C-:B------:R-:W-:Y:S01]  /*b920*/  FFMA.FTZ R21, R28, UR33, -R9.reuse ;  /* 0x000000211c157c23 */ /* 0x100fe20008010809 */
[--C-:B------:R-:W-:Y:S01]  /*b930*/  FFMA.FTZ R15, R24, UR33, -R9.reuse ;  /* 0x00000021180f7c23 */ /* 0x100fe20008010809 */
[--C-:B------:R-:W-:Y:S01]  /*b940*/  FFMA.FTZ R24, R29, UR33, -R9.reuse ;  /* 0x000000211d187c23 */ /* 0x100fe20008010809 */
[----:B------:R-:W-:Y:S01]  /*b950*/  FMNMX.FTZ R28, R25, R12, !PT ;  /* 0x0000000c191c7209 */ /* 0x000fe20007810000 */
[--C-:B------:R-:W-:Y:S01]  /*b960*/  FFMA.FTZ R29, R33, UR33, -R9.reuse ;  /* 0x00000021211d7c23 */ /* 0x100fe20008010809 */
        /* <DEDUP_REMOVED lines=13> */
[----:B------:R1:W-:Y:S01]  /*ba40*/  MUFU.EX2 R28, R36 ;  /* 0x00000024001c7308 */ /* 0x0003e20000000800 */
[----:B------:R-:W-:Y:S01]  /*ba50*/  ISETP.GT.AND P3, PT, R13, 0x38, P2 ;  /* 0x000000380d00780c */ /* 0x000fe20001764270 */
[--C-:B------:R-:W-:Y:S01]  /*ba60*/  FFMA.FTZ R142, R64, UR33, -R9.reuse ;  /* 0x00000021408e7c23 */ /* 0x100fe20008010809 */
[----:B------:R-:W-:Y:S01]  /*ba70*/  FMNMX.FTZ R32, R34, R33, !PT ;  /* 0x0000002122207209 */ /* 0x000fe20007810000 */
[--C-:B------:R-:W-:Y:S01]  /*ba80*/  FFMA.FTZ R33, R37, UR33, -R9.reuse ;  /* 0x0000002125217c23 */ /* 0x100fe20008010809 */
[----:B------:R-:W-:Y:S01]  /*ba90*/  ISETP.LT.OR P3, PT, R20, 0x39, P3 ;  /* 0x000000391400780c */ /* 0x000fe20001f61670 */
[--C-:B------:R-:W-:Y:S01]  /*baa0*/  FFMA.FTZ R60, R60, UR33, -R9.reuse ;  /* 0x000000213c3c7c23 */ /* 0x100fe20008010809 */
        /* <DEDUP_REMOVED lines=8> */
[----:B------:R2:W-:Y:S01]  /*bb30*/  MUFU.EX2 R32, R40 ;  /* 0x0000002800207308 */ /* 0x0005e20000000800 */
[----:B-1----:R-:W-:Y:S01]  /*bb40*/  FMNMX.FTZ R36, R42, R37, !PT ;  /* 0x000000252a247209 */ /* 0x002fe20007810000 */
[----:B------:R-:W-:Y:S01]  /*bb50*/  FFMA.FTZ R37, R41, UR33, -R9 ;  /* 0x0000002129257c23 */ /* 0x000fe20008010809 */
[----:B------:R-:W-:Y:S02]  /*bb60*/  FSEL R58, R58, -INF , !P3 ;  /* 0xff8000003a3a7808 */ /* 0x000fe40005800000 */
[----:B------:R-:W-:-:S02]  /*bb70*/  FMNMX.FTZ R41, R43, R36, !PT ;  /* 0x000000242b297209 */ /* 0x000fc40007810000 */
[----:B------:R-:W-:Y:S01]  /*bb80*/  ISETP.GT.AND P3, PT, R13, 0x48, P2 ;  /* 0x000000480d00780c */ /* 0x000fe20001764270 */
[----:B------:R-:W-:Y:S01]  /*bb90*/  MUFU.EX2 R14, R14 ;  /* 0x0000000e000e7308 */ /* 0x000fe20000000800 */
[----:B------:R-:W-:Y:S02]  /*bba0*/  FMNMX.FTZ R36, R46, R41, !PT ;  /* 0x000000292e247209 */ /* 0x000fe40007810000 */
[----:B------:R-:W-:Y:S02]  /*bbb0*/  ISETP.LT.OR P3, PT, R20, 0x49, P3 ;  /* 0x000000491400780c */ /* 0x000fe40001f61670 */
[----:B------:R-:W-:Y:S02]  /*bbc0*/  FMNMX.FTZ R41, R47, R36, !PT ;  /* 0x000000242f297209 */ /* 0x000fe40007810000 */
[----:B------:R-:W-:Y:S01]  /*bbd0*/  FSEL R62, R62, -INF , !P3 ;  /* 0xff8000003e3e7808 */ /* 0x000fe20005800000 */
        /* <DEDUP_REMOVED lines=14> */
[----:B------:R-:W-:-:S02]  /*bcc0*/  ISETP.LT.OR P3, PT, R20, 0x59, P3 ;  /* 0x000000591400780c */ /* 0x000fc40001f61670 */
[----:B------:R-:W-:Y:S02]  /*bcd0*/  FMNMX.FTZ R49, R59, R44, !PT ;  /* 0x0000002c3b317209 */ /* 0x000fe40007810000 */
[----:B------:R-:W-:Y:S01]  /*bce0*/  FSEL R70, R70, -INF , !P3 ;  /* 0xff80000046467808 */ /* 0x000fe20005800000 */
[----:B------:R-:W-:Y:S01]  /*bcf0*/  MUFU.EX2 R24, R24 ;  /* 0x0000001800187308 */ /* 0x000fe20000000800 */
[----:B------:R-:W-:Y:S02]  /*bd00*/  FMNMX.FTZ R44, R62, R49, !PT ;  /* 0x000000313e2c7209 */ /* 0x000fe40007810000 */
[----:B------:R-:W-:Y:S02]  /*bd10*/  ISETP.GT.AND P3, PT, R13, 0x60, P2 ;  /* 0x000000600d00780c */ /* 0x000fe40001764270 */
[----:B------:R-:W-:Y:S02]  /*bd20*/  FMNMX.FTZ R49, R63, R44, !PT ;  /* 0x0000002c3f317209 */ /* 0x000fe40007810000 */
[----:B------:R-:W-:Y:S01]  /*bd30*/  ISETP.LT.OR P3, PT, R20, 0x61, P3 ;  /* 0x000000611400780c */ /* 0x000fe20001f61670 */
[----:B------:R1:W-:Y:S01]  /*bd40*/  MUFU.EX2 R44, R52 ;  /* 0x00000034002c7308 */ /* 0x0003e20000000800 */
[----:B--2---:R-:W-:Y:S01]  /*bd50*/  FMNMX.FTZ R48, R66, R49, !PT ;  /* 0x0000003142307209 */ /* 0x004fe20007810000 */
[----:B------:R-:W-:Y:S01]  /*bd60*/  FFMA.FTZ R49, R53, UR33, -R9 ;  /* 0x0000002135317c23 */ /* 0x000fe20008010809 */
[----:B------:R-:W-:-:S02]  /*bd70*/  FSEL R71, R71, -INF , !P4 ;  /* 0xff80000047477808 */ /* 0x000fc40006000000 */
[----:B------:R-:W-:Y:S02]  /*bd80*/  FMNMX.FTZ R53, R67, R48, !PT ;  /* 0x0000003043357209 */ /* 0x000fe40007810000 */
[C---:B------:R-:W-:Y:S01]  /*bd90*/  ISETP.GT.AND P4, PT, R13.reuse, 0x61, P2 ;  /* 0x000000610d00780c */ /* 0x040fe20001784270 */
[----:B------:R-:W-:Y:S01]  /*bda0*/  MUFU.EX2 R26, R26 ;  /* 0x0000001a001a7308 */ /* 0x000fe20000000800 */
[----:B------:R-:W-:Y:S02]  /*bdb0*/  FSEL R74, R74, -INF , !P3 ;  /* 0xff8000004a4a7808 */ /* 0x000fe40005800000 */
[----:B------:R-:W-:Y:S02]  /*bdc0*/  ISETP.GT.AND P3, PT, R13, 0x68, P2 ;  /* 0x000000680d00780c */ /* 0x000fe40001764270 */
[----:B------:R-:W-:Y:S02]  /*bdd0*/  FMNMX.FTZ R48, R70, R53, !PT ;  /* 0x0000003546307209 */ /* 0x000fe40007810000 */
[C---:B------:R-:W-:Y:S01]  /*bde0*/  ISETP.LT.OR P4, PT, R20.reuse, 0x62, P4 ;  /* 0x000000621400780c */ /* 0x040fe20002781670 */
[----:B------:R-:W-:Y:S01]  /*bdf0*/  MUFU.EX2 R29, R29 ;  /* 0x0000001d001d7308 */ /* 0x000fe20000000800 */
[----:B------:R-:W-:-:S02]  /*be00*/  ISETP.LT.OR P3, PT, R20, 0x69, P3 ;  /* 0x000000691400780c */ /* 0x000fc40001f61670 */
[----:B------:R-:W-:Y:S02]  /*be10*/  FMNMX.FTZ R53, R71, R48, !PT ;  /* 0x0000003047357209 */ /* 0x000fe40007810000 */
[----:B------:R-:W-:Y:S02]  /*be20*/  FSEL R75, R75, -INF , !P4 ;  /* 0xff8000004b4b7808 */ /* 0x000fe40006000000 */
[----:B------:R-:W-:Y:S01]  /*be30*/  ISETP.GT.AND P4, PT, R13, 0x69, P2 ;  /* 0x000000690d00780c */ /* 0x000fe20001784270 */
[----:B------:R2:W-:Y:S01]  /*be40*/  MUFU.EX2 R48, R56 ;  /* 0x0000003800307308 */ /* 0x0005e20000000800 */
[----:B------:R-:W-:Y:S02]  /*be50*/  FSEL R78, R78, -INF , !P3 ;  /* 0xff8000004e4e7808 */ /* 0x000fe40005800000 */
[----:B-1----:R-:W-:Y:S01]  /*be60*/  FMNMX.FTZ R52, R74, R53, !PT ;  /* 0x000000354a347209 */ /* 0x002fe20007810000 */
[----:B------:R-:W-:Y:S01]  /*be70*/  FFMA.FTZ R53, R57, UR33, -R9 ;  /* 0x0000002139357c23 */ /* 0x000fe20008010809 */
[----:B------:R-:W-:-:S02]  /*be80*/  ISETP.GT.AND P3, PT, R13, 0x70, P2 ;  /* 0x000000700d00780c */ /* 0x000fc40001764270 */
[C---:B------:R-:W-:Y:S01]  /*be90*/  ISETP.LT.OR P4, PT, R20.reuse, 0x6a, P4 ;  /* 0x0000006a1400780c */ /* 0x040fe20002781670 */
[----:B------:R-:W-:Y:S01]  /*bea0*/  MUFU.EX2 R33, R33 ;  /* 0x0000002100217308 */ /* 0x000fe20000000800 */
[----:B------:R-:W-:Y:S02]  /*beb0*/  FMNMX.FTZ R57, R75, R52, !PT ;  /* 0x000000344b397209 */ /* 0x000fe40007810000 */
[----:B------:R-:W-:Y:S02]  /*bec0*/  ISETP.LT.OR P3, PT, R20, 0x71, P3 ;  /* 0x000000711400780c */ /* 0x000fe40001f61670 */
[----:B------:R-:W-:Y:S01]  /*bed0*/  FSEL R139, R79, -INF , !P4 ;  /* 0xff8000004f8b7808 */ /* 0x000fe20006000000 */
[--C-:B------:R-:W-:Y:S01]  /*bee0*/  FFMA.FTZ R79, R61, UR33, -R9.reuse ;  /* 0x000000213d4f7c23 */ /* 0x100fe20008010809 */
[----:B------:R-:W-:Y:S01]  /*bef0*/  ISETP.GT.AND P4, PT, R13, 0x71, P2 ;  /* 0x000000710d00780c */ /* 0x000fe20001784270 */
[--C-:B------:R-:W-:Y:S01]  /*bf00*/  FFMA.FTZ R61, R69, UR33, -R9.reuse ;  /* 0x00000021453d7c23 */ /* 0x100fe20008010809 */
[----:B------:R-:W-:Y:S01]  /*bf10*/  FMNMX.FTZ R52, R78, R57, !PT ;  /* 0x000000394e347209 */ /* 0x000fe20007810000 */
[--C-:B------:R-:W-:Y:S01]  /*bf20*/  FFMA.FTZ R57, R65, UR33, -R9.reuse ;  /* 0x0000002141397c23 */ /* 0x100fe20008010809 */
[----:B------:R-:W-:Y:S01]  /*bf30*/  FSEL R82, R82, -INF , !P3 ;  /* 0xff80000052527808 */ /* 0x000fe20005800000 */
[--C-:B------:R-:W-:Y:S01]  /*bf40*/  FFMA.FTZ R65, R73, UR33, -R9.reuse ;  /* 0x0000002149417c23 */ /* 0x100fe20008010809 */
[----:B------:R-:W-:Y:S01]  /*bf50*/  ISETP.GT.AND P3, PT, R13, 0x78, P2 ;  /* 0x000000780d00780c */ /* 0x000fe20001764270 */
[--C-:B------:R-:W-:Y:S01]  /*bf60*/  FFMA.FTZ R69, R77, UR33, -R9.reuse ;  /* 0x000000214d457c23 */ /* 0x100fe20008010809 */
[----:B------:R-:W-:Y:S01]  /*bf70*/  ISETP.GT.AND P2, PT, R13, 0x79, P2 ;  /* 0x000000790d00780c */ /* 0x000fe20001744270 */
[----:B------:R-:W-:Y:S01]  /*bf80*/  FFMA.FTZ R73, R81, UR33, -R9 ;  /* 0x0000002151497c23 */ /* 0x000fe20008010809 */
[----:B------:R-:W-:Y:S01]  /*bf90*/  ISETP.LT.OR P4, PT, R20, 0x72, P4 ;  /* 0x000000721400780c */ /* 0x000fe20002781670 */
[----:B------:R-:W-:Y:S01]  /*bfa0*/  MUFU.EX2 R37, R37 ;  /* 0x0000002500257308 */ /* 0x000fe20000000800 */
[----:B------:R-:W-:-:S02]  /*bfb0*/  FMNMX.FTZ R13, R139, R52, !PT ;  /* 0x000000348b0d7209 */ /* 0x000fc40007810000 */
[----:B------:R-:W-:Y:S02]  /*bfc0*/  ISETP.LT.OR P3, PT, R20, 0x79, P3 ;  /* 0x000000791400780c */ /* 0x000fe40001f61670 */
[----:B------:R-:W-:Y:S02]  /*bfd0*/  FSEL R83, R83, -INF , !P4 ;  /* 0xff80000053537808 */ /* 0x000fe40006000000 */
[----:B--2---:R-:W-:Y:S01]  /*bfe0*/  FMNMX.FTZ R56, R82, R13, !PT ;  /* 0x0000000d52387209 */ /* 0x004fe20007810000 */
[----:B------:R1:W-:Y:S01]  /*bff0*/  MUFU.EX2 R52, R60 ;  /* 0x0000003c00347308 */ /* 0x0003e20000000800 */
[----:B------:R-:W-:Y:S02]  /*c000*/  ISETP.LT.OR P2, PT, R20, 0x7a, P2 ;  /* 0x0000007a1400780c */ /* 0x000fe40001741670 */
[----:B------:R-:W-:Y:S02]  /*c010*/  FSEL R86, R86, -INF , !P3 ;  /* 0xff80000056567808 */ /* 0x000fe40005800000 */
[----:B------:R-:W-:Y:S01]  /*c020*/  FMNMX.FTZ R13, R83, R56, !PT ;  /* 0x00000038530d7209 */ /* 0x000fe20007810000 */
[--C-:B------:R-:W-:Y:S01]  /*c030*/  FFMA.FTZ R56, R68, UR33, -R9.reuse ;  /* 0x0000002144387c23 */ /* 0x100fe20008010809 */
[----:B------:R-:W-:Y:S01]  /*c040*/  FSEL R87, R87, -INF , !P2 ;  /* 0xff80000057577808 */ /* 0x000fe20005000000 */
[--C-:B------:R-:W-:Y:S01]  /*c050*/  FFMA.FTZ R68, R84, UR33, -R9.reuse ;  /* 0x0000002154447c23 */ /* 0x100fe20008010809 */
[----:B------:R-:W-:Y:S01]  /*c060*/  FMNMX.FTZ R20, R86, R13, !PT ;  /* 0x0000000d56147209 */ /* 0x000fe20007810000 */
[--C-:B-1----:R-:W-:Y:S01]  /*c070*/  FFMA.FTZ R60, R72, UR33, -R9.reuse ;  /* 0x00000021483c7c23 */ /* 0x102fe20008010809 */
[----:B------:R-:W-:Y:S01]  /*c080*/  FFMA.FTZ R72, R80, UR33, -R9 ;  /* 0x0000002150487c23 */ /* 0x000fe20008010809 */
[----:B------:R-:W-:Y:S01]  /*c090*/  MUFU.EX2 R41, R41 ;  /* 0x0000002900297308 */ /* 0x000fe20000000800 */
[----:B------:R-:W-:-:S05]  /*c0a0*/  FMNMX.FTZ R13, R87, R20, !PT ;  /* 0x00000014570d7209 */ /* 0x000fca0007810000 */
[----:B------:R-:W1:Y:S02]  /*c0b0*/  SHFL.BFLY PT, R64, R13, 0x2, 0x1f ;  /* 0x0c401f000d407f89 */ /* 0x000e6400000e0000 */
[----:B------:R1:W-:Y:S08]  /*c0c0*/  MUFU.EX2 R20, R142 ;  /* 0x0000008e00147308 */ /* 0x0003f00000000800 */
[----:B------:R-:W-:Y:S08]  /*c0d0*/  MUFU.EX2 R45, R45 ;  /* 0x0000002d002d7308 */ /* 0x000ff00000000800 */
[----:B------:R-:W-:Y:S01]  /*c0e0*/  MUFU.EX2 R49, R49 ;  /* 0x0000003100317308 */ /* 0x000fe20000000800 */
[----:B-1----:R-:W-:Y:S01]  /*c0f0*/  FMNMX.FTZ R142, R13, R64, !PT ;  /* 0x000000400d8e7209 */ /* 0x002fe20007810000 */
[----:B------:R-:W-:Y:S01]  /*c100*/  FFMA.FTZ R64, R76, UR33, -R9 ;  /* 0x000000214c407c23 */ /* 0x000fe20008010809 */
[----:B------:R-:W-:-:S05]  /*c110*/  FSEL R76, R7, RZ, P6 ;  /* 0x000000ff074c7208 */ /* 0x000fca0003000000 */
[----:B------:R-:W-:Y:S01]  /*c120*/  MUFU.EX2 R53, R53 ;  /* 0x0000003500357308 */ /* 0x000fe20000000800 */
[----:B------:R-:W1:Y:S01]  /*c130*/  SHFL.BFLY PT, R13, R142, 0x1, 0x1f ;  /* 0x0c201f008e0d7f89 */ /* 0x000e6200000e0000 */
[----:B------:R-:W-:-:S04]  /*c140*/  FADD.FTZ R76, -R76, R11 ;  /* 0x0000000b4c4c7221 */ /* 0x000fc80000010100 */
[----:B------:R-:W-:Y:S02]  /*c150*/  FMUL.FTZ R76, R76, UR33 ;  /* 0x000000214c4c7c20 */ /* 0x000fe40008410000 */
[----:B------:R-:W-:Y:S08]  /*c160*/  MUFU.EX2 R79, R79 ;  /* 0x0000004f004f7308 */ /* 0x000ff00000000800 */
[----:B------:R-:W2:Y:S08]  /*c170*/  MUFU.EX2 R76, R76 ;  /* 0x0000004c004c7308 */ /* 0x000eb00000000800 */
[----:B------:R-:W-:Y:S01]  /*c180*/  MUFU.EX2 R57, R57 ;  /* 0x0000003900397308 */ /* 0x000fe20000000800 */
[----:B-1----:R-:W-:-:S04]  /*c190*/  FMNMX.FTZ R9, R142, R13, !PT ;  /* 0x0000000d8e097209 */ /* 0x002fc80007810000 */
[C---:B------:R-:W-:Y:S01]  /*c1a0*/  FSETP.NEU.FTZ.AND P2, PT, R9.reuse, -INF , PT ;  /* 0xff8000000900780b */ /* 0x040fe20003f5d000 */
[----:B------:R-:W-:Y:S02]  /*c1b0*/  FMUL.FTZ R80, R9, UR33 ;  /* 0x0000002109507c20 */ /* 0x000fe40008410000 */
[----:B------:R-:W-:Y:S01]  /*c1c0*/  MUFU.EX2 R56, R56 ;  /* 0x0000003800387308 */ /* 0x000fe20000000800 */
[-C--:B--2---:R-:W-:Y:S01]  /*c1d0*/  FMUL.FTZ R88, R88, R76.reuse ;  /* 0x0000004c58587220 */ /* 0x084fe20000410000 */
[-C--:B------:R-:W-:Y:S01]  /*c1e0*/  FMUL.FTZ R89, R89, R76.reuse ;  /* 0x0000004c59597220 */ /* 0x080fe20000410000 */
[----:B------:R-:W-:Y:S01]  /*c1f0*/  FSEL R80, R80, RZ, P2 ;  /* 0x000000ff50507208 */ /* 0x000fe20001000000 */
[-C--:B------:R-:W-:Y:S01]  /*c200*/  FMUL.FTZ R92, R92, R76.reuse ;  /* 0x0000004c5c5c7220 */ /* 0x080fe20000410000 */
[-C--:B------:R-:W-:Y:S01]  /*c210*/  FMUL.FTZ R93, R93, R76.reuse ;  /* 0x0000004c5d5d7220 */ /* 0x080fe20000410000 */
[-C--:B------:R-:W-:Y:S01]  /*c220*/  FMUL.FTZ R96, R96, R76.reuse ;  /* 0x0000004c60607220 */ /* 0x080fe20000410000 */
[----:B------:R-:W-:Y:S01]  /*c230*/  FMUL.FTZ R97, R97, R76 ;  /* 0x0000004c61617220 */ /* 0x000fe20000410000 */
[--C-:B------:R-:W-:Y:S01]  /*c240*/  FFMA.FTZ R144, R31, UR33, -R80.reuse ;  /* 0x000000211f907c23 */ /* 0x100fe20008010850 */
[----:B------:R-:W-:Y:S01]  /*c250*/  FSEL R31, R9, RZ, P2 ;  /* 0x000000ff091f7208 */ /* 0x000fe20001000000 */
[--C-:B------:R-:W-:Y:S01]  /*c260*/  FFMA.FTZ R142, R25, UR33, -R80.reuse ;  /* 0x00000021198e7c23 */ /* 0x100fe20008010850 */
[--C-:B------:R-:W-:Y:S01]  /*c270*/  FFMA.FTZ R13, R27, UR33, -R80.reuse ;  /* 0x000000211b0d7c23 */ /* 0x100fe20008010850 */
[--C-:B------:R-:W-:Y:S01]  /*c280*/  FFMA.FTZ R81, R30, UR33, -R80.reuse ;  /* 0x000000211e517c23 */ /* 0x100fe20008010850 */
[----:B------:R-:W-:Y:S01]  /*c290*/  FFMA.FTZ R84, R35, UR33, -R80 ;  /* 0x0000002123547c23 */ /* 0x000fe20008010850 */
[----:B------:R-:W-:Y:S01]  /*c2a0*/  FADD.FTZ R31, -R31, R12 ;  /* 0x0000000c1f1f7221 */ /* 0x000fe20000010100 */
[----:B------:R-:W-:Y:S01]  /*c2b0*/  IMAD.U32 R12, RZ, RZ, UR54 ;  /* 0x00000036ff0c7e24 */ /* 0x000fe2000f8e00ff */
[----:B------:R-:W-:Y:S01]  /*c2c0*/  MUFU.EX2 R142, R142 ;  /* 0x0000008e008e7308 */ /* 0x000fe20000000800 */
[--C-:B------:R-:W-:Y:S01]  /*c2d0*/  FFMA.FTZ R35, R42, UR33, -R80.reuse ;  /* 0x000000212a237c23 */ /* 0x100fe20008010850 */
[----:B------:R-:W-:Y:S01]  /*c2e0*/  FMUL.FTZ R31, R31, UR33 ;  /* 0x000000211f1f7c20 */ /* 0x000fe20008410000 */
[--C-:B------:R-:W-:Y:S01]  /*c2f0*/  FFMA.FTZ R42, R43, UR33, -R80.reuse ;  /* 0x000000212b2a7c23 */ /* 0x100fe20008010850 */
[--C-:B------:R-:W-:Y:S01]  /*c300*/  FFMA.FTZ R43, R54, UR33, -R80.reuse ;  /* 0x00000021362b7c23 */ /* 0x100fe20008010850 */
[--C-:B------:R-:W-:Y:S01]  /*c310*/  FFMA.FTZ R54, R55, UR33, -R80.reuse ;  /* 0x0000002137367c23 */ /* 0x100fe20008010850 */
[----:B------:R-:W-:Y:S01]  /*c320*/  @!P1 LEA R12, R12, UR39, 0x3 ;  /* 0x000000270c0c9c11 */ /* 0x000fe2000f8e18ff */
[--C-:B------:R-:W-:Y:S01]  /*c330*/  FFMA.FTZ R25, R34, UR33, -R80.reuse ;  /* 0x0000002122197c23 */ /* 0x100fe20008010850 */
[----:B------:R-:W1:Y:S01]  /*c340*/  MUFU.EX2 R31, R31 ;  /* 0x0000001f001f7308 */ /* 0x000e620000000800 */
[----:B------:R-:W-:Y:S01]  /*c350*/  FFMA.FTZ R55, R76, R6, R15 ;  /* 0x000000064c377223 */ /* 0x000fe2000001000f */
[----:B------:R-:W-:Y:S01]  /*c360*/  FFMA.FTZ R27, R38, UR33, -R80 ;  /* 0x00000021261b7c23 */ /* 0x000fe20008010850 */
[----:B------:R-:W-:-:S02]  /*c370*/  @!P1 VIADD R12, R12, 0x2d860 ;  /* 0x0002d8600c0c9836 */ /* 0x000fc40000000000 */
[--C-:B------:R-:W-:Y:S01]  /*c380*/  FFMA.FTZ R38, R39, UR33, -R80.reuse ;  /* 0x0000002127267c23 */ /* 0x100fe20008010850 */
[----:B------:R-:W-:Y:S01]  /*c390*/  FADD.FTZ R6, R14, R55 ;  /* 0x000000370e067221 */ /* 0x000fe20000010000 */
[--C-:B------:R-:W-:Y:S01]  /*c3a0*/  FFMA.FTZ R77, R47, UR33, -R80.reuse ;  /* 0x000000212f4d7c23 */ /* 0x100fe20008010850 */
[----:B------:R-:W-:Y:S01]  /*c3b0*/  FFMA.FTZ R47, R58, UR33, -R80 ;  /* 0x000000213a2f7c23 */ /* 0x000fe20008010850 */
[----:B------:R-:W2:Y:S01]  /*c3c0*/  MUFU.EX2 R13, R13 ;  /* 0x0000000d000d7308 */ /* 0x000ea20000000800 */
[----:B------:R-:W-:Y:S01]  /*c3d0*/  FADD.FTZ R55, R21, R6 ;  /* 0x0000000615377221 */ /* 0x000fe20000010000 */
[----:B------:R-:W-:Y:S01]  /*c3e0*/  @!P1 PRMT R12, RZ, 0x654, R12 ;  /* 0x00000654ff0c9816 */ /* 0x000fe2000000000c */
[--C-:B------:R-:W-:Y:S01]  /*c3f0*/  FFMA.FTZ R58, R59, UR33, -R80.reuse ;  /* 0x000000213b3a7c23 */ /* 0x100fe20008010850 */
[--C-:B------:R-:W-:Y:S01]  /*c400*/  FFMA.FTZ R46, R46, UR33, -R80.reuse ;  /* 0x000000212e2e7c23 */ /* 0x100fe20008010850 */
[----:B------:R-:W-:Y:S01]  /*c410*/  FADD.FTZ R55, R24, R55 ;  /* 0x0000003718377221 */ /* 0x000fe20000010000 */
[----:B------:R3:W-:Y:S01]  /*c420*/  @!P1 SYNCS.ARRIVE.TRANS64.RED.A1T0 RZ, [R12+URZ], RZ ;  /* 0x000000ff0cff99a7 */ /* 0x0007e2000810043f */
[----:B------:R-:W-:Y:S01]  /*c430*/  FFMA.FTZ R6, R63, UR33, -R80 ;  /* 0x000000213f067c23 */ /* 0x000fe20008010850 */
[----:B------:R-:W4:Y:S01]  /*c440*/  MUFU.EX2 R81, R81 ;  /* 0x0000005100517308 */ /* 0x000f220000000800 */
[----:B-1----:R-:W-:Y:S01]  /*c450*/  FFMA.FTZ R4, R31, R4, R142 ;  /* 0x000000041f047223 */ /* 0x002fe2000001008e */
[----:B------:R-:W-:Y:S01]  /*c460*/  FADD.FTZ R34, R26, R55 ;  /* 0x000000371a227221 */ /* 0x000fe20000010000 */
[--C-:B------:R-:W-:Y:S01]  /*c470*/  FFMA.FTZ R30, R50, UR33, -R80.reuse ;  /* 0x00000021321e7c23 */ /* 0x100fe20008010850 */
[--C-:B------:R-:W-:Y:S01]  /*c480*/  FFMA.FTZ R39, R51, UR33, -R80.reuse ;  /* 0x0000002133277c23 */ /* 0x100fe20008010850 */
[----:B------:R-:W-:Y:S01]  /*c490*/  FFMA.FTZ R51, R62, UR33, -R80 ;  /* 0x000000213e337c23 */ /* 0x000fe20008010850 */
[----:B---3--:R-:W-:Y:S01]  /*c4a0*/  F2FP.BF16.F32.PACK_AB R12, R14, R15 ;  /* 0x0000000f0e0c723e */ /* 0x008fe200000010ff */
[----:B------:R-:W-:Y:S01]  /*c4b0*/  FADD.FTZ R55, R29, R34 ;  /* 0x000000221d377221 */ /* 0x000fe20000010000 */
[----:B------:R-:W1:Y:S01]  /*c4c0*/  MUFU.EX2 R144, R144 ;  /* 0x0000009000907308 */ /* 0x000e620000000800 */
[----:B--2---:R-:W-:Y:S01]  /*c4d0*/  FADD.FTZ R4, R13, R4 ;  /* 0x000000040d047221 */ /* 0x004fe20000010000 */
[----:B------:R-:W-:Y:S01]  /*c4e0*/  F2FP.BF16.F32.PACK_AB R14, R24, R21 ;  /* 0x00000015180e723e */ /* 0x000fe200000010ff */
[----:B------:R-:W-:Y:S01]  /*c4f0*/  FADD.FTZ R34, R28, R55 ;  /* 0x000000371c227221 */ /* 0x000fe20000010000 */
[--C-:B------:R-:W-:Y:S01]  /*c500*/  FFMA.FTZ R21, R67, UR33, -R80.reuse ;  /* 0x0000002143157c23 */ /* 0x100fe20008010850 */
[----:B------:R-:W-:Y:S01]  /*c510*/  F2FP.BF16.F32.PACK_AB R13, R13, R142 ;  /* 0x0000008e0d0d723e */ /* 0x000fe200000010ff */
[----:B------:R-:W-:Y:S01]  /*c520*/  FFMA.FTZ R55, R70, UR33, -R80 ;  /* 0x0000002146377c23 */ /* 0x000fe20008010850 */
[----:B------:R-:W-:Y:S01]  /*c530*/  FADD.FTZ R67, R33, R34 ;  /* 0x0000002221437221 */ /* 0x000fe20000010000 */
[----:B------:R-:W2:Y:S01]  /*c540*/  MUFU.EX2 R25, R25 ;  /* 0x0000001900197308 */ /* 0x000ea20000000800 */
[----:B----4-:R-:W-:Y:S01]  /*c550*/  FADD.FTZ R15, R81, R4 ;  /* 0x00000004510f7221 */ /* 0x010fe20000010000 */
        /* <DEDUP_REMOVED lines=9> */
[--C-:B------:R-:W-:Y:S01]  /*c5f0*/  FFMA.FTZ R139, R139, UR33, -R80.reuse ;  /* 0x000000218b8b7c23 */ /* 0x100fe20008010850 */
[--C-:B------:R-:W-:Y:S01]  /*c600*/  FFMA.FTZ R82, R82, UR33, -R80.reuse ;  /* 0x0000002152527c23 */ /* 0x100fe20008010850 */
[--C-:B------:R-:W-:Y:S01]  /*c610*/  FFMA.FTZ R83, R83, UR33, -R80.reuse ;  /* 0x0000002153537c23 */ /* 0x100fe20008010850 */
[----:B------:R-:W-:Y:S01]  /*c620*/  FFMA.FTZ R86, R86, UR33, -R80 ;  /* 0x0000002156567c23 */ /* 0x000fe20008010850 */
[----:B------:R1:W-:Y:S01]  /*c630*/  STSM.16.M88.4 [R136+0x21800], R12 ;  /* 0x0218000c88007844 */ /* 0x0003e20000000200 */
[----:B------:R-:W4:Y:S01]  /*c640*/  MUFU.EX2 R27, R27 ;  /* 0x0000001b001b7308 */ /* 0x000f220000000800 */
[----:B--2---:R-:W-:Y:S01]  /*c650*/  FADD.FTZ R59, R25, R24 ;  /* 0x00000018193b7221 */ /* 0x004fe20000010000 */
[----:B------:R-:W-:Y:S01]  /*c660*/  F2FP.BF16.F32.PACK_AB R32, R37, R32 ;  /* 0x000000202520723e */ /* 0x000fe200000010ff */
[----:B------:R-:W-:Y:S01]  /*c670*/  UMOV UR54, UR36 ;  /* 0x0000002400367c82 */ /* 0x000fe20008000000 */
[----:B------:R-:W-:Y:S01]  /*c680*/  ISETP.GT.AND P2, PT, R8, UR40, PT ;  /* 0x0000002808007c0c */ /* 0x000fe2000bf44270 */
[-C--:B------:R-:W-:Y:S01]  /*c690*/  FMUL.FTZ R100, R100, R76.reuse ;  /* 0x0000004c64647220 */ /* 0x080fe20000410000 */
[-C--:B------:R-:W-:Y:S01]  /*c6a0*/  FMUL.FTZ R101, R101, R76.reuse ;  /* 0x0000004c65657220 */ /* 0x080fe20000410000 */
[-C--:B------:R-:W-:Y:S01]  /*c6b0*/  FMUL.FTZ R104, R104, R76.reuse ;  /* 0x0000004c68687220 */ /* 0x080fe20000410000 */
[----:B------:R-:W2:Y:S01]  /*c6c0*/  MUFU.EX2 R38, R38 ;  /* 0x0000002600267308 */ /* 0x000ea20000000800 */
[----:B---3--:R-:W-:Y:S01]  /*c6d0*/  FADD.FTZ R24, R84, R59 ;  /* 0x0000003b54187221 */ /* 0x008fe20000010000 */
[--C-:B------:R-:W-:Y:S01]  /*c6e0*/  FFMA.FTZ R59, R74, UR33, -R80.reuse ;  /* 0x000000214a3b7c23 */ /* 0x100fe20008010850 */
[----:B------:R-:W-:Y:S01]  /*c6f0*/  FFMA.FTZ R80, R87, UR33, -R80 ;  /* 0x0000002157507c23 */ /* 0x000fe20008010850 */
[----:B------:R-:W-:Y:S01]  /*c700*/  F2FP.BF16.F32.PACK_AB R25, R84, R25 ;  /* 0x000000195419723e */ /* 0x000fe200000010ff */
[-C--:B------:R-:W-:Y:S01]  /*c710*/  FMUL.FTZ R105, R105, R76.reuse ;  /* 0x0000004c69697220 */ /* 0x080fe20000410000 */
[-C--:B------:R-:W-:Y:S01]  /*c720*/  FMUL.FTZ R108, R108, R76.reuse ;  /* 0x0000004c6c6c7220 */ /* 0x080fe20000410000 */
[-C--:B------:R-:W-:Y:S01]  /*c730*/  FMUL.FTZ R109, R109, R76.reuse ;  /* 0x0000004c6d6d7220 */ /* 0x080fe20000410000 */
[----:B------:R-:W3:Y:S01]  /*c740*/  MUFU.EX2 R35, R35 ;  /* 0x0000002300237308 */ /* 0x000ee20000000800 */
        /* <DEDUP_REMOVED lines=16> */
[----:B---3--:R-:W-:Y:S01]  /*c850*/  FADD.FTZ R63, R35, R24 ;  /* 0x00000018233f7221 */ /* 0x008fe20000010000 */
[----:B------:R-:W-:Y:S01]  /*c860*/  FADD.FTZ R24, R36, R67 ;  /* 0x0000004324187221 */ /* 0x000fe20000010000 */
[----:B------:R-:W-:Y:S01]  /*c870*/  FMUL.FTZ R133, R133, R76 ;  /* 0x0000004c85857220 */ /* 0x000fe20000410000 */
[----:B------:R-:W-:-:S02]  /*c880*/  VIADD R8, R8, 0xffffffff ;  /* 0xffffffff08087836 */ /* 0x000fc40000000000 */
[-C--:B------:R-:W-:Y:S01]  /*c890*/  FMUL.FTZ R90, R90, R31.reuse ;  /* 0x0000001f5a5a7220 */ /* 0x080fe20000410000 */
[----:B------:R-:W-:Y:S01]  /*c8a0*/  FADD.FTZ R67, R41, R24 ;  /* 0x0000001829437221 */ /* 0x000fe20000010000 */
[-C--:B------:R-:W-:Y:S01]  /*c8b0*/  FMUL.FTZ R91, R91, R31.reuse ;  /* 0x0000001f5b5b7220 */ /* 0x080fe20000410000 */
[----:B------:R-:W3:Y:S01]  /*c8c0*/  MUFU.EX2 R77, R77 ;  /* 0x0000004d004d7308 */ /* 0x000ee20000000800 */
[----:B----4-:R-:W-:Y:S01]  /*c8d0*/  FADD.FTZ R63, R42, R63 ;  /* 0x0000003f2a3f7221 */ /* 0x010fe20000010000 */
[----:B------:R-:W-:Y:S01]  /*c8e0*/  FADD.FTZ R34, R40, R67 ;  /* 0x0000004328227221 */ /* 0x000fe20000010000 */
[----:B------:R-:W-:Y:S01]  /*c8f0*/  F2FP.BF16.F32.PACK_AB R40, R45, R40 ;  /* 0x000000282d28723e */ /* 0x000fe200000010ff */
[-C--:B------:R-:W-:Y:S01]  /*c900*/  FMUL.FTZ R94, R94, R31.reuse ;  /* 0x0000001f5e5e7220 */ /* 0x080fe20000410000 */
[-C--:B------:R-:W-:Y:S01]  /*c910*/  FMUL.FTZ R95, R95, R31.reuse ;  /* 0x0000001f5f5f7220 */ /* 0x080fe20000410000 */
[----:B------:R-:W-:Y:S01]  /*c920*/  FADD.FTZ R67, R45, R34 ;  /* 0x000000222d437221 */ /* 0x000fe20000010000 */
[-C--:B------:R-:W-:Y:S01]  /*c930*/  FMUL.FTZ R98, R98, R31.reuse ;  /* 0x0000001f62627220 */ /* 0x080fe20000410000 */
[----:B------:R-:W4:Y:S01]  /*c940*/  MUFU.EX2 R30, R30 ;  /* 0x0000001e001e7308 */ /* 0x000f220000000800 */
[----:B--2---:R-:W-:Y:S01]  /*c950*/  FADD.FTZ R24, R46, R63 ;  /* 0x0000003f2e187221 */ /* 0x004fe20000010000 */
[----:B------:R-:W-:Y:S01]  /*c960*/  FADD.FTZ R62, R44, R67 ;  /* 0x000000432c3e7221 */ /* 0x000fe20000010000 */
[-C--:B------:R-:W-:Y:S01]  /*c970*/  FMUL.FTZ R99, R99, R31.reuse ;  /* 0x0000001f63637220 */ /* 0x080fe20000410000 */
[-C--:B------:R-:W-:Y:S01]  /*c980*/  FMUL.FTZ R102, R102, R31.reuse ;  /* 0x0000001f66667220 */ /* 0x080fe20000410000 */
[-C--:B------:R-:W-:Y:S01]  /*c990*/  FMUL.FTZ R103, R103, R31.reuse ;  /* 0x0000001f67677220 */ /* 0x080fe20000410000 */
[-C--:B------:R-:W-:Y:S01]  /*c9a0*/  FMUL.FTZ R106, R106, R31.reuse ;  /* 0x0000001f6a6a7220 */ /* 0x080fe20000410000 */
[-C--:B------:R-:W-:Y:S01]  /*c9b0*/  FMUL.FTZ R107, R107, R31.reuse ;  /* 0x0000001f6b6b7220 */ /* 0x080fe20000410000 */
[----:B------:R-:W2:Y:S01]  /*c9c0*/  MUFU.EX2 R39, R39 ;  /* 0x0000002700277308 */ /* 0x000ea20000000800 */
[----:B---3--:R-:W-:Y:S01]  /*c9d0*/  FADD.FTZ R63, R77, R24 ;  /* 0x000000184d3f7221 */ /* 0x008fe20000010000 */
[----:B------:R-:W-:Y:S01]  /*c9e0*/  F2FP.BF16.F32.PACK_AB R24, R29, R26 ;  /* 0x0000001a1d18723e */ /* 0x000fe200000010ff */
[----:B------:R-:W-:Y:S01]  /*c9f0*/  FADD.FTZ R29, R49, R62 ;  /* 0x0000003e311d7221 */ /* 0x000fe20000010000 */
[----:B------:R-:W-:Y:S01]  /*ca00*/  F2FP.BF16.F32.PACK_AB R26, R33, R28 ;  /* 0x0000001c211a723e */ /* 0x000fe200000010ff */
[----:B------:R-:W-:Y:S01]  /*ca10*/  FMUL.FTZ R110, R110, R31 ;  /* 0x0000001f6e6e7220 */ /* 0x000fe20000410000 */
[----:B------:R-:W-:Y:S01]  /*ca20*/  F2FP.BF16.F32.PACK_AB R33, R42, R35 ;  /* 0x000000232a21723e */ /* 0x000fe200000010ff */
[----:B-1----:R-:W-:Y:S01]  /*ca30*/  FADD.FTZ R14, R48, R29 ;  /* 0x0000001d300e7221 */ /* 0x002fe20000010000 */
[----:B------:R-:W1:Y:S01]  /*ca40*/  MUFU.EX2 R43, R43 ;  /* 0x0000002b002b7308 */ /* 0x000e620000000800 */
[----:B----4-:R-:W-:Y:S01]  /*ca50*/  FADD.FTZ R34, R30, R63 ;  /* 0x0000003f1e227221 */ /* 0x010fe20000010000 */
[----:B------:R3:W-:Y:S01]  /*ca60*/  STSM.16.M88.4 [R23], R24 ;  /* 0x0000001817007844 */ /* 0x0007e20000000200 */
[----:B------:R-:W-:Y:S01]  /*ca70*/  FADD.FTZ R15, R53, R14 ;  /* 0x0000000e350f7221 */ /* 0x000fe20000010000 */
[----:B------:R-:W-:Y:S01]  /*ca80*/  F2FP.BF16.F32.PACK_AB R35, R77, R46 ;  /* 0x0000002e4d23723e */ /* 0x000fe200000010ff */
[-C--:B------:R-:W-:Y:S01]  /*ca90*/  FMUL.FTZ R111, R111, R31.reuse ;  /* 0x0000001f6f6f7220 */ /* 0x080fe20000410000 */
[----:B------:R-:W-:Y:S01]  /*caa0*/  F2FP.BF16.F32.PACK_AB R42, R49, R44 ;  /* 0x0000002c312a723e */ /* 0x000fe200000010ff */
[----:B------:R-:W-:Y:S01]  /*cab0*/  FADD.FTZ R14, R52, R15 ;  /* 0x0000000f340e7221 */ /* 0x000fe20000010000 */
[----:B------:R-:W4:Y:S01]  /*cac0*/  MUFU.EX2 R54, R54 ;  /* 0x0000003600367308 */ /* 0x000f220000000800 */
[----:B--2---:R-:W-:Y:S01]  /*cad0*/  FADD.FTZ R50, R39, R34 ;  /* 0x0000002227327221 */ /* 0x004fe20000010000 */
[----:B------:R-:W-:Y:S01]  /*cae0*/  F2FP.BF16.F32.PACK_AB R34, R41, R36 ;  /* 0x000000242922723e */ /* 0x000fe200000010ff */
[----:B------:R-:W-:Y:S01]  /*caf0*/  FADD.FTZ R15, R79, R14 ;  /* 0x0000000e4f0f7221 */ /* 0x000fe20000010000 */
[----:B------:R-:W-:Y:S01]  /*cb00*/  F2FP.BF16.F32.PACK_AB R41, R39, R30 ;  /* 0x0000001e2729723e */ /* 0x000fe200000010ff */
[-C--:B------:R-:W-:Y:S01]  /*cb10*/  FMUL.FTZ R114, R114, R31.reuse ;  /* 0x0000001f72727220 */ /* 0x080fe20000410000 */
[----:B------:R-:W-:Y:S01]  /*cb20*/  F2FP.BF16.F32.PACK_AB R48, R53, R48 ;  /* 0x000000303530723e */ /* 0x000fe200000010ff */
[----:B------:R-:W-:Y:S01]  /*cb30*/  STSM.16.M88.4 [R22], R32 ;  /* 0x0000002016007844 */ /* 0x000fe20000000200 */
[----:B------:R-:W2:Y:S01]  /*cb40*/  MUFU.EX2 R47, R47 ;  /* 0x0000002f002f7308 */ /* 0x000ea20000000800 */
[----:B-1----:R-:W-:Y:S01]  /*cb50*/  FADD.FTZ R13, R43, R50 ;  /* 0x000000322b0d7221 */ /* 0x002fe20000010000 */
[----:B------:R-:W-:Y:S01]  /*cb60*/  F2FP.BF16.F32.PACK_AB R50, R79, R52 ;  /* 0x000000344f32723e */ /* 0x000fe200000010ff */
[-C--:B------:R-:W-:Y:S01]  /*cb70*/  FMUL.FTZ R115, R115, R31.reuse ;  /* 0x0000001f73737220 */ /* 0x080fe20000410000 */
[-C--:B------:R-:W-:Y:S01]  /*cb80*/  FMUL.FTZ R118, R118, R31.reuse ;  /* 0x0000001f76767220 */ /* 0x080fe20000410000 */
[-C--:B------:R-:W-:Y:S01]  /*cb90*/  FMUL.FTZ R119, R119, R31.reuse ;  /* 0x0000001f77777220 */ /* 0x080fe20000410000 */
[-C--:B------:R-:W-:Y:S01]  /*cba0*/  FMUL.FTZ R122, R122, R31.reuse ;  /* 0x0000001f7a7a7220 */ /* 0x080fe20000410000 */
[----:B------:R-:W-:Y:S01]  /*cbb0*/  FMUL.FTZ R123, R123, R31 ;  /* 0x0000001f7b7b7220 */ /* 0x000fe20000410000 */
[----:B------:R-:W1:Y:S01]  /*cbc0*/  MUFU.EX2 R58, R58 ;  /* 0x0000003a003a7308 */ /* 0x000e620000000800 */
[C---:B----4-:R-:W-:Y:S01]  /*cbd0*/  FADD.FTZ R12, R54.reuse, R13 ;  /* 0x0000000d360c7221 */ /* 0x050fe20000010000 */
[----:B------:R-:W-:Y:S01]  /*cbe0*/  F2FP.BF16.F32.PACK_AB R43, R54, R43 ;  /* 0x0000002b362b723e */ /* 0x000fe200000010ff */
[-C--:B------:R-:W-:Y:S01]  /*cbf0*/  FMUL.FTZ R126, R126, R31.reuse ;  /* 0x0000001f7e7e7220 */ /* 0x080fe20000410000 */
[-C--:B------:R-:W-:Y:S01]  /*cc00*/  FMUL.FTZ R127, R127, R31.reuse ;  /* 0x0000001f7f7f7220 */ /* 0x080fe20000410000 */
[-C--:B------:R-:W-:Y:S01]  /*cc10*/  FMUL.FTZ R130, R130, R31.reuse ;  /* 0x0000001f82827220 */ /* 0x080fe20000410000 */
[-C--:B------:R-:W-:Y:S01]  /*cc20*/  FMUL.FTZ R131, R131, R31.reuse ;  /* 0x0000001f83837220 */ /* 0x080fe20000410000 */
[----:B------:R-:W-:Y:S01]  /*cc30*/  STSM.16.M88.4 [R18], R40 ;  /* 0x0000002812007844 */ /* 0x000fe20000000200 */
[----:B------:R-:W4:Y:S01]  /*cc40*/  MUFU.EX2 R51, R51 ;  /* 0x0000003300337308 */ /* 0x000f220000000800 */
[----:B--2---:R-:W-:Y:S01]  /*cc50*/  FADD.FTZ R13, R47, R12 ;  /* 0x0000000c2f0d7221 */ /* 0x004fe20000010000 */
[-C--:B------:R-:W-:Y:S01]  /*cc60*/  FMUL.FTZ R134, R134, R31.reuse ;  /* 0x0000001f86867220 */ /* 0x080fe20000410000 */
[----:B------:R-:W-:-:S05]  /*cc70*/  FMUL.FTZ R135, R135, R31 ;  /* 0x0000001f87877220 */ /* 0x000fca0000410000 */
[----:B------:R-:W2:Y:S01]  /*cc80*/  MUFU.EX2 R6, R6 ;  /* 0x0000000600067308 */ /* 0x000ea20000000800 */
[C---:B-1----:R-:W-:Y:S01]  /*cc90*/  FADD.FTZ R12, R58.reuse, R13 ;  /* 0x0000000d3a0c7221 */ /* 0x042fe20000010000 */
[----:B------:R-:W-:-:S06]  /*cca0*/  F2FP.BF16.F32.PACK_AB R49, R58, R47 ;  /* 0x0000002f3a31723e */ /* 0x000fcc00000010ff */
[----:B------:R-:W1:Y:S01]  /*ccb0*/  MUFU.EX2 R4, R4 ;  /* 0x0000000400047308 */ /* 0x000e620000000800 */
[----:B----4-:R-:W-:Y:S01]  /*ccc0*/  FADD.FTZ R13, R51, R12 ;  /* 0x0000000c330d7221 */ /* 0x010fe20000010000 */
[----:B------:R-:W-:-:S04]  /*ccd0*/  FADD.FTZ R12, R20, R15 ;  /* 0x0000000f140c7221 */ /* 0x000fc80000010000 */
[----:B------:R-:W-:Y:S02]  /*cce0*/  FADD.FTZ R15, R57, R12 ;  /* 0x0000000c390f7221 */ /* 0x000fe40000010000 */
[----:B------:R-:W4:Y:S01]  /*ccf0*/  MUFU.EX2 R21, R21 ;  /* 0x0000001500157308 */ /* 0x000f220000000800 */
[----:B--2---:R-:W-:Y:S01]  /*cd00*/  FADD.FTZ R13, R6, R13 ;  /* 0x0000000d060d7221 */ /* 0x004fe20000010000 */
[----:B------:R-:W-:Y:S01]  /*cd10*/  FADD.FTZ R14, R56, R15 ;  /* 0x0000000f380e7221 */ /* 0x000fe20000010000 */
[----:B------:R-:W-:-:S05]  /*cd20*/  F2FP.BF16.F32.PACK_AB R51, R6, R51 ;  /* 0x000000330633723e */ /* 0x000fca00000010ff */
[----:B------:R-:W2:Y:S01]  /*cd30*/  MUFU.EX2 R61, R61 ;  /* 0x0000003d003d7308 */ /* 0x000ea20000000800 */
[----:B-1----:R-:W-:Y:S01]  /*cd40*/  FADD.FTZ R12, R4, R13 ;  /* 0x0000000d040c7221 */ /* 0x002fe20000010000 */
[----:B------:R-:W-:Y:S06]  /*cd50*/  STSM.16.M88.4 [R136+0x27800], R48 ;  /* 0x0278003088007844 */ /* 0x000fec0000000200 */
[----:B------:R-:W1:Y:S01]  /*cd60*/  MUFU.EX2 R55, R55 ;  /* 0x0000003700377308 */ /* 0x000e620000000800 */
[----:B----4-:R-:W-:-:S07]  /*cd70*/  FADD.FTZ R12, R21, R12 ;  /* 0x0000000c150c7221 */ /* 0x010fce0000010000 */
[----:B------:R-:W4:Y:S01]  /*cd80*/  MUFU.EX2 R60, R60 ;  /* 0x0000003c003c7308 */ /* 0x000f220000000800 */
[----:B--2---:R-:W-:-:S07]  /*cd90*/  FADD.FTZ R15, R61, R14 ;  /* 0x0000000e3d0f7221 */ /* 0x004fce0000010000 */
[----:B------:R-:W2:Y:S01]  /*cda0*/  MUFU.EX2 R66, R66 ;  /* 0x0000004200427308 */ /* 0x000ea20000000800 */
[----:B-1----:R-:W-:-:S07]  /*cdb0*/  FADD.FTZ R13, R55, R12 ;  /* 0x0000000c370d7221 */ /* 0x002fce0000010000 */
[----:B------:R-:W1:Y:S01]  /*cdc0*/  MUFU.EX2 R65, R65 ;  /* 0x0000004100417308 */ /* 0x000e620000000800 */
[----:B----4-:R-:W-:-:S07]  /*cdd0*/  FADD.FTZ R12, R60, R15 ;  /* 0x0000000f3c0c7221 */ /* 0x010fce0000010000 */
[----:B------:R-:W4:Y:S01]  /*cde0*/  MUFU.EX2 R59, R59 ;  /* 0x0000003b003b7308 */ /* 0x000f220000000800 */
[----:B--2---:R-:W-:-:S07]  /*cdf0*/  FADD.FTZ R6, R66, R13 ;  /* 0x0000000d42067221 */ /* 0x004fce0000010000 */
[----:B------:R-:W2:Y:S01]  /*ce00*/  MUFU.EX2 R64, R64 ;  /* 0x0000004000407308 */ /* 0x000ea20000000800 */
[----:B-1----:R-:W-:Y:S01]  /*ce10*/  FADD.FTZ R15, R65, R12 ;  /* 0x0000000c410f7221 */ /* 0x002fe20000010000 */
[----:B------:R-:W-:Y:S02]  /*ce20*/  F2FP.BF16.F32.PACK_AB R12, R57, R20 ;  /* 0x00000014390c723e */ /* 0x000fe400000010ff */
[----:B------:R-:W-:-:S04]  /*ce30*/  F2FP.BF16.F32.PACK_AB R60, R65, R60 ;  /* 0x0000003c413c723e */ /* 0x000fc800000010ff */
[----:B------:R-:W1:Y:S01]  /*ce40*/  MUFU.EX2 R28, R75 ;  /* 0x0000004b001c7308 */ /* 0x000e620000000800 */
[----:B----4-:R-:W-:-:S07]  /*ce50*/  FADD.FTZ R13, R59, R6 ;  /* 0x000000063b0d7221 */ /* 0x010fce0000010000 */
[----:B------:R-:W4:Y:S01]  /*ce60*/  MUFU.EX2 R69, R69 ;  /* 0x0000004500457308 */ /* 0x000f220000000800 */
[----:B--2---:R-:W-:Y:S01]  /*ce70*/  FADD.FTZ R14, R64, R15 ;  /* 0x0000000f400e7221 */ /* 0x004fe20000010000 */
[----:B------:R-:W-:-:S06]  /*ce80*/  F2FP.BF16.F32.PACK_AB R15, R66, R55 ;  /* 0x00000037420f723e */ /* 0x000fcc00000010ff */
[----:B------:R-:W2:Y:S01]  /*ce90*/  MUFU.EX2 R72, R72 ;  /* 0x0000004800487308 */ /* 0x000ea20000000800 */
[----:B-1----:R-:W-:-:S07]  /*cea0*/  FADD.FTZ R6, R28, R13 ;  /* 0x0000000d1c067221 */ /* 0x002fce0000010000 */
[----:B------:R-:W1:Y:S01]  /*ceb0*/  MUFU.EX2 R63, R78 ;  /* 0x0000004e003f7308 */ /* 0x000e620000000800 */
[----:B----4-:R-:W-:Y:S01]  /*cec0*/  FADD.FTZ R13, R69, R14 ;  /* 0x0000000e450d7221 */ /* 0x010fe20000010000 */
[----:B------:R-:W-:Y:S02]  /*ced0*/  F2FP.BF16.F32.PACK_AB R14, R61, R56 ;  /* 0x000000383d0e723e */ /* 0x000fe400000010ff */
[----:B------:R-:W-:Y:S02]  /*cee0*/  F2FP.BF16.F32.PACK_AB R62, R69, R64 ;  /* 0x00000040453e723e */ /* 0x000fe400000010ff */
[----:B------:R-:W-:Y:S02]  /*cef0*/  F2FP.BF16.F32.PACK_AB R61, R28, R59 ;  /* 0x0000003b1c3d723e */ /* 0x000fe400000010ff */
[----:B------:R-:W3:Y:S01]  /*cf00*/  MUFU.EX2 R73, R73 ;  /* 0x0000004900497308 */ /* 0x000ee20000000800 */
[----:B--2---:R-:W-:Y:S01]  /*cf10*/  FADD.FTZ R20, R72, R13 ;  /* 0x0000000d48147221 */ /* 0x004fe20000010000 */
[----:B------:R-:W-:-:S05]  /*cf20*/  F2FP.BF16.F32.PACK_AB R13, R21, R4 ;  /* 0x00000004150d723e */ /* 0x000fca00000010ff */
[----:B------:R2:W-:Y:S01]  /*cf30*/  STSM.16.M88.4 [R17], R12 ;  /* 0x0000000c11007844 */ /* 0x0005e20000000200 */
[----:B------:R-:W4:Y:S01]  /*cf40*/  MUFU.EX2 R139, R139 ;  /* 0x0000008b008b7308 */ /* 0x000f220000000800 */
[----:B-1----:R-:W-:-:S07]  /*cf50*/  FADD.FTZ R6, R63, R6 ;  /* 0x000000063f067221 */ /* 0x002fce0000010000 */
[----:B------:R-:W-:Y:S01]  /*cf60*/  MUFU.EX2 R68, R68 ;  /* 0x0000004400447308 */ /* 0x000fe20000000800 */
[C---:B---3--:R-:W-:Y:S01]  /*cf70*/  FADD.FTZ R25, R73.reuse, R20 ;  /* 0x0000001449197221 */ /* 0x048fe20000010000 */
[----:B------:R-:W-:Y:S01]  /*cf80*/  F2FP.BF16.F32.PACK_AB R72, R73, R72 ;  /* 0x000000484948723e */ /* 0x000fe200000010ff */
[----:B--2---:R-:W-:-:S05]  /*cf90*/  IMAD.MOV.U32 R12, RZ, RZ, R9 ;  /* 0x000000ffff0c7224 */ /* 0x004fca00078e0009 */
[----:B------:R-:W1:Y:S01]  /*cfa0*/  MUFU.EX2 R11, R85 ;  /* 0x00000055000b7308 */ /* 0x000e620000000800 */
[C---:B----4-:R-:W-:Y:S01]  /*cfb0*/  F2FP.BF16.F32.PACK_AB R63, R139.reuse, R63 ;  /* 0x0000003f8b3f723e */ /* 0x050fe200000010ff */
[----:B------:R-:W-:-:S04]  /*cfc0*/  FADD.FTZ R6, R139, R6 ;  /* 0x000000068b067221 */ /* 0x000fc80000010000 */
[----:B------:R3:W-:Y:S02]  /*cfd0*/  STSM.16.M88.4 [R22+0x6000], R60 ;  /* 0x0060003c16007844 */ /* 0x0007e40000000200 */
[----:B------:R-:W2:Y:S08]  /*cfe0*/  MUFU.EX2 R27, R82 ;  /* 0x00000052001b7308 */ /* 0x000eb00000000800 */
[----:B------:R-:W4:Y:S01]  /*cff0*/  MUFU.EX2 R83, R83 ;  /* 0x0000005300537308 */ /* 0x000f220000000800 */
[----:B-1----:R-:W-:Y:S01]  /*d000*/  F2FP.BF16.F32.PACK_AB R74, R11, R68 ;  /* 0x000000440b4a723e */ /* 0x002fe200000010ff */
[----:B------:R-:W-:-:S06]  /*d010*/  FADD.FTZ R68, R68, R25 ;  /* 0x0000001944447221 */ /* 0x000fcc0000010000 */
[----:B------:R-:W1:Y:S01]  /*d020*/  MUFU.EX2 R29, R86 ;  /* 0x00000056001d7308 */ /* 0x000e620000000800 */
[----:B--2---:R-:W-:-:S07]  /*d030*/  FADD.FTZ R6, R27, R6 ;  /* 0x000000061b067221 */ /* 0x004fce0000010000 */
[----:B------:R-:W2:Y:S01]  /*d040*/  MUFU.EX2 R80, R80 ;  /* 0x0000005000507308 */ /* 0x000ea20000000800 */
[C---:B----4-:R-:W-:Y:S01]  /*d050*/  F2FP.BF16.F32.PACK_AB R73, R83.reuse, R27 ;  /* 0x0000001b5349723e */ /* 0x050fe200000010ff */
[----:B------:R-:W-:-:S04]  /*d060*/  FADD.FTZ R6, R83, R6 ;  /* 0x0000000653067221 */ /* 0x000fc80000010000 */
[----:B-1----:R-:W-:Y:S01]  /*d070*/  FADD.FTZ R4, R29, R6 ;  /* 0x000000061d047221 */ /* 0x002fe20000010000 */
[----:B------:R-:W-:Y:S01]  /*d080*/  FADD.FTZ R6, R11, R68 ;  /* 0x000000440b067221 */ /* 0x000fe20000010000 */
[----:B------:R-:W-:Y:S01]  /*d090*/  IMAD.MOV.U32 R11, RZ, RZ, R7 ;  /* 0x000000ffff0b7224 */ /* 0x000fe200078e0007 */
[C---:B--2---:R-:W-:Y:S01]  /*d0a0*/  F2FP.BF16.F32.PACK_AB R75, R80.reuse, R29 ;  /* 0x0000001d504b723e */ /* 0x044fe200000010ff */
[----:B------:R-:W-:-:S04]  /*d0b0*/  FADD.FTZ R4, R80, R4 ;  /* 0x0000000450047221 */ /* 0x000fc80000010000 */
[----:B------:R3:W-:Y:S01]  /*d0c0*/  STSM.16.M88.4 [R18+0x6000], R72 ;  /* 0x0060004812007844 */ /* 0x0007e20000000200 */
[----:B------:R1:W-:Y:S06]  /*d0d0*/  MEMBAR.ALL.CTA ;  /* 0x0000000000007992 */ /* 0x0003ec0000008000 */
[----:B-1----:R-:W1:Y:S02]  /*d0e0*/  FENCE.VIEW.ASYNC.S ;  /* 0x00000000000073c6 */ /* 0x002e640000000000 */
[----:B-1----:R-:W-:Y:S01]  /*d0f0*/  NOP ;  /* 0x0000000000007918 */ /* 0x002fe20000000000 */
[----:B------:R-:W-:Y:S05]  /*d100*/  @P2 BRA `(.L_x_8987) ;  /* 0xffffffd000042947 */ /* 0x000fea000383ffff */
.L_x_8970:
[----:B------:R-:W-:Y:S06]  /*d110*/  BAR.ARV 0x8, 0x1a0 ;  /* 0x0206800000007b1d */ /* 0x000fec0000002000 */
[----:B------:R-:W-:Y:S05]  /*d120*/  @!P0 BRA `(.L_x_8988) ;  /* 0x0000000000048947 */ /* 0x000fea0003800000 */
[----:B------:R-:W-:Y:S01]  /*d130*/  BPT.TRAP 0x1 ;  /* 0x000000040000795c */ /* 0x000fe20000300000 */
.L_x_8988:
[----:B------:R-:W-:Y:S01]  /*d140*/  ULEA UR9, UR36, UR39, 0x3 ;  /* 0x0000002724097291 */ /* 0x000fe2000f8e183f */
[----:B------:R-:W-:-:S05]  /*d150*/  IMAD.U32 R0, RZ, RZ, UR49 ;  /* 0x00000031ff007e24 */ /* 0x000fca000f8e00ff */
[----:B------:R-:W-:-:S04]  /*d160*/  SHF.L.U32 R0, R0, 0x1f, RZ ;  /* 0x0000001f00007819 */ /* 0x000fc800000006ff */
[----:B------:R1:W1:Y:S01]  /*d170*/  SYNCS.PHASECHK.TRANS64.TRYWAIT P2, [UR9+0x2d850], R0 ;  /* 0x02d85000ff0075a7 */ /* 0x0002620008040149 */
[----:B------:R-:W-:Y:S05]  /*d180*/  @!P0 BRA `(.L_x_8989) ;  /* 0x0000000000048947 */ /* 0x000fea0003800000 */
[----:B------:R-:W-:Y:S01]  /*d190*/  BPT.TRAP 0x1 ;  /* 0x000000040000795c */ /* 0x000fe20000300000 */
.L_x_8989:
[----:B-1----:R-:W-:Y:S05]  /*d1a0*/  @P2 BRA `(.L_x_8990) ;  /* 0x0000000000082947 */ /* 0x002fea0003800000 */
[----:B------:R-:W1:Y:S02]  /*d1b0*/  SYNCS.PHASECHK.TRANS64.TRYWAIT P0, [UR9+0x2d850], R0 ;  /* 0x02d85000ff0075a7 */ /* 0x000e640008000149 */
[----:B-1----:R-:W-:Y:S05]  /*d1c0*/  @!P0 BRA `(.L_x_8991) ;  /* 0x0000004c00c48947 */ /* 0x002fea0003800000 */
.L_x_8990:
[----:B------:R-:W-:Y:S01]  /*d1d0*/  UIADD3 UR39, UR39, 0x400, URZ ;  /* 0x0000040027277890 */ /* 0x000fe2000fffe03f */
[----:B------:R-:W-:Y:S01]  /*d1e0*/  WARPGROUP.ARRIVE ;  /* 0x00000000000079c5 */ /* 0x000fe20000000000 */
[----:B------:R-:W-:Y:S01]  /*d1f0*/  ULOP3.LUT UR41, UR41, 0x10000, URZ, 0xfc, !UPT ;  /* 0x0001000029297892 */ /* 0x000fe2000f8efc3f */
[----:B------:R-:W1:Y:S01]  /*d200*/  SHFL.BFLY PT, R3, R6, 0x2, 0x1f ;  /* 0x0c401f0006037f89 */ /* 0x000e6200000e0000 */
[----:B------:R-:W-:Y:S01]  /*d210*/  USHF.R.U32.HI UR39, URZ, 0x4, UR39 ;  /* 0x000000043f277899 */ /* 0x000fe20008011627 */
[----:B--2---:R-:W-:Y:S01]  /*d220*/  IMAD.U32 R14, RZ, RZ, UR9 ;  /* 0x00000009ff0e7e24 */ /* 0x004fe2000f8e00ff */
[----:B------:R-:W-:Y:S01]  /*d230*/  UMOV UR5, 0x40000040 ;  /* 0x4000004000057882 */ /* 0x000fe20000000000 */
[----:B------:R-:W-:Y:S01]  /*d240*/  UMOV UR7, 0x80000020 ;  /* 0x8000002000077882 */ /* 0x000fe20000000000 */
[----:B------:R-:W-:Y:S01]  /*d250*/  ULOP3.LUT UR39, UR39, 0x3fff, URZ, 0xc0, !UPT ;  /* 0x00003fff27277892 */ /* 0x000fe2000f8ec03f */
[----:B------:R-:W2:Y:S01]  /*d260*/  SHFL.BFLY PT, R5, R4, 0x2, 0x1f ;  /* 0x0c401f0004057f89 */ /* 0x000ea200000e0000 */
[----:B------:R-:W-:Y:S01]  /*d270*/  UMOV UR4, UR41 ;  /* 0x0000002900047c82 */ /* 0x000fe20008000000 */
[----:B------:R-:W-:Y:S01]  /*d280*/  IMAD.MOV.U32 R10, RZ, RZ, RZ ;  /* 0x000000ffff0a7224 */ /* 0x000fe200078e00ff */
[----:B------:R-:W-:Y:S01]  /*d290*/  ULOP3.LUT UR8, UR39, 0x2000000, URZ, 0xfc, !UPT ;  /* 0x0200000027087892 */ /* 0x000fe2000f8efc3f */
[----:B------:R-:W-:Y:S01]  /*d2a0*/  IMAD.U32 R15, RZ, RZ, UR33 ;  /* 0x00000021ff0f7e24 */ /* 0x000fe2000f8e00ff */
[----:B------:R-:W-:-:S02]  /*d2b0*/  UIADD3 UR37, UR37, 0x1, URZ ;  /* 0x0000000125257890 */ /* 0x000fc4000fffe03f */
        /* <DEDUP_REMOVED lines=8> */
[----:B------:R-:W-:Y:S01]  /*d340*/  IMAD.U32 R6, RZ, RZ, UR33 ;  /* 0x00000021ff067e24 */ /* 0x000fe2000f8e00ff */
[----:B------:R-:W-:Y:S01]  /*d350*/  UMOV UR5, 0x40000040 ;  /* 0x4000004000057882 */ /* 0x000fe20000000000 */
[----:B------:R-:W-:Y:S01]  /*d360*/  UMOV UR7, 0x80000020 ;  /* 0x8000002000077882 */ /* 0x000fe20000000000 */
[----:B--2---:R-:W-:Y:S01]  /*d370*/  FADD.FTZ R5, R5, R4 ;  /* 0x0000000405057221 */ /* 0x004fe20000010000 */
[----:B------:R-:W1:Y:S01]  /*d380*/  SHFL.BFLY PT, R0, R3, 0x1, 0x1f ;  /* 0x0c201f0003007f89 */ /* 0x000e6200000e0000 */
[----:B------:R-:W-:Y:S01]  /*d390*/  IMAD.MOV.U32 R4, RZ, RZ, RZ ;  /* 0x000000ffff047224 */ /* 0x000fe200078e00ff */
[----:B------:R-:W-:-:S02]  /*d3a0*/  USEL UR36, UR36, URZ, UP0 ;  /* 0x0000003f24247287 */ /* 0x000fc40008000000 */
[----:B------:R-:W2:Y:S01]  /*d3b0*/  SHFL.BFLY PT, R8, R5, 0x1, 0x1f ;  /* 0x0c201f0005087f89 */ /* 0x000ea200000e0000 */
[----:B-1----:R-:W-:Y:S01]  /*d3c0*/  FADD.FTZ R12, R3, R0 ;  /* 0x00000000030c7221 */ /* 0x002fe20000010000 */
[----:B------:R-:W-:Y:S02]  /*d3d0*/  IMAD.MOV.U32 R3, RZ, RZ, -0x800000 ;  /* 0xff800000ff037424 */ /* 0x000fe400078e00ff */
[----:B------:R-:W-:Y:S02]  /*d3e0*/  IMAD.MOV.U32 R0, RZ, RZ, -0x800000 ;  /* 0xff800000ff007424 */ /* 0x000fe400078e00ff */
[----:B--2---:R-:W-:Y:S01]  /*d3f0*/  FADD.FTZ R13, R5, R8 ;  /* 0x00000008050d7221 */ /* 0x004fe20000010000 */
[----:B------:R-:W-:-:S04]  /*d400*/  FSETP.NE.FTZ.AND P0, PT, R12, RZ, PT ;  /* 0x000000ff0c00720b */ /* 0x000fc80003f15000 */
[----:B------:R-:W-:-:S09]  /*d410*/  FSETP.NE.FTZ.AND P2, PT, R13, RZ, PT ;  /* 0x000000ff0d00720b */ /* 0x000fd20003f55000 */
[----:B------:R-:W1:Y:S01]  /*d420*/  @P0 MUFU.LG2 R8, R12 ;  /* 0x0000000c00080308 */ /* 0x000e620000000c00 */
[----:B------:R-:W-:-:S03]  /*d430*/  @P0 FMUL.FTZ R6, R6, 0.69314718246459960938 ;  /* 0x3f31721806060820 */ /* 0x000fc60000410000 */
[----:B------:R-:W-:-:S04]  /*d440*/  @P2 FMUL.FTZ R15, R15, 0.69314718246459960938 ;  /* 0x3f3172180f0f2820 */ /* 0x000fc80000410000 */
[----:B------:R-:W2:Y:S08]  /*d450*/  @P2 MUFU.LG2 R11, R13 ;  /* 0x0000000d000b2308 */ /* 0x000eb00000000c00 */
[----:B------:R-:W5:Y:S01]  /*d460*/  @P2 MUFU.RCP R10, R13 ;  /* 0x0000000d000a2308 */ /* 0x000f620000001000 */
[----:B-1----:R-:W-:-:S04]  /*d470*/  @P0 FMUL.FTZ R5, R8, 0.69314718246459960938 ;  /* 0x3f31721808050820 */ /* 0x002fc80000410000 */
[----:B------:R-:W-:-:S03]  /*d480*/  @P0 FFMA.FTZ R3, R6, R7, R5 ;  /* 0x0000000706030223 */ /* 0x000fc60000010005 */
[----:B------:R-:W1:Y:S01]  /*d490*/  @P0 MUFU.RCP R4, R12 ;  /* 0x0000000c00040308 */ /* 0x000e620000001000 */
[----:B--2---:R-:W-:Y:S01]  /*d4a0*/  @P2 FMUL.FTZ R8, R11, 0.69314718246459960938 ;  /* 0x3f3172180b082820 */ /* 0x004fe20000410000 */
[----:B------:R-:W-:Y:S01]  /*d4b0*/  @!P1 VIADD R11, R14, 0x2d860 ;  /* 0x0002d8600e0b9836 */ /* 0x000fe20000000000 */
[----:B------:R-:W-:Y:S02]  /*d4c0*/  PLOP3.LUT P0, PT, PT, PT, PT, 0x8, 0x0 ;  /* 0x000000000000781c */ /* 0x000fe40003f0e170 */
[----:B------:R-:W-:Y:S02]  /*d4d0*/  @P2 FFMA.FTZ R0, R15, R9, R8 ;  /* 0x000000090f002223 */ /* 0x000fe40000010008 */
[----:B------:R-:W-:Y:S01]  /*d4e0*/  @!P1 PRMT R11, RZ, 0x654, R11 ;  /* 0x00000654ff0b9816 */ /* 0x000fe2000000000b */
        /* <DEDUP_REMOVED lines=45> */
[----:B------:R-:W-:-:S04]  /*d7c0*/  USEL UR4, URZ, 0x1, UP0 ;  /* 0x000000013f047887 */ /* 0x000fc80008000000 */
[----:B------:R-:W-:Y:S01]  /*d7d0*/  ULOP3.LUT UR49, UR49, UR4, URZ, 0x3c, !UPT ;  /* 0x0000000431317292 */ /* 0x000fe2000f8e3c3f */
[----:B------:R-:W-:Y:S02]  /*d7e0*/  WARPGROUP.DEPBAR.LE gsb0, 0x0 ;  /* 0x00008000000079c5 */ /* 0x000fe40000010000 */
[----:B------:R2:W-:Y:S01]  /*d7f0*/  @!P1 SYNCS.ARRIVE.TRANS64.RED.A1T0 RZ, [R11+URZ], RZ ;  /* 0x000000ff0bff99a7 */ /* 0x0005e2000810043f */
[----:B-----5:R-:W-:Y:S01]  /*d800*/  FMUL.FTZ R26, R123, R10 ;  /* 0x0000000a7b1a7220 */ /* 0x020fe20000410000 */
        /* <DEDUP_REMOVED lines=47> */
.L_x_8921:
[----:B------:R-:W1:Y:S08]  /*db00*/  S2UR UR4, SR_CgaCtaId ;  /* 0x00000000000479c3 */ /* 0x000e700000008800 */
[----:B------:R-:W-:Y:S01]  /*db10*/  BAR.SYNC.DEFER_BLOCKING 0x5, 0x1a0 ;  /* 0x0146800000007b1d */ /* 0x000fe20000010000 */
[----:B------:R-:W-:-:S05]  /*db20*/  VIADD R29, R2, 0xffffff80 ;  /* 0xffffff80021d7836 */ /* 0x000fca0000000000 */
[----:B------:R-:W-:Y:S02]  /*db30*/  UMOV UR39, 0x400 ;  /* 0x0000040000277882 */ /* 0x000fe40000000000 */
        /* <DEDUP_REMOVED lines=10> */
[----:B------:R-:W-:-:S03]  /*dbe0*/  IADD3 R25, P1, R140, 0x6020, RZ ;  /* 0x000060208c197810 */ /* 0x000fc60007f3e0ff */
[----:B----4-:R-:W1:Y:S01]  /*dbf0*/  LDC.64 R34, c[0x0][0xb78] ;  /* 0x0002de00ff227b82 */ /* 0x010e620000000a00 */
[----:B------:R-:W-:Y:S01]  /*dc00*/  SHF.R.U64 R8, R8, 0x3, RZ ;  /* 0x0000000308087819 */ /* 0x000fe200000012ff */
[----:B------:R-:W-:Y:S01]  /*dc10*/  ULDC.64 UR6, c[0x0][0xb70] ;  /* 0x0002dc0000067ab9 */ /* 0x000fe20000000a00 */
[----:B------:R-:W-:Y:S01]  /*dc20*/  IADD3 R13, P3, R140, 0x3020, RZ ;  /* 0x000030208c0d7810 */ /* 0x000fe20007f7e0ff */
[----:B------:R-:W-:Y:S01]  /*dc30*/  UIMAD UR5, UR5, UR6, URZ ;  /* 0x00000006050572a4 */ /* 0x000fe2000f8e023f */
[----:B------:R-:W-:Y:S01]  /*dc40*/  LOP3.LUT R8, R8, R5, RZ, 0x3c, !PT ;  /* 0x0000000508087212 */ /* 0x000fe200078e3cff */
[----:B------:R-:W-:Y:S01]  /*dc50*/  UIMAD.WIDE.U32 UR8, UR43, UR6, URZ ;  /* 0x000000062b0872a5 */ /* 0x000fe2000f8e003f */
[----:B------:R-:W-:Y:S01]  /*dc60*/  LOP3.LUT R5, R140, 0x180, RZ, 0xc0, !PT ;  /* 0x000001808c057812 */ /* 0x000fe200078ec0ff */
[----:B------:R-:W-:Y:S01]  /*dc70*/  UIMAD UR5, UR43, UR7, UR5 ;  /* 0x000000072b0572a4 */ /* 0x000fe2000f8e0205 */
[----:B------:R-:W-:Y:S01]  /*dc80*/  LOP3.LUT R10, R11, 0x180, RZ, 0xc0, !PT ;  /* 0x000001800b0a7812 */ /* 0x000fe200078ec0ff */
[----:B------:R-:W-:Y:S01]  /*dc90*/  USHF.R.S32.HI UR6, URZ, 0x1f, UR44 ;  /* 0x0000001f3f067899 */ /* 0x000fe2000801142c */
[----:B------:R-:W-:Y:S01]  /*dca0*/  SHF.R.U64 R5, R5, 0x3, RZ ;  /* 0x0000000305057819 */ /* 0x000fe200000012ff */
[----:B------:R-:W-:Y:S01]  /*dcb0*/  UIADD3 UR5, UR9, UR5, URZ ;  /* 0x0000000509057290 */ /* 0x000fe2000fffe03f */
[----:B------:R-:W-:-:S02]  /*dcc0*/  LOP3.LUT R24, R25, 0x180, RZ, 0xc0, !PT ;  /* 0x0000018019187812 */ /* 0x000fc400078ec0ff */
[----:B------:R-:W-:Y:S02]  /*dcd0*/  LOP3.LUT R12, R13, 0x180, RZ, 0xc0, !PT ;  /* 0x000001800d0c7812 */ /* 0x000fe400078ec0ff */
[----:B------:R-:W-:Y:S01]  /*dce0*/  LOP3.LUT R4, R5, R140, RZ, 0x3c, !PT ;  /* 0x0000008c05047212 */ /* 0x000fe200078e3cff */
[----:B------:R-:W-:Y:S01]  /*dcf0*/  IMAD.MOV.U32 R5, RZ, RZ, R141 ;  /* 0x000000ffff057224 */ /* 0x000fe200078e008d */
[----:B------:R-:W-:Y:S02]  /*dd00*/  SHF.R.U64 R10, R10, 0x3, RZ ;  /* 0x000000030a0a7819 */ /* 0x000fe400000012ff */
[----:B------:R-:W-:Y:S02]  /*dd10*/  SHF.R.U64 R24, R24, 0x3, RZ ;  /* 0x0000000318187819 */ /* 0x000fe400000012ff */
[----:B------:R-:W-:Y:S02]  /*dd20*/  SHF.R.S32.HI R30, RZ, 0x1f, R29 ;  /* 0x0000001fff1e7819 */ /* 0x000fe4000001141d */
[----:B------:R-:W-:-:S02]  /*dd30*/  SHF.R.U64 R12, R12, 0x3, RZ ;  /* 0x000000030c0c7819 */ /* 0x000fc400000012ff */
[----:B------:R-:W-:Y:S02]  /*dd40*/  LOP3.LUT R10, R10, R11, RZ, 0x3c, !PT ;  /* 0x0000000b0a0a7212 */ /* 0x000fe400078e3cff */
[----:B------:R-:W-:Y:S02]  /*dd50*/  IADD3 R21, P2, R140, 0x6000, RZ ;  /* 0x000060008c157810 */ /* 0x000fe40007f5e0ff */
[----:B------:R-:W-:Y:S02]  /*dd60*/  LOP3.LUT R24, R24, R25, RZ, 0x3c, !PT ;  /* 0x0000001918187212 */ /* 0x000fe400078e3cff */
[----:B------:R-:W-:Y:S02]  /*dd70*/  LEA.HI R11, R30, R29, RZ, 0x7 ;  /* 0x0000001d1e0b7211 */ /* 0x000fe400078f38ff */
[----:B------:R-:W-:Y:S02]  /*dd80*/  MOV R25, R4 ;  /* 0x0000000400197202 */ /* 0x000fe40000000f00 */
[----:B------:R-:W-:-:S02]  /*dd90*/  F2FP.BF16.F32.PACK_AB R4, R89, R28 ;  /* 0x0000001c5904723e */ /* 0x000fc400000010ff */
[----:B------:R-:W-:Y:S02]  /*dda0*/  F2FP.BF16.F32.PACK_AB R5, R91, R90 ;  /* 0x0000005a5b05723e */ /* 0x000fe400000010ff */
[----:B------:R-:W-:Y:S01]  /*ddb0*/  F2FP.BF16.F32.PACK_AB R6, R6, R9 ;  /* 0x000000090606723e */ /* 0x000fe200000010ff */
[--C-:B------:R-:W-:Y:S01]  /*ddc0*/  IMAD.X R9, RZ, RZ, R141.reuse, P5 ;  /* 0x000000ffff097224 */ /* 0x100fe200028e068d */
[----:B------:R-:W-:Y:S02]  /*ddd0*/  F2FP.BF16.F32.PACK_AB R7, R7, R94 ;  /* 0x0000005e0707723e */ /* 0x000fe400000010ff */
[----:B------:R-:W-:Y:S01]  /*dde0*/  LOP3.LUT R12, R12, R13, RZ, 0x3c, !PT ;  /* 0x0000000d0c0c7212 */ /* 0x000fe200078e3cff */
[--C-:B------:R-:W-:Y:S01]  /*ddf0*/  IMAD.X R13, RZ, RZ, R141.reuse, P3 ;  /* 0x000000ffff0d7224 */ /* 0x100fe200018e068d */
[----:B------:R-:W-:Y:S01]  /*de00*/  LOP3.LUT R20, R21, 0x180, RZ, 0xc0, !PT ;  /* 0x0000018015147812 */ /* 0x000fe200078ec0ff */
[----:B------:R2:W-:Y:S01]  /*de10*/  STSM.16.M88.4 [R25], R4 ;  /* 0x0000000419007844 */ /* 0x0005e20000000200 */
[----:B------:R-:W-:Y:S01]  /*de20*/  LOP3.LUT R32, R11, 0xffffff80, RZ, 0xc0, !PT ;  /* 0xffffff800b207812 */ /* 0x000fe200078ec0ff */
[----:B------:R-:W-:Y:S01]  /*de30*/  IMAD.X R11, RZ, RZ, R141, P4 ;  /* 0x000000ffff0b7224 */ /* 0x000fe200020e068d */
[----:B------:R-:W-:-:S02]  /*de40*/  SHF.R.U64 R20, R20, 0x3, RZ ;  /* 0x0000000314147819 */ /* 0x000fc400000012ff */
[----:B------:R-:W-:Y:S01]  /*de50*/  MOV R28, R12 ;  /* 0x0000000c001c7202 */ /* 0x000fe20000000f00 */
[----:B------:R-:W-:Y:S01]  /*de60*/  IMAD.IADD R32, R29, 0x1, -R32 ;  /* 0x000000011d207824 */ /* 0x000fe200078e0a20 */
[----:B------:R-:W-:Y:S01]  /*de70*/  LOP3.LUT R20, R20, R21, RZ, 0x3c, !PT ;  /* 0x0000001514147212 */ /* 0x000fe200078e3cff */
[----:B------:R-:W-:Y:S01]  /*de80*/  IMAD.U32 R13, RZ, RZ, UR9 ;  /* 0x00000009ff0d7e24 */ /* 0x000fe2000f8e00ff */
[----:B------:R-:W-:Y:S01]  /*de90*/  LEA.HI R31, R30, R29, RZ, 0x5 ;  /* 0x0000001d1e1f7211 */ /* 0x000fe200078f28ff */
[----:B------:R-:W-:Y:S01]  /*dea0*/  IMAD.U32 R12, RZ, RZ, UR8 ;  /* 0x00000008ff0c7e24 */ /* 0x000fe2000f8e00ff */
[----:B------:R-:W-:Y:S01]  /*deb0*/  LOP3.LUT P0, RZ, R32, 0x3, RZ, 0xc0, !PT ;  /* 0x0000000320ff7812 */ /* 0x000fe2000780c0ff */
[----:B------:R-:W-:Y:S01]  /*dec0*/  IMAD.U32 R13, RZ, RZ, UR5 ;  /* 0x00000005ff0d7e24 */ /* 0x000fe2000f8e00ff */
[----:B------:R-:W-:Y:S01]  /*ded0*/  ULDC UR5, c[0x0][0xa88] ;  /* 0x0002a20000057ab9 */ /* 0x000fe20000000800 */
[--C-:B------:R-:W-:Y:S01]  /*dee0*/  IMAD.X R21, RZ, RZ, R141.reuse, P2 ;  /* 0x000000ffff157224 */ /* 0x100fe200010e068d */
[----:B------:R-:W-:Y:S01]  /*def0*/  MOV R30, R8 ;  /* 0x00000008001e7202 */ /* 0x000fe20000000f00 */
[----:B--2---:R-:W-:Y:S01]  /*df00*/  IMAD.X R25, RZ, RZ, R141, P1 ;  /* 0x000000ffff197224 */ /* 0x004fe200008e068d */
[----:B------:R-:W-:Y:S01]  /*df10*/  MOV R29, R10 ;  /* 0x0000000a001d7202 */ /* 0x000fe20000000f00 */
[C---:B-1----:R-:W-:Y:S01]  /*df20*/  IMAD R4, R34.reuse, UR6, RZ ;  /* 0x0000000622047c24 */ /* 0x042fe2000f8e02ff */
[----:B------:R-:W-:Y:S01]  /*df30*/  MOV R20, R20 ;  /* 0x0000001400147202 */ /* 0x000fe20000000f00 */
[----:B------:R-:W-:Y:S01]  /*df40*/  IMAD.WIDE.U32 R12, R34, UR44, R12 ;  /* 0x0000002c220c7c25 */ /* 0x000fe2000f8e000c */
[----:B------:R-:W-:Y:S01]  /*df50*/  MOV R24, R24 ;  /* 0x0000001800187202 */ /* 0x000fe20000000f00 */
[----:B------:R-:W-:Y:S01]  /*df60*/  ULDC.64 UR6, c[0x0][0xb40] ;  /* 0x0002d00000067ab9 */ /* 0x000fe20000000a00 */
[----:B------:R-:W-:Y:S01]  /*df70*/  F2FP.BF16.F32.PACK_AB R5, R99, R98 ;  /* 0x000000626305723e */ /* 0x000fe200000010ff */
[----:B------:R-:W-:Y:S01]  /*df80*/  VIADD R25, R137, UR42 ;  /* 0x0000002a89197c36 */ /* 0x000fe20008000000 */
[----:B------:R-:W-:Y:S01]  /*df90*/  F2FP.BF16.F32.PACK_AB R6, R101, R100 ;  /* 0x000000646506723e */ /* 0x000fe200000010ff */
[----:B------:R-:W-:Y:S01]  /*dfa0*/  IMAD R32, R35, UR44, R4 ;  /* 0x0000002c23207c24 */ /* 0x000fe2000f8e0204 */
[----:B------:R-:W-:Y:S01]  /*dfb0*/  F2FP.BF16.F32.PACK_AB R4, R97, R96 ;  /* 0x000000606104723e */ /* 0x000fe200000010ff */
[----:B------:R-:W-:Y:S01]  /*dfc0*/  VIADD R33, R25, 0x8 ;  /* 0x0000000819217836 */ /* 0x000fe20000000000 */
[----:B------:R-:W-:-:S02]  /*dfd0*/  SHF.R.S32.HI R21, RZ, 0x1f, R25 ;  /* 0x0000001fff157819 */ /* 0x000fc40000011419 */
[C---:B------:R-:W-:Y:S02]  /*dfe0*/  ISETP.GE.OR P1, PT, R25.reuse, UR5, P0 ;  /* 0x0000000519007c0c */ /* 0x040fe40008726670 */
[----:B------:R-:W-:Y:S02]  /*dff0*/  IADD3 R25, P2, R25, R12, RZ ;  /* 0x0000000c19197210 */ /* 0x000fe40007f5e0ff */
[----:B------:R-:W-:Y:S02]  /*e000*/  F2FP.BF16.F32.PACK_AB R7, R103, R102 ;  /* 0x000000666707723e */ /* 0x000fe400000010ff */
[----:B------:R-:W-:Y:S02]  /*e010*/  F2FP.BF16.F32.PACK_AB R8, R105, R104 ;  /* 0x000000686908723e */ /* 0x000fe400000010ff */
[----:B------:R-:W-:Y:S01]  /*e020*/  F2FP.BF16.F32.PACK_AB R9, R107, R106 ;  /* 0x0000006a6b09723e */ /* 0x000fe200000010ff */
[----:B------:R1:W-:Y:S01]  /*e030*/  STSM.16.M88.4 [R30], R4 ;  /* 0x000000041e007844 */ /* 0x0003e20000000200 */
[----:B------:R-:W-:-:S02]  /*e040*/  F2FP.BF16.F32.PACK_AB R10, R109, R108 ;  /* 0x0000006c6d0a723e */ /* 0x000fc400000010ff */
[----:B------:R-:W-:Y:S02]  /*e050*/  F2FP.BF16.F32.PACK_AB R11, R111, R110 ;  /* 0x0000006e6f0b723e */ /* 0x000fe400000010ff */
[----:B------:R-:W-:Y:S02]  /*e060*/  IADD3.X R32, R21, R13, R32, P2, !PT ;  /* 0x0000000d15207210 */ /* 0x000fe400017fe420 */
[----:B------:R-:W-:Y:S01]  /*e070*/  F2FP.BF16.F32.PACK_AB R12, R113, R112 ;  /* 0x00000070710c723e */ /* 0x000fe200000010ff */
[----:B------:R-:W-:Y:S01]  /*e080*/  STSM.16.M88.4 [R29], R8 ;  /* 0x000000081d007844 */ /* 0x000fe20000000200 */
        /* <DEDUP_REMOVED lines=9> */
[----:B------:R-:W-:-:S02]  /*e120*/  F2FP.BF16.F32.PACK_AB R129, R131, R130 ;  /* 0x000000828381723e */ /* 0x000fc400000010ff */
[----:B------:R-:W-:Y:S01]  /*e130*/  F2FP.BF16.F32.PACK_AB R130, R133, R132 ;  /* 0x000000848582723e */ /* 0x000fe200000010ff */
[----:B------:R-:W-:Y:S01]  /*e140*/  STSM.16.M88.4 [R20], R120 ;  /* 0x0000007814007844 */ /* 0x000fe20000000200 */
[----:B------:R-:W-:Y:S02]  /*e150*/  F2FP.BF16.F32.PACK_AB R131, R135, R134 ;  /* 0x000000868783723e */ /* 0x000fe400000010ff */
[----:B-1----:R-:W-:Y:S02]  /*e160*/  SHF.R.S32.HI R6, RZ, 0x5, R31 ;  /* 0x00000005ff067819 */ /* 0x002fe4000001141f */
[----:B------:R-:W-:Y:S01]  /*e170*/  ISETP.GE.OR P0, PT, R33, UR5, P0 ;  /* 0x0000000521007c0c */ /* 0x000fe20008706670 */
[----:B------:R-:W-:Y:S01]  /*e180*/  STSM.16.M88.4 [R24], R128 ;  /* 0x0000008018007844 */ /* 0x000fe20000000200 */
[C---:B------:R-:W-:Y:S01]  /*e190*/  LEA R4, P2, R25.reuse, UR6, 0x2 ;  /* 0x0000000619047c11 */ /* 0x040fe2000f8410ff */
[----:B------:R-:W-:Y:S01]  /*e1a0*/  @!PT LDS RZ, [RZ] ;  /* 0x00000000fffff984 */ /* 0x000fe20000000800 */
[----:B------:R-:W-:Y:S01]  /*e1b0*/  @!PT LDS RZ, [RZ] ;  /* 0x00000000fffff984 */ /* 0x000fe20000000800 */
[----:B------:R-:W-:Y:S01]  /*e1c0*/  @!PT LDS RZ, [RZ] ;  /* 0x00000000fffff984 */ /* 0x000fe20000000800 */
[----:B------:R-:W-:Y:S01]  /*e1d0*/  @!PT LDS RZ, [RZ] ;  /* 0x00000000fffff984 */ /* 0x000fe20000000800 */
[----:B------:R1:W-:Y:S06]  /*e1e0*/  MEMBAR.ALL.CTA ;  /* 0x0000000000007992 */ /* 0x0003ec0000008000 */
[----:B-1----:R-:W1:Y:S01]  /*e1f0*/  FENCE.VIEW.ASYNC.S ;  /* 0x00000000000073c6 */ /* 0x002e620000000000 */
[----:B------:R-:W-:-:S03]  /*e200*/  LEA.HI.X R5, R25, UR7, R32, 0x2, P2 ;  /* 0x0000000719057c11 */ /* 0x000fc600090f1420 */
[----:B-1----:R-:W1:Y:S01]  /*e210*/  SHFL.IDX PT, R6, R6, RZ, 0x1f ;  /* 0x00001fff06067589 */ /* 0x002e6200000e0000 */
[----:B------:R-:W-:Y:S06]  /*e220*/  BAR.ARV 0x1, 0x1a0 ;  /* 0x0046800000007b1d */ /* 0x000fec0000002000 */
        /* <DEDUP_REMOVED lines=30> */
.L_x_8995:
[----:B------:R-:W-:Y:S05]  /*e410*/  BSYNC B0 ;  /* 0x0000000000007941 */ /* 0x000fea0003800000 */
.L_x_8994:
[----:B------:R-:W-:Y:S05]  /*e420*/  BRA `(.L_x_8993) ;  /* 0x0000000400907947 */ /* 0x000fea0003800000 */
.L_x_8992:
[----:B------:R-:W1:Y:S01]  /*e430*/  LDC.64 R12, c[0x0][0xae0] ;  /* 0x0002b800ff0c7b82 */ /* 0x000e620000000a00 */
[----:B------:R-:W-:Y:S01]  /*e440*/  SHF.R.S32.HI R0, RZ, 0x1f, R29 ;  /* 0x0000001fff007819 */ /* 0x000fe2000001141d */
[----:B------:R-:W-:Y:S01]  /*e450*/  USHF.R.S32.HI UR5, URZ, 0x1f, UR43 ;  /* 0x0000001f3f057899 */ /* 0x000fe2000801142b */
[----:B------:R-:W-:Y:S01]  /*e460*/  ISETP.GT.AND P0, PT, R29, 0xbf, PT ;  /* 0x000000bf1d00780c */ /* 0x000fe20003f04270 */
[----:B------:R-:W-:Y:S01]  /*e470*/  USHF.R.S32.HI UR6, URZ, 0x1f, UR44 ;  /* 0x0000001f3f067899 */ /* 0x000fe2000801142c */
[----:B------:R-:W-:Y:S01]  /*e480*/  LEA.HI R25, R0, R29, RZ, 0x2 ;  /* 0x0000001d00197211 */ /* 0x000fe200078f10ff */
[----:B------:R-:W-:Y:S02]  /*e490*/  BSSY B0, `(.L_x_8996) ;  /* 0x000001e000007945 */ /* 0x000fe40003800000 */
[----:B------:R-:W2:Y:S01]  /*e4a0*/  LDC R11, c[0x0][0xdac] ;  /* 0x00036b00ff0b7b82 */ /* 0x000ea20000000800 */
[----:B------:R-:W-:-:S05]  /*e4b0*/  LOP3.LUT R0, R25, 0x1ffffffc, RZ, 0xc0, !PT ;  /* 0x1ffffffc19007812 */ /* 0x000fca00078ec0ff */
[----:B------:R-:W-:Y:S02]  /*e4c0*/  IMAD.IADD R0, R29, 0x1, -R0 ;  /* 0x000000011d007824 */ /* 0x000fe400078e0a00 */
[----:B------:R-:W2:Y:S02]  /*e4d0*/  LDC R24, c[0x0][0xa88] ;  /* 0x0002a200ff187b82 */ /* 0x000ea40000000800 */
[----:B------:R-:W-:-:S06]  /*e4e0*/  IMAD.SHL.U32 R8, R0, 0x8, RZ ;  /* 0x0000000800087824 */ /* 0x000fcc00078e00ff */
[----:B------:R-:W2:Y:S01]  /*e4f0*/  LDC.64 R14, c[0x0][0xae8] ;  /* 0x0002ba00ff0e7b82 */ /* 0x000ea20000000a00 */
[----:B-1----:R-:W-:Y:S01]  /*e500*/  IMAD R10, R12, UR5, RZ ;  /* 0x000000050c0a7c24 */ /* 0x002fe2000f8e02ff */
[----:B------:R-:W-:Y:S06]  /*e510*/  @P0 BRA `(.L_x_8997) ;  /* 0x0000000000540947 */ /* 0x000fec0003800000 */
[----:B------:R-:W-:Y:S01]  /*e520*/  IMAD.U32 R5, RZ, RZ, UR42 ;  /* 0x0000002aff057e24 */ /* 0x000fe2000f8e00ff */
[----:B------:R-:W-:-:S04]  /*e530*/  ULDC UR7, c[0x0][0xa88] ;  /* 0x0002a20000077ab9 */ /* 0x000fc80000000800 */
[----:B------:R-:W-:-:S04]  /*e540*/  IADD3 R4, R5, -0x80, R2 ;  /* 0xffffff8005047810 */ /* 0x000fc80007ffe002 */
[----:B------:R-:W-:-:S13]  /*e550*/  ISETP.GE.AND P0, PT, R4, UR7, PT ;  /* 0x0000000704007c0c */ /* 0x000fda000bf06270 */
[----:B------:R-:W-:Y:S05]  /*e560*/  @P0 BRA `(.L_x_8997) ;  /* 0x0000000000400947 */ /* 0x000fea0003800000 */
[----:B------:R-:W1:Y:S01]  /*e570*/  LDC.64 R6, c[0x0][0xb70] ;  /* 0x0002dc00ff067b82 */ /* 0x000e620000000a00 */
[----:B------:R-:W-:Y:S01]  /*e580*/  SHF.R.S32.HI R5, RZ, 0x1f, R4 ;  /* 0x0000001fff057819 */ /* 0x000fe20000011404 */
[----:B------:R-:W-:-:S06]  /*e590*/  ULDC.64 UR8, c[0x0][0xb40] ;  /* 0x0002d00000087ab9 */ /* 0x000fcc0000000a00 */
[----:B------:R-:W5:Y:S01]  /*e5a0*/  LDC.64 R20, c[0x0][0xb78] ;  /* 0x0002de00ff147b82 */ /* 0x000f620000000a00 */
[C---:B-1----:R-:W-:Y:S02]  /*e5b0*/  IMAD R0, R6.reuse, UR5, RZ ;  /* 0x0000000506007c24 */ /* 0x042fe4000f8e02ff */
        /* <DEDUP_REMOVED lines=11> */
.L_x_8997:
[----:B------:R-:W-:Y:S05]  /*e670*/  BSYNC B0 ;  /* 0x0000000000007941 */ /* 0x000fea0003800000 */
.L_x_8996:
[----:B------:R-:W-:Y:S01]  /*e680*/  ULOP3.LUT UR48, URZ, UR48, URZ, 0x33, !UPT ;  /* 0x000000303f307292 */ /* 0x000fe2000f8e333f */
[----:B-1----:R-:W-:Y:S01]  /*e690*/  IMAD R3, R13, UR43, R10 ;  /* 0x0000002b0d037c24 */ /* 0x002fe2000f8e020a */
[----:B------:R-:W-:Y:S01]  /*e6a0*/  SHF.R.S32.HI R4, RZ, 0x2, R25 ;  /* 0x00000002ff047819 */ /* 0x000fe20000011419 */
[----:B--2---:R-:W-:Y:S01]  /*e6b0*/  IMAD R10, R14, UR6, RZ ;  /* 0x000000060e0a7c24 */ /* 0x004fe2000f8e02ff */
[----:B------:R-:W-:Y:S01]  /*e6c0*/  SHF.R.S32.HI R9, RZ, 0x1f, R8 ;  /* 0x0000001fff097819 */ /* 0x000fe20000011408 */
[----:B------:R-:W-:Y:S01]  /*e6d0*/  BSSY B0, `(.L_x_8998) ;  /* 0x0000021000007945 */ /* 0x000fe20003800000 */
[----:B------:R-:W-:Y:S02]  /*e6e0*/  VIADD R13, R11, UR48 ;  /* 0x000000300b0d7c36 */ /* 0x000fe40008000000 */
[----:B------:R-:W-:Y:S02]  /*e6f0*/  VIADD R0, R4, 0x60 ;  /* 0x0000006004007836 */ /* 0x000fe40000000000 */
[----:B------:R-:W-:-:S02]  /*e700*/  IMAD R5, R13, -0xc0, R24 ;  /* 0xffffff400d057824 */ /* 0x000fc400078e0218 */
[----:B------:R-:W-:-:S03]  /*e710*/  IMAD.WIDE.U32 R6, R12, UR43, R8 ;  /* 0x0000002b0c067c25 */ /* 0x000fc6000f8e0008 */
[-C--:B------:R-:W-:Y:S01]  /*e720*/  ISETP.GE.AND P0, PT, R4, R5.reuse, PT ;  /* 0x000000050400720c */ /* 0x080fe20003f06270 */
[----:B------:R-:W-:Y:S01]  /*e730*/  IMAD.IADD R7, R7, 0x1, R3 ;  /* 0x0000000107077824 */ /* 0x000fe200078e0203 */
[----:B------:R-:W-:Y:S01]  /*e740*/  ISETP.GE.AND P3, PT, R0, R5, PT ;  /* 0x000000050000720c */ /* 0x000fe20003f66270 */
[----:B------:R-:W-:Y:S01]  /*e750*/  IMAD R3, R15, UR44, R10 ;  /* 0x0000002c0f037c24 */ /* 0x000fe2000f8e020a */
[----:B------:R-:W-:Y:S01]  /*e760*/  SHF.R.S32.HI R5, RZ, 0x1f, R4 ;  /* 0x0000001fff057819 */ /* 0x000fe20000011404 */
        /* <DEDUP_REMOVED lines=23> */
.L_x_8999:
[----:B------:R-:W-:Y:S05]  /*e8e0*/  BSYNC B0 ;  /* 0x0000000000007941 */ /* 0x000fea0003800000 */
.L_x_8998:
[----:B------:R-:W-:Y:S04]  /*e8f0*/  BSSY B0, `(.L_x_8993) ;  /* 0x0000017000007945 */ /* 0x000fe80003800000 */
[----:B------:R-:W-:Y:S05]  /*e900*/  @P3 BRA `(.L_x_9000) ;  /* 0x0000000000543947 */ /* 0x000fea0003800000 */
[----:B------:R-:W-:Y:S01]  /*e910*/  IADD3 R3, P0, R6, 0x60, RZ ;  /* 0x0000006006037810 */ /* 0x000fe20007f1e0ff */
[----:B------:R-:W-:Y:S01]  /*e920*/  ULDC UR5, c[0x0][0xa8c] ;  /* 0x0002a30000057ab9 */ /* 0x000fe20000000800 */
[----:B------:R-:W-:Y:S01]  /*e930*/  ULDC.64 UR6, c[0x0][0xad8] ;  /* 0x0002b60000067ab9 */ /* 0x000fe20000000a00 */
[----:B------:R-:W-:Y:S01]  /*e940*/  IMAD.MOV.U32 R4, RZ, RZ, R10 ;  /* 0x000000ffff047224 */ /* 0x000fe200078e000a */
[C---:B------:R-:W-:Y:S01]  /*e950*/  ISETP.GE.AND P1, PT, R8.reuse, UR5, PT ;  /* 0x0000000508007c0c */ /* 0x040fe2000bf26270 */
[----:B------:R-:W-:Y:S02]  /*e960*/  IMAD.X R6, RZ, RZ, R7, P0 ;  /* 0x000000ffff067224 */ /* 0x000fe400000e0607 */
[----:B------:R-:W-:Y:S02]  /*e970*/  IMAD.MOV.U32 R5, RZ, RZ, R13 ;  /* 0x000000ffff057224 */ /* 0x000fe400078e000d */
[----:B------:R-:W-:Y:S02]  /*e980*/  VIADD R0, R8, 0x20 ;  /* 0x0000002008007836 */ /* 0x000fe40000000000 */
        /* <DEDUP_REMOVED lines=13> */
.L_x_9000:
[----:B------:R-:W-:Y:S05]  /*ea60*/  BSYNC B0 ;  /* 0x0000000000007941 */ /* 0x000fea0003800000 */
.L_x_8993:
[----:B------:R-:W5:Y:S02]  /*ea70*/  LDC R0, c[0x0][0xda8] ;  /* 0x00036a00ff007b82 */ /* 0x000f640000000800 */
[----:B-----5:R-:W-:-:S13]  /*ea80*/  ISETP.LE.AND P0, PT, R0, UR4, PT ;  /* 0x0000000400007c0c */ /* 0x020fda000bf03270 */
[----:B------:R-:W-:Y:S05]  /*ea90*/  @!P0 BRA `(.L_x_9001) ;  /* 0xffffff24000c8947 */ /* 0x000fea000383ffff */
[----:B------:R-:W-:Y:S05]  /*eaa0*/  EXIT ;  /* 0x000000000000794d */ /* 0x000fea0003800000 */
.L_x_8911:
[----:B------:R-:W-:-:S08]  /*eab0*/  NOP ;  /* 0x0000000000007918 */ /* 0x000fd00000000000 */
[----:B------:R-:W1:-:S00]  /*eac0*/  USETMAXREG.DEALLOC.CTAPOOL 0x20 ;  /* 0x00000020000079c8 */ /* 0x000e4000080e0500 */
[----:B-1----:R-:W-:-:S05]  /*ead0*/  LOP3.LUT R16, R0, 0x3, RZ, 0xc0, !PT ;  /* 0x0000000300107812 */ /* 0x002fca00078ec0ff */
        /* <DEDUP_REMOVED lines=10> */
[----:B------:R-:W-:Y:S01]  /*eb80*/  LOP3.LUT R23, R2, 0x1f, RZ, 0xc0, !PT ;  /* 0x0000001f02177812 */ /* 0x000fe200078ec0ff */
[----:B------:R-:W-:Y:S01]  /*eb90*/  IMAD.U32 R22, RZ, RZ, UR4 ;  /* 0x00000004ff167e24 */ /* 0x000fe2000f8e00ff */
[----:B------:R-:W-:Y:S01]  /*eba0*/  ULDC UR45, c[0x0][0xc] ;  /* 0x00000300002d7ab9 */ /* 0x000fe20000000800 */
[----:B------:R-:W-:Y:S01]  /*ebb0*/  IMAD.MOV.U32 R18, RZ, RZ, 0x1 ;  /* 0x00000001ff127424 */ /* 0x000fe200078e00ff */
[----:B------:R-:W-:Y:S01]  /*ebc0*/  ULDC.64 UR48, c[0x0][0x198] ;  /* 0x0000660000307ab9 */ /* 0x000fe20000000a00 */
[----:B------:R-:W-:Y:S01]  /*ebd0*/  IMAD.MOV.U32 R19, RZ, RZ, RZ ;  /* 0x000000ffff137224 */ /* 0x000fe200078e00ff */
[----:B------:R-:W-:-:S06]  /*ebe0*/  UMOV UR47, URZ ;  /* 0x0000003f002f7c82 */ /* 0x000fcc0008000000 */
.L_x_9056:
        /* <DEDUP_REMOVED lines=21> */
.L_x_9003:
[----:B------:R-:W-:Y:S01]  /*ed40*/  ULDC UR9, c[0x0][0xdc4] ;  /* 0x0003710000097ab9 */ /* 0x000fe20000000800 */
[----:B------:R-:W-:Y:S01]  /*ed50*/  UMOV UR7, UR8 ;  /* 0x0000000800077c82 */ /* 0x000fe20008000000 */
[----:B------:R-:W-:-:S11]  /*ed60*/  UISETP.NE.AND UP0, UPT, UR9, 0x1, UPT ;  /* 0x000000010900788c */ /* 0x000fd6000bf05270 */
[----:B------:R-:W-:Y:S02]  /*ed70*/  @UP0 ULDC.64 UR10, c[0x0][0xdc8] ;  /* 0x00037200000a0ab9 */ /* 0x000fe40000000a00 */
[----:B------:R-:W-:-:S04]  /*ed80*/  UIMAD.WIDE.U32 UR4, UR8, UR10, URZ ;  /* 0x0000000a080472a5 */ /* 0x000fc8000f8e003f */
[----:B------:R-:W-:-:S04]  /*ed90*/  @UP0 USHF.R.U32.HI UR7, URZ, UR11, UR5 ;  /* 0x0000000b3f070299 */ /* 0x000fc80008011605 */
[----:B------:R-:W-:-:S12]  /*eda0*/  UIMAD UR4, UR7, UR9, URZ ;  /* 0x00000009070472a4 */ /* 0x000fd8000f8e023f */
.L_x_9004:
        /* <DEDUP_REMOVED lines=15> */
[----:B------:R-:W-:Y:S02]  /*eea0*/  UIMAD UR37, UR37, 0xc0, URZ ;  /* 0x000000c0252578a4 */ /* 0x000fe4000f8e023f */
        /* <DEDUP_REMOVED lines=24> */
.L_x_9006:
[----:B------:R-:W-:-:S11]  /*f030*/  UISETP.NE.AND UP0, UPT, UR5, 0x1, UPT ;  /* 0x000000010500788c */ /* 0x000fd6000bf05270 */
[----:B------:R-:W-:Y:S02]  /*f040*/  @UP0 ULDC.64 UR14, c[0x0][0x9e8] ;  /* 0x00027a00000e0ab9 */ /* 0x000fe40000000a00 */
[----:B------:R-:W-:-:S04]  /*f050*/  UIMAD.WIDE.U32 UR6, UR8, UR14, URZ ;  /* 0x0000000e080672a5 */ /* 0x000fc8000f8e003f */
[----:B------:R-:W-:-:S12]  /*f060*/  @UP0 USHF.R.U32.HI UR8, URZ, UR15, UR7 ;  /* 0x0000000f3f080299 */ /* 0x000fd80008011607 */
.L_x_9007:
[----:B------:R-:W-:-:S04]  /*f070*/  UIMAD UR8, UR8, UR5, UR5 ;  /* 0x00000005080872a4 */ /* 0x000fc8000f8e0205 */
[----:B------:R-:W-:-:S04]  /*f080*/  UISETP.LT.AND UP0, UPT, UR4, UR8, UPT ;  /* 0x000000080400728c */ /* 0x000fc8000bf01270 */
[----:B------:R-:W-:-:S12]  /*f090*/  USEL UR4, UR4, UR8, UP0 ;  /* 0x0000000804047287 */ /* 0x000fd80008000000 */
.L_x_9005:
        /* <DEDUP_REMOVED lines=25> */
.L_x_9009:
[----:B------:R-:W-:-:S11]  /*f230*/  UISETP.NE.AND UP0, UPT, UR5, 0x1, UPT ;  /* 0x000000010500788c */ /* 0x000fd6000bf05270 */
[----:B------:R-:W-:Y:S02]  /*f240*/  @UP0 ULDC.64 UR10, c[0x0][0x9e8] ;  /* 0x00027a00000a0ab9 */ /* 0x000fe40000000a00 */
[----:B------:R-:W-:-:S04]  /*f250*/  UIMAD.WIDE.U32 UR6, UR4, UR10, URZ ;  /* 0x0000000a040672a5 */ /* 0x000fc8000f8e003f */
[----:B------:R-:W-:-:S12]  /*f260*/  @UP0 USHF.R.U32.HI UR4, URZ, UR11, UR7 ;  /* 0x0000000b3f040299 */ /* 0x000fd80008011607 */
.L_x_9010:
[----:B------:R-:W-:-:S04]  /*f270*/  UIMAD UR4, UR4, UR5, URZ ;  /* 0x00000005040472a4 */ /* 0x000fc8000f8e023f */
[----:B------:R-:W-:-:S04]  /*f280*/  UISETP.LT.AND UP0, UPT, UR8, UR4, UPT ;  /* 0x000000040800728c */ /* 0x000fc8000bf01270 */
[----:B------:R-:W-:-:S12]  /*f290*/  USEL UR8, UR8, UR4, !UP0 ;  /* 0x0000000408087287 */ /* 0x000fd8000c000000 */
.L_x_9008:
        /* <DEDUP_REMOVED lines=9> */
[----:B------:R-:W-:Y:S01]  /*f330*/  ISETP.NE.AND P0, PT, R23, RZ, PT ;  /* 0x000000ff1700720c */ /* 0x000fe20003f05270 */
[----:B------:R-:W-:-:S12]  /*f340*/  IMAD.MOV.U32 R13, RZ, RZ, R22 ;  /* 0x000000ffff0d7224 */ /* 0x000fd800078e0016 */
        /* <DEDUP_REMOVED lines=14> */
.L_x_9012:
        /* <DEDUP_REMOVED lines=10> */
[----:B------:R-:W-:Y:S02]  /*f4d0*/  IMAD.U32 R4, RZ, RZ, UR4 ;  /* 0x00000004ff047e24 */ /* 0x000fe4000f8e00ff */
[----:B------:R-:W-:Y:S01]  /*f4e0*/  IMAD.U32 R5, RZ, RZ, UR5 ;  /* 0x00000005ff057e24 */ /* 0x000fe2000f8e00ff */
[----:B------:R-:W1:Y:S01]  /*f4f0*/  LDC.64 R2, c[0x4][R2] ;  /* 0x0100000002027b82 */ /* 0x000e620000000a00 */
[----:B------:R-:W-:Y:S01]  /*f500*/  ULDC.64 UR4, c[0x4][0x78] ;  /* 0x01001e0000047ab9 */ /* 0x000fe20000000a00 */
        /* <DEDUP_REMOVED lines=9> */
.L_x_9014:
[----:B------:R-:W-:-:S04]  /*f5a0*/  UIADD3 UR4, UR42, 0x400, URZ ;  /* 0x000004002a047890 */ /* 0x000fc8000fffe03f */
[----:B------:R-:W-:-:S06]  /*f5b0*/  ULOP3.LUT UP0, URZ, UR4, 0x1bf, URZ, 0xc0, !UPT ;  /* 0x000001bf043f7892 */ /* 0x000fcc000f80c03f */
[----:B------:R-:W-:-:S13]  /*f5c0*/  PLOP3.LUT P0, PT, PT, PT, UP0, 0x80, 0x0 ;  /* 0x000000000000781c */ /* 0x000fda0003f0f008 */
[----:B------:R-:W-:Y:S05]  /*f5d0*/  @!P0 BRA `(.L_x_9015) ;  /* 0x00000000007c8947 */ /* 0x000fea0003800000 */
        /* <DEDUP_REMOVED lines=16> */
.L_x_9016:
[----:B------:R1:W2:Y:S01]  /*f6e0*/  LDC.64 R2, c[0x4][R24] ;  /* 0x0100000018027b82 */ /* 0x0002a20000000a00 */
[----:B------:R-:W-:Y:S01]  /*f6f0*/  ULDC.64 UR4, c[0x4][0x1b8] ;  /* 0x01006e0000047ab9 */ /* 0x000fe20000000a00 */
[----:B------:R-:W-:Y:S01]  /*f700*/  ULDC.64 UR6, c[0x4][0x1c0] ;  /* 0x0100700000067ab9 */ /* 0x000fe20000000a00 */
[----:B------:R-:W-:Y:S02]  /*f710*/  IMAD.U32 R4, RZ, RZ, UR4 ;  /* 0x00000004ff047e24 */ /* 0x000fe4000f8e00ff */
        /* <DEDUP_REMOVED lines=11> */
.L_x_9015:
[----:B------:R-:W-:Y:S01]  /*f7d0*/  ULDC.64 UR4, c[0x0][0x9f8] ;  /* 0x00027e0000047ab9 */ /* 0x000fe20000000a00 */
[----:B------:R-:W-:Y:S01]  /*f7e0*/  IMAD.U32 R5, RZ, RZ, UR39 ;  /* 0x00000027ff057e24 */ /* 0x000fe2000f8e00ff */
[----:B------:R-:W-:Y:S01]  /*f7f0*/  ISETP.NE.U32.AND P0, PT, RZ, UR4, PT ;  /* 0x00000004ff007c0c */ /* 0x000fe2000bf05070 */
[----:B------:R-:W-:-:S03]  /*f800*/  IMAD.U32 R0, RZ, RZ, UR39 ;  /* 0x00000027ff007e24 */ /* 0x000fc6000f8e00ff */
[----:B------:R-:W-:-:S13]  /*f810*/  ISETP.NE.AND.EX P0, PT, RZ, UR5, PT, P0 ;  /* 0x00000005ff007c0c */ /* 0x000fda000bf05300 */
[----:B------:R-:W1:Y:S02]  /*f820*/  @P0 LDC.64 R2, c[0x0][0x9f8] ;  /* 0x00027e00ff020b82 */ /* 0x000e640000000a00 */
[----:B-1----:R-:W-:-:S06]  /*f830*/  @P0 IMAD.WIDE R4, R5, 0x4, R2 ;  /* 0x0000000405040825 */ /* 0x002fcc00078e0202 */
[----:B------:R-:W1:Y:S01]  /*f840*/  LDC R2, c[0x0][0x428] ;  /* 0x00010a00ff027b82 */ /* 0x000e620000000800 */
[----:B------:R2:W3:Y:S01]  /*f850*/  @P0 LDG.E R0, desc[UR50][R4.64] ;  /* 0x0000003204000981 */ /* 0x0004e2000c1e1900 */
[----:B------:R-:W-:Y:S01]  /*f860*/  ISETP.NE.AND P1, PT, R23, RZ, PT ;  /* 0x000000ff1700720c */ /* 0x000fe20003f25270 */
[----:B------:R-:W-:Y:S01]  /*f870*/  UMOV UR36, URZ ;  /* 0x0000003f00247c82 */ /* 0x000fe20008000000 */
[----:B------:R-:W-:Y:S01]  /*f880*/  UMOV UR12, 0x20 ;  /* 0x00000020000c7882 */ /* 0x000fe20000000000 */
[----:B------:R-:W-:Y:S01]  /*f890*/  UMOV UR13, UR37 ;  /* 0x00000025000d7c82 */ /* 0x000fe20008000000 */
[----:B------:R-:W-:Y:S01]  /*f8a0*/  UMOV UR14, UR38 ;  /* 0x00000026000e7c82 */ /* 0x000fe20008000000 */
[----:B------:R-:W-:Y:S01]  /*f8b0*/  UMOV UR15, UR39 ;  /* 0x00000027000f7c82 */ /* 0x000fe20008000000 */
[----:B------:R-:W-:Y:S01]  /*f8c0*/  UMOV UR8, 0x40 ;  /* 0x0000004000087882 */ /* 0x000fe20000000000 */
[----:B------:R-:W-:Y:S01]  /*f8d0*/  UMOV UR9, UR37 ;  /* 0x0000002500097c82 */ /* 0x000fe20008000000 */
[----:B------:R-:W-:Y:S01]  /*f8e0*/  UMOV UR10, UR38 ;  /* 0x00000026000a7c82 */ /* 0x000fe20008000000 */
[----:B------:R-:W-:Y:S01]  /*f8f0*/  UMOV UR11, UR39 ;  /* 0x00000027000b7c82 */ /* 0x000fe20008000000 */
[----:B------:R-:W-:Y:S01]  /*f900*/  UMOV UR6, 0xffffffff ;  /* 0xffffffff00067882 */ /* 0x000fe20000000000 */
[----:B------:R-:W-:-:S02]  /*f910*/  IMAD.U32 R7, RZ, RZ, UR44 ;  /* 0x0000002cff077e24 */ /* 0x000fc4000f8e00ff */
[----:B------:R-:W-:Y:S02]  /*f920*/  VOTEU.ALL UP1, P1 ;  /* 0x00000000003f7886 */ /* 0x000fe40000820000 */
[----:B------:R-:W-:-:S03]  /*f930*/  VIADD R7, R7, 0xffffffff ;  /* 0xffffffff07077836 */ /* 0x000fc60000000000 */
[----:B------:R-:W-:Y:S01]  /*f940*/  @!UP1 UIADD3 UR4, UP0, UR48, 0x270, URZ ;  /* 0x0000027030049890 */ /* 0x000fe2000ff1e03f */
[----:B-1----:R-:W-:Y:S02]  /*f950*/  ISETP.NE.AND P2, PT, R2, 0x1, PT ;  /* 0x000000010200780c */ /* 0x002fe40003f45270 */
[----:B------:R-:W1:Y:S01]  /*f960*/  LDC.64 R2, c[0x0][0x3f8] ;  /* 0x0000fe00ff027b82 */ /* 0x000e620000000a00 */
[----:B------:R-:W-:-:S09]  /*f970*/  @!UP1 UIADD3.X UR5, URZ, UR49, URZ, UP0, !UPT ;  /* 0x000000313f059290 */ /* 0x000fd200087fe43f */
[----:B------:R4:W-:Y:S01]  /*f980*/  @!UP1 UTMAPF.L2.4D [UR36], [UR4] ;  /* 0x00000024040095b8 */ /* 0x0009e20008018000 */
[----:B------:R-:W2:Y:S01]  /*f990*/  @P2 LDC R6, c[0x0][0x42c] ;  /* 0x00010b00ff062b82 */ /* 0x000ea20000000800 */
[----:B------:R4:W-:Y:S07]  /*f9a0*/  @!UP1 UTMAPF.L2.4D [UR12], [UR4] ;  /* 0x0000000c040095b8 */ /* 0x0009ee0008018000 */
[----:B------:R-:W5:Y:S01]  /*f9b0*/  @P2 LDC R9, c[0x0][0x430] ;  /* 0x00010c00ff092b82 */ /* 0x000f620000000800 */
[----:B-1----:R-:W-:Y:S01]  /*f9c0*/  ISETP.NE.U32.AND P0, PT, R2, RZ, PT ;  /* 0x000000ff0200720c */ /* 0x002fe20003f05070 */
[----:B------:R4:W-:Y:S03]  /*f9d0*/  @!UP1 UTMAPF.L2.4D [UR8], [UR4] ;  /* 0x00000008040095b8 */ /* 0x0009e60008018000 */
[----:B------:R-:W-:Y:S01]  /*f9e0*/  ISETP.NE.AND.EX P0, PT, R3, RZ, PT, P0 ;  /* 0x000000ff0300720c */ /* 0x000fe20003f05300 */
[----:B--2---:R-:W-:-:S04]  /*f9f0*/  @P2 IMAD.HI.U32 R4, R6, UR38, RZ ;  /* 0x0000002606042c27 */ /* 0x004fc8000f8e00ff */
[----:B------:R-:W-:Y:S01]  /*fa00*/  IMAD.U32 R6, RZ, RZ, UR38 ;  /* 0x00000026ff067e24 */ /* 0x000fe2000f8e00ff */
[----:B-----5:R-:W-:Y:S02]  /*fa10*/  @P2 SHF.R.U32.HI R6, RZ, R9, R4 ;  /* 0x00000009ff062219 */ /* 0x020fe40000011604 */
[----:B---3--:R-:W-:Y:S01]  /*fa20*/  SEL R9, R0, RZ, !P0 ;  /* 0x000000ff00097207 */ /* 0x008fe20004000000 */
[----:B----4-:R-:W-:Y:S06]  /*fa30*/  BRA.DIV UR6, `(.L_x_9017) ;  /* 0x0000002606c07947 */ /* 0x010fec000b800000 */
.L_x_9068:
[----:B------:R-:W-:Y:S01]  /*fa40*/  UMOV UR4, 0xffffffff ;  /* 0xffffffff00047882 */ /* 0x000fe20000000000 */
[----:B------:R-:W-:Y:S02]  /*fa50*/  SHF.R.S32.HI R8, RZ, 0x1f, R0 ;  /* 0x0000001fff087819 */ /* 0x000fe40000011400 */
[----:B------:R-:W-:Y:S05]  /*fa60*/  BRA.DIV UR4, `(.L_x_9018) ;  /* 0x0000002604d47947 */ /* 0x000fea000b800000 */
[----:B------:R-:W-:-:S13]  /*fa70*/  ELECT P6, URZ, PT ;  /* 0x00000000003f782f */ /* 0x000fda00038c0000 */
.L_x_9071:
[----:B------:R-:W-:Y:S05]  /*fa80*/  @!P6 BRA `(.L_x_9019) ;  /* 0x0000000000e8e947 */ /* 0x000fea0003800000 */
[----:B------:R-:W-:Y:S01]  /*fa90*/  LEA R13, R19, UR42, 0x3 ;  /* 0x0000002a130d7c11 */ /* 0x000fe2000f8e18ff */
[----:B------:R-:W-:Y:S01]  /*faa0*/  IMAD.MOV.U32 R9, RZ, RZ, R0 ;  /* 0x000000ffff097224 */ /* 0x000fe200078e0000 */
[----:B------:R-:W-:Y:S01]  /*fab0*/  SHF.L.U32 R12, R18, 0x1f, RZ ;  /* 0x0000001f120c7819 */ /* 0x000fe200000006ff */
        /* <DEDUP_REMOVED lines=19> */
.L_x_9020:
[----:B------:R-:W2:Y:S01]  /*fbf0*/  SYNCS.PHASECHK.TRANS64.TRYWAIT P2, [R13+URZ+0x2d840], R12 ;  /* 0x02d8400c0d0075a7 */ /* 0x000ea2000804017f */
[----:B------:R-:W-:Y:S01]  /*fc00*/  ISETP.NE.AND P3, PT, R17, RZ, PT ;  /* 0x000000ff1100720c */ /* 0x000fe20003f65270 */
[----:B--2---:R-:W-:-:S12]  /*fc10*/  @!P2 BRA `(.L_x_9021) ;  /* 0x000000240088a947 */ /* 0x004fd80003800000 */
.L_x_9072:
[----:B------:R-:W-:Y:S05]  /*fc20*/  @P3 BRA `(.L_x_9022) ;  /* 0x0000000000143947 */ /* 0x000fea0003800000 */
[----:B------:R-:W-:Y:S01]  /*fc30*/  ISETP.NE.AND P2, PT, R23, RZ, PT ;  /* 0x000000ff1700720c */ /* 0x000fe20003f45270 */
[----:B-1----:R-:W-:-:S04]  /*fc40*/  IMAD.MOV.U32 R4, RZ, RZ, 0x6000 ;  /* 0x00006000ff047424 */ /* 0x002fc800078e00ff */
[----:B------:R3:W-:Y:S08]  /*fc50*/  SYNCS.ARRIVE.TRANS64 RZ, [R13+URZ+0x2d830], R4 ;  /* 0x02d830040dff79a7 */ /* 0x0007f0000800003f */
[----:B------:R-:W-:Y:S05]  /*fc60*/  @!P2 BRA `(.L_x_9022) ;  /* 0x000000000004a947 */ /* 0x000fea0003800000 */
[----:B------:R-:W-:Y:S01]  /*fc70*/  BPT.TRAP 0x1 ;  /* 0x000000040000795c */ /* 0x000fe20000300000 */
.L_x_9022:
        /* <DEDUP_REMOVED lines=12> */
[----:B------:R-:W-:Y:S02]  /*fd40*/  USHF.L.U32 UR11, UR11, 0x7, URZ ;  /* 0x000000070b0b7899 */ /* 0x000fe4000800063f */
[----:B------:R-:W-:Y:S02]  /*fd50*/  UIADD3 UR9, UR9, 0x2d830, URZ ;  /* 0x0002d83009097890 */ /* 0x000fe4000fffe03f */
[----:B------:R-:W-:Y:S02]  /*fd60*/  UIADD3 UR14, UR8, 0x15400, URZ ;  /* 0x00015400080e7890 */ /* 0x000fe4000fffe03f */
[----:B------:R-:W-:Y:S02]  /*fd70*/  UIADD3 UR15, UR8, 0x17400, URZ ;  /* 0x00017400080f7890 */ /* 0x000fe4000fffe03f */
[----:B------:R-:W-:-:S03]  /*fd80*/  UIADD3 UR17, UR8, 0x19400, URZ ;  /* 0x0001940008117890 */ /* 0x000fc6000fffe03f */
[----:B------:R-:W-:Y:S01]  /*fd90*/  UMOV UR8, UR14 ;  /* 0x0000000e00087c82 */ /* 0x000fe20008000000 */
[----:B------:R-:W-:Y:S01]  /*fda0*/  UMOV UR14, 0x40 ;  /* 0x00000040000e7882 */ /* 0x000fe20000000000 */
[----:B------:R4:W-:Y:S02]  /*fdb0*/  UTMALDG.4D [UR8], [UR4], desc[UR6] ;  /* 0x00000608040075b4 */ /* 0x0009e40008019000 */
[----:B----4-:R-:W-:Y:S01]  /*fdc0*/  UMOV UR8, UR15 ;  /* 0x0000000f00087c82 */ /* 0x010fe20008000000 */
[----:B------:R-:W-:Y:S02]  /*fdd0*/  UMOV UR10, UR16 ;  /* 0x00000010000a7c82 */ /* 0x000fe40008000000 */
[----:B------:R4:W-:Y:S02]  /*fde0*/  UTMALDG.4D [UR8], [UR4], desc[UR6] ;  /* 0x00000608040075b4 */ /* 0x0009e40008019000 */
[----:B----4-:R-:W-:Y:S01]  /*fdf0*/  UMOV UR8, UR17 ;  /* 0x0000001100087c82 */ /* 0x010fe20008000000 */
[----:B------:R-:W-:-:S02]  /*fe00*/  UMOV UR10, UR14 ;  /* 0x0000000e000a7c82 */ /* 0x000fc40008000000 */
[----:B------:R4:W-:Y:S02]  /*fe10*/  UTMALDG.4D [UR8], [UR4], desc[UR6] ;  /* 0x00000608040075b4 */ /* 0x0009e40008019000 */
[----:B----4-:R-:W-:Y:S01]  /*fe20*/  NOP ;  /* 0x0000000000007918 */ /* 0x010fe20000000000 */
.L_x_9019:
        /* <DEDUP_REMOVED lines=9> */
[----:B-1-3--:R-:W-:Y:S01]  /*fec0*/  @P2 IMAD.MOV.U32 R4, RZ, RZ, 0x9000 ;  /* 0x00009000ff042424 */ /* 0x00afe200078e00ff */
        /* <DEDUP_REMOVED lines=26> */
[----:B------:R-:W3:Y:S02]  /*10070*/  SYNCS.PHASECHK.TRANS64.TRYWAIT P2, [UR42+0x2d820], R4 ;  /* 0x02d82004ff0075a7 */ /* 0x000ee4000804016a */
[----:B-1-3--:R-:W-:Y:S05]  /*10080*/  @!P2 BRA `(.L_x_9023) ;  /* 0x000000200080a947 */ /* 0x00afea0003800000 */
.L_x_9073:
[----:B------:R-:W-:-:S04]  /*10090*/  UIADD3 UR4, UR44, -0x2, URZ ;  /* 0xfffffffe2c047890 */ /* 0x000fc8000fffe03f */
[----:B------:R-:W-:-:S06]  /*100a0*/  UISETP.GE.AND UP0, UPT, UR4, UR43, UPT ;  /* 0x0000002b0400728c */ /* 0x000fcc000bf06270 */
[----:B------:R-:W-:-:S13]  /*100b0*/  PLOP3.LUT P2, PT, PT, PT, UP0, 0x80, 0x0 ;  /* 0x000000000000781c */ /* 0x000fda0003f4f008 */
[----:B------:R-:W-:Y:S05]  /*100c0*/  @!P2 BRA `(.L_x_9024) ;  /* 0x00000014004ca947 */ /* 0x000fea0003800000 */
[----:B-1----:R-:W-:Y:S01]  /*100d0*/  IMAD R5, RZ, RZ, -UR44 ;  /* 0x8000002cff057e24 */ /* 0x002fe2000f8e02ff */
[----:B------:R-:W-:Y:S01]  /*100e0*/  LOP3.LUT R10, RZ, UR43, RZ, 0x33, !PT ;  /* 0x0000002bff0a7c12 */ /* 0x000fe2000f8e33ff */
[----:B------:R-:W-:Y:S01]  /*100f0*/  IMAD.U32 R11, RZ, RZ, UR4 ;  /* 0x00000004ff0b7e24 */ /* 0x000fe2000f8e00ff */
[----:B------:R-:W-:Y:S02]  /*10100*/  ULDC.64 UR40, c[0x0][0x408] ;  /* 0x0001020000287ab9 */ /* 0x000fe40000000a00 */
[----:B------:R-:W-:-:S05]  /*10110*/  VIADDMNMX R10, R5, 0x1, R10, !PT ;  /* 0x00000001050a7846 */ /* 0x000fca000780010a */
[----:B------:R-:W-:-:S05]  /*10120*/  VIADD R4, R10, UR44 ;  /* 0x0000002c0a047c36 */ /* 0x000fca0008000000 */
[----:B------:R-:W-:-:S04]  /*10130*/  LOP3.LUT R4, R4, 0x1, RZ, 0xc0, !PT ;  /* 0x0000000104047812 */ /* 0x000fc800078ec0ff */
[----:B------:R-:W-:-:S13]  /*10140*/  ISETP.NE.U32.AND P2, PT, R4, 0x1, PT ;  /* 0x000000010400780c */ /* 0x000fda0003f45070 */
[----:B------:R-:W-:Y:S05]  /*10150*/  @P2 BRA `(.L_x_9025) ;  /* 0x0000000400b42947 */ /* 0x000fea0003800000 */
[----:B--2---:R-:W-:Y:S01]  /*10160*/  VIADD R12, R19, 0x1 ;  /* 0x00000001130c7836 */ /* 0x004fe20000000000 */
        /* <DEDUP_REMOVED lines=26> */
.L_x_9028:
[----:B-1----:R-:W-:Y:S02]  /*10310*/  LEA R3, R12, UR42, 0x3 ;  /* 0x0000002a0c037c11 */ /* 0x002fe4000f8e18ff */
[----:B------:R-:W-:Y:S02]  /*10320*/  SHF.L.U32 R2, R13, 0x1f, RZ ;  /* 0x0000001f0d027819 */ /* 0x000fe400000006ff */
[----:B------:R-:W-:Y:S02]  /*10330*/  ISETP.NE.AND P2, PT, R17, RZ, PT ;  /* 0x000000ff1100720c */ /* 0x000fe40003f45270 */
[----:B------:R-:W1:Y:S02]  /*10340*/  SYNCS.PHASECHK.TRANS64.TRYWAIT P3, [R3+URZ+0x2d840], R2 ;  /* 0x02d84002030075a7 */ /* 0x000e64000806017f */
[----:B-1----:R-:W-:Y:S09]  /*10350*/  @!P3 BRA `(.L_x_9029) ;  /* 0x0000001c00e4b947 */ /* 0x002ff20003800000 */
.L_x_9074:
[----:B------:R-:W-:Y:S05]  /*10360*/  @P2 BRA `(.L_x_9030) ;  /* 0x0000000000142947 */ /* 0x000fea0003800000 */
[----:B------:R-:W-:Y:S01]  /*10370*/  ISETP.NE.AND P3, PT, R23, RZ, PT ;  /* 0x000000ff1700720c */ /* 0x000fe20003f65270 */
[----:B-1----:R-:W-:-:S04]  /*10380*/  IMAD.MOV.U32 R2, RZ, RZ, 0x6000 ;  /* 0x00006000ff027424 */ /* 0x002fc800078e00ff */
[----:B------:R2:W-:Y:S08]  /*10390*/  SYNCS.ARRIVE.TRANS64 RZ, [R3+URZ+0x2d830], R2 ;  /* 0x02d8300203ff79a7 */ /* 0x0005f0000800003f */
[----:B------:R-:W-:Y:S05]  /*103a0*/  @!P3 BRA `(.L_x_9030) ;  /* 0x000000000004b947 */ /* 0x000fea0003800000 */
[----:B------:R-:W-:Y:S01]  /*103b0*/  BPT.TRAP 0x1 ;  /* 0x000000040000795c */ /* 0x000fe20000300000 */
.L_x_9030:
        /* <DEDUP_REMOVED lines=14> */
[----:B-12---:R-:W-:Y:S01]  /*104a0*/  SHF.L.U32 R3, R18, 0x1f, RZ ;  /* 0x0000001f12037819 */ /* 0x006fe200000006ff */
[----:B------:R-:W-:Y:S01]  /*104b0*/  UIADD3 UR9, UR9, 0x2d830, URZ ;  /* 0x0002d83009097890 */ /* 0x000fe2000fffe03f */
[----:B------:R-:W-:Y:S01]  /*104c0*/  LEA R2, R19, UR19, 0x3 ;  /* 0x0000001313027c11 */ /* 0x000fe2000f8e18ff */
[----:B------:R-:W-:-:S02]  /*104d0*/  USHF.L.U32 UR11, UR11, 0x7, URZ ;  /* 0x000000070b0b7899 */ /* 0x000fc4000800063f */
        /* <DEDUP_REMOVED lines=13> */
.L_x_9075:
[----:B------:R-:W-:Y:S05]  /*105b0*/  @P2 BRA `(.L_x_9032) ;  /* 0x0000000000182947 */ /* 0x000fea0003800000 */
[----:B------:R-:W-:Y:S01]  /*105c0*/  ISETP.NE.AND P2, PT, R23, RZ, PT ;  /* 0x000000ff1700720c */ /* 0x000fe20003f45270 */
[----:B-1----:R-:W-:Y:S01]  /*105d0*/  IMAD.MOV.U32 R3, RZ, RZ, 0x6000 ;  /* 0x00006000ff037424 */ /* 0x002fe200078e00ff */
[----:B------:R-:W-:-:S04]  /*105e0*/  LEA R2, R19, UR42, 0x3 ;  /* 0x0000002a13027c11 */ /* 0x000fc8000f8e18ff */
[----:B------:R2:W-:Y:S07]  /*105f0*/  SYNCS.ARRIVE.TRANS64 RZ, [R2+URZ+0x2d850], R3 ;  /* 0x02d8500302ff79a7 */ /* 0x0005ee000800003f */
[----:B------:R-:W-:Y:S05]  /*10600*/  @!P2 BRA `(.L_x_9032) ;  /* 0x000000000004a947 */ /* 0x000fea0003800000 */
[----:B------:R-:W-:Y:S01]  /*10610*/  BPT.TRAP 0x1 ;  /* 0x000000040000795c */ /* 0x000fe20000300000 */
.L_x_9032:
        /* <DEDUP_REMOVED lines=14> */
[----:B------:R-:W-:Y:S02]  /*10700*/  USHF.L.U32 UR11, UR11, 0x7, URZ ;  /* 0x000000070b0b7899 */ /* 0x000fe4000800063f */
[----:B------:R-:W-:Y:S02]  /*10710*/  UIADD3 UR8, UR15, 0x400, URZ ;  /* 0x000004000f087890 */ /* 0x000fe4000fffe03f */
[----:B------:R-:W-:Y:S02]  /*10720*/  UIADD3 UR9, UR9, 0x2d850, URZ ;  /* 0x0002d85009097890 */ /* 0x000fe4000fffe03f */
        /* <DEDUP_REMOVED lines=11> */
.L_x_9027:
[----:B------:R-:W-:Y:S05]  /*107e0*/  BSYNC B0 ;  /* 0x0000000000007941 */ /* 0x000fea0003800000 */
.L_x_9026:
[----:B------:R-:W-:Y:S01]  /*107f0*/  UIADD3 UR4, UR44, -0x3, URZ ;  /* 0xfffffffd2c047890 */ /* 0x000fe2000fffe03f */
[----:B------:R-:W-:Y:S02]  /*10800*/  IMAD.MOV.U32 R19, RZ, RZ, R12 ;  /* 0x000000ffff137224 */ /* 0x000fe400078e000c */
[----:B------:R-:W-:-:S03]  /*10810*/  IMAD.MOV.U32 R18, RZ, RZ, R13 ;  /* 0x000000ffff127224 */ /* 0x000fc600078e000d */
[----:B------:R-:W-:-:S07]  /*10820*/  IMAD.U32 R11, RZ, RZ, UR4 ;  /* 0x00000004ff0b7e24 */ /* 0x000fce000f8e00ff */
.L_x_9025:
[----:B------:R-:W-:Y:S01]  /*10830*/  ULOP3.LUT UR4, URZ, UR44, URZ, 0x33, !UPT ;  /* 0x0000002c3f047292 */ /* 0x000fe2000f8e333f */
[----:B------:R-:W-:Y:S01]  /*10840*/  VIADD R10, R10, 0xfffffffe ;  /* 0xfffffffe0a0a7836 */ /* 0x000fe20000000000 */
[----:B------:R-:W-:Y:S04]  /*10850*/  BSSY B0, `(.L_x_9024) ;  /* 0x00000da000007945 */ /* 0x000fe80003800000 */
[----:B------:R-:W-:-:S13]  /*10860*/  ISETP.NE.AND P2, PT, R10, UR4, PT ;  /* 0x000000040a007c0c */ /* 0x000fda000bf45270 */
[----:B------:R-:W-:Y:S05]  /*10870*/  @!P2 BRA `(.L_x_9033) ;  /* 0x0000000c005ca947 */ /* 0x000fea0003800000 */
[----:B-12---:R-:W-:-:S07]  /*10880*/  IMAD.MOV.U32 R2, RZ, RZ, R9 ;  /* 0x000000ffff027224 */ /* 0x006fce00078e0009 */
.L_x_9048:
        /* <DEDUP_REMOVED lines=11> */
[----:B------:R-:W-:Y:S02]  /*10940*/  IMAD.MOV.U32 R13, RZ, RZ, R11 ;  /* 0x000000ffff0d7224 */ /* 0x000fe400078e000b */
[----:B------:R-:W-:-:S04]  /*10950*/  IMAD R15, R8, UR40, RZ ;  /* 0x00000028080f7c24 */ /* 0x000fc8000f8e02ff */
[----:B------:R-:W-:Y:S01]  /*10960*/  IMAD R15, R0, UR41, R15 ;  /* 0x00000029000f7c24 */ /* 0x000fe2000f8e020f */
[----:B------:R-:W2:Y:S01]  /*10970*/  LDC.64 R2, c[0x0][0x3f8] ;  /* 0x0000fe00ff027b82 */ /* 0x000ea20000000a00 */
        /* <DEDUP_REMOVED lines=13> */
.L_x_9036:
[----:B------:R-:W-:Y:S02]  /*10a50*/  LEA R4, R10, UR42, 0x3 ;  /* 0x0000002a0a047c11 */ /* 0x000fe4000f8e18ff */
[----:B-1----:R-:W-:Y:S02]  /*10a60*/  SHF.L.U32 R3, R12, 0x1f, RZ ;  /* 0x0000001f0c037819 */ /* 0x002fe400000006ff */
[----:B------:R-:W-:Y:S02]  /*10a70*/  ISETP.NE.AND P2, PT, R17, RZ, PT ;  /* 0x000000ff1100720c */ /* 0x000fe40003f45270 */
[----:B------:R-:W1:Y:S02]  /*10a80*/  SYNCS.PHASECHK.TRANS64.TRYWAIT P3, [R4+URZ+0x2d840], R3 ;  /* 0x02d84003040075a7 */ /* 0x000e64000806017f */
[----:B-1----:R-:W-:Y:S09]  /*10a90*/  @!P3 BRA `(.L_x_9037) ;  /* 0x00000018003cb947 */ /* 0x002ff20003800000 */
.L_x_9076:
[----:B------:R-:W-:Y:S05]  /*10aa0*/  @P2 BRA `(.L_x_9038) ;  /* 0x0000000000142947 */ /* 0x000fea0003800000 */
[----:B------:R-:W-:Y:S01]  /*10ab0*/  ISETP.NE.AND P3, PT, R23, RZ, PT ;  /* 0x000000ff1700720c */ /* 0x000fe20003f65270 */
[----:B-1----:R-:W-:-:S04]  /*10ac0*/  IMAD.MOV.U32 R3, RZ, RZ, 0x6000 ;  /* 0x00006000ff037424 */ /* 0x002fc800078e00ff */
[----:B------:R2:W-:Y:S08]  /*10ad0*/  SYNCS.ARRIVE.TRANS64 RZ, [R4+URZ+0x2d830], R3 ;  /* 0x02d8300304ff79a7 */ /* 0x0005f0000800003f */
[----:B------:R-:W-:Y:S05]  /*10ae0*/  @!P3 BRA `(.L_x_9038) ;  /* 0x000000000004b947 */ /* 0x000fea0003800000 */
[----:B------:R-:W-:Y:S01]  /*10af0*/  BPT.TRAP 0x1 ;  /* 0x000000040000795c */ /* 0x000fe20000300000 */
.L_x_9038:
        /* <DEDUP_REMOVED lines=16> */
[----:B-12---:R-:W-:Y:S01]  /*10c00*/  LEA R3, R19, UR19, 0x3 ;  /* 0x0000001313037c11 */ /* 0x006fe2000f8e18ff */
        /* <DEDUP_REMOVED lines=14> */
.L_x_9077:
[----:B------:R-:W-:Y:S05]  /*10cf0*/  @P2 BRA `(.L_x_9040) ;  /* 0x0000000000142947 */ /* 0x000fea0003800000 */
[----:B------:R-:W-:Y:S01]  /*10d00*/  ISETP.NE.AND P2, PT, R23, RZ, PT ;  /* 0x000000ff1700720c */ /* 0x000fe20003f45270 */
[----:B------:R-:W-:-:S04]  /*10d10*/  IMAD.MOV.U32 R4, RZ, RZ, 0x6000 ;  /* 0x00006000ff047424 */ /* 0x000fc800078e00ff */
[----:B------:R2:W-:Y:S08]  /*10d20*/  SYNCS.ARRIVE.TRANS64 RZ, [R3+URZ+0x50], R4 ;  /* 0x0000500403ff79a7 */ /* 0x0005f0000800003f */
[----:B------:R-:W-:Y:S05]  /*10d30*/  @!P2 BRA `(.L_x_9040) ;  /* 0x000000000004a947 */ /* 0x000fea0003800000 */
[----:B------:R-:W-:Y:S01]  /*10d40*/  BPT.TRAP 0x1 ;  /* 0x000000040000795c */ /* 0x000fe20000300000 */
.L_x_9040:
        /* <DEDUP_REMOVED lines=29> */
.L_x_9035:
[----:B------:R-:W-:Y:S05]  /*10f20*/  BSYNC B1 ;  /* 0x0000000000017941 */ /* 0x000fea0003800000 */
.L_x_9034:
[----:B------:R-:W-:Y:S01]  /*10f30*/  VIADD R19, R10, 0x1 ;  /* 0x000000010a137836 */ /* 0x000fe20000000000 */
[----:B------:R-:W-:Y:S01]  /*10f40*/  BSSY B1, `(.L_x_9041) ;  /* 0x0000067000017945 */ /* 0x000fe20003800000 */
[----:B------:R-:W-:-:S03]  /*10f50*/  VIADD R13, R11, 0xffffffff ;  /* 0xffffffff0b0d7836 */ /* 0x000fc60000000000 */
[----:B------:R-:W-:-:S04]  /*10f60*/  ISETP.NE.AND P2, PT, R19, 0x2, PT ;  /* 0x000000021300780c */ /* 0x000fc80003f45270 */
[----:B-12---:R-:W-:Y:S02]  /*10f70*/  SEL R3, RZ, 0x1, P2 ;  /* 0x00000001ff037807 */ /* 0x006fe40001000000 */
        /* <DEDUP_REMOVED lines=9> */
[----:B-1----:R-:W-:-:S13]  /*11010*/  ISETP.NE.AND P2, PT, R14, 0x1, PT ;  /* 0x000000010e00780c */ /* 0x002fda0003f45270 */
[----:B------:R-:W1:Y:S02]  /*11020*/  @P2 LDC.64 R2, c[0x0][0x420] ;  /* 0x00010800ff022b82 */ /* 0x000e640000000a00 */
[----:B-1----:R-:W-:-:S05]  /*11030*/  @P2 IMAD.HI.U32 R2, R13, R2, RZ ;  /* 0x000000020d022227 */ /* 0x002fca00078e00ff */
[----:B------:R-:W-:Y:S02]  /*11040*/  @P2 SHF.R.U32.HI R15, RZ, R3, R2 ;  /* 0x00000003ff0f2219 */ /* 0x000fe40000011602 */
[----:B------:R-:W1:Y:S02]  /*11050*/  LDC.64 R2, c[0x0][0x3f8] ;  /* 0x0000fe00ff027b82 */ /* 0x000e640000000a00 */
[--C-:B------:R-:W-:Y:S01]  /*11060*/  SHF.R.S32.HI R5, RZ, 0x1f, R15.reuse ;  /* 0x0000001fff057819 */ /* 0x100fe2000001140f */
[----:B------:R-:W-:-:S04]  /*11070*/  IMAD.MOV.U32 R4, RZ, RZ, R15 ;  /* 0x000000ffff047224 */ /* 0x000fc800078e000f */
[----:B------:R-:W-:-:S04]  /*11080*/  IMAD.WIDE.U32 R4, R0, UR40, R4 ;  /* 0x0000002800047c25 */ /* 0x000fc8000f8e0004 */
[----:B------:R-:W-:Y:S01]  /*11090*/  IMAD.IADD R5, R21, 0x1, R5 ;  /* 0x0000000115057824 */ /* 0x000fe200078e0205 */
[----:B-1----:R-:W-:-:S04]  /*110a0*/  LEA R2, P2, R4, R2, 0x2 ;  /* 0x0000000204027211 */ /* 0x002fc800078410ff */
[----:B------:R-:W-:-:S05]  /*110b0*/  LEA.HI.X R3, R4, R3, R5, 0x2, P2 ;  /* 0x0000000304037211 */ /* 0x000fca00010f1405 */
[----:B------:R1:W5:Y:S01]  /*110c0*/  LDG.E R2, desc[UR50][R2.64] ;  /* 0x0000003202027981 */ /* 0x000362000c1e1900 */
[----:B------:R-:W-:-:S04]  /*110d0*/  IMAD.MOV R4, RZ, RZ, -R15 ;  /* 0x000000ffff047224 */ /* 0x000fc800078e0a0f */
[----:B------:R-:W-:-:S07]  /*110e0*/  IMAD R14, R14, R4, R13 ;  /* 0x000000040e0e7224 */ /* 0x000fce00078e020d */
.L_x_9043:
[----:B-1----:R-:W-:Y:S02]  /*110f0*/  LEA R3, R19, UR42, 0x3 ;  /* 0x0000002a13037c11 */ /* 0x002fe4000f8e18ff */
[----:B------:R-:W-:Y:S02]  /*11100*/  SHF.L.U32 R4, R18, 0x1f, RZ ;  /* 0x0000001f12047819 */ /* 0x000fe400000006ff */
[----:B------:R-:W-:Y:S02]  /*11110*/  ISETP.NE.AND P2, PT, R17, RZ, PT ;  /* 0x000000ff1100720c */ /* 0x000fe40003f45270 */
[----:B------:R-:W1:Y:S02]  /*11120*/  SYNCS.PHASECHK.TRANS64.TRYWAIT P3, [R3+URZ+0x2d840], R4 ;  /* 0x02d84004030075a7 */ /* 0x000e64000806017f */
[----:B-1----:R-:W-:Y:S09]  /*11130*/  @!P3 BRA `(.L_x_9044) ;  /* 0x0000001000bcb947 */ /* 0x002ff20003800000 */
.L_x_9078:
[----:B------:R-:W-:Y:S05]  /*11140*/  @P2 BRA `(.L_x_9045) ;  /* 0x0000000000142947 */ /* 0x000fea0003800000 */
[----:B------:R-:W-:Y:S01]  /*11150*/  ISETP.NE.AND P3, PT, R23, RZ, PT ;  /* 0x000000ff1700720c */ /* 0x000fe20003f65270 */
[----:B-1----:R-:W-:-:S04]  /*11160*/  IMAD.MOV.U32 R4, RZ, RZ, 0x6000 ;  /* 0x00006000ff047424 */ /* 0x002fc800078e00ff */
[----:B------:R2:W-:Y:S08]  /*11170*/  SYNCS.ARRIVE.TRANS64 RZ, [R3+URZ+0x2d830], R4 ;  /* 0x02d8300403ff79a7 */ /* 0x0005f0000800003f */
[----:B------:R-:W-:Y:S05]  /*11180*/  @!P3 BRA `(.L_x_9045) ;  /* 0x000000000004b947 */ /* 0x000fea0003800000 */
[----:B------:R-:W-:Y:S01]  /*11190*/  BPT.TRAP 0x1 ;  /* 0x000000040000795c */ /* 0x000fe20000300000 */
.L_x_9045:
        /* <DEDUP_REMOVED lines=16> */
[----:B------:R-:W-:Y:S02]  /*112a0*/  USHF.L.U32 UR11, UR11, 0x7, URZ ;  /* 0x000000070b0b7899 */ /* 0x000fe4000800063f */
        /* <DEDUP_REMOVED lines=14> */
.L_x_9079:
[----:B------:R-:W-:Y:S05]  /*11390*/  @P2 BRA `(.L_x_9047) ;  /* 0x0000000000142947 */ /* 0x000fea0003800000 */
[----:B------:R-:W-:Y:S01]  /*113a0*/  ISETP.NE.AND P2, PT, R23, RZ, PT ;  /* 0x000000ff1700720c */ /* 0x000fe20003f45270 */
[----:B------:R-:W-:-:S04]  /*113b0*/  IMAD.MOV.U32 R4, RZ, RZ, 0x6000 ;  /* 0x00006000ff047424 */ /* 0x000fc800078e00ff */
[----:B------:R2:W-:Y:S08]  /*113c0*/  SYNCS.ARRIVE.TRANS64 RZ, [R3+URZ+0x50], R4 ;  /* 0x0000500403ff79a7 */ /* 0x0005f0000800003f */
[----:B------:R-:W-:Y:S05]  /*113d0*/  @!P2 BRA `(.L_x_9047) ;  /* 0x000000000004a947 */ /* 0x000fea0003800000 */
[----:B------:R-:W-:Y:S01]  /*113e0*/  BPT.TRAP 0x1 ;  /* 0x000000040000795c */ /* 0x000fe20000300000 */
.L_x_9047:
        /* <DEDUP_REMOVED lines=28> */
.L_x_9042:
[----:B------:R-:W-:Y:S05]  /*115b0*/  BSYNC B1 ;  /* 0x0000000000017941 */ /* 0x000fea0003800000 */
.L_x_9041:
[----:B------:R-:W-:Y:S01]  /*115c0*/  ISETP.GT.AND P2, PT, R13, UR43, PT ;  /* 0x0000002b0d007c0c */ /* 0x000fe2000bf44270 */
[----:B------:R-:W-:-:S12]  /*115d0*/  VIADD R11, R11, 0xfffffffe ;  /* 0xfffffffe0b0b7836 */ /* 0x000fd80000000000 */
[----:B------:R-:W-:Y:S05]  /*115e0*/  @P2 BRA `(.L_x_9048) ;  /* 0xfffffff000a82947 */ /* 0x000fea000383ffff */
.L_x_9033:
[----:B------:R-:W-:Y:S05]  /*115f0*/  BSYNC B0 ;  /* 0x0000000000007941 */ /* 0x000fea0003800000 */
.L_x_9024:
[----:B------:R-:W-:Y:S04]  /*11600*/  BSSY B0, `(.L_x_9049) ;  /* 0x000000e000007945 */ /* 0x000fe80003800000 */
[----:B------:R-:W-:Y:S05]  /*11610*/  @P1 BRA `(.L_x_9050) ;  /* 0x0000000000301947 */ /* 0x000fea0003800000 */
[----:B------:R-:W3:Y:S01]  /*11620*/  S2R R11, SR_LANEID ;  /* 0x00000000000b7919 */ /* 0x000ee20000000000 */
[----:B------:R-:W-:Y:S01]  /*11630*/  VOTEU.ANY UR4, UPT, PT ;  /* 0x0000000000047886 */ /* 0x000fe200038e0100 */
[----:B-12---:R-:W1:Y:S01]  /*11640*/  LDC.64 R2, c[0x0][0xdf0] ;  /* 0x00037c00ff027b82 */ /* 0x006e620000000a00 */
[----:B------:R-:W3:Y:S08]  /*11650*/  FLO.U32 R0, UR4 ;  /* 0x0000000400007d00 */ /* 0x000ef000080e0000 */
[----:B------:R-:W1:Y:S01]  /*11660*/  POPC R5, UR4 ;  /* 0x0000000400057d09 */ /* 0x000e620008000000 */
[----:B---3--:R-:W-:-:S13]  /*11670*/  ISETP.EQ.U32.AND P0, PT, R0, R11, PT ;  /* 0x0000000b0000720c */ /* 0x008fda0003f02070 */
[----:B-1----:R-:W2:Y:S01]  /*11680*/  @P0 ATOMG.E.ADD.STRONG.GPU PT, R3, desc[UR50][R2.64], R5 ;  /* 0x00000005020309a8 */ /* 0x002ea200081ee1f2 */
[----:B------:R-:W1:Y:S02]  /*11690*/  S2R R4, SR_LTMASK ;  /* 0x0000000000047919 */ /* 0x000e640000003900 */
[----:B-1----:R-:W-:-:S04]  /*116a0*/  LOP3.LUT R4, R4, UR4, RZ, 0xc0, !PT ;  /* 0x0000000404047c12 */ /* 0x002fc8000f8ec0ff */
[----:B------:R-:W1:Y:S01]  /*116b0*/  POPC R11, R4 ;  /* 0x00000004000b7309 */ /* 0x000e620000000000 */
[----:B--2---:R-:W1:Y:S02]  /*116c0*/  SHFL.IDX PT, R0, R3, R0, 0x1f ;  /* 0x00001f0003007589 */ /* 0x004e6400000e0000 */
[----:B-1----:R-:W-:-:S07]  /*116d0*/  IADD3 R22, R0, UR45, R11 ;  /* 0x0000002d00167c10 */ /* 0x002fce000fffe00b */
.L_x_9050:
[----:B------:R-:W-:Y:S05]  /*116e0*/  BSYNC B0 ;  /* 0x0000000000007941 */ /* 0x000fea0003800000 */
.L_x_9049:
[----:B------:R-:W-:Y:S04]  /*116f0*/  BSSY B0, `(.L_x_9051) ;  /* 0x0000028000007945 */ /* 0x000fe80003800000 */
[----:B------:R-:W-:Y:S05]  /*11700*/  @!P6 BRA `(.L_x_9052) ;  /* 0x000000000098e947 */ /* 0x000fea0003800000 */
[----:B-12---:R-:W-:Y:S02]  /*11710*/  LEA R3, R19, UR42, 0x3 ;  /* 0x0000002a13037c11 */ /* 0x006fe4000f8e18ff */
[----:B------:R-:W-:Y:S02]  /*11720*/  SHF.L.U32 R0, R18, 0x1f, RZ ;  /* 0x0000001f12007819 */ /* 0x000fe400000006ff */
[----:B------:R-:W-:Y:S02]  /*11730*/  ISETP.NE.AND P1, PT, R17, RZ, PT ;  /* 0x000000ff1100720c */ /* 0x000fe40003f25270 */
[----:B------:R-:W1:Y:S02]  /*11740*/  SYNCS.PHASECHK.TRANS64.TRYWAIT P0, [R3+URZ+0x2d860], R0 ;  /* 0x02d86000030075a7 */ /* 0x000e64000800017f */
[----:B-1----:R-:W-:Y:S09]  /*11750*/  @!P0 BRA `(.L_x_9053) ;  /* 0x0000000c005c8947 */ /* 0x002ff20003800000 */
.L_x_9080:
[----:B------:R-:W-:Y:S05]  /*11760*/  @P1 BRA `(.L_x_9054) ;  /* 0x0000000000141947 */ /* 0x000fea0003800000 */
[----:B------:R-:W-:Y:S01]  /*11770*/  ISETP.NE.AND P0, PT, R23, RZ, PT ;  /* 0x000000ff1700720c */ /* 0x000fe20003f05270 */
[----:B-1----:R-:W-:-:S04]  /*11780*/  IMAD.MOV.U32 R0, RZ, RZ, 0x6000 ;  /* 0x00006000ff007424 */ /* 0x002fc800078e00ff */
[----:B------:R2:W-:Y:S08]  /*11790*/  SYNCS.ARRIVE.TRANS64 RZ, [R3+URZ+0x2d850], R0 ;  /* 0x02d8500003ff79a7 */ /* 0x0005f0000800003f */
[----:B------:R-:W-:Y:S05]  /*117a0*/  @!P0 BRA `(.L_x_9054) ;  /* 0x0000000000048947 */ /* 0x000fea0003800000 */
[----:B------:R-:W-:Y:S01]  /*117b0*/  BPT.TRAP 0x1 ;  /* 0x000000040000795c */ /* 0x000fe20000300000 */
.L_x_9054:
        /* <DEDUP_REMOVED lines=27> */
.L_x_9052:
[----:B------:R-:W-:Y:S05]  /*11970*/  BSYNC B0 ;  /* 0x0000000000007941 */ /* 0x000fea0003800000 */
.L_x_9051:
[----:B------:R-:W-:Y:S02]  /*11980*/  VIADD R19, R19, 0x1 ;  /* 0x0000000113137836 */ /* 0x000fe40000000000 */
[----:B--2---:R-:W-:-:S03]  /*11990*/  IMAD.MOV.U32 R13, RZ, RZ, R22 ;  /* 0x000000ffff0d7224 */ /* 0x004fc600078e0016 */
[----:B------:R-:W-:-:S04]  /*119a0*/  ISETP.NE.AND P0, PT, R19, 0x2, PT ;  /* 0x000000021300780c */ /* 0x000fc80003f05270 */
[----:B-1----:R-:W-:Y:S02]  /*119b0*/  SEL R3, RZ, 0x1, P0 ;  /* 0x00000001ff037807 */ /* 0x002fe40000000000 */
[----:B------:R-:W-:Y:S02]  /*119c0*/  SEL R19, R19, RZ, P0 ;  /* 0x000000ff13137207 */ /* 0x000fe40000000000 */
[----:B------:R-:W-:-:S07]  /*119d0*/  LOP3.LUT R18, R18, R3, RZ, 0x3c, !PT ;  /* 0x0000000312127212 */ /* 0x000fce00078e3cff */
.L_x_9013:
[----:B------:R-:W-:Y:S05]  /*119e0*/  BSYNC B6 ;  /* 0x0000000000067941 */ /* 0x000fea0003800000 */
.L_x_9011:
[----:B------:R-:W-:-:S03]  /*119f0*/  UMOV UR4, 0xffffffff ;  /* 0xffffffff00047882 */ /* 0x000fc60000000000 */
[----:B------:R-:W-:Y:S05]  /*11a00*/  BRA.DIV UR4, `(.L_x_9055) ;  /* 0x0000000a04c47947 */ /* 0x000fea000b800000 */
[----:B------:R1:W2:Y:S02]  /*11a10*/  SHFL.IDX PT, R14, R13, RZ, 0x1f ;  /* 0x00001fff0d0e7589 */ /* 0x0002a400000e0000 */
.L_x_9083:
        /* <DEDUP_REMOVED lines=12> */
.L_x_9002:
[----:B------:R-:W2:Y:S01]  /*11ae0*/  S2R R3, SR_CgaCtaId ;  /* 0x0000000000037919 */ /* 0x000ea20000008800 */
[----:B------:R-:W-:Y:S01]  /*11af0*/  UIADD3 UR47, UR47, 0x1, URZ ;  /* 0x000000012f2f7890 */ /* 0x000fe2000fffe03f */
[----:B------:R-:W-:-:S03]  /*11b00*/  MOV R0, 0x400 ;  /* 0x0000040000007802 */ /* 0x000fc60000000f00 */
[----:B------:R-:W-:-:S04]  /*11b10*/  ULEA.HI UR4, UR47, UR47, URZ, 0x1 ;  /* 0x0000002f2f047291 */ /* 0x000fc8000f8f083f */
[----:B------:R-:W-:-:S04]  /*11b20*/  ULOP3.LUT UR4, UR4, 0xfffffffe, URZ, 0xc0, !UPT ;  /* 0xfffffffe04047892 */ /* 0x000fc8000f8ec03f */
[----:B------:R-:W-:-:S06]  /*11b30*/  UIADD3 UR4, UR47, -UR4, URZ ;  /* 0x800000042f047290 */ /* 0x000fcc000fffe03f */
[----:B------:R-:W-:Y:S01]  /*11b40*/  IMAD.U32 R2, RZ, RZ, UR4 ;  /* 0x00000004ff027e24 */ /* 0x000fe2000f8e00ff */
[----:B--2---:R-:W-:-:S04]  /*11b50*/  LEA R9, R3, R0, 0x18 ;  /* 0x0000000003097211 */ /* 0x004fc800078ec0ff */
[----:B------:R-:W-:-:S04]  /*11b60*/  SHF.L.U32 R0, R2, 0x1f, RZ ;  /* 0x0000001f02007819 */ /* 0x000fc800000006ff */
[----:B------:R-:W2:Y:S02]  /*11b70*/  SYNCS.PHASECHK.TRANS64.TRYWAIT P0, [R9+URZ+0x2d820], R0 ;  /* 0x02d82000090075a7 */ /* 0x000ea4000800017f */
[----:B--2---:R-:W-:Y:S05]  /*11b80*/  @!P0 BRA `(.L_x_9057) ;  /* 0x0000000800888947 */ /* 0x004fea0003800000 */
.L_x_9084:
[----:B------:R-:W3:Y:S02]  /*11b90*/  SHFL.IDX PT, R16, R16, RZ, 0x1f ;  /* 0x00001fff10107589 */ /* 0x000ee400000e0000 */
[----:B---3--:R-:W-:-:S13]  /*11ba0*/  ISETP.NE.AND P0, PT, R16, RZ, PT ;  /* 0x000000ff1000720c */ /* 0x008fda0003f05270 */
[----:B------:R-:W-:Y:S05]  /*11bb0*/  @P0 EXIT ;  /* 0x000000000000094d */ /* 0x000fea0003800000 */
[----:B------:R-:W-:Y:S01]  /*11bc0*/  ELECT P0, URZ, PT ;  /* 0x00000000003f782f */ /* 0x000fe20003800000 */
[----:B------:R-:W-:-:S12]  /*11bd0*/  BSSY B0, `(.L_x_9058) ;  /* 0x0000020000007945 */ /* 0x000fd80003800000 */
[----:B------:R-:W-:Y:S05]  /*11be0*/  @!P0 BRA `(.L_x_9059) ;  /* 0x0000000000788947 */ /* 0x000fea0003800000 */
[----:B------:R-:W-:-:S06]  /*11bf0*/  ULOP3.LUT UR4, UR46, 0x2, URZ, 0xfc, !UPT ;  /* 0x000000022e047892 */ /* 0x000fcc000f8efc3f */
[----:B--2---:R-:W-:-:S05]  /*11c00*/  IMAD.U32 R0, RZ, RZ, UR4 ;  /* 0x00000004ff007e24 */ /* 0x004fca000f8e00ff */
[----:B------:R-:W-:-:S13]  /*11c10*/  ISETP.NE.AND P2, PT, R0, 0x3, PT ;  /* 0x000000030000780c */ /* 0x000fda0003f45270 */
[----:B------:R-:W-:Y:S05]  /*11c20*/  @!P2 BRA `(.L_x_9060) ;  /* 0x000000000004a947 */ /* 0x000fea0003800000 */
[----:B------:R-:W-:Y:S01]  /*11c30*/  BPT.TRAP 0x1 ;  /* 0x000000040000795c */ /* 0x000fe20000300000 */
.L_x_9060:
        /* <DEDUP_REMOVED lines=12> */
.L_x_9085:
[----:B------:R-:W3:Y:S02]  /*11d00*/  SYNCS.PHASECHK.TRANS64.TRYWAIT P0, [R3+URZ], R2 ;  /* 0x00000002030075a7 */ /* 0x000ee4000800017f */
[----:B---3--:R-:W-:Y:S05]  /*11d10*/  @!P0 BRA `(.L_x_9062) ;  /* 0x00000008004c8947 */ /* 0x008fea0003800000 */
.L_x_9086:
[----:B------:R-:W-:Y:S05]  /*11d20*/  @!P2 BRA `(.L_x_9063) ;  /* 0x000000000004a947 */ /* 0x000fea0003800000 */
[----:B------:R-:W-:Y:S01]  /*11d30*/  BPT.TRAP 0x1 ;  /* 0x000000040000795c */ /* 0x000fe20000300000 */
.L_x_9063:
[----:B------:R-:W-:-:S04]  /*11d40*/  VIADD R0, R9, 0x2d860 ;  /* 0x0002d86009007836 */ /* 0x000fc80000000000 */
[----:B------:R-:W-:-:S04]  /*11d50*/  IMAD R19, R19, 0x8, R0 ;  /* 0x0000000813137824 */ /* 0x000fc800078e0200 */
[----:B------:R-:W4:Y:S02]  /*11d60*/  SYNCS.PHASECHK.TRANS64.TRYWAIT P0, [R19+URZ], R4 ;  /* 0x00000004130075a7 */ /* 0x000f24000800017f */
[----:B----4-:R-:W-:Y:S05]  /*11d70*/  @!P0 BRA `(.L_x_9064) ;  /* 0x0000000800488947 */ /* 0x010fea0003800000 */
.L_x_9087:
[----:B------:R-:W-:-:S07]  /*11d80*/  IMAD R7, R7, 0x8, R0 ;  /* 0x0000000807077824 */ /* 0x000fce00078e0200 */
.L_x_9065:
[----:B------:R1:W1:Y:S02]  /*11d90*/  SYNCS.PHASECHK.TRANS64.TRYWAIT P0, [R7+URZ], R2 ;  /* 0x00000002070075a7 */ /* 0x000264000800017f */
[----:B-1----:R-:W-:Y:S05]  /*11da0*/  @!P0 NANOSLEEP.SYNCS 0x989680 ;  /* 0x009896800000895d */ /* 0x002fea0003900000 */
[----:B------:R-:W1:Y:S02]  /*11db0*/  @!P0 SYNCS.PHASECHK.TRANS64 P0, [R7+URZ], R2 ;  /* 0x00000002070085a7 */ /* 0x000e64000800007f */
[----:B-1----:R-:W-:Y:S05]  /*11dc0*/  @!P0 BRA `(.L_x_9065) ;  /* 0xfffffffc00f08947 */ /* 0x002fea000383ffff */
.L_x_9059:
[----:B------:R-:W-:Y:S05]  /*11dd0*/  BSYNC B0 ;  /* 0x0000000000007941 */ /* 0x000fea0003800000 */
.L_x_9058:
[----:B------:R-:W-:Y:S05]  /*11de0*/  EXIT ;  /* 0x000000000000794d */ /* 0x000fea0003800000 */
.L_x_8923:
[----:B-1----:R-:W-:-:S04]  /*11df0*/  IMAD.U32 R3, RZ, RZ, UR39 ;  /* 0x00000027ff037e24 */ /* 0x002fc8000f8e00ff */
[----:B------:R1:W2:Y:S03]  /*11e00*/  SYNCS.PHASECHK.TRANS64.TRYWAIT P1, [R3+URZ+0x2d800], R0 ;  /* 0x02d80000030075a7 */ /* 0x0002a6000802017f */
[----:B--2---:R-:W-:Y:S05]  /*11e10*/  @!P1 NANOSLEEP.SYNCS 0x989680 ;  /* 0x009896800000995d */ /* 0x004fea0003900000 */
[----:B------:R-:W2:Y:S02]  /*11e20*/  @!P1 SYNCS.PHASECHK.TRANS64 P1, [R3+URZ+0x2d800], R0 ;  /* 0x02d80000030095a7 */ /* 0x000ea4000802007f */
[----:B--2---:R-:W-:Y:S05]  /*11e30*/  @!P1 BRA `(.L_x_8923) ;  /* 0xfffffffc00ec9947 */ /* 0x004fea000383ffff */
[----:B------:R-:W-:Y:S05]  /*11e40*/  BRA `(.L_x_9066) ;  /* 0xfffffefc00147947 */ /* 0x000fea000383ffff */
.L_x_8927:
[----:B--2---:R2:W3:Y:S02]  /*11e50*/  SYNCS.PHASECHK.TRANS64.TRYWAIT P2, [R7+URZ+0x2d830], R0 ;  /* 0x02d83000070075a7 */ /* 0x0044e4000804017f */
[----:B---3--:R-:W-:Y:S05]  /*11e60*/  @!P2 NANOSLEEP.SYNCS 0x989680 ;  /* 0x009896800000a95d */ /* 0x008fea0003900000 */
[----:B------:R-:W3:Y:S02]  /*11e70*/  @!P2 SYNCS.PHASECHK.TRANS64 P2, [R7+URZ+0x2d830], R0 ;  /* 0x02d830000700a5a7 */ /* 0x000ee4000804007f */
[----:B---3--:R-:W-:Y:S05]  /*11e80*/  @!P2 BRA `(.L_x_8927) ;  /* 0xfffffffc00f0a947 */ /* 0x008fea000383ffff */
[----:B------:R-:W-:Y:S05]  /*11e90*/  BRA `(.L_x_8926) ;  /* 0xfffffefc00347947 */ /* 0x000fea000383ffff */
.L_x_8943:
[----:B---3--:R-:W-:-:S04]  /*11ea0*/  IMAD.U32 R11, RZ, RZ, UR6 ;  /* 0x00000006ff0b7e24 */ /* 0x008fc8000f8e00ff */
[----:B------:R3:W4:Y:S03]  /*11eb0*/  SYNCS.PHASECHK.TRANS64.TRYWAIT P2, [R11+URZ+0x2d830], R10 ;  /* 0x02d8300a0b0075a7 */ /* 0x000726000804017f */
[----:B----4-:R-:W-:Y:S05]  /*11ec0*/  @!P2 NANOSLEEP.SYNCS 0x989680 ;  /* 0x009896800000a95d */ /* 0x010fea0003900000 */
[----:B------:R-:W4:Y:S02]  /*11ed0*/  @!P2 SYNCS.PHASECHK.TRANS64 P2, [R11+URZ+0x2d830], R10 ;  /* 0x02d8300a0b00a5a7 */ /* 0x000f24000804007f */
[----:B----4-:R-:W-:Y:S05]  /*11ee0*/  @!P2 BRA `(.L_x_8943) ;  /* 0xfffffffc00eca947 */ /* 0x010fea000383ffff */
[----:B------:R-:W-:Y:S05]  /*11ef0*/  BRA `(.L_x_8940) ;  /* 0xffffff2c00f07947 */ /* 0x000fea000383ffff */
.L_x_8947:
[----:B--2---:R-:W-:-:S04]  /*11f00*/  IMAD.U32 R11, RZ, RZ, UR6 ;  /* 0x00000006ff0b7e24 */ /* 0x004fc8000f8e00ff */
[----:B------:R2:W3:Y:S03]  /*11f10*/  SYNCS.PHASECHK.TRANS64.TRYWAIT P2, [R11+URZ+0x2d850], R10 ;  /* 0x02d8500a0b0075a7 */ /* 0x0004e6000804017f */
[----:B---3--:R-:W-:Y:S05]  /*11f20*/  @!P2 NANOSLEEP.SYNCS 0x989680 ;  /* 0x009896800000a95d */ /* 0x008fea0003900000 */
[----:B------:R-:W3:Y:S02]  /*11f30*/  @!P2 SYNCS.PHASECHK.TRANS64 P2, [R11+URZ+0x2d850], R10 ;  /* 0x02d8500a0b00a5a7 */ /* 0x000ee4000804007f */
[----:B---3--:R-:W-:Y:S05]  /*11f40*/  @!P2 BRA `(.L_x_8947) ;  /* 0xfffffffc00eca947 */ /* 0x008fea000383ffff */
[----:B------:R-:W-:Y:S05]  /*11f50*/  BRA `(.L_x_8944) ;  /* 0xffffff3000887947 */ /* 0x000fea000383ffff */
.L_x_8964:
[----:B--2---:R-:W-:-:S04]  /*11f60*/  IMAD.U32 R12, RZ, RZ, UR6 ;  /* 0x00000006ff0c7e24 */ /* 0x004fc8000f8e00ff */
[----:B------:R2:W3:Y:S03]  /*11f70*/  SYNCS.PHASECHK.TRANS64.TRYWAIT P2, [R12+URZ+0x2d830], R7 ;  /* 0x02d830070c0075a7 */ /* 0x0004e6000804017f */
[----:B---3--:R-:W-:Y:S05]  /*11f80*/  @!P2 NANOSLEEP.SYNCS 0x989680 ;  /* 0x009896800000a95d */ /* 0x008fea0003900000 */
[----:B------:R-:W3:Y:S02]  /*11f90*/  @!P2 SYNCS.PHASECHK.TRANS64 P2, [R12+URZ+0x2d830], R7 ;  /* 0x02d830070c00a5a7 */ /* 0x000ee4000804007f */
[----:B---3--:R-:W-:Y:S05]  /*11fa0*/  @!P2 BRA `(.L_x_8964) ;  /* 0xfffffffc00eca947 */ /* 0x008fea000383ffff */
[----:B------:R-:W-:Y:S05]  /*11fb0*/  BRA `(.L_x_8961) ;  /* 0xffffff6000707947 */ /* 0x000fea000383ffff */
.L_x_8968:
[----:B--2---:R-:W-:-:S04]  /*11fc0*/  IMAD.U32 R12, RZ, RZ, UR6 ;  /* 0x00000006ff0c7e24 */ /* 0x004fc8000f8e00ff */
[----:B------:R2:W3:Y:S03]  /*11fd0*/  SYNCS.PHASECHK.TRANS64.TRYWAIT P2, [R12+URZ+0x2d850], R7 ;  /* 0x02d850070c0075a7 */ /* 0x0004e6000804017f */
[----:B---3--:R-:W-:Y:S05]  /*11fe0*/  @!P2 NANOSLEEP.SYNCS 0x989680 ;  /* 0x009896800000a95d */ /* 0x008fea0003900000 */
[----:B------:R-:W3:Y:S02]  /*11ff0*/  @!P2 SYNCS.PHASECHK.TRANS64 P2, [R12+URZ+0x2d850], R7 ;  /* 0x02d850070c00a5a7 */ /* 0x000ee4000804007f */
[----:B---3--:R-:W-:Y:S05]  /*12000*/  @!P2 BRA `(.L_x_8968) ;  /* 0xfffffffc00eca947 */ /* 0x008fea000383ffff */
[----:B------:R-:W-:Y:S05]  /*12010*/  BRA `(.L_x_8965) ;  /* 0xffffff6400087947 */ /* 0x000fea000383ffff */
.L_x_8974:
[----:B--2---:R-:W-:-:S04]  /*12020*/  IMAD.U32 R14, RZ, RZ, UR6 ;  /* 0x00000006ff0e7e24 */ /* 0x004fc8000f8e00ff */
[----:B------:R2:W3:Y:S03]  /*12030*/  SYNCS.PHASECHK.TRANS64.TRYWAIT P2, [R14+URZ+0x2d830], R7 ;  /* 0x02d830070e0075a7 */ /* 0x0004e6000804017f */
[----:B---3--:R-:W-:Y:S05]  /*12040*/  @!P2 NANOSLEEP.SYNCS 0x989680 ;  /* 0x009896800000a95d */ /* 0x008fea0003900000 */
[----:B------:R-:W3:Y:S02]  /*12050*/  @!P2 SYNCS.PHASECHK.TRANS64 P2, [R14+URZ+0x2d830], R7 ;  /* 0x02d830070e00a5a7 */ /* 0x000ee4000804007f */
[----:B---3--:R-:W-:Y:S05]  /*12060*/  @!P2 BRA `(.L_x_8974) ;  /* 0xfffffffc00eca947 */ /* 0x008fea000383ffff */
[----:B------:R-:W-:Y:S05]  /*12070*/  BRA `(.L_x_8971) ;  /* 0xffffff8000707947 */ /* 0x000fea000383ffff */
.L_x_8978:
[----:B--2---:R-:W-:-:S04]  /*12080*/  IMAD.U32 R14, RZ, RZ, UR6 ;  /* 0x00000006ff0e7e24 */ /* 0x004fc8000f8e00ff */
[----:B------:R2:W3:Y:S03]  /*12090*/  SYNCS.PHASECHK.TRANS64.TRYWAIT P2, [R14+URZ+0x2d850], R7 ;  /* 0x02d850070e0075a7 */ /* 0x0004e6000804017f */
[----:B---3--:R-:W-:Y:S05]  /*120a0*/  @!P2 NANOSLEEP.SYNCS 0x989680 ;  /* 0x009896800000a95d */ /* 0x008fea0003900000 */
[----:B------:R-:W3:Y:S02]  /*120b0*/  @!P2 SYNCS.PHASECHK.TRANS64 P2, [R14+URZ+0x2d850], R7 ;  /* 0x02d850070e00a5a7 */ /* 0x000ee4000804007f */
[----:B---3--:R-:W-:Y:S05]  /*120c0*/  @!P2 BRA `(.L_x_8978) ;  /* 0xfffffffc00eca947 */ /* 0x008fea000383ffff */
[----:B------:R-:W-:Y:S05]  /*120d0*/  BRA `(.L_x_8975) ;  /* 0xffffff8400087947 */ /* 0x000fea000383ffff */
.L_x_8991:
[----:B------:R-:W-:-:S04]  /*120e0*/  IMAD.U32 R3, RZ, RZ, UR9 ;  /* 0x00000009ff037e24 */ /* 0x000fc8000f8e00ff */
[----:B------:R1:W1:Y:S03]  /*120f0*/  SYNCS.PHASECHK.TRANS64.TRYWAIT P0, [R3+URZ+0x2d850], R0 ;  /* 0x02d85000030075a7 */ /* 0x000266000800017f */
[----:B-1----:R-:W-:Y:S05]  /*12100*/  @!P0 NANOSLEEP.SYNCS 0x989680 ;  /* 0x009896800000895d */ /* 0x002fea0003900000 */
[----:B------:R-:W1:Y:S02]  /*12110*/  @!P0 SYNCS.PHASECHK.TRANS64 P0, [R3+URZ+0x2d850], R0 ;  /* 0x02d85000030085a7 */ /* 0x000e64000800007f */
[----:B-1----:R-:W-:Y:S05]  /*12120*/  @!P0 BRA `(.L_x_8991) ;  /* 0xfffffffc00ec8947 */ /* 0x002fea000383ffff */
[----:B------:R-:W-:Y:S05]  /*12130*/  BRA `(.L_x_8990) ;  /* 0xffffffb000247947 */ /* 0x000fea000383ffff */
.L_x_9017:
[----:B------:R-:W-:Y:S02]  /*12140*/  IMAD.MOV.U32 R13, RZ, RZ, R16 ;  /* 0x000000ffff0d7224 */ /* 0x000fe400078e0010 */
[----:B------:R-:W-:Y:S02]  /*12150*/  IMAD.MOV.U32 R12, RZ, RZ, RZ ;  /* 0x000000ffff0c7224 */ /* 0x000fe400078e00ff */
[----:B------:R-:W-:Y:S02]  /*12160*/  IMAD.MOV.U32 R11, RZ, RZ, 0x1f ;  /* 0x0000001fff0b7424 */ /* 0x000fe400078e00ff */
[----:B------:R-:W-:-:S07]  /*12170*/  IMAD.MOV.U32 R15, RZ, RZ, -0x1 ;  /* 0xffffffffff0f7424 */ /* 0x000fce00078e00ff */
[----:B------:R-:W-:Y:S05]  /*12180*/  WARPSYNC.COLLECTIVE R15, `(.L_x_9067) ;  /* 0x000000000f087348 */ /* 0x000fea0003c00000 */
[----:B------:R1:W2:Y:S02]  /*12190*/  SHFL.IDX P6, R14, R13, R12, R11 ;  /* 0x0000000c0d0e7389 */ /* 0x0002a400000c000b */
[----:B-12---:R-:W-:Y:S01]  /*121a0*/  ENDCOLLECTIVE ;  /* 0x000000000000791b */ /* 0x006fe20003800000 */
.L_x_9067:
[----:B------:R-:W-:Y:S05]  /*121b0*/  BRA `(.L_x_9068) ;  /* 0xffffffd800207947 */ /* 0x000fea000383ffff */
.L_x_9018:
[----:B------:R-:W-:Y:S01]  /*121c0*/  BSSY B0, `(.L_x_9069) ;  /* 0x0000006000007945 */ /* 0x000fe20003800000 */
[----:B------:R-:W-:-:S07]  /*121d0*/  IMAD.MOV.U32 R15, RZ, RZ, -0x1 ;  /* 0xffffffffff0f7424 */ /* 0x000fce00078e00ff */
[----:B------:R-:W-:Y:S05]  /*121e0*/  WARPSYNC.COLLECTIVE R15, `(.L_x_9070) ;  /* 0x000000000f0c7348 */ /* 0x000fea0003c00000 */
[----:B------:R-:W-:Y:S02]  /*121f0*/  ELECT P6, UR62, PT ;  /* 0x00000000003e782f */ /* 0x000fe400038c0000 */
[----:B------:R-:W-:Y:S01]  /*12200*/  MOV R14, UR62 ;  /* 0x0000003e000e7c02 */ /* 0x000fe20008000f00 */
[----:B------:R-:W-:Y:S10]  /*12210*/  ENDCOLLECTIVE ;  /* 0x000000000000791b */ /* 0x000ff40003800000 */
.L_x_9070:
[----:B------:R-:W-:Y:S05]  /*12220*/  BSYNC B0 ;  /* 0x0000000000007941 */ /* 0x000fea0003800000 */
.L_x_9069:
[----:B------:R-:W-:Y:S05]  /*12230*/  BRA `(.L_x_9071) ;  /* 0xffffffd800107947 */ /* 0x000fea000383ffff */
.L_x_9021:
[----:B--2---:R2:W3:Y:S02]  /*12240*/  SYNCS.PHASECHK.TRANS64.TRYWAIT P2, [R13+URZ+0x2d840], R12 ;  /* 0x02d8400c0d0075a7 */ /* 0x0044e4000804017f */
[----:B---3--:R-:W-:Y:S05]  /*12250*/  @!P2 NANOSLEEP.SYNCS 0x989680 ;  /* 0x009896800000a95d */ /* 0x008fea0003900000 */
[----:B------:R-:W3:Y:S02]  /*12260*/  @!P2 SYNCS.PHASECHK.TRANS64 P2, [R13+URZ+0x2d840], R12 ;  /* 0x02d8400c0d00a5a7 */ /* 0x000ee4000804007f */
[----:B---3--:R-:W-:Y:S05]  /*12270*/  @!P2 BRA `(.L_x_9021) ;  /* 0xfffffffc00f0a947 */ /* 0x008fea000383ffff */
[----:B------:R-:W-:Y:S05]  /*12280*/  BRA `(.L_x_9072) ;  /* 0xffffffd800647947 */ /* 0x000fea000383ffff */
.L_x_9023:
[----:B-1----:R-:W-:-:S04]  /*12290*/  IMAD.U32 R5, RZ, RZ, UR42 ;  /* 0x0000002aff057e24 */ /* 0x002fc8000f8e00ff */
[----:B------:R1:W3:Y:S03]  /*122a0*/  SYNCS.PHASECHK.TRANS64.TRYWAIT P2, [R5+URZ+0x2d820], R4 ;  /* 0x02d82004050075a7 */ /* 0x0002e6000804017f */
[----:B---3--:R-:W-:Y:S05]  /*122b0*/  @!P2 NANOSLEEP.SYNCS 0x989680 ;  /* 0x009896800000a95d */ /* 0x008fea0003900000 */
[----:B------:R-:W3:Y:S02]  /*122c0*/  @!P2 SYNCS.PHASECHK.TRANS64 P2, [R5+URZ+0x2d820], R4 ;  /* 0x02d820040500a5a7 */ /* 0x000ee4000804007f */
[----:B---3--:R-:W-:Y:S05]  /*122d0*/  @!P2 BRA `(.L_x_9023) ;  /* 0xfffffffc00eca947 */ /* 0x008fea000383ffff */
[----:B------:R-:W-:Y:S05]  /*122e0*/  BRA `(.L_x_9073) ;  /* 0xffffffdc00687947 */ /* 0x000fea000383ffff */
.L_x_9029:
[----:B-1----:R1:W2:Y:S02]  /*122f0*/  SYNCS.PHASECHK.TRANS64.TRYWAIT P3, [R3+URZ+0x2d840], R2 ;  /* 0x02d84002030075a7 */ /* 0x0022a4000806017f */
[----:B--2---:R-:W-:Y:S05]  /*12300*/  @!P3 NANOSLEEP.SYNCS 0x989680 ;  /* 0x009896800000b95d */ /* 0x004fea0003900000 */
[----:B------:R-:W2:Y:S02]  /*12310*/  @!P3 SYNCS.PHASECHK.TRANS64 P3, [R3+URZ+0x2d840], R2 ;  /* 0x02d840020300b5a7 */ /* 0x000ea4000806007f */
[----:B--2---:R-:W-:Y:S05]  /*12320*/  @!P3 BRA `(.L_x_9029) ;  /* 0xfffffffc00f0b947 */ /* 0x004fea000383ffff */
[----:B------:R-:W-:Y:S05]  /*12330*/  BRA `(.L_x_9074) ;  /* 0xffffffe000087947 */ /* 0x000fea000383ffff */
.L_x_9031:
[----:B-1----:R1:W2:Y:S02]  /*12340*/  SYNCS.PHASECHK.TRANS64.TRYWAIT P3, [R2+URZ+0x60], R3 ;  /* 0x00006003020075a7 */ /* 0x0022a4000806017f */
[----:B--2---:R-:W-:Y:S05]  /*12350*/  @!P3 NANOSLEEP.SYNCS 0x989680 ;  /* 0x009896800000b95d */ /* 0x004fea0003900000 */
[----:B------:R-:W2:Y:S02]  /*12360*/  @!P3 SYNCS.PHASECHK.TRANS64 P3, [R2+URZ+0x60], R3 ;  /* 0x000060030200b5a7 */ /* 0x000ea4000806007f */
[----:B--2---:R-:W-:Y:S05]  /*12370*/  @!P3 BRA `(.L_x_9031) ;  /* 0xfffffffc00f0b947 */ /* 0x004fea000383ffff */
[----:B------:R-:W-:Y:S05]  /*12380*/  BRA `(.L_x_9075) ;  /* 0xffffffe000887947 */ /* 0x000fea000383ffff */
.L_x_9037:
[----:B-1----:R1:W2:Y:S02]  /*12390*/  SYNCS.PHASECHK.TRANS64.TRYWAIT P3, [R4+URZ+0x2d840], R3 ;  /* 0x02d84003040075a7 */ /* 0x0022a4000806017f */
[----:B--2---:R-:W-:Y:S05]  /*123a0*/  @!P3 NANOSLEEP.SYNCS 0x989680 ;  /* 0x009896800000b95d */ /* 0x004fea0003900000 */
[----:B------:R-:W2:Y:S02]  /*123b0*/  @!P3 SYNCS.PHASECHK.TRANS64 P3, [R4+URZ+0x2d840], R3 ;  /* 0x02d840030400b5a7 */ /* 0x000ea4000806007f */
[----:B--2---:R-:W-:Y:S05]  /*123c0*/  @!P3 BRA `(.L_x_9037) ;  /* 0xfffffffc00f0b947 */ /* 0x004fea000383ffff */
[----:B------:R-:W-:Y:S05]  /*123d0*/  BRA `(.L_x_9076) ;  /* 0xffffffe400b07947 */ /* 0x000fea000383ffff */
.L_x_9039:
[----:B-1----:R1:W2:Y:S02]  /*123e0*/  SYNCS.PHASECHK.TRANS64.TRYWAIT P3, [R3+URZ+0x60], R18 ;  /* 0x00006012030075a7 */ /* 0x0022a4000806017f */
[----:B--2---:R-:W-:Y:S05]  /*123f0*/  @!P3 NANOSLEEP.SYNCS 0x989680 ;  /* 0x009896800000b95d */ /* 0x004fea0003900000 */
[----:B------:R-:W2:Y:S02]  /*12400*/  @!P3 SYNCS.PHASECHK.TRANS64 P3, [R3+URZ+0x60], R18 ;  /* 0x000060120300b5a7 */ /* 0x000ea4000806007f */
[----:B--2---:R-:W-:Y:S05]  /*12410*/  @!P3 BRA `(.L_x_9039) ;  /* 0xfffffffc00f0b947 */ /* 0x004fea000383ffff */
[----:B------:R-:W-:Y:S05]  /*12420*/  BRA `(.L_x_9077) ;  /* 0xffffffe800307947 */ /* 0x000fea000383ffff */
.L_x_9044:
[----:B-1----:R1:W2:Y:S02]  /*12430*/  SYNCS.PHASECHK.TRANS64.TRYWAIT P3, [R3+URZ+0x2d840], R4 ;  /* 0x02d84004030075a7 */ /* 0x0022a4000806017f */
[----:B--2---:R-:W-:Y:S05]  /*12440*/  @!P3 NANOSLEEP.SYNCS 0x989680 ;  /* 0x009896800000b95d */ /* 0x004fea0003900000 */
[----:B------:R-:W2:Y:S02]  /*12450*/  @!P3 SYNCS.PHASECHK.TRANS64 P3, [R3+URZ+0x2d840], R4 ;  /* 0x02d840040300b5a7 */ /* 0x000ea4000806007f */
[----:B--2---:R-:W-:Y:S05]  /*12460*/  @!P3 BRA `(.L_x_9044) ;  /* 0xfffffffc00f0b947 */ /* 0x004fea000383ffff */
[----:B------:R-:W-:Y:S05]  /*12470*/  BRA `(.L_x_9078) ;  /* 0xffffffec00307947 */ /* 0x000fea000383ffff */
.L_x_9046:
[----:B-1----:R1:W2:Y:S02]  /*12480*/  SYNCS.PHASECHK.TRANS64.TRYWAIT P3, [R3+URZ+0x60], R12 ;  /* 0x0000600c030075a7 */ /* 0x0022a4000806017f */
[----:B--2---:R-:W-:Y:S05]  /*12490*/  @!P3 NANOSLEEP.SYNCS 0x989680 ;  /* 0x009896800000b95d */ /* 0x004fea0003900000 */
[----:B------:R-:W2:Y:S02]  /*124a0*/  @!P3 SYNCS.PHASECHK.TRANS64 P3, [R3+URZ+0x60], R12 ;  /* 0x0000600c0300b5a7 */ /* 0x000ea4000806007f */
[----:B--2---:R-:W-:Y:S05]  /*124b0*/  @!P3 BRA `(.L_x_9046) ;  /* 0xfffffffc00f0b947 */ /* 0x004fea000383ffff */
[----:B------:R-:W-:Y:S05]  /*124c0*/  BRA `(.L_x_9079) ;  /* 0xffffffec00b07947 */ /* 0x000fea000383ffff */
.L_x_9053:
[----:B-1----:R1:W2:Y:S02]  /*124d0*/  SYNCS.PHASECHK.TRANS64.TRYWAIT P0, [R3+URZ+0x2d860], R0 ;  /* 0x02d86000030075a7 */ /* 0x0022a4000800017f */
[----:B--2---:R-:W-:Y:S05]  /*124e0*/  @!P0 NANOSLEEP.SYNCS 0x989680 ;  /* 0x009896800000895d */ /* 0x004fea0003900000 */
[----:B------:R-:W2:Y:S02]  /*124f0*/  @!P0 SYNCS.PHASECHK.TRANS64 P0, [R3+URZ+0x2d860], R0 ;  /* 0x02d86000030085a7 */ /* 0x000ea4000800007f */
[----:B--2---:R-:W-:Y:S05]  /*12500*/  @!P0 BRA `(.L_x_9053) ;  /* 0xfffffffc00f08947 */ /* 0x004fea000383ffff */
[----:B------:R-:W-:Y:S05]  /*12510*/  BRA `(.L_x_9080) ;  /* 0xfffffff000907947 */ /* 0x000fea000383ffff */
.L_x_9055:
[----:B------:R-:W-:Y:S01]  /*12520*/  BSSY B0, `(.L_x_9081) ;  /* 0x0000007000007945 */ /* 0x000fe20003800000 */
[----:B------:R-:W-:Y:S02]  /*12530*/  IMAD.MOV.U32 R12, RZ, RZ, RZ ;  /* 0x000000ffff0c7224 */ /* 0x000fe400078e00ff */
[----:B------:R-:W-:Y:S02]  /*12540*/  IMAD.MOV.U32 R11, RZ, RZ, 0x1f ;  /* 0x0000001fff0b7424 */ /* 0x000fe400078e00ff */
[----:B------:R-:W-:-:S07]  /*12550*/  IMAD.MOV.U32 R15, RZ, RZ, -0x1 ;  /* 0xffffffffff0f7424 */ /* 0x000fce00078e00ff */
[----:B------:R-:W-:Y:S05]  /*12560*/  WARPSYNC.COLLECTIVE R15, `(.L_x_9082) ;  /* 0x000000000f087348 */ /* 0x000fea0003c00000 */
[----:B------:R1:W2:Y:S02]  /*12570*/  SHFL.IDX P6, R14, R13, R12, R11 ;  /* 0x0000000c0d0e7389 */ /* 0x0002a400000c000b */
[----:B-12---:R-:W-:Y:S01]  /*12580*/  ENDCOLLECTIVE ;  /* 0x000000000000791b */ /* 0x006fe20003800000 */
.L_x_9082:
[----:B------:R-:W-:Y:S05]  /*12590*/  BSYNC B0 ;  /* 0x0000000000007941 */ /* 0x000fea0003800000 */
.L_x_9081:
[----:B------:R-:W-:Y:S05]  /*125a0*/  BRA `(.L_x_9083) ;  /* 0xfffffff4001c7947 */ /* 0x000fea000383ffff */
.L_x_9057:
[----:B--2---:R2:W3:Y:S02]  /*125b0*/  SYNCS.PHASECHK.TRANS64.TRYWAIT P0, [R9+URZ+0x2d820], R0 ;  /* 0x02d82000090075a7 */ /* 0x0044e4000800017f */
[----:B---3--:R-:W-:Y:S05]  /*125c0*/  @!P0 NANOSLEEP.SYNCS 0x989680 ;  /* 0x009896800000895d */ /* 0x008fea0003900000 */
[----:B------:R-:W3:Y:S02]  /*125d0*/  @!P0 SYNCS.PHASECHK.TRANS64 P0, [R9+URZ+0x2d820], R0 ;  /* 0x02d82000090085a7 */ /* 0x000ee4000800007f */
[----:B---3--:R-:W-:Y:S05]  /*125e0*/  @!P0 BRA `(.L_x_9057) ;  /* 0xfffffffc00f08947 */ /* 0x008fea000383ffff */
[----:B------:R-:W-:Y:S05]  /*125f0*/  BRA `(.L_x_9084) ;  /* 0xfffffff400647947 */ /* 0x000fea000383ffff */
.L_x_9061:
[----:B--2---:R2:W3:Y:S02]  /*12600*/  SYNCS.PHASECHK.TRANS64.TRYWAIT P0, [R5+URZ], R4 ;  /* 0x00000004050075a7 */ /* 0x0044e4000800017f */
[----:B---3--:R-:W-:Y:S05]  /*12610*/  @!P0 NANOSLEEP.SYNCS 0x989680 ;  /* 0x009896800000895d */ /* 0x008fea0003900000 */
[----:B------:R-:W3:Y:S02]  /*12620*/  @!P0 SYNCS.PHASECHK.TRANS64 P0, [R5+URZ], R4 ;  /* 0x00000004050085a7 */ /* 0x000ee4000800007f */
[----:B---3--:R-:W-:Y:S05]  /*12630*/  @!P0 BRA `(.L_x_9061) ;  /* 0xfffffffc00f08947 */ /* 0x008fea000383ffff */
[----:B------:R-:W-:Y:S05]  /*12640*/  BRA `(.L_x_9085) ;  /* 0xfffffff400ac7947 */ /* 0x000fea000383ffff */
.L_x_9062:
[----:B---3--:R3:W4:Y:S02]  /*12650*/  SYNCS.PHASECHK.TRANS64.TRYWAIT P0, [R3+URZ], R2 ;  /* 0x00000002030075a7 */ /* 0x008724000800017f */
[----:B----4-:R-:W-:Y:S05]  /*12660*/  @!P0 NANOSLEEP.SYNCS 0x989680 ;  /* 0x009896800000895d */ /* 0x010fea0003900000 */
[----:B------:R-:W4:Y:S02]  /*12670*/  @!P0 SYNCS.PHASECHK.TRANS64 P0, [R3+URZ], R2 ;  /* 0x00000002030085a7 */ /* 0x000f24000800007f */
[----:B----4-:R-:W-:Y:S05]  /*12680*/  @!P0 BRA `(.L_x_9062) ;  /* 0xfffffffc00f08947 */ /* 0x010fea000383ffff */
[----:B------:R-:W-:Y:S05]  /*12690*/  BRA `(.L_x_9086) ;  /* 0xfffffff400a07947 */ /* 0x000fea000383ffff */
.L_x_9064:
[----:B----4-:R4:W1:Y:S02]  /*126a0*/  SYNCS.PHASECHK.TRANS64.TRYWAIT P0, [R19+URZ], R4 ;  /* 0x00000004130075a7 */ /* 0x010864000800017f */
[----:B-1----:R-:W-:Y:S05]  /*126b0*/  @!P0 NANOSLEEP.SYNCS 0x989680 ;  /* 0x009896800000895d */ /* 0x002fea0003900000 */
[----:B------:R-:W1:Y:S02]  /*126c0*/  @!P0 SYNCS.PHASECHK.TRANS64 P0, [R19+URZ], R4 ;  /* 0x00000004130085a7 */ /* 0x000e64000800007f */
[----:B-1----:R-:W-:Y:S05]  /*126d0*/  @!P0 BRA `(.L_x_9064) ;  /* 0xfffffffc00f08947 */ /* 0x002fea000383ffff */
[----:B------:R-:W-:Y:S05]  /*126e0*/  BRA `(.L_x_9087) ;  /* 0xfffffff400a47947 */ /* 0x000fea000383ffff */
.L_x_9088:
        /* <DEDUP_REMOVED lines=9> */
.L_x_12782:


//--------------------- .text._ZN7cutlass13device_kernelIN5flash11enable_sm90INS1_16FlashAttnFwdSm90INS1_25CollectiveMainloopFwdSm90ILi2EN4cute5tupleIJNS5_1CILi1EEES8_S8_EEENS6_IJNS7_ILi192EEENS7_ILi128EEENS7_ILi96EEEEEELi96ENS_10bfloat16_tEfNS_4arch4Sm90ELb0ELb1ELb0ELb1ELb0ELb0ELb0ELb0ELb1ELb0ELb0ELb0EEENS1_21CollectiveEpilogueFwdINS6_IJSA_SC_SB_EEES9_SE_SG_Li384ELb1ELb0ELb0ELb0EEENS1_36VarlenDynamicPersistentTileSchedulerILi192ELi128ELi384ELi32ELb0ELb0ELb1ELb1ELb0ELb1EEEEEEEEEvNT_6ParamsE --------------------------
	.section	.text._ZN7cutlass13device_kernelIN5flash11enable_sm90INS1_16FlashAttnFwdSm90INS1_25CollectiveMainloopFwdSm90ILi2EN4cute5tupleIJNS5_1CILi1EEES8_S8_EEENS6_IJNS7_ILi192EEENS7_ILi128EEENS7_ILi96EEEEEELi96ENS_10bfloat16_tEfNS_4arch4Sm90ELb0ELb1ELb0ELb1ELb0ELb0ELb0ELb0ELb1ELb0ELb0ELb0EEENS1_21CollectiveEpilogueFwdINS6_IJSA_SC_SB_EEES9_SE_SG_Li384ELb1ELb0ELb0ELb0EEENS1_36VarlenDynamicPersistentTileSchedulerILi192ELi128ELi384ELi32ELb0ELb0ELb1ELb1ELb0ELb1EEEEEEEEEvNT_6ParamsE,"ax",@progbits
	.align	128
.text._ZN7cutlass13device_kernelIN5flash11enable_sm90INS1_16FlashAttnFwdSm90INS1_25CollectiveMainloopFwdSm90ILi2EN4cute5tupleIJNS5_1CILi1EEES8_S8_EEENS6_IJNS7_ILi192EEENS7_ILi128EEENS7_ILi96EEEEEELi96ENS_10bfloat16_tEfNS_4arch4Sm90ELb0ELb1ELb0ELb1ELb0ELb0ELb0ELb0ELb1ELb0ELb0ELb0EEENS1_21CollectiveEpilogueFwdINS6_IJSA_SC_SB_EEES9_SE_SG_Li384ELb1ELb0ELb0ELb0EEENS1_36VarlenDynamicPersistentTileSchedulerILi192ELi128ELi384ELi32ELb0ELb0ELb1ELb1ELb0ELb1EEEEEEEEEvNT_6ParamsE:
        .type           _ZN7cutlass13device_kernelIN5flash11enable_sm90INS1_16FlashAttnFwdSm90INS1_25CollectiveMainloopFwdSm90ILi2EN4cute5tupleIJNS5_1CILi1EEES8_S8_EEENS6_IJNS7_ILi192EEENS7_ILi128EEENS7_ILi96EEEEEELi96ENS_10bfloat16_tEfNS_4arch4Sm90ELb0ELb1ELb0ELb1ELb0ELb0ELb0ELb0ELb1ELb0ELb0ELb0EEENS1_21CollectiveEpilogueFwdINS6_IJSA_SC_SB_EEES9_SE_SG_Li384ELb1ELb0ELb0ELb0EEENS1_36VarlenDynamicPersistentTileSchedulerILi192ELi128ELi384ELi32ELb0ELb0ELb1ELb1ELb0ELb1EEEEEEEEEvNT_6ParamsE,@function
        .size           _ZN7cutlass13device_kernelIN5flash11enable_sm90INS1_16FlashAttnFwdSm90INS1_25CollectiveMainloopFwdSm90ILi2EN4cute5tupleIJNS5_1CILi1EEES8_S8_EEENS6_IJNS7_ILi192EEENS7_ILi128EEENS7_ILi96EEEEEELi96ENS_10bfloat16_tEfNS_4arch4Sm90ELb0ELb1ELb0ELb1ELb0ELb0ELb0ELb0ELb1ELb0ELb0ELb0EEENS1_21CollectiveEpilogueFwdINS6_IJSA_SC_SB_EEES9_SE_SG_Li384ELb1ELb0ELb0ELb0EEENS1_36VarlenDynamicPersistentTileSchedulerILi192ELi128ELi384ELi32ELb0ELb0ELb1ELb1ELb0ELb1EEEEEEEEEvNT_6ParamsE,(.L_x_12783 - _ZN7cutlass13device_kernelIN5flash11enable_sm90INS1_16FlashAttnFwdSm90INS1_25CollectiveMainloopFwdSm90ILi2EN4cute5tupleIJNS5_1CILi1EEES8_S8_EEENS6_IJNS7_ILi192EEENS7_ILi128EEENS7_ILi96EEEEEELi96ENS_10bfloat16_tEfNS_4arch4Sm90ELb0ELb1ELb0ELb1ELb0ELb0ELb0ELb0ELb1ELb0ELb0ELb0EEENS1_21CollectiveEpilogueFwdINS6_IJSA_SC_SB_EEES9_SE_SG_Li384ELb1ELb0ELb0ELb0EEENS1_36VarlenDynamicPersistentTileSchedulerILi192ELi128ELi384ELi32ELb0ELb0ELb1ELb1ELb0ELb1EEEEEEEEEvNT_6ParamsE)
        .other          _ZN7cutlass13device_kernelIN5flash11enable_sm90INS1_16FlashAttnFwdSm90INS1_25CollectiveMainloopFwdSm90ILi2EN4cute5tupleIJNS5_1CILi1EEES8_S8_EEENS6_IJNS7_ILi192EEENS7_ILi128EEENS7_ILi96EEEEEELi96ENS_10bfloat16_tEfNS_4arch4Sm90ELb0ELb1ELb0ELb1ELb0ELb0ELb0ELb0ELb1ELb0ELb0ELb0EEENS1_21CollectiveEpilogueFwdINS6_IJSA_SC_SB_EEES9_SE_SG_Li384ELb1ELb0ELb0ELb0EEENS1_36VarlenDynamicPersistentTileSchedulerILi192ELi128ELi384ELi32ELb0ELb0ELb1ELb1ELb0ELb1EEEEEEEEEvNT_6ParamsE,@"STO_CUDA_ENTRY STV_DEFAULT"
_ZN7cutlass13device_kernelIN5flash11enable_sm90INS1_16FlashAttnFwdSm90INS1_25CollectiveMainloopFwdSm90ILi2EN4cute5tupleIJNS5_1CILi1EEES8_S8_EEENS6_IJNS7_ILi192EEENS7_ILi128EEENS7_ILi96EEEEEELi96ENS_10bfloat16_tEfNS_4arch4Sm90ELb0ELb1ELb0ELb1ELb0ELb0ELb0ELb0ELb1ELb0ELb0ELb0EEENS1_21CollectiveEpilogueFwdINS6_IJSA_SC_SB_EEES9_SE_SG_Li384ELb1ELb0ELb0ELb0EEENS1_36VarlenDynamicPersistentTileSchedulerILi192ELi128ELi384ELi32ELb0ELb0ELb1ELb1ELb0ELb1EEEEEEEEEvNT_6ParamsE:
        /* <DEDUP_REMOVED lines=21> */
.L_x_9090:
[----:B------:R-:W-:Y:S05]  /*0150*/  BSYNC B0 ;  /* 0x0000000000007941 */ /* 0x000fea0003800000 */
.L_x_9089:
        /* <DEDUP_REMOVED lines=41> */
.L_x_9091:
        /* <DEDUP_REMOVED lines=22> */
.L_x_9092:
        /* <DEDUP_REMOVED lines=18> */
.L_x_9093:
        /* <DEDUP_REMOVED lines=22> */
.L_x_9094:
        /* <DEDUP_REMOVED lines=22> */
.L_x_9095:
[----:B------:R-:W-:Y:S01]  /*0930*/  PLOP3.LUT P0, PT, PT, PT, UP0, 0x80, 0x0 ;  /* 0x000000000000781c */ /* 0x000fe20003f0f008 */
[----:B------:R-:W-:Y:S01]  /*0940*/  UMOV UR36, 0x1 ;  /* 0x0000000100247882 */ /* 0x000fe20000000000 */
[----:B------:R-:W-:Y:S01]  /*0950*/  NOP ;  /* 0x0000000000007918 */ /* 0x000fe20000000000 */
[----:B------:R-:W-:Y:S01]  /*0960*/  USEL UR36, UR36, 0x2, !UP0 ;  /* 0x0000000224247887 */ /* 0x000fe2000c000000 */
[----:B------:R-:W-:Y:S01]  /*0970*/  ULDC.64 UR48, c[0x0][0x208] ;  /* 0x0000820000307ab9 */ /* 0x000fe20000000a00 */
[----:B012-4-:R-:W-:Y:S08]  /*0980*/  BAR.SYNC.DEFER_BLOCKING 0x0 ;  /* 0x0000000000007b1d */ /* 0x017ff00000010000 */
[----:B------:R-:W-:Y:S05]  /*0990*/  @!P0 BRA `(.L_x_9096) ;  /* 0x000000e800ac8947 */ /* 0x000fea0003800000 */
.L_x_9097:
        /* <DEDUP_REMOVED lines=18> */
[----:B------:R-:W-:Y:S01]  /*0ac0*/  VIADD R153, R2, 0xffffff80 ;  /* 0xffffff8002997836 */ /* 0x000fe20000000000 */
[----:B------:R-:W-:Y:S01]  /*0ad0*/  R2UR UR6, R146 ;  /* 0x00000000920672ca */ /* 0x000fe200000e0000 */
[----:B------:R-:W-:Y:S01]  /*0ae0*/  IMAD.MOV.U32 R18, RZ, RZ, 0x40 ;  /* 0x00000040ff127424 */ /* 0x000fe200078e00ff */
[----:B------:R-:W-:Y:S01]  /*0af0*/  R2UR UR5, R147 ;  /* 0x00000000930572ca */ /* 0x000fe200000e0000 */
[----:B------:R-:W-:Y:S01]  /*0b00*/  ULOP3.LUT UR45, UR36, 0x1, URZ, 0xfc, !UPT ;  /* 0x00000001242d7892 */ /* 0x000fe2000f8efc3f */
[----:B------:R-:W-:Y:S01]  /*0b10*/  SHF.R.S32.HI R0, RZ, 0x1f, R153 ;  /* 0x0000001fff007819 */ /* 0x000fe20000011499 */
[----:B------:R-:W-:Y:S01]  /*0b20*/  UMOV UR44, URZ ;  /* 0x0000003f002c7c82 */ /* 0x000fe20008000000 */
[----:B------:R-:W-:Y:S01]  /*0b30*/  UMOV UR46, URZ ;  /* 0x0000003f002e7c82 */ /* 0x000fe20008000000 */
[----:B------:R-:W-:Y:S01]  /*0b40*/  UMOV UR43, URZ ;  /* 0x0000003f002b7c82 */ /* 0x000fe20008000000 */
[CC--:B------:R-:W-:Y:S02]  /*0b50*/  LEA.HI R151, R0.reuse, R153.reuse, RZ, 0x7 ;  /* 0x0000009900977211 */ /* 0x0c0fe400078f38ff */
[----:B------:R-:W-:-:S02]  /*0b60*/  LEA.HI R2, R0, R153, RZ, 0x4 ;  /* 0x0000009900027211 */ /* 0x000fc400078f20ff */
[----:B------:R-:W-:Y:S02]  /*0b70*/  LOP3.LUT R4, R151, 0xffffff80, RZ, 0xc0, !PT ;  /* 0xffffff8097047812 */ /* 0x000fe400078ec0ff */
[----:B------:R-:W-:Y:S02]  /*0b80*/  SHF.R.S32.HI R7, RZ, 0x4, R2 ;  /* 0x00000004ff077819 */ /* 0x000fe40000011402 */
[----:B------:R-:W-:Y:S01]  /*0b90*/  LEA.HI R6, R0, R153, RZ, 0x5 ;  /* 0x0000009900067211 */ /* 0x000fe200078f28ff */
[C---:B------:R-:W-:Y:S01]  /*0ba0*/  IMAD.IADD R149, R153.reuse, 0x1, -R4 ;  /* 0x0000000199957824 */ /* 0x040fe200078e0a04 */
[C---:B------:R-:W-:Y:S02]  /*0bb0*/  LOP3.LUT R4, R2.reuse, 0xfffffff0, RZ, 0xc0, !PT ;  /* 0xfffffff002047812 */ /* 0x040fe400078ec0ff */
[----:B------:R-:W-:Y:S02]  /*0bc0*/  LEA.HI R2, R2, R7, RZ, 0x1 ;  /* 0x0000000702027211 */ /* 0x000fe400078f08ff */
[----:B------:R-:W-:Y:S01]  /*0bd0*/  SHF.R.S32.HI R10, RZ, 0x1f, R149 ;  /* 0x0000001fff0a7819 */ /* 0x000fe20000011495 */
[----:B------:R-:W-:Y:S01]  /*0be0*/  IMAD.IADD R4, R153, 0x1, -R4 ;  /* 0x0000000199047824 */ /* 0x000fe200078e0a04 */
[----:B------:R-:W-:-:S02]  /*0bf0*/  LOP3.LUT R2, R2, 0x1ffffffe, RZ, 0xc0, !PT ;  /* 0x1ffffffe02027812 */ /* 0x000fc400078ec0ff */
[----:B------:R-:W-:Y:S02]  /*0c00*/  LEA.HI R11, R10, R149, RZ, 0x2 ;  /* 0x000000950a0b7211 */ /* 0x000fe400078f10ff */
[----:B------:R-:W-:Y:S01]  /*0c10*/  SHF.R.S32.HI R3, RZ, 0x1f, R4 ;  /* 0x0000001fff037819 */ /* 0x000fe20000011404 */
[----:B------:R-:W-:Y:S01]  /*0c20*/  IMAD.IADD R2, R7, 0x1, -R2 ;  /* 0x0000000107027824 */ /* 0x000fe200078e0a02 */
[--C-:B------:R-:W-:Y:S02]  /*0c30*/  SHF.R.S32.HI R8, RZ, 0x2, R11.reuse ;  /* 0x00000002ff087819 */ /* 0x100fe4000001140b */
[----:B------:R-:W-:Y:S02]  /*0c40*/  SHF.R.S32.HI R5, RZ, 0x1f, R11 ;  /* 0x0000001fff057819 */ /* 0x000fe4000001140b */
[----:B------:R-:W-:Y:S02]  /*0c50*/  LEA.HI R3, R3, R4, RZ, 0x3 ;  /* 0x0000000403037211 */ /* 0x000fe400078f18ff */
[----:B------:R-:W-:-:S02]  /*0c60*/  LEA.HI R9, R5, R8, RZ, 0x3 ;  /* 0x0000000805097211 */ /* 0x000fc400078f18ff */
[C---:B------:R-:W-:Y:S02]  /*0c70*/  LOP3.LUT R5, R3.reuse, 0xfffffff8, RZ, 0xc0, !PT ;  /* 0xfffffff803057812 */ /* 0x040fe400078ec0ff */
[----:B------:R-:W-:Y:S01]  /*0c80*/  SHF.R.S32.HI R7, RZ, 0x5, R6 ;  /* 0x00000005ff077819 */ /* 0x000fe20000011406 */
[----:B------:R-:W-:Y:S01]  /*0c90*/  IMAD.SHL.U32 R6, R3, 0x40, RZ ;  /* 0x0000004003067824 */ /* 0x000fe200078e00ff */
[----:B------:R-:W-:Y:S01]  /*0ca0*/  LOP3.LUT R9, R9, 0xfffffff8, RZ, 0xc0, !PT ;  /* 0xfffffff809097812 */ /* 0x000fe200078ec0ff */
[----:B------:R-:W-:Y:S01]  /*0cb0*/  IMAD.IADD R5, R4, 0x1, -R5 ;  /* 0x0000000104057824 */ /* 0x000fe200078e0a05 */
[----:B------:R-:W-:Y:S01]  /*0cc0*/  SHF.R.S32.HI R151, RZ, 0x7, R151 ;  /* 0x00000007ff977819 */ /* 0x000fe20000011497 */
[----:B------:R-:W-:Y:S01]  /*0cd0*/  IMAD R152, R7, 0x10, R4 ;  /* 0x0000001007987824 */ /* 0x000fe200078e0204 */
[----:B------:R-:W-:Y:S01]  /*0ce0*/  LOP3.LUT R6, R6, 0x7ffffe00, RZ, 0xc0, !PT ;  /* 0x7ffffe0006067812 */ /* 0x000fe200078ec0ff */
[C---:B------:R-:W-:Y:S01]  /*0cf0*/  IMAD.SHL.U32 R4, R5.reuse, 0x40, RZ ;  /* 0x0000004005047824 */ /* 0x040fe200078e00ff */
[----:B------:R-:W-:Y:S01]  /*0d00*/  R2P PR, R5, 0x6 ;  /* 0x0000000605007804 */ /* 0x000fe20000000000 */
[----:B------:R-:W-:Y:S01]  /*0d10*/  IMAD.SHL.U32 R3, R2, 0x8, RZ ;  /* 0x0000000802037824 */ /* 0x000fe200078e00ff */
[----:B------:R-:W-:Y:S01]  /*0d20*/  LEA.HI R10, R10, R149, RZ, 0x5 ;  /* 0x000000950a0a7211 */ /* 0x000fe200078f28ff */
[----:B------:R-:W-:Y:S01]  /*0d30*/  IMAD.IADD R13, R8, 0x1, -R9 ;  /* 0x00000001080d7824 */ /* 0x000fe200078e0a09 */
[----:B------:R-:W-:Y:S01]  /*0d40*/  LOP3.LUT R4, R4, 0x1c0, RZ, 0xc0, !PT ;  /* 0x000001c004047812 */ /* 0x000fe200078ec0ff */
[----:B------:R-:W-:Y:S01]  /*0d50*/  IMAD R6, R7, 0x400, R6 ;  /* 0x0000040007067824 */ /* 0x000fe200078e0206 */
[----:B------:R-:W-:Y:S01]  /*0d60*/  LEA.HI R0, R0, R153, RZ, 0x2 ;  /* 0x0000009900007211 */ /* 0x000fe200078f10ff */
[----:B------:R-:W-:Y:S01]  /*0d70*/  IMAD.HI R8, R151, 0x55555556, RZ ;  /* 0x5555555697087827 */ /* 0x000fe200078e02ff */
[----:B------:R-:W-:-:S02]  /*0d80*/  LOP3.LUT R2, R4, 0x8, R3, 0xf8, !PT ;  /* 0x0000000804027812 */ /* 0x000fc400078ef803 */
[----:B------:R-:W-:Y:S01]  /*0d90*/  SHF.R.U32.HI R9, RZ, 0x3, R4 ;  /* 0x00000003ff097819 */ /* 0x000fe20000011604 */
[----:B------:R-:W-:Y:S01]  /*0da0*/  IMAD.U32 R152, R152, 0x20, R3 ;  /* 0x0000002098987824 */ /* 0x000fe200078e0003 */
[----:B------:R-:W-:Y:S02]  /*0db0*/  LEA.HI R8, R8, R8, RZ, 0x1 ;  /* 0x0000000808087211 */ /* 0x000fe400078f08ff */
[----:B------:R-:W-:Y:S02]  /*0dc0*/  LOP3.LUT R9, R2, R9, RZ, 0x3c, !PT ;  /* 0x0000000902097212 */ /* 0x000fe400078e3cff */
[----:B------:R-:W-:Y:S01]  /*0dd0*/  SHF.R.S32.HI R10, RZ, 0x5, R10 ;  /* 0x00000005ff0a7819 */ /* 0x000fe2000001140a */
[----:B------:R-:W-:Y:S01]  /*0de0*/  IMAD R8, R8, -0x3, R151 ;  /* 0xfffffffd08087824 */ /* 0x000fe200078e0297 */
[----:B------:R-:W-:Y:S01]  /*0df0*/  LOP3.LUT R2, R0, 0x1ffffffc, RZ, 0xc0, !PT ;  /* 0x1ffffffc00027812 */ /* 0x000fe200078ec0ff */
[----:B------:R-:W-:Y:S01]  /*0e00*/  IMAD.IADD R6, R6, 0x1, R9 ;  /* 0x0000000106067824 */ /* 0x000fe200078e0209 */
[----:B------:R-:W-:Y:S01]  /*0e10*/  SEL R18, R18, 0xffffffc0, !P2 ;  /* 0xffffffc012127807 */ /* 0x000fe20005000000 */
[----:B------:R-:W-:Y:S01]  /*0e20*/  IMAD R13, R10, 0x10, R13 ;  /* 0x000000100a0d7824 */ /* 0x000fe200078e020d */
[----:B------:R-:W-:Y:S01]  /*0e30*/  LOP3.LUT R16, R11, 0x7ffffffc, RZ, 0xc0, !PT ;  /* 0x7ffffffc0b107812 */ /* 0x000fe200078ec0ff */
[----:B------:R-:W-:Y:S01]  /*0e40*/  IMAD.IADD R2, R153, 0x1, -R2 ;  /* 0x0000000199027824 */ /* 0x000fe200078e0a02 */
[----:B------:R-:W-:Y:S01]  /*0e50*/  LEA R17, R6, UR42, 0x1 ;  /* 0x0000002a06117c11 */ /* 0x000fe2000f8e08ff */
[----:B------:R-:W-:Y:S01]  /*0e60*/  IMAD R150, R8, 0x40, R13 ;  /* 0x0000004008967824 */ /* 0x000fe200078e020d */
[----:B------:R-:W-:Y:S01]  /*0e70*/  SHF.R.S32.HI R142, RZ, 0x2, R0 ;  /* 0x00000002ff8e7819 */ /* 0x000fe20000011400 */
[----:B------:R-:W-:-:S02]  /*0e80*/  IMAD.SHL.U32 R140, R2, 0x8, RZ ;  /* 0x00000008028c7824 */ /* 0x000fc400078e00ff */
[C---:B------:R-:W-:Y:S02]  /*0e90*/  VIADD R19, R17.reuse, 0x21800 ;  /* 0x0002180011137836 */ /* 0x040fe40000000000 */
[----:B------:R-:W-:Y:S02]  /*0ea0*/  VIADD R23, R17, 0x21820 ;  /* 0x0002182011177836 */ /* 0x000fe40000000000 */
[C---:B------:R-:W-:Y:S02]  /*0eb0*/  @P1 VIADD R23, R19.reuse, 0xffffffe0 ;  /* 0xffffffe013171836 */ /* 0x040fe40000000000 */
[----:B------:R-:W-:Y:S02]  /*0ec0*/  IMAD.IADD R19, R19, 0x1, R18 ;  /* 0x0000000113137824 */ /* 0x000fe400078e0212 */
[----:B------:R-:W-:Y:S02]  /*0ed0*/  IMAD.IADD R16, R149, 0x1, -R16 ;  /* 0x0000000195107824 */ /* 0x000fe400078e0a10 */
[----:B------:R-:W-:-:S02]  /*0ee0*/  IMAD.IADD R18, R18, 0x1, R23 ;  /* 0x0000000112127824 */ /* 0x000fc400078e0217 */
[----:B------:R-:W-:-:S07]  /*0ef0*/  VIADD R136, R23, 0x6000 ;  /* 0x0000600017887836 */ /* 0x000fce0000000000 */
.L_x_9189:
[----:B------:R-:W-:Y:S01]  /*0f00*/  ULDC.64 UR8, c[0x0][0xa28] ;  /* 0x00028a0000087ab9 */ /* 0x000fe20000000a00 */
[----:B0-----:R-:W0:Y:S01]  /*0f10*/  LDC R139, c[0x0][0x288] ;  /* 0x0000a200ff8b7b82 */ /* 0x001e220000000800 */
[----:B------:R-:W-:Y:S01]  /*0f20*/  UISETP.NE.U32.AND UP0, UPT, UR8, URZ, UPT ;  /* 0x0000003f0800728c */ /* 0x000fe2000bf05070 */
[----:B-1---5:R-:W-:-:S03]  /*0f30*/  IMAD.MOV.U32 R6, RZ, RZ, RZ ;  /* 0x000000ffff067224 */ /* 0x022fc600078e00ff */
[----:B------:R-:W-:-:S03]  /*0f40*/  UISETP.NE.AND.EX UP0, UPT, UR9, URZ, UPT, UP0 ;  /* 0x0000003f0900728c */ /* 0x000fc6000bf05300 */
[----:B------:R-:W-:Y:S01]  /*0f50*/  ULDC.64 UR8, c[0x0][0xa18] ;  /* 0x0002860000087ab9 */ /* 0x000fe20000000a00 */
[----:B--2---:R-:W1:Y:S01]  /*0f60*/  LDC.64 R8, c[0x0][0x3f8] ;  /* 0x0000fe00ff087b82 */ /* 0x004e620000000a00 */
        /* <DEDUP_REMOVED lines=12> */
[----:B----4-:R4:W5:Y:S02]  /*1030*/  @P0 LDG.E R6, desc[UR48][R2.64] ;  /* 0x0000003002060981 */ /* 0x010964000c1e1900 */
        /* <DEDUP_REMOVED lines=22> */
.L_x_9098:
        /* <DEDUP_REMOVED lines=10> */
.L_x_9099:
        /* <DEDUP_REMOVED lines=11> */
.L_x_9100:
[----:B------:R-:W1:Y:S01]  /*12f0*/  LDC.64 R8, c[0x0][0x9e0] ;  /* 0x00027800ff087b82 */ /* 0x000e620000000a00 */
[----:B------:R-:W-:Y:S02]  /*1300*/  IMAD.MOV.U32 R0, RZ, RZ, 0xc0 ;  /* 0x000000c0ff007424 */ /* 0x000fe400078e00ff */
[----:B-----5:R-:W-:Y:S02]  /*1310*/  IMAD.IADD R137, R137, 0x1, -R6 ;  /* 0x0000000189897824 */ /* 0x020fe400078e0a06 */
[----:B------:R-:W-:-:S05]  /*1320*/  IMAD R0, R145, R0, 0xc0 ;  /* 0x000000c091007424 */ /* 0x000fca00078e0200 */
        /* <DEDUP_REMOVED lines=14> */
.L_x_9102:
[----:B------:R-:W-:-:S13]  /*1410*/  ISETP.NE.AND P0, PT, R9, 0x1, PT ;  /* 0x000000010900780c */ /* 0x000fda0003f05270 */
[----:B------:R-:W0:Y:S02]  /*1420*/  @P0 LDC.64 R4, c[0x0][0x9e8] ;  /* 0x00027a00ff040b82 */ /* 0x000e240000000a00 */
[----:B0-----:R-:W-:-:S05]  /*1430*/  @P0 IMAD.HI.U32 R4, R2, R4, RZ ;  /* 0x0000000402040227 */ /* 0x001fca00078e00ff */
[----:B------:R-:W-:-:S07]  /*1440*/  @P0 SHF.R.U32.HI R2, RZ, R5, R4 ;  /* 0x00000005ff020219 */ /* 0x000fce0000011604 */
.L_x_9103:
[----:B------:R-:W-:-:S05]  /*1450*/  IMAD R3, R2, R9, R9 ;  /* 0x0000000902037224 */ /* 0x000fca00078e0209 */
[----:B------:R-:W-:-:S07]  /*1460*/  VIMNMX R0, R0, R3, PT ;  /* 0x0000000300007248 */ /* 0x000fce0003fe0100 */
.L_x_9101:
        /* <DEDUP_REMOVED lines=24> */
.L_x_9105:
[----:B------:R-:W-:-:S13]  /*15f0*/  ISETP.NE.AND P0, PT, R9, 0x1, PT ;  /* 0x000000010900780c */ /* 0x000fda0003f05270 */
[----:B------:R-:W0:Y:S02]  /*1600*/  @P0 LDC.64 R2, c[0x0][0x9e8] ;  /* 0x00027a00ff020b82 */ /* 0x000e240000000a00 */
[----:B0-----:R-:W-:-:S05]  /*1610*/  @P0 IMAD.HI.U32 R0, R4, R2, RZ ;  /* 0x0000000204000227 */ /* 0x001fca00078e00ff */
[----:B------:R-:W-:-:S07]  /*1620*/  @P0 SHF.R.U32.HI R4, RZ, R3, R0 ;  /* 0x00000003ff040219 */ /* 0x000fce0000011600 */
.L_x_9106:
[----:B------:R-:W-:-:S05]  /*1630*/  IMAD R4, R4, R9, RZ ;  /* 0x0000000904047224 */ /* 0x000fca00078e02ff */
[----:B------:R-:W-:-:S13]  /*1640*/  R2UR UR5, R4 ;  /* 0x00000000040572ca */ /* 0x000fda00000e0000 */
[----:B------:R-:W-:-:S04]  /*1650*/  UISETP.LT.AND UP0, UPT, UR4, UR5, UPT ;  /* 0x000000050400728c */ /* 0x000fc8000bf01270 */
[----:B------:R-:W-:-:S12]  /*1660*/  USEL UR4, UR4, UR5, !UP0 ;  /* 0x0000000504047287 */ /* 0x000fd8000c000000 */
.L_x_9104:
        /* <DEDUP_REMOVED lines=17> */
[----:B------:R-:W-:Y:S02]  /*1780*/  CS2R R116, SRZ ;  /* 0x0000000000747805 */ /* 0x000fe4000001ff00 */
[----:B------:R-:W-:Y:S02]  /*1790*/  CS2R R114, SRZ ;  /* 0x0000000000727805 */ /* 0x000fe4000001ff00 */
[----:B------:R-:W-:Y:S02]  /*17a0*/  CS2R R112, SRZ ;  /* 0x0000000000707805 */ /* 0x000fe4000001ff00 */
[----:B------:R-:W-:Y:S02]  /*17b0*/  CS2R R110, SRZ ;  /* 0x00000000006e7805 */ /* 0x000fe4000001ff00 */
[----:B------:R-:W-:-:S02]  /*17c0*/  CS2R R108, SRZ ;  /* 0x00000000006c7805 */ /* 0x000fc4000001ff00 */
[----:B------:R-:W-:Y:S02]  /*17d0*/  ISETP.GT.AND P1, PT, R88, UR39, PT ;  /* 0x0000002758007c0c */ /* 0x000fe4000bf24270 */
        /* <DEDUP_REMOVED lines=21> */
[----:B------:R-:W-:Y:S02]  /*1930*/  ULEA UR4, UR5, UR42, 0xc ;  /* 0x0000002a05047291 */ /* 0x000fe4000f8e603f */
[----:B------:R-:W-:Y:S02]  /*1940*/  ULEA UR5, UR5, UR6, 0xd ;  /* 0x0000000605057291 */ /* 0x000fe4000f8e683f */
[----:B------:R-:W-:Y:S02]  /*1950*/  UIADD3 UR4, UR4, 0xc400, URZ ;  /* 0x0000c40004047890 */ /* 0x000fe4000fffe03f */
[----:B------:R-:W-:Y:S02]  /*1960*/  USHF.R.U32.HI UR5, URZ, 0x4, UR5 ;  /* 0x000000043f057899 */ /* 0x000fe40008011605 */
[----:B------:R-:W-:Y:S02]  /*1970*/  USHF.R.U32.HI UR4, URZ, 0x4, UR4 ;  /* 0x000000043f047899 */ /* 0x000fe40008011604 */
[----:B------:R-:W-:-:S02]  /*1980*/  ULOP3.LUT UR37, UR5, 0x3fff, URZ, 0xc0, !UPT ;  /* 0x00003fff05257892 */ /* 0x000fc4000f8ec03f */
        /* <DEDUP_REMOVED lines=18> */
.L_x_9108:
        /* <DEDUP_REMOVED lines=9> */
.L_x_9285:
[----:B------:R-:W-:Y:S05]  /*1b40*/  @!P0 BRA `(.L_x_9110) ;  /* 0x0000000000048947 */ /* 0x000fea0003800000 */
[----:B------:R-:W-:Y:S01]  /*1b50*/  BPT.TRAP 0x1 ;  /* 0x000000040000795c */ /* 0x000fe20000300000 */
.L_x_9110:
[----:B------:R-:W-:Y:S02]  /*1b60*/  IMAD.U32 R5, RZ, RZ, UR43 ;  /* 0x0000002bff057e24 */ /* 0x000fe4000f8e00ff */
[----:B0-----:R-:W-:-:S03]  /*1b70*/  IMAD.U32 R0, RZ, RZ, UR46 ;  /* 0x0000002eff007e24 */ /* 0x001fc6000f8e00ff */
[----:B------:R-:W-:Y:S02]  /*1b80*/  LEA R5, R5, UR42, 0x3 ;  /* 0x0000002a05057c11 */ /* 0x000fe4000f8e18ff */
[----:B------:R-:W-:-:S04]  /*1b90*/  SHF.L.U32 R0, R0, 0x1f, RZ ;  /* 0x0000001f00007819 */ /* 0x000fc800000006ff */
[----:B------:R0:W1:Y:S01]  /*1ba0*/  SYNCS.PHASECHK.TRANS64.TRYWAIT P2, [R5+URZ+0x2d830], R0 ;  /* 0x02d83000050075a7 */ /* 0x000062000804017f */
[----:B------:R-:W-:Y:S05]  /*1bb0*/  @!P0 BRA `(.L_x_9111) ;  /* 0x0000000000048947 */ /* 0x000fea0003800000 */
[----:B------:R-:W-:Y:S01]  /*1bc0*/  BPT.TRAP 0x1 ;  /* 0x000000040000795c */ /* 0x000fe20000300000 */
.L_x_9111:
[----:B------:R-:W2:Y:S02]  /*1bd0*/  S2R R2, SR_TID.X ;  /* 0x0000000000027919 */ /* 0x000ea40000002100 */
[----:B--2---:R-:W-:Y:S01]  /*1be0*/  LOP3.LUT P1, RZ, R2, 0x7f, RZ, 0xc0, !PT ;  /* 0x0000007f02ff7812 */ /* 0x004fe2000782c0ff */
[----:B-1----:R-:W-:-:S12]  /*1bf0*/  @P2 BRA `(.L_x_9112) ;  /* 0x0000000000082947 */ /* 0x002fd80003800000 */
[----:B------:R-:W1:Y:S02]  /*1c00*/  SYNCS.PHASECHK.TRANS64.TRYWAIT P2, [R5+URZ+0x2d830], R0 ;  /* 0x02d83000050075a7 */ /* 0x000e64000804017f */
[----:B-1----:R-:W-:Y:S05]  /*1c10*/  @!P2 BRA `(.L_x_9113) ;  /* 0x00000124008ca947 */ /* 0x002fea0003800000 */
.L_x_9112:
[----:B------:R-:W-:Y:S05]  /*1c20*/  WARPSYNC.ALL ;  /* 0x0000000000007948 */ /* 0x000fea0003800000 */
[----:B------:R-:W-:Y:S01]  /*1c30*/  UIADD3 UR4, UR42, 0x15400, URZ ;  /* 0x000154002a047890 */ /* 0x000fe2000fffe03f */
[----:B------:R-:W-:Y:S01]  /*1c40*/  WARPGROUP.ARRIVE ;  /* 0x00000000000079c5 */ /* 0x000fe20000000000 */
[----:B------:R-:W-:Y:S01]  /*1c50*/  UMOV UR5, 0x80000020 ;  /* 0x8000002000057882 */ /* 0x000fe20000000000 */
[----:B------:R-:W-:Y:S01]  /*1c60*/  UMOV UR7, 0x80000020 ;  /* 0x8000002000077882 */ /* 0x000fe20000000000 */
[----:B------:R-:W-:Y:S01]  /*1c70*/  USHF.R.U32.HI UR4, URZ, 0x4, UR4 ;  /* 0x000000043f047899 */ /* 0x000fe20008011604 */
[----:B------:R-:W-:Y:S01]  /*1c80*/  IMAD.MOV.U32 R3, RZ, RZ, -0x80 ;  /* 0xffffff80ff037424 */ /* 0x000fe200078e00ff */
        /* <DEDUP_REMOVED lines=8> */
[----:B------:R-:W-:Y:S01]  /*1d10*/  ULOP3.LUT UR4, UR47, 0x10000, URZ, 0xfc, !UPT ;  /* 0x000100002f047892 */ /* 0x000fe2000f8efc3f */
[----:B01----:R-:W-:Y:S01]  /*1d20*/  @!P1 VIADD R0, R5, 0x2d840 ;  /* 0x0002d84005009836 */ /* 0x003fe20000000000 */
[----:B------:R-:W-:Y:S01]  /*1d30*/  UIMAD UR6, UR43, 0x600, UR32 ;  /* 0x000006002b0678a4 */ /* 0x000fe2000f8e0220 */
[----:B------:R-:W-:Y:S01]  /*1d40*/  IMAD R6, R145, 0xc0, R150 ;  /* 0x000000c091067824 */ /* 0x000fe200078e0296 */
[----:B------:R-:W-:Y:S01]  /*1d50*/  UIADD3 UR8, UR4, 0x2, URZ ;  /* 0x0000000204087890 */ /* 0x000fe2000fffe03f */
[----:B------:R-:W-:Y:S01]  /*1d60*/  IADD3 R3, -R139, 0x1, R2 ;  /* 0x000000018b037810 */ /* 0x000fe20007ffe102 */
[----:B------:R-:W-:Y:S01]  /*1d70*/  UIADD3 UR10, UR6, 0x2, URZ ;  /* 0x00000002060a7890 */ /* 0x000fe2000fffe03f */
[----:B------:R-:W-:Y:S01]  /*1d80*/  @!P1 PRMT R0, RZ, 0x654, R0 ;  /* 0x00000654ff009816 */ /* 0x000fe20000000000 */
[----:B------:R-:W-:Y:S01]  /*1d90*/  UIADD3 UR12, UR4, 0x300, URZ ;  /* 0x00000300040c7890 */ /* 0x000fe2000fffe03f */
[----:B------:R-:W-:Y:S01]  /*1da0*/  IMAD R8, R16, -0x2, R2 ;  /* 0xfffffffe10087824 */ /* 0x000fe200078e0202 */
[----:B------:R-:W-:-:S02]  /*1db0*/  UIADD3 UR14, UR6, 0x200, URZ ;  /* 0x00000200060e7890 */ /* 0x000fc4000fffe03f */
[----:B------:R-:W-:Y:S01]  /*1dc0*/  HGMMA.64x128x16.F32.BF16 R24, gdesc[UR4], RZ, !UPT, gsb0 ;  /* 0x01e00000041879f0 */ /* 0x000fe2000c0018ff */
[----:B------:R-:W-:Y:S01]  /*1dd0*/  UIADD3 UR16, UR4, 0x302, URZ ;  /* 0x0000030204107890 */ /* 0x000fe2000fffe03f */
[----:B------:R-:W-:Y:S01]  /*1de0*/  IMAD R3, R16, -0x2, R3 ;  /* 0xfffffffe10037824 */ /* 0x000fe200078e0203 */
[----:B------:R-:W-:Y:S01]  /*1df0*/  UIADD3 UR18, UR6, 0x202, URZ ;  /* 0x0000020206127890 */ /* 0x000fe2000fffe03f */
[----:B------:R-:W-:Y:S01]  /*1e00*/  LEA R9, R88, 0xffffff80, 0x7 ;  /* 0xffffff8058097811 */ /* 0x000fe200078e38ff */
        /* <DEDUP_REMOVED lines=49> */
.L_x_9116:
[----:B------:R-:W-:-:S06]  /*2120*/  UISETP.NE.AND UP1, UPT, UR7, 0x1, UPT ;  /* 0x000000010700788c */ /* 0x000fcc000bf25270 */
[----:B------:R-:W-:-:S05]  /*2130*/  PLOP3.LUT P2, PT, PT, PT, UP1, 0x80, 0x0 ;  /* 0x000000000000781c */ /* 0x000fca0003f4f018 */
[----:B------:R-:W-:-:S08]  /*2140*/  @UP1 ULDC.64 UR10, c[0x0][0x9e8] ;  /* 0x00027a00000a1ab9 */ /* 0x000fd00000000a00 */
[----:B------:R-:W-:-:S05]  /*2150*/  @P2 IMAD.HI.U32 R5, R3, UR10, RZ ;  /* 0x0000000a03052c27 */ /* 0x000fca000f8e00ff */
[----:B------:R-:W-:-:S07]  /*2160*/  @P2 SHF.R.U32.HI R3, RZ, UR11, R5 ;  /* 0x0000000bff032c19 */ /* 0x000fce0008011605 */
.L_x_9117:
[----:B------:R-:W-:Y:S05]  /*2170*/  BSYNC B0 ;  /* 0x0000000000007941 */ /* 0x000fea0003800000 */
.L_x_9115:
[----:B------:R-:W-:-:S04]  /*2180*/  IMAD R3, R3, UR7, -R9 ;  /* 0x0000000703037c24 */ /* 0x000fc8000f8e0a09 */
[----:B------:R-:W-:-:S05]  /*2190*/  IMAD R3, R16, -0x2, R3 ;  /* 0xfffffffe10037824 */ /* 0x000fca00078e0203 */
[----:B------:R-:W-:Y:S02]  /*21a0*/  VIMNMX R2, R2, R3, !PT ;  /* 0x0000000302027248 */ /* 0x000fe40007fe0100 */
[----:B------:R-:W-:-:S07]  /*21b0*/  VIADDMNMX R0, R3, UR7, R0, PT ;  /* 0x0000000703007c46 */ /* 0x000fce000b800100 */
.L_x_9114:
[----:B------:R-:W-:Y:S01]  /*21c0*/  ISETP.GE.AND P4, PT, R4, 0x9, PT ;  /* 0x000000090400780c */ /* 0x000fe20003f86270 */
[----:B------:R-:W-:Y:S01]  /*21d0*/  VIADD R5, R6, 0x8 ;  /* 0x0000000806057836 */ /* 0x000fe20000000000 */
[C---:B------:R-:W-:Y:S02]  /*21e0*/  ISETP.GE.AND P2, PT, R4.reuse, 0x2, PT ;  /* 0x000000020400780c */ /* 0x040fe40003f46270 */
[----:B------:R-:W-:Y:S01]  /*21f0*/  ISETP.GE.AND P5, PT, R4, 0xa, PT ;  /* 0x0000000a0400780c */ /* 0x000fe20003fa6270 */
[----:B------:R-:W-:Y:S01]  /*2200*/  IMAD.IADD R3, R10, 0x1, R5 ;  /* 0x000000010a037824 */ /* 0x000fe200078e0205 */
        /* <DEDUP_REMOVED lines=178> */
[----:B------:R-:W-:Y:S02]  /*2d30*/  ISETP.GT.AND P6, PT, R2, 0x79, !P6 ;  /* 0x000000790200780c */ /* 0x000fe400077c4270 */
[----:B------:R-:W-:Y:S02]  /*2d40*/  VIADDMNMX R2, R5, R11, R8, PT ;  /* 0x0000000b05027246 */ /* 0x000fe40003800108 */
        /* <DEDUP_REMOVED lines=18> */
.L_x_9120:
[----:B------:R-:W-:-:S06]  /*2e70*/  UISETP.NE.AND UP1, UPT, UR7, 0x1, UPT ;  /* 0x000000010700788c */ /* 0x000fcc000bf25270 */
[----:B------:R-:W-:-:S05]  /*2e80*/  PLOP3.LUT P6, PT, PT, PT, UP1, 0x80, 0x0 ;  /* 0x000000000000781c */ /* 0x000fca0003fcf018 */
[----:B------:R-:W-:-:S08]  /*2e90*/  @UP1 ULDC.64 UR10, c[0x0][0x9e8] ;  /* 0x00027a00000a1ab9 */ /* 0x000fd00000000a00 */
[----:B------:R-:W-:Y:S01]  /*2ea0*/  @P6 IMAD.HI.U32 R4, R0, UR10, RZ ;  /* 0x0000000a00046c27 */ /* 0x000fe2000f8e00ff */
[----:B------:R-:W-:-:S13]  /*2eb0*/  PLOP3.LUT P6, PT, PT, PT, UP1, 0x80, 0x0 ;  /* 0x000000000000781c */ /* 0x000fda0003fcf018 */
[----:B------:R-:W-:-:S07]  /*2ec0*/  @P6 SHF.R.U32.HI R0, RZ, UR11, R4 ;  /* 0x0000000bff006c19 */ /* 0x000fce0008011604 */
.L_x_9121:
[----:B------:R-:W-:Y:S05]  /*2ed0*/  BSYNC B0 ;  /* 0x0000000000007941 */ /* 0x000fea0003800000 */
.L_x_9119:
[----:B------:R-:W-:-:S04]  /*2ee0*/  IMAD R9, R0, UR7, -R9 ;  /* 0x0000000700097c24 */ /* 0x000fc8000f8e0a09 */
[----:B------:R-:W-:-:S05]  /*2ef0*/  IMAD R9, R16, -0x2, R9 ;  /* 0xfffffffe10097824 */ /* 0x000fca00078e0209 */
[----:B------:R-:W-:Y:S02]  /*2f00*/  VIMNMX R3, R3, R9, !PT ;  /* 0x0000000903037248 */ /* 0x000fe40007fe0100 */
[----:B------:R-:W-:-:S07]  /*2f10*/  VIADDMNMX R2, R9, UR7, R2, PT ;  /* 0x0000000709027c46 */ /* 0x000fce000b800102 */
.L_x_9118:
[----:B------:R-:W-:Y:S01]  /*2f20*/  ISETP.GT.AND P2, PT, R3, 0x1, !P2 ;  /* 0x000000010300780c */ /* 0x000fe20005744270 */
[----:B------:R-:W-:Y:S01]  /*2f30*/  ULDC UR33, c[0x0][0x988] ;  /* 0x0002620000217ab9 */ /* 0x000fe20000000800 */
[----:B------:R-:W-:Y:S02]  /*2f40*/  LOP3.LUT P6, RZ, R22, 0x8, RZ, 0xc0, !PT ;  /* 0x0000000816ff7812 */ /* 0x000fe400078cc0ff */
        /* <DEDUP_REMOVED lines=76> */
[C---:B------:R-:W-:Y:S01]  /*3410*/  ISETP.GT.AND P3, PT, R3.reuse, 0x70, !P3 ;  /* 0x000000700300780c */ /* 0x040fe20005f64270 */
[----:B------:R-:W0:Y:S01]  /*3420*/  SHFL.BFLY PT, R9, R8, 0x2, 0x1f ;  /* 0x0c401f0008097f89 */ /* 0x000e2200000e0000 */
[----:B------:R-:W-:Y:S02]  /*3430*/  FSEL R50, R50, -INF , !P2 ;  /* 0xff80000032327808 */ /* 0x000fe40005000000 */
[----:B------:R-:W-:Y:S02]  /*3440*/  LOP3.LUT P2, RZ, R22, 0x20000, RZ, 0xc0, !PT ;  /* 0x0002000016ff7812 */ /* 0x000fe4000784c0ff */
[C---:B------:R-:W-:Y:S02]  /*3450*/  ISETP.GT.AND P4, PT, R3.reuse, 0x71, !P4 ;  /* 0x000000710300780c */ /* 0x040fe40006784270 */
[C---:B------:R-:W-:Y:S02]  /*3460*/  ISETP.GT.AND P2, PT, R3.reuse, 0x31, !P2 ;  /* 0x000000310300780c */ /* 0x040fe40005744270 */
[----:B------:R-:W-:-:S02]  /*3470*/  ISETP.GT.AND P5, PT, R3, 0x78, !P5 ;  /* 0x000000780300780c */ /* 0x000fc40006fa4270 */
[C---:B------:R-:W-:Y:S02]  /*3480*/  ISETP.LT.OR P2, PT, R2.reuse, 0x32, P2 ;  /* 0x000000320200780c */ /* 0x040fe40001741670 */
[----:B------:R-:W-:Y:S02]  /*3490*/  ISETP.LT.OR P3, PT, R2, 0x71, P3 ;  /* 0x000000710200780c */ /* 0x000fe40001f61670 */
[----:B------:R-:W-:Y:S02]  /*34a0*/  FSEL R51, R51, -INF , !P2 ;  /* 0xff80000033337808 */ /* 0x000fe40005000000 */
[----:B------:R-:W-:Y:S02]  /*34b0*/  LOP3.LUT P2, RZ, R22, 0x10000, RZ, 0xc0, !PT ;  /* 0x0001000016ff7812 */ /* 0x000fe4000784c0ff */
        /* <DEDUP_REMOVED lines=16> */
[----:B------:R-:W-:-:S04]  /*35c0*/  ISETP.LT.OR P2, PT, R2, 0x41, P2 ;  /* 0x000000410200780c */ /* 0x000fc80001741670 */
[----:B------:R-:W-:Y:S02]  /*35d0*/  FSEL R58, R58, -INF , !P2 ;  /* 0xff8000003a3a7808 */ /* 0x000fe40005000000 */
[----:B------:R-:W-:Y:S02]  /*35e0*/  LOP3.LUT P2, RZ, R22, 0x2000, RZ, 0xc0, !PT ;  /* 0x0000200016ff7812 */ /* 0x000fe4000784c0ff */
[----:B0-----:R-:W-:Y:S02]  /*35f0*/  FMNMX.FTZ R0, R9, R0, !PT ;  /* 0x0000000009007209 */ /* 0x001fe40007810000 */
[----:B------:R-:W-:-:S03]  /*3600*/  ISETP.GT.AND P2, PT, R3, 0x41, !P2 ;  /* 0x000000410300780c */ /* 0x000fc60005744270 */
[----:B------:R-:W-:Y:S01]  /*3610*/  FMUL.FTZ R20, R0, UR33 ;  /* 0x0000002100147c20 */ /* 0x000fe20008410000 */
        /* <DEDUP_REMOVED lines=46> */
[----:B------:R-:W-:Y:S01]  /*3900*/  ISETP.GT.AND P6, PT, R3, 0x79, !P6 ;  /* 0x000000790300780c */ /* 0x000fe200077c4270 */
[--C-:B------:R-:W-:Y:S01]  /*3910*/  FFMA.FTZ R56, R56, UR33, -R20.reuse ;  /* 0x0000002138387c23 */ /* 0x100fe20008010814 */
[----:B------:R-:W-:Y:S01]  /*3920*/  FSEL R4, R26, -INF , !P2 ;  /* 0xff8000001a047808 */ /* 0x000fe20005000000 */
[--C-:B------:R-:W-:Y:S01]  /*3930*/  FFMA.FTZ R57, R57, UR33, -R20.reuse ;  /* 0x0000002139397c23 */ /* 0x100fe20008010814 */
[----:B------:R-:W-:Y:S01]  /*3940*/  LOP3.LUT P2, RZ, R22, 0x4000000, RZ, 0xc0, !PT ;  /* 0x0400000016ff7812 */ /* 0x000fe2000784c0ff */
[--C-:B------:R-:W-:Y:S01]  /*3950*/  FFMA.FTZ R9, R25, UR33, -R20.reuse ;  /* 0x0000002119097c23 */ /* 0x100fe20008010814 */
[----:B------:R-:W-:Y:S01]  /*3960*/  FMNMX.FTZ R7, R4, R27, !PT ;  /* 0x0000001b04077209 */ /* 0x000fe20007810000 */
[--C-:B------:R-:W-:Y:S01]  /*3970*/  FFMA.FTZ R11, R29, UR33, -R20.reuse ;  /* 0x000000211d0b7c23 */ /* 0x100fe20008010814 */
[----:B------:R-:W-:Y:S01]  /*3980*/  ISETP.GT.AND P2, PT, R3, 0x69, !P2 ;  /* 0x000000690300780c */ /* 0x000fe20005744270 */
        /* <DEDUP_REMOVED lines=26> */
[----:B0-----:R-:W-:-:S03]  /*3b30*/  FFMA.FTZ R57, R76, UR33, -R20 ;  /* 0x000000214c397c23 */ /* 0x001fc60008010814 */
[----:B------:R-:W-:Y:S01]  /*3b40*/  FMNMX.FTZ R7, R43, R24, !PT ;  /* 0x000000182b077209 */ /* 0x000fe20007810000 */
[----:B------:R-:W-:Y:S02]  /*3b50*/  FFMA.FTZ R24, R40, UR33, -R20 ;  /* 0x0000002128187c23 */ /* 0x000fe40008010814 */
[----:B------:R-:W0:Y:S01]  /*3b60*/  MUFU.EX2 R9, R9 ;  /* 0x0000000900097308 */ /* 0x000e220000000800 */
[----:B------:R-:W-:-:S04]  /*3b70*/  FMNMX.FTZ R26, R46, R7, !PT ;  /* 0x000000072e1a7209 */ /* 0x000fc80007810000 */
[----:B------:R-:W-:-:S03]  /*3b80*/  FMNMX.FTZ R7, R47, R26, !PT ;  /* 0x0000001a2f077209 */ /* 0x000fc60007810000 */
[----:B------:R-:W1:Y:S01]  /*3b90*/  MUFU.EX2 R10, R10 ;  /* 0x0000000a000a7308 */ /* 0x000e620000000800 */
[----:B------:R-:W-:-:S04]  /*3ba0*/  FMNMX.FTZ R26, R50, R7, !PT ;  /* 0x00000007321a7209 */ /* 0x000fc80007810000 */
[----:B------:R-:W-:Y:S01]  /*3bb0*/  FMNMX.FTZ R7, R51, R26, !PT ;  /* 0x0000001a33077209 */ /* 0x000fe20007810000 */
[----:B------:R-:W-:Y:S02]  /*3bc0*/  FFMA.FTZ R26, R44, UR33, -R20 ;  /* 0x000000212c1a7c23 */ /* 0x000fe40008010814 */
[----:B------:R-:W2:Y:S01]  /*3bd0*/  MUFU.EX2 R11, R11 ;  /* 0x0000000b000b7308 */ /* 0x000ea20000000800 */
        /* <DEDUP_REMOVED lines=26> */
[----:B------:R-:W-:Y:S01]  /*3d80*/  FMNMX.FTZ R7, R83, R36, !PT ;  /* 0x0000002453077209 */ /* 0x000fe20007810000 */
[--C-:B------:R-:W-:Y:S02]  /*3d90*/  FFMA.FTZ R36, R60, UR33, -R20.reuse ;  /* 0x000000213c247c23 */ /* 0x100fe40008010814 */
[----:B------:R-:W-:Y:S01]  /*3da0*/  MUFU.EX2 R26, R26 ;  /* 0x0000001a001a7308 */ /* 0x000fe20000000800 */
[----:B------:R-:W-:Y:S01]  /*3db0*/  FMNMX.FTZ R40, R86, R7, !PT ;  /* 0x0000000756287209 */ /* 0x000fe20007810000 */
[----:B---3--:R-:W-:-:S03]  /*3dc0*/  FFMA.FTZ R56, R73, UR33, -R20 ;  /* 0x0000002149387c23 */ /* 0x008fc60008010814 */
[----:B------:R-:W-:Y:S01]  /*3dd0*/  FMNMX.FTZ R7, R87, R40, !PT ;  /* 0x0000002857077209 */ /* 0x000fe20007810000 */
[--C-:B------:R-:W-:Y:S02]  /*3de0*/  FFMA.FTZ R40, R64, UR33, -R20.reuse ;  /* 0x0000002140287c23 */ /* 0x100fe40008010814 */
[----:B------:R-:W-:Y:S02]  /*3df0*/  MUFU.EX2 R25, R25 ;  /* 0x0000001900197308 */ /* 0x000fe40000000800 */
[----:B------:R-:W3:Y:S06]  /*3e00*/  SHFL.BFLY PT, R44, R7, 0x2, 0x1f ;  /* 0x0c401f00072c7f89 */ /* 0x000eec00000e0000 */
[----:B------:R-:W-:Y:S08]  /*3e10*/  MUFU.EX2 R28, R28 ;  /* 0x0000001c001c7308 */ /* 0x000ff00000000800 */
[----:B------:R-:W-:Y:S08]  /*3e20*/  MUFU.EX2 R29, R29 ;  /* 0x0000001d001d7308 */ /* 0x000ff00000000800 */
[----:B------:R-:W-:Y:S01]  /*3e30*/  MUFU.EX2 R32, R32 ;  /* 0x0000002000207308 */ /* 0x000fe20000000800 */
[----:B---3--:R-:W-:Y:S01]  /*3e40*/  FMNMX.FTZ R60, R7, R44, !PT ;  /* 0x0000002c073c7209 */ /* 0x008fe20007810000 */
[----:B------:R-:W-:-:S04]  /*3e50*/  FFMA.FTZ R44, R77, UR33, -R20 ;  /* 0x000000214d2c7c23 */ /* 0x000fc80008010814 */
[----:B------:R-:W3:Y:S02]  /*3e60*/  SHFL.BFLY PT, R7, R60, 0x1, 0x1f ;  /* 0x0c201f003c077f89 */ /* 0x000ee400000e0000 */
[----:B------:R-:W-:Y:S08]  /*3e70*/  MUFU.EX2 R33, R33 ;  /* 0x0000002100217308 */ /* 0x000ff00000000800 */
[----:B------:R-:W-:Y:S08]  /*3e80*/  MUFU.EX2 R36, R36 ;  /* 0x0000002400247308 */ /* 0x000ff00000000800 */
[----:B------:R-:W-:Y:S01]  /*3e90*/  MUFU.EX2 R37, R37 ;  /* 0x0000002500257308 */ /* 0x000fe20000000800 */
[----:B---3--:R-:W-:Y:S01]  /*3ea0*/  FMNMX.FTZ R7, R60, R7, !PT ;  /* 0x000000073c077209 */ /* 0x008fe20007810000 */
[----:B------:R-:W-:-:S06]  /*3eb0*/  FFMA.FTZ R60, R84, UR33, -R20 ;  /* 0x00000021543c7c23 */ /* 0x000fcc0008010814 */
[----:B------:R-:W-:Y:S01]  /*3ec0*/  MUFU.EX2 R40, R40 ;  /* 0x0000002800287308 */ /* 0x000fe20000000800 */
[C---:B------:R-:W-:Y:S01]  /*3ed0*/  FSETP.NEU.FTZ.AND P2, PT, R7.reuse, -INF , PT ;  /* 0xff8000000700780b */ /* 0x040fe20003f5d000 */
[----:B------:R-:W-:-:S05]  /*3ee0*/  FMUL.FTZ R64, R7, UR33 ;  /* 0x0000002107407c20 */ /* 0x000fca0008410000 */
[----:B------:R-:W-:Y:S01]  /*3ef0*/  FSEL R20, R64, RZ, P2 ;  /* 0x000000ff40147208 */ /* 0x000fe20001000000 */
[----:B------:R-:W-:Y:S01]  /*3f00*/  MUFU.EX2 R41, R41 ;  /* 0x0000002900297308 */ /* 0x000fe20000000800 */
[----:B------:R-:W-:-:S03]  /*3f10*/  PLOP3.LUT P2, PT, PT, PT, UP0, 0x40, 0x0 ;  /* 0x000000000000781c */ /* 0x000fc60003f4e808 */
        /* <DEDUP_REMOVED lines=10> */
[----:B0-----:R-:W-:Y:S01]  /*3fc0*/  FADD.FTZ R59, R8, R9 ;  /* 0x00000009083b7221 */ /* 0x001fe20000010000 */
[--C-:B------:R-:W-:Y:S01]  /*3fd0*/  FFMA.FTZ R34, R42, UR33, -R20.reuse ;  /* 0x000000212a227c23 */ /* 0x100fe20008010814 */
[--C-:B------:R-:W-:Y:S01]  /*3fe0*/  FFMA.FTZ R35, R43, UR33, -R20.reuse ;  /* 0x000000212b237c23 */ /* 0x100fe20008010814 */
[--C-:B------:R-:W-:Y:S01]  /*3ff0*/  FFMA.FTZ R42, R50, UR33, -R20.reuse ;  /* 0x00000021322a7c23 */ /* 0x100fe20008010814 */
[----:B------:R-:W0:Y:S01]  /*4000*/  MUFU.EX2 R65, R65 ;  /* 0x0000004100417308 */ /* 0x000e220000000800 */
[--C-:B------:R-:W-:Y:S01]  /*4010*/  FFMA.FTZ R43, R47, UR33, -R20.reuse ;  /* 0x000000212f2b7c23 */ /* 0x100fe20008010814 */
[--C-:B------:R-:W-:Y:S01]  /*4020*/  FFMA.FTZ R50, R62, UR33, -R20.reuse ;  /* 0x000000213e327c23 */ /* 0x100fe20008010814 */
[--C-:B------:R-:W-:Y:S01]  /*4030*/  FFMA.FTZ R47, R51, UR33, -R20.reuse ;  /* 0x00000021332f7c23 */ /* 0x100fe20008010814 */
[----:B-1----:R-:W-:Y:S01]  /*4040*/  FADD.FTZ R62, R10, R59 ;  /* 0x0000003b0a3e7221 */ /* 0x002fe20000010000 */
[--C-:B------:R-:W-:Y:S01]  /*4050*/  FFMA.FTZ R51, R54, UR33, -R20.reuse ;  /* 0x0000002136337c23 */ /* 0x100fe20008010814 */
[----:B------:R-:W-:Y:S01]  /*4060*/  F2FP.BF16.F32.PACK_AB R8, R9, R8 ;  /* 0x000000080908723e */ /* 0x000fe200000010ff */
[--C-:B------:R-:W-:Y:S01]  /*4070*/  FFMA.FTZ R54, R55, UR33, -R20.reuse ;  /* 0x0000002137367c23 */ /* 0x100fe20008010814 */
[----:B------:R-:W1:Y:S01]  /*4080*/  MUFU.EX2 R68, R68 ;  /* 0x0000004400447308 */ /* 0x000e620000000800 */
[--C-:B------:R-:W-:Y:S01]  /*4090*/  FFMA.FTZ R31, R39, UR33, -R20.reuse ;  /* 0x00000021271f7c23 */ /* 0x100fe20008010814 */
[----:B------:R-:W-:Y:S01]  /*40a0*/  FFMA.FTZ R55, R63, UR33, -R20 ;  /* 0x000000213f377c23 */ /* 0x000fe20008010814 */
[C---:B--2---:R-:W-:Y:S01]  /*40b0*/  FADD.FTZ R63, R11.reuse, R62 ;  /* 0x0000003e0b3f7221 */ /* 0x044fe20000010000 */
[--C-:B------:R-:W-:Y:S01]  /*40c0*/  FFMA.FTZ R39, R58, UR33, -R20.reuse ;  /* 0x000000213a277c23 */ /* 0x100fe20008010814 */
[--C-:B------:R-:W-:Y:S01]  /*40d0*/  FFMA.FTZ R58, R66, UR33, -R20.reuse ;  /* 0x00000021423a7c23 */ /* 0x100fe20008010814 */
[----:B------:R-:W-:Y:S01]  /*40e0*/  F2FP.BF16.F32.PACK_AB R10, R11, R10 ;  /* 0x0000000a0b0a723e */ /* 0x000fe200000010ff */
[--C-:B------:R-:W-:Y:S01]  /*40f0*/  FFMA.FTZ R59, R67, UR33, -R20.reuse ;  /* 0x00000021433b7c23 */ /* 0x100fe20008010814 */
[----:B------:R-:W2:Y:S01]  /*4100*/  MUFU.EX2 R69, R69 ;  /* 0x0000004500457308 */ /* 0x000ea20000000800 */
[----:B0-----:R-:W-:Y:S01]  /*4110*/  FADD.FTZ R9, R64, R65 ;  /* 0x0000004140097221 */ /* 0x001fe20000010000 */
[--C-:B------:R-:W-:Y:S01]  /*4120*/  FFMA.FTZ R71, R71, UR33, -R20.reuse ;  /* 0x0000002147477c23 */ /* 0x100fe20008010814 */
[--C-:B------:R-:W-:Y:S01]  /*4130*/  FFMA.FTZ R74, R74, UR33, -R20.reuse ;  /* 0x000000214a4a7c23 */ /* 0x100fe20008010814 */
[--C-:B------:R-:W-:Y:S01]  /*4140*/  FFMA.FTZ R75, R75, UR33, -R20.reuse ;  /* 0x000000214b4b7c23 */ /* 0x100fe20008010814 */
[--C-:B------:R-:W-:Y:S01]  /*4150*/  FFMA.FTZ R78, R78, UR33, -R20.reuse ;  /* 0x000000214e4e7c23 */ /* 0x100fe20008010814 */
[--C-:B------:R-:W-:Y:S01]  /*4160*/  FFMA.FTZ R79, R79, UR33, -R20.reuse ;  /* 0x000000214f4f7c23 */ /* 0x100fe20008010814 */
[--C-:B------:R-:W-:Y:S01]  /*4170*/  FFMA.FTZ R82, R82, UR33, -R20.reuse ;  /* 0x0000002152527c23 */ /* 0x100fe20008010814 */
[----:B------:R-:W0:Y:S01]  /*4180*/  MUFU.EX2 R4, R4 ;  /* 0x0000000400047308 */ /* 0x000e220000000800 */
[----:B-1----:R-:W-:Y:S01]  /*4190*/  FADD.FTZ R62, R68, R9 ;  /* 0x00000009443e7221 */ /* 0x002fe20000010000 */
[----:B------:R-:W-:Y:S01]  /*41a0*/  F2FP.BF16.F32.PACK_AB R9, R65, R64 ;  /* 0x000000404109723e */ /* 0x000fe200000010ff */
[----:B------:R-:W-:Y:S01]  /*41b0*/  FADD.FTZ R64, R12, R63 ;  /* 0x0000003f0c407221 */ /* 0x000fe20000010000 */
[----:B------:R-:W-:Y:S01]  /*41c0*/  F2FP.BF16.F32.PACK_AB R12, R13, R12 ;  /* 0x0000000c0d0c723e */ /* 0x000fe200000010ff */
[--C-:B------:R-:W-:Y:S01]  /*41d0*/  FFMA.FTZ R83, R83, UR33, -R20.reuse ;  /* 0x0000002153537c23 */ /* 0x100fe20008010814 */
[----:B------:R-:W-:Y:S01]  /*41e0*/  FFMA.FTZ R86, R86, UR33, -R20 ;  /* 0x0000002156567c23 */ /* 0x000fe20008010814 */
[----:B------:R-:W-:Y:S01]  /*41f0*/  FADD.FTZ R65, R13, R64 ;  /* 0x000000400d417221 */ /* 0x000fe20000010000 */
[----:B------:R-:W1:Y:S01]  /*4200*/  MUFU.EX2 R27, R27 ;  /* 0x0000001b001b7308 */ /* 0x000e620000000800 */
[C---:B--2---:R-:W-:Y:S01]  /*4210*/  FADD.FTZ R63, R69.reuse, R62 ;  /* 0x0000003e453f7221 */ /* 0x044fe20000010000 */
[----:B------:R-:W-:Y:S01]  /*4220*/  F2FP.BF16.F32.PACK_AB R11, R69, R68 ;  /* 0x00000044450b723e */ /* 0x000fe200000010ff */
[----:B------:R-:W-:Y:S01]  /*4230*/  FADD.FTZ R66, R14, R65 ;  /* 0x000000410e427221 */ /* 0x000fe20000010000 */
[----:B------:R-:W-:Y:S01]  /*4240*/  F2FP.BF16.F32.PACK_AB R14, R15, R14 ;  /* 0x0000000e0f0e723e */ /* 0x000fe200000010ff */
[--C-:B------:R-:W-:Y:S01]  /*4250*/  FFMA.FTZ R62, R70, UR33, -R20.reuse ;  /* 0x00000021463e7c23 */ /* 0x100fe20008010814 */
[----:B------:R-:W-:Y:S01]  /*4260*/  FFMA.FTZ R20, R87, UR33, -R20 ;  /* 0x0000002157147c23 */ /* 0x000fe20008010814 */
[----:B------:R-:W-:Y:S01]  /*4270*/  FADD.FTZ R65, R15, R66 ;  /* 0x000000420f417221 */ /* 0x000fe20000010000 */
[----:B------:R-:W2:Y:S01]  /*4280*/  MUFU.EX2 R30, R30 ;  /* 0x0000001e001e7308 */ /* 0x000ea20000000800 */
[----:B0-----:R-:W-:Y:S01]  /*4290*/  FADD.FTZ R64, R4, R63 ;  /* 0x0000003f04407221 */ /* 0x001fe20000010000 */
[----:B------:R0:W-:Y:S01]  /*42a0*/  STSM.16.M88.4 [R17+0x21800], R8 ;  /* 0x0218000811007844 */ /* 0x0001e20000000200 */
[----:B------:R-:W-:Y:S01]  /*42b0*/  FADD.FTZ R66, R24, R65 ;  /* 0x0000004118427221 */ /* 0x000fe20000010000 */
[----:B------:R-:W-:-:S03]  /*42c0*/  F2FP.BF16.F32.PACK_AB R24, R21, R24 ;  /* 0x000000181518723e */ /* 0x000fc600000010ff */
[----:B------:R-:W-:Y:S01]  /*42d0*/  FADD.FTZ R65, R21, R66 ;  /* 0x0000004215417221 */ /* 0x000fe20000010000 */
[----:B------:R-:W3:Y:S01]  /*42e0*/  MUFU.EX2 R31, R31 ;  /* 0x0000001f001f7308 */ /* 0x000ee20000000800 */
[----:B-1----:R-:W-:Y:S02]  /*42f0*/  FADD.FTZ R63, R27, R64 ;  /* 0x000000401b3f7221 */ /* 0x002fe40000010000 */
[----:B------:R-:W-:Y:S01]  /*4300*/  FADD.FTZ R66, R26, R65 ;  /* 0x000000411a427221 */ /* 0x000fe20000010000 */
[----:B------:R-:W-:-:S03]  /*4310*/  F2FP.BF16.F32.PACK_AB R26, R25, R26 ;  /* 0x0000001a191a723e */ /* 0x000fc600000010ff */
[----:B------:R-:W-:Y:S01]  /*4320*/  FADD.FTZ R65, R25, R66 ;  /* 0x0000004219417221 */ /* 0x000fe20000010000 */
[----:B------:R-:W1:Y:S01]  /*4330*/  MUFU.EX2 R34, R34 ;  /* 0x0000002200227308 */ /* 0x000e620000000800 */
[----:B--2---:R-:W-:Y:S01]  /*4340*/  FADD.FTZ R64, R30, R63 ;  /* 0x0000003f1e407221 */ /* 0x004fe20000010000 */
[----:B0-----:R-:W-:Y:S01]  /*4350*/  F2FP.BF16.F32.PACK_AB R8, R29, R28 ;  /* 0x0000001c1d08723e */ /* 0x001fe200000010ff */
[----:B------:R-:W-:-:S04]  /*4360*/  FADD.FTZ R66, R28, R65 ;  /* 0x000000411c427221 */ /* 0x000fc80000010000 */
[----:B------:R-:W-:Y:S01]  /*4370*/  FADD.FTZ R15, R29, R66 ;  /* 0x000000421d0f7221 */ /* 0x000fe20000010000 */
[----:B------:R-:W0:Y:S01]  /*4380*/  MUFU.EX2 R35, R35 ;  /* 0x0000002300237308 */ /* 0x000e220000000800 */
[C---:B---3--:R-:W-:Y:S02]  /*4390*/  FADD.FTZ R63, R31.reuse, R64 ;  /* 0x000000401f3f7221 */ /* 0x048fe40000010000 */
[----:B------:R-:W-:Y:S01]  /*43a0*/  FADD.FTZ R10, R32, R15 ;  /* 0x0000000f200a7221 */ /* 0x000fe20000010000 */
[----:B------:R-:W-:Y:S02]  /*43b0*/  F2FP.BF16.F32.PACK_AB R15, R31, R30 ;  /* 0x0000001e1f0f723e */ /* 0x000fe400000010ff */
[----:B------:R-:W-:Y:S01]  /*43c0*/  F2FP.BF16.F32.PACK_AB R30, R37, R36 ;  /* 0x00000024251e723e */ /* 0x000fe200000010ff */
[C---:B------:R-:W-:Y:S01]  /*43d0*/  FADD.FTZ R28, R33.reuse, R10 ;  /* 0x0000000a211c7221 */ /* 0x040fe20000010000 */
[----:B------:R-:W2:Y:S01]  /*43e0*/  MUFU.EX2 R38, R38 ;  /* 0x0000002600267308 */ /* 0x000ea20000000800 */
[----:B-1----:R-:W-:Y:S01]  /*43f0*/  FADD.FTZ R64, R34, R63 ;  /* 0x0000003f22407221 */ /* 0x002fe20000010000 */
[----:B------:R-:W-:Y:S01]  /*4400*/  F2FP.BF16.F32.PACK_AB R10, R33, R32 ;  /* 0x00000020210a723e */ /* 0x000fe200000010ff */
[----:B------:R-:W-:Y:S01]  /*4410*/  FADD.FTZ R11, R3, R28 ;  /* 0x0000001c030b7221 */ /* 0x000fe20000010000 */
[----:B------:R-:W-:-:S03]  /*4420*/  IMAD.IADD R32, R137, 0x1, -R139 ;  /* 0x0000000189207824 */ /* 0x000fc600078e0a8b */
[----:B------:R-:W-:Y:S01]  /*4430*/  FADD.FTZ R11, R2, R11 ;  /* 0x0000000b020b7221 */ /* 0x000fe20000010000 */
[----:B------:R-:W1:Y:S01]  /*4440*/  MUFU.EX2 R43, R43 ;  /* 0x0000002b002b7308 */ /* 0x000e620000000800 */
[C---:B0-----:R-:W-:Y:S01]  /*4450*/  FADD.FTZ R63, R35.reuse, R64 ;  /* 0x00000040233f7221 */ /* 0x041fe20000010000 */
[----:B------:R-:W-:Y:S01]  /*4460*/  F2FP.BF16.F32.PACK_AB R25, R35, R34 ;  /* 0x000000222319723e */ /* 0x000fe200000010ff */
[----:B------:R-:W-:-:S05]  /*4470*/  IMAD R32, R145, 0xc0, R32 ;  /* 0x000000c091207824 */ /* 0x000fca00078e0220 */
[----:B------:R-:W0:Y:S01]  /*4480*/  MUFU.EX2 R42, R42 ;  /* 0x0000002a002a7308 */ /* 0x000e220000000800 */
[----:B--2---:R-:W-:Y:S01]  /*4490*/  FADD.FTZ R64, R38, R63 ;  /* 0x0000003f26407221 */ /* 0x004fe20000010000 */
[----:B------:R-:W-:-:S06]  /*44a0*/  R2UR UR10, R32 ;  /* 0x00000000200a72ca */ /* 0x000fcc00000e0000 */
[----:B------:R-:W2:Y:S01]  /*44b0*/  MUFU.EX2 R47, R47 ;  /* 0x0000002f002f7308 */ /* 0x000ea20000000800 */
[----:B-1----:R-:W-:-:S06]  /*44c0*/  FADD.FTZ R13, R43, R64 ;  /* 0x000000402b0d7221 */ /* 0x002fcc0000010000 */
[----:B------:R-:W-:Y:S01]  /*44d0*/  UIADD3 UR6, UR10, UR6, URZ ;  /* 0x000000060a067290 */ /* 0x000fe2000fffe03f */
[----:B------:R-:W1:Y:S01]  /*44e0*/  MUFU.EX2 R51, R51 ;  /* 0x0000003300337308 */ /* 0x000e620000000800 */
[----:B0-----:R-:W-:Y:S01]  /*44f0*/  FADD.FTZ R64, R42, R13 ;  /* 0x0000000d2a407221 */ /* 0x001fe20000010000 */
[----:B------:R-:W-:Y:S02]  /*4500*/  F2FP.BF16.F32.PACK_AB R13, R27, R4 ;  /* 0x000000041b0d723e */ /* 0x000fe400000010ff */
[----:B------:R-:W-:-:S03]  /*4510*/  F2FP.BF16.F32.PACK_AB R27, R43, R38 ;  /* 0x000000262b1b723e */ /* 0x000fc600000010ff */
[----:B------:R0:W-:Y:S01]  /*4520*/  STSM.16.M88.4 [R23], R12 ;  /* 0x0000000c17007844 */ /* 0x0001e20000000200 */
[----:B------:R-:W3:Y:S01]  /*4530*/  MUFU.EX2 R54, R54 ;  /* 0x0000003600367308 */ /* 0x000ee20000000800 */
[----:B--2---:R-:W-:Y:S02]  /*4540*/  FADD.FTZ R64, R47, R64 ;  /* 0x000000402f407221 */ /* 0x004fe40000010000 */
[----:B------:R-:W-:Y:S05]  /*4550*/  STSM.16.M88.4 [R19], R24 ;  /* 0x0000001813007844 */ /* 0x000fea0000000200 */
[----:B------:R-:W2:Y:S01]  /*4560*/  MUFU.EX2 R39, R39 ;  /* 0x0000002700277308 */ /* 0x000ea20000000800 */
[----:B-1----:R-:W-:Y:S01]  /*4570*/  FADD.FTZ R9, R51, R64 ;  /* 0x0000004033097221 */ /* 0x002fe20000010000 */
[----:B0-----:R-:W-:-:S06]  /*4580*/  F2FP.BF16.F32.PACK_AB R12, R41, R40 ;  /* 0x00000028290c723e */ /* 0x001fcc00000010ff */
[----:B------:R-:W0:Y:S01]  /*4590*/  MUFU.EX2 R46, R46 ;  /* 0x0000002e002e7308 */ /* 0x000e220000000800 */
[----:B---3--:R-:W-:Y:S01]  /*45a0*/  FADD.FTZ R4, R54, R9 ;  /* 0x0000000936047221 */ /* 0x008fe20000010000 */
[----:B------:R-:W-:-:S06]  /*45b0*/  F2FP.BF16.F32.PACK_AB R9, R47, R42 ;  /* 0x0000002a2f09723e */ /* 0x000fcc00000010ff */
[----:B------:R-:W1:Y:S01]  /*45c0*/  MUFU.EX2 R50, R50 ;  /* 0x0000003200327308 */ /* 0x000e620000000800 */
[----:B--2---:R-:W-:Y:S01]  /*45d0*/  FADD.FTZ R21, R39, R4 ;  /* 0x0000000427157221 */ /* 0x004fe20000010000 */
[----:B------:R-:W-:Y:S01]  /*45e0*/  FADD.FTZ R4, R36, R11 ;  /* 0x0000000b24047221 */ /* 0x000fe20000010000 */
[----:B------:R-:W-:-:S03]  /*45f0*/  F2FP.BF16.F32.PACK_AB R11, R54, R51 ;  /* 0x00000033360b723e */ /* 0x000fc600000010ff */
[----:B------:R-:W-:Y:S02]  /*4600*/  FADD.FTZ R29, R37, R4 ;  /* 0x00000004251d7221 */ /* 0x000fe40000010000 */
[----:B------:R-:W2:Y:S01]  /*4610*/  MUFU.EX2 R55, R55 ;  /* 0x0000003700377308 */ /* 0x000ea20000000800 */
[----:B0-----:R-:W-:Y:S01]  /*4620*/  FADD.FTZ R21, R46, R21 ;  /* 0x000000152e157221 */ /* 0x001fe20000010000 */
[----:B------:R-:W-:Y:S01]  /*4630*/  FADD.FTZ R28, R40, R29 ;  /* 0x0000001d281c7221 */ /* 0x000fe20000010000 */
[----:B------:R0:W-:Y:S01]  /*4640*/  STSM.16.M88.4 [R18], R8 ;  /* 0x0000000812007844 */ /* 0x0001e20000000200 */
[----:B------:R-:W-:-:S04]  /*4650*/  F2FP.BF16.F32.PACK_AB R29, R46, R39 ;  /* 0x000000272e1d723e */ /* 0x000fc800000010ff */
[----:B------:R-:W3:Y:S01]  /*4660*/  MUFU.EX2 R58, R58 ;  /* 0x0000003a003a7308 */ /* 0x000ee20000000800 */
[----:B-1----:R-:W-:-:S07]  /*4670*/  FADD.FTZ R4, R50, R21 ;  /* 0x0000001532047221 */ /* 0x002fce0000010000 */
[----:B------:R-:W1:Y:S01]  /*4680*/  MUFU.EX2 R59, R59 ;  /* 0x0000003b003b7308 */ /* 0x000e620000000800 */
[----:B--2---:R-:W-:Y:S01]  /*4690*/  FADD.FTZ R21, R55, R4 ;  /* 0x0000000437157221 */ /* 0x004fe20000010000 */
[----:B------:R-:W-:Y:S01]  /*46a0*/  FADD.FTZ R4, R41, R28 ;  /* 0x0000001c29047221 */ /* 0x000fe20000010000 */
[----:B------:R-:W-:Y:S02]  /*46b0*/  F2FP.BF16.F32.PACK_AB R28, R2, R3 ;  /* 0x00000003021c723e */ /* 0x000fe400000010ff */
[----:B------:R-:W-:-:S03]  /*46c0*/  F2FP.BF16.F32.PACK_AB R31, R55, R50 ;  /* 0x00000032371f723e */ /* 0x000fc600000010ff */
[----:B------:R-:W2:Y:S01]  /*46d0*/  MUFU.EX2 R45, R45 ;  /* 0x0000002d002d7308 */ /* 0x000ea20000000800 */
[----:B---3--:R-:W-:Y:S01]  /*46e0*/  FADD.FTZ R2, R58, R21 ;  /* 0x000000153a027221 */ /* 0x008fe20000010000 */
[----:B------:R3:W-:Y:S06]  /*46f0*/  STSM.16.M88.4 [R17+0x27800], R28 ;  /* 0x0278001c11007844 */ /* 0x0007ec0000000200 */
[----:B------:R-:W4:Y:S01]  /*4700*/  MUFU.EX2 R62, R62 ;  /* 0x0000003e003e7308 */ /* 0x000f220000000800 */
[----:B-1----:R-:W-:-:S07]  /*4710*/  FADD.FTZ R3, R59, R2 ;  /* 0x000000023b037221 */ /* 0x002fce0000010000 */
[----:B------:R-:W1:Y:S01]  /*4720*/  MUFU.EX2 R52, R52 ;  /* 0x0000003400347308 */ /* 0x000e620000000800 */
[----:B--2---:R-:W-:-:S07]  /*4730*/  FADD.FTZ R13, R45, R4 ;  /* 0x000000042d0d7221 */ /* 0x004fce0000010000 */
[----:B------:R-:W0:Y:S01]  /*4740*/  MUFU.EX2 R71, R71 ;  /* 0x0000004700477308 */ /* 0x000e220000000800 */
[----:B----4-:R-:W-:-:S07]  /*4750*/  FADD.FTZ R2, R62, R3 ;  /* 0x000000033e027221 */ /* 0x010fce0000010000 */
[----:B------:R-:W2:Y:S01]  /*4760*/  MUFU.EX2 R49, R49 ;  /* 0x0000003100317308 */ /* 0x000ea20000000800 */
[C---:B-1----:R-:W-:Y:S01]  /*4770*/  FADD.FTZ R4, R52.reuse, R13 ;  /* 0x0000000d34047221 */ /* 0x042fe20000010000 */
[----:B------:R-:W-:Y:S02]  /*4780*/  F2FP.BF16.F32.PACK_AB R14, R52, R45 ;  /* 0x0000002d340e723e */ /* 0x000fe400000010ff */
[----:B------:R-:W-:-:S04]  /*4790*/  F2FP.BF16.F32.PACK_AB R13, R59, R58 ;  /* 0x0000003a3b0d723e */ /* 0x000fc800000010ff */
[----:B------:R-:W1:Y:S01]  /*47a0*/  MUFU.EX2 R74, R74 ;  /* 0x0000004a004a7308 */ /* 0x000e620000000800 */
[C---:B0-----:R-:W-:Y:S01]  /*47b0*/  FADD.FTZ R9, R71.reuse, R2 ;  /* 0x0000000247097221 */ /* 0x041fe20000010000 */
[----:B------:R-:W-:-:S05]  /*47c0*/  F2FP.BF16.F32.PACK_AB R15, R71, R62 ;  /* 0x0000003e470f723e */ /* 0x000fca00000010ff */
[----:B------:R3:W-:Y:S01]  /*47d0*/  STSM.16.M88.4 [R136], R12 ;  /* 0x0000000c88007844 */ /* 0x0007e20000000200 */
        /* <DEDUP_REMOVED lines=9> */
[----:B------:R-:W-:-:S06]  /*4870*/  F2FP.BF16.F32.PACK_AB R9, R75, R74 ;  /* 0x0000004a4b09723e */ /* 0x000fcc00000010ff */
[----:B------:R-:W2:Y:S01]  /*4880*/  MUFU.EX2 R44, R44 ;  /* 0x0000002c002c7308 */ /* 0x000ea20000000800 */
[----:B-1----:R-:W-:-:S07]  /*4890*/  FADD.FTZ R2, R78, R11 ;  /* 0x0000000b4e027221 */ /* 0x002fce0000010000 */
[----:B------:R-:W1:Y:S01]  /*48a0*/  MUFU.EX2 R79, R79 ;  /* 0x0000004f004f7308 */ /* 0x000e620000000800 */
[----:B0-----:R-:W-:-:S07]  /*48b0*/  FADD.FTZ R21, R57, R4 ;  /* 0x0000000439157221 */ /* 0x001fce0000010000 */
[----:B------:R-:W-:Y:S01]  /*48c0*/  MUFU.EX2 R48, R48 ;  /* 0x0000003000307308 */ /* 0x000fe20000000800 */
[C---:B--2---:R-:W-:Y:S01]  /*48d0*/  F2FP.BF16.F32.PACK_AB R10, R44.reuse, R57 ;  /* 0x000000392c0a723e */ /* 0x044fe200000010ff */
[----:B------:R-:W-:-:S06]  /*48e0*/  FADD.FTZ R21, R44, R21 ;  /* 0x000000152c157221 */ /* 0x000fcc0000010000 */
[----:B------:R-:W0:Y:S01]  /*48f0*/  MUFU.EX2 R53, R53 ;  /* 0x0000003500357308 */ /* 0x000e220000000800 */
[C---:B-1----:R-:W-:Y:S01]  /*4900*/  F2FP.BF16.F32.PACK_AB R11, R79.reuse, R78 ;  /* 0x0000004e4f0b723e */ /* 0x042fe200000010ff */
[----:B------:R-:W-:Y:S01]  /*4910*/  FADD.FTZ R79, R79, R2 ;  /* 0x000000024f4f7221 */ /* 0x000fe20000010000 */
[----:B------:R-:W-:-:S03]  /*4920*/  VIADD R2, R88, 0xfffffffe ;  /* 0xfffffffe58027836 */ /* 0x000fc60000000000 */
[----:B------:R3:W-:Y:S02]  /*4930*/  STSM.16.M88.4 [R19+0x6000], R8 ;  /* 0x0060000813007844 */ /* 0x0007e40000000200 */
[----:B------:R-:W1:Y:S08]  /*4940*/  MUFU.EX2 R60, R60 ;  /* 0x0000003c003c7308 */ /* 0x000e700000000800 */
[----:B------:R-:W2:Y:S01]  /*4950*/  MUFU.EX2 R61, R61 ;  /* 0x0000003d003d7308 */ /* 0x000ea20000000800 */
[----:B0-----:R-:W-:Y:S01]  /*4960*/  F2FP.BF16.F32.PACK_AB R24, R53, R48 ;  /* 0x000000303518723e */ /* 0x001fe200000010ff */
[----:B------:R-:W-:-:S04]  /*4970*/  FADD.FTZ R48, R48, R21 ;  /* 0x0000001530307221 */ /* 0x000fc80000010000 */
[----:B------:R-:W-:Y:S02]  /*4980*/  FADD.FTZ R53, R53, R48 ;  /* 0x0000003035357221 */ /* 0x000fe40000010000 */
[----:B------:R-:W-:Y:S02]  /*4990*/  MUFU.EX2 R82, R82 ;  /* 0x0000005200527308 */ /* 0x000fe40000000800 */
[----:B-1----:R-:W-:-:S06]  /*49a0*/  FADD.FTZ R4, R60, R53 ;  /* 0x000000353c047221 */ /* 0x002fcc0000010000 */
[----:B------:R-:W0:Y:S01]  /*49b0*/  MUFU.EX2 R83, R83 ;  /* 0x0000005300537308 */ /* 0x000e220000000800 */
[C---:B--2---:R-:W-:Y:S01]  /*49c0*/  F2FP.BF16.F32.PACK_AB R26, R61.reuse, R60 ;  /* 0x0000003c3d1a723e */ /* 0x044fe200000010ff */
[----:B------:R-:W-:-:S06]  /*49d0*/  FADD.FTZ R4, R61, R4 ;  /* 0x000000043d047221 */ /* 0x000fcc0000010000 */
[----:B------:R-:W-:Y:S08]  /*49e0*/  MUFU.EX2 R86, R86 ;  /* 0x0000005600567308 */ /* 0x000ff00000000800 */
[----:B------:R-:W1:Y:S01]  /*49f0*/  MUFU.EX2 R3, R20 ;  /* 0x0000001400037308 */ /* 0x000e620000000800 */
[----:B0-----:R-:W-:Y:S01]  /*4a00*/  F2FP.BF16.F32.PACK_AB R25, R83, R82 ;  /* 0x000000525319723e */ /* 0x001fe200000010ff */
[----:B------:R-:W-:-:S04]  /*4a10*/  FADD.FTZ R82, R82, R79 ;  /* 0x0000004f52527221 */ /* 0x000fc80000010000 */
[----:B------:R-:W-:Y:S01]  /*4a20*/  FADD.FTZ R83, R83, R82 ;  /* 0x0000005253537221 */ /* 0x000fe20000010000 */
[----:B-1----:R-:W-:-:S03]  /*4a30*/  F2FP.BF16.F32.PACK_AB R27, R3, R86 ;  /* 0x00000056031b723e */ /* 0x002fc600000010ff */
[----:B------:R-:W-:Y:S02]  /*4a40*/  FADD.FTZ R86, R86, R83 ;  /* 0x0000005356567221 */ /* 0x000fe40000010000 */
[----:B------:R3:W-:Y:S02]  /*4a50*/  STSM.16.M88.4 [R18+0x6000], R24 ;  /* 0x0060001812007844 */ /* 0x0007e40000000200 */
[----:B------:R-:W-:Y:S01]  /*4a60*/  FADD.FTZ R3, R3, R86 ;  /* 0x0000005603037221 */ /* 0x000fe20000010000 */
[----:B------:R0:W-:Y:S06]  /*4a70*/  MEMBAR.ALL.CTA ;  /* 0x0000000000007992 */ /* 0x0001ec0000008000 */
[----:B0-----:R-:W0:Y:S02]  /*4a80*/  FENCE.VIEW.ASYNC.S ;  /* 0x00000000000073c6 */ /* 0x001e240000000000 */
[----:B0-----:R-:W-:Y:S01]  /*4a90*/  NOP ;  /* 0x0000000000007918 */ /* 0x001fe20000000000 */
[----:B------:R-:W-:Y:S05]  /*4aa0*/  @P2 BRA `(.L_x_9122) ;  /* 0x0000000000482947 */ /* 0x000fea0003800000 */
[C---:B------:R-:W-:Y:S01]  /*4ab0*/  ISETP.GT.AND P2, PT, R32.reuse, RZ, PT ;  /* 0x000000ff2000720c */ /* 0x040fe20003f44270 */
[----:B---3--:R-:W-:-:S05]  /*4ac0*/  VIADD R8, R32, 0xffffffff ;  /* 0xffffffff20087836 */ /* 0x008fca0000000000 */
        /* <DEDUP_REMOVED lines=9> */
.L_x_9123:
[----:B------:R-:W-:-:S11]  /*4b60*/  UISETP.NE.AND UP1, UPT, UR7, 0x1, UPT ;  /* 0x000000010700788c */ /* 0x000fd6000bf25270 */
[----:B------:R-:W-:Y:S02]  /*4b70*/  @UP1 ULDC.64 UR18, c[0x0][0x9e8] ;  /* 0x00027a0000121ab9 */ /* 0x000fe40000000a00 */
[----:B------:R-:W-:-:S04]  /*4b80*/  UIMAD.WIDE.U32 UR10, UR14, UR18, URZ ;  /* 0x000000120e0a72a5 */ /* 0x000fc8000f8e003f */
[----:B------:R-:W-:-:S12]  /*4b90*/  @UP1 USHF.R.U32.HI UR14, URZ, UR19, UR11 ;  /* 0x000000133f0e1299 */ /* 0x000fd8000801160b */
.L_x_9124:
[----:B------:R-:W-:-:S04]  /*4ba0*/  UIMAD UR7, UR14, UR7, UR7 ;  /* 0x000000070e0772a4 */ /* 0x000fc8000f8e0207 */
[----:B------:R-:W-:-:S04]  /*4bb0*/  UISETP.LT.AND UP1, UPT, UR6, UR7, UPT ;  /* 0x000000070600728c */ /* 0x000fc8000bf21270 */
[----:B------:R-:W-:-:S12]  /*4bc0*/  USEL UR6, UR6, UR7, UP1 ;  /* 0x0000000706067287 */ /* 0x000fd80008800000 */
.L_x_9122:
        /* <DEDUP_REMOVED lines=31> */
[----:B---3--:R-:W-:Y:S01]  /*4dc0*/  IADD3 R8, R6, R137, -R139 ;  /* 0x0000008906087210 */ /* 0x008fe20007ffe88b */
[----:B------:R-:W-:Y:S01]  /*4dd0*/  IMAD.MOV.U32 R135, RZ, RZ, RZ ;  /* 0x000000ffff877224 */ /* 0x000fe200078e00ff */
[----:B------:R-:W-:Y:S01]  /*4de0*/  ULDC UR34, c[0x0][0x9e4] ;  /* 0x0002790000227ab9 */ /* 0x000fe20000000800 */
[----:B------:R-:W-:Y:S01]  /*4df0*/  ULDC UR35, c[0x0][0x9dc] ;  /* 0x0002770000237ab9 */ /* 0x000fe20000000800 */
[----:B------:R-:W-:Y:S01]  /*4e00*/  LOP3.LUT R10, RZ, R8, RZ, 0x33, !PT ;  /* 0x00000008ff0a7212 */ /* 0x000fe200078e33ff */
[----:B------:R-:W-:Y:S01]  /*4e10*/  VIADD R9, R8, 0x8 ;  /* 0x0000000808097836 */ /* 0x000fe20000000000 */
[----:B------:R-:W-:Y:S01]  /*4e20*/  ULDC UR33, c[0x0][0x988] ;  /* 0x0002620000217ab9 */ /* 0x000fe20000000800 */
[----:B------:R-:W-:-:S03]  /*4e30*/  ULDC UR47, c[0x0][0x9e0] ;  /* 0x00027800002f7ab9 */ /* 0x000fc60000000800 */
[----:B------:R-:W-:-:S07]  /*4e40*/  LOP3.LUT R11, RZ, R9, RZ, 0x33, !PT ;  /* 0x00000009ff0b7212 */ /* 0x000fce00078e33ff */
.L_x_9142:
[----:B------:R-:W-:Y:S01]  /*4e50*/  UIADD3 UR51, UR43, 0x1, URZ ;  /* 0x000000012b337890 */ /* 0x000fe2000fffe03f */
[----:B------:R-:W-:-:S03]  /*4e60*/  ISETP.NE.AND P3, PT, RZ, UR38, PT ;  /* 0x00000026ff007c0c */ /* 0x000fc6000bf65270 */
[----:B------:R-:W-:-:S04]  /*4e70*/  UISETP.NE.AND UP1, UPT, UR51, 0x2, UPT ;  /* 0x000000023300788c */ /* 0x000fc8000bf25270 */
[----:B------:R-:W-:Y:S02]  /*4e80*/  USEL UR50, URZ, 0x1, UP1 ;  /* 0x000000013f327887 */ /* 0x000fe40008800000 */
[----:B------:R-:W-:Y:S02]  /*4e90*/  USEL UR51, UR51, URZ, UP1 ;  /* 0x0000003f33337287 */ /* 0x000fe40008800000 */
[----:B------:R-:W-:Y:S02]  /*4ea0*/  ULOP3.LUT UR50, UR46, UR50, URZ, 0x3c, !UPT ;  /* 0x000000322e327292 */ /* 0x000fe4000f8e3c3f */
[----:B--2---:R-:W-:Y:S10]  /*4eb0*/  @P3 BRA `(.L_x_9126) ;  /* 0x00000000002c3947 */ /* 0x004ff40003800000 */
[----:B------:R-:W-:Y:S05]  /*4ec0*/  @!P0 BRA `(.L_x_9127) ;  /* 0x0000000000048947 */ /* 0x000fea0003800000 */
[----:B------:R-:W-:Y:S01]  /*4ed0*/  BPT.TRAP 0x1 ;  /* 0x000000040000795c */ /* 0x000fe20000300000 */
.L_x_9127:
[----:B------:R-:W-:Y:S01]  /*4ee0*/  ULEA UR6, UR51, UR42, 0x3 ;  /* 0x0000002a33067291 */ /* 0x000fe2000f8e183f */
[----:B------:R-:W-:-:S05]  /*4ef0*/  IMAD.U32 R12, RZ, RZ, UR50 ;  /* 0x00000032ff0c7e24 */ /* 0x000fca000f8e00ff */
[----:B------:R-:W-:-:S04]  /*4f00*/  SHF.L.U32 R12, R12, 0x1f, RZ ;  /* 0x0000001f0c0c7819 */ /* 0x000fc800000006ff */
[----:B------:R0:W1:Y:S01]  /*4f10*/  SYNCS.PHASECHK.TRANS64.TRYWAIT P2, [UR6+0x2d830], R12 ;  /* 0x02d8300cff0075a7 */ /* 0x0000620008040146 */
[----:B------:R-:W-:Y:S05]  /*4f20*/  @!P0 BRA `(.L_x_9128) ;  /* 0x0000000000048947 */ /* 0x000fea0003800000 */
[----:B------:R-:W-:Y:S01]  /*4f30*/  BPT.TRAP 0x1 ;  /* 0x000000040000795c */ /* 0x000fe20000300000 */
.L_x_9128:
[----:B-1----:R-:W-:Y:S05]  /*4f40*/  @P2 BRA `(.L_x_9126) ;  /* 0x0000000000082947 */ /* 0x002fea0003800000 */
[----:B------:R-:W1:Y:S02]  /*4f50*/  SYNCS.PHASECHK.TRANS64.TRYWAIT P2, [UR6+0x2d830], R12 ;  /* 0x02d8300cff0075a7 */ /* 0x000e640008040146 */
[----:B-1----:R-:W-:Y:S05]  /*4f60*/  @!P2 BRA `(.L_x_9129) ;  /* 0x000000f000cca947 */ /* 0x002fea0003800000 */
.L_x_9126:
[----:B-1----:R-:W1:Y:S01]  /*4f70*/  S2R R13, SR_TID.X ;  /* 0x00000000000d7919 */ /* 0x002e620000002100 */
[----:B------:R-:W-:Y:S01]  /*4f80*/  UIMAD UR6, UR51, 0x600, UR32 ;  /* 0x00000600330678a4 */ /* 0x000fe2000f8e0220 */
        /* <DEDUP_REMOVED lines=35> */
.L_x_9131:
[----:B------:R-:W-:Y:S01]  /*51c0*/  ULEA UR6, UR43, UR42, 0x3 ;  /* 0x0000002a2b067291 */ /* 0x000fe2000f8e183f */
[----:B------:R-:W-:-:S05]  /*51d0*/  IMAD.U32 R12, RZ, RZ, UR46 ;  /* 0x0000002eff0c7e24 */ /* 0x000fca000f8e00ff */
[----:B------:R-:W-:-:S04]  /*51e0*/  SHF.L.U32 R12, R12, 0x1f, RZ ;  /* 0x0000001f0c0c7819 */ /* 0x000fc800000006ff */
[----:B------:R0:W1:Y:S01]  /*51f0*/  SYNCS.PHASECHK.TRANS64.TRYWAIT P2, [UR6+0x2d850], R12 ;  /* 0x02d8500cff0075a7 */ /* 0x0000620008040146 */
[----:B------:R-:W-:Y:S05]  /*5200*/  @!P0 BRA `(.L_x_9132) ;  /* 0x0000000000048947 */ /* 0x000fea0003800000 */
[----:B------:R-:W-:Y:S01]  /*5210*/  BPT.TRAP 0x1 ;  /* 0x000000040000795c */ /* 0x000fe20000300000 */
.L_x_9132:
[----:B-1----:R-:W-:Y:S05]  /*5220*/  @P2 BRA `(.L_x_9130) ;  /* 0x0000000000082947 */ /* 0x002fea0003800000 */
[----:B------:R-:W1:Y:S02]  /*5230*/  SYNCS.PHASECHK.TRANS64.TRYWAIT P2, [UR6+0x2d850], R12 ;  /* 0x02d8500cff0075a7 */ /* 0x000e640008040146 */
[----:B-1----:R-:W-:Y:S05]  /*5240*/  @!P2 BRA `(.L_x_9133) ;  /* 0x000000f0002ca947 */ /* 0x002fea0003800000 */
.L_x_9130:
[----:B------:R-:W-:Y:S01]  /*5250*/  UIADD3 UR6, UR42, 0x400, URZ ;  /* 0x000004002a067890 */ /* 0x000fe2000fffe03f */
[----:B------:R-:W-:Y:S01]  /*5260*/  WARPGROUP.ARRIVE ;  /* 0x00000000000079c5 */ /* 0x000fe20000000000 */
[----:B------:R-:W-:Y:S01]  /*5270*/  UMOV UR29, 0x40000040 ;  /* 0x40000040001d7882 */ /* 0x000fe20000000000 */
[----:B------:R-:W-:Y:S01]  /*5280*/  UMOV UR31, 0x80000020 ;  /* 0x80000020001f7882 */ /* 0x000fe20000000000 */
[----:B------:R-:W-:-:S03]  /*5290*/  USHF.R.U32.HI UR6, URZ, 0x4, UR6 ;  /* 0x000000043f067899 */ /* 0x000fc60008011606 */
[----:B------:R-:W1:Y:S01]  /*52a0*/  S2R R15, SR_TID.X ;  /* 0x00000000000f7919 */ /* 0x000e620000002100 */
[----:B------:R-:W-:Y:S01]  /*52b0*/  IMAD.U32 R14, RZ, RZ, UR51 ;  /* 0x00000033ff0e7e24 */ /* 0x000fe2000f8e00ff */
[----:B------:R-:W-:-:S04]  /*52c0*/  ULOP3.LUT UR6, UR6, 0x3fff, URZ, 0xc0, !UPT ;  /* 0x00003fff06067892 */ /* 0x000fc8000f8ec03f */
[----:B------:R-:W-:Y:S01]  /*52d0*/  @!P1 LEA R14, R14, UR42, 0x3 ;  /* 0x0000002a0e0e9c11 */ /* 0x000fe2000f8e18ff */
[----:B------:R-:W-:Y:S02]  /*52e0*/  ULOP3.LUT UR7, UR6, 0x2000000, URZ, 0xfc, !UPT ;  /* 0x0200000006077892 */ /* 0x000fe4000f8efc3f */
[----:B------:R-:W-:Y:S02]  /*52f0*/  ULOP3.LUT UR6, UR37, 0x10000, URZ, 0xfc, !UPT ;  /* 0x0001000025067892 */ /* 0x000fe4000f8efc3f */
[----:B------:R-:W-:Y:S01]  /*5300*/  UIMAD UR7, UR43, 0x600, UR7 ;  /* 0x000006002b0778a4 */ /* 0x000fe2000f8e0207 */
[----:B------:R-:W-:-:S04]  /*5310*/  @!P1 VIADD R14, R14, 0x2d840 ;  /* 0x0002d8400e0e9836 */ /* 0x000fc80000000000 */
[----:B------:R-:W-:Y:S01]  /*5320*/  UMOV UR28, UR6 ;  /* 0x00000006001c7c82 */ /* 0x000fe20008000000 */
[----:B------:R-:W-:Y:S01]  /*5330*/  @!P1 PRMT R14, RZ, 0x654, R14 ;  /* 0x00000654ff0e9816 */ /* 0x000fe2000000000e */
[----:B------:R-:W-:Y:S02]  /*5340*/  UMOV UR30, UR7 ;  /* 0x00000007001e7c82 */ /* 0x000fe40008000000 */
[----:B------:R-:W-:Y:S01]  /*5350*/  HGMMA.64x96x16.F32.BF16 R88, gdesc[UR28].tnspB, R88, gsb0 ;  /* 0x416000001c5879f0 */ /* 0x000fe20008001858 */
[----:B------:R-:W-:Y:S02]  /*5360*/  UIADD3 UR28, UR6, 0x2, URZ ;  /* 0x00000002061c7890 */ /* 0x000fe4000fffe03f */
[----:B------:R-:W-:Y:S01]  /*5370*/  UIADD3 UR30, UR7, 0x40, URZ ;  /* 0x00000040071e7890 */ /* 0x000fe2000fffe03f */
[----:B------:R-:W-:Y:S01]  /*5380*/  UMOV UR29, 0x40000040 ;  /* 0x40000040001d7882 */ /* 0x000fe20000000000 */
[----:B------:R-:W-:Y:S01]  /*5390*/  UMOV UR31, 0x80000020 ;  /* 0x80000020001f7882 */ /* 0x000fe20000000000 */
[----:B-1----:R-:W-:-:S02]  /*53a0*/  SHF.R.U32.HI R13, RZ, 0x7, R15 ;  /* 0x00000007ff0d7819 */ /* 0x002fc4000001160f */
[----:B------:R-:W-:-:S03]  /*53b0*/  ISETP.GE.U32.AND P2, PT, R15, 0x180, PT ;  /* 0x000001800f00780c */ /* 0x000fc60003f46070 */
[----:B0-----:R-:W-:-:S05]  /*53c0*/  VIADD R12, R13, 0x9 ;  /* 0x000000090d0c7836 */ /* 0x001fca0000000000 */
[----:B------:R-:W-:Y:S01]  /*53d0*/  SEL R13, R12, 0x9, !P2 ;  /* 0x000000090c0d7807 */ /* 0x000fe20005000000 */
[----:B------:R-:W-:Y:S01]  /*53e0*/  IMAD.SHL.U32 R12, R2, 0x80, RZ ;  /* 0x00000080020c7824 */ /* 0x000fe200078e00ff */
[----:B------:R-:W-:-:S04]  /*53f0*/  PLOP3.LUT P2, PT, PT, PT, UP0, 0x40, 0x0 ;  /* 0x000000000000781c */ /* 0x000fc80003f4e808 */
[----:B------:R-:W-:-:S05]  /*5400*/  IADD3 R20, R137, 0x1, -R12 ;  /* 0x0000000189147810 */ /* 0x000fca0007ffe80c */
[----:B------:R-:W-:-:S04]  /*5410*/  IMAD.IADD R15, R20, 0x1, -R139 ;  /* 0x00000001140f7824 */ /* 0x000fc800078e0a8b */
        /* <DEDUP_REMOVED lines=46> */
[----:B------:R-:W-:Y:S01]  /*5700*/  VIADD R21, R15, UR6 ;  /* 0x000000060f157c36 */ /* 0x000fe20008000000 */
[----:B------:R-:W-:Y:S02]  /*5710*/  WARPGROUP.DEPBAR.LE gsb0, 0x0 ;  /* 0x00008000000079c5 */ /* 0x000fe40000010000 */
[----:B------:R-:W-:-:S06]  /*5720*/  WARPGROUP.ARRIVE ;  /* 0x00000000000079c5 */ /* 0x000fcc0000000000 */
[----:B------:R-:W-:Y:S03]  /*5730*/  HGMMA.64x96x16.F32.BF16 R88, gdesc[UR28].tnspB, R88, gsb0 ;  /* 0x416000001c5879f0 */ /* 0x000fe60008001858 */
[----:B------:R-:W-:Y:S02]  /*5740*/  WARPGROUP.DEPBAR.LE gsb0, 0x0 ;  /* 0x00008000000079c5 */ /* 0x000fe40000010000 */
[----:B------:R0:W-:Y:S06]  /*5750*/  BAR.ARV R13, 0x100 ;  /* 0x0004000d0000751d */ /* 0x0001ec0000002000 */
[----:B------:R1:W-:Y:S01]  /*5760*/  @!P1 SYNCS.ARRIVE.TRANS64.RED.A1T0 RZ, [R14+URZ], RZ ;  /* 0x000000ff0eff99a7 */ /* 0x0003e2000810043f */
[----:B0-----:R-:W-:Y:S01]  /*5770*/  IMAD.IADD R13, R6, 0x1, R21 ;  /* 0x00000001060d7824 */ /* 0x001fe200078e0215 */
[----:B------:R-:W-:Y:S06]  /*5780*/  @P2 BRA `(.L_x_9134) ;  /* 0x0000000000582947 */ /* 0x000fec0003800000 */
[----:B------:R-:W-:Y:S01]  /*5790*/  ISETP.GT.AND P2, PT, R8, -0x1, PT ;  /* 0xffffffff0800780c */ /* 0x000fe20003f44270 */
[----:B------:R-:W-:-:S12]  /*57a0*/  BSSY B0, `(.L_x_9135) ;  /* 0x0000010000007945 */ /* 0x000fd80003800000 */
[----:B------:R-:W-:Y:S05]  /*57b0*/  @P2 BRA `(.L_x_9136) ;  /* 0x0000000000202947 */ /* 0x000fea0003800000 */
[----:B------:R-:W-:-:S05]  /*57c0*/  IMAD.U32 R141, RZ, RZ, UR34 ;  /* 0x00000022ff8d7e24 */ /* 0x000fca000f8e00ff */
[----:B------:R-:W-:-:S13]  /*57d0*/  ISETP.NE.AND P2, PT, R141, 0x1, PT ;  /* 0x000000018d00780c */ /* 0x000fda0003f45270 */
[----:B-1----:R-:W0:Y:S02]  /*57e0*/  @P2 LDC.64 R14, c[0x0][0x9e8] ;  /* 0x00027a00ff0e2b82 */ /* 0x002e240000000a00 */
[----:B0-----:R-:W-:-:S04]  /*57f0*/  @P2 IMAD.HI.U32 R144, R10, R14, RZ ;  /* 0x0000000e0a902227 */ /* 0x001fc800078e00ff */
[----:B------:R-:W-:Y:S01]  /*5800*/  IMAD.MOV.U32 R14, RZ, RZ, R10 ;  /* 0x000000ffff0e7224 */ /* 0x000fe200078e000a */
[----:B------:R-:W-:-:S04]  /*5810*/  @P2 SHF.R.U32.HI R14, RZ, R15, R144 ;  /* 0x0000000fff0e2219 */ /* 0x000fc80000011690 */
[----:B------:R-:W-:Y:S01]  /*5820*/  LOP3.LUT R14, RZ, R14, RZ, 0x33, !PT ;  /* 0x0000000eff0e7212 */ /* 0x000fe200078e33ff */
[----:B------:R-:W-:Y:S06]  /*5830*/  BRA `(.L_x_9137) ;  /* 0x0000000000187947 */ /* 0x000fec0003800000 */
.L_x_9136:
[----:B------:R-:W-:-:S05]  /*5840*/  IMAD.U32 R141, RZ, RZ, UR34 ;  /* 0x00000022ff8d7e24 */ /* 0x000fca000f8e00ff */
[----:B------:R-:W-:-:S13]  /*5850*/  ISETP.NE.AND P2, PT, R141, 0x1, PT ;  /* 0x000000018d00780c */ /* 0x000fda0003f45270 */
[----:B-1----:R-:W0:Y:S02]  /*5860*/  @P2 LDC.64 R14, c[0x0][0x9e8] ;  /* 0x00027a00ff0e2b82 */ /* 0x002e240000000a00 */
[----:B0-----:R-:W-:-:S04]  /*5870*/  @P2 IMAD.HI.U32 R144, R8, R14, RZ ;  /* 0x0000000e08902227 */ /* 0x001fc800078e00ff */
[----:B------:R-:W-:Y:S01]  /*5880*/  IMAD.MOV.U32 R14, RZ, RZ, R8 ;  /* 0x000000ffff0e7224 */ /* 0x000fe200078e0008 */
[----:B------:R-:W-:-:S07]  /*5890*/  @P2 SHF.R.U32.HI R14, RZ, R15, R144 ;  /* 0x0000000fff0e2219 */ /* 0x000fce0000011690 */
.L_x_9137:
[----:B------:R-:W-:Y:S05]  /*58a0*/  BSYNC B0 ;  /* 0x0000000000007941 */ /* 0x000fea0003800000 */
.L_x_9135:
[----:B------:R-:W-:-:S04]  /*58b0*/  IMAD R15, R14, R141, -R12 ;  /* 0x0000008d0e0f7224 */ /* 0x000fc800078e0a0c */
[----:B------:R-:W-:-:S05]  /*58c0*/  IMAD R14, R16, -0x2, R15 ;  /* 0xfffffffe100e7824 */ /* 0x000fca00078e020f */
[----:B------:R-:W-:Y:S02]  /*58d0*/  VIADDMNMX R20, R14, R141, R20, PT ;  /* 0x0000008d0e147246 */ /* 0x000fe40003800114 */
[----:B------:R-:W-:-:S07]  /*58e0*/  VIMNMX R13, R13, R14, !PT ;  /* 0x0000000e0d0d7248 */ /* 0x000fce0007fe0100 */
.L_x_9134:
        /* <DEDUP_REMOVED lines=112> */
.L_x_9140:
[----:B------:R-:W-:-:S05]  /*5ff0*/  IMAD.U32 R13, RZ, RZ, UR34 ;  /* 0x00000022ff0d7e24 */ /* 0x000fca000f8e00ff */
[----:B------:R-:W-:-:S13]  /*6000*/  ISETP.NE.AND P3, PT, R13, 0x1, PT ;  /* 0x000000010d00780c */ /* 0x000fda0003f65270 */
[----:B-1----:R-:W0:Y:S02]  /*6010*/  @P3 LDC.64 R14, c[0x0][0x9e8] ;  /* 0x00027a00ff0e3b82 */ /* 0x002e240000000a00 */
[----:B0-----:R-:W-:-:S04]  /*6020*/  @P3 IMAD.HI.U32 R20, R9, R14, RZ ;  /* 0x0000000e09143227 */ /* 0x001fc800078e00ff */
[----:B------:R-:W-:Y:S01]  /*6030*/  IMAD.MOV.U32 R14, RZ, RZ, R9 ;  /* 0x000000ffff0e7224 */ /* 0x000fe200078e0009 */
[----:B------:R-:W-:-:S07]  /*6040*/  @P3 SHF.R.U32.HI R14, RZ, R15, R20 ;  /* 0x0000000fff0e3219 */ /* 0x000fce0000011614 */
.L_x_9141:
[----:B------:R-:W-:Y:S05]  /*6050*/  BSYNC B0 ;  /* 0x0000000000007941 */ /* 0x000fea0003800000 */
.L_x_9139:
[----:B------:R-:W-:-:S04]  /*6060*/  IMAD R15, R14, R13, -R12 ;  /* 0x0000000d0e0f7224 */ /* 0x000fc800078e0a0c */
[----:B------:R-:W-:-:S05]  /*6070*/  IMAD R12, R16, -0x2, R15 ;  /* 0xfffffffe100c7824 */ /* 0x000fca00078e020f */
[----:B------:R-:W-:Y:S02]  /*6080*/  VIADDMNMX R138, R12, R13, R138, PT ;  /* 0x0000000d0c8a7246 */ /* 0x000fe4000380018a */
[----:B------:R-:W-:-:S07]  /*6090*/  VIMNMX R21, R21, R12, !PT ;  /* 0x0000000c15157248 */ /* 0x000fce0007fe0100 */
.L_x_9138:
        /* <DEDUP_REMOVED lines=32> */
[----:B------:R-:W-:Y:S02]  /*62a0*/  ISETP.LT.OR P3, PT, R138, 0x2, P3 ;  /* 0x000000028a00780c */ /* 0x000fe40001f61670 */
        /* <DEDUP_REMOVED lines=11> */
[C---:B------:R-:W-:Y:S02]  /*6360*/  ISETP.GT.AND P3, PT, R21.reuse, 0x11, P2 ;  /* 0x000000111500780c */ /* 0x040fe40001764270 */
[----:B------:R-:W-:Y:S02]  /*6370*/  FMNMX.FTZ R12, R68, R13, !PT ;  /* 0x0000000d440c7209 */ /* 0x000fe40007810000 */
[----:B------:R-:W-:Y:S02]  /*6380*/  ISETP.GT.AND P4, PT, R21, 0x49, P2 ;  /* 0x000000491500780c */ /* 0x000fe40001784270 */
[----:B------:R-:W-:Y:S02]  /*6390*/  FMNMX.FTZ R13, R69, R12, !PT ;  /* 0x0000000c450d7209 */ /* 0x000fe40007810000 */
[----:B------:R-:W-:-:S02]  /*63a0*/  FSEL R38, R38, -INF , !P5 ;  /* 0xff80000026267808 */ /* 0x000fc40006800000 */
[----:B------:R-:W-:Y:S02]  /*63b0*/  FMNMX.FTZ R12, R72, R13, !PT ;  /* 0x0000000d480c7209 */ /* 0x000fe40007810000 */
[----:B------:R-:W-:Y:S02]  /*63c0*/  ISETP.GT.AND P5, PT, R21, 0x28, P2 ;  /* 0x000000281500780c */ /* 0x000fe400017a4270 */
[----:B------:R-:W-:Y:S02]  /*63d0*/  FMNMX.FTZ R13, R73, R12, !PT ;  /* 0x0000000c490d7209 */ /* 0x000fe40007810000 */
[----:B------:R-:W-:Y:S02]  /*63e0*/  ISETP.LT.OR P6, PT, R138, 0x11, P6 ;  /* 0x000000118a00780c */ /* 0x000fe400037c1670 */
[----:B------:R-:W-:Y:S02]  /*63f0*/  FMNMX.FTZ R12, R76, R13, !PT ;  /* 0x0000000d4c0c7209 */ /* 0x000fe40007810000 */
[----:B------:R-:W-:-:S02]  /*6400*/  ISETP.LT.OR P3, PT, R138, 0x12, P3 ;  /* 0x000000128a00780c */ /* 0x000fc40001f61670 */
[----:B------:R-:W-:Y:S02]  /*6410*/  FMNMX.FTZ R13, R77, R12, !PT ;  /* 0x0000000c4d0d7209 */ /* 0x000fe40007810000 */
[----:B------:R-:W-:Y:S02]  /*6420*/  ISETP.LT.OR P4, PT, R138, 0x4a, P4 ;  /* 0x0000004a8a00780c */ /* 0x000fe40002781670 */
[----:B------:R-:W-:Y:S02]  /*6430*/  FMNMX.FTZ R12, R80, R13, !PT ;  /* 0x0000000d500c7209 */ /* 0x000fe40007810000 */
[----:B------:R-:W-:Y:S02]  /*6440*/  ISETP.LT.OR P5, PT, R138, 0x29, P5 ;  /* 0x000000298a00780c */ /* 0x000fe40002fa1670 */
[----:B------:R-:W-:Y:S02]  /*6450*/  FMNMX.FTZ R13, R81, R12, !PT ;  /* 0x0000000c510d7209 */ /* 0x000fe40007810000 */
[----:B------:R-:W-:-:S02]  /*6460*/  FSEL R34, R34, -INF , !P6 ;  /* 0xff80000022227808 */ /* 0x000fc40007000000 */
[----:B------:R-:W-:Y:S02]  /*6470*/  FMNMX.FTZ R12, R84, R13, !PT ;  /* 0x0000000d540c7209 */ /* 0x000fe40007810000 */
[----:B------:R-:W-:Y:S02]  /*6480*/  FSEL R35, R35, -INF , !P3 ;  /* 0xff80000023237808 */ /* 0x000fe40005800000 */
[----:B------:R-:W-:Y:S02]  /*6490*/  FMNMX.FTZ R13, R85, R12, !PT ;  /* 0x0000000c550d7209 */ /* 0x000fe40007810000 */
[----:B------:R-:W-:Y:S02]  /*64a0*/  FSEL R63, R63, -INF , !P4 ;  /* 0xff8000003f3f7808 */ /* 0x000fe40006000000 */
[C---:B------:R-:W-:Y:S01]  /*64b0*/  ISETP.GT.AND P6, PT, R21.reuse, 0x20, P2 ;  /* 0x000000201500780c */ /* 0x040fe200017c4270 */
[----:B------:R-:W1:Y:S01]  /*64c0*/  SHFL.BFLY PT, R12, R13, 0x2, 0x1f ;  /* 0x0c401f000d0c7f89 */ /* 0x000e6200000e0000 */
[----:B------:R-:W-:-:S02]  /*64d0*/  ISETP.GT.AND P3, PT, R21, 0x21, P2 ;  /* 0x000000211500780c */ /* 0x000fc40001764270 */
[C---:B------:R-:W-:Y:S02]  /*64e0*/  ISETP.GT.AND P4, PT, R21.reuse, 0x58, P2 ;  /* 0x000000581500780c */ /* 0x040fe40001784270 */
[----:B------:R-:W-:Y:S02]  /*64f0*/  FSEL R46, R46, -INF , !P5 ;  /* 0xff8000002e2e7808 */ /* 0x000fe40006800000 */
[----:B------:R-:W-:Y:S02]  /*6500*/  ISETP.GT.AND P5, PT, R21, 0x38, P2 ;  /* 0x000000381500780c */ /* 0x000fe400017a4270 */
[C---:B------:R-:W-:Y:S02]  /*6510*/  ISETP.LT.OR P6, PT, R138.reuse, 0x21, P6 ;  /* 0x000000218a00780c */ /* 0x040fe400037c1670 */
[C---:B------:R-:W-:Y:S02]  /*6520*/  ISETP.LT.OR P3, PT, R138.reuse, 0x22, P3 ;  /* 0x000000228a00780c */ /* 0x040fe40001f61670 */
[----:B------:R-:W-:-:S02]  /*6530*/  ISETP.LT.OR P4, PT, R138, 0x59, P4 ;  /* 0x000000598a00780c */ /* 0x000fc40002781670 */
[----:B------:R-:W-:Y:S02]  /*6540*/  ISETP.LT.OR P5, PT, R138, 0x39, P5 ;  /* 0x000000398a00780c */ /* 0x000fe40002fa1670 */
[----:B------:R-:W-:Y:S02]  /*6550*/  FSEL R42, R42, -INF , !P6 ;  /* 0xff8000002a2a7808 */ /* 0x000fe40007000000 */
[----:B------:R-:W-:Y:S02]  /*6560*/  FSEL R43, R43, -INF , !P3 ;  /* 0xff8000002b2b7808 */ /* 0x000fe40005800000 */
[----:B------:R-:W-:Y:S02]  /*6570*/  FSEL R70, R70, -INF , !P4 ;  /* 0xff80000046467808 */ /* 0x000fe40006000000 */
[----:B------:R-:W-:Y:S02]  /*6580*/  ISETP.GT.AND P6, PT, R21, 0x30, P2 ;  /* 0x000000301500780c */ /* 0x000fe400017c4270 */
[----:B-1----:R-:W-:-:S02]  /*6590*/  FMNMX.FTZ R14, R13, R12, !PT ;  /* 0x0000000c0d0e7209 */ /* 0x002fc40007810000 */
[C---:B------:R-:W-:Y:S02]  /*65a0*/  ISETP.GT.AND P3, PT, R21.reuse, 0x31, P2 ;  /* 0x000000311500780c */ /* 0x040fe40001764270 */
[C---:B------:R-:W-:Y:S01]  /*65b0*/  ISETP.GT.AND P4, PT, R21.reuse, 0x61, P2 ;  /* 0x000000611500780c */ /* 0x040fe20001784270 */
[----:B------:R-:W0:Y:S01]  /*65c0*/  SHFL.BFLY PT, R15, R14, 0x1, 0x1f ;  /* 0x0c201f000e0f7f89 */ /* 0x000e2200000e0000 */
        /* <DEDUP_REMOVED lines=11> */
[----:B------:R-:W-:Y:S02]  /*6680*/  ISETP.GT.AND P4, PT, R21, RZ, P2 ;  /* 0x000000ff1500720c */ /* 0x000fe40001784270 */
[----:B0-----:R-:W-:Y:S02]  /*6690*/  FMNMX.FTZ R12, R14, R15, !PT ;  /* 0x0000000f0e0c7209 */ /* 0x001fe40007810000 */
[----:B------:R-:W-:Y:S02]  /*66a0*/  FSEL R62, R62, -INF , !P5 ;  /* 0xff8000003e3e7808 */ /* 0x000fe40006800000 */
[C---:B------:R-:W-:Y:S01]  /*66b0*/  FSETP.NEU.FTZ.AND P5, PT, R12.reuse, -INF , PT ;  /* 0xff8000000c00780b */ /* 0x040fe20003fbd000 */
[----:B------:R-:W-:Y:S01]  /*66c0*/  FMUL.FTZ R13, R12, UR33 ;  /* 0x000000210c0d7c20 */ /* 0x000fe20008410000 */
[----:B------:R-:W-:-:S02]  /*66d0*/  ISETP.LT.OR P6, PT, R138, 0x41, P6 ;  /* 0x000000418a00780c */ /* 0x000fc400037c1670 */
[C---:B------:R-:W-:Y:S02]  /*66e0*/  ISETP.LT.OR P3, PT, R138.reuse, 0x42, P3 ;  /* 0x000000428a00780c */ /* 0x040fe40001f61670 */
[----:B------:R-:W-:Y:S02]  /*66f0*/  ISETP.LT.OR P4, PT, R138, 0x1, P4 ;  /* 0x000000018a00780c */ /* 0x000fe40002781670 */
[----:B------:R-:W-:Y:S02]  /*6700*/  FSEL R13, R13, RZ, P5 ;  /* 0x000000ff0d0d7208 */ /* 0x000fe40002800000 */
[----:B------:R-:W-:Y:S02]  /*6710*/  FSEL R58, R58, -INF , !P6 ;  /* 0xff8000003a3a7808 */ /* 0x000fe40007000000 */
[----:B------:R-:W-:Y:S01]  /*6720*/  FSEL R59, R59, -INF , !P3 ;  /* 0xff8000003b3b7808 */ /* 0x000fe20005800000 */
[--C-:B------:R-:W-:Y:S01]  /*6730*/  FFMA.FTZ R14, R24, UR33, -R13.reuse ;  /* 0x00000021180e7c23 */ /* 0x100fe2000801080d */
[----:B------:R-:W-:Y:S01]  /*6740*/  FSEL R26, R26, -INF , !P4 ;  /* 0xff8000001a1a7808 */ /* 0x000fe20006000000 */
[--C-:B------:R-:W-:Y:S01]  /*6750*/  FFMA.FTZ R15, R25, UR33, -R13.reuse ;  /* 0x00000021190f7c23 */ /* 0x100fe2000801080d */
[----:B------:R-:W-:Y:S01]  /*6760*/  ISETP.GT.AND P6, PT, R21, 0x50, P2 ;  /* 0x000000501500780c */ /* 0x000fe200017c4270 */
[--C-:B------:R-:W-:Y:S01]  /*6770*/  FFMA.FTZ R25, R29, UR33, -R13.reuse ;  /* 0x000000211d197c23 */ /* 0x100fe2000801080d */
[----:B------:R-:W-:Y:S01]  /*6780*/  ISETP.GT.AND P3, PT, R21, 0x51, P2 ;  /* 0x000000511500780c */ /* 0x000fe20001764270 */
[--C-:B------:R-:W-:Y:S01]  /*6790*/  FFMA.FTZ R20, R28, UR33, -R13.reuse ;  /* 0x000000211c147c23 */ /* 0x100fe2000801080d */
[----:B------:R-:W-:Y:S01]  /*67a0*/  FMNMX.FTZ R24, R26, R7, !PT ;  /* 0x000000071a187209 */ /* 0x000fe20007810000 */
[--C-:B------:R-:W-:Y:S01]  /*67b0*/  FFMA.FTZ R28, R33, UR33, -R13.reuse ;  /* 0x00000021211c7c23 */ /* 0x100fe2000801080d */
[C---:B------:R-:W-:Y:S01]  /*67c0*/  ISETP.LT.OR P6, PT, R138.reuse, 0x51, P6 ;  /* 0x000000518a00780c */ /* 0x040fe200037c1670 */
[--C-:B------:R-:W-:Y:S01]  /*67d0*/  FFMA.FTZ R141, R45, UR33, -R13.reuse ;  /* 0x000000212d8d7c23 */ /* 0x100fe2000801080d */
[----:B------:R-:W-:Y:S01]  /*67e0*/  ISETP.LT.OR P3, PT, R138, 0x52, P3 ;  /* 0x000000528a00780c */ /* 0x000fe20001f61670 */
[--C-:B------:R-:W-:Y:S01]  /*67f0*/  FFMA.FTZ R36, R36, UR33, -R13.reuse ;  /* 0x0000002124247c23 */ /* 0x100fe2000801080d */
[----:B------:R-:W-:Y:S01]  /*6800*/  FMNMX.FTZ R29, R27, R24, !PT ;  /* 0x000000181b1d7209 */ /* 0x000fe20007810000 */
[--C-:B------:R-:W-:Y:S01]  /*6810*/  FFMA.FTZ R40, R40, UR33, -R13.reuse ;  /* 0x0000002128287c23 */ /* 0x100fe2000801080d */
[----:B------:R-:W-:Y:S01]  /*6820*/  FSEL R66, R66, -INF , !P6 ;  /* 0xff80000042427808 */ /* 0x000fe20007000000 */
[--C-:B------:R-:W-:Y:S01]  /*6830*/  FFMA.FTZ R44, R44, UR33, -R13.reuse ;  /* 0x000000212c2c7c23 */ /* 0x100fe2000801080d */
[----:B------:R-:W-:Y:S01]  /*6840*/  FSEL R67, R67, -INF , !P3 ;  /* 0xff80000043437808 */ /* 0x000fe20005800000 */
[--C-:B------:R-:W-:Y:S01]  /*6850*/  FFMA.FTZ R48, R48, UR33, -R13.reuse ;  /* 0x0000002130307c23 */ /* 0x100fe2000801080d */
[C---:B------:R-:W-:Y:S01]  /*6860*/  ISETP.GT.AND P6, PT, R21.reuse, 0x59, P2 ;  /* 0x000000591500780c */ /* 0x040fe200017c4270 */
[--C-:B------:R-:W-:Y:S01]  /*6870*/  FFMA.FTZ R52, R52, UR33, -R13.reuse ;  /* 0x0000002134347c23 */ /* 0x100fe2000801080d */
[----:B------:R-:W-:Y:S01]  /*6880*/  ISETP.GT.AND P3, PT, R21, 0x60, P2 ;  /* 0x000000601500780c */ /* 0x000fe20001764270 */
[--C-:B------:R-:W-:Y:S01]  /*6890*/  FFMA.FTZ R56, R56, UR33, -R13.reuse ;  /* 0x0000002138387c23 */ /* 0x100fe2000801080d */
[----:B------:R-:W-:Y:S01]  /*68a0*/  FMNMX.FTZ R24, R30, R29, !PT ;  /* 0x0000001d1e187209 */ /* 0x000fe20007810000 */
[--C-:B------:R-:W-:Y:S01]  /*68b0*/  FFMA.FTZ R60, R60, UR33, -R13.reuse ;  /* 0x000000213c3c7c23 */ /* 0x100fe2000801080d */
[C---:B------:R-:W-:Y:S01]  /*68c0*/  ISETP.LT.OR P6, PT, R138.reuse, 0x5a, P6 ;  /* 0x0000005a8a00780c */ /* 0x040fe200037c1670 */
[----:B------:R-:W-:Y:S01]  /*68d0*/  MUFU.EX2 R29, R36 ;  /* 0x00000024001d7308 */ /* 0x000fe20000000800 */
[----:B------:R-:W-:Y:S01]  /*68e0*/  ISETP.LT.OR P3, PT, R138, 0x61, P3 ;  /* 0x000000618a00780c */ /* 0x000fe20001f61670 */
[----:B------:R-:W-:Y:S01]  /*68f0*/  FFMA.FTZ R85, R85, UR33, -R13 ;  /* 0x0000002155557c23 */ /* 0x000fe2000801080d */
[----:B------:R-:W-:-:S02]  /*6900*/  FMNMX.FTZ R33, R31, R24, !PT ;  /* 0x000000181f217209 */ /* 0x000fc40007810000 */
[----:B------:R-:W-:Y:S02]  /*6910*/  FSEL R71, R71, -INF , !P6 ;  /* 0xff80000047477808 */ /* 0x000fe40007000000 */
[----:B------:R-:W-:Y:S01]  /*6920*/  FSEL R74, R74, -INF , !P3 ;  /* 0xff8000004a4a7808 */ /* 0x000fe20005800000 */
[----:B------:R-:W-:Y:S01]  /*6930*/  MUFU.EX2 R14, R14 ;  /* 0x0000000e000e7308 */ /* 0x000fe20000000800 */
[C---:B------:R-:W-:Y:S02]  /*6940*/  ISETP.GT.AND P6, PT, R21.reuse, 0x68, P2 ;  /* 0x000000681500780c */ /* 0x040fe400017c4270 */
[----:B------:R-:W-:Y:S02]  /*6950*/  ISETP.GT.AND P3, PT, R21, 0x69, P2 ;  /* 0x000000691500780c */ /* 0x000fe40001764270 */
[----:B------:R-:W-:Y:S02]  /*6960*/  FMNMX.FTZ R24, R34, R33, !PT ;  /* 0x0000002122187209 */ /* 0x000fe40007810000 */
[C---:B------:R-:W-:Y:S01]  /*6970*/  ISETP.LT.OR P6, PT, R138.reuse, 0x69, P6 ;  /* 0x000000698a00780c */ /* 0x040fe200037c1670 */
[----:B------:R-:W-:Y:S01]  /*6980*/  MUFU.EX2 R15, R15 ;  /* 0x0000000f000f7308 */ /* 0x000fe20000000800 */
[----:B------:R-:W-:-:S02]  /*6990*/  ISETP.LT.OR P3, PT, R138, 0x6a, P3 ;  /* 0x0000006a8a00780c */ /* 0x000fc40001f61670 */
[----:B------:R-:W-:Y:S02]  /*69a0*/  FMNMX.FTZ R33, R35, R24, !PT ;  /* 0x0000001823217209 */ /* 0x000fe40007810000 */
[----:B------:R-:W-:Y:S02]  /*69b0*/  FSEL R78, R78, -INF , !P6 ;  /* 0xff8000004e4e7808 */ /* 0x000fe40007000000 */
[----:B------:R-:W-:Y:S01]  /*69c0*/  FSEL R79, R79, -INF , !P3 ;  /* 0xff8000004f4f7808 */ /* 0x000fe20005800000 */
[----:B------:R-:W-:Y:S01]  /*69d0*/  MUFU.EX2 R20, R20 ;  /* 0x0000001400147308 */ /* 0x000fe20000000800 */
[C---:B------:R-:W-:Y:S02]  /*69e0*/  ISETP.GT.AND P6, PT, R21.reuse, 0x70, P2 ;  /* 0x000000701500780c */ /* 0x040fe400017c4270 */
[C---:B------:R-:W-:Y:S02]  /*69f0*/  ISETP.GT.AND P3, PT, R21.reuse, 0x71, P2 ;  /* 0x000000711500780c */ /* 0x040fe40001764270 */
[----:B------:R-:W-:-:S02]  /*6a00*/  ISETP.GT.AND P4, PT, R21, 0x78, P2 ;  /* 0x000000781500780c */ /* 0x000fc40001784270 */
[----:B------:R-:W-:Y:S01]  /*6a10*/  FMNMX.FTZ R24, R38, R33, !PT ;  /* 0x0000002126187209 */ /* 0x000fe20007810000 */
[----:B------:R-:W-:Y:S01]  /*6a20*/  MUFU.EX2 R25, R25 ;  /* 0x0000001900197308 */ /* 0x000fe20000000800 */
[----:B------:R-:W-:Y:S01]  /*6a30*/  ISETP.GT.AND P2, PT, R21, 0x79, P2 ;  /* 0x000000791500780c */ /* 0x000fe20001744270 */
[--C-:B------:R-:W-:Y:S01]  /*6a40*/  FFMA.FTZ R21, R32, UR33, -R13.reuse ;  /* 0x0000002120157c23 */ /* 0x100fe2000801080d */
[----:B------:R-:W-:Y:S01]  /*6a50*/  FFMA.FTZ R32, R37, UR33, -R13 ;  /* 0x0000002125207c23 */ /* 0x000fe2000801080d */
[----:B------:R-:W-:Y:S02]  /*6a60*/  FMNMX.FTZ R37, R39, R24, !PT ;  /* 0x0000001827257209 */ /* 0x000fe40007810000 */
[----:B------:R-:W-:Y:S02]  /*6a70*/  ISETP.LT.OR P6, PT, R138, 0x71, P6 ;  /* 0x000000718a00780c */ /* 0x000fe400037c1670 */
[----:B------:R-:W-:Y:S01]  /*6a80*/  FMNMX.FTZ R24, R42, R37, !PT ;  /* 0x000000252a187209 */ /* 0x000fe20007810000 */
[----:B------:R-:W-:Y:S01]  /*6a90*/  MUFU.EX2 R33, R40 ;  /* 0x0000002800217308 */ /* 0x000fe20000000800 */
[----:B------:R-:W-:-:S02]  /*6aa0*/  ISETP.LT.OR P3, PT, R138, 0x72, P3 ;  /* 0x000000728a00780c */ /* 0x000fc40001f61670 */
[----:B------:R-:W-:Y:S02]  /*6ab0*/  FMNMX.FTZ R37, R43, R24, !PT ;  /* 0x000000182b257209 */ /* 0x000fe40007810000 */
[----:B------:R-:W-:Y:S02]  /*6ac0*/  ISETP.LT.OR P4, PT, R138, 0x79, P4 ;  /* 0x000000798a00780c */ /* 0x000fe40002781670 */
[----:B------:R-:W-:Y:S01]  /*6ad0*/  FMNMX.FTZ R24, R46, R37, !PT ;  /* 0x000000252e187209 */ /* 0x000fe20007810000 */
[----:B------:R0:W-:Y:S01]  /*6ae0*/  MUFU.EX2 R40, R141 ;  /* 0x0000008d00287308 */ /* 0x0001e20000000800 */
[----:B------:R-:W-:Y:S01]  /*6af0*/  ISETP.LT.OR P2, PT, R138, 0x7a, P2 ;  /* 0x0000007a8a00780c */ /* 0x000fe20001741670 */
[----:B------:R-:W-:Y:S01]  /*6b00*/  FFMA.FTZ R138, R41, UR33, -R13 ;  /* 0x00000021298a7c23 */ /* 0x000fe2000801080d */
[----:B------:R-:W-:Y:S02]  /*6b10*/  FMNMX.FTZ R41, R47, R24, !PT ;  /* 0x000000182f297209 */ /* 0x000fe40007810000 */
[----:B------:R-:W-:-:S02]  /*6b20*/  FSEL R82, R82, -INF , !P6 ;  /* 0xff80000052527808 */ /* 0x000fc40007000000 */
[----:B------:R-:W-:Y:S01]  /*6b30*/  FMNMX.FTZ R24, R50, R41, !PT ;  /* 0x0000002932187209 */ /* 0x000fe20007810000 */
[----:B------:R1:W-:Y:S01]  /*6b40*/  MUFU.EX2 R36, R138 ;  /* 0x0000008a00247308 */ /* 0x0003e20000000800 */
[--C-:B0-----:R-:W-:Y:S01]  /*6b50*/  FFMA.FTZ R141, R53, UR33, -R13.reuse ;  /* 0x00000021358d7c23 */ /* 0x101fe2000801080d */
[----:B------:R-:W-:Y:S02]  /*6b60*/  FSEL R83, R83, -INF , !P3 ;  /* 0xff80000053537808 */ /* 0x000fe40005800000 */
[----:B------:R-:W-:Y:S02]  /*6b70*/  FMNMX.FTZ R41, R51, R24, !PT ;  /* 0x0000001833297209 */ /* 0x000fe40007810000 */
[----:B------:R-:W-:Y:S02]  /*6b80*/  FSEL R86, R86, -INF , !P4 ;  /* 0xff80000056567808 */ /* 0x000fe40006000000 */
[----:B------:R-:W-:Y:S01]  /*6b90*/  FMNMX.FTZ R24, R54, R41, !PT ;  /* 0x0000002936187209 */ /* 0x000fe20007810000 */
[----:B-1----:R-:W-:Y:S01]  /*6ba0*/  FFMA.FTZ R138, R49, UR33, -R13 ;  /* 0x00000021318a7c23 */ /* 0x002fe2000801080d */
[----:B------:R-:W-:Y:S01]  /*6bb0*/  MUFU.EX2 R37, R44 ;  /* 0x0000002c00257308 */ /* 0x000fe20000000800 */
[----:B------:R-:W-:-:S02]  /*6bc0*/  FSEL R87, R87, -INF , !P2 ;  /* 0xff80000057577808 */ /* 0x000fc40005000000 */
[----:B------:R-:W-:-:S04]  /*6bd0*/  FMNMX.FTZ R45, R55, R24, !PT ;  /* 0x00000018372d7209 */ /* 0x000fc80007810000 */
[----:B------:R-:W-:Y:S01]  /*6be0*/  FMNMX.FTZ R24, R58, R45, !PT ;  /* 0x0000002d3a187209 */ /* 0x000fe20007810000 */
[----:B------:R0:W-:Y:S03]  /*6bf0*/  MUFU.EX2 R44, R138 ;  /* 0x0000008a002c7308 */ /* 0x0001e60000000800 */
[----:B------:R-:W-:-:S04]  /*6c00*/  FMNMX.FTZ R45, R59, R24, !PT ;  /* 0x000000183b2d7209 */ /* 0x000fc80007810000 */
[----:B------:R-:W-:Y:S01]  /*6c10*/  FMNMX.FTZ R24, R62, R45, !PT ;  /* 0x0000002d3e187209 */ /* 0x000fe20007810000 */
[----:B------:R-:W-:Y:S01]  /*6c20*/  MUFU.EX2 R41, R48 ;  /* 0x0000003000297308 */ /* 0x000fe20000000800 */
[----:B0-----:R-:W-:Y:S02]  /*6c30*/  FFMA.FTZ R138, R57, UR33, -R13 ;  /* 0x00000021398a7c23 */ /* 0x001fe4000801080d */
        /* <DEDUP_REMOVED lines=11> */
[----:B------:R1:W-:Y:S01]  /*6cf0*/  MUFU.EX2 R49, R56 ;  /* 0x0000003800317308 */ /* 0x0003e20000000800 */
[--C-:B0-----:R-:W-:Y:S01]  /*6d00*/  FFMA.FTZ R138, R64, UR33, -R13.reuse ;  /* 0x00000021408a7c23 */ /* 0x101fe2000801080d */
[--C-:B------:R-:W-:Y:S01]  /*6d10*/  FFMA.FTZ R64, R69, UR33, -R13.reuse ;  /* 0x0000002145407c23 */ /* 0x100fe2000801080d */
[----:B------:R-:W-:Y:S01]  /*6d20*/  FMNMX.FTZ R57, R79, R24, !PT ;  /* 0x000000184f397209 */ /* 0x000fe20007810000 */
[--C-:B------:R-:W-:Y:S01]  /*6d30*/  FFMA.FTZ R69, R76, UR33, -R13.reuse ;  /* 0x000000214c457c23 */ /* 0x100fe2000801080d */
[--C-:B------:R-:W-:Y:S01]  /*6d40*/  FFMA.FTZ R76, R81, UR33, -R13.reuse ;  /* 0x00000021514c7c23 */ /* 0x100fe2000801080d */
[----:B------:R-:W-:Y:S02]  /*6d50*/  FSEL R81, R12, RZ, P5 ;  /* 0x000000ff0c517208 */ /* 0x000fe40002800000 */
[----:B------:R-:W-:Y:S01]  /*6d60*/  FMNMX.FTZ R24, R82, R57, !PT ;  /* 0x0000003952187209 */ /* 0x000fe20007810000 */
[----:B------:R0:W-:Y:S01]  /*6d70*/  MUFU.EX2 R53, R60 ;  /* 0x0000003c00357308 */ /* 0x0001e20000000800 */
[--C-:B-1----:R-:W-:Y:S01]  /*6d80*/  FFMA.FTZ R56, R61, UR33, -R13.reuse ;  /* 0x000000213d387c23 */ /* 0x102fe2000801080d */
[--C-:B------:R-:W-:Y:S01]  /*6d90*/  FFMA.FTZ R61, R68, UR33, -R13.reuse ;  /* 0x00000021443d7c23 */ /* 0x100fe2000801080d */
[----:B------:R-:W-:Y:S01]  /*6da0*/  FMNMX.FTZ R57, R83, R24, !PT ;  /* 0x0000001853397209 */ /* 0x000fe20007810000 */
[--C-:B------:R-:W-:Y:S01]  /*6db0*/  FFMA.FTZ R68, R73, UR33, -R13.reuse ;  /* 0x0000002149447c23 */ /* 0x100fe2000801080d */
[--C-:B------:R-:W-:Y:S01]  /*6dc0*/  FFMA.FTZ R73, R80, UR33, -R13.reuse ;  /* 0x0000002150497c23 */ /* 0x100fe2000801080d */
[----:B------:R-:W-:Y:S01]  /*6dd0*/  FADD.FTZ R81, -R81, R0 ;  /* 0x0000000051517221 */ /* 0x000fe20000010100 */
[----:B------:R-:W-:Y:S01]  /*6de0*/  FMNMX.FTZ R24, R86, R57, !PT ;  /* 0x0000003956187209 */ /* 0x000fe20007810000 */
[----:B------:R-:W-:Y:S01]  /*6df0*/  MUFU.EX2 R21, R21 ;  /* 0x0000001500157308 */ /* 0x000fe20000000800 */
[--C-:B0-----:R-:W-:Y:S01]  /*6e00*/  FFMA.FTZ R60, R65, UR33, -R13.reuse ;  /* 0x00000021413c7c23 */ /* 0x101fe2000801080d */
[--C-:B------:R-:W-:Y:S01]  /*6e10*/  FFMA.FTZ R65, R72, UR33, -R13.reuse ;  /* 0x0000002148417c23 */ /* 0x100fe2000801080d */
[----:B------:R-:W-:Y:S01]  /*6e20*/  FMNMX.FTZ R24, R87, R24, !PT ;  /* 0x0000001857187209 */ /* 0x000fe20007810000 */
[--C-:B------:R-:W-:Y:S01]  /*6e30*/  FFMA.FTZ R72, R77, UR33, -R13.reuse ;  /* 0x000000214d487c23 */ /* 0x100fe2000801080d */
[----:B------:R-:W-:Y:S01]  /*6e40*/  FFMA.FTZ R77, R84, UR33, -R13 ;  /* 0x00000021544d7c23 */ /* 0x000fe2000801080d */
[----:B------:R-:W-:-:S02]  /*6e50*/  FMUL.FTZ R80, R81, UR33 ;  /* 0x0000002151507c20 */ /* 0x000fc40008410000 */
[----:B------:R-:W0:Y:S01]  /*6e60*/  SHFL.BFLY PT, R141, R24, 0x2, 0x1f ;  /* 0x0c401f00188d7f89 */ /* 0x000e2200000e0000 */
[----:B------:R0:W-:Y:S08]  /*6e70*/  MUFU.EX2 R57, R138 ;  /* 0x0000008a00397308 */ /* 0x0001f00000000800 */
[----:B------:R-:W1:Y:S08]  /*6e80*/  MUFU.EX2 R80, R80 ;  /* 0x0000005000507308 */ /* 0x000e700000000800 */
[----:B------:R2:W-:Y:S01]  /*6e90*/  MUFU.EX2 R0, R85 ;  /* 0x0000005500007308 */ /* 0x0005e20000000800 */
[----:B0-----:R-:W-:-:S07]  /*6ea0*/  FMNMX.FTZ R138, R24, R141, !PT ;  /* 0x0000008d188a7209 */ /* 0x001fce0007810000 */
[----:B------:R-:W-:Y:S01]  /*6eb0*/  MUFU.EX2 R28, R28 ;  /* 0x0000001c001c7308 */ /* 0x000fe20000000800 */
[----:B-1----:R-:W-:Y:S01]  /*6ec0*/  FFMA.FTZ R4, R80, R4, R14 ;  /* 0x0000000450047223 */ /* 0x002fe2000001000e */
[-C--:B------:R-:W-:Y:S01]  /*6ed0*/  FMUL.FTZ R88, R88, R80.reuse ;  /* 0x0000005058587220 */ /* 0x080fe20000410000 */
[-C--:B------:R-:W-:Y:S01]  /*6ee0*/  FMUL.FTZ R89, R89, R80.reuse ;  /* 0x0000005059597220 */ /* 0x080fe20000410000 */
[----:B------:R-:W0:Y:S01]  /*6ef0*/  SHFL.BFLY PT, R141, R138, 0x1, 0x1f ;  /* 0x0c201f008a8d7f89 */ /* 0x000e2200000e0000 */
        /* <DEDUP_REMOVED lines=23> */
[----:B0-----:R-:W-:Y:S01]  /*7070*/  FMNMX.FTZ R13, R138, R141, !PT ;  /* 0x0000008d8a0d7209 */ /* 0x001fe20007810000 */
[-C--:B------:R-:W-:Y:S01]  /*7080*/  FMUL.FTZ R132, R132, R80.reuse ;  /* 0x0000005084847220 */ /* 0x080fe20000410000 */
[----:B------:R-:W-:-:S02]  /*7090*/  FMUL.FTZ R133, R133, R80 ;  /* 0x0000005085857220 */ /* 0x000fc40000410000 */
[C---:B------:R-:W-:Y:S01]  /*70a0*/  FSETP.NEU.FTZ.AND P2, PT, R13.reuse, -INF , PT ;  /* 0xff8000000d00780b */ /* 0x040fe20003f5d000 */
[C---:B------:R-:W-:Y:S01]  /*70b0*/  FMUL.FTZ R24, R13.reuse, UR33 ;  /* 0x000000210d187c20 */ /* 0x040fe20008410000 */
[----:B------:R-:W-:Y:S04]  /*70c0*/  MUFU.EX2 R61, R61 ;  /* 0x0000003d003d7308 */ /* 0x000fe80000000800 */
[----:B------:R-:W-:Y:S02]  /*70d0*/  FSEL R81, R24, RZ, P2 ;  /* 0x000000ff18517208 */ /* 0x000fe40001000000 */
[----:B------:R-:W-:Y:S02]  /*70e0*/  FSEL R24, R13, RZ, P2 ;  /* 0x000000ff0d187208 */ /* 0x000fe40001000000 */
[----:B------:R-:W-:Y:S01]  /*70f0*/  MUFU.EX2 R64, R64 ;  /* 0x0000004000407308 */ /* 0x000fe20000000800 */
[--C-:B------:R-:W-:Y:S01]  /*7100*/  FFMA.FTZ R138, R26, UR33, -R81.reuse ;  /* 0x000000211a8a7c23 */ /* 0x100fe20008010851 */
[----:B------:R-:W-:Y:S01]  /*7110*/  FFMA.FTZ R27, R27, UR33, -R81 ;  /* 0x000000211b1b7c23 */ /* 0x000fe20008010851 */
[----:B------:R-:W-:Y:S01]  /*7120*/  FADD.FTZ R24, -R24, R7 ;  /* 0x0000000718187221 */ /* 0x000fe20000010100 */
[--C-:B------:R-:W-:Y:S01]  /*7130*/  FFMA.FTZ R30, R30, UR33, -R81.reuse ;  /* 0x000000211e1e7c23 */ /* 0x100fe20008010851 */
[--C-:B------:R-:W-:Y:S01]  /*7140*/  FFMA.FTZ R144, R31, UR33, -R81.reuse ;  /* 0x000000211f907c23 */ /* 0x100fe20008010851 */
[--C-:B------:R-:W-:Y:S01]  /*7150*/  FFMA.FTZ R31, R34, UR33, -R81.reuse ;  /* 0x00000021221f7c23 */ /* 0x100fe20008010851 */
[----:B------:R-:W-:Y:S01]  /*7160*/  FMUL.FTZ R7, R24, UR33 ;  /* 0x0000002118077c20 */ /* 0x000fe20008410000 */
[----:B------:R-:W-:Y:S01]  /*7170*/  IMAD.U32 R24, RZ, RZ, UR43 ;  /* 0x0000002bff187e24 */ /* 0x000fe2000f8e00ff */
[----:B------:R-:W-:Y:S01]  /*7180*/  MUFU.EX2 R138, R138 ;  /* 0x0000008a008a7308 */ /* 0x000fe20000000800 */
[--C-:B--2---:R-:W-:Y:S01]  /*7190*/  FFMA.FTZ R85, R42, UR33, -R81.reuse ;  /* 0x000000212a557c23 */ /* 0x104fe20008010851 */
[--C-:B------:R-:W-:Y:S01]  /*71a0*/  FFMA.FTZ R42, R51, UR33, -R81.reuse ;  /* 0x00000021332a7c23 */ /* 0x100fe20008010851 */
[--C-:B------:R-:W-:Y:S01]  /*71b0*/  FFMA.FTZ R51, R59, UR33, -R81.reuse ;  /* 0x000000213b337c23 */ /* 0x100fe20008010851 */
[----:B------:R-:W-:Y:S01]  /*71c0*/  @!P1 LEA R24, R24, UR42, 0x3 ;  /* 0x0000002a18189c11 */ /* 0x000fe2000f8e18ff */
[--C-:B------:R-:W-:Y:S01]  /*71d0*/  FFMA.FTZ R35, R35, UR33, -R81.reuse ;  /* 0x0000002123237c23 */ /* 0x100fe20008010851 */
[----:B------:R-:W-:Y:S01]  /*71e0*/  FADD.FTZ R59, R15, R4 ;  /* 0x000000040f3b7221 */ /* 0x000fe20000010000 */
[----:B------:R-:W-:Y:S01]  /*71f0*/  FFMA.FTZ R84, R38, UR33, -R81 ;  /* 0x0000002126547c23 */ /* 0x000fe20008010851 */
[----:B------:R-:W0:Y:S01]  /*7200*/  MUFU.EX2 R7, R7 ;  /* 0x0000000700077308 */ /* 0x000e220000000800 */
[----:B------:R-:W-:-:S02]  /*7210*/  @!P1 VIADD R24, R24, 0x2d860 ;  /* 0x0002d86018189836 */ /* 0x000fc40000000000 */
[----:B------:R-:W-:Y:S01]  /*7220*/  FADD.FTZ R26, R20, R59 ;  /* 0x0000003b141a7221 */ /* 0x000fe20000010000 */
[--C-:B------:R-:W-:Y:S01]  /*7230*/  FFMA.FTZ R39, R39, UR33, -R81.reuse ;  /* 0x0000002127277c23 */ /* 0x100fe20008010851 */
[--C-:B------:R-:W-:Y:S01]  /*7240*/  FFMA.FTZ R141, R43, UR33, -R81.reuse ;  /* 0x000000212b8d7c23 */ /* 0x100fe20008010851 */
[--C-:B------:R-:W-:Y:S01]  /*7250*/  FFMA.FTZ R46, R46, UR33, -R81.reuse ;  /* 0x000000212e2e7c23 */ /* 0x100fe20008010851 */
[----:B------:R-:W-:Y:S01]  /*7260*/  @!P1 PRMT R24, RZ, 0x654, R24 ;  /* 0x00000654ff189816 */ /* 0x000fe20000000018 */
[--C-:B------:R-:W-:Y:S01]  /*7270*/  FFMA.FTZ R146, R47, UR33, -R81.reuse ;  /* 0x000000212f927c23 */ /* 0x100fe20008010851 */
[----:B------:R-:W1:Y:S01]  /*7280*/  MUFU.EX2 R27, R27 ;  /* 0x0000001b001b7308 */ /* 0x000e620000000800 */
[--C-:B------:R-:W-:Y:S01]  /*7290*/  FFMA.FTZ R34, R50, UR33, -R81.reuse ;  /* 0x0000002132227c23 */ /* 0x100fe20008010851 */
[----:B------:R2:W-:Y:S01]  /*72a0*/  @!P1 SYNCS.ARRIVE.TRANS64.RED.A1T0 RZ, [R24+URZ], RZ ;  /* 0x000000ff18ff99a7 */ /* 0x0005e2000810043f */
[--C-:B------:R-:W-:Y:S01]  /*72b0*/  FFMA.FTZ R47, R54, UR33, -R81.reuse ;  /* 0x00000021362f7c23 */ /* 0x100fe20008010851 */
[--C-:B------:R-:W-:Y:S01]  /*72c0*/  FFMA.FTZ R43, R55, UR33, -R81.reuse ;  /* 0x00000021372b7c23 */ /* 0x100fe20008010851 */
[--C-:B------:R-:W-:Y:S01]  /*72d0*/  FFMA.FTZ R50, R58, UR33, -R81.reuse ;  /* 0x000000213a327c23 */ /* 0x100fe20008010851 */
[--C-:B------:R-:W-:Y:S01]  /*72e0*/  FFMA.FTZ R55, R62, UR33, -R81.reuse ;  /* 0x000000213e377c23 */ /* 0x100fe20008010851 */
[--C-:B------:R-:W-:Y:S01]  /*72f0*/  FFMA.FTZ R4, R63, UR33, -R81.reuse ;  /* 0x000000213f047c23 */ /* 0x100fe20008010851 */
[----:B------:R-:W3:Y:S01]  /*7300*/  MUFU.EX2 R30, R30 ;  /* 0x0000001e001e7308 */ /* 0x000ee20000000800 */
[--C-:B------:R-:W-:Y:S01]  /*7310*/  FFMA.FTZ R63, R70, UR33, -R81.reuse ;  /* 0x00000021463f7c23 */ /* 0x100fe20008010851 */
[----:B--2---:R-:W-:Y:S01]  /*7320*/  F2FP.BF16.F32.PACK_AB R24, R15, R14 ;  /* 0x0000000e0f18723e */ /* 0x004fe200000010ff */
[----:B0-----:R-:W-:Y:S01]  /*7330*/  FFMA.FTZ R14, R7, R3, R138 ;  /* 0x00000003070e7223 */ /* 0x001fe2000001008a */
[--C-:B------:R-:W-:Y:S01]  /*7340*/  FFMA.FTZ R75, R75, UR33, -R81.reuse ;  /* 0x000000214b4b7c23 */ /* 0x100fe20008010851 */
[--C-:B------:R-:W-:Y:S01]  /*7350*/  FFMA.FTZ R78, R78, UR33, -R81.reuse ;  /* 0x000000214e4e7c23 */ /* 0x100fe20008010851 */
[--C-:B------:R-:W-:Y:S01]  /*7360*/  FFMA.FTZ R79, R79, UR33, -R81.reuse ;  /* 0x000000214f4f7c23 */ /* 0x100fe20008010851 */
[--C-:B------:R-:W-:Y:S01]  /*7370*/  FFMA.FTZ R82, R82, UR33, -R81.reuse ;  /* 0x0000002152527c23 */ /* 0x100fe20008010851 */
[----:B------:R-:W0:Y:S01]  /*7380*/  MUFU.EX2 R144, R144 ;  /* 0x0000009000907308 */ /* 0x000e220000000800 */
[----:B-1----:R-:W-:Y:S01]  /*7390*/  FADD.FTZ R3, R27, R14 ;  /* 0x0000000e1b037221 */ /* 0x002fe20000010000 */
[C---:B------:R-:W-:Y:S01]  /*73a0*/  FADD.FTZ R14, R25.reuse, R26 ;  /* 0x0000001a190e7221 */ /* 0x040fe20000010000 */
[----:B------:R-:W-:Y:S01]  /*73b0*/  F2FP.BF16.F32.PACK_AB R26, R25, R20 ;  /* 0x00000014191a723e */ /* 0x000fe200000010ff */
[--C-:B------:R-:W-:Y:S01]  /*73c0*/  FFMA.FTZ R83, R83, UR33, -R81.reuse ;  /* 0x0000002153537c23 */ /* 0x100fe20008010851 */
[----:B------:R-:W-:Y:S01]  /*73d0*/  F2FP.BF16.F32.PACK_AB R25, R27, R138 ;  /* 0x0000008a1b19723e */ /* 0x000fe200000010ff */
[----:B------:R-:W-:Y:S01]  /*73e0*/  FADD.FTZ R59, R21, R14 ;  /* 0x0000000e153b7221 */ /* 0x000fe20000010000 */
[----:B------:R-:W-:Y:S01]  /*73f0*/  FFMA.FTZ R14, R67, UR33, -R81 ;  /* 0x00000021430e7c23 */ /* 0x000fe20008010851 */
[----:B------:R-:W1:Y:S01]  /*7400*/  MUFU.EX2 R31, R31 ;  /* 0x0000001f001f7308 */ /* 0x000e620000000800 */
[----:B---3--:R-:W-:Y:S01]  /*7410*/  FADD.FTZ R15, R30, R3 ;  /* 0x000000031e0f7221 */ /* 0x008fe20000010000 */
[C---:B------:R-:W-:Y:S01]  /*7420*/  FADD.FTZ R38, R28.reuse, R59 ;  /* 0x0000003b1c267221 */ /* 0x040fe20000010000 */
[----:B------:R-:W-:Y:S01]  /*7430*/  F2FP.BF16.F32.PACK_AB R28, R28, R21 ;  /* 0x000000151c1c723e */ /* 0x000fe200000010ff */
[--C-:B------:R-:W-:Y:S01]  /*7440*/  FFMA.FTZ R3, R66, UR33, -R81.reuse ;  /* 0x0000002142037c23 */ /* 0x100fe20008010851 */
[----:B------:R-:W-:Y:S01]  /*7450*/  FFMA.FTZ R86, R86, UR33, -R81 ;  /* 0x0000002156567c23 */ /* 0x000fe20008010851 */
[----:B------:R-:W-:Y:S01]  /*7460*/  F2FP.BF16.F32.PACK_AB R62, R64, R61 ;  /* 0x0000003d403e723e */ /* 0x000fe200000010ff */
[----:B------:R-:W-:Y:S01]  /*7470*/  UMOV UR43, UR51 ;  /* 0x00000033002b7c82 */ /* 0x000fe20008000000 */
[----:B------:R-:W2:Y:S01]  /*7480*/  MUFU.EX2 R35, R35 ;  /* 0x0000002300237308 */ /* 0x000ea20000000800 */
[C---:B0-----:R-:W-:Y:S01]  /*7490*/  FADD.FTZ R20, R144.reuse, R15 ;  /* 0x0000000f90147221 */ /* 0x041fe20000010000 */
[----:B------:R-:W-:Y:S01]  /*74a0*/  F2FP.BF16.F32.PACK_AB R27, R144, R30 ;  /* 0x0000001e901b723e */ /* 0x000fe200000010ff */
[----:B------:R-:W-:Y:S01]  /*74b0*/  FADD.FTZ R15, R29, R38 ;  /* 0x000000261d0f7221 */ /* 0x000fe20000010000 */
[----:B------:R-:W-:Y:S01]  /*74c0*/  ISETP.GT.AND P2, PT, R2, UR52, PT ;  /* 0x0000003402007c0c */ /* 0x000fe2000bf44270 */
[-C--:B------:R-:W-:Y:S01]  /*74d0*/  FMUL.FTZ R90, R90, R7.reuse ;  /* 0x000000075a5a7220 */ /* 0x080fe20000410000 */
[-C--:B------:R-:W-:Y:S01]  /*74e0*/  FMUL.FTZ R91, R91, R7.reuse ;  /* 0x000000075b5b7220 */ /* 0x080fe20000410000 */
[----:B------:R-:W-:Y:S01]  /*74f0*/  FADD.FTZ R38, R32, R15 ;  /* 0x0000000f20267221 */ /* 0x000fe20000010000 */
[----:B------:R-:W0:Y:S01]  /*7500*/  MUFU.EX2 R84, R84 ;  /* 0x0000005400547308 */ /* 0x000e220000000800 */
[----:B-1----:R-:W-:Y:S01]  /*7510*/  FADD.FTZ R30, R31, R20 ;  /* 0x000000141f1e7221 */ /* 0x002fe20000010000 */
[----:B------:R1:W-:Y:S01]  /*7520*/  STSM.16.M88.4 [R17+0x21800], R24 ;  /* 0x0218001811007844 */ /* 0x0003e20000000200 */
[--C-:B------:R-:W-:Y:S01]  /*7530*/  FFMA.FTZ R20, R71, UR33, -R81.reuse ;  /* 0x0000002147147c23 */ /* 0x100fe20008010851 */
[--C-:B------:R-:W-:Y:S01]  /*7540*/  FFMA.FTZ R15, R74, UR33, -R81.reuse ;  /* 0x000000214a0f7c23 */ /* 0x100fe20008010851 */
[----:B------:R-:W-:Y:S01]  /*7550*/  FFMA.FTZ R81, R87, UR33, -R81 ;  /* 0x0000002157517c23 */ /* 0x000fe20008010851 */
[-C--:B------:R-:W-:Y:S01]  /*7560*/  FMUL.FTZ R94, R94, R7.reuse ;  /* 0x000000075e5e7220 */ /* 0x080fe20000410000 */
[-C--:B------:R-:W-:Y:S01]  /*7570*/  FMUL.FTZ R95, R95, R7.reuse ;  /* 0x000000075f5f7220 */ /* 0x080fe20000410000 */
[----:B------:R-:W3:Y:S01]  /*7580*/  MUFU.EX2 R39, R39 ;  /* 0x0000002700277308 */ /* 0x000ee20000000800 */
        /* <DEDUP_REMOVED lines=9> */
[----:B------:R-:W-:Y:S01]  /*7620*/  FADD.FTZ R59, R33, R38 ;  /* 0x00000026213b7221 */ /* 0x000fe20000010000 */
[-C--:B------:R-:W-:Y:S01]  /*7630*/  FMUL.FTZ R110, R110, R7.reuse ;  /* 0x000000076e6e7220 */ /* 0x080fe20000410000 */
[-C--:B------:R-:W-:Y:S01]  /*7640*/  FMUL.FTZ R111, R111, R7.reuse ;  /* 0x000000076f6f7220 */ /* 0x080fe20000410000 */
[----:B------:R-:W-:Y:S01]  /*7650*/  FMUL.FTZ R114, R114, R7 ;  /* 0x0000000772727220 */ /* 0x000fe20000410000 */
[C---:B------:R-:W-:Y:S01]  /*7660*/  FADD.FTZ R38, R36.reuse, R59 ;  /* 0x0000003b24267221 */ /* 0x040fe20000010000 */
[----:B------:R-:W-:Y:S01]  /*7670*/  F2FP.BF16.F32.PACK_AB R36, R36, R33 ;  /* 0x000000212424723e */ /* 0x000fe200000010ff */
[----:B------:R-:W0:Y:S01]  /*7680*/  MUFU.EX2 R141, R141 ;  /* 0x0000008d008d7308 */ /* 0x000e220000000800 */
[----:B---3--:R-:W-:Y:S01]  /*7690*/  FADD.FTZ R30, R39, R30 ;  /* 0x0000001e271e7221 */ /* 0x008fe20000010000 */
[----:B------:R-:W-:Y:S01]  /*76a0*/  FADD.FTZ R67, R37, R38 ;  /* 0x0000002625437221 */ /* 0x000fe20000010000 */
[----:B------:R-:W-:Y:S01]  /*76b0*/  F2FP.BF16.F32.PACK_AB R38, R40, R37 ;  /* 0x000000252826723e */ /* 0x000fe200000010ff */
[-C--:B------:R-:W-:Y:S01]  /*76c0*/  FMUL.FTZ R115, R115, R7.reuse ;  /* 0x0000000773737220 */ /* 0x080fe20000410000 */
[-C--:B------:R-:W-:Y:S01]  /*76d0*/  FMUL.FTZ R118, R118, R7.reuse ;  /* 0x0000000776767220 */ /* 0x080fe20000410000 */
        /* <DEDUP_REMOVED lines=9> */
[----:B------:R-:W-:Y:S01]  /*7770*/  FMUL.FTZ R134, R134, R7 ;  /* 0x0000000786867220 */ /* 0x000fe20000410000 */
[----:B------:R-:W2:Y:S01]  /*7780*/  MUFU.EX2 R146, R146 ;  /* 0x0000009200927308 */ /* 0x000ea20000000800 */
[C---:B0-----:R-:W-:Y:S01]  /*7790*/  FADD.FTZ R59, R141.reuse, R30 ;  /* 0x0000001e8d3b7221 */ /* 0x041fe20000010000 */
[----:B------:R-:W-:Y:S01]  /*77a0*/  FADD.FTZ R30, R40, R67 ;  /* 0x00000043281e7221 */ /* 0x000fe20000010000 */
[----:B------:R-:W-:Y:S01]  /*77b0*/  F2FP.BF16.F32.PACK_AB R37, R141, R85 ;  /* 0x000000558d25723e */ /* 0x000fe200000010ff */
[----:B------:R-:W-:Y:S01]  /*77c0*/  FMUL.FTZ R135, R135, R7 ;  /* 0x0000000787877220 */ /* 0x000fe20000410000 */
[----:B------:R-:W-:-:S02]  /*77d0*/  VIADD R2, R2, 0xffffffff ;  /* 0xffffffff02027836 */ /* 0x000fc40000000000 */
[----:B------:R-:W-:Y:S01]  /*77e0*/  FADD.FTZ R67, R41, R30 ;  /* 0x0000001e29437221 */ /* 0x000fe20000010000 */
[----:B------:R-:W-:Y:S01]  /*77f0*/  IMAD.MOV.U32 R7, RZ, RZ, R13 ;  /* 0x000000ffff077224 */ /* 0x000fe200078e000d */
[----:B------:R-:W0:Y:S01]  /*7800*/  MUFU.EX2 R34, R34 ;  /* 0x0000002200227308 */ /* 0x000e220000000800 */
[----:B---3--:R-:W-:Y:S01]  /*7810*/  FADD.FTZ R59, R46, R59 ;  /* 0x0000003b2e3b7221 */ /* 0x008fe20000010000 */
[C---:B------:R-:W-:Y:S01]  /*7820*/  FADD.FTZ R30, R44.reuse, R67 ;  /* 0x000000432c1e7221 */ /* 0x040fe20000010000 */
[----:B------:R-:W-:-:S03]  /*7830*/  F2FP.BF16.F32.PACK_AB R44, R44, R41 ;  /* 0x000000292c2c723e */ /* 0x000fc600000010ff */
[----:B------:R-:W-:Y:S01]  /*7840*/  FADD.FTZ R21, R45, R30 ;  /* 0x0000001e2d157221 */ /* 0x000fe20000010000 */
[----:B------:R-:W-:Y:S01]  /*7850*/  F2FP.BF16.F32.PACK_AB R30, R32, R29 ;  /* 0x0000001d201e723e */ /* 0x000fe200000010ff */
[----:B------:R-:W3:Y:S01]  /*7860*/  MUFU.EX2 R42, R42 ;  /* 0x0000002a002a7308 */ /* 0x000ee20000000800 */
[----:B--2---:R-:W-:Y:S01]  /*7870*/  FADD.FTZ R59, R146, R59 ;  /* 0x0000003b923b7221 */ /* 0x004fe20000010000 */
[----:B------:R-:W-:Y:S01]  /*7880*/  FADD.FTZ R54, R48, R21 ;  /* 0x0000001530367221 */ /* 0x000fe20000010000 */
[----:B------:R-:W-:Y:S02]  /*7890*/  F2FP.BF16.F32.PACK_AB R29, R35, R31 ;  /* 0x0000001f231d723e */ /* 0x000fe400000010ff */
[----:B------:R-:W-:Y:S01]  /*78a0*/  F2FP.BF16.F32.PACK_AB R31, R39, R84 ;  /* 0x00000054271f723e */ /* 0x000fe200000010ff */
[----:B-1----:R-:W-:Y:S01]  /*78b0*/  FADD.FTZ R25, R49, R54 ;  /* 0x0000003631197221 */ /* 0x002fe20000010000 */
[----:B------:R-:W-:Y:S01]  /*78c0*/  F2FP.BF16.F32.PACK_AB R39, R146, R46 ;  /* 0x0000002e9227723e */ /* 0x000fe200000010ff */
[----:B------:R-:W1:Y:S01]  /*78d0*/  MUFU.EX2 R47, R47 ;  /* 0x0000002f002f7308 */ /* 0x000e620000000800 */
[----:B0-----:R-:W-:Y:S01]  /*78e0*/  FADD.FTZ R59, R34, R59 ;  /* 0x0000003b223b7221 */ /* 0x001fe20000010000 */
[----:B------:R0:W-:Y:S01]  /*78f0*/  STSM.16.M88.4 [R23], R28 ;  /* 0x0000001c17007844 */ /* 0x0001e20000000200 */
[----:B------:R-:W-:-:S02]  /*7900*/  F2FP.BF16.F32.PACK_AB R46, R48, R45 ;  /* 0x0000002d302e723e */ /* 0x000fc400000010ff */
[----:B------:R-:W-:Y:S01]  /*7910*/  F2FP.BF16.F32.PACK_AB R54, R56, R53 ;  /* 0x000000353836723e */ /* 0x000fe200000010ff */
[----:B------:R2:W-:Y:S02]  /*7920*/  STSM.16.M88.4 [R19], R36 ;  /* 0x0000002413007844 */ /* 0x0005e40000000200 */
[----:B------:R-:W4:Y:S01]  /*7930*/  MUFU.EX2 R43, R43 ;  /* 0x0000002b002b7308 */ /* 0x000f220000000800 */
[C---:B---3--:R-:W-:Y:S01]  /*7940*/  FADD.FTZ R32, R42.reuse, R59 ;  /* 0x0000003b2a207221 */ /* 0x048fe20000010000 */
[----:B------:R-:W-:-:S06]  /*7950*/  F2FP.BF16.F32.PACK_AB R45, R42, R34 ;  /* 0x000000222a2d723e */ /* 0x000fcc00000010ff */
[----:B------:R-:W3:Y:S01]  /*7960*/  MUFU.EX2 R50, R50 ;  /* 0x0000003200327308 */ /* 0x000ee20000000800 */
[----:B-1----:R-:W-:-:S07]  /*7970*/  FADD.FTZ R32, R47, R32 ;  /* 0x000000202f207221 */ /* 0x002fce0000010000 */
[----:B------:R-:W1:Y:S01]  /*7980*/  MUFU.EX2 R51, R51 ;  /* 0x0000003300337308 */ /* 0x000e620000000800 */
[C---:B----4-:R-:W-:Y:S01]  /*7990*/  FADD.FTZ R21, R43.reuse, R32 ;  /* 0x000000202b157221 */ /* 0x050fe20000010000 */
[C---:B------:R-:W-:Y:S01]  /*79a0*/  FADD.FTZ R32, R52.reuse, R25 ;  /* 0x0000001934207221 */ /* 0x040fe20000010000 */
[----:B------:R-:W-:Y:S02]  /*79b0*/  F2FP.BF16.F32.PACK_AB R47, R43, R47 ;  /* 0x0000002f2b2f723e */ /* 0x000fe400000010ff */
[----:B------:R-:W-:-:S03]  /*79c0*/  F2FP.BF16.F32.PACK_AB R52, R52, R49 ;  /* 0x000000313434723e */ /* 0x000fc600000010ff */
[----:B------:R-:W4:Y:S01]  /*79d0*/  MUFU.EX2 R55, R55 ;  /* 0x0000003700377308 */ /* 0x000f220000000800 */
[----:B---3--:R-:W-:Y:S01]  /*79e0*/  FADD.FTZ R24, R50, R21 ;  /* 0x0000001532187221 */ /* 0x008fe20000010000 */
[----:B------:R-:W-:Y:S01]  /*79f0*/  FADD.FTZ R21, R53, R32 ;  /* 0x0000002035157221 */ /* 0x000fe20000010000 */
[----:B------:R2:W-:Y:S03]  /*7a00*/  STSM.16.M88.4 [R18], R44 ;  /* 0x0000002c12007844 */ /* 0x0005e60000000200 */
[----:B------:R-:W-:Y:S02]  /*7a10*/  FADD.FTZ R40, R56, R21 ;  /* 0x0000001538287221 */ /* 0x000fe40000010000 */
[----:B------:R-:W3:Y:S01]  /*7a20*/  MUFU.EX2 R4, R4 ;  /* 0x0000000400047308 */ /* 0x000ee20000000800 */
[----:B-1----:R-:W-:Y:S01]  /*7a30*/  FADD.FTZ R24, R51, R24 ;  /* 0x0000001833187221 */ /* 0x002fe20000010000 */
[----:B------:R-:W-:Y:S01]  /*7a40*/  FADD.FTZ R25, R57, R40 ;  /* 0x0000002839197221 */ /* 0x000fe20000010000 */
[----:B------:R-:W-:-:S03]  /*7a50*/  F2FP.BF16.F32.PACK_AB R53, R51, R50 ;  /* 0x000000323335723e */ /* 0x000fc600000010ff */
[C---:B------:R-:W-:Y:S01]  /*7a60*/  FADD.FTZ R40, R60.reuse, R25 ;  /* 0x000000193c287221 */ /* 0x040fe20000010000 */
[----:B------:R-:W-:Y:S01]  /*7a70*/  F2FP.BF16.F32.PACK_AB R60, R60, R57 ;  /* 0x000000393c3c723e */ /* 0x000fe200000010ff */
[----:B------:R-:W1:Y:S01]  /*7a80*/  MUFU.EX2 R3, R3 ;  /* 0x0000000300037308 */ /* 0x000e620000000800 */
[----:B----4-:R-:W-:Y:S01]  /*7a90*/  FADD.FTZ R21, R55, R24 ;  /* 0x0000001837157221 */ /* 0x010fe20000010000 */
[----:B------:R-:W-:-:S04]  /*7aa0*/  FADD.FTZ R25, R61, R40 ;  /* 0x000000283d197221 */ /* 0x000fc80000010000 */
[----:B0-----:R-:W-:Y:S02]  /*7ab0*/  FADD.FTZ R28, R64, R25 ;  /* 0x00000019401c7221 */ /* 0x001fe40000010000 */
[----:B------:R-:W0:Y:S01]  /*7ac0*/  MUFU.EX2 R14, R14 ;  /* 0x0000000e000e7308 */ /* 0x000e220000000800 */
[C---:B---3--:R-:W-:Y:S01]  /*7ad0*/  FADD.FTZ R24, R4.reuse, R21 ;  /* 0x0000001504187221 */ /* 0x048fe20000010000 */
[----:B------:R-:W-:-:S05]  /*7ae0*/  F2FP.BF16.F32.PACK_AB R55, R4, R55 ;  /* 0x000000370437723e */ /* 0x000fca00000010ff */
[----:B------:R2:W-:Y:S01]  /*7af0*/  STSM.16.M88.4 [R17+0x27800], R52 ;  /* 0x0278003411007844 */ /* 0x0005e20000000200 */
[----:B------:R-:W3:Y:S01]  /*7b00*/  MUFU.EX2 R65, R65 ;  /* 0x0000004100417308 */ /* 0x000ee20000000800 */
[----:B-1----:R-:W-:-:S07]  /*7b10*/  FADD.FTZ R21, R3, R24 ;  /* 0x0000001803157221 */ /* 0x002fce0000010000 */
[----:B------:R-:W1:Y:S01]  /*7b20*/  MUFU.EX2 R63, R63 ;  /* 0x0000003f003f7308 */ /* 0x000e620000000800 */
[C---:B0-----:R-:W-:Y:S01]  /*7b30*/  FADD.FTZ R24, R14.reuse, R21 ;  /* 0x000000150e187221 */ /* 0x041fe20000010000 */
[----:B------:R-:W-:-:S06]  /*7b40*/  F2FP.BF16.F32.PACK_AB R61, R14, R3 ;  /* 0x000000030e3d723e */ /* 0x000fcc00000010ff */
[----:B------:R-:W0:Y:S01]  /*7b50*/  MUFU.EX2 R68, R68 ;  /* 0x0000004400447308 */ /* 0x000e220000000800 */
[----:B---3--:R-:W-:-:S07]  /*7b60*/  FADD.FTZ R25, R65, R28 ;  /* 0x0000001c41197221 */ /* 0x008fce0000010000 */
[----:B------:R-:W3:Y:S01]  /*7b70*/  MUFU.EX2 R20, R20 ;  /* 0x0000001400147308 */ /* 0x000ee20000000800 */
[----:B-1----:R-:W-:-:S07]  /*7b80*/  FADD.FTZ R21, R63, R24 ;  /* 0x000000183f157221 */ /* 0x002fce0000010000 */
[----:B------:R-:W1:Y:S01]  /*7b90*/  MUFU.EX2 R69, R69 ;  /* 0x0000004500457308 */ /* 0x000e620000000800 */
[C---:B0-----:R-:W-:Y:S01]  /*7ba0*/  FADD.FTZ R24, R68.reuse, R25 ;  /* 0x0000001944187221 */ /* 0x041fe20000010000 */
[----:B------:R-:W-:-:S06]  /*7bb0*/  F2FP.BF16.F32.PACK_AB R68, R68, R65 ;  /* 0x000000414444723e */ /* 0x000fcc00000010ff */
[----:B------:R-:W0:Y:S01]  /*7bc0*/  MUFU.EX2 R15, R15 ;  /* 0x0000000f000f7308 */ /* 0x000e220000000800 */
[C---:B---3--:R-:W-:Y:S01]  /*7bd0*/  FADD.FTZ R4, R20.reuse, R21 ;  /* 0x0000001514047221 */ /* 0x048fe20000010000 */
[----:B------:R-:W-:-:S05]  /*7be0*/  F2FP.BF16.F32.PACK_AB R63, R20, R63 ;  /* 0x0000003f143f723e */ /* 0x000fca00000010ff */
[----:B------:R2:W-:Y:S01]  /*7bf0*/  STSM.16.M88.4 [R136], R60 ;  /* 0x0000003c88007844 */ /* 0x0005e20000000200 */
[----:B------:R-:W3:Y:S01]  /*7c00*/  MUFU.EX2 R72, R72 ;  /* 0x0000004800487308 */ /* 0x000ee20000000800 */
[----:B-1----:R-:W-:-:S07]  /*7c10*/  FADD.FTZ R25, R69, R24 ;  /* 0x0000001845197221 */ /* 0x002fce0000010000 */
[----:B------:R-:W1:Y:S01]  /*7c20*/  MUFU.EX2 R26, R75 ;  /* 0x0000004b001a7308 */ /* 0x000e620000000800 */
[----:B0-----:R-:W-:-:S07]  /*7c30*/  FADD.FTZ R21, R15, R4 ;  /* 0x000000040f157221 */ /* 0x001fce0000010000 */
[----:B------:R-:W0:Y:S01]  /*7c40*/  MUFU.EX2 R73, R73 ;  /* 0x0000004900497308 */ /* 0x000e220000000800 */
[C---:B---3--:R-:W-:Y:S01]  /*7c50*/  FADD.FTZ R24, R72.reuse, R25 ;  /* 0x0000001948187221 */ /* 0x048fe20000010000 */
[----:B------:R-:W-:-:S06]  /*7c60*/  F2FP.BF16.F32.PACK_AB R70, R72, R69 ;  /* 0x000000454846723e */ /* 0x000fcc00000010ff */
[----:B------:R-:W3:Y:S01]  /*7c70*/  MUFU.EX2 R71, R78 ;  /* 0x0000004e00477308 */ /* 0x000ee20000000800 */
[C---:B-1----:R-:W-:Y:S01]  /*7c80*/  FADD.FTZ R4, R26.reuse, R21 ;  /* 0x000000151a047221 */ /* 0x042fe20000010000 */
[----:B------:R-:W-:-:S06]  /*7c90*/  F2FP.BF16.F32.PACK_AB R69, R26, R15 ;  /* 0x0000000f1a45723e */ /* 0x000fcc00000010ff */
[----:B------:R-:W1:Y:S01]  /*7ca0*/  MUFU.EX2 R76, R76 ;  /* 0x0000004c004c7308 */ /* 0x000e620000000800 */
[----:B0-----:R-:W-:-:S07]  /*7cb0*/  FADD.FTZ R25, R73, R24 ;  /* 0x0000001849197221 */ /* 0x001fce0000010000 */
[----:B------:R-:W0:Y:S01]  /*7cc0*/  MUFU.EX2 R32, R79 ;  /* 0x0000004f00207308 */ /* 0x000e220000000800 */
[----:B---3--:R-:W-:-:S07]  /*7cd0*/  FADD.FTZ R21, R71, R4 ;  /* 0x0000000447157221 */ /* 0x008fce0000010000 */
[----:B------:R-:W3:Y:S01]  /*7ce0*/  MUFU.EX2 R77, R77 ;  /* 0x0000004d004d7308 */ /* 0x000ee20000000800 */
[C---:B-1----:R-:W-:Y:S01]  /*7cf0*/  FADD.FTZ R4, R76.reuse, R25 ;  /* 0x000000194c047221 */ /* 0x042fe20000010000 */
[----:B------:R-:W-:-:S06]  /*7d00*/  F2FP.BF16.F32.PACK_AB R24, R76, R73 ;  /* 0x000000494c18723e */ /* 0x000fcc00000010ff */
[----:B------:R-:W1:Y:S01]  /*7d10*/  MUFU.EX2 R82, R82 ;  /* 0x0000005200527308 */ /* 0x000e620000000800 */
[C---:B0-----:R-:W-:Y:S01]  /*7d20*/  F2FP.BF16.F32.PACK_AB R71, R32.reuse, R71 ;  /* 0x000000472047723e */ /* 0x041fe200000010ff */
[----:B------:R-:W-:-:S04]  /*7d30*/  FADD.FTZ R21, R32, R21 ;  /* 0x0000001520157221 */ /* 0x000fc80000010000 */
[----:B------:R2:W-:Y:S02]  /*7d40*/  STSM.16.M88.4 [R19+0x6000], R68 ;  /* 0x0060004413007844 */ /* 0x0005e40000000200 */
[----:B------:R-:W0:Y:S01]  /*7d50*/  MUFU.EX2 R83, R83 ;  /* 0x0000005300537308 */ /* 0x000e220000000800 */
[----:B---3--:R-:W-:Y:S01]  /*7d60*/  F2FP.BF16.F32.PACK_AB R26, R0, R77 ;  /* 0x0000004d001a723e */ /* 0x008fe200000010ff */
[----:B------:R-:W-:-:S04]  /*7d70*/  FADD.FTZ R77, R77, R4 ;  /* 0x000000044d4d7221 */ /* 0x000fc80000010000 */
[----:B------:R-:W-:Y:S01]  /*7d80*/  FADD.FTZ R4, R0, R77 ;  /* 0x0000004d00047221 */ /* 0x000fe20000010000 */
[----:B------:R-:W-:Y:S01]  /*7d90*/  IMAD.MOV.U32 R0, RZ, RZ, R12 ;  /* 0x000000ffff007224 */ /* 0x000fe200078e000c */
[----:B------:R-:W3:Y:S01]  /*7da0*/  MUFU.EX2 R86, R86 ;  /* 0x0000005600567308 */ /* 0x000ee20000000800 */
[----:B-1----:R-:W-:-:S07]  /*7db0*/  FADD.FTZ R21, R82, R21 ;  /* 0x0000001552157221 */ /* 0x002fce0000010000 */
[----:B------:R-:W1:Y:S01]  /*7dc0*/  MUFU.EX2 R81, R81 ;  /* 0x0000005100517308 */ /* 0x000e620000000800 */
[C---:B0-----:R-:W-:Y:S01]  /*7dd0*/  F2FP.BF16.F32.PACK_AB R25, R83.reuse, R82 ;  /* 0x000000525319723e */ /* 0x041fe200000010ff */
[----:B------:R-:W-:-:S04]  /*7de0*/  FADD.FTZ R21, R83, R21 ;  /* 0x0000001553157221 */ /* 0x000fc80000010000 */
[----:B---3--:R-:W-:Y:S01]  /*7df0*/  FADD.FTZ R21, R86, R21 ;  /* 0x0000001556157221 */ /* 0x008fe20000010000 */
[----:B-1----:R-:W-:-:S03]  /*7e00*/  F2FP.BF16.F32.PACK_AB R27, R81, R86 ;  /* 0x00000056511b723e */ /* 0x002fc600000010ff */
[----:B------:R-:W-:Y:S02]  /*7e10*/  FADD.FTZ R3, R81, R21 ;  /* 0x0000001551037221 */ /* 0x000fe40000010000 */
[----:B------:R2:W-:Y:S01]  /*7e20*/  STSM.16.M88.4 [R18+0x6000], R24 ;  /* 0x0060001812007844 */ /* 0x0005e20000000200 */
[----:B------:R0:W-:Y:S06]  /*7e30*/  MEMBAR.ALL.CTA ;  /* 0x0000000000007992 */ /* 0x0001ec0000008000 */
[----:B0-----:R-:W0:Y:S02]  /*7e40*/  FENCE.VIEW.ASYNC.S ;  /* 0x00000000000073c6 */ /* 0x001e240000000000 */
[----:B0-----:R-:W-:Y:S01]  /*7e50*/  NOP ;  /* 0x0000000000007918 */ /* 0x001fe20000000000 */
[----:B------:R-:W-:Y:S05]  /*7e60*/  @P2 BRA `(.L_x_9142) ;  /* 0xffffffcc00f82947 */ /* 0x000fea000383ffff */
[----:B------:R-:W-:Y:S01]  /*7e70*/  IMAD.MOV.U32 R7, RZ, RZ, R13 ;  /* 0x000000ffff077224 */ /* 0x000fe200078e000d */
[----:B------:R-:W-:Y:S01]  /*7e80*/  UMOV UR43, UR51 ;  /* 0x00000033002b7c82 */ /* 0x000fe20008000000 */
[----:B------:R-:W-:Y:S01]  /*7e90*/  IMAD.MOV.U32 R0, RZ, RZ, R12 ;  /* 0x000000ffff007224 */ /* 0x000fe200078e000c */
[----:B------:R-:W-:-:S06]  /*7ea0*/  UMOV UR46, UR50 ;  /* 0x00000032002e7c82 */ /* 0x000fcc0008000000 */
.L_x_9125:
[----:B---3--:R-:W-:Y:S01]  /*7eb0*/  IADD3 R8, R137, 0xc0, -R139 ;  /* 0x000000c089087810 */ /* 0x008fe20007ffe88b */
        /* <DEDUP_REMOVED lines=17> */
.L_x_9144:
[----:B------:R-:W-:-:S11]  /*7fd0*/  UISETP.NE.AND UP0, UPT, UR11, 0x1, UPT ;  /* 0x000000010b00788c */ /* 0x000fd6000bf05270 */
[----:B------:R-:W-:Y:S02]  /*7fe0*/  @UP0 ULDC.64 UR14, c[0x0][0x9e8] ;  /* 0x00027a00000e0ab9 */ /* 0x000fe40000000a00 */
[----:B------:R-:W-:-:S04]  /*7ff0*/  UIMAD.WIDE.U32 UR6, UR10, UR14, URZ ;  /* 0x0000000e0a0672a5 */ /* 0x000fc8000f8e003f */
[----:B------:R-:W-:-:S12]  /*8000*/  @UP0 USHF.R.U32.HI UR10, URZ, UR15, UR7 ;  /* 0x0000000f3f0a0299 */ /* 0x000fd80008011607 */
.L_x_9145:
[----:B------:R-:W-:-:S04]  /*8010*/  UIMAD UR10, UR10, UR11, URZ ;  /* 0x0000000b0a0a72a4 */ /* 0x000fc8000f8e023f */
[----:B------:R-:W-:-:S04]  /*8020*/  UISETP.LT.AND UP0, UPT, UR35, UR10, UPT ;  /* 0x0000000a2300728c */ /* 0x000fc8000bf01270 */
[----:B------:R-:W-:-:S12]  /*8030*/  USEL UR35, UR35, UR10, !UP0 ;  /* 0x0000000a23237287 */ /* 0x000fd8000c000000 */
.L_x_9143:
        /* <DEDUP_REMOVED lines=13> */
.L_x_9155:
[----:B------:R-:W-:Y:S01]  /*8110*/  UIADD3 UR43, UR35, 0x1, URZ ;  /* 0x00000001232b7890 */ /* 0x000fe2000fffe03f */
[----:B------:R-:W-:-:S03]  /*8120*/  ISETP.NE.AND P3, PT, RZ, UR38, PT ;  /* 0x00000026ff007c0c */ /* 0x000fc6000bf65270 */
[----:B------:R-:W-:-:S04]  /*8130*/  UISETP.NE.AND UP0, UPT, UR43, 0x2, UPT ;  /* 0x000000022b00788c */ /* 0x000fc8000bf05270 */
[----:B------:R-:W-:Y:S02]  /*8140*/  USEL UR46, URZ, 0x1, UP0 ;  /* 0x000000013f2e7887 */ /* 0x000fe40008000000 */
[----:B------:R-:W-:Y:S02]  /*8150*/  USEL UR43, UR43, URZ, UP0 ;  /* 0x0000003f2b2b7287 */ /* 0x000fe40008000000 */
[----:B------:R-:W-:Y:S02]  /*8160*/  ULOP3.LUT UR46, UR28, UR46, URZ, 0x3c, !UPT ;  /* 0x0000002e1c2e7292 */ /* 0x000fe4000f8e3c3f */
[----:B-1----:R-:W-:Y:S10]  /*8170*/  @P3 BRA `(.L_x_9147) ;  /* 0x00000000002c3947 */ /* 0x002ff40003800000 */
[----:B------:R-:W-:Y:S05]  /*8180*/  @!P0 BRA `(.L_x_9148) ;  /* 0x0000000000048947 */ /* 0x000fea0003800000 */
[----:B------:R-:W-:Y:S01]  /*8190*/  BPT.TRAP 0x1 ;  /* 0x000000040000795c */ /* 0x000fe20000300000 */
.L_x_9148:
[----:B------:R-:W-:Y:S01]  /*81a0*/  ULEA UR6, UR43, UR42, 0x3 ;  /* 0x0000002a2b067291 */ /* 0x000fe2000f8e183f */
[----:B------:R-:W-:-:S05]  /*81b0*/  IMAD.U32 R0, RZ, RZ, UR46 ;  /* 0x0000002eff007e24 */ /* 0x000fca000f8e00ff */
[----:B------:R-:W-:-:S04]  /*81c0*/  SHF.L.U32 R0, R0, 0x1f, RZ ;  /* 0x0000001f00007819 */ /* 0x000fc800000006ff */
[----:B------:R0:W1:Y:S01]  /*81d0*/  SYNCS.PHASECHK.TRANS64.TRYWAIT P2, [UR6+0x2d830], R0 ;  /* 0x02d83000ff0075a7 */ /* 0x0000620008040146 */
[----:B------:R-:W-:Y:S05]  /*81e0*/  @!P0 BRA `(.L_x_9149) ;  /* 0x0000000000048947 */ /* 0x000fea0003800000 */
[----:B------:R-:W-:Y:S01]  /*81f0*/  BPT.TRAP 0x1 ;  /* 0x000000040000795c */ /* 0x000fe20000300000 */
.L_x_9149:
[----:B-1----:R-:W-:Y:S05]  /*8200*/  @P2 BRA `(.L_x_9147) ;  /* 0x0000000000082947 */ /* 0x002fea0003800000 */
[----:B------:R-:W1:Y:S02]  /*8210*/  SYNCS.PHASECHK.TRANS64.TRYWAIT P2, [UR6+0x2d830], R0 ;  /* 0x02d83000ff0075a7 */ /* 0x000e640008040146 */
[----:B-1----:R-:W-:Y:S05]  /*8220*/  @!P2 BRA `(.L_x_9150) ;  /* 0x000000c0004ca947 */ /* 0x002fea0003800000 */
.L_x_9147:
        /* <DEDUP_REMOVED lines=37> */
.L_x_9152:
[----:B------:R-:W-:Y:S01]  /*8480*/  ULEA UR6, UR35, UR42, 0x3 ;  /* 0x0000002a23067291 */ /* 0x000fe2000f8e183f */
[----:B------:R-:W-:-:S05]  /*8490*/  IMAD.U32 R0, RZ, RZ, UR28 ;  /* 0x0000001cff007e24 */ /* 0x000fca000f8e00ff */
[----:B------:R-:W-:-:S04]  /*84a0*/  SHF.L.U32 R0, R0, 0x1f, RZ ;  /* 0x0000001f00007819 */ /* 0x000fc800000006ff */
[----:B------:R0:W1:Y:S01]  /*84b0*/  SYNCS.PHASECHK.TRANS64.TRYWAIT P2, [UR6+0x2d850], R0 ;  /* 0x02d85000ff0075a7 */ /* 0x0000620008040146 */
[----:B------:R-:W-:Y:S05]  /*84c0*/  @!P0 BRA `(.L_x_9153) ;  /* 0x0000000000048947 */ /* 0x000fea0003800000 */
[----:B------:R-:W-:Y:S01]  /*84d0*/  BPT.TRAP 0x1 ;  /* 0x000000040000795c */ /* 0x000fe20000300000 */
.L_x_9153:
[----:B-1----:R-:W-:Y:S05]  /*84e0*/  @P2 BRA `(.L_x_9151) ;  /* 0x0000000000082947 */ /* 0x002fea0003800000 */
[----:B------:R-:W1:Y:S02]  /*84f0*/  SYNCS.PHASECHK.TRANS64.TRYWAIT P2, [UR6+0x2d850], R0 ;  /* 0x02d85000ff0075a7 */ /* 0x000e640008040146 */
[----:B-1----:R-:W-:Y:S05]  /*8500*/  @!P2 BRA `(.L_x_9154) ;  /* 0x000000bc00aca947 */ /* 0x002fea0003800000 */
.L_x_9151:
[----:B------:R-:W-:Y:S01]  /*8510*/  UIADD3 UR6, UR42, 0x400, URZ ;  /* 0x000004002a067890 */ /* 0x000fe2000fffe03f */
[----:B------:R-:W-:Y:S01]  /*8520*/  WARPGROUP.ARRIVE ;  /* 0x00000000000079c5 */ /* 0x000fe20000000000 */
[----:B------:R-:W-:Y:S01]  /*8530*/  UMOV UR29, 0x40000040 ;  /* 0x40000040001d7882 */ /* 0x000fe20000000000 */
[----:B------:R-:W-:Y:S01]  /*8540*/  UMOV UR31, 0x80000020 ;  /* 0x80000020001f7882 */ /* 0x000fe20000000000 */
[----:B------:R-:W-:Y:S01]  /*8550*/  USHF.R.U32.HI UR6, URZ, 0x4, UR6 ;  /* 0x000000043f067899 */ /* 0x000fe20008011606 */
[----:B01----:R-:W-:Y:S02]  /*8560*/  FMNMX.FTZ R0, R24, R9, !PT ;  /* 0x0000000918007209 */ /* 0x003fe40007810000 */
[----:B------:R-:W0:Y:S01]  /*8570*/  S2R R141, SR_TID.X ;  /* 0x00000000008d7919 */ /* 0x000e220000002100 */
[----:B------:R-:W-:Y:S01]  /*8580*/  FMNMX.FTZ R20, R26, R8, !PT ;  /* 0x000000081a147209 */ /* 0x000fe20007810000 */
[----:B------:R-:W-:Y:S01]  /*8590*/  ULOP3.LUT UR6, UR6, 0x3fff, URZ, 0xc0, !UPT ;  /* 0x00003fff06067892 */ /* 0x000fe2000f8ec03f */
[----:B------:R-:W-:-:S03]  /*85a0*/  FMNMX.FTZ R7, R25, R0, !PT ;  /* 0x0000000019077209 */ /* 0x000fc60007810000 */
        /* <DEDUP_REMOVED lines=15> */
[----:B------:R-:W-:Y:S02]  /*86a0*/  FMNMX.FTZ R7, R37, R0, !PT ;  /* 0x0000000025077209 */ /* 0x000fe40007810000 */
[----:B0-----:R-:W-:Y:S02]  /*86b0*/  SHF.R.U32.HI R138, RZ, 0x7, R141 ;  /* 0x00000007ff8a7819 */ /* 0x001fe4000001168d */
[----:B------:R-:W-:Y:S02]  /*86c0*/  FMNMX.FTZ R0, R40, R7, !PT ;  /* 0x0000000728007209 */ /* 0x000fe40007810000 */
[----:B------:R-:W-:Y:S02]  /*86d0*/  ISETP.GE.U32.AND P2, PT, R141, 0x180, PT ;  /* 0x000001808d00780c */ /* 0x000fe40003f46070 */
        /* <DEDUP_REMOVED lines=28> */
[----:B------:R-:W0:Y:S01]  /*88a0*/  SHFL.BFLY PT, R0, R7, 0x2, 0x1f ;  /* 0x0c401f0007007f89 */ /* 0x000e2200000e0000 */
[----:B------:R-:W-:Y:S01]  /*88b0*/  UMOV UR29, 0x40000040 ;  /* 0x40000040001d7882 */ /* 0x000fe20000000000 */
[----:B------:R-:W-:Y:S01]  /*88c0*/  UMOV UR31, 0x80000020 ;  /* 0x80000020001f7882 */ /* 0x000fe20000000000 */
[----:B0-----:R-:W-:Y:S02]  /*88d0*/  FMNMX.FTZ R13, R7, R0, !PT ;  /* 0x00000000070d7209 */ /* 0x001fe40007810000 */
[----:B------:R-:W-:-:S03]  /*88e0*/  FMNMX.FTZ R7, R27, R20, !PT ;  /* 0x000000141b077209 */ /* 0x000fc60007810000 */
[----:B------:R-:W0:Y:S01]  /*88f0*/  SHFL.BFLY PT, R0, R13, 0x1, 0x1f ;  /* 0x0c201f000d007f89 */ /* 0x000e2200000e0000 */
[----:B------:R-:W-:-:S04]  /*8900*/  FMNMX.FTZ R20, R30, R7, !PT ;  /* 0x000000071e147209 */ /* 0x000fc80007810000 */
[----:B------:R-:W-:Y:S02]  /*8910*/  FMNMX.FTZ R7, R31, R20, !PT ;  /* 0x000000141f077209 */ /* 0x000fe40007810000 */
[----:B0-----:R-:W-:-:S05]  /*8920*/  FMNMX.FTZ R0, R13, R0, !PT ;  /* 0x000000000d007209 */ /* 0x001fca0007810000 */
        /* <DEDUP_REMOVED lines=16> */
[----:B------:R-:W-:Y:S01]  /*8a30*/  FMUL.FTZ R9, R9, UR33 ;  /* 0x0000002109097c20 */ /* 0x000fe20008410000 */
        /* <DEDUP_REMOVED lines=12> */
[--C-:B------:R-:W-:Y:S01]  /*8b00*/  FFMA.FTZ R48, R57, UR33, -R10.reuse ;  /* 0x0000002139307c23 */ /* 0x100fe2000801080a */
[--C-:B------:R-:W-:Y:S01]  /*8b10*/  FFMA.FTZ R57, R68, UR33, -R10.reuse ;  /* 0x0000002144397c23 */ /* 0x100fe2000801080a */
[----:B------:R-:W-:Y:S01]  /*8b20*/  FMNMX.FTZ R7, R47, R28, !PT ;  /* 0x0000001c2f077209 */ /* 0x000fe20007810000 */
[--C-:B------:R-:W-:Y:S01]  /*8b30*/  FFMA.FTZ R68, R77, UR33, -R10.reuse ;  /* 0x000000214d447c23 */ /* 0x100fe2000801080a */
[----:B------:R0:W-:Y:S01]  /*8b40*/  MUFU.EX2 R28, R41 ;  /* 0x00000029001c7308 */ /* 0x0001e20000000800 */
[--C-:B------:R-:W-:Y:S01]  /*8b50*/  FFMA.FTZ R40, R49, UR33, -R10.reuse ;  /* 0x0000002131287c23 */ /* 0x100fe2000801080a */
[----:B------:R-:W-:Y:S01]  /*8b60*/  FMNMX.FTZ R32, R50, R7, !PT ;  /* 0x0000000732207209 */ /* 0x000fe20007810000 */
[--C-:B------:R-:W-:Y:S01]  /*8b70*/  FFMA.FTZ R45, R56, UR33, -R10.reuse ;  /* 0x00000021382d7c23 */ /* 0x100fe2000801080a */
[----:B------:R-:W-:Y:S01]  /*8b80*/  FFMA.FTZ R49, R60, UR33, -R10 ;  /* 0x000000213c317c23 */ /* 0x000fe2000801080a */
[----:B------:R-:W-:-:S02]  /*8b90*/  WARPGROUP.DEPBAR.LE gsb0, 0x0 ;  /* 0x00008000000079c5 */ /* 0x000fc40000010000 */
[----:B------:R-:W-:Y:S01]  /*8ba0*/  WARPGROUP.ARRIVE ;  /* 0x00000000000079c5 */ /* 0x000fe20000000000 */
[----:B------:R-:W-:Y:S01]  /*8bb0*/  FMNMX.FTZ R7, R51, R32, !PT ;  /* 0x0000002033077209 */ /* 0x000fe20007810000 */
[--C-:B0-----:R-:W-:Y:S01]  /*8bc0*/  FFMA.FTZ R41, R52, UR33, -R10.reuse ;  /* 0x0000002134297c23 */ /* 0x101fe2000801080a */
[----:B------:R-:W-:Y:S01]  /*8bd0*/  MUFU.EX2 R9, R9 ;  /* 0x0000000900097308 */ /* 0x000fe20000000800 */
        /* <DEDUP_REMOVED lines=39> */
[----:B------:R-:W0:Y:S01]  /*8e50*/  SHFL.BFLY PT, R7, R32, 0x2, 0x1f ;  /* 0x0c401f0020077f89 */ /* 0x000e2200000e0000 */
[----:B------:R-:W-:Y:S08]  /*8e60*/  MUFU.EX2 R36, R36 ;  /* 0x0000002400247308 */ /* 0x000ff00000000800 */
[----:B------:R-:W-:Y:S08]  /*8e70*/  MUFU.EX2 R37, R37 ;  /* 0x0000002500257308 */ /* 0x000ff00000000800 */
[----:B------:R-:W-:Y:S01]  /*8e80*/  MUFU.EX2 R40, R40 ;  /* 0x0000002800287308 */ /* 0x000fe20000000800 */
[----:B0-----:R-:W-:-:S07]  /*8e90*/  FMNMX.FTZ R33, R32, R7, !PT ;  /* 0x0000000720217209 */ /* 0x001fce0007810000 */
[----:B------:R-:W-:Y:S01]  /*8ea0*/  MUFU.EX2 R41, R41 ;  /* 0x0000002900297308 */ /* 0x000fe20000000800 */
[----:B------:R-:W-:Y:S02]  /*8eb0*/  WARPGROUP.DEPBAR.LE gsb0, 0x0 ;  /* 0x00008000000079c5 */ /* 0x000fe40000010000 */
[----:B------:R-:W-:Y:S01]  /*8ec0*/  WARPGROUP.ARRIVE ;  /* 0x00000000000079c5 */ /* 0x000fe20000000000 */
[----:B------:R-:W0:Y:S04]  /*8ed0*/  SHFL.BFLY PT, R32, R33, 0x1, 0x1f ;  /* 0x0c201f0021207f89 */ /* 0x000e2800000e0000 */
[----:B------:R-:W-:Y:S01]  /*8ee0*/  MUFU.EX2 R44, R44 ;  /* 0x0000002c002c7308 */ /* 0x000fe20000000800 */
[----:B------:R-:W-:Y:S01]  /*8ef0*/  HGMMA.64x96x16.F32.BF16 R88, gdesc[UR28].tnspB, R88, gsb0 ;  /* 0x416000001c5879f0 */ /* 0x000fe20008001858 */
[----:B------:R-:W-:-:S02]  /*8f00*/  UIADD3 UR28, UR6, 0x600, URZ ;  /* 0x00000600061c7890 */ /* 0x000fc4000fffe03f */
[----:B------:R-:W-:-:S04]  /*8f10*/  UIADD3 UR30, UR7, 0x100, URZ ;  /* 0x00000100071e7890 */ /* 0x000fc8000fffe03f */
[----:B------:R-:W-:Y:S01]  /*8f20*/  MUFU.EX2 R45, R45 ;  /* 0x0000002d002d7308 */ /* 0x000fe20000000800 */
[----:B------:R-:W-:Y:S01]  /*8f30*/  UMOV UR29, 0x40000040 ;  /* 0x40000040001d7882 */ /* 0x000fe20000000000 */
[----:B------:R-:W-:-:S06]  /*8f40*/  UMOV UR31, 0x80000020 ;  /* 0x80000020001f7882 */ /* 0x000fcc0000000000 */
[----:B------:R-:W-:Y:S01]  /*8f50*/  MUFU.EX2 R48, R48 ;  /* 0x0000003000307308 */ /* 0x000fe20000000800 */
[----:B0-----:R-:W-:-:S07]  /*8f60*/  FMNMX.FTZ R7, R33, R32, !PT ;  /* 0x0000002021077209 */ /* 0x001fce0007810000 */
[----:B------:R-:W-:Y:S01]  /*8f70*/  MUFU.EX2 R49, R49 ;  /* 0x0000003100317308 */ /* 0x000fe20000000800 */
[C---:B------:R-:W-:Y:S01]  /*8f80*/  FMUL.FTZ R32, R7.reuse, UR33 ;  /* 0x0000002107207c20 */ /* 0x040fe20008410000 */
[----:B------:R-:W-:-:S03]  /*8f90*/  FADD.FTZ R8, -R7, R8 ;  /* 0x0000000807087221 */ /* 0x000fc60000010100 */
[--C-:B------:R-:W-:Y:S01]  /*8fa0*/  FFMA.FTZ R77, R34, UR33, -R32.reuse ;  /* 0x00000021224d7c23 */ /* 0x100fe20008010820 */
[--C-:B------:R-:W-:Y:S01]  /*8fb0*/  FFMA.FTZ R84, R35, UR33, -R32.reuse ;  /* 0x0000002123547c23 */ /* 0x100fe20008010820 */
[----:B------:R-:W-:Y:S02]  /*8fc0*/  IMAD.U32 R34, RZ, RZ, UR43 ;  /* 0x0000002bff227e24 */ /* 0x000fe4000f8e00ff */
[----:B------:R-:W-:Y:S01]  /*8fd0*/  FMUL.FTZ R8, R8, UR33 ;  /* 0x0000002108087c20 */ /* 0x000fe20008410000 */
[--C-:B------:R-:W-:Y:S01]  /*8fe0*/  FFMA.FTZ R33, R26, UR33, -R32.reuse ;  /* 0x000000211a217c23 */ /* 0x100fe20008010820 */
[----:B------:R-:W-:Y:S02]  /*8ff0*/  IMAD.U32 R35, RZ, RZ, UR35 ;  /* 0x00000023ff237e24 */ /* 0x000fe4000f8e00ff */
[--C-:B------:R-:W-:Y:S01]  /*9000*/  FFMA.FTZ R26, R27, UR33, -R32.reuse ;  /* 0x000000211b1a7c23 */ /* 0x100fe20008010820 */
[----:B------:R-:W-:Y:S01]  /*9010*/  @!P1 LEA R34, R34, UR42, 0x3 ;  /* 0x0000002a22229c11 */ /* 0x000fe2000f8e18ff */
[--C-:B------:R-:W-:Y:S01]  /*9020*/  FFMA.FTZ R80, R30, UR33, -R32.reuse ;  /* 0x000000211e507c23 */ /* 0x100fe20008010820 */
[----:B------:R-:W-:Y:S01]  /*9030*/  MUFU.EX2 R8, R8 ;  /* 0x0000000800087308 */ /* 0x000fe20000000800 */
[----:B------:R-:W-:Y:S01]  /*9040*/  @!P1 LEA R35, R35, UR42, 0x3 ;  /* 0x0000002a23239c11 */ /* 0x000fe2000f8e18ff */
[----:B------:R-:W-:Y:S01]  /*9050*/  FFMA.FTZ R85, R39, UR33, -R32 ;  /* 0x0000002127557c23 */ /* 0x000fe20008010820 */
[----:B------:R-:W-:-:S02]  /*9060*/  VIADD R30, R138, 0x9 ;  /* 0x000000098a1e7836 */ /* 0x000fc40000000000 */
[--C-:B------:R-:W-:Y:S01]  /*9070*/  FFMA.FTZ R39, R42, UR33, -R32.reuse ;  /* 0x000000212a277c23 */ /* 0x100fe20008010820 */
[--C-:B------:R-:W-:Y:S01]  /*9080*/  FFMA.FTZ R42, R43, UR33, -R32.reuse ;  /* 0x000000212b2a7c23 */ /* 0x100fe20008010820 */
[----:B------:R-:W-:Y:S02]  /*9090*/  @!P1 VIADD R34, R34, 0x2d840 ;  /* 0x0002d84022229836 */ /* 0x000fe40000000000 */
[--C-:B------:R-:W-:Y:S01]  /*90a0*/  FFMA.FTZ R43, R47, UR33, -R32.reuse ;  /* 0x000000212f2b7c23 */ /* 0x100fe20008010820 */
[----:B------:R-:W0:Y:S01]  /*90b0*/  MUFU.EX2 R33, R33 ;  /* 0x0000002100217308 */ /* 0x000e220000000800 */
[----:B------:R-:W-:Y:S02]  /*90c0*/  @!P1 VIADD R35, R35, 0x2d860 ;  /* 0x0002d86023239836 */ /* 0x000fe40000000000 */
[--C-:B------:R-:W-:Y:S01]  /*90d0*/  FFMA.FTZ R47, R55, UR33, -R32.reuse ;  /* 0x00000021372f7c23 */ /* 0x100fe20008010820 */
[--C-:B------:R-:W-:Y:S01]  /*90e0*/  FFMA.FTZ R81, R31, UR33, -R32.reuse ;  /* 0x000000211f517c23 */ /* 0x100fe20008010820 */
[----:B------:R-:W-:Y:S01]  /*90f0*/  SEL R55, R30, 0x9, !P2 ;  /* 0x000000091e377807 */ /* 0x000fe20005000000 */
[----:B------:R-:W-:Y:S01]  /*9100*/  FFMA.FTZ R76, R38, UR33, -R32 ;  /* 0x00000021264c7c23 */ /* 0x000fe20008010820 */
[----:B------:R-:W-:Y:S01]  /*9110*/  @!P1 PRMT R34, RZ, 0x654, R34 ;  /* 0x00000654ff229816 */ /* 0x000fe20000000022 */
[--C-:B------:R-:W-:Y:S01]  /*9120*/  FFMA.FTZ R27, R46, UR33, -R32.reuse ;  /* 0x000000212e1b7c23 */ /* 0x100fe20008010820 */
[----:B------:R-:W1:Y:S01]  /*9130*/  MUFU.EX2 R26, R26 ;  /* 0x0000001a001a7308 */ /* 0x000e620000000800 */
[----:B------:R-:W-:Y:S01]  /*9140*/  @!P1 PRMT R35, RZ, 0x654, R35 ;  /* 0x00000654ff239816 */ /* 0x000fe20000000023 */
[--C-:B------:R-:W-:Y:S01]  /*9150*/  FFMA.FTZ R46, R51, UR33, -R32.reuse ;  /* 0x00000021332e7c23 */ /* 0x100fe20008010820 */
[--C-:B------:R-:W-:Y:S01]  /*9160*/  FFMA.FTZ R51, R62, UR33, -R32.reuse ;  /* 0x000000213e337c23 */ /* 0x100fe20008010820 */
[--C-:B------:R-:W-:Y:S01]  /*9170*/  FFMA.FTZ R38, R50, UR33, -R32.reuse ;  /* 0x0000002132267c23 */ /* 0x100fe20008010820 */
[--C-:B------:R-:W-:Y:S01]  /*9180*/  FFMA.FTZ R50, R59, UR33, -R32.reuse ;  /* 0x000000213b327c23 */ /* 0x100fe20008010820 */
[--C-:B------:R-:W-:Y:S01]  /*9190*/  FFMA.FTZ R31, R54, UR33, -R32.reuse ;  /* 0x00000021361f7c23 */ /* 0x100fe20008010820 */
[--C-:B------:R-:W-:Y:S01]  /*91a0*/  FFMA.FTZ R30, R58, UR33, -R32.reuse ;  /* 0x000000213a1e7c23 */ /* 0x100fe20008010820 */
[----:B------:R-:W2:Y:S01]  /*91b0*/  MUFU.EX2 R80, R80 ;  /* 0x0000005000507308 */ /* 0x000ea20000000800 */
[----:B0-----:R-:W-:Y:S01]  /*91c0*/  FFMA.FTZ R3, R8, R3, R33 ;  /* 0x0000000308037223 */ /* 0x001fe20000010021 */
        /* <DEDUP_REMOVED lines=15> */
[----:B------:R-:W-:Y:S01]  /*92c0*/  F2FP.BF16.F32.PACK_AB R33, R26, R33 ;  /* 0x000000211a21723e */ /* 0x000fe200000010ff */
[----:B------:R-:W-:Y:S01]  /*92d0*/  UMOV UR35, UR43 ;  /* 0x0000002b00237c82 */ /* 0x000fe20008000000 */
[C---:B------:R-:W-:Y:S01]  /*92e0*/  ISETP.GT.AND P2, PT, R2.reuse, UR34, PT ;  /* 0x0000002202007c0c */ /* 0x040fe2000bf44270 */
[----:B------:R-:W-:-:S04]  /*92f0*/  VIADD R2, R2, 0xffffffff ;  /* 0xffffffff02027836 */ /* 0x000fc80000000000 */
[----:B------:R-:W3:Y:S08]  /*9300*/  MUFU.EX2 R84, R84 ;  /* 0x0000005400547308 */ /* 0x000ef00000000800 */
[----:B------:R-:W4:Y:S08]  /*9310*/  MUFU.EX2 R76, R76 ;  /* 0x0000004c004c7308 */ /* 0x000f300000000800 */
        /* <DEDUP_REMOVED lines=19> */
[----:B------:R-:W5:Y:S08]  /*9450*/  MUFU.EX2 R51, R51 ;  /* 0x0000003300337308 */ /* 0x000f700000000800 */
        /* <DEDUP_REMOVED lines=39> */
[----:B------:R-:W-:Y:S01]  /*96d0*/  @!P1 SYNCS.ARRIVE.TRANS64.RED.A1T0 RZ, [R34+URZ], RZ ;  /* 0x000000ff22ff99a7 */ /* 0x000fe2000810043f */
[----:B------:R-:W-:Y:S01]  /*96e0*/  FMUL.FTZ R88, R88, R9 ;  /* 0x0000000958587220 */ /* 0x000fe20000410000 */
[----:B--2---:R-:W-:Y:S01]  /*96f0*/  FFMA.FTZ R55, R70, UR33, -R32 ;  /* 0x0000002146377c23 */ /* 0x004fe20008010820 */
[----:B------:R-:W-:Y:S01]  /*9700*/  F2FP.BF16.F32.PACK_AB R32, R12, R11 ;  /* 0x0000000b0c20723e */ /* 0x000fe200000010ff */
[-C--:B------:R-:W-:Y:S01]  /*9710*/  FMUL.FTZ R89, R89, R9.reuse ;  /* 0x0000000959597220 */ /* 0x080fe20000410000 */
[-C--:B------:R-:W-:Y:S01]  /*9720*/  FMUL.FTZ R92, R92, R9.reuse ;  /* 0x000000095c5c7220 */ /* 0x080fe20000410000 */
[-C--:B------:R-:W-:Y:S01]  /*9730*/  FMUL.FTZ R93, R93, R9.reuse ;  /* 0x000000095d5d7220 */ /* 0x080fe20000410000 */
[-C--:B------:R-:W-:Y:S01]  /*9740*/  FMUL.FTZ R96, R96, R9.reuse ;  /* 0x0000000960607220 */ /* 0x080fe20000410000 */
[----:B------:R2:W-:Y:S01]  /*9750*/  @!P1 SYNCS.ARRIVE.TRANS64.RED.A1T0 RZ, [R35+URZ], RZ ;  /* 0x000000ff23ff99a7 */ /* 0x0005e2000810043f */
[----:B------:R-:W-:Y:S01]  /*9760*/  MUFU.EX2 R55, R55 ;  /* 0x0000003700377308 */ /* 0x000fe20000000800 */
[-C--:B------:R-:W-:Y:S01]  /*9770*/  FMUL.FTZ R97, R97, R9.reuse ;  /* 0x0000000961617220 */ /* 0x080fe20000410000 */
[-C--:B------:R-:W-:Y:S01]  /*9780*/  FMUL.FTZ R100, R100, R9.reuse ;  /* 0x0000000964647220 */ /* 0x080fe20000410000 */
[-C--:B------:R-:W-:Y:S01]  /*9790*/  FMUL.FTZ R101, R101, R9.reuse ;  /* 0x0000000965657220 */ /* 0x080fe20000410000 */
[-C--:B------:R-:W-:Y:S01]  /*97a0*/  FMUL.FTZ R104, R104, R9.reuse ;  /* 0x0000000968687220 */ /* 0x080fe20000410000 */
[-C--:B------:R-:W-:Y:S01]  /*97b0*/  FMUL.FTZ R105, R105, R9.reuse ;  /* 0x0000000969697220 */ /* 0x080fe20000410000 */
[-C--:B------:R-:W-:Y:S01]  /*97c0*/  FMUL.FTZ R108, R108, R9.reuse ;  /* 0x000000096c6c7220 */ /* 0x080fe20000410000 */
[----:B--2---:R-:W-:Y:S01]  /*97d0*/  FFMA.FTZ R35, R9, R4, R11 ;  /* 0x0000000409237223 */ /* 0x004fe2000001000b */
[-C--:B------:R-:W-:Y:S01]  /*97e0*/  FMUL.FTZ R109, R109, R9.reuse ;  /* 0x000000096d6d7220 */ /* 0x080fe20000410000 */
[----:B------:R-:W-:Y:S01]  /*97f0*/  MUFU.EX2 R4, R63 ;  /* 0x0000003f00047308 */ /* 0x000fe20000000800 */
        /* <DEDUP_REMOVED lines=8> */
[----:B------:R-:W2:Y:S01]  /*9880*/  MUFU.EX2 R3, R66 ;  /* 0x0000004200037308 */ /* 0x000ea20000000800 */
        /* <DEDUP_REMOVED lines=8> */
[----:B------:R-:W-:Y:S01]  /*9910*/  FADD.FTZ R34, R20, R35 ;  /* 0x0000002314227221 */ /* 0x000fe20000010000 */
[----:B---3--:R-:W-:Y:S01]  /*9920*/  FADD.FTZ R59, R84, R59 ;  /* 0x0000003b543b7221 */ /* 0x008fe20000010000 */
[-C--:B------:R-:W-:Y:S01]  /*9930*/  FMUL.FTZ R129, R129, R9.reuse ;  /* 0x0000000981817220 */ /* 0x080fe20000410000 */
[-C--:B------:R-:W-:Y:S01]  /*9940*/  FMUL.FTZ R132, R132, R9.reuse ;  /* 0x0000000984847220 */ /* 0x080fe20000410000 */
[----:B------:R-:W-:Y:S01]  /*9950*/  FADD.FTZ R35, R21, R34 ;  /* 0x0000002215237221 */ /* 0x000fe20000010000 */
[----:B----4-:R-:W-:Y:S01]  /*9960*/  FADD.FTZ R34, R76, R59 ;  /* 0x0000003b4c227221 */ /* 0x010fe20000010000 */
[----:B------:R-:W-:Y:S01]  /*9970*/  FMUL.FTZ R133, R133, R9 ;  /* 0x0000000985857220 */ /* 0x000fe20000410000 */
[-C--:B------:R-:W-:Y:S01]  /*9980*/  FMUL.FTZ R90, R90, R8.reuse ;  /* 0x000000085a5a7220 */ /* 0x080fe20000410000 */
[----:B------:R-:W-:Y:S01]  /*9990*/  FADD.FTZ R62, R24, R35 ;  /* 0x00000023183e7221 */ /* 0x000fe20000010000 */
[----:B-----5:R-:W-:Y:S01]  /*99a0*/  FADD.FTZ R34, R85, R34 ;  /* 0x0000002255227221 */ /* 0x020fe20000010000 */
[-C--:B------:R-:W-:Y:S01]  /*99b0*/  FMUL.FTZ R91, R91, R8.reuse ;  /* 0x000000085b5b7220 */ /* 0x080fe20000410000 */
        /* <DEDUP_REMOVED lines=28> */
[----:B0-----:R-:W0:Y:S01]  /*9b80*/  MUFU.EX2 R33, R82 ;  /* 0x0000005200217308 */ /* 0x001e220000000800 */
[----:B------:R-:W-:Y:S01]  /*9b90*/  FADD.FTZ R28, R44, R11 ;  /* 0x0000000b2c1c7221 */ /* 0x000fe20000010000 */
[----:B------:R-:W-:Y:S01]  /*9ba0*/  FADD.FTZ R11, R47, R20 ;  /* 0x000000142f0b7221 */ /* 0x000fe20000010000 */
[----:B------:R-:W-:Y:S01]  /*9bb0*/  F2FP.BF16.F32.PACK_AB R25, R42, R39 ;  /* 0x000000272a19723e */ /* 0x000fe200000010ff */
[----:B------:R1:W-:Y:S01]  /*9bc0*/  STSM.16.M88.4 [R23], R12 ;  /* 0x0000000c17007844 */ /* 0x0003e20000000200 */
[----:B------:R-:W-:Y:S01]  /*9bd0*/  FADD.FTZ R21, R45, R28 ;  /* 0x0000001c2d157221 */ /* 0x000fe20000010000 */
[----:B------:R-:W-:Y:S01]  /*9be0*/  FADD.FTZ R11, R30, R11 ;  /* 0x0000000b1e0b7221 */ /* 0x000fe20000010000 */
[----:B------:R-:W-:Y:S01]  /*9bf0*/  F2FP.BF16.F32.PACK_AB R26, R36, R29 ;  /* 0x0000001d241a723e */ /* 0x000fe200000010ff */
[----:B------:R-:W3:Y:S01]  /*9c00*/  MUFU.EX2 R35, R86 ;  /* 0x0000005600237308 */ /* 0x000ee20000000800 */
[----:B------:R-:W-:Y:S01]  /*9c10*/  FADD.FTZ R20, R48, R21 ;  /* 0x0000001530147221 */ /* 0x000fe20000010000 */
[----:B------:R-:W-:Y:S01]  /*9c20*/  FADD.FTZ R28, R50, R11 ;  /* 0x0000000b321c7221 */ /* 0x000fe20000010000 */
[----:B------:R-:W-:Y:S01]  /*9c30*/  F2FP.BF16.F32.PACK_AB R27, R43, R27 ;  /* 0x0000001b2b1b723e */ /* 0x000fe200000010ff */
[----:B------:R-:W-:Y:S01]  /*9c40*/  FMUL.FTZ R106, R106, R8 ;  /* 0x000000086a6a7220 */ /* 0x000fe20000410000 */
[----:B------:R-:W-:Y:S01]  /*9c50*/  FADD.FTZ R11, R49, R20 ;  /* 0x00000014310b7221 */ /* 0x000fe20000010000 */
[----:B------:R-:W-:Y:S01]  /*9c60*/  FADD.FTZ R21, R51, R28 ;  /* 0x0000001c33157221 */ /* 0x000fe20000010000 */
[----:B--2---:R-:W-:Y:S01]  /*9c70*/  F2FP.BF16.F32.PACK_AB R29, R54, R3 ;  /* 0x00000003361d723e */ /* 0x004fe200000010ff */
[----:B------:R2:W-:Y:S01]  /*9c80*/  STSM.16.M88.4 [R19], R24 ;  /* 0x0000001813007844 */ /* 0x0005e20000000200 */
[----:B------:R-:W-:Y:S01]  /*9c90*/  FADD.FTZ R20, R52, R11 ;  /* 0x0000000b34147221 */ /* 0x000fe20000010000 */
[----:B------:R-:W-:Y:S01]  /*9ca0*/  FADD.FTZ R28, R4, R21 ;  /* 0x00000015041c7221 */ /* 0x000fe20000010000 */
[----:B------:R-:W4:Y:S01]  /*9cb0*/  MUFU.EX2 R32, R87 ;  /* 0x0000005700207308 */ /* 0x000f220000000800 */
[----:B-1----:R-:W-:Y:S01]  /*9cc0*/  F2FP.BF16.F32.PACK_AB R12, R40, R37 ;  /* 0x00000025280c723e */ /* 0x002fe200000010ff */
        /* <DEDUP_REMOVED lines=12> */
[----:B--2---:R-:W-:Y:S01]  /*9d90*/  F2FP.BF16.F32.PACK_AB R27, R4, R51 ;  /* 0x00000033041b723e */ /* 0x004fe200000010ff */
[----:B------:R-:W-:Y:S01]  /*9da0*/  FADD.FTZ R4, R60, R11 ;  /* 0x0000000b3c047221 */ /* 0x000fe20000010000 */
[----:B------:R-:W-:Y:S01]  /*9db0*/  FADD.FTZ R21, R58, R21 ;  /* 0x000000153a157221 */ /* 0x000fe20000010000 */
[----:B------:R1:W-:Y:S01]  /*9dc0*/  STSM.16.M88.4 [R18], R12 ;  /* 0x0000000c12007844 */ /* 0x0003e20000000200 */
[----:B------:R-:W-:Y:S01]  /*9dd0*/  F2FP.BF16.F32.PACK_AB R24, R48, R45 ;  /* 0x0000002d3018723e */ /* 0x000fe200000010ff */
        /* <DEDUP_REMOVED lines=12> */
[----:B------:R-:W-:Y:S01]  /*9ea0*/  F2FP.BF16.F32.PACK_AB R30, R60, R57 ;  /* 0x000000393c1e723e */ /* 0x000fe200000010ff */
[----:B------:R-:W-:Y:S01]  /*9eb0*/  FADD.FTZ R4, R79, R4 ;  /* 0x000000044f047221 */ /* 0x000fe20000010000 */
[----:B-1----:R-:W-:Y:S01]  /*9ec0*/  FADD.FTZ R14, R68, R11 ;  /* 0x0000000b440e7221 */ /* 0x002fe20000010000 */
[----:B------:R-:W-:Y:S01]  /*9ed0*/  F2FP.BF16.F32.PACK_AB R31, R58, R55 ;  /* 0x000000373a1f723e */ /* 0x000fe200000010ff */
[----:B------:R-:W-:Y:S01]  /*9ee0*/  FMUL.FTZ R118, R118, R8 ;  /* 0x0000000876767220 */ /* 0x000fe20000410000 */
[----:B------:R-:W-:Y:S01]  /*9ef0*/  F2FP.BF16.F32.PACK_AB R12, R64, R61 ;  /* 0x0000003d400c723e */ /* 0x000fe200000010ff */
[----:B------:R-:W-:Y:S01]  /*9f00*/  FADD.FTZ R3, R69, R14 ;  /* 0x0000000e45037221 */ /* 0x000fe20000010000 */
[----:B------:R-:W-:Y:S01]  /*9f10*/  F2FP.BF16.F32.PACK_AB R13, R75, R74 ;  /* 0x0000004a4b0d723e */ /* 0x000fe200000010ff */
[----:B------:R1:W-:Y:S01]  /*9f20*/  STSM.16.M88.4 [R136], R28 ;  /* 0x0000001c88007844 */ /* 0x0003e20000000200 */
[----:B------:R-:W-:Y:S01]  /*9f30*/  F2FP.BF16.F32.PACK_AB R14, R68, R65 ;  /* 0x00000041440e723e */ /* 0x000fe200000010ff */
[----:B0-----:R-:W-:Y:S01]  /*9f40*/  FADD.FTZ R4, R33, R4 ;  /* 0x0000000421047221 */ /* 0x001fe20000010000 */
[----:B------:R-:W-:Y:S01]  /*9f50*/  F2FP.BF16.F32.PACK_AB R15, R79, R78 ;  /* 0x0000004e4f0f723e */ /* 0x000fe200000010ff */
[C---:B------:R-:W-:Y:S01]  /*9f60*/  FADD.FTZ R20, R72.reuse, R3 ;  /* 0x0000000348147221 */ /* 0x040fe20000010000 */
[-C--:B------:R-:W-:Y:S01]  /*9f70*/  FMUL.FTZ R119, R119, R8.reuse ;  /* 0x0000000877777220 */ /* 0x080fe20000410000 */
[C---:B------:R-:W-:Y:S01]  /*9f80*/  FADD.FTZ R4, R83.reuse, R4 ;  /* 0x0000000453047221 */ /* 0x040fe20000010000 */
[----:B--2---:R-:W-:Y:S01]  /*9f90*/  F2FP.BF16.F32.PACK_AB R24, R72, R69 ;  /* 0x000000454818723e */ /* 0x004fe200000010ff */
[----:B------:R1:W-:Y:S01]  /*9fa0*/  STSM.16.M88.4 [R19+0x6000], R12 ;  /* 0x0060000c13007844 */ /* 0x0003e20000000200 */
[----:B------:R-:W-:Y:S01]  /*9fb0*/  F2FP.BF16.F32.PACK_AB R25, R83, R33 ;  /* 0x000000215319723e */ /* 0x000fe200000010ff */
[----:B---3--:R-:W-:Y:S01]  /*9fc0*/  FADD.FTZ R3, R35, R4 ;  /* 0x0000000423037221 */ /* 0x008fe20000010000 */
[----:B------:R-:W-:Y:S01]  /*9fd0*/  F2FP.BF16.F32.PACK_AB R26, R10, R73 ;  /* 0x000000490a1a723e */ /* 0x000fe200000010ff */
[----:B------:R-:W-:Y:S01]  /*9fe0*/  FADD.FTZ R73, R73, R20 ;  /* 0x0000001449497221 */ /* 0x000fe20000010000 */
[----:B----4-:R-:W-:Y:S01]  /*9ff0*/  F2FP.BF16.F32.PACK_AB R27, R32, R35 ;  /* 0x00000023201b723e */ /* 0x010fe200000010ff */
[-C--:B------:R-:W-:Y:S01]  /*a000*/  FMUL.FTZ R122, R122, R8.reuse ;  /* 0x000000087a7a7220 */ /* 0x080fe20000410000 */
[-C--:B------:R-:W-:Y:S01]  /*a010*/  FMUL.FTZ R123, R123, R8.reuse ;  /* 0x000000087b7b7220 */ /* 0x080fe20000410000 */
[-C--:B------:R-:W-:Y:S01]  /*a020*/  FMUL.FTZ R126, R126, R8.reuse ;  /* 0x000000087e7e7220 */ /* 0x080fe20000410000 */
[-C--:B------:R-:W-:Y:S01]  /*a030*/  FMUL.FTZ R127, R127, R8.reuse ;  /* 0x000000087f7f7220 */ /* 0x080fe20000410000 */
[----:B------:R1:W-:Y:S01]  /*a040*/  STSM.16.M88.4 [R18+0x6000], R24 ;  /* 0x0060001812007844 */ /* 0x0003e20000000200 */
[-C--:B------:R-:W-:Y:S01]  /*a050*/  FMUL.FTZ R130, R130, R8.reuse ;  /* 0x0000000882827220 */ /* 0x080fe20000410000 */
[-C--:B------:R-:W-:Y:S01]  /*a060*/  FMUL.FTZ R131, R131, R8.reuse ;  /* 0x0000000883837220 */ /* 0x080fe20000410000 */
[-C--:B------:R-:W-:Y:S01]  /*a070*/  FMUL.FTZ R134, R134, R8.reuse ;  /* 0x0000000886867220 */ /* 0x080fe20000410000 */
[----:B------:R-:W-:Y:S01]  /*a080*/  @!PT LDS RZ, [RZ] ;  /* 0x00000000fffff984 */ /* 0x000fe20000000800 */
[----:B------:R-:W-:Y:S01]  /*a090*/  @!PT LDS RZ, [RZ] ;  /* 0x00000000fffff984 */ /* 0x000fe20000000800 */
[----:B------:R-:W-:Y:S01]  /*a0a0*/  @!PT LDS RZ, [RZ] ;  /* 0x00000000fffff984 */ /* 0x000fe20000000800 */
[----:B------:R-:W-:Y:S01]  /*a0b0*/  @!PT LDS RZ, [RZ] ;  /* 0x00000000fffff984 */ /* 0x000fe20000000800 */
[----:B------:R0:W-:Y:S06]  /*a0c0*/  MEMBAR.ALL.CTA ;  /* 0x0000000000007992 */ /* 0x0001ec0000008000 */
[----:B0-----:R-:W0:Y:S01]  /*a0d0*/  FENCE.VIEW.ASYNC.S ;  /* 0x00000000000073c6 */ /* 0x001e220000000000 */
[----:B------:R-:W-:Y:S01]  /*a0e0*/  FMUL.FTZ R135, R135, R8 ;  /* 0x0000000887877220 */ /* 0x000fe20000410000 */
[----:B------:R-:W-:Y:S01]  /*a0f0*/  FADD.FTZ R4, R10, R73 ;  /* 0x000000490a047221 */ /* 0x000fe20000010000 */
[----:B------:R-:W-:Y:S01]  /*a100*/  FADD.FTZ R3, R32, R3 ;  /* 0x0000000320037221 */ /* 0x000fe20000010000 */
[----:B------:R-:W-:-:S02]  /*a110*/  IMAD.MOV.U32 R8, RZ, RZ, R7 ;  /* 0x000000ffff087224 */ /* 0x000fc400078e0007 */
[----:B------:R-:W-:Y:S01]  /*a120*/  IMAD.MOV.U32 R9, RZ, RZ, R0 ;  /* 0x000000ffff097224 */ /* 0x000fe200078e0000 */
[----:B0-----:R-:W-:Y:S01]  /*a130*/  NOP ;  /* 0x0000000000007918 */ /* 0x001fe20000000000 */
[----:B------:R-:W-:Y:S05]  /*a140*/  @P2 BRA `(.L_x_9155) ;  /* 0xffffffdc00f02947 */ /* 0x000fea000383ffff */
.L_x_9146:
[----:B------:R-:W-:-:S13]  /*a150*/  ISETP.GE.AND P2, PT, R2, UR39, PT ;  /* 0x0000002702007c0c */ /* 0x000fda000bf46270 */
[----:B------:R-:W-:Y:S05]  /*a160*/  @!P2 BRA `(.L_x_9156) ;  /* 0x000000300034a947 */ /* 0x000fea0003800000 */
[----:B------:R-:W-:Y:S01]  /*a170*/  IMAD.IADD R10, R137, 0x1, -R139 ;  /* 0x00000001890a7824 */ /* 0x000fe200078e0a8b */
[----:B------:R-:W-:Y:S01]  /*a180*/  UMOV UR28, UR46 ;  /* 0x0000002e001c7c82 */ /* 0x000fe20008000000 */
[----:B-1----:R-:W-:Y:S01]  /*a190*/  IMAD.MOV.U32 R13, RZ, RZ, R7 ;  /* 0x000000ffff0d7224 */ /* 0x002fe200078e0007 */
[----:B------:R-:W-:Y:S01]  /*a1a0*/  UMOV UR50, UR43 ;  /* 0x0000002b00327c82 */ /* 0x000fe20008000000 */
[--C-:B------:R-:W-:Y:S01]  /*a1b0*/  IMAD.IADD R11, R6, 0x1, R10.reuse ;  /* 0x00000001060b7824 */ /* 0x100fe200078e020a */
[----:B------:R-:W-:Y:S01]  /*a1c0*/  ULDC UR34, c[0x0][0x9e4] ;  /* 0x0002790000227ab9 */ /* 0x000fe20000000800 */
[----:B------:R-:W-:Y:S01]  /*a1d0*/  IMAD.IADD R10, R5, 0x1, R10 ;  /* 0x00000001050a7824 */ /* 0x000fe200078e020a */
[----:B------:R-:W-:Y:S01]  /*a1e0*/  ULDC UR47, c[0x0][0x9dc] ;  /* 0x00027700002f7ab9 */ /* 0x000fe20000000800 */
[----:B------:R-:W-:Y:S01]  /*a1f0*/  IMAD.MOV.U32 R12, RZ, RZ, R0 ;  /* 0x000000ffff0c7224 */ /* 0x000fe200078e0000 */
[----:B------:R-:W-:Y:S01]  /*a200*/  LOP3.LUT R9, RZ, R11, RZ, 0x33, !PT ;  /* 0x0000000bff097212 */ /* 0x000fe200078e33ff */
[----:B------:R-:W-:Y:S01]  /*a210*/  ULDC UR33, c[0x0][0x988] ;  /* 0x0002620000217ab9 */ /* 0x000fe20000000800 */
[----:B------:R-:W-:Y:S01]  /*a220*/  LOP3.LUT R8, RZ, R10, RZ, 0x33, !PT ;  /* 0x0000000aff087212 */ /* 0x000fe200078e33ff */
[----:B------:R-:W-:-:S06]  /*a230*/  ULDC UR35, c[0x0][0x9e0] ;  /* 0x0002780000237ab9 */ /* 0x000fcc0000000800 */
.L_x_9173:
        /* <DEDUP_REMOVED lines=9> */
.L_x_9158:
[----:B------:R-:W-:Y:S01]  /*a2d0*/  ULEA UR6, UR43, UR42, 0x3 ;  /* 0x0000002a2b067291 */ /* 0x000fe2000f8e183f */
[----:B------:R-:W-:-:S05]  /*a2e0*/  IMAD.U32 R0, RZ, RZ, UR46 ;  /* 0x0000002eff007e24 */ /* 0x000fca000f8e00ff */
[----:B------:R-:W-:-:S04]  /*a2f0*/  SHF.L.U32 R0, R0, 0x1f, RZ ;  /* 0x0000001f00007819 */ /* 0x000fc800000006ff */
[----:B------:R0:W1:Y:S01]  /*a300*/  SYNCS.PHASECHK.TRANS64.TRYWAIT P2, [UR6+0x2d830], R0 ;  /* 0x02d83000ff0075a7 */ /* 0x0000620008040146 */
[----:B------:R-:W-:Y:S05]  /*a310*/  @!P0 BRA `(.L_x_9159) ;  /* 0x0000000000048947 */ /* 0x000fea0003800000 */
[----:B------:R-:W-:Y:S01]  /*a320*/  BPT.TRAP 0x1 ;  /* 0x000000040000795c */ /* 0x000fe20000300000 */
.L_x_9159:
[----:B-1----:R-:W-:Y:S05]  /*a330*/  @P2 BRA `(.L_x_9157) ;  /* 0x0000000000082947 */ /* 0x002fea0003800000 */
[----:B------:R-:W1:Y:S02]  /*a340*/  SYNCS.PHASECHK.TRANS64.TRYWAIT P2, [UR6+0x2d830], R0 ;  /* 0x02d83000ff0075a7 */ /* 0x000e640008040146 */
[----:B-1----:R-:W-:Y:S05]  /*a350*/  @!P2 BRA `(.L_x_9160) ;  /* 0x000000a00030a947 */ /* 0x002fea0003800000 */
.L_x_9157:
        /* <DEDUP_REMOVED lines=37> */
.L_x_9162:
[----:B------:R-:W-:Y:S01]  /*a5b0*/  ULEA UR6, UR50, UR42, 0x3 ;  /* 0x0000002a32067291 */ /* 0x000fe2000f8e183f */
[----:B------:R-:W-:-:S05]  /*a5c0*/  IMAD.U32 R0, RZ, RZ, UR28 ;  /* 0x0000001cff007e24 */ /* 0x000fca000f8e00ff */
[----:B------:R-:W-:-:S04]  /*a5d0*/  SHF.L.U32 R0, R0, 0x1f, RZ ;  /* 0x0000001f00007819 */ /* 0x000fc800000006ff */
[----:B------:R0:W1:Y:S01]  /*a5e0*/  SYNCS.PHASECHK.TRANS64.TRYWAIT P2, [UR6+0x2d850], R0 ;  /* 0x02d85000ff0075a7 */ /* 0x0000620008040146 */
[----:B------:R-:W-:Y:S05]  /*a5f0*/  @!P0 BRA `(.L_x_9163) ;  /* 0x0000000000048947 */ /* 0x000fea0003800000 */
[----:B------:R-:W-:Y:S01]  /*a600*/  BPT.TRAP 0x1 ;  /* 0x000000040000795c */ /* 0x000fe20000300000 */
.L_x_9163:
[----:B-1----:R-:W-:Y:S05]  /*a610*/  @P2 BRA `(.L_x_9161) ;  /* 0x0000000000082947 */ /* 0x002fea0003800000 */
[----:B------:R-:W1:Y:S02]  /*a620*/  SYNCS.PHASECHK.TRANS64.TRYWAIT P2, [UR6+0x2d850], R0 ;  /* 0x02d85000ff0075a7 */ /* 0x000e640008040146 */
[----:B-1----:R-:W-:Y:S05]  /*a630*/  @!P2 BRA `(.L_x_9164) ;  /* 0x0000009c0090a947 */ /* 0x002fea0003800000 */
.L_x_9161:
[----:B------:R-:W-:Y:S01]  /*a640*/  UIADD3 UR6, UR42, 0x400, URZ ;  /* 0x000004002a067890 */ /* 0x000fe2000fffe03f */
[----:B------:R-:W-:Y:S01]  /*a650*/  WARPGROUP.ARRIVE ;  /* 0x00000000000079c5 */ /* 0x000fe20000000000 */
[----:B------:R-:W-:Y:S01]  /*a660*/  UMOV UR29, 0x40000040 ;  /* 0x40000040001d7882 */ /* 0x000fe20000000000 */
[----:B------:R-:W-:Y:S01]  /*a670*/  UMOV UR31, 0x80000020 ;  /* 0x80000020001f7882 */ /* 0x000fe20000000000 */
[----:B------:R-:W-:-:S03]  /*a680*/  USHF.R.U32.HI UR6, URZ, 0x4, UR6 ;  /* 0x000000043f067899 */ /* 0x000fc60008011606 */
[----:B------:R-:W2:Y:S01]  /*a690*/  S2R R14, SR_TID.X ;  /* 0x00000000000e7919 */ /* 0x000ea20000002100 */
[----:B01----:R-:W-:Y:S01]  /*a6a0*/  IMAD.U32 R0, RZ, RZ, UR43 ;  /* 0x0000002bff007e24 */ /* 0x003fe2000f8e00ff */
[----:B------:R-:W-:-:S04]  /*a6b0*/  ULOP3.LUT UR6, UR6, 0x3fff, URZ, 0xc0, !UPT ;  /* 0x00003fff06067892 */ /* 0x000fc8000f8ec03f */
[----:B------:R-:W-:Y:S01]  /*a6c0*/  @!P1 LEA R0, R0, UR42, 0x3 ;  /* 0x0000002a00009c11 */ /* 0x000fe2000f8e18ff */
[----:B------:R-:W-:Y:S02]  /*a6d0*/  ULOP3.LUT UR7, UR6, 0x2000000, URZ, 0xfc, !UPT ;  /* 0x0200000006077892 */ /* 0x000fe4000f8efc3f */
[----:B------:R-:W-:Y:S02]  /*a6e0*/  ULOP3.LUT UR6, UR37, 0x10000, URZ, 0xfc, !UPT ;  /* 0x0001000025067892 */ /* 0x000fe4000f8efc3f */
[----:B------:R-:W-:-:S05]  /*a6f0*/  UIMAD UR7, UR50, 0x600, UR7 ;  /* 0x00000600320778a4 */ /* 0x000fca000f8e0207 */
[----:B------:R-:W-:Y:S02]  /*a700*/  UMOV UR28, UR6 ;  /* 0x00000006001c7c82 */ /* 0x000fe40008000000 */
[----:B------:R-:W-:Y:S02]  /*a710*/  UMOV UR30, UR7 ;  /* 0x00000007001e7c82 */ /* 0x000fe40008000000 */
[----:B------:R-:W-:Y:S01]  /*a720*/  HGMMA.64x96x16.F32.BF16 R88, gdesc[UR28].tnspB, R88, gsb0 ;  /* 0x416000001c5879f0 */ /* 0x000fe20008001858 */
[----:B------:R-:W-:Y:S02]  /*a730*/  UIADD3 UR28, UR6, 0x2, URZ ;  /* 0x00000002061c7890 */ /* 0x000fe4000fffe03f */
[----:B------:R-:W-:Y:S01]  /*a740*/  UIADD3 UR30, UR7, 0x40, URZ ;  /* 0x00000040071e7890 */ /* 0x000fe2000fffe03f */
[----:B------:R-:W-:Y:S01]  /*a750*/  UMOV UR29, 0x40000040 ;  /* 0x40000040001d7882 */ /* 0x000fe20000000000 */
[----:B------:R-:W-:Y:S01]  /*a760*/  UMOV UR31, 0x80000020 ;  /* 0x80000020001f7882 */ /* 0x000fe20000000000 */
[----:B--2---:R-:W-:-:S02]  /*a770*/  SHF.R.U32.HI R7, RZ, 0x7, R14 ;  /* 0x00000007ff077819 */ /* 0x004fc4000001160e */
[----:B------:R-:W-:Y:S01]  /*a780*/  ISETP.GE.U32.AND P2, PT, R14, 0x180, PT ;  /* 0x000001800e00780c */ /* 0x000fe20003f46070 */
[----:B------:R-:W-:Y:S02]  /*a790*/  @!P1 VIADD R14, R0, 0x2d840 ;  /* 0x0002d840000e9836 */ /* 0x000fe40000000000 */
[----:B------:R-:W-:Y:S02]  /*a7a0*/  VIADD R7, R7, 0x9 ;  /* 0x0000000907077836 */ /* 0x000fe40000000000 */
[----:B------:R-:W-:-:S03]  /*a7b0*/  IMAD.SHL.U32 R0, R2, 0x80, RZ ;  /* 0x0000008002007824 */ /* 0x000fc600078e00ff */
[----:B------:R-:W-:Y:S02]  /*a7c0*/  SEL R15, R7, 0x9, !P2 ;  /* 0x00000009070f7807 */ /* 0x000fe40005000000 */
[----:B------:R-:W-:Y:S02]  /*a7d0*/  @!P1 PRMT R7, RZ, 0x654, R14 ;  /* 0x00000654ff079816 */ /* 0x000fe4000000000e */
[----:B------:R-:W-:Y:S01]  /*a7e0*/  IADD3 R14, R137, 0x1, -R0 ;  /* 0x00000001890e7810 */ /* 0x000fe20007ffe800 */
        /* <DEDUP_REMOVED lines=49> */
[----:B-1----:R-:W-:-:S04]  /*ab00*/  IMAD.IADD R7, R14, 0x1, -R139 ;  /* 0x000000010e077824 */ /* 0x002fc800078e0a8b */
[----:B------:R-:W-:-:S04]  /*ab10*/  IMAD R7, R16, -0x2, R7 ;  /* 0xfffffffe10077824 */ /* 0x000fc800078e0207 */
[C---:B------:R-:W-:Y:S02]  /*ab20*/  VIADD R138, R7.reuse, UR35 ;  /* 0x00000023078a7c36 */ /* 0x040fe40008000000 */
[----:B------:R-:W-:Y:S02]  /*ab30*/  VIADD R21, R7, UR6 ;  /* 0x0000000607157c36 */ /* 0x000fe40008000000 */
[C---:B------:R-:W-:Y:S02]  /*ab40*/  IMAD.IADD R20, R6.reuse, 0x1, R138 ;  /* 0x0000000106147824 */ /* 0x040fe400078e028a */
[----:B------:R-:W-:Y:S01]  /*ab50*/  IMAD.IADD R7, R6, 0x1, R21 ;  /* 0x0000000106077824 */ /* 0x000fe200078e0215 */
[----:B0-----:R-:W-:Y:S06]  /*ab60*/  @!P5 BRA `(.L_x_9165) ;  /* 0x000000000058d947 */ /* 0x001fec0003800000 */
        /* <DEDUP_REMOVED lines=11> */
.L_x_9167:
[----:B------:R-:W-:-:S05]  /*ac20*/  IMAD.U32 R141, RZ, RZ, UR34 ;  /* 0x00000022ff8d7e24 */ /* 0x000fca000f8e00ff */
[----:B------:R-:W-:-:S13]  /*ac30*/  ISETP.NE.AND P2, PT, R141, 0x1, PT ;  /* 0x000000018d00780c */ /* 0x000fda0003f45270 */
[----:B------:R-:W0:Y:S02]  /*ac40*/  @P2 LDC.64 R14, c[0x0][0x9e8] ;  /* 0x00027a00ff0e2b82 */ /* 0x000e240000000a00 */
[----:B0-----:R-:W-:-:S04]  /*ac50*/  @P2 IMAD.HI.U32 R144, R11, R14, RZ ;  /* 0x0000000e0b902227 */ /* 0x001fc800078e00ff */
[----:B------:R-:W-:Y:S01]  /*ac60*/  IMAD.MOV.U32 R14, RZ, RZ, R11 ;  /* 0x000000ffff0e7224 */ /* 0x000fe200078e000b */
[----:B------:R-:W-:-:S07]  /*ac70*/  @P2 SHF.R.U32.HI R14, RZ, R15, R144 ;  /* 0x0000000fff0e2219 */ /* 0x000fce0000011690 */
.L_x_9168:
[----:B------:R-:W-:Y:S05]  /*ac80*/  BSYNC B0 ;  /* 0x0000000000007941 */ /* 0x000fea0003800000 */
.L_x_9166:
[----:B------:R-:W-:-:S04]  /*ac90*/  IMAD R15, R14, R141, -R0 ;  /* 0x0000008d0e0f7224 */ /* 0x000fc800078e0a00 */
[----:B------:R-:W-:-:S05]  /*aca0*/  IMAD R14, R16, -0x2, R15 ;  /* 0xfffffffe100e7824 */ /* 0x000fca00078e020f */
[----:B------:R-:W-:Y:S02]  /*acb0*/  VIADDMNMX R20, R14, R141, R20, PT ;  /* 0x0000008d0e147246 */ /* 0x000fe40003800114 */
[----:B------:R-:W-:-:S07]  /*acc0*/  VIMNMX R7, R7, R14, !PT ;  /* 0x0000000e07077248 */ /* 0x000fce0007fe0100 */
.L_x_9165:
        /* <DEDUP_REMOVED lines=111> */
.L_x_9171:
[----:B------:R-:W-:Y:S02]  /*b3c0*/  IMAD.U32 R20, RZ, RZ, UR34 ;  /* 0x00000022ff147e24 */ /* 0x000fe4000f8e00ff */
[----:B------:R-:W-:-:S03]  /*b3d0*/  IMAD.MOV.U32 R7, RZ, RZ, R10 ;  /* 0x000000ffff077224 */ /* 0x000fc600078e000a */
[----:B------:R-:W-:-:S13]  /*b3e0*/  ISETP.NE.AND P3, PT, R20, 0x1, PT ;  /* 0x000000011400780c */ /* 0x000fda0003f65270 */
[----:B------:R-:W0:Y:S02]  /*b3f0*/  @P3 LDC.64 R14, c[0x0][0x9e8] ;  /* 0x00027a00ff0e3b82 */ /* 0x000e240000000a00 */
[----:B0-----:R-:W-:-:S05]  /*b400*/  @P3 IMAD.HI.U32 R14, R10, R14, RZ ;  /* 0x0000000e0a0e3227 */ /* 0x001fca00078e00ff */
[----:B------:R-:W-:-:S07]  /*b410*/  @P3 SHF.R.U32.HI R7, RZ, R15, R14 ;  /* 0x0000000fff073219 */ /* 0x000fce000001160e */
.L_x_9172:
[----:B------:R-:W-:Y:S05]  /*b420*/  BSYNC B0 ;  /* 0x0000000000007941 */ /* 0x000fea0003800000 */
.L_x_9170:
[----:B------:R-:W-:-:S04]  /*b430*/  IMAD R7, R7, R20, -R0 ;  /* 0x0000001407077224 */ /* 0x000fc800078e0a00 */
[----:B------:R-:W-:-:S05]  /*b440*/  IMAD R7, R16, -0x2, R7 ;  /* 0xfffffffe10077824 */ /* 0x000fca00078e0207 */
[----:B------:R-:W-:Y:S02]  /*b450*/  VIADDMNMX R138, R7, R20, R138, PT ;  /* 0x00000014078a7246 */ /* 0x000fe4000380018a */
[----:B------:R-:W-:-:S07]  /*b460*/  VIMNMX R21, R21, R7, !PT ;  /* 0x0000000715157248 */ /* 0x000fce0007fe0100 */
.L_x_9169:
[----:B------:R-:W-:Y:S01]  /*b470*/  FMNMX.FTZ R0, R24, R12, !PT ;  /* 0x0000000c18007209 */ /* 0x000fe20007810000 */
[----:B------:R-:W-:Y:S01]  /*b480*/  UMOV UR28, UR46 ;  /* 0x0000002e001c7c82 */ /* 0x000fe20008000000 */
        /* <DEDUP_REMOVED lines=63> */
[----:B------:R-:W-:Y:S01]  /*b880*/  FSEL R34, R34, -INF , !P4 ;  /* 0xff80000022227808 */ /* 0x000fe20006000000 */
[----:B------:R-:W0:Y:S01]  /*b890*/  SHFL.BFLY PT, R0, R7, 0x2, 0x1f ;  /* 0x0c401f0007007f89 */ /* 0x000e2200000e0000 */
[----:B------:R-:W-:-:S02]  /*b8a0*/  ISETP.GT.AND P4, PT, R21, 0x19, P2 ;  /* 0x000000191500780c */ /* 0x000fc40001784270 */
[C---:B------:R-:W-:Y:S02]  /*b8b0*/  ISETP.LT.OR P3, PT, R138.reuse, 0x39, P3 ;  /* 0x000000398a00780c */ /* 0x040fe40001f61670 */
[----:B------:R-:W-:Y:S02]  /*b8c0*/  FSEL R55, R55, -INF , !P6 ;  /* 0xff80000037377808 */ /* 0x000fe40007000000 */
[C---:B------:R-:W-:Y:S02]  /*b8d0*/  ISETP.GT.AND P6, PT, R21.reuse, 0x48, P2 ;  /* 0x000000481500780c */ /* 0x040fe400017c4270 */
[----:B------:R-:W-:Y:S02]  /*b8e0*/  ISETP.LT.OR P4, PT, R138, 0x1a, P4 ;  /* 0x0000001a8a00780c */ /* 0x000fe40002781670 */
[----:B------:R-:W-:Y:S02]  /*b8f0*/  FSEL R54, R54, -INF , !P3 ;  /* 0xff80000036367808 */ /* 0x000fe40005800000 */
[----:B------:R-:W-:-:S02]  /*b900*/  ISETP.GT.AND P3, PT, R21, 0x41, P2 ;  /* 0x000000411500780c */ /* 0x000fc40001764270 */
[C---:B------:R-:W-:Y:S02]  /*b910*/  ISETP.LT.OR P6, PT, R138.reuse, 0x49, P6 ;  /* 0x000000498a00780c */ /* 0x040fe400037c1670 */
[----:B------:R-:W-:Y:S02]  /*b920*/  FSEL R39, R39, -INF , !P4 ;  /* 0xff80000027277808 */ /* 0x000fe40006000000 */
[----:B------:R-:W-:Y:S02]  /*b930*/  ISETP.GT.AND P4, PT, R21, 0x28, P2 ;  /* 0x000000281500780c */ /* 0x000fe40001784270 */
[----:B------:R-:W-:Y:S02]  /*b940*/  ISETP.LT.OR P3, PT, R138, 0x42, P3 ;  /* 0x000000428a00780c */ /* 0x000fe40001f61670 */
[----:B------:R-:W-:Y:S02]  /*b950*/  FSEL R62, R62, -INF , !P6 ;  /* 0xff8000003e3e7808 */ /* 0x000fe40007000000 */
[----:B0-----:R-:W-:-:S02]  /*b960*/  FMNMX.FTZ R0, R7, R0, !PT ;  /* 0x0000000007007209 */ /* 0x001fc40007810000 */
[----:B------:R-:W-:Y:S02]  /*b970*/  ISETP.GT.AND P6, PT, R21, 0x51, P2 ;  /* 0x000000511500780c */ /* 0x000fe400017c4270 */
[C---:B------:R-:W-:Y:S01]  /*b980*/  ISETP.LT.OR P4, PT, R138.reuse, 0x29, P4 ;  /* 0x000000298a00780c */ /* 0x040fe20002781670 */
[----:B------:R-:W0:Y:S01]  /*b990*/  SHFL.BFLY PT, R7, R0, 0x1, 0x1f ;  /* 0x0c201f0000077f89 */ /* 0x000e2200000e0000 */
[----:B------:R-:W-:Y:S02]  /*b9a0*/  FSEL R59, R59, -INF , !P3 ;  /* 0xff8000003b3b7808 */ /* 0x000fe40005800000 */
[----:B------:R-:W-:Y:S02]  /*b9b0*/  ISETP.GT.AND P3, PT, R21, 0x50, P2 ;  /* 0x000000501500780c */ /* 0x000fe40001764270 */
[----:B------:R-:W-:Y:S02]  /*b9c0*/  ISETP.LT.OR P6, PT, R138, 0x52, P6 ;  /* 0x000000528a00780c */ /* 0x000fe400037c1670 */
[----:B------:R-:W-:-:S02]  /*b9d0*/  FSEL R46, R46, -INF , !P4 ;  /* 0xff8000002e2e7808 */ /* 0x000fc40006000000 */
[----:B------:R-:W-:Y:S02]  /*b9e0*/  ISETP.GT.AND P4, PT, R21, 0x31, P2 ;  /* 0x000000311500780c */ /* 0x000fe40001784270 */
[C---:B------:R-:W-:Y:S02]  /*b9f0*/  ISETP.LT.OR P3, PT, R138.reuse, 0x51, P3 ;  /* 0x000000518a00780c */ /* 0x040fe40001f61670 */
        /* <DEDUP_REMOVED lines=10> */
[C---:B------:R-:W-:Y:S02]  /*baa0*/  ISETP.GT.AND P6, PT, R21.reuse, 0x61, P2 ;  /* 0x000000611500780c */ /* 0x040fe400017c4270 */
[----:B------:R-:W-:Y:S02]  /*bab0*/  ISETP.LT.OR P4, PT, R138, 0x41, P4 ;  /* 0x000000418a00780c */ /* 0x000fe40002781670 */
[----:B------:R-:W-:Y:S02]  /*bac0*/  FSEL R70, R70, -INF , !P3 ;  /* 0xff80000046467808 */ /* 0x000fe40005800000 */
[----:B------:R-:W-:Y:S02]  /*bad0*/  ISETP.GT.AND P3, PT, R21, 0x60, P2 ;  /* 0x000000601500780c */ /* 0x000fe40001764270 */
[----:B------:R-:W-:Y:S02]  /*bae0*/  ISETP.LT.OR P6, PT, R138, 0x62, P6 ;  /* 0x000000628a00780c */ /* 0x000fe400037c1670 */
[----:B------:R-:W-:-:S02]  /*baf0*/  FSEL R58, R58, -INF , !P4 ;  /* 0xff8000003a3a7808 */ /* 0x000fc40006000000 */
[----:B------:R-:W-:Y:S02]  /*bb00*/  ISETP.GT.AND P4, PT, R21, 0x49, P2 ;  /* 0x000000491500780c */ /* 0x000fe40001784270 */
[----:B------:R-:W-:Y:S02]  /*bb10*/  ISETP.LT.OR P3, PT, R138, 0x61, P3 ;  /* 0x000000618a00780c */ /* 0x000fe40001f61670 */
[----:B------:R-:W-:Y:S02]  /*bb20*/  FSEL R75, R75, -INF , !P6 ;  /* 0xff8000004b4b7808 */ /* 0x000fe40007000000 */
[----:B0-----:R-:W-:Y:S02]  /*bb30*/  FMNMX.FTZ R0, R0, R7, !PT ;  /* 0x0000000700007209 */ /* 0x001fe40007810000 */
[----:B------:R-:W-:Y:S02]  /*bb40*/  ISETP.GT.AND P6, PT, R21, 0x69, P2 ;  /* 0x000000691500780c */ /* 0x000fe400017c4270 */
[----:B------:R-:W-:Y:S01]  /*bb50*/  ISETP.LT.OR P4, PT, R138, 0x4a, P4 ;  /* 0x0000004a8a00780c */ /* 0x000fe20002781670 */
[----:B------:R-:W-:Y:S01]  /*bb60*/  FMUL.FTZ R7, R0, UR33 ;  /* 0x0000002100077c20 */ /* 0x000fe20008410000 */
[----:B------:R-:W-:-:S02]  /*bb70*/  FSEL R74, R74, -INF , !P3 ;  /* 0xff8000004a4a7808 */ /* 0x000fc40005800000 */
[----:B------:R-:W-:Y:S02]  /*bb80*/  ISETP.GT.AND P3, PT, R21, 0x68, P2 ;  /* 0x000000681500780c */ /* 0x000fe40001764270 */
[----:B------:R-:W-:Y:S02]  /*bb90*/  ISETP.LT.OR P6, PT, R138, 0x6a, P6 ;  /* 0x0000006a8a00780c */ /* 0x000fe400037c1670 */
[----:B------:R-:W-:Y:S02]  /*bba0*/  FSEL R63, R63, -INF , !P4 ;  /* 0xff8000003f3f7808 */ /* 0x000fe40006000000 */
[----:B------:R-:W-:Y:S02]  /*bbb0*/  FSETP.NEU.FTZ.AND P4, PT, R0, -INF , PT ;  /* 0xff8000000000780b */ /* 0x000fe40003f9d000 */
[----:B------:R-:W-:Y:S02]  /*bbc0*/  ISETP.LT.OR P3, PT, R138, 0x69, P3 ;  /* 0x000000698a00780c */ /* 0x000fe40001f61670 */
[----:B------:R-:W-:-:S02]  /*bbd0*/  FSEL R79, R79, -INF , !P6 ;  /* 0xff8000004f4f7808 */ /* 0x000fc40007000000 */
[----:B------:R-:W-:Y:S02]  /*bbe0*/  ISETP.GT.AND P6, PT, R21, RZ, P2 ;  /* 0x000000ff1500720c */ /* 0x000fe400017c4270 */
[----:B------:R-:W-:Y:S02]  /*bbf0*/  FSEL R7, R7, RZ, P4 ;  /* 0x000000ff07077208 */ /* 0x000fe40002000000 */
[----:B------:R-:W-:Y:S02]  /*bc00*/  FSEL R78, R78, -INF , !P3 ;  /* 0xff8000004e4e7808 */ /* 0x000fe40005800000 */
[----:B------:R-:W-:Y:S01]  /*bc10*/  ISETP.GT.AND P3, PT, R21, 0x70, P2 ;  /* 0x000000701500780c */ /* 0x000fe20001764270 */
[--C-:B------:R-:W-:Y:S01]  /*bc20*/  FFMA.FTZ R15, R25, UR33, -R7.reuse ;  /* 0x00000021190f7c23 */ /* 0x100fe20008010807 */
[C---:B------:R-:W-:Y:S01]  /*bc30*/  ISETP.LT.OR P6, PT, R138.reuse, 0x1, P6 ;  /* 0x000000018a00780c */ /* 0x040fe200037c1670 */
[--C-:B------:R-:W-:Y:S01]  /*bc40*/  FFMA.FTZ R25, R29, UR33, -R7.reuse ;  /* 0x000000211d197c23 */ /* 0x100fe20008010807 */
[----:B------:R-:W-:Y:S01]  /*bc50*/  ISETP.LT.OR P3, PT, R138, 0x71, P3 ;  /* 0x000000718a00780c */ /* 0x000fe20001f61670 */
[--C-:B------:R-:W-:Y:S01]  /*bc60*/  FFMA.FTZ R20, R28, UR33, -R7.reuse ;  /* 0x000000211c147c23 */ /* 0x100fe20008010807 */
[----:B------:R-:W-:Y:S01]  /*bc70*/  FSEL R29, R26, -INF , !P6 ;  /* 0xff8000001a1d7808 */ /* 0x000fe20007000000 */
[--C-:B------:R-:W-:Y:S01]  /*bc80*/  FFMA.FTZ R14, R24, UR33, -R7.reuse ;  /* 0x00000021180e7c23 */ /* 0x100fe20008010807 */
[----:B------:R-:W-:Y:S01]  /*bc90*/  FSEL R82, R82, -INF , !P3 ;  /* 0xff80000052527808 */ /* 0x000fe20005800000 */
[--C-:B------:R-:W-:Y:S01]  /*bca0*/  FFMA.FTZ R24, R32, UR33, -R7.reuse ;  /* 0x0000002120187c23 */ /* 0x100fe20008010807 */
[----:B------:R-:W-:Y:S01]  /*bcb0*/  FMNMX.FTZ R26, R29, R13, !PT ;  /* 0x0000000d1d1a7209 */ /* 0x000fe20007810000 */
[--C-:B------:R-:W-:Y:S01]  /*bcc0*/  FFMA.FTZ R141, R41, UR33, -R7.reuse ;  /* 0x00000021298d7c23 */ /* 0x100fe20008010807 */
[----:B------:R-:W-:Y:S01]  /*bcd0*/  ISETP.GT.AND P3, PT, R21, 0x71, P2 ;  /* 0x000000711500780c */ /* 0x000fe20001764270 */
[--C-:B------:R-:W-:Y:S01]  /*bce0*/  FFMA.FTZ R144, R45, UR33, -R7.reuse ;  /* 0x000000212d907c23 */ /* 0x100fe20008010807 */
[----:B------:R-:W-:Y:S01]  /*bcf0*/  ISETP.GT.AND P6, PT, R21, 0x78, P2 ;  /* 0x000000781500780c */ /* 0x000fe200017c4270 */
[--C-:B------:R-:W-:Y:S01]  /*bd00*/  FFMA.FTZ R57, R57, UR33, -R7.reuse ;  /* 0x0000002139397c23 */ /* 0x100fe20008010807 */
[----:B------:R-:W-:Y:S01]  /*bd10*/  ISETP.GT.AND P2, PT, R21, 0x79, P2 ;  /* 0x000000791500780c */ /* 0x000fe20001744270 */
[--C-:B------:R-:W-:Y:S01]  /*bd20*/  FFMA.FTZ R21, R33, UR33, -R7.reuse ;  /* 0x0000002121157c23 */ /* 0x100fe20008010807 */
[----:B------:R-:W-:Y:S01]  /*bd30*/  FMNMX.FTZ R33, R27, R26, !PT ;  /* 0x0000001a1b217209 */ /* 0x000fe20007810000 */
[--C-:B------:R-:W-:Y:S01]  /*bd40*/  FFMA.FTZ R26, R36, UR33, -R7.reuse ;  /* 0x00000021241a7c23 */ /* 0x100fe20008010807 */
[----:B------:R-:W-:Y:S01]  /*bd50*/  ISETP.LT.OR P3, PT, R138, 0x72, P3 ;  /* 0x000000728a00780c */ /* 0x000fe20001f61670 */
[----:B------:R-:W-:Y:S01]  /*bd60*/  FFMA.FTZ R61, R61, UR33, -R7 ;  /* 0x000000213d3d7c23 */ /* 0x000fe20008010807 */
[----:B------:R-:W-:Y:S01]  /*bd70*/  FMNMX.FTZ R28, R30, R33, !PT ;  /* 0x000000211e1c7209 */ /* 0x000fe20007810000 */
[----:B------:R-:W-:Y:S01]  /*bd80*/  MUFU.EX2 R14, R14 ;  /* 0x0000000e000e7308 */ /* 0x000fe20000000800 */
[----:B------:R-:W-:-:S02]  /*bd90*/  ISETP.LT.OR P6, PT, R138, 0x79, P6 ;  /* 0x000000798a00780c */ /* 0x000fc400037c1670 */
[----:B------:R-:W-:Y:S01]  /*bda0*/  FMNMX.FTZ R33, R31, R28, !PT ;  /* 0x0000001c1f217209 */ /* 0x000fe20007810000 */
[--C-:B------:R-:W-:Y:S01]  /*bdb0*/  FFMA.FTZ R28, R37, UR33, -R7.reuse ;  /* 0x00000021251c7c23 */ /* 0x100fe20008010807 */
[----:B------:R-:W-:Y:S02]  /*bdc0*/  FSEL R83, R83, -INF , !P3 ;  /* 0xff80000053537808 */ /* 0x000fe40005800000 */
[----:B------:R-:W-:Y:S01]  /*bdd0*/  FMNMX.FTZ R32, R34, R33, !PT ;  /* 0x0000002122207209 */ /* 0x000fe20007810000 */
[----:B------:R-:W-:Y:S01]  /*bde0*/  MUFU.EX2 R15, R15 ;  /* 0x0000000f000f7308 */ /* 0x000fe20000000800 */
[----:B------:R-:W-:Y:S02]  /*bdf0*/  ISETP.LT.OR P2, PT, R138, 0x7a, P2 ;  /* 0x0000007a8a00780c */ /* 0x000fe40001741670 */
[----:B------:R-:W-:Y:S01]  /*be00*/  FMNMX.FTZ R33, R35, R32, !PT ;  /* 0x0000002023217209 */ /* 0x000fe20007810000 */
[----:B------:R-:W-:Y:S01]  /*be10*/  FFMA.FTZ R32, R40, UR33, -R7 ;  /* 0x0000002128207c23 */ /* 0x000fe20008010807 */
[----:B------:R-:W-:-:S02]  /*be20*/  FSEL R86, R86, -INF , !P6 ;  /* 0xff80000056567808 */ /* 0x000fc40007000000 */
[----:B------:R-:W-:Y:S01]  /*be30*/  FMNMX.FTZ R36, R38, R33, !PT ;  /* 0x0000002126247209 */ /* 0x000fe20007810000 */
[----:B------:R-:W-:Y:S01]  /*be40*/  MUFU.EX2 R20, R20 ;  /* 0x0000001400147308 */ /* 0x000fe20000000800 */
[----:B------:R-:W-:Y:S02]  /*be50*/  FSEL R87, R87, -INF , !P2 ;  /* 0xff80000057577808 */ /* 0x000fe40005000000 */
[----:B------:R-:W-:-:S04]  /*be60*/  FMNMX.FTZ R33, R39, R36, !PT ;  /* 0x0000002427217209 */ /* 0x000fc80007810000 */
[----:B------:R-:W-:Y:S01]  /*be70*/  FMNMX.FTZ R36, R42, R33, !PT ;  /* 0x000000212a247209 */ /* 0x000fe20007810000 */
[----:B------:R-:W-:Y:S03]  /*be80*/  MUFU.EX2 R25, R25 ;  /* 0x0000001900197308 */ /* 0x000fe60000000800 */
[----:B------:R-:W-:Y:S01]  /*be90*/  FMNMX.FTZ R37, R43, R36, !PT ;  /* 0x000000242b257209 */ /* 0x000fe20007810000 */
[----:B------:R-:W-:-:S03]  /*bea0*/  FFMA.FTZ R36, R44, UR33, -R7 ;  /* 0x000000212c247c23 */ /* 0x000fc60008010807 */
[----:B------:R-:W-:Y:S01]  /*beb0*/  FMNMX.FTZ R40, R46, R37, !PT ;  /* 0x000000252e287209 */ /* 0x000fe20007810000 */
[----:B------:R0:W-:Y:S03]  /*bec0*/  MUFU.EX2 R33, R141 ;  /* 0x0000008d00217308 */ /* 0x0001e60000000800 */
[----:B------:R-:W-:-:S04]  /*bed0*/  FMNMX.FTZ R37, R47, R40, !PT ;  /* 0x000000282f257209 */ /* 0x000fc80007810000 */
[----:B------:R-:W-:Y:S01]  /*bee0*/  FMNMX.FTZ R40, R50, R37, !PT ;  /* 0x0000002532287209 */ /* 0x000fe20007810000 */
[----:B------:R-:W-:Y:S01]  /*bef0*/  MUFU.EX2 R24, R24 ;  /* 0x0000001800187308 */ /* 0x000fe20000000800 */
[--C-:B0-----:R-:W-:Y:S02]  /*bf00*/  FFMA.FTZ R141, R49, UR33, -R7.reuse ;  /* 0x00000021318d7c23 */ /* 0x101fe40008010807 */
        /* <DEDUP_REMOVED lines=11> */
[----:B------:R-:W-:Y:S03]  /*bfc0*/  MUFU.EX2 R41, R141 ;  /* 0x0000008d00297308 */ /* 0x000fe60000000800 */
[----:B------:R-:W-:-:S04]  /*bfd0*/  FMNMX.FTZ R45, R63, R48, !PT ;  /* 0x000000303f2d7209 */ /* 0x000fc80007810000 */
[----:B------:R-:W-:Y:S01]  /*bfe0*/  FMNMX.FTZ R48, R66, R45, !PT ;  /* 0x0000002d42307209 */ /* 0x000fe20007810000 */
[----:B------:R-:W-:Y:S03]  /*bff0*/  MUFU.EX2 R26, R26 ;  /* 0x0000001a001a7308 */ /* 0x000fe60000000800 */
        /* <DEDUP_REMOVED lines=13> */
[----:B------:R-:W-:Y:S03]  /*c0d0*/  MUFU.EX2 R36, R36 ;  /* 0x0000002400247308 */ /* 0x000fe60000000800 */
[----:B0-----:R-:W-:Y:S01]  /*c0e0*/  FMNMX.FTZ R57, R83, R56, !PT ;  /* 0x0000003853397209 */ /* 0x001fe20007810000 */
[--C-:B------:R-:W-:Y:S01]  /*c0f0*/  FFMA.FTZ R56, R64, UR33, -R7.reuse ;  /* 0x0000002140387c23 */ /* 0x100fe20008010807 */
[--C-:B------:R-:W-:Y:S01]  /*c100*/  FFMA.FTZ R64, R72, UR33, -R7.reuse ;  /* 0x0000002148407c23 */ /* 0x100fe20008010807 */
[--C-:B------:R-:W-:Y:S01]  /*c110*/  FFMA.FTZ R72, R80, UR33, -R7.reuse ;  /* 0x0000002150487c23 */ /* 0x100fe20008010807 */
[----:B------:R-:W-:Y:S01]  /*c120*/  FMNMX.FTZ R60, R86, R57, !PT ;  /* 0x00000039563c7209 */ /* 0x000fe20007810000 */
[----:B------:R0:W-:Y:S01]  /*c130*/  MUFU.EX2 R53, R61 ;  /* 0x0000003d00357308 */ /* 0x0001e20000000800 */
[--C-:B------:R-:W-:Y:S01]  /*c140*/  FFMA.FTZ R57, R65, UR33, -R7.reuse ;  /* 0x0000002141397c23 */ /* 0x100fe20008010807 */
[--C-:B------:R-:W-:Y:S01]  /*c150*/  FFMA.FTZ R65, R73, UR33, -R7.reuse ;  /* 0x0000002149417c23 */ /* 0x100fe20008010807 */
[----:B------:R-:W-:Y:S01]  /*c160*/  FMNMX.FTZ R141, R87, R60, !PT ;  /* 0x0000003c578d7209 */ /* 0x000fe20007810000 */
[--C-:B------:R-:W-:Y:S01]  /*c170*/  FFMA.FTZ R60, R68, UR33, -R7.reuse ;  /* 0x00000021443c7c23 */ /* 0x100fe20008010807 */
[--C-:B------:R-:W-:Y:S01]  /*c180*/  FFMA.FTZ R68, R76, UR33, -R7.reuse ;  /* 0x000000214c447c23 */ /* 0x100fe20008010807 */
[--C-:B------:R-:W-:Y:S01]  /*c190*/  FFMA.FTZ R73, R81, UR33, -R7.reuse ;  /* 0x0000002151497c23 */ /* 0x100fe20008010807 */
[--C-:B------:R-:W-:Y:S01]  /*c1a0*/  FFMA.FTZ R76, R84, UR33, -R7.reuse ;  /* 0x00000021544c7c23 */ /* 0x100fe20008010807 */
[----:B------:R-:W1:Y:S01]  /*c1b0*/  SHFL.BFLY PT, R138, R141, 0x2, 0x1f ;  /* 0x0c401f008d8a7f89 */ /* 0x000e6200000e0000 */
[--C-:B0-----:R-:W-:Y:S01]  /*c1c0*/  FFMA.FTZ R61, R69, UR33, -R7.reuse ;  /* 0x00000021453d7c23 */ /* 0x101fe20008010807 */
[--C-:B------:R-:W-:Y:S01]  /*c1d0*/  FFMA.FTZ R69, R77, UR33, -R7.reuse ;  /* 0x000000214d457c23 */ /* 0x100fe20008010807 */
[----:B------:R-:W-:Y:S01]  /*c1e0*/  FFMA.FTZ R80, R85, UR33, -R7 ;  /* 0x0000002155507c23 */ /* 0x000fe20008010807 */
[----:B------:R-:W-:Y:S01]  /*c1f0*/  FSEL R77, R0, RZ, P4 ;  /* 0x000000ff004d7208 */ /* 0x000fe20002000000 */
[----:B------:R-:W-:Y:S04]  /*c200*/  MUFU.EX2 R45, R144 ;  /* 0x00000090002d7308 */ /* 0x000fe80000000800 */
[----:B------:R-:W-:-:S04]  /*c210*/  FADD.FTZ R77, -R77, R12 ;  /* 0x0000000c4d4d7221 */ /* 0x000fc80000010100 */
[----:B------:R-:W-:Y:S01]  /*c220*/  FMUL.FTZ R77, R77, UR33 ;  /* 0x000000214d4d7c20 */ /* 0x000fe20008410000 */
[----:B------:R-:W-:Y:S08]  /*c230*/  MUFU.EX2 R40, R40 ;  /* 0x0000002800287308 */ /* 0x000ff00000000800 */
[----:B------:R-:W0:Y:S01]  /*c240*/  MUFU.EX2 R77, R77 ;  /* 0x0000004d004d7308 */ /* 0x000e220000000800 */
[----:B-1----:R-:W-:-:S05]  /*c250*/  FMNMX.FTZ R138, R141, R138, !PT ;  /* 0x0000008a8d8a7209 */ /* 0x002fca0007810000 */
[----:B------:R-:W1:Y:S02]  /*c260*/  SHFL.BFLY PT, R141, R138, 0x1, 0x1f ;  /* 0x0c201f008a8d7f89 */ /* 0x000e6400000e0000 */
[----:B------:R-:W-:Y:S08]  /*c270*/  MUFU.EX2 R44, R44 ;  /* 0x0000002c002c7308 */ /* 0x000ff00000000800 */
[----:B------:R-:W-:Y:S01]  /*c280*/  MUFU.EX2 R48, R48 ;  /* 0x0000003000307308 */ /* 0x000fe20000000800 */
[-C--:B0-----:R-:W-:Y:S01]  /*c290*/  FMUL.FTZ R88, R88, R77.reuse ;  /* 0x0000004d58587220 */ /* 0x081fe20000410000 */
        /* <DEDUP_REMOVED lines=12> */
[----:B------:R-:W-:Y:S01]  /*c360*/  FMUL.FTZ R112, R112, R77 ;  /* 0x0000004d70707220 */ /* 0x000fe20000410000 */
[----:B-1----:R-:W-:Y:S01]  /*c370*/  FMNMX.FTZ R7, R138, R141, !PT ;  /* 0x0000008d8a077209 */ /* 0x002fe20007810000 */
[----:B------:R-:W-:Y:S01]  /*c380*/  MUFU.EX2 R56, R56 ;  /* 0x0000003800387308 */ /* 0x000fe20000000800 */
[-C--:B------:R-:W-:Y:S01]  /*c390*/  FMUL.FTZ R113, R113, R77.reuse ;  /* 0x0000004d71717220 */ /* 0x080fe20000410000 */
[-C--:B------:R-:W-:Y:S01]  /*c3a0*/  FMUL.FTZ R116, R116, R77.reuse ;  /* 0x0000004d74747220 */ /* 0x080fe20000410000 */
[C---:B------:R-:W-:Y:S01]  /*c3b0*/  FSETP.NEU.FTZ.AND P2, PT, R7.reuse, -INF , PT ;  /* 0xff8000000700780b */ /* 0x040fe20003f5d000 */
[----:B------:R-:W-:Y:S01]  /*c3c0*/  FMUL.FTZ R84, R7, UR33 ;  /* 0x0000002107547c20 */ /* 0x000fe20008410000 */
[-C--:B------:R-:W-:Y:S01]  /*c3d0*/  FMUL.FTZ R117, R117, R77.reuse ;  /* 0x0000004d75757220 */ /* 0x080fe20000410000 */
[-C--:B------:R-:W-:Y:S01]  /*c3e0*/  FMUL.FTZ R120, R120, R77.reuse ;  /* 0x0000004d78787220 */ /* 0x080fe20000410000 */
[----:B------:R-:W-:Y:S01]  /*c3f0*/  FSEL R12, R7, RZ, P2 ;  /* 0x000000ff070c7208 */ /* 0x000fe20001000000 */
[----:B------:R-:W-:Y:S01]  /*c400*/  MUFU.EX2 R57, R57 ;  /* 0x0000003900397308 */ /* 0x000fe20000000800 */
[----:B------:R-:W-:Y:S01]  /*c410*/  FSEL R84, R84, RZ, P2 ;  /* 0x000000ff54547208 */ /* 0x000fe20001000000 */
[----:B------:R-:W-:Y:S01]  /*c420*/  FMUL.FTZ R121, R121, R77 ;  /* 0x0000004d79797220 */ /* 0x000fe20000410000 */
[----:B------:R-:W-:Y:S01]  /*c430*/  ISETP.GT.AND P2, PT, R2, UR39, PT ;  /* 0x0000002702007c0c */ /* 0x000fe2000bf44270 */
[----:B------:R-:W-:Y:S01]  /*c440*/  FADD.FTZ R12, -R12, R13 ;  /* 0x0000000d0c0c7221 */ /* 0x000fe20000010100 */
[----:B------:R-:W-:-:S02]  /*c450*/  IMAD.U32 R13, RZ, RZ, UR50 ;  /* 0x00000032ff0d7e24 */ /* 0x000fc4000f8e00ff */
[--C-:B------:R-:W-:Y:S01]  /*c460*/  FFMA.FTZ R81, R29, UR33, -R84.reuse ;  /* 0x000000211d517c23 */ /* 0x100fe20008010854 */
[--C-:B------:R-:W-:Y:S01]  /*c470*/  FFMA.FTZ R85, R27, UR33, -R84.reuse ;  /* 0x000000211b557c23 */ /* 0x100fe20008010854 */
[----:B------:R-:W-:Y:S01]  /*c480*/  FMUL.FTZ R12, R12, UR33 ;  /* 0x000000210c0c7c20 */ /* 0x000fe20008410000 */
[--C-:B------:R-:W-:Y:S01]  /*c490*/  FFMA.FTZ R138, R30, UR33, -R84.reuse ;  /* 0x000000211e8a7c23 */ /* 0x100fe20008010854 */
[----:B------:R-:W-:Y:S01]  /*c4a0*/  @!P1 LEA R13, R13, UR42, 0x3 ;  /* 0x0000002a0d0d9c11 */ /* 0x000fe2000f8e18ff */
[--C-:B------:R-:W-:Y:S01]  /*c4b0*/  FFMA.FTZ R145, R31, UR33, -R84.reuse ;  /* 0x000000211f917c23 */ /* 0x100fe20008010854 */
[----:B------:R-:W-:Y:S01]  /*c4c0*/  MUFU.EX2 R81, R81 ;  /* 0x0000005100517308 */ /* 0x000fe20000000800 */
[----:B------:R-:W-:Y:S01]  /*c4d0*/  FFMA.FTZ R27, R34, UR33, -R84 ;  /* 0x00000021221b7c23 */ /* 0x000fe20008010854 */
[----:B------:R-:W-:Y:S01]  /*c4e0*/  FFMA.FTZ R34, R77, R4, R14 ;  /* 0x000000044d227223 */ /* 0x000fe2000001000e */
[----:B------:R-:W-:Y:S02]  /*c4f0*/  @!P1 VIADD R13, R13, 0x2d860 ;  /* 0x0002d8600d0d9836 */ /* 0x000fe40000000000 */
[--C-:B------:R-:W-:Y:S01]  /*c500*/  FFMA.FTZ R35, R35, UR33, -R84.reuse ;  /* 0x0000002123237c23 */ /* 0x100fe20008010854 */
[--C-:B------:R-:W-:Y:S01]  /*c510*/  FFMA.FTZ R30, R50, UR33, -R84.reuse ;  /* 0x00000021321e7c23 */ /* 0x100fe20008010854 */
[--C-:B------:R-:W-:Y:S01]  /*c520*/  FFMA.FTZ R38, R38, UR33, -R84.reuse ;  /* 0x0000002126267c23 */ /* 0x100fe20008010854 */
[--C-:B------:R-:W-:Y:S01]  /*c530*/  FFMA.FTZ R39, R39, UR33, -R84.reuse ;  /* 0x0000002127277c23 */ /* 0x100fe20008010854 */
[----:B------:R0:W1:Y:S01]  /*c540*/  MUFU.EX2 R29, R12 ;  /* 0x0000000c001d7308 */ /* 0x0000620000000800 */
[----:B------:R-:W-:Y:S01]  /*c550*/  @!P1 PRMT R13, RZ, 0x654, R13 ;  /* 0x00000654ff0d9816 */ /* 0x000fe2000000000d */
[--C-:B------:R-:W-:Y:S01]  /*c560*/  FFMA.FTZ R42, R42, UR33, -R84.reuse ;  /* 0x000000212a2a7c23 */ /* 0x100fe20008010854 */
[--C-:B------:R-:W-:Y:S01]  /*c570*/  FFMA.FTZ R63, R63, UR33, -R84.reuse ;  /* 0x000000213f3f7c23 */ /* 0x100fe20008010854 */
[--C-:B------:R-:W-:Y:S01]  /*c580*/  FFMA.FTZ R141, R43, UR33, -R84.reuse ;  /* 0x000000212b8d7c23 */ /* 0x100fe20008010854 */
[----:B------:R2:W-:Y:S01]  /*c590*/  @!P1 SYNCS.ARRIVE.TRANS64.RED.A1T0 RZ, [R13+URZ], RZ ;  /* 0x000000ff0dff99a7 */ /* 0x0005e2000810043f */
[--C-:B------:R-:W-:Y:S01]  /*c5a0*/  FFMA.FTZ R46, R46, UR33, -R84.reuse ;  /* 0x000000212e2e7c23 */ /* 0x100fe20008010854 */
[--C-:B------:R-:W-:Y:S01]  /*c5b0*/  FFMA.FTZ R144, R47, UR33, -R84.reuse ;  /* 0x000000212f907c23 */ /* 0x100fe20008010854 */
[----:B------:R-:W3:Y:S01]  /*c5c0*/  MUFU.EX2 R85, R85 ;  /* 0x0000005500557308 */ /* 0x000ee20000000800 */
[----:B0-----:R-:W-:Y:S01]  /*c5d0*/  F2FP.BF16.F32.PACK_AB R12, R15, R14 ;  /* 0x0000000e0f0c723e */ /* 0x001fe200000010ff */
[--C-:B------:R-:W-:Y:S01]  /*c5e0*/  FFMA.FTZ R47, R55, UR33, -R84.reuse ;  /* 0x00000021372f7c23 */ /* 0x100fe20008010854 */
[----:B------:R-:W-:Y:S01]  /*c5f0*/  F2FP.BF16.F32.PACK_AB R14, R25, R20 ;  /* 0x00000014190e723e */ /* 0x000fe200000010ff */
[----:B------:R-:W-:Y:S01]  /*c600*/  FFMA.FTZ R55, R67, UR33, -R84 ;  /* 0x0000002143377c23 */ /* 0x000fe20008010854 */
[----:B--2---:R-:W-:Y:S01]  /*c610*/  FADD.FTZ R13, R15, R34 ;  /* 0x000000220f0d7221 */ /* 0x004fe20000010000 */
[--C-:B------:R-:W-:Y:S01]  /*c620*/  FFMA.FTZ R31, R51, UR33, -R84.reuse ;  /* 0x00000021331f7c23 */ /* 0x100fe20008010854 */
[--C-:B------:R-:W-:Y:S01]  /*c630*/  FFMA.FTZ R43, R54, UR33, -R84.reuse ;  /* 0x00000021362b7c23 */ /* 0x100fe20008010854 */
[----:B------:R-:W0:Y:S01]  /*c640*/  MUFU.EX2 R138, R138 ;  /* 0x0000008a008a7308 */ /* 0x000e220000000800 */
[----:B-1----:R-:W-:Y:S01]  /*c650*/  FFMA.FTZ R34, R29, R3, R81 ;  /* 0x000000031d227223 */ /* 0x002fe20000010051 */
[----:B------:R-:W-:Y:S01]  /*c660*/  FADD.FTZ R50, R20, R13 ;  /* 0x0000000d14327221 */ /* 0x000fe20000010000 */
[--C-:B------:R-:W-:Y:S01]  /*c670*/  FFMA.FTZ R51, R58, UR33, -R84.reuse ;  /* 0x000000213a337c23 */ /* 0x100fe20008010854 */
[--C-:B------:R-:W-:Y:S01]  /*c680*/  FFMA.FTZ R54, R59, UR33, -R84.reuse ;  /* 0x000000213b367c23 */ /* 0x100fe20008010854 */
[----:B------:R-:W-:Y:S01]  /*c690*/  FFMA.FTZ R4, R62, UR33, -R84 ;  /* 0x000000213e047c23 */ /* 0x000fe20008010854 */
[----:B------:R-:W-:Y:S01]  /*c6a0*/  FADD.FTZ R15, R25, R50 ;  /* 0x00000032190f7221 */ /* 0x000fe20000010000 */
[----:B------:R-:W-:Y:S01]  /*c6b0*/  FFMA.FTZ R59, R70, UR33, -R84 ;  /* 0x00000021463b7c23 */ /* 0x000fe20008010854 */
[----:B------:R-:W1:Y:S01]  /*c6c0*/  MUFU.EX2 R145, R145 ;  /* 0x0000009100917308 */ /* 0x000e620000000800 */
[C---:B---3--:R-:W-:Y:S01]  /*c6d0*/  FADD.FTZ R3, R85.reuse, R34 ;  /* 0x0000002255037221 */ /* 0x048fe20000010000 */
[----:B------:R-:W-:Y:S01]  /*c6e0*/  FADD.FTZ R50, R24, R15 ;  /* 0x0000000f18327221 */ /* 0x000fe20000010000 */
[----:B------:R-:W-:Y:S01]  /*c6f0*/  F2FP.BF16.F32.PACK_AB R13, R85, R81 ;  /* 0x00000051550d723e */ /* 0x000fe200000010ff */
[----:B------:R-:W-:Y:S01]  /*c700*/  FFMA.FTZ R62, R71, UR33, -R84 ;  /* 0x00000021473e7c23 */ /* 0x000fe20008010854 */
[C---:B------:R-:W-:Y:S01]  /*c710*/  F2FP.BF16.F32.PACK_AB R24, R21.reuse, R24 ;  /* 0x000000181518723e */ /* 0x040fe200000010ff */
[----:B------:R-:W-:Y:S01]  /*c720*/  FADD.FTZ R25, R21, R50 ;  /* 0x0000003215197221 */ /* 0x000fe20000010000 */
        /* <DEDUP_REMOVED lines=8> */
[----:B------:R-:W-:Y:S01]  /*c7b0*/  FFMA.FTZ R86, R86, UR33, -R84 ;  /* 0x0000002156567c23 */ /* 0x000fe20008010854 */
[----:B------:R-:W0:Y:S01]  /*c7c0*/  MUFU.EX2 R35, R35 ;  /* 0x0000002300237308 */ /* 0x000e220000000800 */
[C---:B-1----:R-:W-:Y:S01]  /*c7d0*/  FADD.FTZ R34, R145.reuse, R34 ;  /* 0x0000002291227221 */ /* 0x042fe20000010000 */
[----:B------:R-:W-:Y:S01]  /*c7e0*/  F2FP.BF16.F32.PACK_AB R15, R145, R138 ;  /* 0x0000008a910f723e */ /* 0x000fe200000010ff */
[----:B------:R-:W-:Y:S01]  /*c7f0*/  UMOV UR50, UR43 ;  /* 0x0000002b00327c82 */ /* 0x000fe20008000000 */
[-C--:B------:R-:W-:Y:S01]  /*c800*/  FMUL.FTZ R124, R124, R77.reuse ;  /* 0x0000004d7c7c7220 */ /* 0x080fe20000410000 */
[-C--:B------:R-:W-:Y:S01]  /*c810*/  FMUL.FTZ R125, R125, R77.reuse ;  /* 0x0000004d7d7d7220 */ /* 0x080fe20000410000 */
[-C--:B------:R-:W-:Y:S01]  /*c820*/  FMUL.FTZ R128, R128, R77.reuse ;  /* 0x0000004d80807220 */ /* 0x080fe20000410000 */
[----:B------:R1:W-:Y:S01]  /*c830*/  STSM.16.M88.4 [R17+0x21800], R12 ;  /* 0x0218000c11007844 */ /* 0x0003e20000000200 */
[----:B------:R-:W3:Y:S01]  /*c840*/  MUFU.EX2 R38, R38 ;  /* 0x0000002600267308 */ /* 0x000ee20000000800 */
[----:B--2---:R-:W-:Y:S01]  /*c850*/  FADD.FTZ R34, R27, R34 ;  /* 0x000000221b227221 */ /* 0x004fe20000010000 */
[-C--:B------:R-:W-:Y:S01]  /*c860*/  FMUL.FTZ R129, R129, R77.reuse ;  /* 0x0000004d81817220 */ /* 0x080fe20000410000 */
[-C--:B------:R-:W-:Y:S01]  /*c870*/  FMUL.FTZ R132, R132, R77.reuse ;  /* 0x0000004d84847220 */ /* 0x080fe20000410000 */
[----:B------:R-:W-:Y:S01]  /*c880*/  FMUL.FTZ R133, R133, R77 ;  /* 0x0000004d85857220 */ /* 0x000fe20000410000 */
[----:B------:R-:W-:-:S02]  /*c890*/  VIADD R2, R2, 0xffffffff ;  /* 0xffffffff02027836 */ /* 0x000fc40000000000 */
[-C--:B------:R-:W-:Y:S01]  /*c8a0*/  FMUL.FTZ R90, R90, R29.reuse ;  /* 0x0000001d5a5a7220 */ /* 0x080fe20000410000 */
[-C--:B------:R-:W-:Y:S01]  /*c8b0*/  FMUL.FTZ R91, R91, R29.reuse ;  /* 0x0000001d5b5b7220 */ /* 0x080fe20000410000 */
[----:B------:R-:W2:Y:S01]  /*c8c0*/  MUFU.EX2 R39, R39 ;  /* 0x0000002700277308 */ /* 0x000ea20000000800 */
[-C--:B------:R-:W-:Y:S01]  /*c8d0*/  FMUL.FTZ R94, R94, R29.reuse ;  /* 0x0000001d5e5e7220 */ /* 0x080fe20000410000 */
[-C--:B------:R-:W-:Y:S01]  /*c8e0*/  FMUL.FTZ R95, R95, R29.reuse ;  /* 0x0000001d5f5f7220 */ /* 0x080fe20000410000 */
        /* <DEDUP_REMOVED lines=13> */
[----:B------:R5:W-:Y:S01]  /*c9c0*/  MUFU.EX2 R20, R63 ;  /* 0x0000003f00147308 */ /* 0x000be20000000800 */
[-C--:B------:R-:W-:Y:S01]  /*c9d0*/  FMUL.FTZ R122, R122, R29.reuse ;  /* 0x0000001d7a7a7220 */ /* 0x080fe20000410000 */
[-C--:B------:R-:W-:Y:S01]  /*c9e0*/  FMUL.FTZ R123, R123, R29.reuse ;  /* 0x0000001d7b7b7220 */ /* 0x080fe20000410000 */
[-C--:B------:R-:W-:Y:S01]  /*c9f0*/  FMUL.FTZ R126, R126, R29.reuse ;  /* 0x0000001d7e7e7220 */ /* 0x080fe20000410000 */
[-C--:B------:R-:W-:Y:S01]  /*ca00*/  FMUL.FTZ R127, R127, R29.reuse ;  /* 0x0000001d7f7f7220 */ /* 0x080fe20000410000 */
[-C--:B------:R-:W-:Y:S01]  /*ca10*/  FMUL.FTZ R130, R130, R29.reuse ;  /* 0x0000001d82827220 */ /* 0x080fe20000410000 */
[-C--:B------:R-:W-:Y:S01]  /*ca20*/  FMUL.FTZ R131, R131, R29.reuse ;  /* 0x0000001d83837220 */ /* 0x080fe20000410000 */
[-C--:B------:R-:W-:Y:S01]  /*ca30*/  FMUL.FTZ R134, R134, R29.reuse ;  /* 0x0000001d86867220 */ /* 0x080fe20000410000 */
[----:B------:R-:W1:Y:S01]  /*ca40*/  MUFU.EX2 R141, R141 ;  /* 0x0000008d008d7308 */ /* 0x000e620000000800 */
[----:B-----5:R-:W-:Y:S01]  /*ca50*/  FADD.FTZ R63, R26, R25 ;  /* 0x000000191a3f7221 */ /* 0x020fe20000010000 */
[----:B0-----:R-:W-:Y:S01]  /*ca60*/  FADD.FTZ R25, R35, R34 ;  /* 0x0000002223197221 */ /* 0x001fe20000010000 */
[C---:B------:R-:W-:Y:S01]  /*ca70*/  F2FP.BF16.F32.PACK_AB R26, R28.reuse, R26 ;  /* 0x0000001a1c1a723e */ /* 0x040fe200000010ff */
[----:B------:R-:W-:Y:S01]  /*ca80*/  FMUL.FTZ R135, R135, R29 ;  /* 0x0000001d87877220 */ /* 0x000fe20000410000 */
[----:B------:R-:W-:Y:S01]  /*ca90*/  FADD.FTZ R67, R28, R63 ;  /* 0x0000003f1c437221 */ /* 0x000fe20000010000 */
[----:B---3--:R-:W-:Y:S01]  /*caa0*/  FADD.FTZ R34, R38, R25 ;  /* 0x0000001926227221 */ /* 0x008fe20000010000 */
[----:B------:R-:W-:Y:S01]  /*cab0*/  FFMA.FTZ R63, R74, UR33, -R84 ;  /* 0x000000214a3f7c23 */ /* 0x000fe20008010854 */
[----:B------:R-:W0:Y:S01]  /*cac0*/  MUFU.EX2 R46, R46 ;  /* 0x0000002e002e7308 */ /* 0x000e220000000800 */
[----:B------:R-:W-:Y:S01]  /*cad0*/  FADD.FTZ R50, R32, R67 ;  /* 0x0000004320327221 */ /* 0x000fe20000010000 */
[----:B--2---:R-:W-:Y:S01]  /*cae0*/  FADD.FTZ R25, R39, R34 ;  /* 0x0000002227197221 */ /* 0x004fe20000010000 */
[----:B------:R-:W-:Y:S01]  /*caf0*/  FFMA.FTZ R84, R87, UR33, -R84 ;  /* 0x0000002157547c23 */ /* 0x000fe20008010854 */
[C---:B------:R-:W-:Y:S01]  /*cb00*/  F2FP.BF16.F32.PACK_AB R32, R33.reuse, R32 ;  /* 0x000000202120723e */ /* 0x040fe200000010ff */
[----:B------:R-:W-:Y:S01]  /*cb10*/  FADD.FTZ R67, R33, R50 ;  /* 0x0000003221437221 */ /* 0x000fe20000010000 */
[----:B----4-:R-:W-:-:S02]  /*cb20*/  FADD.FTZ R34, R42, R25 ;  /* 0x000000192a227221 */ /* 0x010fc40000010000 */
[----:B------:R-:W2:Y:S01]  /*cb30*/  MUFU.EX2 R144, R144 ;  /* 0x0000009000907308 */ /* 0x000ea20000000800 */
[----:B------:R-:W-:Y:S01]  /*cb40*/  FADD.FTZ R50, R36, R67 ;  /* 0x0000004324327221 */ /* 0x000fe20000010000 */
[C---:B-1----:R-:W-:Y:S01]  /*cb50*/  FADD.FTZ R25, R141.reuse, R34 ;  /* 0x000000228d197221 */ /* 0x042fe20000010000 */
[----:B------:R-:W-:Y:S02]  /*cb60*/  F2FP.BF16.F32.PACK_AB R33, R141, R42 ;  /* 0x0000002a8d21723e */ /* 0x000fe400000010ff */
[----:B------:R-:W-:Y:S01]  /*cb70*/  FADD.FTZ R67, R37, R50 ;  /* 0x0000003225437221 */ /* 0x000fe20000010000 */
[----:B------:R-:W-:Y:S02]  /*cb80*/  F2FP.BF16.F32.PACK_AB R42, R45, R44 ;  /* 0x0000002c2d2a723e */ /* 0x000fe400000010ff */
        /* <DEDUP_REMOVED lines=8> */
[----:B------:R-:W-:Y:S01]  /*cc10*/  FADD.FTZ R21, R45, R50 ;  /* 0x000000322d157221 */ /* 0x000fe20000010000 */
[----:B------:R-:W-:Y:S01]  /*cc20*/  F2FP.BF16.F32.PACK_AB R50, R53, R52 ;  /* 0x000000343532723e */ /* 0x000fe200000010ff */
[----:B------:R-:W2:Y:S01]  /*cc30*/  MUFU.EX2 R43, R43 ;  /* 0x0000002b002b7308 */ /* 0x000ea20000000800 */
[----:B-1----:R-:W-:Y:S01]  /*cc40*/  FADD.FTZ R34, R30, R25 ;  /* 0x000000191e227221 */ /* 0x002fe20000010000 */
[----:B------:R-:W-:Y:S01]  /*cc50*/  FADD.FTZ R14, R48, R21 ;  /* 0x00000015300e7221 */ /* 0x000fe20000010000 */
[----:B------:R-:W-:Y:S02]  /*cc60*/  F2FP.BF16.F32.PACK_AB R25, R35, R27 ;  /* 0x0000001b2319723e */ /* 0x000fe400000010ff */
[----:B------:R-:W-:Y:S01]  /*cc70*/  F2FP.BF16.F32.PACK_AB R27, R39, R38 ;  /* 0x00000026271b723e */ /* 0x000fe200000010ff */
[C---:B------:R-:W-:Y:S01]  /*cc80*/  FADD.FTZ R15, R49.reuse, R14 ;  /* 0x0000000e310f7221 */ /* 0x040fe20000010000 */
[----:B------:R-:W-:Y:S01]  /*cc90*/  F2FP.BF16.F32.PACK_AB R48, R49, R48 ;  /* 0x000000303130723e */ /* 0x000fe200000010ff */
[----:B------:R-:W1:Y:S01]  /*cca0*/  MUFU.EX2 R47, R47 ;  /* 0x0000002f002f7308 */ /* 0x000e620000000800 */
[----:B0-----:R-:W-:Y:S01]  /*ccb0*/  FADD.FTZ R28, R31, R34 ;  /* 0x000000221f1c7221 */ /* 0x001fe20000010000 */
[----:B------:R-:W-:Y:S01]  /*ccc0*/  FADD.FTZ R14, R52, R15 ;  /* 0x0000000f340e7221 */ /* 0x000fe20000010000 */
[----:B------:R-:W-:Y:S01]  /*ccd0*/  F2FP.BF16.F32.PACK_AB R34, R37, R36 ;  /* 0x000000242522723e */ /* 0x000fe200000010ff */
[----:B------:R0:W-:Y:S01]  /*cce0*/  STSM.16.M88.4 [R23], R24 ;  /* 0x0000001817007844 */ /* 0x0001e20000000200 */
[----:B------:R-:W-:Y:S01]  /*ccf0*/  F2FP.BF16.F32.PACK_AB R35, R144, R46 ;  /* 0x0000002e9023723e */ /* 0x000fe200000010ff */
[----:B------:R-:W-:Y:S01]  /*cd00*/  FADD.FTZ R15, R53, R14 ;  /* 0x0000000e350f7221 */ /* 0x000fe20000010000 */
[----:B------:R-:W-:Y:S01]  /*cd10*/  F2FP.BF16.F32.PACK_AB R41, R31, R30 ;  /* 0x0000001e1f29723e */ /* 0x000fe200000010ff */
[----:B------:R-:W3:Y:S01]  /*cd20*/  MUFU.EX2 R51, R51 ;  /* 0x0000003300337308 */ /* 0x000ee20000000800 */
[----:B--2---:R-:W-:Y:S01]  /*cd30*/  FADD.FTZ R28, R43, R28 ;  /* 0x0000001c2b1c7221 */ /* 0x004fe20000010000 */
[----:B------:R-:W-:Y:S01]  /*cd40*/  FADD.FTZ R36, R56, R15 ;  /* 0x0000000f38247221 */ /* 0x000fe20000010000 */
[----:B------:R-:W-:Y:S01]  /*cd50*/  F2FP.BF16.F32.PACK_AB R56, R57, R56 ;  /* 0x000000383938723e */ /* 0x000fe200000010ff */
[----:B------:R4:W-:Y:S04]  /*cd60*/  STSM.16.M88.4 [R19], R32 ;  /* 0x0000002013007844 */ /* 0x0009e80000000200 */
[----:B------:R-:W2:Y:S01]  /*cd70*/  MUFU.EX2 R54, R54 ;  /* 0x0000003600367308 */ /* 0x000ea20000000800 */
[C---:B-1----:R-:W-:Y:S01]  /*cd80*/  FADD.FTZ R28, R47.reuse, R28 ;  /* 0x0000001c2f1c7221 */ /* 0x042fe20000010000 */
[----:B------:R-:W-:-:S05]  /*cd90*/  F2FP.BF16.F32.PACK_AB R43, R47, R43 ;  /* 0x0000002b2f2b723e */ /* 0x000fca00000010ff */
[----:B------:R4:W-:Y:S01]  /*cda0*/  STSM.16.M88.4 [R18], R40 ;  /* 0x0000002812007844 */ /* 0x0009e20000000200 */
[----:B------:R-:W1:Y:S01]  /*cdb0*/  MUFU.EX2 R4, R4 ;  /* 0x0000000400047308 */ /* 0x000e620000000800 */
[----:B---3--:R-:W-:-:S07]  /*cdc0*/  FADD.FTZ R13, R51, R28 ;  /* 0x0000001c330d7221 */ /* 0x008fce0000010000 */
[----:B------:R-:W3:Y:S01]  /*cdd0*/  MUFU.EX2 R3, R3 ;  /* 0x0000000300037308 */ /* 0x000ee20000000800 */
[C---:B--2---:R-:W-:Y:S01]  /*cde0*/  FADD.FTZ R13, R54.reuse, R13 ;  /* 0x0000000d360d7221 */ /* 0x044fe20000010000 */
[----:B------:R-:W-:-:S06]  /*cdf0*/  F2FP.BF16.F32.PACK_AB R49, R54, R51 ;  /* 0x000000333631723e */ /* 0x000fcc00000010ff */
[----:B------:R-:W0:Y:S01]  /*ce00*/  MUFU.EX2 R60, R60 ;  /* 0x0000003c003c7308 */ /* 0x000e220000000800 */
[----:B-1----:R-:W-:Y:S01]  /*ce10*/  FADD.FTZ R13, R4, R13 ;  /* 0x0000000d040d7221 */ /* 0x002fe20000010000 */
[----:B------:R-:W-:-:S03]  /*ce20*/  F2FP.BF16.F32.PACK_AB R51, R20, R4 ;  /* 0x000000041433723e */ /* 0x000fc600000010ff */
[----:B------:R-:W-:Y:S01]  /*ce30*/  FADD.FTZ R28, R20, R13 ;  /* 0x0000000d141c7221 */ /* 0x000fe20000010000 */
[----:B------:R-:W-:Y:S01]  /*ce40*/  FADD.FTZ R13, R57, R36 ;  /* 0x00000024390d7221 */ /* 0x000fe20000010000 */
[----:B------:R4:W-:Y:S01]  /*ce50*/  STSM.16.M88.4 [R17+0x27800], R48 ;  /* 0x0278003011007844 */ /* 0x0009e20000000200 */
[----:B------:R-:W1:Y:S01]  /*ce60*/  MUFU.EX2 R55, R55 ;  /* 0x0000003700377308 */ /* 0x000e620000000800 */
[----:B---3--:R-:W-:-:S07]  /*ce70*/  FADD.FTZ R28, R3, R28 ;  /* 0x0000001c031c7221 */ /* 0x008fce0000010000 */
        /* <DEDUP_REMOVED lines=14> */
[----:B------:R-:W-:-:S05]  /*cf60*/  F2FP.BF16.F32.PACK_AB R59, R62, R59 ;  /* 0x0000003b3e3b723e */ /* 0x000fca00000010ff */
[----:B------:R4:W-:Y:S01]  /*cf70*/  STSM.16.M88.4 [R136], R56 ;  /* 0x0000003888007844 */ /* 0x0009e20000000200 */
        /* <DEDUP_REMOVED lines=22> */
[C---:B--2---:R-:W-:Y:S01]  /*d0e0*/  F2FP.BF16.F32.PACK_AB R67, R14.reuse, R67 ;  /* 0x000000430e43723e */ /* 0x044fe200000010ff */
[----:B------:R-:W-:-:S04]  /*d0f0*/  FADD.FTZ R13, R14, R13 ;  /* 0x0000000d0e0d7221 */ /* 0x000fc80000010000 */
[----:B------:R4:W-:Y:S02]  /*d100*/  STSM.16.M88.4 [R19+0x6000], R64 ;  /* 0x0060004013007844 */ /* 0x0009e40000000200 */
[----:B------:R-:W2:Y:S01]  /*d110*/  MUFU.EX2 R82, R82 ;  /* 0x0000005200527308 */ /* 0x000ea20000000800 */
[----:B0-----:R-:W-:-:S07]  /*d120*/  FADD.FTZ R15, R76, R15 ;  /* 0x0000000f4c0f7221 */ /* 0x001fce0000010000 */
[----:B------:R-:W0:Y:S01]  /*d130*/  MUFU.EX2 R83, R83 ;  /* 0x0000005300537308 */ /* 0x000e220000000800 */
[C---:B-1----:R-:W-:Y:S01]  /*d140*/  F2FP.BF16.F32.PACK_AB R74, R80.reuse, R76 ;  /* 0x0000004c504a723e */ /* 0x042fe200000010ff */
[----:B------:R-:W-:-:S06]  /*d150*/  FADD.FTZ R4, R80, R15 ;  /* 0x0000000f50047221 */ /* 0x000fcc0000010000 */
[----:B------:R-:W1:Y:S01]  /*d160*/  MUFU.EX2 R86, R86 ;  /* 0x0000005600567308 */ /* 0x000e620000000800 */
[----:B--2---:R-:W-:-:S07]  /*d170*/  FADD.FTZ R13, R82, R13 ;  /* 0x0000000d520d7221 */ /* 0x004fce0000010000 */
[----:B------:R-:W2:Y:S01]  /*d180*/  MUFU.EX2 R84, R84 ;  /* 0x0000005400547308 */ /* 0x000ea20000000800 */
[C---:B0-----:R-:W-:Y:S01]  /*d190*/  F2FP.BF16.F32.PACK_AB R73, R83.reuse, R82 ;  /* 0x000000525349723e */ /* 0x041fe200000010ff */
[----:B------:R-:W-:-:S04]  /*d1a0*/  FADD.FTZ R13, R83, R13 ;  /* 0x0000000d530d7221 */ /* 0x000fc80000010000 */
[----:B-1----:R-:W-:Y:S01]  /*d1b0*/  FADD.FTZ R13, R86, R13 ;  /* 0x0000000d560d7221 */ /* 0x002fe20000010000 */
[----:B--2---:R-:W-:-:S03]  /*d1c0*/  F2FP.BF16.F32.PACK_AB R75, R84, R86 ;  /* 0x00000056544b723e */ /* 0x004fc600000010ff */
[----:B------:R-:W-:Y:S01]  /*d1d0*/  FADD.FTZ R3, R84, R13 ;  /* 0x0000000d54037221 */ /* 0x000fe20000010000 */
[----:B------:R-:W-:Y:S01]  /*d1e0*/  IMAD.MOV.U32 R13, RZ, RZ, R7 ;  /* 0x000000ffff0d7224 */ /* 0x000fe200078e0007 */
[----:B------:R4:W-:Y:S01]  /*d1f0*/  STSM.16.M88.4 [R18+0x6000], R72 ;  /* 0x0060004812007844 */ /* 0x0009e20000000200 */
[----:B------:R0:W-:Y:S06]  /*d200*/  MEMBAR.ALL.CTA ;  /* 0x0000000000007992 */ /* 0x0001ec0000008000 */
[----:B0-----:R-:W0:Y:S02]  /*d210*/  FENCE.VIEW.ASYNC.S ;  /* 0x00000000000073c6 */ /* 0x001e240000000000 */
[----:B0-----:R-:W-:Y:S01]  /*d220*/  NOP ;  /* 0x0000000000007918 */ /* 0x001fe20000000000 */
[----:B------:R-:W-:Y:S05]  /*d230*/  @P2 BRA `(.L_x_9173) ;  /* 0xffffffd000002947 */ /* 0x000fea000383ffff */
.L_x_9156:
[----:B------:R-:W-:Y:S06]  /*d240*/  BAR.ARV 0x8, 0x1a0 ;  /* 0x0206800000007b1d */ /* 0x000fec0000002000 */
[----:B------:R-:W-:Y:S05]  /*d250*/  @!P0 BRA `(.L_x_9174) ;  /* 0x0000000000048947 */ /* 0x000fea0003800000 */
[----:B------:R-:W-:Y:S01]  /*d260*/  BPT.TRAP 0x1 ;  /* 0x000000040000795c */ /* 0x000fe20000300000 */
.L_x_9174:
[----:B------:R-:W-:Y:S01]  /*d270*/  ULEA UR9, UR43, UR42, 0x3 ;  /* 0x0000002a2b097291 */ /* 0x000fe2000f8e183f */
[----:B------:R-:W-:-:S05]  /*d280*/  IMAD.U32 R2, RZ, RZ, UR46 ;  /* 0x0000002eff027e24 */ /* 0x000fca000f8e00ff */
[----:B------:R-:W-:-:S04]  /*d290*/  SHF.L.U32 R2, R2, 0x1f, RZ ;  /* 0x0000001f02027819 */ /* 0x000fc800000006ff */
[----:B------:R0:W3:Y:S01]  /*d2a0*/  SYNCS.PHASECHK.TRANS64.TRYWAIT P2, [UR9+0x2d850], R2 ;  /* 0x02d85002ff0075a7 */ /* 0x0000e20008040149 */
[----:B------:R-:W-:Y:S05]  /*d2b0*/  @!P0 BRA `(.L_x_9175) ;  /* 0x0000000000048947 */ /* 0x000fea0003800000 */
[----:B------:R-:W-:Y:S01]  /*d2c0*/  BPT.TRAP 0x1 ;  /* 0x000000040000795c */ /* 0x000fe20000300000 */
.L_x_9175:
[----:B---3--:R-:W-:Y:S05]  /*d2d0*/  @P2 BRA `(.L_x_9176) ;  /* 0x0000000000082947 */ /* 0x008fea0003800000 */
[----:B------:R-:W3:Y:S02]  /*d2e0*/  SYNCS.PHASECHK.TRANS64.TRYWAIT P0, [UR9+0x2d850], R2 ;  /* 0x02d85002ff0075a7 */ /* 0x000ee40008000149 */
[----:B---3--:R-:W-:Y:S05]  /*d2f0*/  @!P0 BRA `(.L_x_9177) ;  /* 0x0000007000788947 */ /* 0x008fea0003800000 */
.L_x_9176:
[----:B------:R-:W-:Y:S01]  /*d300*/  UIADD3 UR42, UR42, 0x400, URZ ;  /* 0x000004002a2a7890 */ /* 0x000fe2000fffe03f */
[----:B------:R-:W-:Y:S01]  /*d310*/  WARPGROUP.ARRIVE ;  /* 0x00000000000079c5 */ /* 0x000fe20000000000 */
[----:B------:R-:W-:Y:S01]  /*d320*/  ULOP3.LUT UR37, UR37, 0x10000, URZ, 0xfc, !UPT ;  /* 0x0001000025257892 */ /* 0x000fe2000f8efc3f */
[----:B---3--:R-:W3:Y:S01]  /*d330*/  SHFL.BFLY PT, R5, R4, 0x2, 0x1f ;  /* 0x0c401f0004057f89 */ /* 0x008ee200000e0000 */
[----:B------:R-:W-:Y:S01]  /*d340*/  USHF.R.U32.HI UR42, URZ, 0x4, UR42 ;  /* 0x000000043f2a7899 */ /* 0x000fe2000801162a */
[----:B-1----:R-:W-:Y:S01]  /*d350*/  IMAD.U32 R13, RZ, RZ, UR33 ;  /* 0x00000021ff0d7e24 */ /* 0x002fe2000f8e00ff */
[----:B------:R-:W-:Y:S01]  /*d360*/  UMOV UR5, 0x40000040 ;  /* 0x4000004000057882 */ /* 0x000fe20000000000 */
[----:B------:R-:W-:Y:S01]  /*d370*/  UMOV UR7, 0x80000020 ;  /* 0x8000002000077882 */ /* 0x000fe20000000000 */
[----:B------:R-:W-:Y:S01]  /*d380*/  ULOP3.LUT UR42, UR42, 0x3fff, URZ, 0xc0, !UPT ;  /* 0x00003fff2a2a7892 */ /* 0x000fe2000f8ec03f */
[----:B0-----:R-:W0:Y:S01]  /*d390*/  SHFL.BFLY PT, R2, R3, 0x2, 0x1f ;  /* 0x0c401f0003027f89 */ /* 0x001e2200000e0000 */
[----:B------:R-:W-:Y:S01]  /*d3a0*/  UMOV UR4, UR37 ;  /* 0x0000002500047c82 */ /* 0x000fe20008000000 */
[----:B------:R-:W-:-:S02]  /*d3b0*/  UIADD3 UR44, UR44, 0x1, URZ ;  /* 0x000000012c2c7890 */ /* 0x000fc4000fffe03f */
[----:B------:R-:W-:-:S04]  /*d3c0*/  ULOP3.LUT UR8, UR42, 0x2000000, URZ, 0xfc, !UPT ;  /* 0x020000002a087892 */ /* 0x000fc8000f8efc3f */
[----:B------:R-:W-:Y:S02]  /*d3d0*/  UIMAD UR8, UR43, 0x600, UR8 ;  /* 0x000006002b0878a4 */ /* 0x000fe4000f8e0208 */
[----:B------:R-:W-:-:S04]  /*d3e0*/  UIADD3 UR43, UR43, 0x1, URZ ;  /* 0x000000012b2b7890 */ /* 0x000fc8000fffe03f */
[----:B------:R-:W-:Y:S01]  /*d3f0*/  UISETP.NE.AND UP0, UPT, UR43, 0x2, UPT ;  /* 0x000000022b00788c */ /* 0x000fe2000bf05270 */
[----:B------:R-:W-:Y:S02]  /*d400*/  UMOV UR6, UR8 ;  /* 0x0000000800067c82 */ /* 0x000fe40008000000 */
[----:B------:R-:W-:Y:S01]  /*d410*/  HGMMA.64x96x16.F32.BF16 R88, gdesc[UR4].tnspB, R88, gsb0 ;  /* 0x41600000045879f0 */ /* 0x000fe20008001858 */
[----:B------:R-:W-:Y:S01]  /*d420*/  UIADD3 UR4, UR37, 0x2, URZ ;  /* 0x0000000225047890 */ /* 0x000fe2000fffe03f */
[----:B---3--:R-:W-:Y:S01]  /*d430*/  FADD.FTZ R5, R5, R4 ;  /* 0x0000000405057221 */ /* 0x008fe20000010000 */
[----:B------:R-:W-:Y:S01]  /*d440*/  UIADD3 UR6, UR8, 0x40, URZ ;  /* 0x0000004008067890 */ /* 0x000fe2000fffe03f */
[----:B------:R-:W-:Y:S01]  /*d450*/  IMAD.MOV.U32 R4, RZ, RZ, RZ ;  /* 0x000000ffff047224 */ /* 0x000fe200078e00ff */
[----:B------:R-:W-:Y:S01]  /*d460*/  UMOV UR5, 0x40000040 ;  /* 0x4000004000057882 */ /* 0x000fe20000000000 */
[----:B------:R-:W-:Y:S01]  /*d470*/  UMOV UR7, 0x80000020 ;  /* 0x8000002000077882 */ /* 0x000fe20000000000 */
[----:B0-----:R-:W-:Y:S01]  /*d480*/  FADD.FTZ R6, R2, R3 ;  /* 0x0000000302067221 */ /* 0x001fe20000010000 */
[----:B------:R-:W-:Y:S01]  /*d490*/  IMAD.MOV.U32 R3, RZ, RZ, -0x800000 ;  /* 0xff800000ff037424 */ /* 0x000fe200078e00ff */
[----:B------:R-:W0:Y:S01]  /*d4a0*/  SHFL.BFLY PT, R2, R5, 0x1, 0x1f ;  /* 0x0c201f0005027f89 */ /* 0x000e2200000e0000 */
[----:B------:R-:W-:-:S03]  /*d4b0*/  USEL UR43, UR43, URZ, UP0 ;  /* 0x0000003f2b2b7287 */ /* 0x000fc60008000000 */
[----:B------:R-:W1:Y:S01]  /*d4c0*/  SHFL.BFLY PT, R9, R6, 0x1, 0x1f ;  /* 0x0c201f0006097f89 */ /* 0x000e6200000e0000 */
[----:B0-----:R-:W-:Y:S01]  /*d4d0*/  FADD.FTZ R11, R5, R2 ;  /* 0x00000002050b7221 */ /* 0x001fe20000010000 */
[----:B------:R-:W-:Y:S02]  /*d4e0*/  IMAD.U32 R5, RZ, RZ, UR33 ;  /* 0x00000021ff057e24 */ /* 0x000fe4000f8e00ff */
[----:B------:R-:W-:Y:S02]  /*d4f0*/  IMAD.MOV.U32 R2, RZ, RZ, -0x800000 ;  /* 0xff800000ff027424 */ /* 0x000fe400078e00ff */
[----:B-1----:R-:W-:Y:S01]  /*d500*/  FADD.FTZ R12, R6, R9 ;  /* 0x00000009060c7221 */ /* 0x002fe20000010000 */
[----:B------:R-:W-:Y:S01]  /*d510*/  FSETP.NE.FTZ.AND P0, PT, R11, RZ, PT ;  /* 0x000000ff0b00720b */ /* 0x000fe20003f15000 */
[----:B------:R-:W-:Y:S02]  /*d520*/  IMAD.U32 R6, RZ, RZ, UR9 ;  /* 0x00000009ff067e24 */ /* 0x000fe4000f8e00ff */
[----:B------:R-:W-:Y:S01]  /*d530*/  IMAD.MOV.U32 R9, RZ, RZ, RZ ;  /* 0x000000ffff097224 */ /* 0x000fe200078e00ff */
[----:B------:R-:W-:Y:S01]  /*d540*/  FSETP.NE.FTZ.AND P2, PT, R12, RZ, PT ;  /* 0x000000ff0c00720b */ /* 0x000fe20003f55000 */
[----:B------:R-:W-:-:S08]  /*d550*/  @!P1 VIADD R6, R6, 0x2d860 ;  /* 0x0002d86006069836 */ /* 0x000fd00000000000 */
[----:B------:R-:W0:Y:S01]  /*d560*/  @P0 MUFU.LG2 R8, R11 ;  /* 0x0000000b00080308 */ /* 0x000e220000000c00 */
[----:B------:R-:W-:-:S07]  /*d570*/  @P0 FMUL.FTZ R5, R5, 0.69314718246459960938 ;  /* 0x3f31721805050820 */ /* 0x000fce0000410000 */
[----:B------:R-:W1:Y:S08]  /*d580*/  @P2 MUFU.LG2 R10, R12 ;  /* 0x0000000c000a2308 */ /* 0x000e700000000c00 */
[----:B------:R3:W5:Y:S01]  /*d590*/  @P0 MUFU.RCP R4, R11 ;  /* 0x0000000b00040308 */ /* 0x0007620000001000 */
[----:B0-----:R-:W-:-:S04]  /*d5a0*/  @P0 FMUL.FTZ R8, R8, 0.69314718246459960938 ;  /* 0x3f31721808080820 */ /* 0x001fc80000410000 */
[----:B------:R-:W-:Y:S01]  /*d5b0*/  @P0 FFMA.FTZ R2, R5, R0, R8 ;  /* 0x0000000005020223 */ /* 0x000fe20000010008 */
[----:B------:R-:W-:Y:S02]  /*d5c0*/  @!P1 PRMT R5, RZ, 0x654, R6 ;  /* 0x00000654ff059816 */ /* 0x000fe40000000006 */
[----:B------:R-:W0:Y:S01]  /*d5d0*/  @P2 MUFU.RCP R9, R12 ;  /* 0x0000000c00092308 */ /* 0x000e220000001000 */
[----:B---3--:R-:W-:Y:S01]  /*d5e0*/  @P2 FMUL.FTZ R11, R13, 0.69314718246459960938 ;  /* 0x3f3172180d0b2820 */ /* 0x008fe20000410000 */
[----:B-1----:R-:W-:Y:S01]  /*d5f0*/  @P2 FMUL.FTZ R10, R10, 0.69314718246459960938 ;  /* 0x3f3172180a0a2820 */ /* 0x002fe20000410000 */
[----:B------:R-:W-:-:S03]  /*d600*/  PLOP3.LUT P0, PT, PT, PT, PT, 0x8, 0x0 ;  /* 0x000000000000781c */ /* 0x000fc60003f0e170 */
        /* <DEDUP_REMOVED lines=50> */
[-C--:B-----5:R-:W-:Y:S01]  /*d930*/  FMUL.FTZ R0, R88, R4.reuse ;  /* 0x0000000458007220 */ /* 0x0a0fe20000410000 */
        /* <DEDUP_REMOVED lines=17> */
[-C--:B--2---:R-:W-:Y:S01]  /*da50*/  FMUL.FTZ R26, R124, R4.reuse ;  /* 0x000000047c1a7220 */ /* 0x084fe20000410000 */
        /* <DEDUP_REMOVED lines=29> */
.L_x_9107:
[----:B------:R-:W0:Y:S08]  /*dc30*/  S2UR UR4, SR_CgaCtaId ;  /* 0x00000000000479c3 */ /* 0x000e300000008800 */
[----:B------:R-:W-:Y:S06]  /*dc40*/  BAR.SYNC.DEFER_BLOCKING 0x5, 0x1a0 ;  /* 0x0146800000007b1d */ /* 0x000fec0000010000 */
[----:B------:R-:W-:Y:S01]  /*dc50*/  UMOV UR42, 0x400 ;  /* 0x00000400002a7882 */ /* 0x000fe20000000000 */
[----:B------:R-:W-:Y:S01]  /*dc60*/  BSSY B0, `(.L_x_9178) ;  /* 0x0000179000007945 */ /* 0x000fe20003800000 */
[----:B0-----:R-:W-:-:S09]  /*dc70*/  ULEA UR42, UR4, UR42, 0x18 ;  /* 0x0000002a042a7291 */ /* 0x001fd2000f8ec03f */
[----:B------:R-:W0:Y:S02]  /*dc80*/  LDS.128 R144, [UR42+0x2d8d0] ;  /* 0x02d8d02aff907984 */ /* 0x000e240008000c00 */
[----:B0-----:R-:W-:Y:S02]  /*dc90*/  R2UR UR6, R146 ;  /* 0x00000000920672ca */ /* 0x001fe400000e0000 */
[----:B------:R-:W-:Y:S01]  /*dca0*/  R2UR UR5, R147 ;  /* 0x00000000930572ca */ /* 0x000fe200000e0000 */
[----:B------:R-:W-:Y:S06]  /*dcb0*/  BAR.ARV 0x4, 0x1a0 ;  /* 0x0106800000007b1d */ /* 0x000fec0000002000 */
[----:B------:R-:W-:Y:S08]  /*dcc0*/  @P0 BRA `(.L_x_9179) ;  /* 0x0000000c00cc0947 */ /* 0x000ff00003800000 */
[----:B------:R-:W0:Y:S08]  /*dcd0*/  S2UR UR4, SR_SWINHI ;  /* 0x00000000000479c3 */ /* 0x000e300000002f00 */
[----:B------:R-:W-:Y:S01]  /*dce0*/  BAR.SYNC.DEFER_BLOCKING 0x1, 0x180 ;  /* 0x0046000000007b1d */ /* 0x000fe20000010000 */
[----:B------:R-:W-:Y:S02]  /*dcf0*/  F2FP.BF16.F32.PACK_AB R6, R6, R29 ;  /* 0x0000001d0606723e */ /* 0x000fe400000010ff */
[----:B------:R-:W-:-:S02]  /*dd00*/  F2FP.BF16.F32.PACK_AB R7, R7, R94 ;  /* 0x0000005e0707723e */ /* 0x000fc400000010ff */
[----:B------:R-:W-:Y:S02]  /*dd10*/  F2FP.BF16.F32.PACK_AB R128, R129, R128 ;  /* 0x000000808180723e */ /* 0x000fe400000010ff */
[----:B------:R-:W-:Y:S02]  /*dd20*/  F2FP.BF16.F32.PACK_AB R26, R125, R26 ;  /* 0x0000001a7d1a723e */ /* 0x000fe400000010ff */
[----:B------:R-:W-:Y:S02]  /*dd30*/  F2FP.BF16.F32.PACK_AB R27, R27, R126 ;  /* 0x0000007e1b1b723e */ /* 0x000fe400000010ff */
[----:B------:R-:W-:Y:S02]  /*dd40*/  F2FP.BF16.F32.PACK_AB R129, R131, R130 ;  /* 0x000000828381723e */ /* 0x000fe400000010ff */
[----:B------:R-:W-:Y:S02]  /*dd50*/  F2FP.BF16.F32.PACK_AB R130, R133, R132 ;  /* 0x000000848582723e */ /* 0x000fe400000010ff */
[----:B------:R-:W-:Y:S01]  /*dd60*/  F2FP.BF16.F32.PACK_AB R131, R135, R134 ;  /* 0x000000868783723e */ /* 0x000fe200000010ff */
[----:B------:R-:W-:Y:S01]  /*dd70*/  UMOV UR8, UR42 ;  /* 0x0000002a00087c82 */ /* 0x000fe20008000000 */
[----:B0-----:R-:W-:Y:S01]  /*dd80*/  UMOV UR9, UR4 ;  /* 0x0000000400097c82 */ /* 0x001fe20008000000 */
[----:B------:R-:W-:-:S02]  /*dd90*/  IMAD.U32 R20, RZ, RZ, UR8 ;  /* 0x00000008ff147e24 */ /* 0x000fc4000f8e00ff */
[----:B------:R-:W-:Y:S01]  /*dda0*/  IMAD.U32 R21, RZ, RZ, UR9 ;  /* 0x00000009ff157e24 */ /* 0x000fe2000f8e00ff */
[----:B------:R-:W-:Y:S02]  /*ddb0*/  ULDC.64 UR8, c[0x0][0xbd8] ;  /* 0x0002f60000087ab9 */ /* 0x000fe40000000a00 */
[----:B------:R-:W-:Y:S01]  /*ddc0*/  UISETP.NE.U32.AND UP0, UPT, UR8, URZ, UPT ;  /* 0x0000003f0800728c */ /* 0x000fe2000bf05070 */
[----:B------:R-:W-:-:S03]  /*ddd0*/  IMAD.WIDE R4, R152, 0x2, R20 ;  /* 0x0000000298047825 */ /* 0x000fc600078e0214 */
[----:B------:R-:W-:Y:S01]  /*dde0*/  UISETP.NE.AND.EX UP0, UPT, UR9, URZ, UPT, UP0 ;  /* 0x0000003f0900728c */ /* 0x000fe2000bf05300 */
[C---:B------:R-:W-:Y:S02]  /*ddf0*/  LOP3.LUT R9, R4.reuse, 0x180, RZ, 0xc0, !PT ;  /* 0x0000018004097812 */ /* 0x040fe400078ec0ff */
[----:B------:R-:W-:Y:S01]  /*de00*/  ULDC.64 UR8, c[0x0][0xbd8] ;  /* 0x0002f60000087ab9 */ /* 0x000fe20000000a00 */
[C---:B------:R-:W-:Y:S01]  /*de10*/  IADD3 R25, P0, R4.reuse, 0x6020, RZ ;  /* 0x0000602004197810 */ /* 0x040fe20007f1e0ff */
[----:B------:R-:W-:Y:S01]  /*de20*/  UIMAD.WIDE UR8, UR40, 0x4, UR8 ;  /* 0x00000004280878a5 */ /* 0x000fe2000f8e0208 */
[----:B------:R-:W-:Y:S02]  /*de30*/  SHF.R.U64 R9, R9, 0x3, RZ ;  /* 0x0000000309097819 */ /* 0x000fe400000012ff */
[C---:B------:R-:W-:Y:S02]  /*de40*/  IADD3 R11, P1, R4.reuse, 0x6000, RZ ;  /* 0x00006000040b7810 */ /* 0x040fe40007f3e0ff */
[----:B------:R-:W-:-:S02]  /*de50*/  IADD3 R37, P2, R4, 0x3020, RZ ;  /* 0x0000302004257810 */ /* 0x000fc40007f5e0ff */
[C---:B----4-:R-:W-:Y:S02]  /*de60*/  IADD3 R35, P3, R4.reuse, 0x3000, RZ ;  /* 0x0000300004237810 */ /* 0x050fe40007f7e0ff */
[----:B------:R-:W-:Y:S01]  /*de70*/  IADD3 R33, P4, R4, 0x20, RZ ;  /* 0x0000002004217810 */ /* 0x000fe20007f9e0ff */
[--C-:B------:R-:W-:Y:S01]  /*de80*/  IMAD.X R13, RZ, RZ, R5.reuse, P2 ;  /* 0x000000ffff0d7224 */ /* 0x100fe200010e0605 */
[----:B------:R-:W-:Y:S01]  /*de90*/  LOP3.LUT R4, R9, R4, RZ, 0x3c, !PT ;  /* 0x0000000409047212 */ /* 0x000fe200078e3cff */
[--C-:B------:R-:W-:Y:S01]  /*dea0*/  IMAD.X R15, RZ, RZ, R5.reuse, P3 ;  /* 0x000000ffff0f7224 */ /* 0x100fe200018e0605 */
[----:B------:R-:W-:Y:S01]  /*deb0*/  LOP3.LUT R24, R25, 0x180, RZ, 0xc0, !PT ;  /* 0x0000018019187812 */ /* 0x000fe200078ec0ff */
[----:B------:R-:W-:Y:S01]  /*dec0*/  IMAD.X R9, RZ, RZ, R5, P4 ;  /* 0x000000ffff097224 */ /* 0x000fe200020e0605 */
[----:B------:R-:W-:Y:S02]  /*ded0*/  LOP3.LUT R10, R11, 0x180, RZ, 0xc0, !PT ;  /* 0x000001800b0a7812 */ /* 0x000fe400078ec0ff */
[----:B------:R-:W-:-:S02]  /*dee0*/  MOV R31, R4 ;  /* 0x00000004001f7202 */ /* 0x000fc40000000f00 */
[----:B------:R-:W-:Y:S02]  /*def0*/  F2FP.BF16.F32.PACK_AB R4, R89, R0 ;  /* 0x000000005904723e */ /* 0x000fe400000010ff */
        /* <DEDUP_REMOVED lines=10> */
[----:B------:R-:W-:Y:S01]  /*dfa0*/  IMAD.X R11, RZ, RZ, R5, P1 ;  /* 0x000000ffff0b7224 */ /* 0x000fe200008e0605 */
[----:B------:R-:W-:Y:S02]  /*dfb0*/  SHF.R.U64 R12, R12, 0x3, RZ ;  /* 0x000000030c0c7819 */ /* 0x000fe400000012ff */
[----:B------:R-:W-:-:S02]  /*dfc0*/  LOP3.LUT R14, R8, R35, RZ, 0x3c, !PT ;  /* 0x00000023080e7212 */ /* 0x000fc400078e3cff */
[----:B------:R-:W-:Y:S02]  /*dfd0*/  F2FP.BF16.F32.PACK_AB R5, R91, R90 ;  /* 0x0000005a5b05723e */ /* 0x000fe400000010ff */
[----:B------:R-:W-:Y:S02]  /*dfe0*/  LOP3.LUT R8, R0, R33, RZ, 0x3c, !PT ;  /* 0x0000002100087212 */ /* 0x000fe400078e3cff */
[----:B------:R-:W-:Y:S01]  /*dff0*/  LOP3.LUT R12, R12, R37, RZ, 0x3c, !PT ;  /* 0x000000250c0c7212 */ /* 0x000fe200078e3cff */
[----:B------:R0:W-:Y:S01]  /*e000*/  STSM.16.M88.4 [R31], R4 ;  /* 0x000000041f007844 */ /* 0x0001e20000000200 */
[----:B------:R-:W-:Y:S02]  /*e010*/  MOV R29, R10 ;  /* 0x0000000a001d7202 */ /* 0x000fe40000000f00 */
[----:B------:R-:W-:Y:S02]  /*e020*/  MOV R0, R8 ;  /* 0x0000000800007202 */ /* 0x000fe40000000f00 */
[----:B------:R-:W-:-:S02]  /*e030*/  F2FP.BF16.F32.PACK_AB R8, R97, R96 ;  /* 0x000000606108723e */ /* 0x000fc400000010ff */
[----:B------:R-:W-:Y:S02]  /*e040*/  F2FP.BF16.F32.PACK_AB R9, R99, R98 ;  /* 0x000000626309723e */ /* 0x000fe400000010ff */
[----:B------:R-:W-:Y:S02]  /*e050*/  F2FP.BF16.F32.PACK_AB R10, R101, R100 ;  /* 0x00000064650a723e */ /* 0x000fe400000010ff */
[----:B------:R-:W-:Y:S02]  /*e060*/  F2FP.BF16.F32.PACK_AB R11, R103, R102 ;  /* 0x00000066670b723e */ /* 0x000fe400000010ff */
[----:B------:R-:W-:Y:S02]  /*e070*/  MOV R30, R12 ;  /* 0x0000000c001e7202 */ /* 0x000fe40000000f00 */
[----:B------:R-:W-:Y:S01]  /*e080*/  MOV R28, R24 ;  /* 0x00000018001c7202 */ /* 0x000fe20000000f00 */
[----:B------:R1:W-:Y:S01]  /*e090*/  STSM.16.M88.4 [R0], R8 ;  /* 0x0000000800007844 */ /* 0x0003e20000000200 */
[----:B0-----:R-:W-:-:S02]  /*e0a0*/  MOV R31, R14 ;  /* 0x0000000e001f7202 */ /* 0x001fc40000000f00 */
[----:B------:R-:W-:Y:S02]  /*e0b0*/  F2FP.BF16.F32.PACK_AB R4, R105, R104 ;  /* 0x000000686904723e */ /* 0x000fe400000010ff */
[----:B------:R-:W-:Y:S02]  /*e0c0*/  F2FP.BF16.F32.PACK_AB R5, R107, R106 ;  /* 0x0000006a6b05723e */ /* 0x000fe400000010ff */
[----:B------:R-:W-:Y:S02]  /*e0d0*/  F2FP.BF16.F32.PACK_AB R6, R109, R108 ;  /* 0x0000006c6d06723e */ /* 0x000fe400000010ff */
[----:B------:R-:W-:Y:S02]  /*e0e0*/  F2FP.BF16.F32.PACK_AB R7, R111, R110 ;  /* 0x0000006e6f07723e */ /* 0x000fe400000010ff */
[----:B------:R-:W-:Y:S02]  /*e0f0*/  F2FP.BF16.F32.PACK_AB R12, R113, R112 ;  /* 0x00000070710c723e */ /* 0x000fe400000010ff */
[----:B------:R-:W-:Y:S01]  /*e100*/  F2FP.BF16.F32.PACK_AB R13, R115, R114 ;  /* 0x00000072730d723e */ /* 0x000fe200000010ff */
[----:B------:R0:W-:Y:S01]  /*e110*/  STSM.16.M88.4 [R31], R4 ;  /* 0x000000041f007844 */ /* 0x0001e20000000200 */
[----:B------:R-:W-:Y:S01]  /*e120*/  F2FP.BF16.F32.PACK_AB R14, R117, R116 ;  /* 0x00000074750e723e */ /* 0x000fe200000010ff */
[----:B-1----:R-:W-:Y:S01]  /*e130*/  IMAD.U32 R8, RZ, RZ, UR8 ;  /* 0x00000008ff087e24 */ /* 0x002fe2000f8e00ff */
[----:B------:R-:W-:Y:S01]  /*e140*/  F2FP.BF16.F32.PACK_AB R15, R119, R118 ;  /* 0x00000076770f723e */ /* 0x000fe200000010ff */
[----:B------:R-:W-:Y:S01]  /*e150*/  IMAD.U32 R9, RZ, RZ, UR9 ;  /* 0x00000009ff097e24 */ /* 0x000fe2000f8e00ff */
[----:B------:R-:W-:Y:S01]  /*e160*/  F2FP.BF16.F32.PACK_AB R24, R121, R120 ;  /* 0x000000787918723e */ /* 0x000fe200000010ff */
[----:B------:R-:W-:Y:S01]  /*e170*/  ULDC.64 UR8, c[0x0][0xbe0] ;  /* 0x0002f80000087ab9 */ /* 0x000fe20000000a00 */
[----:B------:R-:W-:Y:S01]  /*e180*/  F2FP.BF16.F32.PACK_AB R25, R123, R122 ;  /* 0x0000007a7b19723e */ /* 0x000fe200000010ff */
[----:B------:R1:W-:Y:S01]  /*e190*/  STSM.16.M88.4 [R30], R12 ;  /* 0x0000000c1e007844 */ /* 0x0003e20000000200 */
[----:B------:R-:W2:Y:S01]  /*e1a0*/  LDC R39, c[0x0][0xa88] ;  /* 0x0002a200ff277b82 */ /* 0x000ea20000000800 */
[----:B------:R-:W-:-:S02]  /*e1b0*/  PLOP3.LUT P0, PT, PT, PT, UP0, 0x80, 0x0 ;  /* 0x000000000000781c */ /* 0x000fc40003f0f008 */
[----:B------:R1:W-:Y:S04]  /*e1c0*/  STSM.16.M88.4 [R29], R24 ;  /* 0x000000181d007844 */ /* 0x0003e80000000200 */
[----:B------:R1:W-:Y:S01]  /*e1d0*/  STSM.16.M88.4 [R28], R128 ;  /* 0x000000801c007844 */ /* 0x0003e20000000200 */
[----:B------:R-:W-:Y:S01]  /*e1e0*/  UISETP.NE.U32.AND UP1, UPT, UR8, URZ, UPT ;  /* 0x0000003f0800728c */ /* 0x000fe2000bf25070 */
[----:B------:R-:W-:Y:S03]  /*e1f0*/  BAR.SYNC.DEFER_BLOCKING 0x1, 0x180 ;  /* 0x0046000000007b1d */ /* 0x000fe60000010000 */
[----:B------:R-:W-:-:S06]  /*e200*/  UISETP.NE.AND.EX UP1, UPT, UR9, URZ, UPT, UP1 ;  /* 0x0000003f0900728c */ /* 0x000fcc000bf25310 */
[----:B------:R-:W-:-:S05]  /*e210*/  PLOP3.LUT P1, PT, PT, PT, UP1, 0x80, 0x0 ;  /* 0x000000000000781c */ /* 0x000fca0003f2f018 */
[----:B------:R-:W-:Y:S02]  /*e220*/  @UP1 ULDC.64 UR8, c[0x0][0xbe0] ;  /* 0x0002f80000081ab9 */ /* 0x000fe40000000a00 */
[----:B------:R-:W-:-:S06]  /*e230*/  @UP1 UIMAD.WIDE UR8, UR40, 0x4, UR8 ;  /* 0x00000004280818a5 */ /* 0x000fcc000f8e0208 */
[----:B0-----:R-:W-:Y:S02]  /*e240*/  IMAD.U32 R6, RZ, RZ, UR8 ;  /* 0x00000008ff067e24 */ /* 0x001fe4000f8e00ff */
[----:B------:R-:W-:Y:S01]  /*e250*/  IMAD.U32 R7, RZ, RZ, UR9 ;  /* 0x00000009ff077e24 */ /* 0x000fe2000f8e00ff */
[----:B------:R-:W3:Y:S01]  /*e260*/  @P0 LDG.E R0, desc[UR48][R8.64] ;  /* 0x0000003008000981 */ /* 0x000ee2000c1e1900 */
[----:B------:R-:W-:Y:S01]  /*e270*/  IMAD R5, R142, 0x20, R140 ;  /* 0x000000208e057824 */ /* 0x000fe200078e028c */
[----:B------:R-:W-:Y:S02]  /*e280*/  UMOV UR4, URZ ;  /* 0x0000003f00047c82 */ /* 0x000fe40008000000 */
[----:B--2---:R1:W5:Y:S01]  /*e290*/  @P1 LDG.E R39, desc[UR48][R6.64] ;  /* 0x0000003006271981 */ /* 0x004362000c1e1900 */
[----:B------:R-:W-:-:S03]  /*e2a0*/  IMAD.WIDE R20, R5, 0x2, R20 ;  /* 0x0000000205147825 */ /* 0x000fc600078e0214 */
[----:B------:R-:W-:Y:S02]  /*e2b0*/  IADD3 R5, P6, R20, 0x1800, RZ ;  /* 0x0000180014057810 */ /* 0x000fe40007fde0ff */
[----:B---3--:R-:W-:Y:S01]  /*e2c0*/  @P0 R2UR UR4, R0 ;  /* 0x00000000000402ca */ /* 0x008fe200000e0000 */
[----:B-1----:R-:W-:-:S14]  /*e2d0*/  @P1 BRA `(.L_x_9180) ;  /* 0x0000000000101947 */ /* 0x002fdc0003800000 */
[----:B------:R-:W-:Y:S05]  /*e2e0*/  @!P0 BRA `(.L_x_9180) ;  /* 0x00000000000c8947 */ /* 0x000fea0003800000 */
[----:B------:R-:W2:Y:S04]  /*e2f0*/  LDG.E R0, desc[UR48][R8.64] ;  /* 0x0000003008007981 */ /* 0x000ea8000c1e1900 */
[----:B-----5:R-:W2:Y:S02]  /*e300*/  LDG.E R39, desc[UR48][R8.64+0x4] ;  /* 0x0000043008277981 */ /* 0x020ea4000c1e1900 */
[----:B--2---:R-:W-:-:S07]  /*e310*/  IMAD.IADD R39, R39, 0x1, -R0 ;  /* 0x0000000127277824 */ /* 0x004fce00078e0a00 */
.L_x_9180:
[----:B------:R-:W-:Y:S01]  /*e320*/  USHF.R.S32.HI UR14, URZ, 0x1f, UR41 ;  /* 0x0000001f3f0e7899 */ /* 0x000fe20008011429 */
[----:B------:R-:W-:Y:S01]  /*e330*/  LOP3.LUT R4, R5, 0x180, RZ, 0xc0, !PT ;  /* 0x0000018005047812 */ /* 0x000fe200078ec0ff */
[----:B------:R-:W-:Y:S01]  /*e340*/  ULDC.64 UR12, c[0x0][0xb70] ;  /* 0x0002dc00000c7ab9 */ /* 0x000fe20000000a00 */
[----:B------:R-:W-:Y:S01]  /*e350*/  USHF.R.S32.HI UR11, URZ, 0x1f, UR4 ;  /* 0x0000001f3f0b7899 */ /* 0x000fe20008011404 */
[----:B------:R-:W-:Y:S01]  /*e360*/  IMAD R8, R148, 0xc0, R150 ;  /* 0x000000c094087824 */ /* 0x000fe200078e0296 */
[----:B------:R-:W-:Y:S01]  /*e370*/  UIMAD UR7, UR14, UR12, URZ ;  /* 0x0000000c0e0772a4 */ /* 0x000fe2000f8e023f */
[----:B------:R-:W-:Y:S01]  /*e380*/  SHF.R.U64 R4, R4, 0x3, RZ ;  /* 0x0000000304047819 */ /* 0x000fe200000012ff */
[----:B------:R-:W-:Y:S01]  /*e390*/  UMOV UR10, UR4 ;  /* 0x00000004000a7c82 */ /* 0x000fe20008000000 */
[----:B------:R-:W-:Y:S01]  /*e3a0*/  USEL UR16, UR40, URZ, !UP0 ;  /* 0x0000003f28107287 */ /* 0x000fe2000c000000 */
[----:B------:R-:W-:Y:S01]  /*e3b0*/  SHF.R.S32.HI R0, RZ, 0x1f, R8 ;  /* 0x0000001fff007819 */ /* 0x000fe20000011408 */
[----:B------:R-:W-:Y:S01]  /*e3c0*/  UIMAD.WIDE.U32 UR8, UR41, UR12, UR10 ;  /* 0x0000000c290872a5 */ /* 0x000fe2000f8e000a */
[----:B------:R-:W-:Y:S01]  /*e3d0*/  LOP3.LUT R4, R4, R5, RZ, 0x3c, !PT ;  /* 0x0000000504047212 */ /* 0x000fe200078e3cff */
[----:B------:R-:W-:Y:S01]  /*e3e0*/  UIMAD UR10, UR41, UR13, UR7 ;  /* 0x0000000d290a72a4 */ /* 0x000fe2000f8e0207 */
[----:B------:R-:W-:Y:S01]  /*e3f0*/  LOP3.LUT P0, RZ, R149, 0x3, RZ, 0xc0, !PT ;  /* 0x0000000395ff7812 */ /* 0x000fe2000780c0ff */
[----:B------:R-:W-:Y:S01]  /*e400*/  USHF.R.S32.HI UR7, URZ, 0x1f, UR40 ;  /* 0x0000001f3f077899 */ /* 0x000fe20008011428 */
[C---:B------:R-:W-:Y:S01]  /*e410*/  IADD3 R25, P5, R20.reuse, 0x3000, RZ ;  /* 0x0000300014197810 */ /* 0x040fe20007fbe0ff */
[----:B------:R-:W-:Y:S01]  /*e420*/  ULDC.64 UR12, c[0x0][0xb78] ;  /* 0x0002de00000c7ab9 */ /* 0x000fe20000000a00 */
[----:B------:R-:W-:Y:S01]  /*e430*/  UIADD3 UR9, UR9, UR10, URZ ;  /* 0x0000000a09097290 */ /* 0x000fe2000fffe03f */
[C---:B------:R-:W-:Y:S01]  /*e440*/  IADD3 R13, P4, R20.reuse, 0x4800, RZ ;  /* 0x00004800140d7810 */ /* 0x040fe20007f9e0ff */
[----:B------:R-:W-:Y:S01]  /*e450*/  USEL UR15, UR7, URZ, !UP0 ;  /* 0x0000003f070f7287 */ /* 0x000fe2000c000000 */
[----:B------:R-:W-:Y:S01]  /*e460*/  IADD3 R33, P3, R20, 0x6000, RZ ;  /* 0x0000600014217810 */ /* 0x000fe20007f7e0ff */
[----:B------:R-:W-:Y:S01]  /*e470*/  UIMAD.WIDE.U32 UR8, UR16, UR12, UR8 ;  /* 0x0000000c100872a5 */ /* 0x000fe2000f8e0008 */
[----:B------:R-:W-:Y:S01]  /*e480*/  LOP3.LUT R24, R25, 0x180, RZ, 0xc0, !PT ;  /* 0x0000018019187812 */ /* 0x000fe200078ec0ff */
[----:B------:R-:W-:Y:S01]  /*e490*/  UIMAD UR7, UR15, UR12, URZ ;  /* 0x0000000c0f0772a4 */ /* 0x000fe2000f8e023f */
[----:B------:R-:W-:-:S02]  /*e4a0*/  LOP3.LUT R12, R13, 0x180, RZ, 0xc0, !PT ;  /* 0x000001800d0c7812 */ /* 0x000fc400078ec0ff */
[----:B------:R-:W-:Y:S01]  /*e4b0*/  LOP3.LUT R32, R33, 0x180, RZ, 0xc0, !PT ;  /* 0x0000018021207812 */ /* 0x000fe200078ec0ff */
[----:B------:R-:W-:Y:S01]  /*e4c0*/  UIMAD UR7, UR16, UR13, UR7 ;  /* 0x0000000d100772a4 */ /* 0x000fe2000f8e0207 */
[----:B------:R-:W-:Y:S02]  /*e4d0*/  IADD3 R5, P1, R8, UR8, RZ ;  /* 0x0000000808057c10 */ /* 0x000fe4000ff3e0ff */
[----:B------:R-:W-:Y:S01]  /*e4e0*/  ULDC.64 UR12, c[0x0][0xb40] ;  /* 0x0002d000000c7ab9 */ /* 0x000fe20000000a00 */
[----:B------:R-:W-:Y:S02]  /*e4f0*/  LOP3.LUT R9, R20, 0x180, RZ, 0xc0, !PT ;  /* 0x0000018014097812 */ /* 0x000fe400078ec0ff */
[----:B------:R-:W-:Y:S01]  /*e500*/  IMAD.U32 R7, RZ, RZ, UR7 ;  /* 0x00000007ff077e24 */ /* 0x000fe2000f8e00ff */
[----:B------:R-:W-:Y:S02]  /*e510*/  LEA R36, P2, R5, UR12, 0x2 ;  /* 0x0000000c05247c11 */ /* 0x000fe4000f8410ff */
[----:B------:R-:W-:-:S02]  /*e520*/  SHF.R.U64 R24, R24, 0x3, RZ ;  /* 0x0000000318187819 */ /* 0x000fc400000012ff */
[----:B------:R-:W-:Y:S01]  /*e530*/  IADD3.X R6, R0, UR9, R7, P1, !PT ;  /* 0x0000000900067c10 */ /* 0x000fe20008ffe407 */
[C---:B------:R-:W-:Y:S01]  /*e540*/  VIADD R0, R8.reuse, 0x8 ;  /* 0x0000000808007836 */ /* 0x040fe20000000000 */
[-C--:B-----5:R-:W-:Y:S01]  /*e550*/  ISETP.GE.OR P1, PT, R8, R39.reuse, P0 ;  /* 0x000000270800720c */ /* 0x0a0fe20000726670 */
[----:B------:R-:W-:Y:S01]  /*e560*/  ULDC.64 UR8, c[0x0][0xaa0] ;  /* 0x0002a80000087ab9 */ /* 0x000fe20000000a00 */
[----:B------:R-:W-:Y:S01]  /*e570*/  LEA.HI.X R37, R5, UR13, R6, 0x2, P2 ;  /* 0x0000000d05257c11 */ /* 0x000fe200090f1406 */
[--C-:B------:R-:W-:Y:S01]  /*e580*/  IMAD.X R5, RZ, RZ, R21.reuse, P6 ;  /* 0x000000ffff057224 */ /* 0x100fe200030e0615 */
[----:B------:R-:W-:Y:S02]  /*e590*/  IADD3 R7, P2, R20, 0x7800, RZ ;  /* 0x0000780014077810 */ /* 0x000fe40007f5e0ff */
[----:B------:R-:W-:Y:S02]  /*e5a0*/  ISETP.GE.OR P0, PT, R0, R39, P0 ;  /* 0x000000270000720c */ /* 0x000fe40000706670 */
[----:B------:R-:W-:Y:S01]  /*e5b0*/  LOP3.LUT R0, R7, 0x180, RZ, 0xc0, !PT ;  /* 0x0000018007007812 */ /* 0x000fe200078ec0ff */
[----:B------:R-:W-:Y:S01]  /*e5c0*/  IMAD.X R29, RZ, RZ, R21, P2 ;  /* 0x000000ffff1d7224 */ /* 0x000fe200010e0615 */
[----:B------:R-:W-:-:S02]  /*e5d0*/  SHF.R.U64 R12, R12, 0x3, RZ ;  /* 0x000000030c0c7819 */ /* 0x000fc400000012ff */
[----:B------:R-:W-:Y:S02]  /*e5e0*/  SHF.R.U64 R32, R32, 0x3, RZ ;  /* 0x0000000320207819 */ /* 0x000fe400000012ff */
[----:B------:R-:W-:Y:S02]  /*e5f0*/  SHF.R.U64 R9, R9, 0x3, RZ ;  /* 0x0000000309097819 */ /* 0x000fe400000012ff */
[----:B------:R-:W-:Y:S01]  /*e600*/  LOP3.LUT R24, R24, R25, RZ, 0x3c, !PT ;  /* 0x0000001918187212 */ /* 0x000fe200078e3cff */
[--C-:B------:R-:W-:Y:S01]  /*e610*/  IMAD.X R25, RZ, RZ, R21.reuse, P5 ;  /* 0x000000ffff197224 */ /* 0x100fe200028e0615 */
[----:B------:R-:W-:Y:S01]  /*e620*/  SHF.R.U64 R0, R0, 0x3, RZ ;  /* 0x0000000300007819 */ /* 0x000fe200000012ff */
[----:B------:R-:W-:Y:S01]  /*e630*/  UIMAD UR7, UR11, UR8, URZ ;  /* 0x000000080b0772a4 */ /* 0x000fe2000f8e023f */
[----:B------:R-:W-:Y:S01]  /*e640*/  LOP3.LUT R12, R12, R13, RZ, 0x3c, !PT ;  /* 0x0000000d0c0c7212 */ /* 0x000fe200078e3cff */
[--C-:B------:R-:W-:Y:S01]  /*e650*/  IMAD.X R13, RZ, RZ, R21.reuse, P4 ;  /* 0x000000ffff0d7224 */ /* 0x100fe200020e0615 */
[----:B------:R-:W-:Y:S01]  /*e660*/  LOP3.LUT R32, R32, R33, RZ, 0x3c, !PT ;  /* 0x0000002120207212 */ /* 0x000fe200078e3cff */
[----:B------:R-:W-:Y:S01]  /*e670*/  IMAD.X R33, RZ, RZ, R21, P3 ;  /* 0x000000ffff217224 */ /* 0x000fe200018e0615 */
[----:B------:R-:W-:Y:S01]  /*e680*/  LOP3.LUT R28, R0, R7, RZ, 0x3c, !PT ;  /* 0x00000007001c7212 */ /* 0x000fe200078e3cff */
[----:B------:R-:W-:Y:S01]  /*e690*/  IMAD.U32 R41, RZ, RZ, UR8 ;  /* 0x00000008ff297e24 */ /* 0x000fe2000f8e00ff */
[----:B------:R-:W-:Y:S01]  /*e6a0*/  LOP3.LUT R20, R9, R20, RZ, 0x3c, !PT ;  /* 0x0000001409147212 */ /* 0x000fe200078e3cff */
[----:B------:R-:W-:Y:S01]  /*e6b0*/  @!P1 STG.E desc[UR48][R36.64], R2 ;  /* 0x0000000224009986 */ /* 0x000fe2000c101930 */
[----:B------:R-:W-:Y:S01]  /*e6c0*/  SHF.R.S32.HI R141, RZ, 0x1f, R140 ;  /* 0x0000001fff8d7819 */ /* 0x000fe2000001148c */
[----:B------:R-:W-:-:S02]  /*e6d0*/  UIMAD UR7, UR4, UR9, UR7 ;  /* 0x00000009040772a4 */ /* 0x000fc4000f8e0207 */
[----:B------:R0:W-:Y:S01]  /*e6e0*/  @!P0 STG.E desc[UR48][R36.64+0x20], R3 ;  /* 0x0000200324008986 */ /* 0x0001e2000c101930 */
[----:B------:R-:W-:-:S03]  /*e6f0*/  ULDC.64 UR8, c[0x0][0xae0] ;  /* 0x0002b80000087ab9 */ /* 0x000fc60000000a00 */
[----:B------:R1:W5:Y:S04]  /*e700*/  LD.E.128 R8, desc[UR48][R20.64] ;  /* 0x0000003014087980 */ /* 0x000368000c101d00 */
[----:B------:R-:W5:Y:S04]  /*e710*/  LD.E.128 R4, desc[UR48][R4.64] ;  /* 0x0000003004047980 */ /* 0x000f68000c101d00 */
[----:B------:R-:W5:Y:S01]  /*e720*/  LD.E.128 R24, desc[UR48][R24.64] ;  /* 0x0000003018187980 */ /* 0x000f62000c101d00 */
[----:B0-----:R-:W-:-:S03]  /*e730*/  IMAD.WIDE.U32 R2, R41, UR4, R140 ;  /* 0x0000000429027c25 */ /* 0x001fc6000f8e008c */
        /* <DEDUP_REMOVED lines=15> */
[----:B------:R-:W-:Y:S01]  /*e830*/  UIADD3 UR4, UR42, 0x2d820, URZ ;  /* 0x0002d8202a047890 */ /* 0x000fe2000fffe03f */
[----:B------:R-:W-:Y:S01]  /*e840*/  IMAD.WIDE.U32 R2, R21, UR41, R2 ;  /* 0x0000002915027c25 */ /* 0x000fe2000f8e0002 */
[----:B------:R-:W-:Y:S01]  /*e850*/  ULDC.64 UR8, c[0x0][0xae8] ;  /* 0x0002ba0000087ab9 */ /* 0x000fe20000000a00 */
[----:B------:R-:W-:Y:S01]  /*e860*/  BSSY B1, `(.L_x_9181) ;  /* 0x0000021000017945 */ /* 0x000fe20003800000 */
[----:B------:R-:W-:Y:S01]  /*e870*/  ISETP.GE.AND P0, PT, R142, R39, PT ;  /* 0x000000278e00720c */ /* 0x000fe20003f06270 */
[----:B------:R-:W-:Y:S01]  /*e880*/  VIADD R3, R3, UR7 ;  /* 0x0000000703037c36 */ /* 0x000fe20008000000 */
[----:B------:R-:W-:-:S02]  /*e890*/  UIMAD UR7, UR15, UR8, URZ ;  /* 0x000000080f0772a4 */ /* 0x000fc4000f8e023f */
[----:B------:R-:W-:Y:S01]  /*e8a0*/  IMAD.U32 R37, RZ, RZ, UR8 ;  /* 0x00000008ff257e24 */ /* 0x000fe2000f8e00ff */
[----:B------:R-:W-:Y:S01]  /*e8b0*/  UPRMT UR4, URZ, 0x654, UR4 ;  /* 0x000006543f047896 */ /* 0x000fe20008000004 */
[----:B------:R-:W-:Y:S01]  /*e8c0*/  VIADD R0, R142, 0x60 ;  /* 0x000000608e007836 */ /* 0x000fe20000000000 */
[----:B------:R-:W-:Y:S02]  /*e8d0*/  UIMAD UR7, UR16, UR9, UR7 ;  /* 0x00000009100772a4 */ /* 0x000fe4000f8e0207 */
[----:B------:R-:W-:Y:S02]  /*e8e0*/  IMAD.WIDE.U32 R36, R37, UR16, R2 ;  /* 0x0000001025247c25 */ /* 0x000fe4000f8e0002 */
[----:B------:R-:W-:Y:S02]  /*e8f0*/  ISETP.GE.AND P3, PT, R0, R39, PT ;  /* 0x000000270000720c */ /* 0x000fe40003f66270 */
[----:B------:R-:W-:-:S04]  /*e900*/  IMAD.WIDE R20, R148, 0xc0, R142 ;  /* 0x000000c094147825 */ /* 0x000fc800078e028e */
[----:B------:R-:W-:Y:S01]  /*e910*/  VIADD R41, R37, UR7 ;  /* 0x0000000725297c36 */ /* 0x000fe20008000000 */
[----:B0-----:R-:W-:Y:S01]  /*e920*/  SYNCS.ARRIVE.TRANS64.RED.A1T0 RZ, [UR4], RZ ;  /* 0x000000ffffff79a7 */ /* 0x001fe20008100404 */
[----:B------:R-:W-:Y:S05]  /*e930*/  @P0 BRA `(.L_x_9182) ;  /* 0x00000000004c0947 */ /* 0x000fea0003800000 */
        /* <DEDUP_REMOVED lines=19> */
.L_x_9182:
[----:B------:R-:W-:Y:S05]  /*ea70*/  BSYNC B1 ;  /* 0x0000000000017941 */ /* 0x000fea0003800000 */
.L_x_9181:
[----:B------:R-:W-:Y:S05]  /*ea80*/  @P3 BRA `(.L_x_9183) ;  /* 0x0000000800583947 */ /* 0x000fea0003800000 */
[----:B0----5:R-:W-:Y:S01]  /*ea90*/  IADD3 R9, P0, R20, 0x60, RZ ;  /* 0x0000006014097810 */ /* 0x021fe20007f1e0ff */
        /* <DEDUP_REMOVED lines=22> */
.L_x_9179:
        /* <DEDUP_REMOVED lines=27> */
.L_x_9184:
        /* <DEDUP_REMOVED lines=31> */
.L_x_9186:
[----:B------:R-:W-:Y:S05]  /*efa0*/  BSYNC B1 ;  /* 0x0000000000017941 */ /* 0x000fea0003800000 */
.L_x_9185:
[----:B------:R-:W-:Y:S01]  /*efb0*/  ULDC.64 UR12, c[0x0][0xaa0] ;  /* 0x0002a800000c7ab9 */ /* 0x000fe20000000a00 */
[----:B------:R-:W-:Y:S01]  /*efc0*/  IMAD R7, R148, -0xc0, R7 ;  /* 0xffffff4094077824 */ /* 0x000fe200078e0207 */
[----:B------:R-:W-:Y:S01]  /*efd0*/  BSSY B1, `(.L_x_9187) ;  /* 0x000002b000017945 */ /* 0x000fe20003800000 */
[----:B------:R-:W-:Y:S02]  /*efe0*/  IMAD R0, R6, UR12, RZ ;  /* 0x0000000c06007c24 */ /* 0x000fe4000f8e02ff */
[----:B01----:R-:W-:Y:S01]  /*eff0*/  IMAD.WIDE.U32 R2, R9, UR12, R140 ;  /* 0x0000000c09027c25 */ /* 0x003fe2000f8e008c */
[----:B------:R-:W-:-:S03]  /*f000*/  ISETP.GE.AND P0, PT, R142, R7, PT ;  /* 0x000000078e00720c */ /* 0x000fc60003f06270 */
[----:B------:R-:W-:Y:S01]  /*f010*/  IMAD R9, R9, UR13, R0 ;  /* 0x0000000d09097c24 */ /* 0x000fe2000f8e0200 */
[----:B------:R-:W-:Y:S01]  /*f020*/  ULDC.64 UR12, c[0x0][0xae0] ;  /* 0x0002b800000c7ab9 */ /* 0x000fe20000000a00 */
[----:B------:R-:W-:Y:S01]  /*f030*/  VIADD R0, R142, 0x60 ;  /* 0x000000608e007836 */ /* 0x000fe20000000000 */
[----:B------:R-:W-:Y:S01]  /*f040*/  UIMAD UR4, UR8, UR12, URZ ;  /* 0x0000000c080472a4 */ /* 0x000fe2000f8e023f */
[----:B------:R-:W-:Y:S02]  /*f050*/  IMAD.IADD R3, R3, 0x1, R9 ;  /* 0x0000000103037824 */ /* 0x000fe400078e0209 */
[----:B------:R-:W-:Y:S01]  /*f060*/  IMAD.U32 R5, RZ, RZ, UR12 ;  /* 0x0000000cff057e24 */ /* 0x000fe2000f8e00ff */
[----:B------:R-:W-:Y:S01]  /*f070*/  UIMAD UR4, UR41, UR13, UR4 ;  /* 0x0000000d290472a4 */ /* 0x000fe2000f8e0204 */
[----:B------:R-:W-:Y:S01]  /*f080*/  ISETP.GE.AND P1, PT, R0, R7, PT ;  /* 0x000000070000720c */ /* 0x000fe20003f26270 */
[----:B------:R-:W-:Y:S01]  /*f090*/  IMAD.MOV.U32 R6, RZ, RZ, R142 ;  /* 0x000000ffff067224 */ /* 0x000fe200078e008e */
[----:B------:R-:W-:Y:S01]  /*f0a0*/  ULDC.64 UR12, c[0x0][0xae8] ;  /* 0x0002ba00000c7ab9 */ /* 0x000fe20000000a00 */
[----:B------:R-:W-:Y:S01]  /*f0b0*/  IMAD.WIDE.U32 R2, R5, UR41, R2 ;  /* 0x0000002905027c25 */ /* 0x000fe2000f8e0002 */
[----:B------:R-:W-:-:S03]  /*f0c0*/  SHF.R.S32.HI R7, RZ, 0x1f, R142 ;  /* 0x0000001fff077819 */ /* 0x000fc6000001148e */
[----:B------:R-:W-:Y:S01]  /*f0d0*/  VIADD R3, R3, UR4 ;  /* 0x0000000403037c36 */ /* 0x000fe20008000000 */
[----:B------:R-:W-:Y:S02]  /*f0e0*/  UIMAD UR4, UR9, UR12, URZ ;  /* 0x0000000c090472a4 */ /* 0x000fe4000f8e023f */
[----:B------:R-:W-:Y:S02]  /*f0f0*/  IMAD.U32 R5, RZ, RZ, UR12 ;  /* 0x0000000cff057e24 */ /* 0x000fe4000f8e00ff */
[----:B------:R-:W-:Y:S01]  /*f100*/  IMAD.WIDE R6, R148, 0xc0, R6 ;  /* 0x000000c094067825 */ /* 0x000fe200078e0206 */
[----:B------:R-:W-:-:S03]  /*f110*/  UIMAD UR4, UR10, UR13, UR4 ;  /* 0x0000000d0a0472a4 */ /* 0x000fc6000f8e0204 */
[----:B------:R-:W-:-:S04]  /*f120*/  IMAD.WIDE.U32 R4, R5, UR10, R2 ;  /* 0x0000000a05047c25 */ /* 0x000fc8000f8e0002 */
[----:B------:R-:W-:Y:S01]  /*f130*/  VIADD R11, R5, UR4 ;  /* 0x00000004050b7c36 */ /* 0x000fe20008000000 */
        /* <DEDUP_REMOVED lines=20> */
.L_x_9188:
[----:B------:R-:W-:Y:S05]  /*f280*/  BSYNC B1 ;  /* 0x0000000000017941 */ /* 0x000fea0003800000 */
.L_x_9187:
        /* <DEDUP_REMOVED lines=22> */
.L_x_9183:
[----:B------:R-:W-:Y:S05]  /*f3f0*/  BSYNC B0 ;  /* 0x0000000000007941 */ /* 0x000fea0003800000 */
.L_x_9178:
[----:B------:R-:W-:Y:S02]  /*f400*/  ULDC UR4, c[0x0][0xc14] ;  /* 0x0003050000047ab9 */ /* 0x000fe40000000800 */
[----:B------:R-:W-:-:S06]  /*f410*/  UISETP.GE.AND UP0, UPT, UR5, UR4, UPT ;  /* 0x000000040500728c */ /* 0x000fcc000bf06270 */
[----:B------:R-:W-:-:S13]  /*f420*/  PLOP3.LUT P0, PT, PT, PT, UP0, 0x80, 0x0 ;  /* 0x000000000000781c */ /* 0x000fda0003f0f008 */
[----:B------:R-:W-:Y:S05]  /*f430*/  @!P0 BRA `(.L_x_9189) ;  /* 0xffffff1800b08947 */ /* 0x000fea000383ffff */
[----:B------:R-:W-:Y:S05]  /*f440*/  EXIT ;  /* 0x000000000000794d */ /* 0x000fea0003800000 */
.L_x_9096:
        /* <DEDUP_REMOVED lines=61> */
.L_x_9194:
        /* <DEDUP_REMOVED lines=13> */
.L_x_9193:
[----:B------:R-:W-:Y:S05]  /*f8f0*/  BSYNC B0 ;  /* 0x0000000000007941 */ /* 0x000fea0003800000 */
.L_x_9192:
        /* <DEDUP_REMOVED lines=26> */
.L_x_9190:
        /* <DEDUP_REMOVED lines=18> */
[----:B------:R-:W-:-:S06]  /*fbc0*/  VIADD R16, R13, 0xffffffff ;  /* 0xffffffff0d107836 */ /* 0x000fcc0000000000 */
[----:B------:R2:W3:Y:S02]  /*fbd0*/  SHFL.IDX PT, R16, R5, R16, 0x1f ;  /* 0x00001f1005107589 */ /* 0x0004e400000e0000 */
.L_x_9195:
[----:B---3--:R-:W-:Y:S01]  /*fbe0*/  IMAD R16, R16, UR4, R11 ;  /* 0x0000000410107c24 */ /* 0x008fe2000f8e020b */
[----:B------:R-:W-:Y:S01]  /*fbf0*/  IABS R2, R4 ;  /* 0x0000000400027213 */ /* 0x000fe20000000000 */
[----:B-1----:R-:W-:-:S03]  /*fc00*/  IMAD.MOV R9, RZ, RZ, -R3 ;  /* 0x000000ffff097224 */ /* 0x002fc600078e0a03 */
[----:B--2---:R-:W-:Y:S01]  /*fc10*/  IADD3 R5, -R16, UR6, RZ ;  /* 0x0000000610057c10 */ /* 0x004fe2000fffe1ff */
[----:B0-----:R-:W-:Y:S02]  /*fc20*/  IMAD.MOV R10, RZ, RZ, -R2 ;  /* 0x000000ffff0a7224 */ /* 0x001fe400078e0a02 */
[----:B------:R-:W-:Y:S01]  /*fc30*/  IMAD R9, R9, R6, RZ ;  /* 0x0000000609097224 */ /* 0x000fe200078e02ff */
[----:B------:R-:W-:Y:S01]  /*fc40*/  IABS R8, R5 ;  /* 0x0000000500087213 */ /* 0x000fe20000000000 */
[----:B------:R-:W-:-:S04]  /*fc50*/  IMAD.MOV.U32 R2, RZ, RZ, RZ ;  /* 0x000000ffff027224 */ /* 0x000fc800078e00ff */
[----:B------:R-:W-:-:S04]  /*fc60*/  IMAD.HI.U32 R2, R3, R9, R2 ;  /* 0x0000000903027227 */ /* 0x000fc800078e0002 */
[----:B------:R-:W-:Y:S02]  /*fc70*/  IMAD.MOV.U32 R3, RZ, RZ, R8 ;  /* 0x000000ffff037224 */ /* 0x000fe400078e0008 */
[----:B------:R-:W-:Y:S02]  /*fc80*/  IMAD.MOV.U32 R8, RZ, RZ, R10 ;  /* 0x000000ffff087224 */ /* 0x000fe400078e000a */
        /* <DEDUP_REMOVED lines=17> */
[----:B------:R-:W-:Y:S02]  /*fda0*/  VIADDMNMX R7, R8, UR4, R7, PT ;  /* 0x0000000408077c46 */ /* 0x000fe4000b800107 */
[----:B------:R-:W-:-:S02]  /*fdb0*/  IABS R11, R4 ;  /* 0x00000004000b7213 */ /* 0x000fc40000000000 */
[----:B------:R-:W-:-:S04]  /*fdc0*/  IABS R8, R7 ;  /* 0x0000000700087213 */ /* 0x000fc80000000000 */
[----:B------:R-:W0:Y:S08]  /*fdd0*/  I2F.RP R9, R8 ;  /* 0x0000000800097306 */ /* 0x000e300000209400 */
[----:B0-----:R-:W0:Y:S02]  /*fde0*/  MUFU.RCP R9, R9 ;  /* 0x0000000900097308 */ /* 0x001e240000001000 */
[----:B0-----:R-:W-:-:S06]  /*fdf0*/  VIADD R3, R9, 0xffffffe ;  /* 0x0ffffffe09037836 */ /* 0x001fcc0000000000 */
[----:B------:R-:W0:Y:S02]  /*fe00*/  F2I.FTZ.U32.TRUNC.NTZ R3, R3 ;  /* 0x0000000300037305 */ /* 0x000e24000021f000 */
[----:B0-----:R-:W-:-:S04]  /*fe10*/  IMAD.MOV R10, RZ, RZ, -R3 ;  /* 0x000000ffff0a7224 */ /* 0x001fc800078e0a03 */
[----:B------:R-:W-:Y:S01]  /*fe20*/  IMAD.MOV.U32 R5, RZ, RZ, R10 ;  /* 0x000000ffff057224 */ /* 0x000fe200078e000a */
[----:B------:R-:W-:-:S03]  /*fe30*/  IABS R10, R7 ;  /* 0x00000007000a7213 */ /* 0x000fc60000000000 */
        /* <DEDUP_REMOVED lines=11> */
[----:B------:R-:W-:Y:S01]  /*fef0*/  ISETP.GE.AND P0, PT, R3, RZ, PT ;  /* 0x000000ff0300720c */ /* 0x000fe20003f06270 */
[----:B------:R-:W-:-:S12]  /*ff00*/  IMAD.IADD R3, R4, 0x1, R6 ;  /* 0x0000000104037824 */ /* 0x000fd800078e0206 */
        /* <DEDUP_REMOVED lines=8> */
.L_x_9191:
[----:B------:R-:W-:Y:S02]  /*ff90*/  IMAD.MOV.U32 R17, RZ, RZ, RZ ;  /* 0x000000ffff117224 */ /* 0x000fe400078e00ff */
[----:B------:R-:W-:Y:S02]  /*ffa0*/  IMAD.U32 R16, RZ, RZ, UR6 ;  /* 0x00000006ff107e24 */ /* 0x000fe4000f8e00ff */
[----:B------:R-:W-:-:S07]  /*ffb0*/  IMAD.MOV.U32 R18, RZ, RZ, RZ ;  /* 0x000000ffff127224 */ /* 0x000fce00078e00ff */
.L_x_9196:
[----:B------:R-:W-:Y:S01]  /*ffc0*/  ISETP.NE.AND P0, PT, R27, RZ, PT ;  /* 0x000000ff1b00720c */ /* 0x000fe20003f05270 */
[----:B------:R-:W-:Y:S02]  /*ffd0*/  IMAD.MOV.U32 R24, RZ, RZ, 0x1 ;  /* 0x00000001ff187424 */ /* 0x000fe400078e00ff */
[----:B------:R-:W-:Y:S02]  /*ffe0*/  IMAD.MOV.U32 R22, RZ, RZ, RZ ;  /* 0x000000ffff167224 */ /* 0x000fe400078e00ff */
[----:B------:R-:W-:-:S08]  /*fff0*/  IMAD.MOV.U32 R29, RZ, RZ, RZ ;  /* 0x000000ffff1d7224 */ /* 0x000fd000078e00ff */
[----:B------:R-:W0:Y:S01]  /*10000*/  @!P0 S2R R3, SR_CgaCtaId ;  /* 0x0000000000038919 */ /* 0x000e220000008800 */
[----:B------:R-:W-:-:S04]  /*10010*/  @!P0 MOV R0, 0x400 ;  /* 0x0000040000008802 */ /* 0x000fc80000000f00 */
[----:B0-----:R-:W-:-:S05]  /*10020*/  @!P0 LEA R0, R3, R0, 0x18 ;  /* 0x0000000003008211 */ /* 0x001fca00078ec0ff */
[----:B------:R0:W-:Y:S01]  /*10030*/  @!P0 STS.128 [R0+0x2d8d0], R16 ;  /* 0x02d8d01000008388 */ /* 0x0001e20000000c00 */
[----:B------:R-:W-:Y:S06]  /*10040*/  BAR.ARV 0x5, 0x1a0 ;  /* 0x0146800000007b1d */ /* 0x000fec0000002000 */
[----:B------:R-:W-:-:S13]  /*10050*/  ISETP.GE.AND P0, PT, R19, UR5, PT ;  /* 0x0000000513007c0c */ /* 0x000fda000bf06270 */
[----:B------:R-:W-:Y:S05]  /*10060*/  @P0 BRA `(.L_x_9197) ;  /* 0x0000003c007c0947 */ /* 0x000fea0003800000 */
[----:B------:R-:W-:Y:S01]  /*10070*/  IMAD.MOV.U32 R24, RZ, RZ, 0x1 ;  /* 0x00000001ff187424 */ /* 0x000fe200078e00ff */
[----:B------:R-:W-:Y:S01]  /*10080*/  ULDC UR37, c[0x0][0xc] ;  /* 0x0000030000257ab9 */ /* 0x000fe20000000800 */
[----:B------:R-:W-:Y:S01]  /*10090*/  IMAD.MOV.U32 R29, RZ, RZ, RZ ;  /* 0x000000ffff1d7224 */ /* 0x000fe200078e00ff */
[----:B------:R-:W-:Y:S01]  /*100a0*/  ULDC.64 UR38, c[0x0][0x198] ;  /* 0x0000660000267ab9 */ /* 0x000fe20000000a00 */
[----:B------:R-:W-:-:S07]  /*100b0*/  IMAD.MOV.U32 R22, RZ, RZ, RZ ;  /* 0x000000ffff167224 */ /* 0x000fce00078e00ff */
.L_x_9272:
[----:B------:R-:W-:Y:S05]  /*100c0*/  YIELD ;  /* 0x0000000000007946 */ /* 0x000fea0003800000 */
[----:B------:R-:W-:Y:S01]  /*100d0*/  ULDC.64 UR4, c[0x0][0xa28] ;  /* 0x00028a0000047ab9 */ /* 0x000fe20000000a00 */
[----:B0-----:R-:W-:Y:S01]  /*100e0*/  IMAD.MOV.U32 R0, RZ, RZ, RZ ;  /* 0x000000ffff007224 */ /* 0x001fe200078e00ff */
[----:B------:R-:W-:-:S04]  /*100f0*/  ISETP.NE.U32.AND P0, PT, RZ, UR4, PT ;  /* 0x00000004ff007c0c */ /* 0x000fc8000bf05070 */
[----:B------:R-:W-:Y:S01]  /*10100*/  ISETP.NE.AND.EX P0, PT, RZ, UR5, PT, P0 ;  /* 0x00000005ff007c0c */ /* 0x000fe2000bf05300 */
[----:B------:R-:W-:-:S12]  /*10110*/  ULDC.64 UR4, c[0x0][0xa00] ;  /* 0x0002800000047ab9 */ /* 0x000fd80000000a00 */
[----:B-1----:R-:W0:Y:S01]  /*10120*/  @P0 LDC.64 R2, c[0x0][0xa28] ;  /* 0x00028a00ff020b82 */ /* 0x002e220000000a00 */
[----:B------:R-:W-:Y:S01]  /*10130*/  ISETP.NE.U32.AND P2, PT, RZ, UR4, PT ;  /* 0x00000004ff007c0c */ /* 0x000fe2000bf45070 */
[----:B0-----:R-:W-:-:S05]  /*10140*/  @P0 IMAD.WIDE R2, R19, 0x4, R2 ;  /* 0x0000000413020825 */ /* 0x001fca00078e0202 */
[----:B------:R0:W5:Y:S01]  /*10150*/  @P0 LDG.E R0, desc[UR48][R2.64] ;  /* 0x0000003002000981 */ /* 0x000162000c1e1900 */
[----:B------:R-:W-:Y:S01]  /*10160*/  ISETP.NE.AND.EX P2, PT, RZ, UR5, PT, P2 ;  /* 0x00000005ff007c0c */ /* 0x000fe2000bf45320 */
[----:B------:R-:W-:Y:S01]  /*10170*/  IMAD.MOV.U32 R4, RZ, RZ, RZ ;  /* 0x000000ffff047224 */ /* 0x000fe200078e00ff */
[----:B------:R-:W-:Y:S01]  /*10180*/  ULDC.64 UR4, c[0x0][0xa18] ;  /* 0x0002860000047ab9 */ /* 0x000fe20000000a00 */
[----:B0-----:R-:W0:Y:S02]  /*10190*/  LDC.64 R2, c[0x0][0xa00] ;  /* 0x00028000ff027b82 */ /* 0x001e240000000a00 */
[----:B0-----:R-:W-:-:S08]  /*101a0*/  IMAD.WIDE R2, R19, 0x4, R2 ;  /* 0x0000000413027825 */ /* 0x001fd000078e0202 */
[----:B------:R-:W2:Y:S01]  /*101b0*/  @P2 LDG.E R4, desc[UR48][R2.64] ;  /* 0x0000003002042981 */ /* 0x000ea2000c1e1900 */
[----:B------:R-:W-:Y:S01]  /*101c0*/  ISETP.NE.U32.AND P1, PT, RZ, UR4, PT ;  /* 0x00000004ff007c0c */ /* 0x000fe2000bf25070 */
[----:B------:R-:W-:Y:S02]  /*101d0*/  ULDC UR6, c[0x0][0x288] ;  /* 0x0000a20000067ab9 */ /* 0x000fe40000000800 */
[----:B------:R-:W-:Y:S01]  /*101e0*/  IMAD.U32 R6, RZ, RZ, UR6 ;  /* 0x00000006ff067e24 */ /* 0x000fe2000f8e00ff */
[----:B------:R-:W-:Y:S01]  /*101f0*/  ISETP.NE.AND.EX P1, PT, RZ, UR5, PT, P1 ;  /* 0x00000005ff007c0c */ /* 0x000fe2000bf25310 */
[----:B------:R-:W-:Y:S01]  /*10200*/  ULDC.64 UR4, c[0x0][0x3f8] ;  /* 0x0000fe0000047ab9 */ /* 0x000fe20000000a00 */
[----:B------:R-:W-:Y:S01]  /*10210*/  ULDC.64 UR6, c[0x0][0xa08] ;  /* 0x0002820000067ab9 */ /* 0x000fe20000000a00 */
[----:B------:R-:W-:-:S03]  /*10220*/  UISETP.NE.U32.AND UP0, UPT, UR4, URZ, UPT ;  /* 0x0000003f0400728c */ /* 0x000fc6000bf05070 */
[----:B------:R-:W-:Y:S01]  /*10230*/  ULDC UR4, c[0x0][0x404] ;  /* 0x0001010000047ab9 */ /* 0x000fe20000000800 */
[----:B--2---:R0:W-:Y:S06]  /*10240*/  STL [R1], R4 ;  /* 0x0000000401007387 */ /* 0x0041ec0000100800 */
[----:B0-----:R-:W0:Y:S02]  /*10250*/  @P1 LDC.64 R4, c[0x0][0xa18] ;  /* 0x00028600ff041b82 */ /* 0x001e240000000a00 */
[----:B0-----:R-:W-:-:S05]  /*10260*/  @P1 IMAD.WIDE R4, R19, 0x4, R4 ;  /* 0x0000000413041825 */ /* 0x001fca00078e0204 */
[----:B------:R0:W5:Y:S01]  /*10270*/  @P1 LDG.E R6, desc[UR48][R4.64] ;  /* 0x0000003004061981 */ /* 0x000162000c1e1900 */
[----:B------:R-:W-:Y:S01]  /*10280*/  UISETP.NE.AND.EX UP0, UPT, UR5, URZ, UPT, UP0 ;  /* 0x0000003f0500728c */ /* 0x000fe2000bf05300 */
[----:B------:R-:W-:Y:S02]  /*10290*/  ISETP.NE.U32.AND P0, PT, RZ, UR6, PT ;  /* 0x00000006ff007c0c */ /* 0x000fe4000bf05070 */
[----:B------:R-:W-:Y:S01]  /*102a0*/  ULDC UR5, c[0x0][0x2e0] ;  /* 0x0000b80000057ab9 */ /* 0x000fe20000000800 */
[----:B------:R-:W-:Y:S01]  /*102b0*/  USEL UR4, UR4, 0x1, UP0 ;  /* 0x0000000104047887 */ /* 0x000fe20008000000 */
[----:B------:R-:W-:-:S03]  /*102c0*/  ISETP.NE.AND.EX P0, PT, RZ, UR7, PT, P0 ;  /* 0x00000007ff007c0c */ /* 0x000fc6000bf05300 */
[----:B------:R-:W-:-:S06]  /*102d0*/  UIMAD UR4, UR4, UR5, URZ ;  /* 0x00000005040472a4 */ /* 0x000fcc000f8e023f */
[----:B------:R-:W-:Y:S01]  /*102e0*/  IMAD.U32 R7, RZ, RZ, UR4 ;  /* 0x00000004ff077e24 */ /* 0x000fe2000f8e00ff */
[----:B0--3--:R-:W-:Y:S06]  /*102f0*/  @P1 BRA `(.L_x_9198) ;  /* 0x0000000000101947 */ /* 0x009fec0003800000 */
[----:B------:R-:W-:Y:S05]  /*10300*/  @!P2 BRA `(.L_x_9198) ;  /* 0x00000000000ca947 */ /* 0x000fea0003800000 */
[----:B------:R-:W2:Y:S04]  /*10310*/  LDG.E R5, desc[UR48][R2.64] ;  /* 0x0000003002057981 */ /* 0x000ea8000c1e1900 */
[----:B-----5:R-:W2:Y:S02]  /*10320*/  LDG.E R6, desc[UR48][R2.64+0x4] ;  /* 0x0000043002067981 */ /* 0x020ea4000c1e1900 */
[----:B--2---:R-:W-:-:S07]  /*10330*/  IMAD.IADD R6, R6, 0x1, -R5 ;  /* 0x0000000106067824 */ /* 0x004fce00078e0a05 */
.L_x_9198:
[----:B------:R-:W0:Y:S01]  /*10340*/  LDC.64 R2, c[0x0][0xa08] ;  /* 0x00028200ff027b82 */ /* 0x000e220000000a00 */
[----:B------:R-:W-:Y:S01]  /*10350*/  IMAD.MOV.U32 R23, RZ, RZ, RZ ;  /* 0x000000ffff177224 */ /* 0x000fe200078e00ff */
[----:B------:R-:W-:Y:S01]  /*10360*/  ULDC.64 UR4, c[0x0][0xa20] ;  /* 0x0002880000047ab9 */ /* 0x000fe20000000a00 */
[----:B0-----:R-:W-:-:S05]  /*10370*/  IMAD.WIDE R2, R19, 0x4, R2 ;  /* 0x0000000413027825 */ /* 0x001fca00078e0202 */
[----:B------:R-:W2:Y:S01]  /*10380*/  @P0 LDG.E R23, desc[UR48][R2.64] ;  /* 0x0000003002170981 */ /* 0x000ea2000c1e1900 */
[----:B------:R-:W-:-:S04]  /*10390*/  ISETP.NE.U32.AND P1, PT, RZ, UR4, PT ;  /* 0x00000004ff007c0c */ /* 0x000fc8000bf25070 */
[----:B------:R-:W-:Y:S01]  /*103a0*/  ISETP.NE.AND.EX P1, PT, RZ, UR5, PT, P1 ;  /* 0x00000005ff007c0c */ /* 0x000fe2000bf25310 */
[----:B--2--5:R-:W-:-:S12]  /*103b0*/  IMAD.IADD R23, R23, 0x1, R0 ;  /* 0x0000000117177824 */ /* 0x024fd800078e0200 */
[----:B------:R-:W-:Y:S05]  /*103c0*/  @!P1 BRA `(.L_x_9199) ;  /* 0x0000000000109947 */ /* 0x000fea0003800000 */
[----:B------:R-:W0:Y:S02]  /*103d0*/  LDC.64 R2, c[0x0][0xa20] ;  /* 0x00028800ff027b82 */ /* 0x000e240000000a00 */
[----:B0-----:R-:W-:-:S05]  /*103e0*/  IMAD.WIDE R2, R19, 0x4, R2 ;  /* 0x0000000413027825 */ /* 0x001fca00078e0202 */
[----:B------:R0:W5:Y:S01]  /*103f0*/  LDG.E R7, desc[UR48][R2.64] ;  /* 0x0000003002077981 */ /* 0x000162000c1e1900 */
[----:B------:R-:W-:Y:S05]  /*10400*/  BRA `(.L_x_9200) ;  /* 0x0000000000107947 */ /* 0x000fea0003800000 */
.L_x_9199:
[----:B------:R-:W-:Y:S05]  /*10410*/  @!P0 BRA `(.L_x_9200) ;  /* 0x00000000000c8947 */ /* 0x000fea0003800000 */
[----:B------:R-:W2:Y:S04]  /*10420*/  LDG.E R4, desc[UR48][R2.64] ;  /* 0x0000003002047981 */ /* 0x000ea8000c1e1900 */
[----:B------:R-:W2:Y:S02]  /*10430*/  LDG.E R7, desc[UR48][R2.64+0x4] ;  /* 0x0000043002077981 */ /* 0x000ea4000c1e1900 */
[----:B--2---:R-:W-:-:S07]  /*10440*/  IMAD.IADD R7, R7, 0x1, -R4 ;  /* 0x0000000107077824 */ /* 0x004fce00078e0a04 */
.L_x_9200:
[----:B0-----:R-:W0:Y:S01]  /*10450*/  LDC.64 R2, c[0x0][0x9e0] ;  /* 0x00027800ff027b82 */ /* 0x001e220000000a00 */
[----:B------:R-:W-:Y:S02]  /*10460*/  IMAD R5, R17, 0xc0, RZ ;  /* 0x000000c011057824 */ /* 0x000fe400078e02ff */
[----:B-----5:R-:W-:-:S03]  /*10470*/  IMAD.IADD R0, R7, 0x1, -R0 ;  /* 0x0000000107007824 */ /* 0x020fc600078e0a00 */
[----:B------:R-:W-:-:S05]  /*10480*/  IADD3 R5, -R6, 0xc0, R5 ;  /* 0x000000c006057810 */ /* 0x000fca0007ffe105 */
[----:B------:R-:W-:Y:S01]  /*10490*/  IMAD.IADD R9, R0, 0x1, R5 ;  /* 0x0000000100097824 */ /* 0x000fe200078e0205 */
[----:B0-----:R-:W-:-:S03]  /*104a0*/  ISETP.GE.AND P0, PT, R3, 0x1, PT ;  /* 0x000000010300780c */ /* 0x001fc60003f06270 */
[----:B------:R-:W-:-:S10]  /*104b0*/  IMAD.IADD R2, R9, 0x1, R2 ;  /* 0x0000000109027824 */ /* 0x000fd400078e0202 */
        /* <DEDUP_REMOVED lines=12> */
.L_x_9203:
[----:B------:R-:W-:-:S13]  /*10580*/  ISETP.NE.AND P1, PT, R3, 0x1, PT ;  /* 0x000000010300780c */ /* 0x000fda0003f25270 */
[----:B------:R-:W0:Y:S02]  /*10590*/  @P1 LDC.64 R4, c[0x0][0x9e8] ;  /* 0x00027a00ff041b82 */ /* 0x000e240000000a00 */
[----:B0-----:R-:W-:-:S05]  /*105a0*/  @P1 IMAD.HI.U32 R4, R7, R4, RZ ;  /* 0x0000000407041227 */ /* 0x001fca00078e00ff */
[----:B------:R-:W-:-:S07]  /*105b0*/  @P1 SHF.R.U32.HI R7, RZ, R5, R4 ;  /* 0x00000005ff071219 */ /* 0x000fce0000011604 */
.L_x_9204:
[----:B------:R-:W-:Y:S05]  /*105c0*/  BSYNC B0 ;  /* 0x0000000000007941 */ /* 0x000fea0003800000 */
.L_x_9202:
[----:B------:R-:W-:-:S05]  /*105d0*/  IMAD R7, R7, R3, R3 ;  /* 0x0000000307077224 */ /* 0x000fca00078e0203 */
[----:B------:R-:W-:-:S07]  /*105e0*/  VIMNMX R2, R2, R7, PT ;  /* 0x0000000702027248 */ /* 0x000fce0003fe0100 */
.L_x_9201:
[----:B------:R-:W-:Y:S01]  /*105f0*/  VIADD R2, R2, 0x7f ;  /* 0x0000007f02027836 */ /* 0x000fe20000000000 */
[----:B------:R-:W-:Y:S01]  /*10600*/  ULDC UR4, c[0x0][0x9dc] ;  /* 0x0002770000047ab9 */ /* 0x000fe20000000800 */
[----:B------:R-:W-:-:S03]  /*10610*/  IMAD R7, R17, 0xc0, -R6 ;  /* 0x000000c011077824 */ /* 0x000fc600078e0a06 */
[----:B------:R-:W-:Y:S01]  /*10620*/  SHF.R.S32.HI R5, RZ, 0x1f, R2 ;  /* 0x0000001fff057819 */ /* 0x000fe20000011402 */
[----:B------:R-:W-:-:S03]  /*10630*/  IMAD.IADD R7, R0, 0x1, R7 ;  /* 0x0000000100077824 */ /* 0x000fc600078e0207 */
[----:B------:R-:W-:Y:S01]  /*10640*/  LEA.HI R4, R5, R2, RZ, 0x7 ;  /* 0x0000000205047211 */ /* 0x000fe200078f38ff */
[----:B------:R-:W-:Y:S02]  /*10650*/  VIADD R2, R0, 0x7f ;  /* 0x0000007f00027836 */ /* 0x000fe40000000000 */
[----:B------:R-:W-:Y:S01]  /*10660*/  VIADD R0, R7, -UR4 ;  /* 0x8000000407007c36 */ /* 0x000fe20008000000 */
[----:B------:R-:W-:Y:S02]  /*10670*/  SHF.R.S32.HI R4, RZ, 0x7, R4 ;  /* 0x00000007ff047819 */ /* 0x000fe40000011404 */
        /* <DEDUP_REMOVED lines=15> */
.L_x_9207:
[----:B------:R-:W-:-:S13]  /*10770*/  ISETP.NE.AND P0, PT, R3, 0x1, PT ;  /* 0x000000010300780c */ /* 0x000fda0003f05270 */
[----:B------:R-:W0:Y:S02]  /*10780*/  @P0 LDC.64 R4, c[0x0][0x9e8] ;  /* 0x00027a00ff040b82 */ /* 0x000e240000000a00 */
[----:B0-----:R-:W-:-:S05]  /*10790*/  @P0 IMAD.HI.U32 R4, R7, R4, RZ ;  /* 0x0000000407040227 */ /* 0x001fca00078e00ff */
[----:B------:R-:W-:-:S07]  /*107a0*/  @P0 SHF.R.U32.HI R7, RZ, R5, R4 ;  /* 0x00000005ff070219 */ /* 0x000fce0000011604 */
.L_x_9208:
[----:B------:R-:W-:Y:S05]  /*107b0*/  BSYNC B0 ;  /* 0x0000000000007941 */ /* 0x000fea0003800000 */
.L_x_9206:
[----:B------:R-:W-:-:S05]  /*107c0*/  IMAD R3, R7, R3, RZ ;  /* 0x0000000307037224 */ /* 0x000fca00078e02ff */
[----:B------:R-:W-:-:S07]  /*107d0*/  VIMNMX R0, R0, R3, !PT ;  /* 0x0000000300007248 */ /* 0x000fce0007fe0100 */
.L_x_9205:
[----:B------:R-:W-:Y:S01]  /*107e0*/  SHF.R.S32.HI R3, RZ, 0x1f, R0 ;  /* 0x0000001fff037819 */ /* 0x000fe20000011400 */
[----:B------:R-:W-:Y:S03]  /*107f0*/  BSSY B6, `(.L_x_9209) ;  /* 0x00002ac000067945 */ /* 0x000fe60003800000 */
[----:B------:R-:W-:-:S04]  /*10800*/  LEA.HI R3, R3, R0, RZ, 0x7 ;  /* 0x0000000003037211 */ /* 0x000fc800078f38ff */
[----:B------:R-:W-:-:S04]  /*10810*/  SHF.R.S32.HI R3, RZ, 0x7, R3 ;  /* 0x00000007ff037819 */ /* 0x000fc80000011403 */
[----:B------:R-:W-:-:S04]  /*10820*/  VIMNMX R26, RZ, R3, !PT ;  /* 0x00000003ff1a7248 */ /* 0x000fc80007fe0100 */
[----:B------:R-:W-:-:S13]  /*10830*/  ISETP.GT.AND P0, PT, R28, R26, PT ;  /* 0x0000001a1c00720c */ /* 0x000fda0003f04270 */
[----:B------:R-:W-:Y:S05]  /*10840*/  @P0 BRA `(.L_x_9210) ;  /* 0x00000000003c0947 */ /* 0x000fea0003800000 */
[----:B------:R-:W-:-:S13]  /*10850*/  ISETP.NE.AND P1, PT, R27, RZ, PT ;  /* 0x000000ff1b00720c */ /* 0x000fda0003f25270 */
[----:B------:R-:W-:Y:S05]  /*10860*/  @P1 BRA `(.L_x_9211) ;  /* 0x0000002800901947 */ /* 0x000fea0003800000 */
[----:B------:R-:W0:Y:S01]  /*10870*/  S2R R7, SR_LANEID ;  /* 0x0000000000077919 */ /* 0x000e220000000000 */
        /* <DEDUP_REMOVED lines=12> */
.L_x_9210:
        /* <DEDUP_REMOVED lines=22> */
.L_x_9212:
[----:B------:R-:W-:-:S05]  /*10aa0*/  VIADD R0, R25, 0x400 ;  /* 0x0000040019007836 */ /* 0x000fca0000000000 */
        /* <DEDUP_REMOVED lines=18> */
.L_x_9214:
        /* <DEDUP_REMOVED lines=16> */
.L_x_9213:
[----:B------:R-:W2:Y:S01]  /*10cd0*/  LDL.LU R20, [R1] ;  /* 0x0000000001147983 */ /* 0x000ea20000300800 */
[----:B------:R-:W-:Y:S01]  /*10ce0*/  ULDC.64 UR4, c[0x0][0x9f8] ;  /* 0x00027e0000047ab9 */ /* 0x000fe20000000a00 */
[----:B------:R-:W0:Y:S01]  /*10cf0*/  LDC R0, c[0x0][0x428] ;  /* 0x00010a00ff007b82 */ /* 0x000e220000000800 */
[----:B------:R-:W-:Y:S01]  /*10d00*/  ISETP.NE.U32.AND P0, PT, RZ, UR4, PT ;  /* 0x00000004ff007c0c */ /* 0x000fe2000bf05070 */
[----:B------:R-:W-:-:S03]  /*10d10*/  IMAD.MOV.U32 R6, RZ, RZ, R19 ;  /* 0x000000ffff067224 */ /* 0x000fc600078e0013 */
[----:B------:R-:W-:Y:S01]  /*10d20*/  ISETP.NE.AND.EX P0, PT, RZ, UR5, PT, P0 ;  /* 0x00000005ff007c0c */ /* 0x000fe2000bf05300 */
[----:B------:R-:W-:-:S12]  /*10d30*/  ULDC.64 UR4, c[0x0][0xa00] ;  /* 0x0002800000047ab9 */ /* 0x000fd80000000a00 */
[----:B------:R-:W1:Y:S02]  /*10d40*/  @P0 LDC.64 R2, c[0x0][0x9f8] ;  /* 0x00027e00ff020b82 */ /* 0x000e640000000a00 */
[----:B-1----:R-:W-:-:S05]  /*10d50*/  @P0 IMAD.WIDE R2, R19, 0x4, R2 ;  /* 0x0000000413020825 */ /* 0x002fca00078e0202 */
[----:B------:R1:W5:Y:S01]  /*10d60*/  @P0 LDG.E R6, desc[UR48][R2.64] ;  /* 0x0000003002060981 */ /* 0x000362000c1e1900 */
[----:B0-----:R-:W-:Y:S01]  /*10d70*/  ISETP.NE.AND P0, PT, R0, 0x1, PT ;  /* 0x000000010000780c */ /* 0x001fe20003f05270 */
[----:B------:R-:W-:Y:S01]  /*10d80*/  IMAD.MOV.U32 R0, RZ, RZ, R18 ;  /* 0x000000ffff007224 */ /* 0x000fe200078e0012 */
[----:B------:R-:W-:-:S04]  /*10d90*/  ISETP.NE.AND P6, PT, R27, RZ, PT ;  /* 0x000000ff1b00720c */ /* 0x000fc80003fc5270 */
[----:B------:R-:W-:-:S07]  /*10da0*/  PLOP3.LUT P1, PT, P6, PT, PT, 0x8, 0x0 ;  /* 0x000000000000781c */ /* 0x000fce000372e170 */
[----:B------:R-:W0:Y:S02]  /*10db0*/  @P0 LDC R5, c[0x0][0x42c] ;  /* 0x00010b00ff050b82 */ /* 0x000e240000000800 */
[----:B------:R-:W-:-:S05]  /*10dc0*/  VOTEU.ALL UP1, P6 ;  /* 0x00000000003f7886 */ /* 0x000fca0003020000 */
[----:B------:R-:W-:Y:S01]  /*10dd0*/  @!UP1 UIADD3 UR8, UP0, UR38, 0x270, URZ ;  /* 0x0000027026089890 */ /* 0x000fe2000ff1e03f */
[----:B------:R-:W3:Y:S03]  /*10de0*/  @P0 LDC R7, c[0x0][0x430] ;  /* 0x00010c00ff070b82 */ /* 0x000ee60000000800 */
[----:B------:R-:W-:-:S03]  /*10df0*/  @!UP1 UIADD3.X UR9, URZ, UR39, URZ, UP0, !UPT ;  /* 0x000000273f099290 */ /* 0x000fc600087fe43f */
[----:B------:R-:W-:Y:S01]  /*10e00*/  VOTEU.ALL UP0, P6 ;  /* 0x00000000003f7886 */ /* 0x000fe20003000000 */
[----:B0-----:R-:W-:-:S05]  /*10e10*/  @P0 IMAD.HI.U32 R4, R18, R5, RZ ;  /* 0x0000000512040227 */ /* 0x001fca00078e00ff */
[----:B---3--:R-:W-:Y:S02]  /*10e20*/  @P0 SHF.R.U32.HI R0, RZ, R7, R4 ;  /* 0x00000007ff000219 */ /* 0x008fe40000011604 */
[----:B------:R-:W-:-:S04]  /*10e30*/  ISETP.NE.U32.AND P0, PT, RZ, UR4, PT ;  /* 0x00000004ff007c0c */ /* 0x000fc8000bf05070 */
[----:B------:R-:W-:-:S04]  /*10e40*/  ISETP.NE.AND.EX P0, PT, RZ, UR5, PT, P0 ;  /* 0x00000005ff007c0c */ /* 0x000fc8000bf05300 */
[----:B------:R-:W-:Y:S01]  /*10e50*/  SEL R10, R19, RZ, !P0 ;  /* 0x000000ff130a7207 */ /* 0x000fe20004000000 */
[----:B-12---:R-:W-:-:S08]  /*10e60*/  IMAD R17, R17, 0xc0, R20 ;  /* 0x000000c011117824 */ /* 0x006fd000078e0214 */
.L_x_9215:
        /* <DEDUP_REMOVED lines=14> */
.L_x_9216:
        /* <DEDUP_REMOVED lines=13> */
.L_x_9217:
        /* <DEDUP_REMOVED lines=10> */
[----:B------:R-:W-:Y:S01]  /*110c0*/  ULDC.64 UR4, c[0x0][0xa08] ;  /* 0x0002820000047ab9 */ /* 0x000fe20000000a00 */
[----:B------:R-:W-:Y:S01]  /*110d0*/  VIADD R7, R28, 0xffffffff ;  /* 0xffffffff1c077836 */ /* 0x000fe20000000000 */
[----:B0-----:R-:W-:Y:S01]  /*110e0*/  LOP3.LUT P0, RZ, R2, UR4, RZ, 0xfc, !PT ;  /* 0x0000000402ff7c12 */ /* 0x001fe2000f80fcff */
[----:B------:R-:W-:-:S03]  /*110f0*/  UMOV UR4, 0xffffffff ;  /* 0xffffffff00047882 */ /* 0x000fc60000000000 */
[----:B------:R-:W-:-:S04]  /*11100*/  LOP3.LUT P0, RZ, R3, UR5, RZ, 0xfc, P0 ;  /* 0x0000000503ff7c12 */ /* 0x000fc8000800fcff */
[----:B-----5:R-:W-:Y:S01]  /*11110*/  SEL R8, R6, RZ, !P0 ;  /* 0x000000ff06087207 */ /* 0x020fe20004000000 */
[----:B------:R-:W-:Y:S08]  /*11120*/  BRA.DIV UR4, `(.L_x_9218) ;  /* 0x0000003604047947 */ /* 0x000ff0000b800000 */
.L_x_9288:
[----:B------:R-:W-:Y:S01]  /*11130*/  UMOV UR4, 0xffffffff ;  /* 0xffffffff00047882 */ /* 0x000fe20000000000 */
[----:B------:R-:W-:Y:S02]  /*11140*/  SHF.R.S32.HI R9, RZ, 0x1f, R6 ;  /* 0x0000001fff097819 */ /* 0x000fe40000011406 */
[----:B------:R-:W-:Y:S05]  /*11150*/  BRA.DIV UR4, `(.L_x_9219) ;  /* 0x00000036042c7947 */ /* 0x000fea000b800000 */
[----:B------:R-:W-:-:S13]  /*11160*/  ELECT P6, URZ, PT ;  /* 0x00000000003f782f */ /* 0x000fda00038c0000 */
.L_x_9291:
[----:B------:R-:W-:Y:S05]  /*11170*/  @!P6 BRA `(.L_x_9220) ;  /* 0x0000000000f8e947 */ /* 0x000fea0003800000 */
[----:B------:R-:W-:-:S04]  /*11180*/  ISETP.NE.U32.AND P0, PT, R2, RZ, PT ;  /* 0x000000ff0200720c */ /* 0x000fc80003f05070 */
        /* <DEDUP_REMOVED lines=20> */
.L_x_9221:
[----:B------:R-:W-:Y:S01]  /*112d0*/  IMAD R5, R22, 0x8, R25 ;  /* 0x0000000816057824 */ /* 0x000fe200078e0219 */
[----:B------:R-:W-:-:S04]  /*112e0*/  SHF.L.U32 R4, R24, 0x1f, RZ ;  /* 0x0000001f18047819 */ /* 0x000fc800000006ff */
[----:B------:R-:W1:Y:S02]  /*112f0*/  SYNCS.PHASECHK.TRANS64.TRYWAIT P0, [R5+URZ+0x2d840], R4 ;  /* 0x02d84004050075a7 */ /* 0x000e64000800017f */
[----:B-1----:R-:W-:Y:S05]  /*11300*/  @!P0 BRA `(.L_x_9222) ;  /* 0x0000003000e08947 */ /* 0x002fea0003800000 */
.L_x_9292:
        /* <DEDUP_REMOVED lines=9> */
.L_x_9223:
        /* <DEDUP_REMOVED lines=12> */
[----:B------:R-:W-:Y:S02]  /*11460*/  ULEA UR11, UR11, UR5, 0x7 ;  /* 0x000000050b0b7291 */ /* 0x000fe4000f8e383f */
        /* <DEDUP_REMOVED lines=15> */
.L_x_9220:
[----:B------:R-:W-:Y:S05]  /*11560*/  WARPSYNC.ALL ;  /* 0x0000000000007948 */ /* 0x000fea0003800000 */
[----:B------:R-:W-:Y:S01]  /*11570*/  BAR.SYNC.DEFER_BLOCKING 0x8, 0x1a0 ;  /* 0x0206800000007b1d */ /* 0x000fe20000010000 */
[----:B------:R-:W-:Y:S02]  /*11580*/  R2UR UR24, R25 ;  /* 0x00000000191872ca */ /* 0x000fe400000e0000 */
[----:B------:R-:W-:-:S13]  /*11590*/  ELECT P0, URZ, PT ;  /* 0x00000000003f782f */ /* 0x000fda0003800000 */
[----:B------:R-:W-:Y:S01]  /*115a0*/  @P0 R2UR UR13, R10 ;  /* 0x000000000a0d02ca */ /* 0x000fe200000e0000 */
[----:B------:R-:W-:Y:S01]  /*115b0*/  UIADD3 UR4, UP0, UR38, 0x270, URZ ;  /* 0x0000027026047890 */ /* 0x000fe2000ff1e03f */
[----:B------:R-:W-:Y:S01]  /*115c0*/  @P0 R2UR UR12, R18 ;  /* 0x00000000120c02ca */ /* 0x000fe200000e0000 */
[----:B------:R-:W-:Y:S01]  /*115d0*/  VIADD R29, R29, 0x1 ;  /* 0x000000011d1d7836 */ /* 0x000fe20000000000 */
[C---:B------:R-:W-:Y:S01]  /*115e0*/  @P0 R2UR UR11, R17.reuse ;  /* 0x00000000110b02ca */ /* 0x040fe200000e0000 */
[----:B------:R-:W-:Y:S01]  /*115f0*/  UIADD3.X UR5, URZ, UR39, URZ, UP0, !UPT ;  /* 0x000000273f057290 */ /* 0x000fe200087fe43f */
[----:B------:R-:W-:Y:S01]  /*11600*/  @P0 R2UR UR21, R10 ;  /* 0x000000000a1502ca */ /* 0x000fe200000e0000 */
[----:B------:R-:W-:Y:S01]  /*11610*/  UMOV UR6, 0x0 ;  /* 0x0000000000067882 */ /* 0x000fe20000000000 */
[----:B------:R-:W-:Y:S01]  /*11620*/  UMOV UR7, 0x12f00000 ;  /* 0x12f0000000077882 */ /* 0x000fe20000000000 */
[----:B------:R-:W-:Y:S01]  /*11630*/  UMOV UR10, URZ ;  /* 0x0000003f000a7c82 */ /* 0x000fe20008000000 */
[----:B------:R-:W-:Y:S01]  /*11640*/  @P0 R2UR UR20, R18 ;  /* 0x00000000121402ca */ /* 0x000fe200000e0000 */
        /* <DEDUP_REMOVED lines=13> */
[----:B------:R-:W-:-:S03]  /*11720*/  UMOV UR23, 0x12f00000 ;  /* 0x12f0000000177882 */ /* 0x000fc60000000000 */
[----:B------:R3:W-:Y:S01]  /*11730*/  UTMALDG.4D [UR16], [UR4], desc[UR14] ;  /* 0x00000e10040075b4 */ /* 0x0007e20008019000 */
[----:B-1----:R-:W-:-:S04]  /*11740*/  LEA.HI R4, R29, R29, RZ, 0x1 ;  /* 0x0000001d1d047211 */ /* 0x002fc800078f08ff */
[----:B------:R-:W-:-:S05]  /*11750*/  LOP3.LUT R4, R4, 0xfffffffe, RZ, 0xc0, !PT ;  /* 0xfffffffe04047812 */ /* 0x000fca00078ec0ff */
[----:B------:R-:W-:-:S05]  /*11760*/  IMAD.IADD R4, R29, 0x1, -R4 ;  /* 0x000000011d047824 */ /* 0x000fca00078e0a04 */
[----:B------:R-:W-:Y:S02]  /*11770*/  SHF.L.U32 R4, R4, 0x1f, RZ ;  /* 0x0000001f04047819 */ /* 0x000fe400000006ff */
[----:B--2---:R-:W-:Y:S01]  /*11780*/  @P0 R2UR UR13, R10 ;  /* 0x000000000a0d02ca */ /* 0x004fe200000e0000 */
[----:B------:R-:W-:Y:S01]  /*11790*/  UIADD3 UR8, UR24, 0x12400, URZ ;  /* 0x0001240018087890 */ /* 0x000fe2000fffe03f */
[----:B------:R-:W-:Y:S01]  /*117a0*/  @P0 R2UR UR12, R18 ;  /* 0x00000000120c02ca */ /* 0x000fe200000e0000 */
[----:B------:R-:W-:Y:S01]  /*117b0*/  UMOV UR10, 0x40 ;  /* 0x00000040000a7882 */ /* 0x000fe20000000000 */
[----:B------:R-:W-:-:S13]  /*117c0*/  @P0 R2UR UR11, R17 ;  /* 0x00000000110b02ca */ /* 0x000fda00000e0000 */
[----:B------:R3:W-:Y:S01]  /*117d0*/  UTMALDG.4D [UR8], [UR4], desc[UR22] ;  /* 0x00001608040075b4 */ /* 0x0007e20008019000 */
[----:B------:R-:W1:Y:S02]  /*117e0*/  SYNCS.PHASECHK.TRANS64.TRYWAIT P0, [R25+URZ+0x2d820], R4 ;  /* 0x02d82004190075a7 */ /* 0x000e64000800017f */
[----:B-1-3--:R-:W-:Y:S05]  /*117f0*/  @!P0 BRA `(.L_x_9225) ;  /* 0x0000002c00b88947 */ /* 0x00afea0003800000 */
.L_x_9293:
[----:B------:R-:W-:Y:S05]  /*11800*/  BSYNC B0 ;  /* 0x0000000000007941 */ /* 0x000fea0003800000 */
.L_x_9224:
[----:B------:R-:W-:Y:S01]  /*11810*/  VIADD R10, R28, 0xfffffffe ;  /* 0xfffffffe1c0a7836 */ /* 0x000fe20000000000 */
[----:B------:R-:W-:Y:S04]  /*11820*/  BSSY B0, `(.L_x_9226) ;  /* 0x0000167000007945 */ /* 0x000fe80003800000 */
[----:B------:R-:W-:-:S13]  /*11830*/  ISETP.GE.AND P0, PT, R10, R26, PT ;  /* 0x0000001a0a00720c */ /* 0x000fda0003f06270 */
[----:B------:R-:W-:Y:S05]  /*11840*/  @!P0 BRA `(.L_x_9227) ;  /* 0x0000001400908947 */ /* 0x000fea0003800000 */
[----:B-1----:R-:W-:Y:S01]  /*11850*/  IMAD.MOV R4, RZ, RZ, -R28 ;  /* 0x000000ffff047224 */ /* 0x002fe200078e0a1c */
[----:B------:R-:W-:Y:S01]  /*11860*/  LOP3.LUT R11, RZ, R26, RZ, 0x33, !PT ;  /* 0x0000001aff0b7212 */ /* 0x000fe200078e33ff */
[----:B------:R-:W-:Y:S03]  /*11870*/  BSSY B1, `(.L_x_9228) ;  /* 0x0000078000017945 */ /* 0x000fe60003800000 */
[----:B------:R-:W-:-:S05]  /*11880*/  VIADDMNMX R11, R4, 0x1, R11, !PT ;  /* 0x00000001040b7846 */ /* 0x000fca000780010b */
[----:B------:R-:W-:-:S05]  /*11890*/  IMAD.IADD R4, R28, 0x1, R11 ;  /* 0x000000011c047824 */ /* 0x000fca00078e020b */
[----:B------:R-:W-:-:S04]  /*118a0*/  LOP3.LUT R4, R4, 0x1, RZ, 0xc0, !PT ;  /* 0x0000000104047812 */ /* 0x000fc800078ec0ff */
[----:B------:R-:W-:-:S13]  /*118b0*/  ISETP.NE.U32.AND P0, PT, R4, 0x1, PT ;  /* 0x000000010400780c */ /* 0x000fda0003f05070 */
[----:B------:R-:W-:Y:S05]  /*118c0*/  @P0 BRA `(.L_x_9229) ;  /* 0x0000000400c80947 */ /* 0x000fea0003800000 */
[----:B0-----:R-:W-:Y:S01]  /*118d0*/  VIADD R12, R22, 0x1 ;  /* 0x00000001160c7836 */ /* 0x001fe20000000000 */
        /* <DEDUP_REMOVED lines=28> */
.L_x_9232:
[----:B0-----:R-:W-:Y:S01]  /*11aa0*/  IMAD R3, R12, 0x8, R25 ;  /* 0x000000080c037824 */ /* 0x001fe200078e0219 */
[----:B------:R-:W-:-:S04]  /*11ab0*/  SHF.L.U32 R2, R13, 0x1f, RZ ;  /* 0x0000001f0d027819 */ /* 0x000fc800000006ff */
[----:B------:R-:W0:Y:S02]  /*11ac0*/  SYNCS.PHASECHK.TRANS64.TRYWAIT P0, [R3+URZ+0x2d840], R2 ;  /* 0x02d84002030075a7 */ /* 0x000e24000800017f */
[----:B0-----:R-:W-:Y:S05]  /*11ad0*/  @!P0 BRA `(.L_x_9233) ;  /* 0x0000002c00148947 */ /* 0x001fea0003800000 */
.L_x_9294:
        /* <DEDUP_REMOVED lines=9> */
.L_x_9234:
[----:B01----:R-:W-:Y:S01]  /*11b70*/  IMAD R2, R12, 0x6000, R25 ;  /* 0x000060000c027824 */ /* 0x003fe200078e0219 */
        /* <DEDUP_REMOVED lines=14> */
[----:B------:R-:W-:Y:S01]  /*11c60*/  ULEA UR11, UR11, UR5, 0x7 ;  /* 0x000000050b0b7291 */ /* 0x000fe2000f8e383f */
        /* <DEDUP_REMOVED lines=15> */
.L_x_9295:
[----:B------:R-:W-:Y:S05]  /*11d60*/  @P1 BRA `(.L_x_9236) ;  /* 0x0000000000181947 */ /* 0x000fea0003800000 */
[----:B------:R-:W-:Y:S01]  /*11d70*/  ISETP.NE.AND P0, PT, R27, RZ, PT ;  /* 0x000000ff1b00720c */ /* 0x000fe20003f05270 */
[----:B0-----:R-:W-:Y:S02]  /*11d80*/  IMAD R2, R22, 0x8, R25 ;  /* 0x0000000816027824 */ /* 0x001fe400078e0219 */
[----:B------:R-:W-:-:S04]  /*11d90*/  IMAD.MOV.U32 R3, RZ, RZ, 0x6000 ;  /* 0x00006000ff037424 */ /* 0x000fc800078e00ff */
[----:B------:R1:W-:Y:S06]  /*11da0*/  SYNCS.ARRIVE.TRANS64 RZ, [R2+URZ+0x2d850], R3 ;  /* 0x02d8500302ff79a7 */ /* 0x0003ec000800003f */
[----:B------:R-:W-:Y:S05]  /*11db0*/  @!P0 BRA `(.L_x_9236) ;  /* 0x0000000000048947 */ /* 0x000fea0003800000 */
[----:B------:R-:W-:Y:S01]  /*11dc0*/  BPT.TRAP 0x1 ;  /* 0x000000040000795c */ /* 0x000fe20000300000 */
.L_x_9236:
[C-C-:B01----:R-:W-:Y:S01]  /*11dd0*/  IMAD R2, R22.reuse, 0x8, R25.reuse ;  /* 0x0000000816027824 */ /* 0x143fe200078e0219 */
        /* <DEDUP_REMOVED lines=14> */
[----:B------:R-:W-:Y:S02]  /*11ec0*/  ULEA UR11, UR11, UR5, 0x7 ;  /* 0x000000050b0b7291 */ /* 0x000fe4000f8e383f */
        /* <DEDUP_REMOVED lines=14> */
.L_x_9231:
[----:B------:R-:W-:Y:S05]  /*11fb0*/  BSYNC B2 ;  /* 0x0000000000027941 */ /* 0x000fea0003800000 */
.L_x_9230:
[----:B------:R-:W-:Y:S02]  /*11fc0*/  IMAD.MOV.U32 R22, RZ, RZ, R12 ;  /* 0x000000ffff167224 */ /* 0x000fe400078e000c */
[----:B------:R-:W-:Y:S02]  /*11fd0*/  IMAD.MOV.U32 R24, RZ, RZ, R13 ;  /* 0x000000ffff187224 */ /* 0x000fe400078e000d */
[----:B------:R-:W-:-:S07]  /*11fe0*/  VIADD R10, R28, 0xfffffffd ;  /* 0xfffffffd1c0a7836 */ /* 0x000fce0000000000 */
.L_x_9229:
[----:B------:R-:W-:Y:S05]  /*11ff0*/  BSYNC B1 ;  /* 0x0000000000017941 */ /* 0x000fea0003800000 */
.L_x_9228:
[----:B------:R-:W-:Y:S01]  /*12000*/  VIADD R11, R11, 0xfffffffe ;  /* 0xfffffffe0b0b7836 */ /* 0x000fe20000000000 */
[----:B------:R-:W-:-:S04]  /*12010*/  LOP3.LUT R28, RZ, R28, RZ, 0x33, !PT ;  /* 0x0000001cff1c7212 */ /* 0x000fc800078e33ff */
[----:B------:R-:W-:-:S13]  /*12020*/  ISETP.NE.AND P0, PT, R11, R28, PT ;  /* 0x0000001c0b00720c */ /* 0x000fda0003f05270 */
[----:B------:R-:W-:Y:S05]  /*12030*/  @!P0 BRA `(.L_x_9227) ;  /* 0x0000000c00948947 */ /* 0x000fea0003800000 */
[----:B------:R-:W-:-:S07]  /*12040*/  IMAD.MOV.U32 R4, RZ, RZ, R8 ;  /* 0x000000ffff047224 */ /* 0x000fce00078e0008 */
.L_x_9251:
[----:B------:R-:W-:Y:S01]  /*12050*/  VIADD R11, R22, 0x1 ;  /* 0x00000001160b7836 */ /* 0x000fe20000000000 */
[----:B------:R-:W-:Y:S05]  /*12060*/  YIELD ;  /* 0x0000000000007946 */ /* 0x000fea0003800000 */
[----:B------:R-:W-:Y:S01]  /*12070*/  ISETP.NE.AND P0, PT, R11, 0x2, PT ;  /* 0x000000020b00780c */ /* 0x000fe20003f05270 */
[----:B------:R-:W-:Y:S03]  /*12080*/  BSSY B1, `(.L_x_9237) ;  /* 0x000006c000017945 */ /* 0x000fe60003800000 */
[----:B01----:R-:W-:-:S02]  /*12090*/  SEL R3, RZ, 0x1, P0 ;  /* 0x00000001ff037807 */ /* 0x003fc40000000000 */
[----:B------:R-:W-:Y:S02]  /*120a0*/  SEL R11, R11, RZ, P0 ;  /* 0x000000ff0b0b7207 */ /* 0x000fe40000000000 */
[----:B0-----:R-:W-:Y:S01]  /*120b0*/  LOP3.LUT R12, R24, R3, RZ, 0x3c, !PT ;  /* 0x00000003180c7212 */ /* 0x001fe200078e3cff */
        /* <DEDUP_REMOVED lines=24> */
.L_x_9239:
[----:B------:R-:W-:Y:S01]  /*12240*/  IMAD R3, R11, 0x8, R25 ;  /* 0x000000080b037824 */ /* 0x000fe200078e0219 */
[----:B------:R-:W-:-:S04]  /*12250*/  SHF.L.U32 R2, R12, 0x1f, RZ ;  /* 0x0000001f0c027819 */ /* 0x000fc800000006ff */
[----:B------:R-:W1:Y:S02]  /*12260*/  SYNCS.PHASECHK.TRANS64.TRYWAIT P0, [R3+URZ+0x2d840], R2 ;  /* 0x02d84002030075a7 */ /* 0x000e64000800017f */
[----:B-1----:R-:W-:Y:S05]  /*12270*/  @!P0 BRA `(.L_x_9240) ;  /* 0x0000002400548947 */ /* 0x002fea0003800000 */
.L_x_9296:
        /* <DEDUP_REMOVED lines=9> */
.L_x_9241:
        /* <DEDUP_REMOVED lines=31> */
.L_x_9297:
[----:B------:R-:W-:Y:S05]  /*12500*/  @P0 BRA `(.L_x_9243) ;  /* 0x0000000000140947 */ /* 0x000fea0003800000 */
[----:B------:R-:W-:Y:S01]  /*12510*/  ISETP.NE.AND P1, PT, R27, RZ, PT ;  /* 0x000000ff1b00720c */ /* 0x000fe20003f25270 */
[----:B------:R-:W-:-:S04]  /*12520*/  IMAD.MOV.U32 R2, RZ, RZ, 0x6000 ;  /* 0x00006000ff027424 */ /* 0x000fc800078e00ff */
[----:B------:R1:W-:Y:S08]  /*12530*/  SYNCS.ARRIVE.TRANS64 RZ, [R3+URZ+0x50], R2 ;  /* 0x0000500203ff79a7 */ /* 0x0003f0000800003f */
[----:B------:R-:W-:Y:S05]  /*12540*/  @!P1 BRA `(.L_x_9243) ;  /* 0x0000000000049947 */ /* 0x000fea0003800000 */
[----:B------:R-:W-:Y:S01]  /*12550*/  BPT.TRAP 0x1 ;  /* 0x000000040000795c */ /* 0x000fe20000300000 */
.L_x_9243:
        /* <DEDUP_REMOVED lines=14> */
[----:B------:R-:W-:Y:S02]  /*12640*/  ULEA UR11, UR11, UR5, 0x7 ;  /* 0x000000050b0b7291 */ /* 0x000fe4000f8e383f */
        /* <DEDUP_REMOVED lines=15> */
.L_x_9238:
[----:B------:R-:W-:Y:S05]  /*12740*/  BSYNC B1 ;  /* 0x0000000000017941 */ /* 0x000fea0003800000 */
.L_x_9237:
[----:B------:R-:W-:Y:S01]  /*12750*/  VIADD R22, R11, 0x1 ;  /* 0x000000010b167836 */ /* 0x000fe20000000000 */
[----:B------:R-:W-:Y:S01]  /*12760*/  BSSY B1, `(.L_x_9244) ;  /* 0x000006f000017945 */ /* 0x000fe20003800000 */
[----:B------:R-:W-:-:S03]  /*12770*/  VIADD R13, R10, 0xffffffff ;  /* 0xffffffff0a0d7836 */ /* 0x000fc60000000000 */
[----:B------:R-:W-:-:S04]  /*12780*/  ISETP.NE.AND P0, PT, R22, 0x2, PT ;  /* 0x000000021600780c */ /* 0x000fc80003f05270 */
[----:B01----:R-:W-:Y:S02]  /*12790*/  SEL R3, RZ, 0x1, P0 ;  /* 0x00000001ff037807 */ /* 0x003fe40000000000 */
        /* <DEDUP_REMOVED lines=26> */
.L_x_9246:
[----:B------:R-:W-:Y:S01]  /*12940*/  IMAD R2, R22, 0x8, R25 ;  /* 0x0000000816027824 */ /* 0x000fe200078e0219 */
[----:B------:R-:W-:-:S04]  /*12950*/  SHF.L.U32 R3, R24, 0x1f, RZ ;  /* 0x0000001f18037819 */ /* 0x000fc800000006ff */
[----:B------:R-:W1:Y:S02]  /*12960*/  SYNCS.PHASECHK.TRANS64.TRYWAIT P0, [R2+URZ+0x2d840], R3 ;  /* 0x02d84003020075a7 */ /* 0x000e64000800017f */
[----:B-1----:R-:W-:Y:S05]  /*12970*/  @!P0 BRA `(.L_x_9247) ;  /* 0x0000001c00bc8947 */ /* 0x002fea0003800000 */
.L_x_9298:
        /* <DEDUP_REMOVED lines=9> */
.L_x_9248:
[----:B01----:R-:W-:Y:S01]  /*12a10*/  IMAD R2, R22, 0x6000, R25 ;  /* 0x0000600016027824 */ /* 0x003fe200078e0219 */
[----:B------:R-:W-:Y:S01]  /*12a20*/  R2UR UR11, R14 ;  /* 0x000000000e0b72ca */ /* 0x000fe200000e0000 */
[----:B------:R-:W-:Y:S01]  /*12a30*/  UIADD3 UR4, UP0, UR38, 0x370, URZ ;  /* 0x0000037026047890 */ /* 0x000fe2000ff1e03f */
[----:B------:R-:W-:Y:S01]  /*12a40*/  R2UR UR5, R23 ;  /* 0x00000000170572ca */ /* 0x000fe200000e0000 */
[----:B------:R-:W-:Y:S01]  /*12a50*/  UMOV UR10, URZ ;  /* 0x0000003f000a7c82 */ /* 0x000fe20008000000 */
[----:B------:R-:W-:Y:S01]  /*12a60*/  R2UR UR8, R2 ;  /* 0x00000000020872ca */ /* 0x000fe200000e0000 */
[----:B------:R-:W-:Y:S01]  /*12a70*/  VIADD R2, R25, 0x2d800 ;  /* 0x0002d80019027836 */ /* 0x000fe20000000000 */
[----:B------:R-:W-:Y:S01]  /*12a80*/  R2UR UR12, R0 ;  /* 0x00000000000c72ca */ /* 0x000fe200000e0000 */
[----:B------:R-:W-:Y:S01]  /*12a90*/  UMOV UR6, 0x0 ;  /* 0x0000000000067882 */ /* 0x000fe20000000000 */
[----:B-----5:R-:W-:Y:S01]  /*12aa0*/  R2UR UR13, R4 ;  /* 0x00000000040d72ca */ /* 0x020fe200000e0000 */
[--C-:B------:R-:W-:Y:S01]  /*12ab0*/  IMAD R3, R22, 0x8, R2.reuse ;  /* 0x0000000816037824 */ /* 0x100fe200078e0202 */
[----:B------:R-:W-:Y:S01]  /*12ac0*/  UMOV UR7, 0x14f00000 ;  /* 0x14f0000000077882 */ /* 0x000fe20000000000 */
[----:B------:R-:W-:Y:S01]  /*12ad0*/  UMOV UR17, 0x20 ;  /* 0x0000002000117882 */ /* 0x000fe20000000000 */
[----:B------:R-:W-:Y:S01]  /*12ae0*/  UMOV UR18, 0x40 ;  /* 0x0000004000127882 */ /* 0x000fe20000000000 */
[----:B------:R-:W-:Y:S01]  /*12af0*/  IMAD R2, R11, 0x8, R2 ;  /* 0x000000080b027824 */ /* 0x000fe200078e0202 */
[----:B------:R-:W-:Y:S01]  /*12b00*/  R2UR UR9, R3 ;  /* 0x00000000030972ca */ /* 0x000fe200000e0000 */
[----:B------:R-:W-:Y:S01]  /*12b10*/  ULEA UR11, UR11, UR5, 0x7 ;  /* 0x000000050b0b7291 */ /* 0x000fe2000f8e383f */
[----:B------:R-:W-:Y:S01]  /*12b20*/  SHF.L.U32 R3, R12, 0x1f, RZ ;  /* 0x0000001f0c037819 */ /* 0x000fe200000006ff */
[----:B------:R-:W-:-:S02]  /*12b30*/  UIADD3 UR14, UR8, 0x15400, URZ ;  /* 0x00015400080e7890 */ /* 0x000fc4000fffe03f */
[----:B------:R-:W-:Y:S02]  /*12b40*/  UIADD3.X UR5, URZ, UR39, URZ, UP0, !UPT ;  /* 0x000000273f057290 */ /* 0x000fe400087fe43f */
[----:B------:R-:W-:Y:S02]  /*12b50*/  UIADD3 UR15, UR8, 0x17400, URZ ;  /* 0x00017400080f7890 */ /* 0x000fe4000fffe03f */
[----:B------:R-:W-:-:S03]  /*12b60*/  UIADD3 UR16, UR8, 0x19400, URZ ;  /* 0x0001940008107890 */ /* 0x000fc6000fffe03f */
[----:B------:R-:W-:Y:S01]  /*12b70*/  UMOV UR8, UR14 ;  /* 0x0000000e00087c82 */ /* 0x000fe20008000000 */
[----:B------:R-:W-:-:S09]  /*12b80*/  UIADD3 UR9, UR9, 0x30, URZ ;  /* 0x0000003009097890 */ /* 0x000fd2000fffe03f */
        /* <DEDUP_REMOVED lines=9> */
.L_x_9299:
[----:B------:R-:W-:Y:S05]  /*12c20*/  @P0 BRA `(.L_x_9250) ;  /* 0x0000000000140947 */ /* 0x000fea0003800000 */
[----:B------:R-:W-:Y:S01]  /*12c30*/  ISETP.NE.AND P1, PT, R27, RZ, PT ;  /* 0x000000ff1b00720c */ /* 0x000fe20003f25270 */
[----:B0-----:R-:W-:-:S04]  /*12c40*/  IMAD.MOV.U32 R3, RZ, RZ, 0x6000 ;  /* 0x00006000ff037424 */ /* 0x001fc800078e00ff */
[----:B------:R1:W-:Y:S08]  /*12c50*/  SYNCS.ARRIVE.TRANS64 RZ, [R2+URZ+0x50], R3 ;  /* 0x0000500302ff79a7 */ /* 0x0003f0000800003f */
[----:B------:R-:W-:Y:S05]  /*12c60*/  @!P1 BRA `(.L_x_9250) ;  /* 0x0000000000049947 */ /* 0x000fea0003800000 */
[----:B------:R-:W-:Y:S01]  /*12c70*/  BPT.TRAP 0x1 ;  /* 0x000000040000795c */ /* 0x000fe20000300000 */
.L_x_9250:
        /* <DEDUP_REMOVED lines=29> */
.L_x_9245:
[----:B------:R-:W-:Y:S05]  /*12e50*/  BSYNC B1 ;  /* 0x0000000000017941 */ /* 0x000fea0003800000 */
.L_x_9244:
[----:B------:R-:W-:Y:S01]  /*12e60*/  ISETP.GT.AND P0, PT, R13, R26, PT ;  /* 0x0000001a0d00720c */ /* 0x000fe20003f04270 */
[----:B------:R-:W-:-:S12]  /*12e70*/  VIADD R10, R10, 0xfffffffe ;  /* 0xfffffffe0a0a7836 */ /* 0x000fd80000000000 */
[----:B------:R-:W-:Y:S05]  /*12e80*/  @P0 BRA `(.L_x_9251) ;  /* 0xfffffff000700947 */ /* 0x000fea000383ffff */
.L_x_9227:
[----:B------:R-:W-:Y:S05]  /*12e90*/  BSYNC B0 ;  /* 0x0000000000007941 */ /* 0x000fea0003800000 */
.L_x_9226:
[----:B------:R-:W-:Y:S01]  /*12ea0*/  ISETP.NE.AND P0, PT, R27, RZ, PT ;  /* 0x000000ff1b00720c */ /* 0x000fe20003f05270 */
[----:B------:R-:W-:-:S12]  /*12eb0*/  BSSY B0, `(.L_x_9252) ;  /* 0x000000e000007945 */ /* 0x000fd80003800000 */
[----:B------:R-:W-:Y:S05]  /*12ec0*/  @P0 BRA `(.L_x_9253) ;  /* 0x0000000000300947 */ /* 0x000fea0003800000 */
[----:B------:R-:W2:Y:S01]  /*12ed0*/  S2R R9, SR_LANEID ;  /* 0x0000000000097919 */ /* 0x000ea20000000000 */
[----:B------:R-:W-:Y:S01]  /*12ee0*/  VOTEU.ANY UR4, UPT, PT ;  /* 0x0000000000047886 */ /* 0x000fe200038e0100 */
[----:B01----:R-:W0:Y:S01]  /*12ef0*/  LDC.64 R2, c[0x0][0xc38] ;  /* 0x00030e00ff027b82 */ /* 0x003e220000000a00 */
[----:B------:R-:W2:Y:S08]  /*12f00*/  FLO.U32 R4, UR4 ;  /* 0x0000000400047d00 */ /* 0x000eb000080e0000 */
[----:B------:R-:W0:Y:S01]  /*12f10*/  POPC R5, UR4 ;  /* 0x0000000400057d09 */ /* 0x000e220008000000 */
[----:B--2---:R-:W-:-:S13]  /*12f20*/  ISETP.EQ.U32.AND P0, PT, R4, R9, PT ;  /* 0x000000090400720c */ /* 0x004fda0003f02070 */
[----:B0-----:R-:W2:Y:S01]  /*12f30*/  @P0 ATOMG.E.ADD.STRONG.GPU PT, R3, desc[UR48][R2.64], R5 ;  /* 0x00000005020309a8 */ /* 0x001ea200081ee1f0 */
[----:B------:R-:W0:Y:S02]  /*12f40*/  S2R R6, SR_LTMASK ;  /* 0x0000000000067919 */ /* 0x000e240000003900 */
[----:B0-----:R-:W-:-:S04]  /*12f50*/  LOP3.LUT R6, R6, UR4, RZ, 0xc0, !PT ;  /* 0x0000000406067c12 */ /* 0x001fc8000f8ec0ff */
[----:B------:R-:W0:Y:S01]  /*12f60*/  POPC R9, R6 ;  /* 0x0000000600097309 */ /* 0x000e220000000000 */
[----:B--2---:R-:W0:Y:S02]  /*12f70*/  SHFL.IDX PT, R4, R3, R4, 0x1f ;  /* 0x00001f0403047589 */ /* 0x004e2400000e0000 */
[----:B0-----:R-:W-:-:S07]  /*12f80*/  IADD3 R16, R4, UR37, R9 ;  /* 0x0000002504107c10 */ /* 0x001fce000fffe009 */
.L_x_9253:
[----:B------:R-:W-:Y:S05]  /*12f90*/  BSYNC B0 ;  /* 0x0000000000007941 */ /* 0x000fea0003800000 */
.L_x_9252:
[----:B------:R-:W-:Y:S04]  /*12fa0*/  BSSY B0, `(.L_x_9254) ;  /* 0x000002b000007945 */ /* 0x000fe80003800000 */
[----:B------:R-:W-:Y:S05]  /*12fb0*/  @!P6 BRA `(.L_x_9255) ;  /* 0x0000000000a4e947 */ /* 0x000fea0003800000 */
[----:B01----:R-:W-:Y:S01]  /*12fc0*/  IMAD R3, R22, 0x8, R25 ;  /* 0x0000000816037824 */ /* 0x003fe200078e0219 */
[----:B------:R-:W-:-:S04]  /*12fd0*/  SHF.L.U32 R2, R24, 0x1f, RZ ;  /* 0x0000001f18027819 */ /* 0x000fc800000006ff */
[----:B------:R-:W0:Y:S02]  /*12fe0*/  SYNCS.PHASECHK.TRANS64.TRYWAIT P0, [R3+URZ+0x2d860], R2 ;  /* 0x02d86002030075a7 */ /* 0x000e24000800017f */
[----:B0-----:R-:W-:Y:S05]  /*12ff0*/  @!P0 BRA `(.L_x_9256) ;  /* 0x0000001800448947 */ /* 0x001fea0003800000 */
.L_x_9300:
        /* <DEDUP_REMOVED lines=9> */
.L_x_9257:
        /* <DEDUP_REMOVED lines=28> */
.L_x_9255:
[----:B------:R-:W-:Y:S05]  /*13250*/  BSYNC B0 ;  /* 0x0000000000007941 */ /* 0x000fea0003800000 */
.L_x_9254:
[----:B------:R-:W-:-:S05]  /*13260*/  VIADD R22, R22, 0x1 ;  /* 0x0000000116167836 */ /* 0x000fca0000000000 */
[----:B------:R-:W-:-:S04]  /*13270*/  ISETP.NE.AND P0, PT, R22, 0x2, PT ;  /* 0x000000021600780c */ /* 0x000fc80003f05270 */
[----:B01----:R-:W-:Y:S02]  /*13280*/  SEL R3, RZ, 0x1, P0 ;  /* 0x00000001ff037807 */ /* 0x003fe40000000000 */
[----:B------:R-:W-:Y:S02]  /*13290*/  SEL R22, R22, RZ, P0 ;  /* 0x000000ff16167207 */ /* 0x000fe40000000000 */
[----:B------:R-:W-:-:S07]  /*132a0*/  LOP3.LUT R24, R24, R3, RZ, 0x3c, !PT ;  /* 0x0000000318187212 */ /* 0x000fce00078e3cff */
.L_x_9211:
[----:B------:R-:W-:Y:S05]  /*132b0*/  BSYNC B6 ;  /* 0x0000000000067941 */ /* 0x000fea0003800000 */
.L_x_9209:
[----:B------:R-:W-:-:S03]  /*132c0*/  UMOV UR4, 0xffffffff ;  /* 0xffffffff00047882 */ /* 0x000fc60000000000 */
[----:B------:R-:W-:Y:S05]  /*132d0*/  BRA.DIV UR4, `(.L_x_9258) ;  /* 0x0000001604a07947 */ /* 0x000fea000b800000 */
[----:B------:R0:W1:Y:S04]  /*132e0*/  SHFL.IDX PT, R5, R16, RZ, 0x1f ;  /* 0x00001fff10057589 */ /* 0x00006800000e0000 */
[----:B------:R0:W2:Y:S02]  /*132f0*/  SHFL.IDX PT, R4, R16, 0x1, 0x1f ;  /* 0x00201f0010047f89 */ /* 0x0000a400000e0000 */
.L_x_9304:
        /* <DEDUP_REMOVED lines=8> */
[----:B------:R-:W3:Y:S02]  /*13380*/  LDC.64 R2, c[0x0][0xc58] ;  /* 0x00031600ff027b82 */ /* 0x000ee40000000a00 */
[----:B---3--:R-:W-:-:S06]  /*13390*/  IMAD.WIDE R2, R7, 0x4, R2 ;  /* 0x0000000407027825 */ /* 0x008fcc00078e0202 */
[----:B------:R3:W5:Y:S02]  /*133a0*/  LDG.E R2, desc[UR48][R2.64] ;  /* 0x0000003002027981 */ /* 0x000764000c1e1900 */
.L_x_9260:
[----:B------:R-:W-:Y:S05]  /*133b0*/  BSYNC B0 ;  /* 0x0000000000007941 */ /* 0x000fea0003800000 */
.L_x_9259:
[----:B------:R-:W-:-:S03]  /*133c0*/  UMOV UR4, 0xffffffff ;  /* 0xffffffff00047882 */ /* 0x000fc60000000000 */
[----:B------:R-:W-:Y:S05]  /*133d0*/  BRA.DIV UR4, `(.L_x_9261) ;  /* 0x0000001604ac7947 */ /* 0x000fea000b800000 */
[----:B-----5:R-:W4:Y:S01]  /*133e0*/  SHFL.UP PT, R14, R2, 0x1, RZ ;  /* 0x04200000020e7989 */ /* 0x020f2200000e00ff */
[C---:B------:R-:W-:Y:S02]  /*133f0*/  ISETP.NE.AND P0, PT, R27.reuse, RZ, PT ;  /* 0x000000ff1b00720c */ /* 0x040fe40003f05270 */
[C---:B------:R-:W-:Y:S02]  /*13400*/  ISETP.GE.U32.AND P1, PT, R27.reuse, 0x2, PT ;  /* 0x000000021b00780c */ /* 0x040fe40003f26070 */
[----:B----4-:R-:W-:Y:S02]  /*13410*/  SEL R13, R14, RZ, P0 ;  /* 0x000000ff0e0d7207 */ /* 0x010fe40000000000 */
[----:B------:R-:W-:-:S03]  /*13420*/  ISETP.GE.U32.AND P0, PT, R27, 0x4, PT ;  /* 0x000000041b00780c */ /* 0x000fc60003f06070 */
[----:B------:R-:W-:-:S05]  /*13430*/  IMAD.IADD R13, R2, 0x1, R13 ;  /* 0x00000001020d7824 */ /* 0x000fca00078e020d */
[----:B------:R-:W4:Y:S02]  /*13440*/  SHFL.UP PT, R14, R13, 0x2, RZ ;  /* 0x044000000d0e7989 */ /* 0x000f2400000e00ff */
[----:B----4-:R-:W-:Y:S02]  /*13450*/  SEL R14, R14, RZ, P1 ;  /* 0x000000ff0e0e7207 */ /* 0x010fe40000800000 */
[----:B------:R-:W-:-:S03]  /*13460*/  ISETP.GE.U32.AND P1, PT, R27, 0x8, PT ;  /* 0x000000081b00780c */ /* 0x000fc60003f26070 */
[----:B---3--:R-:W-:-:S05]  /*13470*/  IMAD.IADD R3, R13, 0x1, R14 ;  /* 0x000000010d037824 */ /* 0x008fca00078e020e */
[----:B------:R-:W3:Y:S02]  /*13480*/  SHFL.UP PT, R14, R3, 0x4, RZ ;  /* 0x04800000030e7989 */ /* 0x000ee400000e00ff */
[----:B---3--:R-:W-:Y:S02]  /*13490*/  SEL R6, R14, RZ, P0 ;  /* 0x000000ff0e067207 */ /* 0x008fe40000000000 */
[----:B------:R-:W-:-:S03]  /*134a0*/  ISETP.GE.U32.AND P0, PT, R27, 0x10, PT ;  /* 0x000000101b00780c */ /* 0x000fc60003f06070 */
[----:B------:R-:W-:-:S05]  /*134b0*/  IMAD.IADD R6, R3, 0x1, R6 ;  /* 0x0000000103067824 */ /* 0x000fca00078e0206 */
[----:B------:R-:W3:Y:S02]  /*134c0*/  SHFL.UP PT, R14, R6, 0x8, RZ ;  /* 0x05000000060e7989 */ /* 0x000ee400000e00ff */
[----:B---3--:R-:W-:-:S05]  /*134d0*/  SEL R7, R14, RZ, P1 ;  /* 0x000000ff0e077207 */ /* 0x008fca0000800000 */
[----:B------:R-:W-:-:S05]  /*134e0*/  IMAD.IADD R7, R6, 0x1, R7 ;  /* 0x0000000106077824 */ /* 0x000fca00078e0207 */
[----:B------:R-:W3:Y:S02]  /*134f0*/  SHFL.UP PT, R14, R7, 0x10, RZ ;  /* 0x06000000070e7989 */ /* 0x000ee400000e00ff */
[----:B---3--:R-:W-:-:S05]  /*13500*/  SEL R8, R14, RZ, P0 ;  /* 0x000000ff0e087207 */ /* 0x008fca0000000000 */
[----:B------:R-:W-:-:S05]  /*13510*/  IMAD.IADD R8, R7, 0x1, R8 ;  /* 0x0000000107087824 */ /* 0x000fca00078e0208 */
[----:B------:R3:W4:Y:S02]  /*13520*/  SHFL.IDX PT, R14, R8, 0x1f, 0x1f ;  /* 0x03e01f00080e7f89 */ /* 0x00072400000e0000 */
.L_x_9312:
[----:B------:R-:W-:Y:S02]  /*13530*/  ULDC UR4, c[0x0][0xc10] ;  /* 0x0003040000047ab9 */ /* 0x000fe40000000800 */
[----:B------:R-:W-:-:S04]  /*13540*/  IMAD.U32 R6, RZ, RZ, UR4 ;  /* 0x00000004ff067e24 */ /* 0x000fc8000f8e00ff */
[----:B----4-:R-:W-:-:S04]  /*13550*/  IMAD R7, R14, R6, RZ ;  /* 0x000000060e077224 */ /* 0x010fc800078e02ff */
[----:B--2---:R-:W-:-:S05]  /*13560*/  IMAD.IADD R4, R4, 0x1, R7 ;  /* 0x0000000104047824 */ /* 0x004fca00078e0207 */
[----:B-1----:R-:W-:-:S13]  /*13570*/  ISETP.GT.AND P0, PT, R4, R5, PT ;  /* 0x000000050400720c */ /* 0x002fda0003f04270 */
[----:B------:R-:W-:Y:S05]  /*13580*/  @P0 BRA `(.L_x_9262) ;  /* 0x0000000000ac0947 */ /* 0x000fea0003800000 */
[----:B------:R-:W1:Y:S02]  /*13590*/  LDC R0, c[0x0][0xc14] ;  /* 0x00030500ff007b82 */ /* 0x000e640000000800 */
.L_x_9267:
        /* <DEDUP_REMOVED lines=9> */
[----:B------:R-:W1:Y:S02]  /*13630*/  LDC.64 R2, c[0x0][0xc58] ;  /* 0x00031600ff027b82 */ /* 0x000e640000000a00 */
[----:B-1----:R-:W-:-:S06]  /*13640*/  IMAD.WIDE R2, R7, 0x4, R2 ;  /* 0x0000000407027825 */ /* 0x002fcc00078e0202 */
[----:B------:R1:W5:Y:S02]  /*13650*/  LDG.E R2, desc[UR48][R2.64] ;  /* 0x0000003002027981 */ /* 0x000364000c1e1900 */
.L_x_9265:
[----:B------:R-:W-:Y:S05]  /*13660*/  BSYNC B0 ;  /* 0x0000000000007941 */ /* 0x000fea0003800000 */
.L_x_9264:
        /* <DEDUP_REMOVED lines=19> */
[----:B------:R-:W3:Y:S02]  /*137a0*/  SHFL.UP PT, R14, R7, 0x10, RZ ;  /* 0x06000000070e7989 */ /* 0x000ee400000e00ff */
[----:B---3--:R-:W-:-:S05]  /*137b0*/  SEL R8, R14, RZ, P0 ;  /* 0x000000ff0e087207 */ /* 0x008fca0000000000 */
[----:B------:R-:W-:-:S05]  /*137c0*/  IMAD.IADD R8, R7, 0x1, R8 ;  /* 0x0000000107087824 */ /* 0x000fca00078e0208 */
[----:B------:R1:W2:Y:S02]  /*137d0*/  SHFL.IDX PT, R14, R8, 0x1f, 0x1f ;  /* 0x03e01f00080e7f89 */ /* 0x0002a400000e0000 */
.L_x_9320:
[----:B------:R-:W-:Y:S02]  /*137e0*/  ULDC UR4, c[0x0][0xc10] ;  /* 0x0003040000047ab9 */ /* 0x000fe40000000800 */
[----:B------:R-:W-:-:S04]  /*137f0*/  IMAD.U32 R6, RZ, RZ, UR4 ;  /* 0x00000004ff067e24 */ /* 0x000fc8000f8e00ff */
[----:B--2---:R-:W-:-:S04]  /*13800*/  IMAD R7, R14, R6, RZ ;  /* 0x000000060e077224 */ /* 0x004fc800078e02ff */
[----:B------:R-:W-:-:S05]  /*13810*/  IMAD.IADD R4, R7, 0x1, R4 ;  /* 0x0000000107047824 */ /* 0x000fca00078e0204 */
[----:B------:R-:W-:-:S13]  /*13820*/  ISETP.GT.AND P0, PT, R4, R5, PT ;  /* 0x000000050400720c */ /* 0x000fda0003f04270 */
[----:B------:R-:W-:Y:S05]  /*13830*/  @!P0 BRA `(.L_x_9267) ;  /* 0xfffffffc00588947 */ /* 0x000fea000383ffff */
.L_x_9262:
[----:B------:R-:W-:Y:S01]  /*13840*/  IMAD.IADD R7, R4, 0x1, -R7 ;  /* 0x0000000104077824 */ /* 0x000fe200078e0a07 */
[----:B------:R-:W-:-:S03]  /*13850*/  UMOV UR4, 0xffffffff ;  /* 0xffffffff00047882 */ /* 0x000fc60000000000 */
[----:B------:R-:W-:-:S05]  /*13860*/  IMAD R4, R8, R6, R7 ;  /* 0x0000000608047224 */ /* 0x000fca00078e0207 */
[----:B------:R-:W-:Y:S01]  /*13870*/  ISETP.GT.AND P6, PT, R4, R5, PT ;  /* 0x000000050400720c */ /* 0x000fe20003fc4270 */
[----:B------:R-:W-:-:S12]  /*13880*/  BRA.DIV UR4, `(.L_x_9268) ;  /* 0x0000001a04207947 */ /* 0x000fd8000b800000 */
[----:B------:R-:W-:-:S04]  /*13890*/  VOTE.ANY R3, PT, !P6 ;  /* 0x0000000000037806 */ /* 0x000fc800070e0100 */
[----:B------:R-:W2:Y:S02]  /*138a0*/  POPC R4, R3 ;  /* 0x0000000300047309 */ /* 0x000ea40000000000 */
[----:B--2---:R2:W4:Y:S02]  /*138b0*/  SHFL.IDX PT, R17, R2, R4, 0x1f ;  /* 0x00001f0402117589 */ /* 0x00452400000e0000 */
.L_x_9324:
[----:B------:R-:W-:Y:S01]  /*138c0*/  ISETP.NE.AND P0, PT, R3, RZ, PT ;  /* 0x000000ff0300720c */ /* 0x000fe20003f05270 */
[----:B------:R-:W-:-:S12]  /*138d0*/  IMAD.MOV.U32 R14, RZ, RZ, RZ ;  /* 0x000000ffff0e7224 */ /* 0x000fd800078e00ff */
[----:B------:R-:W-:Y:S05]  /*138e0*/  @!P0 BRA `(.L_x_9269) ;  /* 0x0000000000108947 */ /* 0x000fea0003800000 */
[----:B------:R-:W-:Y:S01]  /*138f0*/  UMOV UR4, 0xffffffff ;  /* 0xffffffff00047882 */ /* 0x000fe20000000000 */
[----:B------:R-:W-:Y:S02]  /*13900*/  VIADD R12, R4, 0xffffffff ;  /* 0xffffffff040c7836 */ /* 0x000fe40000000000 */
[----:B------:R-:W-:Y:S05]  /*13910*/  BRA.DIV UR4, `(.L_x_9270) ;  /* 0x0000001a04447947 */ /* 0x000fea000b800000 */
[----:B------:R0:W0:Y:S02]  /*13920*/  SHFL.IDX PT, R14, R8, R12, 0x1f ;  /* 0x00001f0c080e7589 */ /* 0x00002400000e0000 */
.L_x_9269:
[----:B--2---:R-:W2:Y:S01]  /*13930*/  LDC.64 R2, c[0x0][0xc68] ;  /* 0x00031a00ff027b82 */ /* 0x004ea20000000a00 */
[----:B------:R-:W-:-:S04]  /*13940*/  IMAD.IADD R19, R4, 0x1, R19 ;  /* 0x0000000104137824 */ /* 0x000fc800078e0213 */
[----:B--2---:R-:W-:-:S05]  /*13950*/  IMAD.WIDE R2, R19, 0x4, R2 ;  /* 0x0000000413027825 */ /* 0x004fca00078e0202 */
[----:B01-3--:R0:W4:Y:S01]  /*13960*/  LDG.E R8, desc[UR48][R2.64] ;  /* 0x0000003002087981 */ /* 0x00b122000c1e1900 */
[----:B------:R-:W-:-:S04]  /*13970*/  IMAD R16, R14, R6, R7 ;  /* 0x000000060e107224 */ /* 0x000fc800078e0207 */
[----:B------:R-:W-:Y:S02]  /*13980*/  IMAD.IADD R5, R5, 0x1, -R16 ;  /* 0x0000000105057824 */ /* 0x000fe400078e0a10 */
[----:B0-----:R-:W-:Y:S02]  /*13990*/  IMAD.MOV.U32 R2, RZ, RZ, RZ ;  /* 0x000000ffff027224 */ /* 0x001fe400078e00ff */
[----:B----4-:R-:W-:-:S05]  /*139a0*/  IMAD R4, R17, R8, RZ ;  /* 0x0000000811047224 */ /* 0x010fca00078e02ff */
        /* <DEDUP_REMOVED lines=33> */
[----:B0-----:R-:W-:Y:S01]  /*13bc0*/  VIADD R3, R9, 0xffffffe ;  /* 0x0ffffffe09037836 */ /* 0x001fe20000000000 */
[----:B------:R-:W-:-:S05]  /*13bd0*/  IABS R9, R6 ;  /* 0x0000000600097213 */ /* 0x000fca0000000000 */
[----:B------:R-:W0:Y:S02]  /*13be0*/  F2I.FTZ.U32.TRUNC.NTZ R3, R3 ;  /* 0x0000000300037305 */ /* 0x000e24000021f000 */
[----:B0-----:R-:W-:-:S04]  /*13bf0*/  IMAD.MOV R11, RZ, RZ, -R3 ;  /* 0x000000ffff0b7224 */ /* 0x001fc800078e0a03 */
[----:B------:R-:W-:-:S04]  /*13c00*/  IMAD R5, R11, R8, RZ ;  /* 0x000000080b057224 */ /* 0x000fc800078e02ff */
[----:B------:R-:W-:Y:S01]  /*13c10*/  IMAD.HI.U32 R2, R3, R5, R2 ;  /* 0x0000000503027227 */ /* 0x000fe200078e0002 */
        /* <DEDUP_REMOVED lines=19> */
.L_x_9263:
[----:B------:R-:W-:Y:S01]  /*13d50*/  UMOV UR4, URZ ;  /* 0x0000003f00047c82 */ /* 0x000fe20008000000 */
[----:B------:R-:W-:Y:S01]  /*13d60*/  UMOV UR5, URZ ;  /* 0x0000003f00057c82 */ /* 0x000fe20008000000 */
[----:B------:R-:W-:Y:S01]  /*13d70*/  ULDC UR6, c[0x0][0xc14] ;  /* 0x0003050000067ab9 */ /* 0x000fe20000000800 */
[----:B0-----:R-:W-:Y:S02]  /*13d80*/  IMAD.MOV.U32 R16, RZ, RZ, R5 ;  /* 0x000000ffff107224 */ /* 0x001fe400078e0005 */
[----:B------:R-:W-:Y:S02]  /*13d90*/  IMAD.U32 R17, RZ, RZ, UR4 ;  /* 0x00000004ff117e24 */ /* 0x000fe4000f8e00ff */
[----:B------:R-:W-:Y:S02]  /*13da0*/  IMAD.U32 R18, RZ, RZ, UR5 ;  /* 0x00000005ff127e24 */ /* 0x000fe4000f8e00ff */
[----:B------:R-:W-:-:S07]  /*13db0*/  IMAD.U32 R19, RZ, RZ, UR6 ;  /* 0x00000006ff137e24 */ /* 0x000fce000f8e00ff */
.L_x_9271:
[----:B------:R-:W-:Y:S01]  /*13dc0*/  ISETP.NE.AND P0, PT, R27, RZ, PT ;  /* 0x000000ff1b00720c */ /* 0x000fe20003f05270 */
[----:B------:R-:W-:Y:S05]  /*13dd0*/  WARPSYNC.ALL ;  /* 0x0000000000007948 */ /* 0x000fea0003800000 */
[----:B------:R-:W-:Y:S07]  /*13de0*/  BAR.SYNC.DEFER_BLOCKING 0x4, 0x1a0 ;  /* 0x0106800000007b1d */ /* 0x000fee0000010000 */
[----:B------:R-:W-:Y:S01]  /*13df0*/  @!P0 MOV R2, 0x400 ;  /* 0x0000040000028802 */ /* 0x000fe20000000f00 */
[----:B------:R-:W0:Y:S03]  /*13e00*/  @!P0 S2R R3, SR_CgaCtaId ;  /* 0x0000000000038919 */ /* 0x000e260000008800 */
[----:B0-----:R-:W-:-:S05]  /*13e10*/  @!P0 LEA R2, R3, R2, 0x18 ;  /* 0x0000000203028211 */ /* 0x001fca00078ec0ff */
[----:B------:R1:W-:Y:S01]  /*13e20*/  @!P0 STS.128 [R2+0x2d8d0], R16 ;  /* 0x02d8d01002008388 */ /* 0x0003e20000000c00 */
[----:B------:R-:W-:Y:S06]  /*13e30*/  BAR.ARV 0x5, 0x1a0 ;  /* 0x0146800000007b1d */ /* 0x000fec0000002000 */
[----:B------:R-:W-:-:S13]  /*13e40*/  ISETP.GE.AND P0, PT, R19, R0, PT ;  /* 0x000000001300720c */ /* 0x000fda0003f06270 */
[----:B------:R-:W-:Y:S05]  /*13e50*/  @!P0 BRA `(.L_x_9272) ;  /* 0xffffffc000988947 */ /* 0x000fea000383ffff */
.L_x_9197:
[----:B------:R-:W2:Y:S01]  /*13e60*/  S2R R3, SR_CgaCtaId ;  /* 0x0000000000037919 */ /* 0x000ea20000008800 */
[----:B------:R-:W-:Y:S01]  /*13e70*/  VIADD R29, R29, 0x1 ;  /* 0x000000011d1d7836 */ /* 0x000fe20000000000 */
[----:B-1----:R-:W-:Y:S01]  /*13e80*/  MOV R2, 0x400 ;  /* 0x0000040000027802 */ /* 0x002fe20000000f00 */
[----:B------:R-:W-:Y:S03]  /*13e90*/  BSSY B0, `(.L_x_9273) ;  /* 0x0000008000007945 */ /* 0x000fe60003800000 */
[----:B0-----:R-:W-:-:S04]  /*13ea0*/  LEA.HI R0, R29, R29, RZ, 0x1 ;  /* 0x0000001d1d007211 */ /* 0x001fc800078f08ff */
[----:B------:R-:W-:-:S05]  /*13eb0*/  LOP3.LUT R0, R0, 0xfffffffe, RZ, 0xc0, !PT ;  /* 0xfffffffe00007812 */ /* 0x000fca00078ec0ff */
[----:B------:R-:W-:-:S05]  /*13ec0*/  IMAD.IADD R0, R29, 0x1, -R0 ;  /* 0x000000011d007824 */ /* 0x000fca00078e0a00 */
[----:B------:R-:W-:Y:S02]  /*13ed0*/  SHF.L.U32 R0, R0, 0x1f, RZ ;  /* 0x0000001f00007819 */ /* 0x000fe400000006ff */
[----:B--2---:R-:W-:-:S04]  /*13ee0*/  LEA R9, R3, R2, 0x18 ;  /* 0x0000000203097211 */ /* 0x004fc800078ec0ff */
[----:B------:R-:W0:Y:S02]  /*13ef0*/  SYNCS.PHASECHK.TRANS64.TRYWAIT P0, [R9+URZ+0x2d820], R0 ;  /* 0x02d82000090075a7 */ /* 0x000e24000800017f */
[----:B0-----:R-:W-:Y:S05]  /*13f00*/  @!P0 BRA `(.L_x_9274) ;  /* 0x0000001000ec8947 */ /* 0x001fea0003800000 */
.L_x_9327:
[----:B------:R-:W-:Y:S05]  /*13f10*/  BSYNC B0 ;  /* 0x0000000000007941 */ /* 0x000fea0003800000 */
.L_x_9273:
[----:B------:R-:W-:-:S03]  /*13f20*/  UMOV UR4, 0xffffffff ;  /* 0xffffffff00047882 */ /* 0x000fc60000000000 */
[----:B------:R-:W-:Y:S05]  /*13f30*/  BRA.DIV UR4, `(.L_x_9275) ;  /* 0x0000001204f47947 */ /* 0x000fea000b800000 */
[----:B0-----:R-:W0:Y:S02]  /*13f40*/  S2R R0, SR_TID.X ;  /* 0x0000000000007919 */ /* 0x001e240000002100 */
[----:B0-----:R-:W-:-:S04]  /*13f50*/  SHF.R.U32.HI R0, RZ, 0x5, R0 ;  /* 0x00000005ff007819 */ /* 0x001fc80000011600 */
[----:B------:R-:W-:-:S05]  /*13f60*/  LOP3.LUT R0, R0, 0x3, RZ, 0xc0, !PT ;  /* 0x0000000300007812 */ /* 0x000fca00078ec0ff */
[----:B------:R0:W1:Y:S02]  /*13f70*/  SHFL.IDX PT, R14, R0, RZ, 0x1f ;  /* 0x00001fff000e7589 */ /* 0x00006400000e0000 */
.L_x_9330:
[----:B-1----:R-:W-:Y:S01]  /*13f80*/  ISETP.NE.AND P0, PT, R14, RZ, PT ;  /* 0x000000ff0e00720c */ /* 0x002fe20003f05270 */
[----:B------:R-:W-:-:S12]  /*13f90*/  BSSY B0, `(.L_x_9276) ;  /* 0x0000024000007945 */ /* 0x000fd80003800000 */
[----:B------:R-:W-:Y:S05]  /*13fa0*/  @P0 BRA `(.L_x_9277) ;  /* 0x0000000000880947 */ /* 0x000fea0003800000 */
[----:B------:R-:W-:-:S03]  /*13fb0*/  UMOV UR4, 0xffffffff ;  /* 0xffffffff00047882 */ /* 0x000fc60000000000 */
[----:B------:R-:W-:Y:S05]  /*13fc0*/  BRA.DIV UR4, `(.L_x_9278) ;  /* 0x0000001604047947 */ /* 0x000fea000b800000 */
[----:B------:R-:W-:-:S13]  /*13fd0*/  ELECT P6, URZ, PT ;  /* 0x00000000003f782f */ /* 0x000fda00038c0000 */
.L_x_9333:
[----:B------:R-:W-:Y:S05]  /*13fe0*/  @!P6 BRA `(.L_x_9277) ;  /* 0x000000000078e947 */ /* 0x000fea0003800000 */
[----:B------:R-:W-:-:S06]  /*13ff0*/  ULOP3.LUT UR4, UR36, 0x2, URZ, 0xfc, !UPT ;  /* 0x0000000224047892 */ /* 0x000fcc000f8efc3f */
[----:B0-----:R-:W-:-:S05]  /*14000*/  IMAD.U32 R0, RZ, RZ, UR4 ;  /* 0x00000004ff007e24 */ /* 0x001fca000f8e00ff */
[----:B------:R-:W-:-:S13]  /*14010*/  ISETP.NE.AND P2, PT, R0, 0x3, PT ;  /* 0x000000030000780c */ /* 0x000fda0003f45270 */
[----:B------:R-:W-:Y:S05]  /*14020*/  @!P2 BRA `(.L_x_9279) ;  /* 0x000000000004a947 */ /* 0x000fea0003800000 */
[----:B------:R-:W-:Y:S01]  /*14030*/  BPT.TRAP 0x1 ;  /* 0x000000040000795c */ /* 0x000fe20000300000 */
.L_x_9279:
        /* <DEDUP_REMOVED lines=12> */
.L_x_9334:
[----:B------:R-:W1:Y:S02]  /*14100*/  SYNCS.PHASECHK.TRANS64.TRYWAIT P0, [R3+URZ], R0 ;  /* 0x00000000030075a7 */ /* 0x000e64000800017f */
[----:B-1----:R-:W-:Y:S05]  /*14110*/  @!P0 BRA `(.L_x_9281) ;  /* 0x0000001000e48947 */ /* 0x002fea0003800000 */
.L_x_9335:
[----:B------:R-:W-:Y:S05]  /*14120*/  @!P2 BRA `(.L_x_9282) ;  /* 0x000000000004a947 */ /* 0x000fea0003800000 */
[----:B------:R-:W-:Y:S01]  /*14130*/  BPT.TRAP 0x1 ;  /* 0x000000040000795c */ /* 0x000fe20000300000 */
.L_x_9282:
[----:B-1----:R-:W-:-:S04]  /*14140*/  VIADD R3, R9, 0x2d860 ;  /* 0x0002d86009037836 */ /* 0x002fc80000000000 */
[----:B------:R-:W-:-:S04]  /*14150*/  IMAD R5, R22, 0x8, R3 ;  /* 0x0000000816057824 */ /* 0x000fc800078e0203 */
[----:B------:R-:W1:Y:S02]  /*14160*/  SYNCS.PHASECHK.TRANS64.TRYWAIT P0, [R5+URZ], R2 ;  /* 0x00000002050075a7 */ /* 0x000e64000800017f */
[----:B-1----:R-:W-:Y:S05]  /*14170*/  @!P0 BRA `(.L_x_9283) ;  /* 0x0000001000e08947 */ /* 0x002fea0003800000 */
.L_x_9336:
[----:B------:R-:W-:-:S07]  /*14180*/  IMAD R3, R4, 0x8, R3 ;  /* 0x0000000804037824 */ /* 0x000fce00078e0203 */
.L_x_9284:
[----:B--2---:R2:W4:Y:S02]  /*14190*/  SYNCS.PHASECHK.TRANS64.TRYWAIT P0, [R3+URZ], R0 ;  /* 0x00000000030075a7 */ /* 0x004524000800017f */
[----:B----4-:R-:W-:Y:S05]  /*141a0*/  @!P0 NANOSLEEP.SYNCS 0x989680 ;  /* 0x009896800000895d */ /* 0x010fea0003900000 */
[----:B------:R-:W4:Y:S02]  /*141b0*/  @!P0 SYNCS.PHASECHK.TRANS64 P0, [R3+URZ], R0 ;  /* 0x00000000030085a7 */ /* 0x000f24000800007f */
[----:B----4-:R-:W-:Y:S05]  /*141c0*/  @!P0 BRA `(.L_x_9284) ;  /* 0xfffffffc00f08947 */ /* 0x010fea000383ffff */
.L_x_9277:
[----:B------:R-:W-:Y:S05]  /*141d0*/  BSYNC B0 ;  /* 0x0000000000007941 */ /* 0x000fea0003800000 */
.L_x_9276:
[----:B------:R-:W-:Y:S05]  /*141e0*/  EXIT ;  /* 0x000000000000794d */ /* 0x000fea0003800000 */
.L_x_9109:
[----:B0-----:R-:W-:-:S04]  /*141f0*/  IMAD.U32 R3, RZ, RZ, UR42 ;  /* 0x0000002aff037e24 */ /* 0x001fc8000f8e00ff */
[----:B------:R0:W1:Y:S03]  /*14200*/  SYNCS.PHASECHK.TRANS64.TRYWAIT P1, [R3+URZ+0x2d800], R0 ;  /* 0x02d80000030075a7 */ /* 0x000066000802017f */
[----:B-1----:R-:W-:Y:S05]  /*14210*/  @!P1 NANOSLEEP.SYNCS 0x989680 ;  /* 0x009896800000995d */ /* 0x002fea0003900000 */
[----:B------:R-:W1:Y:S02]  /*14220*/  @!P1 SYNCS.PHASECHK.TRANS64 P1, [R3+URZ+0x2d800], R0 ;  /* 0x02d80000030095a7 */ /* 0x000e64000802007f */
[----:B-1----:R-:W-:Y:S05]  /*14230*/  @!P1 BRA `(.L_x_9109) ;  /* 0xfffffffc00ec9947 */ /* 0x002fea000383ffff */
[----:B------:R-:W-:Y:S05]  /*14240*/  BRA `(.L_x_9285) ;  /* 0xfffffed8003c7947 */ /* 0x000fea000383ffff */
.L_x_9113:
[----:B-1----:R1:W2:Y:S02]  /*14250*/  SYNCS.PHASECHK.TRANS64.TRYWAIT P2, [R5+URZ+0x2d830], R0 ;  /* 0x02d83000050075a7 */ /* 0x0022a4000804017f */
[----:B--2---:R-:W-:Y:S05]  /*14260*/  @!P2 NANOSLEEP.SYNCS 0x989680 ;  /* 0x009896800000a95d */ /* 0x004fea0003900000 */
[----:B------:R-:W2:Y:S02]  /*14270*/  @!P2 SYNCS.PHASECHK.TRANS64 P2, [R5+URZ+0x2d830], R0 ;  /* 0x02d830000500a5a7 */ /* 0x000ea4000804007f */
[----:B--2---:R-:W-:Y:S05]  /*14280*/  @!P2 BRA `(.L_x_9113) ;  /* 0xfffffffc00f0a947 */ /* 0x004fea000383ffff */
[----:B------:R-:W-:Y:S05]  /*14290*/  BRA `(.L_x_9112) ;  /* 0xfffffed800607947 */ /* 0x000fea000383ffff */
.L_x_9129:
[----:B-1----:R-:W-:-:S04]  /*142a0*/  IMAD.U32 R13, RZ, RZ, UR6 ;  /* 0x00000006ff0d7e24 */ /* 0x002fc8000f8e00ff */
[----:B------:R1:W2:Y:S03]  /*142b0*/  SYNCS.PHASECHK.TRANS64.TRYWAIT P2, [R13+URZ+0x2d830], R12 ;  /* 0x02d8300c0d0075a7 */ /* 0x0002a6000804017f */
[----:B--2---:R-:W-:Y:S05]  /*142c0*/  @!P2 NANOSLEEP.SYNCS 0x989680 ;  /* 0x009896800000a95d */ /* 0x004fea0003900000 */
[----:B------:R-:W2:Y:S02]  /*142d0*/  @!P2 SYNCS.PHASECHK.TRANS64 P2, [R13+URZ+0x2d830], R12 ;  /* 0x02d8300c0d00a5a7 */ /* 0x000ea4000804007f */
[----:B--2---:R-:W-:Y:S05]  /*142e0*/  @!P2 BRA `(.L_x_9129) ;  /* 0xfffffffc00eca947 */ /* 0x004fea000383ffff */
[----:B------:R-:W-:Y:S05]  /*142f0*/  BRA `(.L_x_9126) ;  /* 0xffffff0c001c7947 */ /* 0x000fea000383ffff */
.L_x_9133:
[----:B-1----:R-:W-:-:S04]  /*14300*/  IMAD.U32 R13, RZ, RZ, UR6 ;  /* 0x00000006ff0d7e24 */ /* 0x002fc8000f8e00ff */
[----:B------:R1:W2:Y:S03]  /*14310*/  SYNCS.PHASECHK.TRANS64.TRYWAIT P2, [R13+URZ+0x2d850], R12 ;  /* 0x02d8500c0d0075a7 */ /* 0x0002a6000804017f */
[----:B--2---:R-:W-:Y:S05]  /*14320*/  @!P2 NANOSLEEP.SYNCS 0x989680 ;  /* 0x009896800000a95d */ /* 0x004fea0003900000 */
[----:B------:R-:W2:Y:S02]  /*14330*/  @!P2 SYNCS.PHASECHK.TRANS64 P2, [R13+URZ+0x2d850], R12 ;  /* 0x02d8500c0d00a5a7 */ /* 0x000ea4000804007f */
[----:B--2---:R-:W-:Y:S05]  /*14340*/  @!P2 BRA `(.L_x_9133) ;  /* 0xfffffffc00eca947 */ /* 0x004fea000383ffff */
[----:B------:R-:W-:Y:S05]  /*14350*/  BRA `(.L_x_9130) ;  /* 0xffffff0c00bc7947 */ /* 0x000fea000383ffff */
.L_x_9150:
[----:B-1----:R-:W-:-:S04]  /*14360*/  IMAD.U32 R7, RZ, RZ, UR6 ;  /* 0x00000006ff077e24 */ /* 0x002fc8000f8e00ff */
[----:B------:R1:W3:Y:S03]  /*14370*/  SYNCS.PHASECHK.TRANS64.TRYWAIT P2, [R7+URZ+0x2d830], R0 ;  /* 0x02d83000070075a7 */ /* 0x0002e6000804017f */
[----:B---3--:R-:W-:Y:S05]  /*14380*/  @!P2 NANOSLEEP.SYNCS 0x989680 ;  /* 0x009896800000a95d */ /* 0x008fea0003900000 */
[----:B------:R-:W3:Y:S02]  /*14390*/  @!P2 SYNCS.PHASECHK.TRANS64 P2, [R7+URZ+0x2d830], R0 ;  /* 0x02d830000700a5a7 */ /* 0x000ee4000804007f */
[----:B---3--:R-:W-:Y:S05]  /*143a0*/  @!P2 BRA `(.L_x_9150) ;  /* 0xfffffffc00eca947 */ /* 0x008fea000383ffff */
[----:B------:R-:W-:Y:S05]  /*143b0*/  BRA `(.L_x_9147) ;  /* 0xffffff3c009c7947 */ /* 0x000fea000383ffff */
.L_x_9154:
[----:B-1----:R-:W-:-:S04]  /*143c0*/  IMAD.U32 R7, RZ, RZ, UR6 ;  /* 0x00000006ff077e24 */ /* 0x002fc8000f8e00ff */
[----:B------:R1:W2:Y:S03]  /*143d0*/  SYNCS.PHASECHK.TRANS64.TRYWAIT P2, [R7+URZ+0x2d850], R0 ;  /* 0x02d85000070075a7 */ /* 0x0002a6000804017f */
[----:B--2---:R-:W-:Y:S05]  /*143e0*/  @!P2 NANOSLEEP.SYNCS 0x989680 ;  /* 0x009896800000a95d */ /* 0x004fea0003900000 */
[----:B------:R-:W2:Y:S02]  /*143f0*/  @!P2 SYNCS.PHASECHK.TRANS64 P2, [R7+URZ+0x2d850], R0 ;  /* 0x02d850000700a5a7 */ /* 0x000ea4000804007f */
[----:B--2---:R-:W-:Y:S05]  /*14400*/  @!P2 BRA `(.L_x_9154) ;  /* 0xfffffffc00eca947 */ /* 0x004fea000383ffff */
[----:B------:R-:W-:Y:S05]  /*14410*/  BRA `(.L_x_9151) ;  /* 0xffffff40003c7947 */ /* 0x000fea000383ffff */
.L_x_9160:
[----:B-1----:R-:W-:-:S04]  /*14420*/  IMAD.U32 R7, RZ, RZ, UR6 ;  /* 0x00000006ff077e24 */ /* 0x002fc8000f8e00ff */
[----:B------:R1:W3:Y:S03]  /*14430*/  SYNCS.PHASECHK.TRANS64.TRYWAIT P2, [R7+URZ+0x2d830], R0 ;  /* 0x02d83000070075a7 */ /* 0x0002e6000804017f */
[----:B---3--:R-:W-:Y:S05]  /*14440*/  @!P2 NANOSLEEP.SYNCS 0x989680 ;  /* 0x009896800000a95d */ /* 0x008fea0003900000 */
[----:B------:R-:W3:Y:S02]  /*14450*/  @!P2 SYNCS.PHASECHK.TRANS64 P2, [R7+URZ+0x2d830], R0 ;  /* 0x02d830000700a5a7 */ /* 0x000ee4000804007f */
[----:B---3--:R-:W-:Y:S05]  /*14460*/  @!P2 BRA `(.L_x_9160) ;  /* 0xfffffffc00eca947 */ /* 0x008fea000383ffff */
[----:B------:R-:W-:Y:S05]  /*14470*/  BRA `(.L_x_9157) ;  /* 0xffffff5c00b87947 */ /* 0x000fea000383ffff */
.L_x_9164:
[----:B-1----:R-:W-:-:S04]  /*14480*/  IMAD.U32 R7, RZ, RZ, UR6 ;  /* 0x00000006ff077e24 */ /* 0x002fc8000f8e00ff */
[----:B------:R1:W2:Y:S03]  /*14490*/  SYNCS.PHASECHK.TRANS64.TRYWAIT P2, [R7+URZ+0x2d850], R0 ;  /* 0x02d85000070075a7 */ /* 0x0002a6000804017f */
[----:B--2---:R-:W-:Y:S05]  /*144a0*/  @!P2 NANOSLEEP.SYNCS 0x989680 ;  /* 0x009896800000a95d */ /* 0x004fea0003900000 */
[----:B------:R-:W2:Y:S02]  /*144b0*/  @!P2 SYNCS.PHASECHK.TRANS64 P2, [R7+URZ+0x2d850], R0 ;  /* 0x02d850000700a5a7 */ /* 0x000ea4000804007f */
[----:B--2---:R-:W-:Y:S05]  /*144c0*/  @!P2 BRA `(.L_x_9164) ;  /* 0xfffffffc00eca947 */ /* 0x004fea000383ffff */
[----:B------:R-:W-:Y:S05]  /*144d0*/  BRA `(.L_x_9161) ;  /* 0xffffff6000587947 */ /* 0x000fea000383ffff */
.L_x_9177:
[----:B---3--:R-:W-:-:S04]  /*144e0*/  IMAD.U32 R5, RZ, RZ, UR9 ;  /* 0x00000009ff057e24 */ /* 0x008fc8000f8e00ff */
[----:B------:R3:W0:Y:S03]  /*144f0*/  SYNCS.PHASECHK.TRANS64.TRYWAIT P0, [R5+URZ+0x2d850], R2 ;  /* 0x02d85002050075a7 */ /* 0x000626000800017f */
[----:B0-----:R-:W-:Y:S05]  /*14500*/  @!P0 NANOSLEEP.SYNCS 0x989680 ;  /* 0x009896800000895d */ /* 0x001fea0003900000 */
[----:B------:R-:W0:Y:S02]  /*14510*/  @!P0 SYNCS.PHASECHK.TRANS64 P0, [R5+URZ+0x2d850], R2 ;  /* 0x02d85002050085a7 */ /* 0x000e24000800007f */
[----:B0-----:R-:W-:Y:S05]  /*14520*/  @!P0 BRA `(.L_x_9177) ;  /* 0xfffffffc00ec8947 */ /* 0x001fea000383ffff */
[----:B------:R-:W-:Y:S05]  /*14530*/  BRA `(.L_x_9176) ;  /* 0xffffff8c00707947 */ /* 0x000fea000383ffff */
.L_x_9218:
        /* <DEDUP_REMOVED lines=11> */
.L_x_9287:
[----:B------:R-:W-:Y:S05]  /*145f0*/  BSYNC B0 ;  /* 0x0000000000007941 */ /* 0x000fea0003800000 */
.L_x_9286:
[----:B------:R-:W-:Y:S05]  /*14600*/  BRA `(.L_x_9288) ;  /* 0xffffffc800c87947 */ /* 0x000fea000383ffff */
.L_x_9219:
[----:B------:R-:W-:Y:S01]  /*14610*/  BSSY B0, `(.L_x_9289) ;  /* 0x0000006000007945 */ /* 0x000fe20003800000 */
[----:B------:R-:W-:-:S07]  /*14620*/  IMAD.MOV.U32 R15, RZ, RZ, -0x1 ;  /* 0xffffffffff0f7424 */ /* 0x000fce00078e00ff */
[----:B------:R-:W-:Y:S05]  /*14630*/  WARPSYNC.COLLECTIVE R15, `(.L_x_9290) ;  /* 0x000000000f0c7348 */ /* 0x000fea0003c00000 */
[----:B------:R-:W-:Y:S02]  /*14640*/  ELECT P6, UR62, PT ;  /* 0x00000000003e782f */ /* 0x000fe400038c0000 */
[----:B------:R-:W-:Y:S01]  /*14650*/  MOV R14, UR62 ;  /* 0x0000003e000e7c02 */ /* 0x000fe20008000f00 */
[----:B------:R-:W-:Y:S10]  /*14660*/  ENDCOLLECTIVE ;  /* 0x000000000000791b */ /* 0x000ff40003800000 */
.L_x_9290:
[----:B------:R-:W-:Y:S05]  /*14670*/  BSYNC B0 ;  /* 0x0000000000007941 */ /* 0x000fea0003800000 */
.L_x_9289:
[----:B------:R-:W-:Y:S05]  /*14680*/  BRA `(.L_x_9291) ;  /* 0xffffffc800b87947 */ /* 0x000fea000383ffff */
.L_x_9222:
[----:B-1----:R1:W2:Y:S02]  /*14690*/  SYNCS.PHASECHK.TRANS64.TRYWAIT P0, [R5+URZ+0x2d840], R4 ;  /* 0x02d84004050075a7 */ /* 0x0022a4000800017f */
[----:B--2---:R-:W-:Y:S05]  /*146a0*/  @!P0 NANOSLEEP.SYNCS 0x989680 ;  /* 0x009896800000895d */ /* 0x004fea0003900000 */
[----:B------:R-:W2:Y:S02]  /*146b0*/  @!P0 SYNCS.PHASECHK.TRANS64 P0, [R5+URZ+0x2d840], R4 ;  /* 0x02d84004050085a7 */ /* 0x000ea4000800007f */
[----:B--2---:R-:W-:Y:S05]  /*146c0*/  @!P0 BRA `(.L_x_9222) ;  /* 0xfffffffc00f08947 */ /* 0x004fea000383ffff */
[----:B------:R-:W-:Y:S05]  /*146d0*/  BRA `(.L_x_9292) ;  /* 0xffffffcc000c7947 */ /* 0x000fea000383ffff */
.L_x_9225:
[----:B-1----:R1:W2:Y:S02]  /*146e0*/  SYNCS.PHASECHK.TRANS64.TRYWAIT P0, [R25+URZ+0x2d820], R4 ;  /* 0x02d82004190075a7 */ /* 0x0022a4000800017f */
[----:B--2---:R-:W-:Y:S05]  /*146f0*/  @!P0 NANOSLEEP.SYNCS 0x989680 ;  /* 0x009896800000895d */ /* 0x004fea0003900000 */
[----:B------:R-:W2:Y:S02]  /*14700*/  @!P0 SYNCS.PHASECHK.TRANS64 P0, [R25+URZ+0x2d820], R4 ;  /* 0x02d82004190085a7 */ /* 0x000ea4000800007f */
[----:B--2---:R-:W-:Y:S05]  /*14710*/  @!P0 BRA `(.L_x_9225) ;  /* 0xfffffffc00f08947 */ /* 0x004fea000383ffff */
[----:B------:R-:W-:Y:S05]  /*14720*/  BRA `(.L_x_9293) ;  /* 0xffffffd000347947 */ /* 0x000fea000383ffff */
.L_x_9233:
[----:B0-----:R0:W1:Y:S02]  /*14730*/  SYNCS.PHASECHK.TRANS64.TRYWAIT P0, [R3+URZ+0x2d840], R2 ;  /* 0x02d84002030075a7 */ /* 0x001064000800017f */
[----:B-1----:R-:W-:Y:S05]  /*14740*/  @!P0 NANOSLEEP.SYNCS 0x989680 ;  /* 0x009896800000895d */ /* 0x002fea0003900000 */
[----:B------:R-:W1:Y:S02]  /*14750*/  @!P0 SYNCS.PHASECHK.TRANS64 P0, [R3+URZ+0x2d840], R2 ;  /* 0x02d84002030085a7 */ /* 0x000e64000800007f */
[----:B-1----:R-:W-:Y:S05]  /*14760*/  @!P0 BRA `(.L_x_9233) ;  /* 0xfffffffc00f08947 */ /* 0x002fea000383ffff */
[----:B------:R-:W-:Y:S05]  /*14770*/  BRA `(.L_x_9294) ;  /* 0xffffffd000d87947 */ /* 0x000fea000383ffff */
.L_x_9235:
[----:B0-----:R0:W1:Y:S02]  /*14780*/  SYNCS.PHASECHK.TRANS64.TRYWAIT P0, [R2+URZ+0x60], R5 ;  /* 0x00006005020075a7 */ /* 0x001064000800017f */
[----:B-1----:R-:W-:Y:S05]  /*14790*/  @!P0 NANOSLEEP.SYNCS 0x989680 ;  /* 0x009896800000895d */ /* 0x002fea0003900000 */
[----:B------:R-:W1:Y:S02]  /*147a0*/  @!P0 SYNCS.PHASECHK.TRANS64 P0, [R2+URZ+0x60], R5 ;  /* 0x00006005020085a7 */ /* 0x000e64000800007f */
[----:B-1----:R-:W-:Y:S05]  /*147b0*/  @!P0 BRA `(.L_x_9235) ;  /* 0xfffffffc00f08947 */ /* 0x002fea000383ffff */
[----:B------:R-:W-:Y:S05]  /*147c0*/  BRA `(.L_x_9295) ;  /* 0xffffffd400647947 */ /* 0x000fea000383ffff */
.L_x_9240:
[----:B-1----:R1:W2:Y:S02]  /*147d0*/  SYNCS.PHASECHK.TRANS64.TRYWAIT P0, [R3+URZ+0x2d840], R2 ;  /* 0x02d84002030075a7 */ /* 0x0022a4000800017f */
[----:B--2---:R-:W-:Y:S05]  /*147e0*/  @!P0 NANOSLEEP.SYNCS 0x989680 ;  /* 0x009896800000895d */ /* 0x004fea0003900000 */
[----:B------:R-:W2:Y:S02]  /*147f0*/  @!P0 SYNCS.PHASECHK.TRANS64 P0, [R3+URZ+0x2d840], R2 ;  /* 0x02d84002030085a7 */ /* 0x000ea4000800007f */
[----:B--2---:R-:W-:Y:S05]  /*14800*/  @!P0 BRA `(.L_x_9240) ;  /* 0xfffffffc00f08947 */ /* 0x004fea000383ffff */
[----:B------:R-:W-:Y:S05]  /*14810*/  BRA `(.L_x_9296) ;  /* 0xffffffd800987947 */ /* 0x000fea000383ffff */
.L_x_9242:
[----:B0-----:R0:W1:Y:S02]  /*14820*/  SYNCS.PHASECHK.TRANS64.TRYWAIT P1, [R3+URZ+0x60], R24 ;  /* 0x00006018030075a7 */ /* 0x001064000802017f */
[----:B-1----:R-:W-:Y:S05]  /*14830*/  @!P1 NANOSLEEP.SYNCS 0x989680 ;  /* 0x009896800000995d */ /* 0x002fea0003900000 */
[----:B------:R-:W1:Y:S02]  /*14840*/  @!P1 SYNCS.PHASECHK.TRANS64 P1, [R3+URZ+0x60], R24 ;  /* 0x00006018030095a7 */ /* 0x000e64000802007f */
[----:B-1----:R-:W-:Y:S05]  /*14850*/  @!P1 BRA `(.L_x_9242) ;  /* 0xfffffffc00f09947 */ /* 0x002fea000383ffff */
[----:B------:R-:W-:Y:S05]  /*14860*/  BRA `(.L_x_9297) ;  /* 0xffffffdc00247947 */ /* 0x000fea000383ffff */
.L_x_9247:
[----:B-1----:R1:W2:Y:S02]  /*14870*/  SYNCS.PHASECHK.TRANS64.TRYWAIT P0, [R2+URZ+0x2d840], R3 ;  /* 0x02d84003020075a7 */ /* 0x0022a4000800017f */
[----:B--2---:R-:W-:Y:S05]  /*14880*/  @!P0 NANOSLEEP.SYNCS 0x989680 ;  /* 0x009896800000895d */ /* 0x004fea0003900000 */
[----:B------:R-:W2:Y:S02]  /*14890*/  @!P0 SYNCS.PHASECHK.TRANS64 P0, [R2+URZ+0x2d840], R3 ;  /* 0x02d84003020085a7 */ /* 0x000ea4000800007f */
[----:B--2---:R-:W-:Y:S05]  /*148a0*/  @!P0 BRA `(.L_x_9247) ;  /* 0xfffffffc00f08947 */ /* 0x004fea000383ffff */
[----:B------:R-:W-:Y:S05]  /*148b0*/  BRA `(.L_x_9298) ;  /* 0xffffffe000307947 */ /* 0x000fea000383ffff */
.L_x_9249:
[----:B0-----:R0:W1:Y:S02]  /*148c0*/  SYNCS.PHASECHK.TRANS64.TRYWAIT P1, [R2+URZ+0x60], R3 ;  /* 0x00006003020075a7 */ /* 0x001064000802017f */
[----:B-1----:R-:W-:Y:S05]  /*148d0*/  @!P1 NANOSLEEP.SYNCS 0x989680 ;  /* 0x009896800000995d */ /* 0x002fea0003900000 */
[----:B------:R-:W1:Y:S02]  /*148e0*/  @!P1 SYNCS.PHASECHK.TRANS64 P1, [R2+URZ+0x60], R3 ;  /* 0x00006003020095a7 */ /* 0x000e64000802007f */
[----:B-1----:R-:W-:Y:S05]  /*148f0*/  @!P1 BRA `(.L_x_9249) ;  /* 0xfffffffc00f09947 */ /* 0x002fea000383ffff */
[----:B------:R-:W-:Y:S05]  /*14900*/  BRA `(.L_x_9299) ;  /* 0xffffffe000c47947 */ /* 0x000fea000383ffff */
.L_x_9256:
[----:B0-----:R0:W1:Y:S02]  /*14910*/  SYNCS.PHASECHK.TRANS64.TRYWAIT P0, [R3+URZ+0x2d860], R2 ;  /* 0x02d86002030075a7 */ /* 0x001064000800017f */
[----:B-1----:R-:W-:Y:S05]  /*14920*/  @!P0 NANOSLEEP.SYNCS 0x989680 ;  /* 0x009896800000895d */ /* 0x002fea0003900000 */
[----:B------:R-:W1:Y:S02]  /*14930*/  @!P0 SYNCS.PHASECHK.TRANS64 P0, [R3+URZ+0x2d860], R2 ;  /* 0x02d86002030085a7 */ /* 0x000e64000800007f */
[----:B-1----:R-:W-:Y:S05]  /*14940*/  @!P0 BRA `(.L_x_9256) ;  /* 0xfffffffc00f08947 */ /* 0x002fea000383ffff */
[----:B------:R-:W-:Y:S05]  /*14950*/  BRA `(.L_x_9300) ;  /* 0xffffffe400a87947 */ /* 0x000fea000383ffff */
.L_x_9258:
        /* <DEDUP_REMOVED lines=8> */
.L_x_9302:
[----:B------:R-:W-:Y:S05]  /*149e0*/  BSYNC B0 ;  /* 0x0000000000007941 */ /* 0x000fea0003800000 */
.L_x_9301:
        /* <DEDUP_REMOVED lines=8> */
.L_x_9303:
[----:B------:R-:W-:Y:S01]  /*14a70*/  IMAD.MOV.U32 R4, RZ, RZ, R14 ;  /* 0x000000ffff047224 */ /* 0x000fe200078e000e */
[----:B------:R-:W-:Y:S06]  /*14a80*/  BRA `(.L_x_9304) ;  /* 0xffffffe8001c7947 */ /* 0x000fec000383ffff */
.L_x_9261:
[----:B------:R-:W-:Y:S01]  /*14a90*/  BSSY B0, `(.L_x_9305) ;  /* 0x0000008000007945 */ /* 0x000fe20003800000 */
[----:B-----5:R-:W-:Y:S02]  /*14aa0*/  IMAD.MOV.U32 R13, RZ, RZ, R2 ;  /* 0x000000ffff0d7224 */ /* 0x020fe400078e0002 */
[----:B------:R-:W-:Y:S02]  /*14ab0*/  IMAD.MOV.U32 R12, RZ, RZ, 0x1 ;  /* 0x00000001ff0c7424 */ /* 0x000fe400078e00ff */
[----:B------:R-:W-:Y:S02]  /*14ac0*/  IMAD.MOV.U32 R11, RZ, RZ, RZ ;  /* 0x000000ffff0b7224 */ /* 0x000fe400078e00ff */
[----:B------:R-:W-:-:S07]  /*14ad0*/  IMAD.MOV.U32 R15, RZ, RZ, -0x1 ;  /* 0xffffffffff0f7424 */ /* 0x000fce00078e00ff */
[----:B0123--:R-:W-:Y:S05]  /*14ae0*/  WARPSYNC.COLLECTIVE R15, `(.L_x_9306) ;  /* 0x000000000f087348 */ /* 0x00ffea0003c00000 */
[----:B------:R4:W0:Y:S02]  /*14af0*/  SHFL.UP P6, R14, R13, R12, R11 ;  /* 0x0400000c0d0e7389 */ /* 0x00082400000c000b */
[----:B01234-:R-:W-:Y:S01]  /*14b00*/  ENDCOLLECTIVE ;  /* 0x000000000000791b */ /* 0x01ffe20003800000 */
.L_x_9306:
[----:B------:R-:W-:Y:S05]  /*14b10*/  BSYNC B0 ;  /* 0x0000000000007941 */ /* 0x000fea0003800000 */
.L_x_9305:
        /* <DEDUP_REMOVED lines=10> */
.L_x_9307:
        /* <DEDUP_REMOVED lines=8> */
.L_x_9308:
        /* <DEDUP_REMOVED lines=8> */
.L_x_9309:
        /* <DEDUP_REMOVED lines=8> */
.L_x_9310:
        /* <DEDUP_REMOVED lines=8> */
.L_x_9311:
[----:B------:R-:W-:Y:S05]  /*14dc0*/  BRA `(.L_x_9312) ;  /* 0xffffffe400d87947 */ /* 0x000fea000383ffff */
.L_x_9266:
[----:B------:R-:W-:Y:S01]  /*14dd0*/  BSSY B0, `(.L_x_9313) ;  /* 0x0000008000007945 */ /* 0x000fe20003800000 */
[----:B-----5:R-:W-:Y:S02]  /*14de0*/  IMAD.MOV.U32 R13, RZ, RZ, R2 ;  /* 0x000000ffff0d7224 */ /* 0x020fe400078e0002 */
[----:B------:R-:W-:Y:S02]  /*14df0*/  IMAD.MOV.U32 R12, RZ, RZ, 0x1 ;  /* 0x00000001ff0c7424 */ /* 0x000fe400078e00ff */
[----:B------:R-:W-:Y:S02]  /*14e00*/  IMAD.MOV.U32 R11, RZ, RZ, RZ ;  /* 0x000000ffff0b7224 */ /* 0x000fe400078e00ff */
[----:B------:R-:W-:-:S07]  /*14e10*/  IMAD.MOV.U32 R15, RZ, RZ, -0x1 ;  /* 0xffffffffff0f7424 */ /* 0x000fce00078e00ff */
[----:B01-3--:R-:W-:Y:S05]  /*14e20*/  WARPSYNC.COLLECTIVE R15, `(.L_x_9314) ;  /* 0x000000000f087348 */ /* 0x00bfea0003c00000 */
[----:B------:R2:W4:Y:S02]  /*14e30*/  SHFL.UP P6, R14, R13, R12, R11 ;  /* 0x0400000c0d0e7389 */ /* 0x00052400000c000b */
[----:B01234-:R-:W-:Y:S01]  /*14e40*/  ENDCOLLECTIVE ;  /* 0x000000000000791b */ /* 0x01ffe20003800000 */
.L_x_9314:
[----:B------:R-:W-:Y:S05]  /*14e50*/  BSYNC B0 ;  /* 0x0000000000007941 */ /* 0x000fea0003800000 */
.L_x_9313:
        /* <DEDUP_REMOVED lines=10> */
.L_x_9315:
        /* <DEDUP_REMOVED lines=8> */
.L_x_9316:
        /* <DEDUP_REMOVED lines=8> */
.L_x_9317:
        /* <DEDUP_REMOVED lines=8> */
.L_x_9318:
        /* <DEDUP_REMOVED lines=8> */
.L_x_9319:
[----:B------:R-:W-:Y:S05]  /*15100*/  BRA `(.L_x_9320) ;  /* 0xffffffe400b47947 */ /* 0x000fea000383ffff */
.L_x_9268:
[----:B------:R-:W-:Y:S01]  /*15110*/  BSSY B0, `(.L_x_9321) ;  /* 0x0000006000007945 */ /* 0x000fe20003800000 */
[----:B------:R-:W-:Y:S01]  /*15120*/  PLOP3.LUT P6, PT, P6, PT, PT, 0x8, 0x0 ;  /* 0x000000000000781c */ /* 0x000fe200037ce170 */
[----:B------:R-:W-:-:S12]  /*15130*/  IMAD.MOV.U32 R15, RZ, RZ, -0x1 ;  /* 0xffffffffff0f7424 */ /* 0x000fd800078e00ff */
[----:B01-3--:R-:W-:Y:S05]  /*15140*/  WARPSYNC.COLLECTIVE R15, `(.L_x_9322) ;  /* 0x000000000f087348 */ /* 0x00bfea0003c00000 */
[----:B------:R-:W-:Y:S01]  /*15150*/  VOTE.ANY R14, PT, P6 ;  /* 0x00000000000e7806 */ /* 0x000fe200030e0100 */
[----:B01-3--:R-:W-:Y:S06]  /*15160*/  ENDCOLLECTIVE ;  /* 0x000000000000791b */ /* 0x00bfec0003800000 */
.L_x_9322:
[----:B------:R-:W-:Y:S05]  /*15170*/  BSYNC B0 ;  /* 0x0000000000007941 */ /* 0x000fea0003800000 */
.L_x_9321:
        /* <DEDUP_REMOVED lines=9> */
.L_x_9323:
[----:B------:R-:W-:Y:S01]  /*15210*/  IMAD.MOV.U32 R17, RZ, RZ, R14 ;  /* 0x000000ffff117224 */ /* 0x000fe200078e000e */
[----:B------:R-:W-:Y:S06]  /*15220*/  BRA `(.L_x_9324) ;  /* 0xffffffe400a47947 */ /* 0x000fec000383ffff */
.L_x_9270:
[----:B------:R-:W-:Y:S01]  /*15230*/  BSSY B0, `(.L_x_9325) ;  /* 0x0000007000007945 */ /* 0x000fe20003800000 */
[----:B------:R-:W-:Y:S02]  /*15240*/  IMAD.MOV.U32 R13, RZ, RZ, R8 ;  /* 0x000000ffff0d7224 */ /* 0x000fe400078e0008 */
[----:B------:R-:W-:Y:S02]  /*15250*/  IMAD.MOV.U32 R11, RZ, RZ, 0x1f ;  /* 0x0000001fff0b7424 */ /* 0x000fe400078e00ff */
[----:B------:R-:W-:-:S07]  /*15260*/  IMAD.MOV.U32 R15, RZ, RZ, -0x1 ;  /* 0xffffffffff0f7424 */ /* 0x000fce00078e00ff */
[----:B01234-:R-:W-:Y:S05]  /*15270*/  WARPSYNC.COLLECTIVE R15, `(.L_x_9326) ;  /* 0x000000000f087348 */ /* 0x01ffea0003c00000 */
[----:B------:R0:W0:Y:S02]  /*15280*/  SHFL.IDX P6, R14, R13, R12, R11 ;  /* 0x0000000c0d0e7389 */ /* 0x00002400000c000b */
[----:B01234-:R-:W-:Y:S01]  /*15290*/  ENDCOLLECTIVE ;  /* 0x000000000000791b */ /* 0x01ffe20003800000 */
.L_x_9326:
[----:B------:R-:W-:Y:S05]  /*152a0*/  BSYNC B0 ;  /* 0x0000000000007941 */ /* 0x000fea0003800000 */
.L_x_9325:
[----:B------:R-:W-:Y:S05]  /*152b0*/  BRA `(.L_x_9269) ;  /* 0xffffffe4009c7947 */ /* 0x000fea000383ffff */
.L_x_9274:
[----:B0-----:R0:W1:Y:S02]  /*152c0*/  SYNCS.PHASECHK.TRANS64.TRYWAIT P0, [R9+URZ+0x2d820], R0 ;  /* 0x02d82000090075a7 */ /* 0x001064000800017f */
[----:B-1----:R-:W-:Y:S05]  /*152d0*/  @!P0 NANOSLEEP.SYNCS 0x989680 ;  /* 0x009896800000895d */ /* 0x002fea0003900000 */
[----:B------:R-:W1:Y:S02]  /*152e0*/  @!P0 SYNCS.PHASECHK.TRANS64 P0, [R9+URZ+0x2d820], R0 ;  /* 0x02d82000090085a7 */ /* 0x000e64000800007f */
[----:B-1----:R-:W-:Y:S05]  /*152f0*/  @!P0 BRA `(.L_x_9274) ;  /* 0xfffffffc00f08947 */ /* 0x002fea000383ffff */
[----:B------:R-:W-:Y:S05]  /*15300*/  BRA `(.L_x_9327) ;  /* 0xffffffec00007947 */ /* 0x000fea000383ffff */
.L_x_9275:
        /* <DEDUP_REMOVED lines=8> */
[----:B0--3--:R-:W-:Y:S05]  /*15390*/  WARPSYNC.COLLECTIVE R15, `(.L_x_9329) ;  /* 0x000000000f087348 */ /* 0x009fea0003c00000 */
[----:B------:R1:W2:Y:S02]  /*153a0*/  SHFL.IDX P6, R14, R13, R12, R11 ;  /* 0x0000000c0d0e7389 */ /* 0x0002a400000c000b */
[----:B0123--:R-:W-:Y:S01]  /*153b0*/  ENDCOLLECTIVE ;  /* 0x000000000000791b */ /* 0x00ffe20003800000 */
.L_x_9329:
[----:B------:R-:W-:Y:S05]  /*153c0*/  BSYNC B0 ;  /* 0x0000000000007941 */ /* 0x000fea0003800000 */
.L_x_9328:
[----:B------:R-:W-:Y:S05]  /*153d0*/  BRA `(.L_x_9330) ;  /* 0xffffffe800e87947 */ /* 0x000fea000383ffff */
.L_x_9278:
[----:B------:R-:W-:Y:S01]  /*153e0*/  BSSY B1, `(.L_x_9331) ;  /* 0x0000006000017945 */ /* 0x000fe20003800000 */
[----:B------:R-:W-:-:S07]  /*153f0*/  IMAD.MOV.U32 R15, RZ, RZ, -0x1 ;  /* 0xffffffffff0f7424 */ /* 0x000fce00078e00ff */
[----:B0--3--:R-:W-:Y:S05]  /*15400*/  WARPSYNC.COLLECTIVE R15, `(.L_x_9332) ;  /* 0x000000000f0c7348 */ /* 0x009fea0003c00000 */
[----:B------:R-:W-:Y:S02]  /*15410*/  ELECT P6, UR62, PT ;  /* 0x00000000003e782f */ /* 0x000fe400038c0000 */
[----:B------:R-:W-:Y:S01]  /*15420*/  MOV R14, UR62 ;  /* 0x0000003e000e7c02 */ /* 0x000fe20008000f00 */
[----:B0--3--:R-:W-:Y:S10]  /*15430*/  ENDCOLLECTIVE ;  /* 0x000000000000791b */ /* 0x009ff40003800000 */
.L_x_9332:
[----:B------:R-:W-:Y:S05]  /*15440*/  BSYNC B1 ;  /* 0x0000000000017941 */ /* 0x000fea0003800000 */
.L_x_9331:
[----:B------:R-:W-:Y:S05]  /*15450*/  BRA `(.L_x_9333) ;  /* 0xffffffe800e07947 */ /* 0x000fea000383ffff */
.L_x_9280:
[----:B0-----:R0:W1:Y:S02]  /*15460*/  SYNCS.PHASECHK.TRANS64.TRYWAIT P0, [R7+URZ], R2 ;  /* 0x00000002070075a7 */ /* 0x001064000800017f */
[----:B-1----:R-:W-:Y:S05]  /*15470*/  @!P0 NANOSLEEP.SYNCS 0x989680 ;  /* 0x009896800000895d */ /* 0x002fea0003900000 */
[----:B------:R-:W1:Y:S02]  /*15480*/  @!P0 SYNCS.PHASECHK.TRANS64 P0, [R7+URZ], R2 ;  /* 0x00000002070085a7 */ /* 0x000e64000800007f */
[----:B-1----:R-:W-:Y:S05]  /*15490*/  @!P0 BRA `(.L_x_9280) ;  /* 0xfffffffc00f08947 */ /* 0x002fea000383ffff */
[----:B------:R-:W-:Y:S05]  /*154a0*/  BRA `(.L_x_9334) ;  /* 0xffffffec00147947 */ /* 0x000fea000383ffff */
.L_x_9281:
[----:B-1----:R1:W2:Y:S02]  /*154b0*/  SYNCS.PHASECHK.TRANS64.TRYWAIT P0, [R3+URZ], R0 ;  /* 0x00000000030075a7 */ /* 0x0022a4000800017f */
[----:B--2---:R-:W-:Y:S05]  /*154c0*/  @!P0 NANOSLEEP.SYNCS 0x989680 ;  /* 0x009896800000895d */ /* 0x004fea0003900000 */
[----:B------:R-:W2:Y:S02]  /*154d0*/  @!P0 SYNCS.PHASECHK.TRANS64 P0, [R3+URZ], R0 ;  /* 0x00000000030085a7 */ /* 0x000ea4000800007f */
[----:B--2---:R-:W-:Y:S05]  /*154e0*/  @!P0 BRA `(.L_x_9281) ;  /* 0xfffffffc00f08947 */ /* 0x004fea000383ffff */
[----:B------:R-:W-:Y:S05]  /*154f0*/  BRA `(.L_x_9335) ;  /* 0xffffffec00087947 */ /* 0x000fea000383ffff */
.L_x_9283:
[----:B-1----:R1:W2:Y:S02]  /*15500*/  SYNCS.PHASECHK.TRANS64.TRYWAIT P0, [R5+URZ], R2 ;  /* 0x00000002050075a7 */ /* 0x0022a4000800017f */
[----:B--2---:R-:W-:Y:S05]  /*15510*/  @!P0 NANOSLEEP.SYNCS 0x989680 ;  /* 0x009896800000895d */ /* 0x004fea0003900000 */
[----:B------:R-:W2:Y:S02]  /*15520*/  @!P0 SYNCS.PHASECHK.TRANS64 P0, [R5+URZ], R2 ;  /* 0x00000002050085a7 */ /* 0x000ea4000800007f */
[----:B--2---:R-:W-:Y:S05]  /*15530*/  @!P0 BRA `(.L_x_9283) ;  /* 0xfffffffc00f08947 */ /* 0x004fea000383ffff */
[----:B------:R-:W-:Y:S05]  /*15540*/  BRA `(.L_x_9336) ;  /* 0xffffffec000c7947 */ /* 0x000fea000383ffff */
.L_x_9337:
        /* <DEDUP_REMOVED lines=11> */
.L_x_12783:


//--------------------- .text._ZN7cutlass13device_kernelIN5flash11enable_sm90INS1_16FlashAttnFwdSm90INS1_25CollectiveMainloopFwdSm90ILi2EN4cute5tupleIJNS5_1CILi1EEES8_S8_EEENS6_IJNS7_ILi192EEENS7_ILi128EEENS7_ILi96EEEEEELi96ENS_10bfloat16_tEfNS_4arch4Sm90ELb0ELb1ELb0ELb1ELb0ELb1ELb0ELb0ELb1ELb0ELb0ELb0EEENS1_21CollectiveEpilogueFwdINS6_IJSA_SC_SB_EEES9_SE_SG_Li384ELb1ELb0ELb0ELb0EEENS1_36VarlenDynamicPersistentTileSchedulerILi192ELi128ELi384ELi32ELb0ELb0ELb1ELb1ELb0ELb1EEEEEEEEEvNT_6ParamsE --------------------------
	.section	.text._ZN7cutlass13device_kernelIN5flash11enable_sm90INS1_16FlashAttnFwdSm90INS1_25CollectiveMainloopFwdSm90ILi2EN4cute5tupleIJNS5_1CILi1EEES8_S8_EEENS6_IJNS7_ILi192EEENS7_ILi128EEENS7_ILi96EEEEEELi96ENS_10bfloat16_tEfNS_4arch4Sm90ELb0ELb1ELb0ELb1ELb0ELb1ELb0ELb0ELb1ELb0ELb0ELb0EEENS1_21CollectiveEpilogueFwdINS6_IJSA_SC_SB_EEES9_SE_SG_Li384ELb1ELb0ELb0ELb0EEENS1_36VarlenDynamicPersistentTileSchedulerILi192ELi128ELi384ELi32ELb0ELb0ELb1ELb1ELb0ELb1EEEEEEEEEvNT_6ParamsE,"ax",@progbits
	.align	128
.text._ZN7cutlass13device_kernelIN5flash11enable_sm90INS1_16FlashAttnFwdSm90INS1_25CollectiveMainloopFwdSm90ILi2EN4cute5tupleIJNS5_1CILi1EEES8_S8_EEENS6_IJNS7_ILi192EEENS7_ILi128EEENS7_ILi96EEEEEELi96ENS_10bfloat16_tEfNS_4arch4Sm90ELb0ELb1ELb0ELb1ELb0ELb1ELb0ELb0ELb1ELb0ELb0ELb0EEENS1_21CollectiveEpilogueFwdINS6_IJSA_SC_SB_EEES9_SE_SG_Li384ELb1ELb0ELb0ELb0EEENS1_36VarlenDynamicPersistentTileSchedulerILi192ELi128ELi384ELi32ELb0ELb0ELb1ELb1ELb0ELb1EEEEEEEEEvNT_6ParamsE:
        .type           _ZN7cutlass13device_kernelIN5flash11enable_sm90INS1_16FlashAttnFwdSm90INS1_25CollectiveMainloopFwdSm90ILi2EN4cute5tupleIJNS5_1CILi1EEES8_S8_EEENS6_IJNS7_ILi192EEENS7_ILi128EEENS7_ILi96EEEEEELi96ENS_10bfloat16_tEfNS_4arch4Sm90ELb0ELb1ELb0ELb1ELb0ELb1ELb0ELb0ELb1ELb0ELb0ELb0EEENS1_21CollectiveEpilogueFwdINS6_IJSA_SC_SB_EEES9_SE_SG_Li384ELb1ELb0ELb0ELb0EEENS1_36VarlenDynamicPersistentTileSchedulerILi192ELi128ELi384ELi32ELb0ELb0ELb1ELb1ELb0ELb1EEEEEEEEEvNT_6ParamsE,@function
        .size           _ZN7cutlass13device_kernelIN5flash11enable_sm90INS1_16FlashAttnFwdSm90INS1_25CollectiveMainloopFwdSm90ILi2EN4cute5tupleIJNS5_1CILi1EEES8_S8_EEENS6_IJNS7_ILi192EEENS7_ILi128EEENS7_ILi96EEEEEELi96ENS_10bfloat16_tEfNS_4arch4Sm90ELb0ELb1ELb0ELb1ELb0ELb1ELb0ELb0ELb1ELb0ELb0ELb0EEENS1_21CollectiveEpilogueFwdINS6_IJSA_SC_SB_EEES9_SE_SG_Li384ELb1ELb0ELb0ELb0EEENS1_36VarlenDynamicPersistentTileSchedulerILi192ELi128ELi384ELi32ELb0ELb0ELb1ELb1ELb0ELb1EEEEEEEEEvNT_6ParamsE,(.L_x_12784 - _ZN7cutlass13device_kernelIN5flash11enable_sm90INS1_16FlashAttnFwdSm90INS1_25CollectiveMainloopFwdSm90ILi2EN4cute5tupleIJNS5_1CILi1EEES8_S8_EEENS6_IJNS7_ILi192EEENS7_ILi128EEENS7_ILi96EEEEEELi96ENS_10bfloat16_tEfNS_4arch4Sm90ELb0ELb1ELb0ELb1ELb0ELb1ELb0ELb0ELb1ELb0ELb0ELb0EEENS1_21CollectiveEpilogueFwdINS6_IJSA_SC_SB_EEES9_SE_SG_Li384ELb1ELb0ELb0ELb0EEENS1_36VarlenDynamicPersistentTileSchedulerILi192ELi128ELi384ELi32ELb0ELb0ELb1ELb1ELb0ELb1EEEEEEEEEvNT_6ParamsE)
        .other          _ZN7cutlass13device_kernelIN5flash11enable_sm90INS1_16FlashAttnFwdSm90INS1_25CollectiveMainloopFwdSm90ILi2EN4cute5tupleIJNS5_1CILi1EEES8_S8_EEENS6_IJNS7_ILi192EEENS7_ILi128EEENS7_ILi96EEEEEELi96ENS_10bfloat16_tEfNS_4arch4Sm90ELb0ELb1ELb0ELb1ELb0ELb1ELb0ELb0ELb1ELb0ELb0ELb0EEENS1_21CollectiveEpilogueFwdINS6_IJSA_SC_SB_EEES9_SE_SG_Li384ELb1ELb0ELb0ELb0EEENS1_36VarlenDynamicPersistentTileSchedulerILi192ELi128ELi384ELi32ELb0ELb0ELb1ELb1ELb0ELb1EEEEEEEEEvNT_6ParamsE,@"STO_CUDA_ENTRY STV_DEFAULT"
_ZN7cutlass13device_kernelIN5flash11enable_sm90INS1_16FlashAttnFwdSm90INS1_25CollectiveMainloopFwdSm90ILi2EN4cute5tupleIJNS5_1CILi1EEES8_S8_EEENS6_IJNS7_ILi192EEENS7_ILi128EEENS7_ILi96EEEEEELi96ENS_10bfloat16_tEfNS_4arch4Sm90ELb0ELb1ELb0ELb1ELb0ELb1ELb0ELb0ELb1ELb0ELb0ELb0EEENS1_21CollectiveEpilogueFwdINS6_IJSA_SC_SB_EEES9_SE_SG_Li384ELb1ELb0ELb0ELb0EEENS1_36VarlenDynamicPersistentTileSchedulerILi192ELi128ELi384ELi32ELb0ELb0ELb1ELb1ELb0ELb1EEEEEEEEEvNT_6ParamsE:
        /* <DEDUP_REMOVED lines=26> */
.L_x_9339:
[----:B------:R-:W-:Y:S05]  /*01a0*/  BSYNC B0 ;  /* 0x0000000000007941 */ /* 0x000fea0003800000 */
.L_x_9338:
        /* <DEDUP_REMOVED lines=40> */
.L_x_9340:
        /* <DEDUP_REMOVED lines=22> */
.L_x_9341:
        /* <DEDUP_REMOVED lines=18> */
.L_x_9342:
        /* <DEDUP_REMOVED lines=22> */
.L_x_9343:
        /* <DEDUP_REMOVED lines=22> */
.L_x_9344:
        /* <DEDUP_REMOVED lines=9> */
.L_x_9347:
[----:B------:R-:W-:-:S08]  /*0a00*/  NOP ;  /* 0x0000000000007918 */ /* 0x000fd00000000000 */
[----:B------:R-:W0:Y:S02]  /*0a10*/  USETMAXREG.TRY_ALLOC.CTAPOOL UP0, 0xa0 ;  /* 0x000000a0000079c8 */ /* 0x000e240008000600 */
[----:B0-----:R-:W-:-:S13]  /*0a20*/  PLOP3.LUT P0, PT, PT, PT, UP0, 0x80, 0x0 ;  /* 0x000000000000781c */ /* 0x001fda0003f0f008 */
[----:B------:R-:W-:Y:S05]  /*0a30*/  @!P0 BRA `(.L_x_9347) ;  /* 0xfffffffc00f08947 */ /* 0x000fea000383ffff */
[----:B------:R-:W3:Y:S01]  /*0a40*/  LDL.LU R0, [R1] ;  /* 0x0000000001007983 */ /* 0x000ee20000300800 */
[----:B--2---:R-:W0:Y:S01]  /*0a50*/  S2R R2, SR_TID.X ;  /* 0x0000000000027919 */ /* 0x004e220000002100 */
        /* <DEDUP_REMOVED lines=12> */
[----:B---3--:R-:W-:-:S04]  /*0b20*/  LOP3.LUT R0, R0, 0xdfffffff, RZ, 0xc0, !PT ;  /* 0xdfffffff00007812 */ /* 0x008fc800078ec0ff */
[----:B------:R-:W-:-:S05]  /*0b30*/  @P0 LOP3.LUT R0, R0, 0x20000000, RZ, 0xfc, !PT ;  /* 0x2000000000000812 */ /* 0x000fca00078efcff */
[----:B------:R1:W-:Y:S01]  /*0b40*/  STL [R1], R0 ;  /* 0x0000000001007387 */ /* 0x0003e20000100800 */
[----:B0-----:R-:W-:-:S13]  /*0b50*/  ISETP.GE.AND P0, PT, R15, UR4, PT ;  /* 0x000000040f007c0c */ /* 0x001fda000bf06270 */
[----:B-1----:R-:W-:Y:S05]  /*0b60*/  @P0 BRA `(.L_x_9348) ;  /* 0x000001f800b40947 */ /* 0x002fea0003800000 */
[----:B------:R-:W2:Y:S01]  /*0b70*/  LDL.LU R12, [R1+0xc] ;  /* 0x00000c00010c7983 */ /* 0x000ea20000300800 */
[----:B------:R-:W0:Y:S02]  /*0b80*/  S2R R0, SR_TID.X ;  /* 0x0000000000007919 */ /* 0x000e240000002100 */
[----:B0-----:R-:W-:-:S05]  /*0b90*/  VIADD R0, R0, 0xffffff80 ;  /* 0xffffff8000007836 */ /* 0x001fca0000000000 */
[----:B------:R-:W-:-:S04]  /*0ba0*/  SHF.R.S32.HI R3, RZ, 0x1f, R0 ;  /* 0x0000001fff037819 */ /* 0x000fc80000011400 */
[----:B------:R-:W-:-:S04]  /*0bb0*/  LEA.HI R4, R3, R0, RZ, 0x4 ;  /* 0x0000000003047211 */ /* 0x000fc800078f20ff */
[----:B------:R-:W-:Y:S02]  /*0bc0*/  LOP3.LUT R5, R4, 0xfffffff0, RZ, 0xc0, !PT ;  /* 0xfffffff004057812 */ /* 0x000fe400078ec0ff */
[----:B------:R-:W-:-:S03]  /*0bd0*/  LEA.HI R6, R3, R0, RZ, 0x2 ;  /* 0x0000000003067211 */ /* 0x000fc600078f10ff */
[C---:B------:R-:W-:Y:S01]  /*0be0*/  IMAD.IADD R5, R0.reuse, 0x1, -R5 ;  /* 0x0000000100057824 */ /* 0x040fe200078e0a05 */
[CC--:B------:R-:W-:Y:S02]  /*0bf0*/  LEA.HI R7, R3.reuse, R0.reuse, RZ, 0x5 ;  /* 0x0000000003077211 */ /* 0x0c0fe400078f28ff */
[-C--:B------:R-:W-:Y:S02]  /*0c00*/  LEA.HI R10, R0, R0.reuse, RZ, 0x1 ;  /* 0x00000000000a7211 */ /* 0x080fe400078f08ff */
[----:B------:R-:W-:Y:S02]  /*0c10*/  LEA.HI R3, R3, R0, RZ, 0x7 ;  /* 0x0000000003037211 */ /* 0x000fe400078f38ff */
[--C-:B------:R-:W-:Y:S02]  /*0c20*/  SHF.R.S32.HI R8, RZ, 0x2, R6.reuse ;  /* 0x00000002ff087819 */ /* 0x100fe40000011406 */
[----:B------:R-:W-:Y:S02]  /*0c30*/  SHF.R.S32.HI R17, RZ, 0x1f, R6 ;  /* 0x0000001fff117819 */ /* 0x000fe40000011406 */
[----:B------:R-:W-:-:S02]  /*0c40*/  SHF.R.S32.HI R6, RZ, 0x1f, R5 ;  /* 0x0000001fff067819 */ /* 0x000fc40000011405 */
[----:B------:R-:W-:Y:S02]  /*0c50*/  LOP3.LUT R11, R10, 0xfffffffe, RZ, 0xc0, !PT ;  /* 0xfffffffe0a0b7812 */ /* 0x000fe400078ec0ff */
[----:B------:R-:W-:Y:S02]  /*0c60*/  LOP3.LUT R9, R3, 0xffffff80, RZ, 0xc0, !PT ;  /* 0xffffff8003097812 */ /* 0x000fe400078ec0ff */
[----:B------:R-:W-:Y:S02]  /*0c70*/  SHF.R.S32.HI R3, RZ, 0x4, R4 ;  /* 0x00000004ff037819 */ /* 0x000fe40000011404 */
[----:B------:R-:W-:Y:S01]  /*0c80*/  LEA.HI R6, R6, R5, RZ, 0x3 ;  /* 0x0000000506067211 */ /* 0x000fe200078f18ff */
[----:B------:R-:W-:Y:S01]  /*0c90*/  IMAD.IADD R11, R0, 0x1, -R11 ;  /* 0x00000001000b7824 */ /* 0x000fe200078e0a0b */
[----:B------:R-:W-:Y:S01]  /*0ca0*/  LEA.HI R4, R4, R3, RZ, 0x1 ;  /* 0x0000000304047211 */ /* 0x000fe200078f08ff */
[----:B------:R-:W-:Y:S01]  /*0cb0*/  IMAD.IADD R9, R0, 0x1, -R9 ;  /* 0x0000000100097824 */ /* 0x000fe200078e0a09 */
[----:B------:R-:W-:-:S02]  /*0cc0*/  LOP3.LUT R0, R6, 0xfffffff8, RZ, 0xc0, !PT ;  /* 0xfffffff806007812 */ /* 0x000fc400078ec0ff */
[----:B------:R-:W-:-:S03]  /*0cd0*/  LOP3.LUT R4, R4, 0x1ffffffe, RZ, 0xc0, !PT ;  /* 0x1ffffffe04047812 */ /* 0x000fc600078ec0ff */
[----:B------:R-:W-:Y:S02]  /*0ce0*/  IMAD.IADD R0, R5, 0x1, -R0 ;  /* 0x0000000105007824 */ /* 0x000fe400078e0a00 */
[----:B------:R-:W-:Y:S02]  /*0cf0*/  IMAD.IADD R4, R3, 0x1, -R4 ;  /* 0x0000000103047824 */ /* 0x000fe400078e0a04 */
[----:B------:R-:W-:Y:S01]  /*0d00*/  IMAD.SHL.U32 R5, R0, 0x40, RZ ;  /* 0x0000004000057824 */ /* 0x000fe200078e00ff */
[----:B------:R-:W-:Y:S02]  /*0d10*/  LEA.HI R17, R17, R8, RZ, 0x2 ;  /* 0x0000000811117211 */ /* 0x000fe400078f10ff */
[----:B------:R-:W-:Y:S01]  /*0d20*/  SHF.R.S32.HI R23, RZ, 0x1, R10 ;  /* 0x00000001ff177819 */ /* 0x000fe2000001140a */
[----:B------:R-:W-:Y:S01]  /*0d30*/  IMAD.SHL.U32 R4, R4, 0x8, RZ ;  /* 0x0000000804047824 */ /* 0x000fe200078e00ff */
[----:B------:R-:W-:Y:S01]  /*0d40*/  LOP3.LUT R5, R5, 0x1c0, RZ, 0xc0, !PT ;  /* 0x000001c005057812 */ /* 0x000fe200078ec0ff */
[----:B------:R-:W-:Y:S01]  /*0d50*/  IMAD.SHL.U32 R6, R6, 0x40, RZ ;  /* 0x0000004006067824 */ /* 0x000fe200078e00ff */
[----:B------:R-:W-:-:S02]  /*0d60*/  LOP3.LUT R17, R17, 0xfffffffc, RZ, 0xc0, !PT ;  /* 0xfffffffc11117812 */ /* 0x000fc400078ec0ff */
[----:B------:R-:W-:Y:S02]  /*0d70*/  LEA.HI R10, R10, R23, RZ, 0x1 ;  /* 0x000000170a0a7211 */ /* 0x000fe400078f08ff */
[----:B------:R-:W-:Y:S01]  /*0d80*/  R2P PR, R0, 0x6 ;  /* 0x0000000600007804 */ /* 0x000fe20000000000 */
[----:B------:R-:W-:Y:S01]  /*0d90*/  VIADD R0, R2, 0xc400 ;  /* 0x0000c40002007836 */ /* 0x000fe20000000000 */
[----:B------:R-:W-:Y:S01]  /*0da0*/  LOP3.LUT R4, R5, 0x8, R4, 0xf8, !PT ;  /* 0x0000000805047812 */ /* 0x000fe200078ef804 */
[----:B------:R-:W-:Y:S01]  /*0db0*/  STL [R1+0x34], R13 ;  /* 0x0000340d01007387 */ /* 0x000fe20000100800 */
[----:B------:R-:W-:Y:S01]  /*0dc0*/  SHF.R.S32.HI R7, RZ, 0x5, R7 ;  /* 0x00000005ff077819 */ /* 0x000fe20000011407 */
[----:B------:R-:W-:Y:S01]  /*0dd0*/  IMAD.IADD R17, R8, 0x1, -R17 ;  /* 0x0000000108117824 */ /* 0x000fe200078e0a11 */
[----:B------:R-:W-:Y:S01]  /*0de0*/  LOP3.LUT R10, R10, 0x7fffffe, RZ, 0xc0, !PT ;  /* 0x07fffffe0a0a7812 */ /* 0x000fe200078ec0ff */
[----:B------:R-:W-:Y:S01]  /*0df0*/  STL [R1+0x38], R14 ;  /* 0x0000380e01007387 */ /* 0x000fe20000100800 */
[----:B------:R-:W-:-:S02]  /*0e00*/  LOP3.LUT R6, R6, 0x7ffffe00, RZ, 0xc0, !PT ;  /* 0x7ffffe0006067812 */ /* 0x000fc400078ec0ff */
[----:B------:R-:W-:Y:S01]  /*0e10*/  SHF.R.U32.HI R5, RZ, 0x3, R5 ;  /* 0x00000003ff057819 */ /* 0x000fe20000011605 */
[----:B------:R-:W-:Y:S01]  /*0e20*/  STL [R1+0x3c], R15 ;  /* 0x00003c0f01007387 */ /* 0x000fe20000100800 */
[----:B------:R-:W-:Y:S02]  /*0e30*/  IMAD.IADD R10, R23, 0x1, -R10 ;  /* 0x00000001170a7824 */ /* 0x000fe400078e0a0a */
[----:B------:R-:W-:Y:S01]  /*0e40*/  LOP3.LUT R5, R4, R5, RZ, 0x3c, !PT ;  /* 0x0000000504057212 */ /* 0x000fe200078e3cff */
[----:B------:R-:W-:Y:S01]  /*0e50*/  STL [R1+0x50], RZ ;  /* 0x000050ff01007387 */ /* 0x000fe20000100800 */
[----:B------:R-:W-:-:S03]  /*0e60*/  IMAD R6, R7, 0x400, R6 ;  /* 0x0000040007067824 */ /* 0x000fc600078e0206 */
[----:B------:R0:W-:Y:S01]  /*0e70*/  STL [R1+0x58], R0 ;  /* 0x0000580001007387 */ /* 0x0001e20000100800 */
[----:B------:R-:W-:Y:S02]  /*0e80*/  IMAD R10, R3, 0x8, R10 ;  /* 0x00000008030a7824 */ /* 0x000fe400078e020a */
[----:B------:R-:W-:Y:S02]  /*0e90*/  IMAD.IADD R5, R6, 0x1, R5 ;  /* 0x0000000106057824 */ /* 0x000fe400078e0205 */
[----:B------:R-:W-:Y:S02]  /*0ea0*/  IMAD.SHL.U32 R19, R11, 0x8, RZ ;  /* 0x000000080b137824 */ /* 0x000fe400078e00ff */
[----:B0-----:R-:W-:Y:S02]  /*0eb0*/  IMAD.SHL.U32 R0, R17, 0x40, RZ ;  /* 0x0000004011007824 */ /* 0x001fe400078e00ff */
[----:B------:R-:W-:-:S03]  /*0ec0*/  IMAD R137, R5, 0x2, R2 ;  /* 0x0000000205897824 */ /* 0x000fc600078e0202 */
[----:B------:R-:W-:-:S04]  /*0ed0*/  LOP3.LUT R3, R0, 0xc0, RZ, 0xc0, !PT ;  /* 0x000000c000037812 */ /* 0x000fc800078ec0ff */
[----:B------:R-:W-:Y:S02]  /*0ee0*/  LOP3.LUT R0, R3, 0x8, R19, 0xf8, !PT ;  /* 0x0000000803007812 */ /* 0x000fe400078ef813 */
[----:B------:R-:W-:Y:S01]  /*0ef0*/  SHF.R.U32.HI R5, RZ, 0x3, R3 ;  /* 0x00000003ff057819 */ /* 0x000fe20000011603 */
[----:B------:R-:W-:Y:S01]  /*0f00*/  VIADD R139, R137, 0x21800 ;  /* 0x00021800898b7836 */ /* 0x000fe20000000000 */
[----:B------:R-:W-:Y:S01]  /*0f10*/  SHF.R.S32.HI R4, RZ, 0x1f, R23 ;  /* 0x0000001fff047819 */ /* 0x000fe20000011417 */
[----:B------:R-:W-:Y:S01]  /*0f20*/  VIADD R4, R19, 0x10 ;  /* 0x0000001013047836 */ /* 0x000fe20000000000 */
[----:B------:R-:W-:Y:S01]  /*0f30*/  LOP3.LUT R0, R0, R5, RZ, 0x3c, !PT ;  /* 0x0000000500007212 */ /* 0x000fe200078e3cff */
[----:B------:R-:W-:Y:S01]  /*0f40*/  STL [R1+0x8], RZ ;  /* 0x000008ff01007387 */ /* 0x000fe20000100800 */
[----:B------:R-:W-:-:S03]  /*0f50*/  IMAD.SHL.U32 R4, R10, 0x20, RZ ;  /* 0x000000200a047824 */ /* 0x000fc600078e00ff */
[----:B------:R0:W-:Y:S01]  /*0f60*/  STL [R1+0x18], R3 ;  /* 0x0000180301007387 */ /* 0x0001e20000100800 */
[----:B------:R-:W-:-:S03]  /*0f70*/  IMAD.IADD R0, R4, 0x1, R0 ;  /* 0x0000000104007824 */ /* 0x000fc600078e0200 */
[----:B------:R-:W-:Y:S01]  /*0f80*/  STL [R1+0x1c], R5 ;  /* 0x00001c0501007387 */ /* 0x000fe20000100800 */
[----:B0-----:R-:W-:Y:S02]  /*0f90*/  VIADD R3, R137, 0x21820 ;  /* 0x0002182089037836 */ /* 0x001fe40000000000 */
[----:B------:R-:W-:Y:S01]  /*0fa0*/  @P1 VIADD R3, R139, 0xffffffe0 ;  /* 0xffffffe08b031836 */ /* 0x000fe20000000000 */
[----:B------:R-:W-:Y:S04]  /*0fb0*/  STL [R1+0x20], R4 ;  /* 0x0000200401007387 */ /* 0x000fe80000100800 */
[----:B------:R-:W-:Y:S04]  /*0fc0*/  STL [R1+0x28], R3 ;  /* 0x0000280301007387 */ /* 0x000fe80000100800 */
[----:B------:R0:W-:Y:S02]  /*0fd0*/  STL [R1+0x44], R0 ;  /* 0x0000440001007387 */ /* 0x0001e40000100800 */
[----:B0-----:R-:W-:-:S05]  /*0fe0*/  VIADD R0, R3, 0x6000 ;  /* 0x0000600003007836 */ /* 0x001fca0000000000 */
[----:B------:R0:W-:Y:S01]  /*0ff0*/  STL [R1+0x2c], R0 ;  /* 0x00002c0001007387 */ /* 0x0001e20000100800 */
[----:B------:R-:W-:Y:S01]  /*1000*/  SHF.R.S32.HI R8, RZ, 0x1f, R9 ;  /* 0x0000001fff087819 */ /* 0x000fe20000011409 */
[----:B------:R-:W-:-:S03]  /*1010*/  IMAD.MOV.U32 R138, RZ, RZ, 0x40 ;  /* 0x00000040ff8a7424 */ /* 0x000fc600078e00ff */
[----:B------:R-:W-:Y:S02]  /*1020*/  LEA.HI R8, R8, R9, RZ, 0x2 ;  /* 0x0000000908087211 */ /* 0x000fe400078f10ff */
[----:B------:R-:W-:Y:S02]  /*1030*/  SEL R138, R138, 0xffffffc0, !P2 ;  /* 0xffffffc08a8a7807 */ /* 0x000fe40005000000 */
[----:B------:R-:W-:Y:S01]  /*1040*/  LOP3.LUT R8, R8, 0x7ffffffc, RZ, 0xc0, !PT ;  /* 0x7ffffffc08087812 */ /* 0x000fe200078ec0ff */
[----:B------:R-:W-:Y:S02]  /*1050*/  IMAD.MOV.U32 R18, RZ, RZ, RZ ;  /* 0x000000ffff127224 */ /* 0x000fe400078e00ff */
[----:B------:R-:W-:Y:S02]  /*1060*/  IMAD.IADD R139, R139, 0x1, R138 ;  /* 0x000000018b8b7824 */ /* 0x000fe400078e028a */
[----:B------:R-:W-:Y:S02]  /*1070*/  IMAD.IADD R136, R9, 0x1, -R8 ;  /* 0x0000000109887824 */ /* 0x000fe400078e0a08 */
[----:B------:R-:W-:-:S02]  /*1080*/  IMAD.MOV.U32 R22, RZ, RZ, RZ ;  /* 0x000000ffff167224 */ /* 0x000fc400078e00ff */
[----:B------:R-:W-:Y:S02]  /*1090*/  IMAD.MOV.U32 R17, RZ, RZ, RZ ;  /* 0x000000ffff117224 */ /* 0x000fe400078e00ff */
[----:B------:R-:W-:Y:S02]  /*10a0*/  IMAD.SHL.U32 R16, R11, 0x4, RZ ;  /* 0x000000040b107824 */ /* 0x000fe400078e00ff */
[----:B------:R-:W-:Y:S02]  /*10b0*/  VIADD R5, R19, 0x20 ;  /* 0x0000002013057836 */ /* 0x000fe40000000000 */
[----:B------:R-:W-:Y:S01]  /*10c0*/  IMAD.IADD R138, R138, 0x1, R3 ;  /* 0x000000018a8a7824 */ /* 0x000fe200078e0203 */
[----:B0-2---:R-:W-:-:S07]  /*10d0*/  LOP3.LUT R157, R12, 0x1, RZ, 0xfc, !PT ;  /* 0x000000010c9d7812 */ /* 0x005fce00078efcff */
.L_x_9557:
[----:B0-2--5:R-:W2:Y:S01]  /*10e0*/  LDL R30, [R1+0x3c] ;  /* 0x00003c00011e7983 */ /* 0x025ea20000100800 */
[----:B------:R-:W-:Y:S05]  /*10f0*/  YIELD ;  /* 0x0000000000007946 */ /* 0x000fea0003800000 */
[----:B------:R-:W-:Y:S01]  /*1100*/  ULDC.64 UR4, c[0x0][0xa28] ;  /* 0x00028a0000047ab9 */ /* 0x000fe20000000a00 */
[----:B-1-3--:R-:W2:Y:S01]  /*1110*/  LDC.64 R6, c[0x0][0xa08] ;  /* 0x00028200ff067b82 */ /* 0x00aea20000000a00 */
        /* <DEDUP_REMOVED lines=9> */
[----:B------:R-:W0:Y:S08]  /*11b0*/  @P1 LDC.64 R4, c[0x0][0xa28] ;  /* 0x00028a00ff041b82 */ /* 0x000e300000000a00 */
[----:B------:R-:W1:Y:S01]  /*11c0*/  @P2 LDC.64 R8, c[0x0][0xa18] ;  /* 0x00028600ff082b82 */ /* 0x000e620000000a00 */
[----:B------:R-:W-:Y:S01]  /*11d0*/  ULDC UR4, c[0x0][0x288] ;  /* 0x0000a20000047ab9 */ /* 0x000fe20000000800 */
[----:B------:R-:W-:Y:S01]  /*11e0*/  ISETP.NE.AND.EX P0, PT, RZ, UR5, PT, P0 ;  /* 0x00000005ff007c0c */ /* 0x000fe2000bf05300 */
[----:B------:R-:W-:Y:S01]  /*11f0*/  IMAD.U32 R3, RZ, RZ, UR4 ;  /* 0x00000004ff037e24 */ /* 0x000fe2000f8e00ff */
[----:B------:R-:W-:Y:S01]  /*1200*/  ULDC.64 UR4, c[0x0][0x3f8] ;  /* 0x0000fe0000047ab9 */ /* 0x000fe20000000a00 */
[----:B--2---:R-:W-:-:S04]  /*1210*/  IMAD.WIDE R10, R30, 0x4, R6 ;  /* 0x000000041e0a7825 */ /* 0x004fc800078e0206 */
[----:B-1----:R-:W-:-:S06]  /*1220*/  @P2 IMAD.WIDE R6, R30, 0x4, R8 ;  /* 0x000000041e062825 */ /* 0x002fcc00078e0208 */
[----:B------:R1:W5:Y:S01]  /*1230*/  @P0 LDG.E R72, desc[UR38][R10.64] ;  /* 0x000000260a480981 */ /* 0x000362000c1e1900 */
[----:B0-----:R-:W-:-:S03]  /*1240*/  @P1 IMAD.WIDE R4, R30, 0x4, R4 ;  /* 0x000000041e041825 */ /* 0x001fc600078e0204 */
[----:B------:R-:W2:Y:S04]  /*1250*/  @P2 LDG.E R3, desc[UR38][R6.64] ;  /* 0x0000002606032981 */ /* 0x000ea8000c1e1900 */
        /* <DEDUP_REMOVED lines=10> */
[----:B--2---:R1:W-:Y:S01]  /*1300*/  STL [R1+0x40], R3 ;  /* 0x0000400301007387 */ /* 0x0043e20000100800 */
[----:B------:R-:W-:Y:S01]  /*1310*/  IMAD.MOV.U32 R14, RZ, RZ, R3 ;  /* 0x000000ffff0e7224 */ /* 0x000fe200078e0003 */
[----:B------:R-:W-:Y:S06]  /*1320*/  @P2 BRA `(.L_x_9349) ;  /* 0x0000000000282947 */ /* 0x000fec0003800000 */
[----:B------:R-:W-:Y:S02]  /*1330*/  ULDC.64 UR4, c[0x0][0xa00] ;  /* 0x0002800000047ab9 */ /* 0x000fe40000000a00 */
[----:B------:R-:W-:-:S04]  /*1340*/  ISETP.NE.U32.AND P1, PT, RZ, UR4, PT ;  /* 0x00000004ff007c0c */ /* 0x000fc8000bf25070 */
[----:B------:R-:W-:-:S13]  /*1350*/  ISETP.NE.AND.EX P1, PT, RZ, UR5, PT, P1 ;  /* 0x00000005ff007c0c */ /* 0x000fda000bf25310 */
[----:B------:R-:W-:Y:S05]  /*1360*/  @!P1 BRA `(.L_x_9349) ;  /* 0x0000000000189947 */ /* 0x000fea0003800000 */
[----:B-1----:R-:W0:Y:S02]  /*1370*/  LDC.64 R4, c[0x0][0xa00] ;  /* 0x00028000ff047b82 */ /* 0x002e240000000a00 */
[----:B0-----:R-:W-:-:S05]  /*1380*/  IMAD.WIDE R4, R30, 0x4, R4 ;  /* 0x000000041e047825 */ /* 0x001fca00078e0204 */
[----:B------:R-:W2:Y:S04]  /*1390*/  LDG.E R3, desc[UR38][R4.64] ;  /* 0x0000002604037981 */ /* 0x000ea8000c1e1900 */
[----:B------:R-:W2:Y:S02]  /*13a0*/  LDG.E R6, desc[UR38][R4.64+0x4] ;  /* 0x0000042604067981 */ /* 0x000ea4000c1e1900 */
[----:B--2---:R-:W-:-:S05]  /*13b0*/  IMAD.IADD R14, R6, 0x1, -R3 ;  /* 0x00000001060e7824 */ /* 0x004fca00078e0a03 */
[----:B------:R0:W-:Y:S02]  /*13c0*/  STL [R1+0x40], R14 ;  /* 0x0000400e01007387 */ /* 0x0001e40000100800 */
.L_x_9349:
[----:B------:R-:W2:Y:S01]  /*13d0*/  LDL R13, [R1+0x34] ;  /* 0x00003400010d7983 */ /* 0x000ea20000100800 */
[----:B------:R-:W-:-:S03]  /*13e0*/  ULDC.64 UR4, c[0x0][0xa20] ;  /* 0x0002880000047ab9 */ /* 0x000fc60000000a00 */
[----:B------:R-:W3:Y:S01]  /*13f0*/  LDL R29, [R1+0x38] ;  /* 0x00003800011d7983 */ /* 0x000ee20000100800 */
[----:B------:R-:W-:-:S04]  /*1400*/  ISETP.NE.U32.AND P1, PT, RZ, UR4, PT ;  /* 0x00000004ff007c0c */ /* 0x000fc8000bf25070 */
[----:B------:R-:W-:Y:S01]  /*1410*/  ISETP.NE.AND.EX P1, PT, RZ, UR5, PT, P1 ;  /* 0x00000005ff007c0c */ /* 0x000fe2000bf25310 */
[----:B--2---:R2:W-:Y:S04]  /*1420*/  STL [R1+0x54], R13 ;  /* 0x0000540d01007387 */ /* 0x0045e80000100800 */
[----:B---3--:R2:W-:Y:S04]  /*1430*/  STL [R1+0x48], R29 ;  /* 0x0000481d01007387 */ /* 0x0085e80000100800 */
[----:B------:R2:W-:Y:S04]  /*1440*/  STL [R1+0x4c], R30 ;  /* 0x00004c1e01007387 */ /* 0x0005e80000100800 */
[----:B------:R-:W-:Y:S05]  /*1450*/  @!P1 BRA `(.L_x_9350) ;  /* 0x0000000000109947 */ /* 0x000fea0003800000 */
[----:B-1----:R-:W1:Y:S02]  /*1460*/  LDC.64 R4, c[0x0][0xa20] ;  /* 0x00028800ff047b82 */ /* 0x002e640000000a00 */
[----:B-1----:R-:W-:-:S05]  /*1470*/  IMAD.WIDE R4, R30, 0x4, R4 ;  /* 0x000000041e047825 */ /* 0x002fca00078e0204 */
[----:B------:R3:W5:Y:S01]  /*1480*/  LDG.E R27, desc[UR38][R4.64] ;  /* 0x00000026041b7981 */ /* 0x000762000c1e1900 */
[----:B------:R-:W-:Y:S05]  /*1490*/  BRA `(.L_x_9351) ;  /* 0x0000000000107947 */ /* 0x000fea0003800000 */
.L_x_9350:
[----:B------:R-:W-:Y:S05]  /*14a0*/  @!P0 BRA `(.L_x_9351) ;  /* 0x00000000000c8947 */ /* 0x000fea0003800000 */
[----:B-1----:R-:W3:Y:S04]  /*14b0*/  LDG.E R4, desc[UR38][R10.64] ;  /* 0x000000260a047981 */ /* 0x002ee8000c1e1900 */
[----:B------:R-:W3:Y:S02]  /*14c0*/  LDG.E R27, desc[UR38][R10.64+0x4] ;  /* 0x000004260a1b7981 */ /* 0x000ee4000c1e1900 */
[----:B---3--:R-:W-:-:S07]  /*14d0*/  IMAD.IADD R27, R27, 0x1, -R4 ;  /* 0x000000011b1b7824 */ /* 0x008fce00078e0a04 */
.L_x_9351:
[----:B------:R-:W-:Y:S01]  /*14e0*/  ULDC.64 UR4, c[0x0][0xa10] ;  /* 0x0002840000047ab9 */ /* 0x000fe20000000a00 */
[----:B-1----:R-:W1:Y:S01]  /*14f0*/  LDC.64 R10, c[0x0][0x9e0] ;  /* 0x00027800ff0a7b82 */ /* 0x002e620000000a00 */
[----:B------:R-:W-:-:S04]  /*1500*/  ISETP.NE.U32.AND P0, PT, RZ, UR4, PT ;  /* 0x00000004ff007c0c */ /* 0x000fc8000bf05070 */
[----:B------:R-:W-:Y:S01]  /*1510*/  ISETP.NE.AND.EX P0, PT, RZ, UR5, PT, P0 ;  /* 0x00000005ff007c0c */ /* 0x000fe2000bf05300 */
[----:B------:R-:W-:Y:S02]  /*1520*/  ULDC.64 UR4, c[0x0][0xa30] ;  /* 0x00028c0000047ab9 */ /* 0x000fe40000000a00 */
[----:B------:R-:W-:-:S04]  /*1530*/  ISETP.NE.U32.AND P1, PT, RZ, UR4, PT ;  /* 0x00000004ff007c0c */ /* 0x000fc8000bf25070 */
[----:B------:R-:W-:-:S06]  /*1540*/  ISETP.NE.AND.EX P1, PT, RZ, UR5, PT, P1 ;  /* 0x00000005ff007c0c */ /* 0x000fcc000bf25310 */
[----:B---3--:R-:W3:Y:S08]  /*1550*/  @P0 LDC.64 R4, c[0x0][0xa10] ;  /* 0x00028400ff040b82 */ /* 0x008ef00000000a00 */
[----:B------:R-:W4:Y:S01]  /*1560*/  @P1 LDC.64 R6, c[0x0][0xa30] ;  /* 0x00028c00ff061b82 */ /* 0x000f220000000a00 */
[----:B---3--:R-:W-:-:S05]  /*1570*/  @P0 IMAD.WIDE R4, R30, 0x4, R4 ;  /* 0x000000041e040825 */ /* 0x008fca00078e0204 */
[----:B------:R-:W3:Y:S04]  /*1580*/  @P0 LDG.E R3, desc[UR38][R4.64] ;  /* 0x0000002604030981 */ /* 0x000ee8000c1e1900 */
[----:B------:R-:W3:Y:S01]  /*1590*/  @P0 LDG.E R8, desc[UR38][R4.64+0x4] ;  /* 0x0000042604080981 */ /* 0x000ee2000c1e1900 */
[----:B-----5:R-:W-:Y:S02]  /*15a0*/  IMAD.IADD R9, R27, 0x1, -R0 ;  /* 0x000000011b097824 */ /* 0x020fe400078e0a00 */
[----:B------:R-:W-:Y:S02]  /*15b0*/  IMAD.MOV.U32 R105, RZ, RZ, R27 ;  /* 0x000000ffff697224 */ /* 0x000fe400078e001b */
[----:B----4-:R-:W-:-:S05]  /*15c0*/  @P1 IMAD.WIDE R6, R30, 0x4, R6 ;  /* 0x000000041e061825 */ /* 0x010fca00078e0206 */
[----:B------:R4:W5:Y:S01]  /*15d0*/  @P1 LDG.E R105, desc[UR38][R6.64] ;  /* 0x0000002606691981 */ /* 0x000962000c1e1900 */
[----:B-1----:R-:W-:Y:S01]  /*15e0*/  ISETP.GE.AND P1, PT, R11, 0x1, PT ;  /* 0x000000010b00780c */ /* 0x002fe20003f26270 */
[----:B------:R-:W-:-:S04]  /*15f0*/  IMAD.MOV.U32 R108, RZ, RZ, 0xc0 ;  /* 0x000000c0ff6c7424 */ /* 0x000fc800078e00ff */
[----:B------:R-:W-:Y:S02]  /*1600*/  IMAD R108, R13, R108, 0xc0 ;  /* 0x000000c00d6c7424 */ /* 0x000fe400078e026c */
[----:B---3--:R-:W-:-:S04]  /*1610*/  @P0 IMAD.IADD R24, R8, 0x1, -R3 ;  /* 0x0000000108180824 */ /* 0x008fc800078e0a03 */
[----:B------:R-:W-:-:S04]  /*1620*/  IMAD.IADD R12, R9, 0x1, R24 ;  /* 0x00000001090c7824 */ /* 0x000fc800078e0218 */
[C---:B------:R-:W-:Y:S01]  /*1630*/  VIADD R0, R12.reuse, 0x7f ;  /* 0x0000007f0c007836 */ /* 0x040fe20000000000 */
[----:B------:R4:W-:Y:S01]  /*1640*/  STL [R1+0x30], R12 ;  /* 0x0000300c01007387 */ /* 0x0009e20000100800 */
[----:B------:R-:W-:-:S03]  /*1650*/  IADD3 R108, R12, R108, -R14 ;  /* 0x0000006c0c6c7210 */ /* 0x000fc60007ffe80e */
[----:B------:R-:W-:-:S04]  /*1660*/  SHF.R.S32.HI R3, RZ, 0x1f, R0 ;  /* 0x0000001fff037819 */ /* 0x000fc80000011400 */
[----:B------:R-:W-:Y:S01]  /*1670*/  LEA.HI R3, R3, R0, RZ, 0x7 ;  /* 0x0000000003037211 */ /* 0x000fe200078f38ff */
[----:B------:R-:W-:-:S03]  /*1680*/  IMAD.IADD R0, R108, 0x1, R10 ;  /* 0x000000016c007824 */ /* 0x000fc600078e020a */
[----:B------:R-:W-:Y:S01]  /*1690*/  SHF.R.S32.HI R111, RZ, 0x7, R3 ;  /* 0x00000007ff6f7819 */ /* 0x000fe20000011403 */
[----:B----4-:R-:W-:Y:S06]  /*16a0*/  @!P1 BRA `(.L_x_9352) ;  /* 0x0000000000489947 */ /* 0x010fec0003800000 */
        /* <DEDUP_REMOVED lines=11> */
.L_x_9354:
[----:B------:R-:W-:-:S13]  /*1760*/  ISETP.NE.AND P0, PT, R11, 0x1, PT ;  /* 0x000000010b00780c */ /* 0x000fda0003f05270 */
[----:B------:R-:W1:Y:S02]  /*1770*/  @P0 LDC.64 R4, c[0x0][0x9e8] ;  /* 0x00027a00ff040b82 */ /* 0x000e640000000a00 */
[----:B-1----:R-:W-:-:S05]  /*1780*/  @P0 IMAD.HI.U32 R4, R3, R4, RZ ;  /* 0x0000000403040227 */ /* 0x002fca00078e00ff */
[----:B------:R-:W-:-:S07]  /*1790*/  @P0 SHF.R.U32.HI R3, RZ, R5, R4 ;  /* 0x00000005ff030219 */ /* 0x000fce0000011604 */
.L_x_9355:
[----:B------:R-:W-:Y:S05]  /*17a0*/  BSYNC B0 ;  /* 0x0000000000007941 */ /* 0x000fea0003800000 */
.L_x_9353:
[----:B------:R-:W-:-:S05]  /*17b0*/  IMAD R3, R3, R11, R11 ;  /* 0x0000000b03037224 */ /* 0x000fca00078e020b */
[----:B------:R-:W-:-:S07]  /*17c0*/  VIMNMX R0, R0, R3, PT ;  /* 0x0000000300007248 */ /* 0x000fce0003fe0100 */
.L_x_9352:
        /* <DEDUP_REMOVED lines=15> */
.L_x_9358:
[----:B------:R-:W-:Y:S01]  /*18c0*/  ISETP.NE.AND P0, PT, R11, 0x1, PT ;  /* 0x000000010b00780c */ /* 0x000fe20003f05270 */
[----:B------:R-:W-:-:S12]  /*18d0*/  IMAD.MOV.U32 R4, RZ, RZ, R106 ;  /* 0x000000ffff047224 */ /* 0x000fd800078e006a */
[----:B------:R-:W1:Y:S02]  /*18e0*/  @P0 LDC.64 R6, c[0x0][0x9e8] ;  /* 0x00027a00ff060b82 */ /* 0x000e640000000a00 */
[----:B-1----:R-:W-:-:S05]  /*18f0*/  @P0 IMAD.HI.U32 R6, R106, R6, RZ ;  /* 0x000000066a060227 */ /* 0x002fca00078e00ff */
[----:B------:R-:W-:-:S07]  /*1900*/  @P0 SHF.R.U32.HI R4, RZ, R7, R6 ;  /* 0x00000007ff040219 */ /* 0x000fce0000011606 */
.L_x_9359:
[----:B------:R-:W-:Y:S05]  /*1910*/  BSYNC B0 ;  /* 0x0000000000007941 */ /* 0x000fea0003800000 */
.L_x_9357:
[----:B------:R-:W-:-:S05]  /*1920*/  IMAD R4, R4, R11, RZ ;  /* 0x0000000b04047224 */ /* 0x000fca00078e02ff */
[----:B------:R-:W-:-:S07]  /*1930*/  VIMNMX R3, R3, R4, !PT ;  /* 0x0000000403037248 */ /* 0x000fce0007fe0100 */
.L_x_9356:
        /* <DEDUP_REMOVED lines=31> */
[----:B0-----:R0:W1:Y:S01]  /*1b30*/  LDC.64 R14, c[0x4][R0] ;  /* 0x01000000000e7b82 */ /* 0x0010620000000a00 */
        /* <DEDUP_REMOVED lines=8> */
[----:B0-2---:R-:W-:-:S07]  /*1bc0*/  IMAD.MOV.U32 R13, RZ, RZ, RZ ;  /* 0x000000ffff0d7224 */ /* 0x005fce00078e00ff */
[----:B------:R-:W-:-:S07]  /*1bd0*/  LEPC R20, `(.L_x_9362) ;  /* 0x000000001014794e */ /* 0x000fce0000000000 */
[----:B-1---5:R-:W-:Y:S05]  /*1be0*/  CALL.ABS.NOINC R14 ;  /* 0x000000000e007343 */ /* 0x022fea0003c00000 */
.L_x_9362:
[----:B------:R-:W-:Y:S05]  /*1bf0*/  BSYNC B6 ;  /* 0x0000000000067941 */ /* 0x000fea0003800000 */
.L_x_9361:
        /* <DEDUP_REMOVED lines=20> */
.L_x_9364:
[----:B------:R-:W-:Y:S05]  /*1d40*/  BSYNC B6 ;  /* 0x0000000000067941 */ /* 0x000fea0003800000 */
.L_x_9363:
[----:B------:R-:W-:Y:S01]  /*1d50*/  ULDC.64 UR4, c[0x0][0x9f8] ;  /* 0x00027e0000047ab9 */ /* 0x000fe20000000a00 */
[----:B------:R-:W-:Y:S01]  /*1d60*/  IMAD.MOV.U32 R3, RZ, RZ, R30 ;  /* 0x000000ffff037224 */ /* 0x000fe200078e001e */
[----:B------:R-:W-:Y:S01]  /*1d70*/  ISETP.NE.U32.AND P0, PT, RZ, UR4, PT ;  /* 0x00000004ff007c0c */ /* 0x000fe2000bf05070 */
[----:B------:R-:W3:Y:S01]  /*1d80*/  LDL.LU R38, [R1] ;  /* 0x0000000001267983 */ /* 0x000ee20000300800 */
[----:B------:R-:W1:Y:S01]  /*1d90*/  LDC R0, c[0x0][0x428] ;  /* 0x00010a00ff007b82 */ /* 0x000e620000000800 */
[----:B------:R-:W4:Y:S01]  /*1da0*/  S2R R20, SR_TID.X ;  /* 0x0000000000147919 */ /* 0x000f220000002100 */
[----:B------:R-:W-:-:S06]  /*1db0*/  ISETP.NE.AND.EX P0, PT, RZ, UR5, PT, P0 ;  /* 0x00000005ff007c0c */ /* 0x000fcc000bf05300 */
[----:B------:R-:W0:Y:S01]  /*1dc0*/  LDC.64 R6, c[0x0][0x2f0] ;  /* 0x0000bc00ff067b82 */ /* 0x000e220000000a00 */
[----:B------:R-:W-:Y:S01]  /*1dd0*/  IMAD.IADD R72, R72, 0x1, R27 ;  /* 0x0000000148487824 */ /* 0x000fe200078e021b */
[----:B------:R-:W-:Y:S01]  /*1de0*/  ULDC.64 UR6, c[0x0][0xa08] ;  /* 0x0002820000067ab9 */ /* 0x000fe20000000a00 */
[----:B------:R-:W-:Y:S01]  /*1df0*/  IMAD.MOV.U32 R15, RZ, RZ, R29 ;  /* 0x000000ffff0f7224 */ /* 0x000fe200078e001d */
[----:B------:R-:W-:Y:S01]  /*1e00*/  ULDC.64 UR4, c[0x0][0x2f8] ;  /* 0x0000be0000047ab9 */ /* 0x000fe20000000a00 */
[----:B------:R-:W-:Y:S01]  /*1e10*/  SHF.R.S32.HI R32, RZ, 0x1f, R23 ;  /* 0x0000001fff207819 */ /* 0x000fe20000011417 */
[C---:B------:R-:W-:Y:S01]  /*1e20*/  VIADD R37, R19.reuse, 0x10 ;  /* 0x0000001013257836 */ /* 0x040fe20000000000 */
[----:B------:R-:W3:Y:S01]  /*1e30*/  LDL R36, [R1+0x18] ;  /* 0x0000180001247983 */ /* 0x000ee20000100800 */
[C---:B------:R-:W-:Y:S01]  /*1e40*/  VIADD R103, R19.reuse, 0x30 ;  /* 0x0000003013677836 */ /* 0x040fe20000000000 */
[----:B------:R-:W2:Y:S01]  /*1e50*/  @P0 LDC.64 R4, c[0x0][0x9f8] ;  /* 0x00027e00ff040b82 */ /* 0x000ea20000000a00 */
[----:B------:R-:W-:Y:S01]  /*1e60*/  VIADD R31, R19, 0x20 ;  /* 0x00000020131f7836 */ /* 0x000fe20000000000 */
[----:B------:R-:W3:Y:S06]  /*1e70*/  LDL R35, [R1+0x1c] ;  /* 0x00001c0001237983 */ /* 0x000eec0000100800 */
[----:B------:R-:W3:Y:S01]  /*1e80*/  LDC R104, c[0x0][0x3d4] ;  /* 0x0000f500ff687b82 */ /* 0x000ee20000000800 */
[----:B--2---:R-:W-:-:S05]  /*1e90*/  @P0 IMAD.WIDE R4, R30, 0x4, R4 ;  /* 0x000000041e040825 */ /* 0x004fca00078e0204 */
[----:B------:R2:W3:Y:S01]  /*1ea0*/  @P0 LDG.E R3, desc[UR38][R4.64] ;  /* 0x0000002604030981 */ /* 0x0004e2000c1e1900 */
[----:B-1----:R-:W-:Y:S02]  /*1eb0*/  ISETP.NE.AND P0, PT, R0, 0x1, PT ;  /* 0x000000010000780c */ /* 0x002fe40003f05270 */
[----:B------:R-:W-:Y:S02]  /*1ec0*/  SHF.R.S32.HI R13, RZ, 0x1f, R72 ;  /* 0x0000001fff0d7819 */ /* 0x000fe40000011448 */
[----:B----4-:R-:W-:-:S03]  /*1ed0*/  SHF.R.U32.HI R34, RZ, 0x7, R20 ;  /* 0x00000007ff227819 */ /* 0x010fc60000011614 */
[-C--:B0-----:R-:W-:Y:S02]  /*1ee0*/  IMAD R8, R13, R6.reuse, RZ ;  /* 0x000000060d087224 */ /* 0x081fe400078e02ff */
[----:B--2---:R-:W-:-:S04]  /*1ef0*/  IMAD.WIDE.U32 R4, R72, R6, RZ ;  /* 0x0000000648047225 */ /* 0x004fc800078e00ff */
[----:B------:R-:W0:Y:S08]  /*1f00*/  @P0 LDC R0, c[0x0][0x42c] ;  /* 0x00010b00ff000b82 */ /* 0x000e300000000800 */
[----:B------:R-:W1:Y:S01]  /*1f10*/  @P0 LDC R9, c[0x0][0x430] ;  /* 0x00010c00ff090b82 */ /* 0x000e620000000800 */
[----:B0-----:R-:W-:-:S05]  /*1f20*/  @P0 IMAD.HI.U32 R0, R29, R0, RZ ;  /* 0x000000001d000227 */ /* 0x001fca00078e00ff */
[----:B-1----:R-:W-:Y:S01]  /*1f30*/  @P0 SHF.R.U32.HI R15, RZ, R9, R0 ;  /* 0x00000009ff0f0219 */ /* 0x002fe20000011600 */
[----:B------:R-:W-:Y:S01]  /*1f40*/  VIADD R0, R20, 0xffffff80 ;  /* 0xffffff8014007836 */ /* 0x000fe20000000000 */
[----:B------:R-:W-:Y:S01]  /*1f50*/  ISETP.NE.U32.AND P0, PT, RZ, UR6, PT ;  /* 0x00000006ff007c0c */ /* 0x000fe2000bf05070 */
[----:B------:R-:W-:Y:S01]  /*1f60*/  IMAD R9, R72, R7, R8 ;  /* 0x0000000748097224 */ /* 0x000fe200078e0208 */
[----:B------:R-:W-:Y:S02]  /*1f70*/  SHF.R.S32.HI R10, RZ, 0x1f, R15 ;  /* 0x0000001fff0a7819 */ /* 0x000fe4000001140f */
[----:B------:R-:W-:Y:S01]  /*1f80*/  SHF.R.S32.HI R11, RZ, 0x1f, R0 ;  /* 0x0000001fff0b7819 */ /* 0x000fe20000011400 */
[----:B------:R-:W-:Y:S01]  /*1f90*/  IMAD.IADD R5, R5, 0x1, R9 ;  /* 0x0000000105057824 */ /* 0x000fe200078e0209 */
[----:B------:R-:W-:Y:S01]  /*1fa0*/  ISETP.NE.AND.EX P0, PT, RZ, UR7, PT, P0 ;  /* 0x00000007ff007c0c */ /* 0x000fe2000bf05300 */
[----:B------:R-:W-:Y:S01]  /*1fb0*/  IMAD R8, R10, UR4, RZ ;  /* 0x000000040a087c24 */ /* 0x000fe2000f8e02ff */
[----:B------:R-:W-:Y:S01]  /*1fc0*/  LEA.HI R11, R11, R0, RZ, 0x2 ;  /* 0x000000000b0b7211 */ /* 0x000fe200078f10ff */
[----:B------:R-:W-:Y:S01]  /*1fd0*/  IMAD.WIDE.U32 R4, R15, UR4, R4 ;  /* 0x000000040f047c25 */ /* 0x000fe2000f8e0004 */
[----:B------:R-:W-:-:S02]  /*1fe0*/  ISETP.NE.AND P6, PT, R34, 0x1, PT ;  /* 0x000000012200780c */ /* 0x000fc40003fc5270 */
[--C-:B------:R-:W-:Y:S01]  /*1ff0*/  SHF.R.S32.HI R21, RZ, 0x2, R11.reuse ;  /* 0x00000002ff157819 */ /* 0x100fe2000001140b */
[----:B------:R-:W-:Y:S01]  /*2000*/  IMAD R9, R15, UR5, R8 ;  /* 0x000000050f097c24 */ /* 0x000fe2000f8e0208 */
[----:B------:R-:W-:Y:S01]  /*2010*/  ULDC.64 UR4, c[0x0][0x300] ;  /* 0x0000c00000047ab9 */ /* 0x000fe20000000a00 */
[----:B------:R-:W-:Y:S02]  /*2020*/  SHF.R.S32.HI R8, RZ, 0x1f, R11 ;  /* 0x0000001fff087819 */ /* 0x000fe4000001140b */
[----:B------:R-:W-:Y:S02]  /*2030*/  IMAD.IADD R5, R5, 0x1, R9 ;  /* 0x0000000105057824 */ /* 0x000fe400078e0209 */
[----:B------:R-:W-:-:S04]  /*2040*/  LEA.HI R8, R8, R21, RZ, 0x2 ;  /* 0x0000001508087211 */ /* 0x000fc800078f10ff */
[----:B------:R-:W-:-:S05]  /*2050*/  LOP3.LUT R8, R8, 0xfffffffc, RZ, 0xc0, !PT ;  /* 0xfffffffc08087812 */ /* 0x000fca00078ec0ff */
[----:B------:R-:W-:Y:S01]  /*2060*/  IMAD.IADD R21, R21, 0x1, -R8 ;  /* 0x0000000115157824 */ /* 0x000fe200078e0a08 */
[----:B---3--:R-:W-:Y:S02]  /*2070*/  LOP3.LUT R38, R38, 0xfffffffd, RZ, 0xc0, !PT ;  /* 0xfffffffd26267812 */ /* 0x008fe400078ec0ff */
[----:B------:R-:W-:Y:S02]  /*2080*/  SHF.R.S32.HI R0, RZ, 0x1f, R3 ;  /* 0x0000001fff007819 */ /* 0x000fe40000011403 */
[----:B------:R-:W-:Y:S02]  /*2090*/  SEL R63, R3, RZ, !P0 ;  /* 0x000000ff033f7207 */ /* 0x000fe40004000000 */
[----:B------:R-:W-:-:S05]  /*20a0*/  SEL R30, R0, RZ, !P0 ;  /* 0x000000ff001e7207 */ /* 0x000fca0004000000 */
[----:B------:R-:W-:Y:S02]  /*20b0*/  IMAD R0, R30, UR4, RZ ;  /* 0x000000041e007c24 */ /* 0x000fe4000f8e02ff */
[----:B------:R-:W-:-:S04]  /*20c0*/  IMAD.WIDE.U32 R60, R63, UR4, R4 ;  /* 0x000000043f3c7c25 */ /* 0x000fc8000f8e0004 */
[----:B------:R-:W-:Y:S01]  /*20d0*/  IMAD R3, R63, UR5, R0 ;  /* 0x000000053f037c24 */ /* 0x000fe2000f8e0200 */
[----:B------:R-:W-:Y:S05]  /*20e0*/  @!P6 WARPSYNC.ALL ;  /* 0x000000000000e948 */ /* 0x000fea0003800000 */
[----:B------:R-:W-:Y:S01]  /*20f0*/  ULDC.64 UR4, c[0x0][0x320] ;  /* 0x0000c80000047ab9 */ /* 0x000fe20000000a00 */
[--C-:B------:R-:W-:Y:S01]  /*2100*/  SHF.R.S32.HI R5, RZ, 0x1f, R19.reuse ;  /* 0x0000001fff057819 */ /* 0x100fe20000011413 */
[----:B------:R-:W-:Y:S01]  /*2110*/  IMAD R0, R10, UR4, RZ ;  /* 0x000000040a007c24 */ /* 0x000fe2000f8e02ff */
[----:B------:R-:W-:Y:S01]  /*2120*/  ULDC.64 UR6, c[0x0][0x328] ;  /* 0x0000ca0000067ab9 */ /* 0x000fe20000000a00 */
[----:B------:R-:W-:Y:S01]  /*2130*/  IMAD.MOV.U32 R4, RZ, RZ, R19 ;  /* 0x000000ffff047224 */ /* 0x000fe200078e0013 */
[----:B------:R-:W0:Y:S01]  /*2140*/  LDC.64 R10, c[0x0][0x3e8] ;  /* 0x0000fa00ff0a7b82 */ /* 0x000e220000000a00 */
[----:B------:R-:W-:-:S02]  /*2150*/  IMAD R27, R15, UR5, R0 ;  /* 0x000000050f1b7c24 */ /* 0x000fc4000f8e0200 */
[----:B------:R-:W-:Y:S01]  /*2160*/  IMAD.WIDE.U32 R14, R15, UR4, R4 ;  /* 0x000000040f0e7c25 */ /* 0x000fe2000f8e0004 */
[----:B------:R-:W-:-:S03]  /*2170*/  ULDC UR4, c[0x0][0x2e4] ;  /* 0x0000b90000047ab9 */ /* 0x000fc60000000800 */
[-C--:B------:R-:W-:Y:S01]  /*2180*/  IMAD R0, R32, R6.reuse, RZ ;  /* 0x0000000620007224 */ /* 0x080fe200078e02ff */
[----:B------:R-:W-:Y:S02]  /*2190*/  ISETP.GE.AND P0, PT, R19, UR4, PT ;  /* 0x0000000413007c0c */ /* 0x000fe4000bf06270 */
[----:B------:R-:W-:Y:S01]  /*21a0*/  ISETP.GE.AND P1, PT, R37, UR4, PT ;  /* 0x0000000425007c0c */ /* 0x000fe2000bf26270 */
[----:B------:R-:W-:Y:S02]  /*21b0*/  IMAD R83, R23, R7, R0 ;  /* 0x0000000717537224 */ /* 0x000fe400078e0200 */
[----:B------:R-:W-:Y:S01]  /*21c0*/  IMAD.IADD R0, R61, 0x1, R3 ;  /* 0x000000013d007824 */ /* 0x000fe200078e0203 */
[----:B------:R-:W-:Y:S02]  /*21d0*/  SEL R3, RZ, 0x1, P0 ;  /* 0x00000001ff037807 */ /* 0x000fe40000000000 */
[----:B------:R-:W-:Y:S02]  /*21e0*/  LOP3.LUT P0, RZ, R21, 0x2, RZ, 0xc0, !PT ;  /* 0x0000000215ff7812 */ /* 0x000fe4000780c0ff */
[----:B------:R-:W-:Y:S01]  /*21f0*/  SEL R12, RZ, 0xffffffff, P1 ;  /* 0xffffffffff0c7807 */ /* 0x000fe20000800000 */
[----:B------:R-:W-:-:S04]  /*2200*/  IMAD.WIDE.U32 R8, R23, R6, R4 ;  /* 0x0000000617087225 */ /* 0x000fc800078e0004 */
[----:B------:R-:W-:Y:S01]  /*2210*/  IMAD.SHL.U32 R12, R12, 0x2, RZ ;  /* 0x000000020c0c7824 */ /* 0x000fe200078e00ff */
[----:B------:R-:W-:-:S04]  /*2220*/  IADD3 R84, P1, R60, R8, RZ ;  /* 0x000000083c547210 */ /* 0x000fc80007f3e0ff */
[----:B------:R-:W-:Y:S01]  /*2230*/  LOP3.LUT R3, R12, 0x2, R3, 0xe2, !PT ;  /* 0x000000020c037812 */ /* 0x000fe200078ee203 */
[----:B0-----:R-:W-:Y:S01]  /*2240*/  IMAD R12, R32, R10, RZ ;  /* 0x0000000a200c7224 */ /* 0x001fe200078e02ff */
[----:B------:R-:W-:Y:S02]  /*2250*/  IADD3.X R83, R0, R9, R83, P1, !PT ;  /* 0x0000000900537210 */ /* 0x000fe40000ffe453 */
[----:B------:R-:W-:Y:S01]  /*2260*/  @P0 LOP3.LUT R38, R38, 0x2, RZ, 0xfc, !PT ;  /* 0x0000000226260812 */ /* 0x000fe200078efcff */
[----:B------:R-:W-:Y:S01]  /*2270*/  IMAD.IADD R15, R15, 0x1, R27 ;  /* 0x000000010f0f7824 */ /* 0x000fe200078e021b */
[----:B------:R-:W-:Y:S01]  /*2280*/  ISETP.GE.AND P0, PT, R31, UR4, PT ;  /* 0x000000041f007c0c */ /* 0x000fe2000bf06270 */
[----:B------:R-:W0:Y:S01]  /*2290*/  LDC.64 R8, c[0x0][0x3d8] ;  /* 0x0000f600ff087b82 */ /* 0x000e220000000a00 */
[----:B------:R-:W-:Y:S01]  /*22a0*/  ISETP.GE.AND P1, PT, R103, UR4, PT ;  /* 0x0000000467007c0c */ /* 0x000fe2000bf26270 */
[----:B------:R-:W-:Y:S01]  /*22b0*/  IMAD R27, R23, R11, R12 ;  /* 0x0000000b171b7224 */ /* 0x000fe200078e020c */
[----:B------:R-:W-:-:S02]  /*22c0*/  SEL R12, RZ, 0x4, P0 ;  /* 0x00000004ff0c7807 */ /* 0x000fc40000000000 */
[----:B------:R-:W-:-:S04]  /*22d0*/  SEL R20, RZ, 0x8, P1 ;  /* 0x00000008ff147807 */ /* 0x000fc80000800000 */
[----:B------:R-:W-:Y:S01]  /*22e0*/  LOP3.LUT R3, R20, R3, R12, 0xfe, !PT ;  /* 0x0000000314037212 */ /* 0x000fe200078efe0c */
[----:B------:R-:W-:Y:S02]  /*22f0*/  IMAD R20, R30, UR6, RZ ;  /* 0x000000061e147c24 */ /* 0x000fe4000f8e02ff */
[----:B------:R-:W2:Y:S01]  /*2300*/  LDL R30, [R1+0x20] ;  /* 0x00002000011e7983 */ /* 0x000ea20000100800 */
[----:B------:R-:W-:-:S05]  /*2310*/  VIADD R102, R19, 0x40 ;  /* 0x0000004013667836 */ /* 0x000fca0000000000 */
[----:B------:R-:W-:Y:S01]  /*2320*/  ISETP.GE.AND P0, PT, R102, UR4, PT ;  /* 0x0000000466007c0c */ /* 0x000fe2000bf06270 */
[----:B------:R-:W-:-:S03]  /*2330*/  IMAD R33, R63, UR7, R20 ;  /* 0x000000073f217c24 */ /* 0x000fc6000f8e0214 */
[----:B------:R-:W-:Y:S02]  /*2340*/  SEL R12, RZ, 0x10, P0 ;  /* 0x00000010ff0c7807 */ /* 0x000fe40000000000 */
[-C--:B------:R-:W-:Y:S01]  /*2350*/  ISETP.GE.AND P0, PT, R19, R104.reuse, PT ;  /* 0x000000681300720c */ /* 0x080fe20003f06270 */
[----:B------:R-:W-:Y:S01]  /*2360*/  IMAD.WIDE.U32 R62, R63, UR6, R14 ;  /* 0x000000063f3e7c25 */ /* 0x000fe2000f8e000e */
[--C-:B------:R-:W-:Y:S02]  /*2370*/  SHF.R.S32.HI R29, RZ, 0x1f, R16.reuse ;  /* 0x0000001fff1d7819 */ /* 0x100fe40000011410 */
[-C--:B------:R-:W-:Y:S01]  /*2380*/  ISETP.GE.AND P1, PT, R37, R104.reuse, PT ;  /* 0x000000682500720c */ /* 0x080fe20003f26270 */
[----:B------:R-:W-:Y:S01]  /*2390*/  IMAD.MOV.U32 R28, RZ, RZ, R16 ;  /* 0x000000ffff1c7224 */ /* 0x000fe200078e0010 */
[----:B------:R-:W-:Y:S01]  /*23a0*/  ISETP.GE.AND P2, PT, R31, R104, PT ;  /* 0x000000681f00720c */ /* 0x000fe20003f46270 */
[----:B------:R-:W-:Y:S01]  /*23b0*/  IMAD.WIDE.U32 R64, R23, R10, R4 ;  /* 0x0000000a17407225 */ /* 0x000fe200078e0004 */
[----:B------:R-:W-:-:S03]  /*23c0*/  LOP3.LUT R12, R3, R12, RZ, 0xfc, !PT ;  /* 0x0000000c030c7212 */ /* 0x000fc600078efcff */
[-C--:B0-----:R-:W-:Y:S02]  /*23d0*/  IMAD R14, R32, R8.reuse, RZ ;  /* 0x00000008200e7224 */ /* 0x081fe400078e02ff */
[CC--:B------:R-:W-:Y:S01]  /*23e0*/  IMAD.WIDE.U32 R68, R23.reuse, R8.reuse, R4 ;  /* 0x0000000817447225 */ /* 0x0c0fe200078e0004 */
[C---:B------:R-:W-:Y:S02]  /*23f0*/  SEL R4, R104.reuse, RZ, P0 ;  /* 0x000000ff68047207 */ /* 0x040fe40000000000 */
[C---:B------:R-:W-:Y:S01]  /*2400*/  SEL R3, R104.reuse, RZ, P1 ;  /* 0x000000ff68037207 */ /* 0x040fe20000800000 */
[C---:B------:R-:W-:Y:S01]  /*2410*/  IMAD R15, R23.reuse, R9, R14 ;  /* 0x00000009170f7224 */ /* 0x040fe200078e020e */
[----:B------:R-:W-:Y:S01]  /*2420*/  SEL R5, R104, RZ, P2 ;  /* 0x000000ff68057207 */ /* 0x000fe20001000000 */
[----:B------:R-:W-:-:S04]  /*2430*/  IMAD.WIDE.U32 R70, R23, R8, R28 ;  /* 0x0000000817467225 */ /* 0x000fc800078e001c */
[----:B------:R-:W-:-:S04]  /*2440*/  IMAD.WIDE.U32 R66, R23, R10, R28 ;  /* 0x0000000a17427225 */ /* 0x000fc800078e001c */
[----:B------:R-:W-:Y:S02]  /*2450*/  IMAD.IADD R4, R19, 0x1, R4 ;  /* 0x0000000113047824 */ /* 0x000fe400078e0204 */
[----:B------:R-:W-:Y:S02]  /*2460*/  IMAD.IADD R69, R69, 0x1, R15 ;  /* 0x0000000145457824 */ /* 0x000fe400078e020f */
[----:B------:R-:W-:Y:S02]  /*2470*/  IMAD.IADD R71, R15, 0x1, R71 ;  /* 0x000000010f477824 */ /* 0x000fe400078e0247 */
[----:B------:R-:W-:Y:S02]  /*2480*/  IMAD.IADD R65, R65, 0x1, R27 ;  /* 0x0000000141417824 */ /* 0x000fe400078e021b */
[----:B------:R-:W-:Y:S02]  /*2490*/  IMAD.IADD R67, R27, 0x1, R67 ;  /* 0x000000011b437824 */ /* 0x000fe400078e0243 */
[----:B------:R-:W-:-:S02]  /*24a0*/  IMAD.IADD R15, R37, 0x1, R3 ;  /* 0x00000001250f7824 */ /* 0x000fc400078e0203 */
[----:B------:R-:W-:Y:S01]  /*24b0*/  IMAD.IADD R27, R31, 0x1, R5 ;  /* 0x000000011f1b7824 */ /* 0x000fe200078e0205 */
[----:B------:R-:W-:Y:S02]  /*24c0*/  SHF.R.S32.HI R5, RZ, 0x1f, R4 ;  /* 0x0000001fff057819 */ /* 0x000fe40000011404 */
[----:B------:R-:W-:Y:S02]  /*24d0*/  SHF.R.S32.HI R20, RZ, 0x1f, R15 ;  /* 0x0000001fff147819 */ /* 0x000fe4000001140f */
[CC--:B------:R-:W-:Y:S02]  /*24e0*/  LEA.HI R14, R5.reuse, R4.reuse, RZ, 0x5 ;  /* 0x00000004050e7211 */ /* 0x0c0fe400078f28ff */
[----:B------:R-:W-:Y:S02]  /*24f0*/  LEA.HI R3, R5, R4, RZ, 0x3 ;  /* 0x0000000405037211 */ /* 0x000fe400078f18ff */
[CC--:B------:R-:W-:Y:S02]  /*2500*/  LEA.HI R4, R20.reuse, R15.reuse, RZ, 0x3 ;  /* 0x0000000f14047211 */ /* 0x0c0fe400078f18ff */
[----:B------:R-:W-:Y:S01]  /*2510*/  LEA.HI R20, R20, R15, RZ, 0x5 ;  /* 0x0000000f14147211 */ /* 0x000fe200078f28ff */
[----:B------:R-:W-:Y:S01]  /*2520*/  IMAD.SHL.U32 R15, R14, 0x80, RZ ;  /* 0x000000800e0f7824 */ /* 0x000fe200078e00ff */
[----:B------:R-:W-:-:S02]  /*2530*/  LOP3.LUT R38, R38, 0xfffffffe, RZ, 0xc0, !PT ;  /* 0xfffffffe26267812 */ /* 0x000fc400078ec0ff */
[----:B------:R-:W-:Y:S02]  /*2540*/  LOP3.LUT R14, R36, 0x18, R3, 0xf8, !PT ;  /* 0x00000018240e7812 */ /* 0x000fe400078ef803 */
[----:B------:R-:W-:Y:S02]  /*2550*/  @P2 LOP3.LUT R38, R38, 0x1, RZ, 0xfc, !PT ;  /* 0x0000000126262812 */ /* 0x000fe400078efcff */
[----:B-----5:R-:W-:Y:S02]  /*2560*/  SHF.R.S32.HI R31, RZ, 0x1f, R105 ;  /* 0x0000001fff1f7819 */ /* 0x020fe40000011469 */
[----:B------:R-:W-:Y:S02]  /*2570*/  LOP3.LUT R15, R15, 0xfffff000, RZ, 0xc0, !PT ;  /* 0xfffff0000f0f7812 */ /* 0x000fe400078ec0ff */
[----:B------:R-:W-:Y:S01]  /*2580*/  LOP3.LUT R14, R14, R35, RZ, 0x3c, !PT ;  /* 0x000000230e0e7212 */ /* 0x000fe200078e3cff */
[----:B------:R0:W-:Y:S01]  /*2590*/  STL [R1], R38 ;  /* 0x0000002601007387 */ /* 0x0001e20000100800 */
[----:B------:R-:W-:Y:S01]  /*25a0*/  SHF.R.S32.HI R28, RZ, 0x1f, R27 ;  /* 0x0000001fff1c7819 */ /* 0x000fe2000001141b */
[----:B------:R-:W-:Y:S01]  /*25b0*/  VIADD R101, R19, 0x50 ;  /* 0x0000005013657836 */ /* 0x000fe20000000000 */
[----:B------:R-:W-:-:S02]  /*25c0*/  IADD3 R72, P2, R23, R72, RZ ;  /* 0x0000004817487210 */ /* 0x000fc40007f5e0ff */
[CC--:B------:R-:W-:Y:S02]  /*25d0*/  LEA.HI R5, R28.reuse, R27.reuse, RZ, 0x3 ;  /* 0x0000001b1c057211 */ /* 0x0c0fe400078f18ff */
[----:B------:R-:W-:Y:S01]  /*25e0*/  LEA.HI R28, R28, R27, RZ, 0x5 ;  /* 0x0000001b1c1c7211 */ /* 0x000fe200078f28ff */
[----:B------:R-:W-:Y:S01]  /*25f0*/  IMAD.SHL.U32 R27, R20, 0x80, RZ ;  /* 0x00000080141b7824 */ /* 0x000fe200078e00ff */
[----:B------:R-:W-:Y:S01]  /*2600*/  LOP3.LUT R20, R36, 0x18, R4, 0xf8, !PT ;  /* 0x0000001824147812 */ /* 0x000fe200078ef804 */
[----:B------:R-:W-:Y:S01]  /*2610*/  IMAD.X R73, R32, 0x1, R13, P2 ;  /* 0x0000000120497824 */ /* 0x000fe200010e060d */
[----:B------:R-:W-:Y:S01]  /*2620*/  ISETP.GE.AND P2, PT, R101, UR4, PT ;  /* 0x0000000465007c0c */ /* 0x000fe2000bf46270 */
[----:B------:R-:W-:Y:S01]  /*2630*/  IMAD.SHL.U32 R29, R28, 0x80, RZ ;  /* 0x000000801c1d7824 */ /* 0x000fe200078e00ff */
[----:B------:R-:W-:Y:S02]  /*2640*/  SHF.L.U64.HI R93, R8, 0x7, R9 ;  /* 0x00000007085d7819 */ /* 0x000fe40000010209 */
[----:B------:R-:W-:-:S02]  /*2650*/  LOP3.LUT R27, R27, 0xfffff000, RZ, 0xc0, !PT ;  /* 0xfffff0001b1b7812 */ /* 0x000fc400078ec0ff */
[-C--:B------:R-:W-:Y:S02]  /*2660*/  LOP3.LUT R20, R20, R35.reuse, RZ, 0x3c, !PT ;  /* 0x0000002314147212 */ /* 0x080fe400078e3cff */
[----:B------:R-:W-:Y:S01]  /*2670*/  LOP3.LUT R28, R36, 0x18, R5, 0xf8, !PT ;  /* 0x00000018241c7812 */ /* 0x000fe200078ef805 */
[----:B------:R-:W-:Y:S01]  /*2680*/  IMAD.WIDE.U32 R68, R105, R8, R68 ;  /* 0x0000000869447225 */ /* 0x000fe200078e0044 */
[----:B------:R-:W-:Y:S02]  /*2690*/  LOP3.LUT R29, R29, 0xfffff000, RZ, 0xc0, !PT ;  /* 0xfffff0001d1d7812 */ /* 0x000fe400078ec0ff */
[----:B------:R-:W-:Y:S01]  /*26a0*/  LOP3.LUT R28, R28, R35, RZ, 0x3c, !PT ;  /* 0x000000231c1c7212 */ /* 0x000fe200078e3cff */
[-C--:B------:R-:W-:Y:S01]  /*26b0*/  IMAD.WIDE.U32 R64, R105, R10.reuse, R64 ;  /* 0x0000000a69407225 */ /* 0x080fe200078e0040 */
[----:B------:R-:W-:Y:S02]  /*26c0*/  LOP3.LUT R75, R3, 0xfffffff8, RZ, 0xc0, !PT ;  /* 0xfffffff8034b7812 */ /* 0x000fe400078ec0ff */
[----:B------:R-:W-:Y:S01]  /*26d0*/  LOP3.LUT R74, R4, 0xfffffff8, RZ, 0xc0, !PT ;  /* 0xfffffff8044a7812 */ /* 0x000fe200078ec0ff */
[----:B------:R-:W-:Y:S01]  /*26e0*/  IMAD.WIDE.U32 R66, R105, R10, R66 ;  /* 0x0000000a69427225 */ /* 0x000fe200078e0042 */
[----:B------:R-:W-:-:S03]  /*26f0*/  SHF.L.U64.HI R87, R6, 0x7, R7 ;  /* 0x0000000706577819 */ /* 0x000fc60000010207 */
[----:B------:R-:W-:Y:S01]  /*2700*/  IMAD.WIDE.U32 R70, R105, R8, R70 ;  /* 0x0000000869467225 */ /* 0x000fe200078e0046 */
[----:B------:R-:W-:-:S03]  /*2710*/  SHF.L.U64.HI R92, R10, 0x7, R11 ;  /* 0x000000070a5c7819 */ /* 0x000fc6000001020b */
[----:B------:R-:W-:Y:S01]  /*2720*/  IMAD.SHL.U32 R7, R10, 0x80, RZ ;  /* 0x000000800a077824 */ /* 0x000fe200078e00ff */
[----:B------:R-:W-:Y:S01]  /*2730*/  SHF.R.S32.HI R96, RZ, 0x1f, R75 ;  /* 0x0000001fff607819 */ /* 0x000fe2000001144b */
[----:B------:R-:W-:Y:S01]  /*2740*/  IMAD.SHL.U32 R6, R6, 0x80, RZ ;  /* 0x0000008006067824 */ /* 0x000fe200078e00ff */
[----:B------:R-:W-:Y:S01]  /*2750*/  SHF.R.S32.HI R95, RZ, 0x1f, R74 ;  /* 0x0000001fff5f7819 */ /* 0x000fe2000001144a */
[----:B------:R-:W-:Y:S02]  /*2760*/  VIADD R109, R34, 0x8 ;  /* 0x00000008226d7836 */ /* 0x000fe40000000000 */
[----:B------:R-:W-:Y:S02]  /*2770*/  IMAD.SHL.U32 R107, R104, 0x2, RZ ;  /* 0x00000002686b7824 */ /* 0x000fe400078e00ff */
[----:B------:R-:W-:Y:S01]  /*2780*/  IMAD.IADD R82, R63, 0x1, R33 ;  /* 0x000000013f527824 */ /* 0x000fe200078e0221 */
[----:B--2---:R-:W-:Y:S01]  /*2790*/  IADD3 R100, R14, R15, R30 ;  /* 0x0000000f0e647210 */ /* 0x004fe20007ffe01e */
[----:B------:R-:W-:-:S04]  /*27a0*/  IMAD R14, R31, R10, RZ ;  /* 0x0000000a1f0e7224 */ /* 0x000fc800078e02ff */
[----:B------:R-:W-:Y:S02]  /*27b0*/  IMAD R15, R105, R11, R14 ;  /* 0x0000000b690f7224 */ /* 0x000fe400078e020e */
[----:B------:R-:W-:-:S04]  /*27c0*/  IMAD R14, R31, R8, RZ ;  /* 0x000000081f0e7224 */ /* 0x000fc800078e02ff */
[----:B------:R-:W-:Y:S01]  /*27d0*/  IMAD R77, R105, R9, R14 ;  /* 0x00000009694d7224 */ /* 0x000fe200078e020e */
[----:B------:R-:W-:Y:S02]  /*27e0*/  SEL R9, RZ, 0x20, P2 ;  /* 0x00000020ff097807 */ /* 0x000fe40001000000 */
[----:B------:R-:W-:Y:S02]  /*27f0*/  IADD3 R98, R20, R27, R30 ;  /* 0x0000001b14627210 */ /* 0x000fe40007ffe01e */
[C---:B------:R-:W-:Y:S02]  /*2800*/  LOP3.LUT R14, R12.reuse, R9, RZ, 0xfc, !PT ;  /* 0x000000090c0e7212 */ /* 0x040fe400078efcff */
[----:B------:R-:W-:Y:S01]  /*2810*/  LOP3.LUT R27, R5, 0xfffffff8, RZ, 0xc0, !PT ;  /* 0xfffffff8051b7812 */ /* 0x000fe200078ec0ff */
[----:B------:R-:W-:Y:S01]  /*2820*/  IMAD.IADD R79, R69, 0x1, R77 ;  /* 0x00000001454f7824 */ /* 0x000fe200078e024d */
[----:B------:R-:W-:Y:S01]  /*2830*/  LOP3.LUT R9, R12, 0x1, RZ, 0xc0, !PT ;  /* 0x000000010c097812 */ /* 0x000fe200078ec0ff */
[----:B------:R-:W-:Y:S01]  /*2840*/  IMAD.SHL.U32 R8, R8, 0x80, RZ ;  /* 0x0000008008087824 */ /* 0x000fe200078e00ff */
[C---:B------:R-:W-:Y:S01]  /*2850*/  LOP3.LUT R10, R14.reuse, 0x2, RZ, 0xc0, !PT ;  /* 0x000000020e0a7812 */ /* 0x040fe200078ec0ff */
[----:B------:R-:W-:Y:S01]  /*2860*/  IMAD.IADD R81, R65, 0x1, R15 ;  /* 0x0000000141517824 */ /* 0x000fe200078e020f */
[C---:B------:R-:W-:Y:S01]  /*2870*/  LOP3.LUT R11, R14.reuse, 0x4, RZ, 0xc0, !PT ;  /* 0x000000040e0b7812 */ /* 0x040fe200078ec0ff */
[----:B------:R-:W-:Y:S01]  /*2880*/  IMAD.IADD R78, R15, 0x1, R67 ;  /* 0x000000010f4e7824 */ /* 0x000fe200078e0243 */
[C---:B------:R-:W-:Y:S01]  /*2890*/  LOP3.LUT R12, R14.reuse, 0x8, RZ, 0xc0, !PT ;  /* 0x000000080e0c7812 */ /* 0x040fe200078ec0ff */
[----:B------:R-:W-:Y:S01]  /*28a0*/  IMAD.IADD R77, R77, 0x1, R71 ;  /* 0x000000014d4d7824 */ /* 0x000fe200078e0247 */
[----:B------:R-:W-:-:S02]  /*28b0*/  LOP3.LUT R13, R14, 0x10, RZ, 0xc0, !PT ;  /* 0x000000100e0d7812 */ /* 0x000fc400078ec0ff */
[----:B------:R-:W-:Y:S02]  /*28c0*/  IADD3 R97, R28, R29, R30 ;  /* 0x0000001d1c617210 */ /* 0x000fe40007ffe01e */
[----:B------:R-:W-:Y:S02]  /*28d0*/  SHF.R.S32.HI R94, RZ, 0x1f, R27 ;  /* 0x0000001fff5e7819 */ /* 0x000fe4000001141b */
[----:B------:R-:W-:Y:S01]  /*28e0*/  LOP3.LUT R14, R14, 0x20, RZ, 0xc0, !PT ;  /* 0x000000200e0e7812 */ /* 0x000fe200078ec0ff */
[----:B0-----:R-:W-:Y:S06]  /*28f0*/  @!P6 BAR.SYNC.DEFER_BLOCKING 0x9, 0x100 ;  /* 0x024400000000eb1d */ /* 0x001fec0000010000 */
.L_x_9420:
[----:B-1-3--:R-:W2:Y:S01]  /*2900*/  LDL R28, [R1+0x44] ;  /* 0x00004400011c7983 */ /* 0x00aea20000100800 */
[----:B0-----:R-:W0:Y:S01]  /*2910*/  LDC.64 R88, c[0x0][0x2d8] ;  /* 0x0000b600ff587b82 */ /* 0x001e220000000a00 */
[----:B------:R-:W-:Y:S01]  /*2920*/  VIADD R31, R25, 0xffffffff ;  /* 0xffffffff191f7836 */ /* 0x000fe20000000000 */
[----:B------:R-:W-:Y:S01]  /*2930*/  LOP3.LUT P4, RZ, R21, 0x2, RZ, 0xc0, !PT ;  /* 0x0000000215ff7812 */ /* 0x000fe2000788c0ff */
[----:B------:R-:W-:Y:S05]  /*2940*/  YIELD ;  /* 0x0000000000007946 */ /* 0x000fea0003800000 */
[----:B------:R-:W1:Y:S01]  /*2950*/  LDC R99, c[0x0][0x3d4] ;  /* 0x0000f500ff637b82 */ /* 0x000e620000000800 */
[----:B------:R-:W-:Y:S01]  /*2960*/  SHF.R.S32.HI R30, RZ, 0x1f, R31 ;  /* 0x0000001fff1e7819 */ /* 0x000fe2000001141f */
[-C--:B------:R-:W-:Y:S01]  /*2970*/  IMAD R15, R87, R31.reuse, RZ ;  /* 0x0000001f570f7224 */ /* 0x080fe200078e02ff */
[----:B------:R-:W-:Y:S01]  /*2980*/  BSSY B0, `(.L_x_9365) ;  /* 0x0000412000007945 */ /* 0x000fe20003800000 */
[----:B------:R-:W-:-:S04]  /*2990*/  IMAD.WIDE.U32 R56, R6, R31, RZ ;  /* 0x0000001f06387225 */ /* 0x000fc800078e00ff */
[----:B------:R-:W-:Y:S01]  /*29a0*/  IMAD R15, R30, R6, R15 ;  /* 0x000000061e0f7224 */ /* 0x000fe200078e020f */
[----:B------:R-:W-:-:S03]  /*29b0*/  IADD3 R20, P2, R84, R56, RZ ;  /* 0x0000003854147210 */ /* 0x000fc60007f5e0ff */
[----:B------:R-:W-:-:S04]  /*29c0*/  IMAD.IADD R91, R57, 0x1, R15 ;  /* 0x00000001395b7824 */ /* 0x000fc800078e020f */
[----:B------:R-:W-:Y:S01]  /*29d0*/  IMAD.X R25, R91, 0x1, R83, P2 ;  /* 0x000000015b197824 */ /* 0x000fe200010e0653 */
[C---:B0-----:R-:W-:Y:S02]  /*29e0*/  LEA R32, P3, R20.reuse, R88, 0x1 ;  /* 0x0000005814207211 */ /* 0x041fe400078608ff */
[----:B------:R-:W-:Y:S02]  /*29f0*/  ISETP.GT.AND P2, PT, R31, R76, PT ;  /* 0x0000004c1f00720c */ /* 0x000fe40003f44270 */
[----:B------:R-:W-:Y:S01]  /*2a00*/  LEA.HI.X R33, R20, R89, R25, 0x1, P3 ;  /* 0x0000005914217211 */ /* 0x000fe200018f0c19 */
[----:B------:R-:W-:Y:S01]  /*2a10*/  IMAD.MOV.U32 R25, RZ, RZ, R31 ;  /* 0x000000ffff197224 */ /* 0x000fe200078e001f */
[----:B-1----:R-:W-:Y:S01]  /*2a20*/  ISETP.GE.AND P3, PT, R99, 0x1, PT ;  /* 0x000000016300780c */ /* 0x002fe20003f66270 */
[----:B--2---:R-:W-:-:S04]  /*2a30*/  IMAD R15, R18, 0x3000, R28 ;  /* 0x00003000120f7824 */ /* 0x004fc800078e021c */
[C---:B------:R-:W-:Y:S02]  /*2a40*/  VIADD R29, R15.reuse, 0x10 ;  /* 0x000000100f1d7836 */ /* 0x040fe40000000000 */
[C---:B------:R-:W-:Y:S02]  /*2a50*/  @P4 VIADD R29, R15.reuse, 0xfffffff0 ;  /* 0xfffffff00f1d4836 */ /* 0x040fe40000000000 */
[--C-:B------:R-:W-:Y:S02]  /*2a60*/  IMAD R80, R15, 0x2, R26.reuse ;  /* 0x000000020f507824 */ /* 0x100fe400078e021a */
[----:B------:R-:W-:Y:S02]  /*2a70*/  IMAD R20, R29, 0x2, R26 ;  /* 0x000000021d147824 */ /* 0x000fe400078e021a */
[----:B------:R-:W-:Y:S05]  /*2a80*/  @!P3 BRA `(.L_x_9366) ;  /* 0x0000003c0084b947 */ /* 0x000fea0003800000 */
[----:B------:R-:W-:Y:S01]  /*2a90*/  ULDC.U8 UR4, c[0x0][0x3f0] ;  /* 0x0000fc0000047ab9 */ /* 0x000fe20000000000 */
[-C--:B------:R-:W-:Y:S01]  /*2aa0*/  IMAD R15, R93, R31.reuse, RZ ;  /* 0x0000001f5d0f7224 */ /* 0x080fe200078e02ff */
[----:B------:R-:W-:Y:S01]  /*2ab0*/  ISETP.NE.AND P3, PT, RZ, UR4, PT ;  /* 0x00000004ff007c0c */ /* 0x000fe2000bf65270 */
[----:B------:R-:W-:Y:S02]  /*2ac0*/  IMAD R28, R92, R31, RZ ;  /* 0x0000001f5c1c7224 */ /* 0x000fe400078e02ff */
        /* <DEDUP_REMOVED lines=69> */
.L_x_9369:
[----:B------:R-:W-:Y:S05]  /*2f20*/  BSYNC B1 ;  /* 0x0000000000017941 */ /* 0x000fea0003800000 */
.L_x_9368:
[----:B-----5:R-:W-:Y:S01]  /*2f30*/  IMAD.MOV.U32 R15, RZ, RZ, R34 ;  /* 0x000000ffff0f7224 */ /* 0x020fe200078e0022 */
[----:B------:R-:W-:Y:S01]  /*2f40*/  ISETP.NE.AND P3, PT, R157, 0x3, PT ;  /* 0x000000039d00780c */ /* 0x000fe20003f65270 */
[----:B0-----:R-:W-:Y:S02]  /*2f50*/  IMAD.MOV.U32 R28, RZ, RZ, R35 ;  /* 0x000000ffff1c7224 */ /* 0x001fe400078e0023 */
        /* <DEDUP_REMOVED lines=48> */
.L_x_9370:
[----:B------:R-:W2:Y:S01]  /*3260*/  LDL R28, [R1+0x8] ;  /* 0x00000800011c7983 */ /* 0x000ea20000100800 */
[----:B------:R-:W-:Y:S01]  /*3270*/  IMAD R15, R18, 0x8, R2 ;  /* 0x00000008120f7824 */ /* 0x000fe200078e0202 */
[----:B------:R-:W-:Y:S01]  /*3280*/  BSSY B1, `(.L_x_9371) ;  /* 0x0000004000017945 */ /* 0x000fe20003800000 */
[----:B--2---:R-:W-:-:S04]  /*3290*/  SHF.L.U32 R86, R28, 0x1f, RZ ;  /* 0x0000001f1c567819 */ /* 0x004fc800000006ff */
[----:B------:R-:W0:Y:S02]  /*32a0*/  SYNCS.PHASECHK.TRANS64.TRYWAIT P5, [R15+URZ+0x2d890], R86 ;  /* 0x02d890560f0075a7 */ /* 0x000e2400080a017f */
[----:B0-----:R-:W-:Y:S05]  /*32b0*/  @!P5 BRA `(.L_x_9372) ;  /* 0x000001d000e8d947 */ /* 0x001fea0003800000 */
.L_x_9682:
[----:B------:R-:W-:Y:S05]  /*32c0*/  BSYNC B1 ;  /* 0x0000000000017941 */ /* 0x000fea0003800000 */
.L_x_9371:
        /* <DEDUP_REMOVED lines=9> */
[----:B------:R-:W-:Y:S02]  /*3360*/  SHF.R.U64 R52, R88, 0x10, R89 ;  /* 0x0000001058347819 */ /* 0x000fe40000001259 */
[C---:B------:R-:W-:Y:S02]  /*3370*/  PRMT R53, R54.reuse, 0x5410, R53 ;  /* 0x0000541036357816 */ /* 0x040fe40000000035 */
[----:B------:R-:W-:Y:S02]  /*3380*/  PRMT R52, R54, 0x5432, R52 ;  /* 0x0000543236347816 */ /* 0x000fe40000000034 */
[----:B--2---:R-:W-:Y:S02]  /*3390*/  LOP3.LUT R88, R29, 0xffff0000, RZ, 0xc0, !PT ;  /* 0xffff00001d587812 */ /* 0x004fe400078ec0ff */
[C---:B------:R-:W-:Y:S01]  /*33a0*/  LOP3.LUT R54, R52.reuse, 0xffff0000, RZ, 0xc0, !PT ;  /* 0xffff000034367812 */ /* 0x040fe200078ec0ff */
[----:B------:R-:W-:Y:S01]  /*33b0*/  IMAD.U32 R52, R52, 0x10000, RZ ;  /* 0x0001000034347824 */ /* 0x000fe200078e00ff */
[C---:B------:R-:W-:Y:S01]  /*33c0*/  LOP3.LUT R55, R53.reuse, 0xffff0000, RZ, 0xc0, !PT ;  /* 0xffff000035377812 */ /* 0x040fe200078ec0ff */
[----:B------:R-:W-:Y:S01]  /*33d0*/  IMAD.U32 R53, R53, 0x10000, RZ ;  /* 0x0001000035357824 */ /* 0x000fe200078e00ff */
[----:B------:R-:W-:Y:S01]  /*33e0*/  SHF.R.U32.HI R58, RZ, 0x10, R59 ;  /* 0x00000010ff3a7819 */ /* 0x000fe2000001163b */
[----:B------:R-:W-:-:S02]  /*33f0*/  IMAD.U32 R59, R29, 0x10000, RZ ;  /* 0x000100001d3b7824 */ /* 0x000fc400078e00ff */
[CC--:B------:R-:W-:Y:S01]  /*3400*/  FMUL.FTZ R122, R88.reuse, R54.reuse ;  /* 0x00000036587a7220 */ /* 0x0c0fe20000410000 */
[-C--:B------:R-:W-:Y:S01]  /*3410*/  FMUL.FTZ R121, R88, R55.reuse ;  /* 0x0000003758797220 */ /* 0x080fe20000410000 */
[----:B------:R-:W-:Y:S02]  /*3420*/  SHF.R.U32.HI R88, RZ, 0x10, R89 ;  /* 0x00000010ff587819 */ /* 0x000fe40000011659 */
[C---:B------:R-:W-:Y:S01]  /*3430*/  FFMA.FTZ R29, R59.reuse, R55, -R122 ;  /* 0x000000373b1d7223 */ /* 0x040fe2000001087a */
[----:B------:R-:W-:Y:S01]  /*3440*/  FFMA.FTZ R54, R59, R54, R121 ;  /* 0x000000363b367223 */ /* 0x000fe20000010079 */
[----:B------:R-:W-:Y:S01]  /*3450*/  PRMT R121, R91, 0x5432, R88 ;  /* 0x000054325b797816 */ /* 0x000fe20000000058 */
[----:B------:R-:W-:Y:S01]  /*3460*/  IMAD.U32 R55, R30, 0x10000, RZ ;  /* 0x000100001e377824 */ /* 0x000fe200078e00ff */
[----:B------:R-:W-:Y:S01]  /*3470*/  PRMT R122, R90, 0x5432, R58 ;  /* 0x000054325a7a7816 */ /* 0x000fe2000000003a */
[----:B------:R-:W-:Y:S01]  /*3480*/  IMAD.U32 R59, R28, 0x10000, RZ ;  /* 0x000100001c3b7824 */ /* 0x000fe200078e00ff */
[----:B------:R-:W-:Y:S01]  /*3490*/  LOP3.LUT R89, R30, 0xffff0000, RZ, 0xc0, !PT ;  /* 0xffff00001e597812 */ /* 0x000fe200078ec0ff */
[----:B------:R-:W-:Y:S01]  /*34a0*/  IMAD.U32 R88, R121, 0x10000, RZ ;  /* 0x0001000079587824 */ /* 0x000fe200078e00ff */
[----:B------:R-:W-:Y:S01]  /*34b0*/  LOP3.LUT R30, R31, 0xffff0000, RZ, 0xc0, !PT ;  /* 0xffff00001f1e7812 */ /* 0x000fe200078ec0ff */
[C---:B------:R-:W-:Y:S01]  /*34c0*/  IMAD.U32 R128, R122.reuse, 0x10000, RZ ;  /* 0x000100007a807824 */ /* 0x040fe200078e00ff */
[----:B------:R-:W-:Y:S01]  /*34d0*/  LOP3.LUT R121, R121, 0xffff0000, RZ, 0xc0, !PT ;  /* 0xffff000079797812 */ /* 0x000fe200078ec0ff */
[C---:B------:R-:W-:Y:S01]  /*34e0*/  FMUL.FTZ R130, R89.reuse, R88 ;  /* 0x0000005859827220 */ /* 0x040fe20000410000 */
[----:B------:R-:W-:Y:S01]  /*34f0*/  LOP3.LUT R122, R122, 0xffff0000, RZ, 0xc0, !PT ;  /* 0xffff00007a7a7812 */ /* 0x000fe200078ec0ff */
[-C--:B------:R-:W-:Y:S01]  /*3500*/  FMUL.FTZ R58, R89, R128.reuse ;  /* 0x00000080593a7220 */ /* 0x080fe20000410000 */
[----:B------:R-:W-:Y:S01]  /*3510*/  LOP3.LUT R28, R28, 0xffff0000, RZ, 0xc0, !PT ;  /* 0xffff00001c1c7812 */ /* 0x000fe200078ec0ff */
[----:B------:R-:W-:Y:S01]  /*3520*/  FFMA.FTZ R89, R55, R128, -R130 ;  /* 0x0000008037597223 */ /* 0x000fe20000010882 */
[----:B------:R-:W-:-:S02]  /*3530*/  IMAD.U32 R31, R31, 0x10000, RZ ;  /* 0x000100001f1f7824 */ /* 0x000fc400078e00ff */
        /* <DEDUP_REMOVED lines=13> */
[----:B------:R-:W-:-:S07]  /*3610*/  F2FP.BF16.F32.PACK_AB R31, R31, R88 ;  /* 0x000000581f1f723e */ /* 0x000fce00000010ff */
.L_x_9377:
[----:B------:R-:W-:Y:S05]  /*3620*/  BSYNC B2 ;  /* 0x0000000000027941 */ /* 0x000fea0003800000 */
.L_x_9376:
[----:B--2---:R1:W-:Y:S02]  /*3630*/  STG.E.128 desc[UR38][R32.64], R28 ;  /* 0x0000001c20007986 */ /* 0x0043e4000c101d26 */
.L_x_9375:
[----:B------:R-:W-:Y:S05]  /*3640*/  BSYNC B1 ;  /* 0x0000000000017941 */ /* 0x000fea0003800000 */
.L_x_9374:
        /* <DEDUP_REMOVED lines=18> */
[----:B------:R-:W-:Y:S01]  /*3770*/  LOP3.LUT R51, R30, 0xffff0000, RZ, 0xc0, !PT ;  /* 0xffff00001e337812 */ /* 0x000fe200078ec0ff */
[----:B------:R-:W-:Y:S01]  /*3780*/  IMAD.U32 R55, R129, 0x10000, RZ ;  /* 0x0001000081377824 */ /* 0x000fe200078e00ff */
[----:B------:R-:W-:-:S02]  /*3790*/  PRMT R127, R127, 0x5410, R58 ;  /* 0x000054107f7f7816 */ /* 0x000fc4000000003a */
        /* <DEDUP_REMOVED lines=33> */
.L_x_9381:
[----:B------:R-:W-:Y:S05]  /*39b0*/  BSYNC B2 ;  /* 0x0000000000027941 */ /* 0x000fea0003800000 */
.L_x_9380:
[----:B--2---:R2:W-:Y:S02]  /*39c0*/  STG.E.128 desc[UR38][R32.64+0x20], R28 ;  /* 0x0000201c20007986 */ /* 0x0045e4000c101d26 */
.L_x_9379:
[----:B------:R-:W-:Y:S05]  /*39d0*/  BSYNC B1 ;  /* 0x0000000000017941 */ /* 0x000fea0003800000 */
.L_x_9378:
        /* <DEDUP_REMOVED lines=53> */
.L_x_9385:
[----:B------:R-:W-:Y:S05]  /*3d30*/  BSYNC B2 ;  /* 0x0000000000027941 */ /* 0x000fea0003800000 */
.L_x_9384:
[----:B--2---:R3:W-:Y:S02]  /*3d40*/  STG.E.128 desc[UR38][R32.64+0x40], R28 ;  /* 0x0000401c20007986 */ /* 0x0047e4000c101d26 */
.L_x_9383:
[----:B------:R-:W-:Y:S05]  /*3d50*/  BSYNC B1 ;  /* 0x0000000000017941 */ /* 0x000fea0003800000 */
.L_x_9382:
        /* <DEDUP_REMOVED lines=32> */
[-C--:B------:R-:W-:Y:S01]  /*3f60*/  FMUL.FTZ R44, R45, R48.reuse ;  /* 0x000000302d2c7220 */ /* 0x080fe20000410000 */
[----:B------:R-:W-:Y:S01]  /*3f70*/  IMAD.U32 R29, R28, 0x10000, RZ ;  /* 0x000100001c1d7824 */ /* 0x000fe200078e00ff */
        /* <DEDUP_REMOVED lines=19> */
.L_x_9389:
[----:B------:R-:W-:Y:S05]  /*40b0*/  BSYNC B2 ;  /* 0x0000000000027941 */ /* 0x000fea0003800000 */
.L_x_9388:
[----:B--2---:R4:W-:Y:S02]  /*40c0*/  STG.E.128 desc[UR38][R32.64+0x60], R28 ;  /* 0x0000601c20007986 */ /* 0x0049e4000c101d26 */
.L_x_9387:
[----:B------:R-:W-:Y:S05]  /*40d0*/  BSYNC B1 ;  /* 0x0000000000017941 */ /* 0x000fea0003800000 */
.L_x_9386:
        /* <DEDUP_REMOVED lines=54> */
.L_x_9393:
[----:B------:R-:W-:Y:S05]  /*4440*/  BSYNC B2 ;  /* 0x0000000000027941 */ /* 0x000fea0003800000 */
.L_x_9392:
[----:B--2---:R1:W-:Y:S02]  /*4450*/  STG.E.128 desc[UR38][R32.64+0x80], R28 ;  /* 0x0000801c20007986 */ /* 0x0043e4000c101d26 */
.L_x_9391:
[----:B------:R-:W-:Y:S05]  /*4460*/  BSYNC B1 ;  /* 0x0000000000017941 */ /* 0x000fea0003800000 */
.L_x_9390:
        /* <DEDUP_REMOVED lines=30> */
[C---:B------:R-:W-:Y:S01]  /*4650*/  FMUL.FTZ R43, R31.reuse, R40 ;  /* 0x000000281f2b7220 */ /* 0x040fe20000410000 */
[----:B------:R-:W-:Y:S01]  /*4660*/  LOP3.LUT R90, R90, 0xffff0000, RZ, 0xc0, !PT ;  /* 0xffff00005a5a7812 */ /* 0x000fe200078ec0ff */
[----:B------:R-:W-:Y:S01]  /*4670*/  FFMA.FTZ R34, R34, R41, R35 ;  /* 0x0000002922227223 */ /* 0x000fe20000010023 */
[----:B------:R-:W-:Y:S01]  /*4680*/  FMUL.FTZ R31, R31, R38 ;  /* 0x000000261f1f7220 */ /* 0x000fe20000410000 */
[----:B------:R-:W-:Y:S01]  /*4690*/  LOP3.LUT R28, R28, 0xffff0000, RZ, 0xc0, !PT ;  /* 0xffff00001c1c7812 */ /* 0x000fe200078ec0ff */
[----:B------:R-:W-:Y:S01]  /*46a0*/  FMUL.FTZ R35, R37, R112 ;  /* 0x0000007025237220 */ /* 0x000fe20000410000 */
[----:B------:R-:W-:-:S02]  /*46b0*/  IMAD.U32 R110, R110, 0x10000, RZ ;  /* 0x000100006e6e7824 */ /* 0x000fc400078e00ff */
[----:B------:R-:W-:Y:S01]  /*46c0*/  FMUL.FTZ R37, R37, R90 ;  /* 0x0000005a25257220 */ /* 0x000fe20000410000 */
        /* <DEDUP_REMOVED lines=15> */
.L_x_9395:
[----:B------:R-:W-:Y:S05]  /*47c0*/  BSYNC B1 ;  /* 0x0000000000017941 */ /* 0x000fea0003800000 */
.L_x_9394:
[----:B--2---:R1:W-:Y:S01]  /*47d0*/  STG.E.128 desc[UR38][R32.64+0xa0], R28 ;  /* 0x0000a01c20007986 */ /* 0x0043e2000c101d26 */
[----:B------:R-:W-:Y:S05]  /*47e0*/  BRA `(.L_x_9373) ;  /* 0x0000002000ac7947 */ /* 0x000fea0003800000 */
.L_x_9367:
        /* <DEDUP_REMOVED lines=21> */
[----:B------:R-:W-:Y:S02]  /*4940*/  IADD3 R15, P3, R64, R52, RZ ;  /* 0x00000034400f7210 */ /* 0x000fe40007f7e0ff */
[----:B------:R-:W-:-:S03]  /*4950*/  CS2R R48, SRZ ;  /* 0x0000000000307805 */ /* 0x000fc6000001ff00 */
        /* <DEDUP_REMOVED lines=9> */
[----:B------:R-:W-:Y:S02]  /*49f0*/  CS2R R32, SRZ ;  /* 0x0000000000207805 */ /* 0x000fe4000001ff00 */
[----:B------:R-:W-:Y:S02]  /*4a00*/  CS2R R46, SRZ ;  /* 0x00000000002e7805 */ /* 0x000fe4000001ff00 */
[----:B------:R-:W-:-:S05]  /*4a10*/  CS2R R44, SRZ ;  /* 0x00000000002c7805 */ /* 0x000fca000001ff00 */
[----:B------:R0:W5:Y:S04]  /*4a20*/  @!P3 LDG.E.128 R36, desc[UR38][R52.64] ;  /* 0x000000263424b981 */ /* 0x000168000c1e1d00 */
[----:B------:R0:W5:Y:S01]  /*4a30*/  @!P3 LDG.E.128 R48, desc[UR38][R54.64] ;  /* 0x000000263630b981 */ /* 0x000162000c1e1d00 */
[----:B------:R-:W-:Y:S01]  /*4a40*/  ISETP.GE.AND P3, PT, R58, R99, PT ;  /* 0x000000633a00720c */ /* 0x000fe20003f66270 */
[----:B------:R-:W-:Y:S01]  /*4a50*/  VIADD R58, R19, 0x20 ;  /* 0x00000020133a7836 */ /* 0x000fe20000000000 */
        /* <DEDUP_REMOVED lines=9> */
.L_x_9397:
[----:B------:R-:W-:Y:S05]  /*4af0*/  BSYNC B1 ;  /* 0x0000000000017941 */ /* 0x000fea0003800000 */
.L_x_9396:
        /* <DEDUP_REMOVED lines=51> */
.L_x_9398:
[----:B------:R-:W2:Y:S01]  /*4e30*/  LDL R52, [R1+0x8] ;  /* 0x0000080001347983 */ /* 0x000ea20000100800 */
[----:B------:R-:W-:Y:S01]  /*4e40*/  IMAD R15, R18, 0x8, R2 ;  /* 0x00000008120f7824 */ /* 0x000fe200078e0202 */
[----:B------:R-:W-:Y:S01]  /*4e50*/  BSSY B1, `(.L_x_9399) ;  /* 0x0000004000017945 */ /* 0x000fe20003800000 */
[----:B--2---:R-:W-:-:S04]  /*4e60*/  SHF.L.U32 R86, R52, 0x1f, RZ ;  /* 0x0000001f34567819 */ /* 0x004fc800000006ff */
[----:B------:R-:W0:Y:S02]  /*4e70*/  SYNCS.PHASECHK.TRANS64.TRYWAIT P5, [R15+URZ+0x2d890], R86 ;  /* 0x02d890560f0075a7 */ /* 0x000e2400080a017f */
[----:B0-----:R-:W-:Y:S05]  /*4e80*/  @!P5 BRA `(.L_x_9400) ;  /* 0x000001b80008d947 */ /* 0x001fea0003800000 */
.L_x_9683:
[----:B------:R-:W-:Y:S05]  /*4e90*/  BSYNC B1 ;  /* 0x0000000000017941 */ /* 0x000fea0003800000 */
.L_x_9399:
[----:B------:R-:W-:Y:S05]  /*4ea0*/  @P4 BRA `(.L_x_9373) ;  /* 0x0000001800fc4947 */ /* 0x000fea0003800000 */
[----:B------:R-:W1:Y:S01]  /*4eb0*/  LDC R110, c[0x0][0x2e4] ;  /* 0x0000b900ff6e7b82 */ /* 0x000e620000000800 */
[----:B------:R-:W-:Y:S01]  /*4ec0*/  ISETP.NE.AND P4, PT, R9, RZ, PT ;  /* 0x000000ff0900720c */ /* 0x000fe20003f85270 */
[----:B------:R-:W-:Y:S01]  /*4ed0*/  ULDC.64 UR4, c[0x0][0x2f0] ;  /* 0x0000bc0000047ab9 */ /* 0x000fe20000000a00 */
[----:B------:R-:W-:Y:S01]  /*4ee0*/  SHF.R.S32.HI R52, RZ, 0x1f, R23 ;  /* 0x0000001fff347819 */ /* 0x000fe20000011417 */
[----:B------:R-:W-:Y:S01]  /*4ef0*/  IMAD.MOV.U32 R90, RZ, RZ, R56 ;  /* 0x000000ffff5a7224 */ /* 0x000fe200078e0038 */
[----:B------:R-:W-:Y:S03]  /*4f00*/  BSSY B1, `(.L_x_9401) ;  /* 0x0000089000017945 */ /* 0x000fe60003800000 */
        /* <DEDUP_REMOVED lines=9> */
[----:B------:R-:W-:Y:S01]  /*4fa0*/  SEL R52, R107, R113, !P0 ;  /* 0x000000716b347207 */ /* 0x000fe20004000000 */
[----:B------:R-:W-:Y:S01]  /*4fb0*/  BSSY B2, `(.L_x_9403) ;  /* 0x0000071000027945 */ /* 0x000fe20003800000 */
[----:B------:R-:W-:-:S02]  /*4fc0*/  ISETP.GE.AND P4, PT, R19, R99, PT ;  /* 0x000000631300720c */ /* 0x000fc40003f86270 */
[----:B------:R-:W-:-:S04]  /*4fd0*/  SHF.R.S32.HI R53, RZ, 0x1f, R52 ;  /* 0x0000001fff357819 */ /* 0x000fc80000011434 */
[----:B------:R-:W-:-:S04]  /*4fe0*/  LEA.HI R53, R53, R52, RZ, 0x4 ;  /* 0x0000003435357211 */ /* 0x000fc800078f20ff */
[----:B------:R-:W-:-:S04]  /*4ff0*/  SHF.R.S32.HI R52, RZ, 0x4, R53 ;  /* 0x00000004ff347819 */ /* 0x000fc80000011435 */
[----:B------:R-:W-:-:S04]  /*5000*/  LEA.HI.SX32 R52, R3, R52, 0x1d ;  /* 0x0000003403347211 */ /* 0x000fc800078feaff */
[----:B------:R-:W-:Y:S01]  /*5010*/  SHF.R.S32.HI R53, RZ, 0x1f, R52 ;  /* 0x0000001fff357819 */ /* 0x000fe20000011434 */
[----:B------:R-:W-:-:S03]  /*5020*/  IMAD.SHL.U32 R121, R52, 0x8, RZ ;  /* 0x0000000834797824 */ /* 0x000fc600078e00ff */
[----:B------:R-:W-:-:S05]  /*5030*/  LEA.HI R52, R53, R52, RZ, 0x2 ;  /* 0x0000003435347211 */ /* 0x000fca00078f10ff */
[----:B------:R-:W-:-:S05]  /*5040*/  IMAD.SHL.U32 R52, R52, 0x400, RZ ;  /* 0x0000040034347824 */ /* 0x000fca00078e00ff */
[----:B------:R-:W-:Y:S02]  /*5050*/  LOP3.LUT R52, R52, 0x7ffff000, RZ, 0xc0, !PT ;  /* 0x7ffff00034347812 */ /* 0x000fe400078ec0ff */
[----:B--2---:R-:W-:-:S04]  /*5060*/  LOP3.LUT R53, R58, 0x18, R121, 0xf8, !PT ;  /* 0x000000183a357812 */ /* 0x004fc800078ef879 */
[----:B---3--:R-:W-:Y:S01]  /*5070*/  LOP3.LUT R53, R53, R55, RZ, 0x3c, !PT ;  /* 0x0000003735357212 */ /* 0x008fe200078e3cff */
[----:B------:R-:W-:-:S03]  /*5080*/  IMAD R55, R18, 0x3000, R100 ;  /* 0x0000300012377824 */ /* 0x000fc600078e0264 */
[----:B----4-:R-:W-:Y:S01]  /*5090*/  IADD3 R53, R53, R52, R54 ;  /* 0x0000003435357210 */ /* 0x010fe20007ffe036 */
[----:B------:R-:W-:-:S04]  /*50a0*/  IMAD R52, R55, 0x2, R2 ;  /* 0x0000000237347824 */ /* 0x000fc800078e0202 */
[----:B------:R-:W-:-:S04]  /*50b0*/  IMAD R53, R18, 0x3000, R53 ;  /* 0x0000300012357824 */ /* 0x000fc800078e0235 */
[----:B------:R-:W-:Y:S02]  /*50c0*/  IMAD R56, R53, 0x2, R2 ;  /* 0x0000000235387824 */ /* 0x000fe400078e0202 */
[----:B------:R-:W1:Y:S04]  /*50d0*/  LDS.128 R52, [R52+0x15400] ;  /* 0x0154000034347984 */ /* 0x000e680000000c00 */
[----:B------:R-:W2:Y:S01]  /*50e0*/  LDS.128 R56, [R56+0x15400] ;  /* 0x0154000038387984 */ /* 0x000ea20000000c00 */
[----:B------:R-:W-:Y:S05]  /*50f0*/  @P4 BRA `(.L_x_9404) ;  /* 0x0000000400704947 */ /* 0x000fea0003800000 */
[----:B------:R-:W-:Y:S01]  /*5100*/  SHF.R.U64 R122, R36, 0x10, R37 ;  /* 0x00000010247a7819 */ /* 0x000fe20000001225 */
[----:B--2---:R-:W-:Y:S01]  /*5110*/  IMAD.U32 R133, R57, 0x10000, RZ ;  /* 0x0001000039857824 */ /* 0x004fe200078e00ff */
[----:B------:R-:W-:Y:S02]  /*5120*/  SHF.R.U32.HI R124, RZ, 0x10, R49 ;  /* 0x00000010ff7c7819 */ /* 0x000fe40000011631 */
[----:B------:R-:W-:Y:S02]  /*5130*/  SHF.R.U32.HI R123, RZ, 0x10, R37 ;  /* 0x00000010ff7b7819 */ /* 0x000fe40000011625 */
[--C-:B------:R-:W-:Y:S02]  /*5140*/  SHF.R.U64 R36, R38, 0x10, R39.reuse ;  /* 0x0000001026247819 */ /* 0x100fe40000001227 */
[----:B------:R-:W-:Y:S02]  /*5150*/  SHF.R.U32.HI R38, RZ, 0x10, R39 ;  /* 0x00000010ff267819 */ /* 0x000fe40000011627 */
[----:B------:R-:W-:-:S02]  /*5160*/  SHF.R.U64 R39, R48, 0x10, R49 ;  /* 0x0000001030277819 */ /* 0x000fc40000001231 */
[----:B------:R-:W-:Y:S02]  /*5170*/  PRMT R48, R117, 0x5432, R124 ;  /* 0x0000543275307816 */ /* 0x000fe4000000007c */
[----:B------:R-:W-:Y:S01]  /*5180*/  PRMT R49, R125, 0x5410, R123 ;  /* 0x000054107d317816 */ /* 0x000fe2000000007b */
[----:B-1----:R-:W-:Y:S01]  /*5190*/  IMAD.U32 R123, R53, 0x10000, RZ ;  /* 0x00010000357b7824 */ /* 0x002fe200078e00ff */
[--C-:B------:R-:W-:Y:S01]  /*51a0*/  SHF.R.U64 R37, R50, 0x10, R51.reuse ;  /* 0x0000001032257819 */ /* 0x100fe20000001233 */
[----:B------:R-:W-:Y:S01]  /*51b0*/  IMAD.U32 R50, R48, 0x10000, RZ ;  /* 0x0001000030327824 */ /* 0x000fe200078e00ff */
[----:B------:R-:W-:Y:S01]  /*51c0*/  SHF.R.U32.HI R51, RZ, 0x10, R51 ;  /* 0x00000010ff337819 */ /* 0x000fe20000011633 */
        /* <DEDUP_REMOVED lines=11> */
[----:B------:R-:W-:-:S02]  /*5280*/  LOP3.LUT R49, R48, 0xffff0000, RZ, 0xc0, !PT ;  /* 0xffff000030317812 */ /* 0x000fc400078ec0ff */
[----:B------:R-:W-:-:S03]  /*5290*/  LOP3.LUT R48, R53, 0xffff0000, RZ, 0xc0, !PT ;  /* 0xffff000035307812 */ /* 0x000fc600078ec0ff */
[C---:B------:R-:W-:Y:S01]  /*52a0*/  FMUL.FTZ R53, R124.reuse, R49 ;  /* 0x000000317c357220 */ /* 0x040fe20000410000 */
[----:B------:R-:W-:-:S03]  /*52b0*/  FMUL.FTZ R124, R124, R133 ;  /* 0x000000857c7c7220 */ /* 0x000fc60000410000 */
[C---:B------:R-:W-:Y:S01]  /*52c0*/  FFMA.FTZ R50, R48.reuse, R133, -R53 ;  /* 0x0000008530327223 */ /* 0x040fe20000010835 */
[----:B------:R-:W-:Y:S01]  /*52d0*/  FFMA.FTZ R48, R48, R49, R124 ;  /* 0x0000003130307223 */ /* 0x000fe2000001007c */
[----:B------:R-:W-:Y:S02]  /*52e0*/  PRMT R49, R115, 0x5432, R38 ;  /* 0x0000543273317816 */ /* 0x000fe40000000026 */
[----:B------:R-:W-:Y:S01]  /*52f0*/  PRMT R38, R128, 0x5410, R51 ;  /* 0x0000541080267816 */ /* 0x000fe20000000033 */
[----:B------:R-:W-:Y:S01]  /*5300*/  IMAD.U32 R51, R55, 0x10000, RZ ;  /* 0x0001000037337824 */ /* 0x000fe200078e00ff */
[----:B------:R-:W-:Y:S01]  /*5310*/  PRMT R53, R116, 0x5432, R122 ;  /* 0x0000543274357816 */ /* 0x000fe2000000007a */
[C---:B------:R-:W-:Y:S01]  /*5320*/  IMAD.U32 R122, R49.reuse, 0x10000, RZ ;  /* 0x00010000317a7824 */ /* 0x040fe200078e00ff */
[----:B------:R-:W-:Y:S01]  /*5330*/  LOP3.LUT R49, R49, 0xffff0000, RZ, 0xc0, !PT ;  /* 0xffff000031317812 */ /* 0x000fe200078ec0ff */
[----:B------:R-:W-:Y:S01]  /*5340*/  IMAD.U32 R124, R38, 0x10000, RZ ;  /* 0x00010000267c7824 */ /* 0x000fe200078e00ff */
[----:B------:R-:W-:-:S03]  /*5350*/  F2FP.BF16.F32.PACK_AB R48, R48, R123 ;  /* 0x0000007b3030723e */ /* 0x000fc600000010ff */
[C---:B------:R-:W-:Y:S01]  /*5360*/  FMUL.FTZ R126, R57.reuse, R124 ;  /* 0x0000007c397e7220 */ /* 0x040fe20000410000 */
[----:B------:R-:W-:-:S03]  /*5370*/  FMUL.FTZ R57, R57, R122 ;  /* 0x0000007a39397220 */ /* 0x000fc60000410000 */
[C---:B------:R-:W-:Y:S01]  /*5380*/  FFMA.FTZ R122, R51.reuse, R122, -R126 ;  /* 0x0000007a337a7223 */ /* 0x040fe2000001087e */
[----:B------:R-:W-:Y:S01]  /*5390*/  FFMA.FTZ R51, R51, R124, R57 ;  /* 0x0000007c33337223 */ /* 0x000fe20000010039 */
[----:B------:R-:W-:Y:S01]  /*53a0*/  LOP3.LUT R57, R38, 0xffff0000, RZ, 0xc0, !PT ;  /* 0xffff000026397812 */ /* 0x000fe200078ec0ff */
[----:B------:R-:W-:Y:S01]  /*53b0*/  IMAD.U32 R126, R53, 0x10000, RZ ;  /* 0x00010000357e7824 */ /* 0x000fe200078e00ff */
[----:B------:R-:W-:Y:S02]  /*53c0*/  LOP3.LUT R124, R59, 0xffff0000, RZ, 0xc0, !PT ;  /* 0xffff00003b7c7812 */ /* 0x000fe400078ec0ff */
[----:B------:R-:W-:-:S03]  /*53d0*/  LOP3.LUT R38, R55, 0xffff0000, RZ, 0xc0, !PT ;  /* 0xffff000037267812 */ /* 0x000fc600078ec0ff */
[C---:B------:R-:W-:Y:S01]  /*53e0*/  FMUL.FTZ R55, R124.reuse, R57 ;  /* 0x000000397c377220 */ /* 0x040fe20000410000 */
[----:B------:R-:W-:-:S03]  /*53f0*/  FMUL.FTZ R124, R124, R49 ;  /* 0x000000317c7c7220 */ /* 0x000fc60000410000 */
[C---:B------:R-:W-:Y:S01]  /*5400*/  FFMA.FTZ R49, R38.reuse, R49, -R55 ;  /* 0x0000003126317223 */ /* 0x040fe20000010837 */
[----:B------:R-:W-:Y:S01]  /*5410*/  FFMA.FTZ R38, R38, R57, R124 ;  /* 0x0000003926267223 */ /* 0x000fe2000001007c */
[C---:B------:R-:W-:Y:S01]  /*5420*/  IMAD.U32 R57, R56.reuse, 0x10000, RZ ;  /* 0x0001000038397824 */ /* 0x040fe200078e00ff */
[----:B------:R-:W-:Y:S01]  /*5430*/  LOP3.LUT R56, R56, 0xffff0000, RZ, 0xc0, !PT ;  /* 0xffff000038387812 */ /* 0x000fe200078ec0ff */
[----:B------:R-:W-:Y:S01]  /*5440*/  IMAD.U32 R124, R39, 0x10000, RZ ;  /* 0x00010000277c7824 */ /* 0x000fe200078e00ff */
[----:B------:R-:W-:Y:S01]  /*5450*/  F2FP.BF16.F32.PACK_AB R49, R49, R122 ;  /* 0x0000007a3131723e */ /* 0x000fe200000010ff */
[C---:B------:R-:W-:Y:S01]  /*5460*/  IMAD.U32 R55, R52.reuse, 0x10000, RZ ;  /* 0x0001000034377824 */ /* 0x040fe200078e00ff */
[----:B------:R-:W-:Y:S01]  /*5470*/  LOP3.LUT R52, R52, 0xffff0000, RZ, 0xc0, !PT ;  /* 0xffff000034347812 */ /* 0x000fe200078ec0ff */
[C---:B------:R-:W-:Y:S01]  /*5480*/  FMUL.FTZ R128, R57.reuse, R124 ;  /* 0x0000007c39807220 */ /* 0x040fe20000410000 */
[----:B------:R-:W-:Y:S01]  /*5490*/  FMUL.FTZ R57, R57, R126 ;  /* 0x0000007e39397220 */ /* 0x000fe20000410000 */
[----:B------:R-:W-:-:S02]  /*54a0*/  F2FP.BF16.F32.PACK_AB R38, R38, R51 ;  /* 0x000000332626723e */ /* 0x000fc400000010ff */
[C---:B------:R-:W-:Y:S01]  /*54b0*/  FFMA.FTZ R128, R55.reuse, R126, -R128 ;  /* 0x0000007e37807223 */ /* 0x040fe20000010880 */
[----:B------:R-:W-:Y:S01]  /*54c0*/  FFMA.FTZ R57, R55, R124, R57 ;  /* 0x0000007c37397223 */ /* 0x000fe20000010039 */
[----:B------:R-:W-:Y:S01]  /*54d0*/  LOP3.LUT R55, R39, 0xffff0000, RZ, 0xc0, !PT ;  /* 0xffff000027377812 */ /* 0x000fe200078ec0ff */
[----:B------:R-:W-:Y:S01]  /*54e0*/  IMAD.U32 R124, R36, 0x10000, RZ ;  /* 0x00010000247c7824 */ /* 0x000fe200078e00ff */
[----:B------:R-:W-:-:S03]  /*54f0*/  LOP3.LUT R39, R53, 0xffff0000, RZ, 0xc0, !PT ;  /* 0xffff000035277812 */ /* 0x000fc600078ec0ff */
[C---:B------:R-:W-:Y:S02]  /*5500*/  FMUL.FTZ R53, R56.reuse, R55 ;  /* 0x0000003738357220 */ /* 0x040fe40000410000 */
[-C--:B------:R-:W-:Y:S02]  /*5510*/  FMUL.FTZ R56, R56, R39.reuse ;  /* 0x0000002738387220 */ /* 0x080fe40000410000 */
[----:B------:R-:W-:Y:S01]  /*5520*/  FFMA.FTZ R39, R52, R39, -R53 ;  /* 0x0000002734277223 */ /* 0x000fe20000010835 */
[----:B------:R-:W-:Y:S02]  /*5530*/  IMAD.U32 R53, R54, 0x10000, RZ ;  /* 0x0001000036357824 */ /* 0x000fe400078e00ff */
[----:B------:R-:W-:Y:S01]  /*5540*/  FFMA.FTZ R52, R52, R55, R56 ;  /* 0x0000003734347223 */ /* 0x000fe20000010038 */
[C---:B------:R-:W-:Y:S01]  /*5550*/  IMAD.U32 R55, R58.reuse, 0x10000, RZ ;  /* 0x000100003a377824 */ /* 0x040fe200078e00ff */
[----:B------:R-:W-:Y:S01]  /*5560*/  LOP3.LUT R58, R58, 0xffff0000, RZ, 0xc0, !PT ;  /* 0xffff00003a3a7812 */ /* 0x000fe200078ec0ff */
[C---:B------:R-:W-:Y:S01]  /*5570*/  IMAD.U32 R56, R37.reuse, 0x10000, RZ ;  /* 0x0001000025387824 */ /* 0x040fe200078e00ff */
[----:B------:R-:W-:-:S02]  /*5580*/  LOP3.LUT R37, R37, 0xffff0000, RZ, 0xc0, !PT ;  /* 0xffff000025257812 */ /* 0x000fc400078ec0ff */
[----:B------:R-:W-:Y:S01]  /*5590*/  LOP3.LUT R54, R54, 0xffff0000, RZ, 0xc0, !PT ;  /* 0xffff000036367812 */ /* 0x000fe200078ec0ff */
[C---:B------:R-:W-:Y:S01]  /*55a0*/  FMUL.FTZ R126, R55.reuse, R56 ;  /* 0x00000038377e7220 */ /* 0x040fe20000410000 */
[----:B------:R-:W-:Y:S01]  /*55b0*/  FMUL.FTZ R55, R55, R124 ;  /* 0x0000007c37377220 */ /* 0x000fe20000410000 */
[----:B------:R-:W-:Y:S01]  /*55c0*/  FMUL.FTZ R59, R58, R37 ;  /* 0x000000253a3b7220 */ /* 0x000fe20000410000 */
[----:B------:R-:W-:Y:S01]  /*55d0*/  F2FP.BF16.F32.PACK_AB R128, R39, R128 ;  /* 0x000000802780723e */ /* 0x000fe200000010ff */
[C---:B------:R-:W-:Y:S01]  /*55e0*/  FFMA.FTZ R126, R53.reuse, R124, -R126 ;  /* 0x0000007c357e7223 */ /* 0x040fe2000001087e */
[----:B------:R-:W-:Y:S01]  /*55f0*/  FFMA.FTZ R55, R53, R56, R55 ;  /* 0x0000003835377223 */ /* 0x000fe20000010037 */
[----:B------:R-:W-:Y:S02]  /*5600*/  LOP3.LUT R53, R36, 0xffff0000, RZ, 0xc0, !PT ;  /* 0xffff000024357812 */ /* 0x000fe400078ec0ff */
[----:B------:R-:W-:Y:S01]  /*5610*/  F2FP.BF16.F32.PACK_AB R56, R52, R57 ;  /* 0x000000393438723e */ /* 0x000fe200000010ff */
[----:B------:R-:W-:-:S02]  /*5620*/  IMAD.MOV.U32 R52, RZ, RZ, R128 ;  /* 0x000000ffff347224 */ /* 0x000fc400078e0080 */
[-C--:B------:R-:W-:Y:S01]  /*5630*/  FMUL.FTZ R58, R58, R53.reuse ;  /* 0x000000353a3a7220 */ /* 0x080fe20000410000 */
[----:B------:R-:W-:Y:S01]  /*5640*/  FFMA.FTZ R59, R54, R53, -R59 ;  /* 0x00000035363b7223 */ /* 0x000fe2000001083b */
[----:B------:R-:W-:Y:S01]  /*5650*/  F2FP.BF16.F32.PACK_AB R53, R50, R125 ;  /* 0x0000007d3235723e */ /* 0x000fe200000010ff */
[----:B------:R-:W-:Y:S02]  /*5660*/  IMAD.MOV.U32 R57, RZ, RZ, R48 ;  /* 0x000000ffff397224 */ /* 0x000fe400078e0030 */
[----:B------:R-:W-:Y:S01]  /*5670*/  FFMA.FTZ R58, R54, R37, R58 ;  /* 0x00000025363a7223 */ /* 0x000fe2000001003a */
[----:B------:R-:W-:Y:S01]  /*5680*/  F2FP.BF16.F32.PACK_AB R54, R59, R126 ;  /* 0x0000007e3b36723e */ /* 0x000fe200000010ff */
[----:B------:R-:W-:-:S03]  /*5690*/  IMAD.MOV.U32 R59, RZ, RZ, R38 ;  /* 0x000000ffff3b7224 */ /* 0x000fc600078e0026 */
[----:B------:R-:W-:Y:S01]  /*56a0*/  F2FP.BF16.F32.PACK_AB R58, R58, R55 ;  /* 0x000000373a3a723e */ /* 0x000fe200000010ff */
[----:B------:R-:W-:-:S07]  /*56b0*/  IMAD.MOV.U32 R55, RZ, RZ, R49 ;  /* 0x000000ffff377224 */ /* 0x000fce00078e0031 */
.L_x_9404:
[----:B------:R-:W-:Y:S05]  /*56c0*/  BSYNC B2 ;  /* 0x0000000000027941 */ /* 0x000fea0003800000 */
.L_x_9403:
[----:B------:R-:W-:-:S04]  /*56d0*/  IADD3 R38, P4, P5, R60, R90, R75 ;  /* 0x0000005a3c267210 */ /* 0x000fc80007d9e04b */
[----:B------:R-:W-:Y:S02]  /*56e0*/  IADD3.X R39, R0, R112, R96, P4, P5 ;  /* 0x0000007000277210 */ /* 0x000fe400027ea460 */
        /* <DEDUP_REMOVED lines=10> */
.L_x_9402:
[----:B------:R-:W-:Y:S05]  /*5790*/  BSYNC B1 ;  /* 0x0000000000017941 */ /* 0x000fea0003800000 */
.L_x_9401:
[----:B------:R-:W-:Y:S01]  /*57a0*/  ISETP.NE.AND P4, PT, R10, RZ, PT ;  /* 0x000000ff0a00720c */ /* 0x000fe20003f85270 */
[----:B------:R-:W-:-:S12]  /*57b0*/  BSSY B1, `(.L_x_9405) ;  /* 0x0000086000017945 */ /* 0x000fd80003800000 */
[----:B------:R-:W-:Y:S05]  /*57c0*/  @!P4 BRA `(.L_x_9406) ;  /* 0x000000080010c947 */ /* 0x000fea0003800000 */
[----:B------:R-:W2:Y:S04]  /*57d0*/  LDL R48, [R1+0x18] ;  /* 0x0000180001307983 */ /* 0x000ea80000100800 */
[----:B-1----:R-:W3:Y:S04]  /*57e0*/  LDL R39, [R1+0x1c] ;  /* 0x00001c0001277983 */ /* 0x002ee80000100800 */
[----:B------:R-:W4:Y:S01]  /*57f0*/  LDL R38, [R1+0x20] ;  /* 0x0000200001267983 */ /* 0x000f220000100800 */
[----:B------:R-:W-:Y:S01]  /*5800*/  SEL R36, R107, R113, !P1 ;  /* 0x000000716b247207 */ /* 0x000fe20004800000 */
[----:B------:R-:W-:Y:S01]  /*5810*/  VIADD R54, R19, 0x10 ;  /* 0x0000001013367836 */ /* 0x000fe20000000000 */
[----:B------:R-:W-:Y:S01]  /*5820*/  IADD3 R52, P4, P5, R60, R90, R74 ;  /* 0x0000005a3c347210 */ /* 0x000fe20007d9e04a */
[----:B------:R-:W-:Y:S01]  /*5830*/  BSSY B2, `(.L_x_9407) ;  /* 0x0000073000027945 */ /* 0x000fe20003800000 */
[----:B------:R-:W-:-:S02]  /*5840*/  SHF.R.S32.HI R37, RZ, 0x1f, R36 ;  /* 0x0000001fff257819 */ /* 0x000fc40000011424 */
[----:B------:R-:W-:Y:S02]  /*5850*/  IADD3.X R53, R0, R112, R95, P4, P5 ;  /* 0x0000007000357210 */ /* 0x000fe400027ea45f */
[----:B------:R-:W-:Y:S02]  /*5860*/  LEA.HI R37, R37, R36, RZ, 0x4 ;  /* 0x0000002425257211 */ /* 0x000fe400078f20ff */
[----:B------:R-:W-:Y:S02]  /*5870*/  ISETP.GE.AND P4, PT, R54, R99, PT ;  /* 0x000000633600720c */ /* 0x000fe40003f86270 */
        /* <DEDUP_REMOVED lines=22> */
[----:B------:R-:W-:Y:S01]  /*59e0*/  SHF.R.U64 R44, R44, 0x10, R45 ;  /* 0x000000102c2c7819 */ /* 0x000fe2000000122d */
[----:B------:R-:W-:Y:S01]  /*59f0*/  IMAD.U32 R54, R140, 0x10000, RZ ;  /* 0x000100008c367824 */ /* 0x000fe200078e00ff */
[--C-:B------:R-:W-:Y:S01]  /*5a00*/  SHF.R.U64 R57, R34, 0x10, R35.reuse ;  /* 0x0000001022397819 */ /* 0x100fe20000001223 */
[----:B------:R-:W-:Y:S01]  /*5a10*/  IMAD.U32 R56, R141, 0x10000, RZ ;  /* 0x000100008d387824 */ /* 0x000fe200078e00ff */
[----:B------:R-:W-:Y:S01]  /*5a20*/  SHF.R.U32.HI R34, RZ, 0x10, R35 ;  /* 0x00000010ff227819 */ /* 0x000fe20000011623 */
[----:B-1----:R-:W-:-:S02]  /*5a30*/  IMAD.U32 R45, R37, 0x10000, RZ ;  /* 0x00010000252d7824 */ /* 0x002fc400078e00ff */
[C---:B------:R-:W-:Y:S01]  /*5a40*/  FMUL.FTZ R58, R59.reuse, R54 ;  /* 0x000000363b3a7220 */ /* 0x040fe20000410000 */
[-C--:B------:R-:W-:Y:S01]  /*5a50*/  FMUL.FTZ R59, R59, R56.reuse ;  /* 0x000000383b3b7220 */ /* 0x080fe20000410000 */
[----:B------:R-:W-:Y:S02]  /*5a60*/  SHF.R.U64 R33, R32, 0x10, R33 ;  /* 0x0000001020217819 */ /* 0x000fe40000001221 */
[C---:B------:R-:W-:Y:S01]  /*5a70*/  FFMA.FTZ R35, R45.reuse, R56, -R58 ;  /* 0x000000382d237223 */ /* 0x040fe2000001083a */
[----:B------:R-:W-:Y:S01]  /*5a80*/  FFMA.FTZ R45, R45, R54, R59 ;  /* 0x000000362d2d7223 */ /* 0x000fe2000001003b */
[----:B------:R-:W-:Y:S01]  /*5a90*/  SHF.R.U64 R32, R46, 0x10, R47 ;  /* 0x000000102e207819 */ /* 0x000fe2000000122f */
[----:B------:R-:W-:Y:S01]  /*5aa0*/  IMAD.U32 R56, R39, 0x10000, RZ ;  /* 0x0001000027387824 */ /* 0x000fe200078e00ff */
[----:B------:R-:W-:Y:S02]  /*5ab0*/  LOP3.LUT R59, R49, 0xffff0000, RZ, 0xc0, !PT ;  /* 0xffff0000313b7812 */ /* 0x000fe400078ec0ff */
[----:B------:R-:W-:-:S02]  /*5ac0*/  LOP3.LUT R140, R140, 0xffff0000, RZ, 0xc0, !PT ;  /* 0xffff00008c8c7812 */ /* 0x000fc400078ec0ff */
[----:B------:R-:W-:Y:S02]  /*5ad0*/  LOP3.LUT R46, R141, 0xffff0000, RZ, 0xc0, !PT ;  /* 0xffff00008d2e7812 */ /* 0x000fe400078ec0ff */
[----:B------:R-:W-:Y:S01]  /*5ae0*/  SHF.R.U32.HI R47, RZ, 0x10, R47 ;  /* 0x00000010ff2f7819 */ /* 0x000fe2000001162f */
[----:B------:R-:W-:Y:S01]  /*5af0*/  FMUL.FTZ R54, R59, R140 ;  /* 0x0000008c3b367220 */ /* 0x000fe20000410000 */
[----:B------:R-:W-:Y:S01]  /*5b00*/  LOP3.LUT R49, R37, 0xffff0000, RZ, 0xc0, !PT ;  /* 0xffff000025317812 */ /* 0x000fe200078ec0ff */
[-C--:B------:R-:W-:Y:S01]  /*5b10*/  FMUL.FTZ R59, R59, R46.reuse ;  /* 0x0000002e3b3b7220 */ /* 0x080fe20000410000 */
[----:B------:R-:W-:Y:S01]  /*5b20*/  PRMT R135, R135, 0x5410, R34 ;  /* 0x0000541087877816 */ /* 0x000fe20000000022 */
[----:B------:R-:W-:Y:S01]  /*5b30*/  IMAD.U32 R37, R36, 0x10000, RZ ;  /* 0x0001000024257824 */ /* 0x000fe200078e00ff */
[----:B------:R-:W-:Y:S01]  /*5b40*/  PRMT R134, R134, 0x5410, R47 ;  /* 0x0000541086867816 */ /* 0x000fe2000000002f */
[C---:B------:R-:W-:Y:S01]  /*5b50*/  FFMA.FTZ R46, R49.reuse, R46, -R54 ;  /* 0x0000002e312e7223 */ /* 0x040fe20000010836 */
[----:B------:R-:W-:Y:S01]  /*5b60*/  FFMA.FTZ R34, R49, R140, R59 ;  /* 0x0000008c31227223 */ /* 0x000fe2000001003b */
[----:B------:R-:W-:Y:S01]  /*5b70*/  IMAD.U32 R54, R51, 0x10000, RZ ;  /* 0x0001000033367824 */ /* 0x000fe200078e00ff */
[----:B------:R-:W-:Y:S01]  /*5b80*/  PRMT R131, R131, 0x5410, R44 ;  /* 0x0000541083837816 */ /* 0x000fe2000000002c */
[----:B------:R-:W-:Y:S01]  /*5b90*/  IMAD.U32 R49, R134, 0x10000, RZ ;  /* 0x0001000086317824 */ /* 0x000fe200078e00ff */
[----:B------:R-:W-:Y:S01]  /*5ba0*/  PRMT R132, R132, 0x5410, R33 ;  /* 0x0000541084847816 */ /* 0x000fe20000000021 */
[C---:B------:R-:W-:Y:S01]  /*5bb0*/  IMAD.U32 R59, R135.reuse, 0x10000, RZ ;  /* 0x00010000873b7824 */ /* 0x040fe200078e00ff */
[----:B------:R-:W-:Y:S01]  /*5bc0*/  LOP3.LUT R135, R135, 0xffff0000, RZ, 0xc0, !PT ;  /* 0xffff000087877812 */ /* 0x000fe200078ec0ff */
[----:B------:R-:W-:Y:S01]  /*5bd0*/  FMUL.FTZ R121, R54, R49 ;  /* 0x0000003136797220 */ /* 0x000fe20000410000 */
[----:B------:R-:W-:-:S02]  /*5be0*/  IMAD.U32 R47, R48, 0x10000, RZ ;  /* 0x00010000302f7824 */ /* 0x000fc400078e00ff */
[-C--:B------:R-:W-:Y:S01]  /*5bf0*/  FMUL.FTZ R58, R54, R59.reuse ;  /* 0x0000003b363a7220 */ /* 0x080fe20000410000 */
[----:B------:R-:W-:Y:S02]  /*5c00*/  IMAD.U32 R44, R131, 0x10000, RZ ;  /* 0x00010000832c7824 */ /* 0x000fe400078e00ff */
[----:B------:R-:W-:Y:S01]  /*5c10*/  FFMA.FTZ R54, R56, R59, -R121 ;  /* 0x0000003b38367223 */ /* 0x000fe20000010879 */
[----:B------:R-:W-:Y:S01]  /*5c20*/  LOP3.LUT R59, R134, 0xffff0000, RZ, 0xc0, !PT ;  /* 0xffff0000863b7812 */ /* 0x000fe200078ec0ff */
[----:B------:R-:W-:Y:S01]  /*5c30*/  FFMA.FTZ R49, R56, R49, R58 ;  /* 0x0000003138317223 */ /* 0x000fe2000001003a */
[----:B------:R-:W-:Y:S01]  /*5c40*/  LOP3.LUT R58, R51, 0xffff0000, RZ, 0xc0, !PT ;  /* 0xffff0000333a7812 */ /* 0x000fe200078ec0ff */
[----:B------:R-:W-:Y:S01]  /*5c50*/  FMUL.FTZ R122, R47, R44 ;  /* 0x0000002c2f7a7220 */ /* 0x000fe20000410000 */
[----:B------:R-:W-:Y:S01]  /*5c60*/  LOP3.LUT R56, R39, 0xffff0000, RZ, 0xc0, !PT ;  /* 0xffff000027387812 */ /* 0x000fe200078ec0ff */
[----:B------:R-:W-:Y:S01]  /*5c70*/  IMAD.U32 R51, R50, 0x10000, RZ ;  /* 0x0001000032337824 */ /* 0x000fe200078e00ff */
[----:B------:R-:W-:Y:S01]  /*5c80*/  PRMT R130, R130, 0x5410, R57 ;  /* 0x0000541082827816 */ /* 0x000fe20000000039 */
[C---:B------:R-:W-:Y:S01]  /*5c90*/  FMUL.FTZ R121, R58.reuse, R59 ;  /* 0x0000003b3a797220 */ /* 0x040fe20000410000 */
[----:B------:R-:W-:Y:S01]  /*5ca0*/  FMUL.FTZ R58, R58, R135 ;  /* 0x000000873a3a7220 */ /* 0x000fe20000410000 */
[----:B------:R-:W-:Y:S01]  /*5cb0*/  LOP3.LUT R48, R48, 0xffff0000, RZ, 0xc0, !PT ;  /* 0xffff000030307812 */ /* 0x000fe200078ec0ff */
[----:B------:R-:W-:-:S02]  /*5cc0*/  IMAD.U32 R39, R38, 0x10000, RZ ;  /* 0x0001000026277824 */ /* 0x000fc400078e00ff */
[C---:B------:R-:W-:Y:S01]  /*5cd0*/  FFMA.FTZ R33, R56.reuse, R135, -R121 ;  /* 0x0000008738217223 */ /* 0x040fe20000010879 */
[----:B------:R-:W-:Y:S01]  /*5ce0*/  FFMA.FTZ R56, R56, R59, R58 ;  /* 0x0000003b38387223 */ /* 0x000fe2000001003a */
[----:B------:R-:W-:Y:S01]  /*5cf0*/  IMAD.U32 R58, R132, 0x10000, RZ ;  /* 0x00010000843a7824 */ /* 0x000fe200078e00ff */
[----:B------:R-:W-:Y:S02]  /*5d00*/  LOP3.LUT R57, R131, 0xffff0000, RZ, 0xc0, !PT ;  /* 0xffff000083397812 */ /* 0x000fe400078ec0ff */
[----:B------:R-:W-:Y:S01]  /*5d10*/  LOP3.LUT R36, R36, 0xffff0000, RZ, 0xc0, !PT ;  /* 0xffff000024247812 */ /* 0x000fe200078ec0ff */
[-C--:B------:R-:W-:Y:S01]  /*5d20*/  FMUL.FTZ R47, R47, R58.reuse ;  /* 0x0000003a2f2f7220 */ /* 0x080fe20000410000 */
[----:B------:R-:W-:Y:S01]  /*5d30*/  LOP3.LUT R59, R132, 0xffff0000, RZ, 0xc0, !PT ;  /* 0xffff0000843b7812 */ /* 0x000fe200078ec0ff */
[C---:B------:R-:W-:Y:S01]  /*5d40*/  FMUL.FTZ R121, R48.reuse, R57 ;  /* 0x0000003930797220 */ /* 0x040fe20000410000 */
[----:B------:R-:W-:Y:S01]  /*5d50*/  PRMT R129, R129, 0x5410, R32 ;  /* 0x0000541081817816 */ /* 0x000fe20000000020 */
[C---:B------:R-:W-:Y:S01]  /*5d60*/  FFMA.FTZ R58, R37.reuse, R58, -R122 ;  /* 0x0000003a253a7223 */ /* 0x040fe2000001087a */
        /* <DEDUP_REMOVED lines=31> */
.L_x_9408:
[----:B------:R-:W-:Y:S05]  /*5f60*/  BSYNC B2 ;  /* 0x0000000000027941 */ /* 0x000fea0003800000 */
.L_x_9407:
        /* <DEDUP_REMOVED lines=10> */
.L_x_9406:
[----:B------:R-:W-:Y:S05]  /*6010*/  BSYNC B1 ;  /* 0x0000000000017941 */ /* 0x000fea0003800000 */
.L_x_9405:
[----:B------:R-:W-:-:S13]  /*6020*/  ISETP.NE.AND P4, PT, R11, RZ, PT ;  /* 0x000000ff0b00720c */ /* 0x000fda0003f85270 */
[----:B------:R-:W-:Y:S05]  /*6030*/  @!P4 BRA `(.L_x_9373) ;  /* 0x000000080098c947 */ /* 0x000fea0003800000 */
[----:B-1-3--:R-:W2:Y:S04]  /*6040*/  LDL R36, [R1+0x18] ;  /* 0x0000180001247983 */ /* 0x00aea80000100800 */
[----:B------:R-:W3:Y:S04]  /*6050*/  LDL R35, [R1+0x1c] ;  /* 0x00001c0001237983 */ /* 0x000ee80000100800 */
[----:B------:R-:W4:Y:S01]  /*6060*/  LDL R34, [R1+0x20] ;  /* 0x0000200001227983 */ /* 0x000f220000100800 */
[----:B------:R-:W-:Y:S01]  /*6070*/  VIADD R46, R19, 0x20 ;  /* 0x00000020132e7836 */ /* 0x000fe20000000000 */
[----:B------:R-:W-:Y:S01]  /*6080*/  IADD3 R32, P4, P5, R60, R90, R27 ;  /* 0x0000005a3c207210 */ /* 0x000fe20007d9e01b */
[----:B------:R-:W-:Y:S03]  /*6090*/  BSSY B1, `(.L_x_9409) ;  /* 0x0000076000017945 */ /* 0x000fe60003800000 */
[----:B------:R-:W-:-:S02]  /*60a0*/  ISETP.GE.AND P6, PT, R46, R104, PT ;  /* 0x000000682e00720c */ /* 0x000fc40003fc6270 */
[----:B------:R-:W-:Y:S02]  /*60b0*/  IADD3.X R33, R0, R112, R94, P4, P5 ;  /* 0x0000007000217210 */ /* 0x000fe400027ea45e */
[C---:B------:R-:W-:Y:S02]  /*60c0*/  LEA R44, P4, R32.reuse, R88, 0x1 ;  /* 0x00000058202c7211 */ /* 0x040fe400078808ff */
[----:B------:R-:W-:Y:S02]  /*60d0*/  SEL R113, R107, R113, !P6 ;  /* 0x000000716b717207 */ /* 0x000fe40007000000 */
[----:B------:R-:W-:Y:S02]  /*60e0*/  LEA.HI.X R45, R32, R89, R33, 0x1, P4 ;  /* 0x00000059202d7211 */ /* 0x000fe400020f0c21 */
[----:B------:R-:W-:Y:S02]  /*60f0*/  SHF.R.S32.HI R32, RZ, 0x1f, R113 ;  /* 0x0000001fff207819 */ /* 0x000fe40000011471 */
[----:B------:R-:W-:-:S02]  /*6100*/  ISETP.GE.AND P4, PT, R46, R99, PT ;  /* 0x000000632e00720c */ /* 0x000fc40003f86270 */
        /* <DEDUP_REMOVED lines=23> */
[----:B------:R-:W-:Y:S01]  /*6280*/  SHF.R.U32.HI R50, RZ, 0x10, R31 ;  /* 0x00000010ff327819 */ /* 0x000fe2000001161f */
[----:B------:R-:W-:Y:S01]  /*6290*/  IMAD.U32 R52, R127, 0x10000, RZ ;  /* 0x000100007f347824 */ /* 0x000fe200078e00ff */
[----:B------:R-:W-:Y:S01]  /*62a0*/  SHF.R.U64 R49, R40, 0x10, R41 ;  /* 0x0000001028317819 */ /* 0x000fe20000001229 */
[----:B-1----:R-:W-:Y:S01]  /*62b0*/  IMAD.U32 R41, R33, 0x10000, RZ ;  /* 0x0001000021297824 */ /* 0x002fe200078e00ff */
[----:B------:R-:W-:-:S02]  /*62c0*/  SHF.R.U64 R51, R42, 0x10, R43 ;  /* 0x000000102a337819 */ /* 0x000fc4000000122b */
[----:B------:R-:W-:Y:S01]  /*62d0*/  SHF.R.U32.HI R46, RZ, 0x10, R43 ;  /* 0x00000010ff2e7819 */ /* 0x000fe2000001162b */
[----:B------:R-:W-:Y:S01]  /*62e0*/  IMAD.U32 R43, R39, 0x10000, RZ ;  /* 0x00010000272b7824 */ /* 0x000fe200078e00ff */
[----:B------:R-:W-:Y:S02]  /*62f0*/  LOP3.LUT R40, R33, 0xffff0000, RZ, 0xc0, !PT ;  /* 0xffff000021287812 */ /* 0x000fe400078ec0ff */
[----:B------:R-:W-:Y:S01]  /*6300*/  LOP3.LUT R42, R37, 0xffff0000, RZ, 0xc0, !PT ;  /* 0xffff0000252a7812 */ /* 0x000fe200078ec0ff */
[C---:B------:R-:W-:Y:S01]  /*6310*/  IMAD.U32 R37, R35.reuse, 0x10000, RZ ;  /* 0x0001000023257824 */ /* 0x040fe200078e00ff */
[----:B------:R-:W-:Y:S02]  /*6320*/  LOP3.LUT R33, R35, 0xffff0000, RZ, 0xc0, !PT ;  /* 0xffff000023217812 */ /* 0x000fe400078ec0ff */
[----:B------:R-:W-:Y:S01]  /*6330*/  LOP3.LUT R35, R39, 0xffff0000, RZ, 0xc0, !PT ;  /* 0xffff000027237812 */ /* 0x000fe200078ec0ff */
[----:B------:R-:W-:Y:S01]  /*6340*/  IMAD.U32 R39, R117, 0x10000, RZ ;  /* 0x0001000075277824 */ /* 0x000fe200078e00ff */
[----:B------:R-:W-:Y:S01]  /*6350*/  PRMT R115, R115, 0x5410, R50 ;  /* 0x0000541073737816 */ /* 0x000fe20000000032 */
[CC--:B------:R-:W-:Y:S01]  /*6360*/  FMUL.FTZ R50, R48.reuse, R52.reuse ;  /* 0x0000003430327220 */ /* 0x0c0fe20000410000 */
[----:B------:R-:W-:Y:S01]  /*6370*/  PRMT R119, R119, 0x5410, R46 ;  /* 0x0000541077777816 */ /* 0x000fe2000000002e */
[-C--:B------:R-:W-:Y:S01]  /*6380*/  FMUL.FTZ R48, R48, R39.reuse ;  /* 0x0000002730307220 */ /* 0x080fe20000410000 */
[----:B------:R-:W-:Y:S01]  /*6390*/  LOP3.LUT R127, R127, 0xffff0000, RZ, 0xc0, !PT ;  /* 0xffff00007f7f7812 */ /* 0x000fe200078ec0ff */
[----:B------:R-:W-:Y:S01]  /*63a0*/  FFMA.FTZ R39, R41, R39, -R50 ;  /* 0x0000002729277223 */ /* 0x000fe20000010832 */
[----:B------:R-:W-:Y:S01]  /*63b0*/  LOP3.LUT R117, R117, 0xffff0000, RZ, 0xc0, !PT ;  /* 0xffff000075757812 */ /* 0x000fe200078ec0ff */
[----:B------:R-:W-:Y:S01]  /*63c0*/  IMAD.U32 R50, R119, 0x10000, RZ ;  /* 0x0001000077327824 */ /* 0x000fe200078e00ff */
[----:B------:R-:W-:Y:S01]  /*63d0*/  PRMT R120, R120, 0x5410, R49 ;  /* 0x0000541078787816 */ /* 0x000fe20000000031 */
[----:B------:R-:W-:Y:S01]  /*63e0*/  FMUL.FTZ R49, R42, R127 ;  /* 0x0000007f2a317220 */ /* 0x000fe20000410000 */
[----:B------:R-:W-:Y:S01]  /*63f0*/  IMAD.U32 R46, R115, 0x10000, RZ ;  /* 0x00010000732e7824 */ /* 0x000fe200078e00ff */
[----:B------:R-:W-:Y:S01]  /*6400*/  SHF.R.U64 R55, R28, 0x10, R29 ;  /* 0x000000101c377819 */ /* 0x000fe2000000121d */
[----:B------:R-:W-:Y:S01]  /*6410*/  FFMA.FTZ R41, R41, R52, R48 ;  /* 0x0000003429297223 */ /* 0x000fe20000010030 */
[----:B------:R-:W-:Y:S01]  /*6420*/  PRMT R118, R118, 0x5410, R51 ;  /* 0x0000541076767816 */ /* 0x000fe20000000033 */
[-C--:B------:R-:W-:Y:S01]  /*6430*/  FMUL.FTZ R51, R42, R117.reuse ;  /* 0x000000752a337220 */ /* 0x080fe20000410000 */
[----:B------:R-:W-:Y:S01]  /*6440*/  FFMA.FTZ R42, R40, R117, -R49 ;  /* 0x00000075282a7223 */ /* 0x000fe20000010831 */
[----:B------:R-:W-:Y:S01]  /*6450*/  FMUL.FTZ R48, R43, R50 ;  /* 0x000000322b307220 */ /* 0x000fe20000410000 */
[----:B------:R-:W-:Y:S01]  /*6460*/  LOP3.LUT R52, R119, 0xffff0000, RZ, 0xc0, !PT ;  /* 0xffff000077347812 */ /* 0x000fe200078ec0ff */
[-C--:B------:R-:W-:Y:S01]  /*6470*/  FMUL.FTZ R49, R43, R46.reuse ;  /* 0x0000002e2b317220 */ /* 0x080fe20000410000 */
[----:B------:R-:W-:Y:S01]  /*6480*/  PRMT R116, R116, 0x5410, R55 ;  /* 0x0000541074747816 */ /* 0x000fe20000000037 */
[----:B------:R-:W-:Y:S01]  /*6490*/  FFMA.FTZ R43, R37, R46, -R48 ;  /* 0x0000002e252b7223 */ /* 0x000fe20000010830 */
[----:B------:R-:W-:Y:S01]  /*64a0*/  LOP3.LUT R48, R115, 0xffff0000, RZ, 0xc0, !PT ;  /* 0xffff000073307812 */ /* 0x000fe200078ec0ff */
[----:B------:R-:W-:Y:S01]  /*64b0*/  FFMA.FTZ R37, R37, R50, R49 ;  /* 0x0000003225257223 */ /* 0x000fe20000010031 */
[----:B------:R-:W-:Y:S01]  /*64c0*/  FMUL.FTZ R50, R35, R52 ;  /* 0x0000003423327220 */ /* 0x000fe20000410000 */
[----:B------:R-:W-:Y:S01]  /*64d0*/  SHF.R.U64 R53, R30, 0x10, R31 ;  /* 0x000000101e357819 */ /* 0x000fe2000000121f */
[----:B------:R-:W-:-:S02]  /*64e0*/  IMAD.U32 R29, R36, 0x10000, RZ ;  /* 0x00010000241d7824 */ /* 0x000fc400078e00ff */
[----:B------:R-:W-:Y:S01]  /*64f0*/  FFMA.FTZ R40, R40, R127, R51 ;  /* 0x0000007f28287223 */ /* 0x000fe20000010033 */
[----:B------:R-:W-:Y:S01]  /*6500*/  IMAD.U32 R46, R116, 0x10000, RZ ;  /* 0x00010000742e7824 */ /* 0x000fe200078e00ff */
[----:B------:R-:W-:Y:S01]  /*6510*/  LOP3.LUT R36, R36, 0xffff0000, RZ, 0xc0, !PT ;  /* 0xffff000024247812 */ /* 0x000fe200078ec0ff */
[C---:B------:R-:W-:Y:S01]  /*6520*/  IMAD.U32 R49, R120.reuse, 0x10000, RZ ;  /* 0x0001000078317824 */ /* 0x040fe200078e00ff */
[----:B------:R-:W-:Y:S01]  /*6530*/  LOP3.LUT R51, R120, 0xffff0000, RZ, 0xc0, !PT ;  /* 0xffff000078337812 */ /* 0x000fe200078ec0ff */
[-C--:B------:R-:W-:Y:S01]  /*6540*/  FMUL.FTZ R54, R35, R48.reuse ;  /* 0x0000003023367220 */ /* 0x080fe20000410000 */
[----:B------:R-:W-:Y:S01]  /*6550*/  FFMA.FTZ R50, R33, R48, -R50 ;  /* 0x0000003021327223 */ /* 0x000fe20000010832 */
[----:B------:R-:W-:Y:S01]  /*6560*/  IMAD.U32 R28, R32, 0x10000, RZ ;  /* 0x00010000201c7824 */ /* 0x000fe200078e00ff */
[----:B------:R-:W-:Y:S01]  /*6570*/  PRMT R114, R114, 0x5410, R53 ;  /* 0x0000541072727816 */ /* 0x000fe20000000035 */
[C---:B------:R-:W-:Y:S01]  /*6580*/  FMUL.FTZ R48, R29.reuse, R46 ;  /* 0x0000002e1d307220 */ /* 0x040fe20000410000 */
[----:B------:R-:W-:Y:S01]  /*6590*/  LOP3.LUT R35, R116, 0xffff0000, RZ, 0xc0, !PT ;  /* 0xffff000074237812 */ /* 0x000fe200078ec0ff */
[----:B------:R-:W-:Y:S01]  /*65a0*/  FMUL.FTZ R53, R29, R49 ;  /* 0x000000311d357220 */ /* 0x000fe20000410000 */
[----:B------:R-:W-:Y:S01]  /*65b0*/  LOP3.LUT R32, R32, 0xffff0000, RZ, 0xc0, !PT ;  /* 0xffff000020207812 */ /* 0x000fe200078ec0ff */
[----:B------:R-:W-:Y:S01]  /*65c0*/  FMUL.FTZ R29, R36, R51 ;  /* 0x00000033241d7220 */ /* 0x000fe20000410000 */
[----:B------:R-:W-:Y:S01]  /*65d0*/  FFMA.FTZ R48, R28, R49, R48 ;  /* 0x000000311c307223 */ /* 0x000fe20000010030 */
[----:B------:R-:W-:Y:S01]  /*65e0*/  FMUL.FTZ R49, R36, R35 ;  /* 0x0000002324317220 */ /* 0x000fe20000410000 */
[----:B------:R-:W-:-:S02]  /*65f0*/  IMAD.U32 R31, R38, 0x10000, RZ ;  /* 0x00010000261f7824 */ /* 0x000fc400078e00ff */
[----:B------:R-:W-:Y:S01]  /*6600*/  FFMA.FTZ R54, R33, R52, R54 ;  /* 0x0000003421367223 */ /* 0x000fe20000010036 */
[----:B------:R-:W-:Y:S01]  /*6610*/  FFMA.FTZ R53, R28, R46, -R53 ;  /* 0x0000002e1c357223 */ /* 0x000fe20000010835 */
[----:B------:R-:W-:Y:S01]  /*6620*/  FFMA.FTZ R36, R32, R35, -R29 ;  /* 0x0000002320247223 */ /* 0x000fe2000001081d */
[----:B------:R-:W-:Y:S01]  /*6630*/  LOP3.LUT R38, R38, 0xffff0000, RZ, 0xc0, !PT ;  /* 0xffff000026267812 */ /* 0x000fe200078ec0ff */
[C---:B------:R-:W-:Y:S01]  /*6640*/  IMAD.U32 R33, R118.reuse, 0x10000, RZ ;  /* 0x0001000076217824 */ /* 0x040fe200078e00ff */
[----:B------:R-:W-:Y:S01]  /*6650*/  LOP3.LUT R35, R118, 0xffff0000, RZ, 0xc0, !PT ;  /* 0xffff000076237812 */ /* 0x000fe200078ec0ff */
[C---:B------:R-:W-:Y:S01]  /*6660*/  IMAD.U32 R28, R114.reuse, 0x10000, RZ ;  /* 0x00010000721c7824 */ /* 0x040fe200078e00ff */
[----:B------:R-:W-:Y:S01]  /*6670*/  LOP3.LUT R29, R114, 0xffff0000, RZ, 0xc0, !PT ;  /* 0xffff0000721d7812 */ /* 0x000fe200078ec0ff */
[----:B------:R-:W-:Y:S01]  /*6680*/  FFMA.FTZ R49, R32, R51, R49 ;  /* 0x0000003320317223 */ /* 0x000fe20000010031 */
[C---:B------:R-:W-:Y:S02]  /*6690*/  IMAD.U32 R30, R34.reuse, 0x10000, RZ ;  /* 0x00010000221e7824 */ /* 0x040fe400078e00ff */
[C---:B------:R-:W-:Y:S01]  /*66a0*/  FMUL.FTZ R51, R31.reuse, R33 ;  /* 0x000000211f337220 */ /* 0x040fe20000410000 */
[-C--:B------:R-:W-:Y:S01]  /*66b0*/  FMUL.FTZ R32, R31, R28.reuse ;  /* 0x0000001c1f207220 */ /* 0x080fe20000410000 */
[----:B------:R-:W-:Y:S01]  /*66c0*/  LOP3.LUT R34, R34, 0xffff0000, RZ, 0xc0, !PT ;  /* 0xffff000022227812 */ /* 0x000fe200078ec0ff */
[C---:B------:R-:W-:Y:S01]  /*66d0*/  FMUL.FTZ R31, R38.reuse, R35 ;  /* 0x00000023261f7220 */ /* 0x040fe20000410000 */
[----:B------:R-:W-:Y:S01]  /*66e0*/  FMUL.FTZ R38, R38, R29 ;  /* 0x0000001d26267220 */ /* 0x000fe20000410000 */
[C---:B------:R-:W-:Y:S01]  /*66f0*/  FFMA.FTZ R32, R30.reuse, R33, R32 ;  /* 0x000000211e207223 */ /* 0x040fe20000010020 */
[----:B------:R-:W-:Y:S01]  /*6700*/  FFMA.FTZ R51, R30, R28, -R51 ;  /* 0x0000001c1e337223 */ /* 0x000fe20000010833 */
[----:B------:R-:W-:Y:S01]  /*6710*/  F2FP.BF16.F32.PACK_AB R36, R36, R53 ;  /* 0x000000352424723e */ /* 0x000fe200000010ff */
[C---:B------:R-:W-:Y:S01]  /*6720*/  FFMA.FTZ R35, R34.reuse, R35, R38 ;  /* 0x0000002322237223 */ /* 0x040fe20000010026 */
[----:B------:R-:W-:Y:S01]  /*6730*/  FFMA.FTZ R28, R34, R29, -R31 ;  /* 0x0000001d221c7223 */ /* 0x000fe2000001081f */
        /* <DEDUP_REMOVED lines=10> */
[----:B------:R-:W-:-:S07]  /*67e0*/  IMAD.MOV.U32 R35, RZ, RZ, R43 ;  /* 0x000000ffff237224 */ /* 0x000fce00078e002b */
.L_x_9410:
[----:B------:R-:W-:Y:S05]  /*67f0*/  BSYNC B1 ;  /* 0x0000000000017941 */ /* 0x000fea0003800000 */
.L_x_9409:
        /* <DEDUP_REMOVED lines=10> */
.L_x_9366:
[----:B------:R-:W-:-:S13]  /*68a0*/  ISETP.NE.AND P3, PT, R157, 0x3, PT ;  /* 0x000000039d00780c */ /* 0x000fda0003f65270 */
[----:B------:R-:W-:Y:S05]  /*68b0*/  @!P3 BRA `(.L_x_9411) ;  /* 0x000000000004b947 */ /* 0x000fea0003800000 */
[----:B------:R-:W-:Y:S01]  /*68c0*/  BPT.TRAP 0x1 ;  /* 0x000000040000795c */ /* 0x000fe20000300000 */
.L_x_9411:
[----:B------:R-:W2:Y:S01]  /*68d0*/  LDL R28, [R1+0x8] ;  /* 0x00000800011c7983 */ /* 0x000ea20000100800 */
[----:B------:R-:W-:Y:S01]  /*68e0*/  IMAD R15, R18, 0x8, R2 ;  /* 0x00000008120f7824 */ /* 0x000fe200078e0202 */
[----:B------:R-:W-:Y:S01]  /*68f0*/  BSSY B1, `(.L_x_9412) ;  /* 0x0000006000017945 */ /* 0x000fe20003800000 */
[----:B------:R-:W-:-:S05]  /*6900*/  IMAD R85, R25, -0x80, R24 ;  /* 0xffffff8019557824 */ /* 0x000fca00078e0218 */
[----:B------:R-:W-:Y:S02]  /*6910*/  VIMNMX R85, R85, 0x80, PT ;  /* 0x0000008055557848 */ /* 0x000fe40003fe0100 */
[----:B--2---:R-:W-:-:S04]  /*6920*/  SHF.L.U32 R86, R28, 0x1f, RZ ;  /* 0x0000001f1c567819 */ /* 0x004fc800000006ff */
[----:B------:R-:W0:Y:S02]  /*6930*/  SYNCS.PHASECHK.TRANS64.TRYWAIT P4, [R15+URZ+0x2d890], R86 ;  /* 0x02d890560f0075a7 */ /* 0x000e24000808017f */
[----:B0-----:R-:W-:Y:S05]  /*6940*/  @!P4 BRA `(.L_x_9413) ;  /* 0x0000019c006cc947 */ /* 0x001fea0003800000 */
.L_x_9684:
[----:B------:R-:W-:Y:S05]  /*6950*/  BSYNC B1 ;  /* 0x0000000000017941 */ /* 0x000fea0003800000 */
.L_x_9412:
        /* <DEDUP_REMOVED lines=20> */
.L_x_9373:
[----:B------:R-:W-:Y:S05]  /*6aa0*/  BSYNC B0 ;  /* 0x0000000000007941 */ /* 0x000fea0003800000 */
.L_x_9365:
        /* <DEDUP_REMOVED lines=17> */
.L_x_9415:
[----:B------:R-:W-:Y:S05]  /*6bc0*/  BSYNC B0 ;  /* 0x0000000000007941 */ /* 0x000fea0003800000 */
.L_x_9414:
[----:B------:R-:W2:Y:S01]  /*6bd0*/  SYNCS.PHASECHK.TRANS64.TRYWAIT P3, [R15+URZ+0x2d8b0], R86 ;  /* 0x02d8b0560f0075a7 */ /* 0x000ea2000806017f */
[----:B------:R-:W-:Y:S04]  /*6be0*/  BSSY B0, `(.L_x_9416) ;  /* 0x0000002000007945 */ /* 0x000fe80003800000 */
[----:B--2---:R-:W-:Y:S05]  /*6bf0*/  @!P3 BRA `(.L_x_9417) ;  /* 0x0000019800d4b947 */ /* 0x004fea0003800000 */
.L_x_9685:
[----:B------:R-:W-:Y:S05]  /*6c00*/  BSYNC B0 ;  /* 0x0000000000007941 */ /* 0x000fea0003800000 */
.L_x_9416:
[----:B------:R-:W-:Y:S01]  /*6c10*/  ISETP.GE.AND P3, PT, R23, R85, PT ;  /* 0x000000551700720c */ /* 0x000fe20003f66270 */
[----:B------:R-:W-:-:S12]  /*6c20*/  BSSY B0, `(.L_x_9418) ;  /* 0x0000022000007945 */ /* 0x000fd80003800000 */
[----:B------:R-:W-:Y:S05]  /*6c30*/  @P3 BRA `(.L_x_9419) ;  /* 0x0000000000803947 */ /* 0x000fea0003800000 */
        /* <DEDUP_REMOVED lines=9> */
[C---:B------:R-:W-:Y:S01]  /*6cd0*/  LEA R32, P3, R28.reuse, UR4, 0x1 ;  /* 0x000000041c207c11 */ /* 0x040fe2000f8608ff */
[----:B------:R-:W-:Y:S01]  /*6ce0*/  ULDC UR4, c[0x0][0x2e4] ;  /* 0x0000b90000047ab9 */ /* 0x000fe20000000800 */
[C---:B------:R-:W-:Y:S02]  /*6cf0*/  VIADD R34, R19.reuse, 0x20 ;  /* 0x0000002013227836 */ /* 0x040fe40000000000 */
[----:B------:R-:W-:Y:S02]  /*6d00*/  LEA.HI.X R33, R28, UR5, R29, 0x1, P3 ;  /* 0x000000051c217c11 */ /* 0x000fe400098f0c1d */
[----:B------:R-:W-:-:S13]  /*6d10*/  ISETP.GE.AND P3, PT, R19, UR4, PT ;  /* 0x0000000413007c0c */ /* 0x000fda000bf66270 */
[----:B------:R-:W1:Y:S04]  /*6d20*/  @!P3 LDS.128 R28, [R80] ;  /* 0x00000000501cb984 */ /* 0x000e680000000c00 */
[----:B-1----:R-:W-:Y:S01]  /*6d30*/  @!P3 STG.E.128 desc[UR38][R32.64], R28 ;  /* 0x0000001c2000b986 */ /* 0x002fe2000c101d26 */
[----:B------:R-:W-:Y:S01]  /*6d40*/  ISETP.GE.AND P3, PT, R34, UR4, PT ;  /* 0x0000000422007c0c */ /* 0x000fe2000bf66270 */
[----:B------:R-:W-:-:S12]  /*6d50*/  VIADD R34, R19, 0x10 ;  /* 0x0000001013227836 */ /* 0x000fd80000000000 */
[----:B------:R-:W1:Y:S04]  /*6d60*/  @!P3 LDS.128 R28, [R80+0x2000] ;  /* 0x00200000501cb984 */ /* 0x000e680000000c00 */
[----:B-1----:R-:W-:Y:S01]  /*6d70*/  @!P3 STG.E.128 desc[UR38][R32.64+0x40], R28 ;  /* 0x0000401c2000b986 */ /* 0x002fe2000c101d26 */
[----:B------:R-:W-:-:S13]  /*6d80*/  ISETP.GE.AND P3, PT, R102, UR4, PT ;  /* 0x0000000466007c0c */ /* 0x000fda000bf66270 */
[----:B------:R-:W1:Y:S04]  /*6d90*/  @!P3 LDS.128 R28, [R80+0x4000] ;  /* 0x00400000501cb984 */ /* 0x000e680000000c00 */
        /* <DEDUP_REMOVED lines=10> */
.L_x_9419:
[----:B------:R-:W-:Y:S05]  /*6e40*/  BSYNC B0 ;  /* 0x0000000000007941 */ /* 0x000fea0003800000 */
.L_x_9418:
[----:B------:R-:W4:Y:S01]  /*6e50*/  LDL.LU R20, [R1+0x8] ;  /* 0x0000080001147983 */ /* 0x000f220000300800 */
[----:B0-2---:R-:W-:Y:S02]  /*6e60*/  @!P4 VIADD R15, R15, 0x2d8c0 ;  /* 0x0002d8c00f0fc836 */ /* 0x005fe40000000000 */
        /* <DEDUP_REMOVED lines=8> */
[----:B0-----:R0:W-:Y:S01]  /*6ef0*/  BAR.SYNC.DEFER_BLOCKING R109, 0x80 ;  /* 0x0002006d0000751d */ /* 0x0011e20000010000 */
[----:B------:R-:W-:-:S04]  /*6f00*/  ISETP.NE.AND P3, PT, R18, 0x2, PT ;  /* 0x000000021200780c */ /* 0x000fc80003f65270 */
[----:B------:R-:W-:Y:S01]  /*6f10*/  SEL R18, R18, RZ, P3 ;  /* 0x000000ff12127207 */ /* 0x000fe20001800000 */
[----:B------:R2:W-:Y:S02]  /*6f20*/  @!P4 SYNCS.ARRIVE.TRANS64.RED.A1T0 RZ, [R15+URZ], RZ ;  /* 0x000000ff0fffc9a7 */ /* 0x0005e4000810043f */
[----:B--2---:R-:W-:-:S04]  /*6f30*/  SEL R15, RZ, 0x1, P3 ;  /* 0x00000001ff0f7807 */ /* 0x004fc80001800000 */
[----:B----4-:R-:W-:-:S05]  /*6f40*/  LOP3.LUT R20, R20, R15, RZ, 0x3c, !PT ;  /* 0x0000000f14147212 */ /* 0x010fca00078e3cff */
[----:B------:R0:W-:Y:S01]  /*6f50*/  STL [R1+0x8], R20 ;  /* 0x0000081401007387 */ /* 0x0001e20000100800 */
[----:B------:R-:W-:Y:S05]  /*6f60*/  @P2 BRA `(.L_x_9420) ;  /* 0xffffffb800642947 */ /* 0x000fea000383ffff */
[----:B0-----:R-:W0:Y:S01]  /*6f70*/  S2R R20, SR_TID.X ;  /* 0x0000000000147919 */ /* 0x001e220000002100 */
[----:B------:R-:W-:Y:S02]  /*6f80*/  PLOP3.LUT P0, PT, PT, PT, PT, 0x8, 0x0 ;  /* 0x000000000000781c */ /* 0x000fe40003f0e170 */
[----:B0-----:R-:W-:-:S04]  /*6f90*/  SHF.R.U32.HI R20, RZ, 0x7, R20 ;  /* 0x00000007ff147819 */ /* 0x001fc80000011614 */
[----:B------:R-:W-:-:S13]  /*6fa0*/  ISETP.NE.AND P5, PT, R20, 0x1, PT ;  /* 0x000000011400780c */ /* 0x000fda0003fa5270 */
[----:B------:R-:W-:Y:S06]  /*6fb0*/  @!P5 BAR.ARV 0x9, 0x100 ;  /* 0x024400000000db1d */ /* 0x000fec0000002000 */
.L_x_9360:
[----:B------:R-:W4:Y:S02]  /*6fc0*/  LDC.64 R4, c[0x0][0x9e0] ;  /* 0x00027800ff047b82 */ /* 0x000f240000000a00 */
[----:B----4-:R-:W-:Y:S01]  /*6fd0*/  ISETP.GE.AND P1, PT, R5, 0x1, PT ;  /* 0x000000010500780c */ /* 0x010fe20003f26270 */
[----:B------:R-:W-:-:S12]  /*6fe0*/  @P0 BRA `(.L_x_9421) ;  /* 0x00000000000c0947 */ /* 0x000fd80003800000 */
[----:B------:R-:W4:Y:S01]  /*6ff0*/  FENCE.VIEW.ASYNC.G ;  /* 0x00000000000073c6 */ /* 0x000f220000000100 */
[----:B------:R-:W-:Y:S05]  /*7000*/  WARPSYNC.ALL ;  /* 0x0000000000007948 */ /* 0x000fea0003800000 */
[----:B----4-:R-:W-:Y:S06]  /*7010*/  BAR.ARV 0xc, 0x1a0 ;  /* 0x0306800000007b1d */ /* 0x010fec0000002000 */
.L_x_9421:
        /* <DEDUP_REMOVED lines=8> */
[----:B------:R-:W4:Y:S02]  /*70a0*/  @P0 LDC.64 R6, c[0x0][0x9e8] ;  /* 0x00027a00ff060b82 */ /* 0x000f240000000a00 */
[----:B----4-:R-:W-:-:S05]  /*70b0*/  @P0 IMAD.HI.U32 R4, R3, R6, RZ ;  /* 0x0000000603040227 */ /* 0x010fca00078e00ff */
[----:B------:R-:W-:-:S04]  /*70c0*/  @P0 SHF.R.U32.HI R3, RZ, R7, R4 ;  /* 0x00000007ff030219 */ /* 0x000fc80000011604 */
[----:B------:R-:W-:Y:S01]  /*70d0*/  LOP3.LUT R3, RZ, R3, RZ, 0x33, !PT ;  /* 0x00000003ff037212 */ /* 0x000fe200078e33ff */
[----:B------:R-:W-:Y:S06]  /*70e0*/  BRA `(.L_x_9425) ;  /* 0x0000000000107947 */ /* 0x000fec0003800000 */
.L_x_9424:
[----:B------:R-:W-:-:S13]  /*70f0*/  ISETP.NE.AND P0, PT, R5, 0x1, PT ;  /* 0x000000010500780c */ /* 0x000fda0003f05270 */
[----:B------:R-:W4:Y:S02]  /*7100*/  @P0 LDC.64 R6, c[0x0][0x9e8] ;  /* 0x00027a00ff060b82 */ /* 0x000f240000000a00 */
[----:B----4-:R-:W-:-:S05]  /*7110*/  @P0 IMAD.HI.U32 R4, R3, R6, RZ ;  /* 0x0000000603040227 */ /* 0x010fca00078e00ff */
[----:B------:R-:W-:-:S07]  /*7120*/  @P0 SHF.R.U32.HI R3, RZ, R7, R4 ;  /* 0x00000007ff030219 */ /* 0x000fce0000011604 */
.L_x_9425:
[----:B------:R-:W-:Y:S05]  /*7130*/  BSYNC B0 ;  /* 0x0000000000007941 */ /* 0x000fea0003800000 */
.L_x_9423:
[----:B------:R-:W-:-:S05]  /*7140*/  IMAD R3, R3, R5, R5 ;  /* 0x0000000503037224 */ /* 0x000fca00078e0205 */
[----:B------:R-:W-:-:S07]  /*7150*/  VIMNMX R0, R0, R3, PT ;  /* 0x0000000300007248 */ /* 0x000fce0003fe0100 */
.L_x_9422:
[----:B------:R-:W-:Y:S01]  /*7160*/  VIADD R0, R0, 0x7f ;  /* 0x0000007f00007836 */ /* 0x000fe20000000000 */
[----:B------:R-:W-:-:S04]  /*7170*/  ULDC UR4, c[0x0][0x9dc] ;  /* 0x0002770000047ab9 */ /* 0x000fc80000000800 */
[----:B------:R-:W-:-:S04]  /*7180*/  SHF.R.S32.HI R3, RZ, 0x1f, R0 ;  /* 0x0000001fff037819 */ /* 0x000fc80000011400 */
[----:B------:R-:W-:Y:S01]  /*7190*/  LEA.HI R3, R3, R0, RZ, 0x7 ;  /* 0x0000000003037211 */ /* 0x000fe200078f38ff */
[----:B------:R-:W-:-:S03]  /*71a0*/  VIADD R0, R106, -UR4 ;  /* 0x800000046a007c36 */ /* 0x000fc60008000000 */
        /* <DEDUP_REMOVED lines=13> */
.L_x_9428:
[----:B------:R-:W-:-:S13]  /*7280*/  ISETP.NE.AND P0, PT, R5, 0x1, PT ;  /* 0x000000010500780c */ /* 0x000fda0003f05270 */
[----:B------:R-:W4:Y:S02]  /*7290*/  @P0 LDC.64 R6, c[0x0][0x9e8] ;  /* 0x00027a00ff060b82 */ /* 0x000f240000000a00 */
[----:B----4-:R-:W-:-:S05]  /*72a0*/  @P0 IMAD.HI.U32 R6, R106, R6, RZ ;  /* 0x000000066a060227 */ /* 0x010fca00078e00ff */
[----:B------:R-:W-:-:S07]  /*72b0*/  @P0 SHF.R.U32.HI R106, RZ, R7, R6 ;  /* 0x00000007ff6a0219 */ /* 0x000fce0000011606 */
.L_x_9429:
[----:B------:R-:W-:Y:S05]  /*72c0*/  BSYNC B0 ;  /* 0x0000000000007941 */ /* 0x000fea0003800000 */
.L_x_9427:
[----:B------:R-:W-:-:S05]  /*72d0*/  IMAD R3, R106, R5, RZ ;  /* 0x000000056a037224 */ /* 0x000fca00078e02ff */
[----:B------:R-:W-:-:S07]  /*72e0*/  VIMNMX R0, R0, R3, !PT ;  /* 0x0000000300007248 */ /* 0x000fce0007fe0100 */
.L_x_9426:
[----:B------:R-:W-:Y:S01]  /*72f0*/  SHF.R.S32.HI R3, RZ, 0x1f, R0 ;  /* 0x0000001fff037819 */ /* 0x000fe20000011400 */
[----:B------:R-:W-:Y:S01]  /*7300*/  IMAD.MOV.U32 R36, RZ, RZ, RZ ;  /* 0x000000ffff247224 */ /* 0x000fe200078e00ff */
[----:B------:R-:W-:Y:S01]  /*7310*/  PLOP3.LUT P0, PT, PT, PT, PT, 0x80, 0x0 ;  /* 0x000000000000781c */ /* 0x000fe20003f0f070 */
[----:B------:R-:W-:Y:S01]  /*7320*/  IMAD.MOV.U32 R21, RZ, RZ, RZ ;  /* 0x000000ffff157224 */ /* 0x000fe200078e00ff */
[----:B------:R-:W-:Y:S02]  /*7330*/  LEA.HI R3, R3, R0, RZ, 0x7 ;  /* 0x0000000003037211 */ /* 0x000fe400078f38ff */
[----:B------:R-:W-:Y:S02]  /*7340*/  CS2R R134, SRZ ;  /* 0x0000000000867805 */ /* 0x000fe4000001ff00 */
[----:B------:R-:W-:Y:S02]  /*7350*/  CS2R R132, SRZ ;  /* 0x0000000000847805 */ /* 0x000fe4000001ff00 */
[----:B------:R-:W-:-:S02]  /*7360*/  CS2R R130, SRZ ;  /* 0x0000000000827805 */ /* 0x000fc4000001ff00 */
[----:B------:R-:W-:Y:S02]  /*7370*/  SHF.R.S32.HI R3, RZ, 0x7, R3 ;  /* 0x00000007ff037819 */ /* 0x000fe40000011403 */
[----:B------:R-:W-:Y:S02]  /*7380*/  CS2R R128, SRZ ;  /* 0x0000000000807805 */ /* 0x000fe4000001ff00 */
[----:B------:R-:W-:Y:S02]  /*7390*/  CS2R R126, SRZ ;  /* 0x00000000007e7805 */ /* 0x000fe4000001ff00 */
[----:B------:R-:W-:Y:S02]  /*73a0*/  CS2R R124, SRZ ;  /* 0x00000000007c7805 */ /* 0x000fe4000001ff00 */
[----:B------:R-:W-:Y:S02]  /*73b0*/  VIMNMX R4, RZ, R3, !PT ;  /* 0x00000003ff047248 */ /* 0x000fe40007fe0100 */
[----:B------:R-:W-:-:S02]  /*73c0*/  CS2R R122, SRZ ;  /* 0x00000000007a7805 */ /* 0x000fc4000001ff00 */
[----:B------:R-:W-:Y:S02]  /*73d0*/  CS2R R120, SRZ ;  /* 0x0000000000787805 */ /* 0x000fe4000001ff00 */
[----:B------:R-:W-:Y:S02]  /*73e0*/  CS2R R118, SRZ ;  /* 0x0000000000767805 */ /* 0x000fe4000001ff00 */
[----:B------:R-:W-:Y:S01]  /*73f0*/  ISETP.GT.AND P1, PT, R88, R4, PT ;  /* 0x000000045800720c */ /* 0x000fe20003f24270 */
[----:B------:R4:W-:Y:S01]  /*7400*/  STL [R1+0x38], R4 ;  /* 0x0000380401007387 */ /* 0x0009e20000100800 */
[----:B------:R-:W-:Y:S02]  /*7410*/  CS2R R116, SRZ ;  /* 0x0000000000747805 */ /* 0x000fe4000001ff00 */
[----:B------:R-:W-:Y:S02]  /*7420*/  CS2R R114, SRZ ;  /* 0x0000000000727805 */ /* 0x000fe4000001ff00 */
[----:B------:R-:W-:-:S02]  /*7430*/  CS2R R112, SRZ ;  /* 0x0000000000707805 */ /* 0x000fc4000001ff00 */
[----:B------:R-:W-:Y:S01]  /*7440*/  CS2R R110, SRZ ;  /* 0x00000000006e7805 */ /* 0x000fe2000001ff00 */
[----:B-1----:R-:W-:Y:S01]  /*7450*/  IMAD.MOV.U32 R109, RZ, RZ, RZ ;  /* 0x000000ffff6d7224 */ /* 0x002fe200078e00ff */
        /* <DEDUP_REMOVED lines=8> */
[----:B------:R-:W-:Y:S01]  /*74e0*/  CS2R R6, SRZ ;  /* 0x0000000000067805 */ /* 0x000fe2000001ff00 */
[----:B------:R-:W-:Y:S01]  /*74f0*/  IMAD.MOV.U32 R93, RZ, RZ, RZ ;  /* 0x000000ffff5d7224 */ /* 0x000fe200078e00ff */
[----:B------:R-:W-:Y:S01]  /*7500*/  CS2R R90, SRZ ;  /* 0x00000000005a7805 */ /* 0x000fe2000001ff00 */
[----:B--23--:R-:W-:Y:S02]  /*7510*/  IMAD.MOV.U32 R30, RZ, RZ, RZ ;  /* 0x000000ffff1e7224 */ /* 0x00cfe400078e00ff */
[----:B------:R-:W-:Y:S01]  /*7520*/  IMAD.MOV.U32 R3, RZ, RZ, RZ ;  /* 0x000000ffff037224 */ /* 0x000fe200078e00ff */
[----:B----4-:R-:W-:Y:S06]  /*7530*/  @!P1 BRA `(.L_x_9430) ;  /* 0x0000011400509947 */ /* 0x010fec0003800000 */
[----:B------:R-:W1:Y:S01]  /*7540*/  S2R R4, SR_TID.X ;  /* 0x0000000000047919 */ /* 0x000e620000002100 */
[----:B------:R-:W-:Y:S01]  /*7550*/  UMOV UR4, 0xffffffff ;  /* 0xffffffff00047882 */ /* 0x000fe20000000000 */
[----:B-1----:R-:W-:-:S05]  /*7560*/  VIADD R46, R4, 0xffffff80 ;  /* 0xffffff80042e7836 */ /* 0x002fca0000000000 */
[----:B------:R-:W-:-:S04]  /*7570*/  SHF.R.S32.HI R59, RZ, 0x1f, R46 ;  /* 0x0000001fff3b7819 */ /* 0x000fc8000001142e */
[----:B------:R-:W-:-:S04]  /*7580*/  LEA.HI R47, R59, R46, RZ, 0x7 ;  /* 0x0000002e3b2f7211 */ /* 0x000fc800078f38ff */
[----:B------:R-:W-:Y:S01]  /*7590*/  SHF.R.S32.HI R44, RZ, 0x7, R47 ;  /* 0x00000007ff2c7819 */ /* 0x000fe2000001142f */
[----:B------:R-:W-:Y:S06]  /*75a0*/  BRA.DIV UR4, `(.L_x_9431) ;  /* 0x00000192047c7947 */ /* 0x000fec000b800000 */
[----:B------:R-:W1:Y:S04]  /*75b0*/  SHFL.IDX PT, R0, R44, RZ, 0x1f ;  /* 0x00001fff2c007589 */ /* 0x000e6800000e0000 */
[----:B-1----:R1:W-:Y:S02]  /*75c0*/  STL [R1+0xc], R0 ;  /* 0x00000c0001007387 */ /* 0x0023e40000100800 */
.L_x_9688:
[----:B------:R-:W1:Y:S01]  /*75d0*/  LDL R3, [R1+0xc] ;  /* 0x00000c0001037983 */ /* 0x000e620000100800 */
[----:B------:R-:W-:Y:S01]  /*75e0*/  VIADD R4, R2, 0x21800 ;  /* 0x0002180002047836 */ /* 0x000fe20000000000 */
[----:B------:R-:W-:Y:S04]  /*75f0*/  BSSY B6, `(.L_x_9432) ;  /* 0x000001e000067945 */ /* 0x000fe80003800000 */
[----:B------:R-:W-:Y:S01]  /*7600*/  LOP3.LUT P0, RZ, R4, 0x3ff, RZ, 0xc0, !PT ;  /* 0x000003ff04ff7812 */ /* 0x000fe2000780c0ff */
[----:B-1----:R-:W-:-:S05]  /*7610*/  IMAD.HI R0, R3, 0x55555556, RZ ;  /* 0x5555555603007827 */ /* 0x002fca00078e02ff */
[----:B------:R-:W-:-:S05]  /*7620*/  LEA.HI R0, R0, R0, RZ, 0x1 ;  /* 0x0000000000007211 */ /* 0x000fca00078f08ff */
[----:B------:R-:W-:-:S04]  /*7630*/  IMAD R3, R0, -0x3, R3 ;  /* 0xfffffffd00037824 */ /* 0x000fc800078e0203 */
[C---:B------:R-:W-:Y:S02]  /*7640*/  IMAD R0, R3.reuse, 0x1000, R2 ;  /* 0x0000100003007824 */ /* 0x040fe400078e0202 */
[----:B------:R-:W-:Y:S02]  /*7650*/  IMAD R3, R3, 0x2000, R4 ;  /* 0x0000200003037824 */ /* 0x000fe400078e0204 */
[----:B------:R-:W-:-:S03]  /*7660*/  VIADD R0, R0, 0xc400 ;  /* 0x0000c40000007836 */ /* 0x000fc60000000000 */
[----:B------:R-:W-:Y:S02]  /*7670*/  SHF.R.U32.HI R3, RZ, 0x4, R3 ;  /* 0x00000004ff037819 */ /* 0x000fe40000011603 */
[----:B------:R-:W-:Y:S02]  /*7680*/  SHF.R.U32.HI R0, RZ, 0x4, R0 ;  /* 0x00000004ff007819 */ /* 0x000fe40000011600 */
[----:B------:R-:W-:Y:S02]  /*7690*/  LOP3.LUT R3, R3, 0x3fff, RZ, 0xc0, !PT ;  /* 0x00003fff03037812 */ /* 0x000fe400078ec0ff */
[----:B------:R-:W-:-:S03]  /*76a0*/  LOP3.LUT R45, R0, 0x3fff, RZ, 0xc0, !PT ;  /* 0x00003fff002d7812 */ /* 0x000fc600078ec0ff */
[----:B------:R1:W-:Y:S01]  /*76b0*/  STL [R1+0x14], R3 ;  /* 0x0000140301007387 */ /* 0x0003e20000100800 */
[----:B------:R-:W-:Y:S05]  /*76c0*/  @!P0 BRA `(.L_x_9433) ;  /* 0x0000000000408947 */ /* 0x000fea0003800000 */
[----:B------:R-:W-:Y:S01]  /*76d0*/  MOV R0, 0x0 ;  /* 0x0000000000007802 */ /* 0x000fe20000000f00 */
[----:B------:R-:W-:Y:S01]  /*76e0*/  ULDC.64 UR4, c[0x4][0x1b8] ;  /* 0x01006e0000047ab9 */ /* 0x000fe20000000a00 */
[----:B------:R-:W-:Y:S01]  /*76f0*/  ULDC.64 UR6, c[0x4][0x1c0] ;  /* 0x0100700000067ab9 */ /* 0x000fe20000000a00 */
[----:B------:R-:W-:Y:S01]  /*7700*/  IMAD.U32 R4, RZ, RZ, UR4 ;  /* 0x00000004ff047e24 */ /* 0x000fe2000f8e00ff */
[----:B0-2---:R0:W2:Y:S01]  /*7710*/  LDC.64 R14, c[0x4][R0] ;  /* 0x01000000000e7b82 */ /* 0x0050a20000000a00 */
        /* <DEDUP_REMOVED lines=10> */
[----:B-12--5:R-:W-:Y:S05]  /*77c0*/  CALL.ABS.NOINC R14 ;  /* 0x000000000e007343 */ /* 0x026fea0003c00000 */
.L_x_9433:
[----:B------:R-:W-:Y:S05]  /*77d0*/  BSYNC B6 ;  /* 0x0000000000067941 */ /* 0x000fea0003800000 */
.L_x_9432:
[----:B------:R-:W-:Y:S02]  /*77e0*/  ULDC UR4, c[0x0][0x3d4] ;  /* 0x0000f50000047ab9 */ /* 0x000fe40000000800 */
[----:B------:R-:W-:-:S13]  /*77f0*/  ISETP.LT.AND P0, PT, RZ, UR4, PT ;  /* 0x00000004ff007c0c */ /* 0x000fda000bf01270 */
[----:B------:R-:W-:Y:S05]  /*7800*/  @P0 BRA `(.L_x_9434) ;  /* 0x0000000000400947 */ /* 0x000fea0003800000 */
[----:B------:R-:W3:Y:S02]  /*7810*/  LDL R20, [R1+0x50] ;  /* 0x0000500001147983 */ /* 0x000ee40000100800 */
[----:B---3--:R-:W-:-:S04]  /*7820*/  LEA.HI R0, R20, R20, RZ, 0x1 ;  /* 0x0000001414007211 */ /* 0x008fc800078f08ff */
[----:B------:R-:W-:-:S05]  /*7830*/  LOP3.LUT R0, R0, 0xfffffffe, RZ, 0xc0, !PT ;  /* 0xfffffffe00007812 */ /* 0x000fca00078ec0ff */
[----:B------:R-:W-:-:S05]  /*7840*/  IMAD.IADD R0, R20, 0x1, -R0 ;  /* 0x0000000114007824 */ /* 0x000fca00078e0a00 */
[----:B-1----:R-:W-:-:S04]  /*7850*/  SHF.L.U32 R3, R0, 0x1f, RZ ;  /* 0x0000001f00037819 */ /* 0x002fc800000006ff */
[----:B------:R1:W3:Y:S03]  /*7860*/  SYNCS.PHASECHK.TRANS64.TRYWAIT P0, [R2+URZ+0x2d800], R3 ;  /* 0x02d80003020075a7 */ /* 0x0002e6000800017f */
[----:B---3--:R-:W-:Y:S05]  /*7870*/  @!P0 NANOSLEEP.SYNCS 0x989680 ;  /* 0x009896800000895d */ /* 0x008fea0003900000 */
[----:B------:R-:W3:Y:S01]  /*7880*/  @!P0 SYNCS.PHASECHK.TRANS64 P0, [R2+URZ+0x2d800], R3 ;  /* 0x02d80003020085a7 */ /* 0x000ee2000800007f */
[----:B------:R-:W-:Y:S04]  /*7890*/  BSSY B0, `(.L_x_9435) ;  /* 0x0000006000007945 */ /* 0x000fe80003800000 */
[----:B---3--:R-:W-:Y:S05]  /*78a0*/  @P0 BRA `(.L_x_9436) ;  /* 0x0000000000100947 */ /* 0x008fea0003800000 */
.L_x_9437:
[----:B---3--:R3:W4:Y:S02]  /*78b0*/  SYNCS.PHASECHK.TRANS64.TRYWAIT P0, [R2+URZ+0x2d800], R3 ;  /* 0x02d80003020075a7 */ /* 0x008724000800017f */
[----:B----4-:R-:W-:Y:S05]  /*78c0*/  @!P0 NANOSLEEP.SYNCS 0x989680 ;  /* 0x009896800000895d */ /* 0x010fea0003900000 */
[----:B------:R-:W4:Y:S02]  /*78d0*/  @!P0 SYNCS.PHASECHK.TRANS64 P0, [R2+URZ+0x2d800], R3 ;  /* 0x02d80003020085a7 */ /* 0x000f24000800007f */
[----:B----4-:R-:W-:Y:S05]  /*78e0*/  @!P0 BRA `(.L_x_9437) ;  /* 0xfffffffc00f08947 */ /* 0x010fea000383ffff */
.L_x_9436:
[----:B------:R-:W-:Y:S05]  /*78f0*/  BSYNC B0 ;  /* 0x0000000000007941 */ /* 0x000fea0003800000 */
.L_x_9435:
[----:B------:R-:W-:Y:S05]  /*7900*/  BRA `(.L_x_9438) ;  /* 0x0000004000647947 */ /* 0x000fea0003800000 */
.L_x_9434:
[----:B-1----:R-:W3:Y:S01]  /*7910*/  LDL R3, [R1+0x58] ;  /* 0x0000580001037983 */ /* 0x002ee20000100800 */
[----:B-----5:R-:W-:Y:S01]  /*7920*/  SHF.R.S32.HI R0, RZ, 0x1f, R105 ;  /* 0x0000001fff007819 */ /* 0x020fe20000011469 */
[----:B------:R-:W-:Y:S01]  /*7930*/  ULDC.64 UR4, c[0x0][0x3d8] ;  /* 0x0000f60000047ab9 */ /* 0x000fe20000000a00 */
[----:B------:R-:W-:Y:S01]  /*7940*/  ULDC.64 UR6, c[0x0][0x3e8] ;  /* 0x0000fa0000067ab9 */ /* 0x000fe20000000a00 */
[----:B------:R-:W-:Y:S01]  /*7950*/  IMAD.WIDE.U32 R48, R105, UR4, RZ ;  /* 0x0000000469307c25 */ /* 0x000fe2000f8e00ff */
[----:B------:R-:W-:Y:S02]  /*7960*/  SHF.R.S32.HI R61, RZ, 0x1f, R16 ;  /* 0x0000001fff3d7819 */ /* 0x000fe40000011410 */
[----:B------:R-:W-:Y:S01]  /*7970*/  SHF.R.S32.HI R62, RZ, 0x1f, R19 ;  /* 0x0000001fff3e7819 */ /* 0x000fe20000011413 */
[C---:B------:R-:W-:Y:S02]  /*7980*/  IMAD R4, R0.reuse, UR4, RZ ;  /* 0x0000000400047c24 */ /* 0x040fe4000f8e02ff */
[----:B------:R-:W-:-:S02]  /*7990*/  IMAD R0, R0, UR6, RZ ;  /* 0x0000000600007c24 */ /* 0x000fc4000f8e02ff */
[C---:B------:R-:W-:Y:S02]  /*79a0*/  IMAD R57, R105.reuse, UR5, R4 ;  /* 0x0000000569397c24 */ /* 0x040fe4000f8e0204 */
[C---:B------:R-:W-:Y:S02]  /*79b0*/  IMAD R55, R105.reuse, UR7, R0 ;  /* 0x0000000769377c24 */ /* 0x040fe4000f8e0200 */
[----:B------:R-:W-:-:S04]  /*79c0*/  IMAD.WIDE.U32 R50, R105, UR6, RZ ;  /* 0x0000000669327c25 */ /* 0x000fc8000f8e00ff */
[----:B------:R-:W-:Y:S02]  /*79d0*/  IMAD.IADD R57, R57, 0x1, R49 ;  /* 0x0000000139397824 */ /* 0x000fe400078e0231 */
[----:B------:R-:W-:Y:S01]  /*79e0*/  IMAD.IADD R55, R55, 0x1, R51 ;  /* 0x0000000137377824 */ /* 0x000fe200078e0233 */
[----:B---3--:R-:W-:-:S13]  /*79f0*/  LOP3.LUT P0, RZ, R3, 0x1bf, RZ, 0xc0, !PT ;  /* 0x000001bf03ff7812 */ /* 0x008fda000780c0ff */
[----:B------:R-:W-:Y:S05]  /*7a00*/  @!P0 BRA `(.L_x_9439) ;  /* 0x0000000000408947 */ /* 0x000fea0003800000 */
[----:B------:R-:W-:Y:S01]  /*7a10*/  MOV R0, 0x0 ;  /* 0x0000000000007802 */ /* 0x000fe20000000f00 */
[----:B------:R-:W-:Y:S01]  /*7a20*/  ULDC.64 UR4, c[0x4][0x1b8] ;  /* 0x01006e0000047ab9 */ /* 0x000fe20000000a00 */
[----:B------:R-:W-:Y:S01]  /*7a30*/  ULDC.64 UR6, c[0x4][0x1c0] ;  /* 0x0100700000067ab9 */ /* 0x000fe20000000a00 */
[----:B------:R-:W-:Y:S01]  /*7a40*/  IMAD.U32 R4, RZ, RZ, UR4 ;  /* 0x00000004ff047e24 */ /* 0x000fe2000f8e00ff */
[----:B0-2---:R0:W1:Y:S01]  /*7a50*/  LDC.64 R14, c[0x4][R0] ;  /* 0x01000000000e7b82 */ /* 0x0050620000000a00 */
        /* <DEDUP_REMOVED lines=11> */
.L_x_9439:
[----:B------:R-:W3:Y:S01]  /*7b10*/  LDL R56, [R1+0x34] ;  /* 0x0000340001387983 */ /* 0x000ee20000100800 */
[----:B------:R-:W1:Y:S01]  /*7b20*/  LDC.64 R12, c[0x0][0x3d8] ;  /* 0x0000f600ff0c7b82 */ /* 0x000e620000000a00 */
[----:B------:R-:W-:Y:S02]  /*7b30*/  ULDC.U8 UR4, c[0x0][0x3f0] ;  /* 0x0000fc0000047ab9 */ /* 0x000fe40000000000 */
[----:B------:R-:W4:Y:S05]  /*7b40*/  LDL R20, [R1+0x40] ;  /* 0x0000400001147983 */ /* 0x000f2a0000100800 */
[----:B------:R-:W5:Y:S01]  /*7b50*/  LDC.64 R10, c[0x0][0x3e8] ;  /* 0x0000fa00ff0a7b82 */ /* 0x000f620000000a00 */
[----:B------:R-:W-:Y:S01]  /*7b60*/  ISETP.NE.AND P0, PT, RZ, UR4, PT ;  /* 0x00000004ff007c0c */ /* 0x000fe2000bf05270 */
[----:B------:R-:W-:Y:S01]  /*7b70*/  BSSY B0, `(.L_x_9440) ;  /* 0x00003ea000007945 */ /* 0x000fe20003800000 */
[----:B---3--:R-:W-:Y:S01]  /*7b80*/  SHF.R.S32.HI R3, RZ, 0x1f, R56 ;  /* 0x0000001fff037819 */ /* 0x008fe20000011438 */
[----:B-1----:R-:W-:-:S04]  /*7b90*/  IMAD.WIDE.U32 R52, R56, R12, RZ ;  /* 0x0000000c38347225 */ /* 0x002fc800078e00ff */
[C---:B------:R-:W-:Y:S02]  /*7ba0*/  IMAD R4, R3.reuse, R12, RZ ;  /* 0x0000000c03047224 */ /* 0x040fe400078e02ff */
[-C--:B-----5:R-:W-:Y:S02]  /*7bb0*/  IMAD R6, R3, R10.reuse, RZ ;  /* 0x0000000a03067224 */ /* 0x0a0fe400078e02ff */
[C---:B----4-:R-:W-:Y:S02]  /*7bc0*/  IMAD R0, R56.reuse, -0xc0, R20 ;  /* 0xffffff4038007824 */ /* 0x050fe400078e0214 */
[----:B0-2---:R-:W-:-:S04]  /*7bd0*/  IMAD.WIDE.U32 R14, R56, R10, RZ ;  /* 0x0000000a380e7225 */ /* 0x005fc800078e00ff */
[C---:B------:R-:W-:Y:S02]  /*7be0*/  IMAD R3, R56.reuse, R13, R4 ;  /* 0x0000000d38037224 */ /* 0x040fe400078e0204 */
[----:B------:R-:W-:Y:S01]  /*7bf0*/  IMAD R5, R56, R11, R6 ;  /* 0x0000000b38057224 */ /* 0x000fe200078e0206 */
[----:B------:R-:W-:Y:S01]  /*7c00*/  VIMNMX R4, R0, 0xc0, PT ;  /* 0x000000c000047848 */ /* 0x000fe20003fe0100 */
[----:B------:R-:W-:Y:S02]  /*7c10*/  IMAD.IADD R60, R53, 0x1, R3 ;  /* 0x00000001353c7824 */ /* 0x000fe400078e0203 */
[----:B------:R-:W-:Y:S01]  /*7c20*/  IMAD.IADD R0, R15, 0x1, R5 ;  /* 0x000000010f007824 */ /* 0x000fe200078e0205 */
        /* <DEDUP_REMOVED lines=17> */
[----:B------:R-:W-:Y:S01]  /*7d40*/  SHF.R.S32.HI R58, RZ, 0x1f, R23 ;  /* 0x0000001fff3a7819 */ /* 0x000fe20000011417 */
[----:B------:R-:W-:Y:S01]  /*7d50*/  IMAD.MOV.U32 R4, RZ, RZ, R16 ;  /* 0x000000ffff047224 */ /* 0x000fe200078e0010 */
[----:B------:R-:W-:Y:S01]  /*7d60*/  ULDC UR4, c[0x0][0x3d4] ;  /* 0x0000f50000047ab9 */ /* 0x000fe20000000800 */
[----:B------:R-:W-:Y:S01]  /*7d70*/  IMAD.MOV.U32 R5, RZ, RZ, R61 ;  /* 0x000000ffff057224 */ /* 0x000fe200078e003d */
[----:B------:R-:W-:Y:S01]  /*7d80*/  ISETP.GE.AND P4, PT, R16, UR4, PT ;  /* 0x0000000410007c0c */ /* 0x000fe2000bf86270 */
[CC--:B------:R-:W-:Y:S01]  /*7d90*/  IMAD R20, R58.reuse, R12.reuse, RZ ;  /* 0x0000000c3a147224 */ /* 0x0c0fe200078e02ff */
[----:B------:R-:W-:Y:S01]  /*7da0*/  ULDC.64 UR6, c[0x0][0x3c8] ;  /* 0x0000f20000067ab9 */ /* 0x000fe20000000a00 */
[----:B------:R-:W-:Y:S01]  /*7db0*/  IMAD.WIDE.U32 R6, R23, R12, R4 ;  /* 0x0000000c17067225 */ /* 0x000fe200078e0004 */
[----:B------:R-:W-:Y:S01]  /*7dc0*/  ULDC.64 UR8, c[0x0][0x3e0] ;  /* 0x0000f80000087ab9 */ /* 0x000fe20000000a00 */
[----:B------:R-:W-:Y:S02]  /*7dd0*/  CS2R R40, SRZ ;  /* 0x0000000000287805 */ /* 0x000fe4000001ff00 */
[----:B------:R-:W-:Y:S01]  /*7de0*/  CS2R R42, SRZ ;  /* 0x00000000002a7805 */ /* 0x000fe2000001ff00 */
[----:B------:R-:W-:-:S02]  /*7df0*/  IMAD R24, R58, R10, RZ ;  /* 0x0000000a3a187224 */ /* 0x000fc400078e02ff */
[----:B------:R-:W-:Y:S01]  /*7e00*/  IMAD.WIDE.U32 R8, R23, R10, R4 ;  /* 0x0000000a17087225 */ /* 0x000fe200078e0004 */
[----:B------:R-:W-:-:S03]  /*7e10*/  IADD3 R4, P1, R6, R48, RZ ;  /* 0x0000003006047210 */ /* 0x000fc60007f3e0ff */
[C---:B------:R-:W-:Y:S01]  /*7e20*/  IMAD R20, R23.reuse, R13, R20 ;  /* 0x0000000d17147224 */ /* 0x040fe200078e0214 */
[----:B------:R-:W-:Y:S01]  /*7e30*/  IADD3 R6, P2, R8, R50, RZ ;  /* 0x0000003208067210 */ /* 0x000fe20007f5e0ff */
[----:B------:R-:W-:Y:S02]  /*7e40*/  IMAD R24, R23, R11, R24 ;  /* 0x0000000b17187224 */ /* 0x000fe400078e0218 */
[C---:B------:R-:W-:Y:S01]  /*7e50*/  VIADD R3, R16.reuse, 0x8 ;  /* 0x0000000810037836 */ /* 0x040fe20000000000 */
[----:B------:R-:W-:Y:S01]  /*7e60*/  IADD3.X R5, R57, R20, R7, P1, !PT ;  /* 0x0000001439057210 */ /* 0x000fe20000ffe407 */
[----:B------:R-:W-:Y:S01]  /*7e70*/  VIADD R8, R16, 0x10 ;  /* 0x0000001010087836 */ /* 0x000fe20000000000 */
[----:B------:R-:W-:Y:S02]  /*7e80*/  IADD3.X R7, R55, R24, R9, P2, !PT ;  /* 0x0000001837077210 */ /* 0x000fe400017fe409 */
[----:B------:R-:W-:Y:S01]  /*7e90*/  ISETP.GE.AND P1, PT, R3, UR4, PT ;  /* 0x0000000403007c0c */ /* 0x000fe2000bf26270 */
[----:B------:R-:W-:Y:S01]  /*7ea0*/  IMAD.WIDE.U32 R52, R52, 0xc0, R4 ;  /* 0x000000c034347825 */ /* 0x000fe200078e0004 */
[----:B------:R-:W-:-:S03]  /*7eb0*/  ISETP.GE.AND P3, PT, R8, UR4, PT ;  /* 0x0000000408007c0c */ /* 0x000fc6000bf66270 */
[----:B------:R-:W-:Y:S01]  /*7ec0*/  IMAD R5, R60, 0xc0, RZ ;  /* 0x000000c03c057824 */ /* 0x000fe200078e02ff */
[----:B------:R-:W-:Y:S01]  /*7ed0*/  LEA R4, P2, R52, UR6, 0x1 ;  /* 0x0000000634047c11 */ /* 0x000fe2000f8408ff */
[----:B------:R-:W-:-:S04]  /*7ee0*/  IMAD.WIDE.U32 R14, R14, 0xc0, R6 ;  /* 0x000000c00e0e7825 */ /* 0x000fc800078e0006 */
[----:B------:R-:W-:Y:S01]  /*7ef0*/  IMAD R3, R0, 0xc0, RZ ;  /* 0x000000c000037824 */ /* 0x000fe200078e02ff */
[----:B------:R-:W-:Y:S01]  /*7f00*/  LEA R6, P5, R14, UR8, 0x1 ;  /* 0x000000080e067c11 */ /* 0x000fe2000f8a08ff */
[----:B------:R-:W-:Y:S02]  /*7f10*/  IMAD.IADD R5, R53, 0x1, R5 ;  /* 0x0000000135057824 */ /* 0x000fe400078e0205 */
[----:B------:R-:W-:Y:S02]  /*7f20*/  VIADD R0, R16, 0x18 ;  /* 0x0000001810007836 */ /* 0x000fe40000000000 */
[----:B------:R-:W-:Y:S01]  /*7f30*/  IMAD.IADD R3, R15, 0x1, R3 ;  /* 0x000000010f037824 */ /* 0x000fe200078e0203 */
[----:B------:R-:W-:Y:S01]  /*7f40*/  LEA.HI.X R5, R52, UR7, R5, 0x1, P2 ;  /* 0x0000000734057c11 */ /* 0x000fe200090f0c05 */
[----:B------:R-:W-:Y:S01]  /*7f50*/  VIADD R8, R16, 0x20 ;  /* 0x0000002010087836 */ /* 0x000fe20000000000 */
[----:B------:R-:W-:Y:S01]  /*7f60*/  ISETP.GE.AND P2, PT, R0, UR4, PT ;  /* 0x0000000400007c0c */ /* 0x000fe2000bf46270 */
[----:B------:R-:W-:Y:S01]  /*7f70*/  VIADD R0, R16, 0x28 ;  /* 0x0000002810007836 */ /* 0x000fe20000000000 */
        /* <DEDUP_REMOVED lines=25> */
.L_x_9443:
[----:B------:R-:W-:Y:S05]  /*8110*/  BSYNC B1 ;  /* 0x0000000000017941 */ /* 0x000fea0003800000 */
.L_x_9442:
[----:B------:R-:W2:Y:S01]  /*8120*/  LDL R52, [R1+0x50] ;  /* 0x0000500001347983 */ /* 0x000ea20000100800 */
[----:B0-----:R-:W-:Y:S01]  /*8130*/  ISETP.NE.AND P1, PT, R54, 0x1, PT ;  /* 0x000000013600780c */ /* 0x001fe20003f25270 */
[----:B------:R-:W-:Y:S01]  /*8140*/  IMAD R3, R56, 0xc0, R23 ;  /* 0x000000c038037824 */ /* 0x000fe200078e0217 */
[----:B------:R-:W-:Y:S01]  /*8150*/  ULDC.64 UR4, c[0x0][0x3c8] ;  /* 0x0000f20000047ab9 */ /* 0x000fe20000000a00 */
[----:B-1---5:R-:W-:Y:S01]  /*8160*/  IMAD.MOV.U32 R4, RZ, RZ, R43 ;  /* 0x000000ffff047224 */ /* 0x022fe200078e002b */
[----:B------:R-:W-:-:S09]  /*8170*/  ULDC.64 UR6, c[0x0][0x3e0] ;  /* 0x0000f80000067ab9 */ /* 0x000fd20000000a00 */
[----:B------:R-:W0:Y:S08]  /*8180*/  @P1 LDC R0, c[0x0][0x42c] ;  /* 0x00010b00ff001b82 */ /* 0x000e300000000800 */
[----:B------:R-:W1:Y:S01]  /*8190*/  @P1 LDC R5, c[0x0][0x430] ;  /* 0x00010c00ff051b82 */ /* 0x000e620000000800 */
[----:B------:R-:W-:Y:S02]  /*81a0*/  IMAD.MOV.U32 R6, RZ, RZ, R38 ;  /* 0x000000ffff067224 */ /* 0x000fe400078e0026 */
[----:B------:R-:W-:-:S02]  /*81b0*/  IMAD.MOV.U32 R7, RZ, RZ, R39 ;  /* 0x000000ffff077224 */ /* 0x000fc400078e0027 */
[----:B0-----:R-:W-:-:S05]  /*81c0*/  @P1 IMAD.HI.U32 R0, R3, R0, RZ ;  /* 0x0000000003001227 */ /* 0x001fca00078e00ff */
[----:B-1----:R-:W-:Y:S01]  /*81d0*/  @P1 SHF.R.U32.HI R3, RZ, R5, R0 ;  /* 0x00000005ff031219 */ /* 0x002fe20000011600 */
[----:B------:R-:W-:-:S03]  /*81e0*/  IMAD.MOV.U32 R0, RZ, RZ, R42 ;  /* 0x000000ffff007224 */ /* 0x000fc600078e002a */
[----:B------:R-:W-:Y:S01]  /*81f0*/  SHF.R.S32.HI R5, RZ, 0x1f, R3 ;  /* 0x0000001fff057819 */ /* 0x000fe20000011403 */
[----:B------:R-:W-:Y:S01]  /*8200*/  IMAD.MOV.U32 R56, RZ, RZ, R48 ;  /* 0x000000ffff387224 */ /* 0x000fe200078e0030 */
[----:B------:R-:W-:Y:S01]  /*8210*/  PRMT R62, R0, 0x7610, R62 ;  /* 0x00007610003e7816 */ /* 0x000fe2000000003e */
[----:B------:R-:W-:Y:S01]  /*8220*/  IMAD.MOV.U32 R54, RZ, RZ, R50 ;  /* 0x000000ffff367224 */ /* 0x000fe200078e0032 */
[----:B------:R-:W-:Y:S01]  /*8230*/  PRMT R48, R48, 0x5410, R4 ;  /* 0x0000541030307816 */ /* 0x000fe20000000004 */
[C---:B------:R-:W-:Y:S02]  /*8240*/  IMAD R0, R5.reuse, R12, RZ ;  /* 0x0000000c05007224 */ /* 0x040fe400078e02ff */
[-C--:B------:R-:W-:Y:S01]  /*8250*/  IMAD R4, R5, R10.reuse, RZ ;  /* 0x0000000a05047224 */ /* 0x080fe200078e02ff */
[----:B------:R-:W-:Y:S01]  /*8260*/  PRMT R60, R6, 0x7610, R60 ;  /* 0x00007610063c7816 */ /* 0x000fe2000000003c */
[----:B------:R-:W-:Y:S01]  /*8270*/  IMAD.WIDE.U32 R14, R3, R10, R54 ;  /* 0x0000000a030e7225 */ /* 0x000fe200078e0036 */
[----:B------:R-:W-:-:S03]  /*8280*/  PRMT R58, R7, 0x7610, R58 ;  /* 0x00007610073a7816 */ /* 0x000fc6000000003a */
[----:B------:R-:W-:-:S04]  /*8290*/  IMAD.WIDE.U32 R6, R3, R12, R56 ;  /* 0x0000000c03067225 */ /* 0x000fc800078e0038 */
[C---:B------:R-:W-:Y:S02]  /*82a0*/  IMAD R13, R3.reuse, R13, R0 ;  /* 0x0000000d030d7224 */ /* 0x040fe400078e0200 */
[----:B------:R-:W-:Y:S01]  /*82b0*/  IMAD R3, R3, R11, R4 ;  /* 0x0000000b03037224 */ /* 0x000fe200078e0204 */
[----:B------:R-:W-:Y:S01]  /*82c0*/  LEA R4, P1, R6, UR4, 0x1 ;  /* 0x0000000406047c11 */ /* 0x000fe2000f8208ff */
[----:B------:R-:W-:Y:S01]  /*82d0*/  IMAD.IADD R13, R7, 0x1, R13 ;  /* 0x00000001070d7824 */ /* 0x000fe200078e020d */
[----:B------:R-:W-:Y:S01]  /*82e0*/  LEA R0, P2, R14, UR6, 0x1 ;  /* 0x000000060e007c11 */ /* 0x000fe2000f8408ff */
[----:B------:R-:W-:Y:S01]  /*82f0*/  IMAD.IADD R3, R15, 0x1, R3 ;  /* 0x000000010f037824 */ /* 0x000fe200078e0203 */
[----:B------:R-:W-:Y:S01]  /*8300*/  UMOV UR4, 0xffffffff ;  /* 0xffffffff00047882 */ /* 0x000fe20000000000 */
[----:B------:R-:W-:Y:S02]  /*8310*/  IMAD.MOV.U32 R5, RZ, RZ, R32 ;  /* 0x000000ffff057224 */ /* 0x000fe400078e0020 */
[----:B------:R-:W-:Y:S01]  /*8320*/  IMAD.MOV.U32 R10, RZ, RZ, R33 ;  /* 0x000000ffff0a7224 */ /* 0x000fe200078e0021 */
[----:B------:R-:W-:-:S02]  /*8330*/  LEA.HI.X R13, R6, UR5, R13, 0x1, P1 ;  /* 0x00000005060d7c11 */ /* 0x000fc400088f0c0d */
[----:B------:R-:W-:Y:S02]  /*8340*/  LEA.HI.X R3, R14, UR7, R3, 0x1, P2 ;  /* 0x000000070e037c11 */ /* 0x000fe400090f0c03 */
[----:B------:R-:W-:Y:S02]  /*8350*/  PRMT R50, R5, 0x7610, R50 ;  /* 0x0000761005327816 */ /* 0x000fe40000000032 */
[----:B------:R-:W-:Y:S02]  /*8360*/  PRMT R51, R10, 0x7610, R51 ;  /* 0x000076100a337816 */ /* 0x000fe40000000033 */
[----:B--2---:R-:W-:Y:S01]  /*8370*/  LEA.HI R5, R52, R52, RZ, 0x1 ;  /* 0x0000003434057211 */ /* 0x004fe200078f08ff */
[----:B------:R-:W-:Y:S06]  /*8380*/  BRA.DIV UR4, `(.L_x_9444) ;  /* 0x0000018604307947 */ /* 0x000fec000b800000 */
.L_x_9691:
[----:B------:R-:W-:Y:S01]  /*8390*/  UMOV UR4, 0xffffffff ;  /* 0xffffffff00047882 */ /* 0x000fe20000000000 */
[----:B------:R-:W-:Y:S02]  /*83a0*/  LOP3.LUT R5, R5, 0xfffffffe, RZ, 0xc0, !PT ;  /* 0xfffffffe05057812 */ /* 0x000fe400078ec0ff */
[----:B------:R-:W-:Y:S05]  /*83b0*/  BRA.DIV UR4, `(.L_x_9445) ;  /* 0x0000018604487947 */ /* 0x000fea000b800000 */
.L_x_9694:
[----:B------:R-:W-:Y:S01]  /*83c0*/  UMOV UR4, 0xffffffff ;  /* 0xffffffff00047882 */ /* 0x000fe20000000000 */
[----:B------:R-:W-:Y:S02]  /*83d0*/  IMAD.IADD R5, R52, 0x1, -R5 ;  /* 0x0000000134057824 */ /* 0x000fe400078e0a05 */
[----:B------:R-:W-:Y:S05]  /*83e0*/  BRA.DIV UR4, `(.L_x_9446) ;  /* 0x0000018604647947 */ /* 0x000fea000b800000 */
.L_x_9697:
[----:B------:R-:W-:Y:S01]  /*83f0*/  UMOV UR4, 0xffffffff ;  /* 0xffffffff00047882 */ /* 0x000fe20000000000 */
[----:B------:R-:W-:Y:S02]  /*8400*/  SHF.L.U32 R3, R5, 0x1f, RZ ;  /* 0x0000001f05037819 */ /* 0x000fe400000006ff */
[----:B------:R-:W-:Y:S05]  /*8410*/  BRA.DIV UR4, `(.L_x_9447) ;  /* 0x0000018604807947 */ /* 0x000fea000b800000 */
.L_x_9700:
        /* <DEDUP_REMOVED lines=37> */
.L_x_9701:
[----:B------:R-:W-:Y:S05]  /*8670*/  BSYNC B1 ;  /* 0x0000000000017941 */ /* 0x000fea0003800000 */
.L_x_9448:
[----:B------:R-:W-:Y:S02]  /*8680*/  PRMT R12, R0, 0x7610, R12 ;  /* 0x00007610000c7816 */ /* 0x000fe4000000000c */
[----:B------:R-:W-:Y:S01]  /*8690*/  PRMT R13, R4, 0x7610, R13 ;  /* 0x00007610040d7816 */ /* 0x000fe2000000000d */
[----:B------:R-:W-:Y:S06]  /*86a0*/  @P0 BRA `(.L_x_9450) ;  /* 0x0000003000d80947 */ /* 0x000fec0003800000 */
[----:B------:R-:W2:Y:S01]  /*86b0*/  LDL R6, [R1+0x44] ;  /* 0x0000440001067983 */ /* 0x000ea20000100800 */
[----:B------:R-:W1:Y:S01]  /*86c0*/  LDC R5, c[0x0][0x3d4] ;  /* 0x0000f500ff057b82 */ /* 0x000e620000000800 */
[----:B------:R-:W-:Y:S01]  /*86d0*/  LEA.HI R59, R59, R46, RZ, 0x2 ;  /* 0x0000002e3b3b7211 */ /* 0x000fe200078f10ff */
[----:B------:R-:W-:Y:S03]  /*86e0*/  BSSY B1, `(.L_x_9451) ;  /* 0x0000043000017945 */ /* 0x000fe60003800000 */
[--C-:B0-----:R-:W-:Y:S02]  /*86f0*/  SHF.R.S32.HI R3, RZ, 0x2, R59.reuse ;  /* 0x00000002ff037819 */ /* 0x101fe4000001143b */
[----:B------:R-:W-:-:S04]  /*8700*/  SHF.R.S32.HI R0, RZ, 0x1f, R59 ;  /* 0x0000001fff007819 */ /* 0x000fc8000001143b */
[----:B------:R-:W-:-:S04]  /*8710*/  LEA.HI R0, R0, R3, RZ, 0x2 ;  /* 0x0000000300007211 */ /* 0x000fc800078f10ff */
[----:B------:R-:W-:Y:S01]  /*8720*/  LOP3.LUT R4, R0, 0xfffffffc, RZ, 0xc0, !PT ;  /* 0xfffffffc00047812 */ /* 0x000fe200078ec0ff */
[----:B------:R-:W-:-:S04]  /*8730*/  VIADD R0, R16, 0x8 ;  /* 0x0000000810007836 */ /* 0x000fc80000000000 */
[----:B------:R-:W-:Y:S02]  /*8740*/  IMAD.IADD R3, R3, 0x1, -R4 ;  /* 0x0000000103037824 */ /* 0x000fe400078e0a04 */
[C---:B------:R-:W-:Y:S01]  /*8750*/  VIADD R4, R16.reuse, 0x10 ;  /* 0x0000001010047836 */ /* 0x040fe20000000000 */
[-C--:B-1----:R-:W-:Y:S02]  /*8760*/  ISETP.GE.AND P6, PT, R16, R5.reuse, PT ;  /* 0x000000051000720c */ /* 0x082fe40003fc6270 */
[-C--:B------:R-:W-:Y:S01]  /*8770*/  ISETP.GE.AND P0, PT, R0, R5.reuse, PT ;  /* 0x000000050000720c */ /* 0x080fe20003f06270 */
[----:B------:R-:W-:Y:S01]  /*8780*/  VIADD R0, R16, 0x18 ;  /* 0x0000001810007836 */ /* 0x000fe20000000000 */
[----:B------:R-:W-:Y:S02]  /*8790*/  LOP3.LUT P1, RZ, R3, 0x2, RZ, 0xc0, !PT ;  /* 0x0000000203ff7812 */ /* 0x000fe4000782c0ff */
[-C--:B------:R-:W-:Y:S01]  /*87a0*/  ISETP.GE.AND P2, PT, R4, R5.reuse, PT ;  /* 0x000000050400720c */ /* 0x080fe20003f46270 */
[----:B------:R-:W-:Y:S01]  /*87b0*/  VIADD R4, R16, 0x20 ;  /* 0x0000002010047836 */ /* 0x000fe20000000000 */
[----:B------:R-:W-:-:S04]  /*87c0*/  ISETP.GE.AND P3, PT, R0, R5, PT ;  /* 0x000000050000720c */ /* 0x000fc80003f66270 */
[----:B------:R-:W-:Y:S01]  /*87d0*/  ISETP.GE.AND P4, PT, R4, R5, PT ;  /* 0x000000050400720c */ /* 0x000fe20003f86270 */
[----:B--2---:R-:W-:Y:S02]  /*87e0*/  IMAD R3, R6, 0x2, R2 ;  /* 0x0000000206037824 */ /* 0x004fe400078e0202 */
[----:B------:R-:W-:Y:S02]  /*87f0*/  VIADD R6, R16, 0x28 ;  /* 0x0000002810067836 */ /* 0x000fe40000000000 */
[----:B------:R-:W-:-:S03]  /*8800*/  VIADD R0, R3, 0x20 ;  /* 0x0000002003007836 */ /* 0x000fc60000000000 */
[----:B------:R-:W-:Y:S01]  /*8810*/  ISETP.GE.AND P5, PT, R6, R5, PT ;  /* 0x000000050600720c */ /* 0x000fe20003fa6270 */
[----:B------:R-:W-:-:S12]  /*8820*/  @P6 BRA `(.L_x_9452) ;  /* 0x0000000000b86947 */ /* 0x000fd80003800000 */
[----:B------:R-:W0:Y:S01]  /*8830*/  LDS.128 R4, [R3+0xc400] ;  /* 0x00c4000003047984 */ /* 0x000e220000000c00 */
[----:B------:R-:W-:Y:S02]  /*8840*/  SHF.R.U32.HI R64, RZ, 0x10, R43 ;  /* 0x00000010ff407819 */ /* 0x000fe4000001162b */
[--C-:B------:R-:W-:Y:S02]  /*8850*/  SHF.R.U32.HI R61, RZ, 0x10, R41.reuse ;  /* 0x00000010ff3d7819 */ /* 0x100fe40000011629 */
[----:B------:R-:W-:Y:S02]  /*8860*/  SHF.R.U64 R59, R40, 0x10, R41 ;  /* 0x00000010283b7819 */ /* 0x000fe40000001229 */
[----:B------:R-:W-:Y:S02]  /*8870*/  PRMT R64, R48, 0x5432, R64 ;  /* 0x0000543230407816 */ /* 0x000fe40000000040 */
[----:B------:R-:W-:Y:S02]  /*8880*/  SHF.R.U64 R63, R42, 0x10, R43 ;  /* 0x000000102a3f7819 */ /* 0x000fe4000000122b */
        /* <DEDUP_REMOVED lines=16> */
[----:B------:R-:W-:Y:S02]  /*8990*/  IMAD.U32 R7, R5, 0x10000, RZ ;  /* 0x0001000005077824 */ /* 0x000fe400078e00ff */
[----:B------:R-:W-:Y:S01]  /*89a0*/  FFMA.FTZ R66, R40, R65, R66 ;  /* 0x0000004128427223 */ /* 0x000fe20000010042 */
[----:B------:R-:W-:Y:S01]  /*89b0*/  LOP3.LUT R4, R4, 0xffff0000, RZ, 0xc0, !PT ;  /* 0xffff000004047812 */ /* 0x000fe200078ec0ff */
[-C--:B------:R-:W-:Y:S01]  /*89c0*/  FMUL.FTZ R69, R43, R61.reuse ;  /* 0x0000003d2b457220 */ /* 0x080fe20000410000 */
        /* <DEDUP_REMOVED lines=15> */
[----:B------:R-:W-:Y:S02]  /*8ac0*/  F2FP.BF16.F32.PACK_AB R6, R66, R67 ;  /* 0x000000434206723e */ /* 0x000fe400000010ff */
[----:B------:R-:W-:-:S02]  /*8ad0*/  F2FP.BF16.F32.PACK_AB R7, R68, R65 ;  /* 0x000000414407723e */ /* 0x000fc400000010ff */
[----:B------:R-:W-:Y:S02]  /*8ae0*/  F2FP.BF16.F32.PACK_AB R4, R43, R4 ;  /* 0x000000042b04723e */ /* 0x000fe400000010ff */
[----:B------:R-:W-:-:S05]  /*8af0*/  F2FP.BF16.F32.PACK_AB R5, R62, R5 ;  /* 0x000000053e05723e */ /* 0x000fca00000010ff */
[----:B------:R0:W-:Y:S02]  /*8b00*/  STS.128 [R3+0xc400], R4 ;  /* 0x00c4000403007388 */ /* 0x0001e40000000c00 */
.L_x_9452:
[----:B------:R-:W-:Y:S05]  /*8b10*/  BSYNC B1 ;  /* 0x0000000000017941 */ /* 0x000fea0003800000 */
.L_x_9451:
[----:B------:R-:W-:Y:S01]  /*8b20*/  BSSY B1, `(.L_x_9453) ;  /* 0x0000031000017945 */ /* 0x000fe20003800000 */
[----:B------:R-:W-:-:S03]  /*8b30*/  @P1 VIADD R0, R3, 0xffffffe0 ;  /* 0xffffffe003001836 */ /* 0x000fc60000000000 */
        /* <DEDUP_REMOVED lines=47> */
.L_x_9454:
[----:B------:R-:W-:Y:S05]  /*8e30*/  BSYNC B1 ;  /* 0x0000000000017941 */ /* 0x000fea0003800000 */
.L_x_9453:
        /* <DEDUP_REMOVED lines=48> */
.L_x_9456:
[----:B------:R-:W-:Y:S05]  /*9140*/  BSYNC B1 ;  /* 0x0000000000017941 */ /* 0x000fea0003800000 */
.L_x_9455:
        /* <DEDUP_REMOVED lines=48> */
.L_x_9458:
[----:B------:R-:W-:Y:S05]  /*9450*/  BSYNC B1 ;  /* 0x0000000000017941 */ /* 0x000fea0003800000 */
.L_x_9457:
[----:B------:R-:W-:Y:S04]  /*9460*/  BSSY B1, `(.L_x_9459) ;  /* 0x0000030000017945 */ /* 0x000fe80003800000 */
[----:B------:R-:W-:Y:S05]  /*9470*/  @P4 BRA `(.L_x_9460) ;  /* 0x0000000000b84947 */ /* 0x000fea0003800000 */
[----:B0123--:R-:W0:Y:S01]  /*9480*/  LDS.128 R4, [R3+0x12400] ;  /* 0x0124000003047984 */ /* 0x00fe220000000c00 */
        /* <DEDUP_REMOVED lines=45> */
.L_x_9460:
[----:B------:R-:W-:Y:S05]  /*9760*/  BSYNC B1 ;  /* 0x0000000000017941 */ /* 0x000fea0003800000 */
.L_x_9459:
        /* <DEDUP_REMOVED lines=48> */
.L_x_9441:
[----:B------:R-:W2:Y:S01]  /*9a70*/  LDL R5, [R1+0x34] ;  /* 0x0000340001057983 */ /* 0x000ea20000100800 */
[----:B------:R-:W0:Y:S01]  /*9a80*/  LDC R3, c[0x0][0x428] ;  /* 0x00010a00ff037b82 */ /* 0x000e220000000800 */
[----:B------:R-:W-:Y:S01]  /*9a90*/  ISETP.GE.AND P0, PT, R23, R4, PT ;  /* 0x000000041700720c */ /* 0x000fe20003f06270 */
[----:B------:R-:W-:Y:S01]  /*9aa0*/  BSSY B1, `(.L_x_9461) ;  /* 0x0000046000017945 */ /* 0x000fe20003800000 */
        /* <DEDUP_REMOVED lines=13> */
[----:B0-----:R-:W-:-:S13]  /*9b80*/  ISETP.NE.AND P1, PT, R3, 0x1, PT ;  /* 0x000000010300780c */ /* 0x001fda0003f25270 */
[----:B------:R-:W0:Y:S08]  /*9b90*/  @P1 LDC R58, c[0x0][0x42c] ;  /* 0x00010b00ff3a1b82 */ /* 0x000e300000000800 */
[----:B------:R-:W1:Y:S01]  /*9ba0*/  @P1 LDC R59, c[0x0][0x430] ;  /* 0x00010c00ff3b1b82 */ /* 0x000e620000000800 */
[----:B--2---:R-:W-:Y:S01]  /*9bb0*/  IMAD R3, R5, 0xc0, R23 ;  /* 0x000000c005037824 */ /* 0x004fe200078e0217 */
[----:B------:R-:W-:-:S03]  /*9bc0*/  CS2R R4, SRZ ;  /* 0x0000000000047805 */ /* 0x000fc6000001ff00 */
[----:B0-----:R-:W-:Y:S01]  /*9bd0*/  @P1 IMAD.HI.U32 R58, R3, R58, RZ ;  /* 0x0000003a033a1227 */ /* 0x001fe200078e00ff */
[----:B-1----:R-:W-:Y:S06]  /*9be0*/  @P0 BRA `(.L_x_9462) ;  /* 0x0000000000c40947 */ /* 0x002fec0003800000 */
[----:B------:R-:W-:Y:S01]  /*9bf0*/  IMAD.MOV.U32 R4, RZ, RZ, R19 ;  /* 0x000000ffff047224 */ /* 0x000fe200078e0013 */
[----:B------:R-:W-:Y:S01]  /*9c00*/  SHF.R.S32.HI R9, RZ, 0x1f, R23 ;  /* 0x0000001fff097819 */ /* 0x000fe20000011417 */
[----:B------:R-:W-:Y:S01]  /*9c10*/  IMAD.MOV.U32 R5, RZ, RZ, R62 ;  /* 0x000000ffff057224 */ /* 0x000fe200078e003e */
[----:B------:R-:W-:Y:S01]  /*9c20*/  ULDC.64 UR4, c[0x0][0x3c8] ;  /* 0x0000f20000047ab9 */ /* 0x000fe20000000a00 */
[----:B------:R-:W-:Y:S01]  /*9c30*/  ULDC.64 UR6, c[0x0][0x3e0] ;  /* 0x0000f80000067ab9 */ /* 0x000fe20000000a00 */
[----:B------:R-:W-:Y:S01]  /*9c40*/  VIADD R63, R19, 0x10 ;  /* 0x00000010133f7836 */ /* 0x000fe20000000000 */
[----:B------:R-:W-:Y:S01]  /*9c50*/  CS2R R32, SRZ ;  /* 0x0000000000207805 */ /* 0x000fe2000001ff00 */
[----:B------:R-:W-:Y:S01]  /*9c60*/  IMAD.WIDE.U32 R6, R23, R12, R4 ;  /* 0x0000000c17067225 */ /* 0x000fe200078e0004 */
[----:B------:R-:W-:Y:S02]  /*9c70*/  CS2R R34, SRZ ;  /* 0x0000000000227805 */ /* 0x000fe4000001ff00 */
[----:B------:R-:W-:-:S02]  /*9c80*/  CS2R R36, SRZ ;  /* 0x0000000000247805 */ /* 0x000fc4000001ff00 */
[----:B------:R-:W-:Y:S01]  /*9c90*/  CS2R R38, SRZ ;  /* 0x0000000000267805 */ /* 0x000fe2000001ff00 */
[C---:B------:R-:W-:Y:S01]  /*9ca0*/  IMAD R8, R9.reuse, R12, RZ ;  /* 0x0000000c09087224 */ /* 0x040fe200078e02ff */
[----:B------:R-:W-:Y:S01]  /*9cb0*/  IADD3 R48, P2, R6, R48, RZ ;  /* 0x0000003006307210 */ /* 0x000fe20007f5e0ff */
[-C--:B------:R-:W-:Y:S01]  /*9cc0*/  IMAD R20, R9, R10.reuse, RZ ;  /* 0x0000000a09147224 */ /* 0x080fe200078e02ff */
[----:B------:R-:W-:Y:S01]  /*9cd0*/  CS2R R40, SRZ ;  /* 0x0000000000287805 */ /* 0x000fe2000001ff00 */
[C---:B------:R-:W-:Y:S01]  /*9ce0*/  IMAD.WIDE.U32 R4, R23.reuse, R10, R4 ;  /* 0x0000000a17047225 */ /* 0x040fe200078e0004 */
[----:B------:R-:W-:Y:S02]  /*9cf0*/  CS2R R42, SRZ ;  /* 0x00000000002a7805 */ /* 0x000fe4000001ff00 */
[----:B------:R-:W-:Y:S02]  /*9d00*/  CS2R R24, SRZ ;  /* 0x0000000000187805 */ /* 0x000fe4000001ff00 */
[----:B------:R-:W-:Y:S01]  /*9d10*/  CS2R R26, SRZ ;  /* 0x00000000001a7805 */ /* 0x000fe2000001ff00 */
[C---:B------:R-:W-:Y:S01]  /*9d20*/  IMAD R6, R23.reuse, R13, R8 ;  /* 0x0000000d17067224 */ /* 0x040fe200078e0208 */
[----:B------:R-:W-:Y:S01]  /*9d30*/  IADD3 R50, P3, R4, R50, RZ ;  /* 0x0000003204327210 */ /* 0x000fe20007f7e0ff */
[----:B------:R-:W-:Y:S01]  /*9d40*/  IMAD R20, R23, R11, R20 ;  /* 0x0000000b17147224 */ /* 0x000fe200078e0214 */
[----:B------:R-:W-:Y:S01]  /*9d50*/  CS2R R28, SRZ ;  /* 0x00000000001c7805 */ /* 0x000fe2000001ff00 */
[----:B------:R-:W-:Y:S01]  /*9d60*/  VIADD R61, R19, 0x20 ;  /* 0x00000020133d7836 */ /* 0x000fe20000000000 */
[----:B------:R-:W-:Y:S01]  /*9d70*/  IADD3.X R49, R57, R7, R6, P2, !PT ;  /* 0x0000000739317210 */ /* 0x000fe200017fe406 */
[----:B------:R-:W-:Y:S01]  /*9d80*/  IMAD R7, R60, 0xc0, RZ ;  /* 0x000000c03c077824 */ /* 0x000fe200078e02ff */
[----:B------:R-:W-:Y:S01]  /*9d90*/  IADD3.X R51, R55, R5, R20, P3, !PT ;  /* 0x0000000537337210 */ /* 0x000fe20001ffe414 */
[----:B------:R-:W-:Y:S01]  /*9da0*/  IMAD R5, R0, 0xc0, RZ ;  /* 0x000000c000057824 */ /* 0x000fe200078e02ff */
[----:B------:R-:W-:Y:S01]  /*9db0*/  CS2R R30, SRZ ;  /* 0x00000000001e7805 */ /* 0x000fe2000001ff00 */
[----:B------:R-:W-:-:S04]  /*9dc0*/  IMAD.WIDE.U32 R52, R52, 0xc0, R48 ;  /* 0x000000c034347825 */ /* 0x000fc800078e0030 */
[----:B------:R-:W-:Y:S01]  /*9dd0*/  IMAD.WIDE.U32 R14, R14, 0xc0, R50 ;  /* 0x000000c00e0e7825 */ /* 0x000fe200078e0032 */
[----:B------:R-:W-:Y:S01]  /*9de0*/  LEA R8, P2, R52, UR4, 0x1 ;  /* 0x0000000434087c11 */ /* 0x000fe2000f8408ff */
[----:B------:R-:W-:Y:S02]  /*9df0*/  ULDC UR4, c[0x0][0x3d4] ;  /* 0x0000f50000047ab9 */ /* 0x000fe40000000800 */
[----:B------:R-:W-:Y:S01]  /*9e00*/  IMAD.IADD R7, R7, 0x1, R53 ;  /* 0x0000000107077824 */ /* 0x000fe200078e0235 */
[----:B------:R-:W-:Y:S01]  /*9e10*/  LEA R20, P3, R14, UR6, 0x1 ;  /* 0x000000060e147c11 */ /* 0x000fe2000f8608ff */
[----:B------:R-:W-:Y:S01]  /*9e20*/  IMAD.IADD R5, R5, 0x1, R15 ;  /* 0x0000000105057824 */ /* 0x000fe200078e020f */
[----:B------:R-:W-:Y:S02]  /*9e30*/  ISETP.GE.AND P4, PT, R61, UR4, PT ;  /* 0x000000043d007c0c */ /* 0x000fe4000bf86270 */
[----:B------:R-:W-:Y:S02]  /*9e40*/  LEA.HI.X R9, R52, UR5, R7, 0x1, P2 ;  /* 0x0000000534097c11 */ /* 0x000fe400090f0c07 */
[----:B------:R-:W-:-:S02]  /*9e50*/  CS2R R6, SRZ ;  /* 0x0000000000067805 */ /* 0x000fc4000001ff00 */
[----:B------:R-:W-:Y:S02]  /*9e60*/  LEA.HI.X R21, R14, UR7, R5, 0x1, P3 ;  /* 0x000000070e157c11 */ /* 0x000fe400098f0c05 */
[----:B------:R-:W-:Y:S02]  /*9e70*/  CS2R R4, SRZ ;  /* 0x0000000000047805 */ /* 0x000fe4000001ff00 */
[----:B------:R-:W-:Y:S02]  /*9e80*/  ISETP.GE.AND P2, PT, R19, UR4, PT ;  /* 0x0000000413007c0c */ /* 0x000fe4000bf46270 */
[----:B------:R-:W-:Y:S01]  /*9e90*/  ISETP.GE.AND P3, PT, R63, UR4, PT ;  /* 0x000000043f007c0c */ /* 0x000fe2000bf66270 */
[----:B------:R0:W5:Y:S04]  /*9ea0*/  @!P4 LDG.E.128 R40, desc[UR38][R8.64+0x40] ;  /* 0x000040260828c981 */ /* 0x000168000c1e1d00 */
[----:B------:R0:W5:Y:S06]  /*9eb0*/  @!P4 LDG.E.128 R28, desc[UR38][R20.64+0x40] ;  /* 0x00004026141cc981 */ /* 0x00016c000c1e1d00 */
[----:B------:R0:W5:Y:S04]  /*9ec0*/  @!P2 LDG.E.128 R32, desc[UR38][R8.64] ;  /* 0x000000260820a981 */ /* 0x000168000c1e1d00 */
[----:B------:R0:W5:Y:S04]  /*9ed0*/  @!P3 LDG.E.128 R36, desc[UR38][R8.64+0x20] ;  /* 0x000020260824b981 */ /* 0x000168000c1e1d00 */
[----:B------:R0:W5:Y:S04]  /*9ee0*/  @!P2 LDG.E.128 R4, desc[UR38][R20.64] ;  /* 0x000000261404a981 */ /* 0x000168000c1e1d00 */
[----:B------:R0:W5:Y:S02]  /*9ef0*/  @!P3 LDG.E.128 R24, desc[UR38][R20.64+0x20] ;  /* 0x000020261418b981 */ /* 0x000164000c1e1d00 */
.L_x_9462:
[----:B------:R-:W-:Y:S05]  /*9f00*/  BSYNC B1 ;  /* 0x0000000000017941 */ /* 0x000fea0003800000 */
.L_x_9461:
[----:B------:R-:W2:Y:S01]  /*9f10*/  LDL R49, [R1+0x50] ;  /* 0x0000500001317983 */ /* 0x000ea20000100800 */
[----:B------:R-:W-:Y:S01]  /*9f20*/  @P1 SHF.R.U32.HI R3, RZ, R59, R58 ;  /* 0x0000003bff031219 */ /* 0x000fe2000001163a */
[----:B-----5:R-:W-:Y:S01]  /*9f30*/  IMAD.MOV.U32 R0, RZ, RZ, R4 ;  /* 0x000000ffff007224 */ /* 0x020fe200078e0004 */
[----:B------:R-:W-:Y:S01]  /*9f40*/  ULDC.64 UR4, c[0x0][0x3c8] ;  /* 0x0000f20000047ab9 */ /* 0x000fe20000000a00 */
[----:B0-----:R-:W-:Y:S01]  /*9f50*/  IMAD.MOV.U32 R8, RZ, RZ, R5 ;  /* 0x000000ffff087224 */ /* 0x001fe200078e0005 */
[----:B------:R-:W-:Y:S01]  /*9f60*/  SHF.R.S32.HI R9, RZ, 0x1f, R3 ;  /* 0x0000001fff097819 */ /* 0x000fe20000011403 */
[----:B------:R-:W-:Y:S01]  /*9f70*/  IMAD.MOV.U32 R14, RZ, RZ, R6 ;  /* 0x000000ffff0e7224 */ /* 0x000fe200078e0006 */
[----:B------:R-:W-:Y:S01]  /*9f80*/  PRMT R20, R20, 0x5410, R0 ;  /* 0x0000541014147816 */ /* 0x000fe20000000000 */
[----:B------:R-:W-:Y:S01]  /*9f90*/  IMAD.MOV.U32 R15, RZ, RZ, R7 ;  /* 0x000000ffff0f7224 */ /* 0x000fe200078e0007 */
[----:B------:R-:W-:Y:S01]  /*9fa0*/  PRMT R21, R21, 0x5410, R8 ;  /* 0x0000541015157816 */ /* 0x000fe20000000008 */
[C---:B------:R-:W-:Y:S01]  /*9fb0*/  IMAD R0, R9.reuse, R12, RZ ;  /* 0x0000000c09007224 */ /* 0x040fe200078e02ff */
[----:B------:R-:W-:Y:S01]  /*9fc0*/  PRMT R48, R48, 0x5410, R14 ;  /* 0x0000541030307816 */ /* 0x000fe2000000000e */
[----:B------:R-:W-:Y:S01]  /*9fd0*/  IMAD R8, R9, R10, RZ ;  /* 0x0000000a09087224 */ /* 0x000fe200078e02ff */
[----:B------:R-:W-:Y:S01]  /*9fe0*/  PRMT R64, R15, 0x7610, R64 ;  /* 0x000076100f407816 */ /* 0x000fe20000000040 */
[----:B------:R-:W-:Y:S01]  /*9ff0*/  IMAD.WIDE.U32 R56, R3, R12, R56 ;  /* 0x0000000c03387225 */ /* 0x000fe200078e0038 */
[----:B------:R-:W-:-:S03]  /*a000*/  ULDC.64 UR6, c[0x0][0x3e0] ;  /* 0x0000f80000067ab9 */ /* 0x000fc60000000a00 */
        /* <DEDUP_REMOVED lines=16> */
.L_x_9704:
[----:B------:R-:W-:Y:S01]  /*a110*/  UMOV UR4, 0xffffffff ;  /* 0xffffffff00047882 */ /* 0x000fe20000000000 */
[----:B------:R-:W-:Y:S02]  /*a120*/  LOP3.LUT R9, R9, 0xfffffffe, RZ, 0xc0, !PT ;  /* 0xfffffffe09097812 */ /* 0x000fe400078ec0ff */
[----:B------:R-:W-:Y:S05]  /*a130*/  BRA.DIV UR4, `(.L_x_9464) ;  /* 0x0000016a04987947 */ /* 0x000fea000b800000 */
.L_x_9707:
[----:B------:R-:W-:Y:S01]  /*a140*/  UMOV UR4, 0xffffffff ;  /* 0xffffffff00047882 */ /* 0x000fe20000000000 */
[----:B------:R-:W-:Y:S02]  /*a150*/  IMAD.IADD R9, R49, 0x1, -R9 ;  /* 0x0000000131097824 */ /* 0x000fe400078e0a09 */
[----:B------:R-:W-:Y:S05]  /*a160*/  BRA.DIV UR4, `(.L_x_9465) ;  /* 0x0000016a04b47947 */ /* 0x000fea000b800000 */
.L_x_9710:
[----:B------:R-:W-:Y:S01]  /*a170*/  UMOV UR4, 0xffffffff ;  /* 0xffffffff00047882 */ /* 0x000fe20000000000 */
[----:B------:R-:W-:Y:S02]  /*a180*/  SHF.L.U32 R9, R9, 0x1f, RZ ;  /* 0x0000001f09097819 */ /* 0x000fe400000006ff */
[----:B------:R-:W-:Y:S05]  /*a190*/  BRA.DIV UR4, `(.L_x_9466) ;  /* 0x0000016a04d07947 */ /* 0x000fea000b800000 */
.L_x_9713:
        /* <DEDUP_REMOVED lines=37> */
.L_x_9714:
[----:B------:R-:W-:Y:S05]  /*a3f0*/  BSYNC B1 ;  /* 0x0000000000017941 */ /* 0x000fea0003800000 */
.L_x_9467:
[----:B------:R-:W-:Y:S02]  /*a400*/  PRMT R51, R0, 0x7610, R51 ;  /* 0x0000761000337816 */ /* 0x000fe40000000033 */
[----:B------:R-:W-:Y:S01]  /*a410*/  PRMT R52, R8, 0x7610, R52 ;  /* 0x0000761008347816 */ /* 0x000fe20000000034 */
[----:B------:R-:W-:Y:S06]  /*a420*/  @P0 BRA `(.L_x_9450) ;  /* 0x0000001400780947 */ /* 0x000fec0003800000 */
[----:B------:R1:W5:Y:S01]  /*a430*/  LDL R81, [R1+0x18] ;  /* 0x0000180001517983 */ /* 0x0003620000100800 */
[----:B------:R-:W2:Y:S03]  /*a440*/  LDC R0, c[0x0][0x3d4] ;  /* 0x0000f500ff007b82 */ /* 0x000ea60000000800 */
[----:B------:R1:W5:Y:S04]  /*a450*/  LDL R80, [R1+0x58] ;  /* 0x0000580001507983 */ /* 0x0003680000100800 */
[----:B------:R1:W5:Y:S04]  /*a460*/  LDL R78, [R1+0x20] ;  /* 0x00002000014e7983 */ /* 0x0003680000100800 */
[----:B------:R1:W5:Y:S01]  /*a470*/  LDL R76, [R1+0x1c] ;  /* 0x00001c00014c7983 */ /* 0x0003620000100800 */
[C---:B------:R-:W-:Y:S01]  /*a480*/  VIADD R83, R19.reuse, 0x10 ;  /* 0x0000001013537836 */ /* 0x040fe20000000000 */
[----:B------:R-:W-:Y:S01]  /*a490*/  BSSY B1, `(.L_x_9469) ;  /* 0x0000073000017945 */ /* 0x000fe20003800000 */
[C---:B------:R-:W-:Y:S01]  /*a4a0*/  VIADD R82, R19.reuse, 0x20 ;  /* 0x0000002013527836 */ /* 0x040fe20000000000 */
[----:B--2---:R-:W-:-:S02]  /*a4b0*/  ISETP.GE.AND P0, PT, R19, R0, PT ;  /* 0x000000001300720c */ /* 0x004fc40003f06270 */
[-C--:B------:R-:W-:Y:S02]  /*a4c0*/  ISETP.GE.AND P1, PT, R83, R0.reuse, PT ;  /* 0x000000005300720c */ /* 0x080fe40003f26270 */
[----:B------:R-:W-:-:S09]  /*a4d0*/  ISETP.GE.AND P2, PT, R82, R0, PT ;  /* 0x000000005200720c */ /* 0x000fd20003f46270 */
[----:B-1----:R-:W-:Y:S05]  /*a4e0*/  @P0 BRA `(.L_x_9470) ;  /* 0x0000000400b40947 */ /* 0x002fea0003800000 */
[----:B------:R-:W-:Y:S02]  /*a4f0*/  LEA.HI R8, R46, R46, RZ, 0x1 ;  /* 0x0000002e2e087211 */ /* 0x000fe400078f08ff */
[----:B-----5:R-:W-:Y:S02]  /*a500*/  LOP3.LUT R10, R81, 0x18, R19, 0xf8, !PT ;  /* 0x00000018510a7812 */ /* 0x020fe400078ef813 */
[----:B0-----:R-:W-:Y:S02]  /*a510*/  LOP3.LUT R9, R8, 0xfffffffe, RZ, 0xc0, !PT ;  /* 0xfffffffe08097812 */ /* 0x001fe400078ec0ff */
[----:B------:R-:W-:Y:S02]  /*a520*/  LOP3.LUT R10, R10, R76, RZ, 0x3c, !PT ;  /* 0x0000004c0a0a7212 */ /* 0x000fe400078e3cff */
[----:B------:R-:W-:Y:S01]  /*a530*/  SHF.R.U64 R68, R4, 0x10, R5 ;  /* 0x0000001004447819 */ /* 0x000fe20000001205 */
[----:B------:R-:W-:Y:S01]  /*a540*/  IMAD.IADD R9, R46, 0x1, -R9 ;  /* 0x000000012e097824 */ /* 0x000fe200078e0a09 */
[----:B------:R-:W-:Y:S01]  /*a550*/  SHF.R.U64 R63, R32, 0x10, R33 ;  /* 0x00000010203f7819 */ /* 0x000fe20000001221 */
[----:B------:R-:W-:Y:S01]  /*a560*/  IMAD.IADD R10, R78, 0x1, R10 ;  /* 0x000000014e0a7824 */ /* 0x000fe200078e020a */
[----:B------:R-:W-:-:S02]  /*a570*/  SHF.R.U32.HI R70, RZ, 0x10, R5 ;  /* 0x00000010ff467819 */ /* 0x000fc40000011605 */
[----:B------:R-:W-:Y:S01]  /*a580*/  LEA.HI R8, R0, R9, RZ, 0x1d ;  /* 0x0000000900087211 */ /* 0x000fe200078fe8ff */
[----:B------:R-:W-:Y:S01]  /*a590*/  IMAD R53, R10, 0x2, R80 ;  /* 0x000000020a357824 */ /* 0x000fe200078e0250 */
[----:B------:R-:W-:Y:S02]  /*a5a0*/  PRMT R68, R20, 0x5432, R68 ;  /* 0x0000543214447816 */ /* 0x000fe40000000044 */
[----:B------:R-:W-:Y:S02]  /*a5b0*/  SHF.R.S32.HI R9, RZ, 0x1f, R8 ;  /* 0x0000001fff097819 */ /* 0x000fe40000011408 */
[--C-:B------:R-:W-:Y:S02]  /*a5c0*/  SHF.R.U64 R72, R6, 0x10, R7.reuse ;  /* 0x0000001006487819 */ /* 0x100fe40000001207 */
[----:B------:R-:W-:Y:S01]  /*a5d0*/  LEA.HI R9, R9, R8, RZ, 0x2 ;  /* 0x0000000809097211 */ /* 0x000fe200078f10ff */
[----:B------:R-:W-:Y:S01]  /*a5e0*/  IMAD.SHL.U32 R8, R8, 0x8, RZ ;  /* 0x0000000808087824 */ /* 0x000fe200078e00ff */
[----:B------:R-:W-:-:S02]  /*a5f0*/  SHF.R.U32.HI R73, RZ, 0x10, R7 ;  /* 0x00000010ff497819 */ /* 0x000fc40000011607 */
[----:B------:R-:W-:Y:S02]  /*a600*/  SHF.R.S32.HI R9, RZ, 0x2, R9 ;  /* 0x00000002ff097819 */ /* 0x000fe40000011409 */
[----:B------:R-:W-:Y:S02]  /*a610*/  LOP3.LUT R8, R81, 0x18, R8, 0xf8, !PT ;  /* 0x0000001851087812 */ /* 0x000fe400078ef808 */
[----:B------:R-:W-:Y:S01]  /*a620*/  PRMT R63, R69, 0x5410, R63 ;  /* 0x00005410453f7816 */ /* 0x000fe2000000003f */
[----:B------:R-:W-:Y:S01]  /*a630*/  IMAD R9, R9, 0x1800, R78 ;  /* 0x0000180009097824 */ /* 0x000fe200078e024e */
[----:B------:R-:W-:Y:S01]  /*a640*/  LOP3.LUT R8, R8, R76, RZ, 0x3c, !PT ;  /* 0x0000004c08087212 */ /* 0x000fe200078e3cff */
[----:B------:R-:W-:Y:S01]  /*a650*/  IMAD.U32 R69, R68, 0x10000, RZ ;  /* 0x0001000044457824 */ /* 0x000fe200078e00ff */
[----:B------:R-:W-:Y:S02]  /*a660*/  SHF.R.U32.HI R65, RZ, 0x10, R33 ;  /* 0x00000010ff417819 */ /* 0x000fe40000011621 */
[----:B------:R-:W-:Y:S01]  /*a670*/  PRMT R70, R21, 0x5432, R70 ;  /* 0x0000543215467816 */ /* 0x000fe20000000046 */
[----:B------:R-:W-:Y:S01]  /*a680*/  IMAD.IADD R13, R9, 0x1, R8 ;  /* 0x00000001090d7824 */ /* 0x000fe200078e0208 */
[----:B------:R-:W-:Y:S01]  /*a690*/  PRMT R73, R64, 0x5410, R73 ;  /* 0x0000541040497816 */ /* 0x000fe20000000049 */
[----:B------:R-:W0:Y:S01]  /*a6a0*/  LDS.128 R8, [R53] ;  /* 0x0000000035087984 */ /* 0x000e220000000c00 */
[----:B------:R-:W-:Y:S01]  /*a6b0*/  SHF.R.U32.HI R67, RZ, 0x10, R35 ;  /* 0x00000010ff437819 */ /* 0x000fe20000011623 */
[----:B------:R-:W-:Y:S01]  /*a6c0*/  IMAD R56, R13, 0x2, R2 ;  /* 0x000000020d387824 */ /* 0x000fe200078e0202 */
[----:B------:R-:W-:Y:S01]  /*a6d0*/  PRMT R65, R71, 0x5410, R65 ;  /* 0x0000541047417816 */ /* 0x000fe20000000041 */
[----:B------:R-:W-:Y:S01]  /*a6e0*/  IMAD.U32 R64, R63, 0x10000, RZ ;  /* 0x000100003f407824 */ /* 0x000fe200078e00ff */
[----:B------:R-:W-:Y:S01]  /*a6f0*/  PRMT R67, R74, 0x5410, R67 ;  /* 0x000054104a437816 */ /* 0x000fe20000000043 */
[----:B------:R-:W-:Y:S01]  /*a700*/  IMAD.U32 R71, R70, 0x10000, RZ ;  /* 0x0001000046477824 */ /* 0x000fe200078e00ff */
[----:B------:R-:W1:Y:S01]  /*a710*/  LDS.128 R12, [R56+0xc400] ;  /* 0x00c40000380c7984 */ /* 0x000e620000000c00 */
[----:B------:R-:W-:-:S02]  /*a720*/  SHF.R.U64 R66, R34, 0x10, R35 ;  /* 0x0000001022427819 */ /* 0x000fc40000001223 */
[----:B------:R-:W-:Y:S02]  /*a730*/  LOP3.LUT R68, R68, 0xffff0000, RZ, 0xc0, !PT ;  /* 0xffff000044447812 */ /* 0x000fe400078ec0ff */
[----:B------:R-:W-:Y:S02]  /*a740*/  LOP3.LUT R63, R63, 0xffff0000, RZ, 0xc0, !PT ;  /* 0xffff00003f3f7812 */ /* 0x000fe400078ec0ff */
        /* <DEDUP_REMOVED lines=71> */
.L_x_9470:
[----:B------:R-:W-:Y:S05]  /*abc0*/  BSYNC B1 ;  /* 0x0000000000017941 */ /* 0x000fea0003800000 */
.L_x_9469:
[----:B------:R-:W-:Y:S04]  /*abd0*/  BSSY B1, `(.L_x_9471) ;  /* 0x0000072000017945 */ /* 0x000fe80003800000 */
[----:B------:R-:W-:Y:S05]  /*abe0*/  @P1 BRA `(.L_x_9472) ;  /* 0x0000000400c01947 */ /* 0x000fea0003800000 */
[----:B-1----:R-:W-:Y:S02]  /*abf0*/  SHF.R.S32.HI R4, RZ, 0x1f, R83 ;  /* 0x0000001fff047819 */ /* 0x002fe40000011453 */
[----:B------:R-:W-:Y:S02]  /*ac00*/  SHF.R.U64 R34, R36, 0x10, R37 ;  /* 0x0000001024227819 */ /* 0x000fe40000001225 */
[CC--:B------:R-:W-:Y:S02]  /*ac10*/  LEA.HI R5, R4.reuse, R83.reuse, RZ, 0x3 ;  /* 0x0000005304057211 */ /* 0x0c0fe400078f18ff */
[----:B------:R-:W-:Y:S02]  /*ac20*/  LEA.HI R6, R4, R83, RZ, 0x5 ;  /* 0x0000005304067211 */ /* 0x000fe400078f28ff */
[----:B------:R-:W-:Y:S02]  /*ac30*/  SHF.R.S32.HI R7, RZ, 0x3, R5 ;  /* 0x00000003ff077819 */ /* 0x000fe40000011405 */
[----:B------:R-:W-:-:S02]  /*ac40*/  SHF.R.U64 R15, R24, 0x10, R25 ;  /* 0x00000010180f7819 */ /* 0x000fc40000001219 */
[----:B------:R-:W-:Y:S02]  /*ac50*/  LEA.HI R4, R0, R7, RZ, 0x1d ;  /* 0x0000000700047211 */ /* 0x000fe400078fe8ff */
[----:B------:R-:W-:Y:S02]  /*ac60*/  SHF.R.S32.HI R7, RZ, 0x5, R6 ;  /* 0x00000005ff077819 */ /* 0x000fe40000011406 */
[----:B-----5:R-:W-:Y:S02]  /*ac70*/  LOP3.LUT R6, R81, 0x18, R5, 0xf8, !PT ;  /* 0x0000001851067812 */ /* 0x020fe400078ef805 */
[----:B------:R-:W-:Y:S01]  /*ac80*/  SHF.R.S32.HI R5, RZ, 0x1f, R4 ;  /* 0x0000001fff057819 */ /* 0x000fe20000011404 */
[----:B------:R-:W-:Y:S01]  /*ac90*/  IMAD R7, R7, 0x1800, R78 ;  /* 0x0000180007077824 */ /* 0x000fe200078e024e */
[----:B------:R-:W-:Y:S02]  /*aca0*/  LOP3.LUT R6, R6, R76, RZ, 0x3c, !PT ;  /* 0x0000004c06067212 */ /* 0x000fe400078e3cff */
[----:B------:R-:W-:Y:S01]  /*acb0*/  LEA.HI R5, R5, R4, RZ, 0x2 ;  /* 0x0000000405057211 */ /* 0x000fe200078f10ff */
[----:B------:R-:W-:Y:S01]  /*acc0*/  IMAD.SHL.U32 R4, R4, 0x8, RZ ;  /* 0x0000000804047824 */ /* 0x000fe200078e00ff */
[----:B------:R-:W-:Y:S01]  /*acd0*/  SHF.R.U32.HI R37, RZ, 0x10, R37 ;  /* 0x00000010ff257819 */ /* 0x000fe20000011625 */
[----:B------:R-:W-:Y:S01]  /*ace0*/  IMAD.IADD R6, R7, 0x1, R6 ;  /* 0x0000000107067824 */ /* 0x000fe200078e0206 */
[----:B------:R-:W-:-:S02]  /*acf0*/  SHF.R.S32.HI R5, RZ, 0x2, R5 ;  /* 0x00000002ff057819 */ /* 0x000fc40000011405 */
[----:B------:R-:W-:Y:S01]  /*ad00*/  LOP3.LUT R4, R81, 0x18, R4, 0xf8, !PT ;  /* 0x0000001851047812 */ /* 0x000fe200078ef804 */
[----:B------:R-:W-:Y:S01]  /*ad10*/  IMAD R12, R6, 0x2, R80 ;  /* 0x00000002060c7824 */ /* 0x000fe200078e0250 */
[----:B------:R-:W-:Y:S01]  /*ad20*/  PRMT R59, R59, 0x5410, R34 ;  /* 0x000054103b3b7816 */ /* 0x000fe20000000022 */
[----:B------:R-:W-:Y:S01]  /*ad30*/  IMAD R5, R5, 0x1800, R78 ;  /* 0x0000180005057824 */ /* 0x000fe200078e024e */
[----:B------:R-:W-:Y:S02]  /*ad40*/  LOP3.LUT R4, R4, R76, RZ, 0x3c, !PT ;  /* 0x0000004c04047212 */ /* 0x000fe400078e3cff */
[----:B------:R-:W-:Y:S01]  /*ad50*/  PRMT R54, R54, 0x5410, R15 ;  /* 0x0000541036367816 */ /* 0x000fe2000000000f */
[----:B------:R-:W-:Y:S01]  /*ad60*/  IMAD.U32 R35, R59, 0x10000, RZ ;  /* 0x000100003b237824 */ /* 0x000fe200078e00ff */
[----:B------:R-:W-:Y:S01]  /*ad70*/  SHF.R.U32.HI R24, RZ, 0x10, R25 ;  /* 0x00000010ff187819 */ /* 0x000fe20000011619 */
[----:B------:R-:W-:Y:S01]  /*ad80*/  IMAD.IADD R13, R5, 0x1, R4 ;  /* 0x00000001050d7824 */ /* 0x000fe200078e0204 */
[----:B------:R-:W-:Y:S01]  /*ad90*/  SHF.R.U64 R14, R26, 0x10, R27 ;  /* 0x000000101a0e7819 */ /* 0x000fe2000000121b */
[----:B------:R-:W1:Y:S01]  /*ada0*/  LDS.128 R4, [R12] ;  /* 0x000000000c047984 */ /* 0x000e620000000c00 */
[----:B------:R-:W-:Y:S01]  /*adb0*/  PRMT R60, R60, 0x5410, R37 ;  /* 0x000054103c3c7816 */ /* 0x000fe20000000025 */
[----:B------:R-:W-:Y:S01]  /*adc0*/  IMAD R13, R13, 0x2, R2 ;  /* 0x000000020d0d7824 */ /* 0x000fe200078e0202 */
[--C-:B------:R-:W-:Y:S01]  /*add0*/  SHF.R.U64 R32, R38, 0x10, R39.reuse ;  /* 0x0000001026207819 */ /* 0x100fe20000001227 */
[----:B------:R-:W-:Y:S01]  /*ade0*/  IMAD.U32 R37, R54, 0x10000, RZ ;  /* 0x0001000036257824 */ /* 0x000fe200078e00ff */
[----:B------:R-:W-:-:S02]  /*adf0*/  SHF.R.U32.HI R39, RZ, 0x10, R39 ;  /* 0x00000010ff277819 */ /* 0x000fc40000011627 */
[----:B0-----:R-:W0:Y:S01]  /*ae00*/  LDS.128 R8, [R13+0xc400] ;  /* 0x00c400000d087984 */ /* 0x001e220000000c00 */
[----:B------:R-:W-:Y:S02]  /*ae10*/  SHF.R.U32.HI R27, RZ, 0x10, R27 ;  /* 0x00000010ff1b7819 */ /* 0x000fe4000001161b */
[----:B------:R-:W-:Y:S02]  /*ae20*/  PRMT R55, R55, 0x5410, R24 ;  /* 0x0000541037377816 */ /* 0x000fe40000000018 */
[----:B------:R-:W-:Y:S02]  /*ae30*/  PRMT R57, R57, 0x5410, R14 ;  /* 0x0000541039397816 */ /* 0x000fe4000000000e */
[----:B------:R-:W-:Y:S02]  /*ae40*/  PRMT R62, R62, 0x5410, R39 ;  /* 0x000054103e3e7816 */ /* 0x000fe40000000027 */
[----:B------:R-:W-:Y:S02]  /*ae50*/  PRMT R58, R58, 0x5410, R27 ;  /* 0x000054103a3a7816 */ /* 0x000fe4000000001b */
[----:B------:R-:W-:-:S02]  /*ae60*/  LOP3.LUT R39, R54, 0xffff0000, RZ, 0xc0, !PT ;  /* 0xffff000036277812 */ /* 0x000fc400078ec0ff */
[----:B------:R-:W-:Y:S02]  /*ae70*/  LOP3.LUT R59, R59, 0xffff0000, RZ, 0xc0, !PT ;  /* 0xffff00003b3b7812 */ /* 0x000fe400078ec0ff */
[----:B------:R-:W-:Y:S01]  /*ae80*/  PRMT R61, R61, 0x5410, R32 ;  /* 0x000054103d3d7816 */ /* 0x000fe20000000020 */
        /* <DEDUP_REMOVED lines=15> */
[C---:B------:R-:W-:Y:S01]  /*af80*/  FFMA.FTZ R53, R14.reuse, R35, -R53 ;  /* 0x000000230e357223 */ /* 0x040fe20000010835 */
[----:B------:R-:W-:Y:S01]  /*af90*/  FFMA.FTZ R63, R14, R37, R63 ;  /* 0x000000250e3f7223 */ /* 0x000fe2000001003f */
[----:B------:R-:W-:Y:S02]  /*afa0*/  IMAD.U32 R14, R60, 0x10000, RZ ;  /* 0x000100003c0e7824 */ /* 0x000fe400078e00ff */
[C---:B------:R-:W-:Y:S01]  /*afb0*/  FMUL.FTZ R35, R8.reuse, R39 ;  /* 0x0000002708237220 */ /* 0x040fe20000410000 */
[-C--:B------:R-:W-:Y:S01]  /*afc0*/  FMUL.FTZ R37, R8, R59.reuse ;  /* 0x0000003b08257220 */ /* 0x080fe20000410000 */
[----:B------:R-:W-:Y:S01]  /*afd0*/  FMUL.FTZ R38, R27, R26 ;  /* 0x0000001a1b267220 */ /* 0x000fe20000410000 */
[----:B------:R-:W-:Y:S01]  /*afe0*/  LOP3.LUT R8, R55, 0xffff0000, RZ, 0xc0, !PT ;  /* 0xffff000037087812 */ /* 0x000fe200078ec0ff */
[----:B------:R-:W-:Y:S01]  /*aff0*/  FMUL.FTZ R27, R27, R14 ;  /* 0x0000000e1b1b7220 */ /* 0x000fe20000410000 */
[----:B------:R-:W-:Y:S01]  /*b000*/  LOP3.LUT R60, R60, 0xffff0000, RZ, 0xc0, !PT ;  /* 0xffff00003c3c7812 */ /* 0x000fe200078ec0ff */
[C---:B------:R-:W-:Y:S01]  /*b010*/  FFMA.FTZ R34, R4.reuse, R59, -R35 ;  /* 0x0000003b04227223 */ /* 0x040fe20000010823 */
[----:B------:R-:W-:Y:S01]  /*b020*/  FFMA.FTZ R36, R4, R39, R37 ;  /* 0x0000002704247223 */ /* 0x000fe20000010025 */
[----:B------:R-:W-:Y:S01]  /*b030*/  FFMA.FTZ R26, R15, R26, R27 ;  /* 0x0000001a0f1a7223 */ /* 0x000fe2000001001b */
[----:B------:R-:W-:-:S02]  /*b040*/  IMAD.U32 R32, R10, 0x10000, RZ ;  /* 0x000100000a207824 */ /* 0x000fc400078e00ff */
[----:B------:R-:W-:Y:S01]  /*b050*/  FFMA.FTZ R38, R15, R14, -R38 ;  /* 0x0000000e0f267223 */ /* 0x000fe20000010826 */
[----:B------:R-:W-:Y:S01]  /*b060*/  FMUL.FTZ R4, R9, R8 ;  /* 0x0000000809047220 */ /* 0x000fe20000410000 */
[----:B------:R-:W-:Y:S02]  /*b070*/  IMAD.U32 R27, R57, 0x10000, RZ ;  /* 0x00010000391b7824 */ /* 0x000fe400078e00ff */
[-C--:B------:R-:W-:Y:S01]  /*b080*/  FMUL.FTZ R54, R9, R60.reuse ;  /* 0x0000003c09367220 */ /* 0x080fe20000410000 */
[----:B------:R-:W-:Y:S02]  /*b090*/  IMAD.U32 R33, R11, 0x10000, RZ ;  /* 0x000100000b217824 */ /* 0x000fe400078e00ff */
[----:B------:R-:W-:Y:S01]  /*b0a0*/  FFMA.FTZ R9, R5, R60, -R4 ;  /* 0x0000003c05097223 */ /* 0x000fe20000010804 */
[----:B------:R-:W-:Y:S02]  /*b0b0*/  IMAD.U32 R15, R61, 0x10000, RZ ;  /* 0x000100003d0f7824 */ /* 0x000fe400078e00ff */
[----:B------:R-:W-:Y:S01]  /*b0c0*/  FMUL.FTZ R37, R32, R27 ;  /* 0x0000001b20257220 */ /* 0x000fe20000410000 */
[----:B------:R-:W-:-:S02]  /*b0d0*/  IMAD.U32 R14, R58, 0x10000, RZ ;  /* 0x000100003a0e7824 */ /* 0x000fc400078e00ff */
[----:B------:R-:W-:Y:S01]  /*b0e0*/  FFMA.FTZ R35, R5, R8, R54 ;  /* 0x0000000805237223 */ /* 0x000fe20000010036 */
[----:B------:R-:W-:Y:S01]  /*b0f0*/  LOP3.LUT R10, R10, 0xffff0000, RZ, 0xc0, !PT ;  /* 0xffff00000a0a7812 */ /* 0x000fe200078ec0ff */
[----:B------:R-:W-:Y:S01]  /*b100*/  IMAD.U32 R4, R62, 0x10000, RZ ;  /* 0x000100003e047824 */ /* 0x000fe200078e00ff */
[----:B------:R-:W-:Y:S01]  /*b110*/  LOP3.LUT R11, R11, 0xffff0000, RZ, 0xc0, !PT ;  /* 0xffff00000b0b7812 */ /* 0x000fe200078ec0ff */
[-C--:B------:R-:W-:Y:S01]  /*b120*/  FMUL.FTZ R32, R32, R15.reuse ;  /* 0x0000000f20207220 */ /* 0x080fe20000410000 */
[----:B------:R-:W-:Y:S01]  /*b130*/  FMUL.FTZ R8, R33, R14 ;  /* 0x0000000e21087220 */ /* 0x000fe20000410000 */
[----:B------:R-:W-:Y:S01]  /*b140*/  LOP3.LUT R57, R57, 0xffff0000, RZ, 0xc0, !PT ;  /* 0xffff000039397812 */ /* 0x000fe200078ec0ff */
[----:B------:R-:W-:Y:S01]  /*b150*/  FFMA.FTZ R37, R24, R15, -R37 ;  /* 0x0000000f18257223 */ /* 0x000fe20000010825 */
[----:B------:R-:W-:Y:S01]  /*b160*/  LOP3.LUT R58, R58, 0xffff0000, RZ, 0xc0, !PT ;  /* 0xffff00003a3a7812 */ /* 0x000fe200078ec0ff */
[----:B------:R-:W-:Y:S01]  /*b170*/  FFMA.FTZ R32, R24, R27, R32 ;  /* 0x0000001b18207223 */ /* 0x000fe20000010020 */
[----:B------:R-:W-:Y:S01]  /*b180*/  LOP3.LUT R61, R61, 0xffff0000, RZ, 0xc0, !PT ;  /* 0xffff00003d3d7812 */ /* 0x000fe200078ec0ff */
[-C--:B------:R-:W-:Y:S01]  /*b190*/  FFMA.FTZ R15, R25, R4.reuse, -R8 ;  /* 0x00000004190f7223 */ /* 0x080fe20000010808 */
[----:B------:R-:W-:Y:S01]  /*b1a0*/  LOP3.LUT R62, R62, 0xffff0000, RZ, 0xc0, !PT ;  /* 0xffff00003e3e7812 */ /* 0x000fe200078ec0ff */
[----:B------:R-:W-:Y:S01]  /*b1b0*/  FMUL.FTZ R24, R33, R4 ;  /* 0x0000000421187220 */ /* 0x000fe20000410000 */
[C---:B------:R-:W-:Y:S01]  /*b1c0*/  FMUL.FTZ R5, R10.reuse, R57 ;  /* 0x000000390a057220 */ /* 0x040fe20000410000 */
[C---:B------:R-:W-:Y:S01]  /*b1d0*/  FMUL.FTZ R8, R11.reuse, R58 ;  /* 0x0000003a0b087220 */ /* 0x040fe20000410000 */
        /* <DEDUP_REMOVED lines=17> */
.L_x_9472:
[----:B------:R-:W-:Y:S05]  /*b2f0*/  BSYNC B1 ;  /* 0x0000000000017941 */ /* 0x000fea0003800000 */
.L_x_9471:
[----:B------:R-:W-:Y:S05]  /*b300*/  @P2 BRA `(.L_x_9450) ;  /* 0x0000000400c02947 */ /* 0x000fea0003800000 */
[----:B-12---:R-:W-:Y:S02]  /*b310*/  SHF.R.S32.HI R4, RZ, 0x1f, R82 ;  /* 0x0000001fff047819 */ /* 0x006fe40000011452 */
[----:B------:R-:W-:Y:S02]  /*b320*/  SHF.R.U64 R14, R28, 0x10, R29 ;  /* 0x000000101c0e7819 */ /* 0x000fe4000000121d */
[CC--:B------:R-:W-:Y:S02]  /*b330*/  LEA.HI R5, R4.reuse, R82.reuse, RZ, 0x3 ;  /* 0x0000005204057211 */ /* 0x0c0fe400078f18ff */
[----:B------:R-:W-:Y:S02]  /*b340*/  LEA.HI R4, R4, R82, RZ, 0x5 ;  /* 0x0000005204047211 */ /* 0x000fe400078f28ff */
[----:B------:R-:W-:Y:S02]  /*b350*/  SHF.R.S32.HI R7, RZ, 0x3, R5 ;  /* 0x00000003ff077819 */ /* 0x000fe40000011405 */
[----:B------:R-:W-:-:S02]  /*b360*/  SHF.R.S32.HI R6, RZ, 0x5, R4 ;  /* 0x00000005ff067819 */ /* 0x000fc40000011404 */
[----:B------:R-:W-:Y:S02]  /*b370*/  LEA.HI R0, R0, R7, RZ, 0x1d ;  /* 0x0000000700007211 */ /* 0x000fe400078fe8ff */
[----:B-----5:R-:W-:Y:S01]  /*b380*/  LOP3.LUT R4, R81, 0x18, R5, 0xf8, !PT ;  /* 0x0000001851047812 */ /* 0x020fe200078ef805 */
[----:B------:R-:W-:Y:S01]  /*b390*/  IMAD R6, R6, 0x1800, R78 ;  /* 0x0000180006067824 */ /* 0x000fe200078e024e */
[----:B------:R-:W-:Y:S02]  /*b3a0*/  SHF.R.S32.HI R5, RZ, 0x1f, R0 ;  /* 0x0000001fff057819 */ /* 0x000fe40000011400 */
[----:B------:R-:W-:Y:S02]  /*b3b0*/  LOP3.LUT R7, R4, R76, RZ, 0x3c, !PT ;  /* 0x0000004c04077212 */ /* 0x000fe400078e3cff */
[----:B------:R-:W-:Y:S01]  /*b3c0*/  LEA.HI R5, R5, R0, RZ, 0x2 ;  /* 0x0000000005057211 */ /* 0x000fe200078f10ff */
[----:B------:R-:W-:Y:S01]  /*b3d0*/  IMAD.SHL.U32 R0, R0, 0x8, RZ ;  /* 0x0000000800007824 */ /* 0x000fe200078e00ff */
[----:B------:R-:W-:Y:S01]  /*b3e0*/  SHF.R.U64 R26, R40, 0x10, R41 ;  /* 0x00000010281a7819 */ /* 0x000fe20000001229 */
[----:B------:R-:W-:Y:S01]  /*b3f0*/  IMAD.IADD R6, R6, 0x1, R7 ;  /* 0x0000000106067824 */ /* 0x000fe200078e0207 */
[----:B------:R-:W-:-:S02]  /*b400*/  SHF.R.S32.HI R5, RZ, 0x2, R5 ;  /* 0x00000002ff057819 */ /* 0x000fc40000011405 */
[----:B------:R-:W-:Y:S01]  /*b410*/  LOP3.LUT R4, R81, 0x18, R0, 0xf8, !PT ;  /* 0x0000001851047812 */ /* 0x000fe200078ef800 */
[----:B------:R-:W-:Y:S01]  /*b420*/  IMAD R0, R6, 0x2, R80 ;  /* 0x0000000206007824 */ /* 0x000fe200078e0250 */
[----:B------:R-:W-:Y:S01]  /*b430*/  SHF.R.U32.HI R29, RZ, 0x10, R29 ;  /* 0x00000010ff1d7819 */ /* 0x000fe2000001161d */
[----:B------:R-:W-:Y:S01]  /*b440*/  IMAD R5, R5, 0x1800, R78 ;  /* 0x0000180005057824 */ /* 0x000fe200078e024e */
[----:B------:R-:W-:Y:S02]  /*b450*/  LOP3.LUT R4, R4, R76, RZ, 0x3c, !PT ;  /* 0x0000004c04047212 */ /* 0x000fe400078e3cff */
[----:B------:R-:W-:Y:S02]  /*b460*/  PRMT R27, R3, 0x5410, R14 ;  /* 0x00005410031b7816 */ /* 0x000fe4000000000e */
[----:B------:R-:W-:Y:S01]  /*b470*/  PRMT R49, R49, 0x5410, R26 ;  /* 0x0000541031317816 */ /* 0x000fe2000000001a */
[----:B0-----:R-:W-:Y:S01]  /*b480*/  IMAD.IADD R9, R5, 0x1, R4 ;  /* 0x0000000105097824 */ /* 0x001fe200078e0204 */
[----:B------:R-:W-:Y:S01]  /*b490*/  PRMT R29, R20, 0x5410, R29 ;  /* 0x00005410141d7816 */ /* 0x000fe2000000001d */
[----:B------:R-:W0:Y:S01]  /*b4a0*/  LDS.128 R4, [R0] ;  /* 0x0000000000047984 */ /* 0x000e220000000c00 */
[----:B------:R-:W-:Y:S01]  /*b4b0*/  IMAD.U32 R28, R27, 0x10000, RZ ;  /* 0x000100001b1c7824 */ /* 0x000fe200078e00ff */
[----:B------:R-:W-:Y:S01]  /*b4c0*/  SHF.R.U32.HI R41, RZ, 0x10, R41 ;  /* 0x00000010ff297819 */ /* 0x000fe20000011629 */
[----:B------:R-:W-:Y:S01]  /*b4d0*/  IMAD R12, R9, 0x2, R2 ;  /* 0x00000002090c7824 */ /* 0x000fe200078e0202 */
[----:B------:R-:W-:Y:S01]  /*b4e0*/  SHF.R.U64 R30, R30, 0x10, R31 ;  /* 0x000000101e1e7819 */ /* 0x000fe2000000121f */
[----:B------:R-:W-:Y:S01]  /*b4f0*/  IMAD.U32 R26, R49, 0x10000, RZ ;  /* 0x00010000311a7824 */ /* 0x000fe200078e00ff */
[----:B------:R-:W-:-:S02]  /*b500*/  PRMT R50, R50, 0x5410, R41 ;  /* 0x0000541032327816 */ /* 0x000fc40000000029 */
[----:B------:R-:W1:Y:S01]  /*b510*/  LDS.128 R8, [R12+0xc400] ;  /* 0x00c400000c087984 */ /* 0x000e620000000c00 */
[----:B------:R-:W-:Y:S02]  /*b520*/  PRMT R30, R21, 0x5410, R30 ;  /* 0x00005410151e7816 */ /* 0x000fe4000000001e */
[----:B------:R-:W-:Y:S02]  /*b530*/  SHF.R.U32.HI R31, RZ, 0x10, R31 ;  /* 0x00000010ff1f7819 */ /* 0x000fe4000001161f */
[----:B------:R-:W-:Y:S02]  /*b540*/  LOP3.LUT R27, R27, 0xffff0000, RZ, 0xc0, !PT ;  /* 0xffff00001b1b7812 */ /* 0x000fe400078ec0ff */
[----:B------:R-:W-:Y:S02]  /*b550*/  LOP3.LUT R49, R49, 0xffff0000, RZ, 0xc0, !PT ;  /* 0xffff000031317812 */ /* 0x000fe400078ec0ff */
[----:B------:R-:W-:Y:S02]  /*b560*/  SHF.R.U64 R24, R42, 0x10, R43 ;  /* 0x000000102a187819 */ /* 0x000fe4000000122b */
[----:B------:R-:W-:-:S02]  /*b570*/  PRMT R48, R48, 0x5410, R31 ;  /* 0x0000541030307816 */ /* 0x000fc4000000001f */
[----:B------:R-:W-:Y:S02]  /*b580*/  PRMT R51, R51, 0x5410, R24 ;  /* 0x0000541033337816 */ /* 0x000fe40000000018 */
[----:B------:R-:W-:-:S04]  /*b590*/  SHF.R.U32.HI R43, RZ, 0x10, R43 ;  /* 0x00000010ff2b7819 */ /* 0x000fc8000001162b */
        /* <DEDUP_REMOVED lines=18> */
[----:B------:R-:W-:Y:S02]  /*b6c0*/  IMAD.U32 R26, R29, 0x10000, RZ ;  /* 0x000100001d1a7824 */ /* 0x000fe400078e00ff */
[----:B------:R-:W-:Y:S01]  /*b6d0*/  FFMA.FTZ R28, R3, R28, R20 ;  /* 0x0000001c031c7223 */ /* 0x000fe20000010014 */
[----:B------:R-:W-:Y:S02]  /*b6e0*/  IMAD.U32 R20, R50, 0x10000, RZ ;  /* 0x0001000032147824 */ /* 0x000fe400078e00ff */
[-C--:B------:R-:W-:Y:S01]  /*b6f0*/  FMUL.FTZ R3, R8, R49.reuse ;  /* 0x0000003108037220 */ /* 0x080fe20000410000 */
[----:B------:R-:W-:Y:S01]  /*b700*/  FMUL.FTZ R34, R21, R26 ;  /* 0x0000001a15227220 */ /* 0x000fe20000410000 */
[----:B------:R-:W-:Y:S01]  /*b710*/  LOP3.LUT R8, R29, 0xffff0000, RZ, 0xc0, !PT ;  /* 0xffff00001d087812 */ /* 0x000fe200078ec0ff */
[-C--:B------:R-:W-:Y:S01]  /*b720*/  FMUL.FTZ R21, R21, R20.reuse ;  /* 0x0000001415157220 */ /* 0x080fe20000410000 */
[----:B------:R-:W-:Y:S01]  /*b730*/  LOP3.LUT R50, R50, 0xffff0000, RZ, 0xc0, !PT ;  /* 0xffff000032327812 */ /* 0x000fe200078ec0ff */
[C---:B------:R-:W-:Y:S01]  /*b740*/  FFMA.FTZ R34, R13.reuse, R20, -R34 ;  /* 0x000000140d227223 */ /* 0x040fe20000010822 */
[----:B------:R-:W-:Y:S01]  /*b750*/  FFMA.FTZ R31, R4, R49, -R31 ;  /* 0x00000031041f7223 */ /* 0x000fe2000001081f */
[----:B------:R-:W-:Y:S01]  /*b760*/  FFMA.FTZ R21, R13, R26, R21 ;  /* 0x0000001a0d157223 */ /* 0x000fe20000010015 */
[----:B------:R-:W-:-:S02]  /*b770*/  IMAD.U32 R13, R30, 0x10000, RZ ;  /* 0x000100001e0d7824 */ /* 0x000fc400078e00ff */
[----:B------:R-:W-:Y:S01]  /*b780*/  FFMA.FTZ R27, R4, R27, R3 ;  /* 0x0000001b041b7223 */ /* 0x000fe20000010003 */
[----:B------:R-:W-:Y:S01]  /*b790*/  FMUL.FTZ R4, R9, R8 ;  /* 0x0000000809047220 */ /* 0x000fe20000410000 */
[----:B------:R-:W-:Y:S02]  /*b7a0*/  IMAD.U32 R3, R51, 0x10000, RZ ;  /* 0x0001000033037824 */ /* 0x000fe400078e00ff */
[-C--:B------:R-:W-:Y:S01]  /*b7b0*/  FMUL.FTZ R26, R9, R50.reuse ;  /* 0x00000032091a7220 */ /* 0x080fe20000410000 */
[----:B------:R-:W-:Y:S01]  /*b7c0*/  FMUL.FTZ R29, R24, R13 ;  /* 0x0000000d181d7220 */ /* 0x000fe20000410000 */
[----:B------:R-:W-:Y:S02]  /*b7d0*/  IMAD.U32 R25, R11, 0x10000, RZ ;  /* 0x000100000b197824 */ /* 0x000fe400078e00ff */
[C---:B------:R-:W-:Y:S01]  /*b7e0*/  FFMA.FTZ R9, R5.reuse, R50, -R4 ;  /* 0x0000003205097223 */ /* 0x040fe20000010804 */
[----:B------:R-:W-:Y:S02]  /*b7f0*/  IMAD.U32 R20, R48, 0x10000, RZ ;  /* 0x0001000030147824 */ /* 0x000fe400078e00ff */
[-C--:B------:R-:W-:Y:S01]  /*b800*/  FMUL.FTZ R24, R24, R3.reuse ;  /* 0x0000000318187220 */ /* 0x080fe20000410000 */
[----:B------:R-:W-:Y:S01]  /*b810*/  FFMA.FTZ R26, R5, R8, R26 ;  /* 0x00000008051a7223 */ /* 0x000fe2000001001a */
        /* <DEDUP_REMOVED lines=8> */
[-C--:B------:R-:W-:Y:S01]  /*b8a0*/  FFMA.FTZ R13, R15, R4.reuse, -R8 ;  /* 0x000000040f0d7223 */ /* 0x080fe20000010808 */
[----:B------:R-:W-:Y:S01]  /*b8b0*/  LOP3.LUT R51, R51, 0xffff0000, RZ, 0xc0, !PT ;  /* 0xffff000033337812 */ /* 0x000fe200078ec0ff */
[----:B------:R-:W-:Y:S01]  /*b8c0*/  FMUL.FTZ R14, R25, R4 ;  /* 0x00000004190e7220 */ /* 0x000fe20000410000 */
[----:B------:R-:W-:Y:S01]  /*b8d0*/  LOP3.LUT R52, R52, 0xffff0000, RZ, 0xc0, !PT ;  /* 0xffff000034347812 */ /* 0x000fe200078ec0ff */
[C---:B------:R-:W-:Y:S01]  /*b8e0*/  FMUL.FTZ R5, R10.reuse, R3 ;  /* 0x000000030a057220 */ /* 0x040fe20000410000 */
[----:B------:R-:W-:Y:S01]  /*b8f0*/  FMUL.FTZ R8, R11, R48 ;  /* 0x000000300b087220 */ /* 0x000fe20000410000 */
[-C--:B------:R-:W-:Y:S01]  /*b900*/  FMUL.FTZ R4, R10, R51.reuse ;  /* 0x000000330a047220 */ /* 0x080fe20000410000 */
[----:B------:R-:W-:Y:S01]  /*b910*/  FFMA.FTZ R14, R15, R20, R14 ;  /* 0x000000140f0e7223 */ /* 0x000fe2000001000e */
        /* <DEDUP_REMOVED lines=15> */
.L_x_9450:
[----:B------:R-:W-:Y:S05]  /*ba10*/  BSYNC B0 ;  /* 0x0000000000007941 */ /* 0x000fea0003800000 */
.L_x_9440:
        /* <DEDUP_REMOVED lines=8> */
.L_x_9438:
[----:B------:R-:W-:-:S13]  /*baa0*/  ISETP.NE.AND P0, PT, R157, 0x3, PT ;  /* 0x000000039d00780c */ /* 0x000fda0003f05270 */
[----:B------:R-:W-:Y:S05]  /*bab0*/  @!P0 BRA `(.L_x_9473) ;  /* 0x0000000000048947 */ /* 0x000fea0003800000 */
[----:B------:R-:W-:Y:S01]  /*bac0*/  BPT.TRAP 0x1 ;  /* 0x000000040000795c */ /* 0x000fe20000300000 */
.L_x_9473:
[----:B01234-:R-:W-:Y:S01]  /*bad0*/  IMAD R3, R17, 0x8, R2 ;  /* 0x0000000811037824 */ /* 0x01ffe200078e0202 */
[----:B------:R-:W-:-:S04]  /*bae0*/  SHF.L.U32 R0, R22, 0x1f, RZ ;  /* 0x0000001f16007819 */ /* 0x000fc800000006ff */
[----:B------:R0:W1:Y:S01]  /*baf0*/  SYNCS.PHASECHK.TRANS64.TRYWAIT P2, [R3+URZ+0x2d830], R0 ;  /* 0x02d83000030075a7 */ /* 0x000062000804017f */
[----:B------:R-:W-:Y:S05]  /*bb00*/  @!P0 BRA `(.L_x_9474) ;  /* 0x0000000000048947 */ /* 0x000fea0003800000 */
[----:B------:R-:W-:Y:S01]  /*bb10*/  BPT.TRAP 0x1 ;  /* 0x000000040000795c */ /* 0x000fe20000300000 */
.L_x_9474:
[----:B------:R-:W2:Y:S01]  /*bb20*/  S2R R8, SR_TID.X ;  /* 0x0000000000087919 */ /* 0x000ea20000002100 */
[----:B------:R-:W-:-:S05]  /*bb30*/  LOP3.LUT R47, R47, 0xffffff80, RZ, 0xc0, !PT ;  /* 0xffffff802f2f7812 */ /* 0x000fca00078ec0ff */
[----:B------:R-:W-:-:S05]  /*bb40*/  IMAD.IADD R47, R46, 0x1, -R47 ;  /* 0x000000012e2f7824 */ /* 0x000fca00078e0a2f */
[----:B------:R-:W-:-:S04]  /*bb50*/  SHF.R.S32.HI R6, RZ, 0x1f, R47 ;  /* 0x0000001fff067819 */ /* 0x000fc8000001142f */
[CC--:B------:R-:W-:Y:S02]  /*bb60*/  LEA.HI R4, R6.reuse, R47.reuse, RZ, 0x2 ;  /* 0x0000002f06047211 */ /* 0x0c0fe400078f10ff */
[----:B------:R-:W-:Y:S02]  /*bb70*/  LEA.HI R6, R6, R47, RZ, 0x5 ;  /* 0x0000002f06067211 */ /* 0x000fe400078f28ff */
[--C-:B------:R-:W-:Y:S02]  /*bb80*/  SHF.R.S32.HI R7, RZ, 0x2, R4.reuse ;  /* 0x00000002ff077819 */ /* 0x100fe40000011404 */
[----:B------:R-:W-:Y:S02]  /*bb90*/  SHF.R.S32.HI R4, RZ, 0x1f, R4 ;  /* 0x0000001fff047819 */ /* 0x000fe40000011404 */
[----:B------:R-:W-:Y:S02]  /*bba0*/  SHF.R.S32.HI R6, RZ, 0x5, R6 ;  /* 0x00000005ff067819 */ /* 0x000fe40000011406 */
[----:B------:R-:W-:Y:S01]  /*bbb0*/  LEA.HI R5, R4, R7, RZ, 0x3 ;  /* 0x0000000704057211 */ /* 0x000fe200078f18ff */
[----:B------:R-:W-:Y:S01]  /*bbc0*/  IMAD.HI R4, R44, 0x55555556, RZ ;  /* 0x555555562c047827 */ /* 0x000fe200078e02ff */
[----:B--2---:R-:W-:-:S02]  /*bbd0*/  LOP3.LUT R9, R8, 0x7f, RZ, 0xc0, !PT ;  /* 0x0000007f08097812 */ /* 0x004fc400078ec0ff */
[----:B------:R-:W-:Y:S02]  /*bbe0*/  LOP3.LUT R8, R5, 0xfffffff8, RZ, 0xc0, !PT ;  /* 0xfffffff805087812 */ /* 0x000fe400078ec0ff */
[----:B------:R-:W-:Y:S02]  /*bbf0*/  LEA.HI R5, R4, R4, RZ, 0x1 ;  /* 0x0000000404057211 */ /* 0x000fe400078f08ff */
[----:B------:R-:W-:Y:S01]  /*bc00*/  ISETP.NE.AND P1, PT, R9, RZ, PT ;  /* 0x000000ff0900720c */ /* 0x000fe20003f25270 */
[----:B------:R-:W-:Y:S02]  /*bc10*/  IMAD.IADD R7, R7, 0x1, -R8 ;  /* 0x0000000107077824 */ /* 0x000fe400078e0a08 */
[----:B------:R-:W-:Y:S02]  /*bc20*/  IMAD R5, R5, -0x3, R44 ;  /* 0xfffffffd05057824 */ /* 0x000fe400078e022c */
[----:B------:R-:W-:Y:S01]  /*bc30*/  IMAD R6, R6, 0x10, R7 ;  /* 0x0000001006067824 */ /* 0x000fe200078e0207 */
[----:B-1----:R-:W-:Y:S07]  /*bc40*/  @P2 BRA `(.L_x_9475) ;  /* 0x0000000000082947 */ /* 0x002fee0003800000 */
[----:B------:R-:W1:Y:S02]  /*bc50*/  SYNCS.PHASECHK.TRANS64.TRYWAIT P2, [R3+URZ+0x2d830], R0 ;  /* 0x02d83000030075a7 */ /* 0x000e64000804017f */
[----:B-1----:R-:W-:Y:S05]  /*bc60*/  @!P2 BRA `(.L_x_9476) ;  /* 0x000001500058a947 */ /* 0x002fea0003800000 */
.L_x_9475:
[----:B------:R-:W-:Y:S05]  /*bc70*/  WARPSYNC.ALL ;  /* 0x0000000000007948 */ /* 0x000fea0003800000 */
[----:B------:R-:W-:Y:S02]  /*bc80*/  IMAD R155, R5, 0x40, R6 ;  /* 0x00000040059b7824 */ /* 0x000fe400078e0206 */
[----:B01----:R-:W-:Y:S01]  /*bc90*/  VIADD R0, R2, 0x15400 ;  /* 0x0001540002007836 */ /* 0x003fe20000000000 */
[----:B------:R-:W-:Y:S01]  /*bca0*/  LOP3.LUT R12, R45, 0x10000, RZ, 0xfc, !PT ;  /* 0x000100002d0c7812 */ /* 0x000fe200078efcff */
[----:B------:R-:W-:Y:S01]  /*bcb0*/  IMAD.MOV.U32 R13, RZ, RZ, -0x7fffffe0 ;  /* 0x80000020ff0d7424 */ /* 0x000fe200078e00ff */
[----:B------:R-:W0:Y:S02]  /*bcc0*/  LDC.64 R8, c[0x0][0x9e0] ;  /* 0x00027800ff087b82 */ /* 0x000e240000000a00 */
[----:B------:R-:W-:-:S04]  /*bcd0*/  SHF.R.U32.HI R0, RZ, 0x4, R0 ;  /* 0x00000004ff007819 */ /* 0x000fc80000011600 */
[----:B------:R-:W-:-:S04]  /*bce0*/  LOP3.LUT R0, R0, 0x3fff, RZ, 0xc0, !PT ;  /* 0x00003fff00007812 */ /* 0x000fc800078ec0ff */
[----:B------:R-:W-:Y:S01]  /*bcf0*/  LOP3.LUT R4, R0, 0x10000, RZ, 0xfc, !PT ;  /* 0x0001000000047812 */ /* 0x000fe200078efcff */
[----:B------:R-:W-:-:S04]  /*bd00*/  IMAD.MOV.U32 R5, RZ, RZ, -0x7fffffe0 ;  /* 0x80000020ff057424 */ /* 0x000fc800078e00ff */
[----:B------:R1:W-:Y:S01]  /*bd10*/  STL [R1+0x10], R4 ;  /* 0x0000100401007387 */ /* 0x0003e20000100800 */
[C---:B------:R-:W-:Y:S02]  /*bd20*/  R2UR UR4, R12.reuse ;  /* 0x000000000c0472ca */ /* 0x040fe400000e0000 */
[----:B------:R-:W-:Y:S01]  /*bd30*/  R2UR UR5, R13 ;  /* 0x000000000d0572ca */ /* 0x000fe200000e0000 */
[----:B-----5:R-:W-:Y:S01]  /*bd40*/  WARPGROUP.ARRIVE ;  /* 0x00000000000079c5 */ /* 0x020fe20000000000 */
[----:B------:R-:W-:Y:S01]  /*bd50*/  R2UR UR7, R5 ;  /* 0x00000000050772ca */ /* 0x000fe200000e0000 */
[----:B------:R-:W-:Y:S01]  /*bd60*/  VIADD R152, R12, 0x2 ;  /* 0x000000020c987836 */ /* 0x000fe20000000000 */
[----:B------:R-:W2:Y:S01]  /*bd70*/  LDL R92, [R1+0x30] ;  /* 0x00003000015c7983 */ /* 0x000ea20000100800 */
[----:B-1----:R-:W-:-:S03]  /*bd80*/  IMAD R4, R17, 0x600, R4 ;  /* 0x0000060011047824 */ /* 0x002fc600078e0204 */
[----:B------:R-:W3:Y:S02]  /*bd90*/  LDL R94, [R1+0x40] ;  /* 0x00004000015e7983 */ /* 0x000ee40000100800 */
[C---:B------:R-:W-:Y:S01]  /*bda0*/  R2UR UR6, R4.reuse ;  /* 0x00000000040672ca */ /* 0x040fe200000e0000 */
[----:B------:R-:W-:Y:S01]  /*bdb0*/  IMAD.MOV.U32 R153, RZ, RZ, -0x7fffffe0 ;  /* 0x80000020ff997424 */ /* 0x000fe200078e00ff */
[----:B------:R-:W4:Y:S11]  /*bdc0*/  LDL R90, [R1+0x34] ;  /* 0x00003400015a7983 */ /* 0x000f360000100800 */
[----:B------:R-:W-:Y:S01]  /*bdd0*/  HGMMA.64x128x16.F32.BF16 R24, gdesc[UR4], RZ, !UPT, gsb0 ;  /* 0x01e00000041879f0 */ /* 0x000fe2000c0018ff */
[----:B------:R-:W-:-:S02]  /*bde0*/  VIADD R6, R4, 0x2 ;  /* 0x0000000204067836 */ /* 0x000fc40000000000 */
[----:B------:R-:W-:Y:S01]  /*bdf0*/  IMAD.MOV.U32 R7, RZ, RZ, -0x7fffffe0 ;  /* 0x80000020ff077424 */ /* 0x000fe200078e00ff */
[----:B------:R-:W-:Y:S02]  /*be00*/  R2UR UR4, R152 ;  /* 0x00000000980472ca */ /* 0x000fe400000e0000 */
[----:B------:R-:W-:Y:S02]  /*be10*/  R2UR UR5, R153 ;  /* 0x00000000990572ca */ /* 0x000fe400000e0000 */
[----:B------:R-:W-:Y:S02]  /*be20*/  R2UR UR6, R6 ;  /* 0x00000000060672ca */ /* 0x000fe400000e0000 */
[----:B------:R-:W-:Y:S01]  /*be30*/  R2UR UR7, R7 ;  /* 0x00000000070772ca */ /* 0x000fe200000e0000 */
[----:B------:R-:W-:Y:S02]  /*be40*/  VIADD R150, R12, 0x300 ;  /* 0x000003000c967836 */ /* 0x000fe40000000000 */
[----:B------:R-:W-:-:S02]  /*be50*/  VIADD R6, R4, 0x200 ;  /* 0x0000020004067836 */ /* 0x000fc40000000000 */
[----:B------:R-:W-:Y:S02]  /*be60*/  IMAD.MOV.U32 R151, RZ, RZ, -0x7fffffe0 ;  /* 0x80000020ff977424 */ /* 0x000fe400078e00ff */
[----:B------:R-:W-:Y:S01]  /*be70*/  IMAD.MOV.U32 R7, RZ, RZ, -0x7fffffe0 ;  /* 0x80000020ff077424 */ /* 0x000fe200078e00ff */
[----:B------:R-:W-:Y:S02]  /*be80*/  WARPGROUP.DEPBAR.LE gsb0, 0x0 ;  /* 0x00008000000079c5 */ /* 0x000fe40000010000 */
[----:B------:R-:W-:-:S06]  /*be90*/  WARPGROUP.ARRIVE ;  /* 0x00000000000079c5 */ /* 0x000fcc0000000000 */
[----:B------:R-:W-:Y:S01]  /*bea0*/  HGMMA.64x128x16.F32.BF16 R24, gdesc[UR4], R24, gsb0 ;  /* 0x01e00000041879f0 */ /* 0x000fe20008001818 */
        /* <DEDUP_REMOVED lines=37> */
[----:B------:R-:W-:-:S04]  /*c100*/  IMAD.MOV.U32 R15, RZ, RZ, -0x80 ;  /* 0xffffff80ff0f7424 */ /* 0x000fc800078e00ff */
[----:B------:R-:W-:Y:S02]  /*c110*/  IMAD R15, R88, R15, 0x80 ;  /* 0x00000080580f7424 */ /* 0x000fe400078e020f */
[----:B------:R-:W-:Y:S02]  /*c120*/  @!P1 VIADD R0, R3, 0x2d840 ;  /* 0x0002d84003009836 */ /* 0x000fe40000000000 */
[----:B--2---:R-:W-:Y:S01]  /*c130*/  IMAD.IADD R3, R92, 0x1, R15 ;  /* 0x000000015c037824 */ /* 0x004fe200078e020f */
[----:B0-----:R-:W-:-:S04]  /*c140*/  ISETP.GE.AND P2, PT, R9, 0x1, PT ;  /* 0x000000010900780c */ /* 0x001fc80003f46270 */
[----:B---3--:R-:W-:Y:S01]  /*c150*/  IADD3 R5, -R94, 0x1, R3 ;  /* 0x000000015e057810 */ /* 0x008fe20007ffe103 */
[----:B------:R-:W-:Y:S02]  /*c160*/  WARPGROUP.DEPBAR.LE gsb0, 0x0 ;  /* 0x00008000000079c5 */ /* 0x000fe40000010000 */
[----:B------:R-:W-:-:S06]  /*c170*/  WARPGROUP.ARRIVE ;  /* 0x00000000000079c5 */ /* 0x000fcc0000000000 */
[----:B------:R-:W-:Y:S01]  /*c180*/  HGMMA.64x128x16.F32.BF16 R24, gdesc[UR4], R24, gsb0 ;  /* 0x01e00000041879f0 */ /* 0x000fe20008001818 */
[----:B------:R-:W-:Y:S02]  /*c190*/  ULDC UR4, c[0x0][0x9dc] ;  /* 0x0002770000047ab9 */ /* 0x000fe40000000800 */
[----:B------:R-:W-:Y:S02]  /*c1a0*/  IMAD.U32 R20, RZ, RZ, UR4 ;  /* 0x00000004ff147e24 */ /* 0x000fe4000f8e00ff */
[----:B------:R-:W-:Y:S01]  /*c1b0*/  IMAD R5, R136, -0x2, R5 ;  /* 0xfffffffe88057824 */ /* 0x000fe200078e0205 */
[----:B------:R-:W-:Y:S02]  /*c1c0*/  @!P1 PRMT R0, RZ, 0x654, R0 ;  /* 0x00000654ff009816 */ /* 0x000fe40000000000 */
[----:B------:R-:W-:Y:S01]  /*c1d0*/  LOP3.LUT R10, RZ, R20, RZ, 0x33, !PT ;  /* 0x00000014ff0a7212 */ /* 0x000fe200078e33ff */
[----:B----4-:R-:W-:Y:S02]  /*c1e0*/  IMAD R155, R90, 0xc0, R155 ;  /* 0x000000c05a9b7824 */ /* 0x010fe400078e029b */
[----:B------:R-:W-:-:S02]  /*c1f0*/  IMAD R3, R136, -0x2, R3 ;  /* 0xfffffffe88037824 */ /* 0x000fc400078e0203 */
[C---:B------:R-:W-:Y:S02]  /*c200*/  IMAD.IADD R6, R5.reuse, 0x1, R8 ;  /* 0x0000000105067824 */ /* 0x040fe400078e0208 */
[----:B------:R-:W-:-:S03]  /*c210*/  IMAD.IADD R10, R5, 0x1, R10 ;  /* 0x00000001050a7824 */ /* 0x000fc600078e020a */
[----:B------:R-:W-:Y:S01]  /*c220*/  VIADDMNMX R14, R155, R6, R3, PT ;  /* 0x000000069b0e7246 */ /* 0x000fe20003800103 */
[----:B------:R-:W-:Y:S01]  /*c230*/  IMAD.IADD R11, R10, 0x1, R155 ;  /* 0x000000010a0b7824 */ /* 0x000fe200078e029b */
[----:B------:R-:W-:Y:S02]  /*c240*/  WARPGROUP.DEPBAR.LE gsb0, 0x0 ;  /* 0x00008000000079c5 */ /* 0x000fe40000010000 */
[----:B------:R0:W-:Y:S02]  /*c250*/  @!P1 SYNCS.ARRIVE.TRANS64.RED.A1T0 RZ, [R0+URZ], RZ ;  /* 0x000000ff00ff99a7 */ /* 0x0001e4000810043f */
[----:B0-----:R-:W-:Y:S01]  /*c260*/  LEA R0, R88, 0xffffff80, 0x7 ;  /* 0xffffff8058007811 */ /* 0x001fe200078e38ff */
        /* <DEDUP_REMOVED lines=12> */
.L_x_9479:
[----:B------:R-:W-:-:S13]  /*c330*/  ISETP.NE.AND P3, PT, R9, 0x1, PT ;  /* 0x000000010900780c */ /* 0x000fda0003f65270 */
[----:B------:R-:W0:Y:S02]  /*c340*/  @P3 LDC.64 R4, c[0x0][0x9e8] ;  /* 0x00027a00ff043b82 */ /* 0x000e240000000a00 */
[----:B0-----:R-:W-:-:S05]  /*c350*/  @P3 IMAD.HI.U32 R4, R7, R4, RZ ;  /* 0x0000000407043227 */ /* 0x001fca00078e00ff */
[----:B------:R-:W-:-:S07]  /*c360*/  @P3 SHF.R.U32.HI R7, RZ, R5, R4 ;  /* 0x00000005ff073219 */ /* 0x000fce0000011604 */
.L_x_9480:
[----:B------:R-:W-:Y:S05]  /*c370*/  BSYNC B0 ;  /* 0x0000000000007941 */ /* 0x000fea0003800000 */
.L_x_9478:
[----:B------:R-:W-:-:S04]  /*c380*/  IMAD R7, R7, R9, -R0 ;  /* 0x0000000907077224 */ /* 0x000fc800078e0a00 */
[----:B------:R-:W-:-:S05]  /*c390*/  IMAD R4, R136, -0x2, R7 ;  /* 0xfffffffe88047824 */ /* 0x000fca00078e0207 */
[----:B------:R-:W-:Y:S02]  /*c3a0*/  VIMNMX R11, R11, R4, !PT ;  /* 0x000000040b0b7248 */ /* 0x000fe40007fe0100 */
[----:B------:R-:W-:-:S07]  /*c3b0*/  VIADDMNMX R14, R4, R9, R14, PT ;  /* 0x00000009040e7246 */ /* 0x000fce000380010e */
.L_x_9477:
[----:B------:R-:W2:Y:S01]  /*c3c0*/  LDL.LU R96, [R1] ;  /* 0x0000000001607983 */ /* 0x000ea20000300800 */
[----:B------:R-:W-:Y:S01]  /*c3d0*/  ISETP.GE.AND P3, PT, R15, 0x2, PT ;  /* 0x000000020f00780c */ /* 0x000fe20003f66270 */
[----:B------:R-:W-:Y:S01]  /*c3e0*/  VIADD R4, R155, 0x8 ;  /* 0x000000089b047836 */ /* 0x000fe20000000000 */
[----:B------:R-:W-:Y:S02]  /*c3f0*/  ISETP.GE.AND P5, PT, R15, 0x9, PT ;  /* 0x000000090f00780c */ /* 0x000fe40003fa6270 */
[----:B------:R-:W-:Y:S01]  /*c400*/  ISETP.GT.AND P4, PT, R11, 0x1, !P3 ;  /* 0x000000010b00780c */ /* 0x000fe20005f84270 */
[----:B------:R-:W-:Y:S01]  /*c410*/  IMAD.IADD R10, R10, 0x1, R4 ;  /* 0x000000010a0a7824 */ /* 0x000fe200078e0204 */
[----:B------:R-:W-:Y:S02]  /*c420*/  VIADDMNMX R6, R4, R6, R3, PT ;  /* 0x0000000604067246 */ /* 0x000fe40003800103 */
[----:B------:R-:W-:-:S04]  /*c430*/  ISETP.LT.OR P4, PT, R14, 0x2, P4 ;  /* 0x000000020e00780c */ /* 0x000fc80002781670 */
[----:B------:R-:W-:Y:S02]  /*c440*/  FSEL R25, R25, -INF , !P4 ;  /* 0xff80000019197808 */ /* 0x000fe40006000000 */
[----:B------:R-:W-:-:S04]  /*c450*/  ISETP.GT.AND P4, PT, R11, 0x8, !P5 ;  /* 0x000000080b00780c */ /* 0x000fc80006f84270 */
[----:B------:R-:W-:-:S04]  /*c460*/  ISETP.LT.OR P4, PT, R14, 0x9, P4 ;  /* 0x000000090e00780c */ /* 0x000fc80002781670 */
[----:B------:R-:W-:Y:S02]  /*c470*/  FSEL R7, R28, -INF , !P4 ;  /* 0xff8000001c077808 */ /* 0x000fe40006000000 */
[----:B--2---:R-:W-:-:S04]  /*c480*/  LOP3.LUT R96, R96, 0xfffffffd, RZ, 0xc0, !PT ;  /* 0xfffffffd60607812 */ /* 0x004fc800078ec0ff */
[----:B------:R-:W-:Y:S02]  /*c490*/  @P5 LOP3.LUT R96, R96, 0x2, RZ, 0xfc, !PT ;  /* 0x0000000260605812 */ /* 0x000fe400078efcff */
[----:B------:R-:W-:Y:S02]  /*c4a0*/  ISETP.GE.AND P5, PT, R15, 0xa, PT ;  /* 0x0000000a0f00780c */ /* 0x000fe40003fa6270 */
[----:B------:R-:W-:Y:S02]  /*c4b0*/  LOP3.LUT R96, R96, 0xfffffffb, RZ, 0xc0, !PT ;  /* 0xfffffffb60607812 */ /* 0x000fe400078ec0ff */
[----:B------:R-:W-:-:S04]  /*c4c0*/  ISETP.GT.AND P4, PT, R11, 0x9, !P5 ;  /* 0x000000090b00780c */ /* 0x000fc80006f84270 */
[----:B------:R-:W-:-:S04]  /*c4d0*/  ISETP.LT.OR P4, PT, R14, 0xa, P4 ;  /* 0x0000000a0e00780c */ /* 0x000fc80002781670 */
[----:B------:R-:W-:Y:S02]  /*c4e0*/  FSEL R29, R29, -INF , !P4 ;  /* 0xff8000001d1d7808 */ /* 0x000fe40006000000 */
        /* <DEDUP_REMOVED lines=168> */
[----:B------:R-:W-:-:S03]  /*cf70*/  ISETP.GT.AND P6, PT, R11, 0x79, !P6 ;  /* 0x000000790b00780c */ /* 0x000fc600077c4270 */
[----:B------:R0:W-:Y:S01]  /*cf80*/  STL [R1], R96 ;  /* 0x0000006001007387 */ /* 0x0001e20000100800 */
[----:B------:R-:W-:-:S03]  /*cf90*/  ISETP.LT.OR P6, PT, R14, 0x7a, P6 ;  /* 0x0000007a0e00780c */ /* 0x000fc600037c1670 */
[----:B------:R0:W-:Y:S01]  /*cfa0*/  STL [R1+0x4], R4 ;  /* 0x0000040401007387 */ /* 0x0001e20000100800 */
        /* <DEDUP_REMOVED lines=9> */
[----:B0-----:R-:W0:Y:S02]  /*d040*/  @P6 LDC.64 R4, c[0x0][0x9e8] ;  /* 0x00027a00ff046b82 */ /* 0x001e240000000a00 */
[----:B0-----:R-:W-:-:S05]  /*d050*/  @P6 IMAD.HI.U32 R4, R3, R4, RZ ;  /* 0x0000000403046227 */ /* 0x001fca00078e00ff */
[----:B------:R-:W-:-:S04]  /*d060*/  @P6 SHF.R.U32.HI R3, RZ, R5, R4 ;  /* 0x00000005ff036219 */ /* 0x000fc80000011604 */
[----:B------:R-:W-:Y:S01]  /*d070*/  LOP3.LUT R3, RZ, R3, RZ, 0x33, !PT ;  /* 0x00000003ff037212 */ /* 0x000fe200078e33ff */
[----:B------:R-:W-:Y:S06]  /*d080*/  BRA `(.L_x_9484) ;  /* 0x0000000000107947 */ /* 0x000fec0003800000 */
.L_x_9483:
[----:B------:R-:W-:-:S13]  /*d090*/  ISETP.NE.AND P6, PT, R9, 0x1, PT ;  /* 0x000000010900780c */ /* 0x000fda0003fc5270 */
[----:B0-----:R-:W0:Y:S02]  /*d0a0*/  @P6 LDC.64 R4, c[0x0][0x9e8] ;  /* 0x00027a00ff046b82 */ /* 0x001e240000000a00 */
[----:B0-----:R-:W-:-:S05]  /*d0b0*/  @P6 IMAD.HI.U32 R4, R3, R4, RZ ;  /* 0x0000000403046227 */ /* 0x001fca00078e00ff */
[----:B------:R-:W-:-:S07]  /*d0c0*/  @P6 SHF.R.U32.HI R3, RZ, R5, R4 ;  /* 0x00000005ff036219 */ /* 0x000fce0000011604 */
.L_x_9484:
[----:B------:R-:W-:Y:S05]  /*d0d0*/  BSYNC B0 ;  /* 0x0000000000007941 */ /* 0x000fea0003800000 */
.L_x_9482:
[----:B------:R-:W-:-:S04]  /*d0e0*/  IMAD R3, R3, R9, -R0 ;  /* 0x0000000903037224 */ /* 0x000fc800078e0a00 */
[----:B------:R-:W-:-:S05]  /*d0f0*/  IMAD R3, R136, -0x2, R3 ;  /* 0xfffffffe88037824 */ /* 0x000fca00078e0203 */
[----:B------:R-:W-:Y:S02]  /*d100*/  VIMNMX R10, R10, R3, !PT ;  /* 0x000000030a0a7248 */ /* 0x000fe40007fe0100 */
[----:B------:R-:W-:-:S07]  /*d110*/  VIADDMNMX R6, R3, R9, R6, PT ;  /* 0x0000000903067246 */ /* 0x000fce0003800106 */
.L_x_9481:
[----:B------:R-:W-:Y:S01]  /*d120*/  ISETP.GT.AND P3, PT, R10, 0x1, !P3 ;  /* 0x000000010a00780c */ /* 0x000fe20005f64270 */
[----:B------:R-:W-:Y:S01]  /*d130*/  ULDC UR4, c[0x0][0x988] ;  /* 0x0002620000047ab9 */ /* 0x000fe20000000800 */
[----:B------:R-:W-:Y:S01]  /*d140*/  LOP3.LUT P6, RZ, R96, 0x2000000, RZ, 0xc0, !PT ;  /* 0x0200000060ff7812 */ /* 0x000fe200078cc0ff */
[----:B------:R-:W2:Y:S01]  /*d150*/  LDL R80, [R1+0x28] ;  /* 0x0000280001507983 */ /* 0x000ea20000100800 */
        /* <DEDUP_REMOVED lines=31> */
[----:B------:R-:W-:Y:S02]  /*d350*/  ISETP.GT.AND P3, PT, R10, 0x18, !P6 ;  /* 0x000000180a00780c */ /* 0x000fe40007764270 */
[----:B------:R-:W-:Y:S02]  /*d360*/  LOP3.LUT P6, RZ, R96, 0x4000, RZ, 0xc0, !PT ;  /* 0x0000400060ff7812 */ /* 0x000fe400078cc0ff */
        /* <DEDUP_REMOVED lines=41> */
[----:B------:R-:W-:Y:S01]  /*d600*/  FMNMX.FTZ R14, R85, R0, !PT ;  /* 0x00000000550e7209 */ /* 0x000fe20007810000 */
[----:B------:R-:W-:Y:S01]  /*d610*/  IMAD.U32 R0, RZ, RZ, UR4 ;  /* 0x00000004ff007e24 */ /* 0x000fe2000f8e00ff */
[----:B------:R-:W-:-:S03]  /*d620*/  ISETP.LT.OR P3, PT, R6, 0x31, P3 ;  /* 0x000000310600780c */ /* 0x000fc60001f61670 */
[----:B------:R-:W1:Y:S01]  /*d630*/  SHFL.BFLY PT, R3, R14, 0x2, 0x1f ;  /* 0x0c401f000e037f89 */ /* 0x000e6200000e0000 */
[----:B------:R-:W-:Y:S02]  /*d640*/  FSEL R119, R50, -INF , !P3 ;  /* 0xff80000032777808 */ /* 0x000fe40005800000 */
[----:B------:R-:W-:-:S04]  /*d650*/  LOP3.LUT P3, RZ, R96, 0x40000, RZ, 0xc0, !PT ;  /* 0x0004000060ff7812 */ /* 0x000fc8000786c0ff */
[----:B------:R-:W-:-:S04]  /*d660*/  ISETP.GT.AND P3, PT, R10, 0x31, !P3 ;  /* 0x000000310a00780c */ /* 0x000fc80005f64270 */
[----:B------:R-:W-:-:S04]  /*d670*/  ISETP.LT.OR P3, PT, R6, 0x32, P3 ;  /* 0x000000320600780c */ /* 0x000fc80001f61670 */
[----:B------:R-:W-:Y:S02]  /*d680*/  FSEL R51, R51, -INF , !P3 ;  /* 0xff80000033337808 */ /* 0x000fe40005800000 */
[----:B------:R-:W-:-:S04]  /*d690*/  LOP3.LUT P3, RZ, R96, 0x20000, RZ, 0xc0, !PT ;  /* 0x0002000060ff7812 */ /* 0x000fc8000786c0ff */
[----:B------:R-:W-:Y:S02]  /*d6a0*/  ISETP.GT.AND P3, PT, R10, 0x38, !P3 ;  /* 0x000000380a00780c */ /* 0x000fe40005f64270 */
[----:B-1----:R-:W-:Y:S02]  /*d6b0*/  FMNMX.FTZ R28, R14, R3, !PT ;  /* 0x000000030e1c7209 */ /* 0x002fe40007810000 */
        /* <DEDUP_REMOVED lines=11> */
[----:B0-----:R-:W-:Y:S01]  /*d770*/  FMUL.FTZ R4, R3, R0 ;  /* 0x0000000003047220 */ /* 0x001fe20000410000 */
[----:B------:R-:W-:Y:S02]  /*d780*/  FSEL R123, R58, -INF , !P3 ;  /* 0xff8000003a7b7808 */ /* 0x000fe40005800000 */
[----:B------:R-:W-:Y:S02]  /*d790*/  ISETP.GT.AND P3, PT, R10, 0x41, !P6 ;  /* 0x000000410a00780c */ /* 0x000fe40007764270 */
[----:B------:R-:W-:Y:S02]  /*d7a0*/  LOP3.LUT P6, RZ, R96, 0x8, RZ, 0xc0, !PT ;  /* 0x0000000860ff7812 */ /* 0x000fe400078cc0ff */
        /* <DEDUP_REMOVED lines=48> */
[C---:B------:R-:W-:Y:S02]  /*dab0*/  ISETP.GT.AND P3, PT, R10.reuse, RZ, !P6 ;  /* 0x000000ff0a00720c */ /* 0x040fe40007764270 */
[----:B------:R-:W-:Y:S02]  /*dac0*/  ISETP.GT.AND P4, PT, R10, 0x71, !P4 ;  /* 0x000000710a00780c */ /* 0x000fe40006784270 */
[----:B------:R-:W-:Y:S01]  /*dad0*/  ISETP.LT.OR P3, PT, R6, 0x1, P3 ;  /* 0x000000010600780c */ /* 0x000fe20001f61670 */
[----:B------:R-:W-:Y:S01]  /*dae0*/  FFMA.FTZ R141, R25, R0, -R4 ;  /* 0x00000000198d7223 */ /* 0x000fe20000010804 */
[----:B------:R-:W-:Y:S02]  /*daf0*/  LOP3.LUT P6, RZ, R96, 0x10000000, RZ, 0xc0, !PT ;  /* 0x1000000060ff7812 */ /* 0x000fe400078cc0ff */
[----:B------:R-:W-:-:S04]  /*db00*/  FSEL R26, R26, -INF , !P3 ;  /* 0xff8000001a1a7808 */ /* 0x000fc80005800000 */
        /* <DEDUP_REMOVED lines=26> */
[----:B------:R-:W-:Y:S02]  /*dcb0*/  ISETP.GT.AND P5, PT, R10, 0x78, !P5 ;  /* 0x000000780a00780c */ /* 0x000fe40006fa4270 */
[----:B------:R-:W-:Y:S02]  /*dcc0*/  ISETP.LT.OR P4, PT, R6, 0x72, P4 ;  /* 0x000000720600780c */ /* 0x000fe40002781670 */
[----:B------:R-:W-:Y:S01]  /*dcd0*/  FMNMX.FTZ R36, R79, R36, !PT ;  /* 0x000000244f247209 */ /* 0x000fe20007810000 */
[-CC-:B------:R-:W-:Y:S01]  /*dce0*/  FFMA.FTZ R25, R7, R0.reuse, -R4.reuse ;  /* 0x0000000007197223 */ /* 0x180fe20000010804 */
[-CC-:B------:R-:W-:Y:S01]  /*dcf0*/  FFMA.FTZ R7, R91, R0.reuse, -R4.reuse ;  /* 0x000000005b077223 */ /* 0x180fe20000010804 */
[----:B------:R-:W-:Y:S01]  /*dd00*/  ISETP.GT.AND P3, PT, R10, 0x79, !P6 ;  /* 0x000000790a00780c */ /* 0x000fe20007764270 */
[----:B------:R-:W-:Y:S01]  /*dd10*/  FFMA.FTZ R28, R29, R0, -R4 ;  /* 0x000000001d1c7223 */ /* 0x000fe20000010804 */
[----:B------:R-:W-:-:S02]  /*dd20*/  ISETP.LT.OR P5, PT, R6, 0x79, P5 ;  /* 0x000000790600780c */ /* 0x000fc40002fa1670 */
[----:B------:R-:W-:Y:S02]  /*dd30*/  FSEL R91, R83, -INF , !P4 ;  /* 0xff800000535b7808 */ /* 0x000fe40006000000 */
[----:B------:R-:W-:Y:S01]  /*dd40*/  FMNMX.FTZ R36, R133, R36, !PT ;  /* 0x0000002485247209 */ /* 0x000fe20007810000 */
[-CC-:B------:R-:W-:Y:S01]  /*dd50*/  FFMA.FTZ R29, R21, R0.reuse, -R4.reuse ;  /* 0x00000000151d7223 */ /* 0x180fe20000010804 */
[--C-:B------:R-:W-:Y:S01]  /*dd60*/  FFMA.FTZ R21, R93, R0, -R4.reuse ;  /* 0x000000005d157223 */ /* 0x100fe20000010804 */
[----:B------:R-:W-:Y:S02]  /*dd70*/  ISETP.LT.OR P3, PT, R6, 0x7a, P3 ;  /* 0x0000007a0600780c */ /* 0x000fe40001f61670 */
[----:B------:R-:W-:Y:S02]  /*dd80*/  FSEL R93, R86, -INF , !P5 ;  /* 0xff800000565d7808 */ /* 0x000fe40006800000 */
[----:B------:R-:W-:Y:S01]  /*dd90*/  FMNMX.FTZ R36, R91, R36, !PT ;  /* 0x000000245b247209 */ /* 0x000fe20007810000 */
[-CC-:B------:R-:W-:Y:S01]  /*dda0*/  FFMA.FTZ R30, R33, R0.reuse, -R4.reuse ;  /* 0x00000000211e7223 */ /* 0x180fe20000010804 */
[----:B------:R-:W-:Y:S01]  /*ddb0*/  FFMA.FTZ R33, R95, R0, -R4 ;  /* 0x000000005f217223 */ /* 0x000fe20000010804 */
[----:B------:R-:W-:-:S02]  /*ddc0*/  FSEL R95, R87, -INF , !P3 ;  /* 0xff800000575f7808 */ /* 0x000fc40005800000 */
[----:B------:R-:W-:Y:S01]  /*ddd0*/  FMNMX.FTZ R36, R93, R36, !PT ;  /* 0x000000245d247209 */ /* 0x000fe20007810000 */
[----:B------:R-:W-:-:S03]  /*dde0*/  FFMA.FTZ R40, R89, R0, -R4 ;  /* 0x0000000059287223 */ /* 0x000fc60000010804 */
[----:B------:R-:W-:Y:S01]  /*ddf0*/  FMNMX.FTZ R36, R95, R36, !PT ;  /* 0x000000245f247209 */ /* 0x000fe20007810000 */
[----:B------:R-:W-:-:S04]  /*de00*/  FFMA.FTZ R89, R37, R0, -R4 ;  /* 0x0000000025597223 */ /* 0x000fc80000010804 */
[----:B------:R-:W0:Y:S01]  /*de10*/  SHFL.BFLY PT, R37, R36, 0x2, 0x1f ;  /* 0x0c401f0024257f89 */ /* 0x000e2200000e0000 */
[----:B------:R-:W-:-:S04]  /*de20*/  FFMA.FTZ R45, R45, R0, -R4 ;  /* 0x000000002d2d7223 */ /* 0x000fc80000010804 */
[----:B------:R0:W-:Y:S02]  /*de30*/  MUFU.EX2 R32, R45 ;  /* 0x0000002d00207308 */ /* 0x0001e40000000800 */
[----:B0-----:R-:W-:-:S05]  /*de40*/  FMNMX.FTZ R45, R36, R37, !PT ;  /* 0x00000025242d7209 */ /* 0x001fca0007810000 */
[----:B------:R-:W0:Y:S01]  /*de50*/  SHFL.BFLY PT, R6, R45, 0x1, 0x1f ;  /* 0x0c201f002d067f89 */ /* 0x000e2200000e0000 */
        /* <DEDUP_REMOVED lines=13> */
[-CC-:B-1----:R-:W-:Y:S01]  /*df30*/  FFMA.FTZ R41, R53, R0.reuse, -R4.reuse ;  /* 0x0000000035297223 */ /* 0x182fe20000010804 */
[--C-:B------:R-:W-:Y:S01]  /*df40*/  FFMA.FTZ R53, R69, R0, -R4.reuse ;  /* 0x0000000045357223 */ /* 0x100fe20000010804 */
[----:B0-----:R-:W-:Y:S01]  /*df50*/  FMNMX.FTZ R6, R45, R6, !PT ;  /* 0x000000062d067209 */ /* 0x001fe20007810000 */
[----:B---3--:R-:W-:-:S03]  /*df60*/  FFMA.FTZ R49, R65, R0, -R4 ;  /* 0x0000000041317223 */ /* 0x008fc60000010804 */
[C---:B------:R-:W-:Y:S01]  /*df70*/  FSETP.NEU.FTZ.AND P3, PT, R6.reuse, -INF , PT ;  /* 0xff8000000600780b */ /* 0x040fe20003f7d000 */
[-C--:B------:R-:W-:Y:S01]  /*df80*/  FMUL.FTZ R54, R6, R0.reuse ;  /* 0x0000000006367220 */ /* 0x080fe20000410000 */
[-CC-:B------:R-:W-:Y:S01]  /*df90*/  FFMA.FTZ R57, R73, R0.reuse, -R4.reuse ;  /* 0x0000000049397223 */ /* 0x180fe20000010804 */
[-CC-:B------:R-:W-:Y:S01]  /*dfa0*/  FFMA.FTZ R50, R109, R0.reuse, -R4.reuse ;  /* 0x000000006d327223 */ /* 0x180fe20000010804 */
[-CC-:B------:R-:W-:Y:S01]  /*dfb0*/  FFMA.FTZ R61, R77, R0.reuse, -R4.reuse ;  /* 0x000000004d3d7223 */ /* 0x180fe20000010804 */
[-CC-:B------:R-:W-:Y:S01]  /*dfc0*/  FFMA.FTZ R10, R111, R0.reuse, -R4.reuse ;  /* 0x000000006f0a7223 */ /* 0x180fe20000010804 */
[-CC-:B------:R-:W-:Y:S01]  /*dfd0*/  FFMA.FTZ R37, R113, R0.reuse, -R4.reuse ;  /* 0x0000000071257223 */ /* 0x180fe20000010804 */
[-CC-:B------:R-:W-:Y:S01]  /*dfe0*/  FFMA.FTZ R36, R81, R0.reuse, -R4.reuse ;  /* 0x0000000051247223 */ /* 0x180fe20000010804 */
[-C--:B------:R-:W-:Y:S01]  /*dff0*/  FFMA.FTZ R45, R85, R0.reuse, -R4 ;  /* 0x00000000552d7223 */ /* 0x080fe20000010804 */
[----:B------:R-:W-:Y:S01]  /*e000*/  FSEL R4, R54, RZ, P3 ;  /* 0x000000ff36047208 */ /* 0x000fe20001800000 */
[----:B------:R-:W-:Y:S04]  /*e010*/  MUFU.EX2 R24, R24 ;  /* 0x0000001800187308 */ /* 0x000fe80000000800 */
[-CC-:B------:R-:W-:Y:S01]  /*e020*/  FFMA.FTZ R54, R26, R0.reuse, -R4.reuse ;  /* 0x000000001a367223 */ /* 0x180fe20000010804 */
[----:B------:R-:W-:-:S03]  /*e030*/  FFMA.FTZ R27, R27, R0, -R4 ;  /* 0x000000001b1b7223 */ /* 0x000fc60000010804 */
[----:B------:R-:W0:Y:S01]  /*e040*/  MUFU.EX2 R141, R141 ;  /* 0x0000008d008d7308 */ /* 0x000e220000000800 */
[-CC-:B------:R-:W-:Y:S01]  /*e050*/  FFMA.FTZ R58, R5, R0.reuse, -R4.reuse ;  /* 0x00000000053a7223 */ /* 0x180fe20000010804 */
[----:B------:R-:W-:-:S06]  /*e060*/  FFMA.FTZ R31, R31, R0, -R4 ;  /* 0x000000001f1f7223 */ /* 0x000fcc0000010804 */
[----:B------:R-:W1:Y:S01]  /*e070*/  MUFU.EX2 R25, R25 ;  /* 0x0000001900197308 */ /* 0x000e620000000800 */
[----:B------:R-:W-:-:S07]  /*e080*/  FFMA.FTZ R60, R11, R0, -R4 ;  /* 0x000000000b3c7223 */ /* 0x000fce0000010804 */
[----:B------:R-:W-:Y:S08]  /*e090*/  MUFU.EX2 R54, R54 ;  /* 0x0000003600367308 */ /* 0x000ff00000000800 */
[----:B------:R-:W3:Y:S08]  /*e0a0*/  MUFU.EX2 R27, R27 ;  /* 0x0000001b001b7308 */ /* 0x000ef00000000800 */
[----:B------:R-:W4:Y:S01]  /*e0b0*/  MUFU.EX2 R28, R28 ;  /* 0x0000001c001c7308 */ /* 0x000f220000000800 */
[----:B------:R-:W-:-:S07]  /*e0c0*/  FFMA.FTZ R35, R35, R0, -R4 ;  /* 0x0000000023237223 */ /* 0x000fce0000010804 */
[----:B------:R-:W5:Y:S01]  /*e0d0*/  MUFU.EX2 R58, R58 ;  /* 0x0000003a003a7308 */ /* 0x000f620000000800 */
[----:B0-----:R-:W-:-:S07]  /*e0e0*/  FADD.FTZ R26, R24, R141 ;  /* 0x0000008d181a7221 */ /* 0x001fce0000010000 */
[----:B------:R-:W0:Y:S01]  /*e0f0*/  MUFU.EX2 R29, R29 ;  /* 0x0000001d001d7308 */ /* 0x000e220000000800 */
[-CC-:B------:R-:W-:Y:S01]  /*e100*/  FFMA.FTZ R64, R15, R0.reuse, -R4.reuse ;  /* 0x000000000f407223 */ /* 0x180fe20000010804 */
[----:B------:R-:W-:-:S06]  /*e110*/  FFMA.FTZ R68, R55, R0, -R4 ;  /* 0x0000000037447223 */ /* 0x000fcc0000010804 */
[----:B------:R-:W2:Y:S01]  /*e120*/  MUFU.EX2 R31, R31 ;  /* 0x0000001f001f7308 */ /* 0x000ea20000000800 */
[----:B-1----:R-:W-:-:S07]  /*e130*/  FADD.FTZ R55, R25, R26 ;  /* 0x0000001a19377221 */ /* 0x002fce0000010000 */
[----:B------:R-:W1:Y:S01]  /*e140*/  MUFU.EX2 R30, R30 ;  /* 0x0000001e001e7308 */ /* 0x000e620000000800 */
[----:B---3--:R-:W-:-:S07]  /*e150*/  FADD.FTZ R65, R54, R27 ;  /* 0x0000001b36417221 */ /* 0x008fce0000010000 */
[----:B------:R-:W3:Y:S01]  /*e160*/  MUFU.EX2 R60, R60 ;  /* 0x0000003c003c7308 */ /* 0x000ee20000000800 */
[----:B----4-:R-:W-:-:S07]  /*e170*/  FADD.FTZ R26, R28, R55 ;  /* 0x000000371c1a7221 */ /* 0x010fce0000010000 */
[----:B------:R-:W4:Y:S01]  /*e180*/  MUFU.EX2 R40, R40 ;  /* 0x0000002800287308 */ /* 0x000f220000000800 */
[----:B-----5:R-:W-:-:S07]  /*e190*/  FADD.FTZ R76, R58, R65 ;  /* 0x000000413a4c7221 */ /* 0x020fce0000010000 */
[----:B------:R-:W5:Y:S01]  /*e1a0*/  MUFU.EX2 R35, R35 ;  /* 0x0000002300237308 */ /* 0x000f620000000800 */
[----:B0-----:R-:W-:Y:S01]  /*e1b0*/  FADD.FTZ R69, R29, R26 ;  /* 0x0000001a1d457221 */ /* 0x001fe20000010000 */
[----:B------:R-:W-:-:S06]  /*e1c0*/  F2FP.BF16.F32.PACK_AB R26, R28, R25 ;  /* 0x000000191c1a723e */ /* 0x000fcc00000010ff */
[----:B------:R-:W0:Y:S01]  /*e1d0*/  MUFU.EX2 R89, R89 ;  /* 0x0000005900597308 */ /* 0x000e220000000800 */
[----:B--2---:R-:W-:-:S07]  /*e1e0*/  FADD.FTZ R25, R31, R76 ;  /* 0x0000004c1f197221 */ /* 0x004fce0000010000 */
[----:B------:R-:W2:Y:S01]  /*e1f0*/  MUFU.EX2 R64, R64 ;  /* 0x0000004000407308 */ /* 0x000ea20000000800 */
[----:B-1----:R-:W-:-:S07]  /*e200*/  FADD.FTZ R69, R30, R69 ;  /* 0x000000451e457221 */ /* 0x002fce0000010000 */
[----:B------:R-:W1:Y:S01]  /*e210*/  MUFU.EX2 R7, R7 ;  /* 0x0000000700077308 */ /* 0x000e620000000800 */
[----:B---3--:R-:W-:Y:S01]  /*e220*/  FADD.FTZ R76, R60, R25 ;  /* 0x000000193c4c7221 */ /* 0x008fe20000010000 */
[----:B----4-:R-:W-:Y:S01]  /*e230*/  FADD.FTZ R78, R40, R69 ;  /* 0x00000045284e7221 */ /* 0x010fe20000010000 */
[----:B------:R-:W-:Y:S02]  /*e240*/  F2FP.BF16.F32.PACK_AB R28, R30, R29 ;  /* 0x0000001d1e1c723e */ /* 0x000fe400000010ff */
[----:B-----5:R-:W-:-:S03]  /*e250*/  FADD.FTZ R29, R35, R76 ;  /* 0x0000004c231d7221 */ /* 0x020fc60000010000 */
[----:B------:R-:W3:Y:S01]  /*e260*/  MUFU.EX2 R21, R21 ;  /* 0x0000001500157308 */ /* 0x000ee20000000800 */
[----:B0-----:R-:W-:Y:S01]  /*e270*/  FADD.FTZ R78, R89, R78 ;  /* 0x0000004e594e7221 */ /* 0x001fe20000010000 */
[----:B------:R-:W-:Y:S01]  /*e280*/  F2FP.BF16.F32.PACK_AB R25, R27, R54 ;  /* 0x000000361b19723e */ /* 0x000fe200000010ff */
[----:B--2---:R-:W-:Y:S01]  /*e290*/  FADD.FTZ R54, R64, R29 ;  /* 0x0000001d40367221 */ /* 0x004fe20000010000 */
[----:B------:R-:W-:-:S04]  /*e2a0*/  F2FP.BF16.F32.PACK_AB R29, R35, R60 ;  /* 0x0000003c231d723e */ /* 0x000fc800000010ff */
[----:B------:R-:W0:Y:S01]  /*e2b0*/  MUFU.EX2 R33, R33 ;  /* 0x0000002100217308 */ /* 0x000e220000000800 */
[----:B-1----:R-:W-:-:S04]  /*e2c0*/  FADD.FTZ R35, R7, R78 ;  /* 0x0000004e07237221 */ /* 0x002fc80000010000 */
[----:B------:R-:W-:-:S03]  /*e2d0*/  FADD.FTZ R60, R14, R35 ;  /* 0x000000230e3c7221 */ /* 0x000fc60000010000 */
[----:B------:R-:W1:Y:S01]  /*e2e0*/  MUFU.EX2 R38, R38 ;  /* 0x0000002600267308 */ /* 0x000e620000000800 */
[----:B---3--:R-:W-:-:S04]  /*e2f0*/  FADD.FTZ R65, R21, R60 ;  /* 0x0000003c15417221 */ /* 0x008fc80000010000 */
[----:B------:R-:W-:-:S03]  /*e300*/  FADD.FTZ R60, R32, R65 ;  /* 0x00000041203c7221 */ /* 0x000fc60000010000 */
[----:B------:R-:W2:Y:S01]  /*e310*/  MUFU.EX2 R41, R41 ;  /* 0x0000002900297308 */ /* 0x000ea20000000800 */
[----:B0-----:R-:W-:-:S04]  /*e320*/  FADD.FTZ R65, R33, R60 ;  /* 0x0000003c21417221 */ /* 0x001fc80000010000 */
[----:B------:R-:W-:-:S04]  /*e330*/  FADD.FTZ R65, R34, R65 ;  /* 0x0000004122417221 */ /* 0x000fc80000010000 */
[----:B-1----:R-:W-:-:S04]  /*e340*/  FADD.FTZ R60, R38, R65 ;  /* 0x00000041263c7221 */ /* 0x002fc80000010000 */
[----:B--2---:R-:W-:Y:S02]  /*e350*/  FADD.FTZ R65, R41, R60 ;  /* 0x0000003c29417221 */ /* 0x004fe40000010000 */
[----:B------:R-:W2:Y:S01]  /*e360*/  LDL R60, [R1+0x2c] ;  /* 0x00002c00013c7983 */ /* 0x000ea20000100800 */
[-CC-:B------:R-:W-:Y:S01]  /*e370*/  FFMA.FTZ R39, R39, R0.reuse, -R4.reuse ;  /* 0x0000000027277223 */ /* 0x180fe20000010804 */
[-CC-:B------:R-:W-:Y:S01]  /*e380*/  FFMA.FTZ R5, R115, R0.reuse, -R4.reuse ;  /* 0x0000000073057223 */ /* 0x180fe20000010804 */
[----:B------:R-:W-:-:S04]  /*e390*/  FFMA.FTZ R56, R43, R0, -R4 ;  /* 0x000000002b387223 */ /* 0x000fc80000010804 */
[----:B------:R-:W0:Y:S01]  /*e3a0*/  MUFU.EX2 R39, R39 ;  /* 0x0000002700277308 */ /* 0x000e220000000800 */
[-CC-:B------:R-:W-:Y:S01]  /*e3b0*/  FFMA.FTZ R11, R117, R0.reuse, -R4.reuse ;  /* 0x00000000750b7223 */ /* 0x180fe20000010804 */
[----:B------:R-:W-:-:S06]  /*e3c0*/  FFMA.FTZ R62, R47, R0, -R4 ;  /* 0x000000002f3e7223 */ /* 0x000fcc0000010804 */
[----:B------:R-:W1:Y:S01]  /*e3d0*/  MUFU.EX2 R5, R5 ;  /* 0x0000000500057308 */ /* 0x000e620000000800 */
[----:B------:R-:W-:-:S07]  /*e3e0*/  FFMA.FTZ R15, R119, R0, -R4 ;  /* 0x00000000770f7223 */ /* 0x000fce0000010804 */
[----:B------:R-:W3:Y:S01]  /*e3f0*/  MUFU.EX2 R56, R56 ;  /* 0x0000003800387308 */ /* 0x000ee20000000800 */
[----:B------:R-:W-:Y:S01]  /*e400*/  F2FP.BF16.F32.PACK_AB R27, R31, R58 ;  /* 0x0000003a1f1b723e */ /* 0x000fe200000010ff */
[----:B0-----:R-:W-:-:S06]  /*e410*/  FADD.FTZ R58, R39, R54 ;  /* 0x00000036273a7221 */ /* 0x001fcc0000010000 */
[----:B------:R-:W0:Y:S01]  /*e420*/  MUFU.EX2 R11, R11 ;  /* 0x0000000b000b7308 */ /* 0x000e220000000800 */
[----:B------:R-:W-:Y:S01]  /*e430*/  FFMA.FTZ R66, R51, R0, -R4 ;  /* 0x0000000033427223 */ /* 0x000fe20000010804 */
[----:B-1----:R-:W-:-:S06]  /*e440*/  FADD.FTZ R35, R5, R58 ;  /* 0x0000003a05237221 */ /* 0x002fcc0000010000 */
[----:B------:R-:W1:Y:S01]  /*e450*/  MUFU.EX2 R62, R62 ;  /* 0x0000003e003e7308 */ /* 0x000e620000000800 */
[----:B------:R-:W-:Y:S01]  /*e460*/  FFMA.FTZ R43, R121, R0, -R4 ;  /* 0x00000000792b7223 */ /* 0x000fe20000010804 */
[----:B---3--:R-:W-:-:S06]  /*e470*/  FADD.FTZ R58, R56, R35 ;  /* 0x00000023383a7221 */ /* 0x008fcc0000010000 */
[----:B------:R-:W3:Y:S01]  /*e480*/  MUFU.EX2 R15, R15 ;  /* 0x0000000f000f7308 */ /* 0x000ee20000000800 */
[----:B0-----:R-:W-:Y:S01]  /*e490*/  FADD.FTZ R35, R11, R58 ;  /* 0x0000003a0b237221 */ /* 0x001fe20000010000 */
[----:B------:R-:W-:-:S06]  /*e4a0*/  FFMA.FTZ R47, R123, R0, -R4 ;  /* 0x000000007b2f7223 */ /* 0x000fcc0000010804 */
[----:B------:R-:W0:Y:S01]  /*e4b0*/  MUFU.EX2 R66, R66 ;  /* 0x0000004200427308 */ /* 0x000e220000000800 */
[----:B-1----:R-:W-:Y:S01]  /*e4c0*/  FADD.FTZ R58, R62, R35 ;  /* 0x000000233e3a7221 */ /* 0x002fe20000010000 */
[----:B------:R-:W-:-:S06]  /*e4d0*/  FFMA.FTZ R70, R125, R0, -R4 ;  /* 0x000000007d467223 */ /* 0x000fcc0000010804 */
[----:B------:R-:W1:Y:S01]  /*e4e0*/  MUFU.EX2 R43, R43 ;  /* 0x0000002b002b7308 */ /* 0x000e620000000800 */
[----:B---3--:R-:W-:-:S07]  /*e4f0*/  FADD.FTZ R35, R15, R58 ;  /* 0x0000003a0f237221 */ /* 0x008fce0000010000 */
[----:B------:R-:W3:Y:S01]  /*e500*/  MUFU.EX2 R44, R44 ;  /* 0x0000002c002c7308 */ /* 0x000ee20000000800 */
[----:B------:R-:W-:-:S07]  /*e510*/  FFMA.FTZ R51, R127, R0, -R4 ;  /* 0x000000007f337223 */ /* 0x000fce0000010804 */
[----:B------:R-:W4:Y:S01]  /*e520*/  MUFU.EX2 R68, R68 ;  /* 0x0000004400447308 */ /* 0x000f220000000800 */
[----:B0-----:R-:W-:-:S07]  /*e530*/  FADD.FTZ R58, R66, R35 ;  /* 0x00000023423a7221 */ /* 0x001fce0000010000 */
[----:B------:R-:W0:Y:S01]  /*e540*/  MUFU.EX2 R83, R83 ;  /* 0x0000005300537308 */ /* 0x000e220000000800 */
[----:B------:R-:W-:Y:S01]  /*e550*/  FFMA.FTZ R72, R129, R0, -R4 ;  /* 0x0000000081487223 */ /* 0x000fe20000010804 */
[----:B------:R-:W-:-:S06]  /*e560*/  F2FP.BF16.F32.PACK_AB R24, R141, R24 ;  /* 0x000000188d18723e */ /* 0x000fcc00000010ff */
[----:B------:R-:W5:Y:S01]  /*e570*/  MUFU.EX2 R47, R47 ;  /* 0x0000002f002f7308 */ /* 0x000f620000000800 */
[----:B-1----:R-:W-:-:S07]  /*e580*/  FADD.FTZ R35, R43, R58 ;  /* 0x0000003a2b237221 */ /* 0x002fce0000010000 */
[----:B------:R-:W-:Y:S01]  /*e590*/  MUFU.EX2 R52, R52 ;  /* 0x0000003400347308 */ /* 0x000fe20000000800 */
[----:B------:R-:W-:-:S07]  /*e5a0*/  FFMA.FTZ R55, R135, R0, -R4 ;  /* 0x0000000087377223 */ /* 0x000fce0000010804 */
[----:B------:R-:W1:Y:S01]  /*e5b0*/  MUFU.EX2 R70, R70 ;  /* 0x0000004600467308 */ /* 0x000e620000000800 */
[----:B------:R4:W-:Y:S01]  /*e5c0*/  STSM.16.M88.4 [R137+0x21800], R24 ;  /* 0x0218001889007844 */ /* 0x0009e20000000200 */
[----:B---3--:R-:W-:-:S06]  /*e5d0*/  FADD.FTZ R58, R44, R65 ;  /* 0x000000412c3a7221 */ /* 0x008fcc0000010000 */
[----:B------:R-:W3:Y:S01]  /*e5e0*/  MUFU.EX2 R87, R87 ;  /* 0x0000005700577308 */ /* 0x000ee20000000800 */
[----:B------:R-:W-:Y:S01]  /*e5f0*/  F2FP.BF16.F32.PACK_AB R30, R89, R40 ;  /* 0x00000028591e723e */ /* 0x000fe200000010ff */
[----:B------:R-:W-:Y:S01]  /*e600*/  FFMA.FTZ R74, R131, R0, -R4 ;  /* 0x00000000834a7223 */ /* 0x000fe20000010804 */
[----:B------:R-:W-:-:S05]  /*e610*/  F2FP.BF16.F32.PACK_AB R31, R39, R64 ;  /* 0x00000040271f723e */ /* 0x000fca00000010ff */
[----:B------:R-:W3:Y:S01]  /*e620*/  MUFU.EX2 R51, R51 ;  /* 0x0000003300337308 */ /* 0x000ee20000000800 */
[----:B----4-:R-:W-:Y:S01]  /*e630*/  F2FP.BF16.F32.PACK_AB R24, R14, R7 ;  /* 0x000000070e18723e */ /* 0x010fe200000010ff */
[----:B------:R-:W-:Y:S01]  /*e640*/  FADD.FTZ R14, R68, R35 ;  /* 0x00000023440e7221 */ /* 0x000fe20000010000 */
[----:B------:R-:W-:-:S05]  /*e650*/  F2FP.BF16.F32.PACK_AB R26, R32, R21 ;  /* 0x00000015201a723e */ /* 0x000fca00000010ff */
[----:B------:R-:W4:Y:S01]  /*e660*/  MUFU.EX2 R42, R42 ;  /* 0x0000002a002a7308 */ /* 0x000f220000000800 */
[----:B0-----:R-:W-:Y:S01]  /*e670*/  FADD.FTZ R21, R83, R58 ;  /* 0x0000003a53157221 */ /* 0x001fe20000010000 */
[----:B-----5:R-:W-:-:S06]  /*e680*/  FADD.FTZ R7, R47, R14 ;  /* 0x0000000e2f077221 */ /* 0x020fcc0000010000 */
[----:B------:R-:W0:Y:S01]  /*e690*/  MUFU.EX2 R72, R72 ;  /* 0x0000004800487308 */ /* 0x000e220000000800 */
[----:B------:R-:W-:Y:S01]  /*e6a0*/  FFMA.FTZ R40, R67, R0, -R4 ;  /* 0x0000000043287223 */ /* 0x000fe20000010804 */
[----:B------:R5:W-:Y:S06]  /*e6b0*/  STSM.16.M88.4 [R80], R28 ;  /* 0x0000001c50007844 */ /* 0x000bec0000000200 */
[----:B------:R-:W0:Y:S01]  /*e6c0*/  MUFU.EX2 R49, R49 ;  /* 0x0000003100317308 */ /* 0x000e220000000800 */
[----:B-1----:R-:W-:-:S07]  /*e6d0*/  FADD.FTZ R14, R70, R7 ;  /* 0x00000007460e7221 */ /* 0x002fce0000010000 */
[----:B------:R-:W1:Y:S01]  /*e6e0*/  MUFU.EX2 R55, R55 ;  /* 0x0000003700377308 */ /* 0x000e620000000800 */
[----:B-----5:R-:W-:Y:S01]  /*e6f0*/  F2FP.BF16.F32.PACK_AB R28, R34, R33 ;  /* 0x00000021221c723e */ /* 0x020fe200000010ff */
[----:B------:R-:W-:-:S06]  /*e700*/  FADD.FTZ R34, R52, R21 ;  /* 0x0000001534227221 */ /* 0x000fcc0000010000 */
[----:B------:R-:W5:Y:S01]  /*e710*/  MUFU.EX2 R46, R46 ;  /* 0x0000002e002e7308 */ /* 0x000f620000000800 */
[----:B---3--:R-:W-:Y:S01]  /*e720*/  FADD.FTZ R21, R87, R34 ;  /* 0x0000002257157221 */ /* 0x008fe20000010000 */
[----:B------:R-:W-:Y:S01]  /*e730*/  FFMA.FTZ R71, R71, R0, -R4 ;  /* 0x0000000047477223 */ /* 0x000fe20000010804 */
[----:B------:R-:W-:-:S05]  /*e740*/  FADD.FTZ R7, R51, R14 ;  /* 0x0000000e33077221 */ /* 0x000fca0000010000 */
[----:B------:R-:W3:Y:S01]  /*e750*/  MUFU.EX2 R74, R74 ;  /* 0x0000004a004a7308 */ /* 0x000ee20000000800 */
[----:B------:R-:W-:Y:S01]  /*e760*/  FFMA.FTZ R54, R59, R0, -R4 ;  /* 0x000000003b367223 */ /* 0x000fe20000010804 */
[----:B------:R-:W-:Y:S01]  /*e770*/  F2FP.BF16.F32.PACK_AB R30, R41, R38 ;  /* 0x00000026291e723e */ /* 0x000fe200000010ff */
[----:B----4-:R-:W-:-:S05]  /*e780*/  FADD.FTZ R14, R42, R21 ;  /* 0x000000152a0e7221 */ /* 0x010fca0000010000 */
[----:B------:R-:W4:Y:S01]  /*e790*/  MUFU.EX2 R53, R53 ;  /* 0x0000003500357308 */ /* 0x000f220000000800 */
[----:B0-----:R-:W-:-:S07]  /*e7a0*/  FADD.FTZ R38, R72, R7 ;  /* 0x0000000748267221 */ /* 0x001fce0000010000 */
[----:B------:R-:W0:Y:S01]  /*e7b0*/  MUFU.EX2 R40, R40 ;  /* 0x0000002800287308 */ /* 0x000e220000000800 */
[----:B------:R-:W-:Y:S01]  /*e7c0*/  FFMA.FTZ R59, R75, R0, -R4 ;  /* 0x000000004b3b7223 */ /* 0x000fe20000010804 */
[----:B------:R-:W-:Y:S01]  /*e7d0*/  F2FP.BF16.F32.PACK_AB R25, R56, R5 ;  /* 0x000000053819723e */ /* 0x000fe200000010ff */
[----:B------:R-:W-:Y:S01]  /*e7e0*/  FADD.FTZ R7, R49, R14 ;  /* 0x0000000e31077221 */ /* 0x000fe20000010000 */
[----:B-1----:R-:W-:-:S04]  /*e7f0*/  FADD.FTZ R5, R55, R38 ;  /* 0x0000002637057221 */ /* 0x002fc80000010000 */
[----:B------:R-:W1:Y:S01]  /*e800*/  MUFU.EX2 R48, R48 ;  /* 0x0000003000307308 */ /* 0x000e620000000800 */
[----:B-----5:R-:W-:-:S07]  /*e810*/  FADD.FTZ R38, R46, R7 ;  /* 0x000000072e267221 */ /* 0x020fce0000010000 */
[----:B------:R-:W5:Y:S01]  /*e820*/  MUFU.EX2 R39, R71 ;  /* 0x0000004700277308 */ /* 0x000f620000000800 */
[----:B---3--:R-:W-:Y:S01]  /*e830*/  FADD.FTZ R5, R74, R5 ;  /* 0x000000054a057221 */ /* 0x008fe20000010000 */
[----:B------:R-:W-:-:S06]  /*e840*/  FFMA.FTZ R63, R63, R0, -R4 ;  /* 0x000000003f3f7223 */ /* 0x000fcc0000010804 */
[----:B------:R-:W3:Y:S01]  /*e850*/  MUFU.EX2 R57, R57 ;  /* 0x0000003900397308 */ /* 0x000ee20000000800 */
[----:B------:R-:W-:Y:S01]  /*e860*/  FFMA.FTZ R79, R79, R0, -R4 ;  /* 0x000000004f4f7223 */ /* 0x000fe20000010804 */
[----:B----4-:R-:W-:-:S06]  /*e870*/  FADD.FTZ R7, R53, R38 ;  /* 0x0000002635077221 */ /* 0x010fcc0000010000 */
[----:B------:R-:W4:Y:S01]  /*e880*/  MUFU.EX2 R54, R54 ;  /* 0x0000003600367308 */ /* 0x000f220000000800 */
[-CC-:B------:R-:W-:Y:S01]  /*e890*/  FFMA.FTZ R133, R133, R0.reuse, -R4.reuse ;  /* 0x0000000085857223 */ /* 0x180fe20000010804 */
[-CC-:B------:R-:W-:Y:S01]  /*e8a0*/  FFMA.FTZ R91, R91, R0.reuse, -R4.reuse ;  /* 0x000000005b5b7223 */ /* 0x180fe20000010804 */
[-CC-:B------:R-:W-:Y:S01]  /*e8b0*/  FFMA.FTZ R93, R93, R0.reuse, -R4.reuse ;  /* 0x000000005d5d7223 */ /* 0x180fe20000010804 */
[----:B------:R-:W-:Y:S01]  /*e8c0*/  FFMA.FTZ R95, R95, R0, -R4 ;  /* 0x000000005f5f7223 */ /* 0x000fe20000010804 */
[----:B0-----:R-:W-:-:S03]  /*e8d0*/  FADD.FTZ R38, R40, R5 ;  /* 0x0000000528267221 */ /* 0x001fc60000010000 */
[----:B------:R-:W0:Y:S01]  /*e8e0*/  MUFU.EX2 R59, R59 ;  /* 0x0000003b003b7308 */ /* 0x000e220000000800 */
[----:B------:R-:W-:Y:S01]  /*e8f0*/  F2FP.BF16.F32.PACK_AB R32, R83, R44 ;  /* 0x0000002c5320723e */ /* 0x000fe200000010ff */
[----:B-1----:R-:W-:Y:S01]  /*e900*/  FADD.FTZ R44, R48, R7 ;  /* 0x00000007302c7221 */ /* 0x002fe20000010000 */
[----:B-----5:R-:W-:-:S05]  /*e910*/  FADD.FTZ R5, R39, R38 ;  /* 0x0000002627057221 */ /* 0x020fca0000010000 */
[----:B------:R-:W1:Y:S01]  /*e920*/  MUFU.EX2 R4, R63 ;  /* 0x0000003f00047308 */ /* 0x000e620000000800 */
[----:B---3--:R-:W-:Y:S01]  /*e930*/  FADD.FTZ R7, R57, R44 ;  /* 0x0000002c39077221 */ /* 0x008fe20000010000 */
[----:B------:R-:W-:Y:S01]  /*e940*/  F2FP.BF16.F32.PACK_AB R27, R62, R11 ;  /* 0x0000000b3e1b723e */ /* 0x000fe200000010ff */
[----:B----4-:R-:W-:-:S05]  /*e950*/  FADD.FTZ R44, R54, R5 ;  /* 0x00000005362c7221 */ /* 0x010fca0000010000 */
[----:B------:R-:W-:Y:S01]  /*e960*/  MUFU.EX2 R50, R50 ;  /* 0x0000003200327308 */ /* 0x000fe20000000800 */
[----:B------:R-:W-:-:S07]  /*e970*/  F2FP.BF16.F32.PACK_AB R29, R66, R15 ;  /* 0x0000000f421d723e */ /* 0x000fce00000010ff */
[----:B------:R-:W-:Y:S01]  /*e980*/  MUFU.EX2 R61, R61 ;  /* 0x0000003d003d7308 */ /* 0x000fe20000000800 */
[----:B------:R-:W-:-:S07]  /*e990*/  F2FP.BF16.F32.PACK_AB R31, R68, R43 ;  /* 0x0000002b441f723e */ /* 0x000fce00000010ff */
[----:B------:R-:W3:Y:S01]  /*e9a0*/  MUFU.EX2 R79, R79 ;  /* 0x0000004f004f7308 */ /* 0x000ee20000000800 */
[----:B------:R-:W-:-:S07]  /*e9b0*/  F2FP.BF16.F32.PACK_AB R34, R87, R52 ;  /* 0x000000345722723e */ /* 0x000fce00000010ff */
[----:B------:R-:W-:Y:S01]  /*e9c0*/  MUFU.EX2 R10, R10 ;  /* 0x0000000a000a7308 */ /* 0x000fe20000000800 */
[----:B------:R-:W-:-:S07]  /*e9d0*/  F2FP.BF16.F32.PACK_AB R33, R70, R47 ;  /* 0x0000002f4621723e */ /* 0x000fce00000010ff */
[----:B------:R-:W4:Y:S01]  /*e9e0*/  MUFU.EX2 R37, R37 ;  /* 0x0000002500257308 */ /* 0x000f220000000800 */
[----:B------:R-:W-:-:S07]  /*e9f0*/  F2FP.BF16.F32.PACK_AB R35, R72, R51 ;  /* 0x000000334823723e */ /* 0x000fce00000010ff */
[----:B------:R-:W-:Y:S08]  /*ea00*/  MUFU.EX2 R36, R36 ;  /* 0x0000002400247308 */ /* 0x000ff00000000800 */
[----:B------:R-:W5:Y:S08]  /*ea10*/  MUFU.EX2 R45, R45 ;  /* 0x0000002d002d7308 */ /* 0x000f700000000800 */
[----:B------:R-:W-:Y:S08]  /*ea20*/  MUFU.EX2 R133, R133 ;  /* 0x0000008500857308 */ /* 0x000ff00000000800 */
[----:B------:R-:W2:Y:S08]  /*ea30*/  MUFU.EX2 R14, R91 ;  /* 0x0000005b000e7308 */ /* 0x000eb00000000800 */
[----:B------:R-:W-:Y:S08]  /*ea40*/  MUFU.EX2 R93, R93 ;  /* 0x0000005d005d7308 */ /* 0x000ff00000000800 */
[----:B------:R-:W2:Y:S01]  /*ea50*/  MUFU.EX2 R38, R95 ;  /* 0x0000005f00267308 */ /* 0x000ea20000000800 */
[----:B0-----:R-:W-:Y:S01]  /*ea60*/  FADD.FTZ R5, R59, R44 ;  /* 0x0000002c3b057221 */ /* 0x001fe20000010000 */
[----:B------:R0:W-:Y:S04]  /*ea70*/  STSM.16.M88.4 [R139], R24 ;  /* 0x000000188b007844 */ /* 0x0001e80000000200 */
[----:B------:R-:W-:Y:S04]  /*ea80*/  STSM.16.M88.4 [R138], R28 ;  /* 0x0000001c8a007844 */ /* 0x000fe80000000200 */
[----:B------:R1:W-:Y:S01]  /*ea90*/  STSM.16.M88.4 [R137+0x27800], R32 ;  /* 0x0278002089007844 */ /* 0x0003e20000000200 */
[----:B0-----:R-:W-:-:S02]  /*eaa0*/  F2FP.BF16.F32.PACK_AB R24, R49, R42 ;  /* 0x0000002a3118723e */ /* 0x001fc400000010ff */
[----:B------:R-:W-:Y:S02]  /*eab0*/  F2FP.BF16.F32.PACK_AB R26, R53, R46 ;  /* 0x0000002e351a723e */ /* 0x000fe400000010ff */
[----:B------:R-:W-:Y:S01]  /*eac0*/  F2FP.BF16.F32.PACK_AB R25, R74, R55 ;  /* 0x000000374a19723e */ /* 0x000fe200000010ff */
[----:B-1----:R-:W-:Y:S01]  /*ead0*/  FADD.FTZ R32, R4, R5 ;  /* 0x0000000504207221 */ /* 0x002fe20000010000 */
[----:B------:R-:W-:Y:S02]  /*eae0*/  F2FP.BF16.F32.PACK_AB R27, R39, R40 ;  /* 0x00000028271b723e */ /* 0x000fe400000010ff */
[----:B------:R-:W-:Y:S01]  /*eaf0*/  F2FP.BF16.F32.PACK_AB R28, R57, R48 ;  /* 0x00000030391c723e */ /* 0x000fe200000010ff */
[----:B---3--:R-:W-:Y:S01]  /*eb00*/  FADD.FTZ R40, R79, R32 ;  /* 0x000000204f287221 */ /* 0x008fe20000010000 */
[----:B------:R-:W-:Y:S02]  /*eb10*/  F2FP.BF16.F32.PACK_AB R30, R61, R50 ;  /* 0x000000323d1e723e */ /* 0x000fe400000010ff */
[----:B------:R-:W-:-:S02]  /*eb20*/  F2FP.BF16.F32.PACK_AB R29, R59, R54 ;  /* 0x000000363b1d723e */ /* 0x000fc400000010ff */
[----:B------:R-:W-:Y:S02]  /*eb30*/  F2FP.BF16.F32.PACK_AB R31, R79, R4 ;  /* 0x000000044f1f723e */ /* 0x000fe400000010ff */
[----:B----4-:R-:W-:Y:S02]  /*eb40*/  F2FP.BF16.F32.PACK_AB R32, R37, R10 ;  /* 0x0000000a2520723e */ /* 0x010fe400000010ff */
[----:B-----5:R-:W-:Y:S02]  /*eb50*/  F2FP.BF16.F32.PACK_AB R34, R45, R36 ;  /* 0x000000242d22723e */ /* 0x020fe400000010ff */
[----:B--2---:R-:W-:Y:S02]  /*eb60*/  F2FP.BF16.F32.PACK_AB R33, R14, R133 ;  /* 0x000000850e21723e */ /* 0x004fe400000010ff */
[----:B------:R-:W-:Y:S01]  /*eb70*/  F2FP.BF16.F32.PACK_AB R35, R38, R93 ;  /* 0x0000005d2623723e */ /* 0x000fe200000010ff */
[----:B------:R0:W-:Y:S04]  /*eb80*/  STSM.16.M88.4 [R60], R24 ;  /* 0x000000183c007844 */ /* 0x0001e80000000200 */
[----:B------:R0:W-:Y:S04]  /*eb90*/  STSM.16.M88.4 [R139+0x6000], R28 ;  /* 0x0060001c8b007844 */ /* 0x0001e80000000200 */
[----:B------:R0:W-:Y:S01]  /*eba0*/  STSM.16.M88.4 [R138+0x6000], R32 ;  /* 0x006000208a007844 */ /* 0x0001e20000000200 */
[----:B------:R1:W-:Y:S06]  /*ebb0*/  MEMBAR.ALL.CTA ;  /* 0x0000000000007992 */ /* 0x0003ec0000008000 */
[----:B-1----:R-:W1:Y:S01]  /*ebc0*/  FENCE.VIEW.ASYNC.S ;  /* 0x00000000000073c6 */ /* 0x002e620000000000 */
[----:B------:R-:W-:-:S04]  /*ebd0*/  FADD.FTZ R42, R50, R7 ;  /* 0x00000007322a7221 */ /* 0x000fc80000010000 */
[----:B------:R-:W-:Y:S01]  /*ebe0*/  FADD.FTZ R7, R61, R42 ;  /* 0x0000002a3d077221 */ /* 0x000fe20000010000 */
[----:B------:R-:W-:-:S03]  /*ebf0*/  FADD.FTZ R133, R133, R40 ;  /* 0x0000002885857221 */ /* 0x000fc60000010000 */
[----:B------:R-:W-:Y:S01]  /*ec00*/  FADD.FTZ R10, R10, R7 ;  /* 0x000000070a0a7221 */ /* 0x000fe20000010000 */
[----:B------:R-:W-:Y:S01]  /*ec10*/  FADD.FTZ R14, R14, R133 ;  /* 0x000000850e0e7221 */ /* 0x000fe20000010000 */
[----:B------:R-:W-:Y:S02]  /*ec20*/  IMAD.IADD R40, R92, 0x1, -R94 ;  /* 0x000000015c287824 */ /* 0x000fe400078e0a5e */
[----:B------:R-:W-:Y:S01]  /*ec30*/  FADD.FTZ R37, R37, R10 ;  /* 0x0000000a25257221 */ /* 0x000fe20000010000 */
[----:B------:R-:W-:Y:S01]  /*ec40*/  FADD.FTZ R7, R93, R14 ;  /* 0x0000000e5d077221 */ /* 0x000fe20000010000 */
[----:B------:R-:W-:Y:S02]  /*ec50*/  IMAD R11, R90, 0xc0, R40 ;  /* 0x000000c05a0b7824 */ /* 0x000fe400078e0228 */
[----:B------:R-:W-:Y:S01]  /*ec60*/  FADD.FTZ R36, R36, R37 ;  /* 0x0000002524247221 */ /* 0x000fe20000010000 */
[----:B------:R-:W-:Y:S01]  /*ec70*/  FADD.FTZ R7, R38, R7 ;  /* 0x0000000726077221 */ /* 0x000fe20000010000 */
[----:B------:R-:W-:-:S02]  /*ec80*/  VIADD R4, R88, 0xfffffffe ;  /* 0xfffffffe58047836 */ /* 0x000fc40000000000 */
[----:B------:R-:W-:Y:S01]  /*ec90*/  FADD.FTZ R5, R45, R36 ;  /* 0x000000242d057221 */ /* 0x000fe20000010000 */
[----:B------:R-:W-:Y:S01]  /*eca0*/  IMAD.IADD R8, R11, 0x1, R8 ;  /* 0x000000010b087824 */ /* 0x000fe200078e0208 */
[----:B-1----:R-:W-:Y:S01]  /*ecb0*/  NOP ;  /* 0x0000000000007918 */ /* 0x002fe20000000000 */
[----:B0-----:R-:W-:Y:S05]  /*ecc0*/  @!P2 BRA `(.L_x_9485) ;  /* 0x000000000048a947 */ /* 0x001fea0003800000 */
        /* <DEDUP_REMOVED lines=11> */
.L_x_9487:
[----:B------:R-:W-:-:S13]  /*ed80*/  ISETP.NE.AND P3, PT, R9, 0x1, PT ;  /* 0x000000010900780c */ /* 0x000fda0003f65270 */
[----:B------:R-:W0:Y:S02]  /*ed90*/  @P3 LDC.64 R14, c[0x0][0x9e8] ;  /* 0x00027a00ff0e3b82 */ /* 0x000e240000000a00 */
[----:B0-----:R-:W-:-:S05]  /*eda0*/  @P3 IMAD.HI.U32 R14, R10, R14, RZ ;  /* 0x0000000e0a0e3227 */ /* 0x001fca00078e00ff */
[----:B------:R-:W-:-:S07]  /*edb0*/  @P3 SHF.R.U32.HI R10, RZ, R15, R14 ;  /* 0x0000000fff0a3219 */ /* 0x000fce000001160e */
.L_x_9488:
[----:B------:R-:W-:Y:S05]  /*edc0*/  BSYNC B0 ;  /* 0x0000000000007941 */ /* 0x000fea0003800000 */
.L_x_9486:
[----:B------:R-:W-:-:S05]  /*edd0*/  IMAD R9, R10, R9, R9 ;  /* 0x000000090a097224 */ /* 0x000fca00078e0209 */
[----:B------:R-:W-:-:S07]  /*ede0*/  VIMNMX R8, R8, R9, PT ;  /* 0x0000000908087248 */ /* 0x000fce0003fe0100 */
.L_x_9485:
[----:B------:R-:W2:Y:S01]  /*edf0*/  LDL R10, [R1+0x38] ;  /* 0x00003800010a7983 */ /* 0x000ea20000100800 */
        /* <DEDUP_REMOVED lines=8> */
[----:B------:R-:W-:Y:S02]  /*ee80*/  SHF.R.S32.HI R9, RZ, 0x7, R9 ;  /* 0x00000007ff097819 */ /* 0x000fe40000011409 */
        /* <DEDUP_REMOVED lines=24> */
[----:B--2---:R-:W-:-:S04]  /*f010*/  VIMNMX R10, R10, R9, !PT ;  /* 0x000000090a0a7248 */ /* 0x004fc80007fe0100 */
[----:B------:R-:W-:Y:S01]  /*f020*/  ISETP.GE.AND P3, PT, R4, R10, PT ;  /* 0x0000000a0400720c */ /* 0x000fe20003f66270 */
[----:B------:R0:W-:-:S12]  /*f030*/  STL [R1+0x24], R10 ;  /* 0x0000240a01007387 */ /* 0x0001d80000100800 */
[----:B0-----:R-:W-:Y:S05]  /*f040*/  @!P3 BRA `(.L_x_9489) ;  /* 0x00000034000cb947 */ /* 0x001fea0003800000 */
[----:B------:R-:W-:Y:S02]  /*f050*/  IMAD.IADD R8, R155, 0x1, R40 ;  /* 0x000000019b087824 */ /* 0x000fe400078e0228 */
[----:B------:R-:W-:Y:S02]  /*f060*/  IMAD.MOV.U32 R135, RZ, RZ, RZ ;  /* 0x000000ffff877224 */ /* 0x000fe400078e00ff */
[----:B------:R-:W-:Y:S01]  /*f070*/  VIADD R9, R8, 0x8 ;  /* 0x0000000808097836 */ /* 0x000fe20000000000 */
[----:B------:R-:W-:-:S04]  /*f080*/  LOP3.LUT R143, RZ, R8, RZ, 0x33, !PT ;  /* 0x00000008ff8f7212 */ /* 0x000fc800078e33ff */
[----:B------:R-:W-:-:S07]  /*f090*/  LOP3.LUT R140, RZ, R9, RZ, 0x33, !PT ;  /* 0x00000009ff8c7212 */ /* 0x000fce00078e33ff */
.L_x_9507:
[----:B------:R-:W2:Y:S01]  /*f0a0*/  LDL R0, [R1+0xc] ;  /* 0x00000c0001007983 */ /* 0x000ea20000100800 */
[----:B------:R-:W-:Y:S01]  /*f0b0*/  VIADD R10, R17, 0x1 ;  /* 0x00000001110a7836 */ /* 0x000fe20000000000 */
[----:B------:R-:W-:Y:S05]  /*f0c0*/  YIELD ;  /* 0x0000000000007946 */ /* 0x000fea0003800000 */
[----:B------:R-:W-:-:S04]  /*f0d0*/  ISETP.NE.AND P4, PT, R10, 0x2, PT ;  /* 0x000000020a00780c */ /* 0x000fc80003f85270 */
[----:B------:R-:W-:Y:S02]  /*f0e0*/  SEL R11, RZ, 0x1, P4 ;  /* 0x00000001ff0b7807 */ /* 0x000fe40002000000 */
[----:B------:R-:W-:Y:S02]  /*f0f0*/  SEL R10, R10, RZ, P4 ;  /* 0x000000ff0a0a7207 */ /* 0x000fe40002000000 */
[----:B------:R-:W-:Y:S02]  /*f100*/  LOP3.LUT R11, R22, R11, RZ, 0x3c, !PT ;  /* 0x0000000b160b7212 */ /* 0x000fe400078e3cff */
[----:B--2---:R-:W-:-:S13]  /*f110*/  ISETP.NE.AND P3, PT, R0, RZ, PT ;  /* 0x000000ff0000720c */ /* 0x004fda0003f65270 */
[----:B------:R-:W-:Y:S05]  /*f120*/  @P3 BRA `(.L_x_9490) ;  /* 0x0000000000303947 */ /* 0x000fea0003800000 */
[----:B------:R-:W-:Y:S05]  /*f130*/  @!P0 BRA `(.L_x_9491) ;  /* 0x0000000000048947 */ /* 0x000fea0003800000 */
[----:B------:R-:W-:Y:S01]  /*f140*/  BPT.TRAP 0x1 ;  /* 0x000000040000795c */ /* 0x000fe20000300000 */
.L_x_9491:
[----:B------:R-:W-:Y:S01]  /*f150*/  IMAD R15, R10, 0x8, R2 ;  /* 0x000000080a0f7824 */ /* 0x000fe200078e0202 */
[----:B------:R-:W-:-:S04]  /*f160*/  SHF.L.U32 R0, R11, 0x1f, RZ ;  /* 0x0000001f0b007819 */ /* 0x000fc800000006ff */
[----:B------:R0:W1:Y:S01]  /*f170*/  SYNCS.PHASECHK.TRANS64.TRYWAIT P4, [R15+URZ+0x2d830], R0 ;  /* 0x02d830000f0075a7 */ /* 0x000062000808017f */
[----:B------:R-:W-:Y:S05]  /*f180*/  @!P0 BRA `(.L_x_9492) ;  /* 0x0000000000048947 */ /* 0x000fea0003800000 */
[----:B------:R-:W-:Y:S01]  /*f190*/  BPT.TRAP 0x1 ;  /* 0x000000040000795c */ /* 0x000fe20000300000 */
.L_x_9492:
[----:B------:R-:W-:Y:S04]  /*f1a0*/  BSSY B0, `(.L_x_9490) ;  /* 0x0000004000007945 */ /* 0x000fe80003800000 */
[----:B-1----:R-:W-:Y:S05]  /*f1b0*/  @P4 BRA `(.L_x_9493) ;  /* 0x0000000000084947 */ /* 0x002fea0003800000 */
[----:B------:R-:W1:Y:S02]  /*f1c0*/  SYNCS.PHASECHK.TRANS64.TRYWAIT P4, [R15+URZ+0x2d830], R0 ;  /* 0x02d830000f0075a7 */ /* 0x000e64000808017f */
[----:B-1----:R-:W-:Y:S05]  /*f1d0*/  @!P4 BRA `(.L_x_9494) ;  /* 0x0000011c0010c947 */ /* 0x002fea0003800000 */
.L_x_9493:
[----:B------:R-:W-:Y:S05]  /*f1e0*/  BSYNC B0 ;  /* 0x0000000000007941 */ /* 0x000fea0003800000 */
.L_x_9490:
[----:B------:R-:W2:Y:S01]  /*f1f0*/  LDL R14, [R1+0x10] ;  /* 0x00001000010e7983 */ /* 0x000ea20000100800 */
[----:B01----:R-:W0:Y:S01]  /*f200*/  S2R R0, SR_TID.X ;  /* 0x0000000000007919 */ /* 0x003e220000002100 */
[----:B------:R-:W-:Y:S05]  /*f210*/  WARPSYNC.ALL ;  /* 0x0000000000007948 */ /* 0x000fea0003800000 */
[----:B------:R-:W-:Y:S01]  /*f220*/  IMAD.MOV.U32 R15, RZ, RZ, -0x7fffffe0 ;  /* 0x80000020ff0f7424 */ /* 0x000fe200078e00ff */
[----:B0-----:R-:W-:-:S05]  /*f230*/  SHF.R.U32.HI R0, RZ, 0x7, R0 ;  /* 0x00000007ff007819 */ /* 0x001fca0000011600 */
[----:B------:R-:W-:Y:S01]  /*f240*/  VIADD R0, R0, 0x8 ;  /* 0x0000000800007836 */ /* 0x000fe20000000000 */
[----:B------:R-:W-:Y:S01]  /*f250*/  R2UR UR15, R15 ;  /* 0x000000000f0f72ca */ /* 0x000fe200000e0000 */
[----:B------:R-:W-:Y:S01]  /*f260*/  IMAD.MOV.U32 R25, RZ, RZ, -0x7fffffe0 ;  /* 0x80000020ff197424 */ /* 0x000fe200078e00ff */
[----:B------:R-:W-:Y:S01]  /*f270*/  R2UR UR12, R12 ;  /* 0x000000000c0c72ca */ /* 0x000fe200000e0000 */
[----:B------:R-:W-:Y:S01]  /*f280*/  IMAD.MOV.U32 R27, RZ, RZ, -0x7fffffe0 ;  /* 0x80000020ff1b7424 */ /* 0x000fe200078e00ff */
[----:B------:R-:W-:Y:S02]  /*f290*/  R2UR UR13, R13 ;  /* 0x000000000d0d72ca */ /* 0x000fe400000e0000 */
[C---:B------:R-:W-:Y:S02]  /*f2a0*/  R2UR UR19, R25.reuse ;  /* 0x00000000191372ca */ /* 0x040fe400000e0000 */
[----:B------:R-:W-:Y:S02]  /*f2b0*/  R2UR UR27, R25 ;  /* 0x00000000191b72ca */ /* 0x000fe400000e0000 */
[----:B------:R-:W-:-:S02]  /*f2c0*/  R2UR UR31, R27 ;  /* 0x000000001b1f72ca */ /* 0x000fc400000e0000 */
[----:B------:R-:W-:Y:S02]  /*f2d0*/  R2UR UR16, R152 ;  /* 0x00000000981072ca */ /* 0x000fe400000e0000 */
[----:B------:R-:W-:Y:S01]  /*f2e0*/  R2UR UR17, R153 ;  /* 0x00000000991172ca */ /* 0x000fe200000e0000 */
[----:B------:R0:W-:Y:S01]  /*f2f0*/  BAR.SYNC.DEFER_BLOCKING R0, 0x100 ;  /* 0x000400000000751d */ /* 0x0001e20000010000 */
[----:B------:R-:W-:Y:S01]  /*f300*/  IMAD.MOV.U32 R21, RZ, RZ, -0x7fffffe0 ;  /* 0x80000020ff157424 */ /* 0x000fe200078e00ff */
[----:B------:R-:W-:Y:S02]  /*f310*/  R2UR UR20, R150 ;  /* 0x00000000961472ca */ /* 0x000fe400000e0000 */
[----:B------:R-:W-:Y:S01]  /*f320*/  R2UR UR21, R151 ;  /* 0x00000000971572ca */ /* 0x000fe200000e0000 */
[----:B--2---:R-:W-:-:S04]  /*f330*/  IMAD R14, R10, 0x600, R14 ;  /* 0x000006000a0e7824 */ /* 0x004fc800078e020e */
[C---:B------:R-:W-:Y:S01]  /*f340*/  VIADD R24, R14.reuse, 0x2 ;  /* 0x000000020e187836 */ /* 0x040fe20000000000 */
[C---:B------:R-:W-:Y:S01]  /*f350*/  R2UR UR14, R14.reuse ;  /* 0x000000000e0e72ca */ /* 0x040fe200000e0000 */
[----:B------:R-:W-:-:S03]  /*f360*/  VIADD R26, R14, 0x400 ;  /* 0x000004000e1a7836 */ /* 0x000fc60000000000 */
[----:B------:R-:W-:Y:S01]  /*f370*/  R2UR UR18, R24 ;  /* 0x00000000181272ca */ /* 0x000fe200000e0000 */
[----:B------:R-:W-:Y:S01]  /*f380*/  VIADD R24, R14, 0x202 ;  /* 0x000002020e187836 */ /* 0x000fe20000000000 */
[----:B------:R-:W-:-:S04]  /*f390*/  R2UR UR30, R26 ;  /* 0x000000001a1e72ca */ /* 0x000fc800000e0000 */
[----:B------:R-:W-:Y:S02]  /*f3a0*/  R2UR UR26, R24 ;  /* 0x00000000181a72ca */ /* 0x000fe400000e0000 */
[----:B------:R-:W-:-:S06]  /*f3b0*/  WARPGROUP.ARRIVE ;  /* 0x00000000000079c5 */ /* 0x000fcc0000000000 */
[----:B------:R-:W-:Y:S01]  /*f3c0*/  HGMMA.64x128x16.F32.BF16 R24, gdesc[UR12], RZ, !UPT, gsb0 ;  /* 0x01e000000c1879f0 */ /* 0x000fe2000c0018ff */
[----:B------:R-:W-:Y:S01]  /*f3d0*/  VIADD R20, R14, 0x200 ;  /* 0x000002000e147836 */ /* 0x000fe20000000000 */
[----:B------:R-:W-:-:S04]  /*f3e0*/  R2UR UR23, R21 ;  /* 0x00000000151772ca */ /* 0x000fc800000e0000 */
[----:B------:R-:W-:Y:S01]  /*f3f0*/  R2UR UR22, R20 ;  /* 0x00000000141672ca */ /* 0x000fe200000e0000 */
[----:B------:R-:W-:Y:S02]  /*f400*/  WARPGROUP.DEPBAR.LE gsb0, 0x0 ;  /* 0x00008000000079c5 */ /* 0x000fe40000010000 */
[----:B------:R-:W-:-:S06]  /*f410*/  WARPGROUP.ARRIVE ;  /* 0x00000000000079c5 */ /* 0x000fcc0000000000 */
[----:B------:R-:W-:Y:S01]  /*f420*/  HGMMA.64x128x16.F32.BF16 R24, gdesc[UR16], R24, gsb0 ;  /* 0x01e00000101879f0 */ /* 0x000fe20008001818 */
[----:B------:R-:W-:Y:S02]  /*f430*/  R2UR UR24, R148 ;  /* 0x00000000941872ca */ /* 0x000fe400000e0000 */
        /* <DEDUP_REMOVED lines=9> */
[----:B------:R-:W-:Y:S01]  /*f4d0*/  VIADD R14, R14, 0x402 ;  /* 0x000004020e0e7836 */ /* 0x000fe20000000000 */
[----:B------:R-:W-:Y:S02]  /*f4e0*/  R2UR UR35, R15 ;  /* 0x000000000f2372ca */ /* 0x000fe400000e0000 */
[----:B------:R-:W-:Y:S02]  /*f4f0*/  R2UR UR32, R144 ;  /* 0x00000000902072ca */ /* 0x000fe400000e0000 */
[----:B------:R-:W-:Y:S02]  /*f500*/  R2UR UR34, R14 ;  /* 0x000000000e2272ca */ /* 0x000fe400000e0000 */
[----:B------:R-:W-:Y:S01]  /*f510*/  R2UR UR33, R145 ;  /* 0x00000000912172ca */ /* 0x000fe200000e0000 */
[----:B------:R-:W-:Y:S02]  /*f520*/  WARPGROUP.DEPBAR.LE gsb0, 0x0 ;  /* 0x00008000000079c5 */ /* 0x000fe40000010000 */
[----:B------:R-:W-:-:S06]  /*f530*/  WARPGROUP.ARRIVE ;  /* 0x00000000000079c5 */ /* 0x000fcc0000000000 */
        /* <DEDUP_REMOVED lines=8> */
.L_x_9496:
[----:B------:R-:W-:Y:S01]  /*f5c0*/  SHF.L.U32 R0, R22, 0x1f, RZ ;  /* 0x0000001f16007819 */ /* 0x000fe200000006ff */
[----:B------:R-:W-:-:S04]  /*f5d0*/  IMAD R14, R17, 0x8, R2 ;  /* 0x00000008110e7824 */ /* 0x000fc800078e0202 */
[----:B------:R0:W1:Y:S01]  /*f5e0*/  SYNCS.PHASECHK.TRANS64.TRYWAIT P3, [R14+URZ+0x2d850], R0 ;  /* 0x02d850000e0075a7 */ /* 0x000062000806017f */
[----:B------:R-:W-:Y:S05]  /*f5f0*/  @!P0 BRA `(.L_x_9497) ;  /* 0x0000000000048947 */ /* 0x000fea0003800000 */
[----:B------:R-:W-:Y:S01]  /*f600*/  BPT.TRAP 0x1 ;  /* 0x000000040000795c */ /* 0x000fe20000300000 */
.L_x_9497:
[----:B-1----:R-:W-:Y:S05]  /*f610*/  @P3 BRA `(.L_x_9495) ;  /* 0x0000000000083947 */ /* 0x002fea0003800000 */
[----:B------:R-:W1:Y:S02]  /*f620*/  SYNCS.PHASECHK.TRANS64.TRYWAIT P3, [R14+URZ+0x2d850], R0 ;  /* 0x02d850000e0075a7 */ /* 0x000e64000806017f */
[----:B-1----:R-:W-:Y:S05]  /*f630*/  @!P3 BRA `(.L_x_9498) ;  /* 0x00000118000cb947 */ /* 0x002fea0003800000 */
.L_x_9495:
[----:B------:R-:W2:Y:S01]  /*f640*/  LDL R20, [R1+0x14] ;  /* 0x0000140001147983 */ /* 0x000ea20000100800 */
[----:B------:R-:W-:Y:S05]  /*f650*/  WARPSYNC.ALL ;  /* 0x0000000000007948 */ /* 0x000fea0003800000 */
[----:B01----:R-:W-:Y:S01]  /*f660*/  VIADD R0, R2, 0x400 ;  /* 0x0000040002007836 */ /* 0x003fe20000000000 */
[----:B------:R-:W3:Y:S04]  /*f670*/  LDL R22, [R1+0x30] ;  /* 0x0000300001167983 */ /* 0x000ee80000100800 */
[----:B------:R-:W-:Y:S01]  /*f680*/  SHF.R.U32.HI R0, RZ, 0x4, R0 ;  /* 0x00000004ff007819 */ /* 0x000fe20000011600 */
[----:B------:R-:W-:Y:S01]  /*f690*/  IMAD.MOV.U32 R15, RZ, RZ, 0x40000040 ;  /* 0x40000040ff0f7424 */ /* 0x000fe200078e00ff */
[----:B------:R-:W4:Y:S02]  /*f6a0*/  LDL R141, [R1+0x40] ;  /* 0x00004000018d7983 */ /* 0x000f240000100800 */
[----:B------:R-:W-:-:S04]  /*f6b0*/  LOP3.LUT R0, R0, 0x3fff, RZ, 0xc0, !PT ;  /* 0x00003fff00007812 */ /* 0x000fc800078ec0ff */
[----:B------:R-:W-:Y:S02]  /*f6c0*/  LOP3.LUT R0, R0, 0x2000000, RZ, 0xfc, !PT ;  /* 0x0200000000007812 */ /* 0x000fe400078efcff */
[C---:B------:R-:W-:Y:S02]  /*f6d0*/  R2UR UR13, R15.reuse ;  /* 0x000000000f0d72ca */ /* 0x040fe400000e0000 */
[----:B------:R-:W-:Y:S01]  /*f6e0*/  R2UR UR45, R15 ;  /* 0x000000000f2d72ca */ /* 0x000fe200000e0000 */
[----:B------:R-:W-:-:S05]  /*f6f0*/  IMAD.MOV.U32 R15, RZ, RZ, -0x7fffffe0 ;  /* 0x80000020ff0f7424 */ /* 0x000fca00078e00ff */
[----:B------:R-:W-:Y:S01]  /*f700*/  R2UR UR15, R15 ;  /* 0x000000000f0f72ca */ /* 0x000fe200000e0000 */
[----:B------:R-:W-:Y:S01]  /*f710*/  WARPGROUP.ARRIVE ;  /* 0x00000000000079c5 */ /* 0x000fe20000000000 */
[----:B------:R-:W-:-:S05]  /*f720*/  IMAD.MOV.U32 R21, RZ, RZ, 0x40000040 ;  /* 0x40000040ff157424 */ /* 0x000fca00078e00ff */
[C---:B------:R-:W-:Y:S02]  /*f730*/  R2UR UR17, R21.reuse ;  /* 0x00000000151172ca */ /* 0x040fe400000e0000 */
[C---:B------:R-:W-:Y:S02]  /*f740*/  R2UR UR21, R21.reuse ;  /* 0x00000000151572ca */ /* 0x040fe400000e0000 */
[C---:B------:R-:W-:Y:S02]  /*f750*/  R2UR UR25, R21.reuse ;  /* 0x00000000151972ca */ /* 0x040fe400000e0000 */
[C---:B------:R-:W-:Y:S02]  /*f760*/  R2UR UR29, R21.reuse ;  /* 0x00000000151d72ca */ /* 0x040fe400000e0000 */
[C---:B------:R-:W-:Y:S02]  /*f770*/  R2UR UR33, R21.reuse ;  /* 0x00000000152172ca */ /* 0x040fe400000e0000 */
[----:B------:R-:W-:Y:S01]  /*f780*/  R2UR UR41, R21 ;  /* 0x00000000152972ca */ /* 0x000fe200000e0000 */
[----:B------:R-:W-:-:S05]  /*f790*/  IMAD.MOV.U32 R21, RZ, RZ, -0x7fffffe0 ;  /* 0x80000020ff157424 */ /* 0x000fca00078e00ff */
[----:B------:R-:W-:Y:S01]  /*f7a0*/  R2UR UR19, R21 ;  /* 0x00000000151372ca */ /* 0x000fe200000e0000 */
[----:B------:R-:W-:Y:S01]  /*f7b0*/  IMAD.MOV.U32 R21, RZ, RZ, -0x7fffffe0 ;  /* 0x80000020ff157424 */ /* 0x000fe200078e00ff */
[----:B--2---:R-:W-:-:S05]  /*f7c0*/  LOP3.LUT R14, R20, 0x10000, RZ, 0xfc, !PT ;  /* 0x00010000140e7812 */ /* 0x004fca00078efcff */
        /* <DEDUP_REMOVED lines=9> */
[----:B------:R-:W-:-:S04]  /*f860*/  R2UR UR12, R14 ;  /* 0x000000000e0c72ca */ /* 0x000fc800000e0000 */
[----:B------:R-:W-:Y:S01]  /*f870*/  R2UR UR32, R20 ;  /* 0x00000000142072ca */ /* 0x000fe200000e0000 */
[C---:B------:R-:W-:Y:S02]  /*f880*/  VIADD R20, R14.reuse, 0x604 ;  /* 0x000006040e147836 */ /* 0x040fe40000000000 */
[----:B------:R-:W-:-:S05]  /*f890*/  VIADD R14, R14, 0x606 ;  /* 0x000006060e0e7836 */ /* 0x000fca0000000000 */
[----:B------:R-:W-:Y:S01]  /*f8a0*/  R2UR UR44, R14 ;  /* 0x000000000e2c72ca */ /* 0x000fe200000e0000 */
[----:B------:R-:W-:-:S05]  /*f8b0*/  IMAD R14, R17, 0x600, R0 ;  /* 0x00000600110e7824 */ /* 0x000fca00078e0200 */
[----:B------:R-:W-:-:S13]  /*f8c0*/  R2UR UR14, R14 ;  /* 0x000000000e0e72ca */ /* 0x000fda00000e0000 */
[----:B------:R-:W-:Y:S01]  /*f8d0*/  HGMMA.64x96x16.F32.BF16 R88, gdesc[UR12].tnspB, R88, gsb0 ;  /* 0x416000000c5879f0 */ /* 0x000fe20008001858 */
[----:B------:R-:W-:Y:S01]  /*f8e0*/  R2UR UR40, R20 ;  /* 0x00000000142872ca */ /* 0x000fe200000e0000 */
[----:B------:R-:W-:-:S05]  /*f8f0*/  VIADD R20, R14, 0x40 ;  /* 0x000000400e147836 */ /* 0x000fca0000000000 */
[----:B------:R-:W-:Y:S01]  /*f900*/  R2UR UR18, R20 ;  /* 0x00000000141272ca */ /* 0x000fe200000e0000 */
[----:B------:R-:W-:Y:S01]  /*f910*/  VIADD R20, R14, 0x80 ;  /* 0x000000800e147836 */ /* 0x000fe20000000000 */
[----:B------:R-:W-:Y:S01]  /*f920*/  R2UR UR23, R21 ;  /* 0x00000000151772ca */ /* 0x000fe200000e0000 */
[----:B------:R-:W-:Y:S02]  /*f930*/  WARPGROUP.DEPBAR.LE gsb0, 0x0 ;  /* 0x00008000000079c5 */ /* 0x000fe40000010000 */
[----:B------:R-:W-:-:S08]  /*f940*/  WARPGROUP.ARRIVE ;  /* 0x00000000000079c5 */ /* 0x000fd00000000000 */
        /* <DEDUP_REMOVED lines=36> */
[----:B------:R-:W-:Y:S03]  /*fb90*/  HGMMA.64x96x16.F32.BF16 R88, gdesc[UR40].tnspB, R88, gsb0 ;  /* 0x41600000285879f0 */ /* 0x000fe60008001858 */
[----:B------:R-:W0:Y:S01]  /*fba0*/  S2R R154, SR_TID.X ;  /* 0x00000000009a7919 */ /* 0x000e220000002100 */
[----:B------:R-:W-:Y:S02]  /*fbb0*/  @!P1 IMAD R14, R10, 0x8, R2 ;  /* 0x000000080a0e9824 */ /* 0x000fe400078e0202 */
[----:B------:R-:W-:Y:S02]  /*fbc0*/  IMAD.U32 R20, RZ, RZ, UR6 ;  /* 0x00000006ff147e24 */ /* 0x000fe4000f8e00ff */
[----:B------:R-:W-:Y:S01]  /*fbd0*/  @!P1 VIADD R14, R14, 0x2d840 ;  /* 0x0002d8400e0e9836 */ /* 0x000fe20000000000 */
[----:B------:R-:W-:Y:S02]  /*fbe0*/  WARPGROUP.DEPBAR.LE gsb0, 0x0 ;  /* 0x00008000000079c5 */ /* 0x000fe40000010000 */
[----:B------:R-:W-:-:S06]  /*fbf0*/  WARPGROUP.ARRIVE ;  /* 0x00000000000079c5 */ /* 0x000fcc0000000000 */
[----:B------:R-:W-:Y:S01]  /*fc00*/  HGMMA.64x96x16.F32.BF16 R88, gdesc[UR44].tnspB, R88, gsb0 ;  /* 0x416000002c5879f0 */ /* 0x000fe20008001858 */
[----:B0-----:R-:W-:-:S05]  /*fc10*/  SHF.R.U32.HI R142, RZ, 0x7, R154 ;  /* 0x00000007ff8e7819 */ /* 0x001fca000001169a */
[----:B------:R-:W-:Y:S02]  /*fc20*/  VIADD R0, R142, 0x9 ;  /* 0x000000098e007836 */ /* 0x000fe40000000000 */
[----:B------:R-:W-:-:S05]  /*fc30*/  IMAD.SHL.U32 R142, R4, 0x80, RZ ;  /* 0x00000080048e7824 */ /* 0x000fca00078e00ff */
[----:B---3--:R-:W-:Y:S02]  /*fc40*/  IADD3 R22, R22, 0x1, -R142 ;  /* 0x0000000116167810 */ /* 0x008fe40007ffe88e */
[----:B------:R-:W-:-:S03]  /*fc50*/  ISETP.GE.U32.AND P3, PT, R154, 0x180, PT ;  /* 0x000001809a00780c */ /* 0x000fc60003f66070 */
[----:B----4-:R-:W-:Y:S01]  /*fc60*/  IMAD.IADD R22, R22, 0x1, -R141 ;  /* 0x0000000116167824 */ /* 0x010fe200078e0a8d */
[----:B------:R-:W-:Y:S02]  /*fc70*/  LOP3.LUT R141, RZ, R20, RZ, 0x33, !PT ;  /* 0x00000014ff8d7212 */ /* 0x000fe400078e33ff */
[----:B------:R-:W-:Y:S01]  /*fc80*/  SEL R0, R0, 0x9, !P3 ;  /* 0x0000000900007807 */ /* 0x000fe20005800000 */
[----:B------:R-:W-:Y:S01]  /*fc90*/  IMAD R22, R136, -0x2, R22 ;  /* 0xfffffffe88167824 */ /* 0x000fe200078e0216 */
[----:B------:R-:W-:-:S03]  /*fca0*/  @!P1 PRMT R14, RZ, 0x654, R14 ;  /* 0x00000654ff0e9816 */ /* 0x000fc6000000000e */
[----:B------:R-:W-:Y:S02]  /*fcb0*/  IMAD.IADD R141, R141, 0x1, R22 ;  /* 0x000000018d8d7824 */ /* 0x000fe400078e0216 */
[----:B------:R-:W-:-:S04]  /*fcc0*/  VIADD R22, R22, UR9 ;  /* 0x0000000916167c36 */ /* 0x000fc80008000000 */
[C---:B------:R-:W-:Y:S01]  /*fcd0*/  IMAD.IADD R21, R155.reuse, 0x1, R22 ;  /* 0x000000019b157824 */ /* 0x040fe200078e0216 */
[----:B------:R-:W-:Y:S02]  /*fce0*/  WARPGROUP.DEPBAR.LE gsb0, 0x0 ;  /* 0x00008000000079c5 */ /* 0x000fe40000010000 */
[----:B------:R0:W-:Y:S06]  /*fcf0*/  BAR.ARV R0, 0x100 ;  /* 0x000400000000751d */ /* 0x0001ec0000002000 */
[----:B------:R1:W-:Y:S01]  /*fd00*/  @!P1 SYNCS.ARRIVE.TRANS64.RED.A1T0 RZ, [R14+URZ], RZ ;  /* 0x000000ff0eff99a7 */ /* 0x0003e2000810043f */
[----:B0-----:R-:W-:Y:S01]  /*fd10*/  IMAD.IADD R0, R155, 0x1, R141 ;  /* 0x000000019b007824 */ /* 0x001fe200078e028d */
[----:B-1----:R-:W-:Y:S06]  /*fd20*/  @!P2 BRA `(.L_x_9499) ;  /* 0x000000000058a947 */ /* 0x002fec0003800000 */
        /* <DEDUP_REMOVED lines=11> */
.L_x_9501:
[----:B------:R-:W-:-:S05]  /*fde0*/  IMAD.U32 R154, RZ, RZ, UR4 ;  /* 0x00000004ff9a7e24 */ /* 0x000fca000f8e00ff */
[----:B------:R-:W-:-:S13]  /*fdf0*/  ISETP.NE.AND P3, PT, R154, 0x1, PT ;  /* 0x000000019a00780c */ /* 0x000fda0003f65270 */
[----:B------:R-:W0:Y:S02]  /*fe00*/  @P3 LDC.64 R14, c[0x0][0x9e8] ;  /* 0x00027a00ff0e3b82 */ /* 0x000e240000000a00 */
[----:B0-----:R-:W-:-:S04]  /*fe10*/  @P3 IMAD.HI.U32 R156, R8, R14, RZ ;  /* 0x0000000e089c3227 */ /* 0x001fc800078e00ff */
[----:B------:R-:W-:Y:S01]  /*fe20*/  IMAD.MOV.U32 R14, RZ, RZ, R8 ;  /* 0x000000ffff0e7224 */ /* 0x000fe200078e0008 */
[----:B------:R-:W-:-:S07]  /*fe30*/  @P3 SHF.R.U32.HI R14, RZ, R15, R156 ;  /* 0x0000000fff0e3219 */ /* 0x000fce000001169c */
.L_x_9502:
[----:B------:R-:W-:Y:S05]  /*fe40*/  BSYNC B0 ;  /* 0x0000000000007941 */ /* 0x000fea0003800000 */
.L_x_9500:
[----:B------:R-:W-:-:S04]  /*fe50*/  IMAD R14, R14, R154, -R142 ;  /* 0x0000009a0e0e7224 */ /* 0x000fc800078e0a8e */
[----:B------:R-:W-:-:S05]  /*fe60*/  IMAD R14, R136, -0x2, R14 ;  /* 0xfffffffe880e7824 */ /* 0x000fca00078e020e */
[----:B------:R-:W-:Y:S02]  /*fe70*/  VIMNMX R0, R0, R14, !PT ;  /* 0x0000000e00007248 */ /* 0x000fe40007fe0100 */
[----:B------:R-:W-:-:S07]  /*fe80*/  VIADDMNMX R21, R14, R154, R21, PT ;  /* 0x0000009a0e157246 */ /* 0x000fce0003800115 */
.L_x_9499:
[----:B------:R-:W2:Y:S01]  /*fe90*/  LDL R14, [R1+0x4] ;  /* 0x00000400010e7983 */ /* 0x000ea20000100800 */
        /* <DEDUP_REMOVED lines=96> */
[----:B------:R-:W-:Y:S01]  /*104a0*/  FSEL R85, R85, -INF , !P4 ;  /* 0xff80000055557808 */ /* 0x000fe20006000000 */
[----:B--2---:R-:W-:-:S02]  /*104b0*/  IMAD.IADD R22, R14, 0x1, R22 ;  /* 0x000000010e167824 */ /* 0x004fc400078e0216 */
[----:B------:R-:W-:Y:S01]  /*104c0*/  IMAD.IADD R141, R14, 0x1, R141 ;  /* 0x000000010e8d7824 */ /* 0x000fe200078e028d */
        /* <DEDUP_REMOVED lines=12> */
.L_x_9505:
[----:B------:R-:W-:-:S05]  /*10590*/  IMAD.U32 R0, RZ, RZ, UR4 ;  /* 0x00000004ff007e24 */ /* 0x000fca000f8e00ff */
[----:B------:R-:W-:-:S13]  /*105a0*/  ISETP.NE.AND P4, PT, R0, 0x1, PT ;  /* 0x000000010000780c */ /* 0x000fda0003f85270 */
[----:B------:R-:W0:Y:S02]  /*105b0*/  @P4 LDC.64 R14, c[0x0][0x9e8] ;  /* 0x00027a00ff0e4b82 */ /* 0x000e240000000a00 */
[----:B0-----:R-:W-:-:S04]  /*105c0*/  @P4 IMAD.HI.U32 R21, R9, R14, RZ ;  /* 0x0000000e09154227 */ /* 0x001fc800078e00ff */
[----:B------:R-:W-:Y:S01]  /*105d0*/  IMAD.MOV.U32 R14, RZ, RZ, R9 ;  /* 0x000000ffff0e7224 */ /* 0x000fe200078e0009 */
[----:B------:R-:W-:-:S07]  /*105e0*/  @P4 SHF.R.U32.HI R14, RZ, R15, R21 ;  /* 0x0000000fff0e4219 */ /* 0x000fce0000011615 */
.L_x_9506:
[----:B------:R-:W-:Y:S05]  /*105f0*/  BSYNC B0 ;  /* 0x0000000000007941 */ /* 0x000fea0003800000 */
.L_x_9504:
[----:B------:R-:W-:-:S04]  /*10600*/  IMAD R142, R14, R0, -R142 ;  /* 0x000000000e8e7224 */ /* 0x000fc800078e0a8e */
[----:B------:R-:W-:-:S05]  /*10610*/  IMAD R142, R136, -0x2, R142 ;  /* 0xfffffffe888e7824 */ /* 0x000fca00078e028e */
[----:B------:R-:W-:Y:S02]  /*10620*/  VIMNMX R141, R141, R142, !PT ;  /* 0x0000008e8d8d7248 */ /* 0x000fe40007fe0100 */
[----:B------:R-:W-:-:S07]  /*10630*/  VIADDMNMX R22, R142, R0, R22, PT ;  /* 0x000000008e167246 */ /* 0x000fce0003800116 */
.L_x_9503:
[----:B------:R-:W-:Y:S01]  /*10640*/  @!P1 IMAD R0, R17, 0x8, R2 ;  /* 0x0000000811009824 */ /* 0x000fe200078e0202 */
[----:B------:R-:W2:Y:S03]  /*10650*/  LDL R142, [R1+0x28] ;  /* 0x00002800018e7983 */ /* 0x000ea60000100800 */
[----:B------:R-:W-:-:S05]  /*10660*/  @!P1 VIADD R0, R0, 0x2d860 ;  /* 0x0002d86000009836 */ /* 0x000fca0000000000 */
[----:B------:R-:W-:-:S04]  /*10670*/  @!P1 PRMT R0, RZ, 0x654, R0 ;  /* 0x00000654ff009816 */ /* 0x000fc80000000000 */
[----:B------:R0:W-:Y:S02]  /*10680*/  @!P1 SYNCS.ARRIVE.TRANS64.RED.A1T0 RZ, [R0+URZ], RZ ;  /* 0x000000ff00ff99a7 */ /* 0x0001e4000810043f */
[----:B0-----:R-:W-:-:S04]  /*10690*/  FMNMX.FTZ R0, R24, R3, !PT ;  /* 0x0000000318007209 */ /* 0x001fc80007810000 */
        /* <DEDUP_REMOVED lines=34> */
[----:B0-----:R-:W-:Y:S02]  /*108c0*/  FMNMX.FTZ R14, R14, R0, !PT ;  /* 0x000000000e0e7209 */ /* 0x001fe40007810000 */
[----:B------:R-:W0:Y:S02]  /*108d0*/  LDC R0, c[0x0][0x988] ;  /* 0x00026200ff007b82 */ /* 0x000e240000000800 */
[----:B------:R-:W-:-:S04]  /*108e0*/  FSETP.NEU.FTZ.AND P4, PT, R14, -INF , PT ;  /* 0xff8000000e00780b */ /* 0x000fc80003f9d000 */
[----:B------:R-:W-:-:S05]  /*108f0*/  FSEL R15, R14, RZ, P4 ;  /* 0x000000ff0e0f7208 */ /* 0x000fca0002000000 */
[----:B------:R-:W-:Y:S01]  /*10900*/  FADD.FTZ R15, -R15, R3 ;  /* 0x000000030f0f7221 */ /* 0x000fe20000010100 */
[----:B0-----:R-:W-:-:S03]  /*10910*/  FMUL.FTZ R3, R14, R0 ;  /* 0x000000000e037220 */ /* 0x001fc60000410000 */
[-C--:B------:R-:W-:Y:S02]  /*10920*/  FMUL.FTZ R15, R15, R0.reuse ;  /* 0x000000000f0f7220 */ /* 0x080fe40000410000 */
[----:B------:R-:W-:Y:S02]  /*10930*/  FSEL R3, R3, RZ, P4 ;  /* 0x000000ff03037208 */ /* 0x000fe40002000000 */
[----:B------:R-:W-:Y:S02]  /*10940*/  ISETP.GT.AND P4, PT, R141, 0x1, P3 ;  /* 0x000000018d00780c */ /* 0x000fe40001f84270 */
[----:B------:R-:W-:Y:S01]  /*10950*/  MUFU.EX2 R15, R15 ;  /* 0x0000000f000f7308 */ /* 0x000fe20000000800 */
[-CC-:B------:R-:W-:Y:S01]  /*10960*/  FFMA.FTZ R24, R24, R0.reuse, -R3.reuse ;  /* 0x0000000018187223 */ /* 0x180fe20000010803 */
[----:B------:R-:W-:Y:S01]  /*10970*/  ISETP.LT.OR P5, PT, R22, 0x2, P4 ;  /* 0x000000021600780c */ /* 0x000fe200027a1670 */
[-CC-:B------:R-:W-:Y:S01]  /*10980*/  FFMA.FTZ R25, R25, R0.reuse, -R3.reuse ;  /* 0x0000000019197223 */ /* 0x180fe20000010803 */
[----:B------:R-:W-:Y:S01]  /*10990*/  ISETP.GT.AND P4, PT, R141, 0x8, P3 ;  /* 0x000000088d00780c */ /* 0x000fe20001f84270 */
[----:B------:R-:W-:Y:S01]  /*109a0*/  FFMA.FTZ R28, R28, R0, -R3 ;  /* 0x000000001c1c7223 */ /* 0x000fe20000010803 */
[----:B------:R-:W-:-:S02]  /*109b0*/  FSEL R27, R27, -INF , !P5 ;  /* 0xff8000001b1b7808 */ /* 0x000fc40006800000 */
[----:B------:R-:W0:Y:S01]  /*109c0*/  MUFU.EX2 R24, R24 ;  /* 0x0000001800187308 */ /* 0x000e220000000800 */
[----:B------:R-:W-:Y:S01]  /*109d0*/  ISETP.GT.AND P5, PT, R141, 0x9, P3 ;  /* 0x000000098d00780c */ /* 0x000fe20001fa4270 */
[-CC-:B------:R-:W-:Y:S01]  /*109e0*/  FFMA.FTZ R29, R29, R0.reuse, -R3.reuse ;  /* 0x000000001d1d7223 */ /* 0x180fe20000010803 */
[----:B------:R-:W-:Y:S01]  /*109f0*/  ISETP.LT.OR P4, PT, R22, 0x9, P4 ;  /* 0x000000091600780c */ /* 0x000fe20002781670 */
[-CC-:B------:R-:W-:Y:S01]  /*10a00*/  FFMA.FTZ R32, R32, R0.reuse, -R3.reuse ;  /* 0x0000000020207223 */ /* 0x180fe20000010803 */
[----:B------:R-:W-:Y:S01]  /*10a10*/  ISETP.LT.OR P5, PT, R22, 0xa, P5 ;  /* 0x0000000a1600780c */ /* 0x000fe20002fa1670 */
[-CC-:B------:R-:W-:Y:S01]  /*10a20*/  FFMA.FTZ R33, R33, R0.reuse, -R3.reuse ;  /* 0x0000000021217223 */ /* 0x180fe20000010803 */
[----:B------:R-:W-:Y:S01]  /*10a30*/  FSEL R30, R30, -INF , !P4 ;  /* 0xff8000001e1e7808 */ /* 0x000fe20006000000 */
[----:B------:R-:W1:Y:S01]  /*10a40*/  MUFU.EX2 R17, R25 ;  /* 0x0000001900117308 */ /* 0x000e620000000800 */
[----:B------:R-:W-:Y:S01]  /*10a50*/  FSEL R31, R31, -INF , !P5 ;  /* 0xff8000001f1f7808 */ /* 0x000fe20006800000 */
[-CC-:B------:R-:W-:Y:S01]  /*10a60*/  FFMA.FTZ R36, R36, R0.reuse, -R3.reuse ;  /* 0x0000000024247223 */ /* 0x180fe20000010803 */
[----:B------:R-:W-:Y:S01]  /*10a70*/  ISETP.GT.AND P5, PT, R141, 0x11, P3 ;  /* 0x000000118d00780c */ /* 0x000fe20001fa4270 */
[-CC-:B------:R-:W-:Y:S01]  /*10a80*/  FFMA.FTZ R37, R37, R0.reuse, -R3.reuse ;  /* 0x0000000025257223 */ /* 0x180fe20000010803 */
[----:B------:R-:W-:Y:S01]  /*10a90*/  ISETP.GT.AND P4, PT, R141, 0x10, P3 ;  /* 0x000000108d00780c */ /* 0x000fe20001f84270 */
[-CC-:B------:R-:W-:Y:S01]  /*10aa0*/  FFMA.FTZ R40, R40, R0.reuse, -R3.reuse ;  /* 0x0000000028287223 */ /* 0x180fe20000010803 */
[C---:B------:R-:W-:Y:S01]  /*10ab0*/  ISETP.LT.OR P5, PT, R22.reuse, 0x12, P5 ;  /* 0x000000121600780c */ /* 0x040fe20002fa1670 */
[----:B------:R-:W-:Y:S01]  /*10ac0*/  MUFU.EX2 R29, R29 ;  /* 0x0000001d001d7308 */ /* 0x000fe20000000800 */
[----:B------:R-:W-:Y:S01]  /*10ad0*/  ISETP.LT.OR P4, PT, R22, 0x11, P4 ;  /* 0x000000111600780c */ /* 0x000fe20002781670 */
[----:B0-----:R-:W-:Y:S01]  /*10ae0*/  FFMA.FTZ R5, R15, R5, R24 ;  /* 0x000000050f057223 */ /* 0x001fe20000010018 */
[----:B------:R-:W-:Y:S01]  /*10af0*/  FSEL R35, R35, -INF , !P5 ;  /* 0xff80000023237808 */ /* 0x000fe20006800000 */
[-CC-:B------:R-:W-:Y:S01]  /*10b00*/  FFMA.FTZ R41, R41, R0.reuse, -R3.reuse ;  /* 0x0000000029297223 */ /* 0x180fe20000010803 */
[----:B------:R-:W-:Y:S01]  /*10b10*/  ISETP.GT.AND P5, PT, R141, 0x19, P3 ;  /* 0x000000198d00780c */ /* 0x000fe20001fa4270 */
[-C--:B------:R-:W-:Y:S01]  /*10b20*/  FFMA.FTZ R44, R44, R0.reuse, -R3 ;  /* 0x000000002c2c7223 */ /* 0x080fe20000010803 */
[----:B------:R-:W-:Y:S01]  /*10b30*/  FSEL R34, R34, -INF , !P4 ;  /* 0xff80000022227808 */ /* 0x000fe20006000000 */
[----:B------:R-:W-:Y:S01]  /*10b40*/  MUFU.EX2 R33, R33 ;  /* 0x0000002100217308 */ /* 0x000fe20000000800 */
[----:B------:R-:W-:Y:S01]  /*10b50*/  ISETP.LT.OR P5, PT, R22, 0x1a, P5 ;  /* 0x0000001a1600780c */ /* 0x000fe20002fa1670 */
[----:B-1----:R-:W-:Y:S01]  /*10b60*/  FADD.FTZ R5, R17, R5 ;  /* 0x0000000511057221 */ /* 0x002fe20000010000 */
[----:B------:R-:W-:Y:S01]  /*10b70*/  ISETP.GT.AND P4, PT, R141, 0x18, P3 ;  /* 0x000000188d00780c */ /* 0x000fe20001f84270 */
[-CC-:B------:R-:W-:Y:S01]  /*10b80*/  FFMA.FTZ R45, R45, R0.reuse, -R3.reuse ;  /* 0x000000002d2d7223 */ /* 0x180fe20000010803 */
[----:B------:R-:W-:Y:S01]  /*10b90*/  FSEL R39, R39, -INF , !P5 ;  /* 0xff80000027277808 */ /* 0x000fe20006800000 */
[--C-:B------:R-:W-:Y:S01]  /*10ba0*/  FFMA.FTZ R48, R48, R0, -R3.reuse ;  /* 0x0000000030307223 */ /* 0x100fe20000010803 */
[----:B------:R-:W-:Y:S01]  /*10bb0*/  ISETP.GT.AND P5, PT, R141, 0x21, P3 ;  /* 0x000000218d00780c */ /* 0x000fe20001fa4270 */
[----:B------:R-:W-:Y:S01]  /*10bc0*/  MUFU.EX2 R37, R37 ;  /* 0x0000002500257308 */ /* 0x000fe20000000800 */
[----:B------:R-:W-:Y:S01]  /*10bd0*/  F2FP.BF16.F32.PACK_AB R24, R17, R24 ;  /* 0x000000181118723e */ /* 0x000fe200000010ff */
[-CC-:B------:R-:W-:Y:S01]  /*10be0*/  FFMA.FTZ R49, R49, R0.reuse, -R3.reuse ;  /* 0x0000000031317223 */ /* 0x180fe20000010803 */
[----:B------:R-:W-:Y:S01]  /*10bf0*/  ISETP.LT.OR P5, PT, R22, 0x22, P5 ;  /* 0x000000221600780c */ /* 0x000fe20002fa1670 */
[-CC-:B------:R-:W-:Y:S01]  /*10c00*/  FFMA.FTZ R52, R52, R0.reuse, -R3.reuse ;  /* 0x0000000034347223 */ /* 0x180fe20000010803 */
[----:B------:R-:W-:Y:S01]  /*10c10*/  ISETP.LT.OR P4, PT, R22, 0x19, P4 ;  /* 0x000000191600780c */ /* 0x000fe20002781670 */
[-CC-:B------:R-:W-:Y:S01]  /*10c20*/  FFMA.FTZ R53, R53, R0.reuse, -R3.reuse ;  /* 0x0000000035357223 */ /* 0x180fe20000010803 */
[----:B------:R-:W-:Y:S01]  /*10c30*/  FSEL R43, R43, -INF , !P5 ;  /* 0xff8000002b2b7808 */ /* 0x000fe20006800000 */
[----:B------:R-:W-:Y:S01]  /*10c40*/  MUFU.EX2 R40, R40 ;  /* 0x0000002800287308 */ /* 0x000fe20000000800 */
[----:B------:R-:W-:Y:S01]  /*10c50*/  ISETP.GT.AND P5, PT, R141, 0x29, P3 ;  /* 0x000000298d00780c */ /* 0x000fe20001fa4270 */
[-CC-:B------:R-:W-:Y:S01]  /*10c60*/  FFMA.FTZ R56, R56, R0.reuse, -R3.reuse ;  /* 0x0000000038387223 */ /* 0x180fe20000010803 */
[----:B------:R-:W-:Y:S01]  /*10c70*/  FSEL R38, R38, -INF , !P4 ;  /* 0xff80000026267808 */ /* 0x000fe20006000000 */
[-CC-:B------:R-:W-:Y:S01]  /*10c80*/  FFMA.FTZ R57, R57, R0.reuse, -R3.reuse ;  /* 0x0000000039397223 */ /* 0x180fe20000010803 */
[----:B------:R-:W-:Y:S01]  /*10c90*/  ISETP.LT.OR P5, PT, R22, 0x2a, P5 ;  /* 0x0000002a1600780c */ /* 0x000fe20002fa1670 */
[-CC-:B------:R-:W-:Y:S01]  /*10ca0*/  FFMA.FTZ R60, R60, R0.reuse, -R3.reuse ;  /* 0x000000003c3c7223 */ /* 0x180fe20000010803 */
[----:B------:R-:W-:Y:S01]  /*10cb0*/  ISETP.GT.AND P4, PT, R141, 0x20, P3 ;  /* 0x000000208d00780c */ /* 0x000fe20001f84270 */
[----:B------:R-:W-:Y:S01]  /*10cc0*/  MUFU.EX2 R41, R41 ;  /* 0x0000002900297308 */ /* 0x000fe20000000800 */
[----:B------:R-:W-:Y:S01]  /*10cd0*/  FSEL R47, R47, -INF , !P5 ;  /* 0xff8000002f2f7808 */ /* 0x000fe20006800000 */
[-CC-:B------:R-:W-:Y:S01]  /*10ce0*/  FFMA.FTZ R61, R61, R0.reuse, -R3.reuse ;  /* 0x000000003d3d7223 */ /* 0x180fe20000010803 */
[----:B------:R-:W-:Y:S01]  /*10cf0*/  ISETP.GT.AND P5, PT, R141, 0x31, P3 ;  /* 0x000000318d00780c */ /* 0x000fe20001fa4270 */
        /* <DEDUP_REMOVED lines=9> */
[C---:B------:R-:W-:Y:S01]  /*10d90*/  ISETP.GT.AND P5, PT, R141.reuse, 0x39, P3 ;  /* 0x000000398d00780c */ /* 0x040fe20001fa4270 */
[-CC-:B------:R-:W-:Y:S01]  /*10da0*/  FFMA.FTZ R72, R72, R0.reuse, -R3.reuse ;  /* 0x0000000048487223 */ /* 0x180fe20000010803 */
[----:B------:R-:W-:Y:S01]  /*10db0*/  ISETP.GT.AND P4, PT, R141, 0x28, P3 ;  /* 0x000000288d00780c */ /* 0x000fe20001f84270 */
[----:B------:R-:W-:Y:S01]  /*10dc0*/  MUFU.EX2 R45, R45 ;  /* 0x0000002d002d7308 */ /* 0x000fe20000000800 */
[C---:B------:R-:W-:Y:S01]  /*10dd0*/  ISETP.LT.OR P5, PT, R22.reuse, 0x3a, P5 ;  /* 0x0000003a1600780c */ /* 0x040fe20002fa1670 */
[-CC-:B------:R-:W-:Y:S01]  /*10de0*/  FFMA.FTZ R73, R73, R0.reuse, -R3.reuse ;  /* 0x0000000049497223 */ /* 0x180fe20000010803 */
[----:B------:R-:W-:Y:S01]  /*10df0*/  ISETP.LT.OR P4, PT, R22, 0x29, P4 ;  /* 0x000000291600780c */ /* 0x000fe20002781670 */
[-CC-:B------:R-:W-:Y:S01]  /*10e00*/  FFMA.FTZ R76, R76, R0.reuse, -R3.reuse ;  /* 0x000000004c4c7223 */ /* 0x180fe20000010803 */
[----:B------:R-:W-:Y:S01]  /*10e10*/  FSEL R55, R55, -INF , !P5 ;  /* 0xff80000037377808 */ /* 0x000fe20006800000 */
[-CC-:B------:R-:W-:Y:S01]  /*10e20*/  FFMA.FTZ R77, R77, R0.reuse, -R3.reuse ;  /* 0x000000004d4d7223 */ /* 0x180fe20000010803 */
[----:B------:R-:W-:Y:S01]  /*10e30*/  ISETP.GT.AND P5, PT, R141, 0x41, P3 ;  /* 0x000000418d00780c */ /* 0x000fe20001fa4270 */
[----:B------:R-:W-:Y:S01]  /*10e40*/  MUFU.EX2 R49, R49 ;  /* 0x0000003100317308 */ /* 0x000fe20000000800 */
[----:B------:R-:W-:Y:S01]  /*10e50*/  FSEL R46, R46, -INF , !P4 ;  /* 0xff8000002e2e7808 */ /* 0x000fe20006000000 */
[-CC-:B------:R-:W-:Y:S01]  /*10e60*/  FFMA.FTZ R80, R80, R0.reuse, -R3.reuse ;  /* 0x0000000050507223 */ /* 0x180fe20000010803 */
[----:B------:R-:W-:Y:S01]  /*10e70*/  ISETP.LT.OR P5, PT, R22, 0x42, P5 ;  /* 0x000000421600780c */ /* 0x000fe20002fa1670 */
[-CC-:B------:R-:W-:Y:S01]  /*10e80*/  FFMA.FTZ R81, R81, R0.reuse, -R3.reuse ;  /* 0x0000000051517223 */ /* 0x180fe20000010803 */
[----:B------:R-:W-:Y:S01]  /*10e90*/  ISETP.GT.AND P4, PT, R141, 0x30, P3 ;  /* 0x000000308d00780c */ /* 0x000fe20001f84270 */
[-CC-:B------:R-:W-:Y:S01]  /*10ea0*/  FFMA.FTZ R84, R84, R0.reuse, -R3.reuse ;  /* 0x0000000054547223 */ /* 0x180fe20000010803 */
[----:B------:R-:W-:Y:S01]  /*10eb0*/  FSEL R59, R59, -INF , !P5 ;  /* 0xff8000003b3b7808 */ /* 0x000fe20006800000 */
[----:B------:R-:W-:Y:S01]  /*10ec0*/  MUFU.EX2 R52, R52 ;  /* 0x0000003400347308 */ /* 0x000fe20000000800 */
[----:B------:R-:W-:Y:S01]  /*10ed0*/  ISETP.GT.AND P5, PT, R141, 0x49, P3 ;  /* 0x000000498d00780c */ /* 0x000fe20001fa4270 */
[----:B------:R-:W-:Y:S01]  /*10ee0*/  FFMA.FTZ R3, R85, R0, -R3 ;  /* 0x0000000055037223 */ /* 0x000fe20000010803 */
[----:B------:R-:W-:-:S02]  /*10ef0*/  ISETP.LT.OR P4, PT, R22, 0x31, P4 ;  /* 0x000000311600780c */ /* 0x000fc40002781670 */
[----:B------:R-:W-:Y:S02]  /*10f00*/  ISETP.LT.OR P5, PT, R22, 0x4a, P5 ;  /* 0x0000004a1600780c */ /* 0x000fe40002fa1670 */
[----:B------:R-:W-:Y:S01]  /*10f10*/  FSEL R50, R50, -INF , !P4 ;  /* 0xff80000032327808 */ /* 0x000fe20006000000 */
[----:B------:R-:W-:Y:S01]  /*10f20*/  MUFU.EX2 R53, R53 ;  /* 0x0000003500357308 */ /* 0x000fe20000000800 */
[----:B------:R-:W-:Y:S02]  /*10f30*/  FSEL R63, R63, -INF , !P5 ;  /* 0xff8000003f3f7808 */ /* 0x000fe40006800000 */
[C---:B------:R-:W-:Y:S02]  /*10f40*/  ISETP.GT.AND P5, PT, R141.reuse, 0x51, P3 ;  /* 0x000000518d00780c */ /* 0x040fe40001fa4270 */
[----:B------:R-:W-:Y:S02]  /*10f50*/  ISETP.GT.AND P4, PT, R141, 0x38, P3 ;  /* 0x000000388d00780c */ /* 0x000fe40001f84270 */
[C---:B------:R-:W-:Y:S01]  /*10f60*/  ISETP.LT.OR P5, PT, R22.reuse, 0x52, P5 ;  /* 0x000000521600780c */ /* 0x040fe20002fa1670 */
[----:B------:R-:W-:Y:S01]  /*10f70*/  MUFU.EX2 R56, R56 ;  /* 0x0000003800387308 */ /* 0x000fe20000000800 */
[----:B------:R-:W-:-:S02]  /*10f80*/  ISETP.LT.OR P4, PT, R22, 0x39, P4 ;  /* 0x000000391600780c */ /* 0x000fc40002781670 */
[----:B------:R-:W-:Y:S02]  /*10f90*/  FSEL R67, R67, -INF , !P5 ;  /* 0xff80000043437808 */ /* 0x000fe40006800000 */
[C---:B------:R-:W-:Y:S02]  /*10fa0*/  ISETP.GT.AND P5, PT, R141.reuse, 0x59, P3 ;  /* 0x000000598d00780c */ /* 0x040fe40001fa4270 */
[----:B------:R-:W-:Y:S01]  /*10fb0*/  FSEL R54, R54, -INF , !P4 ;  /* 0xff80000036367808 */ /* 0x000fe20006000000 */
[----:B------:R-:W-:Y:S01]  /*10fc0*/  MUFU.EX2 R57, R57 ;  /* 0x0000003900397308 */ /* 0x000fe20000000800 */
[----:B------:R-:W-:Y:S02]  /*10fd0*/  ISETP.LT.OR P5, PT, R22, 0x5a, P5 ;  /* 0x0000005a1600780c */ /* 0x000fe40002fa1670 */
[----:B------:R-:W-:Y:S02]  /*10fe0*/  ISETP.GT.AND P4, PT, R141, 0x40, P3 ;  /* 0x000000408d00780c */ /* 0x000fe40001f84270 */
[----:B------:R-:W-:-:S02]  /*10ff0*/  FSEL R71, R71, -INF , !P5 ;  /* 0xff80000047477808 */ /* 0x000fc40006800000 */
[----:B------:R-:W-:Y:S01]  /*11000*/  ISETP.GT.AND P5, PT, R141, 0x61, P3 ;  /* 0x000000618d00780c */ /* 0x000fe20001fa4270 */
[----:B------:R-:W-:Y:S01]  /*11010*/  MUFU.EX2 R60, R60 ;  /* 0x0000003c003c7308 */ /* 0x000fe20000000800 */
[C---:B------:R-:W-:Y:S02]  /*11020*/  ISETP.LT.OR P4, PT, R22.reuse, 0x41, P4 ;  /* 0x000000411600780c */ /* 0x040fe40002781670 */
[----:B------:R-:W-:Y:S02]  /*11030*/  ISETP.LT.OR P5, PT, R22, 0x62, P5 ;  /* 0x000000621600780c */ /* 0x000fe40002fa1670 */
[----:B------:R-:W-:Y:S02]  /*11040*/  FSEL R58, R58, -INF , !P4 ;  /* 0xff8000003a3a7808 */ /* 0x000fe40006000000 */
[----:B------:R-:W-:Y:S01]  /*11050*/  FSEL R75, R75, -INF , !P5 ;  /* 0xff8000004b4b7808 */ /* 0x000fe20006800000 */
[----:B------:R-:W-:Y:S01]  /*11060*/  MUFU.EX2 R61, R61 ;  /* 0x0000003d003d7308 */ /* 0x000fe20000000800 */
[----:B------:R-:W-:-:S02]  /*11070*/  ISETP.GT.AND P5, PT, R141, 0x69, P3 ;  /* 0x000000698d00780c */ /* 0x000fc40001fa4270 */
[----:B------:R-:W-:Y:S02]  /*11080*/  ISETP.GT.AND P4, PT, R141, 0x48, P3 ;  /* 0x000000488d00780c */ /* 0x000fe40001f84270 */
[C---:B------:R-:W-:Y:S02]  /*11090*/  ISETP.LT.OR P5, PT, R22.reuse, 0x6a, P5 ;  /* 0x0000006a1600780c */ /* 0x040fe40002fa1670 */
[----:B------:R-:W-:Y:S01]  /*110a0*/  ISETP.LT.OR P4, PT, R22, 0x49, P4 ;  /* 0x000000491600780c */ /* 0x000fe20002781670 */
[----:B------:R-:W-:Y:S01]  /*110b0*/  MUFU.EX2 R64, R64 ;  /* 0x0000004000407308 */ /* 0x000fe20000000800 */
[----:B------:R-:W-:Y:S02]  /*110c0*/  FSEL R79, R79, -INF , !P5 ;  /* 0xff8000004f4f7808 */ /* 0x000fe40006800000 */
[----:B------:R-:W-:Y:S02]  /*110d0*/  ISETP.GT.AND P5, PT, R141, RZ, P3 ;  /* 0x000000ff8d00720c */ /* 0x000fe40001fa4270 */
[----:B------:R-:W-:-:S02]  /*110e0*/  FSEL R62, R62, -INF , !P4 ;  /* 0xff8000003e3e7808 */ /* 0x000fc40006000000 */
[----:B------:R-:W-:Y:S01]  /*110f0*/  ISETP.LT.OR P5, PT, R22, 0x1, P5 ;  /* 0x000000011600780c */ /* 0x000fe20002fa1670 */
[----:B------:R-:W-:Y:S01]  /*11100*/  MUFU.EX2 R65, R65 ;  /* 0x0000004100417308 */ /* 0x000fe20000000800 */
[----:B------:R-:W-:Y:S02]  /*11110*/  ISETP.GT.AND P4, PT, R141, 0x50, P3 ;  /* 0x000000508d00780c */ /* 0x000fe40001f84270 */
[----:B------:R-:W-:Y:S02]  /*11120*/  FSEL R25, R26, -INF , !P5 ;  /* 0xff8000001a197808 */ /* 0x000fe40006800000 */
[----:B------:R-:W-:Y:S02]  /*11130*/  ISETP.LT.OR P4, PT, R22, 0x51, P4 ;  /* 0x000000511600780c */ /* 0x000fe40002781670 */
[----:B------:R-:W-:Y:S01]  /*11140*/  FMNMX.FTZ R17, R25, R6, !PT ;  /* 0x0000000619117209 */ /* 0x000fe20007810000 */
[----:B------:R-:W0:Y:S01]  /*11150*/  MUFU.EX2 R26, R28 ;  /* 0x0000001c001a7308 */ /* 0x000e220000000800 */
[----:B------:R-:W-:-:S02]  /*11160*/  FSEL R66, R66, -INF , !P4 ;  /* 0xff80000042427808 */ /* 0x000fc40006000000 */
[----:B------:R-:W-:Y:S02]  /*11170*/  FMNMX.FTZ R17, R27, R17, !PT ;  /* 0x000000111b117209 */ /* 0x000fe40007810000 */
[----:B------:R-:W-:Y:S02]  /*11180*/  ISETP.GT.AND P4, PT, R141, 0x58, P3 ;  /* 0x000000588d00780c */ /* 0x000fe40001f84270 */
[----:B------:R-:W-:Y:S01]  /*11190*/  FMNMX.FTZ R17, R30, R17, !PT ;  /* 0x000000111e117209 */ /* 0x000fe20007810000 */
[----:B------:R-:W-:Y:S01]  /*111a0*/  MUFU.EX2 R68, R68 ;  /* 0x0000004400447308 */ /* 0x000fe20000000800 */
[----:B------:R-:W-:Y:S02]  /*111b0*/  ISETP.LT.OR P4, PT, R22, 0x59, P4 ;  /* 0x000000591600780c */ /* 0x000fe40002781670 */
[----:B------:R-:W-:Y:S02]  /*111c0*/  FMNMX.FTZ R17, R31, R17, !PT ;  /* 0x000000111f117209 */ /* 0x000fe40007810000 */
[----:B------:R-:W-:-:S02]  /*111d0*/  FSEL R70, R70, -INF , !P4 ;  /* 0xff80000046467808 */ /* 0x000fc40006000000 */
[----:B------:R-:W-:Y:S01]  /*111e0*/  FMNMX.FTZ R17, R34, R17, !PT ;  /* 0x0000001122117209 */ /* 0x000fe20007810000 */
[----:B------:R-:W-:Y:S01]  /*111f0*/  MUFU.EX2 R69, R69 ;  /* 0x0000004500457308 */ /* 0x000fe20000000800 */
[----:B------:R-:W-:Y:S01]  /*11200*/  ISETP.GT.AND P4, PT, R141, 0x60, P3 ;  /* 0x000000608d00780c */ /* 0x000fe20001f84270 */
[----:B0-----:R-:W-:Y:S01]  /*11210*/  FADD.FTZ R5, R26, R5 ;  /* 0x000000051a057221 */ /* 0x001fe20000010000 */
[----:B------:R-:W-:Y:S02]  /*11220*/  FMNMX.FTZ R17, R35, R17, !PT ;  /* 0x0000001123117209 */ /* 0x000fe40007810000 */
[----:B------:R-:W-:Y:S02]  /*11230*/  ISETP.LT.OR P4, PT, R22, 0x61, P4 ;  /* 0x000000611600780c */ /* 0x000fe40002781670 */
[----:B------:R-:W-:Y:S01]  /*11240*/  FMNMX.FTZ R17, R38, R17, !PT ;  /* 0x0000001126117209 */ /* 0x000fe20007810000 */
[----:B------:R-:W-:Y:S01]  /*11250*/  MUFU.EX2 R72, R72 ;  /* 0x0000004800487308 */ /* 0x000fe20000000800 */
        /* <DEDUP_REMOVED lines=10> */
[----:B------:R-:W-:Y:S02]  /*11300*/  ISETP.GT.AND P4, PT, R141, 0x70, P3 ;  /* 0x000000708d00780c */ /* 0x000fe40001f84270 */
[----:B------:R-:W-:Y:S02]  /*11310*/  FMNMX.FTZ R17, R47, R17, !PT ;  /* 0x000000112f117209 */ /* 0x000fe40007810000 */
[----:B------:R-:W-:Y:S02]  /*11320*/  ISETP.LT.OR P4, PT, R22, 0x71, P4 ;  /* 0x000000711600780c */ /* 0x000fe40002781670 */
[----:B------:R-:W-:Y:S01]  /*11330*/  FMNMX.FTZ R17, R50, R17, !PT ;  /* 0x0000001132117209 */ /* 0x000fe20007810000 */
[----:B------:R-:W-:Y:S01]  /*11340*/  MUFU.EX2 R77, R77 ;  /* 0x0000004d004d7308 */ /* 0x000fe20000000800 */
[----:B------:R-:W-:-:S02]  /*11350*/  FSEL R82, R82, -INF , !P4 ;  /* 0xff80000052527808 */ /* 0x000fc40006000000 */
[----:B------:R-:W-:Y:S02]  /*11360*/  FMNMX.FTZ R17, R51, R17, !PT ;  /* 0x0000001133117209 */ /* 0x000fe40007810000 */
[C---:B------:R-:W-:Y:S02]  /*11370*/  ISETP.GT.AND P4, PT, R141.reuse, 0x71, P3 ;  /* 0x000000718d00780c */ /* 0x040fe40001f84270 */
[----:B------:R-:W-:Y:S01]  /*11380*/  FMNMX.FTZ R17, R54, R17, !PT ;  /* 0x0000001136117209 */ /* 0x000fe20007810000 */
[----:B------:R-:W-:Y:S01]  /*11390*/  MUFU.EX2 R80, R80 ;  /* 0x0000005000507308 */ /* 0x000fe20000000800 */
[----:B------:R-:W-:Y:S02]  /*113a0*/  ISETP.GT.AND P5, PT, R141, 0x78, P3 ;  /* 0x000000788d00780c */ /* 0x000fe40001fa4270 */
[----:B------:R-:W-:Y:S02]  /*113b0*/  FMNMX.FTZ R17, R55, R17, !PT ;  /* 0x0000001137117209 */ /* 0x000fe40007810000 */
[----:B------:R-:W-:-:S02]  /*113c0*/  ISETP.LT.OR P4, PT, R22, 0x72, P4 ;  /* 0x000000721600780c */ /* 0x000fc40002781670 */
        /* <DEDUP_REMOVED lines=9> */
[----:B------:R-:W-:Y:S02]  /*11460*/  ISETP.LT.OR P3, PT, R22, 0x7a, P3 ;  /* 0x0000007a1600780c */ /* 0x000fe40001f61670 */
[----:B------:R-:W-:Y:S01]  /*11470*/  FMNMX.FTZ R17, R66, R17, !PT ;  /* 0x0000001142117209 */ /* 0x000fe20007810000 */
[----:B------:R-:W-:Y:S01]  /*11480*/  MUFU.EX2 R3, R3 ;  /* 0x0000000300037308 */ /* 0x000fe20000000800 */
[----:B------:R-:W-:Y:S02]  /*11490*/  FSEL R86, R86, -INF , !P5 ;  /* 0xff80000056567808 */ /* 0x000fe40006800000 */
[----:B------:R-:W-:Y:S02]  /*114a0*/  FMNMX.FTZ R17, R67, R17, !PT ;  /* 0x0000001143117209 */ /* 0x000fe40007810000 */
[----:B------:R-:W-:-:S02]  /*114b0*/  FSEL R87, R87, -INF , !P3 ;  /* 0xff80000057577808 */ /* 0x000fc40005800000 */
[----:B------:R-:W-:Y:S02]  /*114c0*/  FMNMX.FTZ R17, R70, R17, !PT ;  /* 0x0000001146117209 */ /* 0x000fe40007810000 */
        /* <DEDUP_REMOVED lines=14> */
[----:B------:R-:W-:-:S03]  /*115b0*/  FADD.FTZ R17, R29, R5 ;  /* 0x000000051d117221 */ /* 0x000fc60000010000 */
[C---:B------:R-:W-:Y:S01]  /*115c0*/  FSETP.NEU.FTZ.AND P3, PT, R21.reuse, -INF , PT ;  /* 0xff8000001500780b */ /* 0x040fe20003f7d000 */
[----:B------:R-:W-:-:S05]  /*115d0*/  FMUL.FTZ R5, R21, R0 ;  /* 0x0000000015057220 */ /* 0x000fca0000410000 */
        /* <DEDUP_REMOVED lines=20> */
[----:B------:R-:W-:-:S03]  /*11720*/  FFMA.FTZ R86, R86, R0, -R5 ;  /* 0x0000000056567223 */ /* 0x000fc60000010805 */
[----:B------:R-:W0:Y:S08]  /*11730*/  MUFU.EX2 R28, R28 ;  /* 0x0000001c001c7308 */ /* 0x000e300000000800 */
[----:B------:R-:W1:Y:S08]  /*11740*/  MUFU.EX2 R30, R30 ;  /* 0x0000001e001e7308 */ /* 0x000e700000000800 */
[----:B------:R-:W-:Y:S01]  /*11750*/  MUFU.EX2 R31, R31 ;  /* 0x0000001f001f7308 */ /* 0x000fe20000000800 */
[----:B0-----:R-:W-:-:S07]  /*11760*/  F2FP.BF16.F32.PACK_AB R25, R28, R22 ;  /* 0x000000161c19723e */ /* 0x001fce00000010ff */
[----:B------:R-:W-:Y:S01]  /*11770*/  MUFU.EX2 R38, R38 ;  /* 0x0000002600267308 */ /* 0x000fe20000000800 */
[----:B-1----:R-:W-:-:S05]  /*11780*/  F2FP.BF16.F32.PACK_AB R27, R30, R29 ;  /* 0x0000001d1e1b723e */ /* 0x002fca00000010ff */
[----:B------:R0:W-:Y:S02]  /*11790*/  STSM.16.M88.4 [R137+0x21800], R24 ;  /* 0x0218001889007844 */ /* 0x0001e40000000200 */
[----:B------:R-:W-:Y:S08]  /*117a0*/  MUFU.EX2 R70, R70 ;  /* 0x0000004600467308 */ /* 0x000ff00000000800 */
[----:B------:R-:W-:Y:S01]  /*117b0*/  MUFU.EX2 R71, R71 ;  /* 0x0000004700477308 */ /* 0x000fe20000000800 */
[----:B0-----:R-:W-:Y:S01]  /*117c0*/  FFMA.FTZ R27, R35, R0, -R5 ;  /* 0x00000000231b7223 */ /* 0x001fe20000010805 */
[----:B------:R-:W-:-:S06]  /*117d0*/  FSEL R35, R21, RZ, P3 ;  /* 0x000000ff15237208 */ /* 0x000fcc0001800000 */
[----:B------:R-:W0:Y:S01]  /*117e0*/  MUFU.EX2 R24, R32 ;  /* 0x0000002000187308 */ /* 0x000e220000000800 */
[-CC-:B------:R-:W-:Y:S01]  /*117f0*/  FFMA.FTZ R25, R34, R0.reuse, -R5.reuse ;  /* 0x0000000022197223 */ /* 0x180fe20000010805 */
[-CC-:B------:R-:W-:Y:S01]  /*11800*/  FFMA.FTZ R34, R39, R0.reuse, -R5.reuse ;  /* 0x0000000027227223 */ /* 0x180fe20000010805 */
[----:B------:R-:W-:Y:S01]  /*11810*/  FFMA.FTZ R39, R54, R0, -R5 ;  /* 0x0000000036277223 */ /* 0x000fe20000010805 */
[----:B------:R-:W-:-:S04]  /*11820*/  FADD.FTZ R35, -R35, R6 ;  /* 0x0000000623237221 */ /* 0x000fc80000010100 */
[-C--:B------:R-:W-:Y:S01]  /*11830*/  FMUL.FTZ R6, R35, R0.reuse ;  /* 0x0000000023067220 */ /* 0x080fe20000410000 */
[----:B------:R-:W-:Y:S01]  /*11840*/  MUFU.EX2 R25, R25 ;  /* 0x0000001900197308 */ /* 0x000fe20000000800 */
[-CC-:B------:R-:W-:Y:S01]  /*11850*/  FFMA.FTZ R35, R50, R0.reuse, -R5.reuse ;  /* 0x0000000032237223 */ /* 0x180fe20000010805 */
[----:B------:R-:W-:-:S06]  /*11860*/  FFMA.FTZ R50, R63, R0, -R5 ;  /* 0x000000003f327223 */ /* 0x000fcc0000010805 */
[----:B------:R-:W1:Y:S01]  /*11870*/  MUFU.EX2 R6, R6 ;  /* 0x0000000600067308 */ /* 0x000e620000000800 */
[----:B0-----:R-:W-:Y:S01]  /*11880*/  FADD.FTZ R17, R24, R17 ;  /* 0x0000001118117221 */ /* 0x001fe20000010000 */
[----:B------:R-:W-:-:S03]  /*11890*/  F2FP.BF16.F32.PACK_AB R24, R33, R24 ;  /* 0x000000182118723e */ /* 0x000fc600000010ff */
[----:B------:R-:W-:-:S03]  /*118a0*/  FADD.FTZ R17, R33, R17 ;  /* 0x0000001121117221 */ /* 0x000fc60000010000 */
[----:B------:R0:W3:Y:S08]  /*118b0*/  MUFU.EX2 R26, R36 ;  /* 0x00000024001a7308 */ /* 0x0000f00000000800 */
[----:B------:R-:W4:Y:S01]  /*118c0*/  MUFU.EX2 R27, R27 ;  /* 0x0000001b001b7308 */ /* 0x000f220000000800 */
[----:B-1----:R-:W-:Y:S01]  /*118d0*/  FFMA.FTZ R22, R6, R7, R22 ;  /* 0x0000000706167223 */ /* 0x002fe20000010016 */
[-CC-:B0-----:R-:W-:Y:S01]  /*118e0*/  FFMA.FTZ R36, R42, R0.reuse, -R5.reuse ;  /* 0x000000002a247223 */ /* 0x181fe20000010805 */
[-CC-:B------:R-:W-:Y:S01]  /*118f0*/  FFMA.FTZ R42, R43, R0.reuse, -R5.reuse ;  /* 0x000000002b2a7223 */ /* 0x180fe20000010805 */
[-CC-:B------:R-:W-:Y:S01]  /*11900*/  FFMA.FTZ R43, R46, R0.reuse, -R5.reuse ;  /* 0x000000002e2b7223 */ /* 0x180fe20000010805 */
[----:B------:R-:W-:Y:S01]  /*11910*/  FADD.FTZ R22, R28, R22 ;  /* 0x000000161c167221 */ /* 0x000fe20000010000 */
[-CC-:B------:R-:W-:Y:S01]  /*11920*/  FFMA.FTZ R46, R47, R0.reuse, -R5.reuse ;  /* 0x000000002f2e7223 */ /* 0x180fe20000010805 */
[-C--:B------:R-:W-:Y:S01]  /*11930*/  FFMA.FTZ R7, R55, R0.reuse, -R5 ;  /* 0x0000000037077223 */ /* 0x080fe20000010805 */
[----:B------:R-:W0:Y:S01]  /*11940*/  MUFU.EX2 R34, R34 ;  /* 0x0000002200227308 */ /* 0x000e220000000800 */
[----:B------:R-:W-:Y:S01]  /*11950*/  FADD.FTZ R29, R29, R22 ;  /* 0x000000161d1d7221 */ /* 0x000fe20000010000 */
[----:B---3--:R-:W-:Y:S01]  /*11960*/  FADD.FTZ R28, R26, R17 ;  /* 0x000000111a1c7221 */ /* 0x008fe20000010000 */
[----:B------:R-:W-:Y:S01]  /*11970*/  FFMA.FTZ R47, R59, R0, -R5 ;  /* 0x000000003b2f7223 */ /* 0x000fe20000010805 */
[C---:B------:R-:W-:Y:S01]  /*11980*/  F2FP.BF16.F32.PACK_AB R26, R37.reuse, R26 ;  /* 0x0000001a251a723e */ /* 0x040fe200000010ff */
[----:B------:R-:W-:Y:S01]  /*11990*/  FADD.FTZ R29, R30, R29 ;  /* 0x0000001d1e1d7221 */ /* 0x000fe20000010000 */
[----:B------:R-:W-:-:S02]  /*119a0*/  FADD.FTZ R28, R37, R28 ;  /* 0x0000001c251c7221 */ /* 0x000fc40000010000 */
[----:B------:R-:W1:Y:S01]  /*119b0*/  MUFU.EX2 R36, R36 ;  /* 0x0000002400247308 */ /* 0x000e620000000800 */
[----:B------:R-:W-:Y:S01]  /*119c0*/  FADD.FTZ R29, R25, R29 ;  /* 0x0000001d191d7221 */ /* 0x000fe20000010000 */
[----:B------:R-:W-:Y:S01]  /*119d0*/  FADD.FTZ R28, R40, R28 ;  /* 0x0000001c281c7221 */ /* 0x000fe20000010000 */
[C---:B----4-:R-:W-:Y:S02]  /*119e0*/  F2FP.BF16.F32.PACK_AB R25, R27.reuse, R25 ;  /* 0x000000191b19723e */ /* 0x050fe400000010ff */
[----:B------:R-:W-:Y:S01]  /*119f0*/  FADD.FTZ R29, R27, R29 ;  /* 0x0000001d1b1d7221 */ /* 0x000fe20000010000 */
[C---:B------:R-:W-:Y:S01]  /*11a00*/  FADD.FTZ R30, R41.reuse, R28 ;  /* 0x0000001c291e7221 */ /* 0x040fe20000010000 */
[----:B------:R-:W-:Y:S01]  /*11a10*/  F2FP.BF16.F32.PACK_AB R28, R41, R40 ;  /* 0x00000028291c723e */ /* 0x000fe200000010ff */
[----:B------:R-:W3:Y:S01]  /*11a20*/  MUFU.EX2 R42, R42 ;  /* 0x0000002a002a7308 */ /* 0x000ee20000000800 */
[----:B------:R-:W-:Y:S01]  /*11a30*/  FADD.FTZ R29, R31, R29 ;  /* 0x0000001d1f1d7221 */ /* 0x000fe20000010000 */
[----:B------:R-:W-:Y:S01]  /*11a40*/  FADD.FTZ R30, R44, R30 ;  /* 0x0000001e2c1e7221 */ /* 0x000fe20000010000 */
[C---:B0-----:R-:W-:Y:S01]  /*11a50*/  F2FP.BF16.F32.PACK_AB R27, R34.reuse, R31 ;  /* 0x0000001f221b723e */ /* 0x041fe200000010ff */
[----:B------:R-:W4:Y:S01]  /*11a60*/  LDL R41, [R1+0x2c] ;  /* 0x00002c0001297983 */ /* 0x000f220000100800 */
[----:B------:R-:W-:Y:S01]  /*11a70*/  FADD.FTZ R29, R34, R29 ;  /* 0x0000001d221d7221 */ /* 0x000fe20000010000 */
[C---:B------:R-:W-:Y:S01]  /*11a80*/  FADD.FTZ R33, R45.reuse, R30 ;  /* 0x0000001e2d217221 */ /* 0x040fe20000010000 */
[----:B------:R-:W-:Y:S01]  /*11a90*/  F2FP.BF16.F32.PACK_AB R30, R45, R44 ;  /* 0x0000002c2d1e723e */ /* 0x000fe200000010ff */
[----:B------:R-:W0:Y:S01]  /*11aa0*/  MUFU.EX2 R43, R43 ;  /* 0x0000002b002b7308 */ /* 0x000e220000000800 */
[----:B-1----:R-:W-:Y:S01]  /*11ab0*/  FADD.FTZ R29, R36, R29 ;  /* 0x0000001d241d7221 */ /* 0x002fe20000010000 */
[----:B--2---:R1:W-:Y:S06]  /*11ac0*/  STSM.16.M88.4 [R142], R24 ;  /* 0x000000188e007844 */ /* 0x0043ec0000000200 */
[----:B------:R2:W5:Y:S01]  /*11ad0*/  MUFU.EX2 R32, R48 ;  /* 0x0000003000207308 */ /* 0x0005620000000800 */
[----:B---3--:R-:W-:-:S07]  /*11ae0*/  FADD.FTZ R29, R42, R29 ;  /* 0x0000001d2a1d7221 */ /* 0x008fce0000010000 */
[----:B------:R-:W3:Y:S01]  /*11af0*/  MUFU.EX2 R46, R46 ;  /* 0x0000002e002e7308 */ /* 0x000ee20000000800 */
[----:B0-----:R-:W-:Y:S01]  /*11b00*/  FADD.FTZ R29, R43, R29 ;  /* 0x0000001d2b1d7221 */ /* 0x001fe20000010000 */
[----:B--2---:R-:W-:-:S06]  /*11b10*/  FFMA.FTZ R48, R62, R0, -R5 ;  /* 0x000000003e307223 */ /* 0x004fcc0000010805 */
[----:B------:R-:W0:Y:S01]  /*11b20*/  MUFU.EX2 R35, R35 ;  /* 0x0000002300237308 */ /* 0x000e220000000800 */
[----:B-----5:R-:W-:-:S07]  /*11b30*/  FADD.FTZ R40, R32, R33 ;  /* 0x0000002120287221 */ /* 0x020fce0000010000 */
[----:B------:R-:W2:Y:S01]  /*11b40*/  MUFU.EX2 R39, R39 ;  /* 0x0000002700277308 */ /* 0x000ea20000000800 */
[----:B---3--:R-:W-:Y:S01]  /*11b50*/  FADD.FTZ R33, R46, R29 ;  /* 0x0000001d2e217221 */ /* 0x008fe20000010000 */
[----:B------:R-:W-:-:S06]  /*11b60*/  FADD.FTZ R29, R49, R40 ;  /* 0x00000028311d7221 */ /* 0x000fcc0000010000 */
[----:B------:R-:W3:Y:S01]  /*11b70*/  MUFU.EX2 R7, R7 ;  /* 0x0000000700077308 */ /* 0x000ee20000000800 */
[----:B0-----:R-:W-:Y:S01]  /*11b80*/  FADD.FTZ R33, R35, R33 ;  /* 0x0000002123217221 */ /* 0x001fe20000010000 */
[----:B------:R-:W-:-:S06]  /*11b90*/  FADD.FTZ R29, R52, R29 ;  /* 0x0000001d341d7221 */ /* 0x000fcc0000010000 */
[----:B------:R-:W0:Y:S01]  /*11ba0*/  MUFU.EX2 R22, R58 ;  /* 0x0000003a00167308 */ /* 0x000e220000000800 */
[----:B------:R-:W-:Y:S01]  /*11bb0*/  FADD.FTZ R33, R38, R33 ;  /* 0x0000002126217221 */ /* 0x000fe20000010000 */
[----:B------:R-:W-:-:S06]  /*11bc0*/  FADD.FTZ R29, R53, R29 ;  /* 0x0000001d351d7221 */ /* 0x000fcc0000010000 */
[----:B------:R-:W5:Y:S01]  /*11bd0*/  MUFU.EX2 R47, R47 ;  /* 0x0000002f002f7308 */ /* 0x000f620000000800 */
[----:B--2---:R-:W-:Y:S01]  /*11be0*/  FADD.FTZ R33, R39, R33 ;  /* 0x0000002127217221 */ /* 0x004fe20000010000 */
[----:B------:R-:W-:-:S06]  /*11bf0*/  FADD.FTZ R29, R56, R29 ;  /* 0x0000001d381d7221 */ /* 0x000fcc0000010000 */
[----:B------:R-:W-:Y:S01]  /*11c00*/  MUFU.EX2 R50, R50 ;  /* 0x0000003200327308 */ /* 0x000fe20000000800 */
[----:B---3--:R-:W-:Y:S01]  /*11c10*/  FADD.FTZ R33, R7, R33 ;  /* 0x0000002107217221 */ /* 0x008fe20000010000 */
[----:B------:R-:W-:Y:S01]  /*11c20*/  FADD.FTZ R31, R57, R29 ;  /* 0x0000001d391f7221 */ /* 0x000fe20000010000 */
[----:B------:R-:W-:Y:S01]  /*11c30*/  F2FP.BF16.F32.PACK_AB R29, R42, R36 ;  /* 0x000000242a1d723e */ /* 0x000fe200000010ff */
[----:B------:R-:W-:Y:S01]  /*11c40*/  FFMA.FTZ R5, R87, R0, -R5 ;  /* 0x0000000057057223 */ /* 0x000fe20000010805 */
[----:B0-----:R-:W-:Y:S01]  /*11c50*/  FADD.FTZ R33, R22, R33 ;  /* 0x0000002116217221 */ /* 0x001fe20000010000 */
[----:B------:R-:W-:Y:S01]  /*11c60*/  FADD.FTZ R34, R60, R31 ;  /* 0x0000001f3c227221 */ /* 0x000fe20000010000 */
[----:B------:R-:W-:Y:S01]  /*11c70*/  F2FP.BF16.F32.PACK_AB R31, R46, R43 ;  /* 0x0000002b2e1f723e */ /* 0x000fe200000010ff */
[----:B------:R-:W0:Y:S01]  /*11c80*/  MUFU.EX2 R48, R48 ;  /* 0x0000003000307308 */ /* 0x000e220000000800 */
[----:B-----5:R-:W-:Y:S01]  /*11c90*/  FADD.FTZ R33, R47, R33 ;  /* 0x000000212f217221 */ /* 0x020fe20000010000 */
[----:B------:R-:W-:-:S06]  /*11ca0*/  FADD.FTZ R34, R61, R34 ;  /* 0x000000223d227221 */ /* 0x000fcc0000010000 */
[----:B------:R-:W2:Y:S01]  /*11cb0*/  MUFU.EX2 R17, R66 ;  /* 0x0000004200117308 */ /* 0x000ea20000000800 */
[----:B------:R-:W-:-:S07]  /*11cc0*/  FADD.FTZ R40, R64, R34 ;  /* 0x0000002240287221 */ /* 0x000fce0000010000 */
[----:B------:R-:W3:Y:S01]  /*11cd0*/  MUFU.EX2 R37, R67 ;  /* 0x0000004300257308 */ /* 0x000ee20000000800 */
[----:B0-----:R-:W-:-:S04]  /*11ce0*/  FADD.FTZ R33, R48, R33 ;  /* 0x0000002130217221 */ /* 0x001fc80000010000 */
[----:B------:R-:W-:Y:S01]  /*11cf0*/  FADD.FTZ R36, R50, R33 ;  /* 0x0000002132247221 */ /* 0x000fe20000010000 */
[----:B------:R-:W-:Y:S02]  /*11d00*/  FADD.FTZ R33, R65, R40 ;  /* 0x0000002841217221 */ /* 0x000fe40000010000 */
[----:B------:R-:W-:Y:S01]  /*11d10*/  MUFU.EX2 R74, R74 ;  /* 0x0000004a004a7308 */ /* 0x000fe20000000800 */
[----:B--2---:R-:W-:Y:S01]  /*11d20*/  FADD.FTZ R36, R17, R36 ;  /* 0x0000002411247221 */ /* 0x004fe20000010000 */
[----:B------:R-:W-:Y:S01]  /*11d30*/  FADD.FTZ R40, R68, R33 ;  /* 0x0000002144287221 */ /* 0x000fe20000010000 */
[----:B------:R0:W-:Y:S03]  /*11d40*/  STSM.16.M88.4 [R139], R28 ;  /* 0x0000001c8b007844 */ /* 0x0001e60000000200 */
[----:B-1----:R-:W-:Y:S02]  /*11d50*/  FADD.FTZ R27, R69, R40 ;  /* 0x00000028451b7221 */ /* 0x002fe40000010000 */
[----:B------:R-:W1:Y:S01]  /*11d60*/  MUFU.EX2 R75, R75 ;  /* 0x0000004b004b7308 */ /* 0x000e620000000800 */
[----:B---3--:R-:W-:Y:S01]  /*11d70*/  FADD.FTZ R25, R37, R36 ;  /* 0x0000002425197221 */ /* 0x008fe20000010000 */
[----:B------:R-:W-:-:S02]  /*11d80*/  F2FP.BF16.F32.PACK_AB R33, R38, R35 ;  /* 0x000000232621723e */ /* 0x000fc400000010ff */
[----:B------:R-:W-:Y:S02]  /*11d90*/  F2FP.BF16.F32.PACK_AB R32, R49, R32 ;  /* 0x000000203120723e */ /* 0x000fe400000010ff */
[----:B------:R-:W-:Y:S02]  /*11da0*/  F2FP.BF16.F32.PACK_AB R34, R53, R52 ;  /* 0x000000343522723e */ /* 0x000fe400000010ff */
[----:B------:R-:W-:Y:S01]  /*11db0*/  F2FP.BF16.F32.PACK_AB R35, R7, R39 ;  /* 0x000000270723723e */ /* 0x000fe200000010ff */
[----:B------:R-:W-:Y:S01]  /*11dc0*/  MUFU.EX2 R78, R78 ;  /* 0x0000004e004e7308 */ /* 0x000fe20000000800 */
[----:B------:R-:W-:Y:S01]  /*11dd0*/  F2FP.BF16.F32.PACK_AB R24, R57, R56 ;  /* 0x000000383918723e */ /* 0x000fe200000010ff */
[----:B0-----:R-:W-:Y:S01]  /*11de0*/  FADD.FTZ R28, R70, R25 ;  /* 0x00000019461c7221 */ /* 0x001fe20000010000 */
[----:B------:R-:W-:Y:S01]  /*11df0*/  FADD.FTZ R30, R72, R27 ;  /* 0x0000001b481e7221 */ /* 0x000fe20000010000 */
[----:B------:R-:W-:Y:S02]  /*11e00*/  F2FP.BF16.F32.PACK_AB R26, R61, R60 ;  /* 0x0000003c3d1a723e */ /* 0x000fe400000010ff */
[----:B------:R-:W-:-:S02]  /*11e10*/  F2FP.BF16.F32.PACK_AB R25, R47, R22 ;  /* 0x000000162f19723e */ /* 0x000fc400000010ff */
[----:B------:R-:W-:Y:S01]  /*11e20*/  F2FP.BF16.F32.PACK_AB R27, R50, R48 ;  /* 0x00000030321b723e */ /* 0x000fe200000010ff */
[----:B------:R-:W-:Y:S04]  /*11e30*/  STSM.16.M88.4 [R138], R32 ;  /* 0x000000208a007844 */ /* 0x000fe80000000200 */
[----:B------:R0:W-:Y:S02]  /*11e40*/  STSM.16.M88.4 [R137+0x27800], R24 ;  /* 0x0278001889007844 */ /* 0x0001e40000000200 */
[----:B0-----:R-:W-:Y:S02]  /*11e50*/  F2FP.BF16.F32.PACK_AB R25, R37, R17 ;  /* 0x000000112519723e */ /* 0x001fe400000010ff */
[----:B------:R-:W2:Y:S01]  /*11e60*/  LDL R17, [R1+0x24] ;  /* 0x0000240001117983 */ /* 0x000ea20000100800 */
[----:B------:R-:W0:Y:S01]  /*11e70*/  MUFU.EX2 R79, R79 ;  /* 0x0000004f004f7308 */ /* 0x000e220000000800 */
[----:B------:R-:W-:Y:S01]  /*11e80*/  FADD.FTZ R29, R73, R30 ;  /* 0x0000001e491d7221 */ /* 0x000fe20000010000 */
[----:B------:R-:W-:-:S06]  /*11e90*/  FADD.FTZ R7, R71, R28 ;  /* 0x0000001c47077221 */ /* 0x000fcc0000010000 */
[----:B------:R-:W-:Y:S01]  /*11ea0*/  MUFU.EX2 R82, R82 ;  /* 0x0000005200527308 */ /* 0x000fe20000000800 */
[----:B------:R-:W-:-:S07]  /*11eb0*/  FADD.FTZ R28, R76, R29 ;  /* 0x0000001d4c1c7221 */ /* 0x000fce0000010000 */
[----:B------:R-:W3:Y:S08]  /*11ec0*/  MUFU.EX2 R83, R83 ;  /* 0x0000005300537308 */ /* 0x000ef00000000800 */
[----:B------:R-:W-:Y:S08]  /*11ed0*/  MUFU.EX2 R86, R86 ;  /* 0x0000005600567308 */ /* 0x000ff00000000800 */
[----:B------:R-:W5:Y:S01]  /*11ee0*/  MUFU.EX2 R38, R5 ;  /* 0x0000000500267308 */ /* 0x000f620000000800 */
[----:B------:R-:W-:Y:S01]  /*11ef0*/  FADD.FTZ R29, R77, R28 ;  /* 0x0000001c4d1d7221 */ /* 0x000fe20000010000 */
[----:B------:R-:W-:-:S02]  /*11f00*/  F2FP.BF16.F32.PACK_AB R24, R65, R64 ;  /* 0x000000404118723e */ /* 0x000fc400000010ff */
[----:B------:R-:W-:Y:S01]  /*11f10*/  F2FP.BF16.F32.PACK_AB R26, R69, R68 ;  /* 0x00000044451a723e */ /* 0x000fe200000010ff */
[----:B------:R-:W-:Y:S01]  /*11f20*/  FADD.FTZ R36, R80, R29 ;  /* 0x0000001d50247221 */ /* 0x000fe20000010000 */
[----:B------:R-:W-:Y:S02]  /*11f30*/  F2FP.BF16.F32.PACK_AB R27, R71, R70 ;  /* 0x00000046471b723e */ /* 0x000fe400000010ff */
[----:B------:R-:W-:Y:S02]  /*11f40*/  F2FP.BF16.F32.PACK_AB R28, R73, R72 ;  /* 0x00000048491c723e */ /* 0x000fe400000010ff */
[----:B------:R-:W-:Y:S02]  /*11f50*/  F2FP.BF16.F32.PACK_AB R30, R77, R76 ;  /* 0x0000004c4d1e723e */ /* 0x000fe400000010ff */
[----:B-1----:R-:W-:Y:S02]  /*11f60*/  F2FP.BF16.F32.PACK_AB R29, R75, R74 ;  /* 0x0000004a4b1d723e */ /* 0x002fe400000010ff */
[----:B0-----:R-:W-:-:S02]  /*11f70*/  F2FP.BF16.F32.PACK_AB R31, R79, R78 ;  /* 0x0000004e4f1f723e */ /* 0x001fc400000010ff */
[----:B------:R-:W-:Y:S02]  /*11f80*/  F2FP.BF16.F32.PACK_AB R32, R81, R80 ;  /* 0x000000505120723e */ /* 0x000fe400000010ff */
[----:B---3--:R-:W-:Y:S02]  /*11f90*/  F2FP.BF16.F32.PACK_AB R33, R83, R82 ;  /* 0x000000525321723e */ /* 0x008fe400000010ff */
[----:B------:R-:W-:Y:S02]  /*11fa0*/  F2FP.BF16.F32.PACK_AB R34, R3, R84 ;  /* 0x000000540322723e */ /* 0x000fe400000010ff */
[----:B-----5:R-:W-:Y:S01]  /*11fb0*/  F2FP.BF16.F32.PACK_AB R35, R38, R86 ;  /* 0x000000562623723e */ /* 0x020fe200000010ff */
[----:B------:R-:W-:-:S04]  /*11fc0*/  FADD.FTZ R22, R74, R7 ;  /* 0x000000074a167221 */ /* 0x000fc80000010000 */
[----:B------:R-:W-:-:S04]  /*11fd0*/  FADD.FTZ R7, R75, R22 ;  /* 0x000000164b077221 */ /* 0x000fc80000010000 */
[----:B------:R-:W-:-:S04]  /*11fe0*/  FADD.FTZ R22, R78, R7 ;  /* 0x000000074e167221 */ /* 0x000fc80000010000 */
[----:B------:R-:W-:Y:S01]  /*11ff0*/  FADD.FTZ R7, R79, R22 ;  /* 0x000000164f077221 */ /* 0x000fe20000010000 */
[----:B------:R-:W-:-:S03]  /*12000*/  FADD.FTZ R39, R81, R36 ;  /* 0x0000002451277221 */ /* 0x000fc60000010000 */
[----:B------:R-:W-:Y:S01]  /*12010*/  FADD.FTZ R22, R82, R7 ;  /* 0x0000000752167221 */ /* 0x000fe20000010000 */
[----:B------:R-:W-:-:S03]  /*12020*/  FADD.FTZ R84, R84, R39 ;  /* 0x0000002754547221 */ /* 0x000fc60000010000 */
[----:B------:R-:W-:Y:S01]  /*12030*/  FADD.FTZ R5, R83, R22 ;  /* 0x0000001653057221 */ /* 0x000fe20000010000 */
[----:B------:R-:W-:-:S03]  /*12040*/  FMUL.FTZ R90, R90, R6 ;  /* 0x000000065a5a7220 */ /* 0x000fc60000410000 */
        /* <DEDUP_REMOVED lines=43> */
[----:B----4-:R0:W-:Y:S04]  /*12300*/  STSM.16.M88.4 [R41], R24 ;  /* 0x0000001829007844 */ /* 0x0101e80000000200 */
[----:B------:R0:W-:Y:S04]  /*12310*/  STSM.16.M88.4 [R139+0x6000], R28 ;  /* 0x0060001c8b007844 */ /* 0x0001e80000000200 */
[----:B------:R0:W-:Y:S01]  /*12320*/  STSM.16.M88.4 [R138+0x6000], R32 ;  /* 0x006000208a007844 */ /* 0x0001e20000000200 */
[----:B------:R1:W-:Y:S06]  /*12330*/  MEMBAR.ALL.CTA ;  /* 0x0000000000007992 */ /* 0x0003ec0000008000 */
[----:B-1----:R-:W1:Y:S01]  /*12340*/  FENCE.VIEW.ASYNC.S ;  /* 0x00000000000073c6 */ /* 0x002e620000000000 */
        /* <DEDUP_REMOVED lines=10> */
[C---:B--2---:R-:W-:Y:S01]  /*123f0*/  ISETP.GT.AND P3, PT, R4.reuse, R17, PT ;  /* 0x000000110400720c */ /* 0x044fe20003f64270 */
[----:B------:R-:W-:Y:S02]  /*12400*/  VIADD R4, R4, 0xffffffff ;  /* 0xffffffff04047836 */ /* 0x000fe40000000000 */
[----:B------:R-:W-:Y:S01]  /*12410*/  IMAD.MOV.U32 R17, RZ, RZ, R10 ;  /* 0x000000ffff117224 */ /* 0x000fe200078e000a */
[----:B-1----:R-:W-:-:S09]  /*12420*/  NOP ;  /* 0x0000000000007918 */ /* 0x002fd20000000000 */
[----:B0-----:R-:W-:Y:S05]  /*12430*/  @P3 BRA `(.L_x_9507) ;  /* 0xffffffcc00183947 */ /* 0x001fea000383ffff */
[----:B------:R-:W-:Y:S02]  /*12440*/  IMAD.MOV.U32 R6, RZ, RZ, R21 ;  /* 0x000000ffff067224 */ /* 0x000fe400078e0015 */
[----:B------:R-:W-:Y:S02]  /*12450*/  IMAD.MOV.U32 R3, RZ, RZ, R14 ;  /* 0x000000ffff037224 */ /* 0x000fe400078e000e */
[----:B------:R-:W-:Y:S02]  /*12460*/  IMAD.MOV.U32 R17, RZ, RZ, R10 ;  /* 0x000000ffff117224 */ /* 0x000fe400078e000a */
[----:B------:R-:W-:-:S07]  /*12470*/  IMAD.MOV.U32 R22, RZ, RZ, R11 ;  /* 0x000000ffff167224 */ /* 0x000fce00078e000b */
.L_x_9489:
[----:B------:R-:W2:Y:S01]  /*12480*/  LDL R11, [R1+0x40] ;  /* 0x00004000010b7983 */ /* 0x000ea20000100800 */
[----:B------:R-:W0:Y:S03]  /*12490*/  LDC R10, c[0x0][0x9e4] ;  /* 0x00027900ff0a7b82 */ /* 0x000e260000000800 */
[----:B------:R-:W2:Y:S04]  /*124a0*/  LDL R8, [R1+0x30] ;  /* 0x0000300001087983 */ /* 0x000ea80000100800 */
[----:B------:R-:W3:Y:S01]  /*124b0*/  LDL.LU R9, [R1+0x34] ;  /* 0x0000340001097983 */ /* 0x000ee20000300800 */
[----:B0-----:R-:W-:Y:S02]  /*124c0*/  ISETP.GE.AND P5, PT, R10, 0x1, PT ;  /* 0x000000010a00780c */ /* 0x001fe40003fa6270 */
[----:B--2---:R-:W-:-:S05]  /*124d0*/  IADD3 R8, R8, 0xc0, -R11 ;  /* 0x000000c008087810 */ /* 0x004fca0007ffe80b */
[----:B---3--:R-:W-:-:S04]  /*124e0*/  IMAD R9, R9, 0xc0, R8 ;  /* 0x000000c009097824 */ /* 0x008fc800078e0208 */
[----:B------:R-:W-:Y:S02]  /*124f0*/  IMAD.IADD R20, R9, 0x1, -R20 ;  /* 0x0000000109147824 */ /* 0x000fe400078e0a14 */
[----:B------:R-:W-:Y:S05]  /*12500*/  @!P5 BRA `(.L_x_9508) ;  /* 0x000000000048d947 */ /* 0x000fea0003800000 */
[----:B------:R-:W-:Y:S01]  /*12510*/  IMAD.MOV.U32 R11, RZ, RZ, R9 ;  /* 0x000000ffff0b7224 */ /* 0x000fe200078e0009 */
[----:B------:R-:W-:Y:S04]  /*12520*/  BSSY B0, `(.L_x_9509) ;  /* 0x000000e000007945 */ /* 0x000fe80003800000 */
        /* <DEDUP_REMOVED lines=9> */
.L_x_9510:
[----:B------:R-:W-:-:S13]  /*125c0*/  ISETP.NE.AND P2, PT, R10, 0x1, PT ;  /* 0x000000010a00780c */ /* 0x000fda0003f45270 */
[----:B------:R-:W0:Y:S02]  /*125d0*/  @P2 LDC.64 R8, c[0x0][0x9e8] ;  /* 0x00027a00ff082b82 */ /* 0x000e240000000a00 */
[----:B0-----:R-:W-:-:S05]  /*125e0*/  @P2 IMAD.HI.U32 R8, R11, R8, RZ ;  /* 0x000000080b082227 */ /* 0x001fca00078e00ff */
[----:B------:R-:W-:-:S07]  /*125f0*/  @P2 SHF.R.U32.HI R11, RZ, R9, R8 ;  /* 0x00000009ff0b2219 */ /* 0x000fce0000011608 */
.L_x_9511:
[----:B------:R-:W-:Y:S05]  /*12600*/  BSYNC B0 ;  /* 0x0000000000007941 */ /* 0x000fea0003800000 */
.L_x_9509:
[----:B------:R-:W-:-:S05]  /*12610*/  IMAD R11, R11, R10, RZ ;  /* 0x0000000a0b0b7224 */ /* 0x000fca00078e02ff */
[----:B------:R-:W-:-:S07]  /*12620*/  VIMNMX R20, R20, R11, !PT ;  /* 0x0000000b14147248 */ /* 0x000fce0007fe0100 */
.L_x_9508:
[----:B------:R-:W2:Y:S01]  /*12630*/  LDL R8, [R1+0x38] ;  /* 0x0000380001087983 */ /* 0x000ea20000100800 */
[----:B------:R-:W-:-:S05]  /*12640*/  VIADD R20, R20, 0x7f ;  /* 0x0000007f14147836 */ /* 0x000fca0000000000 */
[----:B------:R-:W-:-:S04]  /*12650*/  SHF.R.S32.HI R9, RZ, 0x1f, R20 ;  /* 0x0000001fff097819 */ /* 0x000fc80000011414 */
[----:B------:R-:W-:-:S04]  /*12660*/  LEA.HI R9, R9, R20, RZ, 0x7 ;  /* 0x0000001409097211 */ /* 0x000fc800078f38ff */
[----:B------:R-:W-:-:S04]  /*12670*/  SHF.R.S32.HI R9, RZ, 0x7, R9 ;  /* 0x00000007ff097819 */ /* 0x000fc80000011409 */
[----:B--2---:R-:W-:-:S04]  /*12680*/  VIMNMX R142, R8, R9, !PT ;  /* 0x00000009088e7248 */ /* 0x004fc80007fe0100 */
[----:B------:R-:W-:-:S13]  /*12690*/  ISETP.GE.AND P2, PT, R4, R142, PT ;  /* 0x0000008e0400720c */ /* 0x000fda0003f46270 */
[----:B------:R-:W-:Y:S05]  /*126a0*/  @!P2 BRA `(.L_x_9512) ;  /* 0x0000002000e0a947 */ /* 0x000fea0003800000 */
[----:B------:R-:W-:Y:S02]  /*126b0*/  IMAD.MOV.U32 R9, RZ, RZ, R6 ;  /* 0x000000ffff097224 */ /* 0x000fe400078e0006 */
[----:B------:R-:W-:Y:S02]  /*126c0*/  IMAD.MOV.U32 R8, RZ, RZ, R3 ;  /* 0x000000ffff087224 */ /* 0x000fe400078e0003 */
[----:B------:R-:W-:Y:S02]  /*126d0*/  IMAD.MOV.U32 R10, RZ, RZ, R22 ;  /* 0x000000ffff0a7224 */ /* 0x000fe400078e0016 */
[----:B------:R-:W-:-:S07]  /*126e0*/  IMAD.MOV.U32 R11, RZ, RZ, R17 ;  /* 0x000000ffff0b7224 */ /* 0x000fce00078e0011 */
.L_x_9522:
        /* <DEDUP_REMOVED lines=11> */
.L_x_9514:
[----:B------:R-:W-:Y:S01]  /*127a0*/  IMAD R0, R17, 0x8, R2 ;  /* 0x0000000811007824 */ /* 0x000fe200078e0202 */
[----:B------:R-:W-:-:S04]  /*127b0*/  SHF.L.U32 R3, R22, 0x1f, RZ ;  /* 0x0000001f16037819 */ /* 0x000fc800000006ff */
[----:B------:R0:W1:Y:S01]  /*127c0*/  SYNCS.PHASECHK.TRANS64.TRYWAIT P3, [R0+URZ+0x2d830], R3 ;  /* 0x02d83003000075a7 */ /* 0x000062000806017f */
[----:B------:R-:W-:Y:S05]  /*127d0*/  @!P0 BRA `(.L_x_9515) ;  /* 0x0000000000048947 */ /* 0x000fea0003800000 */
[----:B------:R-:W-:Y:S01]  /*127e0*/  BPT.TRAP 0x1 ;  /* 0x000000040000795c */ /* 0x000fe20000300000 */
.L_x_9515:
[----:B------:R-:W-:Y:S04]  /*127f0*/  BSSY B0, `(.L_x_9513) ;  /* 0x0000004000007945 */ /* 0x000fe80003800000 */
[----:B-1----:R-:W-:Y:S05]  /*12800*/  @P3 BRA `(.L_x_9516) ;  /* 0x0000000000083947 */ /* 0x002fea0003800000 */
[----:B------:R-:W1:Y:S02]  /*12810*/  SYNCS.PHASECHK.TRANS64.TRYWAIT P3, [R0+URZ+0x2d830], R3 ;  /* 0x02d83003000075a7 */ /* 0x000e64000806017f */
[----:B-1----:R-:W-:Y:S05]  /*12820*/  @!P3 BRA `(.L_x_9517) ;  /* 0x000000e400a4b947 */ /* 0x002fea0003800000 */
.L_x_9516:
[----:B------:R-:W-:Y:S05]  /*12830*/  BSYNC B0 ;  /* 0x0000000000007941 */ /* 0x000fea0003800000 */
.L_x_9513:
[----:B01----:R-:W2:Y:S01]  /*12840*/  LDL R3, [R1+0x10] ;  /* 0x0000100001037983 */ /* 0x003ea20000100800 */
[----:B------:R-:W0:Y:S01]  /*12850*/  S2R R0, SR_TID.X ;  /* 0x0000000000007919 */ /* 0x000e220000002100 */
        /* <DEDUP_REMOVED lines=59> */
.L_x_9519:
[----:B------:R-:W-:Y:S01]  /*12c10*/  SHF.L.U32 R0, R10, 0x1f, RZ ;  /* 0x0000001f0a007819 */ /* 0x000fe200000006ff */
[----:B------:R-:W-:-:S04]  /*12c20*/  IMAD R3, R11, 0x8, R2 ;  /* 0x000000080b037824 */ /* 0x000fc800078e0202 */
[----:B------:R0:W1:Y:S01]  /*12c30*/  SYNCS.PHASECHK.TRANS64.TRYWAIT P2, [R3+URZ+0x2d850], R0 ;  /* 0x02d85000030075a7 */ /* 0x000062000804017f */
[----:B------:R-:W-:Y:S05]  /*12c40*/  @!P0 BRA `(.L_x_9520) ;  /* 0x0000000000048947 */ /* 0x000fea0003800000 */
[----:B------:R-:W-:Y:S01]  /*12c50*/  BPT.TRAP 0x1 ;  /* 0x000000040000795c */ /* 0x000fe20000300000 */
.L_x_9520:
[----:B-1----:R-:W-:Y:S05]  /*12c60*/  @P2 BRA `(.L_x_9518) ;  /* 0x0000000000082947 */ /* 0x002fea0003800000 */
[----:B------:R-:W1:Y:S02]  /*12c70*/  SYNCS.PHASECHK.TRANS64.TRYWAIT P2, [R3+URZ+0x2d850], R0 ;  /* 0x02d85000030075a7 */ /* 0x000e64000804017f */
[----:B-1----:R-:W-:Y:S05]  /*12c80*/  @!P2 BRA `(.L_x_9521) ;  /* 0x000000e000a0a947 */ /* 0x002fea0003800000 */
.L_x_9518:
[----:B------:R-:W2:Y:S01]  /*12c90*/  S2R R10, SR_TID.X ;  /* 0x00000000000a7919 */ /* 0x000ea20000002100 */
[----:B01----:R-:W-:Y:S01]  /*12ca0*/  VIADD R0, R2, 0x400 ;  /* 0x0000040002007836 */ /* 0x003fe20000000000 */
[----:B------:R-:W-:Y:S05]  /*12cb0*/  WARPSYNC.ALL ;  /* 0x0000000000007948 */ /* 0x000fea0003800000 */
[----:B------:R-:W-:-:S04]  /*12cc0*/  SHF.R.U32.HI R0, RZ, 0x4, R0 ;  /* 0x00000004ff007819 */ /* 0x000fc80000011600 */
[----:B------:R-:W-:-:S04]  /*12cd0*/  LOP3.LUT R20, R0, 0x3fff, RZ, 0xc0, !PT ;  /* 0x00003fff00147812 */ /* 0x000fc800078ec0ff */
[----:B------:R-:W-:Y:S02]  /*12ce0*/  LOP3.LUT R20, R20, 0x2000000, RZ, 0xfc, !PT ;  /* 0x0200000014147812 */ /* 0x000fe400078efcff */
[----:B--2---:R-:W-:Y:S02]  /*12cf0*/  SHF.R.U32.HI R6, RZ, 0x7, R10 ;  /* 0x00000007ff067819 */ /* 0x004fe4000001160a */
[----:B------:R-:W-:-:S03]  /*12d00*/  ISETP.GE.U32.AND P2, PT, R10, 0x180, PT ;  /* 0x000001800a00780c */ /* 0x000fc60003f46070 */
[----:B------:R-:W-:-:S05]  /*12d10*/  VIADD R14, R6, 0x9 ;  /* 0x00000009060e7836 */ /* 0x000fca0000000000 */
[----:B------:R-:W-:Y:S02]  /*12d20*/  SEL R14, R14, 0x9, !P2 ;  /* 0x000000090e0e7807 */ /* 0x000fe40005000000 */
[----:B------:R-:W-:Y:S01]  /*12d30*/  FMNMX.FTZ R0, R24, R8, !PT ;  /* 0x0000000818007209 */ /* 0x000fe20007810000 */
[----:B------:R-:W2:Y:S01]  /*12d40*/  LDL R143, [R1+0x14] ;  /* 0x00001400018f7983 */ /* 0x000ea20000100800 */
[----:B------:R-:W-:Y:S02]  /*12d50*/  IMAD R20, R11, 0x600, R20 ;  /* 0x000006000b147824 */ /* 0x000fe400078e0214 */
[----:B------:R-:W-:Y:S01]  /*12d60*/  FMNMX.FTZ R0, R25, R0, !PT ;  /* 0x0000000019007209 */ /* 0x000fe20007810000 */
[----:B------:R-:W-:Y:S02]  /*12d70*/  IMAD.MOV.U32 R21, RZ, RZ, -0x7fffffe0 ;  /* 0x80000020ff157424 */ /* 0x000fe400078e00ff */
[----:B------:R-:W-:Y:S01]  /*12d80*/  VIADD R140, R20, 0x40 ;  /* 0x00000040148c7836 */ /* 0x000fe20000000000 */
[----:B------:R-:W-:Y:S01]  /*12d90*/  FMNMX.FTZ R0, R28, R0, !PT ;  /* 0x000000001c007209 */ /* 0x000fe20007810000 */
[----:B------:R-:W-:Y:S01]  /*12da0*/  IMAD.MOV.U32 R141, RZ, RZ, -0x7fffffe0 ;  /* 0x80000020ff8d7424 */ /* 0x000fe200078e00ff */
[----:B------:R-:W-:-:S02]  /*12db0*/  R2UR UR14, R20 ;  /* 0x00000000140e72ca */ /* 0x000fc400000e0000 */
[----:B------:R-:W-:Y:S02]  /*12dc0*/  FMNMX.FTZ R0, R29, R0, !PT ;  /* 0x000000001d007209 */ /* 0x000fe40007810000 */
[----:B------:R-:W-:Y:S01]  /*12dd0*/  R2UR UR18, R140 ;  /* 0x000000008c1272ca */ /* 0x000fe200000e0000 */
[----:B------:R-:W-:Y:S01]  /*12de0*/  VIADD R140, R20, 0x80 ;  /* 0x00000080148c7836 */ /* 0x000fe20000000000 */
[----:B------:R-:W-:Y:S02]  /*12df0*/  FMNMX.FTZ R0, R32, R0, !PT ;  /* 0x0000000020007209 */ /* 0x000fe40007810000 */
[----:B------:R-:W-:Y:S02]  /*12e00*/  R2UR UR15, R21 ;  /* 0x00000000150f72ca */ /* 0x000fe400000e0000 */
[----:B------:R-:W-:Y:S02]  /*12e10*/  FMNMX.FTZ R0, R33, R0, !PT ;  /* 0x0000000021007209 */ /* 0x000fe40007810000 */
[----:B------:R-:W-:Y:S01]  /*12e20*/  R2UR UR22, R140 ;  /* 0x000000008c1672ca */ /* 0x000fe200000e0000 */
[----:B------:R-:W-:Y:S01]  /*12e30*/  VIADD R140, R20, 0xc0 ;  /* 0x000000c0148c7836 */ /* 0x000fe20000000000 */
[----:B------:R-:W-:-:S02]  /*12e40*/  FMNMX.FTZ R0, R36, R0, !PT ;  /* 0x0000000024007209 */ /* 0x000fc40007810000 */
[----:B------:R-:W-:Y:S02]  /*12e50*/  R2UR UR47, R21 ;  /* 0x00000000152f72ca */ /* 0x000fe400000e0000 */
[----:B------:R-:W-:Y:S02]  /*12e60*/  FMNMX.FTZ R0, R37, R0, !PT ;  /* 0x0000000025007209 */ /* 0x000fe40007810000 */
[----:B------:R-:W-:Y:S01]  /*12e70*/  R2UR UR26, R140 ;  /* 0x000000008c1a72ca */ /* 0x000fe200000e0000 */
[----:B------:R-:W-:Y:S01]  /*12e80*/  VIADD R140, R20, 0x100 ;  /* 0x00000100148c7836 */ /* 0x000fe20000000000 */
[----:B------:R-:W-:Y:S01]  /*12e90*/  FMNMX.FTZ R0, R40, R0, !PT ;  /* 0x0000000028007209 */ /* 0x000fe20007810000 */
[----:B------:R-:W-:Y:S01]  /*12ea0*/  WARPGROUP.ARRIVE ;  /* 0x00000000000079c5 */ /* 0x000fe20000000000 */
[----:B------:R-:W-:Y:S02]  /*12eb0*/  R2UR UR19, R141 ;  /* 0x000000008d1372ca */ /* 0x000fe400000e0000 */
[----:B------:R-:W-:-:S02]  /*12ec0*/  FMNMX.FTZ R0, R41, R0, !PT ;  /* 0x0000000029007209 */ /* 0x000fc40007810000 */
[----:B------:R-:W-:Y:S01]  /*12ed0*/  R2UR UR30, R140 ;  /* 0x000000008c1e72ca */ /* 0x000fe200000e0000 */
[----:B------:R-:W-:Y:S01]  /*12ee0*/  VIADD R140, R20, 0x140 ;  /* 0x00000140148c7836 */ /* 0x000fe20000000000 */
[----:B------:R-:W-:Y:S02]  /*12ef0*/  FMNMX.FTZ R0, R44, R0, !PT ;  /* 0x000000002c007209 */ /* 0x000fe40007810000 */
[----:B------:R-:W-:Y:S02]  /*12f00*/  R2UR UR23, R141 ;  /* 0x000000008d1772ca */ /* 0x000fe400000e0000 */
[----:B------:R-:W-:Y:S02]  /*12f10*/  FMNMX.FTZ R0, R45, R0, !PT ;  /* 0x000000002d007209 */ /* 0x000fe40007810000 */
[----:B------:R-:W-:Y:S01]  /*12f20*/  R2UR UR34, R140 ;  /* 0x000000008c2272ca */ /* 0x000fe200000e0000 */
[----:B------:R-:W-:Y:S01]  /*12f30*/  VIADD R140, R20, 0x180 ;  /* 0x00000180148c7836 */ /* 0x000fe20000000000 */
[----:B------:R-:W-:Y:S01]  /*12f40*/  FMNMX.FTZ R0, R48, R0, !PT ;  /* 0x0000000030007209 */ /* 0x000fe20007810000 */
[----:B------:R-:W-:Y:S01]  /*12f50*/  VIADD R20, R20, 0x1c0 ;  /* 0x000001c014147836 */ /* 0x000fe20000000000 */
[----:B------:R-:W-:-:S02]  /*12f60*/  R2UR UR27, R141 ;  /* 0x000000008d1b72ca */ /* 0x000fc400000e0000 */
[----:B------:R-:W-:Y:S02]  /*12f70*/  FMNMX.FTZ R0, R49, R0, !PT ;  /* 0x0000000031007209 */ /* 0x000fe40007810000 */
[----:B------:R-:W-:Y:S02]  /*12f80*/  R2UR UR46, R20 ;  /* 0x00000000142e72ca */ /* 0x000fe400000e0000 */
[----:B------:R-:W-:Y:S02]  /*12f90*/  FMNMX.FTZ R0, R52, R0, !PT ;  /* 0x0000000034007209 */ /* 0x000fe40007810000 */
[----:B------:R-:W-:Y:S02]  /*12fa0*/  R2UR UR31, R141 ;  /* 0x000000008d1f72ca */ /* 0x000fe400000e0000 */
[----:B------:R-:W-:Y:S02]  /*12fb0*/  FMNMX.FTZ R0, R53, R0, !PT ;  /* 0x0000000035007209 */ /* 0x000fe40007810000 */
[----:B------:R-:W-:-:S02]  /*12fc0*/  R2UR UR35, R141 ;  /* 0x000000008d2372ca */ /* 0x000fc400000e0000 */
[----:B------:R-:W-:Y:S02]  /*12fd0*/  FMNMX.FTZ R0, R56, R0, !PT ;  /* 0x0000000038007209 */ /* 0x000fe40007810000 */
[----:B------:R-:W-:Y:S02]  /*12fe0*/  R2UR UR42, R140 ;  /* 0x000000008c2a72ca */ /* 0x000fe400000e0000 */
[----:B------:R-:W-:Y:S02]  /*12ff0*/  FMNMX.FTZ R0, R57, R0, !PT ;  /* 0x0000000039007209 */ /* 0x000fe40007810000 */
        /* <DEDUP_REMOVED lines=19> */
[----:B------:R-:W0:Y:S03]  /*13130*/  LDC R0, c[0x0][0x988] ;  /* 0x00026200ff007b82 */ /* 0x000e260000000800 */
[----:B------:R-:W-:-:S04]  /*13140*/  FADD.FTZ R6, -R3, R8 ;  /* 0x0000000803067221 */ /* 0x000fc80000010100 */
[-C--:B0-----:R-:W-:Y:S01]  /*13150*/  FMUL.FTZ R6, R6, R0.reuse ;  /* 0x0000000006067220 */ /* 0x081fe20000410000 */
[----:B------:R-:W-:-:S03]  /*13160*/  FMUL.FTZ R15, R3, R0 ;  /* 0x00000000030f7220 */ /* 0x000fc60000410000 */
        /* <DEDUP_REMOVED lines=9> */
[----:B0-----:R-:W-:Y:S01]  /*13200*/  FMNMX.FTZ R6, R26, R9, !PT ;  /* 0x000000091a067209 */ /* 0x001fe20007810000 */
[-CC-:B------:R-:W-:Y:S01]  /*13210*/  FFMA.FTZ R37, R37, R0.reuse, -R15.reuse ;  /* 0x0000000025257223 */ /* 0x180fe2000001080f */
[-CC-:B------:R-:W-:Y:S01]  /*13220*/  FFMA.FTZ R40, R40, R0.reuse, -R15.reuse ;  /* 0x0000000028287223 */ /* 0x180fe2000001080f */
[--C-:B------:R-:W-:Y:S01]  /*13230*/  FFMA.FTZ R41, R41, R0, -R15.reuse ;  /* 0x0000000029297223 */ /* 0x100fe2000001080f */
[----:B------:R-:W-:Y:S01]  /*13240*/  FMNMX.FTZ R6, R27, R6, !PT ;  /* 0x000000061b067209 */ /* 0x000fe20007810000 */
[-CC-:B------:R-:W-:Y:S01]  /*13250*/  FFMA.FTZ R44, R44, R0.reuse, -R15.reuse ;  /* 0x000000002c2c7223 */ /* 0x180fe2000001080f */
[--C-:B------:R-:W-:Y:S01]  /*13260*/  FFMA.FTZ R45, R45, R0, -R15.reuse ;  /* 0x000000002d2d7223 */ /* 0x100fe2000001080f */
[----:B------:R-:W0:Y:S01]  /*13270*/  MUFU.EX2 R25, R25 ;  /* 0x0000001900197308 */ /* 0x000e220000000800 */
        /* <DEDUP_REMOVED lines=9> */
[----:B-1----:R-:W-:Y:S01]  /*13310*/  FFMA.FTZ R5, R20, R5, R8 ;  /* 0x0000000514057223 */ /* 0x002fe20000010008 */
[-CC-:B------:R-:W-:Y:S01]  /*13320*/  FFMA.FTZ R57, R57, R0.reuse, -R15.reuse ;  /* 0x0000000039397223 */ /* 0x180fe2000001080f */
[--C-:B------:R-:W-:Y:S01]  /*13330*/  FFMA.FTZ R60, R60, R0, -R15.reuse ;  /* 0x000000003c3c7223 */ /* 0x100fe2000001080f */
[----:B------:R-:W-:Y:S01]  /*13340*/  FMNMX.FTZ R6, R35, R6, !PT ;  /* 0x0000000623067209 */ /* 0x000fe20007810000 */
[-CC-:B------:R-:W-:Y:S01]  /*13350*/  FFMA.FTZ R61, R61, R0.reuse, -R15.reuse ;  /* 0x000000003d3d7223 */ /* 0x180fe2000001080f */
[----:B------:R-:W-:Y:S01]  /*13360*/  FFMA.FTZ R64, R64, R0, -R15 ;  /* 0x0000000040407223 */ /* 0x000fe2000001080f */
[----:B------:R-:W1:Y:S01]  /*13370*/  MUFU.EX2 R29, R29 ;  /* 0x0000001d001d7308 */ /* 0x000e620000000800 */
[----:B------:R-:W-:Y:S01]  /*13380*/  FMNMX.FTZ R6, R38, R6, !PT ;  /* 0x0000000626067209 */ /* 0x000fe20007810000 */
[C---:B0-----:R-:W-:Y:S01]  /*13390*/  FADD.FTZ R5, R25.reuse, R5 ;  /* 0x0000000519057221 */ /* 0x041fe20000010000 */
[----:B------:R-:W-:Y:S01]  /*133a0*/  F2FP.BF16.F32.PACK_AB R8, R25, R8 ;  /* 0x000000081908723e */ /* 0x000fe200000010ff */
[--C-:B------:R-:W-:Y:S01]  /*133b0*/  FFMA.FTZ R65, R65, R0, -R15.reuse ;  /* 0x0000000041417223 */ /* 0x100fe2000001080f */
[----:B------:R-:W-:Y:S01]  /*133c0*/  FMNMX.FTZ R6, R39, R6, !PT ;  /* 0x0000000627067209 */ /* 0x000fe20007810000 */
[-CC-:B------:R-:W-:Y:S01]  /*133d0*/  FFMA.FTZ R68, R68, R0.reuse, -R15.reuse ;  /* 0x0000000044447223 */ /* 0x180fe2000001080f */
[-CC-:B------:R-:W-:Y:S01]  /*133e0*/  FFMA.FTZ R69, R69, R0.reuse, -R15.reuse ;  /* 0x0000000045457223 */ /* 0x180fe2000001080f */
[----:B------:R-:W-:Y:S01]  /*133f0*/  FFMA.FTZ R72, R72, R0, -R15 ;  /* 0x0000000048487223 */ /* 0x000fe2000001080f */
[----:B------:R-:W-:Y:S01]  /*13400*/  FMNMX.FTZ R6, R42, R6, !PT ;  /* 0x000000062a067209 */ /* 0x000fe20007810000 */
[----:B---3--:R-:W-:Y:S01]  /*13410*/  FADD.FTZ R5, R10, R5 ;  /* 0x000000050a057221 */ /* 0x008fe20000010000 */
[-CC-:B------:R-:W-:Y:S01]  /*13420*/  FFMA.FTZ R73, R73, R0.reuse, -R15.reuse ;  /* 0x0000000049497223 */ /* 0x180fe2000001080f */
[--C-:B------:R-:W-:Y:S01]  /*13430*/  FFMA.FTZ R76, R76, R0, -R15.reuse ;  /* 0x000000004c4c7223 */ /* 0x100fe2000001080f */
[----:B------:R-:W-:Y:S01]  /*13440*/  FMNMX.FTZ R6, R43, R6, !PT ;  /* 0x000000062b067209 */ /* 0x000fe20007810000 */
[-CC-:B------:R-:W-:Y:S01]  /*13450*/  FFMA.FTZ R77, R77, R0.reuse, -R15.reuse ;  /* 0x000000004d4d7223 */ /* 0x180fe2000001080f */
[-CC-:B------:R-:W-:Y:S01]  /*13460*/  FFMA.FTZ R80, R80, R0.reuse, -R15.reuse ;  /* 0x0000000050507223 */ /* 0x180fe2000001080f */
[----:B------:R-:W-:Y:S01]  /*13470*/  FFMA.FTZ R81, R81, R0, -R15 ;  /* 0x0000000051517223 */ /* 0x000fe2000001080f */
[----:B------:R-:W-:Y:S01]  /*13480*/  FMNMX.FTZ R6, R46, R6, !PT ;  /* 0x000000062e067209 */ /* 0x000fe20007810000 */
[C---:B-1----:R-:W-:Y:S01]  /*13490*/  FADD.FTZ R5, R29.reuse, R5 ;  /* 0x000000051d057221 */ /* 0x042fe20000010000 */
[----:B------:R-:W-:Y:S01]  /*134a0*/  F2FP.BF16.F32.PACK_AB R10, R29, R10 ;  /* 0x0000000a1d0a723e */ /* 0x000fe200000010ff */
[--C-:B------:R-:W-:Y:S01]  /*134b0*/  FFMA.FTZ R84, R84, R0, -R15.reuse ;  /* 0x0000000054547223 */ /* 0x100fe2000001080f */
[----:B------:R-:W-:Y:S01]  /*134c0*/  FMNMX.FTZ R6, R47, R6, !PT ;  /* 0x000000062f067209 */ /* 0x000fe20007810000 */
[----:B------:R-:W-:-:S02]  /*134d0*/  FFMA.FTZ R15, R85, R0, -R15 ;  /* 0x00000000550f7223 */ /* 0x000fc4000001080f */
[----:B------:R-:W3:Y:S01]  /*134e0*/  LDL R85, [R1+0x28] ;  /* 0x0000280001557983 */ /* 0x000ee20000100800 */
        /* <DEDUP_REMOVED lines=9> */
[----:B--2---:R-:W-:Y:S02]  /*13580*/  LOP3.LUT R24, R143, 0x10000, RZ, 0xfc, !PT ;  /* 0x000100008f187812 */ /* 0x004fe400078efcff */
        /* <DEDUP_REMOVED lines=14> */
[----:B------:R-:W-:Y:S02]  /*13670*/  R2UR UR12, R24 ;  /* 0x00000000180c72ca */ /* 0x000fe400000e0000 */
[----:B0-----:R-:W-:-:S05]  /*13680*/  FMNMX.FTZ R6, R6, R21, !PT ;  /* 0x0000001506067209 */ /* 0x001fca0007810000 */
        /* <DEDUP_REMOVED lines=33> */
[----:B------:R-:W-:-:S05]  /*138a0*/  IMAD.MOV.U32 R25, RZ, RZ, 0x40000040 ;  /* 0x40000040ff197424 */ /* 0x000fca00078e00ff */
[----:B------:R-:W-:-:S13]  /*138b0*/  R2UR UR13, R25 ;  /* 0x00000000190d72ca */ /* 0x000fda00000e0000 */
[----:B------:R-:W-:Y:S01]  /*138c0*/  HGMMA.64x96x16.F32.BF16 R88, gdesc[UR12].tnspB, R88, gsb0 ;  /* 0x416000000c5879f0 */ /* 0x000fe20008001858 */
[----:B------:R-:W-:Y:S02]  /*138d0*/  VIADD R26, R24, 0x2 ;  /* 0x00000002181a7836 */ /* 0x000fe40000000000 */
[----:B------:R-:W-:-:S03]  /*138e0*/  IMAD.MOV.U32 R27, RZ, RZ, 0x40000040 ;  /* 0x40000040ff1b7424 */ /* 0x000fc600078e00ff */
[----:B------:R-:W-:Y:S02]  /*138f0*/  R2UR UR16, R26 ;  /* 0x000000001a1072ca */ /* 0x000fe400000e0000 */
[----:B------:R-:W-:Y:S01]  /*13900*/  R2UR UR17, R27 ;  /* 0x000000001b1172ca */ /* 0x000fe200000e0000 */
[----:B------:R-:W-:Y:S01]  /*13910*/  VIADD R26, R24, 0x4 ;  /* 0x00000004181a7836 */ /* 0x000fe20000000000 */
[----:B------:R-:W-:Y:S02]  /*13920*/  WARPGROUP.DEPBAR.LE gsb0, 0x0 ;  /* 0x00008000000079c5 */ /* 0x000fe40000010000 */
[----:B------:R-:W-:-:S09]  /*13930*/  WARPGROUP.ARRIVE ;  /* 0x00000000000079c5 */ /* 0x000fd20000000000 */
[----:B------:R-:W-:Y:S01]  /*13940*/  HGMMA.64x96x16.F32.BF16 R88, gdesc[UR16].tnspB, R88, gsb0 ;  /* 0x41600000105879f0 */ /* 0x000fe20008001858 */
[----:B------:R-:W-:Y:S02]  /*13950*/  R2UR UR20, R26 ;  /* 0x000000001a1472ca */ /* 0x000fe400000e0000 */
[C---:B------:R-:W-:Y:S01]  /*13960*/  R2UR UR21, R27.reuse ;  /* 0x000000001b1572ca */ /* 0x040fe200000e0000 */
[----:B------:R-:W-:Y:S01]  /*13970*/  VIADD R26, R24, 0x6 ;  /* 0x00000006181a7836 */ /* 0x000fe20000000000 */
[----:B------:R-:W-:-:S04]  /*13980*/  R2UR UR25, R27 ;  /* 0x000000001b1972ca */ /* 0x000fc800000e0000 */
[----:B------:R-:W-:Y:S01]  /*13990*/  R2UR UR24, R26 ;  /* 0x000000001a1872ca */ /* 0x000fe200000e0000 */
[----:B------:R-:W-:Y:S02]  /*139a0*/  WARPGROUP.DEPBAR.LE gsb0, 0x0 ;  /* 0x00008000000079c5 */ /* 0x000fe40000010000 */
[----:B------:R-:W-:-:S06]  /*139b0*/  WARPGROUP.ARRIVE ;  /* 0x00000000000079c5 */ /* 0x000fcc0000000000 */
[----:B------:R-:W-:Y:S01]  /*139c0*/  HGMMA.64x96x16.F32.BF16 R88, gdesc[UR20].tnspB, R88, gsb0 ;  /* 0x41600000145879f0 */ /* 0x000fe20008001858 */
        /* <DEDUP_REMOVED lines=18> */
[----:B------:R-:W-:Y:S02]  /*13af0*/  VIADD R24, R24, 0x606 ;  /* 0x0000060618187836 */ /* 0x000fe40000000000 */
[----:B------:R-:W-:-:S03]  /*13b00*/  IMAD.MOV.U32 R25, RZ, RZ, 0x40000040 ;  /* 0x40000040ff197424 */ /* 0x000fc600078e00ff */
[----:B------:R-:W-:Y:S02]  /*13b10*/  R2UR UR44, R24 ;  /* 0x00000000182c72ca */ /* 0x000fe400000e0000 */
[----:B------:R-:W-:Y:S01]  /*13b20*/  R2UR UR45, R25 ;  /* 0x00000000192d72ca */ /* 0x000fe200000e0000 */
[----:B------:R-:W-:Y:S02]  /*13b30*/  WARPGROUP.DEPBAR.LE gsb0, 0x0 ;  /* 0x00008000000079c5 */ /* 0x000fe40000010000 */
[----:B------:R-:W-:-:S06]  /*13b40*/  WARPGROUP.ARRIVE ;  /* 0x00000000000079c5 */ /* 0x000fcc0000000000 */
[----:B------:R-:W-:Y:S01]  /*13b50*/  HGMMA.64x96x16.F32.BF16 R88, gdesc[UR40].tnspB, R88, gsb0 ;  /* 0x41600000285879f0 */ /* 0x000fe20008001858 */
[----:B------:R-:W-:-:S04]  /*13b60*/  FADD.FTZ R9, -R6, R9 ;  /* 0x0000000906097221 */ /* 0x000fc80000010100 */
[----:B------:R-:W-:Y:S01]  /*13b70*/  FMUL.FTZ R9, R9, R0 ;  /* 0x0000000009097220 */ /* 0x000fe20000410000 */
[----:B------:R-:W-:Y:S01]  /*13b80*/  MUFU.EX2 R28, R28 ;  /* 0x0000001c001c7308 */ /* 0x000fe20000000800 */
[----:B------:R-:W-:Y:S02]  /*13b90*/  WARPGROUP.DEPBAR.LE gsb0, 0x0 ;  /* 0x00008000000079c5 */ /* 0x000fe40000010000 */
[----:B------:R-:W-:-:S06]  /*13ba0*/  WARPGROUP.ARRIVE ;  /* 0x00000000000079c5 */ /* 0x000fcc0000000000 */
[----:B------:R-:W-:Y:S01]  /*13bb0*/  HGMMA.64x96x16.F32.BF16 R88, gdesc[UR44].tnspB, R88, gsb0 ;  /* 0x416000002c5879f0 */ /* 0x000fe20008001858 */
[----:B------:R-:W-:Y:S08]  /*13bc0*/  MUFU.EX2 R29, R9 ;  /* 0x00000009001d7308 */ /* 0x000ff00000000800 */
[----:B------:R0:W1:Y:S08]  /*13bd0*/  MUFU.EX2 R9, R21 ;  /* 0x0000001500097308 */ /* 0x0000700000000800 */
[----:B------:R-:W2:Y:S01]  /*13be0*/  MUFU.EX2 R30, R30 ;  /* 0x0000001e001e7308 */ /* 0x000ea20000000800 */
[----:B0-----:R-:W-:-:S07]  /*13bf0*/  @!P1 IMAD R21, R17, 0x8, R2 ;  /* 0x0000000811159824 */ /* 0x001fce00078e0202 */
[----:B------:R-:W0:Y:S01]  /*13c00*/  MUFU.EX2 R31, R31 ;  /* 0x0000001f001f7308 */ /* 0x000e220000000800 */
[----:B------:R-:W-:Y:S02]  /*13c10*/  @!P1 VIADD R21, R21, 0x2d840 ;  /* 0x0002d84015159836 */ /* 0x000fe40000000000 */
[----:B-1----:R-:W-:Y:S01]  /*13c20*/  FFMA.FTZ R7, R29, R7, R9 ;  /* 0x000000071d077223 */ /* 0x002fe20000010009 */
[C---:B------:R-:W-:Y:S02]  /*13c30*/  F2FP.BF16.F32.PACK_AB R9, R28.reuse, R9 ;  /* 0x000000091c09723e */ /* 0x040fe400000010ff */
[----:B------:R-:W-:Y:S02]  /*13c40*/  @!P1 PRMT R21, RZ, 0x654, R21 ;  /* 0x00000654ff159816 */ /* 0x000fe40000000015 */
[----:B------:R-:W-:Y:S01]  /*13c50*/  MUFU.EX2 R33, R33 ;  /* 0x0000002100217308 */ /* 0x000fe20000000800 */
[----:B------:R-:W-:-:S04]  /*13c60*/  FADD.FTZ R7, R28, R7 ;  /* 0x000000071c077221 */ /* 0x000fc80000010000 */
[----:B--2---:R-:W-:-:S04]  /*13c70*/  FADD.FTZ R7, R30, R7 ;  /* 0x000000071e077221 */ /* 0x004fc80000010000 */
[----:B0-----:R-:W-:Y:S01]  /*13c80*/  FADD.FTZ R7, R31, R7 ;  /* 0x000000071f077221 */ /* 0x001fe20000010000 */
[----:B------:R-:W-:Y:S02]  /*13c90*/  WARPGROUP.DEPBAR.LE gsb0, 0x0 ;  /* 0x00008000000079c5 */ /* 0x000fe40000010000 */
[----:B------:R0:W-:Y:S06]  /*13ca0*/  BAR.ARV R14, 0x100 ;  /* 0x0004000e0000751d */ /* 0x0001ec0000002000 */
[----:B------:R-:W-:Y:S01]  /*13cb0*/  @!P1 SYNCS.ARRIVE.TRANS64.RED.A1T0 RZ, [R21+URZ], RZ ;  /* 0x000000ff15ff99a7 */ /* 0x000fe2000810043f */
[----:B0-----:R-:W-:-:S04]  /*13cc0*/  @!P1 IMAD R14, R11, 0x8, R2 ;  /* 0x000000080b0e9824 */ /* 0x001fc800078e0202 */
[----:B------:R-:W-:Y:S01]  /*13cd0*/  @!P1 VIADD R14, R14, 0x2d860 ;  /* 0x0002d8600e0e9836 */ /* 0x000fe20000000000 */
[----:B------:R-:W-:-:S04]  /*13ce0*/  F2FP.BF16.F32.PACK_AB R11, R31, R30 ;  /* 0x0000001e1f0b723e */ /* 0x000fc800000010ff */
[----:B------:R-:W-:-:S04]  /*13cf0*/  @!P1 PRMT R14, RZ, 0x654, R14 ;  /* 0x00000654ff0e9816 */ /* 0x000fc8000000000e */
[----:B------:R0:W-:Y:S01]  /*13d00*/  @!P1 SYNCS.ARRIVE.TRANS64.RED.A1T0 RZ, [R14+URZ], RZ ;  /* 0x000000ff0eff99a7 */ /* 0x0001e2000810043f */
[----:B------:R1:W-:Y:S01]  /*13d10*/  STSM.16.M88.4 [R137+0x21800], R8 ;  /* 0x0218000889007844 */ /* 0x0003e20000000200 */
[----:B0-----:R-:W-:Y:S08]  /*13d20*/  MUFU.EX2 R14, R35 ;  /* 0x00000023000e7308 */ /* 0x001ff00000000800 */
[----:B-1----:R-:W0:Y:S08]  /*13d30*/  MUFU.EX2 R8, R32 ;  /* 0x0000002000087308 */ /* 0x002e300000000800 */
[----:B------:R-:W1:Y:S08]  /*13d40*/  MUFU.EX2 R9, R34 ;  /* 0x0000002200097308 */ /* 0x000e700000000800 */
[----:B------:R-:W2:Y:S01]  /*13d50*/  MUFU.EX2 R10, R36 ;  /* 0x00000024000a7308 */ /* 0x000ea20000000800 */
[----:B0-----:R-:W-:-:S04]  /*13d60*/  FADD.FTZ R5, R8, R5 ;  /* 0x0000000508057221 */ /* 0x001fc80000010000 */
[----:B------:R-:W-:Y:S01]  /*13d70*/  FADD.FTZ R5, R33, R5 ;  /* 0x0000000521057221 */ /* 0x000fe20000010000 */
[----:B-1----:R-:W-:-:S03]  /*13d80*/  FADD.FTZ R21, R9, R7 ;  /* 0x0000000709157221 */ /* 0x002fc60000010000 */
[----:B--2---:R-:W-:Y:S01]  /*13d90*/  FADD.FTZ R7, R10, R5 ;  /* 0x000000050a077221 */ /* 0x004fe20000010000 */
[----:B------:R-:W-:Y:S02]  /*13da0*/  FADD.FTZ R5, R14, R21 ;  /* 0x000000150e057221 */ /* 0x000fe40000010000 */
[----:B------:R-:W2:Y:S01]  /*13db0*/  LDL R21, [R1+0x2c] ;  /* 0x00002c0001157983 */ /* 0x000ea20000100800 */
[----:B------:R-:W0:Y:S08]  /*13dc0*/  MUFU.EX2 R37, R37 ;  /* 0x0000002500257308 */ /* 0x000e300000000800 */
[----:B------:R-:W1:Y:S08]  /*13dd0*/  MUFU.EX2 R11, R38 ;  /* 0x00000026000b7308 */ /* 0x000e700000000800 */
[----:B------:R-:W4:Y:S08]  /*13de0*/  MUFU.EX2 R24, R40 ;  /* 0x0000002800187308 */ /* 0x000f300000000800 */
[----:B------:R-:W5:Y:S08]  /*13df0*/  MUFU.EX2 R39, R39 ;  /* 0x0000002700277308 */ /* 0x000f700000000800 */
[----:B------:R-:W3:Y:S08]  /*13e00*/  MUFU.EX2 R41, R41 ;  /* 0x0000002900297308 */ /* 0x000ef00000000800 */
[----:B------:R-:W3:Y:S01]  /*13e10*/  MUFU.EX2 R25, R42 ;  /* 0x0000002a00197308 */ /* 0x000ee20000000800 */
[----:B0-----:R-:W-:Y:S01]  /*13e20*/  FADD.FTZ R7, R37, R7 ;  /* 0x0000000725077221 */ /* 0x001fe20000010000 */
[----:B-1----:R-:W-:-:S06]  /*13e30*/  FADD.FTZ R5, R11, R5 ;  /* 0x000000050b057221 */ /* 0x002fcc0000010000 */
[----:B------:R-:W0:Y:S08]  /*13e40*/  MUFU.EX2 R26, R44 ;  /* 0x0000002c001a7308 */ /* 0x000e300000000800 */
[----:B------:R-:W1:Y:S01]  /*13e50*/  MUFU.EX2 R43, R43 ;  /* 0x0000002b002b7308 */ /* 0x000e620000000800 */
[----:B----4-:R-:W-:Y:S01]  /*13e60*/  FADD.FTZ R7, R24, R7 ;  /* 0x0000000718077221 */ /* 0x010fe20000010000 */
[----:B-----5:R-:W-:-:S06]  /*13e70*/  FADD.FTZ R5, R39, R5 ;  /* 0x0000000527057221 */ /* 0x020fcc0000010000 */
[----:B------:R-:W4:Y:S08]  /*13e80*/  MUFU.EX2 R45, R45 ;  /* 0x0000002d002d7308 */ /* 0x000f300000000800 */
[----:B------:R-:W5:Y:S01]  /*13e90*/  MUFU.EX2 R27, R46 ;  /* 0x0000002e001b7308 */ /* 0x000f620000000800 */
[----:B---3--:R-:W-:Y:S01]  /*13ea0*/  FADD.FTZ R7, R41, R7 ;  /* 0x0000000729077221 */ /* 0x008fe20000010000 */
[----:B------:R-:W-:-:S06]  /*13eb0*/  FADD.FTZ R5, R25, R5 ;  /* 0x0000000519057221 */ /* 0x000fcc0000010000 */
        /* <DEDUP_REMOVED lines=30> */
[----:B------:R-:W-:Y:S01]  /*140a0*/  F2FP.BF16.F32.PACK_AB R9, R14, R9 ;  /* 0x000000090e09723e */ /* 0x000fe200000010ff */
[----:B----4-:R-:W-:-:S06]  /*140b0*/  FADD.FTZ R7, R57, R7 ;  /* 0x0000000739077221 */ /* 0x010fcc0000010000 */
[----:B------:R-:W4:Y:S01]  /*140c0*/  MUFU.EX2 R64, R64 ;  /* 0x0000004000407308 */ /* 0x000f220000000800 */
[----:B-----5:R-:W-:-:S07]  /*140d0*/  FADD.FTZ R14, R58, R5 ;  /* 0x000000053a0e7221 */ /* 0x020fce0000010000 */
        /* <DEDUP_REMOVED lines=15> */
[----:B------:R-:W3:Y:S01]  /*141d0*/  MUFU.EX2 R71, R71 ;  /* 0x0000004700477308 */ /* 0x000ee20000000800 */
[----:B0-----:R-:W-:Y:S01]  /*141e0*/  FADD.FTZ R28, R68, R7 ;  /* 0x00000007441c7221 */ /* 0x001fe20000010000 */
[----:B------:R-:W-:Y:S01]  /*141f0*/  F2FP.BF16.F32.PACK_AB R8, R33, R8 ;  /* 0x000000082108723e */ /* 0x000fe200000010ff */
[----:B-1----:R-:W-:-:S05]  /*14200*/  FADD.FTZ R5, R67, R14 ;  /* 0x0000000e43057221 */ /* 0x002fca0000010000 */
[----:B------:R-:W0:Y:S01]  /*14210*/  MUFU.EX2 R72, R72 ;  /* 0x0000004800487308 */ /* 0x000e220000000800 */
[----:B------:R-:W-:Y:S02]  /*14220*/  F2FP.BF16.F32.PACK_AB R10, R37, R10 ;  /* 0x0000000a250a723e */ /* 0x000fe400000010ff */
[----:B------:R-:W-:-:S05]  /*14230*/  F2FP.BF16.F32.PACK_AB R11, R39, R11 ;  /* 0x0000000b270b723e */ /* 0x000fca00000010ff */
[----:B------:R-:W-:Y:S01]  /*14240*/  MUFU.EX2 R74, R74 ;  /* 0x0000004a004a7308 */ /* 0x000fe20000000800 */
[----:B----4-:R-:W-:Y:S01]  /*14250*/  FADD.FTZ R7, R69, R28 ;  /* 0x0000001c45077221 */ /* 0x010fe20000010000 */
[----:B-----5:R-:W-:-:S06]  /*14260*/  FADD.FTZ R28, R70, R5 ;  /* 0x00000005461c7221 */ /* 0x020fcc0000010000 */
[----:B------:R-:W1:Y:S01]  /*14270*/  MUFU.EX2 R73, R73 ;  /* 0x0000004900497308 */ /* 0x000e620000000800 */
[----:B------:R4:W-:Y:S01]  /*14280*/  STSM.16.M88.4 [R85], R8 ;  /* 0x0000000855007844 */ /* 0x0009e20000000200 */
[----:B------:R-:W-:-:S06]  /*14290*/  F2FP.BF16.F32.PACK_AB R24, R41, R24 ;  /* 0x000000182918723e */ /* 0x000fcc00000010ff */
[----:B------:R-:W5:Y:S01]  /*142a0*/  MUFU.EX2 R75, R75 ;  /* 0x0000004b004b7308 */ /* 0x000f620000000800 */
[----:B------:R-:W-:Y:S02]  /*142b0*/  F2FP.BF16.F32.PACK_AB R25, R43, R25 ;  /* 0x000000192b19723e */ /* 0x000fe400000010ff */
[----:B------:R-:W-:Y:S02]  /*142c0*/  F2FP.BF16.F32.PACK_AB R26, R45, R26 ;  /* 0x0000001a2d1a723e */ /* 0x000fe400000010ff */
[----:B------:R-:W-:-:S03]  /*142d0*/  F2FP.BF16.F32.PACK_AB R27, R47, R27 ;  /* 0x0000001b2f1b723e */ /* 0x000fc600000010ff */
[----:B------:R-:W2:Y:S01]  /*142e0*/  MUFU.EX2 R76, R76 ;  /* 0x0000004c004c7308 */ /* 0x000ea20000000800 */
[----:B----4-:R-:W-:Y:S02]  /*142f0*/  F2FP.BF16.F32.PACK_AB R8, R49, R48 ;  /* 0x000000303108723e */ /* 0x010fe400000010ff */
[----:B------:R-:W-:Y:S02]  /*14300*/  F2FP.BF16.F32.PACK_AB R9, R51, R50 ;  /* 0x000000323309723e */ /* 0x000fe400000010ff */
[----:B------:R-:W-:-:S03]  /*14310*/  F2FP.BF16.F32.PACK_AB R10, R53, R52 ;  /* 0x00000034350a723e */ /* 0x000fc600000010ff */
[----:B------:R-:W4:Y:S01]  /*14320*/  MUFU.EX2 R78, R78 ;  /* 0x0000004e004e7308 */ /* 0x000f220000000800 */
[----:B------:R-:W-:Y:S01]  /*14330*/  F2FP.BF16.F32.PACK_AB R11, R55, R54 ;  /* 0x00000036370b723e */ /* 0x000fe200000010ff */
[----:B---3--:R-:W-:Y:S01]  /*14340*/  FADD.FTZ R5, R71, R28 ;  /* 0x0000001c47057221 */ /* 0x008fe20000010000 */
[----:B------:R-:W-:Y:S05]  /*14350*/  STSM.16.M88.4 [R139], R24 ;  /* 0x000000188b007844 */ /* 0x000fea0000000200 */
[----:B------:R-:W3:Y:S01]  /*14360*/  MUFU.EX2 R77, R77 ;  /* 0x0000004d004d7308 */ /* 0x000ee20000000800 */
[----:B------:R5:W-:Y:S01]  /*14370*/  STSM.16.M88.4 [R138], R8 ;  /* 0x000000088a007844 */ /* 0x000be20000000200 */
[----:B0-----:R-:W-:-:S06]  /*14380*/  FADD.FTZ R30, R72, R7 ;  /* 0x00000007481e7221 */ /* 0x001fcc0000010000 */
[----:B------:R-:W0:Y:S01]  /*14390*/  MUFU.EX2 R79, R79 ;  /* 0x0000004f004f7308 */ /* 0x000e220000000800 */
[----:B-1----:R-:W-:-:S07]  /*143a0*/  FADD.FTZ R7, R73, R30 ;  /* 0x0000001e49077221 */ /* 0x002fce0000010000 */
[----:B------:R-:W1:Y:S01]  /*143b0*/  MUFU.EX2 R36, R80 ;  /* 0x0000005000247308 */ /* 0x000e620000000800 */
[----:B-----5:R-:W-:-:S07]  /*143c0*/  FADD.FTZ R10, R74, R5 ;  /* 0x000000054a0a7221 */ /* 0x020fce0000010000 */
[----:B------:R-:W5:Y:S01]  /*143d0*/  MUFU.EX2 R37, R82 ;  /* 0x0000005200257308 */ /* 0x000f620000000800 */
[----:B------:R-:W-:-:S07]  /*143e0*/  FADD.FTZ R5, R75, R10 ;  /* 0x0000000a4b057221 */ /* 0x000fce0000010000 */
[----:B------:R-:W5:Y:S08]  /*143f0*/  MUFU.EX2 R81, R81 ;  /* 0x0000005100517308 */ /* 0x000f700000000800 */
[----:B------:R-:W-:Y:S08]  /*14400*/  MUFU.EX2 R84, R84 ;  /* 0x0000005400547308 */ /* 0x000ff00000000800 */
[----:B------:R-:W-:Y:S08]  /*14410*/  MUFU.EX2 R15, R15 ;  /* 0x0000000f000f7308 */ /* 0x000ff00000000800 */
[----:B------:R-:W5:Y:S08]  /*14420*/  MUFU.EX2 R14, R83 ;  /* 0x00000053000e7308 */ /* 0x000f700000000800 */
[----:B------:R-:W-:Y:S08]  /*14430*/  MUFU.EX2 R86, R86 ;  /* 0x0000005600567308 */ /* 0x000ff00000000800 */
[----:B------:R-:W5:Y:S01]  /*14440*/  MUFU.EX2 R87, R87 ;  /* 0x0000005700577308 */ /* 0x000f620000000800 */
[----:B--2---:R-:W-:Y:S01]  /*14450*/  FADD.FTZ R24, R76, R7 ;  /* 0x000000074c187221 */ /* 0x004fe20000010000 */
[----:B----4-:R-:W-:Y:S01]  /*14460*/  FADD.FTZ R26, R78, R5 ;  /* 0x000000054e1a7221 */ /* 0x010fe20000010000 */
[----:B------:R-:W-:-:S02]  /*14470*/  F2FP.BF16.F32.PACK_AB R32, R57, R32 ;  /* 0x000000203920723e */ /* 0x000fc400000010ff */
[----:B---3--:R-:W-:Y:S01]  /*14480*/  FADD.FTZ R7, R77, R24 ;  /* 0x000000184d077221 */ /* 0x008fe20000010000 */
[----:B0-----:R-:W-:Y:S01]  /*14490*/  FADD.FTZ R28, R79, R26 ;  /* 0x0000001a4f1c7221 */ /* 0x001fe20000010000 */
[----:B------:R-:W-:Y:S02]  /*144a0*/  F2FP.BF16.F32.PACK_AB R33, R59, R58 ;  /* 0x0000003a3b21723e */ /* 0x000fe400000010ff */
[----:B------:R-:W-:Y:S02]  /*144b0*/  F2FP.BF16.F32.PACK_AB R34, R61, R60 ;  /* 0x0000003c3d22723e */ /* 0x000fe400000010ff */
[----:B------:R-:W-:Y:S01]  /*144c0*/  F2FP.BF16.F32.PACK_AB R35, R63, R35 ;  /* 0x000000233f23723e */ /* 0x000fe200000010ff */
[----:B-1----:R-:W-:Y:S01]  /*144d0*/  FADD.FTZ R30, R36, R7 ;  /* 0x00000007241e7221 */ /* 0x002fe20000010000 */
[----:B------:R-:W-:Y:S01]  /*144e0*/  F2FP.BF16.F32.PACK_AB R8, R65, R64 ;  /* 0x000000404108723e */ /* 0x000fe200000010ff */
[----:B-----5:R-:W-:Y:S01]  /*144f0*/  FADD.FTZ R5, R37, R28 ;  /* 0x0000001c25057221 */ /* 0x020fe20000010000 */
        /* <DEDUP_REMOVED lines=11> */
[----:B------:R-:W-:Y:S04]  /*145b0*/  STSM.16.M88.4 [R137+0x27800], R32 ;  /* 0x0278002089007844 */ /* 0x000fe80000000200 */
[----:B------:R0:W-:Y:S04]  /*145c0*/  STSM.16.M88.4 [R21], R8 ;  /* 0x0000000815007844 */ /* 0x0001e80000000200 */
[----:B------:R1:W-:Y:S04]  /*145d0*/  STSM.16.M88.4 [R139+0x6000], R24 ;  /* 0x006000188b007844 */ /* 0x0003e80000000200 */
[----:B------:R1:W-:Y:S01]  /*145e0*/  STSM.16.M88.4 [R138+0x6000], R36 ;  /* 0x006000248a007844 */ /* 0x0003e20000000200 */
[----:B------:R-:W-:Y:S01]  /*145f0*/  @!PT LDS RZ, [RZ] ;  /* 0x00000000fffff984 */ /* 0x000fe20000000800 */
[----:B------:R-:W-:Y:S01]  /*14600*/  @!PT LDS RZ, [RZ] ;  /* 0x00000000fffff984 */ /* 0x000fe20000000800 */
[----:B------:R-:W-:Y:S01]  /*14610*/  @!PT LDS RZ, [RZ] ;  /* 0x00000000fffff984 */ /* 0x000fe20000000800 */
[----:B------:R-:W-:Y:S01]  /*14620*/  @!PT LDS RZ, [RZ] ;  /* 0x00000000fffff984 */ /* 0x000fe20000000800 */
[----:B------:R2:W-:Y:S06]  /*14630*/  MEMBAR.ALL.CTA ;  /* 0x0000000000007992 */ /* 0x0005ec0000008000 */
[----:B--2---:R-:W2:Y:S01]  /*14640*/  FENCE.VIEW.ASYNC.S ;  /* 0x00000000000073c6 */ /* 0x004ea20000000000 */
[----:B------:R-:W-:Y:S01]  /*14650*/  ISETP.GT.AND P2, PT, R4, R142, PT ;  /* 0x0000008e0400720c */ /* 0x000fe20003f44270 */
[----:B------:R-:W-:-:S04]  /*14660*/  FADD.FTZ R7, R81, R30 ;  /* 0x0000001e51077221 */ /* 0x000fc80000010000 */
[----:B------:R-:W-:Y:S01]  /*14670*/  FADD.FTZ R28, R84, R7 ;  /* 0x00000007541c7221 */ /* 0x000fe20000010000 */
[----:B------:R-:W-:-:S04]  /*14680*/  FADD.FTZ R7, R14, R5 ;  /* 0x000000050e077221 */ /* 0x000fc80000010000 */
        /* <DEDUP_REMOVED lines=27> */
[----:B------:R-:W-:-:S02]  /*14840*/  VIADD R4, R4, 0xffffffff ;  /* 0xffffffff04047836 */ /* 0x000fc40000000000 */
        /* <DEDUP_REMOVED lines=26> */
[----:B------:R-:W-:Y:S02]  /*149f0*/  IMAD.MOV.U32 R9, RZ, RZ, R6 ;  /* 0x000000ffff097224 */ /* 0x000fe400078e0006 */
[----:B------:R-:W-:Y:S01]  /*14a00*/  IMAD.MOV.U32 R8, RZ, RZ, R3 ;  /* 0x000000ffff087224 */ /* 0x000fe200078e0003 */
[----:B--2---:R-:W-:Y:S01]  /*14a10*/  NOP ;  /* 0x0000000000007918 */ /* 0x004fe20000000000 */
[----:B-1----:R-:W-:Y:S05]  /*14a20*/  @P2 BRA `(.L_x_9522) ;  /* 0xffffffdc00302947 */ /* 0x002fea000383ffff */
.L_x_9512:
[----:B------:R-:W2:Y:S02]  /*14a30*/  LDL R8, [R1+0x38] ;  /* 0x0000380001087983 */ /* 0x000ea40000100800 */
[----:B--2---:R-:W-:-:S13]  /*14a40*/  ISETP.GE.AND P2, PT, R4, R8, PT ;  /* 0x000000080400720c */ /* 0x004fda0003f46270 */
[----:B------:R-:W-:Y:S05]  /*14a50*/  @!P2 BRA `(.L_x_9523) ;  /* 0x000000340014a947 */ /* 0x000fea0003800000 */
[----:B------:R-:W2:Y:S04]  /*14a60*/  LDL R9, [R1+0x40] ;  /* 0x0000400001097983 */ /* 0x000ea80000100800 */
[----:B------:R-:W2:Y:S04]  /*14a70*/  LDL R8, [R1+0x30] ;  /* 0x0000300001087983 */ /* 0x000ea80000100800 */
[----:B------:R-:W3:Y:S01]  /*14a80*/  LDL R11, [R1+0x4] ;  /* 0x00000400010b7983 */ /* 0x000ee20000100800 */
[----:B------:R-:W-:Y:S02]  /*14a90*/  IMAD.MOV.U32 R20, RZ, RZ, R22 ;  /* 0x000000ffff147224 */ /* 0x000fe400078e0016 */
[----:B------:R-:W-:-:S02]  /*14aa0*/  IMAD.MOV.U32 R14, RZ, RZ, R17 ;  /* 0x000000ffff0e7224 */ /* 0x000fc400078e0011 */
[----:B--2---:R-:W-:Y:S02]  /*14ab0*/  IMAD.IADD R0, R8, 0x1, -R9 ;  /* 0x0000000108007824 */ /* 0x004fe400078e0a09 */
[----:B------:R-:W-:Y:S02]  /*14ac0*/  IMAD.MOV.U32 R8, RZ, RZ, R6 ;  /* 0x000000ffff087224 */ /* 0x000fe400078e0006 */
[--C-:B------:R-:W-:Y:S02]  /*14ad0*/  IMAD.IADD R10, R155, 0x1, R0.reuse ;  /* 0x000000019b0a7824 */ /* 0x100fe400078e0200 */
[----:B---3--:R-:W-:Y:S02]  /*14ae0*/  IMAD.IADD R11, R11, 0x1, R0 ;  /* 0x000000010b0b7824 */ /* 0x008fe400078e0200 */
[----:B------:R-:W-:Y:S01]  /*14af0*/  IMAD.MOV.U32 R9, RZ, RZ, R3 ;  /* 0x000000ffff097224 */ /* 0x000fe200078e0003 */
[----:B------:R-:W-:Y:S02]  /*14b00*/  LOP3.LUT R142, RZ, R10, RZ, 0x33, !PT ;  /* 0x0000000aff8e7212 */ /* 0x000fe400078e33ff */
[----:B------:R-:W-:-:S07]  /*14b10*/  LOP3.LUT R15, RZ, R11, RZ, 0x33, !PT ;  /* 0x0000000bff0f7212 */ /* 0x000fce00078e33ff */
.L_x_9541:
        /* <DEDUP_REMOVED lines=11> */
.L_x_9525:
[----:B------:R-:W-:Y:S01]  /*14bd0*/  IMAD R0, R17, 0x8, R2 ;  /* 0x0000000811007824 */ /* 0x000fe200078e0202 */
[----:B------:R-:W-:-:S04]  /*14be0*/  SHF.L.U32 R3, R22, 0x1f, RZ ;  /* 0x0000001f16037819 */ /* 0x000fc800000006ff */
[----:B------:R0:W1:Y:S01]  /*14bf0*/  SYNCS.PHASECHK.TRANS64.TRYWAIT P3, [R0+URZ+0x2d830], R3 ;  /* 0x02d83003000075a7 */ /* 0x000062000806017f */
[----:B------:R-:W-:Y:S05]  /*14c00*/  @!P0 BRA `(.L_x_9526) ;  /* 0x0000000000048947 */ /* 0x000fea0003800000 */
[----:B------:R-:W-:Y:S01]  /*14c10*/  BPT.TRAP 0x1 ;  /* 0x000000040000795c */ /* 0x000fe20000300000 */
.L_x_9526:
[----:B------:R-:W-:Y:S04]  /*14c20*/  BSSY B0, `(.L_x_9524) ;  /* 0x0000004000007945 */ /* 0x000fe80003800000 */
[----:B-1----:R-:W-:Y:S05]  /*14c30*/  @P3 BRA `(.L_x_9527) ;  /* 0x0000000000083947 */ /* 0x002fea0003800000 */
[----:B------:R-:W1:Y:S02]  /*14c40*/  SYNCS.PHASECHK.TRANS64.TRYWAIT P3, [R0+URZ+0x2d830], R3 ;  /* 0x02d83003000075a7 */ /* 0x000e64000806017f */
[----:B-1----:R-:W-:Y:S05]  /*14c50*/  @!P3 BRA `(.L_x_9528) ;  /* 0x000000c000c0b947 */ /* 0x002fea0003800000 */
.L_x_9527:
[----:B------:R-:W-:Y:S05]  /*14c60*/  BSYNC B0 ;  /* 0x0000000000007941 */ /* 0x000fea0003800000 */
.L_x_9524:
        /* <DEDUP_REMOVED lines=10> */
[----:B------:R-:W-:Y:S01]  /*14d10*/  R2UR UR13, R13 ;  /* 0x000000000d0d72ca */ /* 0x000fe200000e0000 */
[----:B------:R-:W-:Y:S01]  /*14d20*/  IMAD.MOV.U32 R31, RZ, RZ, -0x7fffffe0 ;  /* 0x80000020ff1f7424 */ /* 0x000fe200078e00ff */
[----:B------:R-:W-:Y:S02]  /*14d30*/  R2UR UR19, R29 ;  /* 0x000000001d1372ca */ /* 0x000fe400000e0000 */
[----:B------:R-:W-:Y:S02]  /*14d40*/  R2UR UR23, R27 ;  /* 0x000000001b1772ca */ /* 0x000fe400000e0000 */
[----:B------:R-:W-:-:S02]  /*14d50*/  R2UR UR27, R29 ;  /* 0x000000001d1b72ca */ /* 0x000fc400000e0000 */
[----:B------:R-:W-:Y:S02]  /*14d60*/  R2UR UR31, R31 ;  /* 0x000000001f1f72ca */ /* 0x000fe400000e0000 */
[----:B------:R-:W-:Y:S02]  /*14d70*/  R2UR UR35, R25 ;  /* 0x00000000192372ca */ /* 0x000fe400000e0000 */
[----:B------:R-:W-:Y:S02]  /*14d80*/  R2UR UR16, R152 ;  /* 0x00000000981072ca */ /* 0x000fe400000e0000 */
[----:B------:R-:W-:Y:S01]  /*14d90*/  R2UR UR17, R153 ;  /* 0x00000000991172ca */ /* 0x000fe200000e0000 */
[----:B------:R0:W-:Y:S01]  /*14da0*/  BAR.SYNC.DEFER_BLOCKING R0, 0x100 ;  /* 0x000400000000751d */ /* 0x0001e20000010000 */
[----:B--2---:R-:W-:-:S04]  /*14db0*/  IMAD R24, R17, 0x600, R3 ;  /* 0x0000060011187824 */ /* 0x004fc800078e0203 */
[C---:B------:R-:W-:Y:S01]  /*14dc0*/  VIADD R28, R24.reuse, 0x2 ;  /* 0x00000002181c7836 */ /* 0x040fe20000000000 */
[C---:B------:R-:W-:Y:S01]  /*14dd0*/  R2UR UR14, R24.reuse ;  /* 0x00000000180e72ca */ /* 0x040fe200000e0000 */
[C---:B------:R-:W-:Y:S02]  /*14de0*/  VIADD R26, R24.reuse, 0x200 ;  /* 0x00000200181a7836 */ /* 0x040fe40000000000 */
[----:B------:R-:W-:Y:S01]  /*14df0*/  VIADD R30, R24, 0x400 ;  /* 0x00000400181e7836 */ /* 0x000fe20000000000 */
[----:B------:R-:W-:Y:S01]  /*14e00*/  R2UR UR18, R28 ;  /* 0x000000001c1272ca */ /* 0x000fe200000e0000 */
[C---:B------:R-:W-:Y:S02]  /*14e10*/  VIADD R28, R24.reuse, 0x202 ;  /* 0x00000202181c7836 */ /* 0x040fe40000000000 */
[----:B------:R-:W-:Y:S01]  /*14e20*/  VIADD R24, R24, 0x402 ;  /* 0x0000040218187836 */ /* 0x000fe20000000000 */
[----:B------:R-:W-:Y:S02]  /*14e30*/  R2UR UR22, R26 ;  /* 0x000000001a1672ca */ /* 0x000fe400000e0000 */
[----:B------:R-:W-:-:S02]  /*14e40*/  R2UR UR26, R28 ;  /* 0x000000001c1a72ca */ /* 0x000fc400000e0000 */
[----:B------:R-:W-:Y:S02]  /*14e50*/  R2UR UR30, R30 ;  /* 0x000000001e1e72ca */ /* 0x000fe400000e0000 */
[----:B------:R-:W-:Y:S02]  /*14e60*/  R2UR UR34, R24 ;  /* 0x00000000182272ca */ /* 0x000fe400000e0000 */
[----:B------:R-:W-:-:S06]  /*14e70*/  WARPGROUP.ARRIVE ;  /* 0x00000000000079c5 */ /* 0x000fcc0000000000 */
[----:B------:R-:W-:Y:S01]  /*14e80*/  HGMMA.64x128x16.F32.BF16 R24, gdesc[UR12], RZ, !UPT, gsb0 ;  /* 0x01e000000c1879f0 */ /* 0x000fe2000c0018ff */
        /* <DEDUP_REMOVED lines=27> */
.L_x_9530:
[----:B------:R-:W-:Y:S01]  /*15040*/  SHF.L.U32 R0, R20, 0x1f, RZ ;  /* 0x0000001f14007819 */ /* 0x000fe200000006ff */
[----:B------:R-:W-:-:S04]  /*15050*/  IMAD R3, R14, 0x8, R2 ;  /* 0x000000080e037824 */ /* 0x000fc800078e0202 */
[----:B------:R0:W1:Y:S01]  /*15060*/  SYNCS.PHASECHK.TRANS64.TRYWAIT P2, [R3+URZ+0x2d850], R0 ;  /* 0x02d85000030075a7 */ /* 0x000062000804017f */
[----:B------:R-:W-:Y:S05]  /*15070*/  @!P0 BRA `(.L_x_9531) ;  /* 0x0000000000048947 */ /* 0x000fea0003800000 */
[----:B------:R-:W-:Y:S01]  /*15080*/  BPT.TRAP 0x1 ;  /* 0x000000040000795c */ /* 0x000fe20000300000 */
.L_x_9531:
[----:B-1----:R-:W-:Y:S05]  /*15090*/  @P2 BRA `(.L_x_9529) ;  /* 0x0000000000082947 */ /* 0x002fea0003800000 */
[----:B------:R-:W1:Y:S02]  /*150a0*/  SYNCS.PHASECHK.TRANS64.TRYWAIT P2, [R3+URZ+0x2d850], R0 ;  /* 0x02d85000030075a7 */ /* 0x000e64000804017f */
[----:B-1----:R-:W-:Y:S05]  /*150b0*/  @!P2 BRA `(.L_x_9532) ;  /* 0x000000bc00bca947 */ /* 0x002fea0003800000 */
.L_x_9529:
[----:B------:R-:W2:Y:S01]  /*150c0*/  LDL R6, [R1+0x14] ;  /* 0x0000140001067983 */ /* 0x000ea20000100800 */
[----:B01----:R-:W-:Y:S01]  /*150d0*/  VIADD R0, R2, 0x400 ;  /* 0x0000040002007836 */ /* 0x003fe20000000000 */
[----:B------:R-:W-:Y:S05]  /*150e0*/  WARPSYNC.ALL ;  /* 0x0000000000007948 */ /* 0x000fea0003800000 */
[----:B------:R-:W-:Y:S01]  /*150f0*/  SHF.R.U32.HI R0, RZ, 0x4, R0 ;  /* 0x00000004ff007819 */ /* 0x000fe20000011600 */
[----:B------:R-:W-:Y:S01]  /*15100*/  IMAD.MOV.U32 R21, RZ, RZ, -0x7fffffe0 ;  /* 0x80000020ff157424 */ /* 0x000fe200078e00ff */
[----:B------:R-:W3:Y:S01]  /*15110*/  LDL R143, [R1+0x30] ;  /* 0x00003000018f7983 */ /* 0x000ee20000100800 */
[----:B------:R-:W-:Y:S01]  /*15120*/  IMAD.MOV.U32 R141, RZ, RZ, -0x7fffffe0 ;  /* 0x80000020ff8d7424 */ /* 0x000fe200078e00ff */
[----:B------:R-:W-:-:S02]  /*15130*/  LOP3.LUT R0, R0, 0x3fff, RZ, 0xc0, !PT ;  /* 0x00003fff00007812 */ /* 0x000fc400078ec0ff */
[C---:B------:R-:W-:Y:S02]  /*15140*/  R2UR UR15, R21.reuse ;  /* 0x00000000150f72ca */ /* 0x040fe400000e0000 */
[----:B------:R-:W-:Y:S02]  /*15150*/  LOP3.LUT R0, R0, 0x2000000, RZ, 0xfc, !PT ;  /* 0x0200000000007812 */ /* 0x000fe400078efcff */
[----:B------:R-:W-:Y:S01]  /*15160*/  R2UR UR47, R21 ;  /* 0x00000000152f72ca */ /* 0x000fe200000e0000 */
[----:B------:R-:W-:Y:S01]  /*15170*/  WARPGROUP.ARRIVE ;  /* 0x00000000000079c5 */ /* 0x000fe20000000000 */
[C---:B------:R-:W-:Y:S01]  /*15180*/  R2UR UR19, R141.reuse ;  /* 0x000000008d1372ca */ /* 0x040fe200000e0000 */
[----:B------:R-:W-:Y:S01]  /*15190*/  IMAD R20, R14, 0x600, R0 ;  /* 0x000006000e147824 */ /* 0x000fe200078e0200 */
[C---:B------:R-:W-:Y:S02]  /*151a0*/  R2UR UR23, R141.reuse ;  /* 0x000000008d1772ca */ /* 0x040fe400000e0000 */
[----:B------:R-:W-:Y:S01]  /*151b0*/  R2UR UR27, R141 ;  /* 0x000000008d1b72ca */ /* 0x000fe200000e0000 */
[C---:B------:R-:W-:Y:S01]  /*151c0*/  VIADD R140, R20.reuse, 0x40 ;  /* 0x00000040148c7836 */ /* 0x040fe20000000000 */
[----:B------:R-:W-:-:S02]  /*151d0*/  R2UR UR14, R20 ;  /* 0x00000000140e72ca */ /* 0x000fc400000e0000 */
[C---:B------:R-:W-:Y:S02]  /*151e0*/  R2UR UR31, R141.reuse ;  /* 0x000000008d1f72ca */ /* 0x040fe400000e0000 */
[----:B------:R-:W-:Y:S01]  /*151f0*/  R2UR UR18, R140 ;  /* 0x000000008c1272ca */ /* 0x000fe200000e0000 */
[----:B------:R-:W-:Y:S01]  /*15200*/  VIADD R140, R20, 0x80 ;  /* 0x00000080148c7836 */ /* 0x000fe20000000000 */
[C---:B------:R-:W-:Y:S02]  /*15210*/  R2UR UR35, R141.reuse ;  /* 0x000000008d2372ca */ /* 0x040fe400000e0000 */
[----:B------:R-:W-:Y:S02]  /*15220*/  R2UR UR43, R141 ;  /* 0x000000008d2b72ca */ /* 0x000fe400000e0000 */
[----:B------:R-:W-:Y:S01]  /*15230*/  R2UR UR22, R140 ;  /* 0x000000008c1672ca */ /* 0x000fe200000e0000 */
[----:B------:R-:W-:-:S05]  /*15240*/  VIADD R140, R20, 0xc0 ;  /* 0x000000c0148c7836 */ /* 0x000fca0000000000 */
[----:B------:R-:W-:Y:S01]  /*15250*/  R2UR UR26, R140 ;  /* 0x000000008c1a72ca */ /* 0x000fe200000e0000 */
[----:B------:R-:W-:-:S05]  /*15260*/  VIADD R140, R20, 0x100 ;  /* 0x00000100148c7836 */ /* 0x000fca0000000000 */
[----:B------:R-:W-:Y:S01]  /*15270*/  R2UR UR30, R140 ;  /* 0x000000008c1e72ca */ /* 0x000fe200000e0000 */
[----:B------:R-:W-:-:S05]  /*15280*/  VIADD R140, R20, 0x140 ;  /* 0x00000140148c7836 */ /* 0x000fca0000000000 */
[----:B------:R-:W-:Y:S01]  /*15290*/  R2UR UR34, R140 ;  /* 0x000000008c2272ca */ /* 0x000fe200000e0000 */
[C---:B------:R-:W-:Y:S02]  /*152a0*/  VIADD R140, R20.reuse, 0x180 ;  /* 0x00000180148c7836 */ /* 0x040fe40000000000 */
[----:B------:R-:W-:Y:S02]  /*152b0*/  VIADD R20, R20, 0x1c0 ;  /* 0x000001c014147836 */ /* 0x000fe40000000000 */
[----:B------:R-:W-:Y:S01]  /*152c0*/  IMAD.MOV.U32 R21, RZ, RZ, 0x40000040 ;  /* 0x40000040ff157424 */ /* 0x000fe200078e00ff */
[----:B------:R-:W-:Y:S02]  /*152d0*/  R2UR UR42, R140 ;  /* 0x000000008c2a72ca */ /* 0x000fe400000e0000 */
[----:B------:R-:W-:Y:S02]  /*152e0*/  R2UR UR46, R20 ;  /* 0x00000000142e72ca */ /* 0x000fe400000e0000 */
[----:B------:R-:W-:Y:S01]  /*152f0*/  R2UR UR13, R21 ;  /* 0x00000000150d72ca */ /* 0x000fe200000e0000 */
[----:B------:R-:W-:-:S05]  /*15300*/  IMAD.MOV.U32 R141, RZ, RZ, 0x40000040 ;  /* 0x40000040ff8d7424 */ /* 0x000fca00078e00ff */
[----:B------:R-:W-:Y:S01]  /*15310*/  R2UR UR17, R141 ;  /* 0x000000008d1172ca */ /* 0x000fe200000e0000 */
[----:B------:R-:W-:-:S05]  /*15320*/  IMAD.MOV.U32 R141, RZ, RZ, 0x40000040 ;  /* 0x40000040ff8d7424 */ /* 0x000fca00078e00ff */
[----:B------:R-:W-:Y:S02]  /*15330*/  R2UR UR21, R141 ;  /* 0x000000008d1572ca */ /* 0x000fe400000e0000 */
[----:B--2---:R-:W-:Y:S01]  /*15340*/  LOP3.LUT R20, R6, 0x10000, RZ, 0xfc, !PT ;  /* 0x0001000006147812 */ /* 0x004fe200078efcff */
[----:B------:R-:W-:Y:S01]  /*15350*/  IMAD.MOV.U32 R141, RZ, RZ, 0x40000040 ;  /* 0x40000040ff8d7424 */ /* 0x000fe200078e00ff */
[----:B------:R-:W2:Y:S02]  /*15360*/  LDL R6, [R1+0x40] ;  /* 0x0000400001067983 */ /* 0x000ea40000100800 */
[----:B------:R-:W-:-:S13]  /*15370*/  R2UR UR12, R20 ;  /* 0x00000000140c72ca */ /* 0x000fda00000e0000 */
[----:B------:R-:W-:Y:S01]  /*15380*/  HGMMA.64x96x16.F32.BF16 R88, gdesc[UR12].tnspB, R88, gsb0 ;  /* 0x416000000c5879f0 */ /* 0x000fe20008001858 */
[----:B------:R-:W-:-:S05]  /*15390*/  VIADD R140, R20, 0x2 ;  /* 0x00000002148c7836 */ /* 0x000fca0000000000 */
[----:B------:R-:W-:Y:S01]  /*153a0*/  R2UR UR16, R140 ;  /* 0x000000008c1072ca */ /* 0x000fe200000e0000 */
[----:B------:R-:W-:Y:S01]  /*153b0*/  VIADD R140, R20, 0x4 ;  /* 0x00000004148c7836 */ /* 0x000fe20000000000 */
[----:B------:R-:W-:Y:S02]  /*153c0*/  WARPGROUP.DEPBAR.LE gsb0, 0x0 ;  /* 0x00008000000079c5 */ /* 0x000fe40000010000 */
[----:B------:R-:W-:-:S09]  /*153d0*/  WARPGROUP.ARRIVE ;  /* 0x00000000000079c5 */ /* 0x000fd20000000000 */
[----:B------:R-:W-:Y:S01]  /*153e0*/  HGMMA.64x96x16.F32.BF16 R88, gdesc[UR16].tnspB, R88, gsb0 ;  /* 0x41600000105879f0 */ /* 0x000fe20008001858 */
[----:B------:R-:W-:Y:S01]  /*153f0*/  R2UR UR20, R140 ;  /* 0x000000008c1472ca */ /* 0x000fe200000e0000 */
        /* <DEDUP_REMOVED lines=33> */
[----:B------:R-:W-:Y:S03]  /*15610*/  HGMMA.64x96x16.F32.BF16 R88, gdesc[UR40].tnspB, R88, gsb0 ;  /* 0x41600000285879f0 */ /* 0x000fe60008001858 */
[----:B------:R-:W0:Y:S01]  /*15620*/  S2R R154, SR_TID.X ;  /* 0x00000000009a7919 */ /* 0x000e220000002100 */
[----:B------:R-:W-:Y:S01]  /*15630*/  IMAD.SHL.U32 R141, R4, 0x80, RZ ;  /* 0x00000080048d7824 */ /* 0x000fe200078e00ff */
[----:B------:R-:W-:Y:S02]  /*15640*/  WARPGROUP.DEPBAR.LE gsb0, 0x0 ;  /* 0x00008000000079c5 */ /* 0x000fe40000010000 */
[----:B------:R-:W-:-:S06]  /*15650*/  WARPGROUP.ARRIVE ;  /* 0x00000000000079c5 */ /* 0x000fcc0000000000 */
[----:B------:R-:W-:Y:S01]  /*15660*/  HGMMA.64x96x16.F32.BF16 R88, gdesc[UR44].tnspB, R88, gsb0 ;  /* 0x416000002c5879f0 */ /* 0x000fe20008001858 */
[----:B0-----:R-:W-:Y:S02]  /*15670*/  SHF.R.U32.HI R0, RZ, 0x7, R154 ;  /* 0x00000007ff007819 */ /* 0x001fe4000001169a */
[----:B------:R-:W-:-:S03]  /*15680*/  ISETP.GE.U32.AND P2, PT, R154, 0x180, PT ;  /* 0x000001809a00780c */ /* 0x000fc60003f46070 */
[----:B------:R-:W-:-:S05]  /*15690*/  VIADD R0, R0, 0x9 ;  /* 0x0000000900007836 */ /* 0x000fca0000000000 */
[----:B------:R-:W-:Y:S01]  /*156a0*/  SEL R0, R0, 0x9, !P2 ;  /* 0x0000000900007807 */ /* 0x000fe20005000000 */
[----:B------:R-:W-:Y:S01]  /*156b0*/  @!P1 IMAD R3, R17, 0x8, R2 ;  /* 0x0000000811039824 */ /* 0x000fe200078e0202 */
[----:B------:R-:W-:-:S03]  /*156c0*/  ULOP3.LUT UR10, URZ, UR7, URZ, 0x33, !UPT ;  /* 0x000000073f0a7292 */ /* 0x000fc6000f8e333f */
[----:B------:R-:W-:-:S05]  /*156d0*/  @!P1 VIADD R3, R3, 0x2d840 ;  /* 0x0002d84003039836 */ /* 0x000fca0000000000 */
[----:B------:R-:W-:Y:S01]  /*156e0*/  @!P1 PRMT R3, RZ, 0x654, R3 ;  /* 0x00000654ff039816 */ /* 0x000fe20000000003 */
[----:B------:R-:W-:Y:S02]  /*156f0*/  WARPGROUP.DEPBAR.LE gsb0, 0x0 ;  /* 0x00008000000079c5 */ /* 0x000fe40000010000 */
[----:B------:R3:W-:Y:S06]  /*15700*/  BAR.ARV R0, 0x100 ;  /* 0x000400000000751d */ /* 0x0007ec0000002000 */
[----:B------:R0:W-:Y:S01]  /*15710*/  @!P1 SYNCS.ARRIVE.TRANS64.RED.A1T0 RZ, [R3+URZ], RZ ;  /* 0x000000ff03ff99a7 */ /* 0x0001e2000810043f */
[----:B---3--:R-:W-:-:S05]  /*15720*/  IADD3 R0, R143, 0x1, -R141 ;  /* 0x000000018f007810 */ /* 0x008fca0007ffe88d */
[----:B--2---:R-:W-:-:S04]  /*15730*/  IMAD.IADD R0, R0, 0x1, -R6 ;  /* 0x0000000100007824 */ /* 0x004fc800078e0a06 */
[----:B------:R-:W-:-:S04]  /*15740*/  IMAD R6, R136, -0x2, R0 ;  /* 0xfffffffe88067824 */ /* 0x000fc800078e0200 */
[C---:B------:R-:W-:Y:S02]  /*15750*/  VIADD R140, R6.reuse, UR8 ;  /* 0x00000008068c7c36 */ /* 0x040fe40008000000 */
[----:B------:R-:W-:Y:S02]  /*15760*/  VIADD R6, R6, UR10 ;  /* 0x0000000a06067c36 */ /* 0x000fe40008000000 */
[C---:B0-----:R-:W-:Y:S02]  /*15770*/  IMAD.IADD R3, R155.reuse, 0x1, R140 ;  /* 0x000000019b037824 */ /* 0x041fe400078e028c */
        /* <DEDUP_REMOVED lines=13> */
.L_x_9535:
[----:B------:R-:W-:-:S05]  /*15850*/  IMAD.U32 R143, RZ, RZ, UR5 ;  /* 0x00000005ff8f7e24 */ /* 0x000fca000f8e00ff */
[----:B------:R-:W-:-:S13]  /*15860*/  ISETP.NE.AND P2, PT, R143, 0x1, PT ;  /* 0x000000018f00780c */ /* 0x000fda0003f45270 */
[----:B------:R-:W0:Y:S02]  /*15870*/  @P2 LDC.64 R20, c[0x0][0x9e8] ;  /* 0x00027a00ff142b82 */ /* 0x000e240000000a00 */
[----:B0-----:R-:W-:-:S04]  /*15880*/  @P2 IMAD.HI.U32 R154, R10, R20, RZ ;  /* 0x000000140a9a2227 */ /* 0x001fc800078e00ff */
[----:B------:R-:W-:Y:S01]  /*15890*/  IMAD.MOV.U32 R20, RZ, RZ, R10 ;  /* 0x000000ffff147224 */ /* 0x000fe200078e000a */
[----:B------:R-:W-:-:S07]  /*158a0*/  @P2 SHF.R.U32.HI R20, RZ, R21, R154 ;  /* 0x00000015ff142219 */ /* 0x000fce000001169a */
.L_x_9536:
[----:B------:R-:W-:Y:S05]  /*158b0*/  BSYNC B0 ;  /* 0x0000000000007941 */ /* 0x000fea0003800000 */
.L_x_9534:
[----:B------:R-:W-:-:S04]  /*158c0*/  IMAD R20, R20, R143, -R141 ;  /* 0x0000008f14147224 */ /* 0x000fc800078e0a8d */
[----:B------:R-:W-:-:S05]  /*158d0*/  IMAD R20, R136, -0x2, R20 ;  /* 0xfffffffe88147824 */ /* 0x000fca00078e0214 */
[----:B------:R-:W-:Y:S02]  /*158e0*/  VIMNMX R0, R0, R20, !PT ;  /* 0x0000001400007248 */ /* 0x000fe40007fe0100 */
[----:B------:R-:W-:-:S07]  /*158f0*/  VIADDMNMX R3, R20, R143, R3, PT ;  /* 0x0000008f14037246 */ /* 0x000fce0003800103 */
.L_x_9533:
        /* <DEDUP_REMOVED lines=112> */
.L_x_9539:
[----:B------:R-:W-:Y:S02]  /*16000*/  IMAD.U32 R0, RZ, RZ, UR5 ;  /* 0x00000005ff007e24 */ /* 0x000fe4000f8e00ff */
[----:B------:R-:W-:-:S03]  /*16010*/  IMAD.MOV.U32 R3, RZ, RZ, R11 ;  /* 0x000000ffff037224 */ /* 0x000fc600078e000b */
[----:B------:R-:W-:-:S13]  /*16020*/  ISETP.NE.AND P3, PT, R0, 0x1, PT ;  /* 0x000000010000780c */ /* 0x000fda0003f65270 */
[----:B------:R-:W0:Y:S02]  /*16030*/  @P3 LDC.64 R20, c[0x0][0x9e8] ;  /* 0x00027a00ff143b82 */ /* 0x000e240000000a00 */
[----:B0-----:R-:W-:-:S05]  /*16040*/  @P3 IMAD.HI.U32 R20, R11, R20, RZ ;  /* 0x000000140b143227 */ /* 0x001fca00078e00ff */
[----:B------:R-:W-:-:S07]  /*16050*/  @P3 SHF.R.U32.HI R3, RZ, R21, R20 ;  /* 0x00000015ff033219 */ /* 0x000fce0000011614 */
.L_x_9540:
[----:B------:R-:W-:Y:S05]  /*16060*/  BSYNC B0 ;  /* 0x0000000000007941 */ /* 0x000fea0003800000 */
.L_x_9538:
[----:B------:R-:W-:-:S04]  /*16070*/  IMAD R141, R3, R0, -R141 ;  /* 0x00000000038d7224 */ /* 0x000fc800078e0a8d */
[----:B------:R-:W-:-:S05]  /*16080*/  IMAD R141, R136, -0x2, R141 ;  /* 0xfffffffe888d7824 */ /* 0x000fca00078e028d */
[----:B------:R-:W-:Y:S02]  /*16090*/  VIMNMX R6, R6, R141, !PT ;  /* 0x0000008d06067248 */ /* 0x000fe40007fe0100 */
[----:B------:R-:W-:-:S07]  /*160a0*/  VIADDMNMX R140, R141, R0, R140, PT ;  /* 0x000000008d8c7246 */ /* 0x000fce000380018c */
.L_x_9537:
        /* <DEDUP_REMOVED lines=67> */
[C---:B------:R-:W-:Y:S01]  /*164e0*/  ISETP.GT.AND P4, PT, R6.reuse, 0x11, P2 ;  /* 0x000000110600780c */ /* 0x040fe20001784270 */
        /* <DEDUP_REMOVED lines=9> */
[----:B------:R-:W-:Y:S01]  /*16580*/  FSEL R34, R34, -INF , !P3 ;  /* 0xff80000022227808 */ /* 0x000fe20005800000 */
[-C--:B------:R-:W-:Y:S01]  /*16590*/  FFMA.FTZ R44, R44, R0.reuse, -R9 ;  /* 0x000000002c2c7223 */ /* 0x080fe20000010809 */
[C---:B------:R-:W-:Y:S01]  /*165a0*/  ISETP.GT.AND P4, PT, R6.reuse, 0x19, P2 ;  /* 0x000000190600780c */ /* 0x040fe20001784270 */
[----:B------:R-:W-:Y:S01]  /*165b0*/  MUFU.EX2 R33, R33 ;  /* 0x0000002100217308 */ /* 0x000fe20000000800 */
[----:B------:R-:W-:Y:S01]  /*165c0*/  ISETP.GT.AND P3, PT, R6, 0x18, P2 ;  /* 0x000000180600780c */ /* 0x000fe20001764270 */
[----:B-1----:R-:W-:Y:S01]  /*165d0*/  FADD.FTZ R5, R25, R5 ;  /* 0x0000000519057221 */ /* 0x002fe20000010000 */
[C---:B------:R-:W-:Y:S01]  /*165e0*/  ISETP.LT.OR P4, PT, R140.reuse, 0x1a, P4 ;  /* 0x0000001a8c00780c */ /* 0x040fe20002781670 */
[-CC-:B------:R-:W-:Y:S01]  /*165f0*/  FFMA.FTZ R45, R45, R0.reuse, -R9.reuse ;  /* 0x000000002d2d7223 */ /* 0x180fe20000010809 */
[----:B------:R-:W-:Y:S01]  /*16600*/  ISETP.LT.OR P3, PT, R140, 0x19, P3 ;  /* 0x000000198c00780c */ /* 0x000fe20001f61670 */
[-CC-:B------:R-:W-:Y:S01]  /*16610*/  FFMA.FTZ R48, R48, R0.reuse, -R9.reuse ;  /* 0x0000000030307223 */ /* 0x180fe20000010809 */
[----:B------:R-:W-:Y:S01]  /*16620*/  FSEL R39, R39, -INF , !P4 ;  /* 0xff80000027277808 */ /* 0x000fe20006000000 */
[----:B------:R-:W-:Y:S01]  /*16630*/  MUFU.EX2 R37, R37 ;  /* 0x0000002500257308 */ /* 0x000fe20000000800 */
        /* <DEDUP_REMOVED lines=9> */
[-CC-:B------:R-:W-:Y:S01]  /*166d0*/  FFMA.FTZ R56, R56, R0.reuse, -R9.reuse ;  /* 0x0000000038387223 */ /* 0x180fe20000010809 */
[----:B------:R-:W-:Y:S01]  /*166e0*/  FSEL R43, R43, -INF , !P4 ;  /* 0xff8000002b2b7808 */ /* 0x000fe20006000000 */
[-CC-:B------:R-:W-:Y:S01]  /*166f0*/  FFMA.FTZ R57, R57, R0.reuse, -R9.reuse ;  /* 0x0000000039397223 */ /* 0x180fe20000010809 */
[----:B------:R-:W-:Y:S01]  /*16700*/  FSEL R42, R42, -INF , !P3 ;  /* 0xff8000002a2a7808 */ /* 0x000fe20005800000 */
[-CC-:B------:R-:W-:Y:S01]  /*16710*/  FFMA.FTZ R60, R60, R0.reuse, -R9.reuse ;  /* 0x000000003c3c7223 */ /* 0x180fe20000010809 */
[C---:B------:R-:W-:Y:S01]  /*16720*/  ISETP.GT.AND P4, PT, R6.reuse, 0x29, P2 ;  /* 0x000000290600780c */ /* 0x040fe20001784270 */
[----:B------:R-:W-:Y:S01]  /*16730*/  MUFU.EX2 R41, R41 ;  /* 0x0000002900297308 */ /* 0x000fe20000000800 */
[----:B------:R-:W-:Y:S01]  /*16740*/  ISETP.GT.AND P3, PT, R6, 0x28, P2 ;  /* 0x000000280600780c */ /* 0x000fe20001764270 */
[-CC-:B------:R-:W-:Y:S01]  /*16750*/  FFMA.FTZ R61, R61, R0.reuse, -R9.reuse ;  /* 0x000000003d3d7223 */ /* 0x180fe20000010809 */
[----:B------:R-:W-:Y:S01]  /*16760*/  ISETP.LT.OR P4, PT, R140, 0x2a, P4 ;  /* 0x0000002a8c00780c */ /* 0x000fe20002781670 */
[-CC-:B------:R-:W-:Y:S01]  /*16770*/  FFMA.FTZ R64, R64, R0.reuse, -R9.reuse ;  /* 0x0000000040407223 */ /* 0x180fe20000010809 */
[----:B------:R-:W-:Y:S01]  /*16780*/  ISETP.LT.OR P3, PT, R140, 0x29, P3 ;  /* 0x000000298c00780c */ /* 0x000fe20001f61670 */
[-CC-:B------:R-:W-:Y:S01]  /*16790*/  FFMA.FTZ R65, R65, R0.reuse, -R9.reuse ;  /* 0x0000000041417223 */ /* 0x180fe20000010809 */
[----:B------:R-:W-:Y:S01]  /*167a0*/  FSEL R47, R47, -INF , !P4 ;  /* 0xff8000002f2f7808 */ /* 0x000fe20006000000 */
[----:B------:R-:W-:Y:S01]  /*167b0*/  MUFU.EX2 R44, R44 ;  /* 0x0000002c002c7308 */ /* 0x000fe20000000800 */
        /* <DEDUP_REMOVED lines=18> */
[C---:B------:R-:W-:Y:S01]  /*168e0*/  ISETP.LT.OR P4, PT, R140.reuse, 0x3a, P4 ;  /* 0x0000003a8c00780c */ /* 0x040fe20002781670 */
[-CC-:B------:R-:W-:Y:S01]  /*168f0*/  FFMA.FTZ R81, R81, R0.reuse, -R9.reuse ;  /* 0x0000000051517223 */ /* 0x180fe20000010809 */
[----:B------:R-:W-:Y:S01]  /*16900*/  ISETP.LT.OR P3, PT, R140, 0x39, P3 ;  /* 0x000000398c00780c */ /* 0x000fe20001f61670 */
[-CC-:B------:R-:W-:Y:S01]  /*16910*/  FFMA.FTZ R84, R84, R0.reuse, -R9.reuse ;  /* 0x0000000054547223 */ /* 0x180fe20000010809 */
[----:B------:R-:W-:Y:S01]  /*16920*/  FSEL R55, R55, -INF , !P4 ;  /* 0xff80000037377808 */ /* 0x000fe20006000000 */
[----:B------:R-:W-:Y:S01]  /*16930*/  MUFU.EX2 R52, R52 ;  /* 0x0000003400347308 */ /* 0x000fe20000000800 */
[----:B------:R-:W-:Y:S01]  /*16940*/  FSEL R54, R54, -INF , !P3 ;  /* 0xff80000036367808 */ /* 0x000fe20005800000 */
[----:B------:R-:W-:Y:S01]  /*16950*/  FFMA.FTZ R9, R85, R0, -R9 ;  /* 0x0000000055097223 */ /* 0x000fe20000010809 */
[----:B------:R-:W-:-:S02]  /*16960*/  ISETP.GT.AND P4, PT, R6, 0x41, P2 ;  /* 0x000000410600780c */ /* 0x000fc40001784270 */
[----:B------:R-:W-:Y:S02]  /*16970*/  ISETP.GT.AND P3, PT, R6, 0x40, P2 ;  /* 0x000000400600780c */ /* 0x000fe40001764270 */
[C---:B------:R-:W-:Y:S01]  /*16980*/  ISETP.LT.OR P4, PT, R140.reuse, 0x42, P4 ;  /* 0x000000428c00780c */ /* 0x040fe20002781670 */
[----:B------:R-:W-:Y:S01]  /*16990*/  MUFU.EX2 R53, R53 ;  /* 0x0000003500357308 */ /* 0x000fe20000000800 */
[----:B------:R-:W-:Y:S02]  /*169a0*/  ISETP.LT.OR P3, PT, R140, 0x41, P3 ;  /* 0x000000418c00780c */ /* 0x000fe40001f61670 */
[----:B------:R-:W-:Y:S02]  /*169b0*/  FSEL R59, R59, -INF , !P4 ;  /* 0xff8000003b3b7808 */ /* 0x000fe40006000000 */
[----:B------:R-:W-:Y:S02]  /*169c0*/  FSEL R58, R58, -INF , !P3 ;  /* 0xff8000003a3a7808 */ /* 0x000fe40005800000 */
[C---:B------:R-:W-:Y:S01]  /*169d0*/  ISETP.GT.AND P4, PT, R6.reuse, 0x49, P2 ;  /* 0x000000490600780c */ /* 0x040fe20001784270 */
[----:B------:R-:W-:Y:S01]  /*169e0*/  MUFU.EX2 R56, R56 ;  /* 0x0000003800387308 */ /* 0x000fe20000000800 */
[----:B------:R-:W-:-:S02]  /*169f0*/  ISETP.GT.AND P3, PT, R6, 0x48, P2 ;  /* 0x000000480600780c */ /* 0x000fc40001764270 */
[C---:B------:R-:W-:Y:S02]  /*16a00*/  ISETP.LT.OR P4, PT, R140.reuse, 0x4a, P4 ;  /* 0x0000004a8c00780c */ /* 0x040fe40002781670 */
[----:B------:R-:W-:Y:S02]  /*16a10*/  ISETP.LT.OR P3, PT, R140, 0x49, P3 ;  /* 0x000000498c00780c */ /* 0x000fe40001f61670 */
[----:B------:R-:W-:Y:S01]  /*16a20*/  FSEL R63, R63, -INF , !P4 ;  /* 0xff8000003f3f7808 */ /* 0x000fe20006000000 */
[----:B------:R-:W-:Y:S01]  /*16a30*/  MUFU.EX2 R57, R57 ;  /* 0x0000003900397308 */ /* 0x000fe20000000800 */
[----:B------:R-:W-:Y:S02]  /*16a40*/  FSEL R62, R62, -INF , !P3 ;  /* 0xff8000003e3e7808 */ /* 0x000fe40005800000 */
[C---:B------:R-:W-:Y:S02]  /*16a50*/  ISETP.GT.AND P4, PT, R6.reuse, 0x51, P2 ;  /* 0x000000510600780c */ /* 0x040fe40001784270 */
[----:B------:R-:W-:-:S02]  /*16a60*/  ISETP.GT.AND P3, PT, R6, 0x50, P2 ;  /* 0x000000500600780c */ /* 0x000fc40001764270 */
        /* <DEDUP_REMOVED lines=28> */
[C---:B------:R-:W-:Y:S02]  /*16c30*/  ISETP.GT.AND P4, PT, R6.reuse, RZ, P2 ;  /* 0x000000ff0600720c */ /* 0x040fe40001784270 */
[----:B------:R-:W-:-:S02]  /*16c40*/  ISETP.GT.AND P3, PT, R6, 0x70, P2 ;  /* 0x000000700600780c */ /* 0x000fc40001764270 */
[C---:B------:R-:W-:Y:S01]  /*16c50*/  ISETP.LT.OR P4, PT, R140.reuse, 0x1, P4 ;  /* 0x000000018c00780c */ /* 0x040fe20002781670 */
[----:B------:R-:W-:Y:S01]  /*16c60*/  MUFU.EX2 R72, R72 ;  /* 0x0000004800487308 */ /* 0x000fe20000000800 */
[----:B------:R-:W-:Y:S02]  /*16c70*/  ISETP.LT.OR P3, PT, R140, 0x71, P3 ;  /* 0x000000718c00780c */ /* 0x000fe40001f61670 */
[----:B------:R-:W-:Y:S02]  /*16c80*/  FSEL R21, R26, -INF , !P4 ;  /* 0xff8000001a157808 */ /* 0x000fe40006000000 */
[----:B------:R-:W-:Y:S02]  /*16c90*/  FSEL R82, R82, -INF , !P3 ;  /* 0xff80000052527808 */ /* 0x000fe40005800000 */
[C---:B------:R-:W-:Y:S01]  /*16ca0*/  ISETP.GT.AND P3, PT, R6.reuse, 0x71, P2 ;  /* 0x000000710600780c */ /* 0x040fe20001764270 */
[----:B------:R-:W0:Y:S01]  /*16cb0*/  MUFU.EX2 R26, R28 ;  /* 0x0000001c001a7308 */ /* 0x000e220000000800 */
[----:B------:R-:W-:-:S02]  /*16cc0*/  ISETP.GT.AND P4, PT, R6, 0x78, P2 ;  /* 0x000000780600780c */ /* 0x000fc40001784270 */
[----:B------:R-:W-:Y:S02]  /*16cd0*/  ISETP.GT.AND P2, PT, R6, 0x79, P2 ;  /* 0x000000790600780c */ /* 0x000fe40001744270 */
[----:B------:R-:W-:Y:S02]  /*16ce0*/  FMNMX.FTZ R6, R21, R8, !PT ;  /* 0x0000000815067209 */ /* 0x000fe40007810000 */
[C---:B------:R-:W-:Y:S01]  /*16cf0*/  ISETP.LT.OR P3, PT, R140.reuse, 0x72, P3 ;  /* 0x000000728c00780c */ /* 0x040fe20001f61670 */
[----:B------:R-:W-:Y:S01]  /*16d00*/  MUFU.EX2 R73, R73 ;  /* 0x0000004900497308 */ /* 0x000fe20000000800 */
[----:B------:R-:W-:Y:S02]  /*16d10*/  FMNMX.FTZ R6, R27, R6, !PT ;  /* 0x000000061b067209 */ /* 0x000fe40007810000 */
[----:B------:R-:W-:Y:S02]  /*16d20*/  ISETP.LT.OR P4, PT, R140, 0x79, P4 ;  /* 0x000000798c00780c */ /* 0x000fe40002781670 */
[----:B------:R-:W-:-:S02]  /*16d30*/  FMNMX.FTZ R6, R30, R6, !PT ;  /* 0x000000061e067209 */ /* 0x000fc40007810000 */
[----:B------:R-:W-:Y:S01]  /*16d40*/  FSEL R83, R83, -INF , !P3 ;  /* 0xff80000053537808 */ /* 0x000fe20005800000 */
[----:B------:R-:W-:Y:S01]  /*16d50*/  MUFU.EX2 R76, R76 ;  /* 0x0000004c004c7308 */ /* 0x000fe20000000800 */
[----:B------:R-:W-:Y:S01]  /*16d60*/  FMNMX.FTZ R6, R31, R6, !PT ;  /* 0x000000061f067209 */ /* 0x000fe20007810000 */
[----:B0-----:R-:W-:Y:S01]  /*16d70*/  FADD.FTZ R5, R26, R5 ;  /* 0x000000051a057221 */ /* 0x001fe20000010000 */
[----:B------:R-:W-:Y:S02]  /*16d80*/  ISETP.LT.OR P2, PT, R140, 0x7a, P2 ;  /* 0x0000007a8c00780c */ /* 0x000fe40001741670 */
[----:B------:R-:W-:Y:S02]  /*16d90*/  FMNMX.FTZ R6, R34, R6, !PT ;  /* 0x0000000622067209 */ /* 0x000fe40007810000 */
[----:B------:R-:W-:Y:S01]  /*16da0*/  FSEL R86, R86, -INF , !P4 ;  /* 0xff80000056567808 */ /* 0x000fe20006000000 */
[----:B------:R-:W-:Y:S01]  /*16db0*/  MUFU.EX2 R77, R77 ;  /* 0x0000004d004d7308 */ /* 0x000fe20000000800 */
[----:B------:R-:W-:-:S02]  /*16dc0*/  FMNMX.FTZ R6, R35, R6, !PT ;  /* 0x0000000623067209 */ /* 0x000fc40007810000 */
[----:B------:R-:W-:Y:S02]  /*16dd0*/  FSEL R87, R87, -INF , !P2 ;  /* 0xff80000057577808 */ /* 0x000fe40005000000 */
[----:B------:R-:W-:Y:S02]  /*16de0*/  FMNMX.FTZ R6, R38, R6, !PT ;  /* 0x0000000626067209 */ /* 0x000fe40007810000 */
[----:B------:R-:W-:Y:S01]  /*16df0*/  F2FP.BF16.F32.PACK_AB R26, R29, R26 ;  /* 0x0000001a1d1a723e */ /* 0x000fe200000010ff */
[----:B------:R-:W-:Y:S01]  /*16e00*/  MUFU.EX2 R80, R80 ;  /* 0x0000005000507308 */ /* 0x000fe20000000800 */
[----:B------:R-:W-:Y:S02]  /*16e10*/  FMNMX.FTZ R6, R39, R6, !PT ;  /* 0x0000000627067209 */ /* 0x000fe40007810000 */
[----:B------:R-:W-:Y:S02]  /*16e20*/  F2FP.BF16.F32.PACK_AB R24, R25, R24 ;  /* 0x000000181918723e */ /* 0x000fe400000010ff */
        /* <DEDUP_REMOVED lines=64> */
[-CC-:B0-----:R-:W-:Y:S01]  /*17230*/  FFMA.FTZ R27, R35, R0.reuse, -R5.reuse ;  /* 0x00000000231b7223 */ /* 0x181fe20000010805 */
[----:B------:R-:W-:Y:S01]  /*17240*/  FSEL R35, R6, RZ, P2 ;  /* 0x000000ff06237208 */ /* 0x000fe20001000000 */
[----:B------:R-:W-:-:S05]  /*17250*/  FFMA.FTZ R25, R34, R0, -R5 ;  /* 0x0000000022197223 */ /* 0x000fca0000010805 */
[----:B------:R-:W0:Y:S01]  /*17260*/  MUFU.EX2 R24, R32 ;  /* 0x0000002000187308 */ /* 0x000e220000000800 */
        /* <DEDUP_REMOVED lines=16> */
[-C--:B------:R-:W-:Y:S01]  /*17370*/  FFMA.FTZ R43, R46, R0.reuse, -R5 ;  /* 0x000000002e2b7223 */ /* 0x080fe20000010805 */
        /* <DEDUP_REMOVED lines=20> */
[----:B0-----:R-:W-:-:S02]  /*174c0*/  F2FP.BF16.F32.PACK_AB R27, R34, R31 ;  /* 0x0000001f221b723e */ /* 0x001fc400000010ff */
[----:B------:R-:W-:Y:S01]  /*174d0*/  FADD.FTZ R29, R34, R29 ;  /* 0x0000001d221d7221 */ /* 0x000fe20000010000 */
[C---:B------:R-:W-:Y:S01]  /*174e0*/  FADD.FTZ R33, R45.reuse, R30 ;  /* 0x0000001e2d217221 */ /* 0x040fe20000010000 */
[----:B------:R-:W-:Y:S01]  /*174f0*/  F2FP.BF16.F32.PACK_AB R30, R45, R44 ;  /* 0x0000002c2d1e723e */ /* 0x000fe200000010ff */
[----:B------:R-:W0:Y:S01]  /*17500*/  MUFU.EX2 R43, R43 ;  /* 0x0000002b002b7308 */ /* 0x000e220000000800 */
[----:B-1----:R-:W-:Y:S01]  /*17510*/  FADD.FTZ R29, R36, R29 ;  /* 0x0000001d241d7221 */ /* 0x002fe20000010000 */
[----:B--2---:R1:W-:Y:S06]  /*17520*/  STSM.16.M88.4 [R141], R24 ;  /* 0x000000188d007844 */ /* 0x0043ec0000000200 */
[----:B------:R2:W4:Y:S01]  /*17530*/  MUFU.EX2 R32, R48 ;  /* 0x0000003000207308 */ /* 0x0005220000000800 */
[----:B---3--:R-:W-:-:S07]  /*17540*/  FADD.FTZ R29, R42, R29 ;  /* 0x0000001d2a1d7221 */ /* 0x008fce0000010000 */
[----:B------:R-:W3:Y:S01]  /*17550*/  MUFU.EX2 R46, R46 ;  /* 0x0000002e002e7308 */ /* 0x000ee20000000800 */
[----:B0-----:R-:W-:Y:S01]  /*17560*/  FADD.FTZ R29, R43, R29 ;  /* 0x0000001d2b1d7221 */ /* 0x001fe20000010000 */
[----:B--2---:R-:W-:-:S06]  /*17570*/  FFMA.FTZ R48, R62, R0, -R5 ;  /* 0x000000003e307223 */ /* 0x004fcc0000010805 */
[----:B------:R-:W0:Y:S01]  /*17580*/  MUFU.EX2 R35, R35 ;  /* 0x0000002300237308 */ /* 0x000e220000000800 */
[----:B----4-:R-:W-:-:S07]  /*17590*/  FADD.FTZ R40, R32, R33 ;  /* 0x0000002120287221 */ /* 0x010fce0000010000 */
        /* <DEDUP_REMOVED lines=9> */
[----:B------:R-:W4:Y:S01]  /*17630*/  MUFU.EX2 R47, R47 ;  /* 0x0000002f002f7308 */ /* 0x000f220000000800 */
        /* <DEDUP_REMOVED lines=11> */
[----:B----4-:R-:W-:-:S07]  /*176f0*/  FADD.FTZ R33, R47, R33 ;  /* 0x000000212f217221 */ /* 0x010fce0000010000 */
[----:B------:R-:W2:Y:S01]  /*17700*/  MUFU.EX2 R20, R66 ;  /* 0x0000004200147308 */ /* 0x000ea20000000800 */
[----:B------:R-:W-:Y:S01]  /*17710*/  FADD.FTZ R41, R61, R34 ;  /* 0x000000223d297221 */ /* 0x000fe20000010000 */
[----:B------:R-:W3:Y:S06]  /*17720*/  LDL R42, [R1+0x2c] ;  /* 0x00002c00012a7983 */ /* 0x000eec0000100800 */
[----:B------:R-:W1:Y:S01]  /*17730*/  MUFU.EX2 R37, R67 ;  /* 0x0000004300257308 */ /* 0x000e620000000800 */
[----:B0-----:R-:W-:Y:S01]  /*17740*/  FADD.FTZ R33, R48, R33 ;  /* 0x0000002130217221 */ /* 0x001fe20000010000 */
[----:B------:R-:W-:-:S03]  /*17750*/  FADD.FTZ R36, R64, R41 ;  /* 0x0000002940247221 */ /* 0x000fc60000010000 */
[----:B------:R-:W-:Y:S01]  /*17760*/  FADD.FTZ R33, R50, R33 ;  /* 0x0000002132217221 */ /* 0x000fe20000010000 */
[----:B------:R-:W-:Y:S02]  /*17770*/  FADD.FTZ R41, R65, R36 ;  /* 0x0000002441297221 */ /* 0x000fe40000010000 */
[----:B------:R-:W0:Y:S01]  /*17780*/  MUFU.EX2 R74, R74 ;  /* 0x0000004a004a7308 */ /* 0x000e220000000800 */
[----:B--2---:R-:W-:Y:S01]  /*17790*/  FADD.FTZ R36, R20, R33 ;  /* 0x0000002114247221 */ /* 0x004fe20000010000 */
[----:B------:R2:W-:Y:S06]  /*177a0*/  STSM.16.M88.4 [R139], R28 ;  /* 0x0000001c8b007844 */ /* 0x0005ec0000000200 */
[----:B------:R-:W4:Y:S01]  /*177b0*/  MUFU.EX2 R75, R75 ;  /* 0x0000004b004b7308 */ /* 0x000f220000000800 */
[----:B-1----:R-:W-:Y:S01]  /*177c0*/  FADD.FTZ R25, R37, R36 ;  /* 0x0000002425197221 */ /* 0x002fe20000010000 */
[----:B------:R-:W-:-:S02]  /*177d0*/  F2FP.BF16.F32.PACK_AB R33, R38, R35 ;  /* 0x000000232621723e */ /* 0x000fc400000010ff */
[----:B------:R-:W-:-:S04]  /*177e0*/  F2FP.BF16.F32.PACK_AB R35, R7, R39 ;  /* 0x000000270723723e */ /* 0x000fc800000010ff */
[----:B------:R-:W1:Y:S01]  /*177f0*/  MUFU.EX2 R78, R78 ;  /* 0x0000004e004e7308 */ /* 0x000e620000000800 */
[----:B--2---:R-:W-:-:S04]  /*17800*/  FADD.FTZ R28, R70, R25 ;  /* 0x00000019461c7221 */ /* 0x004fc80000010000 */
[----:B------:R-:W-:-:S03]  /*17810*/  FADD.FTZ R7, R71, R28 ;  /* 0x0000001c47077221 */ /* 0x000fc60000010000 */
[----:B------:R-:W2:Y:S01]  /*17820*/  MUFU.EX2 R79, R79 ;  /* 0x0000004f004f7308 */ /* 0x000ea20000000800 */
[----:B------:R-:W-:Y:S01]  /*17830*/  FADD.FTZ R40, R68, R41 ;  /* 0x0000002944287221 */ /* 0x000fe20000010000 */
[----:B0-----:R-:W-:-:S06]  /*17840*/  FADD.FTZ R28, R74, R7 ;  /* 0x000000074a1c7221 */ /* 0x001fcc0000010000 */
[----:B------:R-:W0:Y:S01]  /*17850*/  MUFU.EX2 R82, R82 ;  /* 0x0000005200527308 */ /* 0x000e220000000800 */
[----:B------:R-:W-:Y:S01]  /*17860*/  FADD.FTZ R27, R69, R40 ;  /* 0x00000028451b7221 */ /* 0x000fe20000010000 */
[----:B----4-:R-:W-:Y:S01]  /*17870*/  FADD.FTZ R7, R75, R28 ;  /* 0x0000001c4b077221 */ /* 0x010fe20000010000 */
[----:B------:R-:W-:-:S05]  /*17880*/  F2FP.BF16.F32.PACK_AB R32, R49, R32 ;  /* 0x000000203120723e */ /* 0x000fca00000010ff */
[----:B------:R-:W4:Y:S01]  /*17890*/  MUFU.EX2 R83, R83 ;  /* 0x0000005300537308 */ /* 0x000f220000000800 */
[----:B------:R-:W-:Y:S01]  /*178a0*/  F2FP.BF16.F32.PACK_AB R34, R53, R52 ;  /* 0x000000343522723e */ /* 0x000fe200000010ff */
[----:B------:R-:W-:Y:S01]  /*178b0*/  FADD.FTZ R30, R72, R27 ;  /* 0x0000001b481e7221 */ /* 0x000fe20000010000 */
[----:B-1----:R-:W-:Y:S01]  /*178c0*/  FADD.FTZ R36, R78, R7 ;  /* 0x000000074e247221 */ /* 0x002fe20000010000 */
[----:B------:R-:W-:Y:S02]  /*178d0*/  F2FP.BF16.F32.PACK_AB R24, R57, R56 ;  /* 0x000000383918723e */ /* 0x000fe400000010ff */
[----:B------:R-:W-:Y:S02]  /*178e0*/  F2FP.BF16.F32.PACK_AB R26, R61, R60 ;  /* 0x0000003c3d1a723e */ /* 0x000fe400000010ff */
[----:B------:R-:W-:Y:S02]  /*178f0*/  F2FP.BF16.F32.PACK_AB R25, R47, R21 ;  /* 0x000000152f19723e */ /* 0x000fe400000010ff */
[----:B------:R-:W-:Y:S01]  /*17900*/  F2FP.BF16.F32.PACK_AB R27, R50, R48 ;  /* 0x00000030321b723e */ /* 0x000fe200000010ff */
[----:B--2---:R-:W-:Y:S01]  /*17910*/  FADD.FTZ R7, R79, R36 ;  /* 0x000000244f077221 */ /* 0x004fe20000010000 */
[----:B------:R-:W-:Y:S04]  /*17920*/  STSM.16.M88.4 [R138], R32 ;  /* 0x000000208a007844 */ /* 0x000fe80000000200 */
[----:B------:R1:W-:Y:S01]  /*17930*/  STSM.16.M88.4 [R137+0x27800], R24 ;  /* 0x0278001889007844 */ /* 0x0003e20000000200 */
[----:B------:R4:W-:Y:S01]  /*17940*/  MUFU.EX2 R39, R5 ;  /* 0x0000000500277308 */ /* 0x0009e20000000800 */
[----:B-1----:R-:W-:Y:S01]  /*17950*/  F2FP.BF16.F32.PACK_AB R25, R37, R20 ;  /* 0x000000142519723e */ /* 0x002fe200000010ff */
[----:B0-----:R-:W-:-:S04]  /*17960*/  FADD.FTZ R20, R82, R7 ;  /* 0x0000000752147221 */ /* 0x001fc80000010000 */
[----:B----4-:R-:W-:Y:S02]  /*17970*/  FADD.FTZ R5, R83, R20 ;  /* 0x0000001453057221 */ /* 0x010fe40000010000 */
[----:B------:R-:W2:Y:S01]  /*17980*/  LDL R20, [R1+0x38] ;  /* 0x0000380001147983 */ /* 0x000ea20000100800 */
[----:B------:R-:W0:Y:S01]  /*17990*/  MUFU.EX2 R86, R86 ;  /* 0x0000005600567308 */ /* 0x000e220000000800 */
[----:B------:R-:W-:-:S04]  /*179a0*/  FADD.FTZ R21, R73, R30 ;  /* 0x0000001e49157221 */ /* 0x000fc80000010000 */
[----:B------:R-:W-:Y:S01]  /*179b0*/  FADD.FTZ R30, R76, R21 ;  /* 0x000000154c1e7221 */ /* 0x000fe20000010000 */
[----:B------:R-:W-:Y:S02]  /*179c0*/  F2FP.BF16.F32.PACK_AB R24, R65, R64 ;  /* 0x000000404118723e */ /* 0x000fe400000010ff */
[----:B------:R-:W-:Y:S01]  /*179d0*/  F2FP.BF16.F32.PACK_AB R26, R69, R68 ;  /* 0x00000044451a723e */ /* 0x000fe200000010ff */
[----:B------:R-:W-:Y:S01]  /*179e0*/  FADD.FTZ R21, R77, R30 ;  /* 0x0000001e4d157221 */ /* 0x000fe20000010000 */
        /* <DEDUP_REMOVED lines=8> */
[----:B0-----:R-:W-:Y:S01]  /*17a70*/  F2FP.BF16.F32.PACK_AB R35, R39, R86 ;  /* 0x000000562723723e */ /* 0x001fe200000010ff */
[----:B------:R-:W-:-:S04]  /*17a80*/  FADD.FTZ R38, R80, R21 ;  /* 0x0000001550267221 */ /* 0x000fc80000010000 */
[----:B------:R-:W-:Y:S01]  /*17a90*/  FADD.FTZ R21, R81, R38 ;  /* 0x0000002651157221 */ /* 0x000fe20000010000 */
[----:B------:R-:W-:-:S03]  /*17aa0*/  FADD.FTZ R7, R86, R5 ;  /* 0x0000000556077221 */ /* 0x000fc60000010000 */
        /* <DEDUP_REMOVED lines=51> */
[----:B------:R-:W-:-:S02]  /*17de0*/  IMAD.MOV.U32 R14, RZ, RZ, R17 ;  /* 0x000000ffff0e7224 */ /* 0x000fc400078e0011 */
[----:B------:R-:W-:Y:S02]  /*17df0*/  IMAD.MOV.U32 R9, RZ, RZ, R3 ;  /* 0x000000ffff097224 */ /* 0x000fe400078e0003 */
[----:B------:R-:W-:Y:S01]  /*17e00*/  IMAD.MOV.U32 R8, RZ, RZ, R6 ;  /* 0x000000ffff087224 */ /* 0x000fe200078e0006 */
[----:B---3--:R0:W-:Y:S04]  /*17e10*/  STSM.16.M88.4 [R42], R24 ;  /* 0x000000182a007844 */ /* 0x0081e80000000200 */
[----:B------:R0:W-:Y:S04]  /*17e20*/  STSM.16.M88.4 [R139+0x6000], R28 ;  /* 0x0060001c8b007844 */ /* 0x0001e80000000200 */
[----:B------:R0:W-:Y:S01]  /*17e30*/  STSM.16.M88.4 [R138+0x6000], R32 ;  /* 0x006000208a007844 */ /* 0x0001e20000000200 */
[----:B------:R1:W-:Y:S06]  /*17e40*/  MEMBAR.ALL.CTA ;  /* 0x0000000000007992 */ /* 0x0003ec0000008000 */
[----:B-1----:R-:W1:Y:S01]  /*17e50*/  FENCE.VIEW.ASYNC.S ;  /* 0x00000000000073c6 */ /* 0x002e620000000000 */
[C---:B--2---:R-:W-:Y:S01]  /*17e60*/  ISETP.GT.AND P2, PT, R4.reuse, R20, PT ;  /* 0x000000140400720c */ /* 0x044fe20003f44270 */
[----:B------:R-:W-:-:S02]  /*17e70*/  VIADD R4, R4, 0xffffffff ;  /* 0xffffffff04047836 */ /* 0x000fc40000000000 */
[----:B------:R-:W-:Y:S01]  /*17e80*/  IMAD.MOV.U32 R20, RZ, RZ, R22 ;  /* 0x000000ffff147224 */ /* 0x000fe200078e0016 */
[----:B-1----:R-:W-:-:S09]  /*17e90*/  NOP ;  /* 0x0000000000007918 */ /* 0x002fd20000000000 */
[----:B0-----:R-:W-:Y:S05]  /*17ea0*/  @P2 BRA `(.L_x_9541) ;  /* 0xffffffcc001c2947 */ /* 0x001fea000383ffff */
.L_x_9523:
[----:B------:R-:W-:Y:S05]  /*17eb0*/  WARPSYNC.ALL ;  /* 0x0000000000007948 */ /* 0x000fea0003800000 */
[----:B------:R-:W-:Y:S06]  /*17ec0*/  BAR.ARV 0x8, 0x1a0 ;  /* 0x0206800000007b1d */ /* 0x000fec0000002000 */
[----:B------:R-:W-:Y:S05]  /*17ed0*/  @!P0 BRA `(.L_x_9542) ;  /* 0x0000000000048947 */ /* 0x000fea0003800000 */
[----:B------:R-:W-:Y:S01]  /*17ee0*/  BPT.TRAP 0x1 ;  /* 0x000000040000795c */ /* 0x000fe20000300000 */
.L_x_9542:
[----:B------:R-:W-:Y:S01]  /*17ef0*/  IMAD R13, R17, 0x8, R2 ;  /* 0x00000008110d7824 */ /* 0x000fe200078e0202 */
[----:B------:R-:W-:-:S04]  /*17f00*/  SHF.L.U32 R4, R22, 0x1f, RZ ;  /* 0x0000001f16047819 */ /* 0x000fc800000006ff */
[----:B------:R0:W1:Y:S01]  /*17f10*/  SYNCS.PHASECHK.TRANS64.TRYWAIT P2, [R13+URZ+0x2d850], R4 ;  /* 0x02d850040d0075a7 */ /* 0x000062000804017f */
[----:B------:R-:W-:Y:S05]  /*17f20*/  @!P0 BRA `(.L_x_9543) ;  /* 0x0000000000048947 */ /* 0x000fea0003800000 */
[----:B------:R-:W-:Y:S01]  /*17f30*/  BPT.TRAP 0x1 ;  /* 0x000000040000795c */ /* 0x000fe20000300000 */
.L_x_9543:
[----:B------:R-:W2:Y:S01]  /*17f40*/  LDL.LU R8, [R1+0x14] ;  /* 0x0000140001087983 */ /* 0x000ea20000300800 */
[----:B------:R-:W-:Y:S02]  /*17f50*/  VIADD R2, R2, 0x400 ;  /* 0x0000040002027836 */ /* 0x000fe40000000000 */
[----:B------:R-:W-:-:S03]  /*17f60*/  IMAD.MOV.U32 R11, RZ, RZ, 0x40000040 ;  /* 0x40000040ff0b7424 */ /* 0x000fc600078e00ff */
[----:B------:R-:W-:-:S04]  /*17f70*/  SHF.R.U32.HI R2, RZ, 0x4, R2 ;  /* 0x00000004ff027819 */ /* 0x000fc80000011602 */
[----:B------:R-:W-:-:S04]  /*17f80*/  LOP3.LUT R2, R2, 0x3fff, RZ, 0xc0, !PT ;  /* 0x00003fff02027812 */ /* 0x000fc800078ec0ff */
[----:B------:R-:W-:Y:S02]  /*17f90*/  LOP3.LUT R2, R2, 0x2000000, RZ, 0xfc, !PT ;  /* 0x0200000002027812 */ /* 0x000fe400078efcff */
[----:B--2---:R-:W-:Y:S01]  /*17fa0*/  LOP3.LUT R10, R8, 0x10000, RZ, 0xfc, !PT ;  /* 0x00010000080a7812 */ /* 0x004fe200078efcff */
[----:B-1----:R-:W-:Y:S06]  /*17fb0*/  @P2 BRA `(.L_x_9544) ;  /* 0x0000000000082947 */ /* 0x002fec0003800000 */
[----:B------:R-:W1:Y:S02]  /*17fc0*/  SYNCS.PHASECHK.TRANS64.TRYWAIT P0, [R13+URZ+0x2d850], R4 ;  /* 0x02d850040d0075a7 */ /* 0x000e64000800017f */
[----:B-1----:R-:W-:Y:S05]  /*17fd0*/  @!P0 BRA `(.L_x_9545) ;  /* 0x0000009000088947 */ /* 0x002fea0003800000 */
.L_x_9544:
[----:B------:R-:W-:Y:S01]  /*17fe0*/  IMAD R8, R17, 0x600, R2 ;  /* 0x0000060011087824 */ /* 0x000fe200078e0202 */
[----:B------:R-:W2:Y:S01]  /*17ff0*/  LDL.LU R24, [R1+0x50] ;  /* 0x0000500001187983 */ /* 0x000ea20000300800 */
[----:B------:R-:W-:Y:S01]  /*18000*/  IMAD.MOV.U32 R9, RZ, RZ, -0x7fffffe0 ;  /* 0x80000020ff097424 */ /* 0x000fe200078e00ff */
[----:B------:R-:W-:Y:S05]  /*18010*/  WARPSYNC.ALL ;  /* 0x0000000000007948 */ /* 0x000fea0003800000 */
[C---:B------:R-:W-:Y:S01]  /*18020*/  R2UR UR4, R10.reuse ;  /* 0x000000000a0472ca */ /* 0x040fe200000e0000 */
[----:B------:R-:W-:Y:S01]  /*18030*/  WARPGROUP.ARRIVE ;  /* 0x00000000000079c5 */ /* 0x000fe20000000000 */
[----:B------:R-:W-:Y:S01]  /*18040*/  R2UR UR5, R11 ;  /* 0x000000000b0572ca */ /* 0x000fe200000e0000 */
[----:B------:R-:W-:Y:S01]  /*18050*/  VIADD R20, R10, 0x2 ;  /* 0x000000020a147836 */ /* 0x000fe20000000000 */
[C---:B------:R-:W-:Y:S01]  /*18060*/  R2UR UR6, R8.reuse ;  /* 0x00000000080672ca */ /* 0x040fe200000e0000 */
[----:B------:R-:W-:Y:S01]  /*18070*/  VIADD R14, R8, 0x40 ;  /* 0x00000040080e7836 */ /* 0x000fe20000000000 */
[----:B------:R-:W-:Y:S01]  /*18080*/  R2UR UR7, R9 ;  /* 0x00000000090772ca */ /* 0x000fe200000e0000 */
[----:B------:R-:W-:Y:S01]  /*18090*/  IMAD.MOV.U32 R21, RZ, RZ, 0x40000040 ;  /* 0x40000040ff157424 */ /* 0x000fe200078e00ff */
[----:B------:R-:W3:Y:S01]  /*180a0*/  SHFL.BFLY PT, R2, R5, 0x2, 0x1f ;  /* 0x0c401f0005027f89 */ /* 0x000ee200000e0000 */
[----:B------:R-:W-:-:S02]  /*180b0*/  IMAD.MOV.U32 R15, RZ, RZ, -0x7fffffe0 ;  /* 0x80000020ff0f7424 */ /* 0x000fc400078e00ff */
[----:B------:R-:W-:Y:S01]  /*180c0*/  IMAD.MOV.U32 R11, RZ, RZ, 0x40000040 ;  /* 0x40000040ff0b7424 */ /* 0x000fe200078e00ff */
[----:B01----:R-:W0:Y:S01]  /*180d0*/  SHFL.BFLY PT, R4, R7, 0x2, 0x1f ;  /* 0x0c401f0007047f89 */ /* 0x003e2200000e0000 */
[----:B------:R-:W-:Y:S02]  /*180e0*/  IMAD.MOV.U32 R9, RZ, RZ, -0x7fffffe0 ;  /* 0x80000020ff097424 */ /* 0x000fe400078e00ff */
[----:B------:R-:W-:Y:S02]  /*180f0*/  VIADD R17, R17, 0x1 ;  /* 0x0000000111117836 */ /* 0x000fe40000000000 */
[----:B------:R-:W-:Y:S02]  /*18100*/  IMAD.MOV.U32 R36, RZ, RZ, -0x800000 ;  /* 0xff800000ff247424 */ /* 0x000fe400078e00ff */
[----:B------:R-:W-:Y:S01]  /*18110*/  HGMMA.64x96x16.F32.BF16 R88, gdesc[UR4].tnspB, R88, gsb0 ;  /* 0x41600000045879f0 */ /* 0x000fe20008001858 */
[----:B------:R-:W-:Y:S01]  /*18120*/  R2UR UR4, R20 ;  /* 0x00000000140472ca */ /* 0x000fe200000e0000 */
[----:B------:R-:W-:Y:S01]  /*18130*/  VIADD R20, R10, 0x4 ;  /* 0x000000040a147836 */ /* 0x000fe20000000000 */
[----:B------:R-:W-:Y:S01]  /*18140*/  R2UR UR5, R21 ;  /* 0x00000000150572ca */ /* 0x000fe200000e0000 */
[----:B------:R-:W-:Y:S01]  /*18150*/  IMAD.MOV.U32 R21, RZ, RZ, 0x40000040 ;  /* 0x40000040ff157424 */ /* 0x000fe200078e00ff */
[----:B------:R-:W-:Y:S01]  /*18160*/  R2UR UR6, R14 ;  /* 0x000000000e0672ca */ /* 0x000fe200000e0000 */
[----:B------:R-:W-:Y:S01]  /*18170*/  VIADD R14, R8, 0x80 ;  /* 0x00000080080e7836 */ /* 0x000fe20000000000 */
[----:B------:R-:W-:Y:S01]  /*18180*/  R2UR UR7, R15 ;  /* 0x000000000f0772ca */ /* 0x000fe200000e0000 */
[----:B------:R-:W-:Y:S01]  /*18190*/  IMAD.MOV.U32 R15, RZ, RZ, -0x7fffffe0 ;  /* 0x80000020ff0f7424 */ /* 0x000fe200078e00ff */
[----:B------:R-:W-:Y:S01]  /*181a0*/  ISETP.NE.AND P2, PT, R17, 0x2, PT ;  /* 0x000000021100780c */ /* 0x000fe20003f45270 */
[----:B---3--:R-:W-:-:S03]  /*181b0*/  FADD.FTZ R2, R2, R5 ;  /* 0x0000000502027221 */ /* 0x008fc60000010000 */
[----:B------:R-:W-:Y:S01]  /*181c0*/  SEL R17, R17, RZ, P2 ;  /* 0x000000ff11117207 */ /* 0x000fe20001000000 */
[----:B0-----:R-:W-:Y:S01]  /*181d0*/  FADD.FTZ R4, R4, R7 ;  /* 0x0000000704047221 */ /* 0x001fe20000010000 */
[----:B------:R-:W-:-:S04]  /*181e0*/  SEL R7, RZ, 0x1, P2 ;  /* 0x00000001ff077807 */ /* 0x000fc80001000000 */
[----:B------:R-:W-:Y:S01]  /*181f0*/  LOP3.LUT R22, R22, R7, RZ, 0x3c, !PT ;  /* 0x0000000716167212 */ /* 0x000fe200078e3cff */
[----:B------:R-:W-:Y:S02]  /*18200*/  WARPGROUP.DEPBAR.LE gsb0, 0x0 ;  /* 0x00008000000079c5 */ /* 0x000fe40000010000 */
[----:B------:R-:W-:-:S06]  /*18210*/  WARPGROUP.ARRIVE ;  /* 0x00000000000079c5 */ /* 0x000fcc0000000000 */
        /* <DEDUP_REMOVED lines=19> */
[----:B------:R-:W-:Y:S02]  /*18350*/  IMAD.MOV.U32 R15, RZ, RZ, -0x7fffffe0 ;  /* 0x80000020ff0f7424 */ /* 0x000fe400078e00ff */
[----:B--2---:R-:W-:-:S05]  /*18360*/  VIADD R24, R24, 0x1 ;  /* 0x0000000118187836 */ /* 0x004fca0000000000 */
[----:B------:R-:W-:Y:S01]  /*18370*/  STL [R1+0x50], R24 ;  /* 0x0000501801007387 */ /* 0x000fe20000100800 */
        /* <DEDUP_REMOVED lines=28> */
[----:B------:R-:W-:Y:S01]  /*18540*/  R2UR UR5, R21 ;  /* 0x00000000150572ca */ /* 0x000fe200000e0000 */
[----:B------:R-:W-:Y:S01]  /*18550*/  IMAD.MOV.U32 R21, RZ, RZ, -0x800000 ;  /* 0xff800000ff157424 */ /* 0x000fe200078e00ff */
[----:B------:R-:W-:Y:S02]  /*18560*/  R2UR UR6, R14 ;  /* 0x000000000e0672ca */ /* 0x000fe400000e0000 */
[----:B------:R-:W-:Y:S01]  /*18570*/  R2UR UR7, R15 ;  /* 0x000000000f0772ca */ /* 0x000fe200000e0000 */
[----:B------:R-:W-:Y:S02]  /*18580*/  WARPGROUP.DEPBAR.LE gsb0, 0x0 ;  /* 0x00008000000079c5 */ /* 0x000fe40000010000 */
[----:B------:R-:W-:-:S10]  /*18590*/  WARPGROUP.ARRIVE ;  /* 0x00000000000079c5 */ /* 0x000fd40000000000 */
[----:B------:R-:W-:Y:S01]  /*185a0*/  HGMMA.64x96x16.F32.BF16 R88, gdesc[UR4].tnspB, R88, gsb0 ;  /* 0x41600000045879f0 */ /* 0x000fe20008001858 */
[----:B------:R-:W-:Y:S01]  /*185b0*/  R2UR UR4, R10 ;  /* 0x000000000a0472ca */ /* 0x000fe200000e0000 */
[----:B------:R-:W-:Y:S01]  /*185c0*/  @!P1 VIADD R10, R13, 0x2d860 ;  /* 0x0002d8600d0a9836 */ /* 0x000fe20000000000 */
[----:B------:R-:W-:Y:S02]  /*185d0*/  R2UR UR5, R11 ;  /* 0x000000000b0572ca */ /* 0x000fe400000e0000 */
[----:B------:R-:W-:Y:S01]  /*185e0*/  R2UR UR6, R8 ;  /* 0x00000000080672ca */ /* 0x000fe200000e0000 */
[----:B------:R-:W0:Y:S01]  /*185f0*/  SHFL.BFLY PT, R11, R4, 0x1, 0x1f ;  /* 0x0c201f00040b7f89 */ /* 0x000e2200000e0000 */
[----:B------:R-:W-:Y:S02]  /*18600*/  R2UR UR7, R9 ;  /* 0x00000000090772ca */ /* 0x000fe400000e0000 */
[----:B------:R-:W-:Y:S01]  /*18610*/  @!P1 PRMT R10, RZ, 0x654, R10 ;  /* 0x00000654ff0a9816 */ /* 0x000fe2000000000a */
[----:B------:R-:W1:Y:S01]  /*18620*/  SHFL.BFLY PT, R9, R2, 0x1, 0x1f ;  /* 0x0c201f0002097f89 */ /* 0x000e6200000e0000 */
[----:B0-----:R-:W-:Y:S01]  /*18630*/  FADD.FTZ R11, R4, R11 ;  /* 0x0000000b040b7221 */ /* 0x001fe20000010000 */
[----:B------:R-:W-:Y:S01]  /*18640*/  CS2R R4, SRZ ;  /* 0x0000000000047805 */ /* 0x000fe2000001ff00 */
[----:B-1----:R-:W-:-:S03]  /*18650*/  FADD.FTZ R12, R2, R9 ;  /* 0x00000009020c7221 */ /* 0x002fc60000010000 */
[----:B------:R-:W-:Y:S02]  /*18660*/  FSETP.NE.FTZ.AND P3, PT, R11, RZ, PT ;  /* 0x000000ff0b00720b */ /* 0x000fe40003f75000 */
[----:B------:R-:W-:-:S11]  /*18670*/  FSETP.NE.FTZ.AND P0, PT, R12, RZ, PT ;  /* 0x000000ff0c00720b */ /* 0x000fd60003f15000 */
[----:B------:R-:W0:Y:S02]  /*18680*/  @P3 MUFU.LG2 R9, R11 ;  /* 0x0000000b00093308 */ /* 0x000e240000000c00 */
[C---:B------:R-:W-:Y:S01]  /*18690*/  @P0 FMUL.FTZ R2, R0.reuse, 0.69314718246459960938 ;  /* 0x3f31721800020820 */ /* 0x040fe20000410000 */
[----:B------:R-:W-:-:S05]  /*186a0*/  @P3 FMUL.FTZ R0, R0, 0.69314718246459960938 ;  /* 0x3f31721800003820 */ /* 0x000fca0000410000 */
[----:B------:R-:W1:Y:S08]  /*186b0*/  @P0 MUFU.LG2 R8, R12 ;  /* 0x0000000c00080308 */ /* 0x000e700000000c00 */
[----:B------:R-:W2:Y:S01]  /*186c0*/  @P0 MUFU.RCP R5, R12 ;  /* 0x0000000c00050308 */ /* 0x000ea20000001000 */
[----:B0-----:R-:W-:-:S04]  /*186d0*/  @P3 FMUL.FTZ R9, R9, 0.69314718246459960938 ;  /* 0x3f31721809093820 */ /* 0x001fc80000410000 */
[----:B------:R-:W-:-:S03]  /*186e0*/  @P3 FFMA.FTZ R36, R0, R6, R9 ;  /* 0x0000000600243223 */ /* 0x000fc60000010009 */
[----:B------:R-:W0:Y:S01]  /*186f0*/  @P3 MUFU.RCP R4, R11 ;  /* 0x0000000b00043308 */ /* 0x000e220000001000 */
[----:B-1----:R-:W-:-:S04]  /*18700*/  @P0 FMUL.FTZ R7, R8, 0.69314718246459960938 ;  /* 0x3f31721808070820 */ /* 0x002fc80000410000 */
[----:B------:R-:W-:Y:S01]  /*18710*/  @P0 FFMA.FTZ R21, R2, R3, R7 ;  /* 0x0000000302150223 */ /* 0x000fe20000010007 */
[----:B------:R-:W-:Y:S01]  /*18720*/  PLOP3.LUT P0, PT, PT, PT, PT, 0x8, 0x0 ;  /* 0x000000000000781c */ /* 0x000fe20003f0e170 */
[----:B------:R-:W-:Y:S02]  /*18730*/  WARPGROUP.DEPBAR.LE gsb0, 0x0 ;  /* 0x00008000000079c5 */ /* 0x000fe40000010000 */
[----:B------:R-:W-:-:S06]  /*18740*/  WARPGROUP.ARRIVE ;  /* 0x00000000000079c5 */ /* 0x000fcc0000000000 */
[----:B------:R-:W-:Y:S03]  /*18750*/  HGMMA.64x96x16.F32.BF16 R88, gdesc[UR4].tnspB, R88, gsb0 ;  /* 0x41600000045879f0 */ /* 0x000fe60008001858 */
        /* <DEDUP_REMOVED lines=50> */
.L_x_9430:
[----:B------:R-:W-:Y:S05]  /*18a80*/  WARPSYNC.ALL ;  /* 0x0000000000007948 */ /* 0x000fea0003800000 */
[----:B------:R-:W1:Y:S08]  /*18a90*/  S2UR UR5, SR_CgaCtaId ;  /* 0x00000000000579c3 */ /* 0x000e700000008800 */
[----:B------:R-:W-:Y:S06]  /*18aa0*/  BAR.SYNC.DEFER_BLOCKING 0x5, 0x1a0 ;  /* 0x0146800000007b1d */ /* 0x000fec0000010000 */
[----:B------:R-:W-:Y:S01]  /*18ab0*/  UMOV UR4, 0x400 ;  /* 0x0000040000047882 */ /* 0x000fe20000000000 */
[----:B------:R-:W-:Y:S01]  /*18ac0*/  BSSY B0, `(.L_x_9546) ;  /* 0x0000193000007945 */ /* 0x000fe20003800000 */
[----:B------:R-:W2:Y:S01]  /*18ad0*/  S2R R47, SR_TID.X ;  /* 0x00000000002f7919 */ /* 0x000ea20000002100 */
[----:B-1----:R-:W-:-:S06]  /*18ae0*/  ULEA UR4, UR5, UR4, 0x18 ;  /* 0x0000000405047291 */ /* 0x002fcc000f8ec03f */
[----:B------:R-:W-:-:S05]  /*18af0*/  IMAD.U32 R2, RZ, RZ, UR4 ;  /* 0x00000004ff027e24 */ /* 0x000fca000f8e00ff */
[----:B------:R-:W1:Y:S01]  /*18b00*/  LDS.128 R8, [R2+0x2d8d0] ;  /* 0x02d8d00002087984 */ /* 0x000e620000000c00 */
[----:B--2---:R-:W-:-:S05]  /*18b10*/  VIADD R32, R47, 0xffffff80 ;  /* 0xffffff802f207836 */ /* 0x004fca0000000000 */
[----:B------:R-:W-:-:S04]  /*18b20*/  SHF.R.S32.HI R33, RZ, 0x1f, R32 ;  /* 0x0000001fff217819 */ /* 0x000fc80000011420 */
[----:B------:R-:W-:-:S04]  /*18b30*/  LEA.HI R20, R33, R32, RZ, 0x2 ;  /* 0x0000002021147211 */ /* 0x000fc800078f10ff */
[----:B------:R-:W-:Y:S02]  /*18b40*/  LOP3.LUT R5, R20, 0x1ffffffc, RZ, 0xc0, !PT ;  /* 0x1ffffffc14057812 */ /* 0x000fe400078ec0ff */
[----:B------:R-:W-:-:S03]  /*18b50*/  SHF.R.S32.HI R20, RZ, 0x2, R20 ;  /* 0x00000002ff147819 */ /* 0x000fc60000011414 */
[----:B------:R-:W-:-:S04]  /*18b60*/  IMAD.IADD R0, R32, 0x1, -R5 ;  /* 0x0000000120007824 */ /* 0x000fc800078e0a05 */
[----:B------:R-:W-:Y:S01]  /*18b70*/  IMAD.SHL.U32 R0, R0, 0x8, RZ ;  /* 0x0000000800007824 */ /* 0x000fe200078e00ff */
[----:B-1----:R1:W-:Y:S04]  /*18b80*/  STL.64 [R1+0x30], R8 ;  /* 0x0000300801007387 */ /* 0x0023e80000100a00 */
[----:B------:R1:W-:Y:S01]  /*18b90*/  STL.64 [R1+0x38], R10 ;  /* 0x0000380a01007387 */ /* 0x0003e20000100a00 */
[----:B------:R-:W-:Y:S06]  /*18ba0*/  BAR.ARV 0x4, 0x1a0 ;  /* 0x0106800000007b1d */ /* 0x000fec0000002000 */
[----:B------:R-:W-:Y:S05]  /*18bb0*/  @P0 BRA `(.L_x_9547) ;  /* 0x0000001000280947 */ /* 0x000fea0003800000 */
[----:B------:R-:W2:Y:S01]  /*18bc0*/  LDL R41, [R1+0x4c] ;  /* 0x00004c0001297983 */ /* 0x000ea20000100800 */
[CC--:B------:R-:W-:Y:S01]  /*18bd0*/  LEA.HI R4, R33.reuse, R32.reuse, RZ, 0x4 ;  /* 0x0000002021047211 */ /* 0x0c0fe200078f20ff */
[----:B------:R-:W-:Y:S05]  /*18be0*/  WARPSYNC.ALL ;  /* 0x0000000000007948 */ /* 0x000fea0003800000 */
[----:B------:R-:W3:Y:S01]  /*18bf0*/  S2R R5, SR_SWINHI ;  /* 0x0000000000057919 */ /* 0x000ee20000002f00 */
[----:B-1----:R-:W-:Y:S01]  /*18c00*/  SHF.R.S32.HI R11, RZ, 0x4, R4 ;  /* 0x00000004ff0b7819 */ /* 0x002fe20000011404 */
[----:B------:R-:W-:Y:S01]  /*18c10*/  ULDC.64 UR4, c[0x0][0xbd8] ;  /* 0x0002f60000047ab9 */ /* 0x000fe20000000a00 */
[----:B------:R-:W-:-:S02]  /*18c20*/  LEA.HI R10, R33, R32, RZ, 0x5 ;  /* 0x00000020210a7211 */ /* 0x000fc400078f28ff */
[C---:B------:R-:W-:Y:S02]  /*18c30*/  LEA.HI R8, R4.reuse, R11, RZ, 0x1 ;  /* 0x0000000b04087211 */ /* 0x040fe400078f08ff */
[----:B------:R-:W-:Y:S02]  /*18c40*/  LOP3.LUT R9, R4, 0xfffffff0, RZ, 0xc0, !PT ;  /* 0xfffffff004097812 */ /* 0x000fe400078ec0ff */
[----:B------:R-:W-:Y:S02]  /*18c50*/  LOP3.LUT R8, R8, 0x1ffffffe, RZ, 0xc0, !PT ;  /* 0x1ffffffe08087812 */ /* 0x000fe400078ec0ff */
[----:B------:R-:W-:Y:S01]  /*18c60*/  SHF.R.S32.HI R10, RZ, 0x5, R10 ;  /* 0x00000005ff0a7819 */ /* 0x000fe2000001140a */
[----:B------:R-:W-:Y:S01]  /*18c70*/  IMAD.IADD R9, R32, 0x1, -R9 ;  /* 0x0000000120097824 */ /* 0x000fe200078e0a09 */
[----:B------:R-:W-:Y:S01]  /*18c80*/  F2FP.BF16.F32.PACK_AB R7, R34, R7 ;  /* 0x000000072207723e */ /* 0x000fe200000010ff */
[----:B------:R-:W-:Y:S01]  /*18c90*/  IMAD.IADD R8, R11, 0x1, -R8 ;  /* 0x000000010b087824 */ /* 0x000fe200078e0a08 */
[----:B------:R-:W-:Y:S01]  /*18ca0*/  F2FP.BF16.F32.PACK_AB R6, R93, R6 ;  /* 0x000000065d06723e */ /* 0x000fe200000010ff */
[----:B------:R-:W-:Y:S01]  /*18cb0*/  IMAD R9, R10, 0x10, R9 ;  /* 0x000000100a097824 */ /* 0x000fe200078e0209 */
[----:B------:R-:W-:Y:S01]  /*18cc0*/  F2FP.BF16.F32.PACK_AB R26, R109, R26 ;  /* 0x0000001a6d1a723e */ /* 0x000fe200000010ff */
[----:B------:R-:W-:Y:S01]  /*18cd0*/  IMAD.SHL.U32 R8, R8, 0x8, RZ ;  /* 0x0000000808087824 */ /* 0x000fe200078e00ff */
[----:B------:R-:W-:-:S02]  /*18ce0*/  MOV R28, R2 ;  /* 0x00000002001c7202 */ /* 0x000fc40000000f00 */
[----:B---3--:R-:W-:Y:S01]  /*18cf0*/  MOV R29, R5 ;  /* 0x00000005001d7202 */ /* 0x008fe20000000f00 */
[----:B------:R-:W-:-:S04]  /*18d00*/  IMAD.U32 R5, R9, 0x20, R8 ;  /* 0x0000002009057824 */ /* 0x000fc800078e0008 */
[----:B------:R-:W-:Y:S01]  /*18d10*/  IMAD.WIDE R4, R5, 0x2, R28 ;  /* 0x0000000205047825 */ /* 0x000fe200078e021c */
[----:B------:R-:W-:Y:S02]  /*18d20*/  BAR.SYNC.DEFER_BLOCKING 0x1, 0x180 ;  /* 0x0046000000007b1d */ /* 0x000fe40000010000 */
[C---:B------:R-:W-:Y:S02]  /*18d30*/  IADD3 R31, P4, R4.reuse, 0x20, RZ ;  /* 0x00000020041f7810 */ /* 0x040fe40007f9e0ff */
[C---:B------:R-:W-:Y:S02]  /*18d40*/  IADD3 R39, P1, R4.reuse, 0x6000, RZ ;  /* 0x0000600004277810 */ /* 0x040fe40007f3e0ff */
[----:B------:R-:W-:Y:S01]  /*18d50*/  LOP3.LUT R8, R31, 0x180, RZ, 0xc0, !PT ;  /* 0x000001801f087812 */ /* 0x000fe200078ec0ff */
[--C-:B------:R-:W-:Y:S01]  /*18d60*/  IMAD.X R11, RZ, RZ, R5.reuse, P4 ;  /* 0x000000ffff0b7224 */ /* 0x100fe200020e0605 */
[----:B------:R-:W-:Y:S01]  /*18d70*/  IADD3 R35, P3, R4, 0x3000, RZ ;  /* 0x0000300004237810 */ /* 0x000fe20007f7e0ff */
[----:B------:R-:W-:Y:S01]  /*18d80*/  IMAD.X R25, RZ, RZ, R5, P1 ;  /* 0x000000ffff197224 */ /* 0x000fe200008e0605 */
[----:B------:R-:W-:-:S02]  /*18d90*/  SHF.R.U64 R8, R8, 0x3, RZ ;  /* 0x0000000308087819 */ /* 0x000fc400000012ff */
[C---:B------:R-:W-:Y:S01]  /*18da0*/  IADD3 R37, P2, R4.reuse, 0x3020, RZ ;  /* 0x0000302004257810 */ /* 0x040fe20007f5e0ff */
[--C-:B------:R-:W-:Y:S01]  /*18db0*/  IMAD.X R13, RZ, RZ, R5.reuse, P3 ;  /* 0x000000ffff0d7224 */ /* 0x100fe200018e0605 */
[----:B------:R-:W-:Y:S02]  /*18dc0*/  LOP3.LUT R9, R4, 0x180, RZ, 0xc0, !PT ;  /* 0x0000018004097812 */ /* 0x000fe400078ec0ff */
[----:B------:R-:W-:Y:S01]  /*18dd0*/  LOP3.LUT R10, R8, R31, RZ, 0x3c, !PT ;  /* 0x0000001f080a7212 */ /* 0x000fe200078e3cff */
[----:B------:R-:W-:Y:S01]  /*18de0*/  IMAD.X R15, RZ, RZ, R5, P2 ;  /* 0x000000ffff0f7224 */ /* 0x000fe200010e0605 */
[----:B------:R-:W-:Y:S02]  /*18df0*/  IADD3 R38, P0, R4, 0x6020, RZ ;  /* 0x0000602004267810 */ /* 0x000fe40007f1e0ff */
[----:B------:R-:W-:Y:S02]  /*18e00*/  LOP3.LUT R8, R35, 0x180, RZ, 0xc0, !PT ;  /* 0x0000018023087812 */ /* 0x000fe400078ec0ff */
[----:B0-----:R-:W-:-:S02]  /*18e10*/  LOP3.LUT R14, R37, 0x180, RZ, 0xc0, !PT ;  /* 0x00000180250e7812 */ /* 0x001fc400078ec0ff */
[----:B------:R-:W-:Y:S02]  /*18e20*/  LOP3.LUT R24, R39, 0x180, RZ, 0xc0, !PT ;  /* 0x0000018027187812 */ /* 0x000fe400078ec0ff */
[----:B------:R-:W-:Y:S02]  /*18e30*/  ISETP.NE.U32.AND P1, PT, RZ, UR4, PT ;  /* 0x00000004ff007c0c */ /* 0x000fe4000bf25070 */
[----:B------:R-:W-:Y:S02]  /*18e40*/  SHF.R.U64 R9, R9, 0x3, RZ ;  /* 0x0000000309097819 */ /* 0x000fe400000012ff */
[----:B------:R-:W-:Y:S02]  /*18e50*/  LOP3.LUT R31, R38, 0x180, RZ, 0xc0, !PT ;  /* 0x00000180261f7812 */ /* 0x000fe400078ec0ff */
[----:B------:R-:W-:Y:S02]  /*18e60*/  SHF.R.U64 R8, R8, 0x3, RZ ;  /* 0x0000000308087819 */ /* 0x000fe400000012ff */
[----:B------:R-:W-:-:S02]  /*18e70*/  SHF.R.U64 R14, R14, 0x3, RZ ;  /* 0x000000030e0e7819 */ /* 0x000fc400000012ff */
[----:B------:R-:W-:Y:S02]  /*18e80*/  SHF.R.U64 R24, R24, 0x3, RZ ;  /* 0x0000000318187819 */ /* 0x000fe400000012ff */
[----:B------:R-:W-:Y:S01]  /*18e90*/  ISETP.NE.AND.EX P1, PT, RZ, UR5, PT, P1 ;  /* 0x00000005ff007c0c */ /* 0x000fe2000bf25310 */
[----:B------:R-:W-:Y:S01]  /*18ea0*/  ULDC.64 UR4, c[0x0][0xbe0] ;  /* 0x0002f80000047ab9 */ /* 0x000fe20000000a00 */
[----:B------:R-:W-:Y:S01]  /*18eb0*/  LOP3.LUT R4, R9, R4, RZ, 0x3c, !PT ;  /* 0x0000000409047212 */ /* 0x000fe200078e3cff */
[----:B------:R-:W-:Y:S01]  /*18ec0*/  IMAD.X R9, RZ, RZ, R5, P0 ;  /* 0x000000ffff097224 */ /* 0x000fe200000e0605 */
[----:B------:R-:W-:Y:S02]  /*18ed0*/  SHF.R.U64 R31, R31, 0x3, RZ ;  /* 0x000000031f1f7819 */ /* 0x000fe400000012ff */
[----:B------:R-:W-:Y:S02]  /*18ee0*/  LOP3.LUT R12, R8, R35, RZ, 0x3c, !PT ;  /* 0x00000023080c7212 */ /* 0x000fe400078e3cff */
[----:B------:R-:W-:-:S02]  /*18ef0*/  LOP3.LUT R14, R14, R37, RZ, 0x3c, !PT ;  /* 0x000000250e0e7212 */ /* 0x000fc400078e3cff */
[----:B------:R-:W-:Y:S02]  /*18f00*/  LOP3.LUT R24, R24, R39, RZ, 0x3c, !PT ;  /* 0x0000002718187212 */ /* 0x000fe400078e3cff */
[----:B------:R-:W-:Y:S02]  /*18f10*/  ISETP.NE.U32.AND P0, PT, RZ, UR4, PT ;  /* 0x00000004ff007c0c */ /* 0x000fe4000bf05070 */
[----:B------:R-:W-:Y:S02]  /*18f20*/  MOV R39, R4 ;  /* 0x0000000400277202 */ /* 0x000fe40000000f00 */
[----:B------:R-:W-:Y:S02]  /*18f30*/  LOP3.LUT R8, R31, R38, RZ, 0x3c, !PT ;  /* 0x000000261f087212 */ /* 0x000fe400078e3cff */
[----:B------:R-:W-:Y:S02]  /*18f40*/  F2FP.BF16.F32.PACK_AB R4, R30, R3 ;  /* 0x000000031e04723e */ /* 0x000fe400000010ff */
[----:B------:R-:W-:Y:S01]  /*18f50*/  F2FP.BF16.F32.PACK_AB R5, R91, R90 ;  /* 0x0000005a5b05723e */ /* 0x000fe200000010ff */
[----:B------:R-:W2:Y:S01]  /*18f60*/  LDC.64 R30, c[0x0][0xbd8] ;  /* 0x0002f600ff1e7b82 */ /* 0x000ea20000000a00 */
[----:B------:R-:W-:-:S02]  /*18f70*/  MOV R37, R12 ;  /* 0x0000000c00257202 */ /* 0x000fc40000000f00 */
[----:B------:R-:W-:Y:S01]  /*18f80*/  MOV R35, R14 ;  /* 0x0000000e00237202 */ /* 0x000fe20000000f00 */
[----:B------:R0:W-:Y:S01]  /*18f90*/  STSM.16.M88.4 [R39], R4 ;  /* 0x0000000427007844 */ /* 0x0001e20000000200 */
[----:B------:R-:W-:Y:S02]  /*18fa0*/  MOV R34, R24 ;  /* 0x0000001800227202 */ /* 0x000fe40000000f00 */
[----:B------:R-:W-:Y:S02]  /*18fb0*/  ISETP.NE.AND.EX P0, PT, RZ, UR5, PT, P0 ;  /* 0x00000005ff007c0c */ /* 0x000fe4000bf05300 */
[----:B------:R-:W-:Y:S02]  /*18fc0*/  MOV R38, R10 ;  /* 0x0000000a00267202 */ /* 0x000fe40000000f00 */
[----:B------:R-:W-:Y:S02]  /*18fd0*/  F2FP.BF16.F32.PACK_AB R12, R97, R96 ;  /* 0x00000060610c723e */ /* 0x000fe400000010ff */
[----:B------:R-:W-:-:S02]  /*18fe0*/  F2FP.BF16.F32.PACK_AB R13, R99, R98 ;  /* 0x00000062630d723e */ /* 0x000fc400000010ff */
[----:B------:R-:W-:Y:S02]  /*18ff0*/  F2FP.BF16.F32.PACK_AB R14, R101, R100 ;  /* 0x00000064650e723e */ /* 0x000fe400000010ff */
[----:B------:R-:W-:Y:S02]  /*19000*/  F2FP.BF16.F32.PACK_AB R15, R103, R102 ;  /* 0x00000066670f723e */ /* 0x000fe400000010ff */
[----:B------:R-:W-:Y:S02]  /*19010*/  F2FP.BF16.F32.PACK_AB R24, R27, R104 ;  /* 0x000000681b18723e */ /* 0x000fe400000010ff */
[----:B------:R-:W-:Y:S01]  /*19020*/  F2FP.BF16.F32.PACK_AB R25, R107, R106 ;  /* 0x0000006a6b19723e */ /* 0x000fe200000010ff */
[----:B------:R1:W-:Y:S01]  /*19030*/  STSM.16.M88.4 [R38], R12 ;  /* 0x0000000c26007844 */ /* 0x0003e20000000200 */
[----:B------:R-:W-:Y:S02]  /*19040*/  F2FP.BF16.F32.PACK_AB R27, R111, R110 ;  /* 0x0000006e6f1b723e */ /* 0x000fe400000010ff */
[----:B------:R-:W-:-:S02]  /*19050*/  LEA.HI R33, R33, R32, RZ, 0x7 ;  /* 0x0000002021217211 */ /* 0x000fc400078f38ff */
[----:B------:R-:W-:Y:S01]  /*19060*/  MOV R3, R8 ;  /* 0x0000000800037202 */ /* 0x000fe20000000f00 */
[----:B------:R3:W-:Y:S01]  /*19070*/  STSM.16.M88.4 [R37], R24 ;  /* 0x0000001825007844 */ /* 0x0007e20000000200 */
[----:B0-----:R-:W-:Y:S02]  /*19080*/  F2FP.BF16.F32.PACK_AB R4, R113, R112 ;  /* 0x000000707104723e */ /* 0x001fe400000010ff */
[----:B------:R-:W-:Y:S02]  /*19090*/  F2FP.BF16.F32.PACK_AB R5, R115, R114 ;  /* 0x000000727305723e */ /* 0x000fe400000010ff */
[----:B------:R-:W-:Y:S02]  /*190a0*/  F2FP.BF16.F32.PACK_AB R6, R117, R116 ;  /* 0x000000747506723e */ /* 0x000fe400000010ff */
[----:B------:R-:W-:Y:S02]  /*190b0*/  F2FP.BF16.F32.PACK_AB R7, R119, R118 ;  /* 0x000000767707723e */ /* 0x000fe400000010ff */
[----:B------:R-:W-:Y:S01]  /*190c0*/  F2FP.BF16.F32.PACK_AB R8, R121, R120 ;  /* 0x000000787908723e */ /* 0x000fe200000010ff */
[----:B------:R-:W-:Y:S01]  /*190d0*/  ULDC UR4, c[0x0][0xa88] ;  /* 0x0002a20000047ab9 */ /* 0x000fe20000000800 */
[----:B------:R-:W-:Y:S01]  /*190e0*/  F2FP.BF16.F32.PACK_AB R9, R123, R122 ;  /* 0x0000007a7b09723e */ /* 0x000fe200000010ff */
[----:B------:R-:W-:Y:S01]  /*190f0*/  STSM.16.M88.4 [R35], R4 ;  /* 0x0000000423007844 */ /* 0x000fe20000000200 */
[----:B------:R-:W-:Y:S01]  /*19100*/  F2FP.BF16.F32.PACK_AB R10, R125, R124 ;  /* 0x0000007c7d0a723e */ /* 0x000fe200000010ff */
[----:B-1----:R-:W-:Y:S01]  /*19110*/  IMAD.MOV.U32 R38, RZ, RZ, RZ ;  /* 0x000000ffff267224 */ /* 0x002fe200078e00ff */
[----:B------:R-:W-:Y:S01]  /*19120*/  F2FP.BF16.F32.PACK_AB R11, R127, R126 ;  /* 0x0000007e7f0b723e */ /* 0x000fe200000010ff */
[----:B---3--:R-:W0:Y:S01]  /*19130*/  @P0 LDC.64 R24, c[0x0][0xbe0] ;  /* 0x0002f800ff180b82 */ /* 0x008e220000000a00 */
[----:B------:R-:W-:-:S02]  /*19140*/  LOP3.LUT R27, R33, 0xffffff80, RZ, 0xc0, !PT ;  /* 0xffffff80211b7812 */ /* 0x000fc400078ec0ff */
[----:B------:R-:W-:Y:S01]  /*19150*/  F2FP.BF16.F32.PACK_AB R12, R129, R128 ;  /* 0x00000080810c723e */ /* 0x000fe200000010ff */
[----:B------:R1:W-:Y:S01]  /*19160*/  STSM.16.M88.4 [R34], R8 ;  /* 0x0000000822007844 */ /* 0x0003e20000000200 */
[----:B------:R-:W-:Y:S01]  /*19170*/  F2FP.BF16.F32.PACK_AB R13, R131, R130 ;  /* 0x00000082830d723e */ /* 0x000fe200000010ff */
[----:B------:R-:W-:Y:S01]  /*19180*/  IMAD.IADD R27, R32, 0x1, -R27 ;  /* 0x00000001201b7824 */ /* 0x000fe200078e0a1b */
[----:B------:R-:W-:Y:S02]  /*19190*/  F2FP.BF16.F32.PACK_AB R14, R133, R132 ;  /* 0x00000084850e723e */ /* 0x000fe400000010ff */
[----:B------:R-:W-:-:S05]  /*191a0*/  F2FP.BF16.F32.PACK_AB R15, R135, R134 ;  /* 0x00000086870f723e */ /* 0x000fca00000010ff */
[----:B------:R3:W-:Y:S01]  /*191b0*/  STSM.16.M88.4 [R3], R12 ;  /* 0x0000000c03007844 */ /* 0x0007e20000000200 */
[----:B-1----:R-:W-:-:S04]  /*191c0*/  SHF.R.S32.HI R8, RZ, 0x1f, R27 ;  /* 0x0000001fff087819 */ /* 0x002fc8000001141b */
[----:B---3--:R-:W-:-:S04]  /*191d0*/  LEA.HI R3, R8, R27, RZ, 0x2 ;  /* 0x0000001b08037211 */ /* 0x008fc800078f10ff */
[--C-:B------:R-:W-:Y:S02]  /*191e0*/  SHF.R.S32.HI R6, RZ, 0x2, R3.reuse ;  /* 0x00000002ff067819 */ /* 0x100fe40000011403 */
[----:B------:R-:W-:-:S04]  /*191f0*/  SHF.R.S32.HI R3, RZ, 0x1f, R3 ;  /* 0x0000001fff037819 */ /* 0x000fc80000011403 */
[----:B------:R-:W-:-:S04]  /*19200*/  LEA.HI R3, R3, R6, RZ, 0x3 ;  /* 0x0000000603037211 */ /* 0x000fc800078f18ff */
[----:B------:R-:W-:Y:S01]  /*19210*/  LOP3.LUT R7, R3, 0xfffffff8, RZ, 0xc0, !PT ;  /* 0xfffffff803077812 */ /* 0x000fe200078ec0ff */
[----:B------:R-:W-:Y:S02]  /*19220*/  IMAD.U32 R3, RZ, RZ, UR4 ;  /* 0x00000004ff037e24 */ /* 0x000fe4000f8e00ff */
[C---:B--2---:R-:W-:Y:S01]  /*19230*/  IMAD.WIDE R30, R41.reuse, 0x4, R30 ;  /* 0x00000004291e7825 */ /* 0x044fe200078e021e */
[----:B------:R-:W-:Y:S03]  /*19240*/  BAR.SYNC.DEFER_BLOCKING 0x1, 0x180 ;  /* 0x0046000000007b1d */ /* 0x000fe60000010000 */
[----:B0-----:R-:W-:-:S03]  /*19250*/  @P0 IMAD.WIDE R4, R41, 0x4, R24 ;  /* 0x0000000429040825 */ /* 0x001fc600078e0218 */
[----:B------:R0:W5:Y:S01]  /*19260*/  @P1 LDG.E R38, desc[UR38][R30.64] ;  /* 0x000000261e261981 */ /* 0x000162000c1e1900 */
[----:B------:R-:W-:Y:S01]  /*19270*/  SHF.R.S32.HI R33, RZ, 0x7, R33 ;  /* 0x00000007ff217819 */ /* 0x000fe20000011421 */
[----:B------:R-:W-:Y:S01]  /*19280*/  IMAD.IADD R7, R6, 0x1, -R7 ;  /* 0x0000000106077824 */ /* 0x000fe200078e0a07 */
[----:B------:R-:W-:Y:S01]  /*19290*/  LEA.HI R8, R8, R27, RZ, 0x5 ;  /* 0x0000001b08087211 */ /* 0x000fe200078f28ff */
[----:B------:R0:W5:Y:S02]  /*192a0*/  @P0 LDG.E R3, desc[UR38][R4.64] ;  /* 0x0000002604030981 */ /* 0x000164000c1e1900 */
[----:B------:R-:W-:Y:S01]  /*192b0*/  IMAD.HI R6, R33, 0x55555556, RZ ;  /* 0x5555555621067827 */ /* 0x000fe200078e02ff */
[----:B------:R-:W-:Y:S06]  /*192c0*/  @P0 BRA `(.L_x_9548) ;  /* 0x0000000000100947 */ /* 0x000fec0003800000 */
[----:B------:R-:W-:Y:S05]  /*192d0*/  @!P1 BRA `(.L_x_9548) ;  /* 0x00000000000c9947 */ /* 0x000fea0003800000 */
[----:B0-----:R-:W2:Y:S04]  /*192e0*/  LDG.E R4, desc[UR38][R30.64] ;  /* 0x000000261e047981 */ /* 0x001ea8000c1e1900 */
[----:B-----5:R-:W2:Y:S02]  /*192f0*/  LDG.E R3, desc[UR38][R30.64+0x4] ;  /* 0x000004261e037981 */ /* 0x020ea4000c1e1900 */
[----:B--2---:R-:W-:-:S07]  /*19300*/  IMAD.IADD R3, R3, 0x1, -R4 ;  /* 0x0000000103037824 */ /* 0x004fce00078e0a04 */
.L_x_9548:
[----:B------:R-:W2:Y:S01]  /*19310*/  LDL.LU R48, [R1+0x48] ;  /* 0x0000480001307983 */ /* 0x000ea20000300800 */
[----:B------:R-:W-:Y:S01]  /*19320*/  LEA.HI R6, R6, R6, RZ, 0x1 ;  /* 0x0000000606067211 */ /* 0x000fe200078f08ff */
[----:B------:R-:W-:Y:S02]  /*19330*/  ULDC.64 UR4, c[0x0][0xb70] ;  /* 0x0002dc0000047ab9 */ /* 0x000fe40000000a00 */
[----:B------:R-:W3:Y:S01]  /*19340*/  LDL.LU R47, [R1+0x54] ;  /* 0x00005400012f7983 */ /* 0x000ee20000300800 */
[----:B------:R-:W-:Y:S01]  /*19350*/  SHF.R.S32.HI R8, RZ, 0x5, R8 ;  /* 0x00000005ff087819 */ /* 0x000fe20000011408 */
[----:B------:R-:W-:Y:S01]  /*19360*/  IMAD R33, R6, -0x3, R33 ;  /* 0xfffffffd06217824 */ /* 0x000fe200078e0221 */
[----:B-----5:R-:W-:Y:S02]  /*19370*/  SHF.R.S32.HI R39, RZ, 0x1f, R38 ;  /* 0x0000001fff277819 */ /* 0x020fe40000011426 */
[----:B------:R-:W-:Y:S01]  /*19380*/  SHF.R.S32.HI R6, RZ, 0x1f, R41 ;  /* 0x0000001fff067819 */ /* 0x000fe20000011429 */
[----:B------:R-:W-:Y:S01]  /*19390*/  IMAD R8, R8, 0x10, R7 ;  /* 0x0000001008087824 */ /* 0x000fe200078e0207 */
[----:B------:R-:W-:Y:S01]  /*193a0*/  SEL R45, R41, RZ, !P1 ;  /* 0x000000ff292d7207 */ /* 0x000fe20004800000 */
[----:B------:R-:W-:Y:S01]  /*193b0*/  IMAD R7, R20, 0x20, R0 ;  /* 0x0000002014077824 */ /* 0x000fe200078e0200 */
[----:B------:R-:W-:Y:S01]  /*193c0*/  SEL R46, R6, RZ, !P1 ;  /* 0x000000ff062e7207 */ /* 0x000fe20004800000 */
[----:B------:R-:W-:Y:S01]  /*193d0*/  IMAD R10, R33, 0x40, R8 ;  /* 0x00000040210a7824 */ /* 0x000fe200078e0208 */
[----:B------:R-:W-:Y:S01]  /*193e0*/  LOP3.LUT P0, RZ, R27, 0x3, RZ, 0xc0, !PT ;  /* 0x000000031bff7812 */ /* 0x000fe2000780c0ff */
[----:B------:R-:W-:-:S03]  /*193f0*/  IMAD.WIDE R28, R7, 0x2, R28 ;  /* 0x00000002071c7825 */ /* 0x000fc600078e021c */
[C---:B------:R-:W-:Y:S02]  /*19400*/  IADD3 R13, P5, R28.reuse, 0x3000, RZ ;  /* 0x000030001c0d7810 */ /* 0x040fe40007fbe0ff */
[C---:B------:R-:W-:Y:S02]  /*19410*/  IADD3 R25, P4, R28.reuse, 0x4800, RZ ;  /* 0x000048001c197810 */ /* 0x040fe40007f9e0ff */
[----:B0-----:R-:W-:Y:S02]  /*19420*/  IADD3 R31, P3, R28, 0x6000, RZ ;  /* 0x000060001c1f7810 */ /* 0x001fe40007f7e0ff */
[----:B------:R-:W-:Y:S02]  /*19430*/  LOP3.LUT R12, R13, 0x180, RZ, 0xc0, !PT ;  /* 0x000001800d0c7812 */ /* 0x000fe400078ec0ff */
[----:B------:R-:W-:Y:S02]  /*19440*/  LOP3.LUT R24, R25, 0x180, RZ, 0xc0, !PT ;  /* 0x0000018019187812 */ /* 0x000fe400078ec0ff */
[----:B------:R-:W-:-:S02]  /*19450*/  LOP3.LUT R30, R31, 0x180, RZ, 0xc0, !PT ;  /* 0x000001801f1e7812 */ /* 0x000fc400078ec0ff */
        /* <DEDUP_REMOVED lines=9> */
[--C-:B------:R-:W-:Y:S01]  /*194f0*/  SHF.R.S32.HI R41, RZ, 0x1f, R0.reuse ;  /* 0x0000001fff297819 */ /* 0x100fe20000011400 */
[----:B------:R-:W-:Y:S01]  /*19500*/  IMAD.MOV.U32 R40, RZ, RZ, R0 ;  /* 0x000000ffff287224 */ /* 0x000fe200078e0000 */
[----:B------:R-:W-:Y:S01]  /*19510*/  BSSY B1, `(.L_x_9549) ;  /* 0x000005c000017945 */ /* 0x000fe20003800000 */
[----:B--2---:R-:W-:Y:S01]  /*19520*/  SHF.R.S32.HI R44, RZ, 0x1f, R48 ;  /* 0x0000001fff2c7819 */ /* 0x004fe20000011430 */
[----:B---3--:R-:W-:-:S04]  /*19530*/  IMAD R10, R47, 0xc0, R10 ;  /* 0x000000c02f0a7824 */ /* 0x008fc800078e020a */
[----:B------:R-:W-:Y:S01]  /*19540*/  IMAD R4, R44, UR4, RZ ;  /* 0x000000042c047c24 */ /* 0x000fe2000f8e02ff */
[----:B------:R-:W-:-:S03]  /*19550*/  SHF.R.S32.HI R7, RZ, 0x1f, R10 ;  /* 0x0000001fff077819 */ /* 0x000fc6000001140a */
[C---:B------:R-:W-:Y:S02]  /*19560*/  IMAD R9, R48.reuse, UR5, R4 ;  /* 0x0000000530097c24 */ /* 0x040fe4000f8e0204 */
[----:B------:R-:W-:Y:S01]  /*19570*/  IMAD.WIDE.U32 R4, R48, UR4, R38 ;  /* 0x0000000430047c25 */ /* 0x000fe2000f8e0026 */
[----:B------:R-:W-:-:S03]  /*19580*/  ULDC.64 UR4, c[0x0][0xb78] ;  /* 0x0002de0000047ab9 */ /* 0x000fc60000000a00 */
[----:B------:R-:W-:Y:S01]  /*19590*/  IMAD.IADD R5, R5, 0x1, R9 ;  /* 0x0000000105057824 */ /* 0x000fe200078e0209 */
[----:B------:R-:W-:Y:S01]  /*195a0*/  IADD3 R9, P2, R28, 0x1800, RZ ;  /* 0x000018001c097810 */ /* 0x000fe20007f5e0ff */
[----:B------:R-:W-:Y:S02]  /*195b0*/  IMAD R6, R46, UR4, RZ ;  /* 0x000000042e067c24 */ /* 0x000fe4000f8e02ff */
[----:B------:R-:W-:Y:S01]  /*195c0*/  IMAD.WIDE.U32 R4, R45, UR4, R4 ;  /* 0x000000042d047c25 */ /* 0x000fe2000f8e0004 */
[----:B------:R-:W-:-:S03]  /*195d0*/  LOP3.LUT R8, R9, 0x180, RZ, 0xc0, !PT ;  /* 0x0000018009087812 */ /* 0x000fc600078ec0ff */
[----:B------:R-:W-:Y:S01]  /*195e0*/  IMAD R6, R45, UR5, R6 ;  /* 0x000000052d067c24 */ /* 0x000fe2000f8e0206 */
[----:B------:R-:W-:Y:S01]  /*195f0*/  IADD3 R4, P1, R10, R4, RZ ;  /* 0x000000040a047210 */ /* 0x000fe20007f3e0ff */
[----:B------:R-:W-:Y:S01]  /*19600*/  ULDC.64 UR4, c[0x0][0xb40] ;  /* 0x0002d00000047ab9 */ /* 0x000fe20000000a00 */
[----:B------:R-:W-:Y:S02]  /*19610*/  SHF.R.U64 R8, R8, 0x3, RZ ;  /* 0x0000000308087819 */ /* 0x000fe400000012ff */
[----:B------:R-:W-:Y:S02]  /*19620*/  IADD3.X R7, R7, R5, R6, P1, !PT ;  /* 0x0000000507077210 */ /* 0x000fe40000ffe406 */
[----:B------:R-:W-:Y:S02]  /*19630*/  LEA R42, P1, R4, UR4, 0x2 ;  /* 0x00000004042a7c11 */ /* 0x000fe4000f8210ff */
[----:B------:R-:W-:Y:S01]  /*19640*/  LOP3.LUT R8, R8, R9, RZ, 0x3c, !PT ;  /* 0x0000000908087212 */ /* 0x000fe200078e3cff */
[----:B------:R-:W-:Y:S01]  /*19650*/  IMAD.X R9, RZ, RZ, R29, P2 ;  /* 0x000000ffff097224 */ /* 0x000fe200010e061d */
[----:B------:R-:W-:Y:S01]  /*19660*/  LEA.HI.X R43, R4, UR5, R7, 0x2, P1 ;  /* 0x00000005042b7c11 */ /* 0x000fe200088f1407 */
[----:B------:R-:W-:Y:S01]  /*19670*/  VIADD R4, R10, 0x8 ;  /* 0x000000080a047836 */ /* 0x000fe20000000000 */
[C---:B------:R-:W-:Y:S01]  /*19680*/  IADD3 R7, P2, R28.reuse, 0x7800, RZ ;  /* 0x000078001c077810 */ /* 0x040fe20007f5e0ff */
[----:B------:R-:W-:Y:S01]  /*19690*/  ULDC.64 UR4, c[0x0][0xaa0] ;  /* 0x0002a80000047ab9 */ /* 0x000fe20000000a00 */
[----:B------:R-:W-:-:S02]  /*196a0*/  LOP3.LUT R5, R28, 0x180, RZ, 0xc0, !PT ;  /* 0x000001801c057812 */ /* 0x000fc400078ec0ff */
[-C--:B------:R-:W-:Y:S01]  /*196b0*/  ISETP.GE.OR P1, PT, R10, R3.reuse, P0 ;  /* 0x000000030a00720c */ /* 0x080fe20000726670 */
[--C-:B------:R-:W-:Y:S01]  /*196c0*/  IMAD.X R33, RZ, RZ, R29.reuse, P2 ;  /* 0x000000ffff217224 */ /* 0x100fe200010e061d */
[----:B------:R-:W-:Y:S02]  /*196d0*/  ISETP.GE.OR P0, PT, R4, R3, P0 ;  /* 0x000000030400720c */ /* 0x000fe40000706670 */
[----:B------:R-:W-:Y:S02]  /*196e0*/  LOP3.LUT R6, R7, 0x180, RZ, 0xc0, !PT ;  /* 0x0000018007067812 */ /* 0x000fe400078ec0ff */
[----:B------:R-:W-:Y:S02]  /*196f0*/  SHF.R.U64 R5, R5, 0x3, RZ ;  /* 0x0000000305057819 */ /* 0x000fe400000012ff */
[----:B------:R-:W-:Y:S02]  /*19700*/  SHF.R.U64 R6, R6, 0x3, RZ ;  /* 0x0000000306067819 */ /* 0x000fe400000012ff */
[----:B------:R-:W-:Y:S01]  /*19710*/  LOP3.LUT R4, R5, R28, RZ, 0x3c, !PT ;  /* 0x0000001c05047212 */ /* 0x000fe200078e3cff */
[----:B------:R-:W-:Y:S01]  /*19720*/  IMAD.MOV.U32 R5, RZ, RZ, R29 ;  /* 0x000000ffff057224 */ /* 0x000fe200078e001d */
[----:B------:R-:W-:Y:S01]  /*19730*/  LOP3.LUT R32, R6, R7, RZ, 0x3c, !PT ;  /* 0x0000000706207212 */ /* 0x000fe200078e3cff */
[----:B------:R-:W-:Y:S04]  /*19740*/  @!P1 STG.E desc[UR38][R42.64], R21 ;  /* 0x000000152a009986 */ /* 0x000fe8000c101926 */
[----:B------:R0:W-:Y:S04]  /*19750*/  @!P0 STG.E desc[UR38][R42.64+0x20], R36 ;  /* 0x000020242a008986 */ /* 0x0001e8000c101926 */
[----:B------:R-:W5:Y:S04]  /*19760*/  LD.E.128 R4, desc[UR38][R4.64] ;  /* 0x0000002604047980 */ /* 0x000f68000c101d00 */
[----:B------:R-:W5:Y:S04]  /*19770*/  LD.E.128 R8, desc[UR38][R8.64] ;  /* 0x0000002608087980 */ /* 0x000f68000c101d00 */
[----:B------:R-:W5:Y:S04]  /*19780*/  LD.E.128 R12, desc[UR38][R12.64] ;  /* 0x000000260c0c7980 */ /* 0x000f68000c101d00 */
[----:B------:R-:W5:Y:S04]  /*19790*/  LD.E.128 R24, desc[UR38][R24.64] ;  /* 0x0000002618187980 */ /* 0x000f68000c101d00 */
[----:B------:R-:W5:Y:S04]  /*197a0*/  LD.E.128 R28, desc[UR38][R30.64] ;  /* 0x000000261e1c7980 */ /* 0x000f68000c101d00 */
[----:B------:R-:W5:Y:S01]  /*197b0*/  LD.E.128 R32, desc[UR38][R32.64] ;  /* 0x0000002620207980 */ /* 0x000f62000c101d00 */
[----:B------:R-:W-:-:S02]  /*197c0*/  IMAD R39, R39, UR4, RZ ;  /* 0x0000000427277c24 */ /* 0x000fc4000f8e02ff */
[C---:B0-----:R-:W-:Y:S01]  /*197d0*/  IMAD.WIDE.U32 R36, R38.reuse, UR4, R40 ;  /* 0x0000000426247c25 */ /* 0x041fe2000f8e0028 */
[----:B------:R-:W-:Y:S01]  /*197e0*/  @!PT LDS RZ, [RZ] ;  /* 0x00000000fffff984 */ /* 0x000fe20000000800 */
[----:B------:R-:W-:Y:S01]  /*197f0*/  @!PT LDS RZ, [RZ] ;  /* 0x00000000fffff984 */ /* 0x000fe20000000800 */
[----:B------:R-:W-:Y:S01]  /*19800*/  @!PT LDS RZ, [RZ] ;  /* 0x00000000fffff984 */ /* 0x000fe20000000800 */
[----:B------:R-:W-:Y:S01]  /*19810*/  @!PT LDS RZ, [RZ] ;  /* 0x00000000fffff984 */ /* 0x000fe20000000800 */
[----:B------:R0:W-:Y:S06]  /*19820*/  MEMBAR.ALL.CTA ;  /* 0x0000000000007992 */ /* 0x0001ec0000008000 */
[----:B0-----:R-:W0:Y:S01]  /*19830*/  FENCE.VIEW.ASYNC.S ;  /* 0x00000000000073c6 */ /* 0x001e220000000000 */
[----:B------:R-:W-:Y:S01]  /*19840*/  IMAD R39, R38, UR5, R39 ;  /* 0x0000000526277c24 */ /* 0x000fe2000f8e0227 */
[----:B------:R-:W-:Y:S01]  /*19850*/  ULDC.64 UR4, c[0x0][0xae0] ;  /* 0x0002b80000047ab9 */ /* 0x000fe20000000a00 */
[----:B------:R-:W-:-:S02]  /*19860*/  IMAD R40, R47, -0xc0, R3 ;  /* 0xffffff402f287824 */ /* 0x000fc400078e0203 */
[----:B------:R-:W-:Y:S02]  /*19870*/  IMAD.IADD R37, R37, 0x1, R39 ;  /* 0x0000000125257824 */ /* 0x000fe400078e0227 */
[----:B------:R-:W-:Y:S01]  /*19880*/  IMAD R38, R44, UR4, RZ ;  /* 0x000000042c267c24 */ /* 0x000fe2000f8e02ff */
[-C--:B------:R-:W-:Y:S01]  /*19890*/  ISETP.GE.AND P0, PT, R20, R40.reuse, PT ;  /* 0x000000281400720c */ /* 0x080fe20003f06270 */
[----:B------:R-:W-:Y:S02]  /*198a0*/  VIADD R21, R2, 0x2d820 ;  /* 0x0002d82002157836 */ /* 0x000fe40000000000 */
[----:B------:R-:W-:Y:S02]  /*198b0*/  VIADD R3, R20, 0x60 ;  /* 0x0000006014037836 */ /* 0x000fe40000000000 */
[C---:B------:R-:W-:Y:S01]  /*198c0*/  IMAD R39, R48.reuse, UR5, R38 ;  /* 0x0000000530277c24 */ /* 0x040fe2000f8e0226 */
[----:B------:R-:W-:Y:S01]  /*198d0*/  PRMT R21, RZ, 0x654, R21 ;  /* 0x00000654ff157816 */ /* 0x000fe20000000015 */
[----:B------:R-:W-:Y:S01]  /*198e0*/  IMAD.WIDE.U32 R36, R48, UR4, R36 ;  /* 0x0000000430247c25 */ /* 0x000fe2000f8e0024 */
[----:B------:R-:W-:Y:S01]  /*198f0*/  ULDC.64 UR4, c[0x0][0xae8] ;  /* 0x0002ba0000047ab9 */ /* 0x000fe20000000a00 */
[----:B------:R-:W-:-:S02]  /*19900*/  ISETP.GE.AND P3, PT, R3, R40, PT ;  /* 0x000000280300720c */ /* 0x000fc40003f66270 */
[----:B------:R-:W-:Y:S02]  /*19910*/  IMAD.IADD R37, R37, 0x1, R39 ;  /* 0x0000000125257824 */ /* 0x000fe400078e0227 */
[----:B------:R-:W-:Y:S01]  /*19920*/  IMAD R3, R46, UR4, RZ ;  /* 0x000000042e037c24 */ /* 0x000fe2000f8e02ff */
[----:B0-----:R0:W-:Y:S01]  /*19930*/  SYNCS.ARRIVE.TRANS64.RED.A1T0 RZ, [R21+URZ], RZ ;  /* 0x000000ff15ff79a7 */ /* 0x0011e2000810043f */
[----:B------:R-:W-:-:S04]  /*19940*/  IMAD.WIDE.U32 R38, R45, UR4, R36 ;  /* 0x000000042d267c25 */ /* 0x000fc8000f8e0024 */
[----:B------:R-:W-:Y:S01]  /*19950*/  IMAD R3, R45, UR5, R3 ;  /* 0x000000052d037c24 */ /* 0x000fe2000f8e0203 */
[----:B0-----:R-:W-:-:S03]  /*19960*/  SHF.R.S32.HI R21, RZ, 0x1f, R20 ;  /* 0x0000001fff157819 */ /* 0x001fc60000011414 */
[----:B------:R-:W-:Y:S02]  /*19970*/  IMAD.IADD R43, R39, 0x1, R3 ;  /* 0x00000001272b7824 */ /* 0x000fe400078e0203 */
[----:B------:R-:W-:Y:S01]  /*19980*/  IMAD.WIDE R36, R47, 0xc0, R20 ;  /* 0x000000c02f247825 */ /* 0x000fe200078e0214 */
[----:B------:R-:W-:Y:S06]  /*19990*/  @P0 BRA `(.L_x_9550) ;  /* 0x00000000004c0947 */ /* 0x000fec0003800000 */
[C---:B------:R-:W-:Y:S01]  /*199a0*/  VIADD R20, R0.reuse, 0x20 ;  /* 0x0000002000147836 */ /* 0x040fe20000000000 */
[----:B------:R-:W-:Y:S01]  /*199b0*/  ULDC UR4, c[0x0][0xa8c] ;  /* 0x0002a30000047ab9 */ /* 0x000fe20000000800 */
[----:B------:R-:W-:Y:S01]  /*199c0*/  ULDC.64 UR6, c[0x0][0xad8] ;  /* 0x0002b60000067ab9 */ /* 0x000fe20000000a00 */
        /* <DEDUP_REMOVED lines=16> */
.L_x_9550:
[----:B------:R-:W-:Y:S05]  /*19ad0*/  BSYNC B1 ;  /* 0x0000000000017941 */ /* 0x000fea0003800000 */
.L_x_9549:
        /* <DEDUP_REMOVED lines=9> */
[C---:B------:R-:W-:Y:S01]  /*19b70*/  IMAD.WIDE.U32 R4, R3.reuse, UR4, R4 ;  /* 0x0000000403047c25 */ /* 0x040fe2000f8e0004 */
        /* <DEDUP_REMOVED lines=14> */
.L_x_9547:
[----:B-1----:R-:W2:Y:S01]  /*19c60*/  LDL R8, [R1+0x4c] ;  /* 0x00004c0001087983 */ /* 0x002ea20000100800 */
[----:B------:R-:W-:Y:S01]  /*19c70*/  ULDC.64 UR4, c[0x0][0xbd8] ;  /* 0x0002f60000047ab9 */ /* 0x000fe20000000a00 */
[----:B------:R-:W2:Y:S01]  /*19c80*/  LDC.64 R4, c[0x0][0xbd8] ;  /* 0x0002f600ff047b82 */ /* 0x000ea20000000a00 */
[----:B------:R-:W-:Y:S01]  /*19c90*/  ISETP.NE.U32.AND P0, PT, RZ, UR4, PT ;  /* 0x00000004ff007c0c */ /* 0x000fe2000bf05070 */
[----:B------:R-:W-:-:S03]  /*19ca0*/  IMAD.MOV.U32 R9, RZ, RZ, RZ ;  /* 0x000000ffff097224 */ /* 0x000fc600078e00ff */
[----:B------:R-:W-:Y:S01]  /*19cb0*/  ISETP.NE.AND.EX P0, PT, RZ, UR5, PT, P0 ;  /* 0x00000005ff007c0c */ /* 0x000fe2000bf05300 */
[----:B------:R-:W-:Y:S02]  /*19cc0*/  ULDC.64 UR4, c[0x0][0xbe0] ;  /* 0x0002f80000047ab9 */ /* 0x000fe40000000a00 */
[----:B------:R-:W-:-:S04]  /*19cd0*/  ISETP.NE.U32.AND P1, PT, RZ, UR4, PT ;  /* 0x00000004ff007c0c */ /* 0x000fc8000bf25070 */
[----:B------:R-:W-:-:S13]  /*19ce0*/  ISETP.NE.AND.EX P1, PT, RZ, UR5, PT, P1 ;  /* 0x00000005ff007c0c */ /* 0x000fda000bf25310 */
[----:B------:R-:W1:Y:S01]  /*19cf0*/  @P1 LDC.64 R6, c[0x0][0xbe0] ;  /* 0x0002f800ff061b82 */ /* 0x000e620000000a00 */
[----:B------:R-:W-:Y:S02]  /*19d00*/  ULDC UR4, c[0x0][0xa88] ;  /* 0x0002a20000047ab9 */ /* 0x000fe40000000800 */
[----:B------:R-:W-:Y:S02]  /*19d10*/  IMAD.U32 R3, RZ, RZ, UR4 ;  /* 0x00000004ff037e24 */ /* 0x000fe4000f8e00ff */
[----:B--2---:R-:W-:-:S04]  /*19d20*/  IMAD.WIDE R4, R8, 0x4, R4 ;  /* 0x0000000408047825 */ /* 0x004fc800078e0204 */
[----:B-1----:R-:W-:Y:S01]  /*19d30*/  @P1 IMAD.WIDE R6, R8, 0x4, R6 ;  /* 0x0000000408061825 */ /* 0x002fe200078e0206 */
[----:B------:R1:W5:Y:S04]  /*19d40*/  @P0 LDG.E R9, desc[UR38][R4.64] ;  /* 0x0000002604090981 */ /* 0x000368000c1e1900 */
[----:B------:R1:W5:Y:S01]  /*19d50*/  @P1 LDG.E R3, desc[UR38][R6.64] ;  /* 0x0000002606031981 */ /* 0x000362000c1e1900 */
[----:B------:R-:W-:Y:S01]  /*19d60*/  ISETP.GT.AND P2, PT, R32, 0xbf, PT ;  /* 0x000000bf2000780c */ /* 0x000fe20003f44270 */
[----:B------:R-:W-:-:S12]  /*19d70*/  @P1 BRA `(.L_x_9552) ;  /* 0x0000000000101947 */ /* 0x000fd80003800000 */
[----:B------:R-:W-:Y:S05]  /*19d80*/  @!P0 BRA `(.L_x_9552) ;  /* 0x00000000000c8947 */ /* 0x000fea0003800000 */
[----:B-1----:R-:W2:Y:S04]  /*19d90*/  LDG.E R6, desc[UR38][R4.64] ;  /* 0x0000002604067981 */ /* 0x002ea8000c1e1900 */
[----:B-----5:R-:W2:Y:S02]  /*19da0*/  LDG.E R3, desc[UR38][R4.64+0x4] ;  /* 0x0000042604037981 */ /* 0x020ea4000c1e1900 */
[----:B--2---:R-:W-:-:S07]  /*19db0*/  IMAD.IADD R3, R3, 0x1, -R6 ;  /* 0x0000000103037824 */ /* 0x004fce00078e0a06 */
.L_x_9552:
[----:B------:R-:W2:Y:S04]  /*19dc0*/  LDL R15, [R1+0x48] ;  /* 0x00004800010f7983 */ /* 0x000ea80000100800 */
[----:B0-----:R0:W5:Y:S01]  /*19dd0*/  LDL R14, [R1+0x54] ;  /* 0x00005400010e7983 */ /* 0x0011620000100800 */
[----:B-1----:R-:W-:Y:S01]  /*19de0*/  SHF.R.S32.HI R4, RZ, 0x1f, R8 ;  /* 0x0000001fff047819 */ /* 0x002fe20000011408 */
[----:B------:R-:W-:Y:S01]  /*19df0*/  BSSY B1, `(.L_x_9553) ;  /* 0x000001c000017945 */ /* 0x000fe20003800000 */
[----:B------:R-:W-:Y:S02]  /*19e00*/  SEL R11, R8, RZ, !P0 ;  /* 0x000000ff080b7207 */ /* 0x000fe40004000000 */
[----:B------:R-:W-:Y:S02]  /*19e10*/  SHF.R.S32.HI R13, RZ, 0x1f, R0 ;  /* 0x0000001fff0d7819 */ /* 0x000fe40000011400 */
[----:B------:R-:W-:-:S02]  /*19e20*/  SEL R12, R4, RZ, !P0 ;  /* 0x000000ff040c7207 */ /* 0x000fc40004000000 */
[----:B-----5:R-:W-:Y:S02]  /*19e30*/  SHF.R.S32.HI R8, RZ, 0x1f, R9 ;  /* 0x0000001fff087819 */ /* 0x020fe40000011409 */
[----:B--2---:R-:W-:Y:S01]  /*19e40*/  SHF.R.S32.HI R10, RZ, 0x1f, R15 ;  /* 0x0000001fff0a7819 */ /* 0x004fe2000001140f */
[----:B0-----:R-:W-:Y:S06]  /*19e50*/  @P2 BRA `(.L_x_9554) ;  /* 0x0000000000542947 */ /* 0x001fec0003800000 */
[----:B------:R-:W-:-:S04]  /*19e60*/  IMAD R4, R14, 0xc0, R47 ;  /* 0x000000c00e047824 */ /* 0x000fc800078e022f */
[----:B------:R-:W-:-:S05]  /*19e70*/  VIADD R6, R4, 0xffffff80 ;  /* 0xffffff8004067836 */ /* 0x000fca0000000000 */
[----:B------:R-:W-:-:S13]  /*19e80*/  ISETP.GE.AND P0, PT, R6, R3, PT ;  /* 0x000000030600720c */ /* 0x000fda0003f06270 */
[----:B------:R-:W-:Y:S05]  /*19e90*/  @P0 BRA `(.L_x_9554) ;  /* 0x0000000000440947 */ /* 0x000fea0003800000 */
[----:B------:R-:W-:Y:S01]  /*19ea0*/  IADD3 R4, P0, R6, R9, RZ ;  /* 0x0000000906047210 */ /* 0x000fe20007f1e0ff */
        /* <DEDUP_REMOVED lines=16> */
.L_x_9554:
[----:B------:R-:W-:Y:S05]  /*19fb0*/  BSYNC B1 ;  /* 0x0000000000017941 */ /* 0x000fea0003800000 */
.L_x_9553:
[----:B------:R-:W-:Y:S01]  /*19fc0*/  ULDC.64 UR4, c[0x0][0xaa0] ;  /* 0x0002a80000047ab9 */ /* 0x000fe20000000a00 */
[----:B------:R-:W-:Y:S01]  /*19fd0*/  IMAD.MOV.U32 R4, RZ, RZ, R0 ;  /* 0x000000ffff047224 */ /* 0x000fe200078e0000 */
[----:B------:R-:W-:Y:S01]  /*19fe0*/  SHF.R.S32.HI R21, RZ, 0x1f, R20 ;  /* 0x0000001fff157819 */ /* 0x000fe20000011414 */
[----:B0-----:R-:W-:Y:S01]  /*19ff0*/  IMAD.MOV.U32 R5, RZ, RZ, R13 ;  /* 0x000000ffff057224 */ /* 0x001fe200078e000d */
[----:B------:R-:W-:Y:S01]  /*1a000*/  BSSY B1, `(.L_x_9555) ;  /* 0x0000028000017945 */ /* 0x000fe20003800000 */
[----:B------:R-:W-:Y:S02]  /*1a010*/  IMAD R6, R8, UR4, RZ ;  /* 0x0000000408067c24 */ /* 0x000fe4000f8e02ff */
[----:B------:R-:W-:-:S04]  /*1a020*/  IMAD.WIDE.U32 R4, R9, UR4, R4 ;  /* 0x0000000409047c25 */ /* 0x000fc8000f8e0004 */
[----:B------:R-:W-:Y:S01]  /*1a030*/  IMAD R9, R9, UR5, R6 ;  /* 0x0000000509097c24 */ /* 0x000fe2000f8e0206 */
[----:B------:R-:W-:Y:S02]  /*1a040*/  ULDC.64 UR4, c[0x0][0xae0] ;  /* 0x0002b80000047ab9 */ /* 0x000fe40000000a00 */
[----:B------:R-:W-:Y:S02]  /*1a050*/  IMAD R6, R10, UR4, RZ ;  /* 0x000000040a067c24 */ /* 0x000fe4000f8e02ff */
[----:B------:R-:W-:Y:S02]  /*1a060*/  IMAD.IADD R5, R5, 0x1, R9 ;  /* 0x0000000105057824 */ /* 0x000fe400078e0209 */
[----:B------:R-:W-:Y:S02]  /*1a070*/  IMAD R9, R14, -0xc0, R3 ;  /* 0xffffff400e097824 */ /* 0x000fe400078e0203 */
[C---:B------:R-:W-:Y:S02]  /*1a080*/  IMAD R7, R15.reuse, UR5, R6 ;  /* 0x000000050f077c24 */ /* 0x040fe4000f8e0206 */
[----:B------:R-:W-:Y:S01]  /*1a090*/  IMAD.WIDE.U32 R4, R15, UR4, R4 ;  /* 0x000000040f047c25 */ /* 0x000fe2000f8e0004 */
[----:B------:R-:W-:Y:S01]  /*1a0a0*/  ISETP.GE.AND P0, PT, R20, R9, PT ;  /* 0x000000091400720c */ /* 0x000fe20003f06270 */
[----:B------:R-:W-:-:S02]  /*1a0b0*/  ULDC.64 UR4, c[0x0][0xae8] ;  /* 0x0002ba0000047ab9 */ /* 0x000fc40000000a00 */
[----:B------:R-:W-:Y:S02]  /*1a0c0*/  VIADD R6, R20, 0x60 ;  /* 0x0000006014067836 */ /* 0x000fe40000000000 */
[----:B------:R-:W-:Y:S02]  /*1a0d0*/  IMAD.IADD R5, R5, 0x1, R7 ;  /* 0x0000000105057824 */ /* 0x000fe400078e0207 */
[----:B------:R-:W-:Y:S01]  /*1a0e0*/  IMAD R3, R12, UR4, RZ ;  /* 0x000000040c037c24 */ /* 0x000fe2000f8e02ff */
[----:B------:R-:W-:Y:S01]  /*1a0f0*/  ISETP.GE.AND P1, PT, R6, R9, PT ;  /* 0x000000090600720c */ /* 0x000fe20003f26270 */
[----:B------:R-:W-:-:S04]  /*1a100*/  IMAD.WIDE.U32 R6, R11, UR4, R4 ;  /* 0x000000040b067c25 */ /* 0x000fc8000f8e0004 */
[----:B------:R-:W-:Y:S02]  /*1a110*/  IMAD R3, R11, UR5, R3 ;  /* 0x000000050b037c24 */ /* 0x000fe4000f8e0203 */
[----:B------:R-:W-:-:S04]  /*1a120*/  IMAD.WIDE R20, R14, 0xc0, R20 ;  /* 0x000000c00e147825 */ /* 0x000fc800078e0214 */
[----:B------:R-:W-:Y:S01]  /*1a130*/  IMAD.IADD R9, R7, 0x1, R3 ;  /* 0x0000000107097824 */ /* 0x000fe200078e0203 */
        /* <DEDUP_REMOVED lines=20> */
.L_x_9556:
[----:B------:R-:W-:Y:S05]  /*1a280*/  BSYNC B1 ;  /* 0x0000000000017941 */ /* 0x000fea0003800000 */
.L_x_9555:
[----:B------:R-:W-:Y:S05]  /*1a290*/  @P1 BRA `(.L_x_9551) ;  /* 0x0000000000541947 */ /* 0x000fea0003800000 */
[----:B------:R-:W-:Y:S01]  /*1a2a0*/  IADD3 R3, P0, R20, 0x60, RZ ;  /* 0x0000006014037810 */ /* 0x000fe20007f1e0ff */
[----:B------:R-:W-:Y:S01]  /*1a2b0*/  ULDC UR4, c[0x0][0xa8c] ;  /* 0x0002a30000047ab9 */ /* 0x000fe20000000800 */
[----:B------:R-:W-:Y:S01]  /*1a2c0*/  IMAD.MOV.U32 R4, RZ, RZ, R6 ;  /* 0x000000ffff047224 */ /* 0x000fe200078e0006 */
[----:B------:R-:W-:Y:S01]  /*1a2d0*/  ULDC.64 UR6, c[0x0][0xad8] ;  /* 0x0002b60000067ab9 */ /* 0x000fe20000000a00 */
[----:B------:R-:W-:Y:S01]  /*1a2e0*/  IMAD.MOV.U32 R5, RZ, RZ, R9 ;  /* 0x000000ffff057224 */ /* 0x000fe200078e0009 */
[C---:B------:R-:W-:Y:S01]  /*1a2f0*/  ISETP.GE.AND P1, PT, R0.reuse, UR4, PT ;  /* 0x0000000400007c0c */ /* 0x040fe2000bf26270 */
[----:B------:R-:W-:Y:S02]  /*1a300*/  IMAD.X R20, RZ, RZ, R21, P0 ;  /* 0x000000ffff147224 */ /* 0x000fe400000e0615 */
        /* <DEDUP_REMOVED lines=14> */
.L_x_9551:
[----:B------:R-:W-:Y:S05]  /*1a3f0*/  BSYNC B0 ;  /* 0x0000000000007941 */ /* 0x000fea0003800000 */
.L_x_9546:
[----:B------:R-:W4:Y:S01]  /*1a400*/  LDL R0, [R1+0x3c] ;  /* 0x00003c0001007983 */ /* 0x000f220000100800 */
[----:B------:R-:W-:Y:S02]  /*1a410*/  ULDC UR4, c[0x0][0xc14] ;  /* 0x0003050000047ab9 */ /* 0x000fe40000000800 */
[----:B----4-:R-:W-:-:S13]  /*1a420*/  ISETP.GE.AND P0, PT, R0, UR4, PT ;  /* 0x0000000400007c0c */ /* 0x010fda000bf06270 */
[----:B------:R-:W-:Y:S05]  /*1a430*/  @!P0 BRA `(.L_x_9557) ;  /* 0xfffffe6c00288947 */ /* 0x000fea000383ffff */
[----:B------:R-:W-:Y:S05]  /*1a440*/  BRA `(.L_x_9348) ;  /* 0x00000060007c7947 */ /* 0x000fea0003800000 */
.L_x_9346:
[----:B------:R-:W-:-:S08]  /*1a450*/  NOP ;  /* 0x0000000000007918 */ /* 0x000fd00000000000 */
[----:B--2---:R-:W0:-:S00]  /*1a460*/  USETMAXREG.DEALLOC.CTAPOOL 0x20 ;  /* 0x00000020000079c8 */ /* 0x004e0000080e0500 */
[----:B0-----:R-:W-:-:S06]  /*1a470*/  LOP3.LUT R0, R0, 0x3, RZ, 0xc0, !PT ;  /* 0x0000000300007812 */ /* 0x001fcc00078ec0ff */
[----:B------:R-:W0:Y:S02]  /*1a480*/  SHFL.IDX PT, R0, R0, RZ, 0x1f ;  /* 0x00001fff00007589 */ /* 0x000e2400000e0000 */
[----:B0-----:R-:W-:-:S13]  /*1a490*/  ISETP.NE.AND P0, PT, R0, RZ, PT ;  /* 0x000000ff0000720c */ /* 0x001fda0003f05270 */
[----:B------:R-:W-:Y:S05]  /*1a4a0*/  @P0 BRA `(.L_x_9348) ;  /* 0x0000006000640947 */ /* 0x000fea0003800000 */
[----:B------:R-:W2:Y:S01]  /*1a4b0*/  LDL.LU R7, [R1] ;  /* 0x0000000001077983 */ /* 0x000ea20000300800 */
        /* <DEDUP_REMOVED lines=56> */
.L_x_9562:
        /* <DEDUP_REMOVED lines=14> */
.L_x_9561:
[----:B------:R-:W-:Y:S05]  /*1a920*/  BSYNC B0 ;  /* 0x0000000000007941 */ /* 0x000fea0003800000 */
.L_x_9560:
        /* <DEDUP_REMOVED lines=26> */
.L_x_9558:
        /* <DEDUP_REMOVED lines=16> */
[----:B------:R-:W0:Y:S02]  /*1abd0*/  F2I.FTZ.U32.TRUNC.NTZ R3, R11 ;  /* 0x0000000b00037305 */ /* 0x000e24000021f000 */
[----:B0-----:R-:W-:Y:S01]  /*1abe0*/  IMAD.MOV R9, RZ, RZ, -R3 ;  /* 0x000000ffff097224 */ /* 0x001fe200078e0a03 */
[----:B------:R-:W-:Y:S06]  /*1abf0*/  @!P0 BRA `(.L_x_9563) ;  /* 0x0000000000088947 */ /* 0x000fec0003800000 */
[----:B------:R-:W-:-:S06]  /*1ac00*/  VIADD R16, R12, 0xffffffff ;  /* 0xffffffff0c107836 */ /* 0x000fcc0000000000 */
[----:B------:R0:W1:Y:S02]  /*1ac10*/  SHFL.IDX PT, R16, R5, R16, 0x1f ;  /* 0x00001f1005107589 */ /* 0x00006400000e0000 */
.L_x_9563:
[----:B-1----:R-:W-:Y:S01]  /*1ac20*/  IMAD R16, R16, UR4, R8 ;  /* 0x0000000410107c24 */ /* 0x002fe2000f8e0208 */
[----:B------:R-:W-:Y:S01]  /*1ac30*/  IABS R10, R4 ;  /* 0x00000004000a7213 */ /* 0x000fe20000000000 */
[----:B------:R-:W-:Y:S02]  /*1ac40*/  IMAD R9, R9, R6, RZ ;  /* 0x0000000609097224 */ /* 0x000fe400078e02ff */
[----:B------:R-:W-:Y:S01]  /*1ac50*/  IMAD.MOV.U32 R2, RZ, RZ, RZ ;  /* 0x000000ffff027224 */ /* 0x000fe200078e00ff */
[----:B0-----:R-:W-:Y:S01]  /*1ac60*/  IADD3 R5, -R16, UR6, RZ ;  /* 0x0000000610057c10 */ /* 0x001fe2000fffe1ff */
[----:B------:R-:W-:Y:S02]  /*1ac70*/  IMAD.MOV R10, RZ, RZ, -R10 ;  /* 0x000000ffff0a7224 */ /* 0x000fe400078e0a0a */
[----:B------:R-:W-:Y:S01]  /*1ac80*/  IMAD.HI.U32 R2, R3, R9, R2 ;  /* 0x0000000903027227 */ /* 0x000fe200078e0002 */
[----:B------:R-:W-:-:S05]  /*1ac90*/  IABS R8, R5 ;  /* 0x0000000500087213 */ /* 0x000fca0000000000 */
        /* <DEDUP_REMOVED lines=27> */
[----:B------:R-:W-:Y:S01]  /*1ae50*/  IMAD R5, R11, R8, RZ ;  /* 0x000000080b057224 */ /* 0x000fe200078e02ff */
[----:B------:R-:W-:-:S03]  /*1ae60*/  IABS R11, R7 ;  /* 0x00000007000b7213 */ /* 0x000fc60000000000 */
[----:B------:R-:W-:-:S04]  /*1ae70*/  IMAD.HI.U32 R2, R3, R5, R2 ;  /* 0x0000000503027227 */ /* 0x000fc800078e0002 */
[----:B------:R-:W-:Y:S02]  /*1ae80*/  IMAD.MOV.U32 R5, RZ, RZ, R10 ;  /* 0x000000ffff057224 */ /* 0x000fe400078e000a */
        /* <DEDUP_REMOVED lines=19> */
.L_x_9559:
[----:B------:R-:W-:Y:S02]  /*1afc0*/  IMAD.MOV.U32 R17, RZ, RZ, RZ ;  /* 0x000000ffff117224 */ /* 0x000fe400078e00ff */
[----:B------:R-:W-:Y:S02]  /*1afd0*/  IMAD.U32 R16, RZ, RZ, UR6 ;  /* 0x00000006ff107e24 */ /* 0x000fe4000f8e00ff */
[----:B------:R-:W-:-:S07]  /*1afe0*/  IMAD.MOV.U32 R18, RZ, RZ, RZ ;  /* 0x000000ffff127224 */ /* 0x000fce00078e00ff */
.L_x_9564:
[----:B------:R-:W2:Y:S01]  /*1aff0*/  LDL.LU R2, [R1] ;  /* 0x0000000001027983 */ /* 0x000ea20000300800 */
        /* <DEDUP_REMOVED lines=11> */
[----:B------:R0:W-:Y:S04]  /*1b0b0*/  STL [R1], R2 ;  /* 0x0000000201007387 */ /* 0x0001e80000100800 */
[----:B------:R0:W-:Y:S06]  /*1b0c0*/  STL [R1+0x10], RZ ;  /* 0x000010ff01007387 */ /* 0x0001ec0000100800 */
[----:B------:R-:W-:Y:S05]  /*1b0d0*/  @P0 BRA `(.L_x_9565) ;  /* 0x00000050007c0947 */ /* 0x000fea0003800000 */
[----:B------:R-:W2:Y:S01]  /*1b0e0*/  LDL R4, [R1+0xc] ;  /* 0x00000c0001047983 */ /* 0x000ea20000100800 */
[----:B------:R-:W-:Y:S01]  /*1b0f0*/  ISETP.NE.AND P1, PT, R28, RZ, PT ;  /* 0x000000ff1c00720c */ /* 0x000fe20003f25270 */
[----:B------:R-:W-:Y:S01]  /*1b100*/  IMAD.MOV.U32 R26, RZ, RZ, 0x1 ;  /* 0x00000001ff1a7424 */ /* 0x000fe200078e00ff */
[----:B0-----:R-:W-:Y:S01]  /*1b110*/  LOP3.LUT R2, R2, 0xffffffbf, RZ, 0xc0, !PT ;  /* 0xffffffbf02027812 */ /* 0x001fe200078ec0ff */
[----:B------:R-:W-:Y:S01]  /*1b120*/  IMAD.MOV.U32 R25, RZ, RZ, RZ ;  /* 0x000000ffff197224 */ /* 0x000fe200078e00ff */
[----:B------:R-:W-:Y:S01]  /*1b130*/  ULDC.64 UR40, c[0x0][0x198] ;  /* 0x0000660000287ab9 */ /* 0x000fe20000000a00 */
[----:B------:R-:W-:Y:S01]  /*1b140*/  IMAD.MOV.U32 R24, RZ, RZ, 0x1 ;  /* 0x00000001ff187424 */ /* 0x000fe200078e00ff */
[----:B------:R-:W-:Y:S01]  /*1b150*/  LOP3.LUT R2, R2, 0xfffffffd, RZ, 0xc0, !PT ;  /* 0xfffffffd02027812 */ /* 0x000fe200078ec0ff */
[----:B------:R-:W-:Y:S01]  /*1b160*/  IMAD.MOV.U32 R22, RZ, RZ, RZ ;  /* 0x000000ffff167224 */ /* 0x000fe200078e00ff */
[----:B------:R-:W-:Y:S01]  /*1b170*/  ULDC UR36, c[0x0][0xc] ;  /* 0x0000030000247ab9 */ /* 0x000fe20000000800 */
[----:B--2---:R-:W-:-:S02]  /*1b180*/  LOP3.LUT R0, R4, 0x2, RZ, 0xfc, !PT ;  /* 0x0000000204007812 */ /* 0x004fc400078efcff */
[----:B------:R-:W0:Y:S03]  /*1b190*/  S2R R4, SR_TID.X ;  /* 0x0000000000047919 */ /* 0x000e260000002100 */
[----:B------:R1:W-:Y:S04]  /*1b1a0*/  STL [R1+0x8], R0 ;  /* 0x0000080001007387 */ /* 0x0003e80000100800 */
[----:B------:R1:W-:Y:S01]  /*1b1b0*/  STL [R1+0x10], RZ ;  /* 0x000010ff01007387 */ /* 0x0003e20000100800 */
[----:B0-----:R-:W-:-:S04]  /*1b1c0*/  LOP3.LUT R4, R4, 0x7f, RZ, 0xc0, !PT ;  /* 0x0000007f04047812 */ /* 0x001fc800078ec0ff */
[C---:B------:R-:W-:Y:S02]  /*1b1d0*/  ISETP.NE.AND P2, PT, R4.reuse, RZ, PT ;  /* 0x000000ff0400720c */ /* 0x040fe40003f45270 */
[----:B------:R-:W-:-:S11]  /*1b1e0*/  ISETP.NE.OR P0, PT, R4, RZ, !P1 ;  /* 0x000000ff0400720c */ /* 0x000fd60004f05670 */
[----:B------:R-:W-:-:S04]  /*1b1f0*/  @P2 LOP3.LUT R2, R2, 0x2, RZ, 0xfc, !PT ;  /* 0x0000000202022812 */ /* 0x000fc800078efcff */
[----:B------:R-:W-:-:S05]  /*1b200*/  @P0 LOP3.LUT R2, R2, 0x40, RZ, 0xfc, !PT ;  /* 0x0000004002020812 */ /* 0x000fca00078efcff */
[----:B------:R1:W-:Y:S02]  /*1b210*/  STL [R1], R2 ;  /* 0x0000000201007387 */ /* 0x0003e40000100800 */
.L_x_9671:
        /* <DEDUP_REMOVED lines=9> */
[----:B--2---:R-:W0:Y:S01]  /*1b2b0*/  @P0 LDC.64 R2, c[0x0][0xa28] ;  /* 0x00028a00ff020b82 */ /* 0x004e220000000a00 */
[----:B------:R-:W-:-:S04]  /*1b2c0*/  ISETP.NE.U32.AND P2, PT, RZ, UR4, PT ;  /* 0x00000004ff007c0c */ /* 0x000fc8000bf45070 */
[----:B------:R-:W-:Y:S01]  /*1b2d0*/  ISETP.NE.AND.EX P2, PT, RZ, UR5, PT, P2 ;  /* 0x00000005ff007c0c */ /* 0x000fe2000bf45320 */
[----:B------:R-:W-:Y:S01]  /*1b2e0*/  ULDC.64 UR4, c[0x0][0xa18] ;  /* 0x0002860000047ab9 */ /* 0x000fe20000000a00 */
[----:B0-----:R-:W-:-:S05]  /*1b2f0*/  @P0 IMAD.WIDE R2, R19, 0x4, R2 ;  /* 0x0000000413020825 */ /* 0x001fca00078e0202 */
[----:B------:R0:W5:Y:S01]  /*1b300*/  @P0 LDG.E R9, desc[UR38][R2.64] ;  /* 0x0000002602090981 */ /* 0x000162000c1e1900 */
[----:B------:R-:W-:Y:S01]  /*1b310*/  ISETP.NE.U32.AND P0, PT, RZ, UR4, PT ;  /* 0x00000004ff007c0c */ /* 0x000fe2000bf05070 */
[----:B0-----:R-:W0:Y:S03]  /*1b320*/  LDC.64 R2, c[0x0][0xa00] ;  /* 0x00028000ff027b82 */ /* 0x001e260000000a00 */
[----:B------:R-:W-:-:S13]  /*1b330*/  ISETP.NE.AND.EX P0, PT, RZ, UR5, PT, P0 ;  /* 0x00000005ff007c0c */ /* 0x000fda000bf05300 */
[----:B------:R-:W1:Y:S01]  /*1b340*/  @P0 LDC.64 R4, c[0x0][0xa18] ;  /* 0x00028600ff040b82 */ /* 0x000e620000000a00 */
[----:B0-----:R-:W-:-:S05]  /*1b350*/  IMAD.WIDE R2, R19, 0x4, R2 ;  /* 0x0000000413027825 */ /* 0x001fca00078e0202 */
[----:B------:R-:W2:Y:S01]  /*1b360*/  @P2 LDG.E R0, desc[UR38][R2.64] ;  /* 0x0000002602002981 */ /* 0x000ea2000c1e1900 */
[----:B------:R-:W-:Y:S02]  /*1b370*/  ULDC UR4, c[0x0][0x288] ;  /* 0x0000a20000047ab9 */ /* 0x000fe40000000800 */
[----:B------:R-:W-:Y:S01]  /*1b380*/  IMAD.U32 R10, RZ, RZ, UR4 ;  /* 0x00000004ff0a7e24 */ /* 0x000fe2000f8e00ff */
[----:B------:R-:W-:Y:S01]  /*1b390*/  ULDC.64 UR4, c[0x0][0x3f8] ;  /* 0x0000fe0000047ab9 */ /* 0x000fe20000000a00 */
[----:B-1----:R-:W-:-:S05]  /*1b3a0*/  @P0 IMAD.WIDE R4, R19, 0x4, R4 ;  /* 0x0000000413040825 */ /* 0x002fca00078e0204 */
[----:B------:R0:W5:Y:S01]  /*1b3b0*/  @P0 LDG.E R10, desc[UR38][R4.64] ;  /* 0x00000026040a0981 */ /* 0x000162000c1e1900 */
[----:B------:R-:W-:Y:S01]  /*1b3c0*/  UISETP.NE.U32.AND UP0, UPT, UR4, URZ, UPT ;  /* 0x0000003f0400728c */ /* 0x000fe2000bf05070 */
[----:B------:R-:W-:Y:S01]  /*1b3d0*/  ISETP.NE.U32.AND P1, PT, RZ, UR8, PT ;  /* 0x00000008ff007c0c */ /* 0x000fe2000bf25070 */
[----:B------:R-:W-:Y:S01]  /*1b3e0*/  ULDC UR6, c[0x0][0x338] ;  /* 0x0000ce0000067ab9 */ /* 0x000fe20000000800 */
[----:B------:R-:W-:Y:S01]  /*1b3f0*/  ULDC UR4, c[0x0][0x404] ;  /* 0x0001010000047ab9 */ /* 0x000fe20000000800 */
[----:B------:R-:W-:Y:S01]  /*1b400*/  UISETP.NE.AND.EX UP0, UPT, UR5, URZ, UPT, UP0 ;  /* 0x0000003f0500728c */ /* 0x000fe2000bf05300 */
[----:B------:R-:W-:Y:S01]  /*1b410*/  ISETP.NE.AND.EX P3, PT, RZ, UR9, PT, P1 ;  /* 0x00000009ff007c0c */ /* 0x000fe2000bf65310 */
[----:B------:R-:W-:Y:S01]  /*1b420*/  IMAD.U32 R8, RZ, RZ, UR6 ;  /* 0x00000006ff087e24 */ /* 0x000fe2000f8e00ff */
[----:B------:R-:W-:Y:S01]  /*1b430*/  ULDC UR5, c[0x0][0x2e0] ;  /* 0x0000b80000057ab9 */ /* 0x000fe20000000800 */
[----:B------:R-:W-:Y:S01]  /*1b440*/  USEL UR4, UR4, 0x1, UP0 ;  /* 0x0000000104047887 */ /* 0x000fe20008000000 */
[----:B------:R-:W-:-:S03]  /*1b450*/  ISETP.NE.U32.AND P1, PT, RZ, UR10, PT ;  /* 0x0000000aff007c0c */ /* 0x000fc6000bf25070 */
[----:B------:R-:W-:Y:S01]  /*1b460*/  UIMAD UR4, UR4, UR5, URZ ;  /* 0x00000005040472a4 */ /* 0x000fe2000f8e023f */
[----:B------:R-:W-:-:S05]  /*1b470*/  ISETP.NE.AND.EX P1, PT, RZ, UR11, PT, P1 ;  /* 0x0000000bff007c0c */ /* 0x000fca000bf25310 */
[----:B------:R-:W-:Y:S01]  /*1b480*/  IMAD.U32 R6, RZ, RZ, UR4 ;  /* 0x00000004ff067e24 */ /* 0x000fe2000f8e00ff */
[----:B--2---:R0:W-:Y:S01]  /*1b490*/  STL [R1+0x14], R0 ;  /* 0x0000140001007387 */ /* 0x0041e20000100800 */
[----:B------:R-:W-:Y:S06]  /*1b4a0*/  @P0 BRA `(.L_x_9566) ;  /* 0x0000000000100947 */ /* 0x000fec0003800000 */
[----:B------:R-:W-:Y:S05]  /*1b4b0*/  @!P2 BRA `(.L_x_9566) ;  /* 0x00000000000ca947 */ /* 0x000fea0003800000 */
[----:B0-----:R-:W2:Y:S04]  /*1b4c0*/  LDG.E R5, desc[UR38][R2.64] ;  /* 0x0000002602057981 */ /* 0x001ea8000c1e1900 */
[----:B-----5:R-:W2:Y:S02]  /*1b4d0*/  LDG.E R10, desc[UR38][R2.64+0x4] ;  /* 0x00000426020a7981 */ /* 0x020ea4000c1e1900 */
[----:B--2---:R-:W-:-:S07]  /*1b4e0*/  IMAD.IADD R10, R10, 0x1, -R5 ;  /* 0x000000010a0a7824 */ /* 0x004fce00078e0a05 */
.L_x_9566:
[----:B0-----:R-:W0:Y:S01]  /*1b4f0*/  LDC.64 R4, c[0x0][0xa08] ;  /* 0x00028200ff047b82 */ /* 0x001e220000000a00 */
[----:B------:R-:W-:Y:S01]  /*1b500*/  IMAD.MOV.U32 R12, RZ, RZ, RZ ;  /* 0x000000ffff0c7224 */ /* 0x000fe200078e00ff */
[----:B------:R-:W-:-:S06]  /*1b510*/  ULDC.64 UR4, c[0x0][0xa20] ;  /* 0x0002880000047ab9 */ /* 0x000fcc0000000a00 */
[----:B------:R-:W1:Y:S01]  /*1b520*/  LDC.64 R2, c[0x0][0xa10] ;  /* 0x00028400ff027b82 */ /* 0x000e620000000a00 */
[----:B------:R-:W-:Y:S02]  /*1b530*/  IMAD.MOV.U32 R0, RZ, RZ, RZ ;  /* 0x000000ffff007224 */ /* 0x000fe400078e00ff */
[----:B0-----:R-:W-:-:S05]  /*1b540*/  IMAD.WIDE R4, R19, 0x4, R4 ;  /* 0x0000000413047825 */ /* 0x001fca00078e0204 */
[----:B------:R-:W2:Y:S01]  /*1b550*/  @P3 LDG.E R12, desc[UR38][R4.64] ;  /* 0x00000026040c3981 */ /* 0x000ea2000c1e1900 */
[----:B-1----:R-:W-:-:S05]  /*1b560*/  IMAD.WIDE R2, R19, 0x4, R2 ;  /* 0x0000000413027825 */ /* 0x002fca00078e0202 */
[----:B------:R0:W5:Y:S01]  /*1b570*/  @P1 LDG.E R0, desc[UR38][R2.64] ;  /* 0x0000002602001981 */ /* 0x000162000c1e1900 */
[----:B------:R-:W-:-:S04]  /*1b580*/  ISETP.NE.U32.AND P0, PT, RZ, UR4, PT ;  /* 0x00000004ff007c0c */ /* 0x000fc8000bf05070 */
[----:B------:R-:W-:Y:S01]  /*1b590*/  ISETP.NE.AND.EX P0, PT, RZ, UR5, PT, P0 ;  /* 0x00000005ff007c0c */ /* 0x000fe2000bf05300 */
[----:B--2--5:R-:W-:-:S12]  /*1b5a0*/  IMAD.IADD R23, R12, 0x1, R9 ;  /* 0x000000010c177824 */ /* 0x024fd800078e0209 */
[----:B0-----:R-:W-:Y:S05]  /*1b5b0*/  @!P0 BRA `(.L_x_9567) ;  /* 0x0000000000108947 */ /* 0x001fea0003800000 */
[----:B------:R-:W0:Y:S02]  /*1b5c0*/  LDC.64 R4, c[0x0][0xa20] ;  /* 0x00028800ff047b82 */ /* 0x000e240000000a00 */
[----:B0-----:R-:W-:-:S05]  /*1b5d0*/  IMAD.WIDE R4, R19, 0x4, R4 ;  /* 0x0000000413047825 */ /* 0x001fca00078e0204 */
[----:B------:R0:W5:Y:S01]  /*1b5e0*/  LDG.E R6, desc[UR38][R4.64] ;  /* 0x0000002604067981 */ /* 0x000162000c1e1900 */
[----:B------:R-:W-:Y:S05]  /*1b5f0*/  BRA `(.L_x_9568) ;  /* 0x0000000000107947 */ /* 0x000fea0003800000 */
.L_x_9567:
[----:B------:R-:W-:Y:S05]  /*1b600*/  @!P3 BRA `(.L_x_9568) ;  /* 0x00000000000cb947 */ /* 0x000fea0003800000 */
[----:B------:R-:W2:Y:S04]  /*1b610*/  LDG.E R7, desc[UR38][R4.64] ;  /* 0x0000002604077981 */ /* 0x000ea8000c1e1900 */
[----:B------:R-:W2:Y:S02]  /*1b620*/  LDG.E R6, desc[UR38][R4.64+0x4] ;  /* 0x0000042604067981 */ /* 0x000ea4000c1e1900 */
[----:B--2---:R-:W-:-:S07]  /*1b630*/  IMAD.IADD R6, R6, 0x1, -R7 ;  /* 0x0000000106067824 */ /* 0x004fce00078e0a07 */
.L_x_9568:
[----:B0-----:R-:W2:Y:S04]  /*1b640*/  @P1 LDG.E R5, desc[UR38][R2.64] ;  /* 0x0000002602051981 */ /* 0x001ea8000c1e1900 */
[----:B------:R-:W2:Y:S01]  /*1b650*/  @P1 LDG.E R4, desc[UR38][R2.64+0x4] ;  /* 0x0000042602041981 */ /* 0x000ea2000c1e1900 */
[----:B-----5:R-:W-:Y:S02]  /*1b660*/  IMAD.IADD R9, R6, 0x1, -R9 ;  /* 0x0000000106097824 */ /* 0x020fe400078e0a09 */
[----:B------:R-:W-:-:S05]  /*1b670*/  IMAD R7, R17, 0xc0, RZ ;  /* 0x000000c011077824 */ /* 0x000fca00078e02ff */
[----:B------:R-:W-:Y:S01]  /*1b680*/  IADD3 R12, -R10, 0xc0, R7 ;  /* 0x000000c00a0c7810 */ /* 0x000fe20007ffe107 */
[----:B--2---:R-:W-:Y:S02]  /*1b690*/  @P1 IMAD.IADD R8, R4, 0x1, -R5 ;  /* 0x0000000104081824 */ /* 0x004fe400078e0a05 */
[----:B------:R-:W0:Y:S02]  /*1b6a0*/  LDC.64 R4, c[0x0][0x9e0] ;  /* 0x00027800ff047b82 */ /* 0x000e240000000a00 */
[----:B------:R-:W-:-:S04]  /*1b6b0*/  IMAD.IADD R3, R9, 0x1, R8 ;  /* 0x0000000109037824 */ /* 0x000fc800078e0208 */
[C---:B------:R-:W-:Y:S02]  /*1b6c0*/  VIADD R6, R3.reuse, 0x7f ;  /* 0x0000007f03067836 */ /* 0x040fe40000000000 */
[----:B------:R-:W-:-:S03]  /*1b6d0*/  IMAD.IADD R2, R3, 0x1, R12 ;  /* 0x0000000103027824 */ /* 0x000fc600078e020c */
[----:B------:R-:W-:-:S04]  /*1b6e0*/  SHF.R.S32.HI R7, RZ, 0x1f, R6 ;  /* 0x0000001fff077819 */ /* 0x000fc80000011406 */
[----:B------:R-:W-:-:S04]  /*1b6f0*/  LEA.HI R7, R7, R6, RZ, 0x7 ;  /* 0x0000000607077211 */ /* 0x000fc800078f38ff */
[----:B------:R-:W-:Y:S02]  /*1b700*/  SHF.R.S32.HI R20, RZ, 0x7, R7 ;  /* 0x00000007ff147819 */ /* 0x000fe40000011407 */
        /* <DEDUP_REMOVED lines=14> */
.L_x_9571:
[----:B------:R-:W-:-:S13]  /*1b7f0*/  ISETP.NE.AND P0, PT, R5, 0x1, PT ;  /* 0x000000010500780c */ /* 0x000fda0003f05270 */
[----:B------:R-:W0:Y:S02]  /*1b800*/  @P0 LDC.64 R6, c[0x0][0x9e8] ;  /* 0x00027a00ff060b82 */ /* 0x000e240000000a00 */
[----:B0-----:R-:W-:-:S05]  /*1b810*/  @P0 IMAD.HI.U32 R6, R11, R6, RZ ;  /* 0x000000060b060227 */ /* 0x001fca00078e00ff */
[----:B------:R-:W-:-:S07]  /*1b820*/  @P0 SHF.R.U32.HI R11, RZ, R7, R6 ;  /* 0x00000007ff0b0219 */ /* 0x000fce0000011606 */
.L_x_9572:
[----:B------:R-:W-:Y:S05]  /*1b830*/  BSYNC B0 ;  /* 0x0000000000007941 */ /* 0x000fea0003800000 */
.L_x_9570:
[----:B------:R-:W-:-:S05]  /*1b840*/  IMAD R11, R11, R5, R5 ;  /* 0x000000050b0b7224 */ /* 0x000fca00078e0205 */
[----:B------:R-:W-:-:S07]  /*1b850*/  VIMNMX R4, R4, R11, PT ;  /* 0x0000000b04047248 */ /* 0x000fce0003fe0100 */
.L_x_9569:
        /* <DEDUP_REMOVED lines=15> */
.L_x_9575:
[----:B------:R-:W-:-:S13]  /*1b950*/  ISETP.NE.AND P0, PT, R5, 0x1, PT ;  /* 0x000000010500780c */ /* 0x000fda0003f05270 */
[----:B------:R-:W0:Y:S02]  /*1b960*/  @P0 LDC.64 R6, c[0x0][0x9e8] ;  /* 0x00027a00ff060b82 */ /* 0x000e240000000a00 */
[----:B0-----:R-:W-:-:S04]  /*1b970*/  @P0 IMAD.HI.U32 R12, R3, R6, RZ ;  /* 0x00000006030c0227 */ /* 0x001fc800078e00ff */
[----:B------:R-:W-:Y:S01]  /*1b980*/  IMAD.MOV.U32 R6, RZ, RZ, R3 ;  /* 0x000000ffff067224 */ /* 0x000fe200078e0003 */
[----:B------:R-:W-:-:S07]  /*1b990*/  @P0 SHF.R.U32.HI R6, RZ, R7, R12 ;  /* 0x00000007ff060219 */ /* 0x000fce000001160c */
.L_x_9576:
[----:B------:R-:W-:Y:S05]  /*1b9a0*/  BSYNC B0 ;  /* 0x0000000000007941 */ /* 0x000fea0003800000 */
.L_x_9574:
[----:B------:R-:W-:-:S05]  /*1b9b0*/  IMAD R5, R6, R5, RZ ;  /* 0x0000000506057224 */ /* 0x000fca00078e02ff */
[----:B------:R-:W-:-:S07]  /*1b9c0*/  VIMNMX R10, R10, R5, !PT ;  /* 0x000000050a0a7248 */ /* 0x000fce0007fe0100 */
.L_x_9573:
[----:B------:R-:W-:Y:S01]  /*1b9d0*/  VIADD R4, R4, 0x7f ;  /* 0x0000007f04047836 */ /* 0x000fe20000000000 */
[----:B------:R-:W-:Y:S01]  /*1b9e0*/  SHF.R.S32.HI R7, RZ, 0x1f, R10 ;  /* 0x0000001fff077819 */ /* 0x000fe2000001140a */
[----:B------:R-:W-:Y:S01]  /*1b9f0*/  BSSY B0, `(.L_x_9577) ;  /* 0x00000d6000007945 */ /* 0x000fe20003800000 */
[----:B------:R-:W-:Y:S02]  /*1ba00*/  PLOP3.LUT P2, PT, PT, PT, PT, 0x80, 0x0 ;  /* 0x000000000000781c */ /* 0x000fe40003f4f070 */
[----:B------:R-:W-:Y:S02]  /*1ba10*/  SHF.R.S32.HI R5, RZ, 0x1f, R4 ;  /* 0x0000001fff057819 */ /* 0x000fe40000011404 */
[----:B------:R-:W-:Y:S02]  /*1ba20*/  LEA.HI R7, R7, R10, RZ, 0x7 ;  /* 0x0000000a07077211 */ /* 0x000fe400078f38ff */
[----:B------:R-:W-:Y:S02]  /*1ba30*/  LEA.HI R5, R5, R4, RZ, 0x7 ;  /* 0x0000000405057211 */ /* 0x000fe400078f38ff */
[----:B------:R-:W-:-:S02]  /*1ba40*/  SHF.R.S32.HI R7, RZ, 0x7, R7 ;  /* 0x00000007ff077819 */ /* 0x000fc40000011407 */
[----:B------:R-:W-:Y:S02]  /*1ba50*/  SHF.R.S32.HI R5, RZ, 0x7, R5 ;  /* 0x00000007ff057819 */ /* 0x000fe40000011405 */
[----:B------:R-:W-:Y:S02]  /*1ba60*/  VIMNMX R4, RZ, R7, !PT ;  /* 0x00000007ff047248 */ /* 0x000fe40007fe0100 */
        /* <DEDUP_REMOVED lines=11> */
[----:B------:R-:W-:-:S04]  /*1bb20*/  @P0 SHF.R.S32.HI R6, RZ, 0x7, R4 ;  /* 0x00000007ff060819 */ /* 0x000fc80000011404 */
[----:B------:R-:W-:-:S13]  /*1bb30*/  ISETP.GT.AND P0, PT, R6, R7, PT ;  /* 0x000000070600720c */ /* 0x000fda0003f04270 */
[----:B------:R-:W-:Y:S05]  /*1bb40*/  @!P0 BRA `(.L_x_9578) ;  /* 0x0000000c00008947 */ /* 0x000fea0003800000 */
        /* <DEDUP_REMOVED lines=10> */
.L_x_9717:
[----:B------:R-:W-:-:S03]  /*1bbf0*/  UMOV UR4, 0xffffffff ;  /* 0xffffffff00047882 */ /* 0x000fc60000000000 */
[----:B------:R-:W-:Y:S05]  /*1bc00*/  BRA.DIV UR4, `(.L_x_9580) ;  /* 0x0000005604447947 */ /* 0x000fea000b800000 */
[----:B------:R-:W-:-:S13]  /*1bc10*/  ELECT P6, URZ, PT ;  /* 0x00000000003f782f */ /* 0x000fda00038c0000 */
.L_x_9720:
        /* <DEDUP_REMOVED lines=12> */
.L_x_9721:
[----:B------:R-:W-:Y:S05]  /*1bce0*/  BSYNC B1 ;  /* 0x0000000000017941 */ /* 0x000fea0003800000 */
.L_x_9581:
[----:B------:R-:W-:Y:S04]  /*1bcf0*/  BSSY B1, `(.L_x_9583) ;  /* 0x0000049000017945 */ /* 0x000fe80003800000 */
[----:B------:R-:W-:Y:S05]  /*1bd00*/  @!P6 BRA `(.L_x_9584) ;  /* 0x00000004001ce947 */ /* 0x000fea0003800000 */
[----:B0-----:R-:W-:Y:S01]  /*1bd10*/  IMAD R9, R25, 0x8, R8 ;  /* 0x0000000819097824 */ /* 0x001fe200078e0208 */
[----:B------:R-:W-:-:S04]  /*1bd20*/  SHF.L.U32 R10, R26, 0x1f, RZ ;  /* 0x0000001f1a0a7819 */ /* 0x000fc800000006ff */
[----:B------:R-:W0:Y:S02]  /*1bd30*/  SYNCS.PHASECHK.TRANS64.TRYWAIT P0, [R9+URZ+0x2d8a0], R10 ;  /* 0x02d8a00a090075a7 */ /* 0x000e24000800017f */
[----:B0-----:R-:W-:Y:S05]  /*1bd40*/  @!P0 BRA `(.L_x_9585) ;  /* 0x0000005400288947 */ /* 0x001fea0003800000 */
.L_x_9722:
        /* <DEDUP_REMOVED lines=9> */
.L_x_9586:
[----:B------:R-:W-:Y:S01]  /*1bde0*/  IMAD R11, R25, 0x6000, R8 ;  /* 0x00006000190b7824 */ /* 0x000fe200078e0208 */
[----:B------:R-:W-:Y:S01]  /*1bdf0*/  R2UR UR9, R9 ;  /* 0x00000000090972ca */ /* 0x000fe200000e0000 */
[----:B-1----:R-:W-:Y:S01]  /*1be00*/  IMAD R12, R6, 0x80, R0 ;  /* 0x00000080060c7824 */ /* 0x002fe200078e0200 */
        /* <DEDUP_REMOVED lines=25> */
.L_x_9723:
[----:B------:R-:W-:Y:S05]  /*1bfa0*/  @P1 BRA `(.L_x_9588) ;  /* 0x0000000000141947 */ /* 0x000fea0003800000 */
[----:B------:R-:W-:Y:S01]  /*1bfb0*/  ISETP.NE.AND P0, PT, R28, RZ, PT ;  /* 0x000000ff1c00720c */ /* 0x000fe20003f05270 */
[----:B01----:R-:W-:-:S04]  /*1bfc0*/  IMAD.MOV.U32 R10, RZ, RZ, 0x6000 ;  /* 0x00006000ff0a7424 */ /* 0x003fc800078e00ff */
[----:B------:R2:W-:Y:S08]  /*1bfd0*/  SYNCS.ARRIVE.TRANS64 RZ, [R9+URZ+0x2d8b0], R10 ;  /* 0x02d8b00a09ff79a7 */ /* 0x0005f0000800003f */
[----:B------:R-:W-:Y:S05]  /*1bfe0*/  @!P0 BRA `(.L_x_9588) ;  /* 0x0000000000048947 */ /* 0x000fea0003800000 */
[----:B------:R-:W-:Y:S01]  /*1bff0*/  BPT.TRAP 0x1 ;  /* 0x000000040000795c */ /* 0x000fe20000300000 */
.L_x_9588:
        /* <DEDUP_REMOVED lines=24> */
.L_x_9584:
[----:B------:R-:W-:Y:S05]  /*1c180*/  BSYNC B1 ;  /* 0x0000000000017941 */ /* 0x000fea0003800000 */
.L_x_9583:
        /* <DEDUP_REMOVED lines=9> */
.L_x_9595:
[----:B------:R-:W-:Y:S05]  /*1c220*/  YIELD ;  /* 0x0000000000007946 */ /* 0x000fea0003800000 */
[----:B------:R-:W-:Y:S04]  /*1c230*/  BSSY B1, `(.L_x_9589) ;  /* 0x0000048000017945 */ /* 0x000fe80003800000 */
[----:B------:R-:W-:Y:S05]  /*1c240*/  @!P6 BRA `(.L_x_9590) ;  /* 0x000000040018e947 */ /* 0x000fea0003800000 */
[----:B------:R-:W-:Y:S01]  /*1c250*/  IMAD R9, R25, 0x8, R8 ;  /* 0x0000000819097824 */ /* 0x000fe200078e0208 */
[----:B------:R-:W-:-:S04]  /*1c260*/  SHF.L.U32 R12, R26, 0x1f, RZ ;  /* 0x0000001f1a0c7819 */ /* 0x000fc800000006ff */
[----:B------:R-:W0:Y:S02]  /*1c270*/  SYNCS.PHASECHK.TRANS64.TRYWAIT P0, [R9+URZ+0x2d8a0], R12 ;  /* 0x02d8a00c090075a7 */ /* 0x000e24000800017f */
[----:B0-----:R-:W-:Y:S05]  /*1c280*/  @!P0 BRA `(.L_x_9591) ;  /* 0x0000005000008947 */ /* 0x001fea0003800000 */
.L_x_9724:
        /* <DEDUP_REMOVED lines=9> */
.L_x_9592:
[----:B-1----:R-:W-:Y:S01]  /*1c320*/  IMAD R10, R25, 0x6000, R8 ;  /* 0x00006000190a7824 */ /* 0x002fe200078e0208 */
        /* <DEDUP_REMOVED lines=26> */
.L_x_9725:
[----:B------:R-:W-:Y:S05]  /*1c4d0*/  @P0 BRA `(.L_x_9594) ;  /* 0x0000000000140947 */ /* 0x000fea0003800000 */
[----:B------:R-:W-:Y:S01]  /*1c4e0*/  ISETP.NE.AND P1, PT, R28, RZ, PT ;  /* 0x000000ff1c00720c */ /* 0x000fe20003f25270 */
[----:B01----:R-:W-:-:S04]  /*1c4f0*/  IMAD.MOV.U32 R12, RZ, RZ, 0x6000 ;  /* 0x00006000ff0c7424 */ /* 0x003fc800078e00ff */
[----:B------:R2:W-:Y:S08]  /*1c500*/  SYNCS.ARRIVE.TRANS64 RZ, [R9+URZ+0x2d8b0], R12 ;  /* 0x02d8b00c09ff79a7 */ /* 0x0005f0000800003f */
[----:B------:R-:W-:Y:S05]  /*1c510*/  @!P1 BRA `(.L_x_9594) ;  /* 0x0000000000049947 */ /* 0x000fea0003800000 */
[----:B------:R-:W-:Y:S01]  /*1c520*/  BPT.TRAP 0x1 ;  /* 0x000000040000795c */ /* 0x000fe20000300000 */
.L_x_9594:
        /* <DEDUP_REMOVED lines=24> */
.L_x_9590:
[----:B------:R-:W-:Y:S05]  /*1c6b0*/  BSYNC B1 ;  /* 0x0000000000017941 */ /* 0x000fea0003800000 */
.L_x_9589:
[----:B------:R-:W-:-:S05]  /*1c6c0*/  VIADD R25, R25, 0x1 ;  /* 0x0000000119197836 */ /* 0x000fca0000000000 */
[----:B------:R-:W-:-:S04]  /*1c6d0*/  ISETP.NE.AND P0, PT, R25, 0x2, PT ;  /* 0x000000021900780c */ /* 0x000fc80003f05270 */
[----:B012---:R-:W-:Y:S02]  /*1c6e0*/  SEL R9, RZ, 0x1, P0 ;  /* 0x00000001ff097807 */ /* 0x007fe40000000000 */
[----:B------:R-:W-:Y:S02]  /*1c6f0*/  SEL R25, R25, RZ, P0 ;  /* 0x000000ff19197207 */ /* 0x000fe40000000000 */
[----:B------:R-:W-:Y:S02]  /*1c700*/  ISETP.GT.AND P0, PT, R6, R7, PT ;  /* 0x000000070600720c */ /* 0x000fe40003f04270 */
[----:B------:R-:W-:Y:S01]  /*1c710*/  LOP3.LUT R26, R26, R9, RZ, 0x3c, !PT ;  /* 0x000000091a1a7212 */ /* 0x000fe200078e3cff */
[----:B------:R-:W-:-:S04]  /*1c720*/  VIADD R9, R6, 0xffffffff ;  /* 0xffffffff06097836 */ /* 0x000fc80000000000 */
[----:B------:R-:W-:-:S06]  /*1c730*/  IMAD.MOV.U32 R6, RZ, RZ, R9 ;  /* 0x000000ffff067224 */ /* 0x000fcc00078e0009 */
[----:B------:R-:W-:Y:S05]  /*1c740*/  @P0 BRA `(.L_x_9595) ;  /* 0xfffffff800b40947 */ /* 0x000fea000383ffff */
.L_x_9578:
[----:B------:R-:W-:Y:S05]  /*1c750*/  BSYNC B0 ;  /* 0x0000000000007941 */ /* 0x000fea0003800000 */
.L_x_9577:
[----:B------:R-:W0:Y:S01]  /*1c760*/  LDC.64 R4, c[0x0][0x9e0] ;  /* 0x00027800ff047b82 */ /* 0x000e220000000a00 */
[----:B------:R-:W-:Y:S07]  /*1c770*/  @!P2 WARPSYNC.ALL ;  /* 0x000000000000a948 */ /* 0x000fee0003800000 */
[----:B------:R-:W-:Y:S01]  /*1c780*/  @!P2 BAR.SYNC.DEFER_BLOCKING 0xc, 0x1a0 ;  /* 0x030680000000ab1d */ /* 0x000fe20000010000 */
        /* <DEDUP_REMOVED lines=14> */
.L_x_9598:
[----:B------:R-:W-:-:S13]  /*1c870*/  ISETP.NE.AND P0, PT, R5, 0x1, PT ;  /* 0x000000010500780c */ /* 0x000fda0003f05270 */
[----:B------:R-:W0:Y:S02]  /*1c880*/  @P0 LDC.64 R6, c[0x0][0x9e8] ;  /* 0x00027a00ff060b82 */ /* 0x000e240000000a00 */
[----:B0-----:R-:W-:-:S05]  /*1c890*/  @P0 IMAD.HI.U32 R6, R0, R6, RZ ;  /* 0x0000000600060227 */ /* 0x001fca00078e00ff */
[----:B------:R-:W-:-:S07]  /*1c8a0*/  @P0 SHF.R.U32.HI R0, RZ, R7, R6 ;  /* 0x00000007ff000219 */ /* 0x000fce0000011606 */
.L_x_9599:
[----:B------:R-:W-:Y:S05]  /*1c8b0*/  BSYNC B0 ;  /* 0x0000000000007941 */ /* 0x000fea0003800000 */
.L_x_9597:
[----:B------:R-:W-:-:S05]  /*1c8c0*/  IMAD R7, R0, R5, R5 ;  /* 0x0000000500077224 */ /* 0x000fca00078e0205 */
[----:B------:R-:W-:-:S07]  /*1c8d0*/  VIMNMX R4, R4, R7, PT ;  /* 0x0000000704047248 */ /* 0x000fce0003fe0100 */
.L_x_9596:
[----:B------:R-:W-:Y:S01]  /*1c8e0*/  VIADD R4, R4, 0x7f ;  /* 0x0000007f04047836 */ /* 0x000fe20000000000 */
[----:B------:R-:W-:Y:S02]  /*1c8f0*/  ULDC UR4, c[0x0][0x9dc] ;  /* 0x0002770000047ab9 */ /* 0x000fe40000000800 */
[----:B------:R-:W-:Y:S02]  /*1c900*/  VIADD R0, R3, -UR4 ;  /* 0x8000000403007c36 */ /* 0x000fe40008000000 */
[----:B------:R-:W-:-:S04]  /*1c910*/  SHF.R.S32.HI R7, RZ, 0x1f, R4 ;  /* 0x0000001fff077819 */ /* 0x000fc80000011404 */
[----:B------:R-:W-:-:S04]  /*1c920*/  LEA.HI R7, R7, R4, RZ, 0x7 ;  /* 0x0000000407077211 */ /* 0x000fc800078f38ff */
[----:B------:R-:W-:-:S04]  /*1c930*/  SHF.R.S32.HI R7, RZ, 0x7, R7 ;  /* 0x00000007ff077819 */ /* 0x000fc80000011407 */
[----:B------:R-:W-:-:S05]  /*1c940*/  VIMNMX R2, R20, R7, PT ;  /* 0x0000000714027248 */ /* 0x000fca0003fe0100 */
[----:B------:R0:W-:Y:S01]  /*1c950*/  STL [R1+0x4], R2 ;  /* 0x0000040201007387 */ /* 0x0001e20000100800 */
[----:B------:R-:W-:Y:S05]  /*1c960*/  @!P1 BRA `(.L_x_9600) ;  /* 0x0000000000449947 */ /* 0x000fea0003800000 */
        /* <DEDUP_REMOVED lines=10> */
.L_x_9602:
[----:B------:R-:W-:-:S13]  /*1ca10*/  ISETP.NE.AND P0, PT, R5, 0x1, PT ;  /* 0x000000010500780c */ /* 0x000fda0003f05270 */
[----:B------:R-:W1:Y:S02]  /*1ca20*/  @P0 LDC.64 R6, c[0x0][0x9e8] ;  /* 0x00027a00ff060b82 */ /* 0x000e640000000a00 */
[----:B-1----:R-:W-:-:S05]  /*1ca30*/  @P0 IMAD.HI.U32 R6, R3, R6, RZ ;  /* 0x0000000603060227 */ /* 0x002fca00078e00ff */
[----:B------:R-:W-:-:S07]  /*1ca40*/  @P0 SHF.R.U32.HI R3, RZ, R7, R6 ;  /* 0x00000007ff030219 */ /* 0x000fce0000011606 */
.L_x_9603:
[----:B------:R-:W-:Y:S05]  /*1ca50*/  BSYNC B0 ;  /* 0x0000000000007941 */ /* 0x000fea0003800000 */
.L_x_9601:
[----:B------:R-:W-:-:S05]  /*1ca60*/  IMAD R3, R3, R5, RZ ;  /* 0x0000000503037224 */ /* 0x000fca00078e02ff */
[----:B------:R-:W-:-:S07]  /*1ca70*/  VIMNMX R0, R0, R3, !PT ;  /* 0x0000000300007248 */ /* 0x000fce0007fe0100 */
.L_x_9600:
        /* <DEDUP_REMOVED lines=9> */
[----:B------:R-:W1:Y:S01]  /*1cb10*/  S2R R7, SR_LANEID ;  /* 0x0000000000077919 */ /* 0x000e620000000000 */
[----:B------:R-:W-:Y:S01]  /*1cb20*/  VOTEU.ANY UR4, UPT, PT ;  /* 0x0000000000047886 */ /* 0x000fe200038e0100 */
[----:B0-----:R-:W0:Y:S01]  /*1cb30*/  LDC.64 R2, c[0x0][0xc38] ;  /* 0x00030e00ff027b82 */ /* 0x001e220000000a00 */
[----:B------:R-:W1:Y:S08]  /*1cb40*/  FLO.U32 R0, UR4 ;  /* 0x0000000400007d00 */ /* 0x000e7000080e0000 */
[----:B------:R-:W0:Y:S01]  /*1cb50*/  POPC R5, UR4 ;  /* 0x0000000400057d09 */ /* 0x000e220008000000 */
[----:B-1----:R-:W-:-:S13]  /*1cb60*/  ISETP.EQ.U32.AND P0, PT, R0, R7, PT ;  /* 0x000000070000720c */ /* 0x002fda0003f02070 */
[----:B0-----:R-:W2:Y:S01]  /*1cb70*/  @P0 ATOMG.E.ADD.STRONG.GPU PT, R3, desc[UR38][R2.64], R5 ;  /* 0x00000005020309a8 */ /* 0x001ea200081ee1e6 */
[----:B------:R-:W0:Y:S02]  /*1cb80*/  S2R R4, SR_LTMASK ;  /* 0x0000000000047919 */ /* 0x000e240000003900 */
[----:B0-----:R-:W-:-:S04]  /*1cb90*/  LOP3.LUT R4, R4, UR4, RZ, 0xc0, !PT ;  /* 0x0000000404047c12 */ /* 0x001fc8000f8ec0ff */
[----:B------:R-:W0:Y:S01]  /*1cba0*/  POPC R7, R4 ;  /* 0x0000000400077309 */ /* 0x000e220000000000 */
[----:B--2---:R-:W0:Y:S02]  /*1cbb0*/  SHFL.IDX PT, R0, R3, R0, 0x1f ;  /* 0x00001f0003007589 */ /* 0x004e2400000e0000 */
[----:B0-----:R-:W-:Y:S01]  /*1cbc0*/  IADD3 R16, R0, UR36, R7 ;  /* 0x0000002400107c10 */ /* 0x001fe2000fffe007 */
[----:B------:R-:W-:Y:S06]  /*1cbd0*/  BRA `(.L_x_9606) ;  /* 0x0000002800cc7947 */ /* 0x000fec0003800000 */
.L_x_9605:
[----:B------:R-:W1:Y:S01]  /*1cbe0*/  S2R R0, SR_CgaCtaId ;  /* 0x0000000000007919 */ /* 0x000e620000008800 */
[----:B------:R-:W-:-:S04]  /*1cbf0*/  MOV R29, 0x400 ;  /* 0x00000400001d7802 */ /* 0x000fc80000000f00 */
[----:B-1----:R-:W-:-:S05]  /*1cc00*/  LEA R29, R0, R29, 0x18 ;  /* 0x0000001d001d7211 */ /* 0x002fca00078ec0ff */
[----:B------:R-:W-:-:S05]  /*1cc10*/  VIADD R0, R29, 0x15400 ;  /* 0x000154001d007836 */ /* 0x000fca0000000000 */
[----:B------:R-:W-:-:S13]  /*1cc20*/  LOP3.LUT P0, RZ, R0, 0x1bf, RZ, 0xc0, !PT ;  /* 0x000001bf00ff7812 */ /* 0x000fda000780c0ff */
[----:B------:R-:W-:Y:S05]  /*1cc30*/  @!P0 BRA `(.L_x_9607) ;  /* 0x0000000000408947 */ /* 0x000fea0003800000 */
[----:B0-----:R-:W-:Y:S01]  /*1cc40*/  MOV R2, 0x0 ;  /* 0x0000000000027802 */ /* 0x001fe20000000f00 */
        /* <DEDUP_REMOVED lines=15> */
.L_x_9607:
[----:B------:R-:W-:-:S05]  /*1cd40*/  VIADD R0, R29, 0x400 ;  /* 0x000004001d007836 */ /* 0x000fca0000000000 */
[----:B------:R-:W-:-:S13]  /*1cd50*/  LOP3.LUT P0, RZ, R0, 0x1bf, RZ, 0xc0, !PT ;  /* 0x000001bf00ff7812 */ /* 0x000fda000780c0ff */
[----:B------:R-:W-:Y:S05]  /*1cd60*/  @!P0 BRA `(.L_x_9608) ;  /* 0x0000000000808947 */ /* 0x000fea0003800000 */
[----:B------:R-:W-:Y:S01]  /*1cd70*/  MOV R0, 0x0 ;  /* 0x0000000000007802 */ /* 0x000fe20000000f00 */
[----:B------:R-:W-:Y:S01]  /*1cd80*/  ULDC.64 UR6, c[0x4][0x1b8] ;  /* 0x01006e0000067ab9 */ /* 0x000fe20000000a00 */
[----:B------:R-:W-:Y:S01]  /*1cd90*/  ULDC.64 UR8, c[0x4][0x1c0] ;  /* 0x0100700000087ab9 */ /* 0x000fe20000000a00 */
[----:B------:R-:W-:Y:S01]  /*1cda0*/  ULDC.64 UR4, c[0x4][0x80] ;  /* 0x0100200000047ab9 */ /* 0x000fe20000000a00 */
[----:B0-----:R0:W1:Y:S01]  /*1cdb0*/  LDC.64 R2, c[0x4][R0] ;  /* 0x0100000000027b82 */ /* 0x0010620000000a00 */
        /* <DEDUP_REMOVED lines=11> */
.L_x_9609:
        /* <DEDUP_REMOVED lines=16> */
.L_x_9608:
[----:B------:R-:W2:Y:S01]  /*1cf70*/  LDL.LU R20, [R1+0x14] ;  /* 0x0000140001147983 */ /* 0x000ea20000300800 */
[----:B------:R-:W-:Y:S01]  /*1cf80*/  ULDC.64 UR4, c[0x0][0x9f8] ;  /* 0x00027e0000047ab9 */ /* 0x000fe20000000a00 */
[----:B------:R-:W1:Y:S01]  /*1cf90*/  LDC R0, c[0x0][0x428] ;  /* 0x00010a00ff007b82 */ /* 0x000e620000000800 */
[----:B------:R-:W-:Y:S01]  /*1cfa0*/  ISETP.NE.U32.AND P0, PT, RZ, UR4, PT ;  /* 0x00000004ff007c0c */ /* 0x000fe2000bf05070 */
[----:B------:R-:W-:-:S03]  /*1cfb0*/  IMAD.MOV.U32 R6, RZ, RZ, R19 ;  /* 0x000000ffff067224 */ /* 0x000fc600078e0013 */
[----:B------:R-:W-:Y:S01]  /*1cfc0*/  ISETP.NE.AND.EX P0, PT, RZ, UR5, PT, P0 ;  /* 0x00000005ff007c0c */ /* 0x000fe2000bf05300 */
[----:B------:R-:W-:-:S12]  /*1cfd0*/  ULDC.64 UR4, c[0x0][0xa00] ;  /* 0x0002800000047ab9 */ /* 0x000fd80000000a00 */
[----:B0-----:R-:W0:Y:S02]  /*1cfe0*/  @P0 LDC.64 R2, c[0x0][0x9f8] ;  /* 0x00027e00ff020b82 */ /* 0x001e240000000a00 */
[----:B0-----:R-:W-:-:S05]  /*1cff0*/  @P0 IMAD.WIDE R2, R19, 0x4, R2 ;  /* 0x0000000413020825 */ /* 0x001fca00078e0202 */
[----:B------:R0:W5:Y:S01]  /*1d000*/  @P0 LDG.E R6, desc[UR38][R2.64] ;  /* 0x0000002602060981 */ /* 0x000162000c1e1900 */
[----:B-1----:R-:W-:Y:S01]  /*1d010*/  ISETP.NE.AND P0, PT, R0, 0x1, PT ;  /* 0x000000010000780c */ /* 0x002fe20003f05270 */
[----:B------:R-:W-:Y:S01]  /*1d020*/  IMAD.MOV.U32 R0, RZ, RZ, R18 ;  /* 0x000000ffff007224 */ /* 0x000fe200078e0012 */
[----:B------:R-:W-:-:S04]  /*1d030*/  ISETP.NE.AND P6, PT, R28, RZ, PT ;  /* 0x000000ff1c00720c */ /* 0x000fc80003fc5270 */
[----:B------:R-:W-:-:S07]  /*1d040*/  PLOP3.LUT P1, PT, P6, PT, PT, 0x8, 0x0 ;  /* 0x000000000000781c */ /* 0x000fce000372e170 */
[----:B------:R-:W1:Y:S02]  /*1d050*/  @P0 LDC R5, c[0x0][0x42c] ;  /* 0x00010b00ff050b82 */ /* 0x000e640000000800 */
[----:B------:R-:W-:-:S05]  /*1d060*/  VOTEU.ALL UP1, P6 ;  /* 0x00000000003f7886 */ /* 0x000fca0003020000 */
[----:B------:R-:W-:Y:S01]  /*1d070*/  @!UP1 UIADD3 UR8, UP0, UR40, 0x270, URZ ;  /* 0x0000027028089890 */ /* 0x000fe2000ff1e03f */
[----:B------:R-:W3:Y:S03]  /*1d080*/  @P0 LDC R4, c[0x0][0x430] ;  /* 0x00010c00ff040b82 */ /* 0x000ee60000000800 */
[----:B------:R-:W-:-:S03]  /*1d090*/  @!UP1 UIADD3.X UR9, URZ, UR41, URZ, UP0, !UPT ;  /* 0x000000293f099290 */ /* 0x000fc600087fe43f */
[----:B------:R-:W-:Y:S01]  /*1d0a0*/  VOTEU.ALL UP0, P6 ;  /* 0x00000000003f7886 */ /* 0x000fe20003000000 */
[----:B-1----:R-:W-:-:S05]  /*1d0b0*/  @P0 IMAD.HI.U32 R5, R18, R5, RZ ;  /* 0x0000000512050227 */ /* 0x002fca00078e00ff */
[----:B---3--:R-:W-:Y:S02]  /*1d0c0*/  @P0 SHF.R.U32.HI R0, RZ, R4, R5 ;  /* 0x00000004ff000219 */ /* 0x008fe40000011605 */
[----:B------:R-:W-:-:S04]  /*1d0d0*/  ISETP.NE.U32.AND P0, PT, RZ, UR4, PT ;  /* 0x00000004ff007c0c */ /* 0x000fc8000bf05070 */
[----:B------:R-:W-:-:S04]  /*1d0e0*/  ISETP.NE.AND.EX P0, PT, RZ, UR5, PT, P0 ;  /* 0x00000005ff007c0c */ /* 0x000fc8000bf05300 */
[----:B------:R-:W-:Y:S01]  /*1d0f0*/  SEL R4, R19, RZ, !P0 ;  /* 0x000000ff13047207 */ /* 0x000fe20004000000 */
[----:B0-2---:R-:W-:-:S08]  /*1d100*/  IMAD R17, R17, 0xc0, R20 ;  /* 0x000000c011117824 */ /* 0x005fd000078e0214 */
.L_x_9610:
        /* <DEDUP_REMOVED lines=14> */
.L_x_9611:
        /* <DEDUP_REMOVED lines=13> */
.L_x_9612:
        /* <DEDUP_REMOVED lines=18> */
.L_x_9728:
[----:B------:R-:W-:Y:S01]  /*1d3e0*/  UMOV UR4, 0xffffffff ;  /* 0xffffffff00047882 */ /* 0x000fe20000000000 */
[----:B------:R-:W-:Y:S02]  /*1d3f0*/  SHF.R.S32.HI R12, RZ, 0x1f, R6 ;  /* 0x0000001fff0c7819 */ /* 0x000fe40000011406 */
[----:B------:R-:W-:Y:S05]  /*1d400*/  BRA.DIV UR4, `(.L_x_9614) ;  /* 0x0000003e04fc7947 */ /* 0x000fea000b800000 */
[----:B------:R-:W-:-:S13]  /*1d410*/  ELECT P6, URZ, PT ;  /* 0x00000000003f782f */ /* 0x000fda00038c0000 */
.L_x_9731:
        /* <DEDUP_REMOVED lines=21> */
.L_x_9616:
[----:B------:R-:W-:Y:S01]  /*1d570*/  IMAD R5, R22, 0x8, R29 ;  /* 0x0000000816057824 */ /* 0x000fe200078e021d */
[----:B0-----:R-:W-:-:S04]  /*1d580*/  SHF.L.U32 R10, R24, 0x1f, RZ ;  /* 0x0000001f180a7819 */ /* 0x001fc800000006ff */
[----:B------:R-:W0:Y:S02]  /*1d590*/  SYNCS.PHASECHK.TRANS64.TRYWAIT P0, [R5+URZ+0x2d840], R10 ;  /* 0x02d8400a050075a7 */ /* 0x000e24000800017f */
[----:B0-----:R-:W-:Y:S05]  /*1d5a0*/  @!P0 BRA `(.L_x_9617) ;  /* 0x0000003c00b48947 */ /* 0x001fea0003800000 */
.L_x_9732:
        /* <DEDUP_REMOVED lines=9> */
.L_x_9618:
[----:B------:R-:W-:Y:S01]  /*1d640*/  R2UR UR9, R5 ;  /* 0x00000000050972ca */ /* 0x000fe200000e0000 */
        /* <DEDUP_REMOVED lines=12> */
[----:B------:R-:W-:Y:S02]  /*1d710*/  ULEA UR11, UR11, UR5, 0x7 ;  /* 0x000000050b0b7291 */ /* 0x000fe4000f8e383f */
        /* <DEDUP_REMOVED lines=14> */
.L_x_9615:
        /* <DEDUP_REMOVED lines=44> */
.L_x_9733:
[----:B------:R-:W-:Y:S05]  /*1dac0*/  BSYNC B0 ;  /* 0x0000000000007941 */ /* 0x000fea0003800000 */
.L_x_9619:
[----:B------:R-:W2:Y:S01]  /*1dad0*/  LDL R5, [R1+0x4] ;  /* 0x0000040001057983 */ /* 0x000ea20000100800 */
[----:B------:R-:W-:Y:S01]  /*1dae0*/  BSSY B0, `(.L_x_9621) ;  /* 0x000017c000007945 */ /* 0x000fe20003800000 */
[----:B--2---:R-:W-:-:S05]  /*1daf0*/  VIADD R9, R5, 0xfffffffe ;  /* 0xfffffffe05097836 */ /* 0x004fca0000000000 */
[----:B------:R-:W-:-:S13]  /*1db00*/  ISETP.GE.AND P0, PT, R9, R27, PT ;  /* 0x0000001b0900720c */ /* 0x000fda0003f06270 */
[----:B------:R-:W-:Y:S05]  /*1db10*/  @!P0 BRA `(.L_x_9622) ;  /* 0x0000001400e08947 */ /* 0x000fea0003800000 */
[----:B0-----:R-:W-:Y:S01]  /*1db20*/  IMAD.MOV R4, RZ, RZ, -R5 ;  /* 0x000000ffff047224 */ /* 0x001fe200078e0a05 */
        /* <DEDUP_REMOVED lines=27> */
[----:B------:R-:W-:Y:S02]  /*1dce0*/  IMAD R15, R6, UR5, R4 ;  /* 0x00000005060f7c24 */ /* 0x000fe4000f8e0204 */
        /* <DEDUP_REMOVED lines=8> */
.L_x_9627:
[----:B0-----:R-:W-:Y:S01]  /*1dd70*/  IMAD R2, R10, 0x8, R29 ;  /* 0x000000080a027824 */ /* 0x001fe200078e021d */
[----:B------:R-:W-:-:S04]  /*1dd80*/  SHF.L.U32 R3, R14, 0x1f, RZ ;  /* 0x0000001f0e037819 */ /* 0x000fc800000006ff */
[----:B------:R-:W0:Y:S02]  /*1dd90*/  SYNCS.PHASECHK.TRANS64.TRYWAIT P0, [R2+URZ+0x2d840], R3 ;  /* 0x02d84003020075a7 */ /* 0x000e24000800017f */
[----:B0-----:R-:W-:Y:S05]  /*1dda0*/  @!P0 BRA `(.L_x_9628) ;  /* 0x0000003400dc8947 */ /* 0x001fea0003800000 */
.L_x_9734:
        /* <DEDUP_REMOVED lines=9> */
.L_x_9629:
        /* <DEDUP_REMOVED lines=16> */
[----:B------:R-:W-:Y:S02]  /*1df40*/  ULEA UR11, UR11, UR5, 0x7 ;  /* 0x000000050b0b7291 */ /* 0x000fe4000f8e383f */
        /* <DEDUP_REMOVED lines=14> */
.L_x_9735:
[----:B------:R-:W1:Y:S02]  /*1e030*/  S2R R5, SR_TID.X ;  /* 0x0000000000057919 */ /* 0x000e640000002100 */
[----:B-1----:R-:W-:Y:S02]  /*1e040*/  LOP3.LUT R11, R5, 0x7f, RZ, 0xc0, !PT ;  /* 0x0000007f050b7812 */ /* 0x002fe400078ec0ff */
[----:B------:R-:W2:Y:S02]  /*1e050*/  LDL R5, [R1+0x8] ;  /* 0x0000080001057983 */ /* 0x000ea40000100800 */
[----:B------:R-:W-:-:S13]  /*1e060*/  ISETP.NE.AND P0, PT, R11, RZ, PT ;  /* 0x000000ff0b00720c */ /* 0x000fda0003f05270 */
[----:B0-----:R-:W-:-:S04]  /*1e070*/  @!P0 IMAD.MOV.U32 R3, RZ, RZ, 0x6000 ;  /* 0x00006000ff038424 */ /* 0x001fc800078e00ff */
[----:B------:R2:W-:Y:S02]  /*1e080*/  @!P0 SYNCS.ARRIVE.TRANS64 RZ, [R2+URZ+0x2d850], R3 ;  /* 0x02d8500302ff89a7 */ /* 0x0005e4000800003f */
[----:B--2---:R-:W-:-:S04]  /*1e090*/  PRMT R3, R5, 0x9910, RZ ;  /* 0x0000991005037816 */ /* 0x004fc800000000ff */
[----:B------:R-:W-:-:S13]  /*1e0a0*/  ISETP.NE.AND P0, PT, R3, 0x2, PT ;  /* 0x000000020300780c */ /* 0x000fda0003f05270 */
[----:B------:R-:W-:Y:S05]  /*1e0b0*/  @P0 BRA `(.L_x_9631) ;  /* 0x0000000000040947 */ /* 0x000fea0003800000 */
[----:B------:R-:W-:Y:S01]  /*1e0c0*/  BPT.TRAP 0x1 ;  /* 0x000000040000795c */ /* 0x000fe20000300000 */
.L_x_9631:
[----:B------:R-:W2:Y:S02]  /*1e0d0*/  LDL R3, [R1] ;  /* 0x0000000001037983 */ /* 0x000ea40000100800 */
[----:B--2---:R-:W-:-:S13]  /*1e0e0*/  LOP3.LUT P0, RZ, R3, 0x40, RZ, 0xc0, !PT ;  /* 0x0000004003ff7812 */ /* 0x004fda000780c0ff */
[----:B------:R-:W-:Y:S05]  /*1e0f0*/  @P0 BRA `(.L_x_9632) ;  /* 0x0000000000040947 */ /* 0x000fea0003800000 */
[----:B------:R-:W-:Y:S01]  /*1e100*/  BPT.TRAP 0x1 ;  /* 0x000000040000795c */ /* 0x000fe20000300000 */
.L_x_9632:
        /* <DEDUP_REMOVED lines=29> */
.L_x_9626:
[----:B------:R-:W-:Y:S05]  /*1e2e0*/  BSYNC B2 ;  /* 0x0000000000027941 */ /* 0x000fea0003800000 */
.L_x_9625:
[----:B------:R-:W2:Y:S01]  /*1e2f0*/  LDL R2, [R1+0x4] ;  /* 0x0000040001027983 */ /* 0x000ea20000100800 */
[----:B------:R-:W-:Y:S02]  /*1e300*/  IMAD.MOV.U32 R24, RZ, RZ, R14 ;  /* 0x000000ffff187224 */ /* 0x000fe400078e000e */
[----:B------:R-:W-:Y:S02]  /*1e310*/  IMAD.MOV.U32 R22, RZ, RZ, R10 ;  /* 0x000000ffff167224 */ /* 0x000fe400078e000a */
[----:B--2---:R-:W-:-:S07]  /*1e320*/  VIADD R9, R2, 0xfffffffd ;  /* 0xfffffffd02097836 */ /* 0x004fce0000000000 */
.L_x_9624:
[----:B------:R-:W-:Y:S05]  /*1e330*/  BSYNC B1 ;  /* 0x0000000000017941 */ /* 0x000fea0003800000 */
.L_x_9623:
[----:B------:R-:W2:Y:S01]  /*1e340*/  LDL.LU R2, [R1+0x4] ;  /* 0x0000040001027983 */ /* 0x000ea20000300800 */
[----:B------:R-:W-:Y:S01]  /*1e350*/  VIADD R13, R13, 0xfffffffe ;  /* 0xfffffffe0d0d7836 */ /* 0x000fe20000000000 */
[----:B--2---:R-:W-:-:S04]  /*1e360*/  LOP3.LUT R2, RZ, R2, RZ, 0x33, !PT ;  /* 0x00000002ff027212 */ /* 0x004fc800078e33ff */
[----:B------:R-:W-:-:S13]  /*1e370*/  ISETP.NE.AND P0, PT, R13, R2, PT ;  /* 0x000000020d00720c */ /* 0x000fda0003f05270 */
[----:B------:R-:W-:Y:S05]  /*1e380*/  @!P0 BRA `(.L_x_9622) ;  /* 0x0000000c00c48947 */ /* 0x000fea0003800000 */
[----:B------:R-:W-:-:S07]  /*1e390*/  IMAD.MOV.U32 R4, RZ, RZ, R8 ;  /* 0x000000ffff047224 */ /* 0x000fce00078e0008 */
.L_x_9649:
[----:B------:R-:W-:Y:S01]  /*1e3a0*/  VIADD R10, R22, 0x1 ;  /* 0x00000001160a7836 */ /* 0x000fe20000000000 */
[----:B------:R-:W-:Y:S05]  /*1e3b0*/  YIELD ;  /* 0x0000000000007946 */ /* 0x000fea0003800000 */
[----:B------:R-:W-:Y:S01]  /*1e3c0*/  ISETP.NE.AND P0, PT, R10, 0x2, PT ;  /* 0x000000020a00780c */ /* 0x000fe20003f05270 */
[----:B------:R-:W-:Y:S03]  /*1e3d0*/  BSSY B1, `(.L_x_9633) ;  /* 0x0000073000017945 */ /* 0x000fe60003800000 */
[----:B0-----:R-:W-:-:S02]  /*1e3e0*/  SEL R11, RZ, 0x1, P0 ;  /* 0x00000001ff0b7807 */ /* 0x001fc40000000000 */
        /* <DEDUP_REMOVED lines=9> */
[----:B------:R-:W-:Y:S02]  /*1e480*/  ULDC.64 UR6, c[0x0][0x408] ;  /* 0x0001020000067ab9 */ /* 0x000fe40000000a00 */
[----:B------:R-:W-:Y:S01]  /*1e490*/  IMAD R5, R12, UR6, RZ ;  /* 0x000000060c057c24 */ /* 0x000fe2000f8e02ff */
        /* <DEDUP_REMOVED lines=8> */
[C---:B------:R-:W-:Y:S02]  /*1e520*/  IMAD R4, R6.reuse, UR7, R5 ;  /* 0x0000000706047c24 */ /* 0x040fe4000f8e0205 */
[----:B------:R-:W-:-:S04]  /*1e530*/  IMAD.WIDE.U32 R2, R6, UR6, R2 ;  /* 0x0000000606027c25 */ /* 0x000fc8000f8e0002 */
[----:B------:R-:W-:Y:S01]  /*1e540*/  IMAD.IADD R3, R4, 0x1, R3 ;  /* 0x0000000104037824 */ /* 0x000fe200078e0203 */
[----:B------:R-:W-:-:S04]  /*1e550*/  LEA R4, P0, R2, UR4, 0x2 ;  /* 0x0000000402047c11 */ /* 0x000fc8000f8010ff */
[----:B------:R-:W-:-:S05]  /*1e560*/  LEA.HI.X R5, R2, UR5, R3, 0x2, P0 ;  /* 0x0000000502057c11 */ /* 0x000fca00080f1403 */
[----:B------:R0:W5:Y:S04]  /*1e570*/  LDG.E R4, desc[UR38][R4.64] ;  /* 0x0000002604047981 */ /* 0x000168000c1e1900 */
.L_x_9635:
[----:B------:R-:W-:Y:S01]  /*1e580*/  IMAD R3, R10, 0x8, R29 ;  /* 0x000000080a037824 */ /* 0x000fe200078e021d */
[----:B------:R-:W-:-:S04]  /*1e590*/  SHF.L.U32 R2, R11, 0x1f, RZ ;  /* 0x0000001f0b027819 */ /* 0x000fc800000006ff */
[----:B------:R-:W1:Y:S02]  /*1e5a0*/  SYNCS.PHASECHK.TRANS64.TRYWAIT P0, [R3+URZ+0x2d840], R2 ;  /* 0x02d84002030075a7 */ /* 0x000e64000800017f */
[----:B-1----:R-:W-:Y:S05]  /*1e5b0*/  @!P0 BRA `(.L_x_9636) ;  /* 0x0000003000008947 */ /* 0x002fea0003800000 */
.L_x_9736:
        /* <DEDUP_REMOVED lines=9> */
.L_x_9637:
        /* <DEDUP_REMOVED lines=15> */
[----:B------:R-:W-:Y:S02]  /*1e740*/  ULEA UR11, UR11, UR5, 0x7 ;  /* 0x000000050b0b7291 */ /* 0x000fe4000f8e383f */
        /* <DEDUP_REMOVED lines=15> */
.L_x_9737:
        /* <DEDUP_REMOVED lines=10> */
.L_x_9639:
[----:B------:R-:W2:Y:S02]  /*1e8e0*/  LDL R3, [R1] ;  /* 0x0000000001037983 */ /* 0x000ea40000100800 */
[----:B--2---:R-:W-:-:S13]  /*1e8f0*/  LOP3.LUT P0, RZ, R3, 0x40, RZ, 0xc0, !PT ;  /* 0x0000004003ff7812 */ /* 0x004fda000780c0ff */
[----:B------:R-:W-:Y:S05]  /*1e900*/  @P0 BRA `(.L_x_9640) ;  /* 0x0000000000040947 */ /* 0x000fea0003800000 */
[----:B------:R-:W-:Y:S01]  /*1e910*/  BPT.TRAP 0x1 ;  /* 0x000000040000795c */ /* 0x000fe20000300000 */
.L_x_9640:
        /* <DEDUP_REMOVED lines=30> */
.L_x_9634:
[----:B------:R-:W-:Y:S05]  /*1eb00*/  BSYNC B1 ;  /* 0x0000000000017941 */ /* 0x000fea0003800000 */
.L_x_9633:
[----:B------:R-:W-:Y:S01]  /*1eb10*/  VIADD R22, R10, 0x1 ;  /* 0x000000010a167836 */ /* 0x000fe20000000000 */
[----:B------:R-:W-:Y:S01]  /*1eb20*/  BSSY B1, `(.L_x_9641) ;  /* 0x0000074000017945 */ /* 0x000fe20003800000 */
[----:B------:R-:W-:-:S03]  /*1eb30*/  VIADD R13, R9, 0xffffffff ;  /* 0xffffffff090d7836 */ /* 0x000fc60000000000 */
[----:B------:R-:W-:-:S04]  /*1eb40*/  ISETP.NE.AND P0, PT, R22, 0x2, PT ;  /* 0x000000021600780c */ /* 0x000fc80003f05270 */
[----:B------:R-:W-:Y:S02]  /*1eb50*/  SEL R24, RZ, 0x1, P0 ;  /* 0x00000001ff187807 */ /* 0x000fe40000000000 */
        /* <DEDUP_REMOVED lines=25> */
.L_x_9643:
[----:B------:R-:W-:Y:S01]  /*1ecf0*/  IMAD R2, R22, 0x8, R29 ;  /* 0x0000000816027824 */ /* 0x000fe200078e021d */
[----:B------:R-:W-:-:S04]  /*1ed00*/  SHF.L.U32 R3, R24, 0x1f, RZ ;  /* 0x0000001f18037819 */ /* 0x000fc800000006ff */
[----:B------:R-:W1:Y:S02]  /*1ed10*/  SYNCS.PHASECHK.TRANS64.TRYWAIT P0, [R2+URZ+0x2d840], R3 ;  /* 0x02d84003020075a7 */ /* 0x000e64000800017f */
[----:B-1----:R-:W-:Y:S05]  /*1ed20*/  @!P0 BRA `(.L_x_9644) ;  /* 0x00000028004c8947 */ /* 0x002fea0003800000 */
.L_x_9738:
        /* <DEDUP_REMOVED lines=9> */
.L_x_9645:
        /* <DEDUP_REMOVED lines=31> */
.L_x_9739:
        /* <DEDUP_REMOVED lines=10> */
.L_x_9647:
[----:B------:R-:W2:Y:S02]  /*1f050*/  LDL R3, [R1] ;  /* 0x0000000001037983 */ /* 0x000ea40000100800 */
[----:B--2---:R-:W-:-:S13]  /*1f060*/  LOP3.LUT P0, RZ, R3, 0x40, RZ, 0xc0, !PT ;  /* 0x0000004003ff7812 */ /* 0x004fda000780c0ff */
[----:B------:R-:W-:Y:S05]  /*1f070*/  @P0 BRA `(.L_x_9648) ;  /* 0x0000000000040947 */ /* 0x000fea0003800000 */
[----:B------:R-:W-:Y:S01]  /*1f080*/  BPT.TRAP 0x1 ;  /* 0x000000040000795c */ /* 0x000fe20000300000 */
.L_x_9648:
        /* <DEDUP_REMOVED lines=29> */
.L_x_9642:
[----:B------:R-:W-:Y:S05]  /*1f260*/  BSYNC B1 ;  /* 0x0000000000017941 */ /* 0x000fea0003800000 */
.L_x_9641:
[----:B------:R-:W-:Y:S01]  /*1f270*/  ISETP.GT.AND P0, PT, R13, R27, PT ;  /* 0x0000001b0d00720c */ /* 0x000fe20003f04270 */
[----:B------:R-:W-:-:S12]  /*1f280*/  VIADD R9, R9, 0xfffffffe ;  /* 0xfffffffe09097836 */ /* 0x000fd80000000000 */
[----:B------:R-:W-:Y:S05]  /*1f290*/  @P0 BRA `(.L_x_9649) ;  /* 0xfffffff000400947 */ /* 0x000fea000383ffff */
.L_x_9622:
[----:B------:R-:W-:Y:S05]  /*1f2a0*/  BSYNC B0 ;  /* 0x0000000000007941 */ /* 0x000fea0003800000 */
.L_x_9621:
[----:B------:R-:W-:Y:S01]  /*1f2b0*/  ISETP.NE.AND P0, PT, R28, RZ, PT ;  /* 0x000000ff1c00720c */ /* 0x000fe20003f05270 */
[----:B------:R-:W-:-:S12]  /*1f2c0*/  BSSY B0, `(.L_x_9650) ;  /* 0x000000e000007945 */ /* 0x000fd80003800000 */
        /* <DEDUP_REMOVED lines=12> */
[----:B0-----:R-:W-:-:S07]  /*1f390*/  IADD3 R16, R4, UR36, R9 ;  /* 0x0000002404107c10 */ /* 0x001fce000fffe009 */
.L_x_9651:
[----:B------:R-:W-:Y:S05]  /*1f3a0*/  BSYNC B0 ;  /* 0x0000000000007941 */ /* 0x000fea0003800000 */
.L_x_9650:
[----:B------:R-:W-:Y:S04]  /*1f3b0*/  BSSY B0, `(.L_x_9652) ;  /* 0x0000030000007945 */ /* 0x000fe80003800000 */
[----:B------:R-:W-:Y:S05]  /*1f3c0*/  @!P6 BRA `(.L_x_9653) ;  /* 0x0000000000b8e947 */ /* 0x000fea0003800000 */
[----:B------:R-:W-:Y:S01]  /*1f3d0*/  IMAD R3, R22, 0x8, R29 ;  /* 0x0000000816037824 */ /* 0x000fe200078e021d */
[----:B0-----:R-:W-:-:S04]  /*1f3e0*/  SHF.L.U32 R2, R24, 0x1f, RZ ;  /* 0x0000001f18027819 */ /* 0x001fc800000006ff */
[----:B------:R-:W0:Y:S02]  /*1f3f0*/  SYNCS.PHASECHK.TRANS64.TRYWAIT P0, [R3+URZ+0x2d860], R2 ;  /* 0x02d86002030075a7 */ /* 0x000e24000800017f */
[----:B0-----:R-:W-:Y:S05]  /*1f400*/  @!P0 BRA `(.L_x_9654) ;  /* 0x0000002000bc8947 */ /* 0x001fea0003800000 */
.L_x_9740:
        /* <DEDUP_REMOVED lines=10> */
.L_x_9655:
[----:B------:R-:W2:Y:S02]  /*1f4b0*/  LDL R2, [R1] ;  /* 0x0000000001027983 */ /* 0x000ea40000100800 */
[----:B--2---:R-:W-:-:S13]  /*1f4c0*/  LOP3.LUT P0, RZ, R2, 0x40, RZ, 0xc0, !PT ;  /* 0x0000004002ff7812 */ /* 0x004fda000780c0ff */
[----:B------:R-:W-:Y:S05]  /*1f4d0*/  @P0 BRA `(.L_x_9656) ;  /* 0x0000000000040947 */ /* 0x000fea0003800000 */
[----:B------:R-:W-:Y:S01]  /*1f4e0*/  BPT.TRAP 0x1 ;  /* 0x000000040000795c */ /* 0x000fe20000300000 */
.L_x_9656:
        /* <DEDUP_REMOVED lines=28> */
.L_x_9653:
[----:B------:R-:W-:Y:S05]  /*1f6b0*/  BSYNC B0 ;  /* 0x0000000000007941 */ /* 0x000fea0003800000 */
.L_x_9652:
[----:B------:R-:W-:-:S05]  /*1f6c0*/  VIADD R22, R22, 0x1 ;  /* 0x0000000116167836 */ /* 0x000fca0000000000 */
[----:B------:R-:W-:-:S04]  /*1f6d0*/  ISETP.NE.AND P0, PT, R22, 0x2, PT ;  /* 0x000000021600780c */ /* 0x000fc80003f05270 */
[----:B------:R-:W-:Y:S02]  /*1f6e0*/  SEL R3, RZ, 0x1, P0 ;  /* 0x00000001ff037807 */ /* 0x000fe40000000000 */
[----:B------:R-:W-:Y:S02]  /*1f6f0*/  SEL R22, R22, RZ, P0 ;  /* 0x000000ff16167207 */ /* 0x000fe40000000000 */
[----:B------:R-:W-:-:S07]  /*1f700*/  LOP3.LUT R24, R24, R3, RZ, 0x3c, !PT ;  /* 0x0000000318187212 */ /* 0x000fce00078e3cff */
.L_x_9606:
[----:B------:R-:W-:Y:S05]  /*1f710*/  BSYNC B6 ;  /* 0x0000000000067941 */ /* 0x000fea0003800000 */
.L_x_9604:
[----:B------:R-:W-:-:S03]  /*1f720*/  UMOV UR4, 0xffffffff ;  /* 0xffffffff00047882 */ /* 0x000fc60000000000 */
[----:B------:R-:W-:Y:S05]  /*1f730*/  BRA.DIV UR4, `(.L_x_9657) ;  /* 0x0000002204047947 */ /* 0x000fea000b800000 */
[----:B0-----:R0:W1:Y:S04]  /*1f740*/  SHFL.IDX PT, R4, R16, RZ, 0x1f ;  /* 0x00001fff10047589 */ /* 0x00106800000e0000 */
[----:B------:R0:W2:Y:S02]  /*1f750*/  SHFL.IDX PT, R5, R16, 0x1, 0x1f ;  /* 0x00201f0010057f89 */ /* 0x0000a400000e0000 */
.L_x_9744:
        /* <DEDUP_REMOVED lines=11> */
.L_x_9659:
[----:B------:R-:W-:Y:S05]  /*1f810*/  BSYNC B0 ;  /* 0x0000000000007941 */ /* 0x000fea0003800000 */
.L_x_9658:
[----:B------:R-:W-:-:S03]  /*1f820*/  UMOV UR4, 0xffffffff ;  /* 0xffffffff00047882 */ /* 0x000fc60000000000 */
[----:B------:R-:W-:Y:S05]  /*1f830*/  BRA.DIV UR4, `(.L_x_9660) ;  /* 0x0000002204107947 */ /* 0x000fea000b800000 */
[----:B-----5:R-:W4:Y:S01]  /*1f840*/  SHFL.UP PT, R14, R2, 0x1, RZ ;  /* 0x04200000020e7989 */ /* 0x020f2200000e00ff */
[C---:B------:R-:W-:Y:S02]  /*1f850*/  ISETP.NE.AND P0, PT, R28.reuse, RZ, PT ;  /* 0x000000ff1c00720c */ /* 0x040fe40003f05270 */
[----:B------:R-:W-:Y:S02]  /*1f860*/  ISETP.GE.U32.AND P1, PT, R28, 0x2, PT ;  /* 0x000000021c00780c */ /* 0x000fe40003f26070 */
        /* <DEDUP_REMOVED lines=18> */
.L_x_9752:
[----:B------:R-:W-:Y:S02]  /*1f990*/  ULDC UR4, c[0x0][0xc10] ;  /* 0x0003040000047ab9 */ /* 0x000fe40000000800 */
[----:B------:R-:W-:-:S04]  /*1f9a0*/  IMAD.U32 R6, RZ, RZ, UR4 ;  /* 0x00000004ff067e24 */ /* 0x000fc8000f8e00ff */
[----:B----4-:R-:W-:-:S04]  /*1f9b0*/  IMAD R14, R14, R6, RZ ;  /* 0x000000060e0e7224 */ /* 0x010fc800078e02ff */
[----:B--2---:R-:W-:-:S05]  /*1f9c0*/  IMAD.IADD R5, R5, 0x1, R14 ;  /* 0x0000000105057824 */ /* 0x004fca00078e020e */
[----:B-1----:R-:W-:-:S13]  /*1f9d0*/  ISETP.GT.AND P0, PT, R5, R4, PT ;  /* 0x000000040500720c */ /* 0x002fda0003f04270 */
[----:B------:R-:W-:Y:S05]  /*1f9e0*/  @P0 BRA `(.L_x_9661) ;  /* 0x0000000000ac0947 */ /* 0x000fea0003800000 */
[----:B------:R-:W1:Y:S02]  /*1f9f0*/  LDC R0, c[0x0][0xc14] ;  /* 0x00030500ff007b82 */ /* 0x000e640000000800 */
.L_x_9666:
        /* <DEDUP_REMOVED lines=9> */
[----:B---3--:R-:W1:Y:S02]  /*1fa90*/  LDC.64 R2, c[0x0][0xc58] ;  /* 0x00031600ff027b82 */ /* 0x008e640000000a00 */
[----:B-1----:R-:W-:-:S06]  /*1faa0*/  IMAD.WIDE R2, R7, 0x4, R2 ;  /* 0x0000000407027825 */ /* 0x002fcc00078e0202 */
[----:B------:R1:W5:Y:S02]  /*1fab0*/  LDG.E R2, desc[UR38][R2.64] ;  /* 0x0000002602027981 */ /* 0x000364000c1e1900 */
.L_x_9664:
[----:B------:R-:W-:Y:S05]  /*1fac0*/  BSYNC B0 ;  /* 0x0000000000007941 */ /* 0x000fea0003800000 */
.L_x_9663:
        /* <DEDUP_REMOVED lines=11> */
[----:B-1-3--:R-:W-:-:S05]  /*1fb80*/  IMAD.IADD R3, R13, 0x1, R14 ;  /* 0x000000010d037824 */ /* 0x00afca00078e020e */
        /* <DEDUP_REMOVED lines=11> */
.L_x_9760:
[----:B------:R-:W-:Y:S02]  /*1fc40*/  ULDC UR4, c[0x0][0xc10] ;  /* 0x0003040000047ab9 */ /* 0x000fe40000000800 */
[----:B------:R-:W-:-:S04]  /*1fc50*/  IMAD.U32 R6, RZ, RZ, UR4 ;  /* 0x00000004ff067e24 */ /* 0x000fc8000f8e00ff */
[----:B--2---:R-:W-:-:S04]  /*1fc60*/  IMAD R14, R14, R6, RZ ;  /* 0x000000060e0e7224 */ /* 0x004fc800078e02ff */
[----:B------:R-:W-:-:S05]  /*1fc70*/  IMAD.IADD R5, R14, 0x1, R5 ;  /* 0x000000010e057824 */ /* 0x000fca00078e0205 */
[----:B------:R-:W-:-:S13]  /*1fc80*/  ISETP.GT.AND P0, PT, R5, R4, PT ;  /* 0x000000040500720c */ /* 0x000fda0003f04270 */
[----:B------:R-:W-:Y:S05]  /*1fc90*/  @!P0 BRA `(.L_x_9666) ;  /* 0xfffffffc00588947 */ /* 0x000fea000383ffff */
.L_x_9661:
        /* <DEDUP_REMOVED lines=8> */
.L_x_9764:
[----:B------:R-:W-:Y:S01]  /*1fd20*/  ISETP.NE.AND P0, PT, R8, RZ, PT ;  /* 0x000000ff0800720c */ /* 0x000fe20003f05270 */
[----:B------:R-:W-:-:S12]  /*1fd30*/  IMAD.MOV.U32 R14, RZ, RZ, RZ ;  /* 0x000000ffff0e7224 */ /* 0x000fd800078e00ff */
[----:B------:R-:W-:Y:S05]  /*1fd40*/  @!P0 BRA `(.L_x_9668) ;  /* 0x0000000000108947 */ /* 0x000fea0003800000 */
[----:B------:R-:W-:Y:S01]  /*1fd50*/  UMOV UR4, 0xffffffff ;  /* 0xffffffff00047882 */ /* 0x000fe20000000000 */
[----:B------:R-:W-:Y:S02]  /*1fd60*/  VIADD R12, R7, 0xffffffff ;  /* 0xffffffff070c7836 */ /* 0x000fe40000000000 */
[----:B------:R-:W-:Y:S05]  /*1fd70*/  BRA.DIV UR4, `(.L_x_9669) ;  /* 0x0000002204a87947 */ /* 0x000fea000b800000 */
[----:B------:R0:W0:Y:S02]  /*1fd80*/  SHFL.IDX PT, R14, R3, R12, 0x1f ;  /* 0x00001f0c030e7589 */ /* 0x00002400000e0000 */
.L_x_9668:
[----:B0123--:R-:W0:Y:S01]  /*1fd90*/  LDC.64 R2, c[0x0][0xc68] ;  /* 0x00031a00ff027b82 */ /* 0x00fe220000000a00 */
[----:B------:R-:W-:-:S04]  /*1fda0*/  IMAD.IADD R19, R7, 0x1, R19 ;  /* 0x0000000107137824 */ /* 0x000fc800078e0213 */
[----:B0-----:R-:W-:-:S05]  /*1fdb0*/  IMAD.WIDE R2, R19, 0x4, R2 ;  /* 0x0000000413027825 */ /* 0x001fca00078e0202 */
[----:B------:R0:W4:Y:S01]  /*1fdc0*/  LDG.E R8, desc[UR38][R2.64] ;  /* 0x0000002602087981 */ /* 0x000122000c1e1900 */
[----:B------:R-:W-:Y:S02]  /*1fdd0*/  IMAD R16, R14, R6, R5 ;  /* 0x000000060e107224 */ /* 0x000fe400078e0205 */
        /* <DEDUP_REMOVED lines=35> */
[----:B0-----:R-:W-:Y:S01]  /*20010*/  VIADD R3, R8, 0xffffffe ;  /* 0x0ffffffe08037836 */ /* 0x001fe20000000000 */
[----:B------:R-:W-:-:S05]  /*20020*/  IABS R8, R6 ;  /* 0x0000000600087213 */ /* 0x000fca0000000000 */
[----:B------:R-:W0:Y:S01]  /*20030*/  F2I.FTZ.U32.TRUNC.NTZ R3, R3 ;  /* 0x0000000300037305 */ /* 0x000e22000021f000 */
[----:B------:R-:W-:Y:S02]  /*20040*/  IMAD.MOV R8, RZ, RZ, -R8 ;  /* 0x000000ffff087224 */ /* 0x000fe400078e0a08 */
[----:B0-----:R-:W-:-:S04]  /*20050*/  IMAD.MOV R2, RZ, RZ, -R3 ;  /* 0x000000ffff027224 */ /* 0x001fc800078e0a03 */
        /* <DEDUP_REMOVED lines=22> */
.L_x_9662:
[----:B------:R-:W-:Y:S01]  /*201c0*/  UMOV UR4, URZ ;  /* 0x0000003f00047c82 */ /* 0x000fe20008000000 */
[----:B------:R-:W-:Y:S01]  /*201d0*/  UMOV UR5, URZ ;  /* 0x0000003f00057c82 */ /* 0x000fe20008000000 */
[----:B------:R-:W-:Y:S01]  /*201e0*/  ULDC UR6, c[0x0][0xc14] ;  /* 0x0003050000067ab9 */ /* 0x000fe20000000800 */
[----:B0-----:R-:W-:Y:S02]  /*201f0*/  IMAD.MOV.U32 R16, RZ, RZ, R4 ;  /* 0x000000ffff107224 */ /* 0x001fe400078e0004 */
[----:B------:R-:W-:Y:S02]  /*20200*/  IMAD.U32 R17, RZ, RZ, UR4 ;  /* 0x00000004ff117e24 */ /* 0x000fe4000f8e00ff */
[----:B------:R-:W-:Y:S02]  /*20210*/  IMAD.U32 R18, RZ, RZ, UR5 ;  /* 0x00000005ff127e24 */ /* 0x000fe4000f8e00ff */
[----:B------:R-:W-:-:S07]  /*20220*/  IMAD.U32 R19, RZ, RZ, UR6 ;  /* 0x00000006ff137e24 */ /* 0x000fce000f8e00ff */
.L_x_9670:
[----:B------:R-:W-:Y:S01]  /*20230*/  ISETP.NE.AND P0, PT, R28, RZ, PT ;  /* 0x000000ff1c00720c */ /* 0x000fe20003f05270 */
[----:B------:R-:W-:Y:S05]  /*20240*/  WARPSYNC.ALL ;  /* 0x0000000000007948 */ /* 0x000fea0003800000 */
[----:B------:R-:W-:Y:S07]  /*20250*/  BAR.SYNC.DEFER_BLOCKING 0x4, 0x1a0 ;  /* 0x0106800000007b1d */ /* 0x000fee0000010000 */
[----:B------:R-:W-:Y:S01]  /*20260*/  @!P0 MOV R2, 0x400 ;  /* 0x0000040000028802 */ /* 0x000fe20000000f00 */
[----:B---3--:R-:W0:Y:S03]  /*20270*/  @!P0 S2R R3, SR_CgaCtaId ;  /* 0x0000000000038919 */ /* 0x008e260000008800 */
[----:B0-----:R-:W-:-:S05]  /*20280*/  @!P0 LEA R2, R3, R2, 0x18 ;  /* 0x0000000203028211 */ /* 0x001fca00078ec0ff */
[----:B------:R2:W-:Y:S01]  /*20290*/  @!P0 STS.128 [R2+0x2d8d0], R16 ;  /* 0x02d8d01002008388 */ /* 0x0005e20000000c00 */
[----:B------:R-:W-:Y:S06]  /*202a0*/  BAR.ARV 0x5, 0x1a0 ;  /* 0x0146800000007b1d */ /* 0x000fec0000002000 */
[----:B------:R-:W-:-:S13]  /*202b0*/  ISETP.GE.AND P0, PT, R19, R0, PT ;  /* 0x000000001300720c */ /* 0x000fda0003f06270 */
[----:B------:R-:W-:Y:S05]  /*202c0*/  @!P0 BRA `(.L_x_9671) ;  /* 0xffffffac00d48947 */ /* 0x000fea000383ffff */
.L_x_9565:
        /* <DEDUP_REMOVED lines=12> */
.L_x_9767:
[----:B------:R-:W-:Y:S05]  /*20390*/  BSYNC B0 ;  /* 0x0000000000007941 */ /* 0x000fea0003800000 */
.L_x_9672:
[----:B------:R-:W-:-:S03]  /*203a0*/  UMOV UR4, 0xffffffff ;  /* 0xffffffff00047882 */ /* 0x000fc60000000000 */
[----:B------:R-:W-:Y:S05]  /*203b0*/  BRA.DIV UR4, `(.L_x_9674) ;  /* 0x0000001e04507947 */ /* 0x000fea000b800000 */
[----:B0-----:R-:W0:Y:S02]  /*203c0*/  S2R R0, SR_TID.X ;  /* 0x0000000000007919 */ /* 0x001e240000002100 */
[----:B0-----:R-:W-:-:S04]  /*203d0*/  SHF.R.U32.HI R0, RZ, 0x5, R0 ;  /* 0x00000005ff007819 */ /* 0x001fc80000011600 */
[----:B------:R-:W-:-:S05]  /*203e0*/  LOP3.LUT R0, R0, 0x3, RZ, 0xc0, !PT ;  /* 0x0000000300007812 */ /* 0x000fca00078ec0ff */
[----:B------:R0:W1:Y:S02]  /*203f0*/  SHFL.IDX PT, R14, R0, RZ, 0x1f ;  /* 0x00001fff000e7589 */ /* 0x00006400000e0000 */
.L_x_9770:
[----:B-1----:R-:W-:-:S13]  /*20400*/  ISETP.NE.AND P0, PT, R14, RZ, PT ;  /* 0x000000ff0e00720c */ /* 0x002fda0003f05270 */
[----:B------:R-:W-:Y:S05]  /*20410*/  @P0 BRA `(.L_x_9348) ;  /* 0x0000000000880947 */ /* 0x000fea0003800000 */
[----:B------:R-:W-:-:S03]  /*20420*/  UMOV UR4, 0xffffffff ;  /* 0xffffffff00047882 */ /* 0x000fc60000000000 */
[----:B------:R-:W-:Y:S05]  /*20430*/  BRA.DIV UR4, `(.L_x_9675) ;  /* 0x0000001e04647947 */ /* 0x000fea000b800000 */
[----:B------:R-:W-:-:S13]  /*20440*/  ELECT P6, URZ, PT ;  /* 0x00000000003f782f */ /* 0x000fda00038c0000 */
.L_x_9773:
[----:B------:R-:W-:Y:S05]  /*20450*/  @!P6 BRA `(.L_x_9348) ;  /* 0x000000000078e947 */ /* 0x000fea0003800000 */
[----:B0-----:R-:W2:Y:S02]  /*20460*/  LDL.LU R0, [R1+0xc] ;  /* 0x00000c0001007983 */ /* 0x001ea40000300800 */
[----:B--2---:R-:W-:-:S04]  /*20470*/  LOP3.LUT R0, R0, 0x2, RZ, 0xfc, !PT ;  /* 0x0000000200007812 */ /* 0x004fc800078efcff */
[----:B------:R-:W-:-:S13]  /*20480*/  ISETP.NE.AND P2, PT, R0, 0x3, PT ;  /* 0x000000030000780c */ /* 0x000fda0003f45270 */
[----:B------:R-:W-:Y:S05]  /*20490*/  @!P2 BRA `(.L_x_9676) ;  /* 0x000000000004a947 */ /* 0x000fea0003800000 */
[----:B------:R-:W-:Y:S01]  /*204a0*/  BPT.TRAP 0x1 ;  /* 0x000000040000795c */ /* 0x000fe20000300000 */
.L_x_9676:
        /* <DEDUP_REMOVED lines=12> */
.L_x_9774:
[----:B------:R-:W1:Y:S02]  /*20570*/  SYNCS.PHASECHK.TRANS64.TRYWAIT P0, [R3+URZ], R0 ;  /* 0x00000000030075a7 */ /* 0x000e64000800017f */
[----:B-1----:R-:W-:Y:S05]  /*20580*/  @!P0 BRA `(.L_x_9678) ;  /* 0x0000001c00448947 */ /* 0x002fea0003800000 */
.L_x_9775:
[----:B------:R-:W-:Y:S05]  /*20590*/  @!P2 BRA `(.L_x_9679) ;  /* 0x000000000004a947 */ /* 0x000fea0003800000 */
[----:B------:R-:W-:Y:S01]  /*205a0*/  BPT.TRAP 0x1 ;  /* 0x000000040000795c */ /* 0x000fe20000300000 */
.L_x_9679:
[----:B-1----:R-:W-:-:S04]  /*205b0*/  VIADD R3, R9, 0x2d860 ;  /* 0x0002d86009037836 */ /* 0x002fc80000000000 */
[----:B------:R-:W-:-:S04]  /*205c0*/  IMAD R5, R22, 0x8, R3 ;  /* 0x0000000816057824 */ /* 0x000fc800078e0203 */
[----:B------:R-:W1:Y:S02]  /*205d0*/  SYNCS.PHASECHK.TRANS64.TRYWAIT P0, [R5+URZ], R2 ;  /* 0x00000002050075a7 */ /* 0x000e64000800017f */
[----:B-1----:R-:W-:Y:S05]  /*205e0*/  @!P0 BRA `(.L_x_9680) ;  /* 0x0000001c00408947 */ /* 0x002fea0003800000 */
.L_x_9776:
[----:B------:R-:W-:-:S07]  /*205f0*/  IMAD R3, R4, 0x8, R3 ;  /* 0x0000000804037824 */ /* 0x000fce00078e0203 */
.L_x_9681:
[----:B--2---:R2:W3:Y:S02]  /*20600*/  SYNCS.PHASECHK.TRANS64.TRYWAIT P0, [R3+URZ], R0 ;  /* 0x00000000030075a7 */ /* 0x0044e4000800017f */
[----:B---3--:R-:W-:Y:S05]  /*20610*/  @!P0 NANOSLEEP.SYNCS 0x989680 ;  /* 0x009896800000895d */ /* 0x008fea0003900000 */
[----:B------:R-:W3:Y:S02]  /*20620*/  @!P0 SYNCS.PHASECHK.TRANS64 P0, [R3+URZ], R0 ;  /* 0x00000000030085a7 */ /* 0x000ee4000800007f */
[----:B---3--:R-:W-:Y:S05]  /*20630*/  @!P0 BRA `(.L_x_9681) ;  /* 0xfffffffc00f08947 */ /* 0x008fea000383ffff */
.L_x_9348:
[----:B------:R-:W-:Y:S05]  /*20640*/  BSYNC B7 ;  /* 0x0000000000077941 */ /* 0x000fea0003800000 */
.L_x_9345:
[----:B------:R-:W-:Y:S05]  /*20650*/  EXIT ;  /* 0x000000000000794d */ /* 0x000fea0003800000 */
.L_x_9372:
[----:B0-----:R0:W1:Y:S02]  /*20660*/  SYNCS.PHASECHK.TRANS64.TRYWAIT P5, [R15+URZ+0x2d890], R86 ;  /* 0x02d890560f0075a7 */ /* 0x00106400080a017f */
[----:B-1----:R-:W-:Y:S05]  /*20670*/  @!P5 NANOSLEEP.SYNCS 0x989680 ;  /* 0x009896800000d95d */ /* 0x002fea0003900000 */
[----:B------:R-:W1:Y:S02]  /*20680*/  @!P5 SYNCS.PHASECHK.TRANS64 P5, [R15+URZ+0x2d890], R86 ;  /* 0x02d890560f00d5a7 */ /* 0x000e6400080a007f */
[----:B-1----:R-:W-:Y:S05]  /*20690*/  @!P5 BRA `(.L_x_9372) ;  /* 0xfffffffc00f0d947 */ /* 0x002fea000383ffff */
[----:B------:R-:W-:Y:S05]  /*206a0*/  BRA `(.L_x_9682) ;  /* 0xfffffe2c00047947 */ /* 0x000fea000383ffff */
.L_x_9400:
[----:B0-----:R0:W1:Y:S02]  /*206b0*/  SYNCS.PHASECHK.TRANS64.TRYWAIT P5, [R15+URZ+0x2d890], R86 ;  /* 0x02d890560f0075a7 */ /* 0x00106400080a017f */
[----:B-1----:R-:W-:Y:S05]  /*206c0*/  @!P5 NANOSLEEP.SYNCS 0x989680 ;  /* 0x009896800000d95d */ /* 0x002fea0003900000 */
[----:B------:R-:W1:Y:S02]  /*206d0*/  @!P5 SYNCS.PHASECHK.TRANS64 P5, [R15+URZ+0x2d890], R86 ;  /* 0x02d890560f00d5a7 */ /* 0x000e6400080a007f */
[----:B-1----:R-:W-:Y:S05]  /*206e0*/  @!P5 BRA `(.L_x_9400) ;  /* 0xfffffffc00f0d947 */ /* 0x002fea000383ffff */
[----:B------:R-:W-:Y:S05]  /*206f0*/  BRA `(.L_x_9683) ;  /* 0xfffffe4400e47947 */ /* 0x000fea000383ffff */
.L_x_9413:
[----:B0-----:R0:W1:Y:S02]  /*20700*/  SYNCS.PHASECHK.TRANS64.TRYWAIT P4, [R15+URZ+0x2d890], R86 ;  /* 0x02d890560f0075a7 */ /* 0x001064000808017f */
[----:B-1----:R-:W-:Y:S05]  /*20710*/  @!P4 NANOSLEEP.SYNCS 0x989680 ;  /* 0x009896800000c95d */ /* 0x002fea0003900000 */
[----:B------:R-:W1:Y:S02]  /*20720*/  @!P4 SYNCS.PHASECHK.TRANS64 P4, [R15+URZ+0x2d890], R86 ;  /* 0x02d890560f00c5a7 */ /* 0x000e64000808007f */
[----:B-1----:R-:W-:Y:S05]  /*20730*/  @!P4 BRA `(.L_x_9413) ;  /* 0xfffffffc00f0c947 */ /* 0x002fea000383ffff */
[----:B------:R-:W-:Y:S05]  /*20740*/  BRA `(.L_x_9684) ;  /* 0xfffffe6000807947 */ /* 0x000fea000383ffff */
.L_x_9417:
[----:B--2---:R2:W3:Y:S02]  /*20750*/  SYNCS.PHASECHK.TRANS64.TRYWAIT P3, [R15+URZ+0x2d8b0], R86 ;  /* 0x02d8b0560f0075a7 */ /* 0x0044e4000806017f */
[----:B---3--:R-:W-:Y:S05]  /*20760*/  @!P3 NANOSLEEP.SYNCS 0x989680 ;  /* 0x009896800000b95d */ /* 0x008fea0003900000 */
[----:B------:R-:W3:Y:S02]  /*20770*/  @!P3 SYNCS.PHASECHK.TRANS64 P3, [R15+URZ+0x2d8b0], R86 ;  /* 0x02d8b0560f00b5a7 */ /* 0x000ee4000806007f */
[----:B---3--:R-:W-:Y:S05]  /*20780*/  @!P3 BRA `(.L_x_9417) ;  /* 0xfffffffc00f0b947 */ /* 0x008fea000383ffff */
[----:B------:R-:W-:Y:S05]  /*20790*/  BRA `(.L_x_9685) ;  /* 0xfffffe6400187947 */ /* 0x000fea000383ffff */
.L_x_9431:
[----:B------:R-:W-:Y:S01]  /*207a0*/  BSSY B0, `(.L_x_9686) ;  /* 0x0000008000007945 */ /* 0x000fe20003800000 */
[----:B------:R-:W-:Y:S02]  /*207b0*/  IMAD.MOV.U32 R13, RZ, RZ, R44 ;  /* 0x000000ffff0d7224 */ /* 0x000fe400078e002c */
[----:B------:R-:W-:Y:S02]  /*207c0*/  IMAD.MOV.U32 R12, RZ, RZ, RZ ;  /* 0x000000ffff0c7224 */ /* 0x000fe400078e00ff */
[----:B------:R-:W-:Y:S02]  /*207d0*/  IMAD.MOV.U32 R11, RZ, RZ, 0x1f ;  /* 0x0000001fff0b7424 */ /* 0x000fe400078e00ff */
[----:B------:R-:W-:-:S07]  /*207e0*/  IMAD.MOV.U32 R15, RZ, RZ, -0x1 ;  /* 0xffffffffff0f7424 */ /* 0x000fce00078e00ff */
[----:B0----5:R-:W-:Y:S05]  /*207f0*/  WARPSYNC.COLLECTIVE R15, `(.L_x_9687) ;  /* 0x000000000f087348 */ /* 0x021fea0003c00000 */
[----:B0-----:R0:W1:Y:S02]  /*20800*/  SHFL.IDX P6, R14, R13, R12, R11 ;  /* 0x0000000c0d0e7389 */ /* 0x00106400000c000b */
[----:B01---5:R-:W-:Y:S01]  /*20810*/  ENDCOLLECTIVE ;  /* 0x000000000000791b */ /* 0x023fe20003800000 */
.L_x_9687:
[----:B------:R-:W-:Y:S05]  /*20820*/  BSYNC B0 ;  /* 0x0000000000007941 */ /* 0x000fea0003800000 */
.L_x_9686:
[----:B------:R2:W-:Y:S01]  /*20830*/  STL [R1+0xc], R14 ;  /* 0x00000c0e01007387 */ /* 0x0005e20000100800 */
[----:B------:R-:W-:Y:S05]  /*20840*/  BRA `(.L_x_9688) ;  /* 0xfffffe6c00607947 */ /* 0x000fea000383ffff */
.L_x_9444:
[----:B------:R-:W-:Y:S01]  /*20850*/  BSSY B1, `(.L_x_9689) ;  /* 0x0000007000017945 */ /* 0x000fe20003800000 */
[----:B------:R-:W-:Y:S02]  /*20860*/  IMAD.MOV.U32 R12, RZ, RZ, RZ ;  /* 0x000000ffff0c7224 */ /* 0x000fe400078e00ff */
[----:B------:R-:W-:Y:S02]  /*20870*/  IMAD.MOV.U32 R11, RZ, RZ, 0x1e1f ;  /* 0x00001e1fff0b7424 */ /* 0x000fe400078e00ff */
[----:B------:R-:W-:-:S07]  /*20880*/  IMAD.MOV.U32 R15, RZ, RZ, -0x1 ;  /* 0xffffffffff0f7424 */ /* 0x000fce00078e00ff */
[----:B------:R-:W-:Y:S05]  /*20890*/  WARPSYNC.COLLECTIVE R15, `(.L_x_9690) ;  /* 0x000000000f087348 */ /* 0x000fea0003c00000 */
[----:B------:R0:W1:Y:S02]  /*208a0*/  SHFL.IDX P6, R14, R13, R12, R11 ;  /* 0x0000000c0d0e7389 */ /* 0x00006400000c000b */
[----:B01----:R-:W-:Y:S01]  /*208b0*/  ENDCOLLECTIVE ;  /* 0x000000000000791b */ /* 0x003fe20003800000 */
.L_x_9690:
[----:B------:R-:W-:Y:S05]  /*208c0*/  BSYNC B1 ;  /* 0x0000000000017941 */ /* 0x000fea0003800000 */
.L_x_9689:
[----:B------:R-:W-:Y:S05]  /*208d0*/  BRA `(.L_x_9691) ;  /* 0xfffffe7800ac7947 */ /* 0x000fea000383ffff */
.L_x_9445:
        /* <DEDUP_REMOVED lines=8> */
.L_x_9693:
[----:B------:R-:W-:Y:S05]  /*20960*/  BSYNC B1 ;  /* 0x0000000000017941 */ /* 0x000fea0003800000 */
.L_x_9692:
[----:B------:R-:W-:Y:S05]  /*20970*/  BRA `(.L_x_9694) ;  /* 0xfffffe7800907947 */ /* 0x000fea000383ffff */
.L_x_9446:
        /* <DEDUP_REMOVED lines=8> */
.L_x_9696:
[----:B------:R-:W-:Y:S05]  /*20a00*/  BSYNC B1 ;  /* 0x0000000000017941 */ /* 0x000fea0003800000 */
.L_x_9695:
[----:B------:R-:W-:Y:S05]  /*20a10*/  BRA `(.L_x_9697) ;  /* 0xfffffe7800747947 */ /* 0x000fea000383ffff */
.L_x_9447:
        /* <DEDUP_REMOVED lines=8> */
.L_x_9699:
[----:B------:R-:W-:Y:S05]  /*20aa0*/  BSYNC B1 ;  /* 0x0000000000017941 */ /* 0x000fea0003800000 */
.L_x_9698:
[----:B------:R-:W-:Y:S05]  /*20ab0*/  BRA `(.L_x_9700) ;  /* 0xfffffe7800587947 */ /* 0x000fea000383ffff */
.L_x_9449:
[----:B0-----:R0:W1:Y:S02]  /*20ac0*/  SYNCS.PHASECHK.TRANS64.TRYWAIT P1, [R2+URZ+0x2d800], R3 ;  /* 0x02d80003020075a7 */ /* 0x001064000802017f */
[----:B-1----:R-:W-:Y:S05]  /*20ad0*/  @!P1 NANOSLEEP.SYNCS 0x989680 ;  /* 0x009896800000995d */ /* 0x002fea0003900000 */
[----:B------:R-:W1:Y:S02]  /*20ae0*/  @!P1 SYNCS.PHASECHK.TRANS64 P1, [R2+URZ+0x2d800], R3 ;  /* 0x02d80003020095a7 */ /* 0x000e64000802007f */
[----:B-1----:R-:W-:Y:S05]  /*20af0*/  @!P1 BRA `(.L_x_9449) ;  /* 0xfffffffc00f09947 */ /* 0x002fea000383ffff */
[----:B------:R-:W-:Y:S05]  /*20b00*/  BRA `(.L_x_9701) ;  /* 0xfffffe7800d87947 */ /* 0x000fea000383ffff */
.L_x_9463:
[----:B------:R-:W-:Y:S01]  /*20b10*/  BSSY B1, `(.L_x_9702) ;  /* 0x0000007000017945 */ /* 0x000fe20003800000 */
[----:B------:R-:W-:Y:S02]  /*20b20*/  IMAD.MOV.U32 R12, RZ, RZ, RZ ;  /* 0x000000ffff0c7224 */ /* 0x000fe400078e00ff */
[----:B------:R-:W-:Y:S02]  /*20b30*/  IMAD.MOV.U32 R11, RZ, RZ, 0x1e1f ;  /* 0x00001e1fff0b7424 */ /* 0x000fe400078e00ff */
[----:B------:R-:W-:-:S07]  /*20b40*/  IMAD.MOV.U32 R15, RZ, RZ, -0x1 ;  /* 0xffffffffff0f7424 */ /* 0x000fce00078e00ff */
[----:B------:R-:W-:Y:S05]  /*20b50*/  WARPSYNC.COLLECTIVE R15, `(.L_x_9703) ;  /* 0x000000000f087348 */ /* 0x000fea0003c00000 */
[----:B------:R0:W1:Y:S02]  /*20b60*/  SHFL.IDX P6, R14, R13, R12, R11 ;  /* 0x0000000c0d0e7389 */ /* 0x00006400000c000b */
[----:B01----:R-:W-:Y:S01]  /*20b70*/  ENDCOLLECTIVE ;  /* 0x000000000000791b */ /* 0x003fe20003800000 */
.L_x_9703:
[----:B------:R-:W-:Y:S05]  /*20b80*/  BSYNC B1 ;  /* 0x0000000000017941 */ /* 0x000fea0003800000 */
.L_x_9702:
[----:B------:R-:W-:Y:S05]  /*20b90*/  BRA `(.L_x_9704) ;  /* 0xfffffe94005c7947 */ /* 0x000fea000383ffff */
.L_x_9464:
        /* <DEDUP_REMOVED lines=8> */
.L_x_9706:
[----:B------:R-:W-:Y:S05]  /*20c20*/  BSYNC B1 ;  /* 0x0000000000017941 */ /* 0x000fea0003800000 */
.L_x_9705:
[----:B------:R-:W-:Y:S05]  /*20c30*/  BRA `(.L_x_9707) ;  /* 0xfffffe9400407947 */ /* 0x000fea000383ffff */
.L_x_9465:
        /* <DEDUP_REMOVED lines=8> */
.L_x_9709:
[----:B------:R-:W-:Y:S05]  /*20cc0*/  BSYNC B1 ;  /* 0x0000000000017941 */ /* 0x000fea0003800000 */
.L_x_9708:
[----:B------:R-:W-:Y:S05]  /*20cd0*/  BRA `(.L_x_9710) ;  /* 0xfffffe9400247947 */ /* 0x000fea000383ffff */
.L_x_9466:
        /* <DEDUP_REMOVED lines=8> */
.L_x_9712:
[----:B------:R-:W-:Y:S05]  /*20d60*/  BSYNC B1 ;  /* 0x0000000000017941 */ /* 0x000fea0003800000 */
.L_x_9711:
[----:B------:R-:W-:Y:S05]  /*20d70*/  BRA `(.L_x_9713) ;  /* 0xfffffe9400087947 */ /* 0x000fea000383ffff */
.L_x_9468:
[----:B0-----:R0:W1:Y:S02]  /*20d80*/  SYNCS.PHASECHK.TRANS64.TRYWAIT P1, [R2+URZ+0x2d800], R9 ;  /* 0x02d80009020075a7 */ /* 0x001064000802017f */
[----:B-1----:R-:W-:Y:S05]  /*20d90*/  @!P1 NANOSLEEP.SYNCS 0x989680 ;  /* 0x009896800000995d */ /* 0x002fea0003900000 */
[----:B------:R-:W1:Y:S02]  /*20da0*/  @!P1 SYNCS.PHASECHK.TRANS64 P1, [R2+URZ+0x2d800], R9 ;  /* 0x02d80009020095a7 */ /* 0x000e64000802007f */
[----:B-1----:R-:W-:Y:S05]  /*20db0*/  @!P1 BRA `(.L_x_9468) ;  /* 0xfffffffc00f09947 */ /* 0x002fea000383ffff */
[----:B------:R-:W-:Y:S05]  /*20dc0*/  BRA `(.L_x_9714) ;  /* 0xfffffe9400887947 */ /* 0x000fea000383ffff */
.L_x_9476:
[----:B-1----:R1:W2:Y:S02]  /*20dd0*/  SYNCS.PHASECHK.TRANS64.TRYWAIT P2, [R3+URZ+0x2d830], R0 ;  /* 0x02d83000030075a7 */ /* 0x0022a4000804017f */
[----:B--2---:R-:W-:Y:S05]  /*20de0*/  @!P2 NANOSLEEP.SYNCS 0x989680 ;  /* 0x009896800000a95d */ /* 0x004fea0003900000 */
[----:B------:R-:W2:Y:S02]  /*20df0*/  @!P2 SYNCS.PHASECHK.TRANS64 P2, [R3+URZ+0x2d830], R0 ;  /* 0x02d830000300a5a7 */ /* 0x000ea4000804007f */
[----:B--2---:R-:W-:Y:S05]  /*20e00*/  @!P2 BRA `(.L_x_9476) ;  /* 0xfffffffc00f0a947 */ /* 0x004fea000383ffff */
[----:B------:R-:W-:Y:S05]  /*20e10*/  BRA `(.L_x_9475) ;  /* 0xfffffeac00947947 */ /* 0x000fea000383ffff */
.L_x_9494:
[----:B-1----:R1:W2:Y:S02]  /*20e20*/  SYNCS.PHASECHK.TRANS64.TRYWAIT P4, [R15+URZ+0x2d830], R0 ;  /* 0x02d830000f0075a7 */ /* 0x0022a4000808017f */
[----:B--2---:R-:W-:Y:S05]  /*20e30*/  @!P4 NANOSLEEP.SYNCS 0x989680 ;  /* 0x009896800000c95d */ /* 0x004fea0003900000 */
[----:B------:R-:W2:Y:S02]  /*20e40*/  @!P4 SYNCS.PHASECHK.TRANS64 P4, [R15+URZ+0x2d830], R0 ;  /* 0x02d830000f00c5a7 */ /* 0x000ea4000808007f */
[----:B--2---:R-:W-:Y:S05]  /*20e50*/  @!P4 BRA `(.L_x_9494) ;  /* 0xfffffffc00f0c947 */ /* 0x004fea000383ffff */
[----:B------:R-:W-:Y:S05]  /*20e60*/  BRA `(.L_x_9493) ;  /* 0xfffffee000dc7947 */ /* 0x000fea000383ffff */
.L_x_9498:
[----:B-1----:R1:W2:Y:S02]  /*20e70*/  SYNCS.PHASECHK.TRANS64.TRYWAIT P3, [R14+URZ+0x2d850], R0 ;  /* 0x02d850000e0075a7 */ /* 0x0022a4000806017f */
[----:B--2---:R-:W-:Y:S05]  /*20e80*/  @!P3 NANOSLEEP.SYNCS 0x989680 ;  /* 0x009896800000b95d */ /* 0x004fea0003900000 */
[----:B------:R-:W2:Y:S02]  /*20e90*/  @!P3 SYNCS.PHASECHK.TRANS64 P3, [R14+URZ+0x2d850], R0 ;  /* 0x02d850000e00b5a7 */ /* 0x000ea4000806007f */
[----:B--2---:R-:W-:Y:S05]  /*20ea0*/  @!P3 BRA `(.L_x_9498) ;  /* 0xfffffffc00f0b947 */ /* 0x004fea000383ffff */
[----:B------:R-:W-:Y:S05]  /*20eb0*/  BRA `(.L_x_9495) ;  /* 0xfffffee400e07947 */ /* 0x000fea000383ffff */
.L_x_9517:
[----:B-1----:R1:W2:Y:S02]  /*20ec0*/  SYNCS.PHASECHK.TRANS64.TRYWAIT P3, [R0+URZ+0x2d830], R3 ;  /* 0x02d83003000075a7 */ /* 0x0022a4000806017f */
[----:B--2---:R-:W-:Y:S05]  /*20ed0*/  @!P3 NANOSLEEP.SYNCS 0x989680 ;  /* 0x009896800000b95d */ /* 0x004fea0003900000 */
[----:B------:R-:W2:Y:S02]  /*20ee0*/  @!P3 SYNCS.PHASECHK.TRANS64 P3, [R0+URZ+0x2d830], R3 ;  /* 0x02d830030000b5a7 */ /* 0x000ea4000806007f */
[----:B--2---:R-:W-:Y:S05]  /*20ef0*/  @!P3 BRA `(.L_x_9517) ;  /* 0xfffffffc00f0b947 */ /* 0x004fea000383ffff */
[----:B------:R-:W-:Y:S05]  /*20f00*/  BRA `(.L_x_9516) ;  /* 0xffffff1800487947 */ /* 0x000fea000383ffff */
.L_x_9521:
[----:B-1----:R1:W2:Y:S02]  /*20f10*/  SYNCS.PHASECHK.TRANS64.TRYWAIT P2, [R3+URZ+0x2d850], R0 ;  /* 0x02d85000030075a7 */ /* 0x0022a4000804017f */
[----:B--2---:R-:W-:Y:S05]  /*20f20*/  @!P2 NANOSLEEP.SYNCS 0x989680 ;  /* 0x009896800000a95d */ /* 0x004fea0003900000 */
[----:B------:R-:W2:Y:S02]  /*20f30*/  @!P2 SYNCS.PHASECHK.TRANS64 P2, [R3+URZ+0x2d850], R0 ;  /* 0x02d850000300a5a7 */ /* 0x000ea4000804007f */
[----:B--2---:R-:W-:Y:S05]  /*20f40*/  @!P2 BRA `(.L_x_9521) ;  /* 0xfffffffc00f0a947 */ /* 0x004fea000383ffff */
[----:B------:R-:W-:Y:S05]  /*20f50*/  BRA `(.L_x_9518) ;  /* 0xffffff1c004c7947 */ /* 0x000fea000383ffff */
.L_x_9528:
[----:B-1----:R1:W2:Y:S02]  /*20f60*/  SYNCS.PHASECHK.TRANS64.TRYWAIT P3, [R0+URZ+0x2d830], R3 ;  /* 0x02d83003000075a7 */ /* 0x0022a4000806017f */
[----:B--2---:R-:W-:Y:S05]  /*20f70*/  @!P3 NANOSLEEP.SYNCS 0x989680 ;  /* 0x009896800000b95d */ /* 0x004fea0003900000 */
[----:B------:R-:W2:Y:S02]  /*20f80*/  @!P3 SYNCS.PHASECHK.TRANS64 P3, [R0+URZ+0x2d830], R3 ;  /* 0x02d830030000b5a7 */ /* 0x000ea4000806007f */
[----:B--2---:R-:W-:Y:S05]  /*20f90*/  @!P3 BRA `(.L_x_9528) ;  /* 0xfffffffc00f0b947 */ /* 0x004fea000383ffff */
[----:B------:R-:W-:Y:S05]  /*20fa0*/  BRA `(.L_x_9527) ;  /* 0xffffff3c002c7947 */ /* 0x000fea000383ffff */
.L_x_9532:
[----:B-1----:R1:W2:Y:S02]  /*20fb0*/  SYNCS.PHASECHK.TRANS64.TRYWAIT P2, [R3+URZ+0x2d850], R0 ;  /* 0x02d85000030075a7 */ /* 0x0022a4000804017f */
[----:B--2---:R-:W-:Y:S05]  /*20fc0*/  @!P2 NANOSLEEP.SYNCS 0x989680 ;  /* 0x009896800000a95d */ /* 0x004fea0003900000 */
[----:B------:R-:W2:Y:S02]  /*20fd0*/  @!P2 SYNCS.PHASECHK.TRANS64 P2, [R3+URZ+0x2d850], R0 ;  /* 0x02d850000300a5a7 */ /* 0x000ea4000804007f */
[----:B--2---:R-:W-:Y:S05]  /*20fe0*/  @!P2 BRA `(.L_x_9532) ;  /* 0xfffffffc00f0a947 */ /* 0x004fea000383ffff */
[----:B------:R-:W-:Y:S05]  /*20ff0*/  BRA `(.L_x_9529) ;  /* 0xffffff4000307947 */ /* 0x000fea000383ffff */
.L_x_9545:
[----:B-1----:R1:W2:Y:S02]  /*21000*/  SYNCS.PHASECHK.TRANS64.TRYWAIT P0, [R13+URZ+0x2d850], R4 ;  /* 0x02d850040d0075a7 */ /* 0x0022a4000800017f */
[----:B--2---:R-:W-:Y:S05]  /*21010*/  @!P0 NANOSLEEP.SYNCS 0x989680 ;  /* 0x009896800000895d */ /* 0x004fea0003900000 */
[----:B------:R-:W2:Y:S02]  /*21020*/  @!P0 SYNCS.PHASECHK.TRANS64 P0, [R13+URZ+0x2d850], R4 ;  /* 0x02d850040d0085a7 */ /* 0x000ea4000800007f */
[----:B--2---:R-:W-:Y:S05]  /*21030*/  @!P0 BRA `(.L_x_9545) ;  /* 0xfffffffc00f08947 */ /* 0x004fea000383ffff */
[----:B------:R-:W-:Y:S05]  /*21040*/  BRA `(.L_x_9544) ;  /* 0xffffff6c00e47947 */ /* 0x000fea000383ffff */
.L_x_9579:
        /* <DEDUP_REMOVED lines=8> */
[----:B------:R-:W-:Y:S05]  /*210d0*/  WARPSYNC.COLLECTIVE R15, `(.L_x_9716) ;  /* 0x000000000f087348 */ /* 0x000fea0003c00000 */
[----:B------:R0:W1:Y:S02]  /*210e0*/  SHFL.IDX P6, R14, R13, R12, R11 ;  /* 0x0000000c0d0e7389 */ /* 0x00006400000c000b */
[----:B01----:R-:W-:Y:S01]  /*210f0*/  ENDCOLLECTIVE ;  /* 0x000000000000791b */ /* 0x003fe20003800000 */
.L_x_9716:
[----:B------:R-:W-:Y:S05]  /*21100*/  BSYNC B1 ;  /* 0x0000000000017941 */ /* 0x000fea0003800000 */
.L_x_9715:
[----:B------:R-:W-:Y:S05]  /*21110*/  BRA `(.L_x_9717) ;  /* 0xffffffa800b47947 */ /* 0x000fea000383ffff */
.L_x_9580:
[----:B------:R-:W-:Y:S01]  /*21120*/  BSSY B1, `(.L_x_9718) ;  /* 0x0000006000017945 */ /* 0x000fe20003800000 */
[----:B------:R-:W-:-:S07]  /*21130*/  IMAD.MOV.U32 R15, RZ, RZ, -0x1 ;  /* 0xffffffffff0f7424 */ /* 0x000fce00078e00ff */
[----:B------:R-:W-:Y:S05]  /*21140*/  WARPSYNC.COLLECTIVE R15, `(.L_x_9719) ;  /* 0x000000000f0c7348 */ /* 0x000fea0003c00000 */
[----:B------:R-:W-:Y:S02]  /*21150*/  ELECT P6, UR62, PT ;  /* 0x00000000003e782f */ /* 0x000fe400038c0000 */
[----:B------:R-:W-:Y:S01]  /*21160*/  MOV R14, UR62 ;  /* 0x0000003e000e7c02 */ /* 0x000fe20008000f00 */
[----:B------:R-:W-:Y:S10]  /*21170*/  ENDCOLLECTIVE ;  /* 0x000000000000791b */ /* 0x000ff40003800000 */
.L_x_9719:
[----:B------:R-:W-:Y:S05]  /*21180*/  BSYNC B1 ;  /* 0x0000000000017941 */ /* 0x000fea0003800000 */
.L_x_9718:
[----:B------:R-:W-:Y:S05]  /*21190*/  BRA `(.L_x_9720) ;  /* 0xffffffa800a07947 */ /* 0x000fea000383ffff */
.L_x_9582:
[----:B0-----:R0:W1:Y:S02]  /*211a0*/  SYNCS.PHASECHK.TRANS64.TRYWAIT P0, [R8+URZ+0x2d820], R9 ;  /* 0x02d82009080075a7 */ /* 0x001064000800017f */
[----:B-1----:R-:W-:Y:S05]  /*211b0*/  @!P0 NANOSLEEP.SYNCS 0x989680 ;  /* 0x009896800000895d */ /* 0x002fea0003900000 */
[----:B------:R-:W1:Y:S02]  /*211c0*/  @!P0 SYNCS.PHASECHK.TRANS64 P0, [R8+URZ+0x2d820], R9 ;  /* 0x02d82009080085a7 */ /* 0x000e64000800007f */
[----:B-1----:R-:W-:Y:S05]  /*211d0*/  @!P0 BRA `(.L_x_9582) ;  /* 0xfffffffc00f08947 */ /* 0x002fea000383ffff */
[----:B------:R-:W-:Y:S05]  /*211e0*/  BRA `(.L_x_9721) ;  /* 0xffffffa800bc7947 */ /* 0x000fea000383ffff */
.L_x_9585:
[----:B0-----:R0:W1:Y:S02]  /*211f0*/  SYNCS.PHASECHK.TRANS64.TRYWAIT P0, [R9+URZ+0x2d8a0], R10 ;  /* 0x02d8a00a090075a7 */ /* 0x001064000800017f */
[----:B-1----:R-:W-:Y:S05]  /*21200*/  @!P0 NANOSLEEP.SYNCS 0x989680 ;  /* 0x009896800000895d */ /* 0x002fea0003900000 */
[----:B------:R-:W1:Y:S02]  /*21210*/  @!P0 SYNCS.PHASECHK.TRANS64 P0, [R9+URZ+0x2d8a0], R10 ;  /* 0x02d8a00a090085a7 */ /* 0x000e64000800007f */
[----:B-1----:R-:W-:Y:S05]  /*21220*/  @!P0 BRA `(.L_x_9585) ;  /* 0xfffffffc00f08947 */ /* 0x002fea000383ffff */
[----:B------:R-:W-:Y:S05]  /*21230*/  BRA `(.L_x_9722) ;  /* 0xffffffa800c47947 */ /* 0x000fea000383ffff */
.L_x_9587:
[----:B-1----:R1:W2:Y:S02]  /*21240*/  SYNCS.PHASECHK.TRANS64.TRYWAIT P0, [R9+URZ+0x2d8c0], R10 ;  /* 0x02d8c00a090075a7 */ /* 0x0022a4000800017f */
[----:B--2---:R-:W-:Y:S05]  /*21250*/  @!P0 NANOSLEEP.SYNCS 0x989680 ;  /* 0x009896800000895d */ /* 0x004fea0003900000 */
[----:B------:R-:W2:Y:S02]  /*21260*/  @!P0 SYNCS.PHASECHK.TRANS64 P0, [R9+URZ+0x2d8c0], R10 ;  /* 0x02d8c00a090085a7 */ /* 0x000ea4000800007f */
[----:B--2---:R-:W-:Y:S05]  /*21270*/  @!P0 BRA `(.L_x_9587) ;  /* 0xfffffffc00f08947 */ /* 0x004fea000383ffff */
[----:B------:R-:W-:Y:S05]  /*21280*/  BRA `(.L_x_9723) ;  /* 0xffffffac00447947 */ /* 0x000fea000383ffff */
.L_x_9591:
[----:B0-----:R0:W1:Y:S02]  /*21290*/  SYNCS.PHASECHK.TRANS64.TRYWAIT P0, [R9+URZ+0x2d8a0], R12 ;  /* 0x02d8a00c090075a7 */ /* 0x001064000800017f */
[----:B-1----:R-:W-:Y:S05]  /*212a0*/  @!P0 NANOSLEEP.SYNCS 0x989680 ;  /* 0x009896800000895d */ /* 0x002fea0003900000 */
[----:B------:R-:W1:Y:S02]  /*212b0*/  @!P0 SYNCS.PHASECHK.TRANS64 P0, [R9+URZ+0x2d8a0], R12 ;  /* 0x02d8a00c090085a7 */ /* 0x000e64000800007f */
[----:B-1----:R-:W-:Y:S05]  /*212c0*/  @!P0 BRA `(.L_x_9591) ;  /* 0xfffffffc00f08947 */ /* 0x002fea000383ffff */
[----:B------:R-:W-:Y:S05]  /*212d0*/  BRA `(.L_x_9724) ;  /* 0xffffffac00ec7947 */ /* 0x000fea000383ffff */
.L_x_9593:
[----:B-1----:R1:W2:Y:S02]  /*212e0*/  SYNCS.PHASECHK.TRANS64.TRYWAIT P1, [R9+URZ+0x2d8c0], R12 ;  /* 0x02d8c00c090075a7 */ /* 0x0022a4000802017f */
[----:B--2---:R-:W-:Y:S05]  /*212f0*/  @!P1 NANOSLEEP.SYNCS 0x989680 ;  /* 0x009896800000995d */ /* 0x004fea0003900000 */
[----:B------:R-:W2:Y:S02]  /*21300*/  @!P1 SYNCS.PHASECHK.TRANS64 P1, [R9+URZ+0x2d8c0], R12 ;  /* 0x02d8c00c090095a7 */ /* 0x000ea4000802007f */
[----:B--2---:R-:W-:Y:S05]  /*21310*/  @!P1 BRA `(.L_x_9593) ;  /* 0xfffffffc00f09947 */ /* 0x004fea000383ffff */
[----:B------:R-:W-:Y:S05]  /*21320*/  BRA `(.L_x_9725) ;  /* 0xffffffb000687947 */ /* 0x000fea000383ffff */
.L_x_9613:
        /* <DEDUP_REMOVED lines=11> */
.L_x_9727:
[----:B------:R-:W-:Y:S05]  /*213e0*/  BSYNC B0 ;  /* 0x0000000000007941 */ /* 0x000fea0003800000 */
.L_x_9726:
[----:B------:R-:W-:Y:S05]  /*213f0*/  BRA `(.L_x_9728) ;  /* 0xffffffbc00f87947 */ /* 0x000fea000383ffff */
.L_x_9614:
[----:B------:R-:W-:Y:S01]  /*21400*/  BSSY B0, `(.L_x_9729) ;  /* 0x0000006000007945 */ /* 0x000fe20003800000 */
[----:B------:R-:W-:-:S07]  /*21410*/  IMAD.MOV.U32 R15, RZ, RZ, -0x1 ;  /* 0xffffffffff0f7424 */ /* 0x000fce00078e00ff */
[----:B------:R-:W-:Y:S05]  /*21420*/  WARPSYNC.COLLECTIVE R15, `(.L_x_9730) ;  /* 0x000000000f0c7348 */ /* 0x000fea0003c00000 */
[----:B------:R-:W-:Y:S02]  /*21430*/  ELECT P6, UR62, PT ;  /* 0x00000000003e782f */ /* 0x000fe400038c0000 */
[----:B------:R-:W-:Y:S01]  /*21440*/  MOV R14, UR62 ;  /* 0x0000003e000e7c02 */ /* 0x000fe20008000f00 */
[----:B------:R-:W-:Y:S10]  /*21450*/  ENDCOLLECTIVE ;  /* 0x000000000000791b */ /* 0x000ff40003800000 */
.L_x_9730:
[----:B------:R-:W-:Y:S05]  /*21460*/  BSYNC B0 ;  /* 0x0000000000007941 */ /* 0x000fea0003800000 */
.L_x_9729:
[----:B------:R-:W-:Y:S05]  /*21470*/  BRA `(.L_x_9731) ;  /* 0xffffffbc00e87947 */ /* 0x000fea000383ffff */
.L_x_9617:
[----:B0-----:R0:W1:Y:S02]  /*21480*/  SYNCS.PHASECHK.TRANS64.TRYWAIT P0, [R5+URZ+0x2d840], R10 ;  /* 0x02d8400a050075a7 */ /* 0x001064000800017f */
[----:B-1----:R-:W-:Y:S05]  /*21490*/  @!P0 NANOSLEEP.SYNCS 0x989680 ;  /* 0x009896800000895d */ /* 0x002fea0003900000 */
[----:B------:R-:W1:Y:S02]  /*214a0*/  @!P0 SYNCS.PHASECHK.TRANS64 P0, [R5+URZ+0x2d840], R10 ;  /* 0x02d8400a050085a7 */ /* 0x000e64000800007f */
[----:B-1----:R-:W-:Y:S05]  /*214b0*/  @!P0 BRA `(.L_x_9617) ;  /* 0xfffffffc00f08947 */ /* 0x002fea000383ffff */
[----:B------:R-:W-:Y:S05]  /*214c0*/  BRA `(.L_x_9732) ;  /* 0xffffffc000387947 */ /* 0x000fea000383ffff */
.L_x_9620:
[----:B0-----:R0:W1:Y:S02]  /*214d0*/  SYNCS.PHASECHK.TRANS64.TRYWAIT P0, [R29+URZ+0x2d820], R4 ;  /* 0x02d820041d0075a7 */ /* 0x001064000800017f */
[----:B-1----:R-:W-:Y:S05]  /*214e0*/  @!P0 NANOSLEEP.SYNCS 0x989680 ;  /* 0x009896800000895d */ /* 0x002fea0003900000 */
[----:B------:R-:W1:Y:S02]  /*214f0*/  @!P0 SYNCS.PHASECHK.TRANS64 P0, [R29+URZ+0x2d820], R4 ;  /* 0x02d820041d0085a7 */ /* 0x000e64000800007f */
[----:B-1----:R-:W-:Y:S05]  /*21500*/  @!P0 BRA `(.L_x_9620) ;  /* 0xfffffffc00f08947 */ /* 0x002fea000383ffff */
[----:B------:R-:W-:Y:S05]  /*21510*/  BRA `(.L_x_9733) ;  /* 0xffffffc400687947 */ /* 0x000fea000383ffff */
.L_x_9628:
[----:B0-----:R0:W1:Y:S02]  /*21520*/  SYNCS.PHASECHK.TRANS64.TRYWAIT P0, [R2+URZ+0x2d840], R3 ;  /* 0x02d84003020075a7 */ /* 0x001064000800017f */
[----:B-1----:R-:W-:Y:S05]  /*21530*/  @!P0 NANOSLEEP.SYNCS 0x989680 ;  /* 0x009896800000895d */ /* 0x002fea0003900000 */
[----:B------:R-:W1:Y:S02]  /*21540*/  @!P0 SYNCS.PHASECHK.TRANS64 P0, [R2+URZ+0x2d840], R3 ;  /* 0x02d84003020085a7 */ /* 0x000e64000800007f */
[----:B-1----:R-:W-:Y:S05]  /*21550*/  @!P0 BRA `(.L_x_9628) ;  /* 0xfffffffc00f08947 */ /* 0x002fea000383ffff */
[----:B------:R-:W-:Y:S05]  /*21560*/  BRA `(.L_x_9734) ;  /* 0xffffffc800107947 */ /* 0x000fea000383ffff */
.L_x_9630:
[----:B0-----:R0:W1:Y:S02]  /*21570*/  SYNCS.PHASECHK.TRANS64.TRYWAIT P0, [R2+URZ+0x2d860], R3 ;  /* 0x02d86003020075a7 */ /* 0x001064000800017f */
[----:B-1----:R-:W-:Y:S05]  /*21580*/  @!P0 NANOSLEEP.SYNCS 0x989680 ;  /* 0x009896800000895d */ /* 0x002fea0003900000 */
[----:B------:R-:W1:Y:S02]  /*21590*/  @!P0 SYNCS.PHASECHK.TRANS64 P0, [R2+URZ+0x2d860], R3 ;  /* 0x02d86003020085a7 */ /* 0x000e64000800007f */
[----:B-1----:R-:W-:Y:S05]  /*215a0*/  @!P0 BRA `(.L_x_9630) ;  /* 0xfffffffc00f08947 */ /* 0x002fea000383ffff */
[----:B------:R-:W-:Y:S05]  /*215b0*/  BRA `(.L_x_9735) ;  /* 0xffffffc8009c7947 */ /* 0x000fea000383ffff */
.L_x_9636:
[----:B-1----:R1:W2:Y:S02]  /*215c0*/  SYNCS.PHASECHK.TRANS64.TRYWAIT P0, [R3+URZ+0x2d840], R2 ;  /* 0x02d84002030075a7 */ /* 0x0022a4000800017f */
[----:B--2---:R-:W-:Y:S05]  /*215d0*/  @!P0 NANOSLEEP.SYNCS 0x989680 ;  /* 0x009896800000895d */ /* 0x004fea0003900000 */
[----:B------:R-:W2:Y:S02]  /*215e0*/  @!P0 SYNCS.PHASECHK.TRANS64 P0, [R3+URZ+0x2d840], R2 ;  /* 0x02d84002030085a7 */ /* 0x000ea4000800007f */
[----:B--2---:R-:W-:Y:S05]  /*215f0*/  @!P0 BRA `(.L_x_9636) ;  /* 0xfffffffc00f08947 */ /* 0x004fea000383ffff */
[----:B------:R-:W-:Y:S05]  /*21600*/  BRA `(.L_x_9736) ;  /* 0xffffffcc00ec7947 */ /* 0x000fea000383ffff */
.L_x_9638:
[----:B0-----:R0:W1:Y:S02]  /*21610*/  SYNCS.PHASECHK.TRANS64.TRYWAIT P0, [R2+URZ+0x2d860], R3 ;  /* 0x02d86003020075a7 */ /* 0x001064000800017f */
[----:B-1----:R-:W-:Y:S05]  /*21620*/  @!P0 NANOSLEEP.SYNCS 0x989680 ;  /* 0x009896800000895d */ /* 0x002fea0003900000 */
[----:B------:R-:W1:Y:S02]  /*21630*/  @!P0 SYNCS.PHASECHK.TRANS64 P0, [R2+URZ+0x2d860], R3 ;  /* 0x02d86003020085a7 */ /* 0x000e64000800007f */
[----:B-1----:R-:W-:Y:S05]  /*21640*/  @!P0 BRA `(.L_x_9638) ;  /* 0xfffffffc00f08947 */ /* 0x002fea000383ffff */
[----:B------:R-:W-:Y:S05]  /*21650*/  BRA `(.L_x_9737) ;  /* 0xffffffd000787947 */ /* 0x000fea000383ffff */
.L_x_9644:
[----:B-1----:R1:W2:Y:S02]  /*21660*/  SYNCS.PHASECHK.TRANS64.TRYWAIT P0, [R2+URZ+0x2d840], R3 ;  /* 0x02d84003020075a7 */ /* 0x0022a4000800017f */
[----:B--2---:R-:W-:Y:S05]  /*21670*/  @!P0 NANOSLEEP.SYNCS 0x989680 ;  /* 0x009896800000895d */ /* 0x004fea0003900000 */
[----:B------:R-:W2:Y:S02]  /*21680*/  @!P0 SYNCS.PHASECHK.TRANS64 P0, [R2+URZ+0x2d840], R3 ;  /* 0x02d84003020085a7 */ /* 0x000ea4000800007f */
[----:B--2---:R-:W-:Y:S05]  /*21690*/  @!P0 BRA `(.L_x_9644) ;  /* 0xfffffffc00f08947 */ /* 0x004fea000383ffff */
[----:B------:R-:W-:Y:S05]  /*216a0*/  BRA `(.L_x_9738) ;  /* 0xffffffd400a07947 */ /* 0x000fea000383ffff */
.L_x_9646:
[----:B0-----:R0:W1:Y:S02]  /*216b0*/  SYNCS.PHASECHK.TRANS64.TRYWAIT P0, [R2+URZ+0x2d860], R11 ;  /* 0x02d8600b020075a7 */ /* 0x001064000800017f */
[----:B-1----:R-:W-:Y:S05]  /*216c0*/  @!P0 NANOSLEEP.SYNCS 0x989680 ;  /* 0x009896800000895d */ /* 0x002fea0003900000 */
[----:B------:R-:W1:Y:S02]  /*216d0*/  @!P0 SYNCS.PHASECHK.TRANS64 P0, [R2+URZ+0x2d860], R11 ;  /* 0x02d8600b020085a7 */ /* 0x000e64000800007f */
[----:B-1----:R-:W-:Y:S05]  /*216e0*/  @!P0 BRA `(.L_x_9646) ;  /* 0xfffffffc00f08947 */ /* 0x002fea000383ffff */
[----:B------:R-:W-:Y:S05]  /*216f0*/  BRA `(.L_x_9739) ;  /* 0xffffffd8002c7947 */ /* 0x000fea000383ffff */
.L_x_9654:
[----:B0-----:R0:W1:Y:S02]  /*21700*/  SYNCS.PHASECHK.TRANS64.TRYWAIT P0, [R3+URZ+0x2d860], R2 ;  /* 0x02d86002030075a7 */ /* 0x001064000800017f */
[----:B-1----:R-:W-:Y:S05]  /*21710*/  @!P0 NANOSLEEP.SYNCS 0x989680 ;  /* 0x009896800000895d */ /* 0x002fea0003900000 */
[----:B------:R-:W1:Y:S02]  /*21720*/  @!P0 SYNCS.PHASECHK.TRANS64 P0, [R3+URZ+0x2d860], R2 ;  /* 0x02d86002030085a7 */ /* 0x000e64000800007f */
[----:B-1----:R-:W-:Y:S05]  /*21730*/  @!P0 BRA `(.L_x_9654) ;  /* 0xfffffffc00f08947 */ /* 0x002fea000383ffff */
[----:B------:R-:W-:Y:S05]  /*21740*/  BRA `(.L_x_9740) ;  /* 0xffffffdc00307947 */ /* 0x000fea000383ffff */
.L_x_9657:
[----:B------:R-:W-:Y:S01]  /*21750*/  BSSY B0, `(.L_x_9741) ;  /* 0x0000008000007945 */ /* 0x000fe20003800000 */
[----:B------:R-:W-:Y:S02]  /*21760*/  IMAD.MOV.U32 R13, RZ, RZ, R16 ;  /* 0x000000ffff0d7224 */ /* 0x000fe400078e0010 */
[----:B------:R-:W-:Y:S02]  /*21770*/  IMAD.MOV.U32 R12, RZ, RZ, RZ ;  /* 0x000000ffff0c7224 */ /* 0x000fe400078e00ff */
[----:B0-----:R-:W-:Y:S02]  /*21780*/  IMAD.MOV.U32 R11, RZ, RZ, 0x1f ;  /* 0x0000001fff0b7424 */ /* 0x001fe400078e00ff */
[----:B------:R-:W-:-:S07]  /*21790*/  IMAD.MOV.U32 R15, RZ, RZ, -0x1 ;  /* 0xffffffffff0f7424 */ /* 0x000fce00078e00ff */
[----:B------:R-:W-:Y:S05]  /*217a0*/  WARPSYNC.COLLECTIVE R15, `(.L_x_9742) ;  /* 0x000000000f087348 */ /* 0x000fea0003c00000 */
[----:B------:R0:W1:Y:S02]  /*217b0*/  SHFL.IDX P6, R14, R13, R12, R11 ;  /* 0x0000000c0d0e7389 */ /* 0x00006400000c000b */
[----:B01----:R-:W-:Y:S01]  /*217c0*/  ENDCOLLECTIVE ;  /* 0x000000000000791b */ /* 0x003fe20003800000 */
.L_x_9742:
[----:B------:R-:W-:Y:S05]  /*217d0*/  BSYNC B0 ;  /* 0x0000000000007941 */ /* 0x000fea0003800000 */
.L_x_9741:
        /* <DEDUP_REMOVED lines=8> */
.L_x_9743:
[----:B------:R-:W-:Y:S01]  /*21860*/  IMAD.MOV.U32 R5, RZ, RZ, R14 ;  /* 0x000000ffff057224 */ /* 0x000fe200078e000e */
[----:B------:R-:W-:Y:S06]  /*21870*/  BRA `(.L_x_9744) ;  /* 0xffffffdc00b87947 */ /* 0x000fec000383ffff */
.L_x_9660:
        /* <DEDUP_REMOVED lines=8> */
.L_x_9746:
[----:B------:R-:W-:Y:S05]  /*21900*/  BSYNC B0 ;  /* 0x0000000000007941 */ /* 0x000fea0003800000 */
.L_x_9745:
        /* <DEDUP_REMOVED lines=10> */
.L_x_9747:
        /* <DEDUP_REMOVED lines=8> */
.L_x_9748:
        /* <DEDUP_REMOVED lines=8> */
.L_x_9749:
        /* <DEDUP_REMOVED lines=8> */
.L_x_9750:
        /* <DEDUP_REMOVED lines=8> */
.L_x_9751:
[----:B------:R-:W-:Y:S05]  /*21bb0*/  BRA `(.L_x_9752) ;  /* 0xffffffdc00747947 */ /* 0x000fea000383ffff */
.L_x_9665:
        /* <DEDUP_REMOVED lines=8> */
.L_x_9754:
[----:B------:R-:W-:Y:S05]  /*21c40*/  BSYNC B0 ;  /* 0x0000000000007941 */ /* 0x000fea0003800000 */
.L_x_9753:
        /* <DEDUP_REMOVED lines=10> */
.L_x_9755:
        /* <DEDUP_REMOVED lines=8> */
.L_x_9756:
        /* <DEDUP_REMOVED lines=8> */
.L_x_9757:
        /* <DEDUP_REMOVED lines=8> */
.L_x_9758:
        /* <DEDUP_REMOVED lines=8> */
.L_x_9759:
[----:B------:R-:W-:Y:S05]  /*21ef0*/  BRA `(.L_x_9760) ;  /* 0xffffffdc00507947 */ /* 0x000fea000383ffff */
.L_x_9667:
[----:B------:R-:W-:Y:S01]  /*21f00*/  BSSY B0, `(.L_x_9761) ;  /* 0x0000006000007945 */ /* 0x000fe20003800000 */
[----:B------:R-:W-:Y:S01]  /*21f10*/  PLOP3.LUT P6, PT, P6, PT, PT, 0x8, 0x0 ;  /* 0x000000000000781c */ /* 0x000fe200037ce170 */
[----:B------:R-:W-:-:S12]  /*21f20*/  IMAD.MOV.U32 R15, RZ, RZ, -0x1 ;  /* 0xffffffffff0f7424 */ /* 0x000fd800078e00ff */
[----:B01-3--:R-:W-:Y:S05]  /*21f30*/  WARPSYNC.COLLECTIVE R15, `(.L_x_9762) ;  /* 0x000000000f087348 */ /* 0x00bfea0003c00000 */
[----:B------:R-:W-:Y:S01]  /*21f40*/  VOTE.ANY R14, PT, P6 ;  /* 0x00000000000e7806 */ /* 0x000fe200030e0100 */
[----:B01-3--:R-:W-:Y:S06]  /*21f50*/  ENDCOLLECTIVE ;  /* 0x000000000000791b */ /* 0x00bfec0003800000 */
.L_x_9762:
[----:B------:R-:W-:Y:S05]  /*21f60*/  BSYNC B0 ;  /* 0x0000000000007941 */ /* 0x000fea0003800000 */
.L_x_9761:
        /* <DEDUP_REMOVED lines=9> */
.L_x_9763:
[----:B------:R-:W-:Y:S01]  /*22000*/  IMAD.MOV.U32 R17, RZ, RZ, R14 ;  /* 0x000000ffff117224 */ /* 0x000fe200078e000e */
[----:B------:R-:W-:Y:S06]  /*22010*/  BRA `(.L_x_9764) ;  /* 0xffffffdc00407947 */ /* 0x000fec000383ffff */
.L_x_9669:
[----:B------:R-:W-:Y:S01]  /*22020*/  BSSY B0, `(.L_x_9765) ;  /* 0x0000007000007945 */ /* 0x000fe20003800000 */
[----:B------:R-:W-:Y:S02]  /*22030*/  IMAD.MOV.U32 R13, RZ, RZ, R3 ;  /* 0x000000ffff0d7224 */ /* 0x000fe400078e0003 */
[----:B------:R-:W-:Y:S02]  /*22040*/  IMAD.MOV.U32 R11, RZ, RZ, 0x1f ;  /* 0x0000001fff0b7424 */ /* 0x000fe400078e00ff */
[----:B------:R-:W-:-:S07]  /*22050*/  IMAD.MOV.U32 R15, RZ, RZ, -0x1 ;  /* 0xffffffffff0f7424 */ /* 0x000fce00078e00ff */
[----:B01234-:R-:W-:Y:S05]  /*22060*/  WARPSYNC.COLLECTIVE R15, `(.L_x_9766) ;  /* 0x000000000f087348 */ /* 0x01ffea0003c00000 */
[----:B------:R0:W0:Y:S02]  /*22070*/  SHFL.IDX P6, R14, R13, R12, R11 ;  /* 0x0000000c0d0e7389 */ /* 0x00002400000c000b */
[----:B01234-:R-:W-:Y:S01]  /*22080*/  ENDCOLLECTIVE ;  /* 0x000000000000791b */ /* 0x01ffe20003800000 */
.L_x_9766:
[----:B------:R-:W-:Y:S05]  /*22090*/  BSYNC B0 ;  /* 0x0000000000007941 */ /* 0x000fea0003800000 */
.L_x_9765:
[----:B------:R-:W-:Y:S05]  /*220a0*/  BRA `(.L_x_9668) ;  /* 0xffffffdc00387947 */ /* 0x000fea000383ffff */
.L_x_9673:
[----:B0-----:R0:W1:Y:S02]  /*220b0*/  SYNCS.PHASECHK.TRANS64.TRYWAIT P0, [R9+URZ+0x2d820], R0 ;  /* 0x02d82000090075a7 */ /* 0x001064000800017f */
[----:B-1----:R-:W-:Y:S05]  /*220c0*/  @!P0 NANOSLEEP.SYNCS 0x989680 ;  /* 0x009896800000895d */ /* 0x002fea0003900000 */
[----:B------:R-:W1:Y:S02]  /*220d0*/  @!P0 SYNCS.PHASECHK.TRANS64 P0, [R9+URZ+0x2d820], R0 ;  /* 0x02d82000090085a7 */ /* 0x000e64000800007f */
[----:B-1----:R-:W-:Y:S05]  /*220e0*/  @!P0 BRA `(.L_x_9673) ;  /* 0xfffffffc00f08947 */ /* 0x002fea000383ffff */
[----:B------:R-:W-:Y:S05]  /*220f0*/  BRA `(.L_x_9767) ;  /* 0xffffffe000a47947 */ /* 0x000fea000383ffff */
.L_x_9674:
        /* <DEDUP_REMOVED lines=11> */
.L_x_9769:
[----:B------:R-:W-:Y:S05]  /*221b0*/  BSYNC B0 ;  /* 0x0000000000007941 */ /* 0x000fea0003800000 */
.L_x_9768:
[----:B------:R-:W-:Y:S05]  /*221c0*/  BRA `(.L_x_9770) ;  /* 0xffffffe0008c7947 */ /* 0x000fea000383ffff */
.L_x_9675:
[----:B------:R-:W-:Y:S01]  /*221d0*/  BSSY B0, `(.L_x_9771) ;  /* 0x0000006000007945 */ /* 0x000fe20003800000 */
[----:B------:R-:W-:-:S07]  /*221e0*/  IMAD.MOV.U32 R15, RZ, RZ, -0x1 ;  /* 0xffffffffff0f7424 */ /* 0x000fce00078e00ff */
[----:B0-----:R-:W-:Y:S05]  /*221f0*/  WARPSYNC.COLLECTIVE R15, `(.L_x_9772) ;  /* 0x000000000f0c7348 */ /* 0x001fea0003c00000 */
[----:B------:R-:W-:Y:S02]  /*22200*/  ELECT P6, UR62, PT ;  /* 0x00000000003e782f */ /* 0x000fe400038c0000 */
[----:B------:R-:W-:Y:S01]  /*22210*/  MOV R14, UR62 ;  /* 0x0000003e000e7c02 */ /* 0x000fe20008000f00 */
[----:B0-----:R-:W-:Y:S10]  /*22220*/  ENDCOLLECTIVE ;  /* 0x000000000000791b */ /* 0x001ff40003800000 */
.L_x_9772:
[----:B------:R-:W-:Y:S05]  /*22230*/  BSYNC B0 ;  /* 0x0000000000007941 */ /* 0x000fea0003800000 */
.L_x_9771:
[----:B------:R-:W-:Y:S05]  /*22240*/  BRA `(.L_x_9773) ;  /* 0xffffffe000807947 */ /* 0x000fea000383ffff */
.L_x_9677:
[----:B0-----:R0:W1:Y:S02]  /*22250*/  SYNCS.PHASECHK.TRANS64.TRYWAIT P0, [R7+URZ], R2 ;  /* 0x00000002070075a7 */ /* 0x001064000800017f */
[----:B-1----:R-:W-:Y:S05]  /*22260*/  @!P0 NANOSLEEP.SYNCS 0x989680 ;  /* 0x009896800000895d */ /* 0x002fea0003900000 */
[----:B------:R-:W1:Y:S02]  /*22270*/  @!P0 SYNCS.PHASECHK.TRANS64 P0, [R7+URZ], R2 ;  /* 0x00000002070085a7 */ /* 0x000e64000800007f */
[----:B-1----:R-:W-:Y:S05]  /*22280*/  @!P0 BRA `(.L_x_9677) ;  /* 0xfffffffc00f08947 */ /* 0x002fea000383ffff */
[----:B------:R-:W-:Y:S05]  /*22290*/  BRA `(.L_x_9774) ;  /* 0xffffffe000b47947 */ /* 0x000fea000383ffff */
.L_x_9678:
[----:B-1----:R1:W2:Y:S02]  /*222a0*/  SYNCS.PHASECHK.TRANS64.TRYWAIT P0, [R3+URZ], R0 ;  /* 0x00000000030075a7 */ /* 0x0022a4000800017f */
[----:B--2---:R-:W-:Y:S05]  /*222b0*/  @!P0 NANOSLEEP.SYNCS 0x989680 ;  /* 0x009896800000895d */ /* 0x004fea0003900000 */
[----:B------:R-:W2:Y:S02]  /*222c0*/  @!P0 SYNCS.PHASECHK.TRANS64 P0, [R3+URZ], R0 ;  /* 0x00000000030085a7 */ /* 0x000ea4000800007f */
[----:B--2---:R-:W-:Y:S05]  /*222d0*/  @!P0 BRA `(.L_x_9678) ;  /* 0xfffffffc00f08947 */ /* 0x004fea000383ffff */
[----:B------:R-:W-:Y:S05]  /*222e0*/  BRA `(.L_x_9775) ;  /* 0xffffffe000a87947 */ /* 0x000fea000383ffff */
.L_x_9680:
[----:B-1----:R1:W2:Y:S02]  /*222f0*/  SYNCS.PHASECHK.TRANS64.TRYWAIT P0, [R5+URZ], R2 ;  /* 0x00000002050075a7 */ /* 0x0022a4000800017f */
[----:B--2---:R-:W-:Y:S05]  /*22300*/  @!P0 NANOSLEEP.SYNCS 0x989680 ;  /* 0x009896800000895d */ /* 0x004fea0003900000 */
[----:B------:R-:W2:Y:S02]  /*22310*/  @!P0 SYNCS.PHASECHK.TRANS64 P0, [R5+URZ], R2 ;  /* 0x00000002050085a7 */ /* 0x000ea4000800007f */
[----:B--2---:R-:W-:Y:S05]  /*22320*/  @!P0 BRA `(.L_x_9680) ;  /* 0xfffffffc00f08947 */ /* 0x004fea000383ffff */
[----:B------:R-:W-:Y:S05]  /*22330*/  BRA `(.L_x_9776) ;  /* 0xffffffe000ac7947 */ /* 0x000fea000383ffff */
.L_x_9777:
        /* <DEDUP_REMOVED lines=12> */
.L_x_12784:


//--------------------- .text._ZN7cutlass13device_kernelIN5flash11enable_sm90INS1_16FlashAttnFwdSm90INS1_25CollectiveMainloopFwdSm90ILi2EN4cute5tupleIJNS5_1CILi1EEES8_S8_EEENS6_IJNS7_ILi192EEENS7_ILi144EEENS7_ILi96EEEEEELi96ENS_10bfloat16_tEfNS_4arch4Sm90ELb1ELb0ELb0ELb0ELb0ELb0ELb0ELb0ELb1ELb0ELb0ELb0EEENS1_21CollectiveEpilogueFwdINS6_IJSA_SC_SB_EEES9_SE_SG_Li384ELb0ELb0ELb0ELb0EEENS1_30DynamicPersistentTileSchedulerILi384ELi32ELb0ELb0ELb1EEEEEEEEEvNT_6ParamsE --------------------------
	.section	.text._ZN7cutlass13device_kernelIN5flash11enable_sm90INS1_16FlashAttnFwdSm90INS1_25CollectiveMainloopFwdSm90ILi2EN4cute5tupleIJNS5_1CILi1EEES8_S8_EEENS6_IJNS7_ILi192EEENS7_ILi144EEENS7_ILi96EEEEEELi96ENS_10bfloat16_tEfNS_4arch4Sm90ELb1ELb0ELb0ELb0ELb0ELb0ELb0ELb0ELb1ELb0ELb0ELb0EEENS1_21CollectiveEpilogueFwdINS6_IJSA_SC_SB_EEES9_SE_SG_Li384ELb0ELb0ELb0ELb0EEENS1_30DynamicPersistentTileSchedulerILi384ELi32ELb0ELb0ELb1EEEEEEEEEvNT_6ParamsE,"ax",@progbits
	.align	128
.text._ZN7cutlass13device_kernelIN5flash11enable_sm90INS1_16FlashAttnFwdSm90INS1_25CollectiveMainloopFwdSm90ILi2EN4cute5tupleIJNS5_1CILi1EEES8_S8_EEENS6_IJNS7_ILi192EEENS7_ILi144EEENS7_ILi96EEEEEELi96ENS_10bfloat16_tEfNS_4arch4Sm90ELb1ELb0ELb0ELb0ELb0ELb0ELb0ELb0ELb1ELb0ELb0ELb0EEENS1_21CollectiveEpilogueFwdINS6_IJSA_SC_SB_EEES9_SE_SG_Li384ELb0ELb0ELb0ELb0EEENS1_30DynamicPersistentTileSchedulerILi384ELi32ELb0ELb0ELb1EEEEEEEEEvNT_6ParamsE:
        .type           _ZN7cutlass13device_kernelIN5flash11enable_sm90INS1_16FlashAttnFwdSm90INS1_25CollectiveMainloopFwdSm90ILi2EN4cute5tupleIJNS5_1CILi1EEES8_S8_EEENS6_IJNS7_ILi192EEENS7_ILi144EEENS7_ILi96EEEEEELi96ENS_10bfloat16_tEfNS_4arch4Sm90ELb1ELb0ELb0ELb0ELb0ELb0ELb0ELb0ELb1ELb0ELb0ELb0EEENS1_21CollectiveEpilogueFwdINS6_IJSA_SC_SB_EEES9_SE_SG_Li384ELb0ELb0ELb0ELb0EEENS1_30DynamicPersistentTileSchedulerILi384ELi32ELb0ELb0ELb1EEEEEEEEEvNT_6ParamsE,@function
        .size           _ZN7cutlass13device_kernelIN5flash11enable_sm90INS1_16FlashAttnFwdSm90INS1_25CollectiveMainloopFwdSm90ILi2EN4cute5tupleIJNS5_1CILi1EEES8_S8_EEENS6_IJNS7_ILi192EEENS7_ILi144EEENS7_ILi96EEEEEELi96ENS_10bfloat16_tEfNS_4arch4Sm90ELb1ELb0ELb0ELb0ELb0ELb0ELb0ELb0ELb1ELb0ELb0ELb0EEENS1_21CollectiveEpilogueFwdINS6_IJSA_SC_SB_EEES9_SE_SG_Li384ELb0ELb0ELb0ELb0EEENS1_30DynamicPersistentTileSchedulerILi384ELi32ELb0ELb0ELb1EEEEEEEEEvNT_6ParamsE,(.L_x_12785 - _ZN7cutlass13device_kernelIN5flash11enable_sm90INS1_16FlashAttnFwdSm90INS1_25CollectiveMainloopFwdSm90ILi2EN4cute5tupleIJNS5_1CILi1EEES8_S8_EEENS6_IJNS7_ILi192EEENS7_ILi144EEENS7_ILi96EEEEEELi96ENS_10bfloat16_tEfNS_4arch4Sm90ELb1ELb0ELb0ELb0ELb0ELb0ELb0ELb0ELb1ELb0ELb0ELb0EEENS1_21CollectiveEpilogueFwdINS6_IJSA_SC_SB_EEES9_SE_SG_Li384ELb0ELb0ELb0ELb0EEENS1_30DynamicPersistentTileSchedulerILi384ELi32ELb0ELb0ELb1EEEEEEEEEvNT_6ParamsE)
        .other          _ZN7cutlass13device_kernelIN5flash11enable_sm90INS1_16FlashAttnFwdSm90INS1_25CollectiveMainloopFwdSm90ILi2EN4cute5tupleIJNS5_1CILi1EEES8_S8_EEENS6_IJNS7_ILi192EEENS7_ILi144EEENS7_ILi96EEEEEELi96ENS_10bfloat16_tEfNS_4arch4Sm90ELb1ELb0ELb0ELb0ELb0ELb0ELb0ELb0ELb1ELb0ELb0ELb0EEENS1_21CollectiveEpilogueFwdINS6_IJSA_SC_SB_EEES9_SE_SG_Li384ELb0ELb0ELb0ELb0EEENS1_30DynamicPersistentTileSchedulerILi384ELi32ELb0ELb0ELb1EEEEEEEEEvNT_6ParamsE,@"STO_CUDA_ENTRY STV_DEFAULT"
_ZN7cutlass13device_kernelIN5flash11enable_sm90INS1_16FlashAttnFwdSm90INS1_25CollectiveMainloopFwdSm90ILi2EN4cute5tupleIJNS5_1CILi1EEES8_S8_EEENS6_IJNS7_ILi192EEENS7_ILi144EEENS7_ILi96EEEEEELi96ENS_10bfloat16_tEfNS_4arch4Sm90ELb1ELb0ELb0ELb0ELb0ELb0ELb0ELb0ELb1ELb0ELb0ELb0EEENS1_21CollectiveEpilogueFwdINS6_IJSA_SC_SB_EEES9_SE_SG_Li384ELb0ELb0ELb0ELb0EEENS1_30DynamicPersistentTileSchedulerILi384ELi32ELb0ELb0ELb1EEEEEEEEEvNT_6ParamsE:
[----:B------:R-:W1:Y:S01]  /*0000*/  LDC R1, c[0x0][0x28] ;  /* 0x00000a00ff017b82 */ /* 0x000e620000000800 */
[----:B------:R-:W2:Y:S01]  /*0010*/  S2R R2, SR_TID.X ;  /* 0x0000000000027919 */ /* 0x000ea20000002100 */
[----:B------:R-:W-:Y:S01]  /*0020*/  ELECT P0, URZ, PT ;  /* 0x00000000003f782f */ /* 0x000fe20003800000 */
[----:B------:R-:W-:Y:S01]  /*0030*/  BSSY B0, `(.L_x_9778) ;  /* 0x0000013000007945 */ /* 0x000fe20003800000 */
[----:B--2---:R-:W-:-:S05]  /*0040*/  SHF.R.U32.HI R0, RZ, 0x5, R2 ;  /* 0x00000005ff007819 */ /* 0x004fca0000011602 */
        /* <DEDUP_REMOVED lines=17> */
.L_x_9779:
[----:B------:R-:W-:Y:S05]  /*0160*/  BSYNC B0 ;  /* 0x0000000000007941 */ /* 0x000fea0003800000 */
.L_x_9778:
        /* <DEDUP_REMOVED lines=36> */
.L_x_9780:
        /* <DEDUP_REMOVED lines=22> */
.L_x_9781:
        /* <DEDUP_REMOVED lines=18> */
.L_x_9782:
        /* <DEDUP_REMOVED lines=22> */
.L_x_9783:
        /* <DEDUP_REMOVED lines=22> */
.L_x_9784:
[----:B---3--:R-:W-:Y:S01]  /*08f0*/  ISETP.NE.AND P0, PT, R3, RZ, PT ;  /* 0x000000ff0300720c */ /* 0x008fe20003f05270 */
[----:B------:R-:W-:Y:S01]  /*0900*/  IMAD.MOV.U32 R17, RZ, RZ, 0x1 ;  /* 0x00000001ff117424 */ /* 0x000fe200078e00ff */
[----:B------:R-:W-:Y:S01]  /*0910*/  NOP ;  /* 0x0000000000007918 */ /* 0x000fe20000000000 */
[----:B------:R-:W-:-:S03]  /*0920*/  LOP3.LUT R18, R2, 0x7f, RZ, 0xc0, !PT ;  /* 0x0000007f02127812 */ /* 0x000fc600078ec0ff */
[----:B------:R-:W-:Y:S01]  /*0930*/  SEL R17, R17, 0x2, !P0 ;  /* 0x0000000211117807 */ /* 0x000fe20004000000 */
[----:B-12-4-:R-:W-:Y:S06]  /*0940*/  BAR.SYNC.DEFER_BLOCKING 0x0 ;  /* 0x0000000000007b1d */ /* 0x016fec0000010000 */
[----:B------:R-:W-:Y:S05]  /*0950*/  @!P0 BRA `(.L_x_9785) ;  /* 0x000000dc00508947 */ /* 0x000fea0003800000 */
.L_x_9786:
        /* <DEDUP_REMOVED lines=16> */
[----:B------:R-:W-:Y:S01]  /*0a60*/  LOP3.LUT R144, R17, 0x1, RZ, 0xfc, !PT ;  /* 0x0000000111907812 */ /* 0x000fe200078efcff */
[----:B------:R-:W-:Y:S01]  /*0a70*/  IMAD.MOV.U32 R18, RZ, RZ, RZ ;  /* 0x000000ffff127224 */ /* 0x000fe200078e00ff */
[----:B------:R-:W-:Y:S01]  /*0a80*/  SHF.R.S32.HI R3, RZ, 0x1f, R0 ;  /* 0x0000001fff037819 */ /* 0x000fe20000011400 */
[----:B------:R-:W-:-:S03]  /*0a90*/  UMOV UR46, URZ ;  /* 0x0000003f002e7c82 */ /* 0x000fc60008000000 */
[CC--:B------:R-:W-:Y:S01]  /*0aa0*/  LEA.HI R6, R3.reuse, R0.reuse, RZ, 0x4 ;  /* 0x0000000003067211 */ /* 0x0c0fe200078f20ff */
[----:B------:R-:W2:Y:S01]  /*0ab0*/  S2UR UR6, SR_SWINHI ;  /* 0x00000000000679c3 */ /* 0x000ea20000002f00 */
[CC--:B------:R-:W-:Y:S02]  /*0ac0*/  LEA.HI R4, R3.reuse, R0.reuse, RZ, 0x7 ;  /* 0x0000000003047211 */ /* 0x0c0fe400078f38ff */
[----:B------:R-:W-:Y:S02]  /*0ad0*/  LEA.HI R8, R3, R0, RZ, 0x5 ;  /* 0x0000000003087211 */ /* 0x000fe400078f28ff */
[----:B------:R-:W-:Y:S02]  /*0ae0*/  SHF.R.S32.HI R7, RZ, 0x4, R6 ;  /* 0x00000004ff077819 */ /* 0x000fe40000011406 */
[----:B------:R-:W-:Y:S02]  /*0af0*/  LOP3.LUT R3, R6, 0xfffffff0, RZ, 0xc0, !PT ;  /* 0xfffffff006037812 */ /* 0x000fe400078ec0ff */
[----:B------:R-:W-:-:S02]  /*0b00*/  SHF.R.S32.HI R5, RZ, 0x7, R4 ;  /* 0x00000007ff057819 */ /* 0x000fc40000011404 */
[----:B------:R-:W-:Y:S01]  /*0b10*/  LOP3.LUT R9, R4, 0xffffff80, RZ, 0xc0, !PT ;  /* 0xffffff8004097812 */ /* 0x000fe200078ec0ff */
[----:B------:R-:W-:Y:S01]  /*0b20*/  IMAD.IADD R3, R0, 0x1, -R3 ;  /* 0x0000000100037824 */ /* 0x000fe200078e0a03 */
[----:B------:R-:W-:Y:S01]  /*0b30*/  LEA.HI R4, R6, R7, RZ, 0x1 ;  /* 0x0000000706047211 */ /* 0x000fe200078f08ff */
[----:B------:R-:W-:Y:S01]  /*0b40*/  IMAD.HI R10, R5, 0x55555556, RZ ;  /* 0x55555556050a7827 */ /* 0x000fe200078e02ff */
[----:B------:R-:W-:Y:S01]  /*0b50*/  SHF.R.S32.HI R8, RZ, 0x5, R8 ;  /* 0x00000005ff087819 */ /* 0x000fe20000011408 */
[----:B-1----:R-:W-:Y:S01]  /*0b60*/  ULEA UR47, UR4, UR47, 0x18 ;  /* 0x0000002f042f7291 */ /* 0x002fe2000f8ec03f */
[----:B------:R-:W-:Y:S01]  /*0b70*/  LOP3.LUT R4, R4, 0x1ffffffe, RZ, 0xc0, !PT ;  /* 0x1ffffffe04047812 */ /* 0x000fe200078ec0ff */
[----:B------:R-:W-:Y:S01]  /*0b80*/  IMAD.IADD R9, R0, 0x1, -R9 ;  /* 0x0000000100097824 */ /* 0x000fe200078e0a09 */
[--C-:B------:R-:W-:Y:S01]  /*0b90*/  SHF.R.S32.HI R0, RZ, 0x1f, R3.reuse ;  /* 0x0000001fff007819 */ /* 0x100fe20000011403 */
[----:B------:R-:W-:Y:S01]  /*0ba0*/  IMAD R14, R8, 0x10, R3 ;  /* 0x00000010080e7824 */ /* 0x000fe200078e0203 */
[----:B------:R-:W-:Y:S01]  /*0bb0*/  LEA.HI R10, R10, R10, RZ, 0x1 ;  /* 0x0000000a0a0a7211 */ /* 0x000fe200078f08ff */
[----:B------:R-:W-:Y:S01]  /*0bc0*/  IMAD.IADD R7, R7, 0x1, -R4 ;  /* 0x0000000107077824 */ /* 0x000fe200078e0a04 */
[CC--:B------:R-:W-:Y:S01]  /*0bd0*/  LEA.HI R4, R0.reuse, R3.reuse, RZ, 0x2 ;  /* 0x0000000300047211 */ /* 0x0c0fe200078f10ff */
[----:B------:R-:W-:Y:S01]  /*0be0*/  UMOV UR4, UR47 ;  /* 0x0000002f00047c82 */ /* 0x000fe20008000000 */
[----:B--2---:R-:W-:Y:S01]  /*0bf0*/  UMOV UR5, UR6 ;  /* 0x0000000600057c82 */ /* 0x004fe20008000000 */
[----:B------:R-:W-:Y:S01]  /*0c00*/  LEA.HI R0, R0, R3, RZ, 0x3 ;  /* 0x0000000300007211 */ /* 0x000fe200078f18ff */
[----:B------:R-:W-:Y:S01]  /*0c10*/  IMAD R10, R10, -0x3, R5 ;  /* 0xfffffffd0a0a7824 */ /* 0x000fe200078e0205 */
[----:B------:R-:W-:Y:S01]  /*0c20*/  SHF.R.S32.HI R6, RZ, 0x1f, R9 ;  /* 0x0000001fff067819 */ /* 0x000fe20000011409 */
[----:B------:R-:W-:-:S02]  /*0c30*/  IMAD.SHL.U32 R7, R7, 0x8, RZ ;  /* 0x0000000807077824 */ /* 0x000fc400078e00ff */
[----:B------:R-:W-:Y:S01]  /*0c40*/  IMAD.SHL.U32 R5, R0, 0x10, RZ ;  /* 0x0000001000057824 */ /* 0x000fe200078e00ff */
[----:B------:R-:W-:Y:S01]  /*0c50*/  LOP3.LUT R0, R4, 0x7fffffc, RZ, 0xc0, !PT ;  /* 0x07fffffc04007812 */ /* 0x000fe200078ec0ff */
[----:B------:R-:W-:Y:S01]  /*0c60*/  IMAD.U32 R150, RZ, RZ, UR4 ;  /* 0x00000004ff967e24 */ /* 0x000fe2000f8e00ff */
[----:B------:R-:W-:Y:S01]  /*0c70*/  SHF.R.S32.HI R4, RZ, 0x2, R4 ;  /* 0x00000002ff047819 */ /* 0x000fe20000011404 */
[----:B------:R-:W-:Y:S01]  /*0c80*/  IMAD.U32 R151, RZ, RZ, UR5 ;  /* 0x00000005ff977e24 */ /* 0x000fe2000f8e00ff */
[-C--:B------:R-:W-:Y:S01]  /*0c90*/  LEA.HI R11, R6, R9.reuse, RZ, 0x2 ;  /* 0x00000009060b7211 */ /* 0x080fe200078f10ff */
[----:B------:R-:W-:Y:S01]  /*0ca0*/  IMAD.IADD R0, R3, 0x1, -R0 ;  /* 0x0000000103007824 */ /* 0x000fe200078e0a00 */
[----:B------:R-:W-:Y:S01]  /*0cb0*/  LOP3.LUT R5, R5, 0x7fffff80, RZ, 0xc0, !PT ;  /* 0x7fffff8005057812 */ /* 0x000fe200078ec0ff */
[----:B------:R-:W-:Y:S01]  /*0cc0*/  IMAD.SHL.U32 R4, R4, 0x40, RZ ;  /* 0x0000004004047824 */ /* 0x000fe200078e00ff */
[----:B------:R-:W-:Y:S01]  /*0cd0*/  SHF.R.S32.HI R12, RZ, 0x2, R11 ;  /* 0x00000002ff0c7819 */ /* 0x000fe2000001140b */
[----:B------:R-:W-:Y:S01]  /*0ce0*/  IMAD.U32 R3, R14, 0x20, R7 ;  /* 0x000000200e037824 */ /* 0x000fe200078e0007 */
[----:B------:R-:W-:Y:S01]  /*0cf0*/  SHF.R.S32.HI R13, RZ, 0x1f, R11 ;  /* 0x0000001fff0d7819 */ /* 0x000fe2000001140b */
[----:B------:R-:W-:Y:S01]  /*0d00*/  IMAD R5, R8, 0x100, R5 ;  /* 0x0000010008057824 */ /* 0x000fe200078e0205 */
[----:B------:R-:W-:Y:S01]  /*0d10*/  LOP3.LUT R4, R4, 0x40, RZ, 0xc0, !PT ;  /* 0x0000004004047812 */ /* 0x000fe200078ec0ff */
[----:B------:R-:W-:Y:S01]  /*0d20*/  UMOV UR5, URZ ;  /* 0x0000003f00057c82 */ /* 0x000fe20008000000 */
[----:B------:R-:W-:Y:S01]  /*0d30*/  LEA.HI R13, R13, R12, RZ, 0x3 ;  /* 0x0000000c0d0d7211 */ /* 0x000fe200078f18ff */
[----:B------:R-:W-:Y:S01]  /*0d40*/  IMAD R5, R0, 0x10, R5 ;  /* 0x0000001000057824 */ /* 0x000fe200078e0205 */
[----:B------:R-:W-:Y:S01]  /*0d50*/  LOP3.LUT R7, R4, 0x8, R7, 0xf8, !PT ;  /* 0x0000000804077812 */ /* 0x000fe200078ef807 */
[----:B------:R-:W-:Y:S01]  /*0d60*/  IMAD.WIDE R150, R3, 0x2, R150 ;  /* 0x0000000203967825 */ /* 0x000fe200078e0296 */
[----:B------:R-:W-:Y:S01]  /*0d70*/  SHF.R.U32.HI R4, RZ, 0x3, R4 ;  /* 0x00000003ff047819 */ /* 0x000fe20000011604 */
[----:B------:R-:W-:Y:S01]  /*0d80*/  UMOV UR4, UR7 ;  /* 0x0000000700047c82 */ /* 0x000fe20008000000 */
[----:B------:R-:W-:Y:S01]  /*0d90*/  LOP3.LUT R13, R13, 0xfffffff8, RZ, 0xc0, !PT ;  /* 0xfffffff80d0d7812 */ /* 0x000fe200078ec0ff */
[----:B------:R-:W-:Y:S01]  /*0da0*/  IMAD.U32 R148, RZ, RZ, UR5 ;  /* 0x00000005ff947e24 */ /* 0x000fe2000f8e00ff */
[----:B------:R-:W-:-:S02]  /*0db0*/  LEA.HI R6, R6, R9, RZ, 0x5 ;  /* 0x0000000906067211 */ /* 0x000fc400078f28ff */
[----:B------:R-:W-:Y:S01]  /*0dc0*/  LOP3.LUT R4, R7, R4, RZ, 0x3c, !PT ;  /* 0x0000000407047212 */ /* 0x000fe200078e3cff */
[----:B------:R-:W-:Y:S01]  /*0dd0*/  IMAD.IADD R13, R12, 0x1, -R13 ;  /* 0x000000010c0d7824 */ /* 0x000fe200078e0a0d */
[----:B------:R-:W-:Y:S02]  /*0de0*/  SHF.R.S32.HI R6, RZ, 0x5, R6 ;  /* 0x00000005ff067819 */ /* 0x000fe40000011406 */
[----:B------:R-:W-:Y:S01]  /*0df0*/  LOP3.LUT R8, R11, 0x7ffffffc, RZ, 0xc0, !PT ;  /* 0x7ffffffc0b087812 */ /* 0x000fe200078ec0ff */
[----:B------:R-:W-:Y:S02]  /*0e00*/  IMAD.IADD R4, R4, 0x1, R5 ;  /* 0x0000000104047824 */ /* 0x000fe400078e0205 */
[----:B------:R-:W-:Y:S02]  /*0e10*/  IMAD R13, R6, 0x10, R13 ;  /* 0x00000010060d7824 */ /* 0x000fe400078e020d */
[----:B------:R-:W-:Y:S01]  /*0e20*/  IMAD.IADD R19, R9, 0x1, -R8 ;  /* 0x0000000109137824 */ /* 0x000fe200078e0a08 */
[----:B------:R-:W-:Y:S01]  /*0e30*/  LEA R22, R4, UR47, 0x1 ;  /* 0x0000002f04167c11 */ /* 0x000fe2000f8e08ff */
[----:B------:R-:W-:-:S07]  /*0e40*/  IMAD R23, R10, 0x40, R13 ;  /* 0x000000400a177824 */ /* 0x000fce00078e020d */
.L_x_9829:
        /* <DEDUP_REMOVED lines=11> */
[----:B--2---:R-:W-:Y:S05]  /*0f00*/  @!P0 BRA `(.L_x_9787) ;  /* 0x0000000000248947 */ /* 0x004fea0003800000 */
        /* <DEDUP_REMOVED lines=9> */
.L_x_9787:
        /* <DEDUP_REMOVED lines=8> */
.L_x_9788:
[----:B------:R-:W-:Y:S01]  /*1020*/  R2UR UR5, R147 ;  /* 0x00000000930572ca */ /* 0x000fe200000e0000 */
[----:B------:R-:W1:Y:S01]  /*1030*/  LDC R4, c[0x0][0x288] ;  /* 0x0000a200ff047b82 */ /* 0x000e620000000800 */
[----:B------:R-:W-:Y:S01]  /*1040*/  ULDC UR6, c[0x0][0xdac] ;  /* 0x00036b0000067ab9 */ /* 0x000fe20000000800 */
[----:B------:R-:W-:Y:S01]  /*1050*/  ULDC.64 UR10, c[0x0][0x3f8] ;  /* 0x0000fe00000a7ab9 */ /* 0x000fe20000000a00 */
[----:B------:R-:W-:Y:S01]  /*1060*/  ULDC UR43, c[0x0][0xdb8] ;  /* 0x00036e00002b7ab9 */ /* 0x000fe20000000800 */
[----:B------:R-:W-:Y:S01]  /*1070*/  UISETP.NE.U32.AND UP0, UPT, UR10, URZ, UPT ;  /* 0x0000003f0a00728c */ /* 0x000fe2000bf05070 */
[----:B------:R-:W-:Y:S01]  /*1080*/  PLOP3.LUT P0, PT, PT, PT, PT, 0x80, 0x0 ;  /* 0x000000000000781c */ /* 0x000fe20003f0f070 */
[----:B------:R-:W-:Y:S01]  /*1090*/  UIADD3 UR4, UR7, -UR4, URZ ;  /* 0x8000000407047290 */ /* 0x000fe2000fffe03f */
[----:B------:R-:W-:Y:S01]  /*10a0*/  CS2R R12, SRZ ;  /* 0x00000000000c7805 */ /* 0x000fe2000001ff00 */
[----:B------:R-:W2:Y:S01]  /*10b0*/  LDC R65, c[0x0][0x2e0] ;  /* 0x0000b800ff417b82 */ /* 0x000ea20000000800 */
[----:B------:R-:W-:Y:S01]  /*10c0*/  UISETP.NE.AND.EX UP0, UPT, UR11, URZ, UPT, UP0 ;  /* 0x0000003f0b00728c */ /* 0x000fe2000bf05300 */
[----:B------:R-:W-:Y:S01]  /*10d0*/  IMAD.MOV.U32 R71, RZ, RZ, RZ ;  /* 0x000000ffff477224 */ /* 0x000fe200078e00ff */
[----:B------:R-:W-:Y:S01]  /*10e0*/  CS2R R38, SRZ ;  /* 0x0000000000267805 */ /* 0x000fe2000001ff00 */
[----:B------:R-:W-:Y:S01]  /*10f0*/  ULOP3.LUT UR5, URZ, UR5, URZ, 0x33, !UPT ;  /* 0x000000053f057292 */ /* 0x000fe2000f8e333f */
[----:B------:R-:W-:-:S02]  /*1100*/  CS2R R42, SRZ ;  /* 0x00000000002a7805 */ /* 0x000fc4000001ff00 */
[----:B------:R-:W-:Y:S02]  /*1110*/  CS2R R28, SRZ ;  /* 0x00000000001c7805 */ /* 0x000fe4000001ff00 */
[----:B------:R-:W-:Y:S01]  /*1120*/  CS2R R14, SRZ ;  /* 0x00000000000e7805 */ /* 0x000fe2000001ff00 */
[----:B------:R-:W-:Y:S01]  /*1130*/  UIADD3 UR5, UR5, UR6, URZ ;  /* 0x0000000605057290 */ /* 0x000fe2000fffe03f */
[----:B------:R-:W-:Y:S02]  /*1140*/  CS2R R44, SRZ ;  /* 0x00000000002c7805 */ /* 0x000fe4000001ff00 */
[----:B------:R-:W-:Y:S01]  /*1150*/  CS2R R46, SRZ ;  /* 0x00000000002e7805 */ /* 0x000fe2000001ff00 */
[----:B------:R-:W-:Y:S01]  /*1160*/  ULDC UR6, c[0x0][0x404] ;  /* 0x0001010000067ab9 */ /* 0x000fe20000000800 */
[----:B------:R-:W-:Y:S01]  /*1170*/  UIMAD UR42, UR5, 0xc0, URZ ;  /* 0x000000c0052a78a4 */ /* 0x000fe2000f8e023f */
[----:B------:R-:W-:Y:S01]  /*1180*/  CS2R R32, SRZ ;  /* 0x0000000000207805 */ /* 0x000fe2000001ff00 */
[----:B------:R-:W-:Y:S01]  /*1190*/  USEL UR5, UR6, 0x1, UP0 ;  /* 0x0000000106057887 */ /* 0x000fe20008000000 */
[----:B------:R-:W-:Y:S01]  /*11a0*/  CS2R R20, SRZ ;  /* 0x0000000000147805 */ /* 0x000fe2000001ff00 */
[----:B------:R-:W-:Y:S01]  /*11b0*/  UISETP.NE.AND UP0, UPT, UR43, 0x1, UPT ;  /* 0x000000012b00788c */ /* 0x000fe2000bf05270 */
[----:B------:R-:W-:Y:S01]  /*11c0*/  CS2R R48, SRZ ;  /* 0x0000000000307805 */ /* 0x000fe2000001ff00 */
[----:B------:R-:W-:Y:S01]  /*11d0*/  IMAD.U32 R17, RZ, RZ, UR42 ;  /* 0x0000002aff117e24 */ /* 0x000fe2000f8e00ff */
[----:B------:R-:W-:Y:S01]  /*11e0*/  CS2R R24, SRZ ;  /* 0x0000000000187805 */ /* 0x000fe2000001ff00 */
[----:B------:R-:W-:Y:S01]  /*11f0*/  IMAD.MOV.U32 R50, RZ, RZ, RZ ;  /* 0x000000ffff327224 */ /* 0x000fe200078e00ff */
[----:B------:R-:W-:-:S02]  /*1200*/  CS2R R52, SRZ ;  /* 0x0000000000347805 */ /* 0x000fc4000001ff00 */
        /* <DEDUP_REMOVED lines=10> */
[----:B------:R-:W-:Y:S01]  /*12b0*/  IMAD.HI R0, R0, 0x38e38e39, RZ ;  /* 0x38e38e3900007827 */ /* 0x000fe200078e02ff */
[----:B------:R-:W-:Y:S01]  /*12c0*/  UIMAD.WIDE.U32 UR4, UR8, UR4, URZ ;  /* 0x00000004080472a5 */ /* 0x000fe2000f8e003f */
[----:B------:R-:W-:Y:S01]  /*12d0*/  CS2R R56, SRZ ;  /* 0x0000000000387805 */ /* 0x000fe2000001ff00 */
[----:B------:R-:W-:Y:S01]  /*12e0*/  UMOV UR44, UR8 ;  /* 0x00000008002c7c82 */ /* 0x000fe20008000000 */
[----:B------:R-:W-:Y:S01]  /*12f0*/  IMAD.HI R4, R4, 0x38e38e39, RZ ;  /* 0x38e38e3904047827 */ /* 0x000fe200078e02ff */
        /* <DEDUP_REMOVED lines=16> */
[----:B------:R-:W-:Y:S01]  /*1400*/  ISETP.GE.AND P1, PT, R64, 0x1, PT ;  /* 0x000000014000780c */ /* 0x000fe20003f26270 */
[----:B------:R-:W-:Y:S02]  /*1410*/  IMAD.MOV.U32 R9, RZ, RZ, RZ ;  /* 0x000000ffff097224 */ /* 0x000fe400078e00ff */
[----:B------:R-:W-:Y:S02]  /*1420*/  IMAD.MOV.U32 R11, RZ, RZ, RZ ;  /* 0x000000ffff0b7224 */ /* 0x000fe400078e00ff */
[----:B------:R-:W-:-:S02]  /*1430*/  IMAD.MOV.U32 R78, RZ, RZ, RZ ;  /* 0x000000ffff4e7224 */ /* 0x000fc400078e00ff */
[----:B------:R-:W-:-:S06]  /*1440*/  IMAD.MOV.U32 R80, RZ, RZ, RZ ;  /* 0x000000ffff507224 */ /* 0x000fcc00078e00ff */
[----:B------:R-:W-:Y:S05]  /*1450*/  @!P1 BRA `(.L_x_9789) ;  /* 0x000000c000949947 */ /* 0x000fea0003800000 */
[----:B------:R-:W-:Y:S01]  /*1460*/  VIADD R0, R2, 0xffffff80 ;  /* 0xffffff8002007836 */ /* 0x000fe20000000000 */
[----:B------:R-:W-:-:S04]  /*1470*/  UIADD3 UR6, UR47, 0x24300, URZ ;  /* 0x000243002f067890 */ /* 0x000fc8000fffe03f */
[----:B------:R-:W-:Y:S01]  /*1480*/  SHF.R.S32.HI R3, RZ, 0x1f, R0 ;  /* 0x0000001fff037819 */ /* 0x000fe20000011400 */
[----:B------:R-:W-:-:S03]  /*1490*/  ULOP3.LUT UP0, URZ, UR6, 0x9f, URZ, 0xc0, !UPT ;  /* 0x0000009f063f7892 */ /* 0x000fc6000f80c03f */
[----:B------:R-:W-:-:S03]  /*14a0*/  LEA.HI R3, R3, R0, RZ, 0x7 ;  /* 0x0000000003037211 */ /* 0x000fc600078f38ff */
[----:B------:R-:W-:Y:S02]  /*14b0*/  PLOP3.LUT P0, PT, PT, PT, UP0, 0x80, 0x0 ;  /* 0x000000000000781c */ /* 0x000fe40003f0f008 */
[----:B------:R-:W-:-:S06]  /*14c0*/  SHF.R.S32.HI R3, RZ, 0x7, R3 ;  /* 0x00000007ff037819 */ /* 0x000fcc0000011403 */
[----:B------:R-:W1:Y:S02]  /*14d0*/  SHFL.IDX PT, R3, R3, RZ, 0x1f ;  /* 0x00001fff03037589 */ /* 0x000e6400000e0000 */
[----:B-1----:R-:W-:-:S13]  /*14e0*/  R2UR UR7, R3 ;  /* 0x00000000030772ca */ /* 0x002fda00000e0000 */
[----:B------:R-:W-:Y:S02]  /*14f0*/  UIMAD.WIDE UR4, UR7, 0x55555556, URZ ;  /* 0x55555556070478a5 */ /* 0x000fe4000f8e023f */
[----:B------:R-:W-:Y:S02]  /*1500*/  IMAD.U32 R146, RZ, RZ, UR7 ;  /* 0x00000007ff927e24 */ /* 0x000fe4000f8e00ff */
        /* <DEDUP_REMOVED lines=8> */
[----:B------:R-:W-:-:S04]  /*1590*/  ULOP3.LUT UR36, UR4, 0x3fff, URZ, 0xc0, !UPT ;  /* 0x00003fff04247892 */ /* 0x000fc8000f8ec03f */
        /* <DEDUP_REMOVED lines=18> */
.L_x_9790:
[----:B------:R-:W-:Y:S02]  /*16c0*/  LEA.HI R0, R18, R18, RZ, 0x1 ;  /* 0x0000001212007211 */ /* 0x000fe400078f08ff */
[----:B------:R-:W-:Y:S02]  /*16d0*/  ISETP.NE.AND P0, PT, R144, 0x3, PT ;  /* 0x000000039000780c */ /* 0x000fe40003f05270 */
[----:B------:R-:W-:-:S05]  /*16e0*/  LOP3.LUT R3, R0, 0xfffffffe, RZ, 0xc0, !PT ;  /* 0xfffffffe00037812 */ /* 0x000fca00078ec0ff */
[----:B------:R-:W-:-:S05]  /*16f0*/  IMAD.IADD R0, R18, 0x1, -R3 ;  /* 0x0000000112007824 */ /* 0x000fca00078e0a03 */
[----:B------:R-:W-:-:S04]  /*1700*/  SHF.L.U32 R0, R0, 0x1f, RZ ;  /* 0x0000001f00007819 */ /* 0x000fc800000006ff */
[----:B------:R-:W1:Y:S02]  /*1710*/  SYNCS.PHASECHK.TRANS64.TRYWAIT P1, [UR47+0x31c00], R0 ;  /* 0x031c0000ff0075a7 */ /* 0x000e64000802016f */
[----:B-1----:R-:W-:Y:S05]  /*1720*/  @!P1 BRA `(.L_x_9791) ;  /* 0x000000fc00d89947 */ /* 0x002fea0003800000 */
.L_x_9888:
[----:B------:R-:W-:Y:S05]  /*1730*/  @!P0 BRA `(.L_x_9792) ;  /* 0x0000000000048947 */ /* 0x000fea0003800000 */
[----:B------:R-:W-:Y:S01]  /*1740*/  BPT.TRAP 0x1 ;  /* 0x000000040000795c */ /* 0x000fe20000300000 */
.L_x_9792:
        /* <DEDUP_REMOVED lines=8> */
.L_x_9793:
[----:B------:R-:W-:Y:S01]  /*17d0*/  LOP3.LUT P1, RZ, R2, 0x7f, RZ, 0xc0, !PT ;  /* 0x0000007f02ff7812 */ /* 0x000fe2000782c0ff */
[----:B------:R-:W-:Y:S01]  /*17e0*/  IMAD.MOV.U32 R71, RZ, RZ, RZ ;  /* 0x000000ffff477224 */ /* 0x000fe200078e00ff */
[----:B--2---:R-:W-:Y:S11]  /*17f0*/  @P2 BRA `(.L_x_9794) ;  /* 0x0000000000082947 */ /* 0x004ff60003800000 */
[----:B------:R-:W2:Y:S02]  /*1800*/  SYNCS.PHASECHK.TRANS64.TRYWAIT P2, [R3+URZ+0x31c30], R0 ;  /* 0x031c3000030075a7 */ /* 0x000ea4000804017f */
[----:B--2---:R-:W-:Y:S05]  /*1810*/  @!P2 BRA `(.L_x_9795) ;  /* 0x000000fc00b4a947 */ /* 0x004fea0003800000 */
.L_x_9794:
[----:B------:R-:W-:Y:S05]  /*1820*/  WARPSYNC.ALL ;  /* 0x0000000000007948 */ /* 0x000fea0003800000 */
[----:B------:R-:W-:Y:S01]  /*1830*/  UIADD3 UR4, UR47, 0x16a00, URZ ;  /* 0x00016a002f047890 */ /* 0x000fe2000fffe03f */
[----:B------:R-:W-:Y:S01]  /*1840*/  WARPGROUP.ARRIVE ;  /* 0x00000000000079c5 */ /* 0x000fe20000000000 */
[----:B------:R-:W-:Y:S01]  /*1850*/  UMOV UR5, 0x80000020 ;  /* 0x8000002000057882 */ /* 0x000fe20000000000 */
[----:B------:R-:W-:Y:S01]  /*1860*/  UMOV UR7, 0x80000020 ;  /* 0x8000002000077882 */ /* 0x000fe20000000000 */
[----:B------:R-:W-:Y:S01]  /*1870*/  USHF.R.U32.HI UR4, URZ, 0x4, UR4 ;  /* 0x000000043f047899 */ /* 0x000fe20008011604 */
[----:B------:R-:W3:Y:S01]  /*1880*/  LDC R4, c[0x0][0x288] ;  /* 0x0000a200ff047b82 */ /* 0x000ee20000000800 */
[----:B------:R-:W-:Y:S01]  /*1890*/  UMOV UR9, UR5 ;  /* 0x0000000500097c82 */ /* 0x000fe20008000000 */
[----:B------:R-:W-:Y:S01]  /*18a0*/  UMOV UR11, 0x80000020 ;  /* 0x80000020000b7882 */ /* 0x000fe20000000000 */
[----:B------:R-:W-:Y:S01]  /*18b0*/  ULOP3.LUT UR4, UR4, 0x3fff, URZ, 0xc0, !UPT ;  /* 0x00003fff04047892 */ /* 0x000fe2000f8ec03f */
[----:B------:R-:W-:Y:S01]  /*18c0*/  IMAD R5, R64, -0x90, R65 ;  /* 0xffffff7040057824 */ /* 0x000fe200078e0241 */
[----:B------:R-:W-:Y:S01]  /*18d0*/  UMOV UR13, UR5 ;  /* 0x00000005000d7c82 */ /* 0x000fe20008000000 */
[----:B------:R-:W-:Y:S01]  /*18e0*/  UMOV UR15, 0x80000020 ;  /* 0x80000020000f7882 */ /* 0x000fe20000000000 */
[----:B------:R-:W-:Y:S01]  /*18f0*/  ULOP3.LUT UR40, UR4, 0x10000, URZ, 0xfc, !UPT ;  /* 0x0001000004287892 */ /* 0x000fe2000f8efc3f */
[----:B------:R-:W-:Y:S01]  /*1900*/  VIADD R12, R5, 0x90 ;  /* 0x00000090050c7836 */ /* 0x000fe20000000000 */
[----:B------:R-:W-:Y:S01]  /*1910*/  ULOP3.LUT UR4, UR36, 0x10000, URZ, 0xfc, !UPT ;  /* 0x0001000024047892 */ /* 0x000fe2000f8efc3f */
[----:B------:R-:W-:Y:S01]  /*1920*/  VIADD R111, R23, UR42 ;  /* 0x0000002a176f7c36 */ /* 0x000fe20008000000 */
[----:B------:R-:W-:Y:S01]  /*1930*/  UIMAD UR6, UR46, 0x6c0, UR40 ;  /* 0x000006c02e0678a4 */ /* 0x000fe2000f8e0228 */
[----:B------:R-:W-:Y:S01]  /*1940*/  IMAD R12, R19, -0x2, R12 ;  /* 0xfffffffe130c7824 */ /* 0x000fe200078e020c */
[----:B------:R-:W-:Y:S01]  /*1950*/  UMOV UR17, UR5 ;  /* 0x0000000500117c82 */ /* 0x000fe20008000000 */
[----:B------:R-:W-:Y:S01]  /*1960*/  UMOV UR19, 0x80000020 ;  /* 0x8000002000137882 */ /* 0x000fe20000000000 */
[----:B------:R-:W-:Y:S01]  /*1970*/  UIADD3 UR10, UR6, 0x40, URZ ;  /* 0x00000040060a7890 */ /* 0x000fe2000fffe03f */
[----:B------:R-:W-:Y:S01]  /*1980*/  UMOV UR8, UR4 ;  /* 0x0000000400087c82 */ /* 0x000fe20008000000 */
[----:B------:R-:W-:-:S03]  /*1990*/  UIADD3 UR14, UR6, 0xc0, URZ ;  /* 0x000000c0060e7890 */ /* 0x000fc6000fffe03f */
[----:B------:R-:W-:Y:S01]  /*19a0*/  HGMMA.64x16x16.F32.BF16 R96, gdesc[UR4], RZ, !UPT, gsb0 ;  /* 0x00200000046079f0 */ /* 0x000fe2000c0018ff */
[----:B------:R-:W-:Y:S01]  /*19b0*/  UMOV UR12, UR4 ;  /* 0x00000004000c7c82 */ /* 0x000fe20008000000 */
[----:B------:R-:W-:Y:S01]  /*19c0*/  UIADD3 UR18, UR6, 0x100, URZ ;  /* 0x0000010006127890 */ /* 0x000fe2000fffe03f */
[----:B------:R-:W-:Y:S01]  /*19d0*/  UMOV UR16, UR4 ;  /* 0x0000000400107c82 */ /* 0x000fe20008000000 */
[----:B------:R-:W-:Y:S01]  /*19e0*/  UIADD3 UR22, UR6, 0x140, URZ ;  /* 0x0000014006167890 */ /* 0x000fe2000fffe03f */
[----:B---3--:R-:W-:Y:S01]  /*19f0*/  IADD3 R14, -R4, 0x91, R5 ;  /* 0x00000091040e7810 */ /* 0x008fe20007ffe105 */
[----:B------:R-:W-:Y:S01]  /*1a00*/  UMOV UR20, UR4 ;  /* 0x0000000400147c82 */ /* 0x000fe20008000000 */
[----:B------:R-:W-:Y:S01]  /*1a10*/  UMOV UR21, UR5 ;  /* 0x0000000500157c82 */ /* 0x000fe20008000000 */
[----:B------:R-:W-:Y:S01]  /*1a20*/  UMOV UR23, 0x80000020 ;  /* 0x8000002000177882 */ /* 0x000fe20000000000 */
[----:B------:R-:W-:Y:S01]  /*1a30*/  UIADD3 UR26, UR6, 0x180, URZ ;  /* 0x00000180061a7890 */ /* 0x000fe2000fffe03f */
[----:B------:R-:W-:Y:S01]  /*1a40*/  IMAD R14, R19, -0x2, R14 ;  /* 0xfffffffe130e7824 */ /* 0x000fe200078e020e */
[----:B------:R-:W-:Y:S01]  /*1a50*/  UMOV UR24, UR4 ;  /* 0x0000000400187c82 */ /* 0x000fe20008000000 */
[----:B------:R-:W-:Y:S01]  /*1a60*/  UMOV UR25, UR5 ;  /* 0x0000000500197c82 */ /* 0x000fe20008000000 */
[----:B------:R-:W-:Y:S01]  /*1a70*/  UMOV UR27, 0x80000020 ;  /* 0x80000020001b7882 */ /* 0x000fe20000000000 */
[----:B------:R-:W-:Y:S01]  /*1a80*/  UIADD3 UR30, UR6, 0x1c0, URZ ;  /* 0x000001c0061e7890 */ /* 0x000fe2000fffe03f */
[----:B------:R-:W-:Y:S01]  /*1a90*/  VIADDMNMX R5, R111, R14, R12, PT ;  /* 0x0000000e6f057246 */ /* 0x000fe2000380010c */
[----:B------:R-:W-:Y:S01]  /*1aa0*/  UMOV UR28, UR4 ;  /* 0x00000004001c7c82 */ /* 0x000fe20008000000 */
[----:B------:R-:W-:Y:S01]  /*1ab0*/  UMOV UR29, UR5 ;  /* 0x00000005001d7c82 */ /* 0x000fe20008000000 */
[----:B------:R-:W-:Y:S01]  /*1ac0*/  UMOV UR31, 0x80000020 ;  /* 0x80000020001f7882 */ /* 0x000fe20000000000 */
[----:B------:R-:W-:Y:S01]  /*1ad0*/  UIADD3 UR7, UR4, 0x2, URZ ;  /* 0x0000000204077890 */ /* 0x000fe2000fffe03f */
[C---:B------:R-:W-:Y:S01]  /*1ae0*/  ISETP.GT.AND P2, PT, R5.reuse, RZ, PT ;  /* 0x000000ff0500720c */ /* 0x040fe20003f44270 */
[----:B------:R-:W-:Y:S01]  /*1af0*/  UIADD3 UR34, UR6, 0x400, URZ ;  /* 0x0000040006227890 */ /* 0x000fe2000fffe03f */
[C---:B------:R-:W-:Y:S01]  /*1b00*/  ISETP.GT.AND P3, PT, R5.reuse, 0x1, PT ;  /* 0x000000010500780c */ /* 0x040fe20003f64270 */
[----:B------:R-:W-:Y:S01]  /*1b10*/  UMOV UR35, 0x80000020 ;  /* 0x8000002000237882 */ /* 0x000fe20000000000 */
[----:B------:R-:W-:Y:S01]  /*1b20*/  UIADD3 UR38, UR6, 0x2c2, URZ ;  /* 0x000002c206267890 */ /* 0x000fe2000fffe03f */
[----:B------:R-:W-:Y:S01]  /*1b30*/  ISETP.GT.AND P4, PT, R5, 0x8, PT ;  /* 0x000000080500780c */ /* 0x000fe20003f84270 */
[----:B------:R-:W-:Y:S01]  /*1b40*/  UMOV UR39, 0x80000020 ;  /* 0x8000002000277882 */ /* 0x000fe20000000000 */
[----:B------:R-:W-:Y:S01]  /*1b50*/  UIADD3 UR50, UR6, 0x500, URZ ;  /* 0x0000050006327890 */ /* 0x000fe2000fffe03f */
[----:B------:R-:W-:Y:S01]  /*1b60*/  IADD3 R111, R14, 0x8, R111 ;  /* 0x000000080e6f7810 */ /* 0x000fe20007ffe06f */
[----:B------:R-:W-:Y:S01]  /*1b70*/  UMOV UR51, 0x80000020 ;  /* 0x8000002000337882 */ /* 0x000fe20000000000 */
[----:B------:R-:W-:-:S05]  /*1b80*/  IADD3 R65, -R4, UR42, R65 ;  /* 0x0000002a04417c10 */ /* 0x000fca000fffe141 */
[----:B------:R-:W-:Y:S01]  /*1b90*/  IMAD.HI R65, R65, 0x38e38e39, RZ ;  /* 0x38e38e3941417827 */ /* 0x000fe200078e02ff */
        /* <DEDUP_REMOVED lines=272> */
[----:B------:R-:W-:Y:S01]  /*2ca0*/  ISETP.GT.AND P2, PT, R5, 0x9, PT ;  /* 0x000000090500780c */ /* 0x000fe20003f44270 */
[----:B------:R-:W-:Y:S01]  /*2cb0*/  HGMMA.64x16x16.F32.BF16 R88, gdesc[UR24], R88, gsb0 ;  /* 0x00200000185879f0 */ /* 0x000fe20008001858 */
[----:B------:R-:W-:Y:S01]  /*2cc0*/  UIADD3 UR26, UR6, 0x502, URZ ;  /* 0x00000502061a7890 */ /* 0x000fe2000fffe03f */
[----:B------:R-:W-:Y:S01]  /*2cd0*/  FSEL R129, R100, -INF , P4 ;  /* 0xff80000064817808 */ /* 0x000fe20002000000 */
[----:B------:R-:W-:Y:S01]  /*2ce0*/  UMOV UR27, 0x80000020 ;  /* 0x80000020001b7882 */ /* 0x000fe20000000000 */
[----:B-12---:R-:W-:-:S02]  /*2cf0*/  FMNMX.FTZ R0, R125, R131, !PT ;  /* 0x000000837d007209 */ /* 0x006fc40007810000 */
[----:B------:R-:W-:Y:S02]  /*2d00*/  ISETP.GT.AND P3, PT, R5, 0x10, PT ;  /* 0x000000100500780c */ /* 0x000fe40003f64270 */
[----:B------:R-:W-:Y:S02]  /*2d10*/  FSEL R101, R101, -INF , P2 ;  /* 0xff80000065657808 */ /* 0x000fe40001000000 */
[----:B------:R-:W-:Y:S02]  /*2d20*/  FMNMX.FTZ R0, R129, R0, !PT ;  /* 0x0000000081007209 */ /* 0x000fe40007810000 */
[----:B------:R-:W-:Y:S02]  /*2d30*/  ISETP.GT.AND P2, PT, R5, 0x11, PT ;  /* 0x000000110500780c */ /* 0x000fe40003f44270 */
[----:B------:R-:W-:Y:S02]  /*2d40*/  FMNMX.FTZ R0, R101, R0, !PT ;  /* 0x0000000065007209 */ /* 0x000fe40007810000 */
[----:B------:R-:W-:Y:S01]  /*2d50*/  ISETP.GT.AND P4, PT, R5, 0x20, PT ;  /* 0x000000200500780c */ /* 0x000fe20003f84270 */
[----:B------:R-:W-:-:S02]  /*2d60*/  WARPGROUP.DEPBAR.LE gsb0, 0x0 ;  /* 0x00008000000079c5 */ /* 0x000fc40000010000 */
[----:B------:R-:W-:Y:S01]  /*2d70*/  WARPGROUP.ARRIVE ;  /* 0x00000000000079c5 */ /* 0x000fe20000000000 */
[----:B------:R-:W-:Y:S02]  /*2d80*/  FSEL R97, R88, -INF , P3 ;  /* 0xff80000058617808 */ /* 0x000fe40001800000 */
[----:B------:R-:W-:Y:S02]  /*2d90*/  ISETP.GT.AND P3, PT, R5, 0x18, PT ;  /* 0x000000180500780c */ /* 0x000fe40003f64270 */
[----:B------:R-:W-:Y:S01]  /*2da0*/  FSEL R89, R89, -INF , P2 ;  /* 0xff80000059597808 */ /* 0x000fe20001000000 */
[----:B------:R-:W-:Y:S01]  /*2db0*/  HGMMA.64x16x16.F32.BF16 R80, gdesc[UR24], R80, gsb0 ;  /* 0x00200000185079f0 */ /* 0x000fe20008001850 */
[----:B------:R-:W-:Y:S01]  /*2dc0*/  UIADD3 UR26, UR6, 0x542, URZ ;  /* 0x00000542061a7890 */ /* 0x000fe2000fffe03f */
[----:B------:R-:W-:Y:S01]  /*2dd0*/  FMNMX.FTZ R0, R97, R0, !PT ;  /* 0x0000000061007209 */ /* 0x000fe20007810000 */
[----:B------:R-:W-:Y:S01]  /*2de0*/  UMOV UR27, 0x80000020 ;  /* 0x80000020001b7882 */ /* 0x000fe20000000000 */
[----:B------:R-:W-:-:S02]  /*2df0*/  ISETP.GT.AND P2, PT, R5, 0x19, PT ;  /* 0x000000190500780c */ /* 0x000fc40003f44270 */
[----:B------:R-:W-:Y:S02]  /*2e00*/  FSEL R109, R92, -INF , P3 ;  /* 0xff8000005c6d7808 */ /* 0x000fe40001800000 */
[----:B------:R-:W-:Y:S02]  /*2e10*/  FMNMX.FTZ R0, R89, R0, !PT ;  /* 0x0000000059007209 */ /* 0x000fe40007810000 */
[----:B------:R-:W-:Y:S02]  /*2e20*/  FSEL R117, R93, -INF , P2 ;  /* 0xff8000005d757808 */ /* 0x000fe40001000000 */
[----:B------:R-:W-:Y:S02]  /*2e30*/  FMNMX.FTZ R0, R109, R0, !PT ;  /* 0x000000006d007209 */ /* 0x000fe40007810000 */
[----:B------:R-:W-:Y:S02]  /*2e40*/  ISETP.GT.AND P2, PT, R5, 0x21, PT ;  /* 0x000000210500780c */ /* 0x000fe40003f44270 */
[----:B------:R-:W-:-:S02]  /*2e50*/  FMNMX.FTZ R0, R117, R0, !PT ;  /* 0x0000000075007209 */ /* 0x000fc40007810000 */
        /* <DEDUP_REMOVED lines=8> */
[----:B------:R-:W-:Y:S01]  /*2ee0*/  ISETP.GT.AND P2, PT, R5, 0x29, PT ;  /* 0x000000290500780c */ /* 0x000fe20003f44270 */
[----:B------:R-:W-:Y:S01]  /*2ef0*/  UMOV UR27, 0x80000020 ;  /* 0x80000020001b7882 */ /* 0x000fe20000000000 */
[----:B------:R-:W-:-:S02]  /*2f00*/  FSEL R121, R84, -INF , P3 ;  /* 0xff80000054797808 */ /* 0x000fc40001800000 */
[----:B------:R-:W-:Y:S02]  /*2f10*/  FMNMX.FTZ R0, R127, R0, !PT ;  /* 0x000000007f007209 */ /* 0x000fe40007810000 */
[----:B------:R-:W-:Y:S02]  /*2f20*/  ISETP.GT.AND P4, PT, R5, 0x30, PT ;  /* 0x000000300500780c */ /* 0x000fe40003f84270 */
        /* <DEDUP_REMOVED lines=21> */
[----:B------:R-:W-:Y:S02]  /*3080*/  ISETP.GT.AND P3, PT, R5, 0x48, PT ;  /* 0x000000480500780c */ /* 0x000fe40003f64270 */
[----:B------:R-:W-:-:S04]  /*3090*/  SHF.R.U32.HI R72, RZ, 0x1f, R65 ;  /* 0x0000001fff487819 */ /* 0x000fc80000011641 */
[----:B------:R-:W-:Y:S01]  /*30a0*/  LEA.HI.SX32 R72, R65, R72, 0x1b ;  /* 0x0000004841487211 */ /* 0x000fe200078fdaff */
[----:B------:R-:W-:-:S05]  /*30b0*/  VIADD R65, R64, 0xfffffffe ;  /* 0xfffffffe40417836 */ /* 0x000fca0000000000 */
[----:B------:R-:W-:Y:S01]  /*30c0*/  R2UR UR45, R65 ;  /* 0x00000000412d72ca */ /* 0x000fe200000e0000 */
        /* <DEDUP_REMOVED lines=32> */
[----:B------:R-:W-:Y:S01]  /*32d0*/  FMNMX.FTZ R0, R53, R0, !PT ;  /* 0x0000000035007209 */ /* 0x000fe20007810000 */
        /* <DEDUP_REMOVED lines=9> */
[----:B------:R-:W-:Y:S01]  /*3370*/  ISETP.GT.AND P2, PT, R5, 0x69, PT ;  /* 0x000000690500780c */ /* 0x000fe20003f44270 */
[----:B------:R-:W-:Y:S01]  /*3380*/  ULDC UR6, c[0x0][0x988] ;  /* 0x0002620000067ab9 */ /* 0x000fe20000000800 */
[----:B------:R-:W-:-:S02]  /*3390*/  FSEL R21, R44, -INF , P3 ;  /* 0xff8000002c157808 */ /* 0x000fc40001800000 */
[----:B------:R-:W-:Y:S02]  /*33a0*/  FMNMX.FTZ R0, R41, R0, !PT ;  /* 0x0000000029007209 */ /* 0x000fe40007810000 */
[----:B------:R-:W-:Y:S02]  /*33b0*/  ISETP.GT.AND P3, PT, R5, 0x70, PT ;  /* 0x000000700500780c */ /* 0x000fe40003f64270 */
[----:B------:R-:W-:Y:S02]  /*33c0*/  FSEL R45, R45, -INF , P2 ;  /* 0xff8000002d2d7808 */ /* 0x000fe40001000000 */
[----:B------:R-:W-:Y:S02]  /*33d0*/  FMNMX.FTZ R0, R21, R0, !PT ;  /* 0x0000000015007209 */ /* 0x000fe40007810000 */
[----:B------:R-:W-:Y:S02]  /*33e0*/  ISETP.GT.AND P2, PT, R5, 0x71, PT ;  /* 0x000000710500780c */ /* 0x000fe40003f44270 */
[----:B------:R-:W-:-:S02]  /*33f0*/  FMNMX.FTZ R0, R45, R0, !PT ;  /* 0x000000002d007209 */ /* 0x000fc40007810000 */
[----:B------:R-:W-:-:S04]  /*3400*/  VIMNMX R40, R12, R111, PT ;  /* 0x0000006f0c287248 */ /* 0x000fc80003fe0100 */
[----:B------:R-:W-:Y:S01]  /*3410*/  ISETP.GT.AND P4, PT, R40, 0x8, PT ;  /* 0x000000082800780c */ /* 0x000fe20003f84270 */
        /* <DEDUP_REMOVED lines=25> */
[----:B------:R-:W-:-:S02]  /*35b0*/  ISETP.GT.AND P3, PT, R40, 0x1, PT ;  /* 0x000000012800780c */ /* 0x000fc40003f64270 */
[----:B------:R-:W-:Y:S01]  /*35c0*/  FMNMX.FTZ R10, R29, R0, !PT ;  /* 0x000000001d0a7209 */ /* 0x000fe20007810000 */
[----:B------:R-:W-:Y:S01]  /*35d0*/  IMAD.U32 R0, RZ, RZ, UR6 ;  /* 0x00000006ff007e24 */ /* 0x000fe2000f8e00ff */
[----:B------:R-:W-:Y:S02]  /*35e0*/  FSEL R99, R99, -INF , P3 ;  /* 0xff80000063637808 */ /* 0x000fe40001800000 */
[----:B------:R-:W-:Y:S01]  /*35f0*/  ISETP.GT.AND P3, PT, R40, 0x11, PT ;  /* 0x000000112800780c */ /* 0x000fe20003f64270 */
[----:B------:R-:W1:Y:S02]  /*3600*/  SHFL.BFLY PT, R5, R10, 0x2, 0x1f ;  /* 0x0c401f000a057f89 */ /* 0x000e6400000e0000 */
        /* <DEDUP_REMOVED lines=38> */
[----:B------:R-:W-:Y:S01]  /*3870*/  FSEL R95, R95, -INF , P3 ;  /* 0xff8000005f5f7808 */ /* 0x000fe20001800000 */
[-CC-:B------:R-:W-:Y:S01]  /*3880*/  FFMA.FTZ R7, R7, R0.reuse, -R6.reuse ;  /* 0x0000000007077223 */ /* 0x180fe20000010806 */
[C---:B------:R-:W-:Y:S01]  /*3890*/  ISETP.GT.AND P2, PT, R40.reuse, 0x20, PT ;  /* 0x000000202800780c */ /* 0x040fe20003f44270 */
[--C-:B------:R-:W-:Y:S01]  /*38a0*/  FFMA.FTZ R41, R41, R0, -R6.reuse ;  /* 0x0000000029297223 */ /* 0x100fe20000010806 */
[----:B------:R-:W-:Y:S01]  /*38b0*/  FMNMX.FTZ R20, R111, R20, !PT ;  /* 0x000000146f147209 */ /* 0x000fe20007810000 */
[----:B------:R-:W2:Y:S01]  /*38c0*/  MUFU.EX2 R81, R81 ;  /* 0x0000005100517308 */ /* 0x000ea20000000800 */
[----:B------:R-:W-:Y:S01]  /*38d0*/  ISETP.GT.AND P3, PT, R40, 0x21, PT ;  /* 0x000000212800780c */ /* 0x000fe20003f64270 */
[-CC-:B------:R-:W-:Y:S01]  /*38e0*/  FFMA.FTZ R21, R21, R0.reuse, -R6.reuse ;  /* 0x0000000015157223 */ /* 0x180fe20000010806 */
[----:B------:R-:W-:Y:S01]  /*38f0*/  FSEL R117, R82, -INF , P2 ;  /* 0xff80000052757808 */ /* 0x000fe20001000000 */
[--C-:B------:R-:W-:Y:S01]  /*3900*/  FFMA.FTZ R37, R73, R0, -R6.reuse ;  /* 0x0000000049257223 */ /* 0x100fe20000010806 */
[----:B-1----:R-:W-:Y:S01]  /*3910*/  FMNMX.FTZ R24, R95, R20, !PT ;  /* 0x000000145f187209 */ /* 0x002fe20007810000 */
[-CC-:B------:R-:W-:Y:S01]  /*3920*/  FFMA.FTZ R52, R29, R0.reuse, -R6.reuse ;  /* 0x000000001d347223 */ /* 0x180fe20000010806 */
[----:B------:R-:W-:Y:S01]  /*3930*/  ISETP.GT.AND P2, PT, R40, 0x28, PT ;  /* 0x000000282800780c */ /* 0x000fe20003f44270 */
[----:B------:R1:W-:Y:S01]  /*3940*/  MUFU.EX2 R20, R28 ;  /* 0x0000001c00147308 */ /* 0x0003e20000000800 */
[----:B------:R-:W-:Y:S01]  /*3950*/  FSEL R123, R83, -INF , P3 ;  /* 0xff800000537b7808 */ /* 0x000fe20001800000 */
[----:B------:R-:W-:Y:S01]  /*3960*/  FFMA.FTZ R83, R127, R0, -R6 ;  /* 0x000000007f537223 */ /* 0x000fe20000010806 */
[----:B------:R-:W-:-:S02]  /*3970*/  FMNMX.FTZ R24, R117, R24, !PT ;  /* 0x0000001875187209 */ /* 0x000fc40007810000 */
[----:B------:R-:W-:Y:S02]  /*3980*/  ISETP.GT.AND P3, PT, R40, 0x29, PT ;  /* 0x000000292800780c */ /* 0x000fe40003f64270 */
[----:B------:R-:W-:Y:S01]  /*3990*/  FSEL R125, R86, -INF , P2 ;  /* 0xff800000567d7808 */ /* 0x000fe20001000000 */
[----:B------:R-:W3:Y:S01]  /*39a0*/  MUFU.EX2 R10, R10 ;  /* 0x0000000a000a7308 */ /* 0x000ee20000000800 */
[----:B------:R-:W-:Y:S01]  /*39b0*/  FMNMX.FTZ R24, R123, R24, !PT ;  /* 0x000000187b187209 */ /* 0x000fe20007810000 */
[----:B--2---:R-:W-:Y:S01]  /*39c0*/  FADD.FTZ R73, R8, R81 ;  /* 0x0000005108497221 */ /* 0x004fe20000010000 */
[----:B------:R-:W-:Y:S02]  /*39d0*/  FSEL R87, R87, -INF , P3 ;  /* 0xff80000057577808 */ /* 0x000fe40001800000 */
[C---:B------:R-:W-:Y:S02]  /*39e0*/  ISETP.GT.AND P2, PT, R40.reuse, 0x30, PT ;  /* 0x000000302800780c */ /* 0x040fe40003f44270 */
[----:B------:R-:W-:Y:S01]  /*39f0*/  FMNMX.FTZ R24, R125, R24, !PT ;  /* 0x000000187d187209 */ /* 0x000fe20007810000 */
[----:B------:R-:W2:Y:S01]  /*3a00*/  MUFU.EX2 R85, R85 ;  /* 0x0000005500557308 */ /* 0x000ea20000000800 */
[----:B------:R-:W-:-:S02]  /*3a10*/  ISETP.GT.AND P3, PT, R40, 0x31, PT ;  /* 0x000000312800780c */ /* 0x000fc40003f64270 */
[----:B------:R-:W-:Y:S02]  /*3a20*/  FSEL R127, R74, -INF , P2 ;  /* 0xff8000004a7f7808 */ /* 0x000fe40001000000 */
[----:B-1----:R-:W-:Y:S02]  /*3a30*/  FMNMX.FTZ R28, R87, R24, !PT ;  /* 0x00000018571c7209 */ /* 0x002fe40007810000 */
[----:B------:R-:W-:Y:S01]  /*3a40*/  ISETP.GT.AND P2, PT, R40, 0x38, PT ;  /* 0x000000382800780c */ /* 0x000fe20003f44270 */
[----:B------:R1:W-:Y:S01]  /*3a50*/  MUFU.EX2 R24, R32 ;  /* 0x0000002000187308 */ /* 0x0003e20000000800 */
[----:B------:R-:W-:Y:S01]  /*3a60*/  FSEL R121, R75, -INF , P3 ;  /* 0xff8000004b797808 */ /* 0x000fe20001800000 */
[----:B------:R-:W-:Y:S01]  /*3a70*/  FFMA.FTZ R75, R119, R0, -R6 ;  /* 0x00000000774b7223 */ /* 0x000fe20000010806 */
[----:B------:R-:W-:Y:S01]  /*3a80*/  FMNMX.FTZ R28, R127, R28, !PT ;  /* 0x0000001c7f1c7209 */ /* 0x000fe20007810000 */
[----:B---3--:R-:W-:Y:S01]  /*3a90*/  FADD.FTZ R74, R10, R73 ;  /* 0x000000490a4a7221 */ /* 0x008fe20000010000 */
[----:B------:R-:W-:-:S02]  /*3aa0*/  ISETP.GT.AND P3, PT, R40, 0x39, PT ;  /* 0x000000392800780c */ /* 0x000fc40003f64270 */
[----:B------:R-:W-:Y:S01]  /*3ab0*/  FSEL R129, R78, -INF , P2 ;  /* 0xff8000004e817808 */ /* 0x000fe20001000000 */
[----:B------:R-:W3:Y:S01]  /*3ac0*/  MUFU.EX2 R12, R12 ;  /* 0x0000000c000c7308 */ /* 0x000ee20000000800 */
[----:B------:R-:W-:Y:S02]  /*3ad0*/  FMNMX.FTZ R28, R121, R28, !PT ;  /* 0x0000001c791c7209 */ /* 0x000fe40007810000 */
[----:B------:R-:W-:Y:S02]  /*3ae0*/  FSEL R79, R79, -INF , P3 ;  /* 0xff8000004f4f7808 */ /* 0x000fe40001800000 */
[C---:B------:R-:W-:Y:S02]  /*3af0*/  ISETP.GT.AND P2, PT, R40.reuse, 0x40, PT ;  /* 0x000000402800780c */ /* 0x040fe40003f44270 */
[----:B------:R-:W-:Y:S01]  /*3b00*/  FMNMX.FTZ R28, R129, R28, !PT ;  /* 0x0000001c811c7209 */ /* 0x000fe20007810000 */
[----:B------:R-:W4:Y:S01]  /*3b10*/  MUFU.EX2 R89, R89 ;  /* 0x0000005900597308 */ /* 0x000f220000000800 */
[----:B------:R-:W-:-:S02]  /*3b20*/  ISETP.GT.AND P3, PT, R40, 0x41, PT ;  /* 0x000000412800780c */ /* 0x000fc40003f64270 */
[----:B------:R-:W-:Y:S02]  /*3b30*/  FSEL R119, R58, -INF , P2 ;  /* 0xff8000003a777808 */ /* 0x000fe40001000000 */
[----:B-1----:R-:W-:Y:S02]  /*3b40*/  FMNMX.FTZ R32, R79, R28, !PT ;  /* 0x0000001c4f207209 */ /* 0x002fe40007810000 */
[C---:B------:R-:W-:Y:S01]  /*3b50*/  ISETP.GT.AND P2, PT, R40.reuse, 0x48, PT ;  /* 0x000000482800780c */ /* 0x040fe20003f44270 */
[----:B------:R1:W-:Y:S01]  /*3b60*/  MUFU.EX2 R28, R36 ;  /* 0x00000024001c7308 */ /* 0x0003e20000000800 */
[----:B------:R-:W-:Y:S01]  /*3b70*/  FSEL R115, R59, -INF , P3 ;  /* 0xff8000003b737808 */ /* 0x000fe20001800000 */
[----:B------:R-:W-:Y:S01]  /*3b80*/  FFMA.FTZ R59, R113, R0, -R6 ;  /* 0x00000000713b7223 */ /* 0x000fe20000010806 */
[----:B------:R-:W-:Y:S02]  /*3b90*/  FMNMX.FTZ R32, R119, R32, !PT ;  /* 0x0000002077207209 */ /* 0x000fe40007810000 */
[----:B------:R-:W-:-:S02]  /*3ba0*/  ISETP.GT.AND P3, PT, R40, 0x49, PT ;  /* 0x000000492800780c */ /* 0x000fc40003f64270 */
[----:B------:R-:W-:Y:S01]  /*3bb0*/  FSEL R131, R62, -INF , P2 ;  /* 0xff8000003e837808 */ /* 0x000fe20001000000 */
[----:B------:R-:W5:Y:S01]  /*3bc0*/  MUFU.EX2 R91, R91 ;  /* 0x0000005b005b7308 */ /* 0x000f620000000800 */
[----:B------:R-:W-:Y:S02]  /*3bd0*/  FMNMX.FTZ R32, R115, R32, !PT ;  /* 0x0000002073207209 */ /* 0x000fe40007810000 */
[----:B------:R-:W-:Y:S02]  /*3be0*/  FSEL R133, R63, -INF , P3 ;  /* 0xff8000003f857808 */ /* 0x000fe40001800000 */
[C---:B------:R-:W-:Y:S02]  /*3bf0*/  ISETP.GT.AND P2, PT, R40.reuse, 0x50, PT ;  /* 0x000000502800780c */ /* 0x040fe40003f44270 */
[----:B------:R-:W-:Y:S01]  /*3c00*/  FMNMX.FTZ R32, R131, R32, !PT ;  /* 0x0000002083207209 */ /* 0x000fe20007810000 */
[----:B------:R-:W-:Y:S01]  /*3c10*/  MUFU.EX2 R83, R83 ;  /* 0x0000005300537308 */ /* 0x000fe20000000800 */
[----:B------:R-:W-:-:S02]  /*3c20*/  ISETP.GT.AND P3, PT, R40, 0x51, PT ;  /* 0x000000512800780c */ /* 0x000fc40003f64270 */
[----:B------:R-:W-:Y:S01]  /*3c30*/  FSEL R113, R50, -INF , P2 ;  /* 0xff80000032717808 */ /* 0x000fe20001000000 */
[----:B------:R-:W-:Y:S01]  /*3c40*/  FFMA.FTZ R50, R77, R0, -R6 ;  /* 0x000000004d327223 */ /* 0x000fe20000010806 */
[----:B-1----:R-:W-:Y:S01]  /*3c50*/  FMNMX.FTZ R36, R133, R32, !PT ;  /* 0x0000002085247209 */ /* 0x002fe20007810000 */
[----:B--2---:R-:W-:Y:S01]  /*3c60*/  FADD.FTZ R77, R85, R74 ;  /* 0x0000004a554d7221 */ /* 0x004fe20000010000 */
        /* <DEDUP_REMOVED lines=8> */
[----:B----4-:R-:W-:Y:S01]  /*3cf0*/  FADD.FTZ R77, R89, R74 ;  /* 0x0000004a594d7221 */ /* 0x010fe20000010000 */
[----:B------:R-:W-:Y:S01]  /*3d00*/  FMNMX.FTZ R36, R107, R36, !PT ;  /* 0x000000246b247209 */ /* 0x000fe20007810000 */
[-CC-:B-1----:R-:W-:Y:S01]  /*3d10*/  FFMA.FTZ R44, R45, R0.reuse, -R6.reuse ;  /* 0x000000002d2c7223 */ /* 0x182fe20000010806 */
[----:B------:R-:W-:Y:S01]  /*3d20*/  ISETP.GT.AND P2, PT, R40, 0x60, PT ;  /* 0x000000602800780c */ /* 0x000fe20003f44270 */
[----:B------:R-:W-:Y:S01]  /*3d30*/  FFMA.FTZ R45, R67, R0, -R6 ;  /* 0x00000000432d7223 */ /* 0x000fe20000010806 */
[----:B------:R-:W-:Y:S01]  /*3d40*/  FSEL R55, R55, -INF , P3 ;  /* 0xff80000037377808 */ /* 0x000fe20001800000 */
[----:B------:R-:W-:Y:S01]  /*3d50*/  FADD.FTZ R76, R14, R77 ;  /* 0x0000004d0e4c7221 */ /* 0x000fe20000010000 */
[----:B------:R-:W-:Y:S01]  /*3d60*/  FMNMX.FTZ R36, R63, R36, !PT ;  /* 0x000000243f247209 */ /* 0x000fe20007810000 */
[----:B------:R-:W-:Y:S01]  /*3d70*/  MUFU.EX2 R75, R75 ;  /* 0x0000004b004b7308 */ /* 0x000fe20000000800 */
[----:B------:R-:W-:-:S02]  /*3d80*/  FSEL R105, R42, -INF , P2 ;  /* 0xff8000002a697808 */ /* 0x000fc40001000000 */
[C---:B------:R-:W-:Y:S02]  /*3d90*/  ISETP.GT.AND P3, PT, R40.reuse, 0x61, PT ;  /* 0x000000612800780c */ /* 0x040fe40003f64270 */
[----:B------:R-:W-:Y:S02]  /*3da0*/  FMNMX.FTZ R42, R55, R36, !PT ;  /* 0x00000024372a7209 */ /* 0x000fe40007810000 */
[C---:B------:R-:W-:Y:S01]  /*3db0*/  ISETP.GT.AND P2, PT, R40.reuse, 0x68, PT ;  /* 0x000000682800780c */ /* 0x040fe20003f44270 */
[----:B------:R-:W-:Y:S01]  /*3dc0*/  MUFU.EX2 R36, R11 ;  /* 0x0000000b00247308 */ /* 0x000fe20000000800 */
[----:B------:R-:W-:Y:S01]  /*3dd0*/  FSEL R135, R43, -INF , P3 ;  /* 0xff8000002b877808 */ /* 0x000fe20001800000 */
[----:B------:R-:W-:Y:S01]  /*3de0*/  FFMA.FTZ R43, R57, R0, -R6 ;  /* 0x00000000392b7223 */ /* 0x000fe20000010806 */
[----:B------:R-:W-:Y:S02]  /*3df0*/  FMNMX.FTZ R42, R105, R42, !PT ;  /* 0x0000002a692a7209 */ /* 0x000fe40007810000 */
[----:B------:R-:W-:-:S02]  /*3e00*/  ISETP.GT.AND P3, PT, R40, 0x69, PT ;  /* 0x000000692800780c */ /* 0x000fc40003f64270 */
[----:B------:R-:W-:Y:S01]  /*3e10*/  FSEL R139, R46, -INF , P2 ;  /* 0xff8000002e8b7808 */ /* 0x000fe20001000000 */
[--C-:B------:R-:W-:Y:S01]  /*3e20*/  FFMA.FTZ R46, R33, R0, -R6.reuse ;  /* 0x00000000212e7223 */ /* 0x100fe20000010806 */
[----:B------:R-:W-:Y:S01]  /*3e30*/  FMNMX.FTZ R42, R135, R42, !PT ;  /* 0x0000002a872a7209 */ /* 0x000fe20007810000 */
[----:B------:R-:W-:Y:S01]  /*3e40*/  FFMA.FTZ R33, R69, R0, -R6 ;  /* 0x0000000045217223 */ /* 0x000fe20000010806 */
[----:B------:R-:W-:Y:S01]  /*3e50*/  FSEL R47, R47, -INF , P3 ;  /* 0xff8000002f2f7808 */ /* 0x000fe20001800000 */
[----:B------:R-:W-:Y:S01]  /*3e60*/  MUFU.EX2 R59, R59 ;  /* 0x0000003b003b7308 */ /* 0x000fe20000000800 */
[C---:B------:R-:W-:Y:S02]  /*3e70*/  ISETP.GT.AND P2, PT, R40.reuse, 0x70, PT ;  /* 0x000000702800780c */ /* 0x040fe40003f44270 */
[----:B------:R-:W-:Y:S02]  /*3e80*/  FMNMX.FTZ R42, R139, R42, !PT ;  /* 0x0000002a8b2a7209 */ /* 0x000fe40007810000 */
[----:B------:R-:W-:-:S02]  /*3e90*/  ISETP.GT.AND P3, PT, R40, 0x71, PT ;  /* 0x000000712800780c */ /* 0x000fc40003f64270 */
[----:B------:R-:W-:Y:S01]  /*3ea0*/  FSEL R57, R34, -INF , P2 ;  /* 0xff80000022397808 */ /* 0x000fe20001000000 */
[--C-:B------:R-:W-:Y:S01]  /*3eb0*/  FFMA.FTZ R34, R9, R0, -R6.reuse ;  /* 0x0000000009227223 */ /* 0x100fe20000010806 */
[----:B------:R-:W-:Y:S01]  /*3ec0*/  FMNMX.FTZ R42, R47, R42, !PT ;  /* 0x0000002a2f2a7209 */ /* 0x000fe20007810000 */
[----:B------:R-:W-:Y:S01]  /*3ed0*/  MUFU.EX2 R51, R51 ;  /* 0x0000003300337308 */ /* 0x000fe20000000800 */
[C---:B------:R-:W-:Y:S02]  /*3ee0*/  ISETP.GT.AND P2, PT, R40.reuse, 0x78, PT ;  /* 0x000000782800780c */ /* 0x040fe40003f44270 */
[----:B------:R-:W-:Y:S01]  /*3ef0*/  FSEL R141, R35, -INF , P3 ;  /* 0xff800000238d7808 */ /* 0x000fe20001800000 */
[--C-:B------:R-:W-:Y:S01]  /*3f00*/  FFMA.FTZ R35, R61, R0, -R6.reuse ;  /* 0x000000003d237223 */ /* 0x100fe20000010806 */
[----:B------:R-:W-:Y:S02]  /*3f10*/  FMNMX.FTZ R42, R57, R42, !PT ;  /* 0x0000002a392a7209 */ /* 0x000fe40007810000 */
[----:B------:R-:W-:Y:S01]  /*3f20*/  ISETP.GT.AND P3, PT, R40, 0x79, PT ;  /* 0x000000792800780c */ /* 0x000fe20003f64270 */
[----:B------:R-:W-:Y:S01]  /*3f30*/  MUFU.EX2 R43, R43 ;  /* 0x0000002b002b7308 */ /* 0x000fe20000000800 */
[----:B------:R-:W-:Y:S01]  /*3f40*/  FSEL R143, R38, -INF , P2 ;  /* 0xff800000268f7808 */ /* 0x000fe20001000000 */
[--C-:B------:R-:W-:Y:S01]  /*3f50*/  FFMA.FTZ R38, R49, R0, -R6.reuse ;  /* 0x0000000031267223 */ /* 0x100fe20000010806 */
[----:B------:R-:W-:Y:S01]  /*3f60*/  FMNMX.FTZ R42, R141, R42, !PT ;  /* 0x0000002a8d2a7209 */ /* 0x000fe20007810000 */
[-CC-:B------:R-:W-:Y:S01]  /*3f70*/  FFMA.FTZ R49, R25, R0.reuse, -R6.reuse ;  /* 0x0000000019317223 */ /* 0x180fe20000010806 */
[----:B------:R-:W-:Y:S01]  /*3f80*/  FSEL R61, R39, -INF , P3 ;  /* 0xff800000273d7808 */ /* 0x000fe20001800000 */
[----:B------:R-:W-:Y:S01]  /*3f90*/  FFMA.FTZ R39, R13, R0, -R6 ;  /* 0x000000000d277223 */ /* 0x000fe20000010806 */
[----:B------:R-:W-:Y:S01]  /*3fa0*/  ISETP.GT.AND P2, PT, R40, 0x80, PT ;  /* 0x000000802800780c */ /* 0x000fe20003f44270 */
[----:B------:R-:W-:Y:S01]  /*3fb0*/  MUFU.EX2 R34, R34 ;  /* 0x0000002200227308 */ /* 0x000fe20000000800 */
[----:B------:R-:W-:-:S02]  /*3fc0*/  FMNMX.FTZ R42, R143, R42, !PT ;  /* 0x0000002a8f2a7209 */ /* 0x000fc40007810000 */
[----:B------:R-:W-:Y:S02]  /*3fd0*/  ISETP.GT.AND P3, PT, R40, 0x81, PT ;  /* 0x000000812800780c */ /* 0x000fe40003f64270 */
[----:B------:R-:W-:Y:S02]  /*3fe0*/  FSEL R149, R26, -INF , P2 ;  /* 0xff8000001a957808 */ /* 0x000fe40001000000 */
[----:B------:R-:W-:Y:S01]  /*3ff0*/  FMNMX.FTZ R42, R61, R42, !PT ;  /* 0x0000002a3d2a7209 */ /* 0x000fe20007810000 */
[----:B------:R-:W-:Y:S01]  /*4000*/  MUFU.EX2 R35, R35 ;  /* 0x0000002300237308 */ /* 0x000fe20000000800 */
[----:B------:R-:W-:Y:S02]  /*4010*/  ISETP.GT.AND P2, PT, R40, 0x88, PT ;  /* 0x000000882800780c */ /* 0x000fe40003f44270 */
[----:B------:R-:W-:Y:S02]  /*4020*/  FSEL R27, R27, -INF , P3 ;  /* 0xff8000001b1b7808 */ /* 0x000fe40001800000 */
[----:B------:R-:W-:-:S02]  /*4030*/  FMNMX.FTZ R42, R149, R42, !PT ;  /* 0x0000002a952a7209 */ /* 0x000fc40007810000 */
[----:B------:R-:W-:Y:S01]  /*4040*/  ISETP.GT.AND P3, PT, R40, 0x89, PT ;  /* 0x000000892800780c */ /* 0x000fe20003f64270 */
[--C-:B------:R-:W-:Y:S01]  /*4050*/  FFMA.FTZ R40, R15, R0, -R6.reuse ;  /* 0x000000000f287223 */ /* 0x100fe20000010806 */
[----:B------:R-:W-:Y:S01]  /*4060*/  FSEL R153, R30, -INF , P2 ;  /* 0xff8000001e997808 */ /* 0x000fe20001000000 */
[----:B------:R-:W-:Y:S01]  /*4070*/  MUFU.EX2 R7, R7 ;  /* 0x0000000700077308 */ /* 0x000fe20000000800 */
[----:B------:R-:W-:Y:S02]  /*4080*/  FMNMX.FTZ R42, R27, R42, !PT ;  /* 0x0000002a1b2a7209 */ /* 0x000fe40007810000 */
[----:B------:R-:W-:Y:S02]  /*4090*/  FSEL R31, R31, -INF , P3 ;  /* 0xff8000001f1f7808 */ /* 0x000fe40001800000 */
[----:B------:R-:W-:Y:S02]  /*40a0*/  FMNMX.FTZ R42, R153, R42, !PT ;  /* 0x0000002a992a7209 */ /* 0x000fe40007810000 */
[----:B------:R-:W-:Y:S01]  /*40b0*/  F2FP.BF16.F32.PACK_AB R8, R81, R8 ;  /* 0x000000085108723e */ /* 0x000fe200000010ff */
[----:B------:R-:W-:Y:S01]  /*40c0*/  MUFU.EX2 R38, R38 ;  /* 0x0000002600267308 */ /* 0x000fe20000000800 */
[----:B------:R-:W-:Y:S01]  /*40d0*/  FMNMX.FTZ R9, R31, R42, !PT ;  /* 0x0000002a1f097209 */ /* 0x000fe20007810000 */
[----:B------:R-:W-:Y:S01]  /*40e0*/  FFMA.FTZ R42, R53, R0, -R6 ;  /* 0x00000000352a7223 */ /* 0x000fe20000010806 */
[----:B------:R-:W-:Y:S01]  /*40f0*/  @!P1 VIADD R6, R3, 0x31c40 ;  /* 0x00031c4003069836 */ /* 0x000fe20000000000 */
[----:B------:R-:W-:-:S02]  /*4100*/  F2FP.BF16.F32.PACK_AB R10, R85, R10 ;  /* 0x0000000a550a723e */ /* 0x000fc400000010ff */
[----:B------:R-:W1:Y:S01]  /*4110*/  SHFL.BFLY PT, R26, R9, 0x2, 0x1f ;  /* 0x0c401f00091a7f89 */ /* 0x000e6200000e0000 */
[----:B------:R-:W-:Y:S01]  /*4120*/  F2FP.BF16.F32.PACK_AB R12, R89, R12 ;  /* 0x0000000c590c723e */ /* 0x000fe200000010ff */
[----:B------:R-:W-:Y:S01]  /*4130*/  MUFU.EX2 R39, R39 ;  /* 0x0000002700277308 */ /* 0x000fe20000000800 */
[----:B------:R-:W-:Y:S02]  /*4140*/  @!P1 PRMT R6, RZ, 0x654, R6 ;  /* 0x00000654ff069816 */ /* 0x000fe40000000006 */
[----:B-----5:R-:W-:Y:S02]  /*4150*/  F2FP.BF16.F32.PACK_AB R14, R91, R14 ;  /* 0x0000000e5b0e723e */ /* 0x020fe400000010ff */
[----:B------:R2:W-:Y:S03]  /*4160*/  @!P1 SYNCS.ARRIVE.TRANS64.RED.A1T0 RZ, [R6+URZ], RZ ;  /* 0x000000ff06ff99a7 */ /* 0x0005e6000810043f */
[----:B------:R-:W-:Y:S01]  /*4170*/  MUFU.EX2 R42, R42 ;  /* 0x0000002a002a7308 */ /* 0x000fe20000000800 */
[----:B--2---:R-:W-:-:S07]  /*4180*/  VIMNMX R6, RZ, R72, !PT ;  /* 0x00000048ff067248 */ /* 0x004fce0007fe0100 */
        /* <DEDUP_REMOVED lines=12> */
[----:B------:R-:W-:-:S03]  /*4250*/  ISETP.GE.AND P2, PT, R65, R6, PT ;  /* 0x000000064100720c */ /* 0x000fc60003f46270 */
        /* <DEDUP_REMOVED lines=34> */
[----:B------:R-:W-:Y:S01]  /*4480*/  F2FP.BF16.F32.PACK_AB R9, R68, R9 ;  /* 0x000000094409723e */ /* 0x000fe200000010ff */
[-CC-:B------:R-:W-:Y:S01]  /*4490*/  FFMA.FTZ R68, R55, R0.reuse, -R26.reuse ;  /* 0x0000000037447223 */ /* 0x180fe2000001081a */
[-CC-:B------:R-:W-:Y:S01]  /*44a0*/  FFMA.FTZ R149, R149, R0.reuse, -R26.reuse ;  /* 0x0000000095957223 */ /* 0x180fe2000001081a */
[----:B------:R-:W-:-:S03]  /*44b0*/  FFMA.FTZ R153, R153, R0, -R26 ;  /* 0x0000000099997223 */ /* 0x000fc6000001081a */
[----:B------:R-:W1:Y:S01]  /*44c0*/  MUFU.EX2 R13, R13 ;  /* 0x0000000d000d7308 */ /* 0x000e620000000800 */
[----:B--2---:R-:W-:-:S07]  /*44d0*/  FADD.FTZ R73, R11, R72 ;  /* 0x000000480b497221 */ /* 0x004fce0000010000 */
[----:B------:R-:W2:Y:S01]  /*44e0*/  MUFU.EX2 R30, R30 ;  /* 0x0000001e001e7308 */ /* 0x000ea20000000800 */
[C---:B---3--:R-:W-:Y:S01]  /*44f0*/  FADD.FTZ R72, R70.reuse, R73 ;  /* 0x0000004946487221 */ /* 0x048fe20000010000 */
[----:B------:R-:W-:Y:S01]  /*4500*/  F2FP.BF16.F32.PACK_AB R11, R70, R11 ;  /* 0x0000000b460b723e */ /* 0x000fe200000010ff */
[----:B------:R-:W-:-:S04]  /*4510*/  FFMA.FTZ R70, R135, R0, -R26 ;  /* 0x0000000087467223 */ /* 0x000fc8000001081a */
[----:B------:R3:W-:Y:S01]  /*4520*/  STSM.16.M88.4 [R22+0x24300], R8 ;  /* 0x0243000816007844 */ /* 0x0007e20000000200 */
[----:B------:R-:W4:Y:S01]  /*4530*/  MUFU.EX2 R15, R15 ;  /* 0x0000000f000f7308 */ /* 0x000f220000000800 */
[----:B-1----:R-:W-:Y:S01]  /*4540*/  FADD.FTZ R73, R13, R72 ;  /* 0x000000480d497221 */ /* 0x002fe20000010000 */
[----:B------:R-:W-:-:S06]  /*4550*/  FFMA.FTZ R72, R47, R0, -R26 ;  /* 0x000000002f487223 */ /* 0x000fcc000001081a */
[----:B------:R-:W1:Y:S01]  /*4560*/  MUFU.EX2 R54, R54 ;  /* 0x0000003600367308 */ /* 0x000e620000000800 */
[C---:B--2---:R-:W-:Y:S01]  /*4570*/  FADD.FTZ R74, R30.reuse, R73 ;  /* 0x000000491e4a7221 */ /* 0x044fe20000010000 */
[----:B------:R-:W-:Y:S01]  /*4580*/  FFMA.FTZ R73, R57, R0, -R26 ;  /* 0x0000000039497223 */ /* 0x000fe2000001081a */
[----:B------:R-:W-:Y:S01]  /*4590*/  FADD.FTZ R57, R91, R76 ;  /* 0x0000004c5b397221 */ /* 0x000fe20000010000 */
[----:B------:R-:W-:-:S03]  /*45a0*/  F2FP.BF16.F32.PACK_AB R13, R30, R13 ;  /* 0x0000000d1e0d723e */ /* 0x000fc600000010ff */
[----:B------:R-:W-:Y:S01]  /*45b0*/  FADD.FTZ R76, R20, R57 ;  /* 0x00000039144c7221 */ /* 0x000fe20000010000 */
[----:B------:R-:W2:Y:S01]  /*45c0*/  MUFU.EX2 R25, R25 ;  /* 0x0000001900197308 */ /* 0x000ea20000000800 */
[----:B----4-:R-:W-:Y:S01]  /*45d0*/  FADD.FTZ R47, R15, R74 ;  /* 0x0000004a0f2f7221 */ /* 0x010fe20000010000 */
[C---:B---3--:R-:W-:Y:S01]  /*45e0*/  F2FP.BF16.F32.PACK_AB R8, R83.reuse, R20 ;  /* 0x000000145308723e */ /* 0x048fe200000010ff */
[----:B------:R-:W-:-:S04]  /*45f0*/  FADD.FTZ R77, R83, R76 ;  /* 0x0000004c534d7221 */ /* 0x000fc80000010000 */
[----:B------:R-:W-:Y:S01]  /*4600*/  FADD.FTZ R76, R24, R77 ;  /* 0x0000004d184c7221 */ /* 0x000fe20000010000 */
[----:B------:R-:W3:Y:S01]  /*4610*/  MUFU.EX2 R56, R56 ;  /* 0x0000003800387308 */ /* 0x000ee20000000800 */
[C---:B-1----:R-:W-:Y:S01]  /*4620*/  FADD.FTZ R74, R54.reuse, R47 ;  /* 0x0000002f364a7221 */ /* 0x042fe20000010000 */
[----:B------:R-:W-:-:S05]  /*4630*/  F2FP.BF16.F32.PACK_AB R15, R54, R15 ;  /* 0x0000000f360f723e */ /* 0x000fca00000010ff */
[----:B------:R-:W-:Y:S01]  /*4640*/  STSM.16.M88.4 [R22+0x25b00], R12 ;  /* 0x025b000c16007844 */ /* 0x000fe20000000200 */
[----:B------:R-:W1:Y:S01]  /*4650*/  MUFU.EX2 R29, R29 ;  /* 0x0000001d001d7308 */ /* 0x000e620000000800 */
[----:B--2---:R-:W-:-:S07]  /*4660*/  FADD.FTZ R57, R25, R74 ;  /* 0x0000004a19397221 */ /* 0x004fce0000010000 */
[----:B------:R-:W2:Y:S01]  /*4670*/  MUFU.EX2 R58, R58 ;  /* 0x0000003a003a7308 */ /* 0x000ea20000000800 */
[C---:B---3--:R-:W-:Y:S01]  /*4680*/  FADD.FTZ R74, R56.reuse, R57 ;  /* 0x00000039384a7221 */ /* 0x048fe20000010000 */
[----:B------:R-:W-:Y:S01]  /*4690*/  FFMA.FTZ R57, R31, R0, -R26 ;  /* 0x000000001f397223 */ /* 0x000fe2000001081a */
[----:B------:R-:W-:Y:S01]  /*46a0*/  FADD.FTZ R31, R75, R76 ;  /* 0x0000004c4b1f7221 */ /* 0x000fe20000010000 */
[----:B------:R-:W-:Y:S01]  /*46b0*/  F2FP.BF16.F32.PACK_AB R9, R56, R25 ;  /* 0x000000193809723e */ /* 0x000fe200000010ff */
[----:B------:R-:W-:-:S03]  /*46c0*/  IMAD.MOV.U32 R56, RZ, RZ, R71 ;  /* 0x000000ffff387224 */ /* 0x000fc600078e0047 */
[----:B------:R-:W3:Y:S08]  /*46d0*/  MUFU.EX2 R53, R53 ;  /* 0x0000003500357308 */ /* 0x000ef00000000800 */
[----:B------:R-:W4:Y:S08]  /*46e0*/  MUFU.EX2 R62, R62 ;  /* 0x0000003e003e7308 */ /* 0x000f300000000800 */
[----:B------:R5:W-:Y:S08]  /*46f0*/  MUFU.EX2 R55, R63 ;  /* 0x0000003f00377308 */ /* 0x000bf00000000800 */
[----:B------:R-:W4:Y:S01]  /*4700*/  MUFU.EX2 R66, R66 ;  /* 0x0000004200427308 */ /* 0x000f220000000800 */
[----:B-----5:R-:W-:Y:S01]  /*4710*/  FFMA.FTZ R63, R27, R0, -R26 ;  /* 0x000000001b3f7223 */ /* 0x020fe2000001081a */
[----:B-1----:R-:W-:Y:S01]  /*4720*/  FADD.FTZ R27, R29, R74 ;  /* 0x0000004a1d1b7221 */ /* 0x002fe20000010000 */
[----:B------:R-:W-:-:S03]  /*4730*/  FADD.FTZ R74, R28, R31 ;  /* 0x0000001f1c4a7221 */ /* 0x000fc60000010000 */
[----:B--2---:R-:W-:Y:S01]  /*4740*/  FADD.FTZ R26, R58, R27 ;  /* 0x0000001b3a1a7221 */ /* 0x004fe20000010000 */
[----:B------:R-:W-:Y:S01]  /*4750*/  FADD.FTZ R31, R59, R74 ;  /* 0x0000004a3b1f7221 */ /* 0x000fe20000010000 */
[----:B------:R-:W1:Y:S02]  /*4760*/  MUFU.EX2 R67, R67 ;  /* 0x0000004300437308 */ /* 0x000e640000000800 */
[----:B---3--:R-:W-:Y:S01]  /*4770*/  FADD.FTZ R27, R53, R26 ;  /* 0x0000001a351b7221 */ /* 0x008fe20000010000 */
[----:B------:R-:W-:-:S03]  /*4780*/  FADD.FTZ R10, R32, R31 ;  /* 0x0000001f200a7221 */ /* 0x000fc60000010000 */
[----:B----4-:R-:W-:Y:S01]  /*4790*/  FADD.FTZ R27, R62, R27 ;  /* 0x0000001b3e1b7221 */ /* 0x010fe20000010000 */
[----:B------:R-:W-:Y:S01]  /*47a0*/  FADD.FTZ R11, R51, R10 ;  /* 0x0000000a330b7221 */ /* 0x000fe20000010000 */
[----:B------:R-:W2:Y:S01]  /*47b0*/  MUFU.EX2 R60, R60 ;  /* 0x0000003c003c7308 */ /* 0x000ea20000000800 */
[----:B------:R-:W-:Y:S01]  /*47c0*/  F2FP.BF16.F32.PACK_AB R10, R75, R24 ;  /* 0x000000184b0a723e */ /* 0x000fe200000010ff */
[----:B------:R-:W-:Y:S01]  /*47d0*/  FADD.FTZ R26, R66, R27 ;  /* 0x0000001b421a7221 */ /* 0x000fe20000010000 */
[----:B------:R-:W-:Y:S01]  /*47e0*/  FADD.FTZ R20, R36, R11 ;  /* 0x0000000b24147221 */ /* 0x000fe20000010000 */
[----:B------:R-:W-:Y:S01]  /*47f0*/  F2FP.BF16.F32.PACK_AB R24, R59, R28 ;  /* 0x0000001c3b18723e */ /* 0x000fe200000010ff */
[--C-:B------:R-:W-:Y:S01]  /*4800*/  IMAD.MOV.U32 R59, RZ, RZ, R71.reuse ;  /* 0x000000ffff3b7224 */ /* 0x100fe200078e0047 */
[----:B------:R-:W-:Y:S01]  /*4810*/  F2FP.BF16.F32.PACK_AB R11, R58, R29 ;  /* 0x0000001d3a0b723e */ /* 0x000fe200000010ff */
[----:B------:R-:W-:Y:S01]  /*4820*/  IMAD.MOV.U32 R58, RZ, RZ, R71 ;  /* 0x000000ffff3a7224 */ /* 0x000fe200078e0047 */
[----:B------:R-:W3:Y:S01]  /*4830*/  MUFU.EX2 R69, R69 ;  /* 0x0000004500457308 */ /* 0x000ee20000000800 */
[----:B-1----:R-:W-:-:S02]  /*4840*/  FADD.FTZ R25, R67, R26 ;  /* 0x0000001a43197221 */ /* 0x002fc40000010000 */
[----:B------:R1:W-:Y:S05]  /*4850*/  STSM.16.M88.4 [R22+0x27300], R8 ;  /* 0x0273000816007844 */ /* 0x0003ea0000000200 */
[----:B------:R-:W4:Y:S01]  /*4860*/  MUFU.EX2 R4, R4 ;  /* 0x0000000400047308 */ /* 0x000f220000000800 */
[----:B--2---:R-:W-:Y:S01]  /*4870*/  FADD.FTZ R26, R60, R25 ;  /* 0x000000193c1a7221 */ /* 0x004fe20000010000 */
[----:B------:R-:W-:-:S04]  /*4880*/  FADD.FTZ R25, R43, R20 ;  /* 0x000000142b197221 */ /* 0x000fc80000010000 */
[----:B------:R-:W-:Y:S01]  /*4890*/  FADD.FTZ R28, R34, R25 ;  /* 0x00000019221c7221 */ /* 0x000fe20000010000 */
[----:B------:R-:W-:Y:S01]  /*48a0*/  F2FP.BF16.F32.PACK_AB R25, R62, R53 ;  /* 0x000000353e19723e */ /* 0x000fe200000010ff */
[----:B------:R-:W2:Y:S01]  /*48b0*/  MUFU.EX2 R3, R133 ;  /* 0x0000008500037308 */ /* 0x000ea20000000800 */
[----:B---3--:R-:W-:Y:S01]  /*48c0*/  FADD.FTZ R27, R69, R26 ;  /* 0x0000001a451b7221 */ /* 0x008fe20000010000 */
[----:B------:R-:W-:Y:S01]  /*48d0*/  FADD.FTZ R28, R35, R28 ;  /* 0x0000001c231c7221 */ /* 0x000fe20000010000 */
[----:B------:R-:W-:Y:S01]  /*48e0*/  F2FP.BF16.F32.PACK_AB R26, R51, R32 ;  /* 0x00000020331a723e */ /* 0x000fe200000010ff */
[--C-:B------:R-:W-:Y:S02]  /*48f0*/  IMAD.MOV.U32 R62, RZ, RZ, R71.reuse ;  /* 0x000000ffff3e7224 */ /* 0x100fe400078e0047 */
[----:B------:R-:W-:Y:S01]  /*4900*/  FADD.FTZ R31, R7, R28 ;  /* 0x0000001c071f7221 */ /* 0x000fe20000010000 */
[----:B------:R-:W-:Y:S01]  /*4910*/  IMAD.MOV.U32 R53, RZ, RZ, R71 ;  /* 0x000000ffff357224 */ /* 0x000fe200078e0047 */
[----:B------:R-:W3:Y:S01]  /*4920*/  MUFU.EX2 R64, R113 ;  /* 0x0000007100407308 */ /* 0x000ee20000000800 */
[----:B----4-:R-:W-:Y:S01]  /*4930*/  FADD.FTZ R30, R4, R27 ;  /* 0x0000001b041e7221 */ /* 0x010fe20000010000 */
[----:B------:R-:W-:Y:S01]  /*4940*/  F2FP.BF16.F32.PACK_AB R27, R67, R66 ;  /* 0x00000042431b723e */ /* 0x000fe200000010ff */
[----:B------:R-:W-:-:S02]  /*4950*/  IMAD.MOV.U32 R67, RZ, RZ, R71 ;  /* 0x000000ffff437224 */ /* 0x000fc400078e0047 */
[----:B------:R-:W-:Y:S02]  /*4960*/  IMAD.MOV.U32 R66, RZ, RZ, R71 ;  /* 0x000000ffff427224 */ /* 0x000fe400078e0047 */
[----:B------:R-:W-:Y:S01]  /*4970*/  STSM.16.M88.4 [R22+0x28b00], R24 ;  /* 0x028b001816007844 */ /* 0x000fe20000000200 */
[----:B------:R-:W4:Y:S01]  /*4980*/  MUFU.EX2 R65, R65 ;  /* 0x0000004100417308 */ /* 0x000f220000000800 */
[----:B--2---:R-:W-:Y:S01]  /*4990*/  FADD.FTZ R29, R3, R30 ;  /* 0x0000001e031d7221 */ /* 0x004fe20000010000 */
[----:B------:R-:W-:Y:S01]  /*49a0*/  FADD.FTZ R30, R38, R31 ;  /* 0x0000001f261e7221 */ /* 0x000fe20000010000 */
[----:B------:R-:W-:-:S03]  /*49b0*/  IMAD.MOV.U32 R51, RZ, RZ, R71 ;  /* 0x000000ffff337224 */ /* 0x000fc600078e0047 */
[----:B------:R-:W-:Y:S01]  /*49c0*/  FADD.FTZ R31, R39, R30 ;  /* 0x0000001e271f7221 */ /* 0x000fe20000010000 */
[----:B------:R-:W-:Y:S01]  /*49d0*/  F2FP.BF16.F32.PACK_AB R30, R35, R34 ;  /* 0x00000022231e723e */ /* 0x000fe200000010ff */
[----:B------:R-:W2:Y:S01]  /*49e0*/  MUFU.EX2 R68, R68 ;  /* 0x0000004400447308 */ /* 0x000ea20000000800 */
[----:B---3--:R-:W-:Y:S01]  /*49f0*/  FADD.FTZ R28, R64, R29 ;  /* 0x0000001d401c7221 */ /* 0x008fe20000010000 */
[----:B------:R-:W-:Y:S01]  /*4a00*/  FADD.FTZ R31, R42, R31 ;  /* 0x0000001f2a1f7221 */ /* 0x000fe20000010000 */
[----:B------:R-:W-:Y:S01]  /*4a10*/  F2FP.BF16.F32.PACK_AB R29, R69, R60 ;  /* 0x0000003c451d723e */ /* 0x000fe200000010ff */
[----:B------:R-:W-:Y:S02]  /*4a20*/  IMAD.MOV.U32 R69, RZ, RZ, R71 ;  /* 0x000000ffff457224 */ /* 0x000fe400078e0047 */
[----:B-1----:R-:W-:Y:S01]  /*4a30*/  FADD.FTZ R10, R40, R31 ;  /* 0x0000001f280a7221 */ /* 0x002fe20000010000 */
[----:B------:R-:W-:Y:S01]  /*4a40*/  F2FP.BF16.F32.PACK_AB R31, R3, R4 ;  /* 0x00000004031f723e */ /* 0x000fe200000010ff */
[----:B------:R-:W1:Y:S01]  /*4a50*/  MUFU.EX2 R47, R105 ;  /* 0x00000069002f7308 */ /* 0x000e620000000800 */
[----:B----4-:R-:W-:Y:S01]  /*4a60*/  FADD.FTZ R54, R65, R28 ;  /* 0x0000001c41367221 */ /* 0x010fe20000010000 */
[----:B------:R-:W-:Y:S01]  /*4a70*/  F2FP.BF16.F32.PACK_AB R28, R43, R36 ;  /* 0x000000242b1c723e */ /* 0x000fe200000010ff */
[----:B------:R-:W-:Y:S01]  /*4a80*/  FADD.FTZ R10, R41, R10 ;  /* 0x0000000a290a7221 */ /* 0x000fe20000010000 */
[----:B------:R-:W-:Y:S01]  /*4a90*/  F2FP.BF16.F32.PACK_AB R9, R65, R64 ;  /* 0x000000404109723e */ /* 0x000fe200000010ff */
[----:B------:R-:W-:Y:S01]  /*4aa0*/  FADD.FTZ R43, R55, R54 ;  /* 0x00000036372b7221 */ /* 0x000fe20000010000 */
[----:B------:R-:W-:Y:S01]  /*4ab0*/  F2FP.BF16.F32.PACK_AB R40, R41, R40 ;  /* 0x000000282928723e */ /* 0x000fe200000010ff */
[----:B------:R-:W-:Y:S01]  /*4ac0*/  STSM.16.M88.4 [R22+0x2a300], R28 ;  /* 0x02a3001c16007844 */ /* 0x000fe20000000200 */
[----:B------:R-:W3:Y:S01]  /*4ad0*/  MUFU.EX2 R70, R70 ;  /* 0x0000004600467308 */ /* 0x000ee20000000800 */
[C---:B--2---:R-:W-:Y:S01]  /*4ae0*/  FADD.FTZ R8, R68.reuse, R43 ;  /* 0x0000002b44087221 */ /* 0x044fe20000010000 */
[----:B------:R-:W-:Y:S01]  /*4af0*/  F2FP.BF16.F32.PACK_AB R11, R68, R55 ;  /* 0x00000037440b723e */ /* 0x000fe200000010ff */
[----:B------:R-:W-:-:S02]  /*4b00*/  IMAD.MOV.U32 R68, RZ, RZ, R71 ;  /* 0x000000ffff447224 */ /* 0x000fc400078e0047 */
[--C-:B------:R-:W-:Y:S02]  /*4b10*/  IMAD.MOV.U32 R65, RZ, RZ, R71.reuse ;  /* 0x000000ffff417224 */ /* 0x100fe400078e0047 */
        /* <DEDUP_REMOVED lines=9> */
[----:B------:R-:W-:Y:S01]  /*4bb0*/  FADD.FTZ R3, R21, R10 ;  /* 0x0000000a15037221 */ /* 0x000fe20000010000 */
[----:B------:R-:W-:Y:S01]  /*4bc0*/  F2FP.BF16.F32.PACK_AB R10, R42, R39 ;  /* 0x000000272a0a723e */ /* 0x000fe200000010ff */
[--C-:B------:R-:W-:Y:S01]  /*4bd0*/  IMAD.MOV.U32 R39, RZ, RZ, R71.reuse ;  /* 0x000000ffff277224 */ /* 0x100fe200078e0047 */
[----:B------:R-:W-:Y:S01]  /*4be0*/  F2FP.BF16.F32.PACK_AB R41, R70, R47 ;  /* 0x0000002f4629723e */ /* 0x000fe200000010ff */
[----:B------:R-:W-:Y:S01]  /*4bf0*/  IMAD.MOV.U32 R70, RZ, RZ, R71 ;  /* 0x000000ffff467224 */ /* 0x000fe200078e0047 */
[C---:B------:R-:W-:Y:S01]  /*4c00*/  F2FP.BF16.F32.PACK_AB R42, R44.reuse, R21 ;  /* 0x000000152c2a723e */ /* 0x040fe200000010ff */
[----:B------:R-:W3:Y:S01]  /*4c10*/  MUFU.EX2 R73, R73 ;  /* 0x0000004900497308 */ /* 0x000ee20000000800 */
[----:B--2---:R-:W-:Y:S01]  /*4c20*/  FADD.FTZ R7, R139, R12 ;  /* 0x0000000c8b077221 */ /* 0x004fe20000010000 */
[----:B------:R-:W-:Y:S01]  /*4c30*/  FADD.FTZ R12, R44, R3 ;  /* 0x000000032c0c7221 */ /* 0x000fe20000010000 */
[----:B------:R2:W-:Y:S01]  /*4c40*/  STSM.16.M88.4 [R22+0x2bb00], R8 ;  /* 0x02bb000816007844 */ /* 0x0005e20000000200 */
[----:B------:R-:W-:-:S02]  /*4c50*/  IMAD.MOV.U32 R47, RZ, RZ, R71 ;  /* 0x000000ffff2f7224 */ /* 0x000fc400078e0047 */
[----:B------:R-:W-:Y:S01]  /*4c60*/  FADD.FTZ R3, R45, R12 ;  /* 0x0000000c2d037221 */ /* 0x000fe20000010000 */
[----:B------:R-:W-:Y:S01]  /*4c70*/  IMAD.MOV.U32 R44, RZ, RZ, R71 ;  /* 0x000000ffff2c7224 */ /* 0x000fe200078e0047 */
[----:B------:R-:W4:Y:S01]  /*4c80*/  MUFU.EX2 R48, R48 ;  /* 0x0000003000307308 */ /* 0x000f220000000800 */
[C---:B-1----:R-:W-:Y:S01]  /*4c90*/  FADD.FTZ R14, R72.reuse, R7 ;  /* 0x00000007480e7221 */ /* 0x042fe20000010000 */
[----:B------:R-:W-:Y:S01]  /*4ca0*/  F2FP.BF16.F32.PACK_AB R43, R72, R139 ;  /* 0x0000008b482b723e */ /* 0x000fe200000010ff */
[--C-:B------:R-:W-:Y:S02]  /*4cb0*/  IMAD.MOV.U32 R38, RZ, RZ, R71.reuse ;  /* 0x000000ffff267224 */ /* 0x100fe400078e0047 */
[----:B------:R-:W-:Y:S02]  /*4cc0*/  IMAD.MOV.U32 R36, RZ, RZ, R71 ;  /* 0x000000ffff247224 */ /* 0x000fe400078e0047 */
[----:B------:R1:W-:Y:S01]  /*4cd0*/  STSM.16.M88.4 [R22+0x2d300], R40 ;  /* 0x02d3002816007844 */ /* 0x0003e20000000200 */
[----:B------:R-:W5:Y:S01]  /*4ce0*/  MUFU.EX2 R20, R141 ;  /* 0x0000008d00147308 */ /* 0x000f620000000800 */
[----:B---3--:R-:W-:Y:S01]  /*4cf0*/  FADD.FTZ R7, R73, R14 ;  /* 0x0000000e49077221 */ /* 0x008fe20000010000 */
[C---:B------:R-:W-:Y:S01]  /*4d00*/  FADD.FTZ R14, R46.reuse, R3 ;  /* 0x000000032e0e7221 */ /* 0x040fe20000010000 */
[----:B--2---:R-:W-:Y:S01]  /*4d10*/  F2FP.BF16.F32.PACK_AB R8, R46, R45 ;  /* 0x0000002d2e08723e */ /* 0x004fe200000010ff */
[----:B------:R-:W-:-:S02]  /*4d20*/  IMAD.MOV.U32 R46, RZ, RZ, R71 ;  /* 0x000000ffff2e7224 */ /* 0x000fc400078e0047 */
[----:B------:R-:W-:Y:S01]  /*4d30*/  FADD.FTZ R3, R33, R14 ;  /* 0x0000000e21037221 */ /* 0x000fe20000010000 */
[--C-:B------:R-:W-:Y:S01]  /*4d40*/  IMAD.MOV.U32 R45, RZ, RZ, R71.reuse ;  /* 0x000000ffff2d7224 */ /* 0x100fe200078e0047 */
[----:B------:R-:W2:Y:S01]  /*4d50*/  MUFU.EX2 R37, R37 ;  /* 0x0000002500257308 */ /* 0x000ea20000000800 */
[----:B------:R-:W-:Y:S02]  /*4d60*/  IMAD.MOV.U32 R35, RZ, RZ, R71 ;  /* 0x000000ffff237224 */ /* 0x000fe400078e0047 */
[----:B----4-:R-:W-:Y:S01]  /*4d70*/  FADD.FTZ R10, R48, R3 ;  /* 0x00000003300a7221 */ /* 0x010fe20000010000 */
[--C-:B------:R-:W-:Y:S02]  /*4d80*/  IMAD.MOV.U32 R34, RZ, RZ, R71.reuse ;  /* 0x000000ffff227224 */ /* 0x100fe400078e0047 */
[--C-:B------:R-:W-:Y:S02]  /*4d90*/  IMAD.MOV.U32 R31, RZ, RZ, R71.reuse ;  /* 0x000000ffff1f7224 */ /* 0x100fe400078e0047 */
[----:B-1----:R-:W-:Y:S01]  /*4da0*/  IMAD.MOV.U32 R43, RZ, RZ, R71 ;  /* 0x000000ffff2b7224 */ /* 0x002fe200078e0047 */
[----:B------:R-:W1:Y:S01]  /*4db0*/  MUFU.EX2 R143, R143 ;  /* 0x0000008f008f7308 */ /* 0x000e620000000800 */
[C---:B-----5:R-:W-:Y:S01]  /*4dc0*/  FADD.FTZ R24, R20.reuse, R7 ;  /* 0x0000000714187221 */ /* 0x060fe20000010000 */
[----:B------:R-:W-:Y:S01]  /*4dd0*/  F2FP.BF16.F32.PACK_AB R9, R20, R73 ;  /* 0x000000491409723e */ /* 0x000fe200000010ff */
[----:B------:R-:W-:-:S02]  /*4de0*/  IMAD.MOV.U32 R42, RZ, RZ, R71 ;  /* 0x000000ffff2a7224 */ /* 0x000fc400078e0047 */
[--C-:B------:R-:W-:Y:S02]  /*4df0*/  IMAD.MOV.U32 R41, RZ, RZ, R71.reuse ;  /* 0x000000ffff297224 */ /* 0x100fe400078e0047 */
[--C-:B------:R-:W-:Y:S01]  /*4e00*/  IMAD.MOV.U32 R40, RZ, RZ, R71.reuse ;  /* 0x000000ffff287224 */ /* 0x100fe200078e0047 */
[----:B------:R3:W4:Y:S01]  /*4e10*/  MUFU.EX2 R32, R61 ;  /* 0x0000003d00207308 */ /* 0x0007220000000800 */
[----:B--2---:R-:W-:Y:S01]  /*4e20*/  FADD.FTZ R3, R37, R10 ;  /* 0x0000000a25037221 */ /* 0x004fe20000010000 */
[----:B------:R-:W-:Y:S01]  /*4e30*/  F2FP.BF16.F32.PACK_AB R10, R48, R33 ;  /* 0x00000021300a723e */ /* 0x000fe200000010ff */
[--C-:B------:R-:W-:Y:S02]  /*4e40*/  IMAD.MOV.U32 R48, RZ, RZ, R71.reuse ;  /* 0x000000ffff307224 */ /* 0x100fe400078e0047 */
[--C-:B------:R-:W-:Y:S02]  /*4e50*/  IMAD.MOV.U32 R33, RZ, RZ, R71.reuse ;  /* 0x000000ffff217224 */ /* 0x100fe400078e0047 */
[--C-:B------:R-:W-:Y:S01]  /*4e60*/  IMAD.MOV.U32 R30, RZ, RZ, R71.reuse ;  /* 0x000000ffff1e7224 */ /* 0x100fe200078e0047 */
[----:B------:R-:W2:Y:S01]  /*4e70*/  MUFU.EX2 R50, R50 ;  /* 0x0000003200327308 */ /* 0x000ea20000000800 */
[----:B-1----:R-:W-:Y:S01]  /*4e80*/  FADD.FTZ R7, R143, R24 ;  /* 0x000000188f077221 */ /* 0x002fe20000010000 */
[----:B---3--:R-:W-:-:S02]  /*4e90*/  IMAD.MOV.U32 R61, RZ, RZ, R71 ;  /* 0x000000ffff3d7224 */ /* 0x008fc400078e0047 */
[--C-:B------:R-:W-:Y:S02]  /*4ea0*/  IMAD.MOV.U32 R29, RZ, RZ, R71.reuse ;  /* 0x000000ffff1d7224 */ /* 0x100fe400078e0047 */
[----:B------:R-:W-:Y:S02]  /*4eb0*/  IMAD.MOV.U32 R28, RZ, RZ, R71 ;  /* 0x000000ffff1c7224 */ /* 0x000fe400078e0047 */
[----:B------:R-:W-:Y:S01]  /*4ec0*/  MUFU.EX2 R49, R49 ;  /* 0x0000003100317308 */ /* 0x000fe20000000800 */
[C---:B----4-:R-:W-:Y:S01]  /*4ed0*/  F2FP.BF16.F32.PACK_AB R11, R32.reuse, R143 ;  /* 0x0000008f200b723e */ /* 0x050fe200000010ff */
[----:B------:R-:W-:Y:S01]  /*4ee0*/  FADD.FTZ R14, R32, R7 ;  /* 0x00000007200e7221 */ /* 0x000fe20000010000 */
[----:B------:R-:W-:-:S03]  /*4ef0*/  IMAD.MOV.U32 R32, RZ, RZ, R71 ;  /* 0x000000ffff207224 */ /* 0x000fc600078e0047 */
[----:B------:R-:W-:Y:S02]  /*4f00*/  STSM.16.M88.4 [R22+0x2eb00], R8 ;  /* 0x02eb000816007844 */ /* 0x000fe40000000200 */
[----:B------:R-:W1:Y:S01]  /*4f10*/  MUFU.EX2 R52, R52 ;  /* 0x0000003400347308 */ /* 0x000e620000000800 */
[----:B--2---:R-:W-:Y:S01]  /*4f20*/  F2FP.BF16.F32.PACK_AB R24, R50, R37 ;  /* 0x000000253218723e */ /* 0x004fe200000010ff */
[----:B------:R-:W-:-:S06]  /*4f30*/  IMAD.MOV.U32 R37, RZ, RZ, R71 ;  /* 0x000000ffff257224 */ /* 0x000fcc00078e0047 */
[----:B------:R-:W2:Y:S08]  /*4f40*/  MUFU.EX2 R149, R149 ;  /* 0x0000009500957308 */ /* 0x000eb00000000800 */
[----:B------:R3:W4:Y:S01]  /*4f50*/  MUFU.EX2 R4, R63 ;  /* 0x0000003f00047308 */ /* 0x0007220000000800 */
[----:B-1----:R-:W-:-:S07]  /*4f60*/  F2FP.BF16.F32.PACK_AB R26, R52, R49 ;  /* 0x00000031341a723e */ /* 0x002fce00000010ff */
[----:B------:R-:W1:Y:S01]  /*4f70*/  MUFU.EX2 R153, R153 ;  /* 0x0000009900997308 */ /* 0x000e620000000800 */
[----:B--2---:R-:W-:Y:S01]  /*4f80*/  FADD.FTZ R7, R149, R14 ;  /* 0x0000000e95077221 */ /* 0x004fe20000010000 */
[----:B------:R-:W-:Y:S01]  /*4f90*/  FADD.FTZ R14, R50, R3 ;  /* 0x00000003320e7221 */ /* 0x000fe20000010000 */
[--C-:B---3--:R-:W-:Y:S02]  /*4fa0*/  IMAD.MOV.U32 R63, RZ, RZ, R71.reuse ;  /* 0x000000ffff3f7224 */ /* 0x108fe400078e0047 */
[----:B------:R-:W-:Y:S02]  /*4fb0*/  IMAD.MOV.U32 R50, RZ, RZ, R71 ;  /* 0x000000ffff327224 */ /* 0x000fe400078e0047 */
[----:B------:R-:W-:Y:S01]  /*4fc0*/  FADD.FTZ R49, R49, R14 ;  /* 0x0000000e31317221 */ /* 0x000fe20000010000 */
[----:B------:R2:W3:Y:S01]  /*4fd0*/  MUFU.EX2 R12, R57 ;  /* 0x00000039000c7308 */ /* 0x0004e20000000800 */
[C---:B----4-:R-:W-:Y:S01]  /*4fe0*/  F2FP.BF16.F32.PACK_AB R25, R4.reuse, R149 ;  /* 0x000000950419723e */ /* 0x050fe200000010ff */
[----:B------:R-:W-:Y:S01]  /*4ff0*/  FADD.FTZ R20, R4, R7 ;  /* 0x0000000704147221 */ /* 0x000fe20000010000 */
[----:B------:R-:W-:Y:S01]  /*5000*/  FADD.FTZ R4, R52, R49 ;  /* 0x0000003134047221 */ /* 0x000fe20000010000 */
[----:B------:R-:W-:-:S02]  /*5010*/  IMAD.MOV.U32 R52, RZ, RZ, R71 ;  /* 0x000000ffff347224 */ /* 0x000fc400078e0047 */
[--C-:B------:R-:W-:Y:S02]  /*5020*/  IMAD.MOV.U32 R49, RZ, RZ, R71.reuse ;  /* 0x000000ffff317224 */ /* 0x100fe400078e0047 */
[----:B-1----:R-:W-:Y:S01]  /*5030*/  FADD.FTZ R3, R153, R20 ;  /* 0x0000001499037221 */ /* 0x002fe20000010000 */
[----:B--2---:R-:W-:Y:S01]  /*5040*/  IMAD.MOV.U32 R57, RZ, RZ, R71 ;  /* 0x000000ffff397224 */ /* 0x004fe200078e0047 */
[C---:B---3--:R-:W-:Y:S02]  /*5050*/  F2FP.BF16.F32.PACK_AB R27, R12.reuse, R153 ;  /* 0x000000990c1b723e */ /* 0x048fe400000010ff */
[----:B------:R-:W-:-:S03]  /*5060*/  FADD.FTZ R3, R12, R3 ;  /* 0x000000030c037221 */ /* 0x000fc60000010000 */
[----:B------:R1:W-:Y:S01]  /*5070*/  STSM.16.M88.4 [R22+0x30300], R24 ;  /* 0x0303001816007844 */ /* 0x0003e20000000200 */
[----:B------:R2:W-:Y:S06]  /*5080*/  MEMBAR.ALL.CTA ;  /* 0x0000000000007992 */ /* 0x0005ec0000008000 */
[----:B--2---:R-:W2:Y:S01]  /*5090*/  FENCE.VIEW.ASYNC.S ;  /* 0x00000000000073c6 */ /* 0x004ea20000000000 */
[--C-:B-1----:R-:W-:Y:S02]  /*50a0*/  IMAD.MOV.U32 R27, RZ, RZ, R71.reuse ;  /* 0x000000ffff1b7224 */ /* 0x102fe400078e0047 */
[----:B------:R-:W-:-:S02]  /*50b0*/  IMAD.MOV.U32 R26, RZ, RZ, R71 ;  /* 0x000000ffff1a7224 */ /* 0x000fc400078e0047 */
[--C-:B------:R-:W-:Y:S02]  /*50c0*/  IMAD.MOV.U32 R25, RZ, RZ, R71.reuse ;  /* 0x000000ffff197224 */ /* 0x100fe400078e0047 */
[----:B------:R-:W-:Y:S01]  /*50d0*/  IMAD.MOV.U32 R24, RZ, RZ, R71 ;  /* 0x000000ffff187224 */ /* 0x000fe200078e0047 */
[----:B--2---:R-:W-:Y:S01]  /*50e0*/  NOP ;  /* 0x0000000000007918 */ /* 0x004fe20000000000 */
[----:B------:R-:W-:Y:S05]  /*50f0*/  @!P2 BRA `(.L_x_9796) ;  /* 0x0000004000e8a947 */ /* 0x000fea0003800000 */
[----:B------:R-:W-:Y:S01]  /*5100*/  R2UR UR6, R148 ;  /* 0x00000000940672ca */ /* 0x000fe200000e0000 */
        /* <DEDUP_REMOVED lines=29> */
.L_x_9805:
[----:B------:R-:W-:Y:S01]  /*52e0*/  R2UR UR10, R146 ;  /* 0x00000000920a72ca */ /* 0x000fe200000e0000 */
[----:B------:R-:W-:Y:S01]  /*52f0*/  UIADD3 UR46, UR41, 0x1, URZ ;  /* 0x00000001292e7890 */ /* 0x000fe2000fffe03f */
[----:B------:R-:W-:-:S03]  /*5300*/  R2UR UR7, R9 ;  /* 0x00000000090772ca */ /* 0x000fc600000e0000 */
[----:B------:R-:W-:-:S04]  /*5310*/  UISETP.NE.AND UP0, UPT, UR46, 0x2, UPT ;  /* 0x000000022e00788c */ /* 0x000fc8000bf05270 */
[----:B------:R-:W-:Y:S02]  /*5320*/  USEL UR6, URZ, 0x1, UP0 ;  /* 0x000000013f067887 */ /* 0x000fe40008000000 */
[----:B------:R-:W-:Y:S02]  /*5330*/  USEL UR46, UR46, URZ, UP0 ;  /* 0x0000003f2e2e7287 */ /* 0x000fe40008000000 */
[----:B------:R-:W-:Y:S02]  /*5340*/  ISETP.NE.AND P3, PT, RZ, UR10, PT ;  /* 0x0000000aff007c0c */ /* 0x000fe4000bf65270 */
[----:B------:R-:W-:-:S06]  /*5350*/  ULOP3.LUT UR6, UR7, UR6, URZ, 0x3c, !UPT ;  /* 0x0000000607067292 */ /* 0x000fcc000f8e3c3f */
[----:B------:R-:W-:-:S05]  /*5360*/  IMAD.U32 R148, RZ, RZ, UR6 ;  /* 0x00000006ff947e24 */ /* 0x000fca000f8e00ff */
[----:B------:R-:W-:Y:S05]  /*5370*/  @P3 BRA `(.L_x_9797) ;  /* 0x0000000000303947 */ /* 0x000fea0003800000 */
[----:B------:R-:W-:Y:S05]  /*5380*/  @!P0 BRA `(.L_x_9798) ;  /* 0x0000000000048947 */ /* 0x000fea0003800000 */
[----:B------:R-:W-:Y:S01]  /*5390*/  BPT.TRAP 0x1 ;  /* 0x000000040000795c */ /* 0x000fe20000300000 */
.L_x_9798:
[----:B------:R-:W-:Y:S01]  /*53a0*/  R2UR UR7, R148 ;  /* 0x00000000940772ca */ /* 0x000fe200000e0000 */
[----:B------:R-:W-:-:S12]  /*53b0*/  ULEA UR6, UR46, UR47, 0x3 ;  /* 0x0000002f2e067291 */ /* 0x000fd8000f8e183f */
[----:B------:R-:W-:-:S05]  /*53c0*/  IMAD.U32 R0, RZ, RZ, UR7 ;  /* 0x00000007ff007e24 */ /* 0x000fca000f8e00ff */
[----:B------:R-:W-:-:S04]  /*53d0*/  SHF.L.U32 R0, R0, 0x1f, RZ ;  /* 0x0000001f00007819 */ /* 0x000fc800000006ff */
[----:B------:R1:W2:Y:S01]  /*53e0*/  SYNCS.PHASECHK.TRANS64.TRYWAIT P2, [UR6+0x31c30], R0 ;  /* 0x031c3000ff0075a7 */ /* 0x0002a20008040146 */
[----:B------:R-:W-:Y:S05]  /*53f0*/  @!P0 BRA `(.L_x_9799) ;  /* 0x0000000000048947 */ /* 0x000fea0003800000 */
[----:B------:R-:W-:Y:S01]  /*5400*/  BPT.TRAP 0x1 ;  /* 0x000000040000795c */ /* 0x000fe20000300000 */
.L_x_9799:
[----:B--2---:R-:W-:Y:S05]  /*5410*/  @P2 BRA `(.L_x_9797) ;  /* 0x0000000000082947 */ /* 0x004fea0003800000 */
[----:B------:R-:W2:Y:S02]  /*5420*/  SYNCS.PHASECHK.TRANS64.TRYWAIT P2, [UR6+0x31c30], R0 ;  /* 0x031c3000ff0075a7 */ /* 0x000ea40008040146 */
[----:B--2---:R-:W-:Y:S05]  /*5430*/  @!P2 BRA `(.L_x_9800) ;  /* 0x000000c000c0a947 */ /* 0x004fea0003800000 */
.L_x_9797:
[----:B-12---:R-:W-:Y:S01]  /*5440*/  VIADD R0, R16, 0x8 ;  /* 0x0000000810007836 */ /* 0x006fe20000000000 */
[----:B------:R-:W-:Y:S01]  /*5450*/  UIMAD UR6, UR46, 0x6c0, UR40 ;  /* 0x000006c02e0678a4 */ /* 0x000fe2000f8e0228 */
[----:B------:R-:W-:Y:S01]  /*5460*/  UMOV UR7, 0x80000020 ;  /* 0x8000002000077882 */ /* 0x000fe20000000000 */
[----:B------:R-:W-:Y:S02]  /*5470*/  UMOV UR28, UR4 ;  /* 0x00000004001c7c82 */ /* 0x000fe40008000000 */
[----:B------:R1:W-:Y:S01]  /*5480*/  BAR.SYNC.DEFER_BLOCKING R0, 0x100 ;  /* 0x000400000000751d */ /* 0x0003e20000010000 */
[----:B------:R-:W-:Y:S02]  /*5490*/  UIADD3 UR30, UR6, 0x40, URZ ;  /* 0x00000040061e7890 */ /* 0x000fe4000fffe03f */
[----:B------:R-:W-:Y:S02]  /*54a0*/  UIADD3 UR34, UR6, 0x80, URZ ;  /* 0x0000008006227890 */ /* 0x000fe4000fffe03f */
[----:B------:R-:W-:Y:S01]  /*54b0*/  UIADD3 UR38, UR6, 0xc0, URZ ;  /* 0x000000c006267890 */ /* 0x000fe2000fffe03f */
        /* <DEDUP_REMOVED lines=15> */
[----:B------:R-:W-:Y:S01]  /*55b0*/  WARPGROUP.ARRIVE ;  /* 0x00000000000079c5 */ /* 0x000fe20000000000 */
[----:B------:R-:W-:Y:S01]  /*55c0*/  UMOV UR55, 0x80000020 ;  /* 0x8000002000377882 */ /* 0x000fe20000000000 */
[----:B------:R-:W-:Y:S01]  /*55d0*/  UIADD3 UR58, UR6, 0x180, URZ ;  /* 0x00000180063a7890 */ /* 0x000fe2000fffe03f */
[----:B------:R-:W-:Y:S01]  /*55e0*/  UMOV UR56, UR4 ;  /* 0x0000000400387c82 */ /* 0x000fe20008000000 */
[----:B------:R-:W-:-:S02]  /*55f0*/  UMOV UR57, UR5 ;  /* 0x0000000500397c82 */ /* 0x000fc40008000000 */
[----:B------:R-:W-:Y:S01]  /*5600*/  HGMMA.64x16x16.F32.BF16 R136, gdesc[UR4], RZ, !UPT, gsb0 ;  /* 0x00200000048879f0 */ /* 0x000fe2000c0018ff */
[----:B------:R-:W-:Y:S01]  /*5610*/  UMOV UR59, 0x80000020 ;  /* 0x80000020003b7882 */ /* 0x000fe20000000000 */
        /* <DEDUP_REMOVED lines=328> */
.L_x_9802:
[----:B------:R-:W-:Y:S01]  /*6aa0*/  R2UR UR7, R9 ;  /* 0x00000000090772ca */ /* 0x000fe200000e0000 */
[----:B------:R-:W-:-:S12]  /*6ab0*/  ULEA UR6, UR41, UR47, 0x3 ;  /* 0x0000002f29067291 */ /* 0x000fd8000f8e183f */
[----:B------:R-:W-:-:S05]  /*6ac0*/  IMAD.U32 R0, RZ, RZ, UR7 ;  /* 0x00000007ff007e24 */ /* 0x000fca000f8e00ff */
[----:B------:R-:W-:-:S04]  /*6ad0*/  SHF.L.U32 R0, R0, 0x1f, RZ ;  /* 0x0000001f00007819 */ /* 0x000fc800000006ff */
[----:B------:R1:W2:Y:S01]  /*6ae0*/  SYNCS.PHASECHK.TRANS64.TRYWAIT P2, [UR6+0x31c50], R0 ;  /* 0x031c5000ff0075a7 */ /* 0x0002a20008040146 */
[----:B------:R-:W-:Y:S05]  /*6af0*/  @!P0 BRA `(.L_x_9803) ;  /* 0x0000000000048947 */ /* 0x000fea0003800000 */
[----:B------:R-:W-:Y:S01]  /*6b00*/  BPT.TRAP 0x1 ;  /* 0x000000040000795c */ /* 0x000fe20000300000 */
.L_x_9803:
[----:B--2---:R-:W-:Y:S05]  /*6b10*/  @P2 BRA `(.L_x_9801) ;  /* 0x0000000000082947 */ /* 0x004fea0003800000 */
[----:B------:R-:W2:Y:S02]  /*6b20*/  SYNCS.PHASECHK.TRANS64.TRYWAIT P2, [UR6+0x31c50], R0 ;  /* 0x031c5000ff0075a7 */ /* 0x000ea40008040146 */
[----:B--2---:R-:W-:Y:S05]  /*6b30*/  @!P2 BRA `(.L_x_9804) ;  /* 0x000000ac0018a947 */ /* 0x004fea0003800000 */
.L_x_9801:
[----:B------:R-:W-:Y:S01]  /*6b40*/  UIADD3 UR6, UR47, 0x200, URZ ;  /* 0x000002002f067890 */ /* 0x000fe2000fffe03f */
[----:B------:R-:W-:Y:S01]  /*6b50*/  R2UR UR10, R145 ;  /* 0x00000000910a72ca */ /* 0x000fe200000e0000 */
[----:B------:R-:W-:Y:S01]  /*6b60*/  WARPGROUP.ARRIVE ;  /* 0x00000000000079c5 */ /* 0x000fe20000000000 */
[----:B------:R-:W-:Y:S01]  /*6b70*/  UMOV UR29, 0xc0000010 ;  /* 0xc0000010001d7882 */ /* 0x000fe20000000000 */
[----:B------:R-:W-:Y:S01]  /*6b80*/  USHF.R.U32.HI UR6, URZ, 0x4, UR6 ;  /* 0x000000043f067899 */ /* 0x000fe20008011606 */
[----:B-12---:R-:W1:Y:S01]  /*6b90*/  LDC R0, c[0x0][0x288] ;  /* 0x0000a200ff007b82 */ /* 0x006e620000000800 */
[----:B------:R-:W-:Y:S01]  /*6ba0*/  UMOV UR31, 0x80000020 ;  /* 0x80000020001f7882 */ /* 0x000fe20000000000 */
[----:B------:R-:W-:Y:S02]  /*6bb0*/  UISETP.NE.U32.AND UP0, UPT, UR60, URZ, UPT ;  /* 0x0000003f3c00728c */ /* 0x000fe4000bf05070 */
[----:B------:R-:W-:Y:S02]  /*6bc0*/  ULOP3.LUT UR6, UR6, 0x3fff, URZ, 0xc0, !UPT ;  /* 0x00003fff06067892 */ /* 0x000fe4000f8ec03f */
[----:B------:R-:W-:-:S02]  /*6bd0*/  UISETP.NE.AND.EX UP0, UPT, UR61, URZ, UPT, UP0 ;  /* 0x0000003f3d00728c */ /* 0x000fc4000bf05300 */
[----:B------:R-:W-:Y:S02]  /*6be0*/  ULOP3.LUT UR7, UR6, 0x2400000, URZ, 0xfc, !UPT ;  /* 0x0240000006077892 */ /* 0x000fe4000f8efc3f */
[----:B------:R-:W-:Y:S02]  /*6bf0*/  ULOP3.LUT UR6, UR10, 0x10000, URZ, 0xfc, !UPT ;  /* 0x000100000a067892 */ /* 0x000fe4000f8efc3f */
[----:B------:R-:W-:Y:S02]  /*6c00*/  UIMAD UR7, UR41, 0x6c0, UR7 ;  /* 0x000006c0290778a4 */ /* 0x000fe4000f8e0207 */
[----:B------:R-:W-:Y:S01]  /*6c10*/  UIMAD UR10, UR45, -0x90, UR42 ;  /* 0xffffff702d0a78a4 */ /* 0x000fe2000f8e022a */
[----:B------:R-:W-:Y:S02]  /*6c20*/  ULDC UR11, c[0x0][0x404] ;  /* 0x00010100000b7ab9 */ /* 0x000fe40000000800 */
[----:B------:R-:W-:Y:S01]  /*6c30*/  UMOV UR28, UR6 ;  /* 0x00000006001c7c82 */ /* 0x000fe20008000000 */
[----:B------:R-:W-:Y:S01]  /*6c40*/  UIADD3 UR10, UR10, 0x1, URZ ;  /* 0x000000010a0a7890 */ /* 0x000fe2000fffe03f */
[----:B------:R-:W-:Y:S01]  /*6c50*/  UMOV UR30, UR7 ;  /* 0x00000007001e7c82 */ /* 0x000fe20008000000 */
[----:B------:R-:W-:Y:S01]  /*6c60*/  USEL UR11, UR11, 0x1, UP0 ;  /* 0x000000010b0b7887 */ /* 0x000fe20008000000 */
[----:B------:R-:W-:Y:S01]  /*6c70*/  HGMMA.64x96x16.F32.BF16 R24, gdesc[UR28].tnspB, R24, gsb0 ;  /* 0x416000001c1879f0 */ /* 0x000fe20008001818 */
[----:B------:R-:W-:-:S02]  /*6c80*/  UIADD3 UR28, UR6, 0x180, URZ ;  /* 0x00000180061c7890 */ /* 0x000fc4000fffe03f */
[----:B------:R-:W-:Y:S01]  /*6c90*/  UIADD3 UR30, UR7, 0x40, URZ ;  /* 0x00000040071e7890 */ /* 0x000fe2000fffe03f */
[----:B------:R-:W-:Y:S01]  /*6ca0*/  UMOV UR29, 0xc0000010 ;  /* 0xc0000010001d7882 */ /* 0x000fe20000000000 */
[----:B------:R-:W-:Y:S01]  /*6cb0*/  UMOV UR31, 0x80000020 ;  /* 0x80000020001f7882 */ /* 0x000fe20000000000 */
[----:B------:R-:W-:Y:S02]  /*6cc0*/  ULDC UR14, c[0x0][0x2e0] ;  /* 0x0000b800000e7ab9 */ /* 0x000fe40000000800 */
[----:B------:R-:W-:-:S06]  /*6cd0*/  UIMAD UR10, UR11, UR14, UR10 ;  /* 0x0000000e0b0a72a4 */ /* 0x000fcc000f8e020a */
[----:B-1----:R-:W-:-:S05]  /*6ce0*/  IADD3 R0, -R0, UR10, RZ ;  /* 0x0000000a00007c10 */ /* 0x002fca000fffe1ff */
[----:B------:R-:W-:-:S04]  /*6cf0*/  IMAD R0, R19, -0x2, R0 ;  /* 0xfffffffe13007824 */ /* 0x000fc800078e0200 */
[----:B------:R-:W-:-:S04]  /*6d00*/  IMAD.IADD R9, R23, 0x1, R0 ;  /* 0x0000000117097824 */ /* 0x000fc800078e0200 */
[C---:B------:R-:W-:Y:S01]  /*6d10*/  VIADD R20, R9.reuse, 0x8 ;  /* 0x0000000809147836 */ /* 0x040fe20000000000 */
[C---:B------:R-:W-:Y:S02]  /*6d20*/  ISETP.GT.AND P2, PT, R9.reuse, RZ, PT ;  /* 0x000000ff0900720c */ /* 0x040fe40003f44270 */
[C---:B------:R-:W-:Y:S02]  /*6d30*/  ISETP.GT.AND P3, PT, R9.reuse, 0x1, PT ;  /* 0x000000010900780c */ /* 0x040fe40003f64270 */
        /* <DEDUP_REMOVED lines=34> */
[----:B------:R-:W-:Y:S01]  /*6f60*/  ISETP.GT.AND P3, PT, R9, 0x31, PT ;  /* 0x000000310900780c */ /* 0x000fe20003f64270 */
[----:B------:R-:W-:Y:S02]  /*6f70*/  WARPGROUP.DEPBAR.LE gsb0, 0x0 ;  /* 0x00008000000079c5 */ /* 0x000fe40000010000 */
[----:B------:R-:W-:Y:S01]  /*6f80*/  WARPGROUP.ARRIVE ;  /* 0x00000000000079c5 */ /* 0x000fe20000000000 */
[----:B------:R-:W-:Y:S02]  /*6f90*/  FSEL R155, R112, -INF , P2 ;  /* 0xff800000709b7808 */ /* 0x000fe40001000000 */
[----:B------:R-:W-:Y:S02]  /*6fa0*/  FMNMX.FTZ R0, R125, R0, !PT ;  /* 0x000000007d007209 */ /* 0x000fe40007810000 */
[----:B------:R-:W-:Y:S01]  /*6fb0*/  ISETP.GT.AND P2, PT, R9, 0x38, PT ;  /* 0x000000380900780c */ /* 0x000fe20003f44270 */
[----:B------:R-:W-:Y:S01]  /*6fc0*/  HGMMA.64x96x16.F32.BF16 R24, gdesc[UR28].tnspB, R24, gsb0 ;  /* 0x416000001c1879f0 */ /* 0x000fe20008001818 */
[----:B------:R-:W-:Y:S01]  /*6fd0*/  UIADD3 UR28, UR6, 0x300, URZ ;  /* 0x00000300061c7890 */ /* 0x000fe2000fffe03f */
[----:B------:R-:W-:Y:S01]  /*6fe0*/  FSEL R113, R113, -INF , P3 ;  /* 0xff80000071717808 */ /* 0x000fe20001800000 */
[----:B------:R-:W-:Y:S01]  /*6ff0*/  UIADD3 UR30, UR7, 0x80, URZ ;  /* 0x00000080071e7890 */ /* 0x000fe2000fffe03f */
[----:B------:R-:W-:Y:S01]  /*7000*/  FMNMX.FTZ R0, R155, R0, !PT ;  /* 0x000000009b007209 */ /* 0x000fe20007810000 */
[----:B------:R-:W-:Y:S01]  /*7010*/  UMOV UR29, 0xc0000010 ;  /* 0xc0000010001d7882 */ /* 0x000fe20000000000 */
        /* <DEDUP_REMOVED lines=48> */
[----:B------:R-:W-:Y:S01]  /*7320*/  FMNMX.FTZ R0, R80, R5, !PT ;  /* 0x0000000550007209 */ /* 0x000fe20007810000 */
[----:B------:R-:W-:Y:S02]  /*7330*/  WARPGROUP.DEPBAR.LE gsb0, 0x0 ;  /* 0x00008000000079c5 */ /* 0x000fe40000010000 */
[----:B------:R-:W-:Y:S01]  /*7340*/  WARPGROUP.ARRIVE ;  /* 0x00000000000079c5 */ /* 0x000fe20000000000 */
[----:B------:R-:W-:-:S02]  /*7350*/  ISETP.GT.AND P3, PT, R9, 0x79, PT ;  /* 0x000000790900780c */ /* 0x000fc40003f64270 */
[----:B------:R-:W-:Y:S02]  /*7360*/  FSEL R84, R84, -INF , P2 ;  /* 0xff80000054547808 */ /* 0x000fe40001000000 */
[----:B------:R-:W-:Y:S01]  /*7370*/  FMNMX.FTZ R5, R81, R0, !PT ;  /* 0x0000000051057209 */ /* 0x000fe20007810000 */
[----:B------:R-:W-:Y:S01]  /*7380*/  HGMMA.64x96x16.F32.BF16 R24, gdesc[UR28].tnspB, R24, gsb0 ;  /* 0x416000001c1879f0 */ /* 0x000fe20008001818 */
[----:B------:R-:W-:Y:S01]  /*7390*/  UIADD3 UR28, UR6, 0x480, URZ ;  /* 0x00000480061c7890 */ /* 0x000fe2000fffe03f */
[----:B------:R-:W-:Y:S01]  /*73a0*/  ISETP.GT.AND P2, PT, R9, 0x80, PT ;  /* 0x000000800900780c */ /* 0x000fe20003f44270 */
[----:B------:R-:W-:Y:S01]  /*73b0*/  UIADD3 UR30, UR7, 0xc0, URZ ;  /* 0x000000c0071e7890 */ /* 0x000fe2000fffe03f */
[----:B------:R-:W-:Y:S01]  /*73c0*/  FSEL R85, R85, -INF , P3 ;  /* 0xff80000055557808 */ /* 0x000fe20001800000 */
[----:B------:R-:W-:Y:S01]  /*73d0*/  UMOV UR29, 0xc0000010 ;  /* 0xc0000010001d7882 */ /* 0x000fe20000000000 */
[----:B------:R-:W-:Y:S01]  /*73e0*/  UMOV UR31, 0x80000020 ;  /* 0x80000020001f7882 */ /* 0x000fe20000000000 */
        /* <DEDUP_REMOVED lines=14> */
[----:B------:R-:W1:Y:S01]  /*74d0*/  LDC R0, c[0x0][0x988] ;  /* 0x00026200ff007b82 */ /* 0x000e620000000800 */
[----:B------:R-:W-:Y:S02]  /*74e0*/  ISETP.GT.AND P4, PT, R20, 0x1, PT ;  /* 0x000000011400780c */ /* 0x000fe40003f84270 */
[----:B------:R-:W2:Y:S01]  /*74f0*/  SHFL.BFLY PT, R5, R10, 0x2, 0x1f ;  /* 0x0c401f000a057f89 */ /* 0x000ea200000e0000 */
[----:B------:R-:W-:Y:S02]  /*7500*/  FSEL R138, R138, -INF , P3 ;  /* 0xff8000008a8a7808 */ /* 0x000fe40001800000 */
[----:B------:R-:W-:Y:S02]  /*7510*/  ISETP.GT.AND P5, PT, R20, 0x8, PT ;  /* 0x000000081400780c */ /* 0x000fe40003fa4270 */
[----:B------:R-:W-:-:S02]  /*7520*/  FSEL R139, R139, -INF , P4 ;  /* 0xff8000008b8b7808 */ /* 0x000fc40002000000 */
[----:B------:R-:W-:Y:S02]  /*7530*/  FMNMX.FTZ R116, R138, R7, !PT ;  /* 0x000000078a747209 */ /* 0x000fe40007810000 */
[C---:B------:R-:W-:Y:S02]  /*7540*/  ISETP.GT.AND P6, PT, R20.reuse, 0x9, PT ;  /* 0x000000091400780c */ /* 0x040fe40003fc4270 */
[----:B------:R-:W-:Y:S02]  /*7550*/  FMNMX.FTZ R120, R139, R116, !PT ;  /* 0x000000748b787209 */ /* 0x000fe40007810000 */
[----:B------:R-:W-:Y:S02]  /*7560*/  FSEL R143, R143, -INF , P6 ;  /* 0xff8000008f8f7808 */ /* 0x000fe40003000000 */
[C---:B------:R-:W-:Y:S02]  /*7570*/  ISETP.GT.AND P3, PT, R20.reuse, 0x10, PT ;  /* 0x000000101400780c */ /* 0x040fe40003f64270 */
[----:B------:R-:W-:-:S02]  /*7580*/  ISETP.GT.AND P4, PT, R20, 0x11, PT ;  /* 0x000000111400780c */ /* 0x000fc40003f84270 */
[----:B------:R-:W-:Y:S02]  /*7590*/  ISETP.GT.AND P6, PT, R20, 0x19, PT ;  /* 0x000000191400780c */ /* 0x000fe40003fc4270 */
[----:B------:R-:W-:Y:S02]  /*75a0*/  FSEL R131, R131, -INF , P4 ;  /* 0xff80000083837808 */ /* 0x000fe40002000000 */
[----:B------:R-:W-:Y:S02]  /*75b0*/  FSEL R135, R135, -INF , P6 ;  /* 0xff80000087877808 */ /* 0x000fe40003000000 */
[----:B--2---:R-:W-:Y:S02]  /*75c0*/  FMNMX.FTZ R12, R10, R5, !PT ;  /* 0x000000050a0c7209 */ /* 0x004fe40007810000 */
[C---:B------:R-:W-:Y:S02]  /*75d0*/  ISETP.GT.AND P4, PT, R20.reuse, 0x21, PT ;  /* 0x000000211400780c */ /* 0x040fe40003f84270 */
[----:B------:R-:W-:Y:S01]  /*75e0*/  ISETP.GT.AND P6, PT, R20, 0x29, PT ;  /* 0x000000291400780c */ /* 0x000fe20003fc4270 */
[----:B------:R-:W2:Y:S01]  /*75f0*/  SHFL.BFLY PT, R5, R12, 0x1, 0x1f ;  /* 0x0c201f000c057f89 */ /* 0x000ea200000e0000 */
[----:B------:R-:W-:-:S02]  /*7600*/  FSEL R123, R123, -INF , P4 ;  /* 0xff8000007b7b7808 */ /* 0x000fc40002000000 */
[----:B------:R-:W-:Y:S02]  /*7610*/  FSEL R127, R127, -INF , P6 ;  /* 0xff8000007f7f7808 */ /* 0x000fe40003000000 */
[C---:B------:R-:W-:Y:S02]  /*7620*/  ISETP.GT.AND P4, PT, R20.reuse, 0x31, PT ;  /* 0x000000311400780c */ /* 0x040fe40003f84270 */
[----:B------:R-:W-:-:S04]  /*7630*/  ISETP.GT.AND P6, PT, R20, 0x39, PT ;  /* 0x000000391400780c */ /* 0x000fc80003fc4270 */
[----:B------:R-:W-:Y:S02]  /*7640*/  FSEL R119, R119, -INF , P6 ;  /* 0xff80000077777808 */ /* 0x000fe40003000000 */
[----:B--2---:R-:W-:-:S04]  /*7650*/  FMNMX.FTZ R5, R12, R5, !PT ;  /* 0x000000050c057209 */ /* 0x004fc80007810000 */
[C---:B------:R-:W-:Y:S01]  /*7660*/  FSETP.NEU.FTZ.AND P2, PT, R5.reuse, -INF , PT ;  /* 0xff8000000500780b */ /* 0x040fe20003f5d000 */
[----:B-1----:R-:W-:Y:S01]  /*7670*/  FMUL.FTZ R14, R5, R0 ;  /* 0x00000000050e7220 */ /* 0x002fe20000410000 */
[----:B------:R-:W-:Y:S02]  /*7680*/  WARPGROUP.DEPBAR.LE gsb0, 0x0 ;  /* 0x00008000000079c5 */ /* 0x000fe40000010000 */
[----:B------:R-:W-:Y:S02]  /*7690*/  WARPGROUP.ARRIVE ;  /* 0x00000000000079c5 */ /* 0x000fe40000000000 */
[----:B------:R-:W-:-:S04]  /*76a0*/  FSEL R10, R14, RZ, P2 ;  /* 0x000000ff0e0a7208 */ /* 0x000fc80001000000 */
[----:B------:R-:W-:Y:S01]  /*76b0*/  HGMMA.64x96x16.F32.BF16 R24, gdesc[UR28].tnspB, R24, gsb0 ;  /* 0x416000001c1879f0 */ /* 0x000fe20008001818 */
[----:B------:R-:W-:Y:S01]  /*76c0*/  UIADD3 UR28, UR6, 0x600, URZ ;  /* 0x00000600061c7890 */ /* 0x000fe2000fffe03f */
[-CC-:B------:R-:W-:Y:S01]  /*76d0*/  FFMA.FTZ R9, R15, R0.reuse, -R10.reuse ;  /* 0x000000000f097223 */ /* 0x180fe2000001080a */
[----:B------:R-:W-:Y:S01]  /*76e0*/  UIADD3 UR30, UR7, 0x100, URZ ;  /* 0x00000100071e7890 */ /* 0x000fe2000fffe03f */
[----:B------:R-:W-:Y:S01]  /*76f0*/  FSEL R15, R142, -INF , P5 ;  /* 0xff8000008e0f7808 */ /* 0x000fe20002800000 */
[----:B------:R-:W-:Y:S01]  /*7700*/  UMOV UR29, 0xc0000010 ;  /* 0xc0000010001d7882 */ /* 0x000fe20000000000 */
[----:B------:R-:W-:Y:S01]  /*7710*/  UMOV UR31, 0x80000020 ;  /* 0x80000020001f7882 */ /* 0x000fe20000000000 */
[--C-:B------:R-:W-:Y:S01]  /*7720*/  FFMA.FTZ R124, R21, R0, -R10.reuse ;  /* 0x00000000157c7223 */ /* 0x100fe2000001080a */
[----:B------:R-:W-:Y:S01]  /*7730*/  FMNMX.FTZ R120, R15, R120, !PT ;  /* 0x000000780f787209 */ /* 0x000fe20007810000 */
[--C-:B------:R-:W-:Y:S01]  /*7740*/  FFMA.FTZ R112, R129, R0, -R10.reuse ;  /* 0x0000000081707223 */ /* 0x100fe2000001080a */
[----:B------:R-:W-:Y:S01]  /*7750*/  FSEL R21, R130, -INF , P3 ;  /* 0xff80000082157808 */ /* 0x000fe20001800000 */
[----:B------:R1:W-:Y:S01]  /*7760*/  MUFU.EX2 R116, R124 ;  /* 0x0000007c00747308 */ /* 0x0003e20000000800 */
        /* <DEDUP_REMOVED lines=8> */
[----:B-1----:R-:W-:Y:S01]  /*77f0*/  FMNMX.FTZ R124, R131, R120, !PT ;  /* 0x00000078837c7209 */ /* 0x002fe20007810000 */
[--C-:B------:R-:W-:Y:S01]  /*7800*/  FFMA.FTZ R11, R11, R0, -R10.reuse ;  /* 0x000000000b0b7223 */ /* 0x100fe2000001080a */
[----:B------:R-:W-:Y:S01]  /*7810*/  ISETP.GT.AND P3, PT, R20, 0x20, PT ;  /* 0x000000201400780c */ /* 0x000fe20003f64270 */
[----:B------:R-:W-:Y:S01]  /*7820*/  MUFU.EX2 R120, R128 ;  /* 0x0000008000787308 */ /* 0x000fe20000000800 */
[----:B------:R-:W-:Y:S01]  /*7830*/  FMNMX.FTZ R124, R129, R124, !PT ;  /* 0x0000007c817c7209 */ /* 0x000fe20007810000 */
[-CC-:B------:R-:W-:Y:S01]  /*7840*/  FFMA.FTZ R13, R13, R0.reuse, -R10.reuse ;  /* 0x000000000d0d7223 */ /* 0x180fe2000001080a */
[----:B------:R-:W-:Y:S01]  /*7850*/  FSEL R141, R122, -INF , P3 ;  /* 0xff8000007a8d7808 */ /* 0x000fe20001800000 */
[--C-:B------:R-:W-:Y:S01]  /*7860*/  FFMA.FTZ R122, R153, R0, -R10.reuse ;  /* 0x00000000997a7223 */ /* 0x100fe2000001080a */
[----:B------:R-:W-:Y:S01]  /*7870*/  FMNMX.FTZ R124, R135, R124, !PT ;  /* 0x0000007c877c7209 */ /* 0x000fe20007810000 */
        /* <DEDUP_REMOVED lines=23> */
[----:B------:R-:W-:Y:S01]  /*79f0*/  FSEL R118, R118, -INF , P5 ;  /* 0xff80000076767808 */ /* 0x000fe20002800000 */
[----:B------:R-:W-:Y:S01]  /*7a00*/  FFMA.FTZ R72, R72, R0, -R10 ;  /* 0x0000000048487223 */ /* 0x000fe2000001080a */
[----:B------:R-:W-:-:S02]  /*7a10*/  FMNMX.FTZ R137, R153, R124, !PT ;  /* 0x0000007c99897209 */ /* 0x000fc40007810000 */
[----:B------:R-:W-:Y:S02]  /*7a20*/  ISETP.GT.AND P3, PT, R20, 0x40, PT ;  /* 0x000000401400780c */ /* 0x000fe40003f64270 */
[----:B------:R-:W-:Y:S01]  /*7a30*/  FMNMX.FTZ R124, R118, R137, !PT ;  /* 0x00000089767c7209 */ /* 0x000fe20007810000 */
[----:B------:R-:W-:Y:S01]  /*7a40*/  MUFU.EX2 R13, R13 ;  /* 0x0000000d000d7308 */ /* 0x000fe20000000800 */
[----:B------:R-:W-:Y:S02]  /*7a50*/  ISETP.GT.AND P4, PT, R20, 0x41, PT ;  /* 0x000000411400780c */ /* 0x000fe40003f84270 */
[----:B------:R-:W-:Y:S02]  /*7a60*/  FSEL R155, R106, -INF , P3 ;  /* 0xff8000006a9b7808 */ /* 0x000fe40001800000 */
[----:B------:R-:W-:Y:S02]  /*7a70*/  FMNMX.FTZ R106, R119, R124, !PT ;  /* 0x0000007c776a7209 */ /* 0x000fe40007810000 */
[----:B------:R-:W-:Y:S01]  /*7a80*/  FSEL R124, R107, -INF , P4 ;  /* 0xff8000006b7c7808 */ /* 0x000fe20002000000 */
[----:B------:R-:W-:Y:S01]  /*7a90*/  MUFU.EX2 R14, R14 ;  /* 0x0000000e000e7308 */ /* 0x000fe20000000800 */
[----:B------:R-:W-:-:S02]  /*7aa0*/  ISETP.GT.AND P5, PT, R20, 0x48, PT ;  /* 0x000000481400780c */ /* 0x000fc40003fa4270 */
[----:B------:R-:W-:Y:S01]  /*7ab0*/  FMNMX.FTZ R107, R155, R106, !PT ;  /* 0x0000006a9b6b7209 */ /* 0x000fe20007810000 */
[----:B------:R-:W-:Y:S01]  /*7ac0*/  FFMA.FTZ R106, R157, R0, -R10 ;  /* 0x000000009d6a7223 */ /* 0x000fe2000001080a */
[----:B------:R-:W-:Y:S02]  /*7ad0*/  ISETP.GT.AND P3, PT, R20, 0x49, PT ;  /* 0x000000491400780c */ /* 0x000fe40003f64270 */
[----:B------:R-:W-:Y:S01]  /*7ae0*/  FSEL R110, R110, -INF , P5 ;  /* 0xff8000006e6e7808 */ /* 0x000fe20002800000 */
[----:B------:R-:W-:Y:S01]  /*7af0*/  MUFU.EX2 R9, R9 ;  /* 0x0000000900097308 */ /* 0x000fe20000000800 */
[----:B------:R-:W-:Y:S02]  /*7b00*/  FMNMX.FTZ R107, R124, R107, !PT ;  /* 0x0000006b7c6b7209 */ /* 0x000fe40007810000 */
[----:B------:R-:W-:Y:S02]  /*7b10*/  FSEL R111, R111, -INF , P3 ;  /* 0xff8000006f6f7808 */ /* 0x000fe40001800000 */
[----:B------:R-:W-:-:S02]  /*7b20*/  ISETP.GT.AND P3, PT, R20, 0x50, PT ;  /* 0x000000501400780c */ /* 0x000fc40003f64270 */
[----:B-1----:R-:W-:Y:S01]  /*7b30*/  FMNMX.FTZ R126, R110, R107, !PT ;  /* 0x0000006b6e7e7209 */ /* 0x002fe20007810000 */
[--C-:B------:R-:W-:Y:S01]  /*7b40*/  FFMA.FTZ R107, R117, R0, -R10.reuse ;  /* 0x00000000756b7223 */ /* 0x100fe2000001080a */
[----:B------:R-:W-:Y:S01]  /*7b50*/  ISETP.GT.AND P4, PT, R20, 0x51, PT ;  /* 0x000000511400780c */ /* 0x000fe20003f84270 */
[----:B------:R-:W-:Y:S01]  /*7b60*/  MUFU.EX2 R112, R112 ;  /* 0x0000007000707308 */ /* 0x000fe20000000800 */
[----:B------:R-:W-:Y:S02]  /*7b70*/  FSEL R157, R98, -INF , P3 ;  /* 0xff800000629d7808 */ /* 0x000fe40001800000 */
[----:B------:R-:W-:Y:S02]  /*7b80*/  FMNMX.FTZ R98, R111, R126, !PT ;  /* 0x0000007e6f627209 */ /* 0x000fe40007810000 */
[----:B------:R-:W-:Y:S02]  /*7b90*/  FSEL R126, R99, -INF , P4 ;  /* 0xff800000637e7808 */ /* 0x000fe40002000000 */
[----:B------:R-:W-:Y:S01]  /*7ba0*/  ISETP.GT.AND P5, PT, R20, 0x58, PT ;  /* 0x000000581400780c */ /* 0x000fe20003fa4270 */
[----:B------:R-:W-:Y:S01]  /*7bb0*/  MUFU.EX2 R133, R133 ;  /* 0x0000008500857308 */ /* 0x000fe20000000800 */
[----:B------:R-:W-:Y:S01]  /*7bc0*/  FMNMX.FTZ R99, R157, R98, !PT ;  /* 0x000000629d637209 */ /* 0x000fe20007810000 */
[----:B------:R-:W-:Y:S01]  /*7bd0*/  FFMA.FTZ R98, R104, R0, -R10 ;  /* 0x0000000068627223 */ /* 0x000fe2000001080a */
[----:B------:R-:W-:-:S02]  /*7be0*/  ISETP.GT.AND P3, PT, R20, 0x59, PT ;  /* 0x000000591400780c */ /* 0x000fc40003f64270 */
[----:B------:R-:W-:Y:S02]  /*7bf0*/  FSEL R102, R102, -INF , P5 ;  /* 0xff80000066667808 */ /* 0x000fe40002800000 */
[----:B------:R-:W-:Y:S01]  /*7c00*/  FMNMX.FTZ R99, R126, R99, !PT ;  /* 0x000000637e637209 */ /* 0x000fe20007810000 */
[----:B------:R-:W-:Y:S01]  /*7c10*/  MUFU.EX2 R121, R121 ;  /* 0x0000007900797308 */ /* 0x000fe20000000800 */
[----:B------:R-:W-:Y:S02]  /*7c20*/  WARPGROUP.DEPBAR.LE gsb0, 0x0 ;  /* 0x00008000000079c5 */ /* 0x000fe40000010000 */
[----:B------:R-:W-:Y:S01]  /*7c30*/  WARPGROUP.ARRIVE ;  /* 0x00000000000079c5 */ /* 0x000fe20000000000 */
[----:B------:R-:W-:Y:S02]  /*7c40*/  FSEL R117, R103, -INF , P3 ;  /* 0xff80000067757808 */ /* 0x000fe40001800000 */
[----:B------:R-:W-:Y:S02]  /*7c50*/  ISETP.GT.AND P3, PT, R20, 0x60, PT ;  /* 0x000000601400780c */ /* 0x000fe40003f64270 */
        /* <DEDUP_REMOVED lines=8> */
[----:B------:R-:W-:Y:S01]  /*7ce0*/  FMNMX.FTZ R104, R117, R104, !PT ;  /* 0x0000006875687209 */ /* 0x000fe20007810000 */
[-CC-:B------:R-:W-:Y:S01]  /*7cf0*/  FFMA.FTZ R99, R105, R0.reuse, -R10.reuse ;  /* 0x0000000069637223 */ /* 0x180fe2000001080a */
[----:B------:R-:W-:Y:S01]  /*7d00*/  ISETP.GT.AND P5, PT, R20, 0x68, PT ;  /* 0x000000681400780c */ /* 0x000fe20003fa4270 */
        /* <DEDUP_REMOVED lines=9> */
[----:B------:R-:W-:Y:S01]  /*7da0*/  MUFU.EX2 R114, R114 ;  /* 0x0000007200727308 */ /* 0x000fe20000000800 */
[C---:B------:R-:W-:Y:S02]  /*7db0*/  ISETP.GT.AND P3, PT, R20.reuse, 0x70, PT ;  /* 0x000000701400780c */ /* 0x040fe40003f64270 */
[----:B------:R-:W-:Y:S02]  /*7dc0*/  FMNMX.FTZ R95, R105, R104, !PT ;  /* 0x00000068695f7209 */ /* 0x000fe40007810000 */
[----:B------:R-:W-:-:S02]  /*7dd0*/  ISETP.GT.AND P4, PT, R20, 0x71, PT ;  /* 0x000000711400780c */ /* 0x000fc40003f84270 */
[----:B------:R-:W-:Y:S01]  /*7de0*/  FSEL R109, R82, -INF , P3 ;  /* 0xff800000526d7808 */ /* 0x000fe20001800000 */
[----:B------:R-:W-:Y:S01]  /*7df0*/  MUFU.EX2 R113, R113 ;  /* 0x0000007100717308 */ /* 0x000fe20000000800 */
[----:B------:R-:W-:Y:S02]  /*7e00*/  FMNMX.FTZ R82, R94, R95, !PT ;  /* 0x0000005f5e527209 */ /* 0x000fe40007810000 */
[----:B------:R-:W-:Y:S02]  /*7e10*/  FSEL R104, R83, -INF , P4 ;  /* 0xff80000053687808 */ /* 0x000fe40002000000 */
[----:B------:R-:W-:Y:S02]  /*7e20*/  ISETP.GT.AND P5, PT, R20, 0x78, PT ;  /* 0x000000781400780c */ /* 0x000fe40003fa4270 */
[----:B------:R-:W-:Y:S01]  /*7e30*/  FMNMX.FTZ R83, R109, R82, !PT ;  /* 0x000000526d537209 */ /* 0x000fe20007810000 */
[----:B------:R-:W-:Y:S01]  /*7e40*/  FFMA.FTZ R82, R96, R0, -R10 ;  /* 0x0000000060527223 */ /* 0x000fe2000001080a */
[----:B------:R-:W-:Y:S01]  /*7e50*/  ISETP.GT.AND P3, PT, R20, 0x79, PT ;  /* 0x000000791400780c */ /* 0x000fe20003f64270 */
[----:B------:R1:W-:Y:S01]  /*7e60*/  MUFU.EX2 R95, R108 ;  /* 0x0000006c005f7308 */ /* 0x0003e20000000800 */
[----:B------:R-:W-:-:S02]  /*7e70*/  FSEL R86, R86, -INF , P5 ;  /* 0xff80000056567808 */ /* 0x000fc40002800000 */
[----:B------:R-:W-:Y:S02]  /*7e80*/  FMNMX.FTZ R83, R104, R83, !PT ;  /* 0x0000005368537209 */ /* 0x000fe40007810000 */
[----:B------:R-:W-:Y:S01]  /*7e90*/  FSEL R96, R87, -INF , P3 ;  /* 0xff80000057607808 */ /* 0x000fe20001800000 */
[----:B------:R-:W-:Y:S01]  /*7ea0*/  FFMA.FTZ R87, R97, R0, -R10 ;  /* 0x0000000061577223 */ /* 0x000fe2000001080a */
[----:B------:R-:W-:Y:S01]  /*7eb0*/  ISETP.GT.AND P3, PT, R20, 0x80, PT ;  /* 0x000000801400780c */ /* 0x000fe20003f64270 */
[----:B------:R-:W-:Y:S01]  /*7ec0*/  MUFU.EX2 R106, R106 ;  /* 0x0000006a006a7308 */ /* 0x000fe20000000800 */
[----:B------:R-:W-:Y:S02]  /*7ed0*/  FMNMX.FTZ R83, R86, R83, !PT ;  /* 0x0000005356537209 */ /* 0x000fe40007810000 */
[----:B------:R-:W-:Y:S02]  /*7ee0*/  ISETP.GT.AND P4, PT, R20, 0x81, PT ;  /* 0x000000811400780c */ /* 0x000fe40003f84270 */
[----:B------:R-:W-:-:S02]  /*7ef0*/  FSEL R97, R74, -INF , P3 ;  /* 0xff8000004a617808 */ /* 0x000fc40001800000 */
[----:B------:R-:W-:Y:S01]  /*7f00*/  FMNMX.FTZ R74, R96, R83, !PT ;  /* 0x00000053604a7209 */ /* 0x000fe20007810000 */
[----:B------:R-:W-:Y:S01]  /*7f10*/  MUFU.EX2 R107, R107 ;  /* 0x0000006b006b7308 */ /* 0x000fe20000000800 */
[----:B-1----:R-:W-:Y:S02]  /*7f20*/  FSEL R108, R75, -INF , P4 ;  /* 0xff8000004b6c7808 */ /* 0x002fe40002000000 */
[----:B------:R-:W-:Y:S02]  /*7f30*/  ISETP.GT.AND P5, PT, R20, 0x88, PT ;  /* 0x000000881400780c */ /* 0x000fe40003fa4270 */
[----:B------:R-:W-:Y:S01]  /*7f40*/  FMNMX.FTZ R75, R97, R74, !PT ;  /* 0x0000004a614b7209 */ /* 0x000fe20007810000 */
        /* <DEDUP_REMOVED lines=8> */
[----:B------:R-:W-:Y:S01]  /*7fd0*/  FFMA.FTZ R79, R89, R0, -R10 ;  /* 0x00000000594f7223 */ /* 0x000fe2000001080a */
[----:B------:R-:W-:Y:S01]  /*7fe0*/  FMNMX.FTZ R75, R128, R75, !PT ;  /* 0x0000004b804b7209 */ /* 0x000fe20007810000 */
[----:B------:R1:W-:Y:S01]  /*7ff0*/  MUFU.EX2 R83, R87 ;  /* 0x0000005700537308 */ /* 0x0003e20000000800 */
[----:B------:R-:W-:-:S02]  /*8000*/  FSEL R89, R5, RZ, P2 ;  /* 0x000000ff05597208 */ /* 0x000fc40001000000 */
[----:B------:R-:W-:-:S03]  /*8010*/  FMNMX.FTZ R100, R130, R75, !PT ;  /* 0x0000004b82647209 */ /* 0x000fc60007810000 */
[----:B------:R-:W-:Y:S02]  /*8020*/  FADD.FTZ R89, -R89, R8 ;  /* 0x0000000859597221 */ /* 0x000fe40000010100 */
[----:B------:R-:W2:Y:S01]  /*8030*/  SHFL.BFLY PT, R101, R100, 0x2, 0x1f ;  /* 0x0c401f0064657f89 */ /* 0x000ea200000e0000 */
[----:B------:R3:W-:Y:S01]  /*8040*/  MUFU.EX2 R75, R132 ;  /* 0x00000084004b7308 */ /* 0x0007e20000000800 */
[-CC-:B-1----:R-:W-:Y:S01]  /*8050*/  FFMA.FTZ R87, R93, R0.reuse, -R10.reuse ;  /* 0x000000005d577223 */ /* 0x182fe2000001080a */
[-CC-:B------:R-:W-:Y:S01]  /*8060*/  FFMA.FTZ R93, R73, R0.reuse, -R10.reuse ;  /* 0x00000000495d7223 */ /* 0x180fe2000001080a */
[----:B------:R-:W-:Y:S01]  /*8070*/  FFMA.FTZ R73, R76, R0, -R10 ;  /* 0x000000004c497223 */ /* 0x000fe2000001080a */
[----:B------:R-:W-:-:S04]  /*8080*/  IMAD.U32 R10, RZ, RZ, UR46 ;  /* 0x0000002eff0a7e24 */ /* 0x000fc8000f8e00ff */
[----:B------:R-:W-:Y:S01]  /*8090*/  MUFU.EX2 R98, R98 ;  /* 0x0000006200627308 */ /* 0x000fe20000000800 */
[----:B------:R-:W-:-:S05]  /*80a0*/  @!P1 LEA R10, R10, UR47, 0x3 ;  /* 0x0000002f0a0a9c11 */ /* 0x000fca000f8e18ff */
[----:B------:R-:W-:Y:S02]  /*80b0*/  @!P1 VIADD R10, R10, 0x31c40 ;  /* 0x00031c400a0a9836 */ /* 0x000fe40000000000 */
[----:B------:R-:W-:Y:S03]  /*80c0*/  MUFU.EX2 R99, R99 ;  /* 0x0000006300637308 */ /* 0x000fe60000000800 */
[----:B------:R-:W-:Y:S01]  /*80d0*/  @!P1 PRMT R10, RZ, 0x654, R10 ;  /* 0x00000654ff0a9816 */ /* 0x000fe2000000000a */
[----:B------:R-:W-:Y:S02]  /*80e0*/  WARPGROUP.DEPBAR.LE gsb0, 0x0 ;  /* 0x00008000000079c5 */ /* 0x000fe40000010000 */
[----:B------:R-:W-:Y:S01]  /*80f0*/  WARPGROUP.ARRIVE ;  /* 0x00000000000079c5 */ /* 0x000fe20000000000 */
[----:B--2---:R-:W-:Y:S01]  /*8100*/  FMNMX.FTZ R101, R100, R101, !PT ;  /* 0x0000006564657209 */ /* 0x004fe20007810000 */
[----:B------:R-:W-:Y:S01]  /*8110*/  FMUL.FTZ R100, R89, R0 ;  /* 0x0000000059647220 */ /* 0x000fe20000410000 */
[----:B------:R-:W-:Y:S03]  /*8120*/  MUFU.EX2 R90, R90 ;  /* 0x0000005a005a7308 */ /* 0x000fe60000000800 */
[----:B------:R-:W-:Y:S01]  /*8130*/  HGMMA.64x96x16.F32.BF16 R24, gdesc[UR28].tnspB, R24, gsb0 ;  /* 0x416000001c1879f0 */ /* 0x000fe20008001818 */
[----:B------:R-:W-:Y:S01]  /*8140*/  UIADD3 UR28, UR6, 0x900, URZ ;  /* 0x00000900061c7890 */ /* 0x000fe2000fffe03f */
[----:B------:R-:W1:Y:S01]  /*8150*/  SHFL.BFLY PT, R88, R101, 0x1, 0x1f ;  /* 0x0c201f0065587f89 */ /* 0x000e6200000e0000 */
[----:B------:R-:W-:Y:S01]  /*8160*/  UIADD3 UR30, UR7, 0x180, URZ ;  /* 0x00000180071e7890 */ /* 0x000fe2000fffe03f */
[----:B------:R-:W-:Y:S01]  /*8170*/  UMOV UR29, 0xc0000010 ;  /* 0xc0000010001d7882 */ /* 0x000fe20000000000 */
[----:B------:R-:W-:Y:S01]  /*8180*/  UMOV UR31, 0x80000020 ;  /* 0x80000020001f7882 */ /* 0x000fe20000000000 */
[----:B------:R-:W2:Y:S08]  /*8190*/  MUFU.EX2 R100, R100 ;  /* 0x0000006400647308 */ /* 0x000eb00000000800 */
[----:B------:R-:W-:Y:S08]  /*81a0*/  MUFU.EX2 R82, R82 ;  /* 0x0000005200527308 */ /* 0x000ff00000000800 */
[----:B------:R-:W-:Y:S01]  /*81b0*/  MUFU.EX2 R20, R20 ;  /* 0x0000001400147308 */ /* 0x000fe20000000800 */
[----:B-1----:R-:W-:-:S04]  /*81c0*/  FMNMX.FTZ R137, R101, R88, !PT ;  /* 0x0000005865897209 */ /* 0x002fc80007810000 */
[C---:B------:R-:W-:Y:S01]  /*81d0*/  FSETP.NEU.FTZ.AND P2, PT, R137.reuse, -INF , PT ;  /* 0xff8000008900780b */ /* 0x040fe20003f5d000 */
[C---:B------:R-:W-:Y:S02]  /*81e0*/  FMUL.FTZ R77, R137.reuse, R0 ;  /* 0x00000000894d7220 */ /* 0x040fe40000410000 */
[----:B------:R-:W-:Y:S01]  /*81f0*/  MUFU.EX2 R74, R74 ;  /* 0x0000004a004a7308 */ /* 0x000fe20000000800 */
[----:B------:R-:W-:Y:S02]  /*8200*/  FSEL R8, R137, RZ, P2 ;  /* 0x000000ff89087208 */ /* 0x000fe40001000000 */
[----:B------:R-:W-:Y:S02]  /*8210*/  FSEL R77, R77, RZ, P2 ;  /* 0x000000ff4d4d7208 */ /* 0x000fe40001000000 */
[----:B------:R-:W-:-:S03]  /*8220*/  ISETP.GE.U32.AND P2, PT, R2, 0x180, PT ;  /* 0x000001800200780c */ /* 0x000fc60003f46070 */
[----:B------:R-:W-:Y:S01]  /*8230*/  MUFU.EX2 R79, R79 ;  /* 0x0000004f004f7308 */ /* 0x000fe20000000800 */
[-C--:B------:R-:W-:Y:S01]  /*8240*/  FFMA.FTZ R136, R127, R0.reuse, -R77 ;  /* 0x000000007f887223 */ /* 0x080fe2000001084d */
[----:B------:R-:W-:Y:S01]  /*8250*/  FADD.FTZ R127, -R8, R7 ;  /* 0x00000007087f7221 */ /* 0x000fe20000010100 */
[-CC-:B------:R-:W-:Y:S01]  /*8260*/  FFMA.FTZ R7, R110, R0.reuse, -R77.reuse ;  /* 0x000000006e077223 */ /* 0x180fe2000001084d */
[-CC-:B------:R-:W-:Y:S01]  /*8270*/  FFMA.FTZ R89, R138, R0.reuse, -R77.reuse ;  /* 0x000000008a597223 */ /* 0x180fe2000001084d */
[-CC-:B---3--:R-:W-:Y:S01]  /*8280*/  FFMA.FTZ R132, R139, R0.reuse, -R77.reuse ;  /* 0x000000008b847223 */ /* 0x188fe2000001084d */
[-C--:B------:R-:W-:Y:S01]  /*8290*/  FMUL.FTZ R110, R127, R0.reuse ;  /* 0x000000007f6e7220 */ /* 0x080fe20000410000 */
[----:B------:R-:W-:Y:S02]  /*82a0*/  IMAD.U32 R127, RZ, RZ, UR41 ;  /* 0x00000029ff7f7e24 */ /* 0x000fe4000f8e00ff */
[-CC-:B------:R-:W-:Y:S01]  /*82b0*/  FFMA.FTZ R15, R15, R0.reuse, -R77.reuse ;  /* 0x000000000f0f7223 */ /* 0x180fe2000001084d */
[-CC-:B------:R-:W-:Y:S01]  /*82c0*/  FFMA.FTZ R101, R124, R0.reuse, -R77.reuse ;  /* 0x000000007c657223 */ /* 0x180fe2000001084d */
[----:B------:R-:W-:Y:S01]  /*82d0*/  MUFU.EX2 R89, R89 ;  /* 0x0000005900597308 */ /* 0x000fe20000000800 */
[----:B------:R-:W-:Y:S01]  /*82e0*/  FFMA.FTZ R124, R111, R0, -R77 ;  /* 0x000000006f7c7223 */ /* 0x000fe2000001084d */
[----:B------:R-:W-:-:S02]  /*82f0*/  VIADD R8, R16, 0x9 ;  /* 0x0000000910087836 */ /* 0x000fc40000000000 */
[----:B--2---:R-:W-:Y:S01]  /*8300*/  FFMA.FTZ R111, R100, R4, R11 ;  /* 0x00000004646f7223 */ /* 0x004fe2000001000b */
[-CC-:B------:R-:W-:Y:S01]  /*8310*/  FFMA.FTZ R138, R143, R0.reuse, -R77.reuse ;  /* 0x000000008f8a7223 */ /* 0x180fe2000001084d */
[----:B------:R-:W-:Y:S01]  /*8320*/  @!P1 LEA R4, R127, UR47, 0x3 ;  /* 0x0000002f7f049c11 */ /* 0x000fe2000f8e18ff */
[-C--:B------:R-:W-:Y:S01]  /*8330*/  FFMA.FTZ R134, R21, R0.reuse, -R77 ;  /* 0x0000000015867223 */ /* 0x080fe2000001084d */
[----:B------:R-:W-:Y:S01]  /*8340*/  SEL R8, R8, 0x9, !P2 ;  /* 0x0000000908087807 */ /* 0x000fe20005000000 */
[----:B------:R-:W1:Y:S01]  /*8350*/  MUFU.EX2 R110, R110 ;  /* 0x0000006e006e7308 */ /* 0x000e620000000800 */
[----:B------:R-:W-:Y:S01]  /*8360*/  FADD.FTZ R152, R12, R111 ;  /* 0x0000006f0c987221 */ /* 0x000fe20000010000 */
[----:B------:R-:W-:Y:S02]  /*8370*/  @!P1 VIADD R111, R4, 0x31c60 ;  /* 0x00031c60046f9836 */ /* 0x000fe40000000000 */
[-CC-:B------:R-:W-:Y:S01]  /*8380*/  FFMA.FTZ R131, R131, R0.reuse, -R77.reuse ;  /* 0x0000000083837223 */ /* 0x180fe2000001084d */
[-CC-:B------:R-:W-:Y:S01]  /*8390*/  FFMA.FTZ R129, R129, R0.reuse, -R77.reuse ;  /* 0x0000000081817223 */ /* 0x180fe2000001084d */
[----:B------:R-:W-:Y:S01]  /*83a0*/  FADD.FTZ R127, R13, R152 ;  /* 0x000000980d7f7221 */ /* 0x000fe20000010000 */
[-CC-:B------:R-:W-:Y:S01]  /*83b0*/  FFMA.FTZ R142, R135, R0.reuse, -R77.reuse ;  /* 0x00000000878e7223 */ /* 0x180fe2000001084d */
[----:B------:R-:W-:Y:S01]  /*83c0*/  F2FP.BF16.F32.PACK_AB R12, R12, R11 ;  /* 0x0000000b0c0c723e */ /* 0x000fe200000010ff */
        /* <DEDUP_REMOVED lines=18> */
[----:B------:R-:W-:Y:S01]  /*84f0*/  ISETP.LT.AND P2, PT, R6, UR45, PT ;  /* 0x0000002d06007c0c */ /* 0x000fe2000bf41270 */
[----:B------:R-:W-:-:S05]  /*8500*/  UMOV UR41, UR46 ;  /* 0x0000002e00297c82 */ /* 0x000fca0008000000 */
[----:B------:R-:W5:Y:S08]  /*8510*/  MUFU.EX2 R134, R134 ;  /* 0x0000008600867308 */ /* 0x000f700000000800 */
[----:B------:R-:W5:Y:S01]  /*8520*/  MUFU.EX2 R131, R131 ;  /* 0x0000008300837308 */ /* 0x000f620000000800 */
[----:B------:R-:W-:Y:S02]  /*8530*/  WARPGROUP.DEPBAR.LE gsb0, 0x0 ;  /* 0x00008000000079c5 */ /* 0x000fe40000010000 */
[----:B------:R-:W-:-:S05]  /*8540*/  WARPGROUP.ARRIVE ;  /* 0x00000000000079c5 */ /* 0x000fca0000000000 */
[----:B------:R-:W5:Y:S01]  /*8550*/  MUFU.EX2 R129, R129 ;  /* 0x0000008100817308 */ /* 0x000f620000000800 */
[----:B------:R-:W-:Y:S01]  /*8560*/  HGMMA.64x96x16.F32.BF16 R24, gdesc[UR28].tnspB, R24, gsb0 ;  /* 0x416000001c1879f0 */ /* 0x000fe20008001818 */
[----:B------:R-:W-:Y:S02]  /*8570*/  UIADD3 UR28, UR6, 0xa80, URZ ;  /* 0x00000a80061c7890 */ /* 0x000fe4000fffe03f */
[----:B------:R-:W-:-:S04]  /*8580*/  UIADD3 UR30, UR7, 0x1c0, URZ ;  /* 0x000001c0071e7890 */ /* 0x000fc8000fffe03f */
        /* <DEDUP_REMOVED lines=21> */
[----:B------:R-:W-:Y:S01]  /*86e0*/  R2UR UR7, R148 ;  /* 0x00000000940772ca */ /* 0x000fe200000e0000 */
[----:B------:R-:W-:Y:S01]  /*86f0*/  UMOV UR29, 0xc0000010 ;  /* 0xc0000010001d7882 */ /* 0x000fe20000000000 */
[----:B------:R-:W-:Y:S01]  /*8700*/  UMOV UR31, 0x80000020 ;  /* 0x80000020001f7882 */ /* 0x000fe20000000000 */
[----:B------:R-:W-:Y:S01]  /*8710*/  MUFU.EX2 R102, R102 ;  /* 0x0000006600667308 */ /* 0x000fe20000000800 */
[----:B------:R-:W-:-:S07]  /*8720*/  UIADD3 UR6, UR45, -0x1, URZ ;  /* 0xffffffff2d067890 */ /* 0x000fce000fffe03f */
[----:B------:R-:W-:Y:S01]  /*8730*/  MUFU.EX2 R78, R78 ;  /* 0x0000004e004e7308 */ /* 0x000fe20000000800 */
[----:B------:R-:W-:-:S07]  /*8740*/  UMOV UR45, UR6 ;  /* 0x00000006002d7c82 */ /* 0x000fce0008000000 */
        /* <DEDUP_REMOVED lines=13> */
[----:B------:R-:W-:Y:S07]  /*8820*/  HGMMA.64x96x16.F32.BF16 R24, gdesc[UR28].tnspB, R24, gsb0 ;  /* 0x416000001c1879f0 */ /* 0x000fee0008001818 */
[----:B------:R-:W-:Y:S08]  /*8830*/  MUFU.EX2 R108, R108 ;  /* 0x0000006c006c7308 */ /* 0x000ff00000000800 */
[----:B------:R-:W-:Y:S08]  /*8840*/  MUFU.EX2 R128, R128 ;  /* 0x0000008000807308 */ /* 0x000ff00000000800 */
[----:B------:R-:W-:Y:S01]  /*8850*/  MUFU.EX2 R130, R130 ;  /* 0x0000008200827308 */ /* 0x000fe20000000800 */
[----:B------:R-:W-:-:S02]  /*8860*/  WARPGROUP.DEPBAR.LE gsb0, 0x0 ;  /* 0x00008000000079c5 */ /* 0x000fc40000010000 */
[----:B------:R1:W-:Y:S06]  /*8870*/  BAR.ARV R8, 0x100 ;  /* 0x000400080000751d */ /* 0x0003ec0000002000 */
[----:B------:R2:W-:Y:S01]  /*8880*/  @!P1 SYNCS.ARRIVE.TRANS64.RED.A1T0 RZ, [R10+URZ], RZ ;  /* 0x000000ff0aff99a7 */ /* 0x0005e2000810043f */
[----:B------:R-:W-:Y:S01]  /*8890*/  FMUL.FTZ R24, R24, R100 ;  /* 0x0000006418187220 */ /* 0x000fe20000410000 */
[----:B-1----:R-:W-:Y:S01]  /*88a0*/  @!P1 PRMT R8, RZ, 0x654, R111 ;  /* 0x00000654ff089816 */ /* 0x002fe2000000006f */
[----:B------:R-:W-:Y:S01]  /*88b0*/  FFMA.FTZ R111, R110, R3, R89 ;  /* 0x000000036e6f7223 */ /* 0x000fe20000010059 */
[----:B------:R-:W-:Y:S01]  /*88c0*/  FFMA.FTZ R3, R126, R0, -R77 ;  /* 0x000000007e037223 */ /* 0x000fe2000001084d */
[-C--:B------:R-:W-:Y:S01]  /*88d0*/  FMUL.FTZ R25, R25, R100.reuse ;  /* 0x0000006419197220 */ /* 0x080fe20000410000 */
[-C--:B------:R-:W-:Y:S01]  /*88e0*/  FMUL.FTZ R28, R28, R100.reuse ;  /* 0x000000641c1c7220 */ /* 0x080fe20000410000 */
[-C--:B------:R-:W-:Y:S01]  /*88f0*/  FMUL.FTZ R29, R29, R100.reuse ;  /* 0x000000641d1d7220 */ /* 0x080fe20000410000 */
[----:B------:R1:W-:Y:S01]  /*8900*/  @!P1 SYNCS.ARRIVE.TRANS64.RED.A1T0 RZ, [R8+URZ], RZ ;  /* 0x000000ff08ff99a7 */ /* 0x0003e2000810043f */
[C---:B--2---:R-:W-:Y:S01]  /*8910*/  FADD.FTZ R10, R14.reuse, R127 ;  /* 0x0000007f0e0a7221 */ /* 0x044fe20000010000 */
[----:B------:R-:W-:Y:S01]  /*8920*/  F2FP.BF16.F32.PACK_AB R14, R14, R13 ;  /* 0x0000000d0e0e723e */ /* 0x000fe200000010ff */
[----:B------:R-:W2:Y:S01]  /*8930*/  MUFU.EX2 R3, R3 ;  /* 0x0000000300037308 */ /* 0x000ea20000000800 */
[----:B------:R-:W-:Y:S01]  /*8940*/  F2FP.BF16.F32.PACK_AB R13, R132, R89 ;  /* 0x00000059840d723e */ /* 0x000fe200000010ff */
[-C--:B------:R-:W-:Y:S01]  /*8950*/  FMUL.FTZ R32, R32, R100.reuse ;  /* 0x0000006420207220 */ /* 0x080fe20000410000 */
[-C--:B------:R-:W-:Y:S01]  /*8960*/  FMUL.FTZ R33, R33, R100.reuse ;  /* 0x0000006421217220 */ /* 0x080fe20000410000 */
[-C--:B------:R-:W-:Y:S01]  /*8970*/  FMUL.FTZ R36, R36, R100.reuse ;  /* 0x0000006424247220 */ /* 0x080fe20000410000 */
[----:B-1----:R-:W-:Y:S01]  /*8980*/  FADD.FTZ R8, R132, R111 ;  /* 0x0000006f84087221 */ /* 0x002fe20000010000 */
[----:B------:R-:W-:Y:S01]  /*8990*/  FADD.FTZ R111, R9, R10 ;  /* 0x0000000a096f7221 */ /* 0x000fe20000010000 */
[-C--:B------:R-:W-:Y:S01]  /*89a0*/  FMUL.FTZ R37, R37, R100.reuse ;  /* 0x0000006425257220 */ /* 0x080fe20000410000 */
[-C--:B------:R-:W-:Y:S01]  /*89b0*/  FMUL.FTZ R40, R40, R100.reuse ;  /* 0x0000006428287220 */ /* 0x080fe20000410000 */
[----:B---3--:R-:W-:Y:S01]  /*89c0*/  FADD.FTZ R11, R15, R8 ;  /* 0x000000080f0b7221 */ /* 0x008fe20000010000 */
[C---:B------:R-:W-:Y:S01]  /*89d0*/  FADD.FTZ R111, R112.reuse, R111 ;  /* 0x0000006f706f7221 */ /* 0x040fe20000010000 */
[----:B------:R-:W-:Y:S01]  /*89e0*/  F2FP.BF16.F32.PACK_AB R8, R112, R9 ;  /* 0x000000097008723e */ /* 0x000fe200000010ff */
[----:B------:R-:W-:Y:S01]  /*89f0*/  FMUL.FTZ R41, R41, R100 ;  /* 0x0000006429297220 */ /* 0x000fe20000410000 */
[----:B----4-:R-:W-:Y:S01]  /*8a00*/  FADD.FTZ R11, R138, R11 ;  /* 0x0000000b8a0b7221 */ /* 0x010fe20000010000 */
[----:B------:R-:W-:Y:S01]  /*8a10*/  FADD.FTZ R10, R116, R111 ;  /* 0x0000006f740a7221 */ /* 0x000fe20000010000 */
[-CC-:B------:R-:W-:Y:S01]  /*8a20*/  FFMA.FTZ R111, R117, R0.reuse, -R77.reuse ;  /* 0x00000000756f7223 */ /* 0x180fe2000001084d */
[----:B------:R-:W-:Y:S01]  /*8a30*/  FFMA.FTZ R117, R94, R0, -R77 ;  /* 0x000000005e757223 */ /* 0x000fe2000001084d */
[----:B-----5:R-:W-:Y:S01]  /*8a40*/  FADD.FTZ R112, R134, R11 ;  /* 0x0000000b86707221 */ /* 0x020fe20000010000 */
[C---:B------:R-:W-:Y:S01]  /*8a50*/  FADD.FTZ R127, R133.reuse, R10 ;  /* 0x0000000a857f7221 */ /* 0x040fe20000010000 */
[----:B------:R-:W-:Y:S01]  /*8a60*/  F2FP.BF16.F32.PACK_AB R10, R133, R116 ;  /* 0x00000074850a723e */ /* 0x000fe200000010ff */
[----:B------:R-:W-:Y:S01]  /*8a70*/  FMUL.FTZ R44, R44, R100 ;  /* 0x000000642c2c7220 */ /* 0x000fe20000410000 */
[----:B------:R-:W-:Y:S01]  /*8a80*/  FADD.FTZ R112, R131, R112 ;  /* 0x0000007083707221 */ /* 0x000fe20000010000 */
[----:B------:R-:W-:Y:S01]  /*8a90*/  FADD.FTZ R116, R120, R127 ;  /* 0x0000007f78747221 */ /* 0x000fe20000010000 */
[----:B------:R-:W-:Y:S01]  /*8aa0*/  F2FP.BF16.F32.PACK_AB R15, R138, R15 ;  /* 0x0000000f8a0f723e */ /* 0x000fe200000010ff */
[----:B------:R-:W1:Y:S01]  /*8ab0*/  MUFU.EX2 R111, R111 ;  /* 0x0000006f006f7308 */ /* 0x000e620000000800 */
[----:B------:R-:W-:Y:S01]  /*8ac0*/  FADD.FTZ R11, R129, R112 ;  /* 0x00000070810b7221 */ /* 0x000fe20000010000 */
[-CC-:B------:R-:W-:Y:S01]  /*8ad0*/  FFMA.FTZ R112, R91, R0.reuse, -R77.reuse ;  /* 0x000000005b707223 */ /* 0x180fe2000001084d */
[----:B------:R-:W-:Y:S01]  /*8ae0*/  FADD.FTZ R91, R121, R116 ;  /* 0x00000074795b7221 */ /* 0x000fe20000010000 */
[-C--:B------:R-:W-:Y:S01]  /*8af0*/  FFMA.FTZ R116, R105, R0.reuse, -R77 ;  /* 0x0000000069747223 */ /* 0x080fe2000001084d */
[----:B------:R-:W-:Y:S01]  /*8b00*/  FADD.FTZ R126, R142, R11 ;  /* 0x0000000b8e7e7221 */ /* 0x000fe20000010000 */
[-C--:B------:R-:W-:Y:S01]  /*8b10*/  FFMA.FTZ R105, R109, R0.reuse, -R77 ;  /* 0x000000006d697223 */ /* 0x080fe2000001084d */
[----:B------:R-:W-:Y:S01]  /*8b20*/  FADD.FTZ R132, R122, R91 ;  /* 0x0000005b7a847221 */ /* 0x000fe20000010000 */
[----:B------:R-:W-:Y:S01]  /*8b30*/  FFMA.FTZ R91, R104, R0, -R77 ;  /* 0x00000000685b7223 */ /* 0x000fe2000001084d */
[----:B------:R-:W-:Y:S01]  /*8b40*/  FADD.FTZ R89, R21, R126 ;  /* 0x0000007e15597221 */ /* 0x000fe20000010000 */
[----:B------:R-:W-:Y:S01]  /*8b50*/  F2FP.BF16.F32.PACK_AB R11, R142, R129 ;  /* 0x000000818e0b723e */ /* 0x000fe200000010ff */
[----:B------:R3:W4:Y:S01]  /*8b60*/  MUFU.EX2 R94, R112 ;  /* 0x00000070005e7308 */ /* 0x0007220000000800 */
[----:B------:R-:W-:Y:S01]  /*8b70*/  F2FP.BF16.F32.PACK_AB R9, R131, R134 ;  /* 0x000000868309723e */ /* 0x000fe200000010ff */
[----:B------:R-:W-:Y:S01]  /*8b80*/  FADD.FTZ R126, R88, R89 ;  /* 0x00000059587e7221 */ /* 0x000fe20000010000 */
[----:B------:R-:W-:Y:S01]  /*8b90*/  FADD.FTZ R89, R115, R132 ;  /* 0x0000008473597221 */ /* 0x000fe20000010000 */
[----:B------:R5:W-:Y:S01]  /*8ba0*/  STSM.16.M88.4 [R22+0x24300], R12 ;  /* 0x0243000c16007844 */ /* 0x000be20000000200 */
[----:B------:R-:W-:Y:S01]  /*8bb0*/  F2FP.BF16.F32.PACK_AB R120, R121, R120 ;  /* 0x000000787978723e */ /* 0x000fe200000010ff */
[----:B------:R-:W-:Y:S01]  /*8bc0*/  FADD.FTZ R109, R123, R126 ;  /* 0x0000007e7b6d7221 */ /* 0x000fe20000010000 */
[----:B------:R-:W-:Y:S01]  /*8bd0*/  FADD.FTZ R126, R114, R89 ;  /* 0x00000059727e7221 */ /* 0x000fe20000010000 */
[-C--:B------:R-:W-:Y:S01]  /*8be0*/  FFMA.FTZ R89, R86, R0.reuse, -R77 ;  /* 0x0000000056597223 */ /* 0x080fe2000001084d */
[----:B------:R2:W-:Y:S01]  /*8bf0*/  STSM.16.M88.4 [R22+0x25b00], R8 ;  /* 0x025b000816007844 */ /* 0x0005e20000000200 */
[----:B------:R-:W-:Y:S01]  /*8c00*/  FADD.FTZ R104, R136, R109 ;  /* 0x0000006d88687221 */ /* 0x000fe20000010000 */
[----:B------:R-:W-:Y:S01]  /*8c10*/  FADD.FTZ R127, R113, R126 ;  /* 0x0000007e717f7221 */ /* 0x000fe20000010000 */
[----:B------:R-:W-:Y:S01]  /*8c20*/  FFMA.FTZ R109, R97, R0, -R77 ;  /* 0x00000000616d7223 */ /* 0x000fe2000001084d */
[----:B------:R1:W4:Y:S01]  /*8c30*/  MUFU.EX2 R86, R116 ;  /* 0x0000007400567308 */ /* 0x0003220000000800 */
[----:B------:R-:W-:Y:S01]  /*8c40*/  FADD.FTZ R97, R125, R104 ;  /* 0x000000687d617221 */ /* 0x000fe20000010000 */
[----:B------:R-:W-:Y:S01]  /*8c50*/  FADD.FTZ R104, R106, R127 ;  /* 0x0000007f6a687221 */ /* 0x000fe20000010000 */
[----:B------:R-:W-:Y:S01]  /*8c60*/  F2FP.BF16.F32.PACK_AB R121, R88, R21 ;  /* 0x000000155879723e */ /* 0x000fe200000010ff */
[----:B------:R-:W-:Y:S01]  /*8c70*/  FMUL.FTZ R45, R45, R100 ;  /* 0x000000642d2d7220 */ /* 0x000fe20000410000 */
[----:B------:R-:W-:Y:S01]  /*8c80*/  FADD.FTZ R127, R140, R97 ;  /* 0x000000618c7f7221 */ /* 0x000fe20000010000 */
[----:B------:R-:W-:Y:S01]  /*8c90*/  FADD.FTZ R129, R107, R104 ;  /* 0x000000686b817221 */ /* 0x000fe20000010000 */
[----:B------:R-:W-:Y:S01]  /*8ca0*/  F2FP.BF16.F32.PACK_AB R88, R99, R98 ;  /* 0x000000626358723e */ /* 0x000fe200000010ff */
[----:B------:R-:W4:Y:S01]  /*8cb0*/  MUFU.EX2 R97, R117 ;  /* 0x0000007500617308 */ /* 0x000f220000000800 */
[----:B------:R-:W-:Y:S01]  /*8cc0*/  FADD.FTZ R104, R118, R127 ;  /* 0x0000007f76687221 */ /* 0x000fe20000010000 */
[----:B---3--:R-:W-:Y:S01]  /*8cd0*/  FADD.FTZ R112, R98, R129 ;  /* 0x0000008162707221 */ /* 0x008fe20000010000 */
[----:B------:R-:W-:Y:S01]  /*8ce0*/  F2FP.BF16.F32.PACK_AB R122, R115, R122 ;  /* 0x0000007a737a723e */ /* 0x000fe200000010ff */
[----:B------:R-:W-:Y:S01]  /*8cf0*/  FMUL.FTZ R48, R48, R100 ;  /* 0x0000006430307220 */ /* 0x000fe20000410000 */
[----:B------:R-:W-:Y:S01]  /*8d00*/  FADD.FTZ R77, R119, R104 ;  /* 0x00000068774d7221 */ /* 0x000fe20000010000 */
[----:B------:R-:W-:Y:S01]  /*8d10*/  FADD.FTZ R127, R99, R112 ;  /* 0x00000070637f7221 */ /* 0x000fe20000010000 */
[----:B------:R-:W-:Y:S01]  /*8d20*/  F2FP.BF16.F32.PACK_AB R106, R107, R106 ;  /* 0x0000006a6b6a723e */ /* 0x000fe200000010ff */
[----:B------:R3:W4:Y:S01]  /*8d30*/  MUFU.EX2 R112, R105 ;  /* 0x0000006900707308 */ /* 0x0007220000000800 */
[----:B-1----:R-:W-:Y:S01]  /*8d40*/  FADD.FTZ R116, R76, R77 ;  /* 0x0000004d4c747221 */ /* 0x002fe20000010000 */
[----:B------:R-:W-:Y:S01]  /*8d50*/  FADD.FTZ R126, R90, R127 ;  /* 0x0000007f5a7e7221 */ /* 0x000fe20000010000 */
[----:B------:R-:W-:Y:S01]  /*8d60*/  F2FP.BF16.F32.PACK_AB R123, R136, R123 ;  /* 0x0000007b887b723e */ /* 0x000fe200000010ff */
[----:B------:R-:W-:Y:S01]  /*8d70*/  FMUL.FTZ R49, R49, R100 ;  /* 0x0000006431317220 */ /* 0x000fe20000410000 */
[----:B------:R-:W-:Y:S01]  /*8d80*/  FADD.FTZ R116, R101, R116 ;  /* 0x0000007465747221 */ /* 0x000fe20000010000 */
[----:B-----5:R-:W-:Y:S01]  /*8d90*/  FADD.FTZ R15, R95, R126 ;  /* 0x0000007e5f0f7221 */ /* 0x020fe20000010000 */
[----:B------:R-:W-:Y:S01]  /*8da0*/  F2FP.BF16.F32.PACK_AB R104, R113, R114 ;  /* 0x000000727168723e */ /* 0x000fe200000010ff */
[----:B------:R1:W5:Y:S01]  /*8db0*/  MUFU.EX2 R13, R91 ;  /* 0x0000005b000d7308 */ /* 0x0003620000000800 */
[----:B--2---:R-:W-:Y:S01]  /*8dc0*/  FADD.FTZ R9, R7, R116 ;  /* 0x0000007407097221 */ /* 0x004fe20000010000 */
[----:B------:R-:W-:Y:S01]  /*8dd0*/  FADD.FTZ R8, R82, R15 ;  /* 0x0000000f52087221 */ /* 0x000fe20000010000 */
[----:B---3--:R-:W-:Y:S01]  /*8de0*/  F2FP.BF16.F32.PACK_AB R105, R140, R125 ;  /* 0x0000007d8c69723e */ /* 0x008fe200000010ff */
[----:B------:R-:W-:Y:S01]  /*8df0*/  STSM.16.M88.4 [R22+0x27300], R120 ;  /* 0x0273007816007844 */ /* 0x000fe20000000200 */
[----:B------:R-:W-:Y:S01]  /*8e00*/  FADD.FTZ R9, R124, R9 ;  /* 0x000000097c097221 */ /* 0x000fe20000010000 */
[----:B------:R-:W-:Y:S01]  /*8e10*/  FADD.FTZ R11, R83, R8 ;  /* 0x00000008530b7221 */ /* 0x000fe20000010000 */
[----:B------:R-:W-:Y:S01]  /*8e20*/  F2FP.BF16.F32.PACK_AB R107, R119, R118 ;  /* 0x00000076776b723e */ /* 0x000fe200000010ff */
[----:B------:R2:W3:Y:S01]  /*8e30*/  MUFU.EX2 R12, R89 ;  /* 0x00000059000c7308 */ /* 0x0004e20000000800 */
[----:B------:R-:W-:Y:S01]  /*8e40*/  FADD.FTZ R8, R4, R9 ;  /* 0x0000000904087221 */ /* 0x000fe20000010000 */
[----:B------:R-:W-:Y:S01]  /*8e50*/  FADD.FTZ R10, R20, R11 ;  /* 0x0000000b140a7221 */ /* 0x000fe20000010000 */
[----:B------:R-:W-:Y:S01]  /*8e60*/  F2FP.BF16.F32.PACK_AB R90, R95, R90 ;  /* 0x0000005a5f5a723e */ /* 0x000fe200000010ff */
[----:B------:R-:W-:Y:S01]  /*8e70*/  STSM.16.M88.4 [R22+0x28b00], R104 ;  /* 0x028b006816007844 */ /* 0x000fe20000000200 */
[----:B------:R-:W-:Y:S01]  /*8e80*/  FADD.FTZ R9, R3, R8 ;  /* 0x0000000803097221 */ /* 0x000fe20000010000 */
[----:B------:R-:W-:Y:S01]  /*8e90*/  FADD.FTZ R11, R75, R10 ;  /* 0x0000000a4b0b7221 */ /* 0x000fe20000010000 */
[----:B-1----:R-:W-:Y:S01]  /*8ea0*/  F2FP.BF16.F32.PACK_AB R91, R124, R7 ;  /* 0x000000077c5b723e */ /* 0x002fe200000010ff */
[----:B------:R-:W1:Y:S01]  /*8eb0*/  MUFU.EX2 R98, R109 ;  /* 0x0000006d00627308 */ /* 0x000e620000000800 */
[----:B------:R-:W-:Y:S01]  /*8ec0*/  FADD.FTZ R8, R102, R9 ;  /* 0x0000000966087221 */ /* 0x000fe20000010000 */
[----:B------:R-:W-:Y:S01]  /*8ed0*/  FADD.FTZ R14, R74, R11 ;  /* 0x0000000b4a0e7221 */ /* 0x000fe20000010000 */
[----:B--2---:R-:W-:Y:S01]  /*8ee0*/  F2FP.BF16.F32.PACK_AB R89, R101, R76 ;  /* 0x0000004c6559723e */ /* 0x004fe200000010ff */
[----:B------:R-:W-:Y:S01]  /*8ef0*/  FMUL.FTZ R52, R52, R100 ;  /* 0x0000006434347220 */ /* 0x000fe20000410000 */
[----:B------:R-:W-:Y:S01]  /*8f00*/  FADD.FTZ R10, R111, R8 ;  /* 0x000000086f0a7221 */ /* 0x000fe20000010000 */
[----:B------:R-:W-:Y:S01]  /*8f10*/  FADD.FTZ R11, R79, R14 ;  /* 0x0000000e4f0b7221 */ /* 0x000fe20000010000 */
[----:B------:R-:W-:Y:S01]  /*8f20*/  F2FP.BF16.F32.PACK_AB R8, R83, R82 ;  /* 0x000000525308723e */ /* 0x000fe200000010ff */
[----:B------:R-:W-:Y:S01]  /*8f30*/  STSM.16.M88.4 [R22+0x2a300], R88 ;  /* 0x02a3005816007844 */ /* 0x000fe20000000200 */
[----:B------:R-:W-:Y:S01]  /*8f40*/  FADD.FTZ R9, R103, R10 ;  /* 0x0000000a67097221 */ /* 0x000fe20000010000 */
[----:B------:R-:W-:Y:S01]  /*8f50*/  FADD.FTZ R14, R78, R11 ;  /* 0x0000000b4e0e7221 */ /* 0x000fe20000010000 */
[----:B------:R-:W-:Y:S01]  /*8f60*/  F2FP.BF16.F32.PACK_AB R10, R75, R20 ;  /* 0x000000144b0a723e */ /* 0x000fe200000010ff */
[----:B------:R-:W-:Y:S01]  /*8f70*/  FMUL.FTZ R53, R53, R100 ;  /* 0x0000006435357220 */ /* 0x000fe20000410000 */
[----:B----4-:R-:W-:Y:S01]  /*8f80*/  FADD.FTZ R9, R94, R9 ;  /* 0x000000095e097221 */ /* 0x010fe20000010000 */
[----:B------:R-:W-:Y:S01]  /*8f90*/  FADD.FTZ R11, R87, R14 ;  /* 0x0000000e570b7221 */ /* 0x000fe20000010000 */
[----:B------:R-:W-:Y:S01]  /*8fa0*/  F2FP.BF16.F32.PACK_AB R76, R79, R74 ;  /* 0x0000004a4f4c723e */ /* 0x000fe200000010ff */
[----:B------:R-:W-:Y:S01]  /*8fb0*/  FMUL.FTZ R56, R56, R100 ;  /* 0x0000006438387220 */ /* 0x000fe20000410000 */
[----:B------:R-:W-:Y:S01]  /*8fc0*/  FADD.FTZ R14, R86, R9 ;  /* 0x00000009560e7221 */ /* 0x000fe20000010000 */
[----:B------:R-:W-:Y:S01]  /*8fd0*/  FADD.FTZ R20, R80, R11 ;  /* 0x0000000b50147221 */ /* 0x000fe20000010000 */
[----:B------:R-:W-:Y:S01]  /*8fe0*/  F2FP.BF16.F32.PACK_AB R9, R3, R4 ;  /* 0x000000040309723e */ /* 0x000fe200000010ff */
[----:B------:R-:W-:Y:S01]  /*8ff0*/  FMUL.FTZ R57, R57, R100 ;  /* 0x0000006439397220 */ /* 0x000fe20000410000 */
        /* <DEDUP_REMOVED lines=11> */
[C---:B-----5:R-:W-:Y:S01]  /*90b0*/  FADD.FTZ R3, R13.reuse, R4 ;  /* 0x000000040d037221 */ /* 0x060fe20000010000 */
[----:B------:R-:W-:Y:S01]  /*90c0*/  F2FP.BF16.F32.PACK_AB R81, R13, R112 ;  /* 0x000000700d51723e */ /* 0x000fe200000010ff */
[----:B------:R-:W-:Y:S01]  /*90d0*/  STSM.16.M88.4 [R22+0x2d300], R76 ;  /* 0x02d3004c16007844 */ /* 0x000fe20000000200 */
[----:B---3--:R-:W-:Y:S01]  /*90e0*/  F2FP.BF16.F32.PACK_AB R83, R96, R12 ;  /* 0x0000000c6053723e */ /* 0x008fe200000010ff */
[----:B------:R-:W-:Y:S01]  /*90f0*/  FADD.FTZ R3, R12, R3 ;  /* 0x000000030c037221 */ /* 0x000fe20000010000 */
[----:B------:R-:W-:Y:S01]  /*9100*/  FADD.FTZ R7, R85, R14 ;  /* 0x0000000e55077221 */ /* 0x000fe20000010000 */
[-C--:B------:R-:W-:Y:S01]  /*9110*/  FMUL.FTZ R60, R60, R100.reuse ;  /* 0x000000643c3c7220 */ /* 0x080fe20000410000 */
[----:B------:R-:W-:Y:S01]  /*9120*/  FMUL.FTZ R61, R61, R100 ;  /* 0x000000643d3d7220 */ /* 0x000fe20000410000 */
[----:B------:R-:W-:Y:S01]  /*9130*/  STSM.16.M88.4 [R22+0x2eb00], R80 ;  /* 0x02eb005016007844 */ /* 0x000fe20000000200 */
[----:B------:R-:W-:Y:S01]  /*9140*/  FADD.FTZ R3, R96, R3 ;  /* 0x0000000360037221 */ /* 0x000fe20000010000 */
[C---:B--2---:R-:W-:Y:S01]  /*9150*/  F2FP.BF16.F32.PACK_AB R8, R93.reuse, R72 ;  /* 0x000000485d08723e */ /* 0x044fe200000010ff */
[----:B------:R-:W-:Y:S01]  /*9160*/  FADD.FTZ R4, R72, R7 ;  /* 0x0000000748047221 */ /* 0x000fe20000010000 */
[----:B-1----:R-:W-:Y:S01]  /*9170*/  F2FP.BF16.F32.PACK_AB R9, R108, R98 ;  /* 0x000000626c09723e */ /* 0x002fe200000010ff */
[----:B------:R-:W-:Y:S01]  /*9180*/  FADD.FTZ R3, R98, R3 ;  /* 0x0000000362037221 */ /* 0x000fe20000010000 */
[----:B------:R-:W-:Y:S01]  /*9190*/  F2FP.BF16.F32.PACK_AB R10, R92, R73 ;  /* 0x000000495c0a723e */ /* 0x000fe200000010ff */
[----:B------:R-:W-:Y:S01]  /*91a0*/  FADD.FTZ R4, R93, R4 ;  /* 0x000000045d047221 */ /* 0x000fe20000010000 */
[----:B------:R-:W-:Y:S01]  /*91b0*/  F2FP.BF16.F32.PACK_AB R11, R130, R128 ;  /* 0x00000080820b723e */ /* 0x000fe200000010ff */
[----:B------:R-:W-:Y:S01]  /*91c0*/  FADD.FTZ R3, R108, R3 ;  /* 0x000000036c037221 */ /* 0x000fe20000010000 */
[-C--:B------:R-:W-:Y:S01]  /*91d0*/  FMUL.FTZ R64, R64, R100.reuse ;  /* 0x0000006440407220 */ /* 0x080fe20000410000 */
[----:B------:R-:W-:Y:S01]  /*91e0*/  FADD.FTZ R73, R73, R4 ;  /* 0x0000000449497221 */ /* 0x000fe20000010000 */
[-C--:B------:R-:W-:Y:S01]  /*91f0*/  FMUL.FTZ R65, R65, R100.reuse ;  /* 0x0000006441417220 */ /* 0x080fe20000410000 */
[----:B------:R1:W-:Y:S01]  /*9200*/  STSM.16.M88.4 [R22+0x30300], R8 ;  /* 0x0303000816007844 */ /* 0x0003e20000000200 */
[----:B------:R-:W-:Y:S01]  /*9210*/  FADD.FTZ R3, R128, R3 ;  /* 0x0000000380037221 */ /* 0x000fe20000010000 */
        /* <DEDUP_REMOVED lines=8> */
[----:B------:R-:W-:Y:S01]  /*92a0*/  FADD.FTZ R3, R130, R3 ;  /* 0x0000000382037221 */ /* 0x000fe20000010000 */
        /* <DEDUP_REMOVED lines=10> */
[----:B-1----:R-:W-:-:S02]  /*9350*/  IMAD.U32 R9, RZ, RZ, UR7 ;  /* 0x00000007ff097e24 */ /* 0x002fc4000f8e00ff */
        /* <DEDUP_REMOVED lines=18> */
[----:B------:R-:W-:Y:S05]  /*9480*/  @P2 BRA `(.L_x_9805) ;  /* 0xffffffbc00942947 */ /* 0x000fea000383ffff */
[----:B------:R-:W-:-:S05]  /*9490*/  UMOV UR45, UR6 ;  /* 0x00000006002d7c82 */ /* 0x000fca0008000000 */
.L_x_9796:
[----:B------:R-:W-:-:S13]  /*94a0*/  ISETP.LE.AND P2, PT, RZ, UR45, PT ;  /* 0x0000002dff007c0c */ /* 0x000fda000bf43270 */
[----:B------:R-:W-:Y:S05]  /*94b0*/  @!P2 BRA `(.L_x_9806) ;  /* 0x0000003400e4a947 */ /* 0x000fea0003800000 */
[----:B------:R-:W-:Y:S01]  /*94c0*/  R2UR UR60, R148 ;  /* 0x00000000943c72ca */ /* 0x000fe200000e0000 */
[----:B------:R-:W-:Y:S01]  /*94d0*/  IMAD.MOV.U32 R9, RZ, RZ, R137 ;  /* 0x000000ffff097224 */ /* 0x000fe200078e0089 */
[----:B------:R-:W-:Y:S01]  /*94e0*/  UMOV UR41, UR46 ;  /* 0x0000002e00297c82 */ /* 0x000fe20008000000 */
[----:B------:R-:W-:-:S12]  /*94f0*/  IMAD.MOV.U32 R6, RZ, RZ, R5 ;  /* 0x000000ffff067224 */ /* 0x000fd800078e0005 */
.L_x_9815:
[----:B------:R-:W-:Y:S01]  /*9500*/  R2UR UR7, R146 ;  /* 0x00000000920772ca */ /* 0x000fe200000e0000 */
[----:B------:R-:W-:-:S04]  /*9510*/  UIADD3 UR46, UR41, 0x1, URZ ;  /* 0x00000001292e7890 */ /* 0x000fc8000fffe03f */
[----:B------:R-:W-:-:S04]  /*9520*/  UISETP.NE.AND UP0, UPT, UR46, 0x2, UPT ;  /* 0x000000022e00788c */ /* 0x000fc8000bf05270 */
[----:B------:R-:W-:Y:S02]  /*9530*/  USEL UR6, URZ, 0x1, UP0 ;  /* 0x000000013f067887 */ /* 0x000fe40008000000 */
[----:B------:R-:W-:Y:S02]  /*9540*/  USEL UR46, UR46, URZ, UP0 ;  /* 0x0000003f2e2e7287 */ /* 0x000fe40008000000 */
[----:B------:R-:W-:Y:S01]  /*9550*/  ISETP.NE.AND P3, PT, RZ, UR7, PT ;  /* 0x00000007ff007c0c */ /* 0x000fe2000bf65270 */
[----:B------:R-:W-:-:S06]  /*9560*/  ULOP3.LUT UR6, UR60, UR6, URZ, 0x3c, !UPT ;  /* 0x000000063c067292 */ /* 0x000fcc000f8e3c3f */
[----:B------:R-:W-:-:S06]  /*9570*/  IMAD.U32 R148, RZ, RZ, UR6 ;  /* 0x00000006ff947e24 */ /* 0x000fcc000f8e00ff */
[----:B------:R-:W-:Y:S05]  /*9580*/  @P3 BRA `(.L_x_9807) ;  /* 0x0000000000303947 */ /* 0x000fea0003800000 */
[----:B------:R-:W-:Y:S05]  /*9590*/  @!P0 BRA `(.L_x_9808) ;  /* 0x0000000000048947 */ /* 0x000fea0003800000 */
[----:B------:R-:W-:Y:S01]  /*95a0*/  BPT.TRAP 0x1 ;  /* 0x000000040000795c */ /* 0x000fe20000300000 */
.L_x_9808:
[----:B------:R-:W-:Y:S01]  /*95b0*/  R2UR UR7, R148 ;  /* 0x00000000940772ca */ /* 0x000fe200000e0000 */
[----:B------:R-:W-:-:S12]  /*95c0*/  ULEA UR6, UR46, UR47, 0x3 ;  /* 0x0000002f2e067291 */ /* 0x000fd8000f8e183f */
[----:B------:R-:W-:-:S05]  /*95d0*/  IMAD.U32 R0, RZ, RZ, UR7 ;  /* 0x00000007ff007e24 */ /* 0x000fca000f8e00ff */
[----:B------:R-:W-:-:S04]  /*95e0*/  SHF.L.U32 R0, R0, 0x1f, RZ ;  /* 0x0000001f00007819 */ /* 0x000fc800000006ff */
[----:B------:R1:W2:Y:S01]  /*95f0*/  SYNCS.PHASECHK.TRANS64.TRYWAIT P2, [UR6+0x31c30], R0 ;  /* 0x031c3000ff0075a7 */ /* 0x0002a20008040146 */
[----:B------:R-:W-:Y:S05]  /*9600*/  @!P0 BRA `(.L_x_9809) ;  /* 0x0000000000048947 */ /* 0x000fea0003800000 */
[----:B------:R-:W-:Y:S01]  /*9610*/  BPT.TRAP 0x1 ;  /* 0x000000040000795c */ /* 0x000fe20000300000 */
.L_x_9809:
[----:B--2---:R-:W-:Y:S05]  /*9620*/  @P2 BRA `(.L_x_9807) ;  /* 0x0000000000082947 */ /* 0x004fea0003800000 */
[----:B------:R-:W2:Y:S02]  /*9630*/  SYNCS.PHASECHK.TRANS64.TRYWAIT P2, [UR6+0x31c30], R0 ;  /* 0x031c3000ff0075a7 */ /* 0x000ea40008040146 */
[----:B--2---:R-:W-:Y:S05]  /*9640*/  @!P2 BRA `(.L_x_9810) ;  /* 0x00000080006ca947 */ /* 0x004fea0003800000 */
.L_x_9807:
        /* <DEDUP_REMOVED lines=358> */
.L_x_9812:
[----:B------:R-:W-:Y:S01]  /*acb0*/  ULEA UR6, UR41, UR47, 0x3 ;  /* 0x0000002f29067291 */ /* 0x000fe2000f8e183f */
[----:B------:R-:W-:-:S05]  /*acc0*/  IMAD.U32 R0, RZ, RZ, UR60 ;  /* 0x0000003cff007e24 */ /* 0x000fca000f8e00ff */
[----:B------:R-:W-:-:S04]  /*acd0*/  SHF.L.U32 R0, R0, 0x1f, RZ ;  /* 0x0000001f00007819 */ /* 0x000fc800000006ff */
[----:B------:R1:W2:Y:S01]  /*ace0*/  SYNCS.PHASECHK.TRANS64.TRYWAIT P2, [UR6+0x31c50], R0 ;  /* 0x031c5000ff0075a7 */ /* 0x0002a20008040146 */
[----:B------:R-:W-:Y:S05]  /*acf0*/  @!P0 BRA `(.L_x_9813) ;  /* 0x0000000000048947 */ /* 0x000fea0003800000 */
[----:B------:R-:W-:Y:S01]  /*ad00*/  BPT.TRAP 0x1 ;  /* 0x000000040000795c */ /* 0x000fe20000300000 */
.L_x_9813:
[----:B--2---:R-:W-:Y:S05]  /*ad10*/  @P2 BRA `(.L_x_9811) ;  /* 0x0000000000082947 */ /* 0x004fea0003800000 */
[----:B------:R-:W2:Y:S02]  /*ad20*/  SYNCS.PHASECHK.TRANS64.TRYWAIT P2, [UR6+0x31c50], R0 ;  /* 0x031c5000ff0075a7 */ /* 0x000ea40008040146 */
[----:B--2---:R-:W-:Y:S05]  /*ad30*/  @!P2 BRA `(.L_x_9814) ;  /* 0x0000006800c8a947 */ /* 0x004fea0003800000 */
.L_x_9811:
[----:B------:R-:W-:Y:S01]  /*ad40*/  UIADD3 UR6, UR47, 0x200, URZ ;  /* 0x000002002f067890 */ /* 0x000fe2000fffe03f */
[----:B------:R-:W-:Y:S01]  /*ad50*/  R2UR UR10, R145 ;  /* 0x00000000910a72ca */ /* 0x000fe200000e0000 */
[----:B------:R-:W-:Y:S01]  /*ad60*/  WARPGROUP.ARRIVE ;  /* 0x00000000000079c5 */ /* 0x000fe20000000000 */
[----:B------:R-:W-:Y:S01]  /*ad70*/  UMOV UR29, 0xc0000010 ;  /* 0xc0000010001d7882 */ /* 0x000fe20000000000 */
[----:B------:R-:W-:Y:S01]  /*ad80*/  USHF.R.U32.HI UR6, URZ, 0x4, UR6 ;  /* 0x000000043f067899 */ /* 0x000fe20008011606 */
[----:B-12---:R-:W-:Y:S01]  /*ad90*/  FMNMX.FTZ R0, R136, R6, !PT ;  /* 0x0000000688007209 */ /* 0x006fe20007810000 */
[----:B------:R-:W-:Y:S01]  /*ada0*/  UMOV UR31, 0x80000020 ;  /* 0x80000020001f7882 */ /* 0x000fe20000000000 */
[----:B------:R-:W-:Y:S01]  /*adb0*/  FMNMX.FTZ R12, R138, R9, !PT ;  /* 0x000000098a0c7209 */ /* 0x000fe20007810000 */
[----:B------:R-:W-:Y:S01]  /*adc0*/  ULOP3.LUT UR6, UR6, 0x3fff, URZ, 0xc0, !UPT ;  /* 0x00003fff06067892 */ /* 0x000fe2000f8ec03f */
[----:B------:R-:W-:Y:S02]  /*add0*/  FMNMX.FTZ R5, R137, R0, !PT ;  /* 0x0000000089057209 */ /* 0x000fe40007810000 */
[----:B------:R-:W-:Y:S01]  /*ade0*/  ISETP.GE.U32.AND P2, PT, R2, 0x180, PT ;  /* 0x000001800200780c */ /* 0x000fe20003f46070 */
[----:B------:R-:W-:Y:S01]  /*adf0*/  ULOP3.LUT UR7, UR6, 0x2400000, URZ, 0xfc, !UPT ;  /* 0x0240000006077892 */ /* 0x000fe2000f8efc3f */
[----:B------:R-:W-:Y:S01]  /*ae00*/  FMNMX.FTZ R0, R140, R5, !PT ;  /* 0x000000058c007209 */ /* 0x000fe20007810000 */
[----:B------:R-:W-:Y:S01]  /*ae10*/  ULOP3.LUT UR6, UR10, 0x10000, URZ, 0xfc, !UPT ;  /* 0x000100000a067892 */ /* 0x000fe2000f8efc3f */
[----:B------:R-:W-:Y:S01]  /*ae20*/  R2UR UR60, R148 ;  /* 0x00000000943c72ca */ /* 0x000fe200000e0000 */
        /* <DEDUP_REMOVED lines=46> */
[----:B------:R-:W-:-:S04]  /*b110*/  FMNMX.FTZ R0, R76, R5, !PT ;  /* 0x000000054c007209 */ /* 0x000fc80007810000 */
[----:B------:R-:W-:-:S05]  /*b120*/  FMNMX.FTZ R7, R77, R0, !PT ;  /* 0x000000004d077209 */ /* 0x000fca0007810000 */
[----:B------:R-:W1:Y:S02]  /*b130*/  SHFL.BFLY PT, R0, R7, 0x2, 0x1f ;  /* 0x0c401f0007007f89 */ /* 0x000e6400000e0000 */
[----:B-1----:R-:W-:Y:S02]  /*b140*/  FMNMX.FTZ R8, R7, R0, !PT ;  /* 0x0000000007087209 */ /* 0x002fe40007810000 */
[----:B------:R-:W1:Y:S03]  /*b150*/  LDC R0, c[0x0][0x988] ;  /* 0x00026200ff007b82 */ /* 0x000e660000000800 */
[----:B------:R-:W2:Y:S02]  /*b160*/  SHFL.BFLY PT, R5, R8, 0x1, 0x1f ;  /* 0x0c201f0008057f89 */ /* 0x000ea400000e0000 */
[----:B--2---:R-:W-:-:S05]  /*b170*/  FMNMX.FTZ R5, R8, R5, !PT ;  /* 0x0000000508057209 */ /* 0x004fca0007810000 */
[----:B------:R-:W-:-:S04]  /*b180*/  FADD.FTZ R11, -R5, R6 ;  /* 0x00000006050b7221 */ /* 0x000fc80000010100 */
[-C--:B-1----:R-:W-:Y:S01]  /*b190*/  FMUL.FTZ R7, R11, R0.reuse ;  /* 0x000000000b077220 */ /* 0x082fe20000410000 */
        /* <DEDUP_REMOVED lines=11> */
[----:B------:R-:W-:Y:S01]  /*b250*/  MUFU.EX2 R7, R7 ;  /* 0x0000000700077308 */ /* 0x000fe20000000800 */
[-CC-:B------:R-:W-:Y:S01]  /*b260*/  FFMA.FTZ R132, R132, R0.reuse, -R11.reuse ;  /* 0x0000000084847223 */ /* 0x180fe2000001080b */
[----:B------:R-:W-:Y:S01]  /*b270*/  FFMA.FTZ R8, R140, R0, -R11 ;  /* 0x000000008c087223 */ /* 0x000fe2000001080b */
[----:B------:R-:W-:Y:S01]  /*b280*/  FMNMX.FTZ R14, R130, R133, !PT ;  /* 0x00000085820e7209 */ /* 0x000fe20007810000 */
[----:B------:R-:W-:-:S02]  /*b290*/  WARPGROUP.DEPBAR.LE gsb0, 0x0 ;  /* 0x00008000000079c5 */ /* 0x000fc40000010000 */
[----:B------:R-:W-:Y:S01]  /*b2a0*/  WARPGROUP.ARRIVE ;  /* 0x00000000000079c5 */ /* 0x000fe20000000000 */
[----:B------:R-:W-:Y:S01]  /*b2b0*/  FMNMX.FTZ R133, R131, R14, !PT ;  /* 0x0000000e83857209 */ /* 0x000fe20007810000 */
[----:B------:R-:W-:Y:S01]  /*b2c0*/  MUFU.EX2 R6, R6 ;  /* 0x0000000600067308 */ /* 0x000fe20000000800 */
[-CC-:B------:R-:W-:Y:S01]  /*b2d0*/  FFMA.FTZ R15, R141, R0.reuse, -R11.reuse ;  /* 0x000000008d0f7223 */ /* 0x180fe2000001080b */
[-CC-:B------:R-:W-:Y:S01]  /*b2e0*/  FFMA.FTZ R121, R121, R0.reuse, -R11.reuse ;  /* 0x0000000079797223 */ /* 0x180fe2000001080b */
[----:B------:R-:W-:Y:S01]  /*b2f0*/  FMNMX.FTZ R20, R134, R133, !PT ;  /* 0x0000008586147209 */ /* 0x000fe20007810000 */
[----:B------:R-:W-:Y:S01]  /*b300*/  HGMMA.64x96x16.F32.BF16 R24, gdesc[UR28].tnspB, R24, gsb0 ;  /* 0x416000001c1879f0 */ /* 0x000fe20008001818 */
[----:B------:R-:W-:Y:S01]  /*b310*/  UIADD3 UR28, UR6, 0x480, URZ ;  /* 0x00000480061c7890 */ /* 0x000fe2000fffe03f */
[--C-:B------:R-:W-:Y:S01]  /*b320*/  FFMA.FTZ R125, R125, R0, -R11.reuse ;  /* 0x000000007d7d7223 */ /* 0x100fe2000001080b */
[----:B------:R-:W-:Y:S01]  /*b330*/  UIADD3 UR30, UR7, 0xc0, URZ ;  /* 0x000000c0071e7890 */ /* 0x000fe2000fffe03f */
[----:B------:R-:W-:Y:S01]  /*b340*/  FMNMX.FTZ R133, R135, R20, !PT ;  /* 0x0000001487857209 */ /* 0x000fe20007810000 */
[----:B------:R-:W-:Y:S01]  /*b350*/  UMOV UR29, 0xc0000010 ;  /* 0xc0000010001d7882 */ /* 0x000fe20000000000 */
[----:B------:R-:W-:Y:S01]  /*b360*/  UMOV UR31, 0x80000020 ;  /* 0x80000020001f7882 */ /* 0x000fe20000000000 */
[----:B------:R1:W-:Y:S01]  /*b370*/  MUFU.EX2 R14, R120 ;  /* 0x00000078000e7308 */ /* 0x0003e20000000800 */
[----:B------:R-:W-:Y:S01]  /*b380*/  FMNMX.FTZ R20, R122, R133, !PT ;  /* 0x000000857a147209 */ /* 0x000fe20007810000 */
[-CC-:B------:R-:W-:Y:S01]  /*b390*/  FFMA.FTZ R112, R112, R0.reuse, -R11.reuse ;  /* 0x0000000070707223 */ /* 0x180fe2000001080b */
[-CC-:B------:R-:W-:Y:S01]  /*b3a0*/  FFMA.FTZ R113, R113, R0.reuse, -R11.reuse ;  /* 0x0000000071717223 */ /* 0x180fe2000001080b */
[--C-:B------:R-:W-:Y:S01]  /*b3b0*/  FFMA.FTZ R116, R116, R0, -R11.reuse ;  /* 0x0000000074747223 */ /* 0x100fe2000001080b */
[----:B------:R-:W-:Y:S01]  /*b3c0*/  FMNMX.FTZ R133, R123, R20, !PT ;  /* 0x000000147b857209 */ /* 0x000fe20007810000 */
[-CC-:B------:R-:W-:Y:S01]  /*b3d0*/  FFMA.FTZ R117, R117, R0.reuse, -R11.reuse ;  /* 0x0000000075757223 */ /* 0x180fe2000001080b */
[-CC-:B------:R-:W-:Y:S01]  /*b3e0*/  FFMA.FTZ R104, R104, R0.reuse, -R11.reuse ;  /* 0x0000000068687223 */ /* 0x180fe2000001080b */
[----:B------:R2:W-:Y:S01]  /*b3f0*/  MUFU.EX2 R20, R124 ;  /* 0x0000007c00147308 */ /* 0x0005e20000000800 */
[----:B-1----:R-:W-:Y:S01]  /*b400*/  FMNMX.FTZ R120, R126, R133, !PT ;  /* 0x000000857e787209 */ /* 0x002fe20007810000 */
[-CC-:B------:R-:W-:Y:S01]  /*b410*/  FFMA.FTZ R105, R105, R0.reuse, -R11.reuse ;  /* 0x0000000069697223 */ /* 0x180fe2000001080b */
[-CC-:B------:R-:W-:Y:S01]  /*b420*/  FFMA.FTZ R108, R108, R0.reuse, -R11.reuse ;  /* 0x000000006c6c7223 */ /* 0x180fe2000001080b */
[--C-:B------:R-:W-:Y:S01]  /*b430*/  FFMA.FTZ R109, R109, R0, -R11.reuse ;  /* 0x000000006d6d7223 */ /* 0x100fe2000001080b */
[----:B------:R-:W-:Y:S01]  /*b440*/  FMNMX.FTZ R133, R127, R120, !PT ;  /* 0x000000787f857209 */ /* 0x000fe20007810000 */
[-CC-:B------:R-:W-:Y:S01]  /*b450*/  FFMA.FTZ R96, R96, R0.reuse, -R11.reuse ;  /* 0x0000000060607223 */ /* 0x180fe2000001080b */
[-CC-:B------:R-:W-:Y:S01]  /*b460*/  FFMA.FTZ R97, R97, R0.reuse, -R11.reuse ;  /* 0x0000000061617223 */ /* 0x180fe2000001080b */
[----:B------:R-:W-:Y:S01]  /*b470*/  MUFU.EX2 R13, R13 ;  /* 0x0000000d000d7308 */ /* 0x000fe20000000800 */
        /* <DEDUP_REMOVED lines=18> */
[----:B------:R-:W-:-:S02]  /*b5a0*/  FFMA.FTZ R77, R77, R0, -R11 ;  /* 0x000000004d4d7223 */ /* 0x000fc4000001080b */
        /* <DEDUP_REMOVED lines=34> */
[----:B--2---:R-:W-:Y:S01]  /*b7d0*/  FMNMX.FTZ R124, R79, R120, !PT ;  /* 0x000000784f7c7209 */ /* 0x004fe20007810000 */
[----:B------:R-:W-:-:S04]  /*b7e0*/  FFMA.FTZ R120, R80, R0, -R11 ;  /* 0x0000000050787223 */ /* 0x000fc8000001080b */
[----:B------:R-:W2:Y:S02]  /*b7f0*/  SHFL.BFLY PT, R133, R124, 0x2, 0x1f ;  /* 0x0c401f007c857f89 */ /* 0x000ea400000e0000 */
[----:B------:R-:W-:Y:S08]  /*b800*/  MUFU.EX2 R117, R117 ;  /* 0x0000007500757308 */ /* 0x000ff00000000800 */
[----:B------:R-:W-:Y:S08]  /*b810*/  MUFU.EX2 R104, R104 ;  /* 0x0000006800687308 */ /* 0x000ff00000000800 */
[----:B------:R-:W-:Y:S01]  /*b820*/  MUFU.EX2 R105, R105 ;  /* 0x0000006900697308 */ /* 0x000fe20000000800 */
[----:B--2---:R-:W-:Y:S01]  /*b830*/  FMNMX.FTZ R80, R124, R133, !PT ;  /* 0x000000857c507209 */ /* 0x004fe20007810000 */
[----:B------:R-:W-:-:S06]  /*b840*/  FFMA.FTZ R133, R81, R0, -R11 ;  /* 0x0000000051857223 */ /* 0x000fcc000001080b */
[----:B------:R-:W-:Y:S01]  /*b850*/  MUFU.EX2 R108, R108 ;  /* 0x0000006c006c7308 */ /* 0x000fe20000000800 */
[----:B------:R-:W2:Y:S07]  /*b860*/  SHFL.BFLY PT, R137, R80, 0x1, 0x1f ;  /* 0x0c201f0050897f89 */ /* 0x000eae00000e0000 */
[----:B------:R-:W-:Y:S08]  /*b870*/  MUFU.EX2 R109, R109 ;  /* 0x0000006d006d7308 */ /* 0x000ff00000000800 */
[----:B------:R-:W-:Y:S08]  /*b880*/  MUFU.EX2 R96, R96 ;  /* 0x0000006000607308 */ /* 0x000ff00000000800 */
[----:B------:R-:W-:Y:S01]  /*b890*/  MUFU.EX2 R97, R97 ;  /* 0x0000006100617308 */ /* 0x000fe20000000800 */
[----:B--2---:R-:W-:-:S05]  /*b8a0*/  FMNMX.FTZ R137, R80, R137, !PT ;  /* 0x0000008950897209 */ /* 0x004fca0007810000 */
[----:B------:R-:W-:Y:S02]  /*b8b0*/  FADD.FTZ R9, -R137, R9 ;  /* 0x0000000989097221 */ /* 0x000fe40000010100 */
[----:B------:R-:W-:Y:S02]  /*b8c0*/  MUFU.EX2 R100, R100 ;  /* 0x0000006400647308 */ /* 0x000fe40000000800 */
[-C--:B------:R-:W-:Y:S01]  /*b8d0*/  FMUL.FTZ R124, R9, R0.reuse ;  /* 0x00000000097c7220 */ /* 0x080fe20000410000 */
        /* <DEDUP_REMOVED lines=8> */
[----:B------:R-:W-:Y:S02]  /*b960*/  IMAD.U32 R119, RZ, RZ, UR46 ;  /* 0x0000002eff777e24 */ /* 0x000fe4000f8e00ff */
[----:B------:R-:W-:Y:S01]  /*b970*/  FFMA.FTZ R136, R142, R0, -R9 ;  /* 0x000000008e887223 */ /* 0x000fe20000010809 */
[----:B------:R-:W-:-:S02]  /*b980*/  IMAD.U32 R138, RZ, RZ, UR41 ;  /* 0x00000029ff8a7e24 */ /* 0x000fc4000f8e00ff */
[-CC-:B-1----:R-:W-:Y:S01]  /*b990*/  FFMA.FTZ R132, R130, R0.reuse, -R9.reuse ;  /* 0x0000000082847223 */ /* 0x182fe20000010809 */
[-CC-:B------:R-:W-:Y:S01]  /*b9a0*/  FFMA.FTZ R141, R143, R0.reuse, -R9.reuse ;  /* 0x000000008f8d7223 */ /* 0x180fe20000010809 */
[----:B------:R-:W-:Y:S01]  /*b9b0*/  @!P1 LEA R119, R119, UR47, 0x3 ;  /* 0x0000002f77779c11 */ /* 0x000fe2000f8e18ff */
[-CC-:B------:R-:W-:Y:S01]  /*b9c0*/  FFMA.FTZ R130, R122, R0.reuse, -R9.reuse ;  /* 0x000000007a827223 */ /* 0x180fe20000010809 */
[----:B------:R-:W1:Y:S01]  /*b9d0*/  MUFU.EX2 R81, R81 ;  /* 0x0000005100517308 */ /* 0x000e620000000800 */
[-CC-:B------:R-:W-:Y:S01]  /*b9e0*/  FFMA.FTZ R122, R126, R0.reuse, -R9.reuse ;  /* 0x000000007e7a7223 */ /* 0x180fe20000010809 */
[-CC-:B------:R-:W-:Y:S01]  /*b9f0*/  FFMA.FTZ R11, R134, R0.reuse, -R9.reuse ;  /* 0x00000000860b7223 */ /* 0x180fe20000010809 */
[----:B------:R-:W-:Y:S01]  /*ba00*/  VIADD R126, R16, 0x9 ;  /* 0x00000009107e7836 */ /* 0x000fe20000000000 */
[----:B------:R-:W-:Y:S01]  /*ba10*/  @!P1 LEA R138, R138, UR47, 0x3 ;  /* 0x0000002f8a8a9c11 */ /* 0x000fe2000f8e18ff */
[-CC-:B------:R-:W-:Y:S01]  /*ba20*/  FFMA.FTZ R134, R135, R0.reuse, -R9.reuse ;  /* 0x0000000087867223 */ /* 0x180fe20000010809 */
[----:B------:R-:W-:Y:S01]  /*ba30*/  FFMA.FTZ R80, R107, R0, -R9 ;  /* 0x000000006b507223 */ /* 0x000fe20000010809 */
[----:B------:R-:W-:Y:S01]  /*ba40*/  @!P1 VIADD R135, R119, 0x31c40 ;  /* 0x00031c4077879836 */ /* 0x000fe20000000000 */
[----:B------:R-:W-:-:S02]  /*ba50*/  WARPGROUP.DEPBAR.LE gsb0, 0x0 ;  /* 0x00008000000079c5 */ /* 0x000fc40000010000 */
[----:B------:R-:W-:Y:S01]  /*ba60*/  WARPGROUP.ARRIVE ;  /* 0x00000000000079c5 */ /* 0x000fe20000000000 */
[----:B------:R-:W2:Y:S01]  /*ba70*/  MUFU.EX2 R128, R128 ;  /* 0x0000008000807308 */ /* 0x000ea20000000800 */
[-CC-:B------:R-:W-:Y:S01]  /*ba80*/  FFMA.FTZ R107, R110, R0.reuse, -R9.reuse ;  /* 0x000000006e6b7223 */ /* 0x180fe20000010809 */
[-C--:B------:R-:W-:Y:S01]  /*ba90*/  FFMA.FTZ R110, R111, R0.reuse, -R9 ;  /* 0x000000006f6e7223 */ /* 0x080fe20000010809 */
[----:B------:R-:W-:Y:S01]  /*baa0*/  @!P1 VIADD R119, R138, 0x31c60 ;  /* 0x00031c608a779836 */ /* 0x000fe20000000000 */
[----:B------:R-:W-:Y:S01]  /*bab0*/  SEL R126, R126, 0x9, !P2 ;  /* 0x000000097e7e7807 */ /* 0x000fe20005000000 */
[----:B------:R-:W-:Y:S01]  /*bac0*/  HGMMA.64x96x16.F32.BF16 R24, gdesc[UR28].tnspB, R24, gsb0 ;  /* 0x416000001c1879f0 */ /* 0x000fe20008001818 */
[----:B------:R-:W-:Y:S01]  /*bad0*/  UIADD3 UR28, UR6, 0x780, URZ ;  /* 0x00000780061c7890 */ /* 0x000fe2000fffe03f */
[----:B------:R-:W-:Y:S01]  /*bae0*/  @!P1 PRMT R135, RZ, 0x654, R135 ;  /* 0x00000654ff879816 */ /* 0x000fe20000000087 */
[----:B------:R-:W-:Y:S01]  /*baf0*/  UIADD3 UR30, UR7, 0x140, URZ ;  /* 0x00000140071e7890 */ /* 0x000fe2000fffe03f */
[----:B------:R-:W3:Y:S01]  /*bb00*/  MUFU.EX2 R136, R136 ;  /* 0x0000008800887308 */ /* 0x000ee20000000800 */
[----:B------:R-:W-:Y:S01]  /*bb10*/  UMOV UR29, 0xc0000010 ;  /* 0xc0000010001d7882 */ /* 0x000fe20000000000 */
[----:B------:R-:W-:Y:S01]  /*bb20*/  UMOV UR31, 0x80000020 ;  /* 0x80000020001f7882 */ /* 0x000fe20000000000 */
[----:B-1----:R-:W-:Y:S01]  /*bb30*/  FFMA.FTZ R3, R124, R3, R81 ;  /* 0x000000037c037223 */ /* 0x002fe20000010051 */
[----:B------:R-:W-:Y:S01]  /*bb40*/  @!P1 PRMT R119, RZ, 0x654, R119 ;  /* 0x00000654ff779816 */ /* 0x000fe20000000077 */
        /* <DEDUP_REMOVED lines=11> */
[----:B------:R4:W-:Y:S01]  /*bc00*/  MUFU.EX2 R111, R80 ;  /* 0x00000050006f7308 */ /* 0x0009e20000000800 */
[----:B--2---:R-:W-:Y:S01]  /*bc10*/  F2FP.BF16.F32.PACK_AB R81, R128, R81 ;  /* 0x000000518051723e */ /* 0x004fe200000010ff */
[----:B------:R-:W-:Y:S01]  /*bc20*/  UMOV UR41, UR46 ;  /* 0x0000002e00297c82 */ /* 0x000fe20008000000 */
[----:B------:R-:W-:-:S05]  /*bc30*/  ISETP.LT.AND P2, PT, RZ, UR45, PT ;  /* 0x0000002dff007c0c */ /* 0x000fca000bf41270 */
[----:B------:R-:W2:Y:S01]  /*bc40*/  MUFU.EX2 R132, R132 ;  /* 0x0000008400847308 */ /* 0x000ea20000000800 */
[-CC-:B----4-:R-:W-:Y:S01]  /*bc50*/  FFMA.FTZ R80, R99, R0.reuse, -R9.reuse ;  /* 0x0000000063507223 */ /* 0x190fe20000010809 */
[--C-:B------:R-:W-:Y:S01]  /*bc60*/  FFMA.FTZ R99, R102, R0, -R9.reuse ;  /* 0x0000000066637223 */ /* 0x100fe20000010809 */
[----:B------:R-:W-:Y:S01]  /*bc70*/  FFMA.FTZ R102, R7, R4, R6 ;  /* 0x0000000407667223 */ /* 0x000fe20000010006 */
[-CC-:B------:R-:W-:Y:S01]  /*bc80*/  FFMA.FTZ R4, R103, R0.reuse, -R9.reuse ;  /* 0x0000000067047223 */ /* 0x180fe20000010809 */
[----:B------:R-:W-:Y:S01]  /*bc90*/  FFMA.FTZ R103, R91, R0, -R9 ;  /* 0x000000005b677223 */ /* 0x000fe20000010809 */
[----:B------:R-:W-:Y:S02]  /*bca0*/  FADD.FTZ R91, R128, R3 ;  /* 0x00000003805b7221 */ /* 0x000fe40000010000 */
[----:B------:R-:W4:Y:S08]  /*bcb0*/  MUFU.EX2 R139, R139 ;  /* 0x0000008b008b7308 */ /* 0x000f300000000800 */
[----:B------:R-:W5:Y:S08]  /*bcc0*/  MUFU.EX2 R11, R11 ;  /* 0x0000000b000b7308 */ /* 0x000f700000000800 */
[----:B------:R-:W5:Y:S08]  /*bcd0*/  MUFU.EX2 R134, R134 ;  /* 0x0000008600867308 */ /* 0x000f700000000800 */
[----:B------:R-:W5:Y:S08]  /*bce0*/  MUFU.EX2 R130, R130 ;  /* 0x0000008200827308 */ /* 0x000f700000000800 */
[----:B------:R2:W-:Y:S08]  /*bcf0*/  MUFU.EX2 R3, R80 ;  /* 0x0000005000037308 */ /* 0x0005f00000000800 */
        /* <DEDUP_REMOVED lines=21> */
[----:B------:R-:W5:Y:S08]  /*be50*/  MUFU.EX2 R88, R88 ;  /* 0x0000005800587308 */ /* 0x000f700000000800 */
        /* <DEDUP_REMOVED lines=30> */
[----:B------:R-:W-:-:S07]  /*c040*/  UIADD3 UR6, UR45, -0x1, URZ ;  /* 0xffffffff2d067890 */ /* 0x000fce000fffe03f */
[----:B------:R-:W-:Y:S01]  /*c050*/  UMOV UR45, UR6 ;  /* 0x00000006002d7c82 */ /* 0x000fe20008000000 */
[----:B------:R-:W-:Y:S02]  /*c060*/  WARPGROUP.DEPBAR.LE gsb0, 0x0 ;  /* 0x00008000000079c5 */ /* 0x000fe40000010000 */
[----:B------:R-:W-:-:S06]  /*c070*/  WARPGROUP.ARRIVE ;  /* 0x00000000000079c5 */ /* 0x000fcc0000000000 */
[----:B------:R-:W-:Y:S03]  /*c080*/  HGMMA.64x96x16.F32.BF16 R24, gdesc[UR28].tnspB, R24, gsb0 ;  /* 0x416000001c1879f0 */ /* 0x000fe60008001818 */
[----:B------:R-:W-:Y:S02]  /*c090*/  WARPGROUP.DEPBAR.LE gsb0, 0x0 ;  /* 0x00008000000079c5 */ /* 0x000fe40000010000 */
[----:B------:R5:W-:Y:S06]  /*c0a0*/  BAR.ARV R126, 0x100 ;  /* 0x0004007e0000751d */ /* 0x000bec0000002000 */
        /* <DEDUP_REMOVED lines=8> */
[----:B---3--:R-:W-:Y:S01]  /*c130*/  FADD.FTZ R135, R13, R102 ;  /* 0x000000660d877221 */ /* 0x008fe20000010000 */
[----:B------:R3:W-:Y:S01]  /*c140*/  @!P1 SYNCS.ARRIVE.TRANS64.RED.A1T0 RZ, [R119+URZ], RZ ;  /* 0x000000ff77ff99a7 */ /* 0x0007e2000810043f */
[-C--:B------:R-:W-:Y:S01]  /*c150*/  FFMA.FTZ R102, R94, R0.reuse, -R9 ;  /* 0x000000005e667223 */ /* 0x080fe20000010809 */
[----:B------:R-:W-:Y:S01]  /*c160*/  FADD.FTZ R94, R136, R91 ;  /* 0x0000005b885e7221 */ /* 0x000fe20000010000 */
[-CC-:B------:R-:W-:Y:S01]  /*c170*/  FFMA.FTZ R91, R82, R0.reuse, -R9.reuse ;  /* 0x00000000525b7223 */ /* 0x180fe20000010809 */
[-C--:B------:R-:W-:Y:S01]  /*c180*/  FMUL.FTZ R37, R37, R7.reuse ;  /* 0x0000000725257220 */ /* 0x080fe20000410000 */
[-C--:B------:R-:W-:Y:S01]  /*c190*/  FMUL.FTZ R40, R40, R7.reuse ;  /* 0x0000000728287220 */ /* 0x080fe20000410000 */
[----:B-1----:R-:W-:Y:S01]  /*c1a0*/  FADD.FTZ R143, R141, R94 ;  /* 0x0000005e8d8f7221 */ /* 0x002fe20000010000 */
[----:B------:R-:W-:Y:S01]  /*c1b0*/  MUFU.EX2 R102, R102 ;  /* 0x0000006600667308 */ /* 0x000fe20000000800 */
[-C--:B---3--:R-:W-:Y:S01]  /*c1c0*/  FFMA.FTZ R119, R90, R0.reuse, -R9 ;  /* 0x000000005a777223 */ /* 0x088fe20000010809 */
[----:B------:R-:W-:Y:S01]  /*c1d0*/  FADD.FTZ R90, R8, R135 ;  /* 0x00000087085a7221 */ /* 0x000fe20000010000 */
[----:B--2---:R-:W-:Y:S01]  /*c1e0*/  FADD.FTZ R80, R132, R143 ;  /* 0x0000008f84507221 */ /* 0x004fe20000010000 */
[-C--:B------:R-:W-:Y:S01]  /*c1f0*/  FMUL.FTZ R41, R41, R7.reuse ;  /* 0x0000000729297220 */ /* 0x080fe20000410000 */
[-C--:B------:R-:W-:Y:S01]  /*c200*/  FMUL.FTZ R44, R44, R7.reuse ;  /* 0x000000072c2c7220 */ /* 0x080fe20000410000 */
[----:B------:R-:W-:Y:S01]  /*c210*/  FADD.FTZ R135, R15, R90 ;  /* 0x0000005a0f877221 */ /* 0x000fe20000010000 */
[----:B------:R-:W-:Y:S01]  /*c220*/  FFMA.FTZ R90, R83, R0, -R9 ;  /* 0x00000000535a7223 */ /* 0x000fe20000010809 */
[-C--:B------:R-:W-:Y:S01]  /*c230*/  FMUL.FTZ R45, R45, R7.reuse ;  /* 0x000000072d2d7220 */ /* 0x080fe20000410000 */
[-C--:B------:R-:W-:Y:S01]  /*c240*/  FMUL.FTZ R48, R48, R7.reuse ;  /* 0x0000000730307220 */ /* 0x080fe20000410000 */
[----:B------:R-:W-:Y:S01]  /*c250*/  FADD.FTZ R82, R10, R135 ;  /* 0x000000870a527221 */ /* 0x000fe20000010000 */
[-C--:B------:R-:W-:Y:S01]  /*c260*/  FMUL.FTZ R49, R49, R7.reuse ;  /* 0x0000000731317220 */ /* 0x080fe20000410000 */
[-C--:B------:R-:W-:Y:S01]  /*c270*/  FMUL.FTZ R52, R52, R7.reuse ;  /* 0x0000000734347220 */ /* 0x080fe20000410000 */
[-C--:B------:R-:W-:Y:S01]  /*c280*/  FMUL.FTZ R53, R53, R7.reuse ;  /* 0x0000000735357220 */ /* 0x080fe20000410000 */
[----:B------:R-:W-:Y:S01]  /*c290*/  FADD.FTZ R83, R21, R82 ;  /* 0x0000005215537221 */ /* 0x000fe20000010000 */
[----:B----4-:R-:W-:Y:S01]  /*c2a0*/  FADD.FTZ R82, R139, R80 ;  /* 0x000000508b527221 */ /* 0x010fe20000010000 */
[----:B------:R-:W-:Y:S01]  /*c2b0*/  F2FP.BF16.F32.PACK_AB R80, R13, R6 ;  /* 0x000000060d50723e */ /* 0x000fe200000010ff */
[----:B------:R-:W-:Y:S01]  /*c2c0*/  FMUL.FTZ R56, R56, R7 ;  /* 0x0000000738387220 */ /* 0x000fe20000410000 */
[----:B------:R-:W-:Y:S01]  /*c2d0*/  FADD.FTZ R94, R12, R83 ;  /* 0x000000530c5e7221 */ /* 0x000fe20000010000 */
[----:B-----5:R-:W-:Y:S01]  /*c2e0*/  FADD.FTZ R13, R11, R82 ;  /* 0x000000520b0d7221 */ /* 0x020fe20000010000 */
[----:B------:R-:W-:Y:S01]  /*c2f0*/  F2FP.BF16.F32.PACK_AB R82, R15, R8 ;  /* 0x000000080f52723e */ /* 0x000fe200000010ff */
[----:B------:R-:W1:Y:S01]  /*c300*/  MUFU.EX2 R6, R119 ;  /* 0x0000007700067308 */ /* 0x000e620000000800 */
[----:B------:R-:W-:Y:S01]  /*c310*/  FADD.FTZ R15, R129, R94 ;  /* 0x0000005e810f7221 */ /* 0x000fe20000010000 */
[----:B------:R-:W-:Y:S01]  /*c320*/  FADD.FTZ R13, R134, R13 ;  /* 0x0000000d860d7221 */ /* 0x000fe20000010000 */
[-CC-:B------:R-:W-:Y:S01]  /*c330*/  FFMA.FTZ R94, R74, R0.reuse, -R9.reuse ;  /* 0x000000004a5e7223 */ /* 0x180fe20000010809 */
[----:B------:R-:W-:Y:S01]  /*c340*/  FFMA.FTZ R74, R75, R0, -R9 ;  /* 0x000000004b4a7223 */ /* 0x000fe20000010809 */
[----:B------:R-:W-:Y:S01]  /*c350*/  FADD.FTZ R8, R14, R15 ;  /* 0x0000000f0e087221 */ /* 0x000fe20000010000 */
[----:B------:R-:W-:Y:S01]  /*c360*/  FADD.FTZ R126, R130, R13 ;  /* 0x0000000d827e7221 */ /* 0x000fe20000010000 */
[----:B------:R-:W-:Y:S01]  /*c370*/  F2FP.BF16.F32.PACK_AB R83, R141, R136 ;  /* 0x000000888d53723e */ /* 0x000fe200000010ff */
[----:B------:R-:W2:Y:S01]  /*c380*/  MUFU.EX2 R75, R103 ;  /* 0x00000067004b7308 */ /* 0x000ea20000000800 */
[----:B------:R-:W-:Y:S01]  /*c390*/  FADD.FTZ R13, R121, R8 ;  /* 0x00000008790d7221 */ /* 0x000fe20000010000 */
[----:B------:R-:W-:Y:S01]  /*c3a0*/  FADD.FTZ R15, R123, R126 ;  /* 0x0000007e7b0f7221 */ /* 0x000fe20000010000 */
[----:B------:R-:W-:Y:S01]  /*c3b0*/  F2FP.BF16.F32.PACK_AB R11, R134, R11 ;  /* 0x0000000b860b723e */ /* 0x000fe200000010ff */
[----:B------:R3:W-:Y:S01]  /*c3c0*/  STSM.16.M88.4 [R22+0x24300], R80 ;  /* 0x0243005016007844 */ /* 0x0007e20000000200 */
[----:B------:R-:W-:Y:S01]  /*c3d0*/  FADD.FTZ R8, R20, R13 ;  /* 0x0000000d14087221 */ /* 0x000fe20000010000 */
[----:B------:R-:W-:Y:S01]  /*c3e0*/  FADD.FTZ R126, R122, R15 ;  /* 0x0000000f7a7e7221 */ /* 0x000fe20000010000 */
[-C--:B------:R-:W-:Y:S01]  /*c3f0*/  FMUL.FTZ R57, R57, R7.reuse ;  /* 0x0000000739397220 */ /* 0x080fe20000410000 */
[----:B------:R-:W-:Y:S01]  /*c400*/  MUFU.EX2 R94, R94 ;  /* 0x0000005e005e7308 */ /* 0x000fe20000000800 */
[----:B------:R-:W-:Y:S01]  /*c410*/  FADD.FTZ R9, R125, R8 ;  /* 0x000000087d097221 */ /* 0x000fe20000010000 */
[----:B------:R-:W-:Y:S01]  /*c420*/  FADD.FTZ R13, R127, R126 ;  /* 0x0000007e7f0d7221 */ /* 0x000fe20000010000 */
[----:B------:R-:W-:Y:S01]  /*c430*/  F2FP.BF16.F32.PACK_AB R8, R21, R10 ;  /* 0x0000000a1508723e */ /* 0x000fe200000010ff */
[-C--:B------:R-:W-:Y:S01]  /*c440*/  FMUL.FTZ R60, R60, R7.reuse ;  /* 0x000000073c3c7220 */ /* 0x080fe20000410000 */
[----:B------:R-:W-:Y:S01]  /*c450*/  FADD.FTZ R126, R112, R9 ;  /* 0x00000009707e7221 */ /* 0x000fe20000010000 */
[----:B------:R-:W-:Y:S01]  /*c460*/  FADD.FTZ R128, R114, R13 ;  /* 0x0000000d72807221 */ /* 0x000fe20000010000 */
[----:B------:R-:W-:Y:S01]  /*c470*/  F2FP.BF16.F32.PACK_AB R10, R129, R12 ;  /* 0x0000000c810a723e */ /* 0x000fe200000010ff */
[----:B------:R-:W-:Y:S01]  /*c480*/  MUFU.EX2 R74, R74 ;  /* 0x0000004a004a7308 */ /* 0x000fe20000000800 */
[----:B------:R-:W-:Y:S01]  /*c490*/  FADD.FTZ R13, R113, R126 ;  /* 0x0000007e710d7221 */ /* 0x000fe20000010000 */
[----:B------:R-:W-:Y:S01]  /*c4a0*/  FADD.FTZ R128, R131, R128 ;  /* 0x0000008083807221 */ /* 0x000fe20000010000 */
[----:B------:R-:W-:Y:S01]  /*c4b0*/  F2FP.BF16.F32.PACK_AB R12, R121, R14 ;  /* 0x0000000e790c723e */ /* 0x000fe200000010ff */
[-C--:B------:R-:W-:Y:S01]  /*c4c0*/  FMUL.FTZ R61, R61, R7.reuse ;  /* 0x000000073d3d7220 */ /* 0x080fe20000410000 */
[----:B---3--:R-:W-:Y:S01]  /*c4d0*/  FADD.FTZ R80, R116, R13 ;  /* 0x0000000d74507221 */ /* 0x008fe20000010000 */
[----:B------:R-:W-:Y:S01]  /*c4e0*/  FADD.FTZ R15, R115, R128 ;  /* 0x00000080730f7221 */ /* 0x000fe20000010000 */
[----:B------:R-:W-:Y:S01]  /*c4f0*/  F2FP.BF16.F32.PACK_AB R14, R125, R20 ;  /* 0x000000147d0e723e */ /* 0x000fe200000010ff */
[----:B------:R-:W3:Y:S01]  /*c500*/  MUFU.EX2 R121, R91 ;  /* 0x0000005b00797308 */ /* 0x000ee20000000800 */
        /* <DEDUP_REMOVED lines=11> */
[----:B------:R-:W5:Y:S01]  /*c5c0*/  MUFU.EX2 R20, R90 ;  /* 0x0000005a00147308 */ /* 0x000f620000000800 */
        /* <DEDUP_REMOVED lines=10> */
[C---:B------:R-:W-:Y:S01]  /*c670*/  F2FP.BF16.F32.PACK_AB R96, R97.reuse, R96 ;  /* 0x000000606160723e */ /* 0x040fe200000010ff */
[-C--:B------:R-:W-:Y:S01]  /*c680*/  FMUL.FTZ R68, R68, R7.reuse ;  /* 0x0000000744447220 */ /* 0x080fe20000410000 */
[----:B------:R-:W-:Y:S01]  /*c690*/  FADD.FTZ R21, R97, R80 ;  /* 0x0000005061157221 */ /* 0x000fe20000010000 */
[C---:B------:R-:W-:Y:S01]  /*c6a0*/  FADD.FTZ R82, R3.reuse, R82 ;  /* 0x0000005203527221 */ /* 0x040fe20000010000 */
[----:B------:R-:W-:Y:S01]  /*c6b0*/  F2FP.BF16.F32.PACK_AB R97, R3, R98 ;  /* 0x000000620361723e */ /* 0x000fe200000010ff */
[----:B------:R-:W-:Y:S01]  /*c6c0*/  FMUL.FTZ R69, R69, R7 ;  /* 0x0000000745457220 */ /* 0x000fe20000410000 */
        /* <DEDUP_REMOVED lines=9> */
[----:B-1----:R-:W-:Y:S01]  /*c760*/  FADD.FTZ R10, R6, R21 ;  /* 0x00000015060a7221 */ /* 0x002fe20000010000 */
        /* <DEDUP_REMOVED lines=15> */
[----:B---3--:R-:W-:Y:S01]  /*c860*/  FADD.FTZ R3, R121, R10 ;  /* 0x0000000a79037221 */ /* 0x008fe20000010000 */
[----:B------:R-:W-:Y:S01]  /*c870*/  F2FP.BF16.F32.PACK_AB R107, R110, R107 ;  /* 0x0000006b6e6b723e */ /* 0x000fe200000010ff */
[----:B------:R-:W-:Y:S01]  /*c880*/  FMUL.FTZ R35, R35, R124 ;  /* 0x0000007c23237220 */ /* 0x000fe20000410000 */
[----:B------:R-:W-:Y:S01]  /*c890*/  FADD.FTZ R9, R133, R4 ;  /* 0x0000000485097221 */ /* 0x000fe20000010000 */
[----:B-----5:R-:W-:Y:S01]  /*c8a0*/  FADD.FTZ R3, R20, R3 ;  /* 0x0000000314037221 */ /* 0x020fe20000010000 */
[----:B------:R-:W-:Y:S01]  /*c8b0*/  F2FP.BF16.F32.PACK_AB R98, R101, R100 ;  /* 0x000000646562723e */ /* 0x000fe200000010ff */
[----:B------:R1:W-:Y:S01]  /*c8c0*/  STSM.16.M88.4 [R22+0x2a300], R104 ;  /* 0x02a3006816007844 */ /* 0x0003e20000000200 */
[----:B------:R-:W-:Y:S01]  /*c8d0*/  FADD.FTZ R4, R84, R9 ;  /* 0x0000000954047221 */ /* 0x000fe20000010000 */
[----:B------:R-:W-:Y:S01]  /*c8e0*/  FADD.FTZ R3, R86, R3 ;  /* 0x0000000356037221 */ /* 0x000fe20000010000 */
[----:B------:R-:W-:Y:S01]  /*c8f0*/  F2FP.BF16.F32.PACK_AB R88, R89, R88 ;  /* 0x000000585958723e */ /* 0x000fe200000010ff */
[----:B------:R1:W-:Y:S01]  /*c900*/  STSM.16.M88.4 [R22+0x2bb00], R96 ;  /* 0x02bb006016007844 */ /* 0x0003e20000000200 */
        /* <DEDUP_REMOVED lines=9> */
[C---:B------:R-:W-:Y:S01]  /*c9a0*/  FADD.FTZ R9, R73.reuse, R4 ;  /* 0x0000000449097221 */ /* 0x040fe20000010000 */
        /* <DEDUP_REMOVED lines=42> */
.L_x_9806:
[----:B------:R-:W-:Y:S06]  /*cc50*/  BAR.ARV 0x8, 0x1a0 ;  /* 0x0206800000007b1d */ /* 0x000fec0000002000 */
[----:B------:R-:W-:Y:S05]  /*cc60*/  @!P0 BRA `(.L_x_9816) ;  /* 0x0000000000048947 */ /* 0x000fea0003800000 */
[----:B------:R-:W-:Y:S01]  /*cc70*/  BPT.TRAP 0x1 ;  /* 0x000000040000795c */ /* 0x000fe20000300000 */
.L_x_9816:
[----:B------:R-:W-:Y:S01]  /*cc80*/  R2UR UR4, R148 ;  /* 0x00000000940472ca */ /* 0x000fe200000e0000 */
[----:B------:R-:W-:-:S12]  /*cc90*/  ULEA UR12, UR46, UR47, 0x3 ;  /* 0x0000002f2e0c7291 */ /* 0x000fd8000f8e183f */
[----:B------:R-:W-:-:S05]  /*cca0*/  IMAD.U32 R6, RZ, RZ, UR4 ;  /* 0x00000004ff067e24 */ /* 0x000fca000f8e00ff */
[----:B------:R-:W-:-:S04]  /*ccb0*/  SHF.L.U32 R6, R6, 0x1f, RZ ;  /* 0x0000001f06067819 */ /* 0x000fc800000006ff */
[----:B------:R1:W2:Y:S01]  /*ccc0*/  SYNCS.PHASECHK.TRANS64.TRYWAIT P2, [UR12+0x31c50], R6 ;  /* 0x031c5006ff0075a7 */ /* 0x0002a2000804014c */
[----:B------:R-:W-:Y:S05]  /*ccd0*/  @!P0 BRA `(.L_x_9817) ;  /* 0x0000000000048947 */ /* 0x000fea0003800000 */
[----:B------:R-:W-:Y:S01]  /*cce0*/  BPT.TRAP 0x1 ;  /* 0x000000040000795c */ /* 0x000fe20000300000 */
.L_x_9817:
[----:B--2---:R-:W-:Y:S05]  /*ccf0*/  @P2 BRA `(.L_x_9818) ;  /* 0x0000000000082947 */ /* 0x004fea0003800000 */
[----:B------:R-:W2:Y:S02]  /*cd00*/  SYNCS.PHASECHK.TRANS64.TRYWAIT P0, [UR12+0x31c50], R6 ;  /* 0x031c5006ff0075a7 */ /* 0x000ea4000800014c */
[----:B--2---:R-:W-:Y:S05]  /*cd10*/  @!P0 BRA `(.L_x_9819) ;  /* 0x0000004800e88947 */ /* 0x004fea0003800000 */
.L_x_9818:
[----:B------:R-:W-:Y:S01]  /*cd20*/  UIADD3 UR47, UR47, 0x200, URZ ;  /* 0x000002002f2f7890 */ /* 0x000fe2000fffe03f */
[----:B------:R-:W-:Y:S01]  /*cd30*/  R2UR UR4, R145 ;  /* 0x00000000910472ca */ /* 0x000fe200000e0000 */
[----:B------:R-:W-:Y:S01]  /*cd40*/  WARPGROUP.ARRIVE ;  /* 0x00000000000079c5 */ /* 0x000fe20000000000 */
[----:B------:R-:W-:Y:S01]  /*cd50*/  UMOV UR5, 0xc0000010 ;  /* 0xc000001000057882 */ /* 0x000fe20000000000 */
[----:B------:R-:W-:Y:S01]  /*cd60*/  USHF.R.U32.HI UR47, URZ, 0x4, UR47 ;  /* 0x000000043f2f7899 */ /* 0x000fe2000801162f */
[----:B--2---:R-:W2:Y:S01]  /*cd70*/  SHFL.BFLY PT, R7, R4, 0x2, 0x1f ;  /* 0x0c401f0004077f89 */ /* 0x004ea200000e0000 */
[----:B------:R-:W-:Y:S01]  /*cd80*/  UMOV UR7, 0x80000020 ;  /* 0x8000002000077882 */ /* 0x000fe20000000000 */
[----:B------:R-:W-:Y:S01]  /*cd90*/  UMOV UR9, 0xc0000010 ;  /* 0xc000001000097882 */ /* 0x000fe20000000000 */
[----:B------:R-:W-:Y:S01]  /*cda0*/  ULOP3.LUT UR47, UR47, 0x3fff, URZ, 0xc0, !UPT ;  /* 0x00003fff2f2f7892 */ /* 0x000fe2000f8ec03f */
[----:B-1----:R-:W1:Y:S01]  /*cdb0*/  SHFL.BFLY PT, R6, R3, 0x2, 0x1f ;  /* 0x0c401f0003067f89 */ /* 0x002e6200000e0000 */
[----:B------:R-:W-:Y:S01]  /*cdc0*/  UMOV UR11, 0x80000020 ;  /* 0x80000020000b7882 */ /* 0x000fe20000000000 */
[----:B------:R-:W-:Y:S01]  /*cdd0*/  IMAD.MOV.U32 R13, RZ, RZ, RZ ;  /* 0x000000ffff0d7224 */ /* 0x000fe200078e00ff */
[----:B------:R-:W-:Y:S01]  /*cde0*/  ULOP3.LUT UR6, UR47, 0x2400000, URZ, 0xfc, !UPT ;  /* 0x024000002f067892 */ /* 0x000fe2000f8efc3f */
[----:B------:R-:W-:Y:S01]  /*cdf0*/  IMAD.MOV.U32 R10, RZ, RZ, RZ ;  /* 0x000000ffff0a7224 */ /* 0x000fe200078e00ff */
[----:B------:R-:W-:Y:S01]  /*ce00*/  ULOP3.LUT UR4, UR4, 0x10000, URZ, 0xfc, !UPT ;  /* 0x0001000004047892 */ /* 0x000fe2000f8efc3f */
[----:B------:R-:W-:Y:S01]  /*ce10*/  R2UR UR13, R148 ;  /* 0x00000000940d72ca */ /* 0x000fe200000e0000 */
[----:B------:R-:W-:Y:S01]  /*ce20*/  UIMAD UR6, UR46, 0x6c0, UR6 ;  /* 0x000006c02e0678a4 */ /* 0x000fe2000f8e0206 */
[----:B------:R-:W-:Y:S01]  /*ce30*/  IMAD.MOV.U32 R12, RZ, RZ, -0x800000 ;  /* 0xff800000ff0c7424 */ /* 0x000fe200078e00ff */
[----:B------:R-:W-:Y:S01]  /*ce40*/  UIADD3 UR8, UR4, 0x180, URZ ;  /* 0x0000018004087890 */ /* 0x000fe2000fffe03f */
[----:B------:R-:W-:Y:S01]  /*ce50*/  VIADD R18, R18, 0x1 ;  /* 0x0000000112127836 */ /* 0x000fe20000000000 */
[----:B------:R-:W-:-:S02]  /*ce60*/  UIADD3 UR10, UR6, 0x40, URZ ;  /* 0x00000040060a7890 */ /* 0x000fc4000fffe03f */
[----:B------:R-:W-:-:S03]  /*ce70*/  UIADD3 UR46, UR46, 0x1, URZ ;  /* 0x000000012e2e7890 */ /* 0x000fc6000fffe03f */
[----:B------:R-:W-:Y:S01]  /*ce80*/  HGMMA.64x96x16.F32.BF16 R24, gdesc[UR4].tnspB, R24, gsb0 ;  /* 0x41600000041879f0 */ /* 0x000fe20008001818 */
[----:B------:R-:W-:Y:S01]  /*ce90*/  UMOV UR5, 0xc0000010 ;  /* 0xc000001000057882 */ /* 0x000fe20000000000 */
[----:B------:R-:W-:Y:S01]  /*cea0*/  UMOV UR7, 0x80000020 ;  /* 0x8000002000077882 */ /* 0x000fe20000000000 */
[----:B------:R-:W-:Y:S01]  /*ceb0*/  UISETP.NE.AND UP0, UPT, UR46, 0x2, UPT ;  /* 0x000000022e00788c */ /* 0x000fe2000bf05270 */
[----:B--2---:R-:W-:-:S03]  /*cec0*/  FADD.FTZ R7, R7, R4 ;  /* 0x0000000407077221 */ /* 0x004fc60000010000 */
[----:B------:R-:W-:Y:S01]  /*ced0*/  USEL UR46, UR46, URZ, UP0 ;  /* 0x0000003f2e2e7287 */ /* 0x000fe20008000000 */
[----:B-1----:R-:W-:Y:S01]  /*cee0*/  FADD.FTZ R8, R6, R3 ;  /* 0x0000000306087221 */ /* 0x002fe20000010000 */
[----:B------:R-:W-:Y:S01]  /*cef0*/  IMAD.MOV.U32 R3, RZ, RZ, -0x800000 ;  /* 0xff800000ff037424 */ /* 0x000fe200078e00ff */
[----:B------:R-:W1:Y:S04]  /*cf00*/  SHFL.BFLY PT, R6, R7, 0x1, 0x1f ;  /* 0x0c201f0007067f89 */ /* 0x000e6800000e0000 */
[----:B------:R-:W2:Y:S01]  /*cf10*/  SHFL.BFLY PT, R9, R8, 0x1, 0x1f ;  /* 0x0c201f0008097f89 */ /* 0x000ea200000e0000 */
[----:B-1----:R-:W-:Y:S01]  /*cf20*/  FADD.FTZ R11, R7, R6 ;  /* 0x00000006070b7221 */ /* 0x002fe20000010000 */
[----:B--2---:R-:W-:-:S04]  /*cf30*/  FADD.FTZ R14, R8, R9 ;  /* 0x00000009080e7221 */ /* 0x004fc80000010000 */
[----:B------:R-:W-:Y:S01]  /*cf40*/  FSETP.NE.FTZ.AND P0, PT, R11, RZ, PT ;  /* 0x000000ff0b00720b */ /* 0x000fe20003f15000 */
[----:B------:R-:W-:Y:S01]  /*cf50*/  IMAD.U32 R8, RZ, RZ, UR12 ;  /* 0x0000000cff087e24 */ /* 0x000fe2000f8e00ff */
[----:B------:R-:W-:-:S11]  /*cf60*/  FSETP.NE.FTZ.AND P2, PT, R14, RZ, PT ;  /* 0x000000ff0e00720b */ /* 0x000fd60003f55000 */
[----:B------:R-:W1:Y:S01]  /*cf70*/  @P0 MUFU.LG2 R6, R11 ;  /* 0x0000000b00060308 */ /* 0x000e620000000c00 */
[C---:B------:R-:W-:Y:S01]  /*cf80*/  @P0 FMUL.FTZ R4, R0.reuse, 0.69314718246459960938 ;  /* 0x3f31721800040820 */ /* 0x040fe20000410000 */
[----:B------:R-:W-:-:S06]  /*cf90*/  @P2 FMUL.FTZ R15, R0, 0.69314718246459960938 ;  /* 0x3f317218000f2820 */ /* 0x000fcc0000410000 */
[----:B------:R-:W2:Y:S08]  /*cfa0*/  @P2 MUFU.LG2 R9, R14 ;  /* 0x0000000e00092308 */ /* 0x000eb00000000c00 */
[----:B------:R-:W3:Y:S01]  /*cfb0*/  @P0 MUFU.RCP R13, R11 ;  /* 0x0000000b000d0308 */ /* 0x000ee20000001000 */
[----:B-1----:R-:W-:Y:S01]  /*cfc0*/  @P0 FMUL.FTZ R7, R6, 0.69314718246459960938 ;  /* 0x3f31721806070820 */ /* 0x002fe20000410000 */
[----:B------:R-:W-:-:S03]  /*cfd0*/  @!P1 VIADD R6, R8, 0x31c60 ;  /* 0x00031c6008069836 */ /* 0x000fc60000000000 */
[----:B------:R-:W-:Y:S01]  /*cfe0*/  @P0 FFMA.FTZ R3, R4, R5, R7 ;  /* 0x0000000504030223 */ /* 0x000fe20000010007 */
[----:B------:R-:W-:Y:S02]  /*cff0*/  PLOP3.LUT P0, PT, PT, PT, PT, 0x8, 0x0 ;  /* 0x000000000000781c */ /* 0x000fe40003f0e170 */
[----:B------:R-:W-:Y:S01]  /*d000*/  @!P1 PRMT R4, RZ, 0x654, R6 ;  /* 0x00000654ff049816 */ /* 0x000fe20000000006 */
[----:B------:R1:W4:Y:S01]  /*d010*/  @P2 MUFU.RCP R10, R14 ;  /* 0x0000000e000a2308 */ /* 0x0003220000001000 */
[----:B--2---:R-:W-:-:S04]  /*d020*/  @P2 FMUL.FTZ R0, R9, 0.69314718246459960938 ;  /* 0x3f31721809002820 */ /* 0x004fc80000410000 */
        /* <DEDUP_REMOVED lines=47> */
[----:B------:R-:W-:Y:S03]  /*d320*/  HGMMA.64x96x16.F32.BF16 R24, gdesc[UR8].tnspB, R24, gsb0 ;  /* 0x41600000081879f0 */ /* 0x000fe60008001818 */
[----:B------:R-:W-:Y:S02]  /*d330*/  WARPGROUP.DEPBAR.LE gsb0, 0x0 ;  /* 0x00008000000079c5 */ /* 0x000fe40000010000 */
[----:B------:R-:W-:-:S06]  /*d340*/  WARPGROUP.ARRIVE ;  /* 0x00000000000079c5 */ /* 0x000fcc0000000000 */
[----:B------:R-:W-:Y:S01]  /*d350*/  HGMMA.64x96x16.F32.BF16 R24, gdesc[UR4].tnspB, R24, gsb0 ;  /* 0x41600000041879f0 */ /* 0x000fe20008001818 */
[----:B------:R-:W-:-:S04]  /*d360*/  USEL UR4, URZ, 0x1, UP0 ;  /* 0x000000013f047887 */ /* 0x000fc80008000000 */
[----:B------:R-:W-:-:S06]  /*d370*/  ULOP3.LUT UR13, UR13, UR4, URZ, 0x3c, !UPT ;  /* 0x000000040d0d7292 */ /* 0x000fcc000f8e3c3f */
[----:B------:R-:W-:Y:S01]  /*d380*/  IMAD.U32 R148, RZ, RZ, UR13 ;  /* 0x0000000dff947e24 */ /* 0x000fe2000f8e00ff */
        /* <DEDUP_REMOVED lines=50> */
.L_x_9789:
        /* <DEDUP_REMOVED lines=11> */
[----:B------:R-:W-:Y:S01]  /*d760*/  SHF.R.S32.HI R54, RZ, 0x1f, R51 ;  /* 0x0000001fff367819 */ /* 0x000fe20000011433 */
[----:B------:R-:W-:Y:S01]  /*d770*/  USHF.R.S32.HI UR5, URZ, 0x1f, UR43 ;  /* 0x0000001f3f057899 */ /* 0x000fe2000801142b */
[----:B------:R-:W-:Y:S02]  /*d780*/  LOP3.LUT R10, R17, 0x180, RZ, 0xc0, !PT ;  /* 0x00000180110a7812 */ /* 0x000fe400078ec0ff */
[----:B------:R-:W-:Y:S01]  /*d790*/  IADD3 R5, P5, R150, 0x20, RZ ;  /* 0x0000002096057810 */ /* 0x000fe20007fbe0ff */
[----:B------:R-:W-:Y:S01]  /*d7a0*/  ULDC.64 UR6, c[0x0][0xb70] ;  /* 0x0002dc0000067ab9 */ /* 0x000fe20000000a00 */
[----:B------:R-:W-:Y:S01]  /*d7b0*/  SHF.R.U64 R10, R10, 0x3, RZ ;  /* 0x000000030a0a7819 */ /* 0x000fe200000012ff */
[----:B------:R-:W-:Y:S01]  /*d7c0*/  UIMAD UR5, UR5, UR6, URZ ;  /* 0x00000006050572a4 */ /* 0x000fe2000f8e023f */
[----:B------:R-:W-:Y:S01]  /*d7d0*/  LOP3.LUT R8, R5, 0x180, RZ, 0xc0, !PT ;  /* 0x0000018005087812 */ /* 0x000fe200078ec0ff */
[----:B------:R-:W-:Y:S01]  /*d7e0*/  UIMAD.WIDE.U32 UR8, UR43, UR6, URZ ;  /* 0x000000062b0872a5 */ /* 0x000fe2000f8e003f */
[----:B------:R-:W-:Y:S01]  /*d7f0*/  LOP3.LUT R10, R10, R17, RZ, 0x3c, !PT ;  /* 0x000000110a0a7212 */ /* 0x000fe200078e3cff */
[----:B------:R-:W-:Y:S01]  /*d800*/  UIMAD UR5, UR43, UR7, UR5 ;  /* 0x000000072b0572a4 */ /* 0x000fe2000f8e0205 */
[----:B------:R-:W-:Y:S01]  /*d810*/  LEA.HI R17, R54, R51, RZ, 0x7 ;  /* 0x0000003336117211 */ /* 0x000fe200078f38ff */
[----:B------:R-:W-:Y:S01]  /*d820*/  USHF.R.S32.HI UR6, URZ, 0x1f, UR44 ;  /* 0x0000001f3f067899 */ /* 0x000fe2000801142c */
[----:B------:R-:W-:Y:S01]  /*d830*/  SHF.R.U64 R8, R8, 0x3, RZ ;  /* 0x0000000308087819 */ /* 0x000fe200000012ff */
[----:B------:R-:W-:Y:S01]  /*d840*/  UIADD3 UR5, UR9, UR5, URZ ;  /* 0x0000000509057290 */ /* 0x000fe2000fffe03f */
[----:B------:R-:W-:Y:S01]  /*d850*/  LOP3.LUT R58, R17, 0xffffff80, RZ, 0xc0, !PT ;  /* 0xffffff80113a7812 */ /* 0x000fe200078ec0ff */
[----:B------:R-:W-:Y:S01]  /*d860*/  ULDC.64 UR10, c[0x0][0x208] ;  /* 0x00008200000a7ab9 */ /* 0x000fe20000000a00 */
[----:B------:R-:W-:-:S02]  /*d870*/  IADD3 R27, P3, R150, 0x3020, RZ ;  /* 0x00003020961b7810 */ /* 0x000fc40007f7e0ff */
[----:B------:R-:W-:Y:S01]  /*d880*/  LOP3.LUT R8, R8, R5, RZ, 0x3c, !PT ;  /* 0x0000000508087212 */ /* 0x000fe200078e3cff */
[----:B------:R-:W-:Y:S01]  /*d890*/  IMAD.IADD R58, R51, 0x1, -R58 ;  /* 0x00000001333a7824 */ /* 0x000fe200078e0a3a */
[----:B------:R-:W-:Y:S02]  /*d8a0*/  LOP3.LUT R5, R150, 0x180, RZ, 0xc0, !PT ;  /* 0x0000018096057812 */ /* 0x000fe400078ec0ff */
[----:B------:R-:W-:Y:S02]  /*d8b0*/  LOP3.LUT R26, R27, 0x180, RZ, 0xc0, !PT ;  /* 0x000001801b1a7812 */ /* 0x000fe400078ec0ff */
[----:B------:R-:W-:Y:S02]  /*d8c0*/  LOP3.LUT P0, RZ, R58, 0x3, RZ, 0xc0, !PT ;  /* 0x000000033aff7812 */ /* 0x000fe4000780c0ff */
[----:B------:R-:W1:Y:S01]  /*d8d0*/  LDC.64 R58, c[0x0][0xb78] ;  /* 0x0002de00ff3a7b82 */ /* 0x000e620000000a00 */
[----:B------:R-:W-:Y:S02]  /*d8e0*/  IADD3 R35, P1, R150, 0x6020, RZ ;  /* 0x0000602096237810 */ /* 0x000fe40007f3e0ff */
[----:B------:R-:W-:-:S02]  /*d8f0*/  SHF.R.U64 R5, R5, 0x3, RZ ;  /* 0x0000000305057819 */ /* 0x000fc400000012ff */
[----:B------:R-:W-:Y:S02]  /*d900*/  SHF.R.U64 R26, R26, 0x3, RZ ;  /* 0x000000031a1a7819 */ /* 0x000fe400000012ff */
[----:B------:R-:W-:Y:S02]  /*d910*/  LOP3.LUT R34, R35, 0x180, RZ, 0xc0, !PT ;  /* 0x0000018023227812 */ /* 0x000fe400078ec0ff */
[----:B------:R-:W-:Y:S02]  /*d920*/  IADD3 R31, P2, R150, 0x6000, RZ ;  /* 0x00006000961f7810 */ /* 0x000fe40007f5e0ff */
[----:B------:R-:W-:Y:S01]  /*d930*/  LOP3.LUT R4, R5, R150, RZ, 0x3c, !PT ;  /* 0x0000009605047212 */ /* 0x000fe200078e3cff */
[--C-:B------:R-:W-:Y:S01]  /*d940*/  IMAD.MOV.U32 R5, RZ, RZ, R151.reuse ;  /* 0x000000ffff057224 */ /* 0x100fe200078e0097 */
[----:B------:R-:W-:Y:S01]  /*d950*/  LOP3.LUT R26, R26, R27, RZ, 0x3c, !PT ;  /* 0x0000001b1a1a7212 */ /* 0x000fe200078e3cff */
[----:B------:R-:W-:Y:S01]  /*d960*/  IMAD.X R27, RZ, RZ, R151, P3 ;  /* 0x000000ffff1b7224 */ /* 0x000fe200018e0697 */
[----:B------:R-:W-:-:S02]  /*d970*/  SHF.R.U64 R34, R34, 0x3, RZ ;  /* 0x0000000322227819 */ /* 0x000fc400000012ff */
[----:B------:R-:W-:Y:S02]  /*d980*/  LOP3.LUT R30, R31, 0x180, RZ, 0xc0, !PT ;  /* 0x000001801f1e7812 */ /* 0x000fe400078ec0ff */
[----:B------:R-:W-:Y:S02]  /*d990*/  MOV R17, R4 ;  /* 0x0000000400117202 */ /* 0x000fe40000000f00 */
[----:B------:R-:W-:Y:S02]  /*d9a0*/  LEA.HI R62, R54, R51, RZ, 0x5 ;  /* 0x00000033363e7211 */ /* 0x000fe400078f28ff */
[----:B------:R-:W-:Y:S01]  /*d9b0*/  LOP3.LUT R34, R34, R35, RZ, 0x3c, !PT ;  /* 0x0000002322227212 */ /* 0x000fe200078e3cff */
[--C-:B------:R-:W-:Y:S01]  /*d9c0*/  IMAD.X R35, RZ, RZ, R151.reuse, P1 ;  /* 0x000000ffff237224 */ /* 0x100fe200008e0697 */
[----:B------:R-:W-:Y:S02]  /*d9d0*/  F2FP.BF16.F32.PACK_AB R4, R77, R80 ;  /* 0x000000504d04723e */ /* 0x000fe400000010ff */
[----:B------:R-:W-:Y:S01]  /*d9e0*/  F2FP.BF16.F32.PACK_AB R5, R11, R78 ;  /* 0x0000004e0b05723e */ /* 0x000fe200000010ff */
[--C-:B------:R-:W-:Y:S01]  /*d9f0*/  IMAD.X R11, RZ, RZ, R151.reuse, P4 ;  /* 0x000000ffff0b7224 */ /* 0x100fe200020e0697 */
[----:B------:R-:W-:Y:S01]  /*da00*/  F2FP.BF16.F32.PACK_AB R6, R6, R9 ;  /* 0x000000090606723e */ /* 0x000fe200000010ff */
[----:B------:R-:W-:Y:S01]  /*da10*/  IMAD.X R9, RZ, RZ, R151, P5 ;  /* 0x000000ffff097224 */ /* 0x000fe200028e0697 */
[----:B------:R-:W-:-:S02]  /*da20*/  F2FP.BF16.F32.PACK_AB R7, R7, R76 ;  /* 0x0000004c0707723e */ /* 0x000fc400000010ff */
[----:B------:R-:W-:Y:S02]  /*da30*/  SHF.R.U64 R30, R30, 0x3, RZ ;  /* 0x000000031e1e7819 */ /* 0x000fe400000012ff */
[----:B------:R-:W-:Y:S01]  /*da40*/  MOV R51, R26 ;  /* 0x0000001a00337202 */ /* 0x000fe20000000f00 */
[----:B------:R-:W-:Y:S01]  /*da50*/  IMAD.U32 R27, RZ, RZ, UR9 ;  /* 0x00000009ff1b7e24 */ /* 0x000fe2000f8e00ff */
[----:B------:R-:W-:Y:S01]  /*da60*/  LOP3.LUT R30, R30, R31, RZ, 0x3c, !PT ;  /* 0x0000001f1e1e7212 */ /* 0x000fe200078e3cff */
[----:B------:R-:W-:Y:S01]  /*da70*/  IMAD.U32 R26, RZ, RZ, UR8 ;  /* 0x00000008ff1a7e24 */ /* 0x000fe2000f8e00ff */
[----:B------:R2:W-:Y:S01]  /*da80*/  STSM.16.M88.4 [R17], R4 ;  /* 0x0000000411007844 */ /* 0x0005e20000000200 */
[----:B------:R-:W-:Y:S01]  /*da90*/  IMAD.U32 R27, RZ, RZ, UR5 ;  /* 0x00000005ff1b7e24 */ /* 0x000fe2000f8e00ff */
[----:B------:R-:W-:Y:S01]  /*daa0*/  MOV R54, R10 ;  /* 0x0000000a00367202 */ /* 0x000fe20000000f00 */
[----:B------:R-:W-:Y:S01]  /*dab0*/  IMAD.X R31, RZ, RZ, R151, P2 ;  /* 0x000000ffff1f7224 */ /* 0x000fe200010e0697 */
[----:B------:R-:W-:Y:S01]  /*dac0*/  F2FP.BF16.F32.PACK_AB R10, R41, R36 ;  /* 0x00000024290a723e */ /* 0x000fe200000010ff */
[----:B-1----:R-:W-:Y:S01]  /*dad0*/  IMAD.WIDE.U32 R26, R58, UR44, R26 ;  /* 0x0000002c3a1a7c25 */ /* 0x002fe2000f8e001a */
[----:B------:R-:W-:Y:S01]  /*dae0*/  MOV R55, R8 ;  /* 0x0000000800377202 */ /* 0x000fe20000000f00 */
[----:B------:R-:W-:Y:S01]  /*daf0*/  ULDC UR5, c[0x0][0xa88] ;  /* 0x0002a20000057ab9 */ /* 0x000fe20000000800 */
[----:B------:R-:W-:-:S02]  /*db00*/  MOV R30, R30 ;  /* 0x0000001e001e7202 */ /* 0x000fc40000000f00 */
[----:B------:R-:W-:Y:S02]  /*db10*/  F2FP.BF16.F32.PACK_AB R8, R40, R37 ;  /* 0x000000252808723e */ /* 0x000fe400000010ff */
[----:B------:R-:W-:Y:S02]  /*db20*/  F2FP.BF16.F32.PACK_AB R9, R56, R57 ;  /* 0x000000393809723e */ /* 0x000fe400000010ff */
[----:B------:R-:W-:Y:S02]  /*db30*/  F2FP.BF16.F32.PACK_AB R11, R52, R53 ;  /* 0x00000035340b723e */ /* 0x000fe400000010ff */
[----:B--2---:R-:W-:Y:S01]  /*db40*/  MOV R17, R34 ;  /* 0x0000002200117202 */ /* 0x004fe20000000f00 */
[----:B------:R-:W-:Y:S01]  /*db50*/  IMAD R4, R58, UR6, RZ ;  /* 0x000000063a047c24 */ /* 0x000fe2000f8e02ff */
[----:B------:R-:W-:Y:S01]  /*db60*/  F2FP.BF16.F32.PACK_AB R5, R68, R69 ;  /* 0x000000454405723e */ /* 0x000fe200000010ff */
[----:B------:R-:W-:Y:S01]  /*db70*/  VIADD R35, R23, UR42 ;  /* 0x0000002a17237c36 */ /* 0x000fe20008000000 */
[----:B------:R-:W-:Y:S01]  /*db80*/  F2FP.BF16.F32.PACK_AB R6, R75, R72 ;  /* 0x000000484b06723e */ /* 0x000fe200000010ff */
[----:B------:R-:W-:Y:S01]  /*db90*/  IMAD R34, R59, UR44, R4 ;  /* 0x0000002c3b227c24 */ /* 0x000fe2000f8e0204 */
[----:B------:R-:W-:Y:S01]  /*dba0*/  F2FP.BF16.F32.PACK_AB R4, R74, R73 ;  /* 0x000000494a04723e */ /* 0x000fe200000010ff */
[C---:B------:R-:W-:Y:S01]  /*dbb0*/  VIADD R37, R35.reuse, 0x8 ;  /* 0x0000000823257836 */ /* 0x040fe20000000000 */
[----:B------:R-:W-:Y:S01]  /*dbc0*/  SHF.R.S32.HI R31, RZ, 0x1f, R35 ;  /* 0x0000001fff1f7819 */ /* 0x000fe20000011423 */
[----:B------:R-:W-:Y:S01]  /*dbd0*/  ULDC.64 UR6, c[0x0][0xb40] ;  /* 0x0002d00000067ab9 */ /* 0x000fe20000000a00 */
[----:B------:R-:W-:-:S02]  /*dbe0*/  IADD3 R36, P2, R35, R26, RZ ;  /* 0x0000001a23247210 */ /* 0x000fc40007f5e0ff */
[----:B------:R-:W-:Y:S02]  /*dbf0*/  F2FP.BF16.F32.PACK_AB R7, R60, R61 ;  /* 0x0000003d3c07723e */ /* 0x000fe400000010ff */
[----:B------:R-:W-:Y:S02]  /*dc00*/  IADD3.X R31, R31, R27, R34, P2, !PT ;  /* 0x0000001b1f1f7210 */ /* 0x000fe400017fe422 */
[----:B------:R-:W-:Y:S01]  /*dc10*/  F2FP.BF16.F32.PACK_AB R24, R25, R24 ;  /* 0x000000181918723e */ /* 0x000fe200000010ff */
[----:B------:R1:W-:Y:S01]  /*dc20*/  STSM.16.M88.4 [R55], R4 ;  /* 0x0000000437007844 */ /* 0x0003e20000000200 */
[----:B------:R-:W-:Y:S02]  /*dc30*/  F2FP.BF16.F32.PACK_AB R26, R32, R21 ;  /* 0x00000015201a723e */ /* 0x000fe400000010ff */
[----:B------:R-:W-:Y:S01]  /*dc40*/  ISETP.GE.OR P1, PT, R35, UR5, P0 ;  /* 0x0000000523007c0c */ /* 0x000fe20008726670 */
        /* <DEDUP_REMOVED lines=13> */
[----:B------:R-:W-:Y:S02]  /*dd20*/  SHF.R.S32.HI R62, RZ, 0x5, R62 ;  /* 0x00000005ff3e7819 */ /* 0x000fe4000001143e */
[----:B------:R-:W-:Y:S01]  /*dd30*/  ISETP.GE.OR P0, PT, R37, UR5, P0 ;  /* 0x0000000525007c0c */ /* 0x000fe20008706670 */
[----:B------:R-:W-:Y:S01]  /*dd40*/  STSM.16.M88.4 [R17], R68 ;  /* 0x0000004411007844 */ /* 0x000fe20000000200 */
[C---:B-1----:R-:W-:Y:S01]  /*dd50*/  LEA R4, P2, R36.reuse, UR6, 0x2 ;  /* 0x0000000624047c11 */ /* 0x042fe2000f8410ff */
        /* <DEDUP_REMOVED lines=39> */
.L_x_9823:
[----:B------:R-:W-:Y:S05]  /*dfd0*/  BSYNC B0 ;  /* 0x0000000000007941 */ /* 0x000fea0003800000 */
.L_x_9822:
[----:B------:R-:W-:Y:S05]  /*dfe0*/  BRA `(.L_x_9821) ;  /* 0x00000004009c7947 */ /* 0x000fea0003800000 */
.L_x_9820:
[----:B------:R-:W1:Y:S01]  /*dff0*/  LDC R14, c[0x0][0xdac] ;  /* 0x00036b00ff0e7b82 */ /* 0x000e620000000800 */
[----:B------:R-:W-:Y:S01]  /*e000*/  ISETP.GT.AND P0, PT, R51, 0xbf, PT ;  /* 0x000000bf3300780c */ /* 0x000fe20003f04270 */
[----:B------:R-:W-:Y:S01]  /*e010*/  USHF.R.S32.HI UR5, URZ, 0x1f, UR43 ;  /* 0x0000001f3f057899 */ /* 0x000fe2000801142b */
[----:B------:R-:W-:Y:S01]  /*e020*/  SHF.R.S32.HI R0, RZ, 0x1f, R51 ;  /* 0x0000001fff007819 */ /* 0x000fe20000011433 */
[----:B------:R-:W-:Y:S01]  /*e030*/  USHF.R.S32.HI UR6, URZ, 0x1f, UR44 ;  /* 0x0000001f3f067899 */ /* 0x000fe2000801142c */
[----:B------:R-:W-:Y:S02]  /*e040*/  BSSY B0, `(.L_x_9824) ;  /* 0x000001d000007945 */ /* 0x000fe40003800000 */
[----:B------:R-:W-:Y:S01]  /*e050*/  LEA.HI R15, R0, R51, RZ, 0x2 ;  /* 0x00000033000f7211 */ /* 0x000fe200078f10ff */
[----:B------:R-:W2:Y:S03]  /*e060*/  LDC R20, c[0x0][0xa88] ;  /* 0x0002a200ff147b82 */ /* 0x000ea60000000800 */
[----:B------:R-:W-:-:S05]  /*e070*/  LOP3.LUT R0, R15, 0x1ffffffc, RZ, 0xc0, !PT ;  /* 0x1ffffffc0f007812 */ /* 0x000fca00078ec0ff */
[----:B------:R-:W3:Y:S01]  /*e080*/  LDC.64 R10, c[0x0][0xae0] ;  /* 0x0002b800ff0a7b82 */ /* 0x000ee20000000a00 */
[----:B------:R-:W-:-:S07]  /*e090*/  IMAD.IADD R51, R51, 0x1, -R0 ;  /* 0x0000000133337824 */ /* 0x000fce00078e0a00 */
[----:B------:R-:W4:Y:S01]  /*e0a0*/  LDC.64 R12, c[0x0][0xae8] ;  /* 0x0002ba00ff0c7b82 */ /* 0x000f220000000a00 */
[----:B------:R-:W-:Y:S05]  /*e0b0*/  @P0 BRA `(.L_x_9825) ;  /* 0x0000000000540947 */ /* 0x000fea0003800000 */
[----:B------:R-:W-:Y:S01]  /*e0c0*/  IADD3 R4, R17, -0x80, R2 ;  /* 0xffffff8011047810 */ /* 0x000fe20007ffe002 */
[----:B------:R-:W-:-:S03]  /*e0d0*/  ULDC UR7, c[0x0][0xa88] ;  /* 0x0002a20000077ab9 */ /* 0x000fc60000000800 */
[----:B------:R-:W-:-:S13]  /*e0e0*/  ISETP.GE.AND P0, PT, R4, UR7, PT ;  /* 0x0000000704007c0c */ /* 0x000fda000bf06270 */
[----:B------:R-:W-:Y:S05]  /*e0f0*/  @P0 BRA `(.L_x_9825) ;  /* 0x0000000000440947 */ /* 0x000fea0003800000 */
[----:B------:R-:W5:Y:S01]  /*e100*/  LDC.64 R6, c[0x0][0xb70] ;  /* 0x0002dc00ff067b82 */ /* 0x000f620000000a00 */
[----:B------:R-:W-:Y:S01]  /*e110*/  SHF.R.S32.HI R5, RZ, 0x1f, R4 ;  /* 0x0000001fff057819 */ /* 0x000fe20000011404 */
[----:B------:R-:W-:Y:S01]  /*e120*/  ULDC.64 UR8, c[0x0][0xb40] ;  /* 0x0002d00000087ab9 */ /* 0x000fe20000000a00 */
[----:B------:R-:W-:-:S05]  /*e130*/  ULDC.64 UR10, c[0x0][0x208] ;  /* 0x00008200000a7ab9 */ /* 0x000fca0000000a00 */
[----:B------:R-:W1:Y:S01]  /*e140*/  LDC.64 R8, c[0x0][0xb78] ;  /* 0x0002de00ff087b82 */ /* 0x000e620000000a00 */
[C---:B-----5:R-:W-:Y:S02]  /*e150*/  IMAD R0, R6.reuse, UR5, RZ ;  /* 0x0000000506007c24 */ /* 0x060fe4000f8e02ff */
[----:B------:R-:W-:-:S04]  /*e160*/  IMAD.WIDE.U32 R4, R6, UR43, R4 ;  /* 0x0000002b06047c25 */ /* 0x000fc8000f8e0004 */
[----:B------:R-:W-:Y:S02]  /*e170*/  IMAD R3, R7, UR43, R0 ;  /* 0x0000002b07037c24 */ /* 0x000fe4000f8e0200 */
[C---:B-1----:R-:W-:Y:S02]  /*e180*/  IMAD R0, R8.reuse, UR6, RZ ;  /* 0x0000000608007c24 */ /* 0x042fe4000f8e02ff */
        /* <DEDUP_REMOVED lines=8> */
.L_x_9825:
[----:B------:R-:W-:Y:S05]  /*e210*/  BSYNC B0 ;  /* 0x0000000000007941 */ /* 0x000fea0003800000 */
.L_x_9824:
[----:B------:R-:W-:Y:S01]  /*e220*/  R2UR UR7, R147 ;  /* 0x00000000930772ca */ /* 0x000fe200000e0000 */
[----:B---3--:R-:W-:Y:S01]  /*e230*/  IMAD R0, R10, UR5, RZ ;  /* 0x000000050a007c24 */ /* 0x008fe2000f8e02ff */
[----:B------:R-:W-:Y:S01]  /*e240*/  SHF.R.S32.HI R4, RZ, 0x2, R15 ;  /* 0x00000002ff047819 */ /* 0x000fe2000001140f */
[----:B------:R-:W-:Y:S01]  /*e250*/  IMAD.SHL.U32 R8, R51, 0x8, RZ ;  /* 0x0000000833087824 */ /* 0x000fe200078e00ff */
[----:B------:R-:W-:Y:S01]  /*e260*/  BSSY B0, `(.L_x_9826) ;  /* 0x0000026000007945 */ /* 0x000fe20003800000 */
[----:B-1----:R-:W-:Y:S02]  /*e270*/  IMAD R3, R11, UR43, R0 ;  /* 0x0000002b0b037c24 */ /* 0x002fe4000f8e0200 */
[----:B------:R-:W-:Y:S01]  /*e280*/  VIADD R0, R4, 0x60 ;  /* 0x0000006004007836 */ /* 0x000fe20000000000 */
[----:B------:R-:W-:-:S05]  /*e290*/  SHF.R.S32.HI R9, RZ, 0x1f, R8 ;  /* 0x0000001fff097819 */ /* 0x000fca0000011408 */
[----:B------:R-:W-:Y:S01]  /*e2a0*/  ULOP3.LUT UR5, URZ, UR7, URZ, 0x33, !UPT ;  /* 0x000000073f057292 */ /* 0x000fe2000f8e333f */
[----:B------:R-:W-:-:S04]  /*e2b0*/  IMAD.WIDE.U32 R6, R10, UR43, R8 ;  /* 0x0000002b0a067c25 */ /* 0x000fc8000f8e0008 */
[----:B----4-:R-:W-:Y:S02]  /*e2c0*/  IMAD R10, R12, UR6, RZ ;  /* 0x000000060c0a7c24 */ /* 0x010fe4000f8e02ff */
[----:B------:R-:W-:Y:S02]  /*e2d0*/  VIADD R15, R14, UR5 ;  /* 0x000000050e0f7c36 */ /* 0x000fe40008000000 */
[----:B------:R-:W-:Y:S02]  /*e2e0*/  IMAD.IADD R7, R7, 0x1, R3 ;  /* 0x0000000107077824 */ /* 0x000fe400078e0203 */
[----:B--2---:R-:W-:Y:S02]  /*e2f0*/  IMAD R5, R15, -0xc0, R20 ;  /* 0xffffff400f057824 */ /* 0x004fe400078e0214 */
[----:B------:R-:W-:Y:S02]  /*e300*/  IMAD R3, R13, UR44, R10 ;  /* 0x0000002c0d037c24 */ /* 0x000fe4000f8e020a */
[----:B------:R-:W-:Y:S01]  /*e310*/  IMAD.WIDE.U32 R10, R12, UR44, R6 ;  /* 0x0000002c0c0a7c25 */ /* 0x000fe2000f8e0006 */
[----:B------:R-:W-:-:S02]  /*e320*/  ISETP.GE.AND P0, PT, R4, R5, PT ;  /* 0x000000050400720c */ /* 0x000fc40003f06270 */
[----:B------:R-:W-:Y:S01]  /*e330*/  ISETP.GE.AND P3, PT, R0, R5, PT ;  /* 0x000000050000720c */ /* 0x000fe20003f66270 */
[----:B------:R-:W-:Y:S01]  /*e340*/  IMAD.IADD R13, R11, 0x1, R3 ;  /* 0x000000010b0d7824 */ /* 0x000fe200078e0203 */
[----:B------:R-:W-:-:S03]  /*e350*/  SHF.R.S32.HI R5, RZ, 0x1f, R4 ;  /* 0x0000001fff057819 */ /* 0x000fc60000011404 */
[----:B------:R-:W-:-:S06]  /*e360*/  IMAD.WIDE R6, R15, 0xc0, R4 ;  /* 0x000000c00f067825 */ /* 0x000fcc00078e0204 */
        /* <DEDUP_REMOVED lines=21> */
.L_x_9827:
[----:B------:R-:W-:Y:S05]  /*e4c0*/  BSYNC B0 ;  /* 0x0000000000007941 */ /* 0x000fea0003800000 */
.L_x_9826:
[----:B------:R-:W-:Y:S04]  /*e4d0*/  BSSY B0, `(.L_x_9821) ;  /* 0x0000018000007945 */ /* 0x000fe80003800000 */
[----:B------:R-:W-:Y:S05]  /*e4e0*/  @P3 BRA `(.L_x_9828) ;  /* 0x0000000000583947 */ /* 0x000fea0003800000 */
[----:B------:R-:W-:Y:S01]  /*e4f0*/  IADD3 R3, P0, R6, 0x60, RZ ;  /* 0x0000006006037810 */ /* 0x000fe20007f1e0ff */
[----:B------:R-:W-:Y:S01]  /*e500*/  ULDC UR5, c[0x0][0xa8c] ;  /* 0x0002a30000057ab9 */ /* 0x000fe20000000800 */
[----:B------:R-:W-:Y:S01]  /*e510*/  ULDC.64 UR6, c[0x0][0xad8] ;  /* 0x0002b60000067ab9 */ /* 0x000fe20000000a00 */
[----:B------:R-:W-:Y:S01]  /*e520*/  IMAD.MOV.U32 R4, RZ, RZ, R10 ;  /* 0x000000ffff047224 */ /* 0x000fe200078e000a */
[C---:B------:R-:W-:Y:S01]  /*e530*/  ISETP.GE.AND P1, PT, R8.reuse, UR5, PT ;  /* 0x0000000508007c0c */ /* 0x040fe2000bf26270 */
[----:B------:R-:W-:Y:S01]  /*e540*/  IMAD.X R6, RZ, RZ, R7, P0 ;  /* 0x000000ffff067224 */ /* 0x000fe200000e0607 */
[----:B------:R-:W-:Y:S01]  /*e550*/  ULDC.64 UR8, c[0x0][0x208] ;  /* 0x0000820000087ab9 */ /* 0x000fe20000000a00 */
        /* <DEDUP_REMOVED lines=15> */
.L_x_9828:
[----:B------:R-:W-:Y:S05]  /*e650*/  BSYNC B0 ;  /* 0x0000000000007941 */ /* 0x000fea0003800000 */
.L_x_9821:
[----:B------:R-:W3:Y:S02]  /*e660*/  LDC R0, c[0x0][0xda8] ;  /* 0x00036a00ff007b82 */ /* 0x000ee40000000800 */
[----:B---3--:R-:W-:-:S13]  /*e670*/  ISETP.LE.AND P0, PT, R0, UR4, PT ;  /* 0x0000000400007c0c */ /* 0x008fda000bf03270 */
[----:B------:R-:W-:Y:S05]  /*e680*/  @!P0 BRA `(.L_x_9829) ;  /* 0xffffff2400f08947 */ /* 0x000fea000383ffff */
[----:B------:R-:W-:Y:S05]  /*e690*/  EXIT ;  /* 0x000000000000794d */ /* 0x000fea0003800000 */
.L_x_9785:
[----:B------:R-:W-:-:S08]  /*e6a0*/  NOP ;  /* 0x0000000000007918 */ /* 0x000fd00000000000 */
[----:B------:R-:W1:-:S00]  /*e6b0*/  USETMAXREG.DEALLOC.CTAPOOL 0x20 ;  /* 0x00000020000079c8 */ /* 0x000e4000080e0500 */
[----:B-1----:R-:W-:-:S05]  /*e6c0*/  LOP3.LUT R16, R0, 0x3, RZ, 0xc0, !PT ;  /* 0x0000000300107812 */ /* 0x002fca00078ec0ff */
[----:B------:R-:W1:Y:S02]  /*e6d0*/  SHFL.IDX PT, R0, R16, RZ, 0x1f ;  /* 0x00001fff10007589 */ /* 0x000e6400000e0000 */
[----:B-1----:R-:W-:-:S13]  /*e6e0*/  ISETP.NE.AND P0, PT, R0, RZ, PT ;  /* 0x000000ff0000720c */ /* 0x002fda0003f05270 */
[----:B------:R-:W-:Y:S05]  /*e6f0*/  @P0 EXIT ;  /* 0x000000000000094d */ /* 0x000fea0003800000 */
[----:B------:R-:W1:Y:S01]  /*e700*/  S2UR UR4, SR_CTAID.X ;  /* 0x00000000000479c3 */ /* 0x000e620000002500 */
[----:B------:R-:W-:Y:S02]  /*e710*/  IMAD.MOV.U32 R23, RZ, RZ, RZ ;  /* 0x000000ffff177224 */ /* 0x000fe400078e00ff */
[----:B------:R-:W-:Y:S02]  /*e720*/  IMAD.MOV.U32 R22, RZ, RZ, 0x1 ;  /* 0x00000001ff167424 */ /* 0x000fe400078e00ff */
[----:B------:R-:W-:-:S03]  /*e730*/  IMAD.MOV.U32 R19, RZ, RZ, RZ ;  /* 0x000000ffff137224 */ /* 0x000fc600078e00ff */
[----:B------:R-:W1:Y:S02]  /*e740*/  LDC R0, c[0x0][0xda8] ;  /* 0x00036a00ff007b82 */ /* 0x000e640000000800 */
[----:B-1----:R-:W-:-:S13]  /*e750*/  ISETP.LE.AND P0, PT, R0, UR4, PT ;  /* 0x0000000400007c0c */ /* 0x002fda000bf03270 */
[----:B------:R-:W-:Y:S05]  /*e760*/  @P0 BRA `(.L_x_9830) ;  /* 0x0000002c000c0947 */ /* 0x000fea0003800000 */
[----:B------:R-:W-:Y:S01]  /*e770*/  LOP3.LUT R27, R2, 0x1f, RZ, 0xc0, !PT ;  /* 0x0000001f021b7812 */ /* 0x000fe200078ec0ff */
[----:B------:R-:W-:Y:S01]  /*e780*/  IMAD.U32 R26, RZ, RZ, UR4 ;  /* 0x00000004ff1a7e24 */ /* 0x000fe2000f8e00ff */
[----:B------:R-:W-:Y:S01]  /*e790*/  ULDC UR44, c[0x0][0xc] ;  /* 0x00000300002c7ab9 */ /* 0x000fe20000000800 */
[----:B------:R-:W-:Y:S01]  /*e7a0*/  IMAD.MOV.U32 R19, RZ, RZ, RZ ;  /* 0x000000ffff137224 */ /* 0x000fe200078e00ff */
[----:B------:R-:W-:Y:S01]  /*e7b0*/  ULDC.64 UR38, c[0x0][0x198] ;  /* 0x0000660000267ab9 */ /* 0x000fe20000000a00 */
[----:B------:R-:W-:Y:S02]  /*e7c0*/  IMAD.MOV.U32 R22, RZ, RZ, 0x1 ;  /* 0x00000001ff167424 */ /* 0x000fe400078e00ff */
[----:B------:R-:W-:-:S07]  /*e7d0*/  IMAD.MOV.U32 R23, RZ, RZ, RZ ;  /* 0x000000ffff177224 */ /* 0x000fce00078e00ff */
.L_x_9878:
        /* <DEDUP_REMOVED lines=21> */
.L_x_9831:
[----:B------:R-:W-:Y:S01]  /*e930*/  ULDC UR9, c[0x0][0xdc4] ;  /* 0x0003710000097ab9 */ /* 0x000fe20000000800 */
[----:B------:R-:W-:Y:S01]  /*e940*/  UMOV UR7, UR8 ;  /* 0x0000000800077c82 */ /* 0x000fe20008000000 */
[----:B------:R-:W-:-:S11]  /*e950*/  UISETP.NE.AND UP0, UPT, UR9, 0x1, UPT ;  /* 0x000000010900788c */ /* 0x000fd6000bf05270 */
[----:B------:R-:W-:Y:S02]  /*e960*/  @UP0 ULDC.64 UR10, c[0x0][0xdc8] ;  /* 0x00037200000a0ab9 */ /* 0x000fe40000000a00 */
[----:B------:R-:W-:-:S04]  /*e970*/  UIMAD.WIDE.U32 UR4, UR8, UR10, URZ ;  /* 0x0000000a080472a5 */ /* 0x000fc8000f8e003f */
[----:B------:R-:W-:-:S04]  /*e980*/  @UP0 USHF.R.U32.HI UR7, URZ, UR11, UR5 ;  /* 0x0000000b3f070299 */ /* 0x000fc80008011605 */
[----:B------:R-:W-:-:S12]  /*e990*/  UIMAD UR4, UR7, UR9, URZ ;  /* 0x00000009070472a4 */ /* 0x000fd8000f8e023f */
.L_x_9832:
        /* <DEDUP_REMOVED lines=9> */
[----:B------:R-:W-:Y:S01]  /*ea30*/  UIMAD UR41, UR5, 0xc0, URZ ;  /* 0x000000c0052978a4 */ /* 0x000fe2000f8e023f */
        /* <DEDUP_REMOVED lines=18> */
[----:B------:R-:W-:-:S04]  /*eb60*/  IMAD.HI R0, R0, 0x38e38e39, RZ ;  /* 0x38e38e3900007827 */ /* 0x000fc800078e02ff */
[----:B------:R-:W-:Y:S01]  /*eb70*/  IMAD.HI R2, R2, 0x38e38e39, RZ ;  /* 0x38e38e3902027827 */ /* 0x000fe200078e02ff */
[----:B------:R-:W-:-:S04]  /*eb80*/  SHF.R.U32.HI R3, RZ, 0x1f, R0 ;  /* 0x0000001fff037819 */ /* 0x000fc80000011600 */
[----:B------:R-:W-:Y:S02]  /*eb90*/  SHF.R.U32.HI R5, RZ, 0x1f, R2 ;  /* 0x0000001fff057819 */ /* 0x000fe40000011602 */
[----:B------:R-:W-:Y:S02]  /*eba0*/  LEA.HI.SX32 R3, R0, R3, 0x1b ;  /* 0x0000000300037211 */ /* 0x000fe400078fdaff */
[----:B------:R-:W-:-:S04]  /*ebb0*/  LEA.HI.SX32 R2, R2, R5, 0x1b ;  /* 0x0000000502027211 */ /* 0x000fc800078fdaff */
[----:B------:R-:W-:-:S04]  /*ebc0*/  VIMNMX R25, R3, R2, PT ;  /* 0x0000000203197248 */ /* 0x000fc80003fe0100 */
[----:B------:R-:W-:-:S13]  /*ebd0*/  ISETP.GT.AND P0, PT, R25, RZ, PT ;  /* 0x000000ff1900720c */ /* 0x000fda0003f04270 */
[----:B------:R-:W-:Y:S05]  /*ebe0*/  @P0 BRA `(.L_x_9834) ;  /* 0x0000000000440947 */ /* 0x000fea0003800000 */
[----:B------:R-:W-:Y:S01]  /*ebf0*/  ISETP.NE.AND P0, PT, R27, RZ, PT ;  /* 0x000000ff1b00720c */ /* 0x000fe20003f05270 */
[----:B------:R-:W-:-:S12]  /*ec00*/  IMAD.MOV.U32 R13, RZ, RZ, R26 ;  /* 0x000000ffff0d7224 */ /* 0x000fd800078e001a */
        /* <DEDUP_REMOVED lines=15> */
.L_x_9834:
        /* <DEDUP_REMOVED lines=22> */
.L_x_9836:
[----:B------:R-:W-:-:S05]  /*ee60*/  VIADD R0, R24, 0x200 ;  /* 0x0000020018007836 */ /* 0x000fca0000000000 */
[----:B------:R-:W-:-:S13]  /*ee70*/  LOP3.LUT P0, RZ, R0, 0x1bf, RZ, 0xc0, !PT ;  /* 0x000001bf00ff7812 */ /* 0x000fda000780c0ff */
        /* <DEDUP_REMOVED lines=17> */
.L_x_9838:
[----:B------:R-:W1:Y:S01]  /*ef90*/  LDC.64 R2, c[0x4][R2] ;  /* 0x0100000002027b82 */ /* 0x000e620000000a00 */
        /* <DEDUP_REMOVED lines=14> */
.L_x_9837:
[----:B------:R-:W-:Y:S01]  /*f080*/  ULDC.64 UR4, c[0x0][0x9f8] ;  /* 0x00027e0000047ab9 */ /* 0x000fe20000000a00 */
[----:B------:R-:W-:Y:S01]  /*f090*/  IMAD.U32 R5, RZ, RZ, UR43 ;  /* 0x0000002bff057e24 */ /* 0x000fe2000f8e00ff */
[----:B------:R-:W-:Y:S01]  /*f0a0*/  ISETP.NE.U32.AND P0, PT, RZ, UR4, PT ;  /* 0x00000004ff007c0c */ /* 0x000fe2000bf05070 */
[----:B------:R-:W-:Y:S01]  /*f0b0*/  IMAD.U32 R0, RZ, RZ, UR43 ;  /* 0x0000002bff007e24 */ /* 0x000fe2000f8e00ff */
[----:B------:R-:W-:Y:S02]  /*f0c0*/  ULDC.64 UR6, c[0x0][0x208] ;  /* 0x0000820000067ab9 */ /* 0x000fe40000000a00 */
        /* <DEDUP_REMOVED lines=16> */
[----:B--2---:R-:W-:-:S02]  /*f1d0*/  IMAD.U32 R4, RZ, RZ, UR42 ;  /* 0x0000002aff047e24 */ /* 0x004fc4000f8e00ff */
[----:B------:R-:W-:-:S05]  /*f1e0*/  VOTEU.ALL UP1, P1 ;  /* 0x00000000003f7886 */ /* 0x000fca0000820000 */
[----:B------:R-:W-:Y:S01]  /*f1f0*/  @!UP1 UIADD3 UR4, UP0, UR38, 0x270, URZ ;  /* 0x0000027026049890 */ /* 0x000fe2000ff1e03f */
[----:B-1----:R-:W-:Y:S02]  /*f200*/  ISETP.NE.AND P2, PT, R2, 0x1, PT ;  /* 0x000000010200780c */ /* 0x002fe40003f45270 */
[----:B------:R-:W1:Y:S01]  /*f210*/  LDC.64 R2, c[0x0][0x3f8] ;  /* 0x0000fe00ff027b82 */ /* 0x000e620000000a00 */
[----:B------:R-:W-:-:S09]  /*f220*/  @!UP1 UIADD3.X UR5, URZ, UR39, URZ, UP0, !UPT ;  /* 0x000000273f059290 */ /* 0x000fd200087fe43f */
[----:B------:R2:W-:Y:S01]  /*f230*/  @!UP1 UTMAPF.L2.4D [UR40], [UR4] ;  /* 0x00000028040095b8 */ /* 0x0005e20008018000 */
[----:B------:R-:W4:Y:S01]  /*f240*/  @P2 LDC R6, c[0x0][0x42c] ;  /* 0x00010b00ff062b82 */ /* 0x000f220000000800 */
[----:B------:R2:W-:Y:S07]  /*f250*/  @!UP1 UTMAPF.L2.4D [UR8], [UR4] ;  /* 0x00000008040095b8 */ /* 0x0005ee0008018000 */
[----:B------:R-:W5:Y:S01]  /*f260*/  @P2 LDC R8, c[0x0][0x430] ;  /* 0x00010c00ff082b82 */ /* 0x000f620000000800 */
[----:B-1----:R-:W-:Y:S01]  /*f270*/  ISETP.NE.U32.AND P0, PT, R2, RZ, PT ;  /* 0x000000ff0200720c */ /* 0x002fe20003f05070 */
[----:B------:R2:W-:Y:S03]  /*f280*/  @!UP1 UTMAPF.L2.4D [UR12], [UR4] ;  /* 0x0000000c040095b8 */ /* 0x0005e60008018000 */
[----:B------:R-:W-:Y:S01]  /*f290*/  ISETP.NE.AND.EX P0, PT, R3, RZ, PT, P0 ;  /* 0x000000ff0300720c */ /* 0x000fe20003f05300 */
[----:B----4-:R-:W-:-:S04]  /*f2a0*/  @P2 IMAD.HI.U32 R5, R6, UR42, RZ ;  /* 0x0000002a06052c27 */ /* 0x010fc8000f8e00ff */
[----:B------:R-:W-:Y:S01]  /*f2b0*/  VIADD R6, R25, 0xffffffff ;  /* 0xffffffff19067836 */ /* 0x000fe20000000000 */
[----:B-----5:R-:W-:-:S03]  /*f2c0*/  @P2 SHF.R.U32.HI R4, RZ, R8, R5 ;  /* 0x00000008ff042219 */ /* 0x020fc60000011605 */
[----:B------:R-:W-:Y:S01]  /*f2d0*/  IMAD.MOV.U32 R5, RZ, RZ, R6 ;  /* 0x000000ffff057224 */ /* 0x000fe200078e0006 */
[----:B---3--:R-:W-:Y:S01]  /*f2e0*/  SEL R9, R0, RZ, !P0 ;  /* 0x000000ff00097207 */ /* 0x008fe20004000000 */
[----:B--2---:R-:W-:Y:S06]  /*f2f0*/  BRA.DIV UR6, `(.L_x_9839) ;  /* 0x0000002606887947 */ /* 0x004fec000b800000 */
.L_x_9890:
[----:B------:R-:W-:Y:S01]  /*f300*/  UMOV UR4, 0xffffffff ;  /* 0xffffffff00047882 */ /* 0x000fe20000000000 */
[----:B------:R-:W-:Y:S02]  /*f310*/  SHF.R.S32.HI R8, RZ, 0x1f, R0 ;  /* 0x0000001fff087819 */ /* 0x000fe40000011400 */
[----:B------:R-:W-:Y:S05]  /*f320*/  BRA.DIV UR4, `(.L_x_9840) ;  /* 0x00000026049c7947 */ /* 0x000fea000b800000 */
[----:B------:R-:W-:-:S13]  /*f330*/  ELECT P6, URZ, PT ;  /* 0x00000000003f782f */ /* 0x000fda00038c0000 */
.L_x_9893:
[----:B------:R-:W-:Y:S05]  /*f340*/  @!P6 BRA `(.L_x_9841) ;  /* 0x0000000000ece947 */ /* 0x000fea0003800000 */
[----:B------:R-:W-:Y:S01]  /*f350*/  IMAD R13, R19, 0x8, R24 ;  /* 0x00000008130d7824 */ /* 0x000fe200078e0218 */
[----:B------:R-:W-:Y:S01]  /*f360*/  SHF.L.U32 R12, R22, 0x1f, RZ ;  /* 0x0000001f160c7819 */ /* 0x000fe200000006ff */
        /* <DEDUP_REMOVED lines=21> */
.L_x_9842:
[----:B------:R-:W2:Y:S01]  /*f4c0*/  SYNCS.PHASECHK.TRANS64.TRYWAIT P2, [R13+URZ+0x31c40], R12 ;  /* 0x031c400c0d0075a7 */ /* 0x000ea2000804017f */
[----:B------:R-:W-:Y:S01]  /*f4d0*/  ISETP.NE.AND P3, PT, R18, RZ, PT ;  /* 0x000000ff1200720c */ /* 0x000fe20003f65270 */
[----:B--2---:R-:W-:-:S12]  /*f4e0*/  @!P2 BRA `(.L_x_9843) ;  /* 0x00000024004ca947 */ /* 0x004fd80003800000 */
.L_x_9894:
[----:B------:R-:W-:Y:S05]  /*f4f0*/  @P3 BRA `(.L_x_9844) ;  /* 0x0000000000143947 */ /* 0x000fea0003800000 */
[----:B------:R-:W-:Y:S01]  /*f500*/  ISETP.NE.AND P2, PT, R27, RZ, PT ;  /* 0x000000ff1b00720c */ /* 0x000fe20003f45270 */
[----:B-1----:R-:W-:-:S04]  /*f510*/  IMAD.MOV.U32 R6, RZ, RZ, 0x6c00 ;  /* 0x00006c00ff067424 */ /* 0x002fc800078e00ff */
[----:B------:R3:W-:Y:S08]  /*f520*/  SYNCS.ARRIVE.TRANS64 RZ, [R13+URZ+0x31c30], R6 ;  /* 0x031c30060dff79a7 */ /* 0x0007f0000800003f */
[----:B------:R-:W-:Y:S05]  /*f530*/  @!P2 BRA `(.L_x_9844) ;  /* 0x000000000004a947 */ /* 0x000fea0003800000 */
[----:B------:R-:W-:Y:S01]  /*f540*/  BPT.TRAP 0x1 ;  /* 0x000000040000795c */ /* 0x000fe20000300000 */
.L_x_9844:
[----:B-1-3--:R-:W-:Y:S01]  /*f550*/  IMAD R6, R19, 0x6c00, R24 ;  /* 0x00006c0013067824 */ /* 0x00afe200078e0218 */
        /* <DEDUP_REMOVED lines=26> */
.L_x_9841:
[----:B------:R-:W-:Y:S05]  /*f700*/  WARPSYNC.ALL ;  /* 0x0000000000007948 */ /* 0x000fea0003800000 */
[----:B------:R-:W-:Y:S01]  /*f710*/  ELECT P2, URZ, PT ;  /* 0x00000000003f782f */ /* 0x000fe20003840000 */
[----:B------:R-:W-:Y:S01]  /*f720*/  BAR.SYNC.DEFER_BLOCKING 0x8, 0x1a0 ;  /* 0x0206800000007b1d */ /* 0x000fe20000010000 */
[----:B------:R-:W-:Y:S01]  /*f730*/  VIADD R23, R23, 0x1 ;  /* 0x0000000117177836 */ /* 0x000fe20000000000 */
[----:B------:R-:W-:Y:S01]  /*f740*/  UIADD3 UR4, UP0, UR38, 0x270, URZ ;  /* 0x0000027026047890 */ /* 0x000fe2000ff1e03f */
[----:B------:R-:W-:-:S03]  /*f750*/  ISETP.GE.AND P3, PT, R25, 0x2, PT ;  /* 0x000000021900780c */ /* 0x000fc60003f66270 */
[----:B------:R-:W-:Y:S01]  /*f760*/  UIADD3.X UR5, URZ, UR39, URZ, UP0, !UPT ;  /* 0x000000273f057290 */ /* 0x000fe200087fe43f */
[----:B------:R-:W-:Y:S01]  /*f770*/  UMOV UR27, UR41 ;  /* 0x00000029001b7c82 */ /* 0x000fe20008000000 */
[----:B------:R-:W-:Y:S01]  /*f780*/  UMOV UR28, UR42 ;  /* 0x0000002a001c7c82 */ /* 0x000fe20008000000 */
[----:B------:R-:W-:Y:S01]  /*f790*/  UMOV UR29, UR43 ;  /* 0x0000002b001d7c82 */ /* 0x000fe20008000000 */
[----:B------:R-:W-:Y:S02]  /*f7a0*/  UMOV UR6, 0x0 ;  /* 0x0000000000067882 */ /* 0x000fe40000000000 */
[----:B------:R-:W-:Y:S01]  /*f7b0*/  @P2 VIADD R6, R24, 0xda00 ;  /* 0x0000da0018062836 */ /* 0x000fe20000000000 */
[----:B------:R-:W-:Y:S01]  /*f7c0*/  UMOV UR7, 0x12f00000 ;  /* 0x12f0000000077882 */ /* 0x000fe20000000000 */
[----:B------:R-:W-:Y:S01]  /*f7d0*/  @P2 IMAD.MOV.U32 R7, RZ, RZ, 0x9000 ;  /* 0x00009000ff072424 */ /* 0x000fe200078e00ff */
[----:B------:R-:W-:Y:S01]  /*f7e0*/  UMOV UR26, URZ ;  /* 0x0000003f001a7c82 */ /* 0x000fe20008000000 */
[----:B------:R-:W-:Y:S01]  /*f7f0*/  UMOV UR19, UR41 ;  /* 0x0000002900137c82 */ /* 0x000fe20008000000 */
[----:B------:R-:W-:Y:S01]  /*f800*/  @P2 R2UR UR24, R6 ;  /* 0x00000000061822ca */ /* 0x000fe200000e0000 */
[----:B------:R-:W-:Y:S01]  /*f810*/  @P2 VIADD R6, R24, 0x31c00 ;  /* 0x00031c0018062836 */ /* 0x000fe20000000000 */
[----:B------:R-:W-:Y:S01]  /*f820*/  UMOV UR20, UR42 ;  /* 0x0000002a00147c82 */ /* 0x000fe20008000000 */
[----:B------:R-:W-:Y:S01]  /*f830*/  UMOV UR21, UR43 ;  /* 0x0000002b00157c82 */ /* 0x000fe20008000000 */
[----:B------:R-:W-:Y:S01]  /*f840*/  UMOV UR18, 0x20 ;  /* 0x0000002000127882 */ /* 0x000fe20000000000 */
[----:B------:R-:W-:Y:S01]  /*f850*/  UMOV UR11, UR41 ;  /* 0x00000029000b7c82 */ /* 0x000fe20008000000 */
[----:B------:R-:W-:Y:S01]  /*f860*/  @P2 R2UR UR25, R6 ;  /* 0x00000000061922ca */ /* 0x000fe200000e0000 */
[----:B------:R-:W-:Y:S01]  /*f870*/  @P2 VIADD R6, R24, 0x10a00 ;  /* 0x00010a0018062836 */ /* 0x000fe20000000000 */
[----:B------:R1:W-:Y:S01]  /*f880*/  @P2 SYNCS.ARRIVE.TRANS64 RZ, [R24+URZ+0x31c00], R7 ;  /* 0x031c000718ff29a7 */ /* 0x0003e2000800003f */
[----:B------:R-:W-:Y:S01]  /*f890*/  UMOV UR12, UR42 ;  /* 0x0000002a000c7c82 */ /* 0x000fe20008000000 */
[----:B------:R-:W-:Y:S01]  /*f8a0*/  UMOV UR13, UR43 ;  /* 0x0000002b000d7c82 */ /* 0x000fe20008000000 */
[----:B------:R-:W-:Y:S01]  /*f8b0*/  UMOV UR10, 0x40 ;  /* 0x00000040000a7882 */ /* 0x000fe20000000000 */
[----:B------:R-:W-:Y:S01]  /*f8c0*/  @P2 R2UR UR16, R6 ;  /* 0x00000000061022ca */ /* 0x000fe200000e0000 */
[----:B------:R-:W-:-:S05]  /*f8d0*/  @P2 VIADD R6, R24, 0x13a00 ;  /* 0x00013a0018062836 */ /* 0x000fca0000000000 */
[----:B------:R-:W-:Y:S01]  /*f8e0*/  @P2 R2UR UR8, R6 ;  /* 0x00000000060822ca */ /* 0x000fe200000e0000 */
[----:B------:R-:W-:Y:S01]  /*f8f0*/  UMOV UR17, UR25 ;  /* 0x0000001900117c82 */ /* 0x000fe20008000000 */
[----:B------:R-:W-:Y:S01]  /*f900*/  LEA.HI R6, R23, R23, RZ, 0x1 ;  /* 0x0000001717067211 */ /* 0x000fe200078f08ff */
[----:B------:R3:W-:Y:S01]  /*f910*/  UTMALDG.4D [UR24], [UR4], desc[UR6] ;  /* 0x00000618040075b4 */ /* 0x0007e20008019000 */
[----:B------:R-:W-:Y:S02]  /*f920*/  UMOV UR9, UR25 ;  /* 0x0000001900097c82 */ /* 0x000fe40008000000 */
[----:B------:R-:W-:-:S05]  /*f930*/  LOP3.LUT R6, R6, 0xfffffffe, RZ, 0xc0, !PT ;  /* 0xfffffffe06067812 */ /* 0x000fca00078ec0ff */
[----:B------:R-:W-:Y:S01]  /*f940*/  IMAD.IADD R6, R23, 0x1, -R6 ;  /* 0x0000000117067824 */ /* 0x000fe200078e0a06 */
[----:B------:R3:W-:Y:S04]  /*f950*/  UTMALDG.4D [UR16], [UR4], desc[UR6] ;  /* 0x00000610040075b4 */ /* 0x0007e80008019000 */
[----:B-1----:R-:W-:Y:S01]  /*f960*/  SHF.L.U32 R7, R6, 0x1f, RZ ;  /* 0x0000001f06077819 */ /* 0x002fe200000006ff */
[----:B------:R3:W-:Y:S03]  /*f970*/  UTMALDG.4D [UR8], [UR4], desc[UR6] ;  /* 0x00000608040075b4 */ /* 0x0007e60008019000 */
[----:B------:R-:W1:Y:S02]  /*f980*/  SYNCS.PHASECHK.TRANS64.TRYWAIT P2, [R24+URZ+0x31c20], R7 ;  /* 0x031c2007180075a7 */ /* 0x000e64000804017f */
[----:B-1-3--:R-:W-:Y:S05]  /*f990*/  @!P2 BRA `(.L_x_9845) ;  /* 0x000000200034a947 */ /* 0x00afea0003800000 */
.L_x_9895:
[----:B------:R-:W-:Y:S05]  /*f9a0*/  @!P3 BRA `(.L_x_9846) ;  /* 0x000000140040b947 */ /* 0x000fea0003800000 */
[C---:B------:R-:W-:Y:S01]  /*f9b0*/  LOP3.LUT R6, R25.reuse, 0x1, RZ, 0xc0, !PT ;  /* 0x0000000119067812 */ /* 0x040fe200078ec0ff */
[----:B------:R-:W-:Y:S01]  /*f9c0*/  VIADD R11, R25, 0xfffffffe ;  /* 0xfffffffe190b7836 */ /* 0x000fe20000000000 */
[----:B------:R-:W-:Y:S02]  /*f9d0*/  ULDC.64 UR36, c[0x0][0x408] ;  /* 0x0001020000247ab9 */ /* 0x000fe40000000a00 */
[----:B------:R-:W-:Y:S01]  /*f9e0*/  ISETP.NE.U32.AND P2, PT, R6, 0x1, PT ;  /* 0x000000010600780c */ /* 0x000fe20003f45070 */
[----:B-1----:R-:W-:-:S12]  /*f9f0*/  IMAD.MOV.U32 R7, RZ, RZ, R11 ;  /* 0x000000ffff077224 */ /* 0x002fd800078e000b */
[----:B------:R-:W-:Y:S05]  /*fa00*/  @!P2 BRA `(.L_x_9847) ;  /* 0x0000000400b8a947 */ /* 0x000fea0003800000 */
[----:B--2---:R-:W-:Y:S01]  /*fa10*/  VIADD R13, R19, 0x1 ;  /* 0x00000001130d7836 */ /* 0x004fe20000000000 */
[----:B------:R-:W-:Y:S04]  /*fa20*/  BSSY B0, `(.L_x_9848) ;  /* 0x0000069000007945 */ /* 0x000fe80003800000 */
[----:B------:R-:W-:-:S04]  /*fa30*/  ISETP.NE.AND P2, PT, R13, 0x2, PT ;  /* 0x000000020d00780c */ /* 0x000fc80003f45270 */
[----:B------:R-:W-:Y:S02]  /*fa40*/  SEL R7, RZ, 0x1, P2 ;  /* 0x00000001ff077807 */ /* 0x000fe40001000000 */
[----:B------:R-:W-:Y:S02]  /*fa50*/  SEL R13, R13, RZ, P2 ;  /* 0x000000ff0d0d7207 */ /* 0x000fe40001000000 */
[----:B------:R-:W-:Y:S01]  /*fa60*/  LOP3.LUT R10, R22, R7, RZ, 0x3c, !PT ;  /* 0x00000007160a7212 */ /* 0x000fe200078e3cff */
[----:B------:R-:W-:Y:S06]  /*fa70*/  @!P6 BRA `(.L_x_9849) ;  /* 0x00000004008ce947 */ /* 0x000fec0003800000 */
        /* <DEDUP_REMOVED lines=22> */
.L_x_9850:
[----:B-1----:R-:W-:Y:S01]  /*fbe0*/  IMAD R3, R13, 0x8, R24 ;  /* 0x000000080d037824 */ /* 0x002fe200078e0218 */
[----:B------:R-:W-:Y:S02]  /*fbf0*/  SHF.L.U32 R2, R10, 0x1f, RZ ;  /* 0x0000001f0a027819 */ /* 0x000fe400000006ff */
[----:B------:R-:W-:Y:S02]  /*fc00*/  ISETP.NE.AND P2, PT, R18, RZ, PT ;  /* 0x000000ff1200720c */ /* 0x000fe40003f45270 */
[----:B------:R-:W1:Y:S02]  /*fc10*/  SYNCS.PHASECHK.TRANS64.TRYWAIT P3, [R3+URZ+0x31c40], R2 ;  /* 0x031c4002030075a7 */ /* 0x000e64000806017f */
[----:B-1----:R-:W-:Y:S09]  /*fc20*/  @!P3 BRA `(.L_x_9851) ;  /* 0x0000001c00a4b947 */ /* 0x002ff20003800000 */
.L_x_9896:
[----:B------:R-:W-:Y:S05]  /*fc30*/  @P2 BRA `(.L_x_9852) ;  /* 0x0000000000142947 */ /* 0x000fea0003800000 */
[----:B------:R-:W-:Y:S01]  /*fc40*/  ISETP.NE.AND P3, PT, R27, RZ, PT ;  /* 0x000000ff1b00720c */ /* 0x000fe20003f65270 */
[----:B-1----:R-:W-:-:S04]  /*fc50*/  IMAD.MOV.U32 R2, RZ, RZ, 0x6c00 ;  /* 0x00006c00ff027424 */ /* 0x002fc800078e00ff */
[----:B------:R2:W-:Y:S08]  /*fc60*/  SYNCS.ARRIVE.TRANS64 RZ, [R3+URZ+0x31c30], R2 ;  /* 0x031c300203ff79a7 */ /* 0x0005f0000800003f */
[----:B------:R-:W-:Y:S05]  /*fc70*/  @!P3 BRA `(.L_x_9852) ;  /* 0x000000000004b947 */ /* 0x000fea0003800000 */
[----:B------:R-:W-:Y:S01]  /*fc80*/  BPT.TRAP 0x1 ;  /* 0x000000040000795c */ /* 0x000fe20000300000 */
.L_x_9852:
        /* <DEDUP_REMOVED lines=30> */
.L_x_9897:
[----:B------:R-:W-:Y:S05]  /*fe70*/  @P2 BRA `(.L_x_9854) ;  /* 0x0000000000182947 */ /* 0x000fea0003800000 */
[----:B------:R-:W-:Y:S01]  /*fe80*/  ISETP.NE.AND P2, PT, R27, RZ, PT ;  /* 0x000000ff1b00720c */ /* 0x000fe20003f45270 */
[----:B-1----:R-:W-:Y:S02]  /*fe90*/  IMAD R2, R19, 0x8, R24 ;  /* 0x0000000813027824 */ /* 0x002fe400078e0218 */
[----:B------:R-:W-:-:S04]  /*fea0*/  IMAD.MOV.U32 R3, RZ, RZ, 0x6c00 ;  /* 0x00006c00ff037424 */ /* 0x000fc800078e00ff */
[----:B------:R2:W-:Y:S06]  /*feb0*/  SYNCS.ARRIVE.TRANS64 RZ, [R2+URZ+0x31c50], R3 ;  /* 0x031c500302ff79a7 */ /* 0x0005ec000800003f */
[----:B------:R-:W-:Y:S05]  /*fec0*/  @!P2 BRA `(.L_x_9854) ;  /* 0x000000000004a947 */ /* 0x000fea0003800000 */
[----:B------:R-:W-:Y:S01]  /*fed0*/  BPT.TRAP 0x1 ;  /* 0x000000040000795c */ /* 0x000fe20000300000 */
.L_x_9854:
[--C-:B-12---:R-:W-:Y:S01]  /*fee0*/  IMAD R3, R19, 0x6c00, R24.reuse ;  /* 0x00006c0013037824 */ /* 0x106fe200078e0218 */
        /* <DEDUP_REMOVED lines=28> */
.L_x_9849:
[----:B------:R-:W-:Y:S05]  /*100b0*/  BSYNC B0 ;  /* 0x0000000000007941 */ /* 0x000fea0003800000 */
.L_x_9848:
[----:B------:R-:W-:Y:S02]  /*100c0*/  VIADD R7, R25, 0xfffffffd ;  /* 0xfffffffd19077836 */ /* 0x000fe40000000000 */
[----:B------:R-:W-:Y:S02]  /*100d0*/  IMAD.MOV.U32 R19, RZ, RZ, R13 ;  /* 0x000000ffff137224 */ /* 0x000fe400078e000d */
[----:B------:R-:W-:-:S07]  /*100e0*/  IMAD.MOV.U32 R22, RZ, RZ, R10 ;  /* 0x000000ffff167224 */ /* 0x000fce00078e000a */
.L_x_9847:
[----:B------:R-:W-:Y:S01]  /*100f0*/  ISETP.NE.AND P2, PT, R11, RZ, PT ;  /* 0x000000ff0b00720c */ /* 0x000fe20003f45270 */
[----:B------:R-:W-:-:S12]  /*10100*/  BSSY B0, `(.L_x_9846) ;  /* 0x00000da000007945 */ /* 0x000fd80003800000 */
[----:B------:R-:W-:Y:S05]  /*10110*/  @!P2 BRA `(.L_x_9855) ;  /* 0x0000000c0060a947 */ /* 0x000fea0003800000 */
[----:B------:R-:W-:-:S07]  /*10120*/  IMAD.MOV.U32 R2, RZ, RZ, R9 ;  /* 0x000000ffff027224 */ /* 0x000fce00078e0009 */
.L_x_9870:
[----:B--2---:R-:W-:Y:S01]  /*10130*/  VIADD R13, R19, 0x1 ;  /* 0x00000001130d7836 */ /* 0x004fe20000000000 */
        /* <DEDUP_REMOVED lines=28> */
.L_x_9858:
[----:B------:R-:W-:Y:S01]  /*10300*/  IMAD R10, R13, 0x8, R24 ;  /* 0x000000080d0a7824 */ /* 0x000fe200078e0218 */
[----:B-1----:R-:W-:Y:S02]  /*10310*/  SHF.L.U32 R3, R6, 0x1f, RZ ;  /* 0x0000001f06037819 */ /* 0x002fe400000006ff */
[----:B------:R-:W-:Y:S02]  /*10320*/  ISETP.NE.AND P2, PT, R18, RZ, PT ;  /* 0x000000ff1200720c */ /* 0x000fe40003f45270 */
[----:B------:R-:W1:Y:S02]  /*10330*/  SYNCS.PHASECHK.TRANS64.TRYWAIT P3, [R10+URZ+0x31c40], R3 ;  /* 0x031c40030a0075a7 */ /* 0x000e64000806017f */
[----:B-1----:R-:W-:Y:S09]  /*10340*/  @!P3 BRA `(.L_x_9859) ;  /* 0x000000180004b947 */ /* 0x002ff20003800000 */
.L_x_9898:
[----:B------:R-:W-:Y:S05]  /*10350*/  @P2 BRA `(.L_x_9860) ;  /* 0x0000000000142947 */ /* 0x000fea0003800000 */
[----:B------:R-:W-:Y:S01]  /*10360*/  ISETP.NE.AND P3, PT, R27, RZ, PT ;  /* 0x000000ff1b00720c */ /* 0x000fe20003f65270 */
[----:B-1----:R-:W-:-:S04]  /*10370*/  IMAD.MOV.U32 R3, RZ, RZ, 0x6c00 ;  /* 0x00006c00ff037424 */ /* 0x002fc800078e00ff */
[----:B------:R2:W-:Y:S08]  /*10380*/  SYNCS.ARRIVE.TRANS64 RZ, [R10+URZ+0x31c30], R3 ;  /* 0x031c30030aff79a7 */ /* 0x0005f0000800003f */
[----:B------:R-:W-:Y:S05]  /*10390*/  @!P3 BRA `(.L_x_9860) ;  /* 0x000000000004b947 */ /* 0x000fea0003800000 */
[----:B------:R-:W-:Y:S01]  /*103a0*/  BPT.TRAP 0x1 ;  /* 0x000000040000795c */ /* 0x000fe20000300000 */
.L_x_9860:
        /* <DEDUP_REMOVED lines=30> */
.L_x_9899:
[----:B------:R-:W-:Y:S05]  /*10590*/  @P2 BRA `(.L_x_9862) ;  /* 0x0000000000142947 */ /* 0x000fea0003800000 */
[----:B------:R-:W-:Y:S01]  /*105a0*/  ISETP.NE.AND P2, PT, R27, RZ, PT ;  /* 0x000000ff1b00720c */ /* 0x000fe20003f45270 */
[----:B------:R-:W-:-:S04]  /*105b0*/  IMAD.MOV.U32 R10, RZ, RZ, 0x6c00 ;  /* 0x00006c00ff0a7424 */ /* 0x000fc800078e00ff */
[----:B------:R2:W-:Y:S08]  /*105c0*/  SYNCS.ARRIVE.TRANS64 RZ, [R3+URZ+0x50], R10 ;  /* 0x0000500a03ff79a7 */ /* 0x0005f0000800003f */
[----:B------:R-:W-:Y:S05]  /*105d0*/  @!P2 BRA `(.L_x_9862) ;  /* 0x000000000004a947 */ /* 0x000fea0003800000 */
[----:B------:R-:W-:Y:S01]  /*105e0*/  BPT.TRAP 0x1 ;  /* 0x000000040000795c */ /* 0x000fe20000300000 */
.L_x_9862:
        /* <DEDUP_REMOVED lines=29> */
.L_x_9857:
[----:B------:R-:W-:Y:S05]  /*107c0*/  BSYNC B1 ;  /* 0x0000000000017941 */ /* 0x000fea0003800000 */
.L_x_9856:
        /* <DEDUP_REMOVED lines=28> */
.L_x_9865:
[----:B-1----:R-:W-:Y:S01]  /*10990*/  IMAD R3, R19, 0x8, R24 ;  /* 0x0000000813037824 */ /* 0x002fe200078e0218 */
[----:B------:R-:W-:Y:S02]  /*109a0*/  SHF.L.U32 R10, R22, 0x1f, RZ ;  /* 0x0000001f160a7819 */ /* 0x000fe400000006ff */
[----:B------:R-:W-:Y:S02]  /*109b0*/  ISETP.NE.AND P2, PT, R18, RZ, PT ;  /* 0x000000ff1200720c */ /* 0x000fe40003f45270 */
[----:B------:R-:W1:Y:S02]  /*109c0*/  SYNCS.PHASECHK.TRANS64.TRYWAIT P3, [R3+URZ+0x31c40], R10 ;  /* 0x031c400a030075a7 */ /* 0x000e64000806017f */
[----:B-1----:R-:W-:Y:S09]  /*109d0*/  @!P3 BRA `(.L_x_9866) ;  /* 0x000000100088b947 */ /* 0x002ff20003800000 */
.L_x_9900:
[----:B------:R-:W-:Y:S05]  /*109e0*/  @P2 BRA `(.L_x_9867) ;  /* 0x0000000000142947 */ /* 0x000fea0003800000 */
[----:B------:R-:W-:Y:S01]  /*109f0*/  ISETP.NE.AND P3, PT, R27, RZ, PT ;  /* 0x000000ff1b00720c */ /* 0x000fe20003f65270 */
[----:B-1----:R-:W-:-:S04]  /*10a00*/  IMAD.MOV.U32 R10, RZ, RZ, 0x6c00 ;  /* 0x00006c00ff0a7424 */ /* 0x002fc800078e00ff */
[----:B------:R2:W-:Y:S08]  /*10a10*/  SYNCS.ARRIVE.TRANS64 RZ, [R3+URZ+0x31c30], R10 ;  /* 0x031c300a03ff79a7 */ /* 0x0005f0000800003f */
[----:B------:R-:W-:Y:S05]  /*10a20*/  @!P3 BRA `(.L_x_9867) ;  /* 0x000000000004b947 */ /* 0x000fea0003800000 */
[----:B------:R-:W-:Y:S01]  /*10a30*/  BPT.TRAP 0x1 ;  /* 0x000000040000795c */ /* 0x000fe20000300000 */
.L_x_9867:
        /* <DEDUP_REMOVED lines=32> */
.L_x_9901:
[----:B------:R-:W-:Y:S05]  /*10c40*/  @P2 BRA `(.L_x_9869) ;  /* 0x0000000000142947 */ /* 0x000fea0003800000 */
[----:B------:R-:W-:Y:S01]  /*10c50*/  ISETP.NE.AND P2, PT, R27, RZ, PT ;  /* 0x000000ff1b00720c */ /* 0x000fe20003f45270 */
[----:B-1----:R-:W-:-:S04]  /*10c60*/  IMAD.MOV.U32 R6, RZ, RZ, 0x6c00 ;  /* 0x00006c00ff067424 */ /* 0x002fc800078e00ff */
[----:B------:R2:W-:Y:S08]  /*10c70*/  SYNCS.ARRIVE.TRANS64 RZ, [R3+URZ+0x50], R6 ;  /* 0x0000500603ff79a7 */ /* 0x0005f0000800003f */
[----:B------:R-:W-:Y:S05]  /*10c80*/  @!P2 BRA `(.L_x_9869) ;  /* 0x000000000004a947 */ /* 0x000fea0003800000 */
[----:B------:R-:W-:Y:S01]  /*10c90*/  BPT.TRAP 0x1 ;  /* 0x000000040000795c */ /* 0x000fe20000300000 */
.L_x_9869:
        /* <DEDUP_REMOVED lines=28> */
.L_x_9864:
[----:B------:R-:W-:Y:S05]  /*10e60*/  BSYNC B1 ;  /* 0x0000000000017941 */ /* 0x000fea0003800000 */
.L_x_9863:
[C---:B------:R-:W-:Y:S01]  /*10e70*/  ISETP.GT.AND P2, PT, R7.reuse, 0x1, PT ;  /* 0x000000010700780c */ /* 0x040fe20003f44270 */
[----:B------:R-:W-:-:S12]  /*10e80*/  VIADD R7, R7, 0xfffffffe ;  /* 0xfffffffe07077836 */ /* 0x000fd80000000000 */
[----:B------:R-:W-:Y:S05]  /*10e90*/  @P2 BRA `(.L_x_9870) ;  /* 0xfffffff000a42947 */ /* 0x000fea000383ffff */
.L_x_9855:
[----:B------:R-:W-:Y:S05]  /*10ea0*/  BSYNC B0 ;  /* 0x0000000000007941 */ /* 0x000fea0003800000 */
.L_x_9846:
[----:B------:R-:W-:Y:S04]  /*10eb0*/  BSSY B0, `(.L_x_9871) ;  /* 0x000000f000007945 */ /* 0x000fe80003800000 */
[----:B------:R-:W-:Y:S05]  /*10ec0*/  @P1 BRA `(.L_x_9872) ;  /* 0x0000000000341947 */ /* 0x000fea0003800000 */
[----:B------:R-:W3:Y:S01]  /*10ed0*/  S2R R11, SR_LANEID ;  /* 0x00000000000b7919 */ /* 0x000ee20000000000 */
[----:B------:R-:W-:Y:S01]  /*10ee0*/  VOTEU.ANY UR4, UPT, PT ;  /* 0x0000000000047886 */ /* 0x000fe200038e0100 */
[----:B-12---:R-:W1:Y:S01]  /*10ef0*/  LDC.64 R2, c[0x0][0xdf0] ;  /* 0x00037c00ff027b82 */ /* 0x006e620000000a00 */
[----:B------:R-:W3:Y:S01]  /*10f00*/  FLO.U32 R0, UR4 ;  /* 0x0000000400007d00 */ /* 0x000ee200080e0000 */
[----:B------:R-:W-:-:S07]  /*10f10*/  ULDC.64 UR6, c[0x0][0x208] ;  /* 0x0000820000067ab9 */ /* 0x000fce0000000a00 */
        /* <DEDUP_REMOVED lines=8> */
.L_x_9872:
[----:B------:R-:W-:Y:S05]  /*10fa0*/  BSYNC B0 ;  /* 0x0000000000007941 */ /* 0x000fea0003800000 */
.L_x_9871:
[----:B------:R-:W-:Y:S04]  /*10fb0*/  BSSY B0, `(.L_x_9873) ;  /* 0x0000028000007945 */ /* 0x000fe80003800000 */
[----:B------:R-:W-:Y:S05]  /*10fc0*/  @!P6 BRA `(.L_x_9874) ;  /* 0x000000000098e947 */ /* 0x000fea0003800000 */
[----:B-12---:R-:W-:Y:S01]  /*10fd0*/  IMAD R3, R19, 0x8, R24 ;  /* 0x0000000813037824 */ /* 0x006fe200078e0218 */
[----:B------:R-:W-:Y:S02]  /*10fe0*/  SHF.L.U32 R0, R22, 0x1f, RZ ;  /* 0x0000001f16007819 */ /* 0x000fe400000006ff */
[----:B------:R-:W-:Y:S02]  /*10ff0*/  ISETP.NE.AND P1, PT, R18, RZ, PT ;  /* 0x000000ff1200720c */ /* 0x000fe40003f25270 */
[----:B------:R-:W1:Y:S02]  /*11000*/  SYNCS.PHASECHK.TRANS64.TRYWAIT P0, [R3+URZ+0x31c60], R0 ;  /* 0x031c6000030075a7 */ /* 0x000e64000800017f */
[----:B-1----:R-:W-:Y:S09]  /*11010*/  @!P0 BRA `(.L_x_9875) ;  /* 0x0000000c00208947 */ /* 0x002ff20003800000 */
.L_x_9902:
[----:B------:R-:W-:Y:S05]  /*11020*/  @P1 BRA `(.L_x_9876) ;  /* 0x0000000000141947 */ /* 0x000fea0003800000 */
[----:B------:R-:W-:Y:S01]  /*11030*/  ISETP.NE.AND P0, PT, R27, RZ, PT ;  /* 0x000000ff1b00720c */ /* 0x000fe20003f05270 */
[----:B-1----:R-:W-:-:S04]  /*11040*/  IMAD.MOV.U32 R0, RZ, RZ, 0x6c00 ;  /* 0x00006c00ff007424 */ /* 0x002fc800078e00ff */
[----:B------:R2:W-:Y:S08]  /*11050*/  SYNCS.ARRIVE.TRANS64 RZ, [R3+URZ+0x31c50], R0 ;  /* 0x031c500003ff79a7 */ /* 0x0005f0000800003f */
[----:B------:R-:W-:Y:S05]  /*11060*/  @!P0 BRA `(.L_x_9876) ;  /* 0x0000000000048947 */ /* 0x000fea0003800000 */
[----:B------:R-:W-:Y:S01]  /*11070*/  BPT.TRAP 0x1 ;  /* 0x000000040000795c */ /* 0x000fe20000300000 */
.L_x_9876:
        /* <DEDUP_REMOVED lines=27> */
.L_x_9874:
[----:B------:R-:W-:Y:S05]  /*11230*/  BSYNC B0 ;  /* 0x0000000000007941 */ /* 0x000fea0003800000 */
.L_x_9873:
[----:B------:R-:W-:Y:S02]  /*11240*/  VIADD R19, R19, 0x1 ;  /* 0x0000000113137836 */ /* 0x000fe40000000000 */
[----:B--2---:R-:W-:-:S03]  /*11250*/  IMAD.MOV.U32 R13, RZ, RZ, R26 ;  /* 0x000000ffff0d7224 */ /* 0x004fc600078e001a */
[----:B------:R-:W-:-:S04]  /*11260*/  ISETP.NE.AND P0, PT, R19, 0x2, PT ;  /* 0x000000021300780c */ /* 0x000fc80003f05270 */
[----:B-1----:R-:W-:Y:S02]  /*11270*/  SEL R3, RZ, 0x1, P0 ;  /* 0x00000001ff037807 */ /* 0x002fe40000000000 */
[----:B------:R-:W-:Y:S02]  /*11280*/  SEL R19, R19, RZ, P0 ;  /* 0x000000ff13137207 */ /* 0x000fe40000000000 */
[----:B------:R-:W-:-:S07]  /*11290*/  LOP3.LUT R22, R22, R3, RZ, 0x3c, !PT ;  /* 0x0000000316167212 */ /* 0x000fce00078e3cff */
.L_x_9835:
[----:B------:R-:W-:Y:S05]  /*112a0*/  BSYNC B6 ;  /* 0x0000000000067941 */ /* 0x000fea0003800000 */
.L_x_9833:
[----:B------:R-:W-:-:S03]  /*112b0*/  UMOV UR4, 0xffffffff ;  /* 0xffffffff00047882 */ /* 0x000fc60000000000 */
[----:B------:R-:W-:Y:S05]  /*112c0*/  BRA.DIV UR4, `(.L_x_9877) ;  /* 0x0000000a04887947 */ /* 0x000fea000b800000 */
[----:B------:R1:W2:Y:S02]  /*112d0*/  SHFL.IDX PT, R14, R13, RZ, 0x1f ;  /* 0x00001fff0d0e7589 */ /* 0x0002a400000e0000 */
.L_x_9905:
        /* <DEDUP_REMOVED lines=12> */
.L_x_9830:
[----:B------:R-:W2:Y:S01]  /*113a0*/  S2R R3, SR_CgaCtaId ;  /* 0x0000000000037919 */ /* 0x000ea20000008800 */
[----:B------:R-:W-:Y:S01]  /*113b0*/  VIADD R23, R23, 0x1 ;  /* 0x0000000117177836 */ /* 0x000fe20000000000 */
[----:B------:R-:W-:-:S04]  /*113c0*/  MOV R2, 0x400 ;  /* 0x0000040000027802 */ /* 0x000fc80000000f00 */
[----:B------:R-:W-:-:S04]  /*113d0*/  LEA.HI R0, R23, R23, RZ, 0x1 ;  /* 0x0000001717007211 */ /* 0x000fc800078f08ff */
[----:B------:R-:W-:-:S05]  /*113e0*/  LOP3.LUT R0, R0, 0xfffffffe, RZ, 0xc0, !PT ;  /* 0xfffffffe00007812 */ /* 0x000fca00078ec0ff */
[----:B------:R-:W-:-:S05]  /*113f0*/  IMAD.IADD R0, R23, 0x1, -R0 ;  /* 0x0000000117007824 */ /* 0x000fca00078e0a00 */
[----:B------:R-:W-:Y:S02]  /*11400*/  SHF.L.U32 R0, R0, 0x1f, RZ ;  /* 0x0000001f00007819 */ /* 0x000fe400000006ff */
[----:B--2---:R-:W-:-:S04]  /*11410*/  LEA R9, R3, R2, 0x18 ;  /* 0x0000000203097211 */ /* 0x004fc800078ec0ff */
[----:B------:R-:W2:Y:S02]  /*11420*/  SYNCS.PHASECHK.TRANS64.TRYWAIT P0, [R9+URZ+0x31c20], R0 ;  /* 0x031c2000090075a7 */ /* 0x000ea4000800017f */
[----:B--2---:R-:W-:Y:S05]  /*11430*/  @!P0 BRA `(.L_x_9879) ;  /* 0x0000000800508947 */ /* 0x004fea0003800000 */
.L_x_9906:
[----:B------:R-:W3:Y:S02]  /*11440*/  SHFL.IDX PT, R16, R16, RZ, 0x1f ;  /* 0x00001fff10107589 */ /* 0x000ee400000e0000 */
[----:B---3--:R-:W-:-:S13]  /*11450*/  ISETP.NE.AND P0, PT, R16, RZ, PT ;  /* 0x000000ff1000720c */ /* 0x008fda0003f05270 */
[----:B------:R-:W-:Y:S05]  /*11460*/  @P0 EXIT ;  /* 0x000000000000094d */ /* 0x000fea0003800000 */
[----:B------:R-:W-:Y:S01]  /*11470*/  ELECT P0, URZ, PT ;  /* 0x00000000003f782f */ /* 0x000fe20003800000 */
[----:B------:R-:W-:-:S12]  /*11480*/  BSSY B0, `(.L_x_9880) ;  /* 0x000001f000007945 */ /* 0x000fd80003800000 */
[----:B------:R-:W-:Y:S05]  /*11490*/  @!P0 BRA `(.L_x_9881) ;  /* 0x0000000000748947 */ /* 0x000fea0003800000 */
[----:B------:R-:W-:-:S04]  /*114a0*/  LOP3.LUT R17, R17, 0x2, RZ, 0xfc, !PT ;  /* 0x0000000211117812 */ /* 0x000fc800078efcff */
[----:B------:R-:W-:-:S13]  /*114b0*/  ISETP.NE.AND P2, PT, R17, 0x3, PT ;  /* 0x000000031100780c */ /* 0x000fda0003f45270 */
[----:B------:R-:W-:Y:S05]  /*114c0*/  @!P2 BRA `(.L_x_9882) ;  /* 0x000000000004a947 */ /* 0x000fea0003800000 */
[----:B------:R-:W-:Y:S01]  /*114d0*/  BPT.TRAP 0x1 ;  /* 0x000000040000795c */ /* 0x000fe20000300000 */
.L_x_9882:
[----:B--2---:R-:W-:Y:S01]  /*114e0*/  VIADD R0, R9, 0x31c40 ;  /* 0x00031c4009007836 */ /* 0x004fe20000000000 */
        /* <DEDUP_REMOVED lines=11> */
.L_x_9907:
[----:B------:R-:W3:Y:S02]  /*115a0*/  SYNCS.PHASECHK.TRANS64.TRYWAIT P0, [R3+URZ], R2 ;  /* 0x00000002030075a7 */ /* 0x000ee4000800017f */
[----:B---3--:R-:W-:Y:S05]  /*115b0*/  @!P0 BRA `(.L_x_9884) ;  /* 0x0000000800188947 */ /* 0x008fea0003800000 */
.L_x_9908:
[----:B------:R-:W-:Y:S05]  /*115c0*/  @!P2 BRA `(.L_x_9885) ;  /* 0x000000000004a947 */ /* 0x000fea0003800000 */
[----:B------:R-:W-:Y:S01]  /*115d0*/  BPT.TRAP 0x1 ;  /* 0x000000040000795c */ /* 0x000fe20000300000 */
.L_x_9885:
[----:B------:R-:W-:-:S04]  /*115e0*/  VIADD R0, R9, 0x31c60 ;  /* 0x00031c6009007836 */ /* 0x000fc80000000000 */
[----:B------:R-:W-:-:S04]  /*115f0*/  IMAD R19, R19, 0x8, R0 ;  /* 0x0000000813137824 */ /* 0x000fc800078e0200 */
[----:B------:R-:W4:Y:S02]  /*11600*/  SYNCS.PHASECHK.TRANS64.TRYWAIT P0, [R19+URZ], R4 ;  /* 0x00000004130075a7 */ /* 0x000f24000800017f */
[----:B----4-:R-:W-:Y:S05]  /*11610*/  @!P0 BRA `(.L_x_9886) ;  /* 0x0000000800148947 */ /* 0x010fea0003800000 */
.L_x_9909:
[----:B------:R-:W-:-:S07]  /*11620*/  IMAD R7, R7, 0x8, R0 ;  /* 0x0000000807077824 */ /* 0x000fce00078e0200 */
.L_x_9887:
[----:B------:R1:W1:Y:S02]  /*11630*/  SYNCS.PHASECHK.TRANS64.TRYWAIT P0, [R7+URZ], R2 ;  /* 0x00000002070075a7 */ /* 0x000264000800017f */
[----:B-1----:R-:W-:Y:S05]  /*11640*/  @!P0 NANOSLEEP.SYNCS 0x989680 ;  /* 0x009896800000895d */ /* 0x002fea0003900000 */
[----:B------:R-:W1:Y:S02]  /*11650*/  @!P0 SYNCS.PHASECHK.TRANS64 P0, [R7+URZ], R2 ;  /* 0x00000002070085a7 */ /* 0x000e64000800007f */
[----:B-1----:R-:W-:Y:S05]  /*11660*/  @!P0 BRA `(.L_x_9887) ;  /* 0xfffffffc00f08947 */ /* 0x002fea000383ffff */
.L_x_9881:
[----:B------:R-:W-:Y:S05]  /*11670*/  BSYNC B0 ;  /* 0x0000000000007941 */ /* 0x000fea0003800000 */
.L_x_9880:
[----:B------:R-:W-:Y:S05]  /*11680*/  EXIT ;  /* 0x000000000000794d */ /* 0x000fea0003800000 */
.L_x_9791:
[----:B-1----:R-:W-:-:S04]  /*11690*/  IMAD.U32 R3, RZ, RZ, UR47 ;  /* 0x0000002fff037e24 */ /* 0x002fc8000f8e00ff */
[----:B------:R1:W2:Y:S03]  /*116a0*/  SYNCS.PHASECHK.TRANS64.TRYWAIT P1, [R3+URZ+0x31c00], R0 ;  /* 0x031c0000030075a7 */ /* 0x0002a6000802017f */
[----:B--2---:R-:W-:Y:S05]  /*116b0*/  @!P1 NANOSLEEP.SYNCS 0x989680 ;  /* 0x009896800000995d */ /* 0x004fea0003900000 */
[----:B------:R-:W2:Y:S02]  /*116c0*/  @!P1 SYNCS.PHASECHK.TRANS64 P1, [R3+URZ+0x31c00], R0 ;  /* 0x031c0000030095a7 */ /* 0x000ea4000802007f */
[----:B--2---:R-:W-:Y:S05]  /*116d0*/  @!P1 BRA `(.L_x_9791) ;  /* 0xfffffffc00ec9947 */ /* 0x004fea000383ffff */
[----:B------:R-:W-:Y:S05]  /*116e0*/  BRA `(.L_x_9888) ;  /* 0xffffff0000107947 */ /* 0x000fea000383ffff */
.L_x_9795:
[----:B--2---:R2:W3:Y:S02]  /*116f0*/  SYNCS.PHASECHK.TRANS64.TRYWAIT P2, [R3+URZ+0x31c30], R0 ;  /* 0x031c3000030075a7 */ /* 0x0044e4000804017f */
[----:B---3--:R-:W-:Y:S05]  /*11700*/  @!P2 NANOSLEEP.SYNCS 0x989680 ;  /* 0x009896800000a95d */ /* 0x008fea0003900000 */
[----:B------:R-:W3:Y:S02]  /*11710*/  @!P2 SYNCS.PHASECHK.TRANS64 P2, [R3+URZ+0x31c30], R0 ;  /* 0x031c30000300a5a7 */ /* 0x000ee4000804007f */
[----:B---3--:R-:W-:Y:S05]  /*11720*/  @!P2 BRA `(.L_x_9795) ;  /* 0xfffffffc00f0a947 */ /* 0x008fea000383ffff */
[----:B------:R-:W-:Y:S05]  /*11730*/  BRA `(.L_x_9794) ;  /* 0xffffff0000387947 */ /* 0x000fea000383ffff */
.L_x_9800:
[----:B--2---:R-:W-:-:S04]  /*11740*/  IMAD.U32 R5, RZ, RZ, UR6 ;  /* 0x00000006ff057e24 */ /* 0x004fc8000f8e00ff */
[----:B------:R2:W3:Y:S03]  /*11750*/  SYNCS.PHASECHK.TRANS64.TRYWAIT P2, [R5+URZ+0x31c30], R0 ;  /* 0x031c3000050075a7 */ /* 0x0004e6000804017f */
[----:B---3--:R-:W-:Y:S05]  /*11760*/  @!P2 NANOSLEEP.SYNCS 0x989680 ;  /* 0x009896800000a95d */ /* 0x008fea0003900000 */
[----:B------:R-:W3:Y:S02]  /*11770*/  @!P2 SYNCS.PHASECHK.TRANS64 P2, [R5+URZ+0x31c30], R0 ;  /* 0x031c30000500a5a7 */ /* 0x000ee4000804007f */
[----:B---3--:R-:W-:Y:S05]  /*11780*/  @!P2 BRA `(.L_x_9800) ;  /* 0xfffffffc00eca947 */ /* 0x008fea000383ffff */
[----:B------:R-:W-:Y:S05]  /*11790*/  BRA `(.L_x_9797) ;  /* 0xffffff3c00287947 */ /* 0x000fea000383ffff */
.L_x_9804:
[----:B--2---:R-:W-:-:S04]  /*117a0*/  IMAD.U32 R5, RZ, RZ, UR6 ;  /* 0x00000006ff057e24 */ /* 0x004fc8000f8e00ff */
[----:B------:R2:W3:Y:S03]  /*117b0*/  SYNCS.PHASECHK.TRANS64.TRYWAIT P2, [R5+URZ+0x31c50], R0 ;  /* 0x031c5000050075a7 */ /* 0x0004e6000804017f */
[----:B---3--:R-:W-:Y:S05]  /*117c0*/  @!P2 NANOSLEEP.SYNCS 0x989680 ;  /* 0x009896800000a95d */ /* 0x008fea0003900000 */
[----:B------:R-:W3:Y:S02]  /*117d0*/  @!P2 SYNCS.PHASECHK.TRANS64 P2, [R5+URZ+0x31c50], R0 ;  /* 0x031c50000500a5a7 */ /* 0x000ee4000804007f */
[----:B---3--:R-:W-:Y:S05]  /*117e0*/  @!P2 BRA `(.L_x_9804) ;  /* 0xfffffffc00eca947 */ /* 0x008fea000383ffff */
[----:B------:R-:W-:Y:S05]  /*117f0*/  BRA `(.L_x_9801) ;  /* 0xffffff5000d07947 */ /* 0x000fea000383ffff */
.L_x_9810:
[----:B--2---:R-:W-:-:S04]  /*11800*/  IMAD.U32 R5, RZ, RZ, UR6 ;  /* 0x00000006ff057e24 */ /* 0x004fc8000f8e00ff */
[----:B------:R2:W3:Y:S03]  /*11810*/  SYNCS.PHASECHK.TRANS64.TRYWAIT P2, [R5+URZ+0x31c30], R0 ;  /* 0x031c3000050075a7 */ /* 0x0004e6000804017f */
[----:B---3--:R-:W-:Y:S05]  /*11820*/  @!P2 NANOSLEEP.SYNCS 0x989680 ;  /* 0x009896800000a95d */ /* 0x008fea0003900000 */
[----:B------:R-:W3:Y:S02]  /*11830*/  @!P2 SYNCS.PHASECHK.TRANS64 P2, [R5+URZ+0x31c30], R0 ;  /* 0x031c30000500a5a7 */ /* 0x000ee4000804007f */
[----:B---3--:R-:W-:Y:S05]  /*11840*/  @!P2 BRA `(.L_x_9810) ;  /* 0xfffffffc00eca947 */ /* 0x008fea000383ffff */
[----:B------:R-:W-:Y:S05]  /*11850*/  BRA `(.L_x_9807) ;  /* 0xffffff7c007c7947 */ /* 0x000fea000383ffff */
.L_x_9814:
[----:B--2---:R-:W-:-:S04]  /*11860*/  IMAD.U32 R5, RZ, RZ, UR6 ;  /* 0x00000006ff057e24 */ /* 0x004fc8000f8e00ff */
[----:B------:R2:W3:Y:S03]  /*11870*/  SYNCS.PHASECHK.TRANS64.TRYWAIT P2, [R5+URZ+0x31c50], R0 ;  /* 0x031c5000050075a7 */ /* 0x0004e6000804017f */
[----:B---3--:R-:W-:Y:S05]  /*11880*/  @!P2 NANOSLEEP.SYNCS 0x989680 ;  /* 0x009896800000a95d */ /* 0x008fea0003900000 */
[----:B------:R-:W3:Y:S02]  /*11890*/  @!P2 SYNCS.PHASECHK.TRANS64 P2, [R5+URZ+0x31c50], R0 ;  /* 0x031c50000500a5a7 */ /* 0x000ee4000804007f */
[----:B---3--:R-:W-:Y:S05]  /*118a0*/  @!P2 BRA `(.L_x_9814) ;  /* 0xfffffffc00eca947 */ /* 0x008fea000383ffff */
[----:B------:R-:W-:Y:S05]  /*118b0*/  BRA `(.L_x_9811) ;  /* 0xffffff9400207947 */ /* 0x000fea000383ffff */
.L_x_9819:
[----:B--2---:R-:W-:-:S04]  /*118c0*/  IMAD.U32 R7, RZ, RZ, UR12 ;  /* 0x0000000cff077e24 */ /* 0x004fc8000f8e00ff */
[----:B------:R2:W3:Y:S03]  /*118d0*/  SYNCS.PHASECHK.TRANS64.TRYWAIT P0, [R7+URZ+0x31c50], R6 ;  /* 0x031c5006070075a7 */ /* 0x0004e6000800017f */
[----:B---3--:R-:W-:Y:S05]  /*118e0*/  @!P0 NANOSLEEP.SYNCS 0x989680 ;  /* 0x009896800000895d */ /* 0x008fea0003900000 */
[----:B------:R-:W3:Y:S02]  /*118f0*/  @!P0 SYNCS.PHASECHK.TRANS64 P0, [R7+URZ+0x31c50], R6 ;  /* 0x031c5006070085a7 */ /* 0x000ee4000800007f */
[----:B---3--:R-:W-:Y:S05]  /*11900*/  @!P0 BRA `(.L_x_9819) ;  /* 0xfffffffc00ec8947 */ /* 0x008fea000383ffff */
[----:B------:R-:W-:Y:S05]  /*11910*/  BRA `(.L_x_9818) ;  /* 0xffffffb400007947 */ /* 0x000fea000383ffff */
.L_x_9839:
[----:B------:R-:W-:Y:S02]  /*11920*/  IMAD.MOV.U32 R13, RZ, RZ, R16 ;  /* 0x000000ffff0d7224 */ /* 0x000fe400078e0010 */
[----:B------:R-:W-:Y:S02]  /*11930*/  IMAD.MOV.U32 R12, RZ, RZ, RZ ;  /* 0x000000ffff0c7224 */ /* 0x000fe400078e00ff */
[----:B------:R-:W-:Y:S02]  /*11940*/  IMAD.MOV.U32 R11, RZ, RZ, 0x1f ;  /* 0x0000001fff0b7424 */ /* 0x000fe400078e00ff */
[----:B------:R-:W-:-:S07]  /*11950*/  IMAD.MOV.U32 R15, RZ, RZ, -0x1 ;  /* 0xffffffffff0f7424 */ /* 0x000fce00078e00ff */
[----:B------:R-:W-:Y:S05]  /*11960*/  WARPSYNC.COLLECTIVE R15, `(.L_x_9889) ;  /* 0x000000000f087348 */ /* 0x000fea0003c00000 */
[----:B------:R1:W2:Y:S02]  /*11970*/  SHFL.IDX P6, R14, R13, R12, R11 ;  /* 0x0000000c0d0e7389 */ /* 0x0002a400000c000b */
[----:B-12---:R-:W-:Y:S01]  /*11980*/  ENDCOLLECTIVE ;  /* 0x000000000000791b */ /* 0x006fe20003800000 */
.L_x_9889:
[----:B------:R-:W-:Y:S05]  /*11990*/  BRA `(.L_x_9890) ;  /* 0xffffffd800587947 */ /* 0x000fea000383ffff */
.L_x_9840:
[----:B------:R-:W-:Y:S01]  /*119a0*/  BSSY B0, `(.L_x_9891) ;  /* 0x0000006000007945 */ /* 0x000fe20003800000 */
[----:B------:R-:W-:-:S07]  /*119b0*/  IMAD.MOV.U32 R15, RZ, RZ, -0x1 ;  /* 0xffffffffff0f7424 */ /* 0x000fce00078e00ff */
[----:B------:R-:W-:Y:S05]  /*119c0*/  WARPSYNC.COLLECTIVE R15, `(.L_x_9892) ;  /* 0x000000000f0c7348 */ /* 0x000fea0003c00000 */
[----:B------:R-:W-:Y:S02]  /*119d0*/  ELECT P6, UR62, PT ;  /* 0x00000000003e782f */ /* 0x000fe400038c0000 */
[----:B------:R-:W-:Y:S01]  /*119e0*/  MOV R14, UR62 ;  /* 0x0000003e000e7c02 */ /* 0x000fe20008000f00 */
[----:B------:R-:W-:Y:S10]  /*119f0*/  ENDCOLLECTIVE ;  /* 0x000000000000791b */ /* 0x000ff40003800000 */
.L_x_9892:
[----:B------:R-:W-:Y:S05]  /*11a00*/  BSYNC B0 ;  /* 0x0000000000007941 */ /* 0x000fea0003800000 */
.L_x_9891:
[----:B------:R-:W-:Y:S05]  /*11a10*/  BRA `(.L_x_9893) ;  /* 0xffffffd800487947 */ /* 0x000fea000383ffff */
.L_x_9843:
[----:B--2---:R2:W3:Y:S02]  /*11a20*/  SYNCS.PHASECHK.TRANS64.TRYWAIT P2, [R13+URZ+0x31c40], R12 ;  /* 0x031c400c0d0075a7 */ /* 0x0044e4000804017f */
[----:B---3--:R-:W-:Y:S05]  /*11a30*/  @!P2 NANOSLEEP.SYNCS 0x989680 ;  /* 0x009896800000a95d */ /* 0x008fea0003900000 */
[----:B------:R-:W3:Y:S02]  /*11a40*/  @!P2 SYNCS.PHASECHK.TRANS64 P2, [R13+URZ+0x31c40], R12 ;  /* 0x031c400c0d00a5a7 */ /* 0x000ee4000804007f */
[----:B---3--:R-:W-:Y:S05]  /*11a50*/  @!P2 BRA `(.L_x_9843) ;  /* 0xfffffffc00f0a947 */ /* 0x008fea000383ffff */
[----:B------:R-:W-:Y:S05]  /*11a60*/  BRA `(.L_x_9894) ;  /* 0xffffffd800a07947 */ /* 0x000fea000383ffff */
.L_x_9845:
[----:B-1----:R1:W3:Y:S02]  /*11a70*/  SYNCS.PHASECHK.TRANS64.TRYWAIT P2, [R24+URZ+0x31c20], R7 ;  /* 0x031c2007180075a7 */ /* 0x0022e4000804017f */
[----:B---3--:R-:W-:Y:S05]  /*11a80*/  @!P2 NANOSLEEP.SYNCS 0x989680 ;  /* 0x009896800000a95d */ /* 0x008fea0003900000 */
[----:B------:R-:W3:Y:S02]  /*11a90*/  @!P2 SYNCS.PHASECHK.TRANS64 P2, [R24+URZ+0x31c20], R7 ;  /* 0x031c20071800a5a7 */ /* 0x000ee4000804007f */
[----:B---3--:R-:W-:Y:S05]  /*11aa0*/  @!P2 BRA `(.L_x_9845) ;  /* 0xfffffffc00f0a947 */ /* 0x008fea000383ffff */
[----:B------:R-:W-:Y:S05]  /*11ab0*/  BRA `(.L_x_9895) ;  /* 0xffffffdc00b87947 */ /* 0x000fea000383ffff */
.L_x_9851:
[----:B-1----:R1:W2:Y:S02]  /*11ac0*/  SYNCS.PHASECHK.TRANS64.TRYWAIT P3, [R3+URZ+0x31c40], R2 ;  /* 0x031c4002030075a7 */ /* 0x0022a4000806017f */
[----:B--2---:R-:W-:Y:S05]  /*11ad0*/  @!P3 NANOSLEEP.SYNCS 0x989680 ;  /* 0x009896800000b95d */ /* 0x004fea0003900000 */
[----:B------:R-:W2:Y:S02]  /*11ae0*/  @!P3 SYNCS.PHASECHK.TRANS64 P3, [R3+URZ+0x31c40], R2 ;  /* 0x031c40020300b5a7 */ /* 0x000ea4000806007f */
[----:B--2---:R-:W-:Y:S05]  /*11af0*/  @!P3 BRA `(.L_x_9851) ;  /* 0xfffffffc00f0b947 */ /* 0x004fea000383ffff */
[----:B------:R-:W-:Y:S05]  /*11b00*/  BRA `(.L_x_9896) ;  /* 0xffffffe000487947 */ /* 0x000fea000383ffff */
.L_x_9853:
[----:B-1----:R1:W2:Y:S02]  /*11b10*/  SYNCS.PHASECHK.TRANS64.TRYWAIT P3, [R2+URZ+0x60], R3 ;  /* 0x00006003020075a7 */ /* 0x0022a4000806017f */
[----:B--2---:R-:W-:Y:S05]  /*11b20*/  @!P3 NANOSLEEP.SYNCS 0x989680 ;  /* 0x009896800000b95d */ /* 0x004fea0003900000 */
[----:B------:R-:W2:Y:S02]  /*11b30*/  @!P3 SYNCS.PHASECHK.TRANS64 P3, [R2+URZ+0x60], R3 ;  /* 0x000060030200b5a7 */ /* 0x000ea4000806007f */
[----:B--2---:R-:W-:Y:S05]  /*11b40*/  @!P3 BRA `(.L_x_9853) ;  /* 0xfffffffc00f0b947 */ /* 0x004fea000383ffff */
[----:B------:R-:W-:Y:S05]  /*11b50*/  BRA `(.L_x_9897) ;  /* 0xffffffe000c47947 */ /* 0x000fea000383ffff */
.L_x_9859:
[----:B-1----:R1:W2:Y:S02]  /*11b60*/  SYNCS.PHASECHK.TRANS64.TRYWAIT P3, [R10+URZ+0x31c40], R3 ;  /* 0x031c40030a0075a7 */ /* 0x0022a4000806017f */
[----:B--2---:R-:W-:Y:S05]  /*11b70*/  @!P3 NANOSLEEP.SYNCS 0x989680 ;  /* 0x009896800000b95d */ /* 0x004fea0003900000 */
[----:B------:R-:W2:Y:S02]  /*11b80*/  @!P3 SYNCS.PHASECHK.TRANS64 P3, [R10+URZ+0x31c40], R3 ;  /* 0x031c40030a00b5a7 */ /* 0x000ea4000806007f */
[----:B--2---:R-:W-:Y:S05]  /*11b90*/  @!P3 BRA `(.L_x_9859) ;  /* 0xfffffffc00f0b947 */ /* 0x004fea000383ffff */
[----:B------:R-:W-:Y:S05]  /*11ba0*/  BRA `(.L_x_9898) ;  /* 0xffffffe400e87947 */ /* 0x000fea000383ffff */
.L_x_9861:
[----:B-1----:R1:W2:Y:S02]  /*11bb0*/  SYNCS.PHASECHK.TRANS64.TRYWAIT P3, [R3+URZ+0x60], R22 ;  /* 0x00006016030075a7 */ /* 0x0022a4000806017f */
[----:B--2---:R-:W-:Y:S05]  /*11bc0*/  @!P3 NANOSLEEP.SYNCS 0x989680 ;  /* 0x009896800000b95d */ /* 0x004fea0003900000 */
[----:B------:R-:W2:Y:S02]  /*11bd0*/  @!P3 SYNCS.PHASECHK.TRANS64 P3, [R3+URZ+0x60], R22 ;  /* 0x000060160300b5a7 */ /* 0x000ea4000806007f */
[----:B--2---:R-:W-:Y:S05]  /*11be0*/  @!P3 BRA `(.L_x_9861) ;  /* 0xfffffffc00f0b947 */ /* 0x004fea000383ffff */
[----:B------:R-:W-:Y:S05]  /*11bf0*/  BRA `(.L_x_9899) ;  /* 0xffffffe800647947 */ /* 0x000fea000383ffff */
.L_x_9866:
[----:B-1----:R1:W2:Y:S02]  /*11c00*/  SYNCS.PHASECHK.TRANS64.TRYWAIT P3, [R3+URZ+0x31c40], R10 ;  /* 0x031c400a030075a7 */ /* 0x0022a4000806017f */
[----:B--2---:R-:W-:Y:S05]  /*11c10*/  @!P3 NANOSLEEP.SYNCS 0x989680 ;  /* 0x009896800000b95d */ /* 0x004fea0003900000 */
[----:B------:R-:W2:Y:S02]  /*11c20*/  @!P3 SYNCS.PHASECHK.TRANS64 P3, [R3+URZ+0x31c40], R10 ;  /* 0x031c400a0300b5a7 */ /* 0x000ea4000806007f */
[----:B--2---:R-:W-:Y:S05]  /*11c30*/  @!P3 BRA `(.L_x_9866) ;  /* 0xfffffffc00f0b947 */ /* 0x004fea000383ffff */
[----:B------:R-:W-:Y:S05]  /*11c40*/  BRA `(.L_x_9900) ;  /* 0xffffffec00647947 */ /* 0x000fea000383ffff */
.L_x_9868:
[----:B-1----:R1:W2:Y:S02]  /*11c50*/  SYNCS.PHASECHK.TRANS64.TRYWAIT P3, [R3+URZ+0x60], R6 ;  /* 0x00006006030075a7 */ /* 0x0022a4000806017f */
[----:B--2---:R-:W-:Y:S05]  /*11c60*/  @!P3 NANOSLEEP.SYNCS 0x989680 ;  /* 0x009896800000b95d */ /* 0x004fea0003900000 */
[----:B------:R-:W2:Y:S02]  /*11c70*/  @!P3 SYNCS.PHASECHK.TRANS64 P3, [R3+URZ+0x60], R6 ;  /* 0x000060060300b5a7 */ /* 0x000ea4000806007f */
[----:B--2---:R-:W-:Y:S05]  /*11c80*/  @!P3 BRA `(.L_x_9868) ;  /* 0xfffffffc00f0b947 */ /* 0x004fea000383ffff */
[----:B------:R-:W-:Y:S05]  /*11c90*/  BRA `(.L_x_9901) ;  /* 0xffffffec00e87947 */ /* 0x000fea000383ffff */
.L_x_9875:
[----:B-1----:R1:W2:Y:S02]  /*11ca0*/  SYNCS.PHASECHK.TRANS64.TRYWAIT P0, [R3+URZ+0x31c60], R0 ;  /* 0x031c6000030075a7 */ /* 0x0022a4000800017f */
[----:B--2---:R-:W-:Y:S05]  /*11cb0*/  @!P0 NANOSLEEP.SYNCS 0x989680 ;  /* 0x009896800000895d */ /* 0x004fea0003900000 */
[----:B------:R-:W2:Y:S02]  /*11cc0*/  @!P0 SYNCS.PHASECHK.TRANS64 P0, [R3+URZ+0x31c60], R0 ;  /* 0x031c6000030085a7 */ /* 0x000ea4000800007f */
[----:B--2---:R-:W-:Y:S05]  /*11cd0*/  @!P0 BRA `(.L_x_9875) ;  /* 0xfffffffc00f08947 */ /* 0x004fea000383ffff */
[----:B------:R-:W-:Y:S05]  /*11ce0*/  BRA `(.L_x_9902) ;  /* 0xfffffff000cc7947 */ /* 0x000fea000383ffff */
.L_x_9877:
[----:B------:R-:W-:Y:S01]  /*11cf0*/  BSSY B0, `(.L_x_9903) ;  /* 0x0000007000007945 */ /* 0x000fe20003800000 */
[----:B------:R-:W-:Y:S02]  /*11d00*/  IMAD.MOV.U32 R12, RZ, RZ, RZ ;  /* 0x000000ffff0c7224 */ /* 0x000fe400078e00ff */
[----:B------:R-:W-:Y:S02]  /*11d10*/  IMAD.MOV.U32 R11, RZ, RZ, 0x1f ;  /* 0x0000001fff0b7424 */ /* 0x000fe400078e00ff */
[----:B------:R-:W-:-:S07]  /*11d20*/  IMAD.MOV.U32 R15, RZ, RZ, -0x1 ;  /* 0xffffffffff0f7424 */ /* 0x000fce00078e00ff */
[----:B------:R-:W-:Y:S05]  /*11d30*/  WARPSYNC.COLLECTIVE R15, `(.L_x_9904) ;  /* 0x000000000f087348 */ /* 0x000fea0003c00000 */
[----:B------:R1:W2:Y:S02]  /*11d40*/  SHFL.IDX P6, R14, R13, R12, R11 ;  /* 0x0000000c0d0e7389 */ /* 0x0002a400000c000b */
[----:B-12---:R-:W-:Y:S01]  /*11d50*/  ENDCOLLECTIVE ;  /* 0x000000000000791b */ /* 0x006fe20003800000 */
.L_x_9904:
[----:B------:R-:W-:Y:S05]  /*11d60*/  BSYNC B0 ;  /* 0x0000000000007941 */ /* 0x000fea0003800000 */
.L_x_9903:
[----:B------:R-:W-:Y:S05]  /*11d70*/  BRA `(.L_x_9905) ;  /* 0xfffffff400587947 */ /* 0x000fea000383ffff */
.L_x_9879:
[----:B--2---:R2:W3:Y:S02]  /*11d80*/  SYNCS.PHASECHK.TRANS64.TRYWAIT P0, [R9+URZ+0x31c20], R0 ;  /* 0x031c2000090075a7 */ /* 0x0044e4000800017f */
[----:B---3--:R-:W-:Y:S05]  /*11d90*/  @!P0 NANOSLEEP.SYNCS 0x989680 ;  /* 0x009896800000895d */ /* 0x008fea0003900000 */
[----:B------:R-:W3:Y:S02]  /*11da0*/  @!P0 SYNCS.PHASECHK.TRANS64 P0, [R9+URZ+0x31c20], R0 ;  /* 0x031c2000090085a7 */ /* 0x000ee4000800007f */
[----:B---3--:R-:W-:Y:S05]  /*11db0*/  @!P0 BRA `(.L_x_9879) ;  /* 0xfffffffc00f08947 */ /* 0x008fea000383ffff */
[----:B------:R-:W-:Y:S05]  /*11dc0*/  BRA `(.L_x_9906) ;  /* 0xfffffff4009c7947 */ /* 0x000fea000383ffff */
.L_x_9883:
[----:B--2---:R2:W3:Y:S02]  /*11dd0*/  SYNCS.PHASECHK.TRANS64.TRYWAIT P0, [R5+URZ], R4 ;  /* 0x00000004050075a7 */ /* 0x0044e4000800017f */
[----:B---3--:R-:W-:Y:S05]  /*11de0*/  @!P0 NANOSLEEP.SYNCS 0x989680 ;  /* 0x009896800000895d */ /* 0x008fea0003900000 */
[----:B------:R-:W3:Y:S02]  /*11df0*/  @!P0 SYNCS.PHASECHK.TRANS64 P0, [R5+URZ], R4 ;  /* 0x00000004050085a7 */ /* 0x000ee4000800007f */
[----:B---3--:R-:W-:Y:S05]  /*11e00*/  @!P0 BRA `(.L_x_9883) ;  /* 0xfffffffc00f08947 */ /* 0x008fea000383ffff */
[----:B------:R-:W-:Y:S05]  /*11e10*/  BRA `(.L_x_9907) ;  /* 0xfffffff400e07947 */ /* 0x000fea000383ffff */
.L_x_9884:
[----:B---3--:R3:W4:Y:S02]  /*11e20*/  SYNCS.PHASECHK.TRANS64.TRYWAIT P0, [R3+URZ], R2 ;  /* 0x00000002030075a7 */ /* 0x008724000800017f */
[----:B----4-:R-:W-:Y:S05]  /*11e30*/  @!P0 NANOSLEEP.SYNCS 0x989680 ;  /* 0x009896800000895d */ /* 0x010fea0003900000 */
[----:B------:R-:W4:Y:S02]  /*11e40*/  @!P0 SYNCS.PHASECHK.TRANS64 P0, [R3+URZ], R2 ;  /* 0x00000002030085a7 */ /* 0x000f24000800007f */
[----:B----4-:R-:W-:Y:S05]  /*11e50*/  @!P0 BRA `(.L_x_9884) ;  /* 0xfffffffc00f08947 */ /* 0x010fea000383ffff */
[----:B------:R-:W-:Y:S05]  /*11e60*/  BRA `(.L_x_9908) ;  /* 0xfffffff400d47947 */ /* 0x000fea000383ffff */
.L_x_9886:
[----:B----4-:R4:W1:Y:S02]  /*11e70*/  SYNCS.PHASECHK.TRANS64.TRYWAIT P0, [R19+URZ], R4 ;  /* 0x00000004130075a7 */ /* 0x010864000800017f */
[----:B-1----:R-:W-:Y:S05]  /*11e80*/  @!P0 NANOSLEEP.SYNCS 0x989680 ;  /* 0x009896800000895d */ /* 0x002fea0003900000 */
[----:B------:R-:W1:Y:S02]  /*11e90*/  @!P0 SYNCS.PHASECHK.TRANS64 P0, [R19+URZ], R4 ;  /* 0x00000004130085a7 */ /* 0x000e64000800007f */
[----:B-1----:R-:W-:Y:S05]  /*11ea0*/  @!P0 BRA `(.L_x_9886) ;  /* 0xfffffffc00f08947 */ /* 0x002fea000383ffff */
[----:B------:R-:W-:Y:S05]  /*11eb0*/  BRA `(.L_x_9909) ;  /* 0xfffffff400d87947 */ /* 0x000fea000383ffff */
.L_x_9910:
        /* <DEDUP_REMOVED lines=12> */
.L_x_12785:


//--------------------- .text._ZN7cutlass13device_kernelIN5flash11enable_sm90INS1_16FlashAttnFwdSm90INS1_25CollectiveMainloopFwdSm90ILi2EN4cute5tupleIJNS5_1CILi1EEES8_S8_EEENS6_IJNS7_ILi192EEENS7_ILi144EEENS7_ILi96EEEEEELi96ENS_10bfloat16_tEfNS_4arch4Sm90ELb1ELb0ELb0ELb1ELb0ELb0ELb0ELb0ELb1ELb0ELb0ELb0EEENS1_21CollectiveEpilogueFwdINS6_IJSA_SC_SB_EEES9_SE_SG_Li384ELb1ELb0ELb0ELb0EEENS1_36VarlenDynamicPersistentTileSchedulerILi192ELi144ELi384ELi32ELb0ELb0ELb1ELb1ELb1ELb1EEEEEEEEEvNT_6ParamsE --------------------------
	.section	.text._ZN7cutlass13device_kernelIN5flash11enable_sm90INS1_16FlashAttnFwdSm90INS1_25CollectiveMainloopFwdSm90ILi2EN4cute5tupleIJNS5_1CILi1EEES8_S8_EEENS6_IJNS7_ILi192EEENS7_ILi144EEENS7_ILi96EEEEEELi96ENS_10bfloat16_tEfNS_4arch4Sm90ELb1ELb0ELb0ELb1ELb0ELb0ELb0ELb0ELb1ELb0ELb0ELb0EEENS1_21CollectiveEpilogueFwdINS6_IJSA_SC_SB_EEES9_SE_SG_Li384ELb1ELb0ELb0ELb0EEENS1_36VarlenDynamicPersistentTileSchedulerILi192ELi144ELi384ELi32ELb0ELb0ELb1ELb1ELb1ELb1EEEEEEEEEvNT_6ParamsE,"ax",@progbits
	.align	128
.text._ZN7cutlass13device_kernelIN5flash11enable_sm90INS1_16FlashAttnFwdSm90INS1_25CollectiveMainloopFwdSm90ILi2EN4cute5tupleIJNS5_1CILi1EEES8_S8_EEENS6_IJNS7_ILi192EEENS7_ILi144EEENS7_ILi96EEEEEELi96ENS_10bfloat16_tEfNS_4arch4Sm90ELb1ELb0ELb0ELb1ELb0ELb0ELb0ELb0ELb1ELb0ELb0ELb0EEENS1_21CollectiveEpilogueFwdINS6_IJSA_SC_SB_EEES9_SE_SG_Li384ELb1ELb0ELb0ELb0EEENS1_36VarlenDynamicPersistentTileSchedulerILi192ELi144ELi384ELi32ELb0ELb0ELb1ELb1ELb1ELb1EEEEEEEEEvNT_6ParamsE:
        .type           _ZN7cutlass13device_kernelIN5flash11enable_sm90INS1_16FlashAttnFwdSm90INS1_25CollectiveMainloopFwdSm90ILi2EN4cute5tupleIJNS5_1CILi1EEES8_S8_EEENS6_IJNS7_ILi192EEENS7_ILi144EEENS7_ILi96EEEEEELi96ENS_10bfloat16_tEfNS_4arch4Sm90ELb1ELb0ELb0ELb1ELb0ELb0ELb0ELb0ELb1ELb0ELb0ELb0EEENS1_21CollectiveEpilogueFwdINS6_IJSA_SC_SB_EEES9_SE_SG_Li384ELb1ELb0ELb0ELb0EEENS1_36VarlenDynamicPersistentTileSchedulerILi192ELi144ELi384ELi32ELb0ELb0ELb1ELb1ELb1ELb1EEEEEEEEEvNT_6ParamsE,@function
        .size           _ZN7cutlass13device_kernelIN5flash11enable_sm90INS1_16FlashAttnFwdSm90INS1_25CollectiveMainloopFwdSm90ILi2EN4cute5tupleIJNS5_1CILi1EEES8_S8_EEENS6_IJNS7_ILi192EEENS7_ILi144EEENS7_ILi96EEEEEELi96ENS_10bfloat16_tEfNS_4arch4Sm90ELb1ELb0ELb0ELb1ELb0ELb0ELb0ELb0ELb1ELb0ELb0ELb0EEENS1_21CollectiveEpilogueFwdINS6_IJSA_SC_SB_EEES9_SE_SG_Li384ELb1ELb0ELb0ELb0EEENS1_36VarlenDynamicPersistentTileSchedulerILi192ELi144ELi384ELi32ELb0ELb0ELb1ELb1ELb1ELb1EEEEEEEEEvNT_6ParamsE,(.L_x_12786 - _ZN7cutlass13device_kernelIN5flash11enable_sm90INS1_16FlashAttnFwdSm90INS1_25CollectiveMainloopFwdSm90ILi2EN4cute5tupleIJNS5_1CILi1EEES8_S8_EEENS6_IJNS7_ILi192EEENS7_ILi144EEENS7_ILi96EEEEEELi96ENS_10bfloat16_tEfNS_4arch4Sm90ELb1ELb0ELb0ELb1ELb0ELb0ELb0ELb0ELb1ELb0ELb0ELb0EEENS1_21CollectiveEpilogueFwdINS6_IJSA_SC_SB_EEES9_SE_SG_Li384ELb1ELb0ELb0ELb0EEENS1_36VarlenDynamicPersistentTileSchedulerILi192ELi144ELi384ELi32ELb0ELb0ELb1ELb1ELb1ELb1EEEEEEEEEvNT_6ParamsE)
        .other          _ZN7cutlass13device_kernelIN5flash11enable_sm90INS1_16FlashAttnFwdSm90INS1_25CollectiveMainloopFwdSm90ILi2EN4cute5tupleIJNS5_1CILi1EEES8_S8_EEENS6_IJNS7_ILi192EEENS7_ILi144EEENS7_ILi96EEEEEELi96ENS_10bfloat16_tEfNS_4arch4Sm90ELb1ELb0ELb0ELb1ELb0ELb0ELb0ELb0ELb1ELb0ELb0ELb0EEENS1_21CollectiveEpilogueFwdINS6_IJSA_SC_SB_EEES9_SE_SG_Li384ELb1ELb0ELb0ELb0EEENS1_36VarlenDynamicPersistentTileSchedulerILi192ELi144ELi384ELi32ELb0ELb0ELb1ELb1ELb1ELb1EEEEEEEEEvNT_6ParamsE,@"STO_CUDA_ENTRY STV_DEFAULT"
_ZN7cutlass13device_kernelIN5flash11enable_sm90INS1_16FlashAttnFwdSm90INS1_25CollectiveMainloopFwdSm90ILi2EN4cute5tupleIJNS5_1CILi1EEES8_S8_EEENS6_IJNS7_ILi192EEENS7_ILi144EEENS7_ILi96EEEEEELi96ENS_10bfloat16_tEfNS_4arch4Sm90ELb1ELb0ELb0ELb1ELb0ELb0ELb0ELb0ELb1ELb0ELb0ELb0EEENS1_21CollectiveEpilogueFwdINS6_IJSA_SC_SB_EEES9_SE_SG_Li384ELb1ELb0ELb0ELb0EEENS1_36VarlenDynamicPersistentTileSchedulerILi192ELi144ELi384ELi32ELb0ELb0ELb1ELb1ELb1ELb1EEEEEEEEEvNT_6ParamsE:
        /* <DEDUP_REMOVED lines=21> */
.L_x_9912:
[----:B------:R-:W-:Y:S05]  /*0150*/  BSYNC B0 ;  /* 0x0000000000007941 */ /* 0x000fea0003800000 */
.L_x_9911:
        /* <DEDUP_REMOVED lines=41> */
.L_x_9913:
        /* <DEDUP_REMOVED lines=22> */
.L_x_9914:
        /* <DEDUP_REMOVED lines=18> */
.L_x_9915:
        /* <DEDUP_REMOVED lines=22> */
.L_x_9916:
        /* <DEDUP_REMOVED lines=22> */
.L_x_9917:
        /* <DEDUP_REMOVED lines=8> */
.L_x_9919:
[----:B------:R-:W-:-:S08]  /*09b0*/  NOP ;  /* 0x0000000000007918 */ /* 0x000fd00000000000 */
[----:B------:R-:W1:Y:S02]  /*09c0*/  USETMAXREG.TRY_ALLOC.CTAPOOL UP0, 0xa0 ;  /* 0x000000a0000079c8 */ /* 0x000e640008000600 */
[----:B-1----:R-:W-:-:S13]  /*09d0*/  PLOP3.LUT P0, PT, PT, PT, UP0, 0x80, 0x0 ;  /* 0x000000000000781c */ /* 0x002fda0003f0f008 */
[----:B------:R-:W-:Y:S05]  /*09e0*/  @!P0 BRA `(.L_x_9919) ;  /* 0xfffffffc00f08947 */ /* 0x000fea000383ffff */
[----:B0-----:R-:W0:Y:S01]  /*09f0*/  S2R R2, SR_TID.X ;  /* 0x0000000000027919 */ /* 0x001e220000002100 */
        /* <DEDUP_REMOVED lines=13> */
[----:B------:R-:W2:Y:S01]  /*0ad0*/  LDL R3, [R1+0xc] ;  /* 0x00000c0001037983 */ /* 0x000ea20000100800 */
[----:B------:R-:W-:Y:S01]  /*0ae0*/  VIADD R155, R2, 0xffffff80 ;  /* 0xffffff80029b7836 */ /* 0x000fe20000000000 */
[----:B------:R-:W-:Y:S01]  /*0af0*/  R2UR UR61, R33 ;  /* 0x00000000213d72ca */ /* 0x000fe200000e0000 */
[----:B------:R-:W-:Y:S01]  /*0b00*/  UMOV UR38, URZ ;  /* 0x0000003f00267c82 */ /* 0x000fe20008000000 */
[----:B------:R-:W-:Y:S01]  /*0b10*/  R2UR UR5, R34 ;  /* 0x00000000220572ca */ /* 0x000fe200000e0000 */
[----:B------:R-:W-:Y:S01]  /*0b20*/  UMOV UR36, URZ ;  /* 0x0000003f00247c82 */ /* 0x000fe20008000000 */
[----:B------:R-:W-:-:S04]  /*0b30*/  SHF.R.S32.HI R0, RZ, 0x1f, R155 ;  /* 0x0000001fff007819 */ /* 0x000fc8000001149b */
[CC--:B------:R-:W-:Y:S02]  /*0b40*/  LEA.HI R2, R0.reuse, R155.reuse, RZ, 0x4 ;  /* 0x0000009b00027211 */ /* 0x0c0fe400078f20ff */
[----:B------:R-:W-:Y:S02]  /*0b50*/  LEA.HI R152, R0, R155, RZ, 0x7 ;  /* 0x0000009b00987211 */ /* 0x000fe400078f38ff */
[----:B------:R-:W-:Y:S02]  /*0b60*/  SHF.R.S32.HI R5, RZ, 0x4, R2 ;  /* 0x00000004ff057819 */ /* 0x000fe40000011402 */
[C---:B------:R-:W-:Y:S02]  /*0b70*/  LOP3.LUT R4, R2.reuse, 0xfffffff0, RZ, 0xc0, !PT ;  /* 0xfffffff002047812 */ /* 0x040fe400078ec0ff */
[----:B------:R-:W-:Y:S02]  /*0b80*/  LEA.HI R2, R2, R5, RZ, 0x1 ;  /* 0x0000000502027211 */ /* 0x000fe400078f08ff */
[----:B------:R-:W-:Y:S01]  /*0b90*/  LOP3.LUT R6, R152, 0xffffff80, RZ, 0xc0, !PT ;  /* 0xffffff8098067812 */ /* 0x000fe200078ec0ff */
[----:B------:R-:W-:Y:S01]  /*0ba0*/  IMAD.IADD R4, R155, 0x1, -R4 ;  /* 0x000000019b047824 */ /* 0x000fe200078e0a04 */
[----:B------:R-:W-:-:S02]  /*0bb0*/  LOP3.LUT R2, R2, 0x1ffffffe, RZ, 0xc0, !PT ;  /* 0x1ffffffe02027812 */ /* 0x000fc400078ec0ff */
[-C--:B------:R-:W-:Y:S01]  /*0bc0*/  LEA.HI R7, R0, R155.reuse, RZ, 0x5 ;  /* 0x0000009b00077211 */ /* 0x080fe200078f28ff */
[----:B------:R-:W-:Y:S01]  /*0bd0*/  IMAD.IADD R151, R155, 0x1, -R6 ;  /* 0x000000019b977824 */ /* 0x000fe200078e0a06 */
[----:B------:R-:W-:Y:S01]  /*0be0*/  SHF.R.S32.HI R152, RZ, 0x7, R152 ;  /* 0x00000007ff987819 */ /* 0x000fe20000011498 */
[----:B------:R-:W-:Y:S01]  /*0bf0*/  IMAD.IADD R2, R5, 0x1, -R2 ;  /* 0x0000000105027824 */ /* 0x000fe200078e0a02 */
[----:B------:R-:W-:Y:S02]  /*0c00*/  SHF.R.S32.HI R7, RZ, 0x5, R7 ;  /* 0x00000005ff077819 */ /* 0x000fe40000011407 */
[----:B------:R-:W-:Y:S01]  /*0c10*/  SHF.R.S32.HI R8, RZ, 0x1f, R151 ;  /* 0x0000001fff087819 */ /* 0x000fe20000011497 */
[----:B------:R-:W-:Y:S01]  /*0c20*/  IMAD.SHL.U32 R2, R2, 0x8, RZ ;  /* 0x0000000802027824 */ /* 0x000fe200078e00ff */
[----:B------:R-:W-:Y:S01]  /*0c30*/  LEA.HI R0, R0, R155, RZ, 0x2 ;  /* 0x0000009b00007211 */ /* 0x000fe200078f10ff */
[----:B------:R-:W-:Y:S01]  /*0c40*/  IMAD R153, R7, 0x10, R4 ;  /* 0x0000001007997824 */ /* 0x000fe200078e0204 */
[----:B------:R-:W-:-:S02]  /*0c50*/  LEA.HI R9, R8, R151, RZ, 0x2 ;  /* 0x0000009708097211 */ /* 0x000fc400078f10ff */
[----:B------:R-:W-:Y:S01]  /*0c60*/  LEA.HI R8, R8, R151, RZ, 0x5 ;  /* 0x0000009708087211 */ /* 0x000fe200078f28ff */
[----:B------:R-:W-:Y:S01]  /*0c70*/  IMAD.U32 R153, R153, 0x20, R2 ;  /* 0x0000002099997824 */ /* 0x000fe200078e0002 */
[----:B------:R-:W-:Y:S02]  /*0c80*/  LOP3.LUT R22, R9, 0x7ffffffc, RZ, 0xc0, !PT ;  /* 0x7ffffffc09167812 */ /* 0x000fe400078ec0ff */
[----:B------:R-:W-:Y:S02]  /*0c90*/  SHF.R.S32.HI R8, RZ, 0x5, R8 ;  /* 0x00000005ff087819 */ /* 0x000fe40000011408 */
[----:B------:R-:W-:Y:S01]  /*0ca0*/  SHF.R.S32.HI R144, RZ, 0x2, R0 ;  /* 0x00000002ff907819 */ /* 0x000fe20000011400 */
[----:B------:R-:W-:Y:S01]  /*0cb0*/  IMAD.IADD R22, R151, 0x1, -R22 ;  /* 0x0000000197167824 */ /* 0x000fe200078e0a16 */
[----:B--2---:R-:W-:Y:S02]  /*0cc0*/  R2UR UR4, R3 ;  /* 0x00000000030472ca */ /* 0x004fe400000e0000 */
[----:B------:R-:W-:-:S04]  /*0cd0*/  SHF.R.S32.HI R3, RZ, 0x1f, R4 ;  /* 0x0000001fff037819 */ /* 0x000fc80000011404 */
[CC--:B------:R-:W-:Y:S02]  /*0ce0*/  LEA.HI R5, R3.reuse, R4.reuse, RZ, 0x3 ;  /* 0x0000000403057211 */ /* 0x0c0fe400078f18ff */
[----:B------:R-:W-:-:S03]  /*0cf0*/  LEA.HI R3, R3, R4, RZ, 0x2 ;  /* 0x0000000403037211 */ /* 0x000fc600078f10ff */
[----:B------:R-:W-:Y:S01]  /*0d00*/  IMAD.SHL.U32 R6, R5, 0x10, RZ ;  /* 0x0000001005067824 */ /* 0x000fe200078e00ff */
[----:B------:R-:W-:Y:S01]  /*0d10*/  LOP3.LUT R5, R3, 0x7fffffc, RZ, 0xc0, !PT ;  /* 0x07fffffc03057812 */ /* 0x000fe200078ec0ff */
[----:B------:R-:W-:Y:S01]  /*0d20*/  ULOP3.LUT UR4, UR4, 0x1, URZ, 0xfc, !UPT ;  /* 0x0000000104047892 */ /* 0x000fe2000f8efc3f */
[----:B------:R-:W-:Y:S02]  /*0d30*/  SHF.R.S32.HI R3, RZ, 0x2, R3 ;  /* 0x00000002ff037819 */ /* 0x000fe40000011403 */
[----:B------:R-:W-:Y:S01]  /*0d40*/  LOP3.LUT R6, R6, 0x7fffff80, RZ, 0xc0, !PT ;  /* 0x7fffff8006067812 */ /* 0x000fe200078ec0ff */
[----:B------:R-:W-:Y:S01]  /*0d50*/  IMAD.IADD R5, R4, 0x1, -R5 ;  /* 0x0000000104057824 */ /* 0x000fe200078e0a05 */
[--C-:B------:R-:W-:Y:S01]  /*0d60*/  SHF.R.S32.HI R4, RZ, 0x1f, R9.reuse ;  /* 0x0000001fff047819 */ /* 0x100fe20000011409 */
[----:B------:R-:W-:Y:S02]  /*0d70*/  IMAD.SHL.U32 R3, R3, 0x40, RZ ;  /* 0x0000004003037824 */ /* 0x000fe400078e00ff */
[----:B------:R-:W-:Y:S01]  /*0d80*/  IMAD R6, R7, 0x100, R6 ;  /* 0x0000010007067824 */ /* 0x000fe200078e0206 */
[----:B------:R-:W-:Y:S01]  /*0d90*/  SHF.R.S32.HI R7, RZ, 0x2, R9 ;  /* 0x00000002ff077819 */ /* 0x000fe20000011409 */
[----:B------:R-:W-:Y:S01]  /*0da0*/  IMAD.U32 R154, RZ, RZ, UR4 ;  /* 0x00000004ff9a7e24 */ /* 0x000fe2000f8e00ff */
[----:B------:R-:W-:Y:S01]  /*0db0*/  LOP3.LUT R3, R3, 0x40, RZ, 0xc0, !PT ;  /* 0x0000004003037812 */ /* 0x000fe200078ec0ff */
[----:B------:R-:W-:Y:S01]  /*0dc0*/  IMAD R6, R5, 0x10, R6 ;  /* 0x0000001005067824 */ /* 0x000fe200078e0206 */
[----:B------:R-:W-:Y:S01]  /*0dd0*/  LEA.HI R4, R4, R7, RZ, 0x3 ;  /* 0x0000000704047211 */ /* 0x000fe200078f18ff */
[----:B------:R-:W-:Y:S01]  /*0de0*/  IMAD.HI R5, R152, 0x55555556, RZ ;  /* 0x5555555698057827 */ /* 0x000fe200078e02ff */
[----:B------:R-:W-:-:S02]  /*0df0*/  UMOV UR4, URZ ;  /* 0x0000003f00047c82 */ /* 0x000fc40008000000 */
[----:B------:R-:W-:Y:S01]  /*0e00*/  LOP3.LUT R10, R4, 0xfffffff8, RZ, 0xc0, !PT ;  /* 0xfffffff8040a7812 */ /* 0x000fe200078ec0ff */
[----:B------:R-:W-:Y:S01]  /*0e10*/  IMAD.U32 R150, RZ, RZ, UR4 ;  /* 0x00000004ff967e24 */ /* 0x000fe2000f8e00ff */
[----:B------:R-:W-:Y:S02]  /*0e20*/  LOP3.LUT R4, R3, 0x8, R2, 0xf8, !PT ;  /* 0x0000000803047812 */ /* 0x000fe400078ef802 */
[----:B------:R-:W-:Y:S01]  /*0e30*/  SHF.R.U32.HI R3, RZ, 0x3, R3 ;  /* 0x00000003ff037819 */ /* 0x000fe20000011603 */
[----:B------:R-:W-:Y:S01]  /*0e40*/  IMAD.IADD R7, R7, 0x1, -R10 ;  /* 0x0000000107077824 */ /* 0x000fe200078e0a0a */
[----:B------:R-:W-:Y:S02]  /*0e50*/  LEA.HI R5, R5, R5, RZ, 0x1 ;  /* 0x0000000505057211 */ /* 0x000fe400078f08ff */
[----:B------:R-:W-:Y:S01]  /*0e60*/  LOP3.LUT R3, R4, R3, RZ, 0x3c, !PT ;  /* 0x0000000304037212 */ /* 0x000fe200078e3cff */
[----:B------:R-:W-:Y:S01]  /*0e70*/  IMAD R8, R8, 0x10, R7 ;  /* 0x0000001008087824 */ /* 0x000fe200078e0207 */
[----:B------:R-:W-:Y:S01]  /*0e80*/  LOP3.LUT R4, R0, 0x1ffffffc, RZ, 0xc0, !PT ;  /* 0x1ffffffc00047812 */ /* 0x000fe200078ec0ff */
[----:B------:R-:W-:-:S02]  /*0e90*/  IMAD R5, R5, -0x3, R152 ;  /* 0xfffffffd05057824 */ /* 0x000fc400078e0298 */
[----:B------:R-:W-:Y:S02]  /*0ea0*/  IMAD.IADD R2, R3, 0x1, R6 ;  /* 0x0000000103027824 */ /* 0x000fe400078e0206 */
[----:B------:R-:W-:Y:S02]  /*0eb0*/  IMAD.IADD R4, R155, 0x1, -R4 ;  /* 0x000000019b047824 */ /* 0x000fe400078e0a04 */
[----:B------:R-:W-:Y:S01]  /*0ec0*/  IMAD R23, R5, 0x40, R8 ;  /* 0x0000004005177824 */ /* 0x000fe200078e0208 */
[----:B------:R-:W-:Y:S01]  /*0ed0*/  LEA R2, R2, UR37, 0x1 ;  /* 0x0000002502027c11 */ /* 0x000fe2000f8e08ff */
[----:B------:R-:W-:-:S07]  /*0ee0*/  IMAD.SHL.U32 R19, R4, 0x8, RZ ;  /* 0x0000000804137824 */ /* 0x000fce00078e00ff */
.L_x_9965:
[----:B0-2--5:R-:W0:Y:S01]  /*0ef0*/  LDC.64 R4, c[0x0][0xc60] ;  /* 0x00031800ff047b82 */ /* 0x025e220000000a00 */
[----:B------:R-:W-:Y:S01]  /*0f00*/  ULDC.64 UR10, c[0x0][0x208] ;  /* 0x00008200000a7ab9 */ /* 0x000fe20000000a00 */
[----:B------:R-:W-:Y:S01]  /*0f10*/  ULDC.64 UR6, c[0x0][0xa28] ;  /* 0x00028a0000067ab9 */ /* 0x000fe20000000a00 */
[----:B------:R-:W-:Y:S01]  /*0f20*/  ULDC.64 UR8, c[0x0][0xa18] ;  /* 0x0002860000087ab9 */ /* 0x000fe20000000a00 */
[----:B0-----:R-:W-:-:S06]  /*0f30*/  IMAD.WIDE R4, R35, 0x4, R4 ;  /* 0x0000000423047825 */ /* 0x001fcc00078e0204 */
[----:B------:R-:W2:Y:S01]  /*0f40*/  LDG.E R4, desc[UR10][R4.64] ;  /* 0x0000000a04047981 */ /* 0x000ea2000c1e1900 */
        /* <DEDUP_REMOVED lines=17> */
[----:B-1----:R-:W-:-:S03]  /*1060*/  IMAD.U32 R6, RZ, RZ, UR8 ;  /* 0x00000008ff067e24 */ /* 0x002fc6000f8e00ff */
[----:B------:R-:W-:Y:S01]  /*1070*/  IMAD.U32 R7, RZ, RZ, UR9 ;  /* 0x00000009ff077e24 */ /* 0x000fe2000f8e00ff */
[----:B------:R-:W2:Y:S01]  /*1080*/  @P0 LDG.E R4, desc[UR10][R4.64] ;  /* 0x0000000a04040981 */ /* 0x000ea2000c1e1900 */
[----:B------:R-:W-:Y:S01]  /*1090*/  UISETP.NE.U32.AND UP0, UPT, UR6, URZ, UPT ;  /* 0x0000003f0600728c */ /* 0x000fe2000bf05070 */
[----:B------:R-:W-:Y:S02]  /*10a0*/  ULDC UR8, c[0x0][0x2e0] ;  /* 0x0000b80000087ab9 */ /* 0x000fe40000000800 */
[----:B---3--:R-:W3:Y:S01]  /*10b0*/  @P2 LDG.E R6, desc[UR10][R6.64] ;  /* 0x0000000a06062981 */ /* 0x008ee2000c1e1900 */
        /* <DEDUP_REMOVED lines=13> */
[----:B------:R-:W-:Y:S06]  /*1190*/  @P2 BRA `(.L_x_9920) ;  /* 0x0000000000402947 */ /* 0x000fec0003800000 */
        /* <DEDUP_REMOVED lines=16> */
.L_x_9920:
        /* <DEDUP_REMOVED lines=12> */
.L_x_9921:
        /* <DEDUP_REMOVED lines=15> */
.L_x_9922:
[----:B------:R-:W-:Y:S01]  /*1450*/  R2UR UR7, R17 ;  /* 0x00000000110772ca */ /* 0x000fe200000e0000 */
[----:B------:R-:W-:Y:S01]  /*1460*/  UIADD3 UR6, -UR4, UR8, URZ ;  /* 0x0000000804067290 */ /* 0x000fe2000fffe13f */
[----:B------:R-:W-:Y:S01]  /*1470*/  PLOP3.LUT P0, PT, PT, PT, PT, 0x80, 0x0 ;  /* 0x000000000000781c */ /* 0x000fe20003f0f070 */
[----:B------:R-:W-:Y:S01]  /*1480*/  UMOV UR5, 0xc0 ;  /* 0x000000c000057882 */ /* 0x000fe20000000000 */
[----:B------:R-:W-:Y:S01]  /*1490*/  IMAD.MOV.U32 R16, RZ, RZ, RZ ;  /* 0x000000ffff107224 */ /* 0x000fe200078e00ff */
[----:B------:R-:W-:Y:S01]  /*14a0*/  UIMAD UR5, UR61, UR5, 0x14f ;  /* 0x0000014f3d0574a4 */ /* 0x000fe2000f8e0205 */
[----:B------:R-:W-:Y:S01]  /*14b0*/  IMAD.MOV.U32 R3, RZ, RZ, RZ ;  /* 0x000000ffff037224 */ /* 0x000fe200078e00ff */
[----:B------:R-:W-:Y:S02]  /*14c0*/  UIADD3 UR4, UR6, 0x8f, URZ ;  /* 0x0000008f06047890 */ /* 0x000fe4000fffe03f */
[----:B------:R-:W-:Y:S01]  /*14d0*/  IMAD.U32 R18, RZ, RZ, UR6 ;  /* 0x00000006ff127e24 */ /* 0x000fe2000f8e00ff */
[----:B------:R-:W-:Y:S01]  /*14e0*/  CS2R R30, SRZ ;  /* 0x00000000001e7805 */ /* 0x000fe2000001ff00 */
[----:B------:R-:W-:Y:S01]  /*14f0*/  IMAD.MOV.U32 R71, RZ, RZ, RZ ;  /* 0x000000ffff477224 */ /* 0x000fe200078e00ff */
[----:B------:R-:W-:Y:S01]  /*1500*/  CS2R R52, SRZ ;  /* 0x0000000000347805 */ /* 0x000fe2000001ff00 */
[----:B------:R-:W-:Y:S01]  /*1510*/  IMAD.MOV.U32 R0, RZ, RZ, RZ ;  /* 0x000000ffff007224 */ /* 0x000fe200078e00ff */
        /* <DEDUP_REMOVED lines=17> */
[----:B------:R-:W-:Y:S01]  /*1630*/  IMAD.MOV.U32 R50, RZ, RZ, RZ ;  /* 0x000000ffff327224 */ /* 0x000fe200078e00ff */
        /* <DEDUP_REMOVED lines=8> */
[----:B------:R-:W-:Y:S01]  /*16c0*/  CS2R R74, SRZ ;  /* 0x00000000004a7805 */ /* 0x000fe2000001ff00 */
[----:B------:R-:W-:Y:S01]  /*16d0*/  IMAD.MOV.U32 R69, RZ, RZ, RZ ;  /* 0x000000ffff457224 */ /* 0x000fe200078e00ff */
[----:B------:R-:W-:Y:S01]  /*16e0*/  CS2R R6, SRZ ;  /* 0x0000000000067805 */ /* 0x000fe2000001ff00 */
[----:B------:R-:W-:Y:S01]  /*16f0*/  IMAD.MOV.U32 R12, RZ, RZ, RZ ;  /* 0x000000ffff0c7224 */ /* 0x000fe200078e00ff */
[----:B------:R-:W-:Y:S01]  /*1700*/  PLOP3.LUT P1, PT, PT, PT, UP0, 0x80, 0x0 ;  /* 0x000000000000781c */ /* 0x000fe20003f2f008 */
[----:B------:R-:W-:Y:S02]  /*1710*/  IMAD.MOV.U32 R81, RZ, RZ, RZ ;  /* 0x000000ffff517224 */ /* 0x000fe400078e00ff */
[----:B------:R-:W-:-:S02]  /*1720*/  IMAD.MOV.U32 R14, RZ, RZ, RZ ;  /* 0x000000ffff0e7224 */ /* 0x000fc400078e00ff */
[----:B------:R-:W-:Y:S02]  /*1730*/  IMAD.MOV.U32 R83, RZ, RZ, RZ ;  /* 0x000000ffff537224 */ /* 0x000fe400078e00ff */
[----:B------:R-:W-:Y:S02]  /*1740*/  IMAD.MOV.U32 R24, RZ, RZ, RZ ;  /* 0x000000ffff187224 */ /* 0x000fe400078e00ff */
[----:B------:R-:W-:-:S04]  /*1750*/  IMAD.MOV.U32 R85, RZ, RZ, RZ ;  /* 0x000000ffff557224 */ /* 0x000fc800078e00ff */
[----:B------:R-:W-:Y:S05]  /*1760*/  @!P1 BRA `(.L_x_9923) ;  /* 0x000000c000889947 */ /* 0x000fea0003800000 */
[----:B------:R-:W0:Y:S01]  /*1770*/  SHFL.IDX PT, R0, R152, RZ, 0x1f ;  /* 0x00001fff98007589 */ /* 0x000e2200000e0000 */
[----:B------:R-:W-:-:S04]  /*1780*/  UIADD3 UR6, UR37, 0x24300, URZ ;  /* 0x0002430025067890 */ /* 0x000fc8000fffe03f */
[----:B------:R-:W-:-:S06]  /*1790*/  ULOP3.LUT UP0, URZ, UR6, 0x9f, URZ, 0xc0, !UPT ;  /* 0x0000009f063f7892 */ /* 0x000fcc000f80c03f */
[----:B------:R-:W-:Y:S02]  /*17a0*/  PLOP3.LUT P0, PT, PT, PT, UP0, 0x80, 0x0 ;  /* 0x000000000000781c */ /* 0x000fe40003f0f008 */
[----:B0-----:R-:W-:-:S13]  /*17b0*/  R2UR UR7, R0 ;  /* 0x00000000000772ca */ /* 0x001fda00000e0000 */
        /* <DEDUP_REMOVED lines=28> */
.L_x_9924:
        /* <DEDUP_REMOVED lines=11> */
.L_x_10053:
[----:B------:R-:W-:Y:S05]  /*1a30*/  @!P0 BRA `(.L_x_9926) ;  /* 0x0000000000048947 */ /* 0x000fea0003800000 */
[----:B------:R-:W-:Y:S01]  /*1a40*/  BPT.TRAP 0x1 ;  /* 0x000000040000795c */ /* 0x000fe20000300000 */
.L_x_9926:
[----:B0-----:R-:W-:Y:S02]  /*1a50*/  IMAD.U32 R3, RZ, RZ, UR36 ;  /* 0x00000024ff037e24 */ /* 0x001fe4000f8e00ff */
[----:B------:R-:W-:-:S03]  /*1a60*/  IMAD.U32 R0, RZ, RZ, UR38 ;  /* 0x00000026ff007e24 */ /* 0x000fc6000f8e00ff */
[----:B------:R-:W-:Y:S02]  /*1a70*/  LEA R3, R3, UR37, 0x3 ;  /* 0x0000002503037c11 */ /* 0x000fe4000f8e18ff */
[----:B------:R-:W-:-:S04]  /*1a80*/  SHF.L.U32 R0, R0, 0x1f, RZ ;  /* 0x0000001f00007819 */ /* 0x000fc800000006ff */
[----:B------:R0:W1:Y:S01]  /*1a90*/  SYNCS.PHASECHK.TRANS64.TRYWAIT P2, [R3+URZ+0x31c30], R0 ;  /* 0x031c3000030075a7 */ /* 0x000062000804017f */
[----:B------:R-:W-:Y:S05]  /*1aa0*/  @!P0 BRA `(.L_x_9927) ;  /* 0x0000000000048947 */ /* 0x000fea0003800000 */
[----:B------:R-:W-:Y:S01]  /*1ab0*/  BPT.TRAP 0x1 ;  /* 0x000000040000795c */ /* 0x000fe20000300000 */
.L_x_9927:
[----:B------:R-:W2:Y:S01]  /*1ac0*/  S2R R4, SR_TID.X ;  /* 0x0000000000047919 */ /* 0x000ea20000002100 */
[----:B------:R-:W-:Y:S01]  /*1ad0*/  IMAD.MOV.U32 R71, RZ, RZ, RZ ;  /* 0x000000ffff477224 */ /* 0x000fe200078e00ff */
[----:B--2---:R-:W-:Y:S01]  /*1ae0*/  LOP3.LUT P1, RZ, R4, 0x7f, RZ, 0xc0, !PT ;  /* 0x0000007f04ff7812 */ /* 0x004fe2000782c0ff */
[----:B-1----:R-:W-:-:S12]  /*1af0*/  @P2 BRA `(.L_x_9928) ;  /* 0x0000000000082947 */ /* 0x002fd80003800000 */
[----:B------:R-:W1:Y:S02]  /*1b00*/  SYNCS.PHASECHK.TRANS64.TRYWAIT P2, [R3+URZ+0x31c30], R0 ;  /* 0x031c3000030075a7 */ /* 0x000e64000804017f */
[----:B-1----:R-:W-:Y:S05]  /*1b10*/  @!P2 BRA `(.L_x_9929) ;  /* 0x000001240078a947 */ /* 0x002fea0003800000 */
.L_x_9928:
[----:B------:R-:W-:Y:S05]  /*1b20*/  WARPSYNC.ALL ;  /* 0x0000000000007948 */ /* 0x000fea0003800000 */
[----:B------:R-:W-:Y:S01]  /*1b30*/  UIADD3 UR4, UR37, 0x16a00, URZ ;  /* 0x00016a0025047890 */ /* 0x000fe2000fffe03f */
[----:B------:R-:W-:Y:S01]  /*1b40*/  WARPGROUP.ARRIVE ;  /* 0x00000000000079c5 */ /* 0x000fe20000000000 */
[----:B------:R-:W-:Y:S01]  /*1b50*/  ULOP3.LUT UR6, UR40, 0x10000, URZ, 0xfc, !UPT ;  /* 0x0001000028067892 */ /* 0x000fe2000f8efc3f */
[----:B------:R-:W-:Y:S01]  /*1b60*/  R2UR UR52, R18 ;  /* 0x00000000123472ca */ /* 0x000fe200000e0000 */
[----:B------:R-:W-:Y:S01]  /*1b70*/  USHF.R.U32.HI UR4, URZ, 0x4, UR4 ;  /* 0x000000043f047899 */ /* 0x000fe20008011604 */
[----:B------:R-:W-:Y:S01]  /*1b80*/  R2UR UR53, R17 ;  /* 0x00000000113572ca */ /* 0x000fe200000e0000 */
[----:B------:R-:W-:Y:S01]  /*1b90*/  UMOV UR29, 0x80000020 ;  /* 0x80000020001d7882 */ /* 0x000fe20000000000 */
[----:B------:R-:W-:Y:S01]  /*1ba0*/  UMOV UR31, 0x80000020 ;  /* 0x80000020001f7882 */ /* 0x000fe20000000000 */
[----:B------:R-:W-:Y:S01]  /*1bb0*/  ULOP3.LUT UR4, UR4, 0x3fff, URZ, 0xc0, !UPT ;  /* 0x00003fff04047892 */ /* 0x000fe2000f8ec03f */
[----:B01----:R-:W-:Y:S01]  /*1bc0*/  IMAD.U32 R0, RZ, RZ, UR61 ;  /* 0x0000003dff007e24 */ /* 0x003fe2000f8e00ff */
[----:B------:R-:W-:Y:S01]  /*1bd0*/  UMOV UR28, UR6 ;  /* 0x00000006001c7c82 */ /* 0x000fe20008000000 */
[----:B------:R-:W-:Y:S01]  /*1be0*/  UMOV UR9, UR29 ;  /* 0x0000001d00097c82 */ /* 0x000fe20008000000 */
[----:B------:R-:W-:Y:S01]  /*1bf0*/  ULOP3.LUT UR5, UR4, 0x10000, URZ, 0xfc, !UPT ;  /* 0x0001000004057892 */ /* 0x000fe2000f8efc3f */
[----:B------:R-:W-:Y:S01]  /*1c00*/  IMAD R9, R0, 0xc0, R23 ;  /* 0x000000c000097824 */ /* 0x000fe200078e0217 */
[----:B------:R-:W-:Y:S01]  /*1c10*/  UMOV UR8, UR28 ;  /* 0x0000001c00087c82 */ /* 0x000fe20008000000 */
[----:B------:R-:W-:Y:S01]  /*1c20*/  UMOV UR11, 0x80000020 ;  /* 0x80000020000b7882 */ /* 0x000fe20000000000 */
[----:B------:R-:W-:Y:S01]  /*1c30*/  UIMAD UR4, UR36, 0x6c0, UR5 ;  /* 0x000006c0240478a4 */ /* 0x000fe2000f8e0205 */
[----:B------:R-:W-:Y:S01]  /*1c40*/  @!P1 VIADD R3, R3, 0x31c40 ;  /* 0x00031c4003039836 */ /* 0x000fe20000000000 */
[----:B------:R-:W-:Y:S01]  /*1c50*/  UMOV UR12, UR28 ;  /* 0x0000001c000c7c82 */ /* 0x000fe20008000000 */
[----:B------:R-:W-:Y:S01]  /*1c60*/  UMOV UR13, UR29 ;  /* 0x0000001d000d7c82 */ /* 0x000fe20008000000 */
[----:B------:R-:W-:-:S02]  /*1c70*/  UIADD3 UR10, UR4, 0x40, URZ ;  /* 0x00000040040a7890 */ /* 0x000fc4000fffe03f */
[----:B------:R-:W-:Y:S02]  /*1c80*/  UIADD3 UR14, UR4, 0xc0, URZ ;  /* 0x000000c0040e7890 */ /* 0x000fe4000fffe03f */
[----:B------:R-:W-:Y:S01]  /*1c90*/  UMOV UR30, UR4 ;  /* 0x00000004001e7c82 */ /* 0x000fe20008000000 */
[----:B------:R-:W-:Y:S01]  /*1ca0*/  UMOV UR15, 0x80000020 ;  /* 0x80000020000f7882 */ /* 0x000fe20000000000 */
[----:B------:R-:W-:Y:S01]  /*1cb0*/  HGMMA.64x16x16.F32.BF16 R96, gdesc[UR28], RZ, !UPT, gsb0 ;  /* 0x002000001c6079f0 */ /* 0x000fe2000c0018ff */
        /* <DEDUP_REMOVED lines=13> */
[----:B------:R-:W-:Y:S01]  /*1d90*/  UMOV UR31, 0x80000020 ;  /* 0x80000020001f7882 */ /* 0x000fe20000000000 */
[----:B------:R-:W-:-:S02]  /*1da0*/  UIADD3 UR7, UR6, 0x2, URZ ;  /* 0x0000000206077890 */ /* 0x000fc4000fffe03f */
        /* <DEDUP_REMOVED lines=45> */
[----:B------:R-:W-:Y:S03]  /*2080*/  HGMMA.64x16x16.F32.BF16 R32, gdesc[UR28], RZ, !UPT, gsb0 ;  /* 0x002000001c2079f0 */ /* 0x000fe6000c0018ff */
        /* <DEDUP_REMOVED lines=208> */
[----:B------:R-:W-:-:S04]  /*2d90*/  UIMAD UR6, UR39, -0x90, UR52 ;  /* 0xffffff70270678a4 */ /* 0x000fc8000f8e0234 */
[----:B------:R-:W-:Y:S02]  /*2da0*/  UIADD3 UR7, UR6, 0x90, URZ ;  /* 0x0000009006077890 */ /* 0x000fe4000fffe03f */
[----:B------:R-:W-:-:S04]  /*2db0*/  UIADD3 UR6, -UR53, 0x91, UR6 ;  /* 0x0000009135067890 */ /* 0x000fc8000fffe106 */
[----:B------:R-:W-:Y:S01]  /*2dc0*/  IMAD.U32 R13, RZ, RZ, UR7 ;  /* 0x00000007ff0d7e24 */ /* 0x000fe2000f8e00ff */
[----:B------:R-:W-:Y:S01]  /*2dd0*/  UIADD3 UR7, UR39, -0x2, URZ ;  /* 0xfffffffe27077890 */ /* 0x000fe2000fffe03f */
[----:B------:R-:W-:Y:S01]  /*2de0*/  IMAD.U32 R5, RZ, RZ, UR6 ;  /* 0x00000006ff057e24 */ /* 0x000fe2000f8e00ff */
[----:B------:R-:W-:Y:S01]  /*2df0*/  UIADD3 UR6, UR52, -UR53, URZ ;  /* 0x8000003534067290 */ /* 0x000fe2000fffe03f */
[C---:B------:R-:W-:Y:S02]  /*2e00*/  IMAD R13, R22.reuse, -0x2, R13 ;  /* 0xfffffffe160d7824 */ /* 0x040fe400078e020d */
[----:B------:R-:W-:Y:S01]  /*2e10*/  IMAD R112, R22, -0x2, R5 ;  /* 0xfffffffe16707824 */ /* 0x000fe200078e0205 */
[----:B------:R-:W-:-:S04]  /*2e20*/  UIMAD UR6, UR61, 0xc0, UR6 ;  /* 0x000000c03d0678a4 */ /* 0x000fc8000f8e0206 */
[----:B------:R-:W-:Y:S01]  /*2e30*/  VIADDMNMX R0, R9, R112, R13, PT ;  /* 0x0000007009007246 */ /* 0x000fe2000380010d */
[----:B------:R-:W-:Y:S01]  /*2e40*/  UIMAD.WIDE UR10, UR6, 0x38e38e39, URZ ;  /* 0x38e38e39060a78a5 */ /* 0x000fe2000f8e023f */
[----:B------:R-:W-:Y:S02]  /*2e50*/  IADD3 R112, R112, 0x8, R9 ;  /* 0x0000000870707810 */ /* 0x000fe40007ffe009 */
[C---:B------:R-:W-:Y:S01]  /*2e60*/  ISETP.GT.AND P2, PT, R0.reuse, RZ, PT ;  /* 0x000000ff0000720c */ /* 0x040fe20003f44270 */
[----:B------:R-:W-:Y:S01]  /*2e70*/  USHF.R.U32.HI UR6, URZ, 0x1f, UR11 ;  /* 0x0000001f3f067899 */ /* 0x000fe2000801160b */
[C---:B------:R-:W-:Y:S02]  /*2e80*/  ISETP.GT.AND P3, PT, R0.reuse, 0x1, PT ;  /* 0x000000010000780c */ /* 0x040fe40003f64270 */
[----:B------:R-:W-:Y:S01]  /*2e90*/  ISETP.GT.AND P4, PT, R0, 0x8, PT ;  /* 0x000000080000780c */ /* 0x000fe20003f84270 */
[----:B------:R-:W-:Y:S01]  /*2ea0*/  ULEA.HI.SX32 UR6, UR11, UR6, 0x1b ;  /* 0x000000060b067291 */ /* 0x000fe2000f8fda3f */
[----:B------:R-:W-:-:S03]  /*2eb0*/  VIMNMX R13, R13, R112, PT ;  /* 0x000000700d0d7248 */ /* 0x000fc60003fe0100 */
[----:B------:R-:W-:-:S04]  /*2ec0*/  UISETP.LT.AND UP0, UPT, URZ, UR6, UPT ;  /* 0x000000063f00728c */ /* 0x000fc8000bf01270 */
[----:B------:R-:W-:-:S04]  /*2ed0*/  USEL UR14, URZ, UR6, !UP0 ;  /* 0x000000063f0e7287 */ /* 0x000fc8000c000000 */
[----:B------:R-:W-:Y:S01]  /*2ee0*/  UISETP.GE.AND UP0, UPT, UR7, UR14, UPT ;  /* 0x0000000e0700728c */ /* 0x000fe2000bf06270 */
        /* <DEDUP_REMOVED lines=29> */
[----:B------:R-:W-:-:S02]  /*30c0*/  FMNMX.FTZ R5, R4, R120, !PT ;  /* 0x0000007804057209 */ /* 0x000fc40007810000 */
        /* <DEDUP_REMOVED lines=90> */
[----:B------:R-:W-:-:S04]  /*3670*/  ISETP.GT.AND P4, PT, R13, 0x8, PT ;  /* 0x000000080d00780c */ /* 0x000fc80003f84270 */
        /* <DEDUP_REMOVED lines=35> */
[----:B------:R-:W-:Y:S02]  /*38b0*/  FSEL R24, R24, -INF , P3 ;  /* 0xff80000018187808 */ /* 0x000fe40001800000 */
        /* <DEDUP_REMOVED lines=12> */
[----:B------:R-:W0:Y:S03]  /*3980*/  SHFL.BFLY PT, R0, R5, 0x2, 0x1f ;  /* 0x0c401f0005007f89 */ /* 0x000e2600000e0000 */
        /* <DEDUP_REMOVED lines=10> */
[----:B------:R-:W-:Y:S01]  /*3a30*/  ISETP.GT.AND P3, PT, R13, 0x39, PT ;  /* 0x000000390d00780c */ /* 0x000fe20003f64270 */
[----:B------:R-:W0:Y:S03]  /*3a40*/  SHFL.BFLY PT, R0, R11, 0x1, 0x1f ;  /* 0x0c201f000b007f89 */ /* 0x000e2600000e0000 */
        /* <DEDUP_REMOVED lines=11> */
[----:B------:R-:W-:Y:S01]  /*3b00*/  FMUL.FTZ R7, R0, UR4 ;  /* 0x0000000400077c20 */ /* 0x000fe20008410000 */
[----:B------:R-:W-:-:S04]  /*3b10*/  ISETP.GT.AND P3, PT, R13, 0x61, PT ;  /* 0x000000610d00780c */ /* 0x000fc80003f64270 */
[----:B------:R-:W-:Y:S02]  /*3b20*/  FSEL R7, R7, RZ, P2 ;  /* 0x000000ff07077208 */ /* 0x000fe40001000000 */
[----:B------:R-:W-:-:S03]  /*3b30*/  ISETP.GT.AND P2, PT, R13, RZ, PT ;  /* 0x000000ff0d00720c */ /* 0x000fc60003f44270 */
[--C-:B------:R-:W-:Y:S01]  /*3b40*/  FFMA.FTZ R49, R70, UR4, -R7.reuse ;  /* 0x0000000446317c23 */ /* 0x100fe20008010807 */
[----:B------:R-:W-:Y:S01]  /*3b50*/  FSEL R98, R98, -INF , P2 ;  /* 0xff80000062627808 */ /* 0x000fe20001000000 */
[--C-:B------:R-:W-:Y:S01]  /*3b60*/  FFMA.FTZ R55, R12, UR4, -R7.reuse ;  /* 0x000000040c377c23 */ /* 0x100fe20008010807 */
[----:B------:R-:W-:Y:S01]  /*3b70*/  ISETP.GT.AND P2, PT, R13, 0x9, PT ;  /* 0x000000090d00780c */ /* 0x000fe20003f44270 */
[--C-:B------:R-:W-:Y:S01]  /*3b80*/  FFMA.FTZ R57, R8, UR4, -R7.reuse ;  /* 0x0000000408397c23 */ /* 0x100fe20008010807 */
[----:B------:R-:W-:Y:S01]  /*3b90*/  FMNMX.FTZ R15, R98, R99, !PT ;  /* 0x00000063620f7209 */ /* 0x000fe20007810000 */
        /* <DEDUP_REMOVED lines=8> */
[----:B------:R-:W-:Y:S01]  /*3c20*/  MUFU.EX2 R4, R4 ;  /* 0x0000000400047308 */ /* 0x000fe20000000800 */
[----:B------:R-:W-:Y:S01]  /*3c30*/  FMNMX.FTZ R21, R103, R112, !PT ;  /* 0x0000007067157209 */ /* 0x000fe20007810000 */
[--C-:B------:R-:W-:Y:S01]  /*3c40*/  FFMA.FTZ R11, R118, UR4, -R7.reuse ;  /* 0x00000004760b7c23 */ /* 0x100fe20008010807 */
[----:B------:R-:W-:Y:S01]  /*3c50*/  ISETP.GT.AND P2, PT, R13, 0x18, PT ;  /* 0x000000180d00780c */ /* 0x000fe20003f44270 */
[--C-:B------:R-:W-:Y:S01]  /*3c60*/  FFMA.FTZ R9, R116, UR4, -R7.reuse ;  /* 0x0000000474097c23 */ /* 0x100fe20008010807 */
[----:B------:R-:W-:Y:S01]  /*3c70*/  FMNMX.FTZ R110, R90, R21, !PT ;  /* 0x000000155a6e7209 */ /* 0x000fe20007810000 */
[--C-:B------:R-:W-:Y:S01]  /*3c80*/  FFMA.FTZ R84, R114, UR4, -R7.reuse ;  /* 0x0000000472547c23 */ /* 0x100fe20008010807 */
[----:B------:R-:W-:Y:S01]  /*3c90*/  FSEL R94, R94, -INF , P2 ;  /* 0xff8000005e5e7808 */ /* 0x000fe20001000000 */
[----:B------:R-:W0:Y:S01]  /*3ca0*/  MUFU.EX2 R5, R120 ;  /* 0x0000007800057308 */ /* 0x000e220000000800 */
        /* <DEDUP_REMOVED lines=9> */
[----:B------:R-:W1:Y:S01]  /*3d40*/  MUFU.EX2 R6, R6 ;  /* 0x0000000600067308 */ /* 0x000e620000000800 */
[----:B------:R-:W-:Y:S01]  /*3d50*/  ISETP.GT.AND P2, PT, R13, 0x28, PT ;  /* 0x000000280d00780c */ /* 0x000fe20003f44270 */
[--C-:B------:R-:W-:Y:S01]  /*3d60*/  FFMA.FTZ R53, R66, UR4, -R7.reuse ;  /* 0x0000000442357c23 */ /* 0x100fe20008010807 */
[----:B------:R-:W-:Y:S01]  /*3d70*/  FMNMX.FTZ R110, R29, R110, !PT ;  /* 0x0000006e1d6e7209 */ /* 0x000fe20007810000 */
[----:B------:R-:W-:Y:S01]  /*3d80*/  FFMA.FTZ R14, R28, UR4, -R7 ;  /* 0x000000041c0e7c23 */ /* 0x000fe20008010807 */
[----:B------:R-:W-:-:S02]  /*3d90*/  FSEL R86, R86, -INF , P2 ;  /* 0xff80000056567808 */ /* 0x000fc40001000000 */
[----:B------:R-:W-:Y:S01]  /*3da0*/  FMNMX.FTZ R25, R83, R110, !PT ;  /* 0x0000006e53197209 */ /* 0x000fe20007810000 */
[----:B------:R-:W2:Y:S01]  /*3db0*/  MUFU.EX2 R11, R11 ;  /* 0x0000000b000b7308 */ /* 0x000ea20000000800 */
[----:B------:R-:W-:Y:S02]  /*3dc0*/  ISETP.GT.AND P2, PT, R13, 0x30, PT ;  /* 0x000000300d00780c */ /* 0x000fe40003f44270 */
[----:B------:R-:W-:Y:S01]  /*3dd0*/  FMNMX.FTZ R106, R86, R25, !PT ;  /* 0x00000019566a7209 */ /* 0x000fe20007810000 */
[--C-:B------:R-:W-:Y:S01]  /*3de0*/  FFMA.FTZ R25, R104, UR4, -R7.reuse ;  /* 0x0000000468197c23 */ /* 0x100fe20008010807 */
[----:B------:R-:W-:Y:S01]  /*3df0*/  FSEL R41, R74, -INF , P2 ;  /* 0xff8000004a297808 */ /* 0x000fe20001000000 */
[----:B------:R-:W-:Y:S01]  /*3e00*/  FFMA.FTZ R74, R100, UR4, -R7 ;  /* 0x00000004644a7c23 */ /* 0x000fe20008010807 */
[----:B------:R-:W-:Y:S01]  /*3e10*/  FMNMX.FTZ R106, R87, R106, !PT ;  /* 0x0000006a576a7209 */ /* 0x000fe20007810000 */
[----:B------:R-:W3:Y:S01]  /*3e20*/  MUFU.EX2 R9, R9 ;  /* 0x0000000900097308 */ /* 0x000ee20000000800 */
[----:B------:R-:W-:-:S02]  /*3e30*/  ISETP.GT.AND P2, PT, R13, 0x38, PT ;  /* 0x000000380d00780c */ /* 0x000fc40003f44270 */
[----:B------:R-:W-:Y:S02]  /*3e40*/  FMNMX.FTZ R106, R41, R106, !PT ;  /* 0x0000006a296a7209 */ /* 0x000fe40007810000 */
[----:B------:R-:W-:Y:S02]  /*3e50*/  FSEL R78, R78, -INF , P2 ;  /* 0xff8000004e4e7808 */ /* 0x000fe40001000000 */
[----:B------:R-:W-:Y:S01]  /*3e60*/  FMNMX.FTZ R33, R75, R106, !PT ;  /* 0x0000006a4b217209 */ /* 0x000fe20007810000 */
[----:B------:R-:W4:Y:S01]  /*3e70*/  MUFU.EX2 R84, R84 ;  /* 0x0000005400547308 */ /* 0x000f220000000800 */
[----:B------:R-:W-:Y:S02]  /*3e80*/  ISETP.GT.AND P2, PT, R13, 0x40, PT ;  /* 0x000000400d00780c */ /* 0x000fe40003f44270 */
[----:B------:R-:W-:Y:S01]  /*3e90*/  FMNMX.FTZ R100, R78, R33, !PT ;  /* 0x000000214e647209 */ /* 0x000fe20007810000 */
[--C-:B------:R-:W-:Y:S01]  /*3ea0*/  FFMA.FTZ R33, R96, UR4, -R7.reuse ;  /* 0x0000000460217c23 */ /* 0x100fe20008010807 */
[----:B------:R-:W-:Y:S01]  /*3eb0*/  FSEL R61, R58, -INF , P2 ;  /* 0xff8000003a3d7808 */ /* 0x000fe20001000000 */
[----:B------:R-:W-:Y:S01]  /*3ec0*/  FFMA.FTZ R58, R92, UR4, -R7 ;  /* 0x000000045c3a7c23 */ /* 0x000fe20008010807 */
[----:B------:R-:W-:Y:S01]  /*3ed0*/  FMNMX.FTZ R100, R79, R100, !PT ;  /* 0x000000644f647209 */ /* 0x000fe20007810000 */
[----:B------:R-:W-:Y:S01]  /*3ee0*/  MUFU.EX2 R15, R15 ;  /* 0x0000000f000f7308 */ /* 0x000fe20000000800 */
[----:B------:R-:W-:-:S02]  /*3ef0*/  ISETP.GT.AND P2, PT, R13, 0x48, PT ;  /* 0x000000480d00780c */ /* 0x000fc40003f44270 */
[----:B------:R-:W-:Y:S02]  /*3f00*/  FMNMX.FTZ R100, R61, R100, !PT ;  /* 0x000000643d647209 */ /* 0x000fe40007810000 */
[----:B------:R-:W-:Y:S02]  /*3f10*/  FSEL R62, R62, -INF , P2 ;  /* 0xff8000003e3e7808 */ /* 0x000fe40001000000 */
[----:B------:R-:W-:Y:S01]  /*3f20*/  FMNMX.FTZ R37, R59, R100, !PT ;  /* 0x000000643b257209 */ /* 0x000fe20007810000 */
[----:B------:R-:W-:Y:S01]  /*3f30*/  MUFU.EX2 R88, R88 ;  /* 0x0000005800587308 */ /* 0x000fe20000000800 */
        /* <DEDUP_REMOVED lines=13> */
[----:B------:R-:W-:Y:S02]  /*4010*/  FMNMX.FTZ R76, R54, R45, !PT ;  /* 0x0000002d364c7209 */ /* 0x000fe40007810000 */
[----:B------:R-:W-:Y:S01]  /*4020*/  FSEL R73, R42, -INF , P2 ;  /* 0xff8000002a497808 */ /* 0x000fe20001000000 */
[----:B------:R-:W-:Y:S01]  /*4030*/  FFMA.FTZ R42, R72, UR4, -R7 ;  /* 0x00000004482a7c23 */ /* 0x000fe20008010807 */
[----:B------:R-:W-:Y:S01]  /*4040*/  FMNMX.FTZ R76, R69, R76, !PT ;  /* 0x0000004c454c7209 */ /* 0x000fe20007810000 */
[----:B------:R-:W-:Y:S01]  /*4050*/  MUFU.EX2 R25, R25 ;  /* 0x0000001900197308 */ /* 0x000fe20000000800 */
[----:B------:R-:W-:-:S02]  /*4060*/  FSEL R72, R43, -INF , P3 ;  /* 0xff8000002b487808 */ /* 0x000fc40001800000 */
[----:B------:R-:W-:Y:S02]  /*4070*/  ISETP.GT.AND P2, PT, R13, 0x68, PT ;  /* 0x000000680d00780c */ /* 0x000fe40003f44270 */
[----:B------:R-:W-:Y:S02]  /*4080*/  FMNMX.FTZ R43, R73, R76, !PT ;  /* 0x0000004c492b7209 */ /* 0x000fe40007810000 */
[----:B------:R-:W-:Y:S01]  /*4090*/  ISETP.GT.AND P3, PT, R13, 0x69, PT ;  /* 0x000000690d00780c */ /* 0x000fe20003f64270 */
[----:B------:R-:W-:Y:S01]  /*40a0*/  MUFU.EX2 R74, R74 ;  /* 0x0000004a004a7308 */ /* 0x000fe20000000800 */
[----:B------:R-:W-:Y:S02]  /*40b0*/  FSEL R76, R46, -INF , P2 ;  /* 0xff8000002e4c7808 */ /* 0x000fe40001000000 */
[----:B------:R-:W-:Y:S02]  /*40c0*/  FMNMX.FTZ R45, R72, R43, !PT ;  /* 0x0000002b482d7209 */ /* 0x000fe40007810000 */
[----:B------:R-:W-:Y:S01]  /*40d0*/  FSEL R70, R47, -INF , P3 ;  /* 0xff8000002f467808 */ /* 0x000fe20001800000 */
[----:B------:R-:W-:Y:S01]  /*40e0*/  FFMA.FTZ R47, R56, UR4, -R7 ;  /* 0x00000004382f7c23 */ /* 0x000fe20008010807 */
[----:B------:R-:W-:Y:S01]  /*40f0*/  ISETP.GT.AND P2, PT, R13, 0x70, PT ;  /* 0x000000700d00780c */ /* 0x000fe20003f44270 */
[----:B------:R5:W-:Y:S01]  /*4100*/  MUFU.EX2 R43, R49 ;  /* 0x00000031002b7308 */ /* 0x000be20000000800 */
[----:B------:R-:W-:-:S02]  /*4110*/  FMNMX.FTZ R45, R76, R45, !PT ;  /* 0x0000002d4c2d7209 */ /* 0x000fc40007810000 */
[----:B------:R-:W-:Y:S02]  /*4120*/  ISETP.GT.AND P3, PT, R13, 0x71, PT ;  /* 0x000000710d00780c */ /* 0x000fe40003f64270 */
[----:B------:R-:W-:Y:S01]  /*4130*/  FSEL R77, R34, -INF , P2 ;  /* 0xff800000224d7808 */ /* 0x000fe20001000000 */
[--C-:B------:R-:W-:Y:S01]  /*4140*/  FFMA.FTZ R34, R68, UR4, -R7.reuse ;  /* 0x0000000444227c23 */ /* 0x100fe20008010807 */
[----:B------:R-:W-:Y:S01]  /*4150*/  FMNMX.FTZ R46, R70, R45, !PT ;  /* 0x0000002d462e7209 */ /* 0x000fe20007810000 */
[----:B------:R-:W-:Y:S01]  /*4160*/  MUFU.EX2 R33, R33 ;  /* 0x0000002100217308 */ /* 0x000fe20000000800 */
[----:B------:R-:W-:Y:S01]  /*4170*/  FSEL R68, R35, -INF , P3 ;  /* 0xff80000023447808 */ /* 0x000fe20001800000 */
[----:B-----5:R-:W-:Y:S01]  /*4180*/  FFMA.FTZ R49, R20, UR4, -R7 ;  /* 0x0000000414317c23 */ /* 0x020fe20008010807 */
[----:B------:R-:W-:Y:S02]  /*4190*/  ISETP.GT.AND P2, PT, R13, 0x78, PT ;  /* 0x000000780d00780c */ /* 0x000fe40003f44270 */
[----:B------:R-:W-:-:S02]  /*41a0*/  FMNMX.FTZ R35, R77, R46, !PT ;  /* 0x0000002e4d237209 */ /* 0x000fc40007810000 */
[----:B------:R-:W-:Y:S01]  /*41b0*/  ISETP.GT.AND P3, PT, R13, 0x79, PT ;  /* 0x000000790d00780c */ /* 0x000fe20003f64270 */
[----:B------:R-:W-:Y:S01]  /*41c0*/  MUFU.EX2 R58, R58 ;  /* 0x0000003a003a7308 */ /* 0x000fe20000000800 */
[----:B------:R-:W-:Y:S01]  /*41d0*/  FSEL R80, R38, -INF , P2 ;  /* 0xff80000026507808 */ /* 0x000fe20001000000 */
[--C-:B------:R-:W-:Y:S01]  /*41e0*/  FFMA.FTZ R38, R64, UR4, -R7.reuse ;  /* 0x0000000440267c23 */ /* 0x100fe20008010807 */
[----:B------:R-:W-:Y:S02]  /*41f0*/  FMNMX.FTZ R45, R68, R35, !PT ;  /* 0x00000023442d7209 */ /* 0x000fe40007810000 */
[----:B------:R-:W-:Y:S01]  /*4200*/  FSEL R56, R39, -INF , P3 ;  /* 0xff80000027387808 */ /* 0x000fe20001800000 */
[--C-:B------:R-:W-:Y:S01]  /*4210*/  FFMA.FTZ R39, R32, UR4, -R7.reuse ;  /* 0x0000000420277c23 */ /* 0x100fe20008010807 */
[C---:B------:R-:W-:Y:S01]  /*4220*/  ISETP.GT.AND P2, PT, R13.reuse, 0x80, PT ;  /* 0x000000800d00780c */ /* 0x040fe20003f44270 */
[----:B------:R5:W-:Y:S01]  /*4230*/  MUFU.EX2 R35, R47 ;  /* 0x0000002f00237308 */ /* 0x000be20000000800 */
[----:B------:R-:W-:Y:S01]  /*4240*/  FMNMX.FTZ R45, R80, R45, !PT ;  /* 0x0000002d502d7209 */ /* 0x000fe20007810000 */
[----:B------:R-:W-:Y:S01]  /*4250*/  FFMA.FTZ R32, R36, UR4, -R7 ;  /* 0x0000000424207c23 */ /* 0x000fe20008010807 */
[----:B------:R-:W-:-:S02]  /*4260*/  ISETP.GT.AND P3, PT, R13, 0x81, PT ;  /* 0x000000810d00780c */ /* 0x000fc40003f64270 */
[----:B------:R-:W-:Y:S02]  /*4270*/  FSEL R26, R26, -INF , P2 ;  /* 0xff8000001a1a7808 */ /* 0x000fe40001000000 */
[----:B------:R-:W-:Y:S01]  /*4280*/  FMNMX.FTZ R45, R56, R45, !PT ;  /* 0x0000002d382d7209 */ /* 0x000fe20007810000 */
[----:B------:R-:W-:Y:S01]  /*4290*/  MUFU.EX2 R37, R37 ;  /* 0x0000002500257308 */ /* 0x000fe20000000800 */
[----:B------:R-:W-:Y:S01]  /*42a0*/  ISETP.GT.AND P2, PT, R13, 0x88, PT ;  /* 0x000000880d00780c */ /* 0x000fe20003f44270 */
[--C-:B-----5:R-:W-:Y:S01]  /*42b0*/  FFMA.FTZ R47, R48, UR4, -R7.reuse ;  /* 0x00000004302f7c23 */ /* 0x120fe20008010807 */
[----:B------:R-:W-:Y:S02]  /*42c0*/  FSEL R27, R27, -INF , P3 ;  /* 0xff8000001b1b7808 */ /* 0x000fe40001800000 */
[----:B------:R-:W-:Y:S01]  /*42d0*/  FMNMX.FTZ R46, R26, R45, !PT ;  /* 0x0000002d1a2e7209 */ /* 0x000fe20007810000 */
[--C-:B------:R-:W-:Y:S01]  /*42e0*/  FFMA.FTZ R45, R40, UR4, -R7.reuse ;  /* 0x00000004282d7c23 */ /* 0x100fe20008010807 */
[----:B------:R-:W-:Y:S01]  /*42f0*/  ISETP.GT.AND P3, PT, R13, 0x89, PT ;  /* 0x000000890d00780c */ /* 0x000fe20003f64270 */
[--C-:B------:R-:W-:Y:S01]  /*4300*/  FFMA.FTZ R40, R44, UR4, -R7.reuse ;  /* 0x000000042c287c23 */ /* 0x100fe20008010807 */
[----:B------:R-:W-:Y:S01]  /*4310*/  FSEL R30, R30, -INF , P2 ;  /* 0xff8000001e1e7808 */ /* 0x000fe20001000000 */
[--C-:B------:R-:W-:Y:S01]  /*4320*/  FFMA.FTZ R44, R10, UR4, -R7.reuse ;  /* 0x000000040a2c7c23 */ /* 0x100fe20008010807 */
[----:B------:R-:W-:Y:S01]  /*4330*/  FMNMX.FTZ R13, R27, R46, !PT ;  /* 0x0000002e1b0d7209 */ /* 0x000fe20007810000 */
[--C-:B------:R-:W-:Y:S01]  /*4340*/  FFMA.FTZ R46, R52, UR4, -R7.reuse ;  /* 0x00000004342e7c23 */ /* 0x100fe20008010807 */
[----:B------:R-:W-:Y:S01]  /*4350*/  FSEL R31, R31, -INF , P3 ;  /* 0xff8000001f1f7808 */ /* 0x000fe20001800000 */
[----:B------:R-:W-:Y:S01]  /*4360*/  FFMA.FTZ R52, R60, UR4, -R7 ;  /* 0x000000043c347c23 */ /* 0x000fe20008010807 */
[----:B------:R-:W-:Y:S01]  /*4370*/  FMNMX.FTZ R12, R30, R13, !PT ;  /* 0x0000000d1e0c7209 */ /* 0x000fe20007810000 */
[----:B------:R-:W-:Y:S03]  /*4380*/  MUFU.EX2 R50, R50 ;  /* 0x0000003200327308 */ /* 0x000fe60000000800 */
[----:B------:R-:W-:-:S05]  /*4390*/  FMNMX.FTZ R12, R31, R12, !PT ;  /* 0x0000000c1f0c7209 */ /* 0x000fca0007810000 */
[----:B------:R-:W5:Y:S01]  /*43a0*/  SHFL.BFLY PT, R13, R12, 0x2, 0x1f ;  /* 0x0c401f000c0d7f89 */ /* 0x000f6200000e0000 */
[----:B------:R-:W-:Y:S08]  /*43b0*/  MUFU.EX2 R42, R42 ;  /* 0x0000002a002a7308 */ /* 0x000ff00000000800 */
[----:B------:R-:W-:Y:S08]  /*43c0*/  MUFU.EX2 R34, R34 ;  /* 0x0000002200227308 */ /* 0x000ff00000000800 */
[----:B------:R-:W-:Y:S01]  /*43d0*/  MUFU.EX2 R38, R38 ;  /* 0x0000002600267308 */ /* 0x000fe20000000800 */
[----:B-----5:R-:W-:Y:S01]  /*43e0*/  FMNMX.FTZ R48, R12, R13, !PT ;  /* 0x0000000d0c307209 */ /* 0x020fe20007810000 */
[----:B------:R-:W-:Y:S01]  /*43f0*/  FFMA.FTZ R12, R24, UR4, -R7 ;  /* 0x00000004180c7c23 */ /* 0x000fe20008010807 */
[----:B------:R-:W-:-:S05]  /*4400*/  @!P1 PRMT R7, RZ, 0x654, R3 ;  /* 0x00000654ff079816 */ /* 0x000fca0000000003 */
[----:B------:R-:W-:Y:S01]  /*4410*/  MUFU.EX2 R55, R55 ;  /* 0x0000003700377308 */ /* 0x000fe20000000800 */
[----:B------:R-:W5:Y:S01]  /*4420*/  SHFL.BFLY PT, R13, R48, 0x1, 0x1f ;  /* 0x0c201f00300d7f89 */ /* 0x000f6200000e0000 */
[----:B------:R4:W-:Y:S06]  /*4430*/  @!P1 SYNCS.ARRIVE.TRANS64.RED.A1T0 RZ, [R7+URZ], RZ ;  /* 0x000000ff07ff99a7 */ /* 0x0009ec000810043f */
[----:B------:R-:W-:Y:S08]  /*4440*/  MUFU.EX2 R46, R46 ;  /* 0x0000002e002e7308 */ /* 0x000ff00000000800 */
[----:B------:R-:W-:Y:S08]  /*4450*/  MUFU.EX2 R53, R53 ;  /* 0x0000003500357308 */ /* 0x000ff00000000800 */
[----:B------:R-:W-:Y:S01]  /*4460*/  MUFU.EX2 R45, R45 ;  /* 0x0000002d002d7308 */ /* 0x000fe20000000800 */
[----:B-----5:R-:W-:-:S04]  /*4470*/  FMNMX.FTZ R13, R48, R13, !PT ;  /* 0x0000000d300d7209 */ /* 0x020fc80007810000 */
[C---:B------:R-:W-:Y:S01]  /*4480*/  FSETP.NEU.FTZ.AND P2, PT, R13.reuse, -INF , PT ;  /* 0xff8000000d00780b */ /* 0x040fe20003f5d000 */
[----:B------:R-:W-:Y:S02]  /*4490*/  FMUL.FTZ R10, R13, UR4 ;  /* 0x000000040d0a7c20 */ /* 0x000fe40008410000 */
[----:B------:R-:W-:Y:S03]  /*44a0*/  MUFU.EX2 R52, R52 ;  /* 0x0000003400347308 */ /* 0x000fe60000000800 */
[----:B------:R-:W-:Y:S02]  /*44b0*/  FSEL R8, R10, RZ, P2 ;  /* 0x000000ff0a087208 */ /* 0x000fe40001000000 */
[----:B------:R-:W-:-:S03]  /*44c0*/  PLOP3.LUT P2, PT, PT, PT, UP0, 0x80, 0x0 ;  /* 0x000000000000781c */ /* 0x000fc60003f4f008 */
        /* <DEDUP_REMOVED lines=11> */
[----:B0-----:R-:W-:Y:S01]  /*4580*/  FADD.FTZ R61, R4, R5 ;  /* 0x00000005043d7221 */ /* 0x001fe20000010000 */
[--C-:B------:R-:W-:Y:S01]  /*4590*/  FFMA.FTZ R85, R95, UR4, -R8.reuse ;  /* 0x000000045f557c23 */ /* 0x100fe20008010808 */
[--C-:B------:R-:W-:Y:S01]  /*45a0*/  FFMA.FTZ R48, R78, UR4, -R8.reuse ;  /* 0x000000044e307c23 */ /* 0x100fe20008010808 */
[--C-:B------:R-:W-:Y:S01]  /*45b0*/  FFMA.FTZ R24, R29, UR4, -R8.reuse ;  /* 0x000000041d187c23 */ /* 0x100fe20008010808 */
[----:B-1----:R-:W-:Y:S01]  /*45c0*/  FADD.FTZ R66, R6, R61 ;  /* 0x0000003d06427221 */ /* 0x002fe20000010000 */
[----:B------:R-:W0:Y:S01]  /*45d0*/  MUFU.EX2 R99, R99 ;  /* 0x0000006300637308 */ /* 0x000e220000000800 */
[----:B--2---:R-:W-:Y:S01]  /*45e0*/  F2FP.BF16.F32.PACK_AB R6, R11, R6 ;  /* 0x000000060b06723e */ /* 0x004fe200000010ff */
[----:B------:R-:W-:Y:S01]  /*45f0*/  FFMA.FTZ R60, R59, UR4, -R8 ;  /* 0x000000043b3c7c23 */ /* 0x000fe20008010808 */
[----:B------:R-:W-:Y:S01]  /*4600*/  FADD.FTZ R66, R11, R66 ;  /* 0x000000420b427221 */ /* 0x000fe20000010000 */
[--C-:B------:R-:W-:Y:S01]  /*4610*/  FFMA.FTZ R29, R83, UR4, -R8.reuse ;  /* 0x00000004531d7c23 */ /* 0x100fe20008010808 */
[--C-:B------:R-:W-:Y:S01]  /*4620*/  FFMA.FTZ R59, R62, UR4, -R8.reuse ;  /* 0x000000043e3b7c23 */ /* 0x100fe20008010808 */
[----:B------:R-:W-:Y:S01]  /*4630*/  FFMA.FTZ R62, R65, UR4, -R8 ;  /* 0x00000004413e7c23 */ /* 0x000fe20008010808 */
[----:B---3--:R-:W-:Y:S01]  /*4640*/  FADD.FTZ R65, R9, R66 ;  /* 0x0000004209417221 */ /* 0x008fe20000010000 */
[----:B------:R-:W1:Y:S01]  /*4650*/  MUFU.EX2 R102, R102 ;  /* 0x0000006600667308 */ /* 0x000e620000000800 */
[--C-:B------:R-:W-:Y:S01]  /*4660*/  FFMA.FTZ R28, R86, UR4, -R8.reuse ;  /* 0x00000004561c7c23 */ /* 0x100fe20008010808 */
[--C-:B------:R-:W-:Y:S01]  /*4670*/  FFMA.FTZ R64, R67, UR4, -R8.reuse ;  /* 0x0000000443407c23 */ /* 0x100fe20008010808 */
[--C-:B------:R-:W-:Y:S01]  /*4680*/  FFMA.FTZ R67, R76, UR4, -R8.reuse ;  /* 0x000000044c437c23 */ /* 0x100fe20008010808 */
[----:B----4-:R-:W-:Y:S01]  /*4690*/  FADD.FTZ R76, R84, R65 ;  /* 0x00000041544c7221 */ /* 0x010fe20000010000 */
[--C-:B------:R-:W-:Y:S01]  /*46a0*/  FFMA.FTZ R83, R87, UR4, -R8.reuse ;  /* 0x0000000457537c23 */ /* 0x100fe20008010808 */
[--C-:B------:R-:W-:Y:S01]  /*46b0*/  FFMA.FTZ R63, R63, UR4, -R8.reuse ;  /* 0x000000043f3f7c23 */ /* 0x100fe20008010808 */
        /* <DEDUP_REMOVED lines=15> */
[--C-:B------:R-:W-:Y:S01]  /*47b0*/  FFMA.FTZ R77, R77, UR4, -R8.reuse ;  /* 0x000000044d4d7c23 */ /* 0x100fe20008010808 */
[----:B------:R-:W-:Y:S01]  /*47c0*/  FFMA.FTZ R68, R68, UR4, -R8 ;  /* 0x0000000444447c23 */ /* 0x000fe20008010808 */
[----:B------:R-:W1:Y:S01]  /*47d0*/  MUFU.EX2 R81, R81 ;  /* 0x0000005100517308 */ /* 0x000e620000000800 */
[----:B--2---:R-:W-:Y:S01]  /*47e0*/  FADD.FTZ R11, R103, R78 ;  /* 0x0000004e670b7221 */ /* 0x004fe20000010000 */
[----:B------:R-:W-:Y:S01]  /*47f0*/  FFMA.FTZ R80, R80, UR4, -R8 ;  /* 0x0000000450507c23 */ /* 0x000fe20008010808 */
[----:B------:R-:W-:-:S02]  /*4800*/  F2FP.BF16.F32.PACK_AB R4, R5, R4 ;  /* 0x000000040504723e */ /* 0x000fc400000010ff */
[----:B------:R-:W-:Y:S02]  /*4810*/  F2FP.BF16.F32.PACK_AB R5, R99, R98 ;  /* 0x000000626305723e */ /* 0x000fe400000010ff */
[----:B------:R-:W-:Y:S01]  /*4820*/  F2FP.BF16.F32.PACK_AB R7, R103, R102 ;  /* 0x000000666707723e */ /* 0x000fe200000010ff */
[----:B------:R-:W2:Y:S01]  /*4830*/  MUFU.EX2 R20, R20 ;  /* 0x0000001400147308 */ /* 0x000ea20000000800 */
[----:B0-----:R-:W-:-:S03]  /*4840*/  FADD.FTZ R66, R10, R11 ;  /* 0x0000000b0a427221 */ /* 0x001fc60000010000 */
[----:B------:R0:W-:Y:S04]  /*4850*/  STSM.16.M88.4 [R2+0x24300], R4 ;  /* 0x0243000402007844 */ /* 0x0001e80000000200 */
[----:B------:R-:W3:Y:S01]  /*4860*/  MUFU.EX2 R85, R85 ;  /* 0x0000005500557308 */ /* 0x000ee20000000800 */
[----:B-1----:R-:W-:-:S07]  /*4870*/  FADD.FTZ R11, R81, R66 ;  /* 0x00000042510b7221 */ /* 0x002fce0000010000 */
[----:B------:R-:W1:Y:S01]  /*4880*/  MUFU.EX2 R24, R24 ;  /* 0x0000001800187308 */ /* 0x000e620000000800 */
[----:B--2---:R-:W-:Y:S01]  /*4890*/  FADD.FTZ R66, R20, R11 ;  /* 0x0000000b14427221 */ /* 0x004fe20000010000 */
[----:B0-----:R-:W-:-:S06]  /*48a0*/  F2FP.BF16.F32.PACK_AB R4, R82, R21 ;  /* 0x000000155204723e */ /* 0x001fcc00000010ff */
[----:B------:R-:W0:Y:S01]  /*48b0*/  MUFU.EX2 R29, R29 ;  /* 0x0000001d001d7308 */ /* 0x000e220000000800 */
[----:B---3--:R-:W-:Y:S01]  /*48c0*/  FADD.FTZ R11, R85, R66 ;  /* 0x00000042550b7221 */ /* 0x008fe20000010000 */
[----:B------:R-:W-:-:S06]  /*48d0*/  FFMA.FTZ R66, R30, UR4, -R8 ;  /* 0x000000041e427c23 */ /* 0x000fcc0008010808 */
[----:B------:R-:W2:Y:S01]  /*48e0*/  MUFU.EX2 R28, R28 ;  /* 0x0000001c001c7308 */ /* 0x000ea20000000800 */
[----:B-1----:R-:W-:-:S07]  /*48f0*/  FADD.FTZ R56, R24, R11 ;  /* 0x0000000b18387221 */ /* 0x002fce0000010000 */
[----:B------:R-:W1:Y:S01]  /*4900*/  MUFU.EX2 R83, R83 ;  /* 0x0000005300537308 */ /* 0x000e620000000800 */
[----:B0-----:R-:W-:-:S07]  /*4910*/  FADD.FTZ R11, R29, R56 ;  /* 0x000000381d0b7221 */ /* 0x001fce0000010000 */
[----:B------:R-:W0:Y:S08]  /*4920*/  MUFU.EX2 R36, R36 ;  /* 0x0000002400247308 */ /* 0x000e300000000800 */
[----:B------:R3:W-:Y:S08]  /*4930*/  MUFU.EX2 R3, R63 ;  /* 0x0000003f00037308 */ /* 0x0007f00000000800 */
[----:B------:R-:W4:Y:S01]  /*4940*/  MUFU.EX2 R75, R75 ;  /* 0x0000004b004b7308 */ /* 0x000f220000000800 */
[--C-:B---3--:R-:W-:Y:S01]  /*4950*/  FFMA.FTZ R63, R73, UR4, -R8.reuse ;  /* 0x00000004493f7c23 */ /* 0x108fe20008010808 */
[--C-:B------:R-:W-:Y:S01]  /*4960*/  FFMA.FTZ R73, R26, UR4, -R8.reuse ;  /* 0x000000041a497c23 */ /* 0x100fe20008010808 */
[----:B------:R-:W-:Y:S01]  /*4970*/  FADD.FTZ R26, R82, R65 ;  /* 0x00000041521a7221 */ /* 0x000fe20000010000 */
[----:B------:R-:W-:-:S03]  /*4980*/  FFMA.FTZ R65, R31, UR4, -R8 ;  /* 0x000000041f417c23 */ /* 0x000fc60008010808 */
[----:B------:R-:W-:Y:S01]  /*4990*/  FADD.FTZ R27, R25, R26 ;  /* 0x0000001a191b7221 */ /* 0x000fe20000010000 */
[----:B------:R-:W3:Y:S01]  /*49a0*/  MUFU.EX2 R48, R48 ;  /* 0x0000003000307308 */ /* 0x000ee20000000800 */
[----:B--2---:R-:W-:Y:S02]  /*49b0*/  FADD.FTZ R26, R28, R11 ;  /* 0x0000000b1c1a7221 */ /* 0x004fe40000010000 */
[----:B------:R-:W-:Y:S02]  /*49c0*/  FADD.FTZ R8, R74, R27 ;  /* 0x0000001b4a087221 */ /* 0x000fe40000010000 */
[----:B-1----:R-:W-:Y:S02]  /*49d0*/  FADD.FTZ R11, R83, R26 ;  /* 0x0000001a530b7221 */ /* 0x002fe40000010000 */
[----:B------:R-:W-:Y:S01]  /*49e0*/  FADD.FTZ R27, R33, R8 ;  /* 0x00000008211b7221 */ /* 0x000fe20000010000 */
[----:B------:R-:W1:Y:S01]  /*49f0*/  MUFU.EX2 R79, R79 ;  /* 0x0000004f004f7308 */ /* 0x000e620000000800 */
[----:B0-----:R-:W-:Y:S01]  /*4a00*/  FADD.FTZ R26, R36, R11 ;  /* 0x0000000b241a7221 */ /* 0x001fe20000010000 */
[----:B------:R-:W-:Y:S01]  /*4a10*/  F2FP.BF16.F32.PACK_AB R8, R84, R9 ;  /* 0x000000095408723e */ /* 0x000fe200000010ff */
[----:B------:R-:W-:Y:S01]  /*4a20*/  FADD.FTZ R30, R58, R27 ;  /* 0x0000001b3a1e7221 */ /* 0x000fe20000010000 */
[----:B------:R-:W-:-:S02]  /*4a30*/  F2FP.BF16.F32.PACK_AB R9, R81, R10 ;  /* 0x0000000a5109723e */ /* 0x000fc400000010ff */
[----:B------:R-:W-:Y:S01]  /*4a40*/  F2FP.BF16.F32.PACK_AB R10, R88, R15 ;  /* 0x0000000f580a723e */ /* 0x000fe200000010ff */
[----:B----4-:R-:W-:Y:S01]  /*4a50*/  FADD.FTZ R15, R75, R26 ;  /* 0x0000001a4b0f7221 */ /* 0x010fe20000010000 */
[----:B------:R-:W0:Y:S01]  /*4a60*/  MUFU.EX2 R41, R41 ;  /* 0x0000002900297308 */ /* 0x000e220000000800 */
[----:B------:R-:W-:Y:S01]  /*4a70*/  FADD.FTZ R5, R37, R30 ;  /* 0x0000001e25057221 */ /* 0x000fe20000010000 */
[----:B------:R-:W-:Y:S01]  /*4a80*/  F2FP.BF16.F32.PACK_AB R11, R85, R20 ;  /* 0x00000014550b723e */ /* 0x000fe200000010ff */
[----:B---3--:R-:W-:Y:S01]  /*4a90*/  FADD.FTZ R6, R48, R15 ;  /* 0x0000000f30067221 */ /* 0x008fe20000010000 */
[C---:B------:R-:W-:Y:S01]  /*4aa0*/  F2FP.BF16.F32.PACK_AB R26, R50.reuse, R37 ;  /* 0x00000025321a723e */ /* 0x040fe200000010ff */
[----:B------:R-:W-:Y:S01]  /*4ab0*/  FADD.FTZ R7, R50, R5 ;  /* 0x0000000532077221 */ /* 0x000fe20000010000 */
[----:B------:R-:W-:Y:S01]  /*4ac0*/  F2FP.BF16.F32.PACK_AB R5, R29, R24 ;  /* 0x000000181d05723e */ /* 0x000fe200000010ff */
[----:B------:R-:W-:Y:S01]  /*4ad0*/  STSM.16.M88.4 [R2+0x25b00], R8 ;  /* 0x025b000802007844 */ /* 0x000fe20000000200 */
        /* <DEDUP_REMOVED lines=11> */
[----:B------:R0:W-:Y:S01]  /*4b90*/  STSM.16.M88.4 [R2+0x27300], R4 ;  /* 0x0273000402007844 */ /* 0x0001e20000000200 */
[----:B------:R-:W-:Y:S01]  /*4ba0*/  F2FP.BF16.F32.PACK_AB R24, R58, R33 ;  /* 0x000000213a18723e */ /* 0x000fe200000010ff */
[----:B------:R-:W-:-:S02]  /*4bb0*/  IMAD.MOV.U32 R58, RZ, RZ, R71 ;  /* 0x000000ffff3a7224 */ /* 0x000fc400078e0047 */
[----:B------:R-:W-:Y:S01]  /*4bc0*/  FADD.FTZ R21, R35, R28 ;  /* 0x0000001c23157221 */ /* 0x000fe20000010000 */
[----:B------:R-:W-:Y:S01]  /*4bd0*/  F2FP.BF16.F32.PACK_AB R27, R79, R48 ;  /* 0x000000304f1b723e */ /* 0x000fe200000010ff */
[----:B------:R-:W3:Y:S01]  /*4be0*/  MUFU.EX2 R62, R62 ;  /* 0x0000003e003e7308 */ /* 0x000ee20000000800 */
[----:B--2---:R-:W-:Y:S01]  /*4bf0*/  FADD.FTZ R20, R60, R15 ;  /* 0x0000000f3c147221 */ /* 0x004fe20000010000 */
[----:B------:R-:W-:Y:S01]  /*4c00*/  FADD.FTZ R28, R38, R21 ;  /* 0x00000015261c7221 */ /* 0x000fe20000010000 */
[----:B------:R-:W-:Y:S01]  /*4c10*/  F2FP.BF16.F32.PACK_AB R29, R60, R41 ;  /* 0x000000293c1d723e */ /* 0x000fe200000010ff */
[----:B------:R-:W-:Y:S01]  /*4c20*/  STSM.16.M88.4 [R2+0x28b00], R24 ;  /* 0x028b001802007844 */ /* 0x000fe20000000200 */
[----:B------:R-:W-:Y:S01]  /*4c30*/  F2FP.BF16.F32.PACK_AB R30, R35, R34 ;  /* 0x00000022231e723e */ /* 0x000fe200000010ff */
[----:B------:R-:W-:Y:S01]  /*4c40*/  FADD.FTZ R21, R55, R28 ;  /* 0x0000001c37157221 */ /* 0x000fe20000010000 */
[----:B------:R-:W-:Y:S01]  /*4c50*/  F2FP.BF16.F32.PACK_AB R28, R43, R42 ;  /* 0x0000002a2b1c723e */ /* 0x000fe200000010ff */
[----:B------:R-:W2:Y:S01]  /*4c60*/  MUFU.EX2 R64, R64 ;  /* 0x0000004000407308 */ /* 0x000ea20000000800 */
[----:B-1----:R-:W-:Y:S01]  /*4c70*/  FADD.FTZ R15, R59, R20 ;  /* 0x000000143b0f7221 */ /* 0x002fe20000010000 */
[--C-:B------:R-:W-:Y:S01]  /*4c80*/  IMAD.MOV.U32 R60, RZ, RZ, R71.reuse ;  /* 0x000000ffff3c7224 */ /* 0x100fe200078e0047 */
[----:B0-----:R-:W-:Y:S01]  /*4c90*/  F2FP.BF16.F32.PACK_AB R4, R55, R38 ;  /* 0x000000263704723e */ /* 0x001fe200000010ff */
[--C-:B------:R-:W-:Y:S01]  /*4ca0*/  IMAD.MOV.U32 R55, RZ, RZ, R71.reuse ;  /* 0x000000ffff377224 */ /* 0x100fe200078e0047 */
[----:B------:R-:W-:Y:S01]  /*4cb0*/  F2FP.BF16.F32.PACK_AB R6, R53, R46 ;  /* 0x0000002e3506723e */ /* 0x000fe200000010ff */
[----:B------:R-:W-:-:S02]  /*4cc0*/  IMAD.MOV.U32 R48, RZ, RZ, R71 ;  /* 0x000000ffff307224 */ /* 0x000fc400078e0047 */
[----:B------:R-:W0:Y:S01]  /*4cd0*/  MUFU.EX2 R54, R54 ;  /* 0x0000003600367308 */ /* 0x000e220000000800 */
[C---:B---3--:R-:W-:Y:S01]  /*4ce0*/  FADD.FTZ R20, R62.reuse, R15 ;  /* 0x0000000f3e147221 */ /* 0x048fe20000010000 */
[----:B------:R-:W-:Y:S01]  /*4cf0*/  F2FP.BF16.F32.PACK_AB R31, R62, R59 ;  /* 0x0000003b3e1f723e */ /* 0x000fe200000010ff */
[----:B------:R-:W-:Y:S02]  /*4d00*/  IMAD.MOV.U32 R62, RZ, RZ, R71 ;  /* 0x000000ffff3e7224 */ /* 0x000fe400078e0047 */
[----:B------:R-:W-:Y:S01]  /*4d10*/  FADD.FTZ R15, R3, R20 ;  /* 0x00000014030f7221 */ /* 0x000fe20000010000 */
[----:B------:R-:W-:Y:S01]  /*4d20*/  FADD.FTZ R20, R46, R21 ;  /* 0x000000152e147221 */ /* 0x000fe20000010000 */
[----:B------:R1:W-:Y:S01]  /*4d30*/  STSM.16.M88.4 [R2+0x2a300], R28 ;  /* 0x02a3001c02007844 */ /* 0x0003e20000000200 */
[----:B------:R-:W3:Y:S01]  /*4d40*/  MUFU.EX2 R61, R61 ;  /* 0x0000003d003d7308 */ /* 0x000ee20000000800 */
[----:B--2---:R-:W-:Y:S01]  /*4d50*/  FADD.FTZ R15, R64, R15 ;  /* 0x0000000f400f7221 */ /* 0x004fe20000010000 */
[----:B------:R-:W-:Y:S01]  /*4d60*/  FADD.FTZ R20, R53, R20 ;  /* 0x0000001435147221 */ /* 0x000fe20000010000 */
[----:B------:R-:W-:-:S02]  /*4d70*/  IMAD.MOV.U32 R59, RZ, RZ, R71 ;  /* 0x000000ffff3b7224 */ /* 0x000fc400078e0047 */
[--C-:B------:R-:W-:Y:S02]  /*4d80*/  IMAD.MOV.U32 R53, RZ, RZ, R71.reuse ;  /* 0x000000ffff357224 */ /* 0x100fe400078e0047 */
[----:B------:R-:W-:Y:S01]  /*4d90*/  FADD.FTZ R5, R45, R20 ;  /* 0x000000142d057221 */ /* 0x000fe20000010000 */
[----:B------:R-:W-:Y:S01]  /*4da0*/  IMAD.MOV.U32 R43, RZ, RZ, R71 ;  /* 0x000000ffff2b7224 */ /* 0x000fe200078e0047 */
[----:B------:R-:W2:Y:S01]  /*4db0*/  MUFU.EX2 R63, R63 ;  /* 0x0000003f003f7308 */ /* 0x000ea20000000800 */
[----:B0-----:R-:W-:Y:S01]  /*4dc0*/  FADD.FTZ R36, R54, R15 ;  /* 0x0000000f36247221 */ /* 0x001fe20000010000 */
[----:B------:R-:W-:Y:S01]  /*4dd0*/  FADD.FTZ R9, R52, R5 ;  /* 0x0000000534097221 */ /* 0x000fe20000010000 */
[----:B------:R-:W-:Y:S01]  /*4de0*/  F2FP.BF16.F32.PACK_AB R5, R64, R3 ;  /* 0x000000034005723e */ /* 0x000fe200000010ff */
[----:B------:R-:W-:Y:S02]  /*4df0*/  IMAD.MOV.U32 R64, RZ, RZ, R71 ;  /* 0x000000ffff407224 */ /* 0x000fe400078e0047 */
[----:B------:R-:W-:Y:S01]  /*4e00*/  FADD.FTZ R10, R40, R9 ;  /* 0x00000009280a7221 */ /* 0x000fe20000010000 */
[--C-:B------:R-:W-:Y:S01]  /*4e10*/  IMAD.MOV.U32 R42, RZ, RZ, R71.reuse ;  /* 0x000000ffff2a7224 */ /* 0x100fe200078e0047 */
[----:B------:R-:W0:Y:S01]  /*4e20*/  MUFU.EX2 R56, R72 ;  /* 0x0000004800387308 */ /* 0x000e220000000800 */
[----:B---3--:R-:W-:Y:S01]  /*4e30*/  FADD.FTZ R36, R61, R36 ;  /* 0x000000243d247221 */ /* 0x008fe20000010000 */
[----:B------:R-:W-:-:S02]  /*4e40*/  IMAD.MOV.U32 R41, RZ, RZ, R71 ;  /* 0x000000ffff297224 */ /* 0x000fc400078e0047 */
[--C-:B------:R-:W-:Y:S02]  /*4e50*/  IMAD.MOV.U32 R38, RZ, RZ, R71.reuse ;  /* 0x000000ffff267224 */ /* 0x100fe400078e0047 */
[--C-:B------:R-:W-:Y:S02]  /*4e60*/  IMAD.MOV.U32 R37, RZ, RZ, R71.reuse ;  /* 0x000000ffff257224 */ /* 0x100fe400078e0047 */
[----:B------:R-:W3:Y:S01]  /*4e70*/  MUFU.EX2 R67, R67 ;  /* 0x0000004300437308 */ /* 0x000ee20000000800 */
[----:B--2---:R-:W-:Y:S01]  /*4e80*/  FADD.FTZ R7, R63, R36 ;  /* 0x000000243f077221 */ /* 0x004fe20000010000 */
[--C-:B------:R-:W-:Y:S02]  /*4e90*/  IMAD.MOV.U32 R36, RZ, RZ, R71.reuse ;  /* 0x000000ffff247224 */ /* 0x100fe400078e0047 */
[--C-:B------:R-:W-:Y:S02]  /*4ea0*/  IMAD.MOV.U32 R35, RZ, RZ, R71.reuse ;  /* 0x000000ffff237224 */ /* 0x100fe400078e0047 */
[----:B------:R-:W-:-:S02]  /*4eb0*/  IMAD.MOV.U32 R34, RZ, RZ, R71 ;  /* 0x000000ffff227224 */ /* 0x000fc400078e0047 */
[----:B------:R-:W2:Y:S01]  /*4ec0*/  MUFU.EX2 R47, R47 ;  /* 0x0000002f002f7308 */ /* 0x000ea20000000800 */
[C---:B0-----:R-:W-:Y:S01]  /*4ed0*/  FADD.FTZ R8, R56.reuse, R7 ;  /* 0x0000000738087221 */ /* 0x041fe20000010000 */
[----:B------:R-:W-:Y:S01]  /*4ee0*/  F2FP.BF16.F32.PACK_AB R7, R61, R54 ;  /* 0x000000363d07723e */ /* 0x000fe200000010ff */
[--C-:B------:R-:W-:Y:S01]  /*4ef0*/  IMAD.MOV.U32 R61, RZ, RZ, R71.reuse ;  /* 0x000000ffff3d7224 */ /* 0x100fe200078e0047 */
[----:B------:R-:W-:Y:S01]  /*4f00*/  F2FP.BF16.F32.PACK_AB R9, R56, R63 ;  /* 0x0000003f3809723e */ /* 0x000fe200000010ff */
[--C-:B------:R-:W-:Y:S02]  /*4f10*/  IMAD.MOV.U32 R63, RZ, RZ, R71.reuse ;  /* 0x000000ffff3f7224 */ /* 0x100fe400078e0047 */
[----:B------:R0:W-:Y:S01]  /*4f20*/  STSM.16.M88.4 [R2+0x2bb00], R4 ;  /* 0x02bb000402007844 */ /* 0x0001e20000000200 */
[----:B------:R-:W4:Y:S01]  /*4f30*/  MUFU.EX2 R70, R70 ;  /* 0x0000004600467308 */ /* 0x000f220000000800 */
[----:B---3--:R-:W-:Y:S01]  /*4f40*/  FADD.FTZ R3, R67, R8 ;  /* 0x0000000843037221 */ /* 0x008fe20000010000 */
[----:B------:R-:W-:-:S02]  /*4f50*/  IMAD.MOV.U32 R56, RZ, RZ, R71 ;  /* 0x000000ffff387224 */ /* 0x000fc400078e0047 */
[--C-:B------:R-:W-:Y:S02]  /*4f60*/  IMAD.MOV.U32 R54, RZ, RZ, R71.reuse ;  /* 0x000000ffff367224 */ /* 0x100fe400078e0047 */
[--C-:B------:R-:W-:Y:S02]  /*4f70*/  IMAD.MOV.U32 R33, RZ, RZ, R71.reuse ;  /* 0x000000ffff217224 */ /* 0x100fe400078e0047 */
[----:B------:R-:W3:Y:S01]  /*4f80*/  MUFU.EX2 R39, R39 ;  /* 0x0000002700277308 */ /* 0x000ee20000000800 */
[----:B--2---:R-:W-:Y:S01]  /*4f90*/  FADD.FTZ R10, R47, R10 ;  /* 0x0000000a2f0a7221 */ /* 0x004fe20000010000 */
[--C-:B-1----:R-:W-:Y:S02]  /*4fa0*/  IMAD.MOV.U32 R31, RZ, RZ, R71.reuse ;  /* 0x000000ffff1f7224 */ /* 0x102fe400078e0047 */
[--C-:B------:R-:W-:Y:S02]  /*4fb0*/  IMAD.MOV.U32 R30, RZ, RZ, R71.reuse ;  /* 0x000000ffff1e7224 */ /* 0x100fe400078e0047 */
[----:B------:R-:W-:-:S02]  /*4fc0*/  IMAD.MOV.U32 R29, RZ, RZ, R71 ;  /* 0x000000ffff1d7224 */ /* 0x000fc400078e0047 */
[----:B------:R-:W1:Y:S01]  /*4fd0*/  MUFU.EX2 R77, R77 ;  /* 0x0000004d004d7308 */ /* 0x000e620000000800 */
[----:B----4-:R-:W-:Y:S01]  /*4fe0*/  FADD.FTZ R8, R70, R3 ;  /* 0x0000000346087221 */ /* 0x010fe20000010000 */
[----:B0-----:R-:W-:Y:S02]  /*4ff0*/  IMAD.U32 R6, RZ, RZ, UR14 ;  /* 0x0000000eff067e24 */ /* 0x001fe4000f8e00ff */
[--C-:B------:R-:W-:Y:S02]  /*5000*/  IMAD.MOV.U32 R28, RZ, RZ, R71.reuse ;  /* 0x000000ffff1c7224 */ /* 0x100fe400078e0047 */
[--C-:B------:R-:W-:Y:S02]  /*5010*/  IMAD.MOV.U32 R27, RZ, RZ, R71.reuse ;  /* 0x000000ffff1b7224 */ /* 0x100fe400078e0047 */
[----:B------:R-:W0:Y:S01]  /*5020*/  MUFU.EX2 R44, R44 ;  /* 0x0000002c002c7308 */ /* 0x000e220000000800 */
[----:B---3--:R-:W-:Y:S01]  /*5030*/  FADD.FTZ R3, R39, R10 ;  /* 0x0000000a27037221 */ /* 0x008fe20000010000 */
[----:B------:R-:W-:Y:S01]  /*5040*/  F2FP.BF16.F32.PACK_AB R10, R47, R40 ;  /* 0x000000282f0a723e */ /* 0x000fe200000010ff */
[----:B------:R-:W-:-:S02]  /*5050*/  IMAD.MOV.U32 R40, RZ, RZ, R71 ;  /* 0x000000ffff287224 */ /* 0x000fc400078e0047 */
[--C-:B------:R-:W-:Y:S02]  /*5060*/  IMAD.MOV.U32 R26, RZ, RZ, R71.reuse ;  /* 0x000000ffff1a7224 */ /* 0x100fe400078e0047 */
[--C-:B------:R-:W-:Y:S01]  /*5070*/  IMAD.MOV.U32 R25, RZ, RZ, R71.reuse ;  /* 0x000000ffff197224 */ /* 0x100fe200078e0047 */
[----:B------:R-:W2:Y:S01]  /*5080*/  MUFU.EX2 R68, R68 ;  /* 0x0000004400447308 */ /* 0x000ea20000000800 */
[----:B-1----:R-:W-:Y:S01]  /*5090*/  FADD.FTZ R11, R77, R8 ;  /* 0x000000084d0b7221 */ /* 0x002fe20000010000 */
[----:B------:R-:W-:Y:S01]  /*50a0*/  F2FP.BF16.F32.PACK_AB R8, R52, R45 ;  /* 0x0000002d3408723e */ /* 0x000fe200000010ff */
[----:B------:R-:W-:-:S05]  /*50b0*/  IMAD.MOV.U32 R52, RZ, RZ, R71 ;  /* 0x000000ffff347224 */ /* 0x000fca00078e0047 */
        /* <DEDUP_REMOVED lines=11> */
[----:B0-----:R-:W-:Y:S01]  /*5170*/  FADD.FTZ R24, R80, R11 ;  /* 0x0000000b50187221 */ /* 0x001fe20000010000 */
[----:B------:R-:W-:Y:S01]  /*5180*/  F2FP.BF16.F32.PACK_AB R11, R70, R67 ;  /* 0x00000043460b723e */ /* 0x000fe200000010ff */
[--C-:B------:R-:W-:Y:S02]  /*5190*/  IMAD.MOV.U32 R70, RZ, RZ, R71.reuse ;  /* 0x000000ffff467224 */ /* 0x100fe400078e0047 */
[--C-:B------:R-:W-:Y:S02]  /*51a0*/  IMAD.MOV.U32 R67, RZ, RZ, R71.reuse ;  /* 0x000000ffff437224 */ /* 0x100fe400078e0047 */
[----:B------:R-:W-:Y:S01]  /*51b0*/  STSM.16.M88.4 [R2+0x2d300], R8 ;  /* 0x02d3000802007844 */ /* 0x000fe20000000200 */
[----:B------:R-:W0:Y:S01]  /*51c0*/  MUFU.EX2 R12, R12 ;  /* 0x0000000c000c7308 */ /* 0x000e220000000800 */
[C---:B--2---:R-:W-:Y:S01]  /*51d0*/  FADD.FTZ R3, R49.reuse, R20 ;  /* 0x0000001431037221 */ /* 0x044fe20000010000 */
[----:B------:R-:W-:Y:S01]  /*51e0*/  F2FP.BF16.F32.PACK_AB R46, R49, R32 ;  /* 0x00000020312e723e */ /* 0x000fe200000010ff */
[----:B------:R-:W-:-:S02]  /*51f0*/  IMAD.MOV.U32 R49, RZ, RZ, R71 ;  /* 0x000000ffff317224 */ /* 0x000fc400078e0047 */
[----:B------:R-:W-:-:S03]  /*5200*/  IMAD.MOV.U32 R32, RZ, RZ, R71 ;  /* 0x000000ffff207224 */ /* 0x000fc600078e0047 */
[----:B------:R-:W2:Y:S01]  /*5210*/  MUFU.EX2 R73, R73 ;  /* 0x0000004900497308 */ /* 0x000ea20000000800 */
[C---:B-1----:R-:W-:Y:S01]  /*5220*/  FADD.FTZ R24, R69.reuse, R24 ;  /* 0x0000001845187221 */ /* 0x042fe20000010000 */
[----:B------:R-:W-:Y:S01]  /*5230*/  F2FP.BF16.F32.PACK_AB R47, R69, R80 ;  /* 0x00000050452f723e */ /* 0x000fe200000010ff */
[----:B------:R-:W-:-:S04]  /*5240*/  IMAD.MOV.U32 R69, RZ, RZ, R71 ;  /* 0x000000ffff457224 */ /* 0x000fc800078e0047 */
[----:B------:R1:W-:Y:S01]  /*5250*/  STSM.16.M88.4 [R2+0x2eb00], R44 ;  /* 0x02eb002c02007844 */ /* 0x0003e20000000200 */
[----:B------:R-:W3:Y:S01]  /*5260*/  MUFU.EX2 R51, R51 ;  /* 0x0000003300337308 */ /* 0x000ee20000000800 */
[----:B0-----:R-:W-:-:S07]  /*5270*/  FADD.FTZ R4, R12, R3 ;  /* 0x000000030c047221 */ /* 0x001fce0000010000 */
[----:B------:R-:W0:Y:S01]  /*5280*/  MUFU.EX2 R14, R14 ;  /* 0x0000000e000e7308 */ /* 0x000e220000000800 */
[----:B--2---:R-:W-:Y:S01]  /*5290*/  FADD.FTZ R3, R73, R24 ;  /* 0x0000001849037221 */ /* 0x004fe20000010000 */
[--C-:B------:R-:W-:Y:S02]  /*52a0*/  IMAD.MOV.U32 R24, RZ, RZ, R71.reuse ;  /* 0x000000ffff187224 */ /* 0x100fe400078e0047 */
[----:B-1----:R-:W-:-:S04]  /*52b0*/  IMAD.MOV.U32 R47, RZ, RZ, R71 ;  /* 0x000000ffff2f7224 */ /* 0x002fc800078e0047 */
[----:B------:R-:W1:Y:S01]  /*52c0*/  MUFU.EX2 R57, R57 ;  /* 0x0000003900397308 */ /* 0x000e620000000800 */
[C---:B---3--:R-:W-:Y:S01]  /*52d0*/  F2FP.BF16.F32.PACK_AB R72, R51.reuse, R12 ;  /* 0x0000000c3348723e */ /* 0x048fe200000010ff */
[----:B------:R-:W-:Y:S01]  /*52e0*/  FADD.FTZ R5, R51, R4 ;  /* 0x0000000433057221 */ /* 0x000fe20000010000 */
[--C-:B------:R-:W-:Y:S02]  /*52f0*/  IMAD.MOV.U32 R51, RZ, RZ, R71.reuse ;  /* 0x000000ffff337224 */ /* 0x100fe400078e0047 */
[--C-:B------:R-:W-:Y:S02]  /*5300*/  IMAD.MOV.U32 R46, RZ, RZ, R71.reuse ;  /* 0x000000ffff2e7224 */ /* 0x100fe400078e0047 */
[----:B------:R-:W-:Y:S01]  /*5310*/  IMAD.MOV.U32 R45, RZ, RZ, R71 ;  /* 0x000000ffff2d7224 */ /* 0x000fe200078e0047 */
[----:B------:R-:W2:Y:S01]  /*5320*/  MUFU.EX2 R76, R76 ;  /* 0x0000004c004c7308 */ /* 0x000ea20000000800 */
[----:B0-----:R-:W-:Y:S01]  /*5330*/  FADD.FTZ R4, R14, R5 ;  /* 0x000000050e047221 */ /* 0x001fe20000010000 */
[----:B------:R-:W-:-:S06]  /*5340*/  IMAD.MOV.U32 R44, RZ, RZ, R71 ;  /* 0x000000ffff2c7224 */ /* 0x000fcc00078e0047 */
[----:B------:R-:W-:Y:S01]  /*5350*/  MUFU.EX2 R66, R66 ;  /* 0x0000004200427308 */ /* 0x000fe20000000800 */
[C---:B-1----:R-:W-:Y:S01]  /*5360*/  F2FP.BF16.F32.PACK_AB R74, R57.reuse, R14 ;  /* 0x0000000e394a723e */ /* 0x042fe200000010ff */
[----:B------:R-:W-:Y:S01]  /*5370*/  FADD.FTZ R4, R57, R4 ;  /* 0x0000000439047221 */ /* 0x000fe20000010000 */
[----:B------:R-:W-:-:S05]  /*5380*/  IMAD.MOV.U32 R57, RZ, RZ, R71 ;  /* 0x000000ffff397224 */ /* 0x000fca00078e0047 */
[----:B------:R-:W0:Y:S01]  /*5390*/  MUFU.EX2 R65, R65 ;  /* 0x0000004100417308 */ /* 0x000e220000000800 */
[C---:B--2---:R-:W-:Y:S01]  /*53a0*/  F2FP.BF16.F32.PACK_AB R73, R76.reuse, R73 ;  /* 0x000000494c49723e */ /* 0x044fe200000010ff */
[----:B------:R-:W-:Y:S01]  /*53b0*/  FADD.FTZ R3, R76, R3 ;  /* 0x000000034c037221 */ /* 0x000fe20000010000 */
[----:B0-----:R-:W-:-:S03]  /*53c0*/  F2FP.BF16.F32.PACK_AB R75, R65, R66 ;  /* 0x00000042414b723e */ /* 0x001fc600000010ff */
[----:B------:R-:W-:Y:S02]  /*53d0*/  FADD.FTZ R66, R66, R3 ;  /* 0x0000000342427221 */ /* 0x000fe40000010000 */
[----:B------:R0:W-:Y:S02]  /*53e0*/  STSM.16.M88.4 [R2+0x30300], R72 ;  /* 0x0303004802007844 */ /* 0x0001e40000000200 */
[----:B------:R-:W-:Y:S01]  /*53f0*/  FADD.FTZ R3, R65, R66 ;  /* 0x0000004241037221 */ /* 0x000fe20000010000 */
[--C-:B------:R-:W-:Y:S01]  /*5400*/  IMAD.MOV.U32 R66, RZ, RZ, R71.reuse ;  /* 0x000000ffff427224 */ /* 0x100fe200078e0047 */
[----:B------:R1:W-:Y:S06]  /*5410*/  MEMBAR.ALL.CTA ;  /* 0x0000000000007992 */ /* 0x0003ec0000008000 */
[----:B-1----:R-:W1:Y:S01]  /*5420*/  FENCE.VIEW.ASYNC.S ;  /* 0x00000000000073c6 */ /* 0x002e620000000000 */
[----:B------:R-:W-:Y:S01]  /*5430*/  IMAD.MOV.U32 R65, RZ, RZ, R71 ;  /* 0x000000ffff417224 */ /* 0x000fe200078e0047 */
[----:B-1----:R-:W-:Y:S01]  /*5440*/  NOP ;  /* 0x0000000000007918 */ /* 0x002fe20000000000 */
[----:B------:R-:W-:Y:S05]  /*5450*/  @!P2 BRA `(.L_x_9930) ;  /* 0x0000004000c8a947 */ /* 0x000fea0003800000 */
        /* <DEDUP_REMOVED lines=28> */
.L_x_9939:
        /* <DEDUP_REMOVED lines=10> */
.L_x_9932:
[----:B------:R-:W-:Y:S01]  /*56c0*/  ULEA UR4, UR36, UR37, 0x3 ;  /* 0x0000002524047291 */ /* 0x000fe2000f8e183f */
[----:B------:R-:W-:-:S05]  /*56d0*/  IMAD.U32 R0, RZ, RZ, UR38 ;  /* 0x00000026ff007e24 */ /* 0x000fca000f8e00ff */
[----:B------:R-:W-:-:S04]  /*56e0*/  SHF.L.U32 R0, R0, 0x1f, RZ ;  /* 0x0000001f00007819 */ /* 0x000fc800000006ff */
[----:B------:R1:W2:Y:S01]  /*56f0*/  SYNCS.PHASECHK.TRANS64.TRYWAIT P2, [UR4+0x31c30], R0 ;  /* 0x031c3000ff0075a7 */ /* 0x0002a20008040144 */
[----:B------:R-:W-:Y:S05]  /*5700*/  @!P0 BRA `(.L_x_9933) ;  /* 0x0000000000048947 */ /* 0x000fea0003800000 */
[----:B------:R-:W-:Y:S01]  /*5710*/  BPT.TRAP 0x1 ;  /* 0x000000040000795c */ /* 0x000fe20000300000 */
.L_x_9933:
[----:B--2---:R-:W-:Y:S05]  /*5720*/  @P2 BRA `(.L_x_9931) ;  /* 0x0000000000082947 */ /* 0x004fea0003800000 */
[----:B------:R-:W2:Y:S02]  /*5730*/  SYNCS.PHASECHK.TRANS64.TRYWAIT P2, [UR4+0x31c30], R0 ;  /* 0x031c3000ff0075a7 */ /* 0x000ea40008040144 */
[----:B--2---:R-:W-:Y:S05]  /*5740*/  @!P2 BRA `(.L_x_9934) ;  /* 0x000000e80080a947 */ /* 0x004fea0003800000 */
.L_x_9931:
[----:B------:R-:W3:Y:S01]  /*5750*/  S2R R8, SR_TID.X ;  /* 0x0000000000087919 */ /* 0x000ee20000002100 */
        /* <DEDUP_REMOVED lines=29> */
[----:B-12---:R-:W-:Y:S01]  /*5930*/  VIADD R0, R8, 0x8 ;  /* 0x0000000808007836 */ /* 0x006fe20000000000 */
        /* <DEDUP_REMOVED lines=63> */
[----:B0-----:R-:W-:-:S06]  /*5d30*/  WARPGROUP.ARRIVE ;  /* 0x00000000000079c5 */ /* 0x001fcc0000000000 */
        /* <DEDUP_REMOVED lines=261> */
.L_x_9936:
[----:B------:R-:W-:Y:S01]  /*6d90*/  ULEA UR4, UR6, UR37, 0x3 ;  /* 0x0000002506047291 */ /* 0x000fe2000f8e183f */
[----:B------:R-:W-:-:S05]  /*6da0*/  IMAD.U32 R0, RZ, RZ, UR39 ;  /* 0x00000027ff007e24 */ /* 0x000fca000f8e00ff */
[----:B------:R-:W-:-:S04]  /*6db0*/  SHF.L.U32 R0, R0, 0x1f, RZ ;  /* 0x0000001f00007819 */ /* 0x000fc800000006ff */
[----:B------:R0:W1:Y:S01]  /*6dc0*/  SYNCS.PHASECHK.TRANS64.TRYWAIT P2, [UR4+0x31c50], R0 ;  /* 0x031c5000ff0075a7 */ /* 0x0000620008040144 */
[----:B------:R-:W-:Y:S05]  /*6dd0*/  @!P0 BRA `(.L_x_9937) ;  /* 0x0000000000048947 */ /* 0x000fea0003800000 */
[----:B------:R-:W-:Y:S01]  /*6de0*/  BPT.TRAP 0x1 ;  /* 0x000000040000795c */ /* 0x000fe20000300000 */
.L_x_9937:
[----:B-1----:R-:W-:Y:S05]  /*6df0*/  @P2 BRA `(.L_x_9935) ;  /* 0x0000000000082947 */ /* 0x002fea0003800000 */
[----:B------:R-:W1:Y:S02]  /*6e00*/  SYNCS.PHASECHK.TRANS64.TRYWAIT P2, [UR4+0x31c50], R0 ;  /* 0x031c5000ff0075a7 */ /* 0x000e640008040144 */
[----:B-1----:R-:W-:Y:S05]  /*6e10*/  @!P2 BRA `(.L_x_9938) ;  /* 0x000000d000e4a947 */ /* 0x002fea0003800000 */
.L_x_9935:
        /* <DEDUP_REMOVED lines=9> */
[----:B-1----:R-:W-:Y:S01]  /*6eb0*/  IMAD.MOV.U32 R9, RZ, RZ, -0x2 ;  /* 0xfffffffeff097424 */ /* 0x002fe200078e00ff */
[----:B------:R-:W-:Y:S01]  /*6ec0*/  UMOV UR32, UR10 ;  /* 0x0000000a00207c82 */ /* 0x000fe20008000000 */
[----:B------:R-:W-:Y:S01]  /*6ed0*/  UMOV UR39, UR38 ;  /* 0x0000002600277c82 */ /* 0x000fe20008000000 */
[----:B------:R-:W-:-:S04]  /*6ee0*/  ULOP3.LUT UR4, UR4, 0x2400000, URZ, 0xfc, !UPT ;  /* 0x0240000004047892 */ /* 0x000fc8000f8efc3f */
[----:B------:R-:W-:Y:S02]  /*6ef0*/  UIMAD UR11, UR6, 0x6c0, UR4 ;  /* 0x000006c0060b78a4 */ /* 0x000fe4000f8e0204 */
[----:B------:R-:W-:-:S04]  /*6f00*/  UIMAD UR4, UR61, 0xc0, URZ ;  /* 0x000000c03d0478a4 */ /* 0x000fc8000f8e023f */
[----:B------:R-:W-:Y:S01]  /*6f10*/  UIMAD UR4, UR7, -0x90, UR4 ;  /* 0xffffff70070478a4 */ /* 0x000fe2000f8e0204 */
[----:B------:R-:W-:Y:S02]  /*6f20*/  UMOV UR34, UR11 ;  /* 0x0000000b00227c82 */ /* 0x000fe40008000000 */
[----:B------:R-:W-:Y:S01]  /*6f30*/  HGMMA.64x96x16.F32.BF16 R24, gdesc[UR32].tnspB, R24, gsb0 ;  /* 0x41600000201879f0 */ /* 0x000fe20008001818 */
[----:B------:R-:W-:Y:S02]  /*6f40*/  UIADD3 UR32, UR10, 0x180, URZ ;  /* 0x000001800a207890 */ /* 0x000fe4000fffe03f */
[----:B------:R-:W-:Y:S01]  /*6f50*/  UIADD3 UR34, UR11, 0x40, URZ ;  /* 0x000000400b227890 */ /* 0x000fe2000fffe03f */
[----:B------:R-:W-:Y:S01]  /*6f60*/  UMOV UR33, 0xc0000010 ;  /* 0xc000001000217882 */ /* 0x000fe20000000000 */
[----:B------:R-:W-:Y:S01]  /*6f70*/  UMOV UR35, 0x80000020 ;  /* 0x8000002000237882 */ /* 0x000fe20000000000 */
[----:B------:R-:W-:-:S04]  /*6f80*/  UIADD3 UR4, UR4, 0x1, UR15 ;  /* 0x0000000104047890 */ /* 0x000fc8000fffe00f */
[----:B------:R-:W-:-:S03]  /*6f90*/  UIADD3 UR4, UR4, -UR14, URZ ;  /* 0x8000000e04047290 */ /* 0x000fc6000fffe03f */
[----:B------:R-:W-:-:S03]  /*6fa0*/  ULDC UR14, c[0x0][0x988] ;  /* 0x00026200000e7ab9 */ /* 0x000fc60000000800 */
[----:B------:R-:W-:Y:S01]  /*6fb0*/  IMAD R8, R22, R9, UR4 ;  /* 0x0000000416087e24 */ /* 0x000fe2000f8e0209 */
[----:B------:R-:W-:Y:S01]  /*6fc0*/  UMOV UR4, UR14 ;  /* 0x0000000e00047c82 */ /* 0x000fe20008000000 */
[----:B------:R-:W-:Y:S02]  /*6fd0*/  R2UR UR14, R6 ;  /* 0x00000000060e72ca */ /* 0x000fe400000e0000 */
[----:B------:R-:W-:-:S04]  /*6fe0*/  IMAD.IADD R8, R23, 0x1, R8 ;  /* 0x0000000117087824 */ /* 0x000fc800078e0208 */
[C---:B------:R-:W-:Y:S01]  /*6ff0*/  VIADD R13, R8.reuse, 0x8 ;  /* 0x00000008080d7836 */ /* 0x040fe20000000000 */
[C---:B------:R-:W-:Y:S02]  /*7000*/  ISETP.GT.AND P2, PT, R8.reuse, RZ, PT ;  /* 0x000000ff0800720c */ /* 0x040fe40003f44270 */
[----:B------:R-:W-:Y:S02]  /*7010*/  ISETP.GT.AND P3, PT, R8, 0x1, PT ;  /* 0x000000010800780c */ /* 0x000fe40003f64270 */
[----:B------:R-:W-:Y:S02]  /*7020*/  FSEL R136, R136, -INF , P2 ;  /* 0xff80000088887808 */ /* 0x000fe40001000000 */
[----:B------:R-:W-:Y:S01]  /*7030*/  ISETP.GT.AND P2, PT, R8, 0x8, PT ;  /* 0x000000080800780c */ /* 0x000fe20003f44270 */
[----:B------:R-:W-:Y:S01]  /*7040*/  UISETP.GT.AND UP0, UPT, UR7, UR14, UPT ;  /* 0x0000000e0700728c */ /* 0x000fe2000bf04270 */
        /* <DEDUP_REMOVED lines=34> */
[----:B------:R-:W-:Y:S02]  /*7270*/  WARPGROUP.DEPBAR.LE gsb0, 0x0 ;  /* 0x00008000000079c5 */ /* 0x000fe40000010000 */
[----:B------:R-:W-:Y:S01]  /*7280*/  WARPGROUP.ARRIVE ;  /* 0x00000000000079c5 */ /* 0x000fe20000000000 */
[----:B------:R-:W-:Y:S02]  /*7290*/  FMNMX.FTZ R9, R125, R0, !PT ;  /* 0x000000007d097209 */ /* 0x000fe40007810000 */
[----:B------:R-:W-:Y:S02]  /*72a0*/  ISETP.GT.AND P2, PT, R8, 0x38, PT ;  /* 0x000000380800780c */ /* 0x000fe40003f44270 */
[----:B------:R-:W-:Y:S01]  /*72b0*/  FSEL R113, R113, -INF , P3 ;  /* 0xff80000071717808 */ /* 0x000fe20001800000 */
[----:B------:R-:W-:Y:S01]  /*72c0*/  HGMMA.64x96x16.F32.BF16 R24, gdesc[UR32].tnspB, R24, gsb0 ;  /* 0x41600000201879f0 */ /* 0x000fe20008001818 */
[----:B------:R-:W-:Y:S01]  /*72d0*/  UIADD3 UR32, UR10, 0x300, URZ ;  /* 0x000003000a207890 */ /* 0x000fe2000fffe03f */
[----:B------:R-:W-:Y:S01]  /*72e0*/  FMNMX.FTZ R0, R112, R9, !PT ;  /* 0x0000000970007209 */ /* 0x000fe20007810000 */
[----:B------:R-:W-:Y:S01]  /*72f0*/  UIADD3 UR34, UR11, 0x80, URZ ;  /* 0x000000800b227890 */ /* 0x000fe2000fffe03f */
[----:B------:R-:W-:Y:S01]  /*7300*/  ISETP.GT.AND P3, PT, R8, 0x39, PT ;  /* 0x000000390800780c */ /* 0x000fe20003f64270 */
[----:B------:R-:W-:Y:S01]  /*7310*/  UMOV UR33, 0xc0000010 ;  /* 0xc000001000217882 */ /* 0x000fe20000000000 */
[----:B------:R-:W-:Y:S01]  /*7320*/  UMOV UR35, 0x80000020 ;  /* 0x8000002000237882 */ /* 0x000fe20000000000 */
        /* <DEDUP_REMOVED lines=47> */
[----:B------:R-:W-:Y:S01]  /*7620*/  ISETP.GT.AND P3, PT, R8, 0x79, PT ;  /* 0x000000790800780c */ /* 0x000fe20003f64270 */
[----:B------:R-:W-:Y:S02]  /*7630*/  WARPGROUP.DEPBAR.LE gsb0, 0x0 ;  /* 0x00008000000079c5 */ /* 0x000fe40000010000 */
[----:B------:R-:W-:Y:S01]  /*7640*/  WARPGROUP.ARRIVE ;  /* 0x00000000000079c5 */ /* 0x000fe20000000000 */
[----:B------:R-:W-:-:S02]  /*7650*/  FSEL R84, R84, -INF , P2 ;  /* 0xff80000054547808 */ /* 0x000fc40001000000 */
        /* <DEDUP_REMOVED lines=19> */
[----:B------:R-:W-:Y:S02]  /*7790*/  FMNMX.FTZ R0, R76, R9, !PT ;  /* 0x000000094c007209 */ /* 0x000fe40007810000 */
[----:B------:R-:W-:Y:S02]  /*77a0*/  ISETP.GT.AND P3, PT, R13, RZ, PT ;  /* 0x000000ff0d00720c */ /* 0x000fe40003f64270 */
[----:B------:R-:W-:-:S02]  /*77b0*/  FMNMX.FTZ R9, R77, R0, !PT ;  /* 0x000000004d097209 */ /* 0x000fc40007810000 */
[C---:B------:R-:W-:Y:S02]  /*77c0*/  ISETP.GT.AND P4, PT, R13.reuse, 0x1, PT ;  /* 0x000000010d00780c */ /* 0x040fe40003f84270 */
[----:B------:R-:W-:Y:S01]  /*77d0*/  FSEL R138, R138, -INF , P3 ;  /* 0xff8000008a8a7808 */ /* 0x000fe20001800000 */
[----:B------:R-:W0:Y:S01]  /*77e0*/  SHFL.BFLY PT, R0, R9, 0x2, 0x1f ;  /* 0x0c401f0009007f89 */ /* 0x000e2200000e0000 */
[----:B------:R-:W-:Y:S02]  /*77f0*/  ISETP.GT.AND P5, PT, R13, 0x8, PT ;  /* 0x000000080d00780c */ /* 0x000fe40003fa4270 */
[----:B------:R-:W-:Y:S02]  /*7800*/  FSEL R139, R139, -INF , P4 ;  /* 0xff8000008b8b7808 */ /* 0x000fe40002000000 */
[----:B------:R-:W-:Y:S02]  /*7810*/  FMNMX.FTZ R20, R138, R5, !PT ;  /* 0x000000058a147209 */ /* 0x000fe40007810000 */
[----:B------:R-:W-:-:S02]  /*7820*/  ISETP.GT.AND P6, PT, R13, 0x9, PT ;  /* 0x000000090d00780c */ /* 0x000fc40003fc4270 */
[----:B------:R-:W-:Y:S02]  /*7830*/  FSEL R142, R142, -INF , P5 ;  /* 0xff8000008e8e7808 */ /* 0x000fe40002800000 */
[----:B------:R-:W-:Y:S02]  /*7840*/  FMNMX.FTZ R21, R139, R20, !PT ;  /* 0x000000148b157209 */ /* 0x000fe40007810000 */
[----:B------:R-:W-:Y:S02]  /*7850*/  FSEL R143, R143, -INF , P6 ;  /* 0xff8000008f8f7808 */ /* 0x000fe40003000000 */
[C---:B------:R-:W-:Y:S02]  /*7860*/  ISETP.GT.AND P3, PT, R13.reuse, 0x10, PT ;  /* 0x000000100d00780c */ /* 0x040fe40003f64270 */
[----:B------:R-:W-:Y:S02]  /*7870*/  ISETP.GT.AND P4, PT, R13, 0x11, PT ;  /* 0x000000110d00780c */ /* 0x000fe40003f84270 */
[----:B------:R-:W-:-:S02]  /*7880*/  FSEL R130, R130, -INF , P3 ;  /* 0xff80000082827808 */ /* 0x000fc40001800000 */
[----:B------:R-:W-:Y:S02]  /*7890*/  ISETP.GT.AND P5, PT, R13, 0x18, PT ;  /* 0x000000180d00780c */ /* 0x000fe40003fa4270 */
[----:B------:R-:W-:Y:S02]  /*78a0*/  FSEL R131, R131, -INF , P4 ;  /* 0xff80000083837808 */ /* 0x000fe40002000000 */
[----:B0-----:R-:W-:Y:S02]  /*78b0*/  FMNMX.FTZ R10, R9, R0, !PT ;  /* 0x00000000090a7209 */ /* 0x001fe40007810000 */
[----:B------:R-:W-:Y:S02]  /*78c0*/  ISETP.GT.AND P6, PT, R13, 0x19, PT ;  /* 0x000000190d00780c */ /* 0x000fe40003fc4270 */
[----:B------:R-:W-:Y:S01]  /*78d0*/  FSEL R134, R134, -INF , P5 ;  /* 0xff80000086867808 */ /* 0x000fe20002800000 */
[----:B------:R-:W0:Y:S01]  /*78e0*/  SHFL.BFLY PT, R11, R10, 0x1, 0x1f ;  /* 0x0c201f000a0b7f89 */ /* 0x000e2200000e0000 */
[----:B------:R-:W-:-:S02]  /*78f0*/  FSEL R135, R135, -INF , P6 ;  /* 0xff80000087877808 */ /* 0x000fc40003000000 */
[C---:B------:R-:W-:Y:S02]  /*7900*/  ISETP.GT.AND P3, PT, R13.reuse, 0x20, PT ;  /* 0x000000200d00780c */ /* 0x040fe40003f64270 */
[C---:B------:R-:W-:Y:S02]  /*7910*/  ISETP.GT.AND P4, PT, R13.reuse, 0x21, PT ;  /* 0x000000210d00780c */ /* 0x040fe40003f84270 */
[----:B------:R-:W-:Y:S02]  /*7920*/  FSEL R122, R122, -INF , P3 ;  /* 0xff8000007a7a7808 */ /* 0x000fe40001800000 */
[----:B------:R-:W-:Y:S02]  /*7930*/  ISETP.GT.AND P5, PT, R13, 0x28, PT ;  /* 0x000000280d00780c */ /* 0x000fe40003fa4270 */
[----:B------:R-:W-:Y:S02]  /*7940*/  FSEL R123, R123, -INF , P4 ;  /* 0xff8000007b7b7808 */ /* 0x000fe40002000000 */
[----:B------:R-:W-:-:S02]  /*7950*/  ISETP.GT.AND P6, PT, R13, 0x29, PT ;  /* 0x000000290d00780c */ /* 0x000fc40003fc4270 */
[----:B------:R-:W-:Y:S02]  /*7960*/  FSEL R126, R126, -INF , P5 ;  /* 0xff8000007e7e7808 */ /* 0x000fe40002800000 */
[----:B------:R-:W-:Y:S02]  /*7970*/  FSEL R127, R127, -INF , P6 ;  /* 0xff8000007f7f7808 */ /* 0x000fe40003000000 */
[C---:B------:R-:W-:Y:S02]  /*7980*/  ISETP.GT.AND P3, PT, R13.reuse, 0x30, PT ;  /* 0x000000300d00780c */ /* 0x040fe40003f64270 */
[----:B------:R-:W-:Y:S02]  /*7990*/  ISETP.GT.AND P4, PT, R13, 0x31, PT ;  /* 0x000000310d00780c */ /* 0x000fe40003f84270 */
[----:B------:R-:W-:Y:S02]  /*79a0*/  FSEL R114, R114, -INF , P3 ;  /* 0xff80000072727808 */ /* 0x000fe40001800000 */
[----:B0-----:R-:W-:-:S02]  /*79b0*/  FMNMX.FTZ R0, R10, R11, !PT ;  /* 0x0000000b0a007209 */ /* 0x001fc40007810000 */
[C---:B------:R-:W-:Y:S02]  /*79c0*/  ISETP.GT.AND P5, PT, R13.reuse, 0x38, PT ;  /* 0x000000380d00780c */ /* 0x040fe40003fa4270 */
[C---:B------:R-:W-:Y:S01]  /*79d0*/  FSETP.NEU.FTZ.AND P2, PT, R0.reuse, -INF , PT ;  /* 0xff8000000000780b */ /* 0x040fe20003f5d000 */
[----:B------:R-:W-:Y:S01]  /*79e0*/  FMUL.FTZ R11, R0, UR4 ;  /* 0x00000004000b7c20 */ /* 0x000fe20008410000 */
[----:B------:R-:W-:Y:S02]  /*79f0*/  ISETP.GT.AND P6, PT, R13, 0x39, PT ;  /* 0x000000390d00780c */ /* 0x000fe40003fc4270 */
[----:B------:R-:W-:Y:S02]  /*7a00*/  FSEL R118, R118, -INF , P5 ;  /* 0xff80000076767808 */ /* 0x000fe40002800000 */
[----:B------:R-:W-:Y:S01]  /*7a10*/  FSEL R9, R11, RZ, P2 ;  /* 0x000000ff0b097208 */ /* 0x000fe20001000000 */
[----:B------:R-:W-:Y:S02]  /*7a20*/  WARPGROUP.DEPBAR.LE gsb0, 0x0 ;  /* 0x00008000000079c5 */ /* 0x000fe40000010000 */
[----:B------:R-:W-:Y:S01]  /*7a30*/  WARPGROUP.ARRIVE ;  /* 0x00000000000079c5 */ /* 0x000fe20000000000 */
[----:B------:R-:W-:Y:S01]  /*7a40*/  FSEL R119, R119, -INF , P6 ;  /* 0xff80000077777808 */ /* 0x000fe20003000000 */
[--C-:B------:R-:W-:Y:S01]  /*7a50*/  FFMA.FTZ R14, R128, UR4, -R9.reuse ;  /* 0x00000004800e7c23 */ /* 0x100fe20008010809 */
[----:B------:R-:W-:Y:S01]  /*7a60*/  FMNMX.FTZ R128, R142, R21, !PT ;  /* 0x000000158e807209 */ /* 0x000fe20007810000 */
[--C-:B------:R-:W-:Y:S01]  /*7a70*/  FFMA.FTZ R15, R129, UR4, -R9.reuse ;  /* 0x00000004810f7c23 */ /* 0x100fe20008010809 */
[--C-:B------:R-:W-:Y:S01]  /*7a80*/  FFMA.FTZ R132, R132, UR4, -R9.reuse ;  /* 0x0000000484847c23 */ /* 0x100fe20008010809 */
[----:B------:R-:W-:Y:S01]  /*7a90*/  HGMMA.64x96x16.F32.BF16 R24, gdesc[UR32].tnspB, R24, gsb0 ;  /* 0x41600000201879f0 */ /* 0x000fe20008001818 */
[----:B------:R-:W-:Y:S01]  /*7aa0*/  UIADD3 UR32, UR10, 0x600, URZ ;  /* 0x000006000a207890 */ /* 0x000fe2000fffe03f */
[----:B------:R-:W-:Y:S01]  /*7ab0*/  FMNMX.FTZ R129, R143, R128, !PT ;  /* 0x000000808f817209 */ /* 0x000fe20007810000 */
[----:B------:R-:W-:Y:S01]  /*7ac0*/  UIADD3 UR34, UR11, 0x100, URZ ;  /* 0x000001000b227890 */ /* 0x000fe2000fffe03f */
[----:B------:R0:W-:Y:S01]  /*7ad0*/  MUFU.EX2 R20, R132 ;  /* 0x0000008400147308 */ /* 0x0001e20000000800 */
[----:B------:R-:W-:Y:S01]  /*7ae0*/  UMOV UR33, 0xc0000010 ;  /* 0xc000001000217882 */ /* 0x000fe20000000000 */
[----:B------:R-:W-:Y:S01]  /*7af0*/  UMOV UR35, 0x80000020 ;  /* 0x8000002000237882 */ /* 0x000fe20000000000 */
[----:B------:R-:W-:Y:S01]  /*7b00*/  FMNMX.FTZ R128, R130, R129, !PT ;  /* 0x0000008182807209 */ /* 0x000fe20007810000 */
[--C-:B------:R-:W-:Y:S01]  /*7b10*/  FFMA.FTZ R21, R133, UR4, -R9.reuse ;  /* 0x0000000485157c23 */ /* 0x100fe20008010809 */
[----:B------:R-:W-:Y:S01]  /*7b20*/  ISETP.GT.AND P3, PT, R13, 0x40, PT ;  /* 0x000000400d00780c */ /* 0x000fe20003f64270 */
[--C-:B------:R-:W-:Y:S01]  /*7b30*/  FFMA.FTZ R133, R116, UR4, -R9.reuse ;  /* 0x0000000474857c23 */ /* 0x100fe20008010809 */
[----:B------:R-:W-:Y:S01]  /*7b40*/  FMNMX.FTZ R129, R131, R128, !PT ;  /* 0x0000008083817209 */ /* 0x000fe20007810000 */
[--C-:B------:R-:W-:Y:S01]  /*7b50*/  FFMA.FTZ R10, R136, UR4, -R9.reuse ;  /* 0x00000004880a7c23 */ /* 0x100fe20008010809 */
[--C-:B0-----:R-:W-:Y:S01]  /*7b60*/  FFMA.FTZ R132, R125, UR4, -R9.reuse ;  /* 0x000000047d847c23 */ /* 0x101fe20008010809 */
[----:B------:R-:W-:Y:S01]  /*7b70*/  FSEL R125, R115, -INF , P4 ;  /* 0xff800000737d7808 */ /* 0x000fe20002000000 */
[--C-:B------:R-:W-:Y:S01]  /*7b80*/  FFMA.FTZ R136, R117, UR4, -R9.reuse ;  /* 0x0000000475887c23 */ /* 0x100fe20008010809 */
[----:B------:R-:W-:Y:S01]  /*7b90*/  FMNMX.FTZ R128, R134, R129, !PT ;  /* 0x0000008186807209 */ /* 0x000fe20007810000 */
[----:B------:R0:W-:Y:S01]  /*7ba0*/  MUFU.EX2 R115, R132 ;  /* 0x0000008400737308 */ /* 0x0001e20000000800 */
[----:B------:R-:W-:Y:S01]  /*7bb0*/  ISETP.GT.AND P4, PT, R13, 0x41, PT ;  /* 0x000000410d00780c */ /* 0x000fe20003f84270 */
[--C-:B------:R-:W-:Y:S01]  /*7bc0*/  FFMA.FTZ R11, R137, UR4, -R9.reuse ;  /* 0x00000004890b7c23 */ /* 0x100fe20008010809 */
[----:B------:R-:W-:Y:S01]  /*7bd0*/  FMNMX.FTZ R129, R135, R128, !PT ;  /* 0x0000008087817209 */ /* 0x000fe20007810000 */
[--C-:B------:R-:W-:Y:S01]  /*7be0*/  FFMA.FTZ R137, R108, UR4, -R9.reuse ;  /* 0x000000046c897c23 */ /* 0x100fe20008010809 */
[----:B------:R-:W-:Y:S01]  /*7bf0*/  ISETP.GT.AND P5, PT, R13, 0x48, PT ;  /* 0x000000480d00780c */ /* 0x000fe20003fa4270 */
[--C-:B------:R-:W-:Y:S01]  /*7c00*/  FFMA.FTZ R100, R100, UR4, -R9.reuse ;  /* 0x0000000464647c23 */ /* 0x100fe20008010809 */
[----:B------:R-:W-:Y:S01]  /*7c10*/  FMNMX.FTZ R128, R122, R129, !PT ;  /* 0x000000817a807209 */ /* 0x000fe20007810000 */
[----:B------:R-:W-:Y:S01]  /*7c20*/  MUFU.EX2 R10, R10 ;  /* 0x0000000a000a7308 */ /* 0x000fe20000000800 */
[--C-:B0-----:R-:W-:Y:S01]  /*7c30*/  FFMA.FTZ R132, R113, UR4, -R9.reuse ;  /* 0x0000000471847c23 */ /* 0x101fe20008010809 */
[----:B------:R-:W-:Y:S01]  /*7c40*/  FSEL R113, R106, -INF , P3 ;  /* 0xff8000006a717808 */ /* 0x000fe20001800000 */
[--C-:B------:R-:W-:Y:S01]  /*7c50*/  FFMA.FTZ R12, R140, UR4, -R9.reuse ;  /* 0x000000048c0c7c23 */ /* 0x100fe20008010809 */
[----:B------:R-:W-:Y:S01]  /*7c60*/  FMNMX.FTZ R129, R123, R128, !PT ;  /* 0x000000807b817209 */ /* 0x000fe20007810000 */
[--C-:B------:R-:W-:Y:S01]  /*7c70*/  FFMA.FTZ R141, R141, UR4, -R9.reuse ;  /* 0x000000048d8d7c23 */ /* 0x100fe20008010809 */
[----:B------:R-:W-:Y:S01]  /*7c80*/  FSEL R107, R107, -INF , P4 ;  /* 0xff8000006b6b7808 */ /* 0x000fe20002000000 */
[--C-:B------:R-:W-:Y:S01]  /*7c90*/  FFMA.FTZ R120, R120, UR4, -R9.reuse ;  /* 0x0000000478787c23 */ /* 0x100fe20008010809 */
[----:B------:R-:W-:Y:S01]  /*7ca0*/  FMNMX.FTZ R128, R126, R129, !PT ;  /* 0x000000817e807209 */ /* 0x000fe20007810000 */
[----:B------:R-:W-:Y:S01]  /*7cb0*/  MUFU.EX2 R106, R132 ;  /* 0x00000084006a7308 */ /* 0x000fe20000000800 */
[----:B------:R-:W-:Y:S01]  /*7cc0*/  ISETP.GT.AND P3, PT, R13, 0x49, PT ;  /* 0x000000490d00780c */ /* 0x000fe20003f64270 */
[--C-:B------:R-:W-:Y:S01]  /*7cd0*/  FFMA.FTZ R121, R121, UR4, -R9.reuse ;  /* 0x0000000479797c23 */ /* 0x100fe20008010809 */
[----:B------:R-:W-:Y:S01]  /*7ce0*/  FMNMX.FTZ R129, R127, R128, !PT ;  /* 0x000000807f817209 */ /* 0x000fe20007810000 */
[--C-:B------:R-:W-:Y:S01]  /*7cf0*/  FFMA.FTZ R124, R124, UR4, -R9.reuse ;  /* 0x000000047c7c7c23 */ /* 0x100fe20008010809 */
[----:B------:R-:W-:Y:S01]  /*7d00*/  FSEL R110, R110, -INF , P5 ;  /* 0xff8000006e6e7808 */ /* 0x000fe20002800000 */
        /* <DEDUP_REMOVED lines=28> */
[----:B0-----:R-:W-:Y:S01]  /*7ed0*/  FFMA.FTZ R136, R105, UR4, -R9 ;  /* 0x0000000469887c23 */ /* 0x001fe20008010809 */
[----:B------:R-:W-:-:S02]  /*7ee0*/  FMNMX.FTZ R128, R116, R129, !PT ;  /* 0x0000008174807209 */ /* 0x000fc40007810000 */
[----:B------:R-:W-:Y:S01]  /*7ef0*/  FSEL R129, R99, -INF , P4 ;  /* 0xff80000063817808 */ /* 0x000fe20002000000 */
[----:B------:R-:W-:Y:S01]  /*7f00*/  FFMA.FTZ R99, R104, UR4, -R9 ;  /* 0x0000000468637c23 */ /* 0x000fe20008010809 */
[----:B------:R-:W-:Y:S01]  /*7f10*/  FMNMX.FTZ R132, R117, R128, !PT ;  /* 0x0000008075847209 */ /* 0x000fe20007810000 */
[----:B------:R-:W-:Y:S01]  /*7f20*/  MUFU.EX2 R8, R141 ;  /* 0x0000008d00087308 */ /* 0x000fe20000000800 */
[----:B------:R-:W-:Y:S02]  /*7f30*/  FSEL R128, R102, -INF , P5 ;  /* 0xff80000066807808 */ /* 0x000fe40002800000 */
[----:B------:R-:W-:Y:S02]  /*7f40*/  FMNMX.FTZ R133, R129, R132, !PT ;  /* 0x0000008481857209 */ /* 0x000fe40007810000 */
[C---:B------:R-:W-:Y:S02]  /*7f50*/  ISETP.GT.AND P3, PT, R13.reuse, 0x60, PT ;  /* 0x000000600d00780c */ /* 0x040fe40003f64270 */
        /* <DEDUP_REMOVED lines=9> */
[----:B------:R-:W-:-:S02]  /*7ff0*/  ISETP.GT.AND P3, PT, R13, 0x69, PT ;  /* 0x000000690d00780c */ /* 0x000fc40003f64270 */
[----:B------:R-:W-:Y:S01]  /*8000*/  FSEL R94, R94, -INF , P5 ;  /* 0xff8000005e5e7808 */ /* 0x000fe20002800000 */
[----:B------:R-:W-:Y:S01]  /*8010*/  MUFU.EX2 R15, R15 ;  /* 0x0000000f000f7308 */ /* 0x000fe20000000800 */
[----:B------:R-:W-:Y:S01]  /*8020*/  FMNMX.FTZ R105, R91, R132, !PT ;  /* 0x000000845b697209 */ /* 0x000fe20007810000 */
[----:B------:R-:W-:Y:S01]  /*8030*/  FFMA.FTZ R132, R109, UR4, -R9 ;  /* 0x000000046d847c23 */ /* 0x000fe20008010809 */
[----:B------:R-:W-:Y:S01]  /*8040*/  FSEL R104, R95, -INF , P3 ;  /* 0xff8000005f687808 */ /* 0x000fe20001800000 */
[----:B------:R-:W-:Y:S02]  /*8050*/  WARPGROUP.DEPBAR.LE gsb0, 0x0 ;  /* 0x00008000000079c5 */ /* 0x000fe40000010000 */
[----:B------:R-:W-:Y:S01]  /*8060*/  WARPGROUP.ARRIVE ;  /* 0x00000000000079c5 */ /* 0x000fe20000000000 */
[----:B------:R-:W-:Y:S01]  /*8070*/  ISETP.GT.AND P3, PT, R13, 0x70, PT ;  /* 0x000000700d00780c */ /* 0x000fe20003f64270 */
[----:B------:R-:W-:Y:S01]  /*8080*/  MUFU.EX2 R95, R137 ;  /* 0x00000089005f7308 */ /* 0x000fe20000000800 */
[----:B------:R-:W-:-:S02]  /*8090*/  FMNMX.FTZ R133, R94, R105, !PT ;  /* 0x000000695e857209 */ /* 0x000fc40007810000 */
[C---:B------:R-:W-:Y:S01]  /*80a0*/  ISETP.GT.AND P4, PT, R13.reuse, 0x71, PT ;  /* 0x000000710d00780c */ /* 0x040fe20003f84270 */
[----:B------:R-:W-:Y:S01]  /*80b0*/  HGMMA.64x96x16.F32.BF16 R24, gdesc[UR32].tnspB, R24, gsb0 ;  /* 0x41600000201879f0 */ /* 0x000fe20008001818 */
[----:B------:R-:W-:Y:S01]  /*80c0*/  UIADD3 UR32, UR10, 0x780, URZ ;  /* 0x000007800a207890 */ /* 0x000fe2000fffe03f */
[----:B------:R-:W-:Y:S01]  /*80d0*/  FSEL R105, R82, -INF , P3 ;  /* 0xff80000052697808 */ /* 0x000fe20001800000 */
[----:B------:R-:W-:Y:S01]  /*80e0*/  UIADD3 UR34, UR11, 0x140, URZ ;  /* 0x000001400b227890 */ /* 0x000fe2000fffe03f */
[----:B------:R-:W-:Y:S01]  /*80f0*/  FMNMX.FTZ R108, R104, R133, !PT ;  /* 0x00000085686c7209 */ /* 0x000fe20007810000 */
[----:B------:R-:W-:Y:S01]  /*8100*/  UMOV UR33, 0xc0000010 ;  /* 0xc000001000217882 */ /* 0x000fe20000000000 */
[----:B------:R-:W-:Y:S01]  /*8110*/  UMOV UR35, 0x80000020 ;  /* 0x8000002000237882 */ /* 0x000fe20000000000 */
[----:B------:R-:W-:Y:S01]  /*8120*/  ISETP.GT.AND P5, PT, R13, 0x78, PT ;  /* 0x000000780d00780c */ /* 0x000fe20003fa4270 */
[----:B------:R-:W-:Y:S01]  /*8130*/  FFMA.FTZ R133, R96, UR4, -R9 ;  /* 0x0000000460857c23 */ /* 0x000fe20008010809 */
[----:B------:R-:W-:Y:S01]  /*8140*/  FSEL R83, R83, -INF , P4 ;  /* 0xff80000053537808 */ /* 0x000fe20002000000 */
[----:B------:R0:W-:Y:S01]  /*8150*/  MUFU.EX2 R82, R132 ;  /* 0x0000008400527308 */ /* 0x0001e20000000800 */
[----:B------:R-:W-:-:S02]  /*8160*/  FMNMX.FTZ R108, R105, R108, !PT ;  /* 0x0000006c696c7209 */ /* 0x000fc40007810000 */
[----:B------:R-:W-:Y:S02]  /*8170*/  ISETP.GT.AND P3, PT, R13, 0x79, PT ;  /* 0x000000790d00780c */ /* 0x000fe40003f64270 */
[----:B------:R-:W-:Y:S02]  /*8180*/  FSEL R86, R86, -INF , P5 ;  /* 0xff80000056567808 */ /* 0x000fe40002800000 */
[----:B------:R-:W-:Y:S01]  /*8190*/  FMNMX.FTZ R109, R83, R108, !PT ;  /* 0x0000006c536d7209 */ /* 0x000fe20007810000 */
[----:B------:R-:W-:Y:S01]  /*81a0*/  FFMA.FTZ R108, R97, UR4, -R9 ;  /* 0x00000004616c7c23 */ /* 0x000fe20008010809 */
[----:B------:R-:W-:Y:S01]  /*81b0*/  FSEL R96, R87, -INF , P3 ;  /* 0xff80000057607808 */ /* 0x000fe20001800000 */
[----:B------:R-:W-:Y:S01]  /*81c0*/  MUFU.EX2 R21, R21 ;  /* 0x0000001500157308 */ /* 0x000fe20000000800 */
[----:B------:R-:W-:Y:S02]  /*81d0*/  ISETP.GT.AND P3, PT, R13, 0x80, PT ;  /* 0x000000800d00780c */ /* 0x000fe40003f64270 */
[----:B------:R-:W-:-:S02]  /*81e0*/  FMNMX.FTZ R109, R86, R109, !PT ;  /* 0x0000006d566d7209 */ /* 0x000fc40007810000 */
[----:B------:R-:W-:Y:S02]  /*81f0*/  FSEL R97, R74, -INF , P3 ;  /* 0xff8000004a617808 */ /* 0x000fe40001800000 */
[C---:B------:R-:W-:Y:S01]  /*8200*/  ISETP.GT.AND P4, PT, R13.reuse, 0x81, PT ;  /* 0x000000810d00780c */ /* 0x040fe20003f84270 */
[----:B------:R1:W-:Y:S01]  /*8210*/  MUFU.EX2 R87, R133 ;  /* 0x0000008500577308 */ /* 0x0003e20000000800 */
[----:B------:R-:W-:Y:S02]  /*8220*/  FMNMX.FTZ R74, R96, R109, !PT ;  /* 0x0000006d604a7209 */ /* 0x000fe40007810000 */
[----:B------:R-:W-:Y:S02]  /*8230*/  ISETP.GT.AND P5, PT, R13, 0x88, PT ;  /* 0x000000880d00780c */ /* 0x000fe40003fa4270 */
[----:B------:R-:W-:Y:S02]  /*8240*/  FSEL R109, R75, -INF , P4 ;  /* 0xff8000004b6d7808 */ /* 0x000fe40002000000 */
[----:B------:R-:W-:Y:S01]  /*8250*/  FMNMX.FTZ R74, R97, R74, !PT ;  /* 0x0000004a614a7209 */ /* 0x000fe20007810000 */
[----:B------:R-:W-:Y:S01]  /*8260*/  MUFU.EX2 R120, R120 ;  /* 0x0000007800787308 */ /* 0x000fe20000000800 */
[----:B------:R-:W-:-:S02]  /*8270*/  ISETP.GT.AND P3, PT, R13, 0x89, PT ;  /* 0x000000890d00780c */ /* 0x000fc40003f64270 */
[----:B0-----:R-:W-:Y:S02]  /*8280*/  FSEL R132, R78, -INF , P5 ;  /* 0xff8000004e847808 */ /* 0x001fe40002800000 */
[----:B------:R-:W-:Y:S02]  /*8290*/  FMNMX.FTZ R13, R109, R74, !PT ;  /* 0x0000004a6d0d7209 */ /* 0x000fe40007810000 */
[----:B-1----:R-:W-:Y:S01]  /*82a0*/  FSEL R133, R79, -INF , P3 ;  /* 0xff8000004f857808 */ /* 0x002fe20001800000 */
[----:B------:R0:W-:Y:S01]  /*82b0*/  MUFU.EX2 R78, R100 ;  /* 0x00000064004e7308 */ /* 0x0001e20000000800 */
[----:B------:R-:W-:Y:S01]  /*82c0*/  FMNMX.FTZ R74, R132, R13, !PT ;  /* 0x0000000d844a7209 */ /* 0x000fe20007810000 */
[--C-:B------:R-:W-:Y:S01]  /*82d0*/  FFMA.FTZ R79, R101, UR4, -R9.reuse ;  /* 0x00000004654f7c23 */ /* 0x100fe20008010809 */
[----:B------:R-:W-:Y:S02]  /*82e0*/  FFMA.FTZ R101, R73, UR4, -R9 ;  /* 0x0000000449657c23 */ /* 0x000fe40008010809 */
[----:B------:R-:W-:-:S03]  /*82f0*/  FMNMX.FTZ R13, R133, R74, !PT ;  /* 0x0000004a850d7209 */ /* 0x000fc60007810000 */
[----:B------:R-:W-:Y:S01]  /*8300*/  MUFU.EX2 R121, R121 ;  /* 0x0000007900797308 */ /* 0x000fe20000000800 */
[----:B0-----:R-:W-:Y:S01]  /*8310*/  FFMA.FTZ R100, R72, UR4, -R9 ;  /* 0x0000000448647c23 */ /* 0x001fe20008010809 */
[----:B------:R-:W0:Y:S01]  /*8320*/  SHFL.BFLY PT, R74, R13, 0x2, 0x1f ;  /* 0x0c401f000d4a7f89 */ /* 0x000e2200000e0000 */
[----:B------:R-:W-:-:S05]  /*8330*/  FSEL R72, R0, RZ, P2 ;  /* 0x000000ff00487208 */ /* 0x000fca0001000000 */
[----:B------:R-:W-:Y:S01]  /*8340*/  FADD.FTZ R72, -R72, R7 ;  /* 0x0000000748487221 */ /* 0x000fe20000010100 */
[----:B------:R-:W-:Y:S03]  /*8350*/  MUFU.EX2 R124, R124 ;  /* 0x0000007c007c7308 */ /* 0x000fe60000000800 */
[----:B------:R-:W-:-:S05]  /*8360*/  FMUL.FTZ R72, R72, UR4 ;  /* 0x0000000448487c20 */ /* 0x000fca0008410000 */
[----:B------:R-:W-:Y:S08]  /*8370*/  MUFU.EX2 R112, R112 ;  /* 0x0000007000707308 */ /* 0x000ff00000000800 */
[----:B------:R-:W-:Y:S01]  /*8380*/  MUFU.EX2 R99, R99 ;  /* 0x0000006300637308 */ /* 0x000fe20000000800 */
[----:B0-----:R-:W-:-:S05]  /*8390*/  FMNMX.FTZ R74, R13, R74, !PT ;  /* 0x0000004a0d4a7209 */ /* 0x001fca0007810000 */
[----:B------:R-:W0:Y:S02]  /*83a0*/  SHFL.BFLY PT, R13, R74, 0x1, 0x1f ;  /* 0x0c201f004a0d7f89 */ /* 0x000e2400000e0000 */
[----:B------:R-:W-:Y:S08]  /*83b0*/  MUFU.EX2 R108, R108 ;  /* 0x0000006c006c7308 */ /* 0x000ff00000000800 */
[----:B------:R-:W-:Y:S08]  /*83c0*/  MUFU.EX2 R79, R79 ;  /* 0x0000004f004f7308 */ /* 0x000ff00000000800 */
[----:B------:R-:W-:Y:S01]  /*83d0*/  MUFU.EX2 R88, R88 ;  /* 0x0000005800587308 */ /* 0x000fe20000000800 */
[----:B------:R-:W-:-:S02]  /*83e0*/  WARPGROUP.DEPBAR.LE gsb0, 0x0 ;  /* 0x00008000000079c5 */ /* 0x000fc40000010000 */
[----:B------:R-:W-:Y:S01]  /*83f0*/  WARPGROUP.ARRIVE ;  /* 0x00000000000079c5 */ /* 0x000fe20000000000 */
[----:B0-----:R-:W-:Y:S01]  /*8400*/  FMNMX.FTZ R13, R74, R13, !PT ;  /* 0x0000000d4a0d7209 */ /* 0x001fe20007810000 */
[----:B------:R-:W-:-:S03]  /*8410*/  FFMA.FTZ R74, R77, UR4, -R9 ;  /* 0x000000044d4a7c23 */ /* 0x000fc60008010809 */
[----:B------:R-:W-:Y:S01]  /*8420*/  MUFU.EX2 R89, R89 ;  /* 0x0000005900597308 */ /* 0x000fe20000000800 */
[----:B------:R-:W-:Y:S01]  /*8430*/  HGMMA.64x96x16.F32.BF16 R24, gdesc[UR32].tnspB, R24, gsb0 ;  /* 0x41600000201879f0 */ /* 0x000fe20008001818 */
[----:B------:R-:W-:Y:S01]  /*8440*/  UIADD3 UR32, UR10, 0x900, URZ ;  /* 0x000009000a207890 */ /* 0x000fe2000fffe03f */
[C---:B------:R-:W-:Y:S01]  /*8450*/  FMUL.FTZ R136, R13.reuse, UR4 ;  /* 0x000000040d887c20 */ /* 0x040fe20008410000 */
[----:B------:R-:W-:Y:S01]  /*8460*/  UIADD3 UR34, UR11, 0x180, URZ ;  /* 0x000001800b227890 */ /* 0x000fe2000fffe03f */
[----:B------:R-:W-:Y:S01]  /*8470*/  FSETP.NEU.FTZ.AND P2, PT, R13, -INF , PT ;  /* 0xff8000000d00780b */ /* 0x000fe20003f5d000 */
[----:B------:R-:W-:Y:S01]  /*8480*/  UMOV UR33, 0xc0000010 ;  /* 0xc000001000217882 */ /* 0x000fe20000000000 */
[----:B------:R-:W-:Y:S01]  /*8490*/  UMOV UR35, 0x80000020 ;  /* 0x8000002000237882 */ /* 0x000fe20000000000 */
[----:B------:R0:W1:Y:S01]  /*84a0*/  MUFU.EX2 R77, R72 ;  /* 0x00000048004d7308 */ /* 0x0000620000000800 */
[----:B------:R-:W-:-:S05]  /*84b0*/  FSEL R136, R136, RZ, P2 ;  /* 0x000000ff88887208 */ /* 0x000fca0001000000 */
[--C-:B------:R-:W-:Y:S01]  /*84c0*/  FFMA.FTZ R137, R143, UR4, -R136.reuse ;  /* 0x000000048f897c23 */ /* 0x100fe20008010888 */
[--C-:B------:R-:W-:Y:S01]  /*84d0*/  FFMA.FTZ R75, R142, UR4, -R136.reuse ;  /* 0x000000048e4b7c23 */ /* 0x100fe20008010888 */
[----:B------:R-:W2:Y:S01]  /*84e0*/  S2R R143, SR_TID.X ;  /* 0x00000000008f7919 */ /* 0x000ea20000002100 */
[----:B0-----:R-:W-:Y:S01]  /*84f0*/  FSEL R72, R13, RZ, P2 ;  /* 0x000000ff0d487208 */ /* 0x001fe20001000000 */
[----:B------:R0:W-:Y:S01]  /*8500*/  MUFU.EX2 R7, R74 ;  /* 0x0000004a00077308 */ /* 0x0001e20000000800 */
[--C-:B------:R-:W-:Y:S01]  /*8510*/  FFMA.FTZ R73, R138, UR4, -R136.reuse ;  /* 0x000000048a497c23 */ /* 0x100fe20008010888 */
[--C-:B------:R-:W-:Y:S01]  /*8520*/  FFMA.FTZ R9, R139, UR4, -R136.reuse ;  /* 0x000000048b097c23 */ /* 0x100fe20008010888 */
[--C-:B------:R-:W-:Y:S01]  /*8530*/  FFMA.FTZ R140, R135, UR4, -R136.reuse ;  /* 0x00000004878c7c23 */ /* 0x100fe20008010888 */
[--C-:B------:R-:W-:Y:S01]  /*8540*/  FFMA.FTZ R135, R118, UR4, -R136.reuse ;  /* 0x0000000476877c23 */ /* 0x100fe20008010888 */
[----:B------:R-:W-:Y:S01]  /*8550*/  FFMA.FTZ R118, R113, UR4, -R136 ;  /* 0x0000000471767c23 */ /* 0x000fe20008010888 */
[----:B------:R-:W-:-:S02]  /*8560*/  IMAD.U32 R113, RZ, RZ, UR36 ;  /* 0x00000024ff717e24 */ /* 0x000fc4000f8e00ff */
[--C-:B------:R-:W-:Y:S01]  /*8570*/  FFMA.FTZ R139, R131, UR4, -R136.reuse ;  /* 0x00000004838b7c23 */ /* 0x100fe20008010888 */
[----:B------:R-:W-:Y:S01]  /*8580*/  MUFU.EX2 R73, R73 ;  /* 0x0000004900497308 */ /* 0x000fe20000000800 */
[----:B0-----:R-:W-:Y:S01]  /*8590*/  FADD.FTZ R74, -R72, R5 ;  /* 0x00000005484a7221 */ /* 0x001fe20000010100 */
[--C-:B------:R-:W-:Y:S01]  /*85a0*/  FFMA.FTZ R131, R114, UR4, -R136.reuse ;  /* 0x0000000472837c23 */ /* 0x100fe20008010888 */
[----:B------:R-:W-:Y:S01]  /*85b0*/  @!P1 LEA R113, R113, UR37, 0x3 ;  /* 0x0000002571719c11 */ /* 0x000fe2000f8e18ff */
[----:B------:R-:W-:Y:S01]  /*85c0*/  FFMA.FTZ R138, R130, UR4, -R136 ;  /* 0x00000004828a7c23 */ /* 0x000fe20008010888 */
[----:B-1----:R-:W-:Y:S01]  /*85d0*/  FFMA.FTZ R114, R77, R4, R10 ;  /* 0x000000044d727223 */ /* 0x002fe2000001000a */
        /* <DEDUP_REMOVED lines=11> */
[----:B------:R-:W-:Y:S01]  /*8690*/  FFMA.FTZ R107, R107, UR4, -R136 ;  /* 0x000000046b6b7c23 */ /* 0x000fe20008010888 */
[----:B------:R-:W-:-:S02]  /*86a0*/  IMAD.U32 R122, RZ, RZ, UR6 ;  /* 0x00000006ff7a7e24 */ /* 0x000fc4000f8e00ff */
[--C-:B------:R-:W-:Y:S01]  /*86b0*/  FFMA.FTZ R104, R104, UR4, -R136.reuse ;  /* 0x0000000468687c23 */ /* 0x100fe20008010888 */
[--C-:B------:R-:W-:Y:S01]  /*86c0*/  FFMA.FTZ R105, R105, UR4, -R136.reuse ;  /* 0x0000000469697c23 */ /* 0x100fe20008010888 */
[--C-:B------:R-:W-:Y:S01]  /*86d0*/  FFMA.FTZ R96, R96, UR4, -R136.reuse ;  /* 0x0000000460607c23 */ /* 0x100fe20008010888 */
[----:B--2---:R-:W-:Y:S01]  /*86e0*/  SHF.R.U32.HI R142, RZ, 0x7, R143 ;  /* 0x00000007ff8e7819 */ /* 0x004fe2000001168f */
[--C-:B------:R-:W-:Y:S01]  /*86f0*/  FFMA.FTZ R132, R132, UR4, -R136.reuse ;  /* 0x0000000484847c23 */ /* 0x100fe20008010888 */
[----:B------:R-:W-:Y:S01]  /*8700*/  ISETP.GE.U32.AND P2, PT, R143, 0x180, PT ;  /* 0x000001808f00780c */ /* 0x000fe20003f46070 */
[----:B------:R-:W-:Y:S01]  /*8710*/  MUFU.EX2 R137, R137 ;  /* 0x0000008900897308 */ /* 0x000fe20000000800 */
[----:B------:R-:W-:Y:S01]  /*8720*/  @!P1 LEA R116, R122, UR37, 0x3 ;  /* 0x000000257a749c11 */ /* 0x000fe2000f8e18ff */
[----:B------:R-:W-:Y:S02]  /*8730*/  VIADD R5, R142, 0x9 ;  /* 0x000000098e057836 */ /* 0x000fe40000000000 */
[--C-:B------:R-:W-:Y:S01]  /*8740*/  FFMA.FTZ R133, R133, UR4, -R136.reuse ;  /* 0x0000000485857c23 */ /* 0x100fe20008010888 */
[----:B------:R-:W-:Y:S01]  /*8750*/  FFMA.FTZ R97, R97, UR4, -R136 ;  /* 0x0000000461617c23 */ /* 0x000fe20008010888 */
[----:B------:R-:W-:Y:S01]  /*8760*/  F2FP.BF16.F32.PACK_AB R122, R115, R124 ;  /* 0x0000007c737a723e */ /* 0x000fe200000010ff */
[----:B------:R-:W-:Y:S01]  /*8770*/  UMOV UR6, UR36 ;  /* 0x0000002400067c82 */ /* 0x000fe20008000000 */
[----:B------:R-:W-:Y:S01]  /*8780*/  SEL R72, R5, 0x9, !P2 ;  /* 0x0000000905487807 */ /* 0x000fe20005000000 */
[----:B------:R-:W-:Y:S01]  /*8790*/  FMUL.FTZ R5, R74, UR4 ;  /* 0x000000044a057c20 */ /* 0x000fe20008410000 */
[----:B------:R-:W-:-:S02]  /*87a0*/  @!P1 VIADD R74, R113, 0x31c40 ;  /* 0x00031c40714a9836 */ /* 0x000fc40000000000 */
[----:B------:R-:W-:Y:S01]  /*87b0*/  FADD.FTZ R113, R11, R114 ;  /* 0x000000720b717221 */ /* 0x000fe20000010000 */
[----:B------:R-:W-:Y:S01]  /*87c0*/  MUFU.EX2 R138, R138 ;  /* 0x0000008a008a7308 */ /* 0x000fe20000000800 */
[----:B------:R-:W-:Y:S02]  /*87d0*/  @!P1 VIADD R114, R116, 0x31c60 ;  /* 0x00031c6074729836 */ /* 0x000fe40000000000 */
[----:B------:R-:W-:Y:S01]  /*87e0*/  FFMA.FTZ R116, R117, UR4, -R136 ;  /* 0x0000000475747c23 */ /* 0x000fe20008010888 */
[----:B------:R-:W-:Y:S01]  /*87f0*/  @!P1 PRMT R74, RZ, 0x654, R74 ;  /* 0x00000654ff4a9816 */ /* 0x000fe2000000004a */
[----:B------:R-:W-:Y:S01]  /*8800*/  FADD.FTZ R113, R12, R113 ;  /* 0x000000710c717221 */ /* 0x000fe20000010000 */
[----:B------:R-:W-:Y:S02]  /*8810*/  PLOP3.LUT P2, PT, PT, PT, UP0, 0x80, 0x0 ;  /* 0x000000000000781c */ /* 0x000fe40003f4f008 */
[----:B------:R-:W-:Y:S01]  /*8820*/  @!P1 PRMT R114, RZ, 0x654, R114 ;  /* 0x00000654ff729816 */ /* 0x000fe20000000072 */
[----:B------:R-:W0:Y:S01]  /*8830*/  MUFU.EX2 R5, R5 ;  /* 0x0000000500057308 */ /* 0x000e220000000800 */
[----:B------:R-:W-:-:S07]  /*8840*/  FADD.FTZ R113, R8, R113 ;  /* 0x0000007108717221 */ /* 0x000fce0000010000 */
[----:B------:R-:W1:Y:S08]  /*8850*/  MUFU.EX2 R139, R139 ;  /* 0x0000008b008b7308 */ /* 0x000e700000000800 */
[----:B------:R-:W2:Y:S08]  /*8860*/  MUFU.EX2 R134, R134 ;  /* 0x0000008600867308 */ /* 0x000eb00000000800 */
[----:B------:R3:W-:Y:S08]  /*8870*/  MUFU.EX2 R4, R110 ;  /* 0x0000006e00047308 */ /* 0x0007f00000000800 */
[----:B------:R-:W4:Y:S01]  /*8880*/  MUFU.EX2 R140, R140 ;  /* 0x0000008c008c7308 */ /* 0x000f220000000800 */
[----:B------:R-:W-:-:S02]  /*8890*/  WARPGROUP.DEPBAR.LE gsb0, 0x0 ;  /* 0x00008000000079c5 */ /* 0x000fc40000010000 */
[----:B------:R-:W-:Y:S01]  /*88a0*/  WARPGROUP.ARRIVE ;  /* 0x00000000000079c5 */ /* 0x000fe20000000000 */
[----:B---3--:R-:W-:-:S04]  /*88b0*/  FADD.FTZ R110, R14, R113 ;  /* 0x000000710e6e7221 */ /* 0x008fc80000010000 */
[----:B------:R-:W-:Y:S01]  /*88c0*/  FADD.FTZ R113, R15, R110 ;  /* 0x0000006e0f717221 */ /* 0x000fe20000010000 */
[----:B------:R-:W-:Y:S01]  /*88d0*/  HGMMA.64x96x16.F32.BF16 R24, gdesc[UR32].tnspB, R24, gsb0 ;  /* 0x41600000201879f0 */ /* 0x000fe20008001818 */
[----:B------:R-:W-:Y:S01]  /*88e0*/  UIADD3 UR32, UR10, 0xa80, URZ ;  /* 0x00000a800a207890 */ /* 0x000fe2000fffe03f */
[----:B------:R-:W3:Y:S01]  /*88f0*/  MUFU.EX2 R130, R130 ;  /* 0x0000008200827308 */ /* 0x000ee20000000800 */
[----:B------:R-:W-:Y:S01]  /*8900*/  UIADD3 UR34, UR11, 0x1c0, URZ ;  /* 0x000001c00b227890 */ /* 0x000fe2000fffe03f */
[----:B------:R-:W-:Y:S01]  /*8910*/  UMOV UR33, 0xc0000010 ;  /* 0xc000001000217882 */ /* 0x000fe20000000000 */
[----:B------:R-:W-:-:S05]  /*8920*/  UMOV UR35, 0x80000020 ;  /* 0x8000002000237882 */ /* 0x000fca0000000000 */
        /* <DEDUP_REMOVED lines=20> */
[----:B------:R-:W-:Y:S01]  /*8a70*/  UMOV UR35, 0x80000020 ;  /* 0x8000002000237882 */ /* 0x000fe20000000000 */
[----:B------:R-:W-:-:S05]  /*8a80*/  UIADD3 UR10, UR7, -0x1, URZ ;  /* 0xffffffff070a7890 */ /* 0x000fca000fffe03f */
[----:B------:R-:W-:Y:S02]  /*8a90*/  MUFU.EX2 R81, R81 ;  /* 0x0000005100517308 */ /* 0x000fe40000000800 */
[----:B------:R-:W-:-:S06]  /*8aa0*/  UMOV UR7, UR10 ;  /* 0x0000000a00077c82 */ /* 0x000fcc0008000000 */
        /* <DEDUP_REMOVED lines=11> */
[----:B------:R-:W-:Y:S03]  /*8b60*/  HGMMA.64x96x16.F32.BF16 R24, gdesc[UR32].tnspB, R24, gsb0 ;  /* 0x41600000201879f0 */ /* 0x000fe60008001818 */
[----:B------:R-:W-:Y:S02]  /*8b70*/  WARPGROUP.DEPBAR.LE gsb0, 0x0 ;  /* 0x00008000000079c5 */ /* 0x000fe40000010000 */
[----:B------:R1:W-:Y:S06]  /*8b80*/  BAR.ARV R72, 0x100 ;  /* 0x000400480000751d */ /* 0x0003ec0000002000 */
[----:B------:R2:W-:Y:S01]  /*8b90*/  @!P1 SYNCS.ARRIVE.TRANS64.RED.A1T0 RZ, [R74+URZ], RZ ;  /* 0x000000ff4aff99a7 */ /* 0x0005e2000810043f */
[----:B0-----:R-:W-:Y:S01]  /*8ba0*/  FMUL.FTZ R26, R26, R5 ;  /* 0x000000051a1a7220 */ /* 0x001fe20000410000 */
[----:B-1----:R-:W-:Y:S01]  /*8bb0*/  FFMA.FTZ R72, R5, R3, R73 ;  /* 0x0000000305487223 */ /* 0x002fe20000010049 */
[----:B------:R-:W-:Y:S01]  /*8bc0*/  FFMA.FTZ R3, R129, UR4, -R136 ;  /* 0x0000000481037c23 */ /* 0x000fe20008010888 */
[----:B------:R-:W-:Y:S01]  /*8bd0*/  F2FP.BF16.F32.PACK_AB R73, R9, R73 ;  /* 0x000000490949723e */ /* 0x000fe200000010ff */
[-C--:B------:R-:W-:Y:S01]  /*8be0*/  FMUL.FTZ R27, R27, R5.reuse ;  /* 0x000000051b1b7220 */ /* 0x080fe20000410000 */
[-C--:B------:R-:W-:Y:S01]  /*8bf0*/  FMUL.FTZ R30, R30, R5.reuse ;  /* 0x000000051e1e7220 */ /* 0x080fe20000410000 */
[----:B------:R-:W-:Y:S01]  /*8c00*/  FMUL.FTZ R31, R31, R5 ;  /* 0x000000051f1f7220 */ /* 0x000fe20000410000 */
[----:B--2---:R-:W-:Y:S01]  /*8c10*/  FADD.FTZ R74, R9, R72 ;  /* 0x00000048094a7221 */ /* 0x004fe20000010000 */
[----:B------:R-:W-:Y:S01]  /*8c20*/  F2FP.BF16.F32.PACK_AB R72, R11, R10 ;  /* 0x0000000a0b48723e */ /* 0x000fe200000010ff */
[----:B------:R0:W-:Y:S01]  /*8c30*/  @!P1 SYNCS.ARRIVE.TRANS64.RED.A1T0 RZ, [R114+URZ], RZ ;  /* 0x000000ff72ff99a7 */ /* 0x0001e2000810043f */
[----:B------:R-:W-:Y:S01]  /*8c40*/  F2FP.BF16.F32.PACK_AB R9, R139, R138 ;  /* 0x0000008a8b09723e */ /* 0x000fe200000010ff */
[----:B------:R-:W-:Y:S01]  /*8c50*/  FADD.FTZ R10, R75, R74 ;  /* 0x0000004a4b0a7221 */ /* 0x000fe20000010000 */
[----:B------:R-:W-:Y:S01]  /*8c60*/  F2FP.BF16.F32.PACK_AB R74, R8, R12 ;  /* 0x0000000c084a723e */ /* 0x000fe200000010ff */
[----:B------:R-:W-:Y:S01]  /*8c70*/  FFMA.FTZ R12, R128, UR4, -R136 ;  /* 0x00000004800c7c23 */ /* 0x000fe20008010888 */
[----:B------:R-:W-:Y:S01]  /*8c80*/  F2FP.BF16.F32.PACK_AB R8, R15, R14 ;  /* 0x0000000e0f08723e */ /* 0x000fe200000010ff */
[----:B------:R-:W-:Y:S01]  /*8c90*/  FADD.FTZ R11, R137, R10 ;  /* 0x0000000a890b7221 */ /* 0x000fe20000010000 */
[----:B------:R-:W-:Y:S01]  /*8ca0*/  FADD.FTZ R10, R20, R113 ;  /* 0x00000071140a7221 */ /* 0x000fe20000010000 */
[--C-:B------:R-:W-:Y:S01]  /*8cb0*/  FFMA.FTZ R15, R102, UR4, -R136.reuse ;  /* 0x00000004660f7c23 */ /* 0x100fe20008010888 */
[----:B------:R-:W-:Y:S01]  /*8cc0*/  FFMA.FTZ R14, R103, UR4, -R136 ;  /* 0x00000004670e7c23 */ /* 0x000fe20008010888 */
[----:B------:R-:W-:Y:S01]  /*8cd0*/  FADD.FTZ R110, R138, R11 ;  /* 0x0000000b8a6e7221 */ /* 0x000fe20000010000 */
[C---:B------:R-:W-:Y:S01]  /*8ce0*/  FADD.FTZ R113, R21.reuse, R10 ;  /* 0x0000000a15717221 */ /* 0x040fe20000010000 */
[----:B------:R-:W-:Y:S01]  /*8cf0*/  F2FP.BF16.F32.PACK_AB R10, R21, R20 ;  /* 0x00000014150a723e */ /* 0x000fe200000010ff */
[----:B------:R-:W-:Y:S01]  /*8d00*/  FFMA.FTZ R20, R91, UR4, -R136 ;  /* 0x000000045b147c23 */ /* 0x000fe20008010888 */
[----:B------:R-:W-:Y:S01]  /*8d10*/  FADD.FTZ R11, R139, R110 ;  /* 0x0000006e8b0b7221 */ /* 0x000fe20000010000 */
[----:B------:R-:W-:Y:S01]  /*8d20*/  FADD.FTZ R102, R120, R113 ;  /* 0x0000007178667221 */ /* 0x000fe20000010000 */
[----:B------:R-:W-:Y:S01]  /*8d30*/  FFMA.FTZ R91, R94, UR4, -R136 ;  /* 0x000000045e5b7c23 */ /* 0x000fe20008010888 */
[----:B------:R-:W-:Y:S01]  /*8d40*/  F2FP.BF16.F32.PACK_AB R75, R137, R75 ;  /* 0x0000004b894b723e */ /* 0x000fe200000010ff */
[----:B------:R-:W-:Y:S01]  /*8d50*/  FADD.FTZ R11, R134, R11 ;  /* 0x0000000b860b7221 */ /* 0x000fe20000010000 */
[----:B------:R-:W-:Y:S01]  /*8d60*/  FADD.FTZ R103, R121, R102 ;  /* 0x0000006679677221 */ /* 0x000fe20000010000 */
[----:B------:R-:W1:Y:S01]  /*8d70*/  MUFU.EX2 R3, R3 ;  /* 0x0000000300037308 */ /* 0x000e620000000800 */
[----:B0-----:R-:W-:Y:S01]  /*8d80*/  F2FP.BF16.F32.PACK_AB R114, R98, R111 ;  /* 0x0000006f6272723e */ /* 0x001fe200000010ff */
[----:B----4-:R-:W-:Y:S01]  /*8d90*/  FADD.FTZ R21, R140, R11 ;  /* 0x0000000b8c157221 */ /* 0x010fe20000010000 */
[----:B------:R-:W-:Y:S01]  /*8da0*/  FADD.FTZ R102, R124, R103 ;  /* 0x000000677c667221 */ /* 0x000fe20000010000 */
[----:B------:R-:W-:Y:S01]  /*8db0*/  F2FP.BF16.F32.PACK_AB R11, R140, R134 ;  /* 0x000000868c0b723e */ /* 0x000fe200000010ff */
[----:B------:R0:W-:Y:S01]  /*8dc0*/  STSM.16.M88.4 [R2+0x24300], R72 ;  /* 0x0243004802007844 */ /* 0x0001e20000000200 */
[----:B---3--:R-:W-:Y:S01]  /*8dd0*/  FADD.FTZ R94, R130, R21 ;  /* 0x00000015825e7221 */ /* 0x008fe20000010000 */
[----:B------:R-:W-:Y:S01]  /*8de0*/  FADD.FTZ R103, R115, R102 ;  /* 0x0000006673677221 */ /* 0x000fe20000010000 */
[----:B------:R-:W-:Y:S01]  /*8df0*/  MUFU.EX2 R12, R12 ;  /* 0x0000000c000c7308 */ /* 0x000fe20000000800 */
[----:B------:R2:W-:Y:S01]  /*8e00*/  STSM.16.M88.4 [R2+0x25b00], R8 ;  /* 0x025b000802007844 */ /* 0x0005e20000000200 */
[----:B-----5:R-:W-:Y:S01]  /*8e10*/  FADD.FTZ R21, R123, R94 ;  /* 0x0000005e7b157221 */ /* 0x020fe20000010000 */
[----:B------:R-:W-:Y:S01]  /*8e20*/  FADD.FTZ R103, R112, R103 ;  /* 0x0000006770677221 */ /* 0x000fe20000010000 */
[--C-:B------:R-:W-:Y:S01]  /*8e30*/  FFMA.FTZ R94, R83, UR4, -R136.reuse ;  /* 0x00000004535e7c23 */ /* 0x100fe20008010888 */
[--C-:B------:R-:W-:Y:S01]  /*8e40*/  FFMA.FTZ R83, R86, UR4, -R136.reuse ;  /* 0x0000000456537c23 */ /* 0x100fe20008010888 */
[----:B------:R-:W-:Y:S01]  /*8e50*/  FADD.FTZ R102, R126, R21 ;  /* 0x000000157e667221 */ /* 0x000fe20000010000 */
[----:B------:R-:W-:Y:S01]  /*8e60*/  FADD.FTZ R86, R106, R103 ;  /* 0x000000676a567221 */ /* 0x000fe20000010000 */
[----:B------:R-:W-:Y:S01]  /*8e70*/  FFMA.FTZ R21, R109, UR4, -R136 ;  /* 0x000000046d157c23 */ /* 0x000fe20008010888 */
        /* <DEDUP_REMOVED lines=8> */
[----:B------:R-:W4:Y:S01]  /*8f00*/  MUFU.EX2 R15, R15 ;  /* 0x0000000f000f7308 */ /* 0x000f220000000800 */
[----:B------:R-:W-:Y:S01]  /*8f10*/  FADD.FTZ R102, R125, R102 ;  /* 0x000000667d667221 */ /* 0x000fe20000010000 */
[----:B------:R-:W-:Y:S01]  /*8f20*/  FADD.FTZ R109, R99, R110 ;  /* 0x0000006e636d7221 */ /* 0x000fe20000010000 */
[----:B------:R-:W-:Y:S01]  /*8f30*/  F2FP.BF16.F32.PACK_AB R123, R127, R126 ;  /* 0x0000007e7f7b723e */ /* 0x000fe200000010ff */
[----:B------:R-:W-:Y:S01]  /*8f40*/  FMUL.FTZ R35, R35, R5 ;  /* 0x0000000523237220 */ /* 0x000fe20000410000 */
[----:B------:R-:W-:Y:S01]  /*8f50*/  FADD.FTZ R102, R135, R102 ;  /* 0x0000006687667221 */ /* 0x000fe20000010000 */
[----:B------:R-:W-:Y:S01]  /*8f60*/  FADD.FTZ R110, R90, R109 ;  /* 0x0000006d5a6e7221 */ /* 0x000fe20000010000 */
[----:B-1----:R-:W-:Y:S01]  /*8f70*/  F2FP.BF16.F32.PACK_AB R109, R3, R116 ;  /* 0x00000074036d723e */ /* 0x002fe200000010ff */
[----:B------:R-:W1:Y:S01]  /*8f80*/  MUFU.EX2 R20, R20 ;  /* 0x0000001400147308 */ /* 0x000e620000000800 */
[----:B------:R-:W-:Y:S01]  /*8f90*/  FADD.FTZ R103, R141, R102 ;  /* 0x000000668d677221 */ /* 0x000fe20000010000 */
[----:B---3--:R-:W-:Y:S01]  /*8fa0*/  F2FP.BF16.F32.PACK_AB R111, R14, R12 ;  /* 0x0000000c0e6f723e */ /* 0x008fe200000010ff */
[----:B------:R-:W-:Y:S01]  /*8fb0*/  STSM.16.M88.4 [R2+0x27300], R120 ;  /* 0x0273007802007844 */ /* 0x000fe20000000200 */
[----:B------:R-:W-:Y:S01]  /*8fc0*/  F2FP.BF16.F32.PACK_AB R112, R106, R112 ;  /* 0x000000706a70723e */ /* 0x000fe200000010ff */
[----:B------:R-:W-:Y:S01]  /*8fd0*/  FADD.FTZ R102, R118, R103 ;  /* 0x0000006776667221 */ /* 0x000fe20000010000 */
[----:B------:R-:W-:Y:S01]  /*8fe0*/  FADD.FTZ R103, R95, R110 ;  /* 0x0000006e5f677221 */ /* 0x000fe20000010000 */
[----:B------:R-:W-:Y:S01]  /*8ff0*/  F2FP.BF16.F32.PACK_AB R113, R125, R131 ;  /* 0x000000837d71723e */ /* 0x000fe200000010ff */
[----:B------:R-:W3:Y:S01]  /*9000*/  MUFU.EX2 R91, R91 ;  /* 0x0000005b005b7308 */ /* 0x000ee20000000800 */
[----:B------:R-:W-:Y:S01]  /*9010*/  FADD.FTZ R102, R107, R102 ;  /* 0x000000666b667221 */ /* 0x000fe20000010000 */
[----:B0-----:R-:W-:Y:S01]  /*9020*/  FADD.FTZ R72, R82, R103 ;  /* 0x0000006752487221 */ /* 0x001fe20000010000 */
[----:B------:R-:W-:Y:S01]  /*9030*/  F2FP.BF16.F32.PACK_AB R115, R141, R135 ;  /* 0x000000878d73723e */ /* 0x000fe200000010ff */
[----:B------:R-:W-:Y:S01]  /*9040*/  FMUL.FTZ R38, R38, R5 ;  /* 0x0000000526267220 */ /* 0x000fe20000410000 */
[----:B--2---:R-:W-:Y:S01]  /*9050*/  FADD.FTZ R9, R119, R102 ;  /* 0x0000006677097221 */ /* 0x004fe20000010000 */
[----:B------:R-:W-:Y:S01]  /*9060*/  FADD.FTZ R11, R87, R72 ;  /* 0x00000048570b7221 */ /* 0x000fe20000010000 */
[----:B------:R-:W-:Y:S01]  /*9070*/  F2FP.BF16.F32.PACK_AB R110, R79, R78 ;  /* 0x0000004e4f6e723e */ /* 0x000fe200000010ff */
[----:B------:R-:W0:Y:S01]  /*9080*/  MUFU.EX2 R86, R104 ;  /* 0x0000006800567308 */ /* 0x000e220000000800 */
[----:B------:R-:W-:Y:S01]  /*9090*/  FADD.FTZ R9, R4, R9 ;  /* 0x0000000904097221 */ /* 0x000fe20000010000 */
[C---:B------:R-:W-:Y:S01]  /*90a0*/  FADD.FTZ R11, R108.reuse, R11 ;  /* 0x0000000b6c0b7221 */ /* 0x040fe20000010000 */
[----:B------:R-:W-:Y:S01]  /*90b0*/  STSM.16.M88.4 [R2+0x28b00], R112 ;  /* 0x028b007002007844 */ /* 0x000fe20000000200 */
[----:B------:R-:W-:Y:S01]  /*90c0*/  F2FP.BF16.F32.PACK_AB R108, R108, R87 ;  /* 0x000000576c6c723e */ /* 0x000fe200000010ff */
[----:B------:R-:W-:Y:S01]  /*90d0*/  FADD.FTZ R8, R116, R9 ;  /* 0x0000000974087221 */ /* 0x000fe20000010000 */
[----:B------:R-:W-:Y:S01]  /*90e0*/  FADD.FTZ R10, R78, R11 ;  /* 0x0000000b4e0a7221 */ /* 0x000fe20000010000 */
[----:B------:R-:W-:Y:S01]  /*90f0*/  F2FP.BF16.F32.PACK_AB R102, R7, R76 ;  /* 0x0000004c0766723e */ /* 0x000fe200000010ff */
[----:B------:R-:W2:Y:S01]  /*9100*/  MUFU.EX2 R94, R94 ;  /* 0x0000005e005e7308 */ /* 0x000ea20000000800 */
[----:B------:R-:W-:Y:S01]  /*9110*/  FADD.FTZ R9, R3, R8 ;  /* 0x0000000803097221 */ /* 0x000fe20000010000 */
[----:B------:R-:W-:Y:S01]  /*9120*/  FADD.FTZ R11, R79, R10 ;  /* 0x0000000a4f0b7221 */ /* 0x000fe20000010000 */
[----:B------:R-:W-:Y:S01]  /*9130*/  F2FP.BF16.F32.PACK_AB R8, R90, R99 ;  /* 0x000000635a08723e */ /* 0x000fe200000010ff */
[----:B------:R-:W-:Y:S01]  /*9140*/  FMUL.FTZ R39, R39, R5 ;  /* 0x0000000527277220 */ /* 0x000fe20000410000 */
[----:B------:R-:W-:Y:S01]  /*9150*/  FADD.FTZ R9, R12, R9 ;  /* 0x000000090c097221 */ /* 0x000fe20000010000 */
[----:B------:R-:W-:Y:S01]  /*9160*/  FADD.FTZ R74, R88, R11 ;  /* 0x0000000b584a7221 */ /* 0x000fe20000010000 */
[----:B------:R-:W-:Y:S01]  /*9170*/  F2FP.BF16.F32.PACK_AB R10, R82, R95 ;  /* 0x0000005f520a723e */ /* 0x000fe200000010ff */
[----:B------:R-:W5:Y:S01]  /*9180*/  MUFU.EX2 R83, R83 ;  /* 0x0000005300537308 */ /* 0x000f620000000800 */
[----:B------:R-:W-:Y:S01]  /*9190*/  FADD.FTZ R72, R14, R9 ;  /* 0x000000090e487221 */ /* 0x000fe20000010000 */
[C---:B------:R-:W-:Y:S01]  /*91a0*/  FADD.FTZ R9, R89.reuse, R74 ;  /* 0x0000004a59097221 */ /* 0x040fe20000010000 */
[----:B------:R-:W-:Y:S01]  /*91b0*/  F2FP.BF16.F32.PACK_AB R88, R89, R88 ;  /* 0x000000585958723e */ /* 0x000fe200000010ff */
[----:B------:R-:W-:Y:S01]  /*91c0*/  FMUL.FTZ R42, R42, R5 ;  /* 0x000000052a2a7220 */ /* 0x000fe20000410000 */
[----:B----4-:R-:W-:Y:S01]  /*91d0*/  FADD.FTZ R11, R15, R72 ;  /* 0x000000480f0b7221 */ /* 0x010fe20000010000 */
[----:B------:R-:W-:Y:S01]  /*91e0*/  FADD.FTZ R74, R92, R9 ;  /* 0x000000095c4a7221 */ /* 0x000fe20000010000 */
[----:B------:R-:W-:Y:S01]  /*91f0*/  F2FP.BF16.F32.PACK_AB R9, R107, R118 ;  /* 0x000000766b09723e */ /* 0x000fe200000010ff */
[----:B------:R-:W4:Y:S01]  /*9200*/  MUFU.EX2 R98, R97 ;  /* 0x0000006100627308 */ /* 0x000f220000000800 */
[----:B-1----:R-:W-:Y:S01]  /*9210*/  FADD.FTZ R72, R20, R11 ;  /* 0x0000000b14487221 */ /* 0x002fe20000010000 */
[----:B------:R-:W-:Y:S01]  /*9220*/  FADD.FTZ R75, R93, R74 ;  /* 0x0000004a5d4b7221 */ /* 0x000fe20000010000 */
[----:B------:R-:W-:Y:S01]  /*9230*/  F2FP.BF16.F32.PACK_AB R11, R4, R119 ;  /* 0x00000077040b723e */ /* 0x000fe200000010ff */
[----:B------:R-:W-:Y:S01]  /*9240*/  FMUL.FTZ R43, R43, R5 ;  /* 0x000000052b2b7220 */ /* 0x000fe20000410000 */
[----:B---3--:R-:W-:Y:S01]  /*9250*/  FADD.FTZ R73, R91, R72 ;  /* 0x000000485b497221 */ /* 0x008fe20000010000 */
[----:B------:R-:W-:Y:S01]  /*9260*/  FADD.FTZ R72, R80, R75 ;  /* 0x0000004b50487221 */ /* 0x000fe20000010000 */
[----:B------:R-:W-:Y:S01]  /*9270*/  F2FP.BF16.F32.PACK_AB R90, R93, R92 ;  /* 0x0000005c5d5a723e */ /* 0x000fe200000010ff */
[----:B------:R1:W3:Y:S01]  /*9280*/  MUFU.EX2 R74, R21 ;  /* 0x00000015004a7308 */ /* 0x0002e20000000800 */
[----:B0-----:R-:W-:Y:S01]  /*9290*/  FADD.FTZ R4, R86, R73 ;  /* 0x0000004956047221 */ /* 0x001fe20000010000 */
[C---:B------:R-:W-:Y:S01]  /*92a0*/  FADD.FTZ R73, R81.reuse, R72 ;  /* 0x0000004851497221 */ /* 0x040fe20000010000 */
[----:B------:R0:W-:Y:S01]  /*92b0*/  STSM.16.M88.4 [R2+0x2a300], R8 ;  /* 0x02a3000802007844 */ /* 0x0001e20000000200 */
[----:B------:R-:W-:Y:S01]  /*92c0*/  F2FP.BF16.F32.PACK_AB R80, R81, R80 ;  /* 0x000000505150723e */ /* 0x000fe200000010ff */
[----:B------:R-:W-:Y:S01]  /*92d0*/  FADD.FTZ R3, R105, R4 ;  /* 0x0000000469037221 */ /* 0x000fe20000010000 */
[----:B------:R-:W-:Y:S01]  /*92e0*/  FADD.FTZ R12, R84, R73 ;  /* 0x00000049540c7221 */ /* 0x000fe20000010000 */
[----:B------:R-:W-:Y:S01]  /*92f0*/  F2FP.BF16.F32.PACK_AB R89, R20, R15 ;  /* 0x0000000f1459723e */ /* 0x000fe200000010ff */
[----:B------:R3:W-:Y:S01]  /*9300*/  STSM.16.M88.4 [R2+0x2bb00], R108 ;  /* 0x02bb006c02007844 */ /* 0x0007e20000000200 */
[----:B--2---:R-:W-:Y:S01]  /*9310*/  FADD.FTZ R4, R94, R3 ;  /* 0x000000035e047221 */ /* 0x004fe20000010000 */
[----:B-1----:R-:W-:Y:S01]  /*9320*/  FADD.FTZ R21, R85, R12 ;  /* 0x0000000c55157221 */ /* 0x002fe20000010000 */
[----:B------:R-:W-:Y:S01]  /*9330*/  F2FP.BF16.F32.PACK_AB R91, R86, R91 ;  /* 0x0000005b565b723e */ /* 0x000fe200000010ff */
[----:B------:R-:W-:Y:S01]  /*9340*/  FMUL.FTZ R46, R46, R5 ;  /* 0x000000052e2e7220 */ /* 0x000fe20000410000 */
[----:B-----5:R-:W-:Y:S01]  /*9350*/  FADD.FTZ R3, R83, R4 ;  /* 0x0000000453037221 */ /* 0x020fe20000010000 */
[----:B------:R-:W-:Y:S01]  /*9360*/  FADD.FTZ R4, R100, R21 ;  /* 0x0000001564047221 */ /* 0x000fe20000010000 */
[----:B------:R-:W-:Y:S01]  /*9370*/  F2FP.BF16.F32.PACK_AB R82, R85, R84 ;  /* 0x000000545552723e */ /* 0x000fe200000010ff */
[----:B------:R1:W-:Y:S01]  /*9380*/  STSM.16.M88.4 [R2+0x2d300], R88 ;  /* 0x02d3005802007844 */ /* 0x0003e20000000200 */
[C---:B------:R-:W-:Y:S01]  /*9390*/  F2FP.BF16.F32.PACK_AB R100, R101.reuse, R100 ;  /* 0x000000646564723e */ /* 0x040fe200000010ff */
[----:B------:R-:W-:Y:S01]  /*93a0*/  FADD.FTZ R3, R96, R3 ;  /* 0x0000000360037221 */ /* 0x000fe20000010000 */
[----:B0-----:R-:W-:Y:S01]  /*93b0*/  FADD.FTZ R9, R101, R4 ;  /* 0x0000000465097221 */ /* 0x001fe20000010000 */
[----:B------:R-:W-:Y:S01]  /*93c0*/  F2FP.BF16.F32.PACK_AB R81, R94, R105 ;  /* 0x000000695e51723e */ /* 0x000fe200000010ff */
[----:B------:R-:W-:Y:S01]  /*93d0*/  FMUL.FTZ R47, R47, R5 ;  /* 0x000000052f2f7220 */ /* 0x000fe20000410000 */
[----:B------:R-:W-:Y:S01]  /*93e0*/  F2FP.BF16.F32.PACK_AB R83, R96, R83 ;  /* 0x000000536053723e */ /* 0x000fe200000010ff */
[----:B----4-:R-:W-:Y:S01]  /*93f0*/  FADD.FTZ R3, R98, R3 ;  /* 0x0000000362037221 */ /* 0x010fe20000010000 */
[----:B---3--:R-:W-:Y:S01]  /*9400*/  F2FP.BF16.F32.PACK_AB R101, R74, R98 ;  /* 0x000000624a65723e */ /* 0x008fe200000010ff */
[----:B------:R-:W-:Y:S01]  /*9410*/  FADD.FTZ R4, R76, R9 ;  /* 0x000000094c047221 */ /* 0x000fe20000010000 */
[----:B------:R-:W-:Y:S01]  /*9420*/  F2FP.BF16.F32.PACK_AB R103, R133, R132 ;  /* 0x000000848567723e */ /* 0x000fe200000010ff */
[----:B------:R1:W-:Y:S01]  /*9430*/  STSM.16.M88.4 [R2+0x2eb00], R80 ;  /* 0x02eb005002007844 */ /* 0x0003e20000000200 */
[----:B------:R-:W-:Y:S01]  /*9440*/  FADD.FTZ R3, R74, R3 ;  /* 0x000000034a037221 */ /* 0x000fe20000010000 */
[----:B------:R-:W-:Y:S01]  /*9450*/  FADD.FTZ R4, R7, R4 ;  /* 0x0000000407047221 */ /* 0x000fe20000010000 */
        /* <DEDUP_REMOVED lines=47> */
[----:B0-----:R-:W-:Y:S01]  /*9750*/  NOP ;  /* 0x0000000000007918 */ /* 0x001fe20000000000 */
[----:B-1----:R-:W-:Y:S05]  /*9760*/  @P2 BRA `(.L_x_9939) ;  /* 0xffffffbc00ac2947 */ /* 0x002fea000383ffff */
[----:B------:R-:W-:-:S05]  /*9770*/  UMOV UR7, UR10 ;  /* 0x0000000a00077c82 */ /* 0x000fca0008000000 */
.L_x_9930:
[----:B------:R-:W-:-:S13]  /*9780*/  ISETP.LE.AND P2, PT, RZ, UR7, PT ;  /* 0x00000007ff007c0c */ /* 0x000fda000bf43270 */
[----:B------:R-:W-:Y:S05]  /*9790*/  @!P2 BRA `(.L_x_9940) ;  /* 0x0000003400dca947 */ /* 0x000fea0003800000 */
[----:B------:R-:W-:Y:S01]  /*97a0*/  IMAD.MOV.U32 R6, RZ, RZ, R13 ;  /* 0x000000ffff067224 */ /* 0x000fe200078e000d */
[----:B------:R-:W-:Y:S01]  /*97b0*/  UMOV UR39, UR38 ;  /* 0x0000002600277c82 */ /* 0x000fe20008000000 */
[----:B------:R-:W-:Y:S01]  /*97c0*/  IMAD.MOV.U32 R5, RZ, RZ, R0 ;  /* 0x000000ffff057224 */ /* 0x000fe200078e0000 */
[----:B------:R-:W-:Y:S01]  /*97d0*/  UMOV UR6, UR36 ;  /* 0x0000002400067c82 */ /* 0x000fe20008000000 */
[----:B------:R-:W-:-:S05]  /*97e0*/  ULDC UR61, c[0x0][0x988] ;  /* 0x00026200003d7ab9 */ /* 0x000fca0000000800 */
.L_x_9949:
        /* <DEDUP_REMOVED lines=10> */
.L_x_9942:
[----:B------:R-:W-:Y:S01]  /*9890*/  ULEA UR4, UR36, UR37, 0x3 ;  /* 0x0000002524047291 */ /* 0x000fe2000f8e183f */
[----:B------:R-:W-:-:S05]  /*98a0*/  IMAD.U32 R0, RZ, RZ, UR38 ;  /* 0x00000026ff007e24 */ /* 0x000fca000f8e00ff */
[----:B------:R-:W-:-:S04]  /*98b0*/  SHF.L.U32 R0, R0, 0x1f, RZ ;  /* 0x0000001f00007819 */ /* 0x000fc800000006ff */
[----:B------:R1:W2:Y:S01]  /*98c0*/  SYNCS.PHASECHK.TRANS64.TRYWAIT P2, [UR4+0x31c30], R0 ;  /* 0x031c3000ff0075a7 */ /* 0x0002a20008040144 */
[----:B------:R-:W-:Y:S05]  /*98d0*/  @!P0 BRA `(.L_x_9943) ;  /* 0x0000000000048947 */ /* 0x000fea0003800000 */
[----:B------:R-:W-:Y:S01]  /*98e0*/  BPT.TRAP 0x1 ;  /* 0x000000040000795c */ /* 0x000fe20000300000 */
.L_x_9943:
[----:B--2---:R-:W-:Y:S05]  /*98f0*/  @P2 BRA `(.L_x_9941) ;  /* 0x0000000000082947 */ /* 0x004fea0003800000 */
[----:B------:R-:W2:Y:S02]  /*9900*/  SYNCS.PHASECHK.TRANS64.TRYWAIT P2, [UR4+0x31c30], R0 ;  /* 0x031c3000ff0075a7 */ /* 0x000ea40008040144 */
[----:B--2---:R-:W-:Y:S05]  /*9910*/  @!P2 BRA `(.L_x_9944) ;  /* 0x000000a8003ca947 */ /* 0x004fea0003800000 */
.L_x_9941:
[----:B--2---:R-:W2:Y:S01]  /*9920*/  S2R R7, SR_TID.X ;  /* 0x0000000000077919 */ /* 0x004ea20000002100 */
        /* <DEDUP_REMOVED lines=24> */
[----:B--2---:R-:W-:Y:S01]  /*9ab0*/  SHF.R.U32.HI R7, RZ, 0x7, R7 ;  /* 0x00000007ff077819 */ /* 0x004fe20000011607 */
[----:B------:R-:W-:Y:S01]  /*9ac0*/  UMOV UR56, UR28 ;  /* 0x0000001c00387c82 */ /* 0x000fe20008000000 */
[----:B------:R-:W-:Y:S01]  /*9ad0*/  UMOV UR57, UR29 ;  /* 0x0000001d00397c82 */ /* 0x000fe20008000000 */
[----:B------:R-:W-:Y:S01]  /*9ae0*/  UMOV UR59, 0x80000020 ;  /* 0x80000020003b7882 */ /* 0x000fe20000000000 */
[----:B------:R-:W-:Y:S01]  /*9af0*/  UIADD3 UR10, UR4, 0x200, URZ ;  /* 0x00000200040a7890 */ /* 0x000fe2000fffe03f */
[----:B-1----:R-:W-:Y:S01]  /*9b00*/  VIADD R0, R7, 0x8 ;  /* 0x0000000807007836 */ /* 0x002fe20000000000 */
        /* <DEDUP_REMOVED lines=325> */
.L_x_9946:
[----:B------:R-:W-:Y:S01]  /*af60*/  ULEA UR4, UR6, UR37, 0x3 ;  /* 0x0000002506047291 */ /* 0x000fe2000f8e183f */
[----:B------:R-:W-:-:S05]  /*af70*/  IMAD.U32 R0, RZ, RZ, UR39 ;  /* 0x00000027ff007e24 */ /* 0x000fca000f8e00ff */
[----:B------:R-:W-:-:S04]  /*af80*/  SHF.L.U32 R0, R0, 0x1f, RZ ;  /* 0x0000001f00007819 */ /* 0x000fc800000006ff */
[----:B------:R0:W1:Y:S01]  /*af90*/  SYNCS.PHASECHK.TRANS64.TRYWAIT P2, [UR4+0x31c50], R0 ;  /* 0x031c5000ff0075a7 */ /* 0x0000620008040144 */
[----:B------:R-:W-:Y:S05]  /*afa0*/  @!P0 BRA `(.L_x_9947) ;  /* 0x0000000000048947 */ /* 0x000fea0003800000 */
[----:B------:R-:W-:Y:S01]  /*afb0*/  BPT.TRAP 0x1 ;  /* 0x000000040000795c */ /* 0x000fe20000300000 */
.L_x_9947:
[----:B-1----:R-:W-:Y:S05]  /*afc0*/  @P2 BRA `(.L_x_9945) ;  /* 0x0000000000082947 */ /* 0x002fea0003800000 */
[----:B------:R-:W1:Y:S02]  /*afd0*/  SYNCS.PHASECHK.TRANS64.TRYWAIT P2, [UR4+0x31c50], R0 ;  /* 0x031c5000ff0075a7 */ /* 0x000e640008040144 */
[----:B-1----:R-:W-:Y:S05]  /*afe0*/  @!P2 BRA `(.L_x_9948) ;  /* 0x0000009000a0a947 */ /* 0x002fea0003800000 */
.L_x_9945:
        /* <DEDUP_REMOVED lines=13> */
[----:B------:R-:W-:Y:S01]  /*b0c0*/  FMNMX.FTZ R0, R140, R7, !PT ;  /* 0x000000078c007209 */ /* 0x000fe20007810000 */
[----:B------:R-:W-:Y:S01]  /*b0d0*/  UMOV UR39, UR38 ;  /* 0x0000002600277c82 */ /* 0x000fe20008000000 */
[----:B------:R-:W-:Y:S01]  /*b0e0*/  FMNMX.FTZ R18, R142, R13, !PT ;  /* 0x0000000d8e127209 */ /* 0x000fe20007810000 */
[----:B------:R-:W-:Y:S01]  /*b0f0*/  UIMAD UR11, UR6, 0x6c0, UR4 ;  /* 0x000006c0060b78a4 */ /* 0x000fe2000f8e0204 */
[----:B------:R-:W-:-:S02]  /*b100*/  FMNMX.FTZ R7, R141, R0, !PT ;  /* 0x000000008d077209 */ /* 0x000fc40007810000 */
[----:B------:R-:W-:Y:S01]  /*b110*/  FMNMX.FTZ R13, R143, R18, !PT ;  /* 0x000000128f0d7209 */ /* 0x000fe20007810000 */
[----:B------:R-:W-:Y:S01]  /*b120*/  UMOV UR4, UR61 ;  /* 0x0000003d00047c82 */ /* 0x000fe20008000000 */
[----:B------:R-:W-:Y:S02]  /*b130*/  FMNMX.FTZ R0, R128, R7, !PT ;  /* 0x0000000780007209 */ /* 0x000fe40007810000 */
        /* <DEDUP_REMOVED lines=9> */
[----:B------:R-:W-:-:S02]  /*b1d0*/  FMNMX.FTZ R0, R132, R7, !PT ;  /* 0x0000000784007209 */ /* 0x000fc40007810000 */
[----:B------:R-:W-:Y:S02]  /*b1e0*/  FMNMX.FTZ R20, R134, R13, !PT ;  /* 0x0000000d86147209 */ /* 0x000fe40007810000 */
[----:B------:R-:W-:Y:S02]  /*b1f0*/  FMNMX.FTZ R7, R133, R0, !PT ;  /* 0x0000000085077209 */ /* 0x000fe40007810000 */
[----:B------:R-:W-:Y:S02]  /*b200*/  FMNMX.FTZ R13, R135, R20, !PT ;  /* 0x00000014870d7209 */ /* 0x000fe40007810000 */
        /* <DEDUP_REMOVED lines=35> */
[----:B------:R-:W0:Y:S02]  /*b440*/  SHFL.BFLY PT, R0, R7, 0x2, 0x1f ;  /* 0x0c401f0007007f89 */ /* 0x000e2400000e0000 */
[----:B0-----:R-:W-:-:S05]  /*b450*/  FMNMX.FTZ R8, R7, R0, !PT ;  /* 0x0000000007087209 */ /* 0x001fca0007810000 */
[----:B------:R-:W0:Y:S02]  /*b460*/  SHFL.BFLY PT, R9, R8, 0x1, 0x1f ;  /* 0x0c201f0008097f89 */ /* 0x000e2400000e0000 */
[----:B0-----:R-:W-:-:S05]  /*b470*/  FMNMX.FTZ R0, R8, R9, !PT ;  /* 0x0000000908007209 */ /* 0x001fca0007810000 */
[C---:B------:R-:W-:Y:S01]  /*b480*/  FMUL.FTZ R7, R0.reuse, UR4 ;  /* 0x0000000400077c20 */ /* 0x040fe20008410000 */
[----:B------:R-:W-:-:S03]  /*b490*/  FADD.FTZ R5, -R0, R5 ;  /* 0x0000000500057221 */ /* 0x000fc60000010100 */
        /* <DEDUP_REMOVED lines=9> */
[----:B------:R-:W0:Y:S01]  /*b530*/  S2R R136, SR_TID.X ;  /* 0x0000000000887919 */ /* 0x000e220000002100 */
[----:B------:R-:W-:Y:S01]  /*b540*/  FMNMX.FTZ R120, R126, R13, !PT ;  /* 0x0000000d7e787209 */ /* 0x000fe20007810000 */
[--C-:B------:R-:W-:Y:S01]  /*b550*/  FFMA.FTZ R9, R137, UR4, -R7.reuse ;  /* 0x0000000489097c23 */ /* 0x100fe20008010807 */
[--C-:B------:R-:W-:Y:S01]  /*b560*/  FFMA.FTZ R10, R140, UR4, -R7.reuse ;  /* 0x000000048c0a7c23 */ /* 0x100fe20008010807 */
[----:B------:R1:W-:Y:S01]  /*b570*/  MUFU.EX2 R20, R121 ;  /* 0x0000007900147308 */ /* 0x0003e20000000800 */
[----:B------:R-:W-:Y:S01]  /*b580*/  FMNMX.FTZ R13, R127, R120, !PT ;  /* 0x000000787f0d7209 */ /* 0x000fe20007810000 */
[--C-:B------:R-:W-:Y:S01]  /*b590*/  FFMA.FTZ R11, R141, UR4, -R7.reuse ;  /* 0x000000048d0b7c23 */ /* 0x100fe20008010807 */
[--C-:B------:R-:W-:Y:S01]  /*b5a0*/  FFMA.FTZ R14, R129, UR4, -R7.reuse ;  /* 0x00000004810e7c23 */ /* 0x100fe20008010807 */
[----:B------:R-:W-:Y:S01]  /*b5b0*/  FFMA.FTZ R15, R132, UR4, -R7 ;  /* 0x00000004840f7c23 */ /* 0x000fe20008010807 */
[----:B------:R-:W-:Y:S01]  /*b5c0*/  FMNMX.FTZ R124, R114, R13, !PT ;  /* 0x0000000d727c7209 */ /* 0x000fe20007810000 */
[----:B------:R-:W-:-:S02]  /*b5d0*/  WARPGROUP.DEPBAR.LE gsb0, 0x0 ;  /* 0x00008000000079c5 */ /* 0x000fc40000010000 */
[----:B------:R-:W-:Y:S01]  /*b5e0*/  WARPGROUP.ARRIVE ;  /* 0x00000000000079c5 */ /* 0x000fe20000000000 */
[----:B------:R-:W-:Y:S01]  /*b5f0*/  FMNMX.FTZ R13, R115, R124, !PT ;  /* 0x0000007c730d7209 */ /* 0x000fe20007810000 */
[----:B------:R2:W-:Y:S01]  /*b600*/  MUFU.EX2 R120, R125 ;  /* 0x0000007d00787308 */ /* 0x0005e20000000800 */
[--C-:B------:R-:W-:Y:S01]  /*b610*/  FFMA.FTZ R17, R133, UR4, -R7.reuse ;  /* 0x0000000485117c23 */ /* 0x100fe20008010807 */
        /* <DEDUP_REMOVED lines=33> */
[--C-:B-1----:R-:W-:Y:S01]  /*b830*/  FFMA.FTZ R121, R72, UR4, -R7.reuse ;  /* 0x0000000448797c23 */ /* 0x102fe20008010807 */
[----:B------:R-:W-:Y:S01]  /*b840*/  FMNMX.FTZ R124, R102, R13, !PT ;  /* 0x0000000d667c7209 */ /* 0x000fe20007810000 */
[--C-:B------:R-:W-:Y:S01]  /*b850*/  FFMA.FTZ R76, R76, UR4, -R7.reuse ;  /* 0x000000044c4c7c23 */ /* 0x100fe20008010807 */
[----:B------:R-:W-:Y:S01]  /*b860*/  FFMA.FTZ R77, R77, UR4, -R7 ;  /* 0x000000044d4d7c23 */ /* 0x000fe20008010807 */
[----:B------:R-:W-:Y:S01]  /*b870*/  FMUL.FTZ R5, R5, UR4 ;  /* 0x0000000405057c20 */ /* 0x000fe20008410000 */
[----:B------:R-:W-:Y:S01]  /*b880*/  FMNMX.FTZ R13, R103, R124, !PT ;  /* 0x0000007c670d7209 */ /* 0x000fe20007810000 */
[----:B------:R-:W-:Y:S01]  /*b890*/  MUFU.EX2 R8, R8 ;  /* 0x0000000800087308 */ /* 0x000fe20000000800 */
[----:B0-----:R-:W-:-:S02]  /*b8a0*/  ISETP.GE.U32.AND P2, PT, R136, 0x180, PT ;  /* 0x000001808800780c */ /* 0x001fc40003f46070 */
[----:B------:R-:W-:Y:S02]  /*b8b0*/  FMNMX.FTZ R124, R90, R13, !PT ;  /* 0x0000000d5a7c7209 */ /* 0x000fe40007810000 */
[----:B------:R-:W-:Y:S01]  /*b8c0*/  SHF.R.U32.HI R137, RZ, 0x7, R136 ;  /* 0x00000007ff897819 */ /* 0x000fe20000011688 */
[----:B------:R-:W-:Y:S01]  /*b8d0*/  IMAD.U32 R136, RZ, RZ, UR6 ;  /* 0x00000006ff887e24 */ /* 0x000fe2000f8e00ff */
[----:B------:R-:W-:Y:S01]  /*b8e0*/  FMNMX.FTZ R13, R91, R124, !PT ;  /* 0x0000007c5b0d7209 */ /* 0x000fe20007810000 */
[----:B------:R-:W0:Y:S01]  /*b8f0*/  MUFU.EX2 R5, R5 ;  /* 0x0000000500057308 */ /* 0x000e220000000800 */
[----:B------:R-:W-:Y:S02]  /*b900*/  UIADD3 UR6, UR7, -0x1, URZ ;  /* 0xffffffff07067890 */ /* 0x000fe4000fffe03f */
[----:B------:R-:W-:Y:S02]  /*b910*/  FMNMX.FTZ R124, R94, R13, !PT ;  /* 0x0000000d5e7c7209 */ /* 0x000fe40007810000 */
[----:B------:R-:W-:-:S02]  /*b920*/  @!P1 LEA R136, R136, UR37, 0x3 ;  /* 0x0000002588889c11 */ /* 0x000fc4000f8e18ff */
[----:B------:R-:W-:Y:S01]  /*b930*/  FMNMX.FTZ R13, R95, R124, !PT ;  /* 0x0000007c5f0d7209 */ /* 0x000fe20007810000 */
[----:B------:R-:W1:Y:S03]  /*b940*/  MUFU.EX2 R9, R9 ;  /* 0x0000000900097308 */ /* 0x000e660000000800 */
        /* <DEDUP_REMOVED lines=12> */
[----:B------:R-:W2:Y:S04]  /*ba10*/  SHFL.BFLY PT, R124, R13, 0x2, 0x1f ;  /* 0x0c401f000d7c7f89 */ /* 0x000ea800000e0000 */
        /* <DEDUP_REMOVED lines=8> */
[----:B--2---:R-:W-:Y:S01]  /*baa0*/  FMNMX.FTZ R125, R13, R124, !PT ;  /* 0x0000007c0d7d7209 */ /* 0x004fe20007810000 */
[----:B------:R-:W-:Y:S01]  /*bab0*/  UMOV UR33, 0xc0000010 ;  /* 0xc000001000217882 */ /* 0x000fe20000000000 */
[----:B------:R-:W-:Y:S01]  /*bac0*/  UMOV UR35, 0x80000020 ;  /* 0x8000002000237882 */ /* 0x000fe20000000000 */
[----:B------:R-:W-:Y:S01]  /*bad0*/  FFMA.FTZ R124, R73, UR4, -R7 ;  /* 0x00000004497c7c23 */ /* 0x000fe20008010807 */
[----:B------:R-:W-:Y:S01]  /*bae0*/  MUFU.EX2 R112, R112 ;  /* 0x0000007000707308 */ /* 0x000fe20000000800 */
[----:B------:R-:W2:Y:S07]  /*baf0*/  SHFL.BFLY PT, R128, R125, 0x1, 0x1f ;  /* 0x0c201f007d807f89 */ /* 0x000eae00000e0000 */
[----:B------:R-:W-:Y:S08]  /*bb00*/  MUFU.EX2 R113, R113 ;  /* 0x0000007100717308 */ /* 0x000ff00000000800 */
[----:B------:R-:W-:Y:S08]  /*bb10*/  MUFU.EX2 R116, R116 ;  /* 0x0000007400747308 */ /* 0x000ff00000000800 */
[----:B------:R-:W-:Y:S01]  /*bb20*/  MUFU.EX2 R117, R117 ;  /* 0x0000007500757308 */ /* 0x000fe20000000800 */
[----:B--2---:R-:W-:-:S05]  /*bb30*/  FMNMX.FTZ R13, R125, R128, !PT ;  /* 0x000000807d0d7209 */ /* 0x004fca0007810000 */
[C---:B------:R-:W-:Y:S01]  /*bb40*/  FADD.FTZ R7, -R13.reuse, R6 ;  /* 0x000000060d077221 */ /* 0x040fe20000010100 */
[----:B------:R-:W-:Y:S01]  /*bb50*/  FMUL.FTZ R72, R13, UR4 ;  /* 0x000000040d487c20 */ /* 0x000fe20008410000 */
[----:B------:R2:W-:Y:S02]  /*bb60*/  MUFU.EX2 R6, R77 ;  /* 0x0000004d00067308 */ /* 0x0005e40000000800 */
[----:B------:R-:W-:Y:S01]  /*bb70*/  FMUL.FTZ R7, R7, UR4 ;  /* 0x0000000407077c20 */ /* 0x000fe20008410000 */
[--C-:B------:R-:W-:Y:S01]  /*bb80*/  FFMA.FTZ R73, R138, UR4, -R72.reuse ;  /* 0x000000048a497c23 */ /* 0x100fe20008010848 */
[--C-:B------:R-:W-:Y:S01]  /*bb90*/  FFMA.FTZ R128, R139, UR4, -R72.reuse ;  /* 0x000000048b807c23 */ /* 0x100fe20008010848 */
[--C-:B------:R-:W-:Y:S01]  /*bba0*/  FFMA.FTZ R129, R134, UR4, -R72.reuse ;  /* 0x0000000486817c23 */ /* 0x100fe20008010848 */
[----:B------:R-:W-:Y:S02]  /*bbb0*/  IMAD.U32 R134, RZ, RZ, UR36 ;  /* 0x00000024ff867e24 */ /* 0x000fe4000f8e00ff */
[--C-:B------:R-:W-:Y:S01]  /*bbc0*/  FFMA.FTZ R125, R142, UR4, -R72.reuse ;  /* 0x000000048e7d7c23 */ /* 0x100fe20008010848 */
[----:B------:R-:W-:Y:S01]  /*bbd0*/  MUFU.EX2 R7, R7 ;  /* 0x0000000700077308 */ /* 0x000fe20000000800 */
[--C-:B------:R-:W-:Y:S01]  /*bbe0*/  FFMA.FTZ R133, R131, UR4, -R72.reuse ;  /* 0x0000000483857c23 */ /* 0x100fe20008010848 */
[--C-:B------:R-:W-:Y:S01]  /*bbf0*/  FFMA.FTZ R131, R135, UR4, -R72.reuse ;  /* 0x0000000487837c23 */ /* 0x100fe20008010848 */
[----:B------:R-:W-:Y:S01]  /*bc00*/  @!P1 LEA R134, R134, UR37, 0x3 ;  /* 0x0000002586869c11 */ /* 0x000fe2000f8e18ff */
[----:B------:R-:W-:Y:S01]  /*bc10*/  FFMA.FTZ R132, R143, UR4, -R72 ;  /* 0x000000048f847c23 */ /* 0x000fe20008010848 */
[----:B------:R-:W-:-:S02]  /*bc20*/  VIADD R135, R137, 0x9 ;  /* 0x0000000989877836 */ /* 0x000fc40000000000 */
[--C-:B--2---:R-:W-:Y:S01]  /*bc30*/  FFMA.FTZ R77, R130, UR4, -R72.reuse ;  /* 0x00000004824d7c23 */ /* 0x104fe20008010848 */
[--C-:B------:R-:W-:Y:S01]  /*bc40*/  FFMA.FTZ R130, R123, UR4, -R72.reuse ;  /* 0x000000047b827c23 */ /* 0x100fe20008010848 */
[----:B------:R-:W2:Y:S01]  /*bc50*/  MUFU.EX2 R73, R73 ;  /* 0x0000004900497308 */ /* 0x000ea20000000800 */
[----:B------:R-:W-:Y:S02]  /*bc60*/  @!P1 VIADD R137, R134, 0x31c40 ;  /* 0x00031c4086899836 */ /* 0x000fe40000000000 */
[--C-:B------:R-:W-:Y:S01]  /*bc70*/  FFMA.FTZ R123, R126, UR4, -R72.reuse ;  /* 0x000000047e7b7c23 */ /* 0x100fe20008010848 */
[----:B------:R-:W-:Y:S01]  /*bc80*/  @!P1 VIADD R134, R136, 0x31c60 ;  /* 0x00031c6088869836 */ /* 0x000fe20000000000 */
[----:B------:R-:W-:Y:S01]  /*bc90*/  SEL R136, R135, 0x9, !P2 ;  /* 0x0000000987887807 */ /* 0x000fe20005000000 */
[--C-:B------:R-:W-:Y:S01]  /*bca0*/  FFMA.FTZ R135, R99, UR4, -R72.reuse ;  /* 0x0000000463877c23 */ /* 0x100fe20008010848 */
[----:B------:R-:W-:Y:S01]  /*bcb0*/  FFMA.FTZ R99, R102, UR4, -R72 ;  /* 0x0000000466637c23 */ /* 0x000fe20008010848 */
[----:B------:R-:W-:Y:S01]  /*bcc0*/  @!P1 PRMT R137, RZ, 0x654, R137 ;  /* 0x00000654ff899816 */ /* 0x000fe20000000089 */
[----:B------:R-:W3:Y:S01]  /*bcd0*/  MUFU.EX2 R128, R128 ;  /* 0x0000008000807308 */ /* 0x000ee20000000800 */
[----:B0-----:R-:W-:Y:S01]  /*bce0*/  FFMA.FTZ R102, R5, R4, R8 ;  /* 0x0000000405667223 */ /* 0x001fe20000010008 */
[----:B------:R-:W-:Y:S01]  /*bcf0*/  @!P1 PRMT R134, RZ, 0x654, R134 ;  /* 0x00000654ff869816 */ /* 0x000fe20000000086 */
[--C-:B------:R-:W-:Y:S01]  /*bd00*/  FFMA.FTZ R4, R103, UR4, -R72.reuse ;  /* 0x0000000467047c23 */ /* 0x100fe20008010848 */
[----:B------:R-:W-:Y:S01]  /*bd10*/  FFMA.FTZ R126, R127, UR4, -R72 ;  /* 0x000000047f7e7c23 */ /* 0x000fe20008010848 */
[----:B-1----:R-:W-:Y:S01]  /*bd20*/  FADD.FTZ R103, R9, R102 ;  /* 0x0000006609677221 */ /* 0x002fe20000010000 */
[--C-:B------:R-:W-:Y:S01]  /*bd30*/  FFMA.FTZ R127, R115, UR4, -R72.reuse ;  /* 0x00000004737f7c23 */ /* 0x100fe20008010848 */
[--C-:B------:R-:W-:Y:S01]  /*bd40*/  FFMA.FTZ R115, R118, UR4, -R72.reuse ;  /* 0x0000000476737c23 */ /* 0x100fe20008010848 */
[----:B------:R-:W0:Y:S01]  /*bd50*/  MUFU.EX2 R125, R125 ;  /* 0x0000007d007d7308 */ /* 0x000e220000000800 */
[----:B--2---:R-:W-:Y:S01]  /*bd60*/  FFMA.FTZ R3, R7, R3, R73 ;  /* 0x0000000307037223 */ /* 0x004fe20000010049 */
[--C-:B------:R-:W-:Y:S01]  /*bd70*/  FFMA.FTZ R118, R119, UR4, -R72.reuse ;  /* 0x0000000477767c23 */ /* 0x100fe20008010848 */
[--C-:B------:R-:W-:Y:S01]  /*bd80*/  FFMA.FTZ R119, R107, UR4, -R72.reuse ;  /* 0x000000046b777c23 */ /* 0x100fe20008010848 */
[----:B------:R-:W-:Y:S01]  /*bd90*/  FADD.FTZ R102, R10, R103 ;  /* 0x000000670a667221 */ /* 0x000fe20000010000 */
[--C-:B------:R-:W-:Y:S01]  /*bda0*/  FFMA.FTZ R107, R111, UR4, -R72.reuse ;  /* 0x000000046f6b7c23 */ /* 0x100fe20008010848 */
[--C-:B------:R-:W-:Y:S01]  /*bdb0*/  FFMA.FTZ R122, R122, UR4, -R72.reuse ;  /* 0x000000047a7a7c23 */ /* 0x100fe20008010848 */
[----:B------:R-:W-:Y:S01]  /*bdc0*/  FFMA.FTZ R103, R94, UR4, -R72 ;  /* 0x000000045e677c23 */ /* 0x000fe20008010848 */
[----:B------:R-:W1:Y:S01]  /*bdd0*/  MUFU.EX2 R132, R132 ;  /* 0x0000008400847308 */ /* 0x000e620000000800 */
[C---:B------:R-:W-:Y:S01]  /*bde0*/  FADD.FTZ R139, R11.reuse, R102 ;  /* 0x000000660b8b7221 */ /* 0x040fe20000010000 */
[----:B------:R-:W-:Y:S01]  /*bdf0*/  F2FP.BF16.F32.PACK_AB R10, R11, R10 ;  /* 0x0000000a0b0a723e */ /* 0x000fe200000010ff */
[--C-:B------:R-:W-:Y:S01]  /*be00*/  FFMA.FTZ R114, R114, UR4, -R72.reuse ;  /* 0x0000000472727c23 */ /* 0x100fe20008010848 */
[----:B------:R-:W-:Y:S01]  /*be10*/  F2FP.BF16.F32.PACK_AB R8, R9, R8 ;  /* 0x000000080908723e */ /* 0x000fe200000010ff */
[----:B------:R-:W-:Y:S01]  /*be20*/  FADD.FTZ R139, R12, R139 ;  /* 0x0000008b0c8b7221 */ /* 0x000fe20000010000 */
[----:B---3--:R-:W-:Y:S01]  /*be30*/  F2FP.BF16.F32.PACK_AB R9, R128, R73 ;  /* 0x000000498009723e */ /* 0x008fe200000010ff */
        /* <DEDUP_REMOVED lines=8> */
[----:B------:R-:W-:Y:S01]  /*bec0*/  FFMA.FTZ R86, R86, UR4, -R72 ;  /* 0x0000000456567c23 */ /* 0x000fe20008010848 */
[----:B------:R-:W-:Y:S01]  /*bed0*/  MUFU.EX2 R133, R133 ;  /* 0x0000008500857308 */ /* 0x000fe20000000800 */
[----:B------:R-:W-:Y:S01]  /*bee0*/  FADD.FTZ R11, R17, R94 ;  /* 0x0000005e110b7221 */ /* 0x000fe20000010000 */
[--C-:B------:R-:W-:Y:S01]  /*bef0*/  FFMA.FTZ R94, R75, UR4, -R72.reuse ;  /* 0x000000044b5e7c23 */ /* 0x100fe20008010848 */
[--C-:B------:R-:W-:Y:S01]  /*bf00*/  FFMA.FTZ R87, R87, UR4, -R72.reuse ;  /* 0x0000000457577c23 */ /* 0x100fe20008010848 */
[--C-:B------:R-:W-:Y:S01]  /*bf10*/  FFMA.FTZ R78, R78, UR4, -R72.reuse ;  /* 0x000000044e4e7c23 */ /* 0x100fe20008010848 */
[----:B------:R-:W-:Y:S01]  /*bf20*/  FFMA.FTZ R79, R79, UR4, -R72 ;  /* 0x000000044f4f7c23 */ /* 0x000fe20008010848 */
[----:B------:R-:W-:-:S02]  /*bf30*/  WARPGROUP.DEPBAR.LE gsb0, 0x0 ;  /* 0x00008000000079c5 */ /* 0x000fc40000010000 */
[----:B------:R-:W-:Y:S01]  /*bf40*/  WARPGROUP.ARRIVE ;  /* 0x00000000000079c5 */ /* 0x000fe20000000000 */
[----:B------:R-:W-:Y:S01]  /*bf50*/  MUFU.EX2 R129, R129 ;  /* 0x0000008100817308 */ /* 0x000fe20000000800 */
[----:B------:R-:W-:Y:S01]  /*bf60*/  ISETP.LT.AND P2, PT, RZ, UR7, PT ;  /* 0x00000007ff007c0c */ /* 0x000fe2000bf41270 */
[----:B------:R-:W-:Y:S01]  /*bf70*/  UMOV UR7, UR6 ;  /* 0x0000000600077c82 */ /* 0x000fe20008000000 */
[----:B------:R-:W-:Y:S02]  /*bf80*/  UMOV UR6, UR36 ;  /* 0x0000002400067c82 */ /* 0x000fe40008000000 */
[----:B------:R-:W-:Y:S01]  /*bf90*/  HGMMA.64x96x16.F32.BF16 R24, gdesc[UR32].tnspB, R24, gsb0 ;  /* 0x41600000201879f0 */ /* 0x000fe20008001818 */
[----:B------:R-:W-:Y:S02]  /*bfa0*/  UIADD3 UR32, UR10, 0x780, URZ ;  /* 0x000007800a207890 */ /* 0x000fe4000fffe03f */
[----:B------:R-:W-:Y:S01]  /*bfb0*/  UIADD3 UR34, UR11, 0x140, URZ ;  /* 0x000001400b227890 */ /* 0x000fe2000fffe03f */
[----:B------:R2:W-:Y:S01]  /*bfc0*/  MUFU.EX2 R111, R119 ;  /* 0x00000077006f7308 */ /* 0x0005e20000000800 */
[----:B------:R-:W-:Y:S01]  /*bfd0*/  UMOV UR33, 0xc0000010 ;  /* 0xc000001000217882 */ /* 0x000fe20000000000 */
[----:B------:R-:W-:-:S06]  /*bfe0*/  UMOV UR35, 0x80000020 ;  /* 0x8000002000237882 */ /* 0x000fcc0000000000 */
[----:B------:R-:W-:Y:S01]  /*bff0*/  MUFU.EX2 R131, R131 ;  /* 0x0000008300837308 */ /* 0x000fe20000000800 */
[--C-:B--2---:R-:W-:Y:S01]  /*c000*/  FFMA.FTZ R119, R91, UR4, -R72.reuse ;  /* 0x000000045b777c23 */ /* 0x104fe20008010848 */
        /* <DEDUP_REMOVED lines=52> */
[----:B------:R-:W2:Y:S01]  /*c350*/  MUFU.EX2 R94, R94 ;  /* 0x0000005e005e7308 */ /* 0x000ea20000000800 */
        /* <DEDUP_REMOVED lines=9> */
[----:B------:R-:W-:Y:S02]  /*c3f0*/  WARPGROUP.DEPBAR.LE gsb0, 0x0 ;  /* 0x00008000000079c5 */ /* 0x000fe40000010000 */
[----:B------:R-:W-:-:S06]  /*c400*/  WARPGROUP.ARRIVE ;  /* 0x00000000000079c5 */ /* 0x000fcc0000000000 */
[----:B------:R-:W-:Y:S03]  /*c410*/  HGMMA.64x96x16.F32.BF16 R24, gdesc[UR32].tnspB, R24, gsb0 ;  /* 0x41600000201879f0 */ /* 0x000fe60008001818 */
[----:B------:R-:W-:Y:S02]  /*c420*/  WARPGROUP.DEPBAR.LE gsb0, 0x0 ;  /* 0x00008000000079c5 */ /* 0x000fe40000010000 */
[----:B------:R3:W-:Y:S06]  /*c430*/  BAR.ARV R136, 0x100 ;  /* 0x000400880000751d */ /* 0x0007ec0000002000 */
[----:B------:R-:W-:Y:S01]  /*c440*/  @!P1 SYNCS.ARRIVE.TRANS64.RED.A1T0 RZ, [R137+URZ], RZ ;  /* 0x000000ff89ff99a7 */ /* 0x000fe2000810043f */
        /* <DEDUP_REMOVED lines=15> */
[----:B----4-:R-:W-:Y:S01]  /*c540*/  FFMA.FTZ R134, R90, UR4, -R72 ;  /* 0x000000045a867c23 */ /* 0x010fe20008010848 */
[----:B------:R-:W-:Y:S01]  /*c550*/  FADD.FTZ R90, R128, R3 ;  /* 0x00000003805a7221 */ /* 0x000fe20000010000 */
[-C--:B------:R-:W-:Y:S01]  /*c560*/  FMUL.FTZ R52, R52, R5.reuse ;  /* 0x0000000534347220 */ /* 0x080fe20000410000 */
[----:B------:R-:W4:Y:S01]  /*c570*/  MUFU.EX2 R3, R135 ;  /* 0x0000008700037308 */ /* 0x000f220000000800 */
[----:B------:R-:W-:Y:S01]  /*c580*/  FMUL.FTZ R53, R53, R5 ;  /* 0x0000000535357220 */ /* 0x000fe20000410000 */
[----:B0-----:R-:W-:Y:S01]  /*c590*/  FADD.FTZ R137, R125, R90 ;  /* 0x0000005a7d897221 */ /* 0x001fe20000010000 */
[----:B------:R-:W-:Y:S01]  /*c5a0*/  FFMA.FTZ R90, R83, UR4, -R72 ;  /* 0x00000004535a7c23 */ /* 0x000fe20008010848 */
[----:B------:R-:W-:Y:S01]  /*c5b0*/  FADD.FTZ R83, R18, R11 ;  /* 0x0000000b12537221 */ /* 0x000fe20000010000 */
[C---:B-1----:R-:W-:Y:S01]  /*c5c0*/  F2FP.BF16.F32.PACK_AB R11, R132.reuse, R125 ;  /* 0x0000007d840b723e */ /* 0x042fe200000010ff */
[----:B------:R-:W-:Y:S01]  /*c5d0*/  FADD.FTZ R82, R132, R137 ;  /* 0x0000008984527221 */ /* 0x000fe20000010000 */
[----:B--2---:R-:W-:Y:S01]  /*c5e0*/  F2FP.BF16.F32.PACK_AB R125, R94, R102 ;  /* 0x000000665e7d723e */ /* 0x004fe200000010ff */
[----:B------:R-:W-:Y:S01]  /*c5f0*/  FADD.FTZ R74, R20, R83 ;  /* 0x00000053144a7221 */ /* 0x000fe20000010000 */
[-C--:B------:R-:W-:Y:S01]  /*c600*/  FMUL.FTZ R56, R56, R5.reuse ;  /* 0x0000000538387220 */ /* 0x080fe20000410000 */
[----:B------:R-:W-:Y:S01]  /*c610*/  FADD.FTZ R82, R77, R82 ;  /* 0x000000524d527221 */ /* 0x000fe20000010000 */
[----:B------:R0:W-:Y:S01]  /*c620*/  STSM.16.M88.4 [R2+0x24300], R8 ;  /* 0x0243000802007844 */ /* 0x0001e20000000200 */
[----:B------:R-:W-:Y:S01]  /*c630*/  MUFU.EX2 R83, R119 ;  /* 0x0000007700537308 */ /* 0x000fe20000000800 */
        /* <DEDUP_REMOVED lines=8> */
[----:B------:R-:W-:Y:S01]  /*c6c0*/  FMUL.FTZ R69, R69, R5 ;  /* 0x0000000545457220 */ /* 0x000fe20000410000 */
[----:B------:R-:W-:Y:S01]  /*c6d0*/  FADD.FTZ R73, R131, R82 ;  /* 0x0000005283497221 */ /* 0x000fe20000010000 */
[-C--:B------:R-:W-:Y:S01]  /*c6e0*/  FMUL.FTZ R26, R26, R7.reuse ;  /* 0x000000071a1a7220 */ /* 0x080fe20000410000 */
[----:B------:R-:W1:Y:S01]  /*c6f0*/  MUFU.EX2 R82, R134 ;  /* 0x0000008600527308 */ /* 0x000e620000000800 */
[-C--:B------:R-:W-:Y:S01]  /*c700*/  FMUL.FTZ R27, R27, R7.reuse ;  /* 0x000000071b1b7220 */ /* 0x080fe20000410000 */
[----:B------:R-:W-:Y:S01]  /*c710*/  FADD.FTZ R73, R122, R73 ;  /* 0x000000497a497221 */ /* 0x000fe20000010000 */
[----:B0-----:R-:W-:Y:S01]  /*c720*/  F2FP.BF16.F32.PACK_AB R8, R14, R12 ;  /* 0x0000000c0e08723e */ /* 0x001fe200000010ff */
[----:B------:R-:W-:Y:S01]  /*c730*/  FMUL.FTZ R30, R30, R7 ;  /* 0x000000071e1e7220 */ /* 0x000fe20000410000 */
[----:B------:R-:W-:Y:S01]  /*c740*/  F2FP.BF16.F32.PACK_AB R10, R17, R15 ;  /* 0x0000000f110a723e */ /* 0x000fe200000010ff */
        /* <DEDUP_REMOVED lines=14> */
[----:B------:R-:W-:Y:S01]  /*c830*/  F2FP.BF16.F32.PACK_AB R72, R20, R18 ;  /* 0x000000121448723e */ /* 0x000fe200000010ff */
[----:B------:R-:W-:Y:S01]  /*c840*/  FMUL.FTZ R35, R35, R7 ;  /* 0x0000000723237220 */ /* 0x000fe20000410000 */
[----:B------:R-:W-:Y:S01]  /*c850*/  FADD.FTZ R14, R127, R12 ;  /* 0x0000000c7f0e7221 */ /* 0x000fe20000010000 */
[----:B------:R-:W-:Y:S01]  /*c860*/  FADD.FTZ R74, R116, R73 ;  /* 0x00000049744a7221 */ /* 0x000fe20000010000 */
[----:B------:R-:W2:Y:S01]  /*c870*/  MUFU.EX2 R12, R95 ;  /* 0x0000005f000c7308 */ /* 0x000ea20000000800 */
[----:B------:R-:W-:Y:S01]  /*c880*/  F2FP.BF16.F32.PACK_AB R73, R130, R122 ;  /* 0x0000007a8249723e */ /* 0x000fe200000010ff */
[----:B------:R-:W-:Y:S01]  /*c890*/  FADD.FTZ R15, R115, R14 ;  /* 0x0000000e730f7221 */ /* 0x000fe20000010000 */
[----:B------:R-:W-:Y:S01]  /*c8a0*/  FADD.FTZ R17, R117, R74 ;  /* 0x0000004a75117221 */ /* 0x000fe20000010000 */
[----:B------:R-:W-:Y:S01]  /*c8b0*/  F2FP.BF16.F32.PACK_AB R74, R120, R21 ;  /* 0x00000015784a723e */ /* 0x000fe200000010ff */
[----:B------:R-:W-:Y:S01]  /*c8c0*/  FMUL.FTZ R38, R38, R7 ;  /* 0x0000000726267220 */ /* 0x000fe20000410000 */
[----:B------:R-:W-:Y:S01]  /*c8d0*/  FADD.FTZ R15, R118, R15 ;  /* 0x0000000f760f7221 */ /* 0x000fe20000010000 */
[----:B------:R-:W-:Y:S01]  /*c8e0*/  FADD.FTZ R18, R104, R17 ;  /* 0x0000001168127221 */ /* 0x000fe20000010000 */
[----:B------:R-:W5:Y:S01]  /*c8f0*/  MUFU.EX2 R14, R91 ;  /* 0x0000005b000e7308 */ /* 0x000f620000000800 */
[----:B------:R-:W-:Y:S01]  /*c900*/  F2FP.BF16.F32.PACK_AB R75, R126, R123 ;  /* 0x0000007b7e4b723e */ /* 0x000fe200000010ff */
[----:B------:R-:W-:Y:S01]  /*c910*/  FADD.FTZ R20, R106, R15 ;  /* 0x0000000f6a147221 */ /* 0x000fe20000010000 */
[----:B------:R-:W-:Y:S01]  /*c920*/  FADD.FTZ R17, R105, R18 ;  /* 0x0000001269117221 */ /* 0x000fe20000010000 */
[----:B------:R-:W-:Y:S01]  /*c930*/  F2FP.BF16.F32.PACK_AB R113, R127, R114 ;  /* 0x000000727f71723e */ /* 0x000fe200000010ff */
[-C--:B------:R-:W-:Y:S01]  /*c940*/  FMUL.FTZ R39, R39, R7.reuse ;  /* 0x0000000727277220 */ /* 0x080fe20000410000 */
[----:B------:R-:W-:Y:S01]  /*c950*/  FADD.FTZ R21, R111, R20 ;  /* 0x000000146f157221 */ /* 0x000fe20000010000 */
[----:B------:R-:W-:Y:S01]  /*c960*/  FADD.FTZ R18, R108, R17 ;  /* 0x000000116c127221 */ /* 0x000fe20000010000 */
[----:B------:R3:W3:Y:S01]  /*c970*/  MUFU.EX2 R15, R90 ;  /* 0x0000005a000f7308 */ /* 0x0006e20000000800 */
[----:B------:R-:W-:Y:S01]  /*c980*/  F2FP.BF16.F32.PACK_AB R104, R105, R104 ;  /* 0x000000686968723e */ /* 0x000fe200000010ff */
        /* <DEDUP_REMOVED lines=9> */
[----:B------:R-:W-:Y:S01]  /*ca20*/  FADD.FTZ R17, R97, R18 ;  /* 0x0000001261117221 */ /* 0x000fe20000010000 */
[----:B----4-:R-:W-:Y:S01]  /*ca30*/  F2FP.BF16.F32.PACK_AB R97, R3, R98 ;  /* 0x000000620361723e */ /* 0x010fe200000010ff */
[----:B------:R-:W-:Y:S01]  /*ca40*/  FMUL.FTZ R43, R43, R7 ;  /* 0x000000072b2b7220 */ /* 0x000fe20000410000 */
[----:B------:R-:W-:Y:S01]  /*ca50*/  FADD.FTZ R20, R3, R20 ;  /* 0x0000001403147221 */ /* 0x000fe20000010000 */
[----:B------:R-:W-:Y:S01]  /*ca60*/  FADD.FTZ R18, R100, R17 ;  /* 0x0000001164127221 */ /* 0x000fe20000010000 */
[----:B------:R-:W-:Y:S01]  /*ca70*/  F2FP.BF16.F32.PACK_AB R115, R118, R115 ;  /* 0x000000737673723e */ /* 0x000fe200000010ff */
[----:B------:R-:W-:Y:S01]  /*ca80*/  FMUL.FTZ R46, R46, R7 ;  /* 0x000000072e2e7220 */ /* 0x000fe20000410000 */
[----:B------:R-:W-:Y:S01]  /*ca90*/  FADD.FTZ R17, R99, R20 ;  /* 0x0000001463117221 */ /* 0x000fe20000010000 */
[----:B0-----:R-:W-:Y:S01]  /*caa0*/  FADD.FTZ R9, R101, R18 ;  /* 0x0000001265097221 */ /* 0x001fe20000010000 */
[C---:B------:R-:W-:Y:S01]  /*cab0*/  F2FP.BF16.F32.PACK_AB R99, R4.reuse, R99 ;  /* 0x000000630463723e */ /* 0x040fe200000010ff */
[----:B------:R4:W-:Y:S01]  /*cac0*/  STSM.16.M88.4 [R2+0x28b00], R112 ;  /* 0x028b007002007844 */ /* 0x0009e20000000200 */
[----:B------:R-:W-:Y:S01]  /*cad0*/  FADD.FTZ R17, R4, R17 ;  /* 0x0000001104117221 */ /* 0x000fe20000010000 */
[----:B------:R-:W-:Y:S01]  /*cae0*/  FADD.FTZ R8, R88, R9 ;  /* 0x0000000958087221 */ /* 0x000fe20000010000 */
[----:B------:R-:W-:Y:S01]  /*caf0*/  F2FP.BF16.F32.PACK_AB R105, R111, R106 ;  /* 0x0000006a6f69723e */ /* 0x000fe200000010ff */
[-C--:B------:R-:W-:Y:S01]  /*cb00*/  FMUL.FTZ R47, R47, R7.reuse ;  /* 0x000000072f2f7220 */ /* 0x080fe20000410000 */
[----:B-1----:R-:W-:Y:S01]  /*cb10*/  FADD.FTZ R10, R82, R17 ;  /* 0x00000011520a7221 */ /* 0x002fe20000010000 */
        /* <DEDUP_REMOVED lines=11> */
[----:B--2---:R-:W-:Y:S01]  /*cbd0*/  FADD.FTZ R3, R12, R3 ;  /* 0x000000030c037221 */ /* 0x004fe20000010000 */
[----:B------:R-:W-:Y:S01]  /*cbe0*/  FADD.FTZ R4, R80, R9 ;  /* 0x0000000950047221 */ /* 0x000fe20000010000 */
[----:B------:R-:W-:Y:S01]  /*cbf0*/  F2FP.BF16.F32.PACK_AB R88, R89, R88 ;  /* 0x000000585958723e */ /* 0x000fe200000010ff */
[----:B------:R4:W-:Y:S01]  /*cc00*/  STSM.16.M88.4 [R2+0x2bb00], R96 ;  /* 0x02bb006002007844 */ /* 0x0009e20000000200 */
[----:B-----5:R-:W-:Y:S01]  /*cc10*/  FADD.FTZ R8, R14, R3 ;  /* 0x000000030e087221 */ /* 0x020fe20000010000 */
[----:B------:R-:W-:Y:S01]  /*cc20*/  FADD.FTZ R3, R81, R4 ;  /* 0x0000000451037221 */ /* 0x000fe20000010000 */
[----:B------:R-:W-:Y:S01]  /*cc30*/  F2FP.BF16.F32.PACK_AB R89, R83, R82 ;  /* 0x000000525359723e */ /* 0x000fe200000010ff */
[----:B------:R-:W-:Y:S01]  /*cc40*/  FMUL.FTZ R54, R54, R7 ;  /* 0x0000000736367220 */ /* 0x000fe20000410000 */
[----:B---3--:R-:W-:Y:S01]  /*cc50*/  F2FP.BF16.F32.PACK_AB R90, R93, R92 ;  /* 0x0000005c5d5a723e */ /* 0x008fe200000010ff */
        /* <DEDUP_REMOVED lines=12> */
[C---:B------:R-:W-:Y:S01]  /*cd20*/  FADD.FTZ R3, R124.reuse, R3 ;  /* 0x000000037c037221 */ /* 0x040fe20000010000 */
[----:B------:R-:W-:Y:S01]  /*cd30*/  F2FP.BF16.F32.PACK_AB R124, R124, R121 ;  /* 0x000000797c7c723e */ /* 0x000fe200000010ff */
[----:B------:R4:W-:Y:S01]  /*cd40*/  STSM.16.M88.4 [R2+0x2eb00], R80 ;  /* 0x02eb005002007844 */ /* 0x0009e20000000200 */
[----:B------:R-:W-:Y:S01]  /*cd50*/  F2FP.BF16.F32.PACK_AB R127, R79, R78 ;  /* 0x0000004e4f7f723e */ /* 0x000fe200000010ff */
[----:B------:R-:W-:Y:S01]  /*cd60*/  FADD.FTZ R9, R87, R9 ;  /* 0x0000000957097221 */ /* 0x000fe20000010000 */
[----:B------:R-:W-:Y:S01]  /*cd70*/  FADD.FTZ R3, R76, R3 ;  /* 0x000000034c037221 */ /* 0x000fe20000010000 */
[-C--:B------:R-:W-:Y:S01]  /*cd80*/  FMUL.FTZ R55, R55, R7.reuse ;  /* 0x0000000737377220 */ /* 0x080fe20000410000 */
        /* <DEDUP_REMOVED lines=10> */
[----:B0-----:R-:W0:Y:S01]  /*ce30*/  FENCE.VIEW.ASYNC.S ;  /* 0x00000000000073c6 */ /* 0x001e220000000000 */
        /* <DEDUP_REMOVED lines=9> */
[----:B------:R-:W-:-:S02]  /*ced0*/  IMAD.MOV.U32 R6, RZ, RZ, R13 ;  /* 0x000000ffff067224 */ /* 0x000fc400078e000d */
[----:B------:R-:W-:Y:S01]  /*cee0*/  IMAD.MOV.U32 R5, RZ, RZ, R0 ;  /* 0x000000ffff057224 */ /* 0x000fe200078e0000 */
[----:B0-----:R-:W-:Y:S01]  /*cef0*/  NOP ;  /* 0x0000000000007918 */ /* 0x001fe20000000000 */
[----:B----4-:R-:W-:Y:S05]  /*cf00*/  @P2 BRA `(.L_x_9949) ;  /* 0xffffffc800382947 */ /* 0x010fea000383ffff */
.L_x_9940:
[----:B------:R-:W-:Y:S06]  /*cf10*/  BAR.ARV 0x8, 0x1a0 ;  /* 0x0206800000007b1d */ /* 0x000fec0000002000 */
[----:B------:R-:W-:Y:S05]  /*cf20*/  @!P0 BRA `(.L_x_9950) ;  /* 0x0000000000048947 */ /* 0x000fea0003800000 */
[----:B------:R-:W-:Y:S01]  /*cf30*/  BPT.TRAP 0x1 ;  /* 0x000000040000795c */ /* 0x000fe20000300000 */
.L_x_9950:
[----:B------:R-:W-:Y:S01]  /*cf40*/  ULEA UR6, UR36, UR37, 0x3 ;  /* 0x0000002524067291 */ /* 0x000fe2000f8e183f */
[----:B------:R-:W-:-:S05]  /*cf50*/  IMAD.U32 R5, RZ, RZ, UR38 ;  /* 0x00000026ff057e24 */ /* 0x000fca000f8e00ff */
[----:B------:R-:W-:-:S04]  /*cf60*/  SHF.L.U32 R5, R5, 0x1f, RZ ;  /* 0x0000001f05057819 */ /* 0x000fc800000006ff */
[----:B------:R1:W2:Y:S01]  /*cf70*/  SYNCS.PHASECHK.TRANS64.TRYWAIT P2, [UR6+0x31c50], R5 ;  /* 0x031c5005ff0075a7 */ /* 0x0002a20008040146 */
[----:B------:R-:W-:Y:S05]  /*cf80*/  @!P0 BRA `(.L_x_9951) ;  /* 0x0000000000048947 */ /* 0x000fea0003800000 */
[----:B------:R-:W-:Y:S01]  /*cf90*/  BPT.TRAP 0x1 ;  /* 0x000000040000795c */ /* 0x000fe20000300000 */
.L_x_9951:
[----:B--2---:R-:W-:Y:S05]  /*cfa0*/  @P2 BRA `(.L_x_9952) ;  /* 0x0000000000082947 */ /* 0x004fea0003800000 */
[----:B------:R-:W2:Y:S02]  /*cfb0*/  SYNCS.PHASECHK.TRANS64.TRYWAIT P0, [UR6+0x31c50], R5 ;  /* 0x031c5005ff0075a7 */ /* 0x000ea40008000146 */
[----:B--2---:R-:W-:Y:S05]  /*cfc0*/  @!P0 BRA `(.L_x_9953) ;  /* 0x0000007000c08947 */ /* 0x004fea0003800000 */
.L_x_9952:
[----:B------:R-:W-:Y:S01]  /*cfd0*/  UIADD3 UR37, UR37, 0x200, URZ ;  /* 0x0000020025257890 */ /* 0x000fe2000fffe03f */
[----:B------:R-:W-:Y:S01]  /*cfe0*/  WARPGROUP.ARRIVE ;  /* 0x00000000000079c5 */ /* 0x000fe20000000000 */
[----:B------:R-:W-:Y:S01]  /*cff0*/  ULOP3.LUT UR60, UR60, 0x10000, URZ, 0xfc, !UPT ;  /* 0x000100003c3c7892 */ /* 0x000fe2000f8efc3f */
[----:B-12---:R-:W1:Y:S01]  /*d000*/  SHFL.BFLY PT, R5, R4, 0x2, 0x1f ;  /* 0x0c401f0004057f89 */ /* 0x006e6200000e0000 */
[----:B------:R-:W-:Y:S01]  /*d010*/  USHF.R.U32.HI UR37, URZ, 0x4, UR37 ;  /* 0x000000043f257899 */ /* 0x000fe20008011625 */
[----:B------:R-:W-:Y:S01]  /*d020*/  R2UR UR7, R150 ;  /* 0x00000000960772ca */ /* 0x000fe200000e0000 */
[----:B------:R-:W-:Y:S01]  /*d030*/  UMOV UR9, 0xc0000010 ;  /* 0xc000001000097882 */ /* 0x000fe20000000000 */
[----:B------:R-:W-:Y:S01]  /*d040*/  UMOV UR11, 0x80000020 ;  /* 0x80000020000b7882 */ /* 0x000fe20000000000 */
[----:B------:R-:W-:Y:S01]  /*d050*/  ULOP3.LUT UR37, UR37, 0x3fff, URZ, 0xc0, !UPT ;  /* 0x00003fff25257892 */ /* 0x000fe2000f8ec03f */
[----:B------:R-:W2:Y:S01]  /*d060*/  SHFL.BFLY PT, R6, R3, 0x2, 0x1f ;  /* 0x0c401f0003067f89 */ /* 0x000ea200000e0000 */
[----:B------:R-:W-:Y:S01]  /*d070*/  UMOV UR8, UR60 ;  /* 0x0000003c00087c82 */ /* 0x000fe20008000000 */
[----:B------:R-:W-:Y:S01]  /*d080*/  IMAD.U32 R15, RZ, RZ, UR4 ;  /* 0x00000004ff0f7e24 */ /* 0x000fe2000f8e00ff */
[----:B------:R-:W-:Y:S01]  /*d090*/  ULOP3.LUT UR5, UR37, 0x2400000, URZ, 0xfc, !UPT ;  /* 0x0240000025057892 */ /* 0x000fe2000f8efc3f */
[----:B------:R-:W-:-:S03]  /*d0a0*/  IMAD.MOV.U32 R16, RZ, RZ, -0x800000 ;  /* 0xff800000ff107424 */ /* 0x000fc600078e00ff */
[----:B------:R-:W-:Y:S02]  /*d0b0*/  UIMAD UR5, UR36, 0x6c0, UR5 ;  /* 0x000006c0240578a4 */ /* 0x000fe4000f8e0205 */
[----:B------:R-:W-:Y:S02]  /*d0c0*/  UIADD3 UR36, UR36, 0x1, URZ ;  /* 0x0000000124247890 */ /* 0x000fe4000fffe03f */
[----:B------:R-:W-:Y:S02]  /*d0d0*/  UIADD3 UR7, UR7, 0x1, URZ ;  /* 0x0000000107077890 */ /* 0x000fe4000fffe03f */
[----:B------:R-:W-:Y:S01]  /*d0e0*/  UISETP.NE.AND UP0, UPT, UR36, 0x2, UPT ;  /* 0x000000022400788c */ /* 0x000fe2000bf05270 */
[----:B------:R-:W-:Y:S02]  /*d0f0*/  UMOV UR10, UR5 ;  /* 0x00000005000a7c82 */ /* 0x000fe40008000000 */
[----:B------:R-:W-:Y:S01]  /*d100*/  HGMMA.64x96x16.F32.BF16 R24, gdesc[UR8].tnspB, R24, gsb0 ;  /* 0x41600000081879f0 */ /* 0x000fe20008001818 */
[----:B------:R-:W-:Y:S01]  /*d110*/  UIADD3 UR8, UR60, 0x180, URZ ;  /* 0x000001803c087890 */ /* 0x000fe2000fffe03f */
[----:B-1----:R-:W-:Y:S01]  /*d120*/  FADD.FTZ R5, R5, R4 ;  /* 0x0000000405057221 */ /* 0x002fe20000010000 */
[----:B------:R-:W-:Y:S01]  /*d130*/  UIADD3 UR10, UR5, 0x40, URZ ;  /* 0x00000040050a7890 */ /* 0x000fe2000fffe03f */
[----:B------:R-:W-:Y:S01]  /*d140*/  IMAD.MOV.U32 R4, RZ, RZ, RZ ;  /* 0x000000ffff047224 */ /* 0x000fe200078e00ff */
[----:B------:R-:W-:Y:S01]  /*d150*/  UMOV UR9, 0xc0000010 ;  /* 0xc000001000097882 */ /* 0x000fe20000000000 */
[----:B------:R-:W-:Y:S01]  /*d160*/  UMOV UR11, 0x80000020 ;  /* 0x80000020000b7882 */ /* 0x000fe20000000000 */
[----:B--2---:R-:W-:Y:S01]  /*d170*/  FADD.FTZ R7, R6, R3 ;  /* 0x0000000306077221 */ /* 0x004fe20000010000 */
[----:B------:R-:W-:Y:S01]  /*d180*/  IMAD.MOV.U32 R3, RZ, RZ, -0x800000 ;  /* 0xff800000ff037424 */ /* 0x000fe200078e00ff */
[----:B------:R-:W1:Y:S01]  /*d190*/  SHFL.BFLY PT, R6, R5, 0x1, 0x1f ;  /* 0x0c201f0005067f89 */ /* 0x000e6200000e0000 */
[----:B------:R-:W-:Y:S01]  /*d1a0*/  IMAD.U32 R150, RZ, RZ, UR7 ;  /* 0x00000007ff967e24 */ /* 0x000fe2000f8e00ff */
[----:B------:R-:W-:-:S02]  /*d1b0*/  USEL UR36, UR36, URZ, UP0 ;  /* 0x0000003f24247287 */ /* 0x000fc40008000000 */
[----:B------:R-:W2:Y:S01]  /*d1c0*/  SHFL.BFLY PT, R8, R7, 0x1, 0x1f ;  /* 0x0c201f0007087f89 */ /* 0x000ea200000e0000 */
[----:B-1----:R-:W-:Y:S01]  /*d1d0*/  FADD.FTZ R10, R5, R6 ;  /* 0x00000006050a7221 */ /* 0x002fe20000010000 */
[----:B------:R-:W-:Y:S01]  /*d1e0*/  IMAD.U32 R5, RZ, RZ, UR4 ;  /* 0x00000004ff057e24 */ /* 0x000fe2000f8e00ff */
[----:B------:R-:W-:Y:S01]  /*d1f0*/  USEL UR4, URZ, 0x1, UP0 ;  /* 0x000000013f047887 */ /* 0x000fe20008000000 */
[----:B--2---:R-:W-:Y:S02]  /*d200*/  FADD.FTZ R11, R7, R8 ;  /* 0x00000008070b7221 */ /* 0x004fe40000010000 */
[----:B------:R-:W-:Y:S01]  /*d210*/  FSETP.NE.FTZ.AND P0, PT, R10, RZ, PT ;  /* 0x000000ff0a00720b */ /* 0x000fe20003f15000 */
[----:B------:R-:W-:Y:S01]  /*d220*/  IMAD.MOV.U32 R8, RZ, RZ, RZ ;  /* 0x000000ffff087224 */ /* 0x000fe200078e00ff */
[----:B------:R-:W-:Y:S01]  /*d230*/  ULOP3.LUT UR38, UR38, UR4, URZ, 0x3c, !UPT ;  /* 0x0000000426267292 */ /* 0x000fe2000f8e3c3f */
[----:B------:R-:W-:Y:S01]  /*d240*/  IMAD.U32 R7, RZ, RZ, UR6 ;  /* 0x00000006ff077e24 */ /* 0x000fe2000f8e00ff */
[----:B------:R-:W-:-:S03]  /*d250*/  FSETP.NE.FTZ.AND P2, PT, R11, RZ, PT ;  /* 0x000000ff0b00720b */ /* 0x000fc60003f55000 */
[----:B------:R-:W-:-:S05]  /*d260*/  @!P1 VIADD R7, R7, 0x31c60 ;  /* 0x00031c6007079836 */ /* 0x000fca0000000000 */
[----:B------:R-:W-:Y:S01]  /*d270*/  @!P1 PRMT R7, RZ, 0x654, R7 ;  /* 0x00000654ff079816 */ /* 0x000fe20000000007 */
[----:B------:R-:W1:Y:S01]  /*d280*/  @P0 MUFU.LG2 R6, R10 ;  /* 0x0000000a00060308 */ /* 0x000e620000000c00 */
[----:B------:R-:W-:-:S03]  /*d290*/  @P0 FMUL.FTZ R5, R5, 0.69314718246459960938 ;  /* 0x3f31721805050820 */ /* 0x000fc60000410000 */
[----:B------:R-:W-:-:S04]  /*d2a0*/  @P2 FMUL.FTZ R15, R15, 0.69314718246459960938 ;  /* 0x3f3172180f0f2820 */ /* 0x000fc80000410000 */
[----:B------:R-:W-:Y:S08]  /*d2b0*/  @P0 MUFU.RCP R4, R10 ;  /* 0x0000000a00040308 */ /* 0x000ff00000001000 */
[----:B------:R-:W2:Y:S01]  /*d2c0*/  @P2 MUFU.LG2 R9, R11 ;  /* 0x0000000b00092308 */ /* 0x000ea20000000c00 */
[----:B-1----:R-:W-:-:S04]  /*d2d0*/  @P0 FMUL.FTZ R6, R6, 0.69314718246459960938 ;  /* 0x3f31721806060820 */ /* 0x002fc80000410000 */
[----:B------:R-:W-:Y:S01]  /*d2e0*/  @P0 FFMA.FTZ R3, R5, R0, R6 ;  /* 0x0000000005030223 */ /* 0x000fe20000010006 */
[----:B------:R-:W-:Y:S02]  /*d2f0*/  PLOP3.LUT P0, PT, PT, PT, PT, 0x8, 0x0 ;  /* 0x000000000000781c */ /* 0x000fe40003f0e170 */
[----:B------:R-:W1:Y:S01]  /*d300*/  @P2 MUFU.RCP R8, R11 ;  /* 0x0000000b00082308 */ /* 0x000e620000001000 */
        /* <DEDUP_REMOVED lines=74> */
[----:B------:R-:W-:Y:S01]  /*d7b0*/  FMUL.FTZ R53, R69, R4 ;  /* 0x0000000445357220 */ /* 0x000fe20000410000 */
[-C--:B-1----:R-:W-:Y:S01]  /*d7c0*/  FMUL.FTZ R83, R26, R8.reuse ;  /* 0x000000081a537220 */ /* 0x082fe20000410000 */
        /* <DEDUP_REMOVED lines=28> */
.L_x_9923:
        /* <DEDUP_REMOVED lines=14> */
[----:B------:R-:W-:Y:S01]  /*da70*/  R2UR UR11, R148 ;  /* 0x00000000940b72ca */ /* 0x000fe200000e0000 */
[----:B------:R-:W-:Y:S01]  /*da80*/  ULDC.64 UR8, c[0x0][0xbe0] ;  /* 0x0002f80000087ab9 */ /* 0x000fe20000000a00 */
[----:B------:R-:W-:Y:S01]  /*da90*/  R2UR UR10, R146 ;  /* 0x00000000920a72ca */ /* 0x000fe200000e0000 */
[----:B------:R-:W-:Y:S01]  /*daa0*/  UISETP.NE.U32.AND UP0, UPT, UR8, URZ, UPT ;  /* 0x0000003f0800728c */ /* 0x000fe2000bf05070 */
[----:B------:R-:W-:Y:S01]  /*dab0*/  F2FP.BF16.F32.PACK_AB R27, R27, R42 ;  /* 0x0000002a1b1b723e */ /* 0x000fe200000010ff */
[----:B------:R-:W-:Y:S01]  /*dac0*/  ULDC.64 UR12, c[0x0][0x208] ;  /* 0x00008200000c7ab9 */ /* 0x000fe20000000a00 */
[----:B------:R-:W-:Y:S01]  /*dad0*/  F2FP.BF16.F32.PACK_AB R68, R45, R28 ;  /* 0x0000001c2d44723e */ /* 0x000fe200000010ff */
[----:B------:R-:W-:Y:S01]  /*dae0*/  UISETP.NE.AND.EX UP0, UPT, UR9, URZ, UPT, UP0 ;  /* 0x0000003f0900728c */ /* 0x000fe2000bf05300 */
[----:B------:R-:W-:Y:S02]  /*daf0*/  F2FP.BF16.F32.PACK_AB R70, R53, R0 ;  /* 0x000000003546723e */ /* 0x000fe400000010ff */
[----:B------:R-:W-:-:S05]  /*db00*/  F2FP.BF16.F32.PACK_AB R71, R71, R30 ;  /* 0x0000001e4747723e */ /* 0x000fca00000010ff */
[----:B------:R-:W-:Y:S02]  /*db10*/  USHF.L.U64.HI UR11, UR10, 0x2, UR11 ;  /* 0x000000020a0b7899 */ /* 0x000fe4000801020b */
[----:B------:R-:W-:Y:S01]  /*db20*/  USHF.L.U32 UR10, UR10, 0x2, URZ ;  /* 0x000000020a0a7899 */ /* 0x000fe2000800063f */
[----:B------:R-:W-:Y:S01]  /*db30*/  UMOV UR6, UR37 ;  /* 0x0000002500067c82 */ /* 0x000fe20008000000 */
[----:B0-----:R-:W-:Y:S01]  /*db40*/  UMOV UR7, UR4 ;  /* 0x0000000400077c82 */ /* 0x001fe20008000000 */
[----:B------:R-:W-:Y:S02]  /*db50*/  IMAD.U32 R20, RZ, RZ, UR6 ;  /* 0x00000006ff147e24 */ /* 0x000fe4000f8e00ff */
[----:B------:R-:W-:Y:S01]  /*db60*/  IMAD.U32 R21, RZ, RZ, UR7 ;  /* 0x00000007ff157e24 */ /* 0x000fe2000f8e00ff */
[----:B------:R-:W-:Y:S02]  /*db70*/  ULDC.64 UR6, c[0x0][0xbd8] ;  /* 0x0002f60000067ab9 */ /* 0x000fe40000000a00 */
[----:B------:R-:W-:Y:S01]  /*db80*/  UISETP.NE.U32.AND UP1, UPT, UR6, URZ, UPT ;  /* 0x0000003f0600728c */ /* 0x000fe2000bf25070 */
[----:B------:R-:W-:Y:S01]  /*db90*/  IMAD.WIDE R4, R153, 0x2, R20 ;  /* 0x0000000299047825 */ /* 0x000fe200078e0214 */
[----:B------:R-:W-:-:S02]  /*dba0*/  UIADD3 UR4, UP2, UR10, UR6, URZ ;  /* 0x000000060a047290 */ /* 0x000fc4000ff5e03f */
[----:B------:R-:W-:Y:S01]  /*dbb0*/  UISETP.NE.AND.EX UP1, UPT, UR7, URZ, UPT, UP1 ;  /* 0x0000003f0700728c */ /* 0x000fe2000bf25310 */
[C---:B------:R-:W-:Y:S01]  /*dbc0*/  LOP3.LUT R11, R4.reuse, 0x180, RZ, 0xc0, !PT ;  /* 0x00000180040b7812 */ /* 0x040fe200078ec0ff */
[----:B------:R-:W-:Y:S01]  /*dbd0*/  @UP0 UIADD3 UR6, UP3, UR10, UR8, URZ ;  /* 0x000000080a060290 */ /* 0x000fe2000ff7e03f */
[C---:B------:R-:W-:Y:S01]  /*dbe0*/  IADD3 R13, P0, R4.reuse, 0x6020, RZ ;  /* 0x00006020040d7810 */ /* 0x040fe20007f1e0ff */
[----:B------:R-:W-:Y:S01]  /*dbf0*/  UIADD3.X UR8, UR11, UR7, URZ, UP2, !UPT ;  /* 0x000000070b087290 */ /* 0x000fe200097fe43f */
[----:B------:R-:W-:Y:S01]  /*dc00*/  IADD3 R9, P1, R4, 0x6000, RZ ;  /* 0x0000600004097810 */ /* 0x000fe20007f3e0ff */
[----:B------:R-:W-:Y:S01]  /*dc10*/  @UP0 UIADD3.X UR7, UR11, UR9, URZ, UP3, !UPT ;  /* 0x000000090b070290 */ /* 0x000fe20009ffe43f */
[----:B------:R-:W-:Y:S02]  /*dc20*/  SHF.R.U64 R11, R11, 0x3, RZ ;  /* 0x000000030b0b7819 */ /* 0x000fe400000012ff */
[----:B------:R-:W-:Y:S02]  /*dc30*/  LOP3.LUT R8, R13, 0x180, RZ, 0xc0, !PT ;  /* 0x000001800d087812 */ /* 0x000fe400078ec0ff */
[----:B------:R-:W-:-:S02]  /*dc40*/  LOP3.LUT R10, R9, 0x180, RZ, 0xc0, !PT ;  /* 0x00000180090a7812 */ /* 0x000fc400078ec0ff */
[C---:B------:R-:W-:Y:S02]  /*dc50*/  IADD3 R51, P2, R4.reuse, 0x3020, RZ ;  /* 0x0000302004337810 */ /* 0x040fe40007f5e0ff */
[C---:B------:R-:W-:Y:S02]  /*dc60*/  IADD3 R33, P3, R4.reuse, 0x3000, RZ ;  /* 0x0000300004217810 */ /* 0x040fe40007f7e0ff */
[----:B------:R-:W-:Y:S02]  /*dc70*/  IADD3 R18, P4, R4, 0x20, RZ ;  /* 0x0000002004127810 */ /* 0x000fe40007f9e0ff */
[----:B------:R-:W-:Y:S01]  /*dc80*/  LOP3.LUT R4, R11, R4, RZ, 0x3c, !PT ;  /* 0x000000040b047212 */ /* 0x000fe200078e3cff */
[--C-:B------:R-:W-:Y:S01]  /*dc90*/  IMAD.X R11, RZ, RZ, R5.reuse, P1 ;  /* 0x000000ffff0b7224 */ /* 0x100fe200008e0605 */
[----:B------:R-:W-:Y:S01]  /*dca0*/  SHF.R.U64 R8, R8, 0x3, RZ ;  /* 0x0000000308087819 */ /* 0x000fe200000012ff */
[--C-:B------:R-:W-:Y:S01]  /*dcb0*/  IMAD.X R15, RZ, RZ, R5.reuse, P3 ;  /* 0x000000ffff0f7224 */ /* 0x100fe200018e0605 */
[----:B------:R-:W-:Y:S01]  /*dcc0*/  SHF.R.U64 R10, R10, 0x3, RZ ;  /* 0x000000030a0a7819 */ /* 0x000fe200000012ff */
[----:B------:R-:W-:Y:S01]  /*dcd0*/  IMAD.X R25, RZ, RZ, R5, P4 ;  /* 0x000000ffff197224 */ /* 0x000fe200020e0605 */
[----:B------:R-:W-:-:S02]  /*dce0*/  MOV R32, R4 ;  /* 0x0000000400207202 */ /* 0x000fc40000000f00 */
[----:B------:R-:W-:Y:S01]  /*dcf0*/  LOP3.LUT R8, R8, R13, RZ, 0x3c, !PT ;  /* 0x0000000d08087212 */ /* 0x000fe200078e3cff */
[--C-:B------:R-:W-:Y:S01]  /*dd00*/  IMAD.X R13, RZ, RZ, R5.reuse, P2 ;  /* 0x000000ffff0d7224 */ /* 0x100fe200010e0605 */
[----:B------:R-:W-:Y:S01]  /*dd10*/  LOP3.LUT R10, R10, R9, RZ, 0x3c, !PT ;  /* 0x000000090a0a7212 */ /* 0x000fe200078e3cff */
[----:B------:R-:W-:Y:S01]  /*dd20*/  IMAD.X R9, RZ, RZ, R5, P0 ;  /* 0x000000ffff097224 */ /* 0x000fe200000e0605 */
[----:B------:R-:W-:Y:S02]  /*dd30*/  F2FP.BF16.F32.PACK_AB R4, R24, R85 ;  /* 0x000000551804723e */ /* 0x000fe400000010ff */
[----:B------:R-:W-:Y:S02]  /*dd40*/  LOP3.LUT R24, R51, 0x180, RZ, 0xc0, !PT ;  /* 0x0000018033187812 */ /* 0x000fe400078ec0ff */
[----:B------:R-:W-:Y:S02]  /*dd50*/  F2FP.BF16.F32.PACK_AB R5, R14, R83 ;  /* 0x000000530e05723e */ /* 0x000fe400000010ff */
[----:B------:R-:W-:-:S02]  /*dd60*/  LOP3.LUT R17, R18, 0x180, RZ, 0xc0, !PT ;  /* 0x0000018012117812 */ /* 0x000fc400078ec0ff */
[----:B------:R-:W-:Y:S01]  /*dd70*/  LOP3.LUT R14, R33, 0x180, RZ, 0xc0, !PT ;  /* 0x00000180210e7812 */ /* 0x000fe200078ec0ff */
[----:B------:R0:W-:Y:S01]  /*dd80*/  STSM.16.M88.4 [R32], R4 ;  /* 0x0000000420007844 */ /* 0x0001e20000000200 */
[----:B------:R-:W-:Y:S02]  /*dd90*/  SHF.R.U64 R24, R24, 0x3, RZ ;  /* 0x0000000318187819 */ /* 0x000fe400000012ff */
[----:B------:R-:W-:Y:S02]  /*dda0*/  SHF.R.U64 R17, R17, 0x3, RZ ;  /* 0x0000000311117819 */ /* 0x000fe400000012ff */
[----:B------:R-:W-:Y:S02]  /*ddb0*/  SHF.R.U64 R14, R14, 0x3, RZ ;  /* 0x000000030e0e7819 */ /* 0x000fe400000012ff */
[----:B------:R-:W-:Y:S02]  /*ddc0*/  LOP3.LUT R12, R24, R51, RZ, 0x3c, !PT ;  /* 0x00000033180c7212 */ /* 0x000fe400078e3cff */
        /* <DEDUP_REMOVED lines=8> */
[----:B------:R-:W-:Y:S02]  /*de50*/  F2FP.BF16.F32.PACK_AB R11, R60, R65 ;  /* 0x000000413c0b723e */ /* 0x000fe400000010ff */
[----:B------:R-:W-:Y:S02]  /*de60*/  MOV R33, R14 ;  /* 0x0000000e00217202 */ /* 0x000fe40000000f00 */
[----:B0-----:R-:W-:Y:S01]  /*de70*/  F2FP.BF16.F32.PACK_AB R4, R78, R73 ;  /* 0x000000494e04723e */ /* 0x001fe200000010ff */
[----:B------:R-:W-:Y:S01]  /*de80*/  STSM.16.M88.4 [R34], R8 ;  /* 0x0000000822007844 */ /* 0x000fe20000000200 */
[----:B------:R-:W-:Y:S02]  /*de90*/  F2FP.BF16.F32.PACK_AB R5, R56, R61 ;  /* 0x0000003d3805723e */ /* 0x000fe400000010ff */
[----:B------:R-:W-:-:S02]  /*dea0*/  F2FP.BF16.F32.PACK_AB R6, R77, R72 ;  /* 0x000000484d06723e */ /* 0x000fc400000010ff */
[----:B------:R-:W-:Y:S02]  /*deb0*/  F2FP.BF16.F32.PACK_AB R7, R52, R57 ;  /* 0x000000393407723e */ /* 0x000fe400000010ff */
[----:B------:R-:W-:Y:S02]  /*dec0*/  MOV R32, R12 ;  /* 0x0000000c00207202 */ /* 0x000fe40000000f00 */
[----:B------:R-:W-:Y:S01]  /*ded0*/  F2FP.BF16.F32.PACK_AB R12, R49, R40 ;  /* 0x00000028310c723e */ /* 0x000fe200000010ff */
[----:B------:R0:W-:Y:S01]  /*dee0*/  STSM.16.M88.4 [R33], R4 ;  /* 0x0000000421007844 */ /* 0x0001e20000000200 */
[----:B------:R-:W-:Y:S02]  /*def0*/  F2FP.BF16.F32.PACK_AB R13, R47, R50 ;  /* 0x000000322f0d723e */ /* 0x000fe400000010ff */
[----:B------:R-:W-:Y:S02]  /*df00*/  F2FP.BF16.F32.PACK_AB R14, R48, R37 ;  /* 0x00000025300e723e */ /* 0x000fe400000010ff */
[----:B------:R-:W-:-:S02]  /*df10*/  F2FP.BF16.F32.PACK_AB R15, R43, R46 ;  /* 0x0000002e2b0f723e */ /* 0x000fc400000010ff */
[----:B------:R-:W-:Y:S02]  /*df20*/  F2FP.BF16.F32.PACK_AB R25, R26, R39 ;  /* 0x000000271a19723e */ /* 0x000fe400000010ff */
[----:B------:R-:W-:Y:S01]  /*df30*/  F2FP.BF16.F32.PACK_AB R24, R41, R36 ;  /* 0x000000242918723e */ /* 0x000fe200000010ff */
[----:B------:R1:W-:Y:S01]  /*df40*/  STSM.16.M88.4 [R32], R12 ;  /* 0x0000000c20007844 */ /* 0x0003e20000000200 */
[----:B------:R-:W-:Y:S02]  /*df50*/  F2FP.BF16.F32.PACK_AB R26, R44, R29 ;  /* 0x0000001d2c1a723e */ /* 0x000fe400000010ff */
[----:B------:R-:W-:Y:S02]  /*df60*/  F2FP.BF16.F32.PACK_AB R69, R31, R38 ;  /* 0x000000261f45723e */ /* 0x000fe400000010ff */
[----:B------:R-:W-:Y:S01]  /*df70*/  PLOP3.LUT P0, PT, PT, PT, UP1, 0x80, 0x0 ;  /* 0x000000000000781c */ /* 0x000fe20003f0f018 */
[----:B------:R1:W-:Y:S01]  /*df80*/  STSM.16.M88.4 [R18], R24 ;  /* 0x0000001812007844 */ /* 0x0003e20000000200 */
[----:B------:R-:W-:Y:S01]  /*df90*/  PLOP3.LUT P1, PT, PT, PT, UP0, 0x80, 0x0 ;  /* 0x000000000000781c */ /* 0x000fe20003f2f008 */
[----:B0-----:R-:W-:-:S02]  /*dfa0*/  IMAD.U32 R4, RZ, RZ, UR4 ;  /* 0x00000004ff047e24 */ /* 0x001fc4000f8e00ff */
[----:B------:R1:W-:Y:S01]  /*dfb0*/  STSM.16.M88.4 [R17], R68 ;  /* 0x0000004411007844 */ /* 0x0003e20000000200 */
[----:B------:R-:W-:Y:S02]  /*dfc0*/  IMAD.U32 R6, RZ, RZ, UR6 ;  /* 0x00000006ff067e24 */ /* 0x000fe4000f8e00ff */
[----:B------:R-:W-:Y:S01]  /*dfd0*/  IMAD.U32 R5, RZ, RZ, UR8 ;  /* 0x00000008ff057e24 */ /* 0x000fe2000f8e00ff */
        /* <DEDUP_REMOVED lines=19> */
.L_x_9956:
[----:B------:R-:W-:Y:S01]  /*e110*/  R2UR UR18, R147 ;  /* 0x00000000931272ca */ /* 0x000fe200000e0000 */
[----:B------:R-:W-:Y:S01]  /*e120*/  ULDC.64 UR12, c[0x0][0xb70] ;  /* 0x0002dc00000c7ab9 */ /* 0x000fe20000000a00 */
[----:B------:R-:W-:Y:S01]  /*e130*/  R2UR UR16, R148 ;  /* 0x00000000941072ca */ /* 0x000fe200000e0000 */
[----:B------:R-:W-:Y:S01]  /*e140*/  USHF.R.S32.HI UR7, URZ, 0x1f, UR4 ;  /* 0x0000001f3f077899 */ /* 0x000fe20008011404 */
[----:B------:R-:W-:Y:S01]  /*e150*/  R2UR UR15, R146 ;  /* 0x00000000920f72ca */ /* 0x000fe200000e0000 */
[----:B------:R-:W-:Y:S01]  /*e160*/  UMOV UR6, UR4 ;  /* 0x0000000400067c82 */ /* 0x000fe20008000000 */
[----:B------:R-:W-:Y:S01]  /*e170*/  LOP3.LUT R4, R9, 0x180, RZ, 0xc0, !PT ;  /* 0x0000018009047812 */ /* 0x000fe200078ec0ff */
[----:B------:R-:W-:Y:S01]  /*e180*/  ULDC.64 UR20, c[0x0][0x208] ;  /* 0x0000820000147ab9 */ /* 0x000fe20000000a00 */
[----:B------:R-:W-:Y:S02]  /*e190*/  R2UR UR17, R149 ;  /* 0x00000000951172ca */ /* 0x000fe400000e0000 */
[----:B------:R-:W-:-:S02]  /*e1a0*/  SHF.R.U64 R4, R4, 0x3, RZ ;  /* 0x0000000304047819 */ /* 0x000fc400000012ff */
[----:B------:R-:W-:Y:S01]  /*e1b0*/  LOP3.LUT P0, RZ, R151, 0x3, RZ, 0xc0, !PT ;  /* 0x0000000397ff7812 */ /* 0x000fe2000780c0ff */
[----:B------:R-:W-:Y:S01]  /*e1c0*/  USHF.R.S32.HI UR14, URZ, 0x1f, UR18 ;  /* 0x0000001f3f0e7899 */ /* 0x000fe20008011412 */
[----:B------:R-:W-:Y:S01]  /*e1d0*/  LOP3.LUT R4, R4, R9, RZ, 0x3c, !PT ;  /* 0x0000000904047212 */ /* 0x000fe200078e3cff */
[----:B------:R-:W-:Y:S01]  /*e1e0*/  USEL UR16, UR16, URZ, !UP1 ;  /* 0x0000003f10107287 */ /* 0x000fe2000c800000 */
[C---:B------:R-:W-:Y:S01]  /*e1f0*/  IADD3 R9, P4, R20.reuse, 0x4800, RZ ;  /* 0x0000480014097810 */ /* 0x040fe20007f9e0ff */
[----:B------:R-:W-:Y:S01]  /*e200*/  UIMAD UR11, UR14, UR12, URZ ;  /* 0x0000000c0e0b72a4 */ /* 0x000fe2000f8e023f */
[----:B------:R-:W-:Y:S01]  /*e210*/  IADD3 R29, P5, R20, 0x3000, RZ ;  /* 0x00003000141d7810 */ /* 0x000fe20007fbe0ff */
[----:B------:R-:W-:Y:S01]  /*e220*/  UIMAD.WIDE.U32 UR8, UR18, UR12, UR6 ;  /* 0x0000000c120872a5 */ /* 0x000fe2000f8e0006 */
[----:B------:R-:W-:Y:S01]  /*e230*/  LOP3.LUT R8, R9, 0x180, RZ, 0xc0, !PT ;  /* 0x0000018009087812 */ /* 0x000fe200078ec0ff */
[----:B------:R-:W-:Y:S01]  /*e240*/  UIMAD UR11, UR18, UR13, UR11 ;  /* 0x0000000d120b72a4 */ /* 0x000fe2000f8e020b */
[----:B------:R-:W-:Y:S01]  /*e250*/  IMAD.U32 R0, RZ, RZ, UR17 ;  /* 0x00000011ff007e24 */ /* 0x000fe2000f8e00ff */
[----:B------:R-:W-:Y:S01]  /*e260*/  USEL UR15, UR15, URZ, !UP1 ;  /* 0x0000003f0f0f7287 */ /* 0x000fe2000c800000 */
[----:B------:R-:W-:Y:S01]  /*e270*/  SHF.R.U64 R8, R8, 0x3, RZ ;  /* 0x0000000308087819 */ /* 0x000fe200000012ff */
[----:B------:R-:W-:Y:S01]  /*e280*/  ULDC.64 UR12, c[0x0][0xb78] ;  /* 0x0002de00000c7ab9 */ /* 0x000fe20000000a00 */
[----:B------:R-:W-:Y:S01]  /*e290*/  UIADD3 UR9, UR9, UR11, URZ ;  /* 0x0000000b09097290 */ /* 0x000fe2000fffe03f */
[----:B------:R-:W-:Y:S01]  /*e2a0*/  IMAD R7, R0, 0xc0, R23 ;  /* 0x000000c000077824 */ /* 0x000fe200078e0217 */
[----:B------:R-:W-:Y:S01]  /*e2b0*/  UIMAD UR6, UR16, UR12, URZ ;  /* 0x0000000c100672a4 */ /* 0x000fe2000f8e023f */
[----:B------:R-:W-:Y:S01]  /*e2c0*/  LOP3.LUT R8, R8, R9, RZ, 0x3c, !PT ;  /* 0x0000000908087212 */ /* 0x000fe200078e3cff */
[----:B------:R-:W-:Y:S01]  /*e2d0*/  UIMAD.WIDE.U32 UR8, UR15, UR12, UR8 ;  /* 0x0000000c0f0872a5 */ /* 0x000fe2000f8e0008 */
[----:B------:R-:W-:Y:S01]  /*e2e0*/  IADD3 R37, P3, R20, 0x6000, RZ ;  /* 0x0000600014257810 */ /* 0x000fe20007f7e0ff */
[----:B------:R-:W-:Y:S01]  /*e2f0*/  UIMAD UR6, UR15, UR13, UR6 ;  /* 0x0000000d0f0672a4 */ /* 0x000fe2000f8e0206 */
[----:B------:R-:W-:-:S02]  /*e300*/  SHF.R.S32.HI R0, RZ, 0x1f, R7 ;  /* 0x0000001fff007819 */ /* 0x000fc40000011407 */
[----:B------:R-:W-:Y:S01]  /*e310*/  ULDC.64 UR12, c[0x0][0xb40] ;  /* 0x0002d000000c7ab9 */ /* 0x000fe20000000a00 */
[----:B------:R-:W-:Y:S02]  /*e320*/  IADD3 R5, P1, R7, UR8, RZ ;  /* 0x0000000807057c10 */ /* 0x000fe4000ff3e0ff */
[----:B------:R-:W-:Y:S01]  /*e330*/  IMAD.U32 R9, RZ, RZ, UR6 ;  /* 0x00000006ff097e24 */ /* 0x000fe2000f8e00ff */
[----:B------:R-:W-:Y:S02]  /*e340*/  LOP3.LUT R28, R29, 0x180, RZ, 0xc0, !PT ;  /* 0x000001801d1c7812 */ /* 0x000fe400078ec0ff */
[----:B------:R-:W-:Y:S02]  /*e350*/  LEA R40, P2, R5, UR12, 0x2 ;  /* 0x0000000c05287c11 */ /* 0x000fe4000f8410ff */
[----:B------:R-:W-:Y:S01]  /*e360*/  IADD3.X R6, R0, UR9, R9, P1, !PT ;  /* 0x0000000900067c10 */ /* 0x000fe20008ffe409 */
[C---:B------:R-:W-:Y:S01]  /*e370*/  VIADD R0, R7.reuse, 0x8 ;  /* 0x0000000807007836 */ /* 0x040fe20000000000 */
[----:B------:R-:W-:Y:S01]  /*e380*/  ISETP.GE.OR P1, PT, R7, UR10, P0 ;  /* 0x0000000a07007c0c */ /* 0x000fe20008726670 */
[----:B------:R-:W-:Y:S01]  /*e390*/  ULDC.64 UR8, c[0x0][0xaa0] ;  /* 0x0002a80000087ab9 */ /* 0x000fe20000000a00 */
[----:B------:R-:W-:Y:S01]  /*e3a0*/  LEA.HI.X R41, R5, UR13, R6, 0x2, P2 ;  /* 0x0000000d05297c11 */ /* 0x000fe200090f1406 */
[----:B------:R-:W-:Y:S01]  /*e3b0*/  IMAD.X R5, RZ, RZ, R21, P6 ;  /* 0x000000ffff057224 */ /* 0x000fe200030e0615 */
[----:B------:R-:W-:-:S02]  /*e3c0*/  IADD3 R7, P2, R20, 0x7800, RZ ;  /* 0x0000780014077810 */ /* 0x000fc40007f5e0ff */
[----:B------:R-:W-:Y:S02]  /*e3d0*/  LOP3.LUT R36, R37, 0x180, RZ, 0xc0, !PT ;  /* 0x0000018025247812 */ /* 0x000fe400078ec0ff */
[----:B------:R-:W-:Y:S01]  /*e3e0*/  LOP3.LUT R9, R20, 0x180, RZ, 0xc0, !PT ;  /* 0x0000018014097812 */ /* 0x000fe200078ec0ff */
[----:B------:R-:W-:Y:S01]  /*e3f0*/  IMAD.X R13, RZ, RZ, R21, P2 ;  /* 0x000000ffff0d7224 */ /* 0x000fe200010e0615 */
[----:B------:R-:W-:Y:S02]  /*e400*/  ISETP.GE.OR P0, PT, R0, UR10, P0 ;  /* 0x0000000a00007c0c */ /* 0x000fe40008706670 */
[----:B------:R-:W-:Y:S02]  /*e410*/  LOP3.LUT R0, R7, 0x180, RZ, 0xc0, !PT ;  /* 0x0000018007007812 */ /* 0x000fe400078ec0ff */
[----:B------:R-:W-:Y:S01]  /*e420*/  SHF.R.U64 R28, R28, 0x3, RZ ;  /* 0x000000031c1c7819 */ /* 0x000fe200000012ff */
[----:B------:R-:W-:Y:S01]  /*e430*/  UIMAD UR6, UR7, UR8, URZ ;  /* 0x00000008070672a4 */ /* 0x000fe2000f8e023f */
[----:B------:R-:W-:Y:S01]  /*e440*/  SHF.R.U64 R36, R36, 0x3, RZ ;  /* 0x0000000324247819 */ /* 0x000fe200000012ff */
[----:B------:R-:W-:Y:S01]  /*e450*/  IMAD.U32 R17, RZ, RZ, UR8 ;  /* 0x00000008ff117e24 */ /* 0x000fe2000f8e00ff */
[----:B------:R-:W-:Y:S01]  /*e460*/  SHF.R.U64 R9, R9, 0x3, RZ ;  /* 0x0000000309097819 */ /* 0x000fe200000012ff */
[----:B------:R-:W-:Y:S01]  /*e470*/  IMAD.MOV.U32 R32, RZ, RZ, R19 ;  /* 0x000000ffff207224 */ /* 0x000fe200078e0013 */
[----:B------:R-:W-:Y:S01]  /*e480*/  SHF.R.U64 R0, R0, 0x3, RZ ;  /* 0x0000000300007819 */ /* 0x000fe200000012ff */
[----:B------:R-:W-:Y:S01]  /*e490*/  @!P1 STG.E desc[UR20][R40.64], R3 ;  /* 0x0000000328009986 */ /* 0x000fe2000c101914 */
[----:B------:R-:W-:Y:S01]  /*e4a0*/  LOP3.LUT R28, R28, R29, RZ, 0x3c, !PT ;  /* 0x0000001d1c1c7212 */ /* 0x000fe200078e3cff */
[--C-:B------:R-:W-:Y:S01]  /*e4b0*/  IMAD.X R29, RZ, RZ, R21.reuse, P5 ;  /* 0x000000ffff1d7224 */ /* 0x100fe200028e0615 */
[----:B------:R-:W-:Y:S01]  /*e4c0*/  LOP3.LUT R36, R36, R37, RZ, 0x3c, !PT ;  /* 0x0000002524247212 */ /* 0x000fe200078e3cff */
[--C-:B------:R-:W-:Y:S01]  /*e4d0*/  IMAD.X R37, RZ, RZ, R21.reuse, P3 ;  /* 0x000000ffff257224 */ /* 0x100fe200018e0615 */
[----:B------:R-:W-:Y:S01]  /*e4e0*/  LOP3.LUT R20, R9, R20, RZ, 0x3c, !PT ;  /* 0x0000001409147212 */ /* 0x000fe200078e3cff */
[----:B------:R-:W-:Y:S01]  /*e4f0*/  IMAD.X R9, RZ, RZ, R21, P4 ;  /* 0x000000ffff097224 */ /* 0x000fe200020e0615 */
[----:B------:R-:W-:Y:S01]  /*e500*/  LOP3.LUT R12, R0, R7, RZ, 0x3c, !PT ;  /* 0x00000007000c7212 */ /* 0x000fe200078e3cff */
[----:B------:R0:W-:Y:S01]  /*e510*/  @!P0 STG.E desc[UR20][R40.64+0x20], R16 ;  /* 0x0000201028008986 */ /* 0x0001e2000c101914 */
[----:B------:R-:W-:Y:S01]  /*e520*/  SHF.R.S32.HI R33, RZ, 0x1f, R19 ;  /* 0x0000001fff217819 */ /* 0x000fe20000011413 */
[----:B------:R-:W-:-:S02]  /*e530*/  UIMAD UR6, UR4, UR9, UR6 ;  /* 0x00000009040672a4 */ /* 0x000fc4000f8e0206 */
[----:B------:R1:W5:Y:S01]  /*e540*/  LD.E.128 R24, desc[UR20][R20.64] ;  /* 0x0000001414187980 */ /* 0x000362000c101d00 */
[----:B------:R-:W-:-:S03]  /*e550*/  ULDC.64 UR8, c[0x0][0xae0] ;  /* 0x0002b80000087ab9 */ /* 0x000fc60000000a00 */
        /* <DEDUP_REMOVED lines=8> */
[----:B------:R-:W-:Y:S01]  /*e5e0*/  UIMAD UR10, UR17, -0xc0, UR10 ;  /* 0xffffff40110a78a4 */ /* 0x000fe2000f8e020a */
        /* <DEDUP_REMOVED lines=8> */
[C---:B------:R-:W-:Y:S01]  /*e670*/  VIADD R0, R144.reuse, 0x60 ;  /* 0x0000006090007836 */ /* 0x040fe20000000000 */
[----:B------:R-:W-:Y:S01]  /*e680*/  UIADD3 UR4, UR37, 0x31c20, URZ ;  /* 0x00031c2025047890 */ /* 0x000fe2000fffe03f */
[----:B------:R-:W-:Y:S01]  /*e690*/  IMAD.WIDE.U32 R16, R3, UR18, R16 ;  /* 0x0000001203107c25 */ /* 0x000fe2000f8e0010 */
[----:B------:R-:W-:Y:S01]  /*e6a0*/  ULDC.64 UR8, c[0x0][0xae8] ;  /* 0x0002ba0000087ab9 */ /* 0x000fe20000000a00 */
[----:B------:R-:W-:Y:S01]  /*e6b0*/  ISETP.GE.AND P0, PT, R144, UR10, PT ;  /* 0x0000000a90007c0c */ /* 0x000fe2000bf06270 */
[----:B------:R-:W-:Y:S01]  /*e6c0*/  UPRMT UR4, URZ, 0x654, UR4 ;  /* 0x000006543f047896 */ /* 0x000fe20008000004 */
[----:B------:R-:W-:Y:S01]  /*e6d0*/  VIADD R17, R17, UR6 ;  /* 0x0000000611117c36 */ /* 0x000fe20008000000 */
[----:B------:R-:W-:-:S02]  /*e6e0*/  UIMAD UR6, UR16, UR8, URZ ;  /* 0x00000008100672a4 */ /* 0x000fc4000f8e023f */
[----:B------:R-:W-:Y:S01]  /*e6f0*/  IMAD.U32 R33, RZ, RZ, UR8 ;  /* 0x00000008ff217e24 */ /* 0x000fe2000f8e00ff */
[----:B------:R-:W-:Y:S01]  /*e700*/  SHF.R.S32.HI R145, RZ, 0x1f, R144 ;  /* 0x0000001fff917819 */ /* 0x000fe20000011490 */
[----:B-1----:R-:W-:Y:S01]  /*e710*/  IMAD.U32 R21, RZ, RZ, UR17 ;  /* 0x00000011ff157e24 */ /* 0x002fe2000f8e00ff */
[----:B------:R-:W-:Y:S02]  /*e720*/  UIMAD UR6, UR15, UR9, UR6 ;  /* 0x000000090f0672a4 */ /* 0x000fe4000f8e0206 */
[----:B------:R-:W-:Y:S01]  /*e730*/  IMAD.WIDE.U32 R32, R33, UR15, R16 ;  /* 0x0000000f21207c25 */ /* 0x000fe2000f8e0010 */
[----:B------:R-:W-:Y:S01]  /*e740*/  BSSY B1, `(.L_x_9957) ;  /* 0x000001a000017945 */ /* 0x000fe20003800000 */
[----:B------:R-:W-:Y:S02]  /*e750*/  ISETP.GE.AND P3, PT, R0, UR10, PT ;  /* 0x0000000a00007c0c */ /* 0x000fe4000bf66270 */
        /* <DEDUP_REMOVED lines=24> */
.L_x_9958:
[----:B------:R-:W-:Y:S05]  /*e8e0*/  BSYNC B1 ;  /* 0x0000000000017941 */ /* 0x000fea0003800000 */
.L_x_9957:
[----:B------:R-:W-:Y:S05]  /*e8f0*/  @P3 BRA `(.L_x_9959) ;  /* 0x0000000800b83947 */ /* 0x000fea0003800000 */
[----:B------:R-:W-:Y:S01]  /*e900*/  IADD3 R3, P0, R20, 0x60, RZ ;  /* 0x0000006014037810 */ /* 0x000fe20007f1e0ff */
        /* <DEDUP_REMOVED lines=18> */
[----:B-----5:R2:W-:Y:S04]  /*ea30*/  @!P1 STG.E.128 desc[UR8][R20.64], R4 ;  /* 0x0000000414009986 */ /* 0x0205e8000c101d08 */
[----:B------:R2:W-:Y:S06]  /*ea40*/  @!P2 STG.E.128 desc[UR8][R20.64+0x40], R8 ;  /* 0x000040081400a986 */ /* 0x0005ec000c101d08 */
[----:B------:R-:W-:Y:S05]  /*ea50*/  @P0 BRA `(.L_x_9959) ;  /* 0x0000000800600947 */ /* 0x000fea0003800000 */
[----:B------:R-:W-:Y:S02]  /*ea60*/  ULDC.64 UR6, c[0x0][0x208] ;  /* 0x0000820000067ab9 */ /* 0x000fe40000000a00 */
[----:B------:R3:W-:Y:S01]  /*ea70*/  STG.E.128 desc[UR6][R20.64+0x80], R12 ;  /* 0x0000800c14007986 */ /* 0x0007e2000c101d06 */
[----:B------:R-:W-:Y:S05]  /*ea80*/  BRA `(.L_x_9959) ;  /* 0x0000000800547947 */ /* 0x000fea0003800000 */
.L_x_9955:
        /* <DEDUP_REMOVED lines=35> */
.L_x_9960:
        /* <DEDUP_REMOVED lines=38> */
.L_x_9962:
[----:B------:R-:W-:Y:S05]  /*ef20*/  BSYNC B1 ;  /* 0x0000000000017941 */ /* 0x000fea0003800000 */
.L_x_9961:
[----:B------:R-:W-:Y:S01]  /*ef30*/  R2UR UR11, R149 ;  /* 0x00000000950b72ca */ /* 0x000fe200000e0000 */
[----:B------:R-:W-:Y:S01]  /*ef40*/  ULDC.64 UR6, c[0x0][0xaa0] ;  /* 0x0002a80000067ab9 */ /* 0x000fe20000000a00 */
[----:B------:R-:W-:Y:S01]  /*ef50*/  R2UR UR14, R147 ;  /* 0x00000000930e72ca */ /* 0x000fe200000e0000 */
[----:B------:R-:W-:Y:S01]  /*ef60*/  IMAD.MOV.U32 R4, RZ, RZ, R19 ;  /* 0x000000ffff047224 */ /* 0x000fe200078e0013 */
[----:B------:R-:W-:Y:S01]  /*ef70*/  ULDC.64 UR12, c[0x0][0xae0] ;  /* 0x0002b800000c7ab9 */ /* 0x000fe20000000a00 */
[----:B0-----:R-:W-:Y:S01]  /*ef80*/  IMAD.MOV.U32 R5, RZ, RZ, R10 ;  /* 0x000000ffff057224 */ /* 0x001fe200078e000a */
[----:B------:R-:W-:Y:S01]  /*ef90*/  SHF.R.S32.HI R9, RZ, 0x1f, R144 ;  /* 0x0000001fff097819 */ /* 0x000fe20000011490 */
[----:B------:R-:W-:Y:S01]  /*efa0*/  IMAD R0, R8, UR6, RZ ;  /* 0x0000000608007c24 */ /* 0x000fe2000f8e02ff */
[----:B------:R-:W-:Y:S01]  /*efb0*/  BSSY B1, `(.L_x_9963) ;  /* 0x000002b000017945 */ /* 0x000fe20003800000 */
[----:B------:R-:W-:Y:S01]  /*efc0*/  IMAD.WIDE.U32 R4, R3, UR6, R4 ;  /* 0x0000000603047c25 */ /* 0x000fe2000f8e0004 */
[----:B------:R-:W-:-:S03]  /*efd0*/  UIMAD UR6, UR8, UR12, URZ ;  /* 0x0000000c080672a4 */ /* 0x000fc6000f8e023f */
[----:B------:R-:W-:Y:S01]  /*efe0*/  IMAD R3, R3, UR7, R0 ;  /* 0x0000000703037c24 */ /* 0x000fe2000f8e0200 */
[----:B------:R-:W-:Y:S01]  /*eff0*/  UIMAD UR7, UR11, -0xc0, UR4 ;  /* 0xffffff400b0778a4 */ /* 0x000fe2000f8e0204 */
[C---:B------:R-:W-:Y:S01]  /*f000*/  VIADD R0, R144.reuse, 0x60 ;  /* 0x0000006090007836 */ /* 0x040fe20000000000 */
[----:B------:R-:W-:Y:S01]  /*f010*/  UIMAD UR6, UR14, UR13, UR6 ;  /* 0x0000000d0e0672a4 */ /* 0x000fe2000f8e0206 */
[----:B------:R-:W-:Y:S02]  /*f020*/  IMAD.IADD R5, R5, 0x1, R3 ;  /* 0x0000000105057824 */ /* 0x000fe400078e0203 */
[----:B------:R-:W-:Y:S01]  /*f030*/  IMAD.U32 R3, RZ, RZ, UR12 ;  /* 0x0000000cff037e24 */ /* 0x000fe2000f8e00ff */
[----:B------:R-:W-:Y:S01]  /*f040*/  ULDC.64 UR12, c[0x0][0xae8] ;  /* 0x0002ba00000c7ab9 */ /* 0x000fe20000000a00 */
[----:B------:R-:W-:Y:S01]  /*f050*/  ISETP.GE.AND P0, PT, R144, UR7, PT ;  /* 0x0000000790007c0c */ /* 0x000fe2000bf06270 */
[----:B------:R-:W-:Y:S01]  /*f060*/  UIMAD UR4, UR10, UR12, URZ ;  /* 0x0000000c0a0472a4 */ /* 0x000fe2000f8e023f */
[----:B------:R-:W-:Y:S01]  /*f070*/  IMAD.WIDE.U32 R4, R3, UR14, R4 ;  /* 0x0000000e03047c25 */ /* 0x000fe2000f8e0004 */
[----:B------:R-:W-:-:S02]  /*f080*/  ISETP.GE.AND P1, PT, R0, UR7, PT ;  /* 0x0000000700007c0c */ /* 0x000fc4000bf26270 */
[----:B------:R-:W-:Y:S01]  /*f090*/  UIMAD UR4, UR9, UR13, UR4 ;  /* 0x0000000d090472a4 */ /* 0x000fe2000f8e0204 */
[----:B------:R-:W-:Y:S02]  /*f0a0*/  VIADD R5, R5, UR6 ;  /* 0x0000000605057c36 */ /* 0x000fe40008000000 */
[----:B------:R-:W-:Y:S02]  /*f0b0*/  IMAD.U32 R7, RZ, RZ, UR12 ;  /* 0x0000000cff077e24 */ /* 0x000fe4000f8e00ff */
[----:B------:R-:W-:Y:S02]  /*f0c0*/  IMAD.U32 R3, RZ, RZ, UR11 ;  /* 0x0000000bff037e24 */ /* 0x000fe4000f8e00ff */
[----:B------:R-:W-:-:S04]  /*f0d0*/  IMAD.WIDE.U32 R6, R7, UR9, R4 ;  /* 0x0000000907067c25 */ /* 0x000fc8000f8e0004 */
[----:B------:R-:W-:Y:S02]  /*f0e0*/  IMAD.MOV.U32 R8, RZ, RZ, R144 ;  /* 0x000000ffff087224 */ /* 0x000fe400078e0090 */
        /* <DEDUP_REMOVED lines=23> */
.L_x_9964:
[----:B------:R-:W-:Y:S05]  /*f260*/  BSYNC B1 ;  /* 0x0000000000017941 */ /* 0x000fea0003800000 */
.L_x_9963:
        /* <DEDUP_REMOVED lines=23> */
.L_x_9959:
[----:B------:R-:W-:Y:S05]  /*f3e0*/  BSYNC B0 ;  /* 0x0000000000007941 */ /* 0x000fea0003800000 */
.L_x_9954:
[----:B------:R-:W-:Y:S02]  /*f3f0*/  ULDC UR4, c[0x0][0xc14] ;  /* 0x0003050000047ab9 */ /* 0x000fe40000000800 */
[----:B------:R-:W-:-:S13]  /*f400*/  ISETP.GE.AND P0, PT, R35, UR4, PT ;  /* 0x0000000423007c0c */ /* 0x000fda000bf06270 */
[----:B------:R-:W-:Y:S05]  /*f410*/  @!P0 BRA `(.L_x_9965) ;  /* 0xffffff1800b48947 */ /* 0x000fea000383ffff */
[----:B------:R-:W-:Y:S05]  /*f420*/  EXIT ;  /* 0x000000000000794d */ /* 0x000fea0003800000 */
.L_x_9918:
        /* <DEDUP_REMOVED lines=62> */
.L_x_9970:
        /* <DEDUP_REMOVED lines=11> */
[----:B------:R-:W0:Y:S01]  /*f8c0*/  LDC.64 R2, c[0x0][0xc58] ;  /* 0x00031600ff027b82 */ /* 0x000e220000000a00 */
[----:B------:R-:W-:Y:S01]  /*f8d0*/  ULDC.64 UR8, c[0x0][0x208] ;  /* 0x0000820000087ab9 */ /* 0x000fe20000000a00 */
[----:B0-----:R-:W-:-:S05]  /*f8e0*/  IMAD.WIDE R2, R7, 0x4, R2 ;  /* 0x0000000407027825 */ /* 0x001fca00078e0202 */
[----:B------:R0:W5:Y:S02]  /*f8f0*/  LDG.E R0, desc[UR8][R2.64] ;  /* 0x0000000802007981 */ /* 0x000164000c1e1900 */
.L_x_9969:
[----:B------:R-:W-:Y:S05]  /*f900*/  BSYNC B0 ;  /* 0x0000000000007941 */ /* 0x000fea0003800000 */
.L_x_9968:
        /* <DEDUP_REMOVED lines=25> */
.L_x_9966:
        /* <DEDUP_REMOVED lines=21> */
.L_x_9971:
[----:B---3--:R-:W-:Y:S01]  /*fbf0*/  IMAD R16, R16, UR4, R9 ;  /* 0x0000000410107c24 */ /* 0x008fe2000f8e0209 */
[----:B------:R-:W-:Y:S01]  /*fc00*/  IABS R2, R4 ;  /* 0x0000000400027213 */ /* 0x000fe20000000000 */
[----:B-12---:R-:W-:-:S03]  /*fc10*/  IMAD.MOV R11, RZ, RZ, -R3 ;  /* 0x000000ffff0b7224 */ /* 0x006fc600078e0a03 */
[----:B------:R-:W-:Y:S01]  /*fc20*/  IADD3 R9, -R16, UR6, RZ ;  /* 0x0000000610097c10 */ /* 0x000fe2000fffe1ff */
[----:B------:R-:W-:Y:S02]  /*fc30*/  IMAD.MOV R10, RZ, RZ, -R2 ;  /* 0x000000ffff0a7224 */ /* 0x000fe400078e0a02 */
        /* <DEDUP_REMOVED lines=25> */
[----:B0-----:R-:W-:Y:S02]  /*fdd0*/  IABS R12, R7 ;  /* 0x00000007000c7213 */ /* 0x001fe40000000000 */
        /* <DEDUP_REMOVED lines=28> */
.L_x_9967:
[----:B------:R-:W-:Y:S02]  /*ffa0*/  IMAD.MOV.U32 R17, RZ, RZ, RZ ;  /* 0x000000ffff117224 */ /* 0x000fe400078e00ff */
[----:B------:R-:W-:Y:S02]  /*ffb0*/  IMAD.U32 R16, RZ, RZ, UR6 ;  /* 0x00000006ff107e24 */ /* 0x000fe4000f8e00ff */
[----:B------:R-:W-:-:S07]  /*ffc0*/  IMAD.MOV.U32 R18, RZ, RZ, RZ ;  /* 0x000000ffff127224 */ /* 0x000fce00078e00ff */
.L_x_9972:
        /* <DEDUP_REMOVED lines=16> */
.L_x_10040:
[----:B--2---:R-:W2:Y:S01]  /*100d0*/  LDC.64 R2, c[0x0][0xc60] ;  /* 0x00031800ff027b82 */ /* 0x004ea20000000a00 */
[----:B------:R-:W-:Y:S01]  /*100e0*/  ULDC.64 UR4, c[0x0][0x208] ;  /* 0x0000820000047ab9 */ /* 0x000fe20000000a00 */
[----:B--2---:R-:W-:-:S05]  /*100f0*/  IMAD.WIDE R2, R19, 0x4, R2 ;  /* 0x0000000413027825 */ /* 0x004fca00078e0202 */
[----:B------:R-:W2:Y:S01]  /*10100*/  LDG.E R27, desc[UR4][R2.64] ;  /* 0x00000004021b7981 */ /* 0x000ea2000c1e1900 */
[----:B------:R-:W-:Y:S05]  /*10110*/  YIELD ;  /* 0x0000000000007946 */ /* 0x000fea0003800000 */
[----:B------:R-:W-:Y:S01]  /*10120*/  ULDC.64 UR4, c[0x0][0xa28] ;  /* 0x00028a0000047ab9 */ /* 0x000fe20000000a00 */
[----:B0-----:R-:W-:Y:S01]  /*10130*/  IMAD.MOV.U32 R0, RZ, RZ, RZ ;  /* 0x000000ffff007224 */ /* 0x001fe200078e00ff */
[----:B------:R-:W-:Y:S01]  /*10140*/  ISETP.NE.U32.AND P0, PT, RZ, UR4, PT ;  /* 0x00000004ff007c0c */ /* 0x000fe2000bf05070 */
[----:B------:R-:W-:Y:S01]  /*10150*/  ULDC.64 UR8, c[0x0][0x208] ;  /* 0x0000820000087ab9 */ /* 0x000fe20000000a00 */
[----:B------:R-:W-:Y:S01]  /*10160*/  IMAD.MOV.U32 R8, RZ, RZ, RZ ;  /* 0x000000ffff087224 */ /* 0x000fe200078e00ff */
[----:B------:R-:W-:Y:S01]  /*10170*/  ULDC.64 UR6, c[0x0][0xa08] ;  /* 0x0002820000067ab9 */ /* 0x000fe20000000a00 */
[----:B------:R-:W-:-:S02]  /*10180*/  ISETP.NE.AND.EX P0, PT, RZ, UR5, PT, P0 ;  /* 0x00000005ff007c0c */ /* 0x000fc4000bf05300 */
[----:B--2---:R-:W-:-:S11]  /*10190*/  SHF.R.S32.HI R4, RZ, 0x1f, R27 ;  /* 0x0000001fff047819 */ /* 0x004fd6000001141b */
[----:B------:R-:W-:-:S04]  /*101a0*/  @P0 LEA R2, P1, R27, UR4, 0x2 ;  /* 0x000000041b020c11 */ /* 0x000fc8000f8210ff */
[C-C-:B------:R-:W-:Y:S01]  /*101b0*/  @P0 LEA.HI.X R3, R27.reuse, UR5, R4.reuse, 0x2, P1 ;  /* 0x000000051b030c11 */ /* 0x140fe200088f1404 */
[----:B------:R-:W-:Y:S02]  /*101c0*/  ULDC.64 UR4, c[0x0][0xa18] ;  /* 0x0002860000047ab9 */ /* 0x000fe40000000a00 */
[----:B------:R-:W-:Y:S01]  /*101d0*/  ISETP.NE.U32.AND P1, PT, RZ, UR4, PT ;  /* 0x00000004ff007c0c */ /* 0x000fe2000bf25070 */
[C---:B------:R-:W-:Y:S01]  /*101e0*/  IMAD.SHL.U32 R29, R27.reuse, 0x4, RZ ;  /* 0x000000041b1d7824 */ /* 0x040fe200078e00ff */
[----:B------:R0:W5:Y:S01]  /*101f0*/  @P0 LDG.E R0, desc[UR8][R2.64] ;  /* 0x0000000802000981 */ /* 0x000162000c1e1900 */
[----:B------:R-:W-:Y:S02]  /*10200*/  SHF.L.U64.HI R10, R27, 0x2, R4 ;  /* 0x000000021b0a7819 */ /* 0x000fe40000010204 */
[----:B------:R-:W-:-:S03]  /*10210*/  ISETP.NE.AND.EX P1, PT, RZ, UR5, PT, P1 ;  /* 0x00000005ff007c0c */ /* 0x000fc6000bf25310 */
[----:B------:R-:W-:Y:S10]  /*10220*/  STL [R1], R10 ;  /* 0x0000000a01007387 */ /* 0x000ff40000100800 */
        /* <DEDUP_REMOVED lines=9> */
[----:B------:R-:W-:-:S05]  /*102c0*/  IADD3.X R5, R10, UR7, RZ, P0, !PT ;  /* 0x000000070a057c10 */ /* 0x000fca00087fe4ff */
[----:B------:R-:W2:Y:S01]  /*102d0*/  @P2 LDG.E R8, desc[UR8][R2.64] ;  /* 0x0000000802082981 */ /* 0x000ea2000c1e1900 */
        /* <DEDUP_REMOVED lines=13> */
[----:B0-----:R-:W-:Y:S06]  /*103b0*/  @P1 BRA `(.L_x_9974) ;  /* 0x0000000000141947 */ /* 0x001fec0003800000 */
[----:B------:R-:W-:Y:S05]  /*103c0*/  @!P2 BRA `(.L_x_9974) ;  /* 0x000000000010a947 */ /* 0x000fea0003800000 */
[----:B------:R-:W-:Y:S02]  /*103d0*/  ULDC.64 UR4, c[0x0][0x208] ;  /* 0x0000820000047ab9 */ /* 0x000fe40000000a00 */
[----:B------:R-:W2:Y:S04]  /*103e0*/  LDG.E R7, desc[UR4][R2.64] ;  /* 0x0000000402077981 */ /* 0x000ea8000c1e1900 */
[----:B-----5:R-:W2:Y:S02]  /*103f0*/  LDG.E R8, desc[UR4][R2.64+0x4] ;  /* 0x0000040402087981 */ /* 0x020ea4000c1e1900 */
[----:B--2---:R-:W-:-:S07]  /*10400*/  IMAD.IADD R8, R8, 0x1, -R7 ;  /* 0x0000000108087824 */ /* 0x004fce00078e0a07 */
.L_x_9974:
[----:B------:R-:W-:Y:S01]  /*10410*/  IMAD.MOV.U32 R23, RZ, RZ, RZ ;  /* 0x000000ffff177224 */ /* 0x000fe200078e00ff */
[----:B------:R-:W-:-:S05]  /*10420*/  ULDC.64 UR4, c[0x0][0x208] ;  /* 0x0000820000047ab9 */ /* 0x000fca0000000a00 */
[----:B------:R-:W2:Y:S01]  /*10430*/  @P0 LDG.E R23, desc[UR4][R4.64] ;  /* 0x0000000404170981 */ /* 0x000ea2000c1e1900 */
[----:B------:R-:W-:Y:S02]  /*10440*/  ULDC.64 UR4, c[0x0][0xa20] ;  /* 0x0002880000047ab9 */ /* 0x000fe40000000a00 */
[----:B------:R-:W-:-:S04]  /*10450*/  ISETP.NE.U32.AND P1, PT, RZ, UR4, PT ;  /* 0x00000004ff007c0c */ /* 0x000fc8000bf25070 */
[----:B------:R-:W-:Y:S01]  /*10460*/  ISETP.NE.AND.EX P1, PT, RZ, UR5, PT, P1 ;  /* 0x00000005ff007c0c */ /* 0x000fe2000bf25310 */
[----:B--2--5:R-:W-:-:S12]  /*10470*/  IMAD.IADD R23, R23, 0x1, R0 ;  /* 0x0000000117177824 */ /* 0x024fd800078e0200 */
[----:B------:R-:W-:Y:S05]  /*10480*/  @!P1 BRA `(.L_x_9975) ;  /* 0x0000000000149947 */ /* 0x000fea0003800000 */
[----:B------:R-:W-:Y:S01]  /*10490*/  IADD3 R2, P0, R29, UR4, RZ ;  /* 0x000000041d027c10 */ /* 0x000fe2000ff1e0ff */
[----:B------:R-:W-:-:S03]  /*104a0*/  ULDC.64 UR6, c[0x0][0x208] ;  /* 0x0000820000067ab9 */ /* 0x000fc60000000a00 */
[----:B------:R-:W-:-:S05]  /*104b0*/  IADD3.X R3, R10, UR5, RZ, P0, !PT ;  /* 0x000000050a037c10 */ /* 0x000fca00087fe4ff */
[----:B------:R0:W5:Y:S01]  /*104c0*/  LDG.E R9, desc[UR6][R2.64] ;  /* 0x0000000602097981 */ /* 0x000162000c1e1900 */
[----:B------:R-:W-:Y:S05]  /*104d0*/  BRA `(.L_x_9976) ;  /* 0x0000000000147947 */ /* 0x000fea0003800000 */
.L_x_9975:
[----:B------:R-:W-:Y:S05]  /*104e0*/  @!P0 BRA `(.L_x_9976) ;  /* 0x0000000000108947 */ /* 0x000fea0003800000 */
[----:B------:R-:W-:Y:S02]  /*104f0*/  ULDC.64 UR4, c[0x0][0x208] ;  /* 0x0000820000047ab9 */ /* 0x000fe40000000a00 */
[----:B------:R-:W2:Y:S04]  /*10500*/  LDG.E R2, desc[UR4][R4.64] ;  /* 0x0000000404027981 */ /* 0x000ea8000c1e1900 */
[----:B------:R-:W2:Y:S02]  /*10510*/  LDG.E R9, desc[UR4][R4.64+0x4] ;  /* 0x0000040404097981 */ /* 0x000ea4000c1e1900 */
[----:B--2---:R-:W-:-:S07]  /*10520*/  IMAD.IADD R9, R9, 0x1, -R2 ;  /* 0x0000000109097824 */ /* 0x004fce00078e0a02 */
.L_x_9976:
[----:B0-----:R-:W-:Y:S01]  /*10530*/  IMAD R3, R17, 0xc0, RZ ;  /* 0x000000c011037824 */ /* 0x001fe200078e02ff */
[----:B------:R-:W-:Y:S01]  /*10540*/  BSSY B6, `(.L_x_9977) ;  /* 0x00002bb000067945 */ /* 0x000fe20003800000 */
[----:B-----5:R-:W-:-:S03]  /*10550*/  IMAD.IADD R9, R9, 0x1, -R0 ;  /* 0x0000000109097824 */ /* 0x020fc600078e0a00 */
[----:B------:R-:W-:Y:S01]  /*10560*/  IADD3 R8, -R8, 0x14f, R3 ;  /* 0x0000014f08087810 */ /* 0x000fe20007ffe103 */
[----:B------:R-:W-:-:S04]  /*10570*/  VIADD R0, R9, 0x8f ;  /* 0x0000008f09007836 */ /* 0x000fc80000000000 */
[----:B------:R-:W-:Y:S02]  /*10580*/  IMAD.IADD R8, R9, 0x1, R8 ;  /* 0x0000000109087824 */ /* 0x000fe400078e0208 */
        /* <DEDUP_REMOVED lines=9> */
[----:B------:R-:W-:-:S13]  /*10620*/  ISETP.NE.AND P1, PT, R26, RZ, PT ;  /* 0x000000ff1a00720c */ /* 0x000fda0003f25270 */
[----:B------:R-:W-:Y:S05]  /*10630*/  @P1 BRA `(.L_x_9979) ;  /* 0x0000002800ac1947 */ /* 0x000fea0003800000 */
[----:B------:R-:W0:Y:S01]  /*10640*/  S2R R7, SR_LANEID ;  /* 0x0000000000077919 */ /* 0x000e220000000000 */
[----:B------:R-:W-:Y:S01]  /*10650*/  VOTEU.ANY UR4, UPT, PT ;  /* 0x0000000000047886 */ /* 0x000fe200038e0100 */
[----:B------:R-:W2:Y:S01]  /*10660*/  LDC.64 R2, c[0x0][0xc38] ;  /* 0x00030e00ff027b82 */ /* 0x000ea20000000a00 */
[----:B------:R-:W0:Y:S01]  /*10670*/  FLO.U32 R0, UR4 ;  /* 0x0000000400007d00 */ /* 0x000e2200080e0000 */
[----:B------:R-:W-:-:S07]  /*10680*/  ULDC.64 UR6, c[0x0][0x208] ;  /* 0x0000820000067ab9 */ /* 0x000fce0000000a00 */
        /* <DEDUP_REMOVED lines=9> */
.L_x_9978:
        /* <DEDUP_REMOVED lines=22> */
.L_x_9980:
        /* <DEDUP_REMOVED lines=19> */
.L_x_9982:
        /* <DEDUP_REMOVED lines=16> */
.L_x_9981:
[----:B------:R-:W2:Y:S01]  /*10ab0*/  LDL.LU R21, [R1] ;  /* 0x0000000001157983 */ /* 0x000ea20000300800 */
[----:B------:R-:W-:Y:S01]  /*10ac0*/  ULDC.64 UR4, c[0x0][0x9f8] ;  /* 0x00027e0000047ab9 */ /* 0x000fe20000000a00 */
[----:B------:R-:W0:Y:S02]  /*10ad0*/  LDC R0, c[0x0][0x428] ;  /* 0x00010a00ff007b82 */ /* 0x000e240000000800 */
[----:B------:R-:W3:Y:S01]  /*10ae0*/  LDL.LU R20, [R1+0x8] ;  /* 0x0000080001147983 */ /* 0x000ee20000300800 */
[----:B------:R-:W-:Y:S01]  /*10af0*/  ISETP.NE.U32.AND P0, PT, RZ, UR4, PT ;  /* 0x00000004ff007c0c */ /* 0x000fe2000bf05070 */
[----:B------:R-:W-:Y:S01]  /*10b00*/  IMAD.MOV.U32 R6, RZ, RZ, R27 ;  /* 0x000000ffff067224 */ /* 0x000fe200078e001b */
[----:B------:R-:W-:Y:S02]  /*10b10*/  ULDC.64 UR6, c[0x0][0x208] ;  /* 0x0000820000067ab9 */ /* 0x000fe40000000a00 */
[----:B------:R-:W-:-:S13]  /*10b20*/  ISETP.NE.AND.EX P0, PT, RZ, UR5, PT, P0 ;  /* 0x00000005ff007c0c */ /* 0x000fda000bf05300 */
[----:B------:R-:W-:Y:S02]  /*10b30*/  @P0 IADD3 R2, P1, R29, UR4, RZ ;  /* 0x000000041d020c10 */ /* 0x000fe4000ff3e0ff */
[----:B------:R-:W-:-:S13]  /*10b40*/  ISETP.NE.AND P6, PT, R26, RZ, PT ;  /* 0x000000ff1a00720c */ /* 0x000fda0003fc5270 */
[----:B------:R-:W-:-:S05]  /*10b50*/  VOTEU.ALL UP1, P6 ;  /* 0x00000000003f7886 */ /* 0x000fca0003020000 */
[----:B------:R-:W-:-:S04]  /*10b60*/  @!UP1 UIADD3 UR8, UP0, UR36, 0x270, URZ ;  /* 0x0000027024089890 */ /* 0x000fc8000ff1e03f */
[----:B------:R-:W-:-:S03]  /*10b70*/  @!UP1 UIADD3.X UR9, URZ, UR37, URZ, UP0, !UPT ;  /* 0x000000253f099290 */ /* 0x000fc600087fe43f */
[----:B------:R-:W-:Y:S01]  /*10b80*/  VOTEU.ALL UP0, P6 ;  /* 0x00000000003f7886 */ /* 0x000fe20003000000 */
[----:B--2---:R-:W-:Y:S01]  /*10b90*/  @P0 IADD3.X R3, R21, UR5, RZ, P1, !PT ;  /* 0x0000000515030c10 */ /* 0x004fe20008ffe4ff */
[----:B------:R-:W-:-:S04]  /*10ba0*/  ULDC.64 UR4, c[0x0][0xa00] ;  /* 0x0002800000047ab9 */ /* 0x000fc80000000a00 */
[----:B------:R2:W5:Y:S01]  /*10bb0*/  @P0 LDG.E R6, desc[UR6][R2.64] ;  /* 0x0000000602060981 */ /* 0x000562000c1e1900 */
[----:B0-----:R-:W-:Y:S01]  /*10bc0*/  ISETP.NE.AND P0, PT, R0, 0x1, PT ;  /* 0x000000010000780c */ /* 0x001fe20003f05270 */
[----:B------:R-:W-:Y:S01]  /*10bd0*/  IMAD.MOV.U32 R0, RZ, RZ, R18 ;  /* 0x000000ffff007224 */ /* 0x000fe200078e0012 */
[----:B------:R-:W-:Y:S01]  /*10be0*/  PLOP3.LUT P1, PT, P6, PT, PT, 0x8, 0x0 ;  /* 0x000000000000781c */ /* 0x000fe2000372e170 */
[----:B---3--:R-:W-:-:S10]  /*10bf0*/  IMAD R17, R17, 0xc0, R20 ;  /* 0x000000c011117824 */ /* 0x008fd400078e0214 */
[----:B------:R-:W0:Y:S08]  /*10c00*/  @P0 LDC R5, c[0x0][0x42c] ;  /* 0x00010b00ff050b82 */ /* 0x000e300000000800 */
[----:B------:R-:W3:Y:S01]  /*10c10*/  @P0 LDC R7, c[0x0][0x430] ;  /* 0x00010c00ff070b82 */ /* 0x000ee20000000800 */
[----:B0-----:R-:W-:-:S05]  /*10c20*/  @P0 IMAD.HI.U32 R4, R18, R5, RZ ;  /* 0x0000000512040227 */ /* 0x001fca00078e00ff */
[----:B---3--:R-:W-:Y:S02]  /*10c30*/  @P0 SHF.R.U32.HI R0, RZ, R7, R4 ;  /* 0x00000007ff000219 */ /* 0x008fe40000011604 */
[----:B------:R-:W-:-:S04]  /*10c40*/  ISETP.NE.U32.AND P0, PT, RZ, UR4, PT ;  /* 0x00000004ff007c0c */ /* 0x000fc8000bf05070 */
[----:B------:R-:W-:-:S04]  /*10c50*/  ISETP.NE.AND.EX P0, PT, RZ, UR5, PT, P0 ;  /* 0x00000005ff007c0c */ /* 0x000fc8000bf05300 */
[----:B--2---:R-:W-:-:S09]  /*10c60*/  SEL R10, R27, RZ, !P0 ;  /* 0x000000ff1b0a7207 */ /* 0x004fd20004000000 */
.L_x_9983:
        /* <DEDUP_REMOVED lines=14> */
.L_x_9984:
        /* <DEDUP_REMOVED lines=13> */
.L_x_9985:
        /* <DEDUP_REMOVED lines=17> */
.L_x_10056:
[----:B------:R-:W-:Y:S01]  /*10f30*/  UMOV UR4, 0xffffffff ;  /* 0xffffffff00047882 */ /* 0x000fe20000000000 */
[----:B------:R-:W-:Y:S02]  /*10f40*/  SHF.R.S32.HI R9, RZ, 0x1f, R6 ;  /* 0x0000001fff097819 */ /* 0x000fe40000011406 */
[----:B------:R-:W-:Y:S05]  /*10f50*/  BRA.DIV UR4, `(.L_x_9987) ;  /* 0x0000003604287947 */ /* 0x000fea000b800000 */
[----:B------:R-:W-:-:S13]  /*10f60*/  ELECT P6, URZ, PT ;  /* 0x00000000003f782f */ /* 0x000fda00038c0000 */
.L_x_10059:
        /* <DEDUP_REMOVED lines=23> */
.L_x_9989:
[----:B------:R-:W-:Y:S01]  /*110e0*/  IMAD R5, R22, 0x8, R25 ;  /* 0x0000000816057824 */ /* 0x000fe200078e0219 */
[----:B------:R-:W-:-:S04]  /*110f0*/  SHF.L.U32 R4, R24, 0x1f, RZ ;  /* 0x0000001f18047819 */ /* 0x000fc800000006ff */
[----:B------:R-:W2:Y:S02]  /*11100*/  SYNCS.PHASECHK.TRANS64.TRYWAIT P0, [R5+URZ+0x31c40], R4 ;  /* 0x031c4004050075a7 */ /* 0x000ea4000800017f */
[----:B--2---:R-:W-:Y:S05]  /*11110*/  @!P0 BRA `(.L_x_9990) ;  /* 0x0000003000d88947 */ /* 0x004fea0003800000 */
.L_x_10060:
        /* <DEDUP_REMOVED lines=9> */
.L_x_9991:
        /* <DEDUP_REMOVED lines=28> */
.L_x_9988:
        /* <DEDUP_REMOVED lines=12> */
[----:B------:R-:W-:Y:S01]  /*11430*/  @P0 R2UR UR12, R18 ;  /* 0x00000000120c02ca */ /* 0x000fe200000e0000 */
[----:B------:R-:W-:Y:S01]  /*11440*/  UMOV UR18, URZ ;  /* 0x0000003f00127c82 */ /* 0x000fe20008000000 */
[----:B------:R-:W-:Y:S01]  /*11450*/  @P0 R2UR UR11, R17 ;  /* 0x00000000110b02ca */ /* 0x000fe200000e0000 */
[----:B------:R-:W-:Y:S01]  /*11460*/  UIADD3 UR16, UR24, 0xda00, URZ ;  /* 0x0000da0018107890 */ /* 0x000fe2000fffe03f */
[----:B------:R-:W-:Y:S01]  /*11470*/  @P0 IMAD.MOV.U32 R4, RZ, RZ, 0x9000 ;  /* 0x00009000ff040424 */ /* 0x000fe200078e00ff */
[----:B------:R-:W-:Y:S01]  /*11480*/  BAR.SYNC.DEFER_BLOCKING 0x8, 0x1a0 ;  /* 0x0206800000007b1d */ /* 0x000fe20000010000 */
[----:B------:R-:W-:-:S02]  /*11490*/  UIADD3 UR17, UR24, 0x31c00, URZ ;  /* 0x00031c0018117890 */ /* 0x000fc4000fffe03f */
[----:B------:R-:W-:-:S03]  /*114a0*/  UIADD3 UR8, UR24, 0x10a00, URZ ;  /* 0x00010a0018087890 */ /* 0x000fc6000fffe03f */
[----:B------:R-:W-:Y:S01]  /*114b0*/  UMOV UR14, 0x0 ;  /* 0x00000000000e7882 */ /* 0x000fe20000000000 */
[----:B------:R-:W-:Y:S01]  /*114c0*/  UMOV UR15, 0x12f00000 ;  /* 0x12f00000000f7882 */ /* 0x000fe20000000000 */
[----:B------:R-:W-:Y:S01]  /*114d0*/  UMOV UR10, 0x20 ;  /* 0x00000020000a7882 */ /* 0x000fe20000000000 */
[----:B------:R-:W-:Y:S01]  /*114e0*/  UMOV UR9, UR17 ;  /* 0x0000001100097c82 */ /* 0x000fe20008000000 */
[----:B------:R-:W-:Y:S01]  /*114f0*/  UMOV UR22, 0x0 ;  /* 0x0000000000167882 */ /* 0x000fe20000000000 */
[----:B------:R-:W-:Y:S01]  /*11500*/  UMOV UR23, 0x12f00000 ;  /* 0x12f0000000177882 */ /* 0x000fe20000000000 */
[----:B------:R-:W-:Y:S01]  /*11510*/  BSSY B0, `(.L_x_9992) ;  /* 0x0000013000007945 */ /* 0x000fe20003800000 */
[----:B------:R3:W-:Y:S01]  /*11520*/  @P0 SYNCS.ARRIVE.TRANS64 RZ, [R25+URZ+0x31c00], R4 ;  /* 0x031c000419ff09a7 */ /* 0x0007e2000800003f */
[----:B------:R-:W-:Y:S01]  /*11530*/  UTMALDG.4D [UR16], [UR4], desc[UR6] ;  /* 0x00000610040075b4 */ /* 0x000fe20008019000 */
[----:B------:R4:W-:Y:S02]  /*11540*/  UTMALDG.4D [UR8], [UR4], desc[UR14] ;  /* 0x00000e08040075b4 */ /* 0x0009e40008019000 */
[----:B----4-:R-:W-:Y:S01]  /*11550*/  @P0 R2UR UR13, R10 ;  /* 0x000000000a0d02ca */ /* 0x010fe200000e0000 */
[----:B------:R-:W-:Y:S01]  /*11560*/  UIADD3 UR8, UR24, 0x13a00, URZ ;  /* 0x00013a0018087890 */ /* 0x000fe2000fffe03f */
[----:B------:R-:W-:Y:S01]  /*11570*/  @P0 R2UR UR12, R18 ;  /* 0x00000000120c02ca */ /* 0x000fe200000e0000 */
[----:B------:R-:W-:Y:S01]  /*11580*/  UMOV UR10, 0x40 ;  /* 0x00000040000a7882 */ /* 0x000fe20000000000 */
[----:B------:R-:W-:Y:S01]  /*11590*/  @P0 R2UR UR11, R17 ;  /* 0x00000000110b02ca */ /* 0x000fe200000e0000 */
[----:B------:R-:W-:-:S12]  /*115a0*/  UMOV UR9, UR17 ;  /* 0x0000001100097c82 */ /* 0x000fd80008000000 */
[----:B------:R4:W-:Y:S01]  /*115b0*/  UTMALDG.4D [UR8], [UR4], desc[UR22] ;  /* 0x00001608040075b4 */ /* 0x0009e20008019000 */
[----:B--2---:R-:W-:-:S05]  /*115c0*/  VIADD R5, R5, 0x1 ;  /* 0x0000000105057836 */ /* 0x004fca0000000000 */
[----:B---3--:R-:W-:Y:S01]  /*115d0*/  LEA.HI R4, R5, R5, RZ, 0x1 ;  /* 0x0000000505047211 */ /* 0x008fe200078f08ff */
[----:B------:R4:W-:Y:S03]  /*115e0*/  STL [R1+0x4], R5 ;  /* 0x0000040501007387 */ /* 0x0009e60000100800 */
[----:B------:R-:W-:-:S05]  /*115f0*/  LOP3.LUT R4, R4, 0xfffffffe, RZ, 0xc0, !PT ;  /* 0xfffffffe04047812 */ /* 0x000fca00078ec0ff */
[----:B------:R-:W-:-:S05]  /*11600*/  IMAD.IADD R4, R5, 0x1, -R4 ;  /* 0x0000000105047824 */ /* 0x000fca00078e0a04 */
[----:B------:R-:W-:-:S04]  /*11610*/  SHF.L.U32 R4, R4, 0x1f, RZ ;  /* 0x0000001f04047819 */ /* 0x000fc800000006ff */
[----:B------:R-:W2:Y:S02]  /*11620*/  SYNCS.PHASECHK.TRANS64.TRYWAIT P0, [R25+URZ+0x31c20], R4 ;  /* 0x031c2004190075a7 */ /* 0x000ea4000800017f */
[----:B--2-4-:R-:W-:Y:S05]  /*11630*/  @!P0 BRA `(.L_x_9993) ;  /* 0x0000002c00a48947 */ /* 0x014fea0003800000 */
.L_x_10061:
[----:B------:R-:W-:Y:S05]  /*11640*/  BSYNC B0 ;  /* 0x0000000000007941 */ /* 0x000fea0003800000 */
.L_x_9992:
[----:B------:R-:W-:Y:S01]  /*11650*/  ISETP.GE.AND P0, PT, R28, 0x2, PT ;  /* 0x000000021c00780c */ /* 0x000fe20003f06270 */
[----:B------:R-:W-:-:S12]  /*11660*/  BSSY B0, `(.L_x_9994) ;  /* 0x0000166000007945 */ /* 0x000fd80003800000 */
[----:B------:R-:W-:Y:S05]  /*11670*/  @!P0 BRA `(.L_x_9995) ;  /* 0x0000001400908947 */ /* 0x000fea0003800000 */
[C---:B--2---:R-:W-:Y:S01]  /*11680*/  LOP3.LUT R4, R28.reuse, 0x1, RZ, 0xc0, !PT ;  /* 0x000000011c047812 */ /* 0x044fe200078ec0ff */
[----:B------:R-:W-:Y:S01]  /*11690*/  VIADD R11, R28, 0xfffffffe ;  /* 0xfffffffe1c0b7836 */ /* 0x000fe20000000000 */
[----:B------:R-:W-:Y:S02]  /*116a0*/  BSSY B1, `(.L_x_9996) ;  /* 0x0000078000017945 */ /* 0x000fe40003800000 */
[----:B------:R-:W-:Y:S01]  /*116b0*/  ISETP.NE.U32.AND P0, PT, R4, 0x1, PT ;  /* 0x000000010400780c */ /* 0x000fe20003f05070 */
[----:B------:R-:W-:-:S12]  /*116c0*/  IMAD.MOV.U32 R10, RZ, RZ, R11 ;  /* 0x000000ffff0a7224 */ /* 0x000fd800078e000b */
[----:B------:R-:W-:Y:S05]  /*116d0*/  @!P0 BRA `(.L_x_9997) ;  /* 0x0000000400d08947 */ /* 0x000fea0003800000 */
        /* <DEDUP_REMOVED lines=31> */
.L_x_10000:
[----:B0-----:R-:W-:Y:S01]  /*118d0*/  IMAD R3, R12, 0x8, R25 ;  /* 0x000000080c037824 */ /* 0x001fe200078e0219 */
[----:B------:R-:W-:-:S04]  /*118e0*/  SHF.L.U32 R2, R13, 0x1f, RZ ;  /* 0x0000001f0d027819 */ /* 0x000fc800000006ff */
[----:B------:R-:W0:Y:S02]  /*118f0*/  SYNCS.PHASECHK.TRANS64.TRYWAIT P0, [R3+URZ+0x31c40], R2 ;  /* 0x031c4002030075a7 */ /* 0x000e24000800017f */
[----:B0-----:R-:W-:Y:S05]  /*11900*/  @!P0 BRA `(.L_x_10001) ;  /* 0x0000002c00048947 */ /* 0x001fea0003800000 */
.L_x_10062:
[----:B------:R-:W2:Y:S02]  /*11910*/  S2R R5, SR_TID.X ;  /* 0x0000000000057919 */ /* 0x000ea40000002100 */
[----:B--2---:R-:W-:-:S04]  /*11920*/  LOP3.LUT R5, R5, 0x7f, RZ, 0xc0, !PT ;  /* 0x0000007f05057812 */ /* 0x004fc800078ec0ff */
[----:B------:R-:W-:-:S13]  /*11930*/  ISETP.NE.AND P1, PT, R5, RZ, PT ;  /* 0x000000ff0500720c */ /* 0x000fda0003f25270 */
[----:B------:R-:W-:Y:S05]  /*11940*/  @P1 BRA `(.L_x_10002) ;  /* 0x0000000000141947 */ /* 0x000fea0003800000 */
[----:B------:R-:W-:Y:S01]  /*11950*/  ISETP.NE.AND P0, PT, R26, RZ, PT ;  /* 0x000000ff1a00720c */ /* 0x000fe20003f05270 */
[----:B0-----:R-:W-:-:S04]  /*11960*/  IMAD.MOV.U32 R2, RZ, RZ, 0x6c00 ;  /* 0x00006c00ff027424 */ /* 0x001fc800078e00ff */
[----:B------:R2:W-:Y:S08]  /*11970*/  SYNCS.ARRIVE.TRANS64 RZ, [R3+URZ+0x31c30], R2 ;  /* 0x031c300203ff79a7 */ /* 0x0005f0000800003f */
[----:B------:R-:W-:Y:S05]  /*11980*/  @!P0 BRA `(.L_x_10002) ;  /* 0x0000000000048947 */ /* 0x000fea0003800000 */
[----:B------:R-:W-:Y:S01]  /*11990*/  BPT.TRAP 0x1 ;  /* 0x000000040000795c */ /* 0x000fe20000300000 */
.L_x_10002:
        /* <DEDUP_REMOVED lines=31> */
.L_x_10063:
[----:B------:R-:W-:Y:S05]  /*11b90*/  @P1 BRA `(.L_x_10004) ;  /* 0x0000000000181947 */ /* 0x000fea0003800000 */
[----:B------:R-:W-:Y:S01]  /*11ba0*/  ISETP.NE.AND P0, PT, R26, RZ, PT ;  /* 0x000000ff1a00720c */ /* 0x000fe20003f05270 */
[----:B0-----:R-:W-:Y:S02]  /*11bb0*/  IMAD R2, R22, 0x8, R25 ;  /* 0x0000000816027824 */ /* 0x001fe400078e0219 */
[----:B------:R-:W-:-:S04]  /*11bc0*/  IMAD.MOV.U32 R3, RZ, RZ, 0x6c00 ;  /* 0x00006c00ff037424 */ /* 0x000fc800078e00ff */
[----:B------:R2:W-:Y:S06]  /*11bd0*/  SYNCS.ARRIVE.TRANS64 RZ, [R2+URZ+0x31c50], R3 ;  /* 0x031c500302ff79a7 */ /* 0x0005ec000800003f */
[----:B------:R-:W-:Y:S05]  /*11be0*/  @!P0 BRA `(.L_x_10004) ;  /* 0x0000000000048947 */ /* 0x000fea0003800000 */
[----:B------:R-:W-:Y:S01]  /*11bf0*/  BPT.TRAP 0x1 ;  /* 0x000000040000795c */ /* 0x000fe20000300000 */
.L_x_10004:
        /* <DEDUP_REMOVED lines=30> */
.L_x_9999:
[----:B------:R-:W-:Y:S05]  /*11de0*/  BSYNC B2 ;  /* 0x0000000000027941 */ /* 0x000fea0003800000 */
.L_x_9998:
[----:B------:R-:W-:Y:S02]  /*11df0*/  VIADD R10, R28, 0xfffffffd ;  /* 0xfffffffd1c0a7836 */ /* 0x000fe40000000000 */
[----:B------:R-:W-:Y:S02]  /*11e00*/  IMAD.MOV.U32 R22, RZ, RZ, R12 ;  /* 0x000000ffff167224 */ /* 0x000fe400078e000c */
[----:B------:R-:W-:-:S07]  /*11e10*/  IMAD.MOV.U32 R24, RZ, RZ, R13 ;  /* 0x000000ffff187224 */ /* 0x000fce00078e000d */
.L_x_9997:
[----:B------:R-:W-:Y:S05]  /*11e20*/  BSYNC B1 ;  /* 0x0000000000017941 */ /* 0x000fea0003800000 */
.L_x_9996:
[----:B------:R-:W-:-:S13]  /*11e30*/  ISETP.NE.AND P0, PT, R11, RZ, PT ;  /* 0x000000ff0b00720c */ /* 0x000fda0003f05270 */
[----:B------:R-:W-:Y:S05]  /*11e40*/  @!P0 BRA `(.L_x_9995) ;  /* 0x0000000c009c8947 */ /* 0x000fea0003800000 */
[----:B------:R-:W-:-:S07]  /*11e50*/  IMAD.MOV.U32 R4, RZ, RZ, R8 ;  /* 0x000000ffff047224 */ /* 0x000fce00078e0008 */
.L_x_10019:
[----:B------:R-:W-:Y:S01]  /*11e60*/  VIADD R11, R22, 0x1 ;  /* 0x00000001160b7836 */ /* 0x000fe20000000000 */
[----:B------:R-:W-:Y:S05]  /*11e70*/  YIELD ;  /* 0x0000000000007946 */ /* 0x000fea0003800000 */
[----:B------:R-:W-:Y:S01]  /*11e80*/  ISETP.NE.AND P0, PT, R11, 0x2, PT ;  /* 0x000000020b00780c */ /* 0x000fe20003f05270 */
[----:B------:R-:W-:Y:S03]  /*11e90*/  BSSY B1, `(.L_x_10005) ;  /* 0x000006d000017945 */ /* 0x000fe60003800000 */
[----:B------:R-:W-:-:S02]  /*11ea0*/  SEL R3, RZ, 0x1, P0 ;  /* 0x00000001ff037807 */ /* 0x000fc40000000000 */
        /* <DEDUP_REMOVED lines=27> */
.L_x_10007:
[----:B------:R-:W-:Y:S01]  /*12060*/  IMAD R3, R11, 0x8, R25 ;  /* 0x000000080b037824 */ /* 0x000fe200078e0219 */
[----:B------:R-:W-:-:S04]  /*12070*/  SHF.L.U32 R2, R12, 0x1f, RZ ;  /* 0x0000001f0c027819 */ /* 0x000fc800000006ff */
[----:B------:R-:W2:Y:S02]  /*12080*/  SYNCS.PHASECHK.TRANS64.TRYWAIT P0, [R3+URZ+0x31c40], R2 ;  /* 0x031c4002030075a7 */ /* 0x000ea4000800017f */
[----:B--2---:R-:W-:Y:S05]  /*12090*/  @!P0 BRA `(.L_x_10008) ;  /* 0x0000002400488947 */ /* 0x004fea0003800000 */
.L_x_10064:
        /* <DEDUP_REMOVED lines=9> */
.L_x_10009:
        /* <DEDUP_REMOVED lines=31> */
.L_x_10065:
[----:B------:R-:W-:Y:S05]  /*12320*/  @P0 BRA `(.L_x_10011) ;  /* 0x0000000000140947 */ /* 0x000fea0003800000 */
[----:B------:R-:W-:Y:S01]  /*12330*/  ISETP.NE.AND P1, PT, R26, RZ, PT ;  /* 0x000000ff1a00720c */ /* 0x000fe20003f25270 */
[----:B------:R-:W-:-:S04]  /*12340*/  IMAD.MOV.U32 R2, RZ, RZ, 0x6c00 ;  /* 0x00006c00ff027424 */ /* 0x000fc800078e00ff */
[----:B------:R2:W-:Y:S08]  /*12350*/  SYNCS.ARRIVE.TRANS64 RZ, [R3+URZ+0x50], R2 ;  /* 0x0000500203ff79a7 */ /* 0x0005f0000800003f */
[----:B------:R-:W-:Y:S05]  /*12360*/  @!P1 BRA `(.L_x_10011) ;  /* 0x0000000000049947 */ /* 0x000fea0003800000 */
[----:B------:R-:W-:Y:S01]  /*12370*/  BPT.TRAP 0x1 ;  /* 0x000000040000795c */ /* 0x000fe20000300000 */
.L_x_10011:
        /* <DEDUP_REMOVED lines=30> */
.L_x_10006:
[----:B------:R-:W-:Y:S05]  /*12560*/  BSYNC B1 ;  /* 0x0000000000017941 */ /* 0x000fea0003800000 */
.L_x_10005:
[----:B------:R-:W-:Y:S01]  /*12570*/  VIADD R22, R11, 0x1 ;  /* 0x000000010b167836 */ /* 0x000fe20000000000 */
[----:B------:R-:W-:Y:S04]  /*12580*/  BSSY B1, `(.L_x_10012) ;  /* 0x000006f000017945 */ /* 0x000fe80003800000 */
[----:B------:R-:W-:-:S04]  /*12590*/  ISETP.NE.AND P0, PT, R22, 0x2, PT ;  /* 0x000000021600780c */ /* 0x000fc80003f05270 */
[----:B0-2---:R-:W-:Y:S02]  /*125a0*/  SEL R3, RZ, 0x1, P0 ;  /* 0x00000001ff037807 */ /* 0x005fe40000000000 */
        /* <DEDUP_REMOVED lines=27> */
.L_x_10014:
[----:B------:R-:W-:Y:S01]  /*12760*/  IMAD R2, R22, 0x8, R25 ;  /* 0x0000000816027824 */ /* 0x000fe200078e0219 */
[----:B------:R-:W-:-:S04]  /*12770*/  SHF.L.U32 R3, R24, 0x1f, RZ ;  /* 0x0000001f18037819 */ /* 0x000fc800000006ff */
[----:B------:R-:W2:Y:S02]  /*12780*/  SYNCS.PHASECHK.TRANS64.TRYWAIT P0, [R2+URZ+0x31c40], R3 ;  /* 0x031c4003020075a7 */ /* 0x000ea4000800017f */
[----:B--2---:R-:W-:Y:S05]  /*12790*/  @!P0 BRA `(.L_x_10015) ;  /* 0x0000001c00b08947 */ /* 0x004fea0003800000 */
.L_x_10066:
        /* <DEDUP_REMOVED lines=9> */
.L_x_10016:
[----:B0-2---:R-:W-:Y:S01]  /*12830*/  IMAD R2, R22, 0x6c00, R25 ;  /* 0x00006c0016027824 */ /* 0x005fe200078e0219 */
        /* <DEDUP_REMOVED lines=15> */
[----:B------:R-:W-:Y:S01]  /*12930*/  UIMAD UR11, UR11, 0x90, UR5 ;  /* 0x000000900b0b78a4 */ /* 0x000fe2000f8e0205 */
        /* <DEDUP_REMOVED lines=16> */
.L_x_10067:
[----:B------:R-:W-:Y:S05]  /*12a40*/  @P0 BRA `(.L_x_10018) ;  /* 0x0000000000140947 */ /* 0x000fea0003800000 */
[----:B------:R-:W-:Y:S01]  /*12a50*/  ISETP.NE.AND P1, PT, R26, RZ, PT ;  /* 0x000000ff1a00720c */ /* 0x000fe20003f25270 */
[----:B0-----:R-:W-:-:S04]  /*12a60*/  IMAD.MOV.U32 R3, RZ, RZ, 0x6c00 ;  /* 0x00006c00ff037424 */ /* 0x001fc800078e00ff */
[----:B------:R2:W-:Y:S08]  /*12a70*/  SYNCS.ARRIVE.TRANS64 RZ, [R2+URZ+0x50], R3 ;  /* 0x0000500302ff79a7 */ /* 0x0005f0000800003f */
[----:B------:R-:W-:Y:S05]  /*12a80*/  @!P1 BRA `(.L_x_10018) ;  /* 0x0000000000049947 */ /* 0x000fea0003800000 */
[----:B------:R-:W-:Y:S01]  /*12a90*/  BPT.TRAP 0x1 ;  /* 0x000000040000795c */ /* 0x000fe20000300000 */
.L_x_10018:
        /* <DEDUP_REMOVED lines=29> */
.L_x_10013:
[----:B------:R-:W-:Y:S05]  /*12c70*/  BSYNC B1 ;  /* 0x0000000000017941 */ /* 0x000fea0003800000 */
.L_x_10012:
[C---:B------:R-:W-:Y:S01]  /*12c80*/  ISETP.GT.AND P0, PT, R10.reuse, 0x1, PT ;  /* 0x000000010a00780c */ /* 0x040fe20003f04270 */
[----:B0-2---:R-:W-:-:S04]  /*12c90*/  VIADD R2, R10, 0xfffffffe ;  /* 0xfffffffe0a027836 */ /* 0x005fc80000000000 */
[----:B------:R-:W-:-:S08]  /*12ca0*/  IMAD.MOV.U32 R10, RZ, RZ, R2 ;  /* 0x000000ffff0a7224 */ /* 0x000fd000078e0002 */
[----:B------:R-:W-:Y:S05]  /*12cb0*/  @P0 BRA `(.L_x_10019) ;  /* 0xfffffff000680947 */ /* 0x000fea000383ffff */
.L_x_9995:
[----:B------:R-:W-:Y:S05]  /*12cc0*/  BSYNC B0 ;  /* 0x0000000000007941 */ /* 0x000fea0003800000 */
.L_x_9994:
[----:B------:R-:W-:Y:S01]  /*12cd0*/  ISETP.NE.AND P0, PT, R26, RZ, PT ;  /* 0x000000ff1a00720c */ /* 0x000fe20003f05270 */
[----:B------:R-:W-:-:S12]  /*12ce0*/  BSSY B0, `(.L_x_10020) ;  /* 0x000000f000007945 */ /* 0x000fd80003800000 */
[----:B------:R-:W-:Y:S05]  /*12cf0*/  @P0 BRA `(.L_x_10021) ;  /* 0x0000000000340947 */ /* 0x000fea0003800000 */
[----:B------:R-:W3:Y:S01]  /*12d00*/  S2R R9, SR_LANEID ;  /* 0x0000000000097919 */ /* 0x000ee20000000000 */
[----:B------:R-:W-:Y:S01]  /*12d10*/  VOTEU.ANY UR4, UPT, PT ;  /* 0x0000000000047886 */ /* 0x000fe200038e0100 */
[----:B------:R-:W4:Y:S01]  /*12d20*/  LDC.64 R2, c[0x0][0xc38] ;  /* 0x00030e00ff027b82 */ /* 0x000f220000000a00 */
[----:B--2---:R-:W3:Y:S01]  /*12d30*/  FLO.U32 R4, UR4 ;  /* 0x0000000400047d00 */ /* 0x004ee200080e0000 */
[----:B------:R-:W-:-:S07]  /*12d40*/  ULDC.64 UR6, c[0x0][0x208] ;  /* 0x0000820000067ab9 */ /* 0x000fce0000000a00 */
[----:B------:R-:W4:Y:S01]  /*12d50*/  POPC R5, UR4 ;  /* 0x0000000400057d09 */ /* 0x000f220008000000 */
[----:B---3--:R-:W-:-:S13]  /*12d60*/  ISETP.EQ.U32.AND P0, PT, R4, R9, PT ;  /* 0x000000090400720c */ /* 0x008fda0003f02070 */
[----:B----4-:R-:W2:Y:S01]  /*12d70*/  @P0 ATOMG.E.ADD.STRONG.GPU PT, R3, desc[UR6][R2.64], R5 ;  /* 0x00000005020309a8 */ /* 0x010ea200081ee1c6 */
[----:B------:R-:W3:Y:S02]  /*12d80*/  S2R R6, SR_LTMASK ;  /* 0x0000000000067919 */ /* 0x000ee40000003900 */
[----:B---3--:R-:W-:-:S04]  /*12d90*/  LOP3.LUT R6, R6, UR4, RZ, 0xc0, !PT ;  /* 0x0000000406067c12 */ /* 0x008fc8000f8ec0ff */
[----:B------:R-:W3:Y:S01]  /*12da0*/  POPC R9, R6 ;  /* 0x0000000600097309 */ /* 0x000ee20000000000 */
[----:B--2---:R-:W3:Y:S02]  /*12db0*/  SHFL.IDX PT, R4, R3, R4, 0x1f ;  /* 0x00001f0403047589 */ /* 0x004ee400000e0000 */
[----:B---3--:R-:W-:-:S07]  /*12dc0*/  IADD3 R16, R4, UR38, R9 ;  /* 0x0000002604107c10 */ /* 0x008fce000fffe009 */
.L_x_10021:
[----:B------:R-:W-:Y:S05]  /*12dd0*/  BSYNC B0 ;  /* 0x0000000000007941 */ /* 0x000fea0003800000 */
.L_x_10020:
[----:B------:R-:W-:Y:S04]  /*12de0*/  BSSY B0, `(.L_x_10022) ;  /* 0x000002b000007945 */ /* 0x000fe80003800000 */
[----:B------:R-:W-:Y:S05]  /*12df0*/  @!P6 BRA `(.L_x_10023) ;  /* 0x0000000000a4e947 */ /* 0x000fea0003800000 */
[----:B------:R-:W-:Y:S01]  /*12e00*/  IMAD R3, R22, 0x8, R25 ;  /* 0x0000000816037824 */ /* 0x000fe200078e0219 */
[----:B------:R-:W-:-:S04]  /*12e10*/  SHF.L.U32 R2, R24, 0x1f, RZ ;  /* 0x0000001f18027819 */ /* 0x000fc800000006ff */
[----:B------:R-:W3:Y:S02]  /*12e20*/  SYNCS.PHASECHK.TRANS64.TRYWAIT P0, [R3+URZ+0x31c60], R2 ;  /* 0x031c6002030075a7 */ /* 0x000ee4000800017f */
[----:B---3--:R-:W-:Y:S05]  /*12e30*/  @!P0 BRA `(.L_x_10024) ;  /* 0x0000001800308947 */ /* 0x008fea0003800000 */
.L_x_10068:
[----:B--2---:R-:W2:Y:S02]  /*12e40*/  S2R R4, SR_TID.X ;  /* 0x0000000000047919 */ /* 0x004ea40000002100 */
[----:B--2---:R-:W-:-:S04]  /*12e50*/  LOP3.LUT R4, R4, 0x7f, RZ, 0xc0, !PT ;  /* 0x0000007f04047812 */ /* 0x004fc800078ec0ff */
[----:B------:R-:W-:-:S13]  /*12e60*/  ISETP.NE.AND P0, PT, R4, RZ, PT ;  /* 0x000000ff0400720c */ /* 0x000fda0003f05270 */
[----:B------:R-:W-:Y:S05]  /*12e70*/  @P0 BRA `(.L_x_10025) ;  /* 0x0000000000140947 */ /* 0x000fea0003800000 */
[----:B------:R-:W-:Y:S01]  /*12e80*/  ISETP.NE.AND P1, PT, R26, RZ, PT ;  /* 0x000000ff1a00720c */ /* 0x000fe20003f25270 */
[----:B---3--:R-:W-:-:S04]  /*12e90*/  IMAD.MOV.U32 R2, RZ, RZ, 0x6c00 ;  /* 0x00006c00ff027424 */ /* 0x008fc800078e00ff */
[----:B------:R2:W-:Y:S08]  /*12ea0*/  SYNCS.ARRIVE.TRANS64 RZ, [R3+URZ+0x31c50], R2 ;  /* 0x031c500203ff79a7 */ /* 0x0005f0000800003f */
[----:B------:R-:W-:Y:S05]  /*12eb0*/  @!P1 BRA `(.L_x_10025) ;  /* 0x0000000000049947 */ /* 0x000fea0003800000 */
[----:B------:R-:W-:Y:S01]  /*12ec0*/  BPT.TRAP 0x1 ;  /* 0x000000040000795c */ /* 0x000fe20000300000 */
.L_x_10025:
        /* <DEDUP_REMOVED lines=28> */
.L_x_10023:
[----:B------:R-:W-:Y:S05]  /*13090*/  BSYNC B0 ;  /* 0x0000000000007941 */ /* 0x000fea0003800000 */
.L_x_10022:
[----:B------:R-:W-:-:S05]  /*130a0*/  VIADD R22, R22, 0x1 ;  /* 0x0000000116167836 */ /* 0x000fca0000000000 */
[----:B------:R-:W-:-:S04]  /*130b0*/  ISETP.NE.AND P0, PT, R22, 0x2, PT ;  /* 0x000000021600780c */ /* 0x000fc80003f05270 */
[----:B--23--:R-:W-:Y:S02]  /*130c0*/  SEL R3, RZ, 0x1, P0 ;  /* 0x00000001ff037807 */ /* 0x00cfe40000000000 */
[----:B------:R-:W-:Y:S02]  /*130d0*/  SEL R22, R22, RZ, P0 ;  /* 0x000000ff16167207 */ /* 0x000fe40000000000 */
[----:B------:R-:W-:-:S07]  /*130e0*/  LOP3.LUT R24, R24, R3, RZ, 0x3c, !PT ;  /* 0x0000000318187212 */ /* 0x000fce00078e3cff */
.L_x_9979:
[----:B------:R-:W-:Y:S05]  /*130f0*/  BSYNC B6 ;  /* 0x0000000000067941 */ /* 0x000fea0003800000 */
.L_x_9977:
[----:B------:R-:W-:-:S03]  /*13100*/  UMOV UR4, 0xffffffff ;  /* 0xffffffff00047882 */ /* 0x000fc60000000000 */
[----:B------:R-:W-:Y:S05]  /*13110*/  BRA.DIV UR4, `(.L_x_10026) ;  /* 0x00000016048c7947 */ /* 0x000fea000b800000 */
[----:B------:R2:W3:Y:S04]  /*13120*/  SHFL.IDX PT, R4, R16, RZ, 0x1f ;  /* 0x00001fff10047589 */ /* 0x0004e800000e0000 */
[----:B------:R2:W4:Y:S02]  /*13130*/  SHFL.IDX PT, R5, R16, 0x1, 0x1f ;  /* 0x00201f0010057f89 */ /* 0x00052400000e0000 */
.L_x_10072:
        /* <DEDUP_REMOVED lines=8> */
[----:B------:R-:W0:Y:S01]  /*131c0*/  LDC.64 R2, c[0x0][0xc58] ;  /* 0x00031600ff027b82 */ /* 0x000e220000000a00 */
[----:B------:R-:W-:Y:S01]  /*131d0*/  ULDC.64 UR4, c[0x0][0x208] ;  /* 0x0000820000047ab9 */ /* 0x000fe20000000a00 */
[----:B0-----:R-:W-:-:S06]  /*131e0*/  IMAD.WIDE R2, R7, 0x4, R2 ;  /* 0x0000000407027825 */ /* 0x001fcc00078e0202 */
[----:B------:R0:W5:Y:S02]  /*131f0*/  LDG.E R2, desc[UR4][R2.64] ;  /* 0x0000000402027981 */ /* 0x000164000c1e1900 */
.L_x_10028:
[----:B------:R-:W-:Y:S05]  /*13200*/  BSYNC B0 ;  /* 0x0000000000007941 */ /* 0x000fea0003800000 */
.L_x_10027:
        /* <DEDUP_REMOVED lines=22> */
[----:B------:R0:W0:Y:S02]  /*13370*/  SHFL.IDX PT, R14, R8, 0x1f, 0x1f ;  /* 0x03e01f00080e7f89 */ /* 0x00002400000e0000 */
.L_x_10080:
[----:B------:R-:W-:Y:S02]  /*13380*/  ULDC UR4, c[0x0][0xc10] ;  /* 0x0003040000047ab9 */ /* 0x000fe40000000800 */
[----:B------:R-:W-:-:S04]  /*13390*/  IMAD.U32 R7, RZ, RZ, UR4 ;  /* 0x00000004ff077e24 */ /* 0x000fc8000f8e00ff */
[----:B0-----:R-:W-:-:S04]  /*133a0*/  IMAD R14, R14, R7, RZ ;  /* 0x000000070e0e7224 */ /* 0x001fc800078e02ff */
[----:B----4-:R-:W-:-:S05]  /*133b0*/  IMAD.IADD R5, R5, 0x1, R14 ;  /* 0x0000000105057824 */ /* 0x010fca00078e020e */
[----:B---3--:R-:W-:-:S13]  /*133c0*/  ISETP.GT.AND P0, PT, R5, R4, PT ;  /* 0x000000040500720c */ /* 0x008fda0003f04270 */
[----:B------:R-:W-:Y:S05]  /*133d0*/  @P0 BRA `(.L_x_10030) ;  /* 0x0000000000b00947 */ /* 0x000fea0003800000 */
[----:B------:R-:W0:Y:S02]  /*133e0*/  LDC R0, c[0x0][0xc14] ;  /* 0x00030500ff007b82 */ /* 0x000e240000000800 */
.L_x_10035:
[----:B------:R-:W-:-:S05]  /*133f0*/  VIADD R19, R19, 0x1f ;  /* 0x0000001f13137836 */ /* 0x000fca0000000000 */
[----:B0-----:R-:W-:-:S13]  /*13400*/  ISETP.GE.AND P0, PT, R19, R0, PT ;  /* 0x000000001300720c */ /* 0x001fda0003f06270 */
[----:B------:R-:W-:Y:S05]  /*13410*/  @P0 BRA `(.L_x_10031) ;  /* 0x0000000400ec0947 */ /* 0x000fea0003800000 */
[C---:B------:R-:W-:Y:S01]  /*13420*/  IMAD.IADD R7, R26.reuse, 0x1, R19 ;  /* 0x000000011a077824 */ /* 0x040fe200078e0213 */
[----:B------:R-:W-:Y:S01]  /*13430*/  ISETP.NE.AND P1, PT, R26, 0x1f, PT ;  /* 0x0000001f1a00780c */ /* 0x000fe20003f25270 */
[----:B------:R-:W-:Y:S01]  /*13440*/  BSSY B0, `(.L_x_10032) ;  /* 0x0000008000007945 */ /* 0x000fe20003800000 */
[----:B------:R-:W-:Y:S02]  /*13450*/  IMAD.MOV.U32 R2, RZ, RZ, RZ ;  /* 0x000000ffff027224 */ /* 0x000fe400078e00ff */
[----:B------:R-:W-:-:S13]  /*13460*/  ISETP.GE.OR P0, PT, R7, R0, !P1 ;  /* 0x000000000700720c */ /* 0x000fda0004f06670 */
[----:B------:R-:W-:Y:S05]  /*13470*/  @P0 BRA `(.L_x_10033) ;  /* 0x0000000000100947 */ /* 0x000fea0003800000 */
[----:B------:R-:W0:Y:S01]  /*13480*/  LDC.64 R2, c[0x0][0xc58] ;  /* 0x00031600ff027b82 */ /* 0x000e220000000a00 */
[----:B------:R-:W-:Y:S01]  /*13490*/  ULDC.64 UR4, c[0x0][0x208] ;  /* 0x0000820000047ab9 */ /* 0x000fe20000000a00 */
[----:B0-----:R-:W-:-:S06]  /*134a0*/  IMAD.WIDE R2, R7, 0x4, R2 ;  /* 0x0000000407027825 */ /* 0x001fcc00078e0202 */
[----:B------:R0:W5:Y:S02]  /*134b0*/  LDG.E R2, desc[UR4][R2.64] ;  /* 0x0000000402027981 */ /* 0x000164000c1e1900 */
.L_x_10033:
[----:B------:R-:W-:Y:S05]  /*134c0*/  BSYNC B0 ;  /* 0x0000000000007941 */ /* 0x000fea0003800000 */
.L_x_10032:
        /* <DEDUP_REMOVED lines=22> */
[----:B------:R0:W3:Y:S02]  /*13630*/  SHFL.IDX PT, R14, R8, 0x1f, 0x1f ;  /* 0x03e01f00080e7f89 */ /* 0x0000e400000e0000 */
.L_x_10088:
[----:B------:R-:W-:Y:S02]  /*13640*/  ULDC UR4, c[0x0][0xc10] ;  /* 0x0003040000047ab9 */ /* 0x000fe40000000800 */
[----:B------:R-:W-:-:S04]  /*13650*/  IMAD.U32 R7, RZ, RZ, UR4 ;  /* 0x00000004ff077e24 */ /* 0x000fc8000f8e00ff */
[----:B---3--:R-:W-:-:S04]  /*13660*/  IMAD R14, R14, R7, RZ ;  /* 0x000000070e0e7224 */ /* 0x008fc800078e02ff */
[----:B------:R-:W-:-:S05]  /*13670*/  IMAD.IADD R5, R14, 0x1, R5 ;  /* 0x000000010e057824 */ /* 0x000fca00078e0205 */
[----:B------:R-:W-:-:S13]  /*13680*/  ISETP.GT.AND P0, PT, R5, R4, PT ;  /* 0x000000040500720c */ /* 0x000fda0003f04270 */
[----:B------:R-:W-:Y:S05]  /*13690*/  @!P0 BRA `(.L_x_10035) ;  /* 0xfffffffc00548947 */ /* 0x000fea000383ffff */
.L_x_10030:
[----:B--2---:R-:W-:Y:S01]  /*136a0*/  IMAD.IADD R16, R5, 0x1, -R14 ;  /* 0x0000000105107824 */ /* 0x004fe200078e0a0e */
[----:B------:R-:W-:-:S03]  /*136b0*/  UMOV UR4, 0xffffffff ;  /* 0xffffffff00047882 */ /* 0x000fc60000000000 */
[----:B------:R-:W-:-:S05]  /*136c0*/  IMAD R3, R8, R7, R16 ;  /* 0x0000000708037224 */ /* 0x000fca00078e0210 */
[----:B------:R-:W-:Y:S01]  /*136d0*/  ISETP.GT.AND P6, PT, R3, R4, PT ;  /* 0x000000040300720c */ /* 0x000fe20003fc4270 */
[----:B------:R-:W-:-:S12]  /*136e0*/  BRA.DIV UR4, `(.L_x_10036) ;  /* 0x0000001a04047947 */ /* 0x000fd8000b800000 */
[----:B------:R-:W-:-:S04]  /*136f0*/  VOTE.ANY R3, PT, !P6 ;  /* 0x0000000000037806 */ /* 0x000fc800070e0100 */
[----:B------:R-:W2:Y:S02]  /*13700*/  POPC R5, R3 ;  /* 0x0000000300057309 */ /* 0x000ea40000000000 */
[----:B--2---:R2:W3:Y:S02]  /*13710*/  SHFL.IDX PT, R17, R2, R5, 0x1f ;  /* 0x00001f0502117589 */ /* 0x0044e400000e0000 */
.L_x_10092:
[----:B------:R-:W-:Y:S01]  /*13720*/  ISETP.NE.AND P0, PT, R3, RZ, PT ;  /* 0x000000ff0300720c */ /* 0x000fe20003f05270 */
[----:B------:R-:W-:-:S12]  /*13730*/  IMAD.MOV.U32 R14, RZ, RZ, RZ ;  /* 0x000000ffff0e7224 */ /* 0x000fd800078e00ff */
[----:B------:R-:W-:Y:S05]  /*13740*/  @!P0 BRA `(.L_x_10037) ;  /* 0x0000000000108947 */ /* 0x000fea0003800000 */
[----:B------:R-:W-:Y:S01]  /*13750*/  UMOV UR4, 0xffffffff ;  /* 0xffffffff00047882 */ /* 0x000fe20000000000 */
[----:B------:R-:W-:Y:S02]  /*13760*/  VIADD R12, R5, 0xffffffff ;  /* 0xffffffff050c7836 */ /* 0x000fe40000000000 */
[----:B------:R-:W-:Y:S05]  /*13770*/  BRA.DIV UR4, `(.L_x_10038) ;  /* 0x0000001a04287947 */ /* 0x000fea000b800000 */
[----:B------:R4:W0:Y:S02]  /*13780*/  SHFL.IDX PT, R14, R8, R12, 0x1f ;  /* 0x00001f0c080e7589 */ /* 0x00082400000e0000 */
.L_x_10037:
[----:B--2---:R-:W2:Y:S01]  /*13790*/  LDC.64 R2, c[0x0][0xc68] ;  /* 0x00031a00ff027b82 */ /* 0x004ea20000000a00 */
[----:B------:R-:W-:Y:S01]  /*137a0*/  IMAD.IADD R19, R5, 0x1, R19 ;  /* 0x0000000105137824 */ /* 0x000fe200078e0213 */
[----:B------:R-:W-:-:S03]  /*137b0*/  ULDC.64 UR4, c[0x0][0x208] ;  /* 0x0000820000047ab9 */ /* 0x000fc60000000a00 */
[----:B--2---:R-:W-:-:S05]  /*137c0*/  IMAD.WIDE R2, R19, 0x4, R2 ;  /* 0x0000000413027825 */ /* 0x004fca00078e0202 */
[----:B------:R2:W3:Y:S01]  /*137d0*/  LDG.E R6, desc[UR4][R2.64] ;  /* 0x0000000402067981 */ /* 0x0004e2000c1e1900 */
[----:B0-----:R-:W-:Y:S02]  /*137e0*/  IMAD R16, R14, R7, R16 ;  /* 0x000000070e107224 */ /* 0x001fe400078e0210 */
[----:B--2---:R-:W-:Y:S02]  /*137f0*/  IMAD.MOV.U32 R2, RZ, RZ, RZ ;  /* 0x000000ffff027224 */ /* 0x004fe400078e00ff */
[----:B---3--:R-:W-:-:S05]  /*13800*/  IMAD R5, R17, R6, RZ ;  /* 0x0000000611057224 */ /* 0x008fca00078e02ff */
[----:B----4-:R-:W-:-:S04]  /*13810*/  IABS R8, R5 ;  /* 0x0000000500087213 */ /* 0x010fc80000000000 */
[----:B------:R-:W0:Y:S08]  /*13820*/  I2F.RP R9, R8 ;  /* 0x0000000800097306 */ /* 0x000e300000209400 */
[----:B0-----:R-:W0:Y:S02]  /*13830*/  MUFU.RCP R9, R9 ;  /* 0x0000000900097308 */ /* 0x001e240000001000 */
[----:B0-----:R-:W-:Y:S01]  /*13840*/  VIADD R10, R9, 0xffffffe ;  /* 0x0ffffffe090a7836 */ /* 0x001fe20000000000 */
[----:B------:R-:W-:-:S05]  /*13850*/  IABS R9, R5 ;  /* 0x0000000500097213 */ /* 0x000fca0000000000 */
[----:B------:R-:W0:Y:S01]  /*13860*/  F2I.FTZ.U32.TRUNC.NTZ R3, R10 ;  /* 0x0000000a00037305 */ /* 0x000e22000021f000 */
[----:B------:R-:W-:Y:S02]  /*13870*/  IMAD.MOV R9, RZ, RZ, -R9 ;  /* 0x000000ffff097224 */ /* 0x000fe400078e0a09 */
[----:B0-----:R-:W-:-:S04]  /*13880*/  IMAD.MOV R11, RZ, RZ, -R3 ;  /* 0x000000ffff0b7224 */ /* 0x001fc800078e0a03 */
[----:B------:R-:W-:-:S04]  /*13890*/  IMAD R11, R11, R8, RZ ;  /* 0x000000080b0b7224 */ /* 0x000fc800078e02ff */
[----:B------:R-:W-:-:S04]  /*138a0*/  IMAD.HI.U32 R3, R3, R11, R2 ;  /* 0x0000000b03037227 */ /* 0x000fc800078e0002 */
[----:B------:R-:W-:-:S05]  /*138b0*/  IMAD.IADD R2, R4, 0x1, -R16 ;  /* 0x0000000104027824 */ /* 0x000fca00078e0a10 */
        /* <DEDUP_REMOVED lines=29> */
[----:B------:R-:W-:Y:S01]  /*13a90*/  IMAD.HI.U32 R2, R3, R5, R2 ;  /* 0x0000000503027227 */ /* 0x000fe200078e0002 */
[----:B------:R-:W-:Y:S02]  /*13aa0*/  IABS R5, R9 ;  /* 0x0000000900057213 */ /* 0x000fe40000000000 */
[----:B------:R-:W-:-:S03]  /*13ab0*/  LOP3.LUT R3, R9, R6, RZ, 0x3c, !PT ;  /* 0x0000000609037212 */ /* 0x000fc600078e3cff */
[----:B------:R-:W-:-:S04]  /*13ac0*/  IMAD.HI.U32 R2, R2, R5, RZ ;  /* 0x0000000502027227 */ /* 0x000fc800078e00ff */
[----:B------:R-:W-:-:S05]  /*13ad0*/  IMAD R8, R2, R8, R5 ;  /* 0x0000000802087224 */ /* 0x000fca00078e0205 */
        /* <DEDUP_REMOVED lines=15> */
.L_x_10031:
[----:B------:R-:W-:Y:S01]  /*13bd0*/  UMOV UR4, URZ ;  /* 0x0000003f00047c82 */ /* 0x000fe20008000000 */
[----:B------:R-:W-:Y:S01]  /*13be0*/  UMOV UR5, URZ ;  /* 0x0000003f00057c82 */ /* 0x000fe20008000000 */
[----:B------:R-:W-:Y:S01]  /*13bf0*/  ULDC UR6, c[0x0][0xc14] ;  /* 0x0003050000067ab9 */ /* 0x000fe20000000800 */
[----:B--2---:R-:W-:Y:S02]  /*13c00*/  IMAD.MOV.U32 R16, RZ, RZ, R4 ;  /* 0x000000ffff107224 */ /* 0x004fe400078e0004 */
[----:B------:R-:W-:Y:S02]  /*13c10*/  IMAD.U32 R17, RZ, RZ, UR4 ;  /* 0x00000004ff117e24 */ /* 0x000fe4000f8e00ff */
[----:B------:R-:W-:Y:S02]  /*13c20*/  IMAD.U32 R18, RZ, RZ, UR5 ;  /* 0x00000005ff127e24 */ /* 0x000fe4000f8e00ff */
[----:B------:R-:W-:-:S07]  /*13c30*/  IMAD.U32 R19, RZ, RZ, UR6 ;  /* 0x00000006ff137e24 */ /* 0x000fce000f8e00ff */
.L_x_10039:
        /* <DEDUP_REMOVED lines=10> */
.L_x_9973:
        /* <DEDUP_REMOVED lines=12> */
.L_x_10095:
[----:B------:R-:W-:Y:S05]  /*13da0*/  BSYNC B0 ;  /* 0x0000000000007941 */ /* 0x000fea0003800000 */
.L_x_10041:
[----:B------:R-:W-:-:S03]  /*13db0*/  UMOV UR4, 0xffffffff ;  /* 0xffffffff00047882 */ /* 0x000fc60000000000 */
[----:B------:R-:W-:Y:S05]  /*13dc0*/  BRA.DIV UR4, `(.L_x_10043) ;  /* 0x0000001204cc7947 */ /* 0x000fea000b800000 */
[----:B0-----:R-:W0:Y:S02]  /*13dd0*/  S2R R0, SR_TID.X ;  /* 0x0000000000007919 */ /* 0x001e240000002100 */
[----:B0-----:R-:W-:-:S04]  /*13de0*/  SHF.R.U32.HI R0, RZ, 0x5, R0 ;  /* 0x00000005ff007819 */ /* 0x001fc80000011600 */
[----:B------:R-:W-:-:S05]  /*13df0*/  LOP3.LUT R0, R0, 0x3, RZ, 0xc0, !PT ;  /* 0x0000000300007812 */ /* 0x000fca00078ec0ff */
[----:B------:R0:W2:Y:S02]  /*13e00*/  SHFL.IDX PT, R14, R0, RZ, 0x1f ;  /* 0x00001fff000e7589 */ /* 0x0000a400000e0000 */
.L_x_10098:
[----:B--2---:R-:W-:Y:S01]  /*13e10*/  ISETP.NE.AND P0, PT, R14, RZ, PT ;  /* 0x000000ff0e00720c */ /* 0x004fe20003f05270 */
[----:B------:R-:W-:-:S12]  /*13e20*/  BSSY B0, `(.L_x_10044) ;  /* 0x0000026000007945 */ /* 0x000fd80003800000 */
[----:B------:R-:W-:Y:S05]  /*13e30*/  @P0 BRA `(.L_x_10045) ;  /* 0x0000000000900947 */ /* 0x000fea0003800000 */
[----:B------:R-:W-:-:S03]  /*13e40*/  UMOV UR4, 0xffffffff ;  /* 0xffffffff00047882 */ /* 0x000fc60000000000 */
[----:B------:R-:W-:Y:S05]  /*13e50*/  BRA.DIV UR4, `(.L_x_10046) ;  /* 0x0000001204dc7947 */ /* 0x000fea000b800000 */
[----:B------:R-:W-:-:S13]  /*13e60*/  ELECT P6, URZ, PT ;  /* 0x00000000003f782f */ /* 0x000fda00038c0000 */
.L_x_10101:
        /* <DEDUP_REMOVED lines=8> */
.L_x_10047:
        /* <DEDUP_REMOVED lines=12> */
.L_x_10102:
[----:B------:R-:W2:Y:S02]  /*13fb0*/  SYNCS.PHASECHK.TRANS64.TRYWAIT P0, [R3+URZ], R0 ;  /* 0x00000000030075a7 */ /* 0x000ea4000800017f */
[----:B--2---:R-:W-:Y:S05]  /*13fc0*/  @!P0 BRA `(.L_x_10049) ;  /* 0x0000001000b48947 */ /* 0x004fea0003800000 */
.L_x_10103:
[----:B------:R-:W-:Y:S05]  /*13fd0*/  @!P2 BRA `(.L_x_10050) ;  /* 0x000000000004a947 */ /* 0x000fea0003800000 */
[----:B------:R-:W-:Y:S01]  /*13fe0*/  BPT.TRAP 0x1 ;  /* 0x000000040000795c */ /* 0x000fe20000300000 */
.L_x_10050:
[----:B--2---:R-:W-:-:S04]  /*13ff0*/  VIADD R3, R9, 0x31c60 ;  /* 0x00031c6009037836 */ /* 0x004fc80000000000 */
[----:B------:R-:W-:-:S04]  /*14000*/  IMAD R5, R22, 0x8, R3 ;  /* 0x0000000816057824 */ /* 0x000fc800078e0203 */
[----:B------:R-:W2:Y:S02]  /*14010*/  SYNCS.PHASECHK.TRANS64.TRYWAIT P0, [R5+URZ], R2 ;  /* 0x00000002050075a7 */ /* 0x000ea4000800017f */
[----:B--2---:R-:W-:Y:S05]  /*14020*/  @!P0 BRA `(.L_x_10051) ;  /* 0x0000001000b08947 */ /* 0x004fea0003800000 */
.L_x_10104:
[----:B------:R-:W-:-:S07]  /*14030*/  IMAD R3, R4, 0x8, R3 ;  /* 0x0000000804037824 */ /* 0x000fce00078e0203 */
.L_x_10052:
[----:B---3--:R3:W4:Y:S02]  /*14040*/  SYNCS.PHASECHK.TRANS64.TRYWAIT P0, [R3+URZ], R0 ;  /* 0x00000000030075a7 */ /* 0x008724000800017f */
[----:B----4-:R-:W-:Y:S05]  /*14050*/  @!P0 NANOSLEEP.SYNCS 0x989680 ;  /* 0x009896800000895d */ /* 0x010fea0003900000 */
[----:B------:R-:W4:Y:S02]  /*14060*/  @!P0 SYNCS.PHASECHK.TRANS64 P0, [R3+URZ], R0 ;  /* 0x00000000030085a7 */ /* 0x000f24000800007f */
[----:B----4-:R-:W-:Y:S05]  /*14070*/  @!P0 BRA `(.L_x_10052) ;  /* 0xfffffffc00f08947 */ /* 0x010fea000383ffff */
.L_x_10045:
[----:B------:R-:W-:Y:S05]  /*14080*/  BSYNC B0 ;  /* 0x0000000000007941 */ /* 0x000fea0003800000 */
.L_x_10044:
[----:B------:R-:W-:Y:S05]  /*14090*/  EXIT ;  /* 0x000000000000794d */ /* 0x000fea0003800000 */
.L_x_9925:
[----:B0-----:R-:W-:-:S04]  /*140a0*/  IMAD.U32 R3, RZ, RZ, UR37 ;  /* 0x00000025ff037e24 */ /* 0x001fc8000f8e00ff */
[----:B------:R0:W1:Y:S03]  /*140b0*/  SYNCS.PHASECHK.TRANS64.TRYWAIT P1, [R3+URZ+0x31c00], R0 ;  /* 0x031c0000030075a7 */ /* 0x000066000802017f */
[----:B-1----:R-:W-:Y:S05]  /*140c0*/  @!P1 NANOSLEEP.SYNCS 0x989680 ;  /* 0x009896800000995d */ /* 0x002fea0003900000 */
[----:B------:R-:W1:Y:S02]  /*140d0*/  @!P1 SYNCS.PHASECHK.TRANS64 P1, [R3+URZ+0x31c00], R0 ;  /* 0x031c0000030095a7 */ /* 0x000e64000802007f */
[----:B-1----:R-:W-:Y:S05]  /*140e0*/  @!P1 BRA `(.L_x_9925) ;  /* 0xfffffffc00ec9947 */ /* 0x002fea000383ffff */
[----:B------:R-:W-:Y:S05]  /*140f0*/  BRA `(.L_x_10053) ;  /* 0xfffffed8004c7947 */ /* 0x000fea000383ffff */
.L_x_9929:
[----:B-1----:R1:W2:Y:S02]  /*14100*/  SYNCS.PHASECHK.TRANS64.TRYWAIT P2, [R3+URZ+0x31c30], R0 ;  /* 0x031c3000030075a7 */ /* 0x0022a4000804017f */
[----:B--2---:R-:W-:Y:S05]  /*14110*/  @!P2 NANOSLEEP.SYNCS 0x989680 ;  /* 0x009896800000a95d */ /* 0x004fea0003900000 */
[----:B------:R-:W2:Y:S02]  /*14120*/  @!P2 SYNCS.PHASECHK.TRANS64 P2, [R3+URZ+0x31c30], R0 ;  /* 0x031c30000300a5a7 */ /* 0x000ea4000804007f */
[----:B--2---:R-:W-:Y:S05]  /*14130*/  @!P2 BRA `(.L_x_9929) ;  /* 0xfffffffc00f0a947 */ /* 0x004fea000383ffff */
[----:B------:R-:W-:Y:S05]  /*14140*/  BRA `(.L_x_9928) ;  /* 0xfffffed800747947 */ /* 0x000fea000383ffff */
.L_x_9934:
[----:B--2---:R-:W-:-:S04]  /*14150*/  IMAD.U32 R9, RZ, RZ, UR4 ;  /* 0x00000004ff097e24 */ /* 0x004fc8000f8e00ff */
[----:B------:R2:W3:Y:S03]  /*14160*/  SYNCS.PHASECHK.TRANS64.TRYWAIT P2, [R9+URZ+0x31c30], R0 ;  /* 0x031c3000090075a7 */ /* 0x0004e6000804017f */
[----:B---3--:R-:W-:Y:S05]  /*14170*/  @!P2 NANOSLEEP.SYNCS 0x989680 ;  /* 0x009896800000a95d */ /* 0x008fea0003900000 */
[----:B------:R-:W3:Y:S02]  /*14180*/  @!P2 SYNCS.PHASECHK.TRANS64 P2, [R9+URZ+0x31c30], R0 ;  /* 0x031c30000900a5a7 */ /* 0x000ee4000804007f */
[----:B---3--:R-:W-:Y:S05]  /*14190*/  @!P2 BRA `(.L_x_9934) ;  /* 0xfffffffc00eca947 */ /* 0x008fea000383ffff */
[----:B------:R-:W-:Y:S05]  /*141a0*/  BRA `(.L_x_9931) ;  /* 0xffffff1400687947 */ /* 0x000fea000383ffff */
.L_x_9938:
[----:B-1----:R-:W-:-:S04]  /*141b0*/  IMAD.U32 R9, RZ, RZ, UR4 ;  /* 0x00000004ff097e24 */ /* 0x002fc8000f8e00ff */
[----:B------:R1:W2:Y:S03]  /*141c0*/  SYNCS.PHASECHK.TRANS64.TRYWAIT P2, [R9+URZ+0x31c50], R0 ;  /* 0x031c5000090075a7 */ /* 0x0002a6000804017f */
[----:B--2---:R-:W-:Y:S05]  /*141d0*/  @!P2 NANOSLEEP.SYNCS 0x989680 ;  /* 0x009896800000a95d */ /* 0x004fea0003900000 */
[----:B------:R-:W2:Y:S02]  /*141e0*/  @!P2 SYNCS.PHASECHK.TRANS64 P2, [R9+URZ+0x31c50], R0 ;  /* 0x031c50000900a5a7 */ /* 0x000ea4000804007f */
[----:B--2---:R-:W-:Y:S05]  /*141f0*/  @!P2 BRA `(.L_x_9938) ;  /* 0xfffffffc00eca947 */ /* 0x004fea000383ffff */
[----:B------:R-:W-:Y:S05]  /*14200*/  BRA `(.L_x_9935) ;  /* 0xffffff2c00047947 */ /* 0x000fea000383ffff */
.L_x_9944:
[----:B--2---:R-:W-:-:S04]  /*14210*/  IMAD.U32 R7, RZ, RZ, UR4 ;  /* 0x00000004ff077e24 */ /* 0x004fc8000f8e00ff */
[----:B------:R2:W3:Y:S03]  /*14220*/  SYNCS.PHASECHK.TRANS64.TRYWAIT P2, [R7+URZ+0x31c30], R0 ;  /* 0x031c3000070075a7 */ /* 0x0004e6000804017f */
[----:B---3--:R-:W-:Y:S05]  /*14230*/  @!P2 NANOSLEEP.SYNCS 0x989680 ;  /* 0x009896800000a95d */ /* 0x008fea0003900000 */
[----:B------:R-:W3:Y:S02]  /*14240*/  @!P2 SYNCS.PHASECHK.TRANS64 P2, [R7+URZ+0x31c30], R0 ;  /* 0x031c30000700a5a7 */ /* 0x000ee4000804007f */
[----:B---3--:R-:W-:Y:S05]  /*14250*/  @!P2 BRA `(.L_x_9944) ;  /* 0xfffffffc00eca947 */ /* 0x008fea000383ffff */
[----:B------:R-:W-:Y:S05]  /*14260*/  BRA `(.L_x_9941) ;  /* 0xffffff5400ac7947 */ /* 0x000fea000383ffff */
.L_x_9948:
[----:B-1----:R-:W-:-:S04]  /*14270*/  IMAD.U32 R7, RZ, RZ, UR4 ;  /* 0x00000004ff077e24 */ /* 0x002fc8000f8e00ff */
[----:B------:R1:W2:Y:S03]  /*14280*/  SYNCS.PHASECHK.TRANS64.TRYWAIT P2, [R7+URZ+0x31c50], R0 ;  /* 0x031c5000070075a7 */ /* 0x0002a6000804017f */
[----:B--2---:R-:W-:Y:S05]  /*14290*/  @!P2 NANOSLEEP.SYNCS 0x989680 ;  /* 0x009896800000a95d */ /* 0x004fea0003900000 */
[----:B------:R-:W2:Y:S02]  /*142a0*/  @!P2 SYNCS.PHASECHK.TRANS64 P2, [R7+URZ+0x31c50], R0 ;  /* 0x031c50000700a5a7 */ /* 0x000ea4000804007f */
[----:B--2---:R-:W-:Y:S05]  /*142b0*/  @!P2 BRA `(.L_x_9948) ;  /* 0xfffffffc00eca947 */ /* 0x004fea000383ffff */
[----:B------:R-:W-:Y:S05]  /*142c0*/  BRA `(.L_x_9945) ;  /* 0xffffff6c00487947 */ /* 0x000fea000383ffff */
.L_x_9953:
[----:B--2---:R-:W-:-:S04]  /*142d0*/  IMAD.U32 R6, RZ, RZ, UR6 ;  /* 0x00000006ff067e24 */ /* 0x004fc8000f8e00ff */
[----:B------:R2:W3:Y:S03]  /*142e0*/  SYNCS.PHASECHK.TRANS64.TRYWAIT P0, [R6+URZ+0x31c50], R5 ;  /* 0x031c5005060075a7 */ /* 0x0004e6000800017f */
[----:B---3--:R-:W-:Y:S05]  /*142f0*/  @!P0 NANOSLEEP.SYNCS 0x989680 ;  /* 0x009896800000895d */ /* 0x008fea0003900000 */
[----:B------:R-:W3:Y:S02]  /*14300*/  @!P0 SYNCS.PHASECHK.TRANS64 P0, [R6+URZ+0x31c50], R5 ;  /* 0x031c5005060085a7 */ /* 0x000ee4000800007f */
[----:B---3--:R-:W-:Y:S05]  /*14310*/  @!P0 BRA `(.L_x_9953) ;  /* 0xfffffffc00ec8947 */ /* 0x008fea000383ffff */
[----:B------:R-:W-:Y:S05]  /*14320*/  BRA `(.L_x_9952) ;  /* 0xffffff8c00287947 */ /* 0x000fea000383ffff */
.L_x_9986:
        /* <DEDUP_REMOVED lines=11> */
.L_x_10055:
[----:B------:R-:W-:Y:S05]  /*143e0*/  BSYNC B0 ;  /* 0x0000000000007941 */ /* 0x000fea0003800000 */
.L_x_10054:
[----:B------:R-:W-:Y:S05]  /*143f0*/  BRA `(.L_x_10056) ;  /* 0xffffffc800cc7947 */ /* 0x000fea000383ffff */
.L_x_9987:
[----:B------:R-:W-:Y:S01]  /*14400*/  BSSY B0, `(.L_x_10057) ;  /* 0x0000006000007945 */ /* 0x000fe20003800000 */
[----:B------:R-:W-:-:S07]  /*14410*/  IMAD.MOV.U32 R15, RZ, RZ, -0x1 ;  /* 0xffffffffff0f7424 */ /* 0x000fce00078e00ff */
[----:B-1----:R-:W-:Y:S05]  /*14420*/  WARPSYNC.COLLECTIVE R15, `(.L_x_10058) ;  /* 0x000000000f0c7348 */ /* 0x002fea0003c00000 */
[----:B------:R-:W-:Y:S02]  /*14430*/  ELECT P6, UR62, PT ;  /* 0x00000000003e782f */ /* 0x000fe400038c0000 */
[----:B------:R-:W-:Y:S01]  /*14440*/  MOV R14, UR62 ;  /* 0x0000003e000e7c02 */ /* 0x000fe20008000f00 */
[----:B-1----:R-:W-:Y:S10]  /*14450*/  ENDCOLLECTIVE ;  /* 0x000000000000791b */ /* 0x002ff40003800000 */
.L_x_10058:
[----:B------:R-:W-:Y:S05]  /*14460*/  BSYNC B0 ;  /* 0x0000000000007941 */ /* 0x000fea0003800000 */
.L_x_10057:
[----:B------:R-:W-:Y:S05]  /*14470*/  BRA `(.L_x_10059) ;  /* 0xffffffc800bc7947 */ /* 0x000fea000383ffff */
.L_x_9990:
[----:B--2---:R2:W3:Y:S02]  /*14480*/  SYNCS.PHASECHK.TRANS64.TRYWAIT P0, [R5+URZ+0x31c40], R4 ;  /* 0x031c4004050075a7 */ /* 0x0044e4000800017f */
[----:B---3--:R-:W-:Y:S05]  /*14490*/  @!P0 NANOSLEEP.SYNCS 0x989680 ;  /* 0x009896800000895d */ /* 0x008fea0003900000 */
[----:B------:R-:W3:Y:S02]  /*144a0*/  @!P0 SYNCS.PHASECHK.TRANS64 P0, [R5+URZ+0x31c40], R4 ;  /* 0x031c4004050085a7 */ /* 0x000ee4000800007f */
[----:B---3--:R-:W-:Y:S05]  /*144b0*/  @!P0 BRA `(.L_x_9990) ;  /* 0xfffffffc00f08947 */ /* 0x008fea000383ffff */
[----:B------:R-:W-:Y:S05]  /*144c0*/  BRA `(.L_x_10060) ;  /* 0xffffffcc00147947 */ /* 0x000fea000383ffff */
.L_x_9993:
[----:B--2---:R2:W3:Y:S02]  /*144d0*/  SYNCS.PHASECHK.TRANS64.TRYWAIT P0, [R25+URZ+0x31c20], R4 ;  /* 0x031c2004190075a7 */ /* 0x0044e4000800017f */
[----:B---3--:R-:W-:Y:S05]  /*144e0*/  @!P0 NANOSLEEP.SYNCS 0x989680 ;  /* 0x009896800000895d */ /* 0x008fea0003900000 */
[----:B------:R-:W3:Y:S02]  /*144f0*/  @!P0 SYNCS.PHASECHK.TRANS64 P0, [R25+URZ+0x31c20], R4 ;  /* 0x031c2004190085a7 */ /* 0x000ee4000800007f */
[----:B---3--:R-:W-:Y:S05]  /*14500*/  @!P0 BRA `(.L_x_9993) ;  /* 0xfffffffc00f08947 */ /* 0x008fea000383ffff */
[----:B------:R-:W-:Y:S05]  /*14510*/  BRA `(.L_x_10061) ;  /* 0xffffffd000487947 */ /* 0x000fea000383ffff */
.L_x_10001:
[----:B0-----:R0:W2:Y:S02]  /*14520*/  SYNCS.PHASECHK.TRANS64.TRYWAIT P0, [R3+URZ+0x31c40], R2 ;  /* 0x031c4002030075a7 */ /* 0x0010a4000800017f */
[----:B--2---:R-:W-:Y:S05]  /*14530*/  @!P0 NANOSLEEP.SYNCS 0x989680 ;  /* 0x009896800000895d */ /* 0x004fea0003900000 */
[----:B------:R-:W2:Y:S02]  /*14540*/  @!P0 SYNCS.PHASECHK.TRANS64 P0, [R3+URZ+0x31c40], R2 ;  /* 0x031c4002030085a7 */ /* 0x000ea4000800007f */
[----:B--2---:R-:W-:Y:S05]  /*14550*/  @!P0 BRA `(.L_x_10001) ;  /* 0xfffffffc00f08947 */ /* 0x004fea000383ffff */
[----:B------:R-:W-:Y:S05]  /*14560*/  BRA `(.L_x_10062) ;  /* 0xffffffd000e87947 */ /* 0x000fea000383ffff */
.L_x_10003:
[----:B0-----:R0:W2:Y:S02]  /*14570*/  SYNCS.PHASECHK.TRANS64.TRYWAIT P0, [R2+URZ+0x60], R5 ;  /* 0x00006005020075a7 */ /* 0x0010a4000800017f */
[----:B--2---:R-:W-:Y:S05]  /*14580*/  @!P0 NANOSLEEP.SYNCS 0x989680 ;  /* 0x009896800000895d */ /* 0x004fea0003900000 */
[----:B------:R-:W2:Y:S02]  /*14590*/  @!P0 SYNCS.PHASECHK.TRANS64 P0, [R2+URZ+0x60], R5 ;  /* 0x00006005020085a7 */ /* 0x000ea4000800007f */
[----:B--2---:R-:W-:Y:S05]  /*145a0*/  @!P0 BRA `(.L_x_10003) ;  /* 0xfffffffc00f08947 */ /* 0x004fea000383ffff */
[----:B------:R-:W-:Y:S05]  /*145b0*/  BRA `(.L_x_10063) ;  /* 0xffffffd400747947 */ /* 0x000fea000383ffff */
.L_x_10008:
[----:B--2---:R2:W3:Y:S02]  /*145c0*/  SYNCS.PHASECHK.TRANS64.TRYWAIT P0, [R3+URZ+0x31c40], R2 ;  /* 0x031c4002030075a7 */ /* 0x0044e4000800017f */
[----:B---3--:R-:W-:Y:S05]  /*145d0*/  @!P0 NANOSLEEP.SYNCS 0x989680 ;  /* 0x009896800000895d */ /* 0x008fea0003900000 */
[----:B------:R-:W3:Y:S02]  /*145e0*/  @!P0 SYNCS.PHASECHK.TRANS64 P0, [R3+URZ+0x31c40], R2 ;  /* 0x031c4002030085a7 */ /* 0x000ee4000800007f */
[----:B---3--:R-:W-:Y:S05]  /*145f0*/  @!P0 BRA `(.L_x_10008) ;  /* 0xfffffffc00f08947 */ /* 0x008fea000383ffff */
[----:B------:R-:W-:Y:S05]  /*14600*/  BRA `(.L_x_10064) ;  /* 0xffffffd800a47947 */ /* 0x000fea000383ffff */
.L_x_10010:
[----:B0-----:R0:W2:Y:S02]  /*14610*/  SYNCS.PHASECHK.TRANS64.TRYWAIT P1, [R3+URZ+0x60], R24 ;  /* 0x00006018030075a7 */ /* 0x0010a4000802017f */
[----:B--2---:R-:W-:Y:S05]  /*14620*/  @!P1 NANOSLEEP.SYNCS 0x989680 ;  /* 0x009896800000995d */ /* 0x004fea0003900000 */
[----:B------:R-:W2:Y:S02]  /*14630*/  @!P1 SYNCS.PHASECHK.TRANS64 P1, [R3+URZ+0x60], R24 ;  /* 0x00006018030095a7 */ /* 0x000ea4000802007f */
[----:B--2---:R-:W-:Y:S05]  /*14640*/  @!P1 BRA `(.L_x_10010) ;  /* 0xfffffffc00f09947 */ /* 0x004fea000383ffff */
[----:B------:R-:W-:Y:S05]  /*14650*/  BRA `(.L_x_10065) ;  /* 0xffffffdc00307947 */ /* 0x000fea000383ffff */
.L_x_10015:
[----:B--2---:R2:W3:Y:S02]  /*14660*/  SYNCS.PHASECHK.TRANS64.TRYWAIT P0, [R2+URZ+0x31c40], R3 ;  /* 0x031c4003020075a7 */ /* 0x0044e4000800017f */
[----:B---3--:R-:W-:Y:S05]  /*14670*/  @!P0 NANOSLEEP.SYNCS 0x989680 ;  /* 0x009896800000895d */ /* 0x008fea0003900000 */
[----:B------:R-:W3:Y:S02]  /*14680*/  @!P0 SYNCS.PHASECHK.TRANS64 P0, [R2+URZ+0x31c40], R3 ;  /* 0x031c4003020085a7 */ /* 0x000ee4000800007f */
[----:B---3--:R-:W-:Y:S05]  /*14690*/  @!P0 BRA `(.L_x_10015) ;  /* 0xfffffffc00f08947 */ /* 0x008fea000383ffff */
[----:B------:R-:W-:Y:S05]  /*146a0*/  BRA `(.L_x_10066) ;  /* 0xffffffe0003c7947 */ /* 0x000fea000383ffff */
.L_x_10017:
[----:B0-----:R0:W2:Y:S02]  /*146b0*/  SYNCS.PHASECHK.TRANS64.TRYWAIT P1, [R2+URZ+0x60], R3 ;  /* 0x00006003020075a7 */ /* 0x0010a4000802017f */
[----:B--2---:R-:W-:Y:S05]  /*146c0*/  @!P1 NANOSLEEP.SYNCS 0x989680 ;  /* 0x009896800000995d */ /* 0x004fea0003900000 */
[----:B------:R-:W2:Y:S02]  /*146d0*/  @!P1 SYNCS.PHASECHK.TRANS64 P1, [R2+URZ+0x60], R3 ;  /* 0x00006003020095a7 */ /* 0x000ea4000802007f */
[----:B--2---:R-:W-:Y:S05]  /*146e0*/  @!P1 BRA `(.L_x_10017) ;  /* 0xfffffffc00f09947 */ /* 0x004fea000383ffff */
[----:B------:R-:W-:Y:S05]  /*146f0*/  BRA `(.L_x_10067) ;  /* 0xffffffe000d07947 */ /* 0x000fea000383ffff */
.L_x_10024:
[----:B---3--:R3:W4:Y:S02]  /*14700*/  SYNCS.PHASECHK.TRANS64.TRYWAIT P0, [R3+URZ+0x31c60], R2 ;  /* 0x031c6002030075a7 */ /* 0x008724000800017f */
[----:B----4-:R-:W-:Y:S05]  /*14710*/  @!P0 NANOSLEEP.SYNCS 0x989680 ;  /* 0x009896800000895d */ /* 0x010fea0003900000 */
[----:B------:R-:W4:Y:S02]  /*14720*/  @!P0 SYNCS.PHASECHK.TRANS64 P0, [R3+URZ+0x31c60], R2 ;  /* 0x031c6002030085a7 */ /* 0x000f24000800007f */
[----:B----4-:R-:W-:Y:S05]  /*14730*/  @!P0 BRA `(.L_x_10024) ;  /* 0xfffffffc00f08947 */ /* 0x010fea000383ffff */
[----:B------:R-:W-:Y:S05]  /*14740*/  BRA `(.L_x_10068) ;  /* 0xffffffe400bc7947 */ /* 0x000fea000383ffff */
.L_x_10026:
        /* <DEDUP_REMOVED lines=8> */
.L_x_10070:
[----:B------:R-:W-:Y:S05]  /*147d0*/  BSYNC B0 ;  /* 0x0000000000007941 */ /* 0x000fea0003800000 */
.L_x_10069:
        /* <DEDUP_REMOVED lines=8> */
.L_x_10071:
[----:B------:R-:W-:Y:S01]  /*14860*/  IMAD.MOV.U32 R5, RZ, RZ, R14 ;  /* 0x000000ffff057224 */ /* 0x000fe200078e000e */
[----:B------:R-:W-:Y:S06]  /*14870*/  BRA `(.L_x_10072) ;  /* 0xffffffe800307947 */ /* 0x000fec000383ffff */
.L_x_10029:
        /* <DEDUP_REMOVED lines=8> */
.L_x_10074:
[----:B------:R-:W-:Y:S05]  /*14900*/  BSYNC B0 ;  /* 0x0000000000007941 */ /* 0x000fea0003800000 */
.L_x_10073:
        /* <DEDUP_REMOVED lines=10> */
.L_x_10075:
        /* <DEDUP_REMOVED lines=8> */
.L_x_10076:
        /* <DEDUP_REMOVED lines=8> */
.L_x_10077:
        /* <DEDUP_REMOVED lines=8> */
.L_x_10078:
        /* <DEDUP_REMOVED lines=8> */
.L_x_10079:
[----:B------:R-:W-:Y:S05]  /*14bb0*/  BRA `(.L_x_10080) ;  /* 0xffffffe400f07947 */ /* 0x000fea000383ffff */
.L_x_10034:
        /* <DEDUP_REMOVED lines=8> */
.L_x_10082:
[----:B------:R-:W-:Y:S05]  /*14c40*/  BSYNC B0 ;  /* 0x0000000000007941 */ /* 0x000fea0003800000 */
.L_x_10081:
        /* <DEDUP_REMOVED lines=10> */
.L_x_10083:
        /* <DEDUP_REMOVED lines=8> */
.L_x_10084:
        /* <DEDUP_REMOVED lines=8> */
.L_x_10085:
        /* <DEDUP_REMOVED lines=8> */
.L_x_10086:
        /* <DEDUP_REMOVED lines=8> */
.L_x_10087:
[----:B------:R-:W-:Y:S05]  /*14ef0*/  BRA `(.L_x_10088) ;  /* 0xffffffe400d07947 */ /* 0x000fea000383ffff */
.L_x_10036:
[----:B------:R-:W-:Y:S01]  /*14f00*/  BSSY B0, `(.L_x_10089) ;  /* 0x0000006000007945 */ /* 0x000fe20003800000 */
[----:B------:R-:W-:Y:S01]  /*14f10*/  PLOP3.LUT P6, PT, P6, PT, PT, 0x8, 0x0 ;  /* 0x000000000000781c */ /* 0x000fe200037ce170 */
[----:B------:R-:W-:-:S12]  /*14f20*/  IMAD.MOV.U32 R15, RZ, RZ, -0x1 ;  /* 0xffffffffff0f7424 */ /* 0x000fd800078e00ff */
[----:B01----:R-:W-:Y:S05]  /*14f30*/  WARPSYNC.COLLECTIVE R15, `(.L_x_10090) ;  /* 0x000000000f087348 */ /* 0x003fea0003c00000 */
[----:B------:R-:W-:Y:S01]  /*14f40*/  VOTE.ANY R14, PT, P6 ;  /* 0x00000000000e7806 */ /* 0x000fe200030e0100 */
[----:B01----:R-:W-:Y:S06]  /*14f50*/  ENDCOLLECTIVE ;  /* 0x000000000000791b */ /* 0x003fec0003800000 */
.L_x_10090:
[----:B------:R-:W-:Y:S05]  /*14f60*/  BSYNC B0 ;  /* 0x0000000000007941 */ /* 0x000fea0003800000 */
.L_x_10089:
        /* <DEDUP_REMOVED lines=9> */
.L_x_10091:
[----:B------:R-:W-:Y:S01]  /*15000*/  IMAD.MOV.U32 R17, RZ, RZ, R14 ;  /* 0x000000ffff117224 */ /* 0x000fe200078e000e */
[----:B------:R-:W-:Y:S06]  /*15010*/  BRA `(.L_x_10092) ;  /* 0xffffffe400c07947 */ /* 0x000fec000383ffff */
.L_x_10038:
[----:B------:R-:W-:Y:S01]  /*15020*/  BSSY B0, `(.L_x_10093) ;  /* 0x0000007000007945 */ /* 0x000fe20003800000 */
[----:B------:R-:W-:Y:S02]  /*15030*/  IMAD.MOV.U32 R13, RZ, RZ, R8 ;  /* 0x000000ffff0d7224 */ /* 0x000fe400078e0008 */
[----:B------:R-:W-:Y:S02]  /*15040*/  IMAD.MOV.U32 R11, RZ, RZ, 0x1f ;  /* 0x0000001fff0b7424 */ /* 0x000fe400078e00ff */
[----:B------:R-:W-:-:S07]  /*15050*/  IMAD.MOV.U32 R15, RZ, RZ, -0x1 ;  /* 0xffffffffff0f7424 */ /* 0x000fce00078e00ff */
[----:B0123--:R-:W-:Y:S05]  /*15060*/  WARPSYNC.COLLECTIVE R15, `(.L_x_10094) ;  /* 0x000000000f087348 */ /* 0x00ffea0003c00000 */
[----:B------:R4:W0:Y:S02]  /*15070*/  SHFL.IDX P6, R14, R13, R12, R11 ;  /* 0x0000000c0d0e7389 */ /* 0x00082400000c000b */
[----:B01234-:R-:W-:Y:S01]  /*15080*/  ENDCOLLECTIVE ;  /* 0x000000000000791b */ /* 0x01ffe20003800000 */
.L_x_10094:
[----:B------:R-:W-:Y:S05]  /*15090*/  BSYNC B0 ;  /* 0x0000000000007941 */ /* 0x000fea0003800000 */
.L_x_10093:
[----:B------:R-:W-:Y:S05]  /*150a0*/  BRA `(.L_x_10037) ;  /* 0xffffffe400b87947 */ /* 0x000fea000383ffff */
.L_x_10042:
[----:B0-----:R0:W2:Y:S02]  /*150b0*/  SYNCS.PHASECHK.TRANS64.TRYWAIT P0, [R9+URZ+0x31c20], R0 ;  /* 0x031c2000090075a7 */ /* 0x0010a4000800017f */
[----:B--2---:R-:W-:Y:S05]  /*150c0*/  @!P0 NANOSLEEP.SYNCS 0x989680 ;  /* 0x009896800000895d */ /* 0x004fea0003900000 */
[----:B------:R-:W2:Y:S02]  /*150d0*/  @!P0 SYNCS.PHASECHK.TRANS64 P0, [R9+URZ+0x31c20], R0 ;  /* 0x031c2000090085a7 */ /* 0x000ea4000800007f */
[----:B--2---:R-:W-:Y:S05]  /*150e0*/  @!P0 BRA `(.L_x_10042) ;  /* 0xfffffffc00f08947 */ /* 0x004fea000383ffff */
[----:B------:R-:W-:Y:S05]  /*150f0*/  BRA `(.L_x_10095) ;  /* 0xffffffec00287947 */ /* 0x000fea000383ffff */
.L_x_10043:
        /* <DEDUP_REMOVED lines=11> */
.L_x_10097:
[----:B------:R-:W-:Y:S05]  /*151b0*/  BSYNC B0 ;  /* 0x0000000000007941 */ /* 0x000fea0003800000 */
.L_x_10096:
[----:B------:R-:W-:Y:S05]  /*151c0*/  BRA `(.L_x_10098) ;  /* 0xffffffec00107947 */ /* 0x000fea000383ffff */
.L_x_10046:
[----:B------:R-:W-:Y:S01]  /*151d0*/  BSSY B1, `(.L_x_10099) ;  /* 0x0000006000017945 */ /* 0x000fe20003800000 */
[----:B------:R-:W-:-:S07]  /*151e0*/  IMAD.MOV.U32 R15, RZ, RZ, -0x1 ;  /* 0xffffffffff0f7424 */ /* 0x000fce00078e00ff */
[----:B01----:R-:W-:Y:S05]  /*151f0*/  WARPSYNC.COLLECTIVE R15, `(.L_x_10100) ;  /* 0x000000000f0c7348 */ /* 0x003fea0003c00000 */
[----:B------:R-:W-:Y:S02]  /*15200*/  ELECT P6, UR62, PT ;  /* 0x00000000003e782f */ /* 0x000fe400038c0000 */
[----:B------:R-:W-:Y:S01]  /*15210*/  MOV R14, UR62 ;  /* 0x0000003e000e7c02 */ /* 0x000fe20008000f00 */
[----:B01----:R-:W-:Y:S10]  /*15220*/  ENDCOLLECTIVE ;  /* 0x000000000000791b */ /* 0x003ff40003800000 */
.L_x_10100:
[----:B------:R-:W-:Y:S05]  /*15230*/  BSYNC B1 ;  /* 0x0000000000017941 */ /* 0x000fea0003800000 */
.L_x_10099:
[----:B------:R-:W-:Y:S05]  /*15240*/  BRA `(.L_x_10101) ;  /* 0xffffffec00087947 */ /* 0x000fea000383ffff */
.L_x_10048:
[----:B0-----:R0:W2:Y:S02]  /*15250*/  SYNCS.PHASECHK.TRANS64.TRYWAIT P0, [R7+URZ], R2 ;  /* 0x00000002070075a7 */ /* 0x0010a4000800017f */
[----:B--2---:R-:W-:Y:S05]  /*15260*/  @!P0 NANOSLEEP.SYNCS 0x989680 ;  /* 0x009896800000895d */ /* 0x004fea0003900000 */
[----:B------:R-:W2:Y:S02]  /*15270*/  @!P0 SYNCS.PHASECHK.TRANS64 P0, [R7+URZ], R2 ;  /* 0x00000002070085a7 */ /* 0x000ea4000800007f */
[----:B--2---:R-:W-:Y:S05]  /*15280*/  @!P0 BRA `(.L_x_10048) ;  /* 0xfffffffc00f08947 */ /* 0x004fea000383ffff */
[----:B------:R-:W-:Y:S05]  /*15290*/  BRA `(.L_x_10102) ;  /* 0xffffffec00447947 */ /* 0x000fea000383ffff */
.L_x_10049:
[----:B--2---:R2:W3:Y:S02]  /*152a0*/  SYNCS.PHASECHK.TRANS64.TRYWAIT P0, [R3+URZ], R0 ;  /* 0x00000000030075a7 */ /* 0x0044e4000800017f */
[----:B---3--:R-:W-:Y:S05]  /*152b0*/  @!P0 NANOSLEEP.SYNCS 0x989680 ;  /* 0x009896800000895d */ /* 0x008fea0003900000 */
[----:B------:R-:W3:Y:S02]  /*152c0*/  @!P0 SYNCS.PHASECHK.TRANS64 P0, [R3+URZ], R0 ;  /* 0x00000000030085a7 */ /* 0x000ee4000800007f */
[----:B---3--:R-:W-:Y:S05]  /*152d0*/  @!P0 BRA `(.L_x_10049) ;  /* 0xfffffffc00f08947 */ /* 0x008fea000383ffff */
[----:B------:R-:W-:Y:S05]  /*152e0*/  BRA `(.L_x_10103) ;  /* 0xffffffec00387947 */ /* 0x000fea000383ffff */
.L_x_10051:
[----:B--2---:R2:W3:Y:S02]  /*152f0*/  SYNCS.PHASECHK.TRANS64.TRYWAIT P0, [R5+URZ], R2 ;  /* 0x00000002050075a7 */ /* 0x0044e4000800017f */
[----:B---3--:R-:W-:Y:S05]  /*15300*/  @!P0 NANOSLEEP.SYNCS 0x989680 ;  /* 0x009896800000895d */ /* 0x008fea0003900000 */
[----:B------:R-:W3:Y:S02]  /*15310*/  @!P0 SYNCS.PHASECHK.TRANS64 P0, [R5+URZ], R2 ;  /* 0x00000002050085a7 */ /* 0x000ee4000800007f */
[----:B---3--:R-:W-:Y:S05]  /*15320*/  @!P0 BRA `(.L_x_10051) ;  /* 0xfffffffc00f08947 */ /* 0x008fea000383ffff */
[----:B------:R-:W-:Y:S05]  /*15330*/  BRA `(.L_x_10104) ;  /* 0xffffffec003c7947 */ /* 0x000fea000383ffff */
.L_x_10105:
        /* <DEDUP_REMOVED lines=12> */
.L_x_12786:


//--------------------- .text._ZN7cutlass13device_kernelIN5flash11enable_sm90INS1_16FlashAttnFwdSm90INS1_25CollectiveMainloopFwdSm90ILi2EN4cute5tupleIJNS5_1CILi1EEES8_S8_EEENS6_IJNS7_ILi192EEENS7_ILi144EEENS7_ILi96EEEEEELi96ENS_10bfloat16_tEfNS_4arch4Sm90ELb1ELb0ELb0ELb1ELb0ELb1ELb0ELb0ELb1ELb0ELb0ELb0EEENS1_21CollectiveEpilogueFwdINS6_IJSA_SC_SB_EEES9_SE_SG_Li384ELb1ELb0ELb0ELb0EEENS1_36VarlenDynamicPersistentTileSchedulerILi192ELi144ELi384ELi32ELb0ELb0ELb1ELb1ELb1ELb1EEEEEEEEEvNT_6ParamsE --------------------------
	.section	.text._ZN7cutlass13device_kernelIN5flash11enable_sm90INS1_16FlashAttnFwdSm90INS1_25CollectiveMainloopFwdSm90ILi2EN4cute5tupleIJNS5_1CILi1EEES8_S8_EEENS6_IJNS7_ILi192EEENS7_ILi144EEENS7_ILi96EEEEEELi96ENS_10bfloat16_tEfNS_4arch4Sm90ELb1ELb0ELb0ELb1ELb0ELb1ELb0ELb0ELb1ELb0ELb0ELb0EEENS1_21CollectiveEpilogueFwdINS6_IJSA_SC_SB_EEES9_SE_SG_Li384ELb1ELb0ELb0ELb0EEENS1_36VarlenDynamicPersistentTileSchedulerILi192ELi144ELi384ELi32ELb0ELb0ELb1ELb1ELb1ELb1EEEEEEEEEvNT_6ParamsE,"ax",@progbits
	.align	128
.text._ZN7cutlass13device_kernelIN5flash11enable_sm90INS1_16FlashAttnFwdSm90INS1_25CollectiveMainloopFwdSm90ILi2EN4cute5tupleIJNS5_1CILi1EEES8_S8_EEENS6_IJNS7_ILi192EEENS7_ILi144EEENS7_ILi96EEEEEELi96ENS_10bfloat16_tEfNS_4arch4Sm90ELb1ELb0ELb0ELb1ELb0ELb1ELb0ELb0ELb1ELb0ELb0ELb0EEENS1_21CollectiveEpilogueFwdINS6_IJSA_SC_SB_EEES9_SE_SG_Li384ELb1ELb0ELb0ELb0EEENS1_36VarlenDynamicPersistentTileSchedulerILi192ELi144ELi384ELi32ELb0ELb0ELb1ELb1ELb1ELb1EEEEEEEEEvNT_6ParamsE:
        .type           _ZN7cutlass13device_kernelIN5flash11enable_sm90INS1_16FlashAttnFwdSm90INS1_25CollectiveMainloopFwdSm90ILi2EN4cute5tupleIJNS5_1CILi1EEES8_S8_EEENS6_IJNS7_ILi192EEENS7_ILi144EEENS7_ILi96EEEEEELi96ENS_10bfloat16_tEfNS_4arch4Sm90ELb1ELb0ELb0ELb1ELb0ELb1ELb0ELb0ELb1ELb0ELb0ELb0EEENS1_21CollectiveEpilogueFwdINS6_IJSA_SC_SB_EEES9_SE_SG_Li384ELb1ELb0ELb0ELb0EEENS1_36VarlenDynamicPersistentTileSchedulerILi192ELi144ELi384ELi32ELb0ELb0ELb1ELb1ELb1ELb1EEEEEEEEEvNT_6ParamsE,@function
        .size           _ZN7cutlass13device_kernelIN5flash11enable_sm90INS1_16FlashAttnFwdSm90INS1_25CollectiveMainloopFwdSm90ILi2EN4cute5tupleIJNS5_1CILi1EEES8_S8_EEENS6_IJNS7_ILi192EEENS7_ILi144EEENS7_ILi96EEEEEELi96ENS_10bfloat16_tEfNS_4arch4Sm90ELb1ELb0ELb0ELb1ELb0ELb1ELb0ELb0ELb1ELb0ELb0ELb0EEENS1_21CollectiveEpilogueFwdINS6_IJSA_SC_SB_EEES9_SE_SG_Li384ELb1ELb0ELb0ELb0EEENS1_36VarlenDynamicPersistentTileSchedulerILi192ELi144ELi384ELi32ELb0ELb0ELb1ELb1ELb1ELb1EEEEEEEEEvNT_6ParamsE,(.L_x_12787 - _ZN7cutlass13device_kernelIN5flash11enable_sm90INS1_16FlashAttnFwdSm90INS1_25CollectiveMainloopFwdSm90ILi2EN4cute5tupleIJNS5_1CILi1EEES8_S8_EEENS6_IJNS7_ILi192EEENS7_ILi144EEENS7_ILi96EEEEEELi96ENS_10bfloat16_tEfNS_4arch4Sm90ELb1ELb0ELb0ELb1ELb0ELb1ELb0ELb0ELb1ELb0ELb0ELb0EEENS1_21CollectiveEpilogueFwdINS6_IJSA_SC_SB_EEES9_SE_SG_Li384ELb1ELb0ELb0ELb0EEENS1_36VarlenDynamicPersistentTileSchedulerILi192ELi144ELi384ELi32ELb0ELb0ELb1ELb1ELb1ELb1EEEEEEEEEvNT_6ParamsE)
        .other          _ZN7cutlass13device_kernelIN5flash11enable_sm90INS1_16FlashAttnFwdSm90INS1_25CollectiveMainloopFwdSm90ILi2EN4cute5tupleIJNS5_1CILi1EEES8_S8_EEENS6_IJNS7_ILi192EEENS7_ILi144EEENS7_ILi96EEEEEELi96ENS_10bfloat16_tEfNS_4arch4Sm90ELb1ELb0ELb0ELb1ELb0ELb1ELb0ELb0ELb1ELb0ELb0ELb0EEENS1_21CollectiveEpilogueFwdINS6_IJSA_SC_SB_EEES9_SE_SG_Li384ELb1ELb0ELb0ELb0EEENS1_36VarlenDynamicPersistentTileSchedulerILi192ELi144ELi384ELi32ELb0ELb0ELb1ELb1ELb1ELb1EEEEEEEEEvNT_6ParamsE,@"STO_CUDA_ENTRY STV_DEFAULT"
_ZN7cutlass13device_kernelIN5flash11enable_sm90INS1_16FlashAttnFwdSm90INS1_25CollectiveMainloopFwdSm90ILi2EN4cute5tupleIJNS5_1CILi1EEES8_S8_EEENS6_IJNS7_ILi192EEENS7_ILi144EEENS7_ILi96EEEEEELi96ENS_10bfloat16_tEfNS_4arch4Sm90ELb1ELb0ELb0ELb1ELb0ELb1ELb0ELb0ELb1ELb0ELb0ELb0EEENS1_21CollectiveEpilogueFwdINS6_IJSA_SC_SB_EEES9_SE_SG_Li384ELb1ELb0ELb0ELb0EEENS1_36VarlenDynamicPersistentTileSchedulerILi192ELi144ELi384ELi32ELb0ELb0ELb1ELb1ELb1ELb1EEEEEEEEEvNT_6ParamsE:
        /* <DEDUP_REMOVED lines=27> */
.L_x_10107:
[----:B------:R-:W-:Y:S05]  /*01b0*/  BSYNC B0 ;  /* 0x0000000000007941 */ /* 0x000fea0003800000 */
.L_x_10106:
        /* <DEDUP_REMOVED lines=41> */
.L_x_10108:
        /* <DEDUP_REMOVED lines=22> */
.L_x_10109:
        /* <DEDUP_REMOVED lines=18> */
.L_x_10110:
        /* <DEDUP_REMOVED lines=22> */
.L_x_10111:
        /* <DEDUP_REMOVED lines=22> */
.L_x_10112:
[----:B------:R-:W-:Y:S01]  /*0990*/  PLOP3.LUT P0, PT, PT, PT, UP0, 0x80, 0x0 ;  /* 0x000000000000781c */ /* 0x000fe20003f0f008 */
[----:B------:R-:W-:Y:S01]  /*09a0*/  UMOV UR60, 0x1 ;  /* 0x00000001003c7882 */ /* 0x000fe20000000000 */
[----:B------:R-:W-:Y:S01]  /*09b0*/  NOP ;  /* 0x0000000000007918 */ /* 0x000fe20000000000 */
[----:B------:R-:W-:Y:S01]  /*09c0*/  USEL UR60, UR60, 0x2, !UP0 ;  /* 0x000000023c3c7887 */ /* 0x000fe2000c000000 */
[----:B------:R-:W-:Y:S01]  /*09d0*/  BSSY B7, `(.L_x_10113) ;  /* 0x0002101000077945 */ /* 0x000fe20003800000 */
[----:B012-4-:R-:W-:Y:S08]  /*09e0*/  BAR.SYNC.DEFER_BLOCKING 0x0 ;  /* 0x0000000000007b1d */ /* 0x017ff00000010000 */
[----:B------:R-:W-:Y:S05]  /*09f0*/  @!P0 BRA `(.L_x_10114) ;  /* 0x000001b000a48947 */ /* 0x000fea0003800000 */
.L_x_10115:
[----:B------:R-:W-:-:S08]  /*0a00*/  NOP ;  /* 0x0000000000007918 */ /* 0x000fd00000000000 */
[----:B------:R-:W0:Y:S02]  /*0a10*/  USETMAXREG.TRY_ALLOC.CTAPOOL UP0, 0xa0 ;  /* 0x000000a0000079c8 */ /* 0x000e240008000600 */
[----:B0-----:R-:W-:-:S13]  /*0a20*/  PLOP3.LUT P0, PT, PT, PT, UP0, 0x80, 0x0 ;  /* 0x000000000000781c */ /* 0x001fda0003f0f008 */
[----:B------:R-:W-:Y:S05]  /*0a30*/  @!P0 BRA `(.L_x_10115) ;  /* 0xfffffffc00f08947 */ /* 0x000fea000383ffff */
[----:B------:R-:W2:Y:S01]  /*0a40*/  LDL.LU R0, [R1] ;  /* 0x0000000001007983 */ /* 0x000ea20000300800 */
[----:B------:R-:W0:Y:S01]  /*0a50*/  S2R R2, SR_TID.X ;  /* 0x0000000000027919 */ /* 0x000e220000002100 */
        /* <DEDUP_REMOVED lines=14> */
[----:B------:R1:W-:Y:S01]  /*0b40*/  STL [R1], R0 ;  /* 0x0000000001007387 */ /* 0x0003e20000100800 */
[----:B0-----:R-:W-:-:S13]  /*0b50*/  ISETP.GE.AND P0, PT, R11, UR4, PT ;  /* 0x000000040b007c0c */ /* 0x001fda000bf06270 */
[----:B-1----:R-:W-:Y:S05]  /*0b60*/  @P0 BRA `(.L_x_10116) ;  /* 0x0000020c009c0947 */ /* 0x002fea0003800000 */
[----:B------:R-:W0:Y:S01]  /*0b70*/  S2R R0, SR_TID.X ;  /* 0x0000000000007919 */ /* 0x000e220000002100 */
[----:B------:R-:W-:Y:S01]  /*0b80*/  R2UR UR61, R22 ;  /* 0x00000000163d72ca */ /* 0x000fe200000e0000 */
[----:B------:R-:W-:Y:S01]  /*0b90*/  ULOP3.LUT UR4, UR60, 0x1, URZ, 0xfc, !UPT ;  /* 0x000000013c047892 */ /* 0x000fe2000f8efc3f */
[----:B------:R-:W-:Y:S02]  /*0ba0*/  IMAD.MOV.U32 R145, RZ, RZ, RZ ;  /* 0x000000ffff917224 */ /* 0x000fe400078e00ff */
[----:B------:R-:W-:-:S09]  /*0bb0*/  IMAD.MOV.U32 R146, RZ, RZ, RZ ;  /* 0x000000ffff927224 */ /* 0x000fd200078e00ff */
[----:B------:R-:W-:Y:S01]  /*0bc0*/  UIADD3 UR61, UR61, 0xda00, URZ ;  /* 0x0000da003d3d7890 */ /* 0x000fe2000fffe03f */
[----:B0-----:R-:W-:-:S05]  /*0bd0*/  VIADD R19, R0, 0xffffff80 ;  /* 0xffffff8000137836 */ /* 0x001fca0000000000 */
[----:B------:R-:W-:Y:S02]  /*0be0*/  SHF.R.S32.HI R0, RZ, 0x1f, R19 ;  /* 0x0000001fff007819 */ /* 0x000fe40000011413 */
[-C--:B------:R-:W-:Y:S02]  /*0bf0*/  LEA.HI R13, R19, R19.reuse, RZ, 0x1 ;  /* 0x00000013130d7211 */ /* 0x080fe400078f08ff */
[----:B------:R-:W-:Y:S02]  /*0c00*/  LEA.HI R2, R0, R19, RZ, 0x7 ;  /* 0x0000001300027211 */ /* 0x000fe400078f38ff */
[----:B------:R-:W-:Y:S02]  /*0c10*/  SHF.R.S32.HI R148, RZ, 0x1, R13 ;  /* 0x00000001ff947819 */ /* 0x000fe4000001140d */
[----:B------:R-:W-:Y:S02]  /*0c20*/  SHF.R.S32.HI R3, RZ, 0x7, R2 ;  /* 0x00000007ff037819 */ /* 0x000fe40000011402 */
[----:B------:R-:W-:-:S02]  /*0c30*/  LOP3.LUT R2, R2, 0xffffff80, RZ, 0xc0, !PT ;  /* 0xffffff8002027812 */ /* 0x000fc400078ec0ff */
[----:B------:R-:W-:Y:S01]  /*0c40*/  LEA.HI R4, R0, R19, RZ, 0x4 ;  /* 0x0000001300047211 */ /* 0x000fe200078f20ff */
[----:B------:R-:W-:Y:S01]  /*0c50*/  IMAD.HI R7, R3, 0x55555556, RZ ;  /* 0x5555555603077827 */ /* 0x000fe200078e02ff */
[----:B------:R-:W-:Y:S02]  /*0c60*/  LEA.HI R12, R13, R148, RZ, 0x1 ;  /* 0x000000940d0c7211 */ /* 0x000fe400078f08ff */
[----:B------:R-:W-:Y:S01]  /*0c70*/  SHF.R.S32.HI R5, RZ, 0x4, R4 ;  /* 0x00000004ff057819 */ /* 0x000fe20000011404 */
[----:B------:R-:W-:Y:S01]  /*0c80*/  IMAD.IADD R6, R19, 0x1, -R2 ;  /* 0x0000000113067824 */ /* 0x000fe200078e0a02 */
[----:B------:R-:W-:Y:S02]  /*0c90*/  LEA.HI R8, R7, R7, RZ, 0x1 ;  /* 0x0000000707087211 */ /* 0x000fe400078f08ff */
[----:B------:R-:W-:Y:S02]  /*0ca0*/  LOP3.LUT R15, R12, 0x7fffffe, RZ, 0xc0, !PT ;  /* 0x07fffffe0c0f7812 */ /* 0x000fe400078ec0ff */
[----:B------:R-:W-:Y:S01]  /*0cb0*/  SHF.R.S32.HI R7, RZ, 0x1f, R6 ;  /* 0x0000001fff077819 */ /* 0x000fe20000011406 */
[----:B------:R-:W-:Y:S01]  /*0cc0*/  IMAD R8, R8, -0x3, R3 ;  /* 0xfffffffd08087824 */ /* 0x000fe200078e0203 */
[----:B------:R-:W-:Y:S01]  /*0cd0*/  LEA.HI R2, R4, R5, RZ, 0x1 ;  /* 0x0000000504027211 */ /* 0x000fe200078f08ff */
[----:B------:R-:W-:Y:S01]  /*0ce0*/  IMAD.IADD R14, R148, 0x1, -R15 ;  /* 0x00000001940e7824 */ /* 0x000fe200078e0a0f */
[----:B------:R-:W-:-:S02]  /*0cf0*/  LEA.HI R12, R7, R6, RZ, 0x2 ;  /* 0x00000006070c7211 */ /* 0x000fc400078f10ff */
[----:B------:R-:W-:Y:S01]  /*0d00*/  LOP3.LUT R4, R4, 0xfffffff0, RZ, 0xc0, !PT ;  /* 0xfffffff004047812 */ /* 0x000fe200078ec0ff */
[----:B------:R-:W-:Y:S01]  /*0d10*/  IMAD R16, R5, 0x8, R14 ;  /* 0x0000000805107824 */ /* 0x000fe200078e020e */
[----:B------:R-:W-:Y:S02]  /*0d20*/  LOP3.LUT R3, R12, 0x7ffffffc, RZ, 0xc0, !PT ;  /* 0x7ffffffc0c037812 */ /* 0x000fe400078ec0ff */
[----:B------:R-:W-:Y:S01]  /*0d30*/  LEA.HI R14, R7, R6, RZ, 0x5 ;  /* 0x00000006070e7211 */ /* 0x000fe200078f28ff */
[----:B------:R-:W-:Y:S01]  /*0d40*/  IMAD.IADD R4, R19, 0x1, -R4 ;  /* 0x0000000113047824 */ /* 0x000fe200078e0a04 */
[----:B------:R-:W-:Y:S01]  /*0d50*/  LOP3.LUT R2, R2, 0x1ffffffe, RZ, 0xc0, !PT ;  /* 0x1ffffffe02027812 */ /* 0x000fe200078ec0ff */
[----:B------:R-:W-:Y:S01]  /*0d60*/  IMAD.IADD R6, R6, 0x1, -R3 ;  /* 0x0000000106067824 */ /* 0x000fe200078e0a03 */
[----:B------:R-:W-:Y:S01]  /*0d70*/  LOP3.LUT R13, R13, 0xfffffffe, RZ, 0xc0, !PT ;  /* 0xfffffffe0d0d7812 */ /* 0x000fe200078ec0ff */
[----:B------:R-:W-:Y:S01]  /*0d80*/  IMAD.SHL.U32 R16, R16, 0x20, RZ ;  /* 0x0000002010107824 */ /* 0x000fe200078e00ff */
[----:B------:R-:W-:Y:S01]  /*0d90*/  SHF.R.S32.HI R3, RZ, 0x1f, R4 ;  /* 0x0000001fff037819 */ /* 0x000fe20000011404 */
[----:B------:R-:W-:Y:S01]  /*0da0*/  IMAD.IADD R2, R5, 0x1, -R2 ;  /* 0x0000000105027824 */ /* 0x000fe200078e0a02 */
[----:B------:R0:W-:Y:S01]  /*0db0*/  STL [R1+0x60], R6 ;  /* 0x0000600601007387 */ /* 0x0001e20000100800 */
[-C--:B------:R-:W-:Y:S01]  /*0dc0*/  LEA.HI R5, R0, R19.reuse, RZ, 0x5 ;  /* 0x0000001300057211 */ /* 0x080fe200078f28ff */
[----:B------:R-:W-:Y:S01]  /*0dd0*/  IMAD.IADD R144, R19, 0x1, -R13 ;  /* 0x0000000113907824 */ /* 0x000fe200078e0a0d */
[--C-:B------:R-:W-:Y:S01]  /*0de0*/  SHF.R.S32.HI R13, RZ, 0x2, R12.reuse ;  /* 0x00000002ff0d7819 */ /* 0x100fe2000001140c */
[----:B------:R-:W-:Y:S01]  /*0df0*/  IMAD.SHL.U32 R2, R2, 0x8, RZ ;  /* 0x0000000802027824 */ /* 0x000fe200078e00ff */
[----:B------:R-:W-:Y:S01]  /*0e00*/  SHF.R.S32.HI R7, RZ, 0x5, R5 ;  /* 0x00000005ff077819 */ /* 0x000fe20000011405 */
[C---:B------:R-:W-:Y:S01]  /*0e10*/  IMAD.SHL.U32 R147, R144.reuse, 0x8, RZ ;  /* 0x0000000890937824 */ /* 0x040fe200078e00ff */
[----:B------:R-:W-:Y:S01]  /*0e20*/  SHF.R.S32.HI R12, RZ, 0x1f, R12 ;  /* 0x0000001fff0c7819 */ /* 0x000fe2000001140c */
[----:B------:R-:W-:Y:S01]  /*0e30*/  IMAD.SHL.U32 R144, R144, 0x4, RZ ;  /* 0x0000000490907824 */ /* 0x000fe200078e00ff */
[----:B------:R-:W-:Y:S01]  /*0e40*/  SHF.R.S32.HI R14, RZ, 0x5, R14 ;  /* 0x00000005ff0e7819 */ /* 0x000fe2000001140e */
[C---:B------:R-:W-:Y:S01]  /*0e50*/  VIADD R21, R147.reuse, 0x10 ;  /* 0x0000001093157836 */ /* 0x040fe20000000000 */
[----:B0-----:R-:W-:Y:S01]  /*0e60*/  LEA.HI R6, R0, R19, RZ, 0x2 ;  /* 0x0000001300067211 */ /* 0x001fe200078f10ff */
[----:B------:R-:W-:Y:S01]  /*0e70*/  VIADD R18, R147, 0x20 ;  /* 0x0000002093127836 */ /* 0x000fe20000000000 */
[-C--:B------:R-:W-:Y:S01]  /*0e80*/  LEA.HI R0, R3, R4.reuse, RZ, 0x3 ;  /* 0x0000000403007211 */ /* 0x080fe200078f18ff */
[----:B------:R-:W-:Y:S01]  /*0e90*/  IMAD R17, R7, 0x10, R4 ;  /* 0x0000001007117824 */ /* 0x000fe200078e0204 */
[----:B------:R-:W-:-:S02]  /*0ea0*/  LEA.HI R3, R3, R4, RZ, 0x2 ;  /* 0x0000000403037211 */ /* 0x000fc400078f10ff */
[--C-:B------:R-:W-:Y:S01]  /*0eb0*/  SHF.R.S32.HI R24, RZ, 0x2, R6.reuse ;  /* 0x00000002ff187819 */ /* 0x100fe20000011406 */
[----:B------:R-:W-:Y:S01]  /*0ec0*/  IMAD.SHL.U32 R0, R0, 0x10, RZ ;  /* 0x0000001000007824 */ /* 0x000fe200078e00ff */
[----:B------:R-:W-:Y:S01]  /*0ed0*/  SHF.R.S32.HI R15, RZ, 0x1f, R6 ;  /* 0x0000001fff0f7819 */ /* 0x000fe20000011406 */
[----:B------:R-:W-:Y:S01]  /*0ee0*/  IMAD.U32 R17, R17, 0x20, R2 ;  /* 0x0000002011117824 */ /* 0x000fe200078e0002 */
[----:B------:R-:W-:Y:S01]  /*0ef0*/  LOP3.LUT R5, R3, 0x7fffffc, RZ, 0xc0, !PT ;  /* 0x07fffffc03057812 */ /* 0x000fe200078ec0ff */
[----:B------:R-:W-:Y:S01]  /*0f00*/  STL [R1+0x70], R24 ;  /* 0x0000701801007387 */ /* 0x000fe20000100800 */
[----:B------:R-:W-:Y:S02]  /*0f10*/  LOP3.LUT R0, R0, 0x7fffff80, RZ, 0xc0, !PT ;  /* 0x7fffff8000007812 */ /* 0x000fe400078ec0ff */
[----:B------:R-:W-:Y:S01]  /*0f20*/  LEA.HI R15, R15, R24, RZ, 0x2 ;  /* 0x000000180f0f7211 */ /* 0x000fe200078f10ff */
[----:B------:R-:W-:Y:S01]  /*0f30*/  IMAD.IADD R5, R4, 0x1, -R5 ;  /* 0x0000000104057824 */ /* 0x000fe200078e0a05 */
[----:B------:R-:W-:Y:S01]  /*0f40*/  SHF.R.S32.HI R3, RZ, 0x2, R3 ;  /* 0x00000002ff037819 */ /* 0x000fe20000011403 */
[----:B------:R-:W-:Y:S01]  /*0f50*/  IMAD R0, R7, 0x100, R0 ;  /* 0x0000010007007824 */ /* 0x000fe200078e0200 */
[----:B------:R-:W-:-:S02]  /*0f60*/  LEA.HI R12, R12, R13, RZ, 0x3 ;  /* 0x0000000d0c0c7211 */ /* 0x000fc400078f18ff */
[----:B------:R-:W-:Y:S01]  /*0f70*/  LOP3.LUT R15, R15, 0xfffffffc, RZ, 0xc0, !PT ;  /* 0xfffffffc0f0f7812 */ /* 0x000fe200078ec0ff */
[----:B------:R-:W-:Y:S01]  /*0f80*/  IMAD R5, R5, 0x10, R0 ;  /* 0x0000001005057824 */ /* 0x000fe200078e0200 */
[----:B------:R-:W-:Y:S01]  /*0f90*/  LOP3.LUT R12, R12, 0xfffffff8, RZ, 0xc0, !PT ;  /* 0xfffffff80c0c7812 */ /* 0x000fe200078ec0ff */
[----:B------:R-:W-:Y:S01]  /*0fa0*/  IMAD.SHL.U32 R3, R3, 0x40, RZ ;  /* 0x0000004003037824 */ /* 0x000fe200078e00ff */
[----:B------:R-:W-:Y:S01]  /*0fb0*/  SHF.R.S32.HI R0, RZ, 0x1f, R21 ;  /* 0x0000001fff007819 */ /* 0x000fe20000011415 */
[----:B------:R-:W-:Y:S01]  /*0fc0*/  IMAD.IADD R20, R24, 0x1, -R15 ;  /* 0x0000000118147824 */ /* 0x000fe200078e0a0f */
[----:B------:R-:W-:Y:S01]  /*0fd0*/  LOP3.LUT R6, R6, 0x1ffffffc, RZ, 0xc0, !PT ;  /* 0x1ffffffc06067812 */ /* 0x000fe200078ec0ff */
[----:B------:R-:W-:Y:S01]  /*0fe0*/  IMAD.IADD R13, R13, 0x1, -R12 ;  /* 0x000000010d0d7824 */ /* 0x000fe200078e0a0c */
[CC--:B------:R-:W-:Y:S02]  /*0ff0*/  LEA.HI R4, R0.reuse, R21.reuse, RZ, 0x3 ;  /* 0x0000001500047211 */ /* 0x0c0fe400078f18ff */
[----:B------:R-:W-:Y:S01]  /*1000*/  LEA.HI R7, R0, R21, RZ, 0x5 ;  /* 0x0000001500077211 */ /* 0x000fe200078f28ff */
[----:B------:R-:W-:Y:S01]  /*1010*/  IMAD.SHL.U32 R0, R20, 0x40, RZ ;  /* 0x0000004014007824 */ /* 0x000fe200078e00ff */
[----:B------:R-:W-:Y:S01]  /*1020*/  LOP3.LUT R3, R3, 0x40, RZ, 0xc0, !PT ;  /* 0x0000004003037812 */ /* 0x000fe200078ec0ff */
[----:B------:R-:W-:Y:S01]  /*1030*/  STL [R1+0x84], R20 ;  /* 0x0000841401007387 */ /* 0x000fe20000100800 */
[----:B------:R-:W-:Y:S01]  /*1040*/  SHF.R.S32.HI R12, RZ, 0x1f, R18 ;  /* 0x0000001fff0c7819 */ /* 0x000fe20000011412 */
[----:B------:R-:W-:Y:S01]  /*1050*/  IMAD R13, R14, 0x10, R13 ;  /* 0x000000100e0d7824 */ /* 0x000fe200078e020d */
[----:B------:R-:W-:Y:S01]  /*1060*/  LOP3.LUT R2, R3, 0x8, R2, 0xf8, !PT ;  /* 0x0000000803027812 */ /* 0x000fe200078ef802 */
[----:B------:R-:W-:Y:S01]  /*1070*/  STL [R1+0x34], R16 ;  /* 0x0000341001007387 */ /* 0x000fe20000100800 */
[----:B------:R-:W-:Y:S01]  /*1080*/  LEA.HI R15, R12, R18, RZ, 0x3 ;  /* 0x000000120c0f7211 */ /* 0x000fe200078f18ff */
[----:B------:R-:W-:Y:S01]  /*1090*/  IMAD.IADD R6, R19, 0x1, -R6 ;  /* 0x0000000113067824 */ /* 0x000fe200078e0a06 */
[----:B------:R-:W-:-:S02]  /*10a0*/  LOP3.LUT R0, R0, 0xc0, RZ, 0xc0, !PT ;  /* 0x000000c000007812 */ /* 0x000fc400078ec0ff */
[----:B------:R-:W-:Y:S01]  /*10b0*/  SHF.R.U32.HI R3, RZ, 0x3, R3 ;  /* 0x00000003ff037819 */ /* 0x000fe20000011603 */
[----:B------:R-:W-:Y:S01]  /*10c0*/  IMAD.SHL.U32 R6, R6, 0x8, RZ ;  /* 0x0000000806067824 */ /* 0x000fe200078e00ff */
[----:B------:R-:W-:Y:S01]  /*10d0*/  LEA.HI R12, R12, R18, RZ, 0x5 ;  /* 0x000000120c0c7211 */ /* 0x000fe200078f28ff */
[----:B------:R0:W-:Y:S01]  /*10e0*/  STL [R1+0x2c], R0 ;  /* 0x00002c0001007387 */ /* 0x0001e20000100800 */
[----:B------:R-:W-:Y:S02]  /*10f0*/  SHF.R.S32.HI R7, RZ, 0x5, R7 ;  /* 0x00000005ff077819 */ /* 0x000fe40000011407 */
[----:B------:R-:W-:Y:S01]  /*1100*/  LOP3.LUT R4, R0, 0x18, R4, 0xf8, !PT ;  /* 0x0000001800047812 */ /* 0x000fe200078ef804 */
[----:B------:R-:W-:Y:S01]  /*1110*/  STL [R1+0x90], R17 ;  /* 0x0000901101007387 */ /* 0x000fe20000100800 */
[----:B------:R-:W-:Y:S01]  /*1120*/  SHF.R.U32.HI R18, RZ, 0x3, R0 ;  /* 0x00000003ff127819 */ /* 0x000fe20000011600 */
[----:B------:R-:W-:Y:S01]  /*1130*/  IMAD R7, R7, 0x1800, R16 ;  /* 0x0000180007077824 */ /* 0x000fe200078e0210 */
[----:B------:R-:W-:-:S02]  /*1140*/  LOP3.LUT R2, R2, R3, RZ, 0x3c, !PT ;  /* 0x0000000302027212 */ /* 0x000fc400078e3cff */
[----:B------:R-:W-:Y:S01]  /*1150*/  SHF.R.S32.HI R12, RZ, 0x5, R12 ;  /* 0x00000005ff0c7819 */ /* 0x000fe2000001140c */
[----:B------:R-:W-:Y:S01]  /*1160*/  STL [R1+0x30], R18 ;  /* 0x0000301201007387 */ /* 0x000fe20000100800 */
[----:B------:R-:W-:Y:S01]  /*1170*/  LOP3.LUT R15, R0, 0x18, R15, 0xf8, !PT ;  /* 0x00000018000f7812 */ /* 0x000fe200078ef80f */
[----:B------:R-:W-:Y:S01]  /*1180*/  IMAD.IADD R5, R2, 0x1, R5 ;  /* 0x0000000102057824 */ /* 0x000fe200078e0205 */
[-C--:B------:R-:W-:Y:S01]  /*1190*/  LOP3.LUT R4, R4, R18.reuse, RZ, 0x3c, !PT ;  /* 0x0000001204047212 */ /* 0x080fe200078e3cff */
[----:B------:R-:W-:Y:S01]  /*11a0*/  IMAD R12, R12, 0x1800, R16 ;  /* 0x000018000c0c7824 */ /* 0x000fe200078e0210 */
[----:B0-----:R-:W-:Y:S01]  /*11b0*/  LOP3.LUT R0, R0, 0x8, R147, 0xf8, !PT ;  /* 0x0000000800007812 */ /* 0x001fe200078ef893 */
[----:B------:R-:W-:Y:S01]  /*11c0*/  IMAD R2, R8, 0x40, R13 ;  /* 0x0000004008027824 */ /* 0x000fe200078e020d */
[-C--:B------:R-:W-:Y:S01]  /*11d0*/  LOP3.LUT R15, R15, R18.reuse, RZ, 0x3c, !PT ;  /* 0x000000120f0f7212 */ /* 0x080fe200078e3cff */
[----:B------:R-:W-:Y:S01]  /*11e0*/  IMAD.IADD R4, R7, 0x1, R4 ;  /* 0x0000000107047824 */ /* 0x000fe200078e0204 */
[----:B------:R-:W-:Y:S01]  /*11f0*/  LOP3.LUT R0, R0, R18, RZ, 0x3c, !PT ;  /* 0x0000001200007212 */ /* 0x000fe200078e3cff */
[----:B------:R-:W-:Y:S01]  /*1200*/  STL [R1+0x44], R9 ;  /* 0x0000440901007387 */ /* 0x000fe20000100800 */
[----:B------:R-:W-:-:S02]  /*1210*/  IMAD R23, R5, 0x2, R22 ;  /* 0x0000000205177824 */ /* 0x000fc400078e0216 */
[----:B------:R-:W-:Y:S01]  /*1220*/  IMAD.IADD R12, R12, 0x1, R15 ;  /* 0x000000010c0c7824 */ /* 0x000fe200078e020f */
[----:B------:R0:W-:Y:S01]  /*1230*/  STL [R1+0x64], R2 ;  /* 0x0000640201007387 */ /* 0x0001e20000100800 */
[----:B------:R-:W-:-:S03]  /*1240*/  IMAD.IADD R3, R16, 0x1, R0 ;  /* 0x0000000110037824 */ /* 0x000fc600078e0200 */
[----:B------:R1:W-:Y:S01]  /*1250*/  STL [R1+0x48], R10 ;  /* 0x0000480a01007387 */ /* 0x0003e20000100800 */
[----:B------:R-:W-:-:S03]  /*1260*/  LEA R0, R12, UR61, 0x1 ;  /* 0x0000003d0c007c11 */ /* 0x000fc6000f8e08ff */
[----:B------:R1:W-:Y:S01]  /*1270*/  STL [R1+0x4c], R11 ;  /* 0x00004c0b01007387 */ /* 0x0003e20000100800 */
[----:B0-----:R-:W-:Y:S01]  /*1280*/  IMAD.U32 R2, RZ, RZ, UR4 ;  /* 0x00000004ff027e24 */ /* 0x001fe2000f8e00ff */
[----:B------:R-:W-:Y:S02]  /*1290*/  SHF.R.S32.HI R2, RZ, 0x1f, R148 ;  /* 0x0000001fff027819 */ /* 0x000fe40000011494 */
[----:B------:R1:W-:Y:S01]  /*12a0*/  STL [R1+0x7c], RZ ;  /* 0x00007cff01007387 */ /* 0x0003e20000100800 */
[----:B------:R-:W-:-:S03]  /*12b0*/  LEA R2, R4, UR61, 0x1 ;  /* 0x0000003d04027c11 */ /* 0x000fc6000f8e08ff */
[----:B------:R1:W-:Y:S04]  /*12c0*/  STL [R1+0x28], RZ ;  /* 0x000028ff01007387 */ /* 0x0003e80000100800 */
[----:B------:R1:W-:Y:S04]  /*12d0*/  STL [R1+0x24], RZ ;  /* 0x000024ff01007387 */ /* 0x0003e80000100800 */
[----:B------:R1:W-:Y:S04]  /*12e0*/  STL [R1+0x58], R6 ;  /* 0x0000580601007387 */ /* 0x0003e80000100800 */
[----:B------:R1:W-:Y:S04]  /*12f0*/  STL [R1+0x5c], R3 ;  /* 0x00005c0301007387 */ /* 0x0003e80000100800 */
[----:B------:R1:W-:Y:S04]  /*1300*/  STL [R1+0x8c], R2 ;  /* 0x00008c0201007387 */ /* 0x0003e80000100800 */
[----:B------:R1:W-:Y:S02]  /*1310*/  STL [R1+0x88], R0 ;  /* 0x0000880001007387 */ /* 0x0003e40000100800 */
.L_x_10268:
[----:B-12---:R-:W2:Y:S01]  /*1320*/  LDL.LU R0, [R1+0x4c] ;  /* 0x00004c0001007983 */ /* 0x006ea20000300800 */
[----:B------:R-:W2:Y:S01]  /*1330*/  LDC.64 R2, c[0x0][0xc60] ;  /* 0x00031800ff027b82 */ /* 0x000ea20000000a00 */
[----:B------:R-:W-:Y:S01]  /*1340*/  ULDC.64 UR4, c[0x0][0x208] ;  /* 0x0000820000047ab9 */ /* 0x000fe20000000a00 */
[----:B--2---:R-:W-:-:S05]  /*1350*/  IMAD.WIDE R2, R0, 0x4, R2 ;  /* 0x0000000400027825 */ /* 0x004fca00078e0202 */
[----:B0----5:R0:W2:Y:S01]  /*1360*/  LDG.E R11, desc[UR4][R2.64] ;  /* 0x00000004020b7981 */ /* 0x0210a2000c1e1900 */
[----:B------:R-:W-:Y:S05]  /*1370*/  YIELD ;  /* 0x0000000000007946 */ /* 0x000fea0003800000 */
[----:B------:R-:W-:Y:S01]  /*1380*/  ULDC.64 UR4, c[0x0][0xa28] ;  /* 0x00028a0000047ab9 */ /* 0x000fe20000000a00 */
[----:B------:R-:W-:Y:S01]  /*1390*/  ULDC.64 UR8, c[0x0][0xa18] ;  /* 0x0002860000087ab9 */ /* 0x000fe20000000a00 */
[----:B------:R-:W-:Y:S01]  /*13a0*/  ISETP.NE.U32.AND P1, PT, RZ, UR4, PT ;  /* 0x00000004ff007c0c */ /* 0x000fe2000bf25070 */
[----:B------:R-:W-:Y:S01]  /*13b0*/  ULDC.64 UR10, c[0x0][0x208] ;  /* 0x00008200000a7ab9 */ /* 0x000fe20000000a00 */
[----:B0-----:R-:W-:Y:S01]  /*13c0*/  IMAD.MOV.U32 R3, RZ, RZ, RZ ;  /* 0x000000ffff037224 */ /* 0x001fe200078e00ff */
[----:B------:R-:W-:Y:S01]  /*13d0*/  ULDC.64 UR6, c[0x0][0xa08] ;  /* 0x0002820000067ab9 */ /* 0x000fe20000000a00 */
[----:B------:R-:W-:Y:S01]  /*13e0*/  ISETP.NE.AND.EX P1, PT, RZ, UR5, PT, P1 ;  /* 0x00000005ff007c0c */ /* 0x000fe2000bf25310 */
[----:B------:R-:W-:Y:S01]  /*13f0*/  IMAD.MOV.U32 R73, RZ, RZ, RZ ;  /* 0x000000ffff497224 */ /* 0x000fe200078e00ff */
[----:B------:R-:W-:-:S04]  /*1400*/  ISETP.NE.U32.AND P0, PT, RZ, UR6, PT ;  /* 0x00000006ff007c0c */ /* 0x000fc8000bf05070 */
[----:B------:R-:W-:Y:S02]  /*1410*/  ISETP.NE.AND.EX P0, PT, RZ, UR7, PT, P0 ;  /* 0x00000007ff007c0c */ /* 0x000fe4000bf05300 */
[----:B--2---:R-:W-:Y:S01]  /*1420*/  SHF.R.S32.HI R0, RZ, 0x1f, R11 ;  /* 0x0000001fff007819 */ /* 0x004fe2000001140b */
[----:B------:R-:W-:-:S04]  /*1430*/  IMAD.SHL.U32 R25, R11, 0x4, RZ ;  /* 0x000000040b197824 */ /* 0x000fc800078e00ff */
        /* <DEDUP_REMOVED lines=10> */
[----:B------:R-:W-:Y:S01]  /*14e0*/  ULDC.64 UR4, c[0x0][0x3f8] ;  /* 0x0000fe0000047ab9 */ /* 0x000fe20000000a00 */
[----:B------:R-:W-:-:S10]  /*14f0*/  IADD3.X R9, R26, UR7, RZ, P3, !PT ;  /* 0x000000071a097c10 */ /* 0x000fd40009ffe4ff */
[----:B------:R-:W-:Y:S01]  /*1500*/  @P2 IADD3 R6, P1, R25, UR8, RZ ;  /* 0x0000000819062c10 */ /* 0x000fe2000ff3e0ff */
[----:B------:R-:W-:Y:S01]  /*1510*/  UISETP.NE.U32.AND UP0, UPT, UR4, URZ, UPT ;  /* 0x0000003f0400728c */ /* 0x000fe2000bf05070 */
[----:B------:R0:W5:Y:S02]  /*1520*/  @P0 LDG.E R73, desc[UR10][R8.64] ;  /* 0x0000000a08490981 */ /* 0x000164000c1e1900 */
[----:B------:R-:W-:Y:S01]  /*1530*/  @P2 IADD3.X R7, R26, UR9, RZ, P1, !PT ;  /* 0x000000091a072c10 */ /* 0x000fe20008ffe4ff */
[----:B------:R-:W-:-:S04]  /*1540*/  ULDC UR4, c[0x0][0x404] ;  /* 0x0001010000047ab9 */ /* 0x000fc80000000800 */
[----:B------:R-:W2:Y:S01]  /*1550*/  @P2 LDG.E R10, desc[UR10][R6.64] ;  /* 0x0000000a060a2981 */ /* 0x000ea2000c1e1900 */
        /* <DEDUP_REMOVED lines=8> */
[----:B--2---:R0:W-:Y:S01]  /*15e0*/  STL [R1+0x50], R10 ;  /* 0x0000500a01007387 */ /* 0x0041e20000100800 */
[----:B------:R-:W-:Y:S05]  /*15f0*/  @P2 BRA `(.L_x_10117) ;  /* 0x00000000002c2947 */ /* 0x000fea0003800000 */
[----:B------:R-:W-:Y:S02]  /*1600*/  ULDC.64 UR4, c[0x0][0xa00] ;  /* 0x0002800000047ab9 */ /* 0x000fe40000000a00 */
[----:B------:R-:W-:-:S04]  /*1610*/  ISETP.NE.U32.AND P1, PT, RZ, UR4, PT ;  /* 0x00000004ff007c0c */ /* 0x000fc8000bf25070 */
[----:B------:R-:W-:-:S13]  /*1620*/  ISETP.NE.AND.EX P1, PT, RZ, UR5, PT, P1 ;  /* 0x00000005ff007c0c */ /* 0x000fda000bf25310 */
[----:B------:R-:W-:Y:S05]  /*1630*/  @!P1 BRA `(.L_x_10117) ;  /* 0x00000000001c9947 */ /* 0x000fea0003800000 */
[----:B0-----:R-:W0:Y:S01]  /*1640*/  LDC.64 R4, c[0x0][0xa00] ;  /* 0x00028000ff047b82 */ /* 0x001e220000000a00 */
[----:B------:R-:W-:Y:S01]  /*1650*/  ULDC.64 UR4, c[0x0][0x208] ;  /* 0x0000820000047ab9 */ /* 0x000fe20000000a00 */
[----:B0-----:R-:W-:-:S05]  /*1660*/  IMAD.WIDE R4, R19, 0x4, R4 ;  /* 0x0000000413047825 */ /* 0x001fca00078e0204 */
[----:B------:R-:W2:Y:S04]  /*1670*/  LDG.E R0, desc[UR4][R4.64] ;  /* 0x0000000404007981 */ /* 0x000ea8000c1e1900 */
[----:B------:R-:W2:Y:S02]  /*1680*/  LDG.E R7, desc[UR4][R4.64+0x4] ;  /* 0x0000040404077981 */ /* 0x000ea4000c1e1900 */
[----:B--2---:R-:W-:-:S05]  /*1690*/  IMAD.IADD R10, R7, 0x1, -R0 ;  /* 0x00000001070a7824 */ /* 0x004fca00078e0a00 */
[----:B------:R1:W-:Y:S02]  /*16a0*/  STL [R1+0x50], R10 ;  /* 0x0000500a01007387 */ /* 0x0003e40000100800 */
.L_x_10117:
[----:B0-----:R-:W2:Y:S01]  /*16b0*/  LDL R11, [R1+0x44] ;  /* 0x00004400010b7983 */ /* 0x001ea20000100800 */
[----:B------:R-:W-:-:S03]  /*16c0*/  ULDC.64 UR4, c[0x0][0xa20] ;  /* 0x0002880000047ab9 */ /* 0x000fc60000000a00 */
[----:B------:R-:W3:Y:S01]  /*16d0*/  LDL R28, [R1+0x48] ;  /* 0x00004800011c7983 */ /* 0x000ee20000100800 */
[----:B------:R-:W-:-:S04]  /*16e0*/  ISETP.NE.U32.AND P1, PT, RZ, UR4, PT ;  /* 0x00000004ff007c0c */ /* 0x000fc8000bf25070 */
[----:B------:R-:W-:Y:S01]  /*16f0*/  ISETP.NE.AND.EX P1, PT, RZ, UR5, PT, P1 ;  /* 0x00000005ff007c0c */ /* 0x000fe2000bf25310 */
[----:B--2---:R0:W-:Y:S04]  /*1700*/  STL [R1+0x80], R11 ;  /* 0x0000800b01007387 */ /* 0x0041e80000100800 */
[----:B---3--:R0:W-:Y:S08]  /*1710*/  STL [R1+0x78], R28 ;  /* 0x0000781c01007387 */ /* 0x0081f00000100800 */
[----:B------:R-:W-:Y:S05]  /*1720*/  @!P1 BRA `(.L_x_10118) ;  /* 0x0000000000149947 */ /* 0x000fea0003800000 */
[----:B------:R-:W-:Y:S01]  /*1730*/  IADD3 R4, P0, R25, UR4, RZ ;  /* 0x0000000419047c10 */ /* 0x000fe2000ff1e0ff */
[----:B------:R-:W-:-:S03]  /*1740*/  ULDC.64 UR6, c[0x0][0x208] ;  /* 0x0000820000067ab9 */ /* 0x000fc60000000a00 */
[----:B------:R-:W-:-:S05]  /*1750*/  IADD3.X R5, R26, UR5, RZ, P0, !PT ;  /* 0x000000051a057c10 */ /* 0x000fca00087fe4ff */
[----:B------:R2:W5:Y:S01]  /*1760*/  LDG.E R24, desc[UR6][R4.64] ;  /* 0x0000000604187981 */ /* 0x000562000c1e1900 */
[----:B------:R-:W-:Y:S05]  /*1770*/  BRA `(.L_x_10119) ;  /* 0x0000000000147947 */ /* 0x000fea0003800000 */
.L_x_10118:
[----:B------:R-:W-:Y:S05]  /*1780*/  @!P0 BRA `(.L_x_10119) ;  /* 0x0000000000108947 */ /* 0x000fea0003800000 */
[----:B------:R-:W-:Y:S02]  /*1790*/  ULDC.64 UR4, c[0x0][0x208] ;  /* 0x0000820000047ab9 */ /* 0x000fe40000000a00 */
[----:B------:R-:W2:Y:S04]  /*17a0*/  LDG.E R5, desc[UR4][R8.64] ;  /* 0x0000000408057981 */ /* 0x000ea8000c1e1900 */
[----:B------:R-:W2:Y:S02]  /*17b0*/  LDG.E R24, desc[UR4][R8.64+0x4] ;  /* 0x0000040408187981 */ /* 0x000ea4000c1e1900 */
[----:B--2---:R-:W-:-:S07]  /*17c0*/  IMAD.IADD R24, R24, 0x1, -R5 ;  /* 0x0000000118187824 */ /* 0x004fce00078e0a05 */
.L_x_10119:
[----:B------:R-:W-:Y:S01]  /*17d0*/  ULDC.64 UR4, c[0x0][0xa10] ;  /* 0x0002840000047ab9 */ /* 0x000fe20000000a00 */
[----:B------:R-:W-:Y:S01]  /*17e0*/  ULDC.64 UR6, c[0x0][0x208] ;  /* 0x0000820000067ab9 */ /* 0x000fe20000000a00 */
[----:B------:R-:W-:-:S04]  /*17f0*/  ISETP.NE.U32.AND P0, PT, RZ, UR4, PT ;  /* 0x00000004ff007c0c */ /* 0x000fc8000bf05070 */
[----:B------:R-:W-:Y:S01]  /*1800*/  ISETP.NE.AND.EX P0, PT, RZ, UR5, PT, P0 ;  /* 0x00000005ff007c0c */ /* 0x000fe2000bf05300 */
[----:B------:R-:W-:Y:S01]  /*1810*/  IMAD.MOV.U32 R8, RZ, RZ, 0xc0 ;  /* 0x000000c0ff087424 */ /* 0x000fe200078e00ff */
[----:B------:R-:W-:-:S11]  /*1820*/  ULDC.64 UR4, c[0x0][0xa30] ;  /* 0x00028c0000047ab9 */ /* 0x000fd60000000a00 */
[----:B--2---:R-:W2:Y:S02]  /*1830*/  @P0 LDC.64 R4, c[0x0][0xa10] ;  /* 0x00028400ff040b82 */ /* 0x004ea40000000a00 */
[----:B--2---:R-:W-:-:S05]  /*1840*/  @P0 IMAD.WIDE R4, R19, 0x4, R4 ;  /* 0x0000000413040825 */ /* 0x004fca00078e0204 */
[----:B------:R-:W2:Y:S04]  /*1850*/  @P0 LDG.E R0, desc[UR6][R4.64] ;  /* 0x0000000604000981 */ /* 0x000ea8000c1e1900 */
[----:B------:R-:W2:Y:S01]  /*1860*/  @P0 LDG.E R9, desc[UR6][R4.64+0x4] ;  /* 0x0000040604090981 */ /* 0x000ea2000c1e1900 */
[----:B------:R-:W-:Y:S01]  /*1870*/  ISETP.NE.U32.AND P1, PT, RZ, UR4, PT ;  /* 0x00000004ff007c0c */ /* 0x000fe2000bf25070 */
[----:B-----5:R-:W-:-:S03]  /*1880*/  IMAD.MOV.U32 R102, RZ, RZ, R24 ;  /* 0x000000ffff667224 */ /* 0x020fc600078e0018 */
[----:B------:R-:W-:-:S13]  /*1890*/  ISETP.NE.AND.EX P1, PT, RZ, UR5, PT, P1 ;  /* 0x00000005ff007c0c */ /* 0x000fda000bf25310 */
[----:B------:R-:W-:-:S04]  /*18a0*/  @P1 IADD3 R6, P2, R25, UR4, RZ ;  /* 0x0000000419061c10 */ /* 0x000fc8000ff5e0ff */
[----:B------:R-:W-:-:S05]  /*18b0*/  @P1 IADD3.X R7, R26, UR5, RZ, P2, !PT ;  /* 0x000000051a071c10 */ /* 0x000fca00097fe4ff */
[----:B------:R3:W5:Y:S01]  /*18c0*/  @P1 LDG.E R102, desc[UR6][R6.64] ;  /* 0x0000000606661981 */ /* 0x000762000c1e1900 */
[----:B--2---:R-:W-:Y:S02]  /*18d0*/  @P0 IMAD.IADD R2, R9, 0x1, -R0 ;  /* 0x0000000109020824 */ /* 0x004fe400078e0a00 */
[----:B------:R-:W-:Y:S02]  /*18e0*/  IMAD.IADD R9, R24, 0x1, -R3 ;  /* 0x0000000118097824 */ /* 0x000fe400078e0a03 */
[----:B------:R-:W-:Y:S02]  /*18f0*/  IMAD R3, R11, R8, 0x14f ;  /* 0x0000014f0b037424 */ /* 0x000fe400078e0208 */
[----:B------:R-:W-:Y:S02]  /*1900*/  IMAD.IADD R4, R9, 0x1, R2 ;  /* 0x0000000109047824 */ /* 0x000fe400078e0202 */
[----:B------:R-:W-:Y:S02]  /*1910*/  IMAD.MOV R16, RZ, RZ, -R9 ;  /* 0x000000ffff107224 */ /* 0x000fe400078e0a09 */
[C---:B------:R-:W-:Y:S01]  /*1920*/  VIADD R0, R4.reuse, 0x8f ;  /* 0x0000008f04007836 */ /* 0x040fe20000000000 */
[----:B------:R-:W-:Y:S01]  /*1930*/  IADD3 R3, R4, R3, -R10 ;  /* 0x0000000304037210 */ /* 0x000fe20007ffe80a */
[----:B------:R2:W-:Y:S01]  /*1940*/  STL [R1+0x54], R4 ;  /* 0x0000540401007387 */ /* 0x0005e20000100800 */
[----:B------:R-:W-:Y:S01]  /*1950*/  VIMNMX R16, RZ, R16, !PT ;  /* 0x00000010ff107248 */ /* 0x000fe20007fe0100 */
[----:B------:R-:W-:-:S04]  /*1960*/  IMAD.HI R0, R0, 0x38e38e39, RZ ;  /* 0x38e38e3900007827 */ /* 0x000fc800078e02ff */
[----:B--2---:R-:W-:Y:S01]  /*1970*/  IMAD.HI R4, R3, 0x38e38e39, RZ ;  /* 0x38e38e3903047827 */ /* 0x004fe200078e02ff */
        /* <DEDUP_REMOVED lines=17> */
[----:B---3--:R-:W-:Y:S05]  /*1a90*/  @!P1 BRA `(.L_x_10120) ;  /* 0x0000005400709947 */ /* 0x008fea0003800000 */
        /* <DEDUP_REMOVED lines=8> */
[----:B------:R2:W3:Y:S01]  /*1b20*/  LDC.64 R14, c[0x4][R0] ;  /* 0x01000000000e7b82 */ /* 0x0004e20000000a00 */
[----:B------:R-:W-:Y:S01]  /*1b30*/  IMAD.U32 R5, RZ, RZ, UR5 ;  /* 0x00000005ff057e24 */ /* 0x000fe2000f8e00ff */
[----:B------:R-:W-:Y:S01]  /*1b40*/  ULDC.64 UR4, c[0x4][0x1c0] ;  /* 0x0100700000047ab9 */ /* 0x000fe20000000a00 */
[----:B-1----:R-:W-:Y:S02]  /*1b50*/  IMAD.U32 R10, RZ, RZ, UR6 ;  /* 0x00000006ff0a7e24 */ /* 0x002fe4000f8e00ff */
[----:B------:R-:W-:Y:S02]  /*1b60*/  IMAD.U32 R6, RZ, RZ, UR4 ;  /* 0x00000004ff067e24 */ /* 0x000fe4000f8e00ff */
[----:B------:R-:W-:-:S02]  /*1b70*/  IMAD.U32 R7, RZ, RZ, UR5 ;  /* 0x00000005ff077e24 */ /* 0x000fc4000f8e00ff */
[----:B0-----:R-:W-:Y:S02]  /*1b80*/  IMAD.U32 R11, RZ, RZ, UR7 ;  /* 0x00000007ff0b7e24 */ /* 0x001fe4000f8e00ff */
[----:B------:R-:W-:Y:S02]  /*1b90*/  IMAD.MOV.U32 R8, RZ, RZ, 0x70 ;  /* 0x00000070ff087424 */ /* 0x000fe400078e00ff */
[----:B------:R-:W-:Y:S02]  /*1ba0*/  IMAD.MOV.U32 R12, RZ, RZ, 0x1 ;  /* 0x00000001ff0c7424 */ /* 0x000fe400078e00ff */
[----:B--2---:R-:W-:-:S07]  /*1bb0*/  IMAD.MOV.U32 R13, RZ, RZ, RZ ;  /* 0x000000ffff0d7224 */ /* 0x004fce00078e00ff */
[----:B------:R-:W-:-:S07]  /*1bc0*/  LEPC R20, `(.L_x_10122) ;  /* 0x000000001014794e */ /* 0x000fce0000000000 */
[----:B---3-5:R-:W-:Y:S05]  /*1bd0*/  CALL.ABS.NOINC R14 ;  /* 0x000000000e007343 */ /* 0x028fea0003c00000 */
.L_x_10122:
[----:B------:R-:W-:Y:S05]  /*1be0*/  BSYNC B6 ;  /* 0x0000000000067941 */ /* 0x000fea0003800000 */
.L_x_10121:
        /* <DEDUP_REMOVED lines=20> */
.L_x_10124:
[----:B------:R-:W-:Y:S05]  /*1d30*/  BSYNC B6 ;  /* 0x0000000000067941 */ /* 0x000fea0003800000 */
.L_x_10123:
[----:B------:R-:W-:Y:S01]  /*1d40*/  ULDC.64 UR4, c[0x0][0x9f8] ;  /* 0x00027e0000047ab9 */ /* 0x000fe20000000a00 */
[----:B------:R-:W-:Y:S01]  /*1d50*/  ULDC.64 UR6, c[0x0][0x208] ;  /* 0x0000820000067ab9 */ /* 0x000fe20000000a00 */
[----:B------:R-:W-:Y:S01]  /*1d60*/  ISETP.NE.U32.AND P0, PT, RZ, UR4, PT ;  /* 0x00000004ff007c0c */ /* 0x000fe2000bf05070 */
[----:B------:R-:W2:Y:S01]  /*1d70*/  LDC R0, c[0x0][0x428] ;  /* 0x00010a00ff007b82 */ /* 0x000ea20000000800 */
[----:B------:R-:W-:Y:S01]  /*1d80*/  IMAD.MOV.U32 R3, RZ, RZ, R28 ;  /* 0x000000ffff037224 */ /* 0x000fe200078e001c */
[----:B------:R-:W3:Y:S01]  /*1d90*/  LDL R34, [R1+0x2c] ;  /* 0x00002c0001227983 */ /* 0x000ee20000100800 */
[----:B------:R-:W-:Y:S01]  /*1da0*/  ISETP.NE.AND.EX P0, PT, RZ, UR5, PT, P0 ;  /* 0x00000005ff007c0c */ /* 0x000fe2000bf05300 */
[----:B------:R-:W-:Y:S02]  /*1db0*/  IMAD.IADD R73, R73, 0x1, R24 ;  /* 0x0000000149497824 */ /* 0x000fe400078e0218 */
[----:B------:R-:W4:Y:S02]  /*1dc0*/  LDL R33, [R1+0x34] ;  /* 0x0000340001217983 */ /* 0x000f240000100800 */
[----:B------:R-:W1:Y:S02]  /*1dd0*/  LDC R101, c[0x0][0x3d4] ;  /* 0x0000f500ff657b82 */ /* 0x000e640000000800 */
[----:B------:R-:W4:Y:S06]  /*1de0*/  LDL R32, [R1+0x30] ;  /* 0x0000300001207983 */ /* 0x000f2c0000100800 */
[----:B------:R-:W-:Y:S01]  /*1df0*/  @P0 IADD3 R4, P1, R25, UR4, RZ ;  /* 0x0000000419040c10 */ /* 0x000fe2000ff3e0ff */
[----:B------:R-:W1:Y:S01]  /*1e00*/  LDC.64 R64, c[0x0][0x3e8] ;  /* 0x0000fa00ff407b82 */ /* 0x000e620000000a00 */
[----:B------:R-:W-:-:S07]  /*1e10*/  SHF.R.S32.HI R7, RZ, 0x1f, R73 ;  /* 0x0000001fff077819 */ /* 0x000fce0000011449 */
[----:B------:R-:W1:Y:S01]  /*1e20*/  LDC.64 R70, c[0x0][0x3d8] ;  /* 0x0000f600ff467b82 */ /* 0x000e620000000a00 */
[----:B------:R-:W-:Y:S01]  /*1e30*/  @P0 IADD3.X R5, R26, UR5, RZ, P1, !PT ;  /* 0x000000051a050c10 */ /* 0x000fe20008ffe4ff */
[----:B------:R-:W-:Y:S01]  /*1e40*/  ULDC.64 UR4, c[0x0][0x2f8] ;  /* 0x0000be0000047ab9 */ /* 0x000fe20000000a00 */
[----:B------:R-:W-:Y:S01]  /*1e50*/  VIADD R31, R147, 0x20 ;  /* 0x00000020931f7836 */ /* 0x000fe20000000000 */
[----:B------:R-:W3:Y:S04]  /*1e60*/  LDL.LU R30, [R1] ;  /* 0x00000000011e7983 */ /* 0x000ee80000300800 */
[----:B------:R0:W4:Y:S01]  /*1e70*/  @P0 LDG.E R19, desc[UR6][R4.64] ;  /* 0x0000000604130981 */ /* 0x000122000c1e1900 */
[----:B--2---:R-:W-:Y:S01]  /*1e80*/  ISETP.NE.AND P0, PT, R0, 0x1, PT ;  /* 0x000000010000780c */ /* 0x004fe20003f05270 */
[----:B------:R-:W2:Y:S01]  /*1e90*/  LDC.64 R26, c[0x0][0x2f0] ;  /* 0x0000bc00ff1a7b82 */ /* 0x000ea20000000a00 */
[----:B------:R-:W-:-:S11]  /*1ea0*/  ULDC.64 UR6, c[0x0][0xa08] ;  /* 0x0002820000067ab9 */ /* 0x000fd60000000a00 */
[----:B------:R-:W1:Y:S08]  /*1eb0*/  @P0 LDC R0, c[0x0][0x42c] ;  /* 0x00010b00ff000b82 */ /* 0x000e700000000800 */
[----:B------:R-:W1:Y:S01]  /*1ec0*/  @P0 LDC R9, c[0x0][0x430] ;  /* 0x00010c00ff090b82 */ /* 0x000e620000000800 */
[-C--:B--2---:R-:W-:Y:S02]  /*1ed0*/  IMAD R6, R7, R26.reuse, RZ ;  /* 0x0000001a07067224 */ /* 0x084fe400078e02ff */
[----:B0-----:R-:W-:-:S04]  /*1ee0*/  IMAD.WIDE.U32 R4, R73, R26, RZ ;  /* 0x0000001a49047225 */ /* 0x001fc800078e00ff */
[----:B-1----:R-:W-:Y:S02]  /*1ef0*/  @P0 IMAD.HI.U32 R0, R28, R0, RZ ;  /* 0x000000001c000227 */ /* 0x002fe400078e00ff */
[----:B------:R-:W0:Y:S03]  /*1f00*/  S2R R28, SR_TID.X ;  /* 0x00000000001c7919 */ /* 0x000e260000002100 */
[----:B------:R-:W-:Y:S01]  /*1f10*/  @P0 SHF.R.U32.HI R3, RZ, R9, R0 ;  /* 0x00000009ff030219 */ /* 0x000fe20000011600 */
        /* <DEDUP_REMOVED lines=8> */
[----:B------:R-:W-:Y:S01]  /*1fa0*/  ULDC.64 UR4, c[0x0][0x300] ;  /* 0x0000c00000047ab9 */ /* 0x000fe20000000a00 */
[----:B0-----:R-:W-:Y:S02]  /*1fb0*/  SHF.R.U32.HI R29, RZ, 0x7, R28 ;  /* 0x00000007ff1d7819 */ /* 0x001fe4000001161c */
[----:B------:R-:W-:Y:S02]  /*1fc0*/  IMAD.IADD R21, R5, 0x1, R21 ;  /* 0x0000000105157824 */ /* 0x000fe400078e0215 */
[----:B------:R-:W-:Y:S01]  /*1fd0*/  ISETP.NE.AND P6, PT, R29, 0x1, PT ;  /* 0x000000011d00780c */ /* 0x000fe20003fc5270 */
[----:B------:R-:W-:Y:S01]  /*1fe0*/  IMAD.MOV.U32 R20, RZ, RZ, R4 ;  /* 0x000000ffff147224 */ /* 0x000fe200078e0004 */
[--C-:B------:R-:W-:Y:S01]  /*1ff0*/  SHF.R.S32.HI R5, RZ, 0x1f, R147.reuse ;  /* 0x0000001fff057819 */ /* 0x100fe20000011493 */
[----:B------:R-:W-:Y:S01]  /*2000*/  IMAD.MOV.U32 R4, RZ, RZ, R147 ;  /* 0x000000ffff047224 */ /* 0x000fe200078e0093 */
[----:B------:R-:W-:-:S02]  /*2010*/  SHF.R.S32.HI R28, RZ, 0x1f, R148 ;  /* 0x0000001fff1c7819 */ /* 0x000fc40000011494 */
[----:B------:R-:W-:Y:S01]  /*2020*/  ISETP.GE.AND P2, PT, R31, R101, PT ;  /* 0x000000651f00720c */ /* 0x000fe20003f46270 */
[----:B------:R-:W-:-:S04]  /*2030*/  IMAD.WIDE.U32 R60, R148, R64, R4 ;  /* 0x00000040943c7225 */ /* 0x000fc800078e0004 */
[----:B------:R-:W-:-:S04]  /*2040*/  IMAD.WIDE.U32 R66, R148, R70, R4 ;  /* 0x0000004694427225 */ /* 0x000fc800078e0004 */
[----:B------:R-:W-:Y:S01]  /*2050*/  IMAD.MOV.U32 R12, RZ, RZ, R144 ;  /* 0x000000ffff0c7224 */ /* 0x000fe200078e0090 */
[----:B----4-:R-:W-:-:S04]  /*2060*/  SHF.R.S32.HI R0, RZ, 0x1f, R19 ;  /* 0x0000001fff007819 */ /* 0x010fc80000011413 */
[----:B------:R-:W-:Y:S02]  /*2070*/  SEL R14, R0, RZ, !P0 ;  /* 0x000000ff000e7207 */ /* 0x000fe40004000000 */
[----:B------:R-:W-:-:S03]  /*2080*/  SEL R25, R19, RZ, !P0 ;  /* 0x000000ff13197207 */ /* 0x000fc60004000000 */
[----:B------:R-:W-:Y:S02]  /*2090*/  IMAD R0, R14, UR4, RZ ;  /* 0x000000040e007c24 */ /* 0x000fe4000f8e02ff */
[----:B------:R-:W-:-:S04]  /*20a0*/  IMAD.WIDE.U32 R20, R25, UR4, R20 ;  /* 0x0000000419147c25 */ /* 0x000fc8000f8e0014 */
[----:B------:R-:W-:Y:S01]  /*20b0*/  IMAD R13, R25, UR5, R0 ;  /* 0x00000005190d7c24 */ /* 0x000fe2000f8e0200 */
[----:B------:R-:W-:Y:S05]  /*20c0*/  @!P6 WARPSYNC.ALL ;  /* 0x000000000000e948 */ /* 0x000fea0003800000 */
[----:B------:R-:W-:Y:S01]  /*20d0*/  ULDC.64 UR4, c[0x0][0x320] ;  /* 0x0000c80000047ab9 */ /* 0x000fe20000000a00 */
[----:B------:R-:W-:Y:S01]  /*20e0*/  VIADD R35, R147, 0x10 ;  /* 0x0000001093237836 */ /* 0x000fe20000000000 */
[----:B------:R-:W-:Y:S01]  /*20f0*/  ULDC.64 UR6, c[0x0][0x328] ;  /* 0x0000ca0000067ab9 */ /* 0x000fe20000000a00 */
[----:B------:R-:W-:Y:S02]  /*2100*/  IMAD R0, R8, UR4, RZ ;  /* 0x0000000408007c24 */ /* 0x000fe4000f8e02ff */
[----:B------:R-:W-:Y:S01]  /*2110*/  IMAD.WIDE.U32 R10, R3, UR4, R4 ;  /* 0x00000004030a7c25 */ /* 0x000fe2000f8e0004 */
[----:B------:R-:W-:-:S03]  /*2120*/  ULDC UR4, c[0x0][0x2e4] ;  /* 0x0000b90000047ab9 */ /* 0x000fc60000000800 */
[----:B------:R-:W-:Y:S02]  /*2130*/  IMAD R3, R3, UR5, R0 ;  /* 0x0000000503037c24 */ /* 0x000fe4000f8e0200 */
[-C--:B------:R-:W-:Y:S01]  /*2140*/  IMAD R0, R28, R26.reuse, RZ ;  /* 0x0000001a1c007224 */ /* 0x080fe200078e02ff */
[----:B------:R-:W-:Y:S01]  /*2150*/  ISETP.GE.AND P0, PT, R147, UR4, PT ;  /* 0x0000000493007c0c */ /* 0x000fe2000bf06270 */
[----:B------:R-:W-:Y:S01]  /*2160*/  IMAD.WIDE.U32 R8, R148, R26, R4 ;  /* 0x0000001a94087225 */ /* 0x000fe200078e0004 */
[----:B------:R-:W-:-:S03]  /*2170*/  SEL R5, R101, RZ, P2 ;  /* 0x000000ff65057207 */ /* 0x000fc60001000000 */
[C---:B------:R-:W-:Y:S02]  /*2180*/  IMAD R15, R148.reuse, R27, R0 ;  /* 0x0000001b940f7224 */ /* 0x040fe400078e0200 */
[----:B------:R-:W-:Y:S01]  /*2190*/  IMAD.IADD R0, R21, 0x1, R13 ;  /* 0x0000000115007824 */ /* 0x000fe200078e020d */
[----:B------:R-:W-:Y:S01]  /*21a0*/  SHF.R.S32.HI R13, RZ, 0x1f, R144 ;  /* 0x0000001fff0d7819 */ /* 0x000fe20000011490 */
[----:B------:R-:W-:Y:S01]  /*21b0*/  IMAD.IADD R11, R11, 0x1, R3 ;  /* 0x000000010b0b7824 */ /* 0x000fe200078e0203 */
[----:B------:R-:W-:Y:S02]  /*21c0*/  SEL R3, RZ, 0x1, P0 ;  /* 0x00000001ff037807 */ /* 0x000fe40000000000 */
[----:B------:R-:W-:Y:S01]  /*21d0*/  ISETP.GE.AND P0, PT, R31, UR4, PT ;  /* 0x000000041f007c0c */ /* 0x000fe2000bf06270 */
[----:B------:R-:W-:-:S04]  /*21e0*/  IMAD.WIDE.U32 R62, R148, R64, R12 ;  /* 0x00000040943e7225 */ /* 0x000fc800078e000c */
[----:B------:R-:W-:-:S04]  /*21f0*/  IMAD.WIDE.U32 R68, R148, R70, R12 ;  /* 0x0000004694447225 */ /* 0x000fc800078e000c */
[----:B------:R-:W-:Y:S02]  /*2200*/  IMAD.IADD R12, R31, 0x1, R5 ;  /* 0x000000011f0c7824 */ /* 0x000fe400078e0205 */
[----:B------:R-:W2:Y:S01]  /*2210*/  LDL R31, [R1+0x84] ;  /* 0x00008400011f7983 */ /* 0x000ea20000100800 */
[----:B------:R-:W-:-:S04]  /*2220*/  ISETP.GE.AND P1, PT, R35, UR4, PT ;  /* 0x0000000423007c0c */ /* 0x000fc8000bf26270 */
[----:B------:R-:W-:Y:S01]  /*2230*/  SEL R6, RZ, 0xffffffff, P1 ;  /* 0xffffffffff067807 */ /* 0x000fe20000800000 */
[----:B------:R-:W-:Y:S01]  /*2240*/  VIADD R100, R147, 0x30 ;  /* 0x0000003093647836 */ /* 0x000fe20000000000 */
[----:B------:R-:W-:-:S03]  /*2250*/  IADD3 R81, P1, R20, R8, RZ ;  /* 0x0000000814517210 */ /* 0x000fc60007f3e0ff */
[----:B------:R-:W-:Y:S01]  /*2260*/  IMAD.SHL.U32 R6, R6, 0x2, RZ ;  /* 0x0000000206067824 */ /* 0x000fe200078e00ff */
[----:B------:R-:W-:Y:S01]  /*2270*/  IADD3.X R80, R0, R9, R15, P1, !PT ;  /* 0x0000000900507210 */ /* 0x000fe20000ffe40f */
[----:B------:R-:W-:Y:S01]  /*2280*/  VIADD R98, R147, 0x40 ;  /* 0x0000004093627836 */ /* 0x000fe20000000000 */
[----:B------:R-:W-:Y:S02]  /*2290*/  ISETP.GE.AND P1, PT, R100, UR4, PT ;  /* 0x0000000464007c0c */ /* 0x000fe4000bf26270 */
[----:B------:R-:W-:Y:S01]  /*22a0*/  LOP3.LUT R3, R6, 0x2, R3, 0xe2, !PT ;  /* 0x0000000206037812 */ /* 0x000fe200078ee203 */
[----:B------:R-:W-:Y:S01]  /*22b0*/  IMAD R6, R28, R64, RZ ;  /* 0x000000401c067224 */ /* 0x000fe200078e02ff */
[----:B------:R-:W-:-:S03]  /*22c0*/  SEL R8, RZ, 0x8, P1 ;  /* 0x00000008ff087807 */ /* 0x000fc60000800000 */
[----:B------:R-:W-:Y:S01]  /*22d0*/  IMAD R15, R148, R65, R6 ;  /* 0x00000041940f7224 */ /* 0x000fe200078e0206 */
[----:B------:R-:W-:Y:S02]  /*22e0*/  SEL R6, RZ, 0x4, P0 ;  /* 0x00000004ff067807 */ /* 0x000fe40000000000 */
[----:B------:R-:W-:Y:S01]  /*22f0*/  ISETP.GE.AND P0, PT, R98, UR4, PT ;  /* 0x0000000462007c0c */ /* 0x000fe2000bf06270 */
[----:B------:R-:W-:Y:S01]  /*2300*/  IMAD R9, R14, UR6, RZ ;  /* 0x000000060e097c24 */ /* 0x000fe2000f8e02ff */
[----:B------:R-:W-:Y:S02]  /*2310*/  LOP3.LUT R3, R8, R3, R6, 0xfe, !PT ;  /* 0x0000000308037212 */ /* 0x000fe400078efe06 */
[----:B------:R-:W-:Y:S01]  /*2320*/  SEL R6, RZ, 0x10, P0 ;  /* 0x00000010ff067807 */ /* 0x000fe20000000000 */
[----:B------:R-:W-:Y:S01]  /*2330*/  IMAD R9, R25, UR7, R9 ;  /* 0x0000000719097c24 */ /* 0x000fe2000f8e0209 */
[----:B------:R-:W-:Y:S01]  /*2340*/  ISETP.GE.AND P0, PT, R147, R101, PT ;  /* 0x000000659300720c */ /* 0x000fe20003f06270 */
[----:B------:R-:W-:Y:S01]  /*2350*/  IMAD.WIDE.U32 R24, R25, UR6, R10 ;  /* 0x0000000619187c25 */ /* 0x000fe2000f8e000a */
[----:B------:R-:W-:-:S02]  /*2360*/  LOP3.LUT R10, R3, R6, RZ, 0xfc, !PT ;  /* 0x00000006030a7212 */ /* 0x000fc400078efcff */
[----:B------:R-:W-:Y:S01]  /*2370*/  ISETP.GE.AND P1, PT, R35, R101, PT ;  /* 0x000000652300720c */ /* 0x000fe20003f26270 */
[----:B------:R-:W-:Y:S01]  /*2380*/  IMAD R3, R28, R70, RZ ;  /* 0x000000461c037224 */ /* 0x000fe200078e02ff */
[----:B------:R-:W-:-:S03]  /*2390*/  SEL R4, R101, RZ, P0 ;  /* 0x000000ff65047207 */ /* 0x000fc60000000000 */
[----:B------:R-:W-:Y:S01]  /*23a0*/  IMAD R11, R148, R71, R3 ;  /* 0x00000047940b7224 */ /* 0x000fe200078e0203 */
[----:B------:R-:W-:Y:S01]  /*23b0*/  SEL R3, R101, RZ, P1 ;  /* 0x000000ff65037207 */ /* 0x000fe20000800000 */
[----:B------:R-:W-:Y:S01]  /*23c0*/  IMAD.IADD R4, R147, 0x1, R4 ;  /* 0x0000000193047824 */ /* 0x000fe200078e0204 */
[----:B---3--:R-:W-:-:S03]  /*23d0*/  LOP3.LUT R30, R30, 0xfffffffe, RZ, 0xc0, !PT ;  /* 0xfffffffe1e1e7812 */ /* 0x008fc600078ec0ff */
[----:B------:R-:W-:Y:S01]  /*23e0*/  IMAD.IADD R8, R35, 0x1, R3 ;  /* 0x0000000123087824 */ /* 0x000fe200078e0203 */
[----:B------:R-:W-:Y:S01]  /*23f0*/  SHF.R.S32.HI R5, RZ, 0x1f, R4 ;  /* 0x0000001fff057819 */ /* 0x000fe20000011404 */
[----:B------:R-:W-:Y:S01]  /*2400*/  IMAD.IADD R67, R67, 0x1, R11 ;  /* 0x0000000143437824 */ /* 0x000fe200078e020b */
[----:B------:R-:W-:Y:S01]  /*2410*/  @P2 LOP3.LUT R30, R30, 0x1, RZ, 0xfc, !PT ;  /* 0x000000011e1e2812 */ /* 0x000fe200078efcff */
[----:B------:R-:W-:Y:S01]  /*2420*/  IMAD.IADD R69, R11, 0x1, R69 ;  /* 0x000000010b457824 */ /* 0x000fe200078e0245 */
[----:B------:R-:W-:Y:S02]  /*2430*/  SHF.R.S32.HI R11, RZ, 0x1f, R8 ;  /* 0x0000001fff0b7819 */ /* 0x000fe40000011408 */
[CC--:B------:R-:W-:Y:S02]  /*2440*/  LEA.HI R6, R5.reuse, R4.reuse, RZ, 0x5 ;  /* 0x0000000405067211 */ /* 0x0c0fe400078f28ff */
[----:B------:R-:W-:Y:S02]  /*2450*/  LEA.HI R3, R5, R4, RZ, 0x3 ;  /* 0x0000000405037211 */ /* 0x000fe400078f18ff */
[----:B------:R-:W-:-:S02]  /*2460*/  LOP3.LUT R30, R30, 0xfffffffd, RZ, 0xc0, !PT ;  /* 0xfffffffd1e1e7812 */ /* 0x000fc400078ec0ff */
[----:B------:R-:W-:Y:S02]  /*2470*/  SHF.R.S32.HI R13, RZ, 0x1f, R12 ;  /* 0x0000001fff0d7819 */ /* 0x000fe4000001140c */
[CC--:B------:R-:W-:Y:S02]  /*2480*/  LEA.HI R4, R11.reuse, R8.reuse, RZ, 0x3 ;  /* 0x000000080b047211 */ /* 0x0c0fe400078f18ff */
[----:B------:R-:W-:Y:S02]  /*2490*/  LEA.HI R11, R11, R8, RZ, 0x5 ;  /* 0x000000080b0b7211 */ /* 0x000fe400078f28ff */
[----:B------:R-:W-:Y:S02]  /*24a0*/  SHF.R.S32.HI R8, RZ, 0x5, R6 ;  /* 0x00000005ff087819 */ /* 0x000fe40000011406 */
[----:B------:R-:W-:Y:S02]  /*24b0*/  LOP3.LUT R6, R34, 0x18, R3, 0xf8, !PT ;  /* 0x0000001822067812 */ /* 0x000fe400078ef803 */
[----:B------:R-:W-:-:S02]  /*24c0*/  LEA.HI R5, R13, R12, RZ, 0x3 ;  /* 0x0000000c0d057211 */ /* 0x000fc400078f18ff */
[----:B------:R-:W-:Y:S02]  /*24d0*/  LEA.HI R12, R13, R12, RZ, 0x5 ;  /* 0x0000000c0d0c7211 */ /* 0x000fe400078f28ff */
[----:B------:R-:W-:Y:S01]  /*24e0*/  SHF.R.S32.HI R13, RZ, 0x5, R11 ;  /* 0x00000005ff0d7819 */ /* 0x000fe2000001140b */
[----:B------:R-:W-:Y:S01]  /*24f0*/  IMAD R8, R8, 0x1200, R33 ;  /* 0x0000120008087824 */ /* 0x000fe200078e0221 */
[-C--:B------:R-:W-:Y:S01]  /*2500*/  LOP3.LUT R11, R6, R32.reuse, RZ, 0x3c, !PT ;  /* 0x00000020060b7212 */ /* 0x080fe200078e3cff */
[----:B------:R-:W-:Y:S01]  /*2510*/  IMAD.IADD R61, R61, 0x1, R15 ;  /* 0x000000013d3d7824 */ /* 0x000fe200078e020f */
[----:B------:R-:W-:Y:S01]  /*2520*/  IADD3 R72, P2, R148, R73, RZ ;  /* 0x0000004994487210 */ /* 0x000fe20007f5e0ff */
[----:B------:R-:W-:Y:S01]  /*2530*/  IMAD.IADD R63, R15, 0x1, R63 ;  /* 0x000000010f3f7824 */ /* 0x000fe200078e023f */
[----:B------:R-:W-:Y:S01]  /*2540*/  SHF.R.S32.HI R15, RZ, 0x5, R12 ;  /* 0x00000005ff0f7819 */ /* 0x000fe2000001140c */
[----:B------:R-:W-:Y:S01]  /*2550*/  VIADD R97, R147, 0x50 ;  /* 0x0000005093617836 */ /* 0x000fe20000000000 */
[----:B-----5:R-:W-:Y:S01]  /*2560*/  SHF.R.S32.HI R19, RZ, 0x1f, R102 ;  /* 0x0000001fff137819 */ /* 0x020fe20000011466 */
[----:B------:R-:W-:Y:S01]  /*2570*/  IMAD.IADD R96, R8, 0x1, R11 ;  /* 0x0000000108607824 */ /* 0x000fe200078e020b */
[C---:B------:R-:W-:Y:S01]  /*2580*/  LOP3.LUT R12, R34.reuse, 0x18, R4, 0xf8, !PT ;  /* 0x00000018220c7812 */ /* 0x040fe200078ef804 */
[----:B------:R-:W-:Y:S01]  /*2590*/  IMAD R11, R27, 0x90, RZ ;  /* 0x000000901b0b7824 */ /* 0x000fe200078e02ff */
[----:B------:R-:W-:Y:S01]  /*25a0*/  LOP3.LUT R14, R34, 0x18, R5, 0xf8, !PT ;  /* 0x00000018220e7812 */ /* 0x000fe200078ef805 */
[----:B------:R-:W-:Y:S01]  /*25b0*/  IMAD.WIDE.U32 R26, R26, 0x90, RZ ;  /* 0x000000901a1a7825 */ /* 0x000fe200078e00ff */
[----:B------:R-:W-:-:S03]  /*25c0*/  LOP3.LUT R12, R12, R32, RZ, 0x3c, !PT ;  /* 0x000000200c0c7212 */ /* 0x000fc600078e3cff */
[----:B------:R-:W-:Y:S01]  /*25d0*/  IMAD.X R73, R28, 0x1, R7, P2 ;  /* 0x000000011c497824 */ /* 0x000fe200010e0607 */
[----:B------:R-:W-:Y:S01]  /*25e0*/  ISETP.GE.AND P2, PT, R97, UR4, PT ;  /* 0x0000000461007c0c */ /* 0x000fe2000bf46270 */
[--C-:B------:R-:W-:Y:S01]  /*25f0*/  IMAD R13, R13, 0x1200, R33.reuse ;  /* 0x000012000d0d7824 */ /* 0x100fe200078e0221 */
[----:B------:R-:W-:Y:S01]  /*2600*/  LOP3.LUT R14, R14, R32, RZ, 0x3c, !PT ;  /* 0x000000200e0e7212 */ /* 0x000fe200078e3cff */
[C---:B------:R-:W-:Y:S02]  /*2610*/  IMAD R6, R19.reuse, R64, RZ ;  /* 0x0000004013067224 */ /* 0x040fe400078e02ff */
[----:B------:R-:W-:Y:S02]  /*2620*/  IMAD R19, R19, R70, RZ ;  /* 0x0000004613137224 */ /* 0x000fe400078e02ff */
[----:B------:R-:W-:Y:S02]  /*2630*/  IMAD R15, R15, 0x1200, R33 ;  /* 0x000012000f0f7824 */ /* 0x000fe400078e0221 */
[----:B------:R-:W-:Y:S01]  /*2640*/  IMAD.IADD R82, R27, 0x1, R11 ;  /* 0x000000011b527824 */ /* 0x000fe200078e020b */
[----:B------:R-:W-:Y:S01]  /*2650*/  SEL R11, RZ, 0x20, P2 ;  /* 0x00000020ff0b7807 */ /* 0x000fe20001000000 */
[----:B------:R-:W-:-:S02]  /*2660*/  IMAD.IADD R95, R13, 0x1, R12 ;  /* 0x000000010d5f7824 */ /* 0x000fc400078e020c */
[C---:B------:R-:W-:Y:S02]  /*2670*/  IMAD R19, R102.reuse, R71, R19 ;  /* 0x0000004766137224 */ /* 0x040fe400078e0213 */
[----:B------:R-:W-:Y:S02]  /*2680*/  IMAD R13, R71, 0x90, RZ ;  /* 0x00000090470d7824 */ /* 0x000fe400078e02ff */
[----:B------:R-:W-:Y:S01]  /*2690*/  IMAD.WIDE.U32 R66, R102, R70, R66 ;  /* 0x0000004666427225 */ /* 0x000fe200078e0042 */
[----:B------:R-:W-:-:S03]  /*26a0*/  LOP3.LUT R7, R4, 0xfffffff8, RZ, 0xc0, !PT ;  /* 0xfffffff804077812 */ /* 0x000fc600078ec0ff */
[----:B------:R-:W-:Y:S01]  /*26b0*/  IMAD.WIDE.U32 R68, R102, R70, R68 ;  /* 0x0000004666447225 */ /* 0x000fe200078e0044 */
[----:B------:R-:W-:-:S03]  /*26c0*/  LOP3.LUT R8, R5, 0xfffffff8, RZ, 0xc0, !PT ;  /* 0xfffffff805087812 */ /* 0x000fc600078ec0ff */
[----:B------:R-:W-:Y:S01]  /*26d0*/  IMAD.IADD R94, R15, 0x1, R14 ;  /* 0x000000010f5e7824 */ /* 0x000fe200078e020e */
[----:B------:R-:W-:Y:S01]  /*26e0*/  LOP3.LUT R14, R10, R11, RZ, 0xfc, !PT ;  /* 0x0000000b0a0e7212 */ /* 0x000fe200078efcff */
[----:B------:R-:W-:-:S04]  /*26f0*/  IMAD.WIDE.U32 R70, R70, 0x90, RZ ;  /* 0x0000009046467825 */ /* 0x000fc800078e00ff */
[C---:B------:R-:W-:Y:S01]  /*2700*/  IMAD R75, R102.reuse, R65, R6 ;  /* 0x00000041664b7224 */ /* 0x040fe200078e0206 */
[----:B------:R-:W-:Y:S01]  /*2710*/  LOP3.LUT R6, R3, 0xfffffff8, RZ, 0xc0, !PT ;  /* 0xfffffff803067812 */ /* 0x000fe200078ec0ff */
[----:B------:R-:W-:Y:S02]  /*2720*/  IMAD R83, R65, 0x90, RZ ;  /* 0x0000009041537824 */ /* 0x000fe400078e02ff */
[----:B------:R-:W-:-:S04]  /*2730*/  IMAD.WIDE.U32 R60, R102, R64, R60 ;  /* 0x00000040663c7225 */ /* 0x000fc800078e003c */
[----:B------:R-:W-:Y:S01]  /*2740*/  IMAD.WIDE.U32 R62, R102, R64, R62 ;  /* 0x00000040663e7225 */ /* 0x000fe200078e003e */
[----:B------:R-:W-:-:S03]  /*2750*/  LOP3.LUT R11, R14, 0x4, RZ, 0xc0, !PT ;  /* 0x000000040e0b7812 */ /* 0x000fc600078ec0ff */
[----:B------:R-:W-:Y:S01]  /*2760*/  IMAD.WIDE.U32 R64, R64, 0x90, RZ ;  /* 0x0000009040407825 */ /* 0x000fe200078e00ff */
[----:B------:R-:W-:-:S03]  /*2770*/  LOP3.LUT R12, R14, 0x8, RZ, 0xc0, !PT ;  /* 0x000000080e0c7812 */ /* 0x000fc600078ec0ff */
[----:B------:R-:W-:Y:S01]  /*2780*/  IMAD.IADD R78, R25, 0x1, R9 ;  /* 0x00000001194e7824 */ /* 0x000fe200078e0209 */
[----:B------:R-:W-:Y:S01]  /*2790*/  LOP3.LUT R9, R10, 0x1, RZ, 0xc0, !PT ;  /* 0x000000010a097812 */ /* 0x000fe200078ec0ff */
[----:B------:R-:W-:Y:S01]  /*27a0*/  IMAD.IADD R84, R71, 0x1, R13 ;  /* 0x0000000147547824 */ /* 0x000fe200078e020d */
[C---:B------:R-:W-:Y:S01]  /*27b0*/  LOP3.LUT R10, R14.reuse, 0x2, RZ, 0xc0, !PT ;  /* 0x000000020e0a7812 */ /* 0x040fe200078ec0ff */
[----:B------:R-:W-:Y:S01]  /*27c0*/  IMAD.IADD R77, R61, 0x1, R75 ;  /* 0x000000013d4d7824 */ /* 0x000fe200078e024b */
[C---:B------:R-:W-:Y:S01]  /*27d0*/  LOP3.LUT R13, R14.reuse, 0x10, RZ, 0xc0, !PT ;  /* 0x000000100e0d7812 */ /* 0x040fe200078ec0ff */
[----:B------:R-:W-:Y:S01]  /*27e0*/  VIADD R105, R29, 0x8 ;  /* 0x000000081d697836 */ /* 0x000fe20000000000 */
[----:B------:R-:W-:Y:S01]  /*27f0*/  SHF.R.S32.HI R93, RZ, 0x1f, R6 ;  /* 0x0000001fff5d7819 */ /* 0x000fe20000011406 */
[----:B------:R-:W-:Y:S01]  /*2800*/  IMAD.SHL.U32 R103, R101, 0x2, RZ ;  /* 0x0000000265677824 */ /* 0x000fe200078e00ff */
[----:B------:R-:W-:Y:S01]  /*2810*/  SHF.R.S32.HI R92, RZ, 0x1f, R7 ;  /* 0x0000001fff5c7819 */ /* 0x000fe20000011407 */
[----:B------:R-:W-:Y:S01]  /*2820*/  IMAD.IADD R83, R65, 0x1, R83 ;  /* 0x0000000141537824 */ /* 0x000fe200078e0253 */
[----:B------:R-:W-:Y:S01]  /*2830*/  SHF.R.S32.HI R87, RZ, 0x1f, R8 ;  /* 0x0000001fff577819 */ /* 0x000fe20000011408 */
[----:B------:R-:W-:Y:S01]  /*2840*/  IMAD.IADD R75, R75, 0x1, R63 ;  /* 0x000000014b4b7824 */ /* 0x000fe200078e023f */
[----:B------:R-:W-:Y:S01]  /*2850*/  LOP3.LUT R14, R14, 0x20, RZ, 0xc0, !PT ;  /* 0x000000200e0e7812 */ /* 0x000fe200078ec0ff */
[----:B------:R-:W-:-:S02]  /*2860*/  IMAD.IADD R76, R67, 0x1, R19 ;  /* 0x00000001434c7824 */ /* 0x000fc400078e0213 */
[----:B------:R-:W-:Y:S01]  /*2870*/  IMAD.IADD R74, R19, 0x1, R69 ;  /* 0x00000001134a7824 */ /* 0x000fe200078e0245 */
[----:B------:R-:W-:Y:S01]  /*2880*/  @!P6 BAR.SYNC.DEFER_BLOCKING 0x9, 0x100 ;  /* 0x024400000000eb1d */ /* 0x000fe20000010000 */
[----:B--2---:R-:W-:-:S13]  /*2890*/  LOP3.LUT P3, RZ, R31, 0x2, RZ, 0xc0, !PT ;  /* 0x000000021fff7812 */ /* 0x004fda000786c0ff */
[----:B------:R-:W-:-:S05]  /*28a0*/  @P3 LOP3.LUT R30, R30, 0x2, RZ, 0xfc, !PT ;  /* 0x000000021e1e3812 */ /* 0x000fca00078efcff */
[----:B------:R0:W-:Y:S02]  /*28b0*/  STL [R1], R30 ;  /* 0x0000001e01007387 */ /* 0x0001e40000100800 */
.L_x_10180:
[----:B--2---:R-:W2:Y:S01]  /*28c0*/  LDL R15, [R1] ;  /* 0x00000000010f7983 */ /* 0x004ea20000100800 */
[----:B-1----:R-:W1:Y:S03]  /*28d0*/  LDC.64 R88, c[0x0][0x2d8] ;  /* 0x0000b600ff587b82 */ /* 0x002e660000000a00 */
[----:B---3--:R-:W3:Y:S01]  /*28e0*/  LDL R19, [R1+0x5c] ;  /* 0x00005c0001137983 */ /* 0x008ee20000100800 */
[----:B------:R-:W-:Y:S01]  /*28f0*/  VIADD R17, R17, 0xffffffff ;  /* 0xffffffff11117836 */ /* 0x000fe20000000000 */
[----:B------:R-:W-:Y:S05]  /*2900*/  YIELD ;  /* 0x0000000000007946 */ /* 0x000fea0003800000 */
[----:B------:R-:W4:Y:S01]  /*2910*/  LDC R99, c[0x0][0x3d4] ;  /* 0x0000f500ff637b82 */ /* 0x000f220000000800 */
[----:B0-----:R-:W-:Y:S01]  /*2920*/  SHF.R.S32.HI R30, RZ, 0x1f, R17 ;  /* 0x0000001fff1e7819 */ /* 0x001fe20000011411 */
[----:B------:R-:W-:Y:S01]  /*2930*/  IMAD.WIDE.U32 R56, R26, R17, RZ ;  /* 0x000000111a387225 */ /* 0x000fe200078e00ff */
[----:B------:R-:W-:Y:S01]  /*2940*/  BSSY B0, `(.L_x_10125) ;  /* 0x000041f000007945 */ /* 0x000fe20003800000 */
[----:B--2---:R-:W-:-:S02]  /*2950*/  LOP3.LUT P4, RZ, R15, 0x2, RZ, 0xc0, !PT ;  /* 0x000000020fff7812 */ /* 0x004fc4000788c0ff */
[----:B------:R-:W-:Y:S02]  /*2960*/  IMAD R15, R82, R17, RZ ;  /* 0x00000011520f7224 */ /* 0x000fe400078e02ff */
[----:B---3--:R-:W-:Y:S02]  /*2970*/  IMAD R79, R145, 0x3600, R19 ;  /* 0x00003600914f7824 */ /* 0x008fe400078e0213 */
[----:B------:R-:W-:Y:S01]  /*2980*/  IMAD R91, R30, R26, R15 ;  /* 0x0000001a1e5b7224 */ /* 0x000fe200078e020f */
[----:B------:R-:W-:Y:S01]  /*2990*/  IADD3 R15, P2, R81, R56, RZ ;  /* 0x00000038510f7210 */ /* 0x000fe20007f5e0ff */
[----:B------:R-:W-:Y:S02]  /*29a0*/  VIADD R19, R79, 0x10 ;  /* 0x000000104f137836 */ /* 0x000fe40000000000 */
[----:B------:R-:W-:Y:S01]  /*29b0*/  IMAD.IADD R91, R57, 0x1, R91 ;  /* 0x00000001395b7824 */ /* 0x000fe200078e025b */
[----:B-1----:R-:W-:Y:S02]  /*29c0*/  LEA R32, P3, R15, R88, 0x1 ;  /* 0x000000580f207211 */ /* 0x002fe400078608ff */
[----:B------:R-:W-:-:S02]  /*29d0*/  @P4 VIADD R19, R79, 0xfffffff0 ;  /* 0xfffffff04f134836 */ /* 0x000fc40000000000 */
[----:B------:R-:W-:Y:S01]  /*29e0*/  IMAD.X R28, R91, 0x1, R80, P2 ;  /* 0x000000015b1c7824 */ /* 0x000fe200010e0650 */
[----:B------:R-:W-:Y:S01]  /*29f0*/  ISETP.GT.AND P2, PT, R17, R16, PT ;  /* 0x000000101100720c */ /* 0x000fe20003f44270 */
[--C-:B------:R-:W-:Y:S02]  /*2a00*/  IMAD R79, R79, 0x2, R18.reuse ;  /* 0x000000024f4f7824 */ /* 0x100fe400078e0212 */
[----:B------:R-:W-:Y:S01]  /*2a10*/  IMAD R19, R19, 0x2, R18 ;  /* 0x0000000213137824 */ /* 0x000fe200078e0212 */
[----:B------:R-:W-:Y:S02]  /*2a20*/  LEA.HI.X R33, R15, R89, R28, 0x1, P3 ;  /* 0x000000590f217211 */ /* 0x000fe400018f0c1c */
[----:B----4-:R-:W-:-:S13]  /*2a30*/  ISETP.GE.AND P3, PT, R99, 0x1, PT ;  /* 0x000000016300780c */ /* 0x010fda0003f66270 */
        /* <DEDUP_REMOVED lines=75> */
.L_x_10129:
[----:B------:R-:W-:Y:S05]  /*2ef0*/  BSYNC B1 ;  /* 0x0000000000017941 */ /* 0x000fea0003800000 */
.L_x_10128:
[----:B-----5:R-:W-:Y:S01]  /*2f00*/  IMAD.MOV.U32 R15, RZ, RZ, R34 ;  /* 0x000000ffff0f7224 */ /* 0x020fe200078e0022 */
[----:B------:R-:W-:Y:S01]  /*2f10*/  ULOP3.LUT UR4, UR60, 0x1, URZ, 0xfc, !UPT ;  /* 0x000000013c047892 */ /* 0x000fe2000f8efc3f */
        /* <DEDUP_REMOVED lines=51> */
.L_x_10130:
[----:B------:R-:W2:Y:S01]  /*3250*/  LDL R28, [R1+0x28] ;  /* 0x00002800011c7983 */ /* 0x000ea20000100800 */
[----:B------:R-:W-:Y:S01]  /*3260*/  IMAD R15, R145, 0x8, R22 ;  /* 0x00000008910f7824 */ /* 0x000fe200078e0216 */
[----:B------:R-:W-:Y:S01]  /*3270*/  BSSY B1, `(.L_x_10131) ;  /* 0x0000004000017945 */ /* 0x000fe20003800000 */
[----:B--2---:R-:W-:-:S04]  /*3280*/  SHF.L.U32 R86, R28, 0x1f, RZ ;  /* 0x0000001f1c567819 */ /* 0x004fc800000006ff */
[----:B------:R-:W0:Y:S02]  /*3290*/  SYNCS.PHASECHK.TRANS64.TRYWAIT P5, [R15+URZ+0x31c90], R86 ;  /* 0x031c90560f0075a7 */ /* 0x000e2400080a017f */
[----:B0-----:R-:W-:Y:S05]  /*32a0*/  @!P5 BRA `(.L_x_10132) ;  /* 0x000001e400d4d947 */ /* 0x001fea0003800000 */
.L_x_10377:
[----:B------:R-:W-:Y:S05]  /*32b0*/  BSYNC B1 ;  /* 0x0000000000017941 */ /* 0x000fea0003800000 */
.L_x_10131:
        /* <DEDUP_REMOVED lines=19> */
[----:B------:R-:W-:Y:S01]  /*33f0*/  PRMT R59, R109, 0x5410, R59 ;  /* 0x000054106d3b7816 */ /* 0x000fe2000000003b */
[C---:B------:R-:W-:Y:S01]  /*3400*/  FMUL.FTZ R108, R89.reuse, R54 ;  /* 0x00000036596c7220 */ /* 0x040fe20000410000 */
[----:B------:R-:W-:Y:S01]  /*3410*/  PRMT R58, R106, 0x5432, R58 ;  /* 0x000054326a3a7816 */ /* 0x000fe2000000003a */
[-C--:B------:R-:W-:Y:S02]  /*3420*/  FMUL.FTZ R89, R89, R88.reuse ;  /* 0x0000005859597220 */ /* 0x080fe40000410000 */
[C---:B------:R-:W-:Y:S01]  /*3430*/  FFMA.FTZ R29, R55.reuse, R88, -R108 ;  /* 0x00000058371d7223 */ /* 0x040fe2000001086c */
[----:B------:R-:W-:Y:S01]  /*3440*/  LOP3.LUT R108, R30, 0xffff0000, RZ, 0xc0, !PT ;  /* 0xffff00001e6c7812 */ /* 0x000fe200078ec0ff */
[----:B------:R-:W-:Y:S01]  /*3450*/  FFMA.FTZ R54, R55, R54, R89 ;  /* 0x0000003637367223 */ /* 0x000fe20000010059 */
        /* <DEDUP_REMOVED lines=10> */
[C---:B------:R-:W-:Y:S01]  /*3500*/  LOP3.LUT R88, R31.reuse, 0xffff0000, RZ, 0xc0, !PT ;  /* 0xffff00001f587812 */ /* 0x040fe200078ec0ff */
[----:B------:R-:W-:-:S03]  /*3510*/  IMAD.U32 R89, R31, 0x10000, RZ ;  /* 0x000100001f597824 */ /* 0x000fc600078e00ff */
[----:B------:R-:W-:Y:S01]  /*3520*/  F2FP.BF16.F32.PACK_AB R30, R55, R30 ;  /* 0x0000001e371e723e */ /* 0x000fe200000010ff */
[C---:B------:R-:W-:Y:S01]  /*3530*/  FMUL.FTZ R108, R88.reuse, R59 ;  /* 0x0000003b586c7220 */ /* 0x040fe20000410000 */
[----:B------:R-:W-:-:S03]  /*3540*/  FMUL.FTZ R88, R88, R58 ;  /* 0x0000003a58587220 */ /* 0x000fc60000410000 */
[C---:B------:R-:W-:Y:S01]  /*3550*/  FFMA.FTZ R31, R89.reuse, R58, -R108 ;  /* 0x0000003a591f7223 */ /* 0x040fe2000001086c */
[----:B------:R-:W-:Y:S01]  /*3560*/  FFMA.FTZ R58, R89, R59, R88 ;  /* 0x0000003b593a7223 */ /* 0x000fe20000010058 */
[C---:B------:R-:W-:Y:S01]  /*3570*/  LOP3.LUT R59, R28.reuse, 0xffff0000, RZ, 0xc0, !PT ;  /* 0xffff00001c3b7812 */ /* 0x040fe200078ec0ff */
[----:B------:R-:W-:Y:S02]  /*3580*/  IMAD.U32 R88, R53, 0x10000, RZ ;  /* 0x0001000035587824 */ /* 0x000fe400078e00ff */
[----:B------:R-:W-:Y:S01]  /*3590*/  IMAD.U32 R53, R28, 0x10000, RZ ;  /* 0x000100001c357824 */ /* 0x000fe200078e00ff */
[----:B------:R-:W-:Y:S01]  /*35a0*/  F2FP.BF16.F32.PACK_AB R31, R58, R31 ;  /* 0x0000001f3a1f723e */ /* 0x000fe200000010ff */
[C---:B------:R-:W-:Y:S01]  /*35b0*/  FMUL.FTZ R28, R59.reuse, R88 ;  /* 0x000000583b1c7220 */ /* 0x040fe20000410000 */
[----:B------:R-:W-:-:S03]  /*35c0*/  FMUL.FTZ R59, R59, R52 ;  /* 0x000000343b3b7220 */ /* 0x000fc60000410000 */
[C---:B------:R-:W-:Y:S01]  /*35d0*/  FFMA.FTZ R28, R53.reuse, R52, -R28 ;  /* 0x00000034351c7223 */ /* 0x040fe2000001081c */
[----:B------:R-:W-:-:S05]  /*35e0*/  FFMA.FTZ R59, R53, R88, R59 ;  /* 0x00000058353b7223 */ /* 0x000fca000001003b */
[----:B------:R-:W-:-:S07]  /*35f0*/  F2FP.BF16.F32.PACK_AB R28, R59, R28 ;  /* 0x0000001c3b1c723e */ /* 0x000fce00000010ff */
.L_x_10137:
[----:B------:R-:W-:Y:S05]  /*3600*/  BSYNC B2 ;  /* 0x0000000000027941 */ /* 0x000fea0003800000 */
.L_x_10136:
[----:B------:R-:W-:Y:S02]  /*3610*/  ULDC.64 UR4, c[0x0][0x208] ;  /* 0x0000820000047ab9 */ /* 0x000fe40000000a00 */
[----:B--2---:R1:W-:Y:S03]  /*3620*/  STG.E.128 desc[UR4][R32.64], R28 ;  /* 0x0000001c20007986 */ /* 0x0043e6000c101d04 */
.L_x_10135:
[----:B------:R-:W-:Y:S05]  /*3630*/  BSYNC B1 ;  /* 0x0000000000017941 */ /* 0x000fea0003800000 */
.L_x_10134:
        /* <DEDUP_REMOVED lines=8> */
[--C-:B------:R-:W-:Y:S01]  /*36c0*/  SHF.R.U64 R50, R50, 0x10, R51.reuse ;  /* 0x0000001032327819 */ /* 0x100fe20000001233 */
[----:B--2---:R-:W-:Y:S01]  /*36d0*/  IMAD.U32 R54, R30, 0x10000, RZ ;  /* 0x000100001e367824 */ /* 0x004fe200078e00ff */
[----:B------:R-:W-:Y:S01]  /*36e0*/  SHF.R.U32.HI R52, RZ, 0x10, R51 ;  /* 0x00000010ff347819 */ /* 0x000fe20000011633 */
[----:B------:R-:W-:Y:S01]  /*36f0*/  IMAD.U32 R55, R28, 0x10000, RZ ;  /* 0x000100001c377824 */ /* 0x000fe200078e00ff */
[--C-:B------:R-:W-:Y:S01]  /*3700*/  SHF.R.U64 R51, R56, 0x10, R57.reuse ;  /* 0x0000001038337819 */ /* 0x100fe20000001239 */
[----:B------:R-:W-:Y:S01]  /*3710*/  IMAD.U32 R56, R31, 0x10000, RZ ;  /* 0x000100001f387824 */ /* 0x000fe200078e00ff */
[----:B------:R-:W-:Y:S02]  /*3720*/  SHF.R.U32.HI R57, RZ, 0x10, R57 ;  /* 0x00000010ff397819 */ /* 0x000fe40000011639 */
[----:B------:R-:W-:Y:S02]  /*3730*/  PRMT R123, R123, 0x5410, R51 ;  /* 0x000054107b7b7816 */ /* 0x000fe40000000033 */
[----:B------:R-:W-:-:S02]  /*3740*/  PRMT R50, R90, 0x5432, R50 ;  /* 0x000054325a327816 */ /* 0x000fc40000000032 */
[----:B------:R-:W-:Y:S01]  /*3750*/  LOP3.LUT R53, R31, 0xffff0000, RZ, 0xc0, !PT ;  /* 0xffff00001f357812 */ /* 0x000fe200078ec0ff */
[C---:B------:R-:W-:Y:S01]  /*3760*/  IMAD.U32 R31, R29.reuse, 0x10000, RZ ;  /* 0x000100001d1f7824 */ /* 0x040fe200078e00ff */
        /* <DEDUP_REMOVED lines=9> */
[----:B------:R-:W-:Y:S01]  /*3800*/  FMUL.FTZ R29, R29, R108 ;  /* 0x0000006c1d1d7220 */ /* 0x000fe20000410000 */
[----:B------:R-:W-:Y:S01]  /*3810*/  LOP3.LUT R28, R28, 0xffff0000, RZ, 0xc0, !PT ;  /* 0xffff00001c1c7812 */ /* 0x000fe200078ec0ff */
[----:B------:R-:W-:-:S02]  /*3820*/  IMAD.U32 R57, R52, 0x10000, RZ ;  /* 0x0001000034397824 */ /* 0x000fc400078e00ff */
[C---:B------:R-:W-:Y:S01]  /*3830*/  FFMA.FTZ R88, R31.reuse, R108, -R88 ;  /* 0x0000006c1f587223 */ /* 0x040fe20000010858 */
[C---:B------:R-:W-:Y:S01]  /*3840*/  FMUL.FTZ R59, R30.reuse, R51 ;  /* 0x000000331e3b7220 */ /* 0x040fe20000410000 */
[----:B------:R-:W-:Y:S01]  /*3850*/  FFMA.FTZ R29, R31, R58, R29 ;  /* 0x0000003a1f1d7223 */ /* 0x000fe2000001001d */
[-C--:B------:R-:W-:Y:S01]  /*3860*/  FMUL.FTZ R31, R30, R57.reuse ;  /* 0x000000391e1f7220 */ /* 0x080fe20000410000 */
[----:B------:R-:W-:Y:S01]  /*3870*/  LOP3.LUT R122, R122, 0xffff0000, RZ, 0xc0, !PT ;  /* 0xffff00007a7a7812 */ /* 0x000fe200078ec0ff */
[----:B------:R-:W-:Y:S01]  /*3880*/  IMAD.U32 R50, R50, 0x10000, RZ ;  /* 0x0001000032327824 */ /* 0x000fe200078e00ff */
[----:B------:R-:W-:Y:S01]  /*3890*/  LOP3.LUT R52, R52, 0xffff0000, RZ, 0xc0, !PT ;  /* 0xffff000034347812 */ /* 0x000fe200078ec0ff */
[C---:B------:R-:W-:Y:S01]  /*38a0*/  FFMA.FTZ R59, R54.reuse, R57, -R59 ;  /* 0x00000039363b7223 */ /* 0x040fe2000001083b */
[----:B------:R-:W-:Y:S01]  /*38b0*/  FFMA.FTZ R54, R54, R51, R31 ;  /* 0x0000003336367223 */ /* 0x000fe2000001001f */
[CC--:B------:R-:W-:Y:S01]  /*38c0*/  FMUL.FTZ R30, R28.reuse, R123.reuse ;  /* 0x0000007b1c1e7220 */ /* 0x0c0fe20000410000 */
        /* <DEDUP_REMOVED lines=12> */
.L_x_10141:
[----:B------:R-:W-:Y:S05]  /*3990*/  BSYNC B2 ;  /* 0x0000000000027941 */ /* 0x000fea0003800000 */
.L_x_10140:
[----:B------:R-:W-:Y:S02]  /*39a0*/  ULDC.64 UR4, c[0x0][0x208] ;  /* 0x0000820000047ab9 */ /* 0x000fe40000000a00 */
[----:B--2---:R2:W-:Y:S03]  /*39b0*/  STG.E.128 desc[UR4][R32.64+0x20], R28 ;  /* 0x0000201c20007986 */ /* 0x0045e6000c101d04 */
.L_x_10139:
[----:B------:R-:W-:Y:S05]  /*39c0*/  BSYNC B1 ;  /* 0x0000000000017941 */ /* 0x000fea0003800000 */
.L_x_10138:
        /* <DEDUP_REMOVED lines=9> */
[--C-:B------:R-:W-:Y:S01]  /*3a60*/  SHF.R.U64 R53, R46, 0x10, R47.reuse ;  /* 0x000000102e357819 */ /* 0x100fe2000000122f */
[----:B--2---:R-:W-:Y:S01]  /*3a70*/  IMAD.U32 R46, R30, 0x10000, RZ ;  /* 0x000100001e2e7824 */ /* 0x004fe200078e00ff */
[----:B------:R-:W-:Y:S02]  /*3a80*/  SHF.R.U32.HI R50, RZ, 0x10, R47 ;  /* 0x00000010ff327819 */ /* 0x000fe4000001162f */
[----:B------:R-:W-:Y:S01]  /*3a90*/  PRMT R120, R120, 0x5410, R51 ;  /* 0x0000541078787816 */ /* 0x000fe20000000033 */
[----:B------:R-:W-:Y:S01]  /*3aa0*/  IMAD.U32 R51, R29, 0x10000, RZ ;  /* 0x000100001d337824 */ /* 0x000fe200078e00ff */
[----:B------:R-:W-:Y:S02]  /*3ab0*/  SHF.R.U32.HI R48, RZ, 0x10, R49 ;  /* 0x00000010ff307819 */ /* 0x000fe40000011631 */
[----:B------:R-:W-:-:S02]  /*3ac0*/  PRMT R118, R118, 0x5410, R53 ;  /* 0x0000541076767816 */ /* 0x000fc40000000035 */
[----:B------:R-:W-:Y:S02]  /*3ad0*/  PRMT R119, R119, 0x5410, R50 ;  /* 0x0000541077777816 */ /* 0x000fe40000000032 */
[----:B------:R-:W-:Y:S01]  /*3ae0*/  LOP3.LUT R49, R29, 0xffff0000, RZ, 0xc0, !PT ;  /* 0xffff00001d317812 */ /* 0x000fe200078ec0ff */
[----:B------:R-:W-:Y:S01]  /*3af0*/  IMAD.U32 R29, R28, 0x10000, RZ ;  /* 0x000100001c1d7824 */ /* 0x000fe200078e00ff */
        /* <DEDUP_REMOVED lines=16> */
[----:B------:R-:W-:Y:S01]  /*3c00*/  FFMA.FTZ R47, R46, R52, -R55 ;  /* 0x000000342e2f7223 */ /* 0x000fe20000010837 */
[----:B------:R-:W-:Y:S01]  /*3c10*/  LOP3.LUT R119, R119, 0xffff0000, RZ, 0xc0, !PT ;  /* 0xffff000077777812 */ /* 0x000fe200078ec0ff */
[----:B------:R-:W-:-:S02]  /*3c20*/  IMAD.U32 R118, R118, 0x10000, RZ ;  /* 0x0001000076767824 */ /* 0x000fc400078e00ff */
[----:B------:R-:W-:Y:S01]  /*3c30*/  FFMA.FTZ R46, R46, R48, R53 ;  /* 0x000000302e2e7223 */ /* 0x000fe20000010035 */
[C---:B------:R-:W-:Y:S01]  /*3c40*/  FMUL.FTZ R48, R30.reuse, R121 ;  /* 0x000000791e307220 */ /* 0x040fe20000410000 */
[----:B------:R-:W-:Y:S02]  /*3c50*/  IMAD.U32 R31, R31, 0x10000, RZ ;  /* 0x000100001f1f7824 */ /* 0x000fe400078e00ff */
        /* <DEDUP_REMOVED lines=12> */
.L_x_10145:
[----:B------:R-:W-:Y:S05]  /*3d20*/  BSYNC B2 ;  /* 0x0000000000027941 */ /* 0x000fea0003800000 */
.L_x_10144:
[----:B------:R-:W-:Y:S02]  /*3d30*/  ULDC.64 UR4, c[0x0][0x208] ;  /* 0x0000820000047ab9 */ /* 0x000fe40000000a00 */
[----:B--2---:R3:W-:Y:S03]  /*3d40*/  STG.E.128 desc[UR4][R32.64+0x40], R28 ;  /* 0x0000401c20007986 */ /* 0x0047e6000c101d04 */
.L_x_10143:
[----:B------:R-:W-:Y:S05]  /*3d50*/  BSYNC B1 ;  /* 0x0000000000017941 */ /* 0x000fea0003800000 */
.L_x_10142:
        /* <DEDUP_REMOVED lines=34> */
[----:B------:R-:W-:Y:S01]  /*3f80*/  FFMA.FTZ R50, R43, R46, -R50 ;  /* 0x0000002e2b327223 */ /* 0x000fe20000010832 */
        /* <DEDUP_REMOVED lines=18> */
.L_x_10149:
[----:B------:R-:W-:Y:S05]  /*40b0*/  BSYNC B2 ;  /* 0x0000000000027941 */ /* 0x000fea0003800000 */
.L_x_10148:
[----:B------:R-:W-:Y:S02]  /*40c0*/  ULDC.64 UR4, c[0x0][0x208] ;  /* 0x0000820000047ab9 */ /* 0x000fe40000000a00 */
[----:B--2---:R4:W-:Y:S03]  /*40d0*/  STG.E.128 desc[UR4][R32.64+0x60], R28 ;  /* 0x0000601c20007986 */ /* 0x0049e6000c101d04 */
.L_x_10147:
[----:B------:R-:W-:Y:S05]  /*40e0*/  BSYNC B1 ;  /* 0x0000000000017941 */ /* 0x000fea0003800000 */
.L_x_10146:
        /* <DEDUP_REMOVED lines=32> */
[C---:B------:R-:W-:Y:S01]  /*42f0*/  IMAD.U32 R29, R28.reuse, 0x10000, RZ ;  /* 0x000100001c1d7824 */ /* 0x040fe200078e00ff */
[----:B------:R-:W-:Y:S01]  /*4300*/  LOP3.LUT R111, R111, 0xffff0000, RZ, 0xc0, !PT ;  /* 0xffff00006f6f7812 */ /* 0x000fe200078ec0ff */
[----:B------:R-:W-:Y:S01]  /*4310*/  FFMA.FTZ R46, R31, R42, -R46 ;  /* 0x0000002a1f2e7223 */ /* 0x000fe2000001082e */
[----:B------:R-:W-:Y:S01]  /*4320*/  LOP3.LUT R28, R28, 0xffff0000, RZ, 0xc0, !PT ;  /* 0xffff00001c1c7812 */ /* 0x000fe200078ec0ff */
[C---:B------:R-:W-:Y:S01]  /*4330*/  FFMA.FTZ R43, R39.reuse, R43, -R38 ;  /* 0x0000002b272b7223 */ /* 0x040fe20000010826 */
        /* <DEDUP_REMOVED lines=16> */
.L_x_10153:
[----:B------:R-:W-:Y:S05]  /*4440*/  BSYNC B2 ;  /* 0x0000000000027941 */ /* 0x000fea0003800000 */
.L_x_10152:
[----:B------:R-:W-:Y:S02]  /*4450*/  ULDC.64 UR4, c[0x0][0x208] ;  /* 0x0000820000047ab9 */ /* 0x000fe40000000a00 */
[----:B--2---:R1:W-:Y:S03]  /*4460*/  STG.E.128 desc[UR4][R32.64+0x80], R28 ;  /* 0x0000801c20007986 */ /* 0x0043e6000c101d04 */
.L_x_10151:
[----:B------:R-:W-:Y:S05]  /*4470*/  BSYNC B1 ;  /* 0x0000000000017941 */ /* 0x000fea0003800000 */
.L_x_10150:
        /* <DEDUP_REMOVED lines=53> */
.L_x_10155:
[----:B------:R-:W-:Y:S05]  /*47d0*/  BSYNC B1 ;  /* 0x0000000000017941 */ /* 0x000fea0003800000 */
.L_x_10154:
[----:B------:R-:W-:Y:S02]  /*47e0*/  ULDC.64 UR4, c[0x0][0x208] ;  /* 0x0000820000047ab9 */ /* 0x000fe40000000a00 */
[----:B--2---:R1:W-:Y:S01]  /*47f0*/  STG.E.128 desc[UR4][R32.64+0xa0], R28 ;  /* 0x0000a01c20007986 */ /* 0x0043e2000c101d04 */
[----:B------:R-:W-:Y:S05]  /*4800*/  BRA `(.L_x_10133) ;  /* 0x0000002000c87947 */ /* 0x000fea0003800000 */
.L_x_10127:
        /* <DEDUP_REMOVED lines=22> */
[----:B------:R-:W-:Y:S01]  /*4970*/  CS2R R48, SRZ ;  /* 0x0000000000307805 */ /* 0x000fe2000001ff00 */
[----:B------:R-:W-:-:S02]  /*4980*/  ULDC.64 UR6, c[0x0][0x208] ;  /* 0x0000820000067ab9 */ /* 0x000fc40000000a00 */
        /* <DEDUP_REMOVED lines=25> */
.L_x_10157:
[----:B------:R-:W-:Y:S05]  /*4b20*/  BSYNC B1 ;  /* 0x0000000000017941 */ /* 0x000fea0003800000 */
.L_x_10156:
        /* <DEDUP_REMOVED lines=51> */
.L_x_10158:
[----:B------:R-:W2:Y:S01]  /*4e60*/  LDL R52, [R1+0x28] ;  /* 0x0000280001347983 */ /* 0x000ea20000100800 */
[----:B------:R-:W-:Y:S01]  /*4e70*/  IMAD R15, R145, 0x8, R22 ;  /* 0x00000008910f7824 */ /* 0x000fe200078e0216 */
[----:B------:R-:W-:Y:S01]  /*4e80*/  BSSY B1, `(.L_x_10159) ;  /* 0x0000004000017945 */ /* 0x000fe20003800000 */
[----:B--2---:R-:W-:-:S04]  /*4e90*/  SHF.L.U32 R86, R52, 0x1f, RZ ;  /* 0x0000001f34567819 */ /* 0x004fc800000006ff */
[----:B------:R-:W0:Y:S02]  /*4ea0*/  SYNCS.PHASECHK.TRANS64.TRYWAIT P5, [R15+URZ+0x31c90], R86 ;  /* 0x031c90560f0075a7 */ /* 0x000e2400080a017f */
[----:B0-----:R-:W-:Y:S05]  /*4eb0*/  @!P5 BRA `(.L_x_10160) ;  /* 0x000001c800e4d947 */ /* 0x001fea0003800000 */
.L_x_10378:
[----:B------:R-:W-:Y:S05]  /*4ec0*/  BSYNC B1 ;  /* 0x0000000000017941 */ /* 0x000fea0003800000 */
.L_x_10159:
        /* <DEDUP_REMOVED lines=40> */
[--C-:B------:R-:W-:Y:S02]  /*5150*/  SHF.R.U64 R37, R38, 0x10, R39.reuse ;  /* 0x0000001026257819 */ /* 0x100fe40000001227 */
[----:B------:R-:W-:Y:S02]  /*5160*/  SHF.R.U32.HI R110, RZ, 0x10, R39 ;  /* 0x00000010ff6e7819 */ /* 0x000fe40000011627 */
[--C-:B------:R-:W-:Y:S02]  /*5170*/  SHF.R.U64 R38, R48, 0x10, R49.reuse ;  /* 0x0000001030267819 */ /* 0x100fe40000001231 */
[----:B------:R-:W-:Y:S01]  /*5180*/  SHF.R.U32.HI R48, RZ, 0x10, R49 ;  /* 0x00000010ff307819 */ /* 0x000fe20000011631 */
[----:B-1----:R-:W-:Y:S01]  /*5190*/  IMAD.U32 R49, R53, 0x10000, RZ ;  /* 0x0001000035317824 */ /* 0x002fe200078e00ff */
[----:B------:R-:W-:-:S02]  /*51a0*/  SHF.R.U64 R39, R50, 0x10, R51 ;  /* 0x0000001032277819 */ /* 0x000fc40000001233 */
[C---:B------:R-:W-:Y:S02]  /*51b0*/  PRMT R37, R112.reuse, 0x5410, R37 ;  /* 0x0000541070257816 */ /* 0x040fe40000000025 */
[----:B------:R-:W-:Y:S02]  /*51c0*/  PRMT R110, R112, 0x5432, R110 ;  /* 0x00005432706e7816 */ /* 0x000fe4000000006e */
[----:B------:R-:W-:Y:S02]  /*51d0*/  SHF.R.U32.HI R51, RZ, 0x10, R51 ;  /* 0x00000010ff337819 */ /* 0x000fe40000011633 */
[----:B------:R-:W-:Y:S02]  /*51e0*/  PRMT R112, R118, 0x5432, R48 ;  /* 0x0000543276707816 */ /* 0x000fe40000000030 */
[----:B------:R-:W-:Y:S02]  /*51f0*/  PRMT R50, R121, 0x5410, R111 ;  /* 0x0000541079327816 */ /* 0x000fe4000000006f */
[----:B------:R-:W-:-:S02]  /*5200*/  PRMT R36, R114, 0x5432, R36 ;  /* 0x0000543272247816 */ /* 0x000fc40000000024 */
[----:B------:R-:W-:Y:S01]  /*5210*/  PRMT R111, R114, 0x5410, R51 ;  /* 0x00005410726f7816 */ /* 0x000fe20000000033 */
[----:B--2---:R-:W-:Y:S01]  /*5220*/  IMAD.U32 R51, R57, 0x10000, RZ ;  /* 0x0001000039337824 */ /* 0x004fe200078e00ff */
[----:B------:R-:W-:Y:S01]  /*5230*/  PRMT R38, R116, 0x5432, R38 ;  /* 0x0000543274267816 */ /* 0x000fe20000000026 */
[----:B------:R-:W-:Y:S01]  /*5240*/  IMAD.U32 R114, R112, 0x10000, RZ ;  /* 0x0001000070727824 */ /* 0x000fe200078e00ff */
[----:B------:R-:W-:Y:S01]  /*5250*/  PRMT R39, R116, 0x5410, R39 ;  /* 0x0000541074277816 */ /* 0x000fe20000000027 */
[----:B------:R-:W-:Y:S01]  /*5260*/  IMAD.U32 R48, R50, 0x10000, RZ ;  /* 0x0001000032307824 */ /* 0x000fe200078e00ff */
[----:B------:R-:W-:Y:S01]  /*5270*/  LOP3.LUT R121, R112, 0xffff0000, RZ, 0xc0, !PT ;  /* 0xffff000070797812 */ /* 0x000fe200078ec0ff */
[----:B------:R-:W-:Y:S01]  /*5280*/  FMUL.FTZ R116, R51, R114 ;  /* 0x0000007233747220 */ /* 0x000fe20000410000 */
[----:B------:R-:W-:Y:S01]  /*5290*/  LOP3.LUT R112, R57, 0xffff0000, RZ, 0xc0, !PT ;  /* 0xffff000039707812 */ /* 0x000fe200078ec0ff */
[----:B------:R-:W-:Y:S01]  /*52a0*/  FMUL.FTZ R51, R51, R48 ;  /* 0x0000003033337220 */ /* 0x000fe20000410000 */
[----:B------:R-:W-:-:S02]  /*52b0*/  IMAD.U32 R57, R110, 0x10000, RZ ;  /* 0x000100006e397824 */ /* 0x000fc400078e00ff */
[C---:B------:R-:W-:Y:S01]  /*52c0*/  FFMA.FTZ R48, R49.reuse, R48, -R116 ;  /* 0x0000003031307223 */ /* 0x040fe20000010874 */
[----:B------:R-:W-:Y:S02]  /*52d0*/  IMAD.U32 R116, R56, 0x10000, RZ ;  /* 0x0001000038747824 */ /* 0x000fe400078e00ff */
[----:B------:R-:W-:Y:S01]  /*52e0*/  FFMA.FTZ R49, R49, R114, R51 ;  /* 0x0000007231317223 */ /* 0x000fe20000010033 */
[----:B------:R-:W-:Y:S01]  /*52f0*/  LOP3.LUT R51, R50, 0xffff0000, RZ, 0xc0, !PT ;  /* 0xffff000032337812 */ /* 0x000fe200078ec0ff */
[----:B------:R-:W-:Y:S01]  /*5300*/  IMAD.U32 R114, R59, 0x10000, RZ ;  /* 0x000100003b727824 */ /* 0x000fe200078e00ff */
[----:B------:R-:W-:Y:S01]  /*5310*/  LOP3.LUT R50, R53, 0xffff0000, RZ, 0xc0, !PT ;  /* 0xffff000035327812 */ /* 0x000fe200078ec0ff */
[----:B------:R-:W-:Y:S01]  /*5320*/  FMUL.FTZ R53, R112, R121 ;  /* 0x0000007970357220 */ /* 0x000fe20000410000 */
[----:B------:R-:W-:Y:S01]  /*5330*/  LOP3.LUT R56, R56, 0xffff0000, RZ, 0xc0, !PT ;  /* 0xffff000038387812 */ /* 0x000fe200078ec0ff */
[-C--:B------:R-:W-:Y:S02]  /*5340*/  FMUL.FTZ R112, R112, R51.reuse ;  /* 0x0000003370707220 */ /* 0x080fe40000410000 */
[----:B------:R-:W-:-:S02]  /*5350*/  FFMA.FTZ R51, R50, R51, -R53 ;  /* 0x0000003332337223 */ /* 0x000fc40000010835 */
[----:B------:R-:W-:Y:S01]  /*5360*/  FFMA.FTZ R50, R50, R121, R112 ;  /* 0x0000007932327223 */ /* 0x000fe20000010070 */
[C---:B------:R-:W-:Y:S01]  /*5370*/  IMAD.U32 R121, R111.reuse, 0x10000, RZ ;  /* 0x000100006f797824 */ /* 0x040fe200078e00ff */
[----:B------:R-:W-:Y:S01]  /*5380*/  LOP3.LUT R111, R111, 0xffff0000, RZ, 0xc0, !PT ;  /* 0xffff00006f6f7812 */ /* 0x000fe200078ec0ff */
[----:B------:R-:W-:Y:S01]  /*5390*/  IMAD.U32 R112, R55, 0x10000, RZ ;  /* 0x0001000037707824 */ /* 0x000fe200078e00ff */
[----:B------:R-:W-:Y:S01]  /*53a0*/  F2FP.BF16.F32.PACK_AB R48, R51, R48 ;  /* 0x000000303330723e */ /* 0x000fe200000010ff */
[C---:B------:R-:W-:Y:S01]  /*53b0*/  FMUL.FTZ R53, R114.reuse, R121 ;  /* 0x0000007972357220 */ /* 0x040fe20000410000 */
[----:B------:R-:W-:Y:S01]  /*53c0*/  FMUL.FTZ R114, R114, R57 ;  /* 0x0000003972727220 */ /* 0x000fe20000410000 */
[----:B------:R-:W-:Y:S02]  /*53d0*/  F2FP.BF16.F32.PACK_AB R49, R50, R49 ;  /* 0x000000313231723e */ /* 0x000fe400000010ff */
[C---:B------:R-:W-:Y:S01]  /*53e0*/  FFMA.FTZ R53, R112.reuse, R57, -R53 ;  /* 0x0000003970357223 */ /* 0x040fe20000010835 */
[----:B------:R-:W-:Y:S01]  /*53f0*/  FFMA.FTZ R57, R112, R121, R114 ;  /* 0x0000007970397223 */ /* 0x000fe20000010072 */
[----:B------:R-:W-:-:S02]  /*5400*/  LOP3.LUT R112, R59, 0xffff0000, RZ, 0xc0, !PT ;  /* 0xffff00003b707812 */ /* 0x000fc400078ec0ff */
[----:B------:R-:W-:Y:S02]  /*5410*/  LOP3.LUT R59, R110, 0xffff0000, RZ, 0xc0, !PT ;  /* 0xffff00006e3b7812 */ /* 0x000fe400078ec0ff */
[----:B------:R-:W-:Y:S01]  /*5420*/  LOP3.LUT R114, R55, 0xffff0000, RZ, 0xc0, !PT ;  /* 0xffff000037727812 */ /* 0x000fe200078ec0ff */
[C---:B------:R-:W-:Y:S02]  /*5430*/  FMUL.FTZ R55, R112.reuse, R111 ;  /* 0x0000006f70377220 */ /* 0x040fe40000410000 */
[-C--:B------:R-:W-:Y:S02]  /*5440*/  FMUL.FTZ R112, R112, R59.reuse ;  /* 0x0000003b70707220 */ /* 0x080fe40000410000 */
[----:B------:R-:W-:Y:S01]  /*5450*/  FFMA.FTZ R110, R114, R59, -R55 ;  /* 0x0000003b726e7223 */ /* 0x000fe20000010837 */
[----:B------:R-:W-:Y:S02]  /*5460*/  IMAD.U32 R55, R38, 0x10000, RZ ;  /* 0x0001000026377824 */ /* 0x000fe400078e00ff */
[----:B------:R-:W-:Y:S01]  /*5470*/  FFMA.FTZ R112, R114, R111, R112 ;  /* 0x0000006f72707223 */ /* 0x000fe20000010070 */
[----:B------:R-:W-:-:S02]  /*5480*/  IMAD.U32 R59, R36, 0x10000, RZ ;  /* 0x00010000243b7824 */ /* 0x000fc400078e00ff */
[----:B------:R-:W-:Y:S01]  /*5490*/  FMUL.FTZ R111, R116, R55 ;  /* 0x00000037746f7220 */ /* 0x000fe20000410000 */
[----:B------:R-:W-:Y:S02]  /*54a0*/  IMAD.U32 R114, R52, 0x10000, RZ ;  /* 0x0001000034727824 */ /* 0x000fe400078e00ff */
[-C--:B------:R-:W-:Y:S01]  /*54b0*/  FMUL.FTZ R116, R116, R59.reuse ;  /* 0x0000003b74747220 */ /* 0x080fe20000410000 */
[----:B------:R-:W-:Y:S01]  /*54c0*/  LOP3.LUT R52, R52, 0xffff0000, RZ, 0xc0, !PT ;  /* 0xffff000034347812 */ /* 0x000fe200078ec0ff */
[C---:B------:R-:W-:Y:S02]  /*54d0*/  FFMA.FTZ R111, R114.reuse, R59, -R111 ;  /* 0x0000003b726f7223 */ /* 0x040fe4000001086f */
[----:B------:R-:W-:Y:S01]  /*54e0*/  FFMA.FTZ R116, R114, R55, R116 ;  /* 0x0000003772747223 */ /* 0x000fe20000010074 */
[----:B------:R-:W-:Y:S01]  /*54f0*/  LOP3.LUT R55, R38, 0xffff0000, RZ, 0xc0, !PT ;  /* 0xffff000026377812 */ /* 0x000fe200078ec0ff */
[----:B------:R-:W-:Y:S01]  /*5500*/  IMAD.U32 R38, R54, 0x10000, RZ ;  /* 0x0001000036267824 */ /* 0x000fe200078e00ff */
[----:B------:R-:W-:-:S02]  /*5510*/  LOP3.LUT R59, R36, 0xffff0000, RZ, 0xc0, !PT ;  /* 0xffff0000243b7812 */ /* 0x000fc400078ec0ff */
[----:B------:R-:W-:Y:S01]  /*5520*/  LOP3.LUT R54, R54, 0xffff0000, RZ, 0xc0, !PT ;  /* 0xffff000036367812 */ /* 0x000fe200078ec0ff */
[----:B------:R-:W-:Y:S01]  /*5530*/  FMUL.FTZ R121, R56, R55 ;  /* 0x0000003738797220 */ /* 0x000fe20000410000 */
[----:B------:R-:W-:Y:S01]  /*5540*/  F2FP.BF16.F32.PACK_AB R110, R110, R53 ;  /* 0x000000356e6e723e */ /* 0x000fe200000010ff */
[-C--:B------:R-:W-:Y:S01]  /*5550*/  FMUL.FTZ R56, R56, R59.reuse ;  /* 0x0000003b38387220 */ /* 0x080fe20000410000 */
[----:B------:R-:W-:Y:S02]  /*5560*/  IMAD.MOV.U32 R53, RZ, RZ, R48 ;  /* 0x000000ffff357224 */ /* 0x000fe400078e0030 */
[C---:B------:R-:W-:Y:S01]  /*5570*/  FFMA.FTZ R36, R52.reuse, R59, -R121 ;  /* 0x0000003b34247223 */ /* 0x040fe20000010879 */
[----:B------:R-:W-:Y:S02]  /*5580*/  IMAD.U32 R59, R39, 0x10000, RZ ;  /* 0x00010000273b7824 */ /* 0x000fe400078e00ff */
[----:B------:R-:W-:Y:S01]  /*5590*/  FFMA.FTZ R55, R52, R55, R56 ;  /* 0x0000003734377223 */ /* 0x000fe20000010038 */
        /* <DEDUP_REMOVED lines=8> */
[C---:B------:R-:W-:Y:S01]  /*5620*/  FFMA.FTZ R123, R38.reuse, R121, -R123 ;  /* 0x00000079267b7223 */ /* 0x040fe2000001087b */
[----:B------:R-:W-:Y:S01]  /*5630*/  F2FP.BF16.F32.PACK_AB R56, R55, R116 ;  /* 0x000000743738723e */ /* 0x000fe200000010ff */
[----:B------:R-:W-:Y:S01]  /*5640*/  FFMA.FTZ R52, R38, R59, R52 ;  /* 0x0000003b26347223 */ /* 0x000fe20000010034 */
[C---:B------:R-:W-:Y:S01]  /*5650*/  FMUL.FTZ R59, R58.reuse, R39 ;  /* 0x000000273a3b7220 */ /* 0x040fe20000410000 */
[----:B------:R-:W-:Y:S01]  /*5660*/  FMUL.FTZ R58, R58, R37 ;  /* 0x000000253a3a7220 */ /* 0x000fe20000410000 */
[----:B------:R-:W-:-:S02]  /*5670*/  IMAD.MOV.U32 R55, RZ, RZ, R110 ;  /* 0x000000ffff377224 */ /* 0x000fc400078e006e */
[C---:B------:R-:W-:Y:S01]  /*5680*/  FFMA.FTZ R38, R54.reuse, R37, -R59 ;  /* 0x0000002536267223 */ /* 0x040fe2000001083b */
[----:B------:R-:W-:Y:S01]  /*5690*/  FFMA.FTZ R39, R54, R39, R58 ;  /* 0x0000002736277223 */ /* 0x000fe2000001003a */
[----:B------:R-:W-:Y:S01]  /*56a0*/  F2FP.BF16.F32.PACK_AB R59, R112, R57 ;  /* 0x00000039703b723e */ /* 0x000fe200000010ff */
[----:B------:R-:W-:Y:S02]  /*56b0*/  IMAD.MOV.U32 R57, RZ, RZ, R49 ;  /* 0x000000ffff397224 */ /* 0x000fe400078e0031 */
[----:B------:R-:W-:Y:S02]  /*56c0*/  F2FP.BF16.F32.PACK_AB R54, R38, R123 ;  /* 0x0000007b2636723e */ /* 0x000fe400000010ff */
[----:B------:R-:W-:Y:S01]  /*56d0*/  F2FP.BF16.F32.PACK_AB R58, R39, R52 ;  /* 0x00000034273a723e */ /* 0x000fe200000010ff */
[----:B------:R-:W-:-:S07]  /*56e0*/  IMAD.MOV.U32 R52, RZ, RZ, R111 ;  /* 0x000000ffff347224 */ /* 0x000fce00078e006f */
.L_x_10164:
[----:B------:R-:W-:Y:S05]  /*56f0*/  BSYNC B2 ;  /* 0x0000000000027941 */ /* 0x000fea0003800000 */
.L_x_10163:
[----:B------:R-:W-:Y:S01]  /*5700*/  IADD3 R37, P4, P5, R20, R90, R6 ;  /* 0x0000005a14257210 */ /* 0x000fe20007d9e006 */
[----:B------:R-:W-:-:S03]  /*5710*/  ULDC.64 UR4, c[0x0][0x208] ;  /* 0x0000820000047ab9 */ /* 0x000fc60000000a00 */
        /* <DEDUP_REMOVED lines=11> */
.L_x_10162:
[----:B------:R-:W-:Y:S05]  /*57d0*/  BSYNC B1 ;  /* 0x0000000000017941 */ /* 0x000fea0003800000 */
.L_x_10161:
[----:B------:R-:W-:Y:S01]  /*57e0*/  ISETP.NE.AND P4, PT, R10, RZ, PT ;  /* 0x000000ff0a00720c */ /* 0x000fe20003f85270 */
[----:B------:R-:W-:-:S12]  /*57f0*/  BSSY B1, `(.L_x_10165) ;  /* 0x0000086000017945 */ /* 0x000fd80003800000 */
[----:B------:R-:W-:Y:S05]  /*5800*/  @!P4 BRA `(.L_x_10166) ;  /* 0x000000080010c947 */ /* 0x000fea0003800000 */
[----:B------:R-:W2:Y:S04]  /*5810*/  LDL R48, [R1+0x2c] ;  /* 0x00002c0001307983 */ /* 0x000ea80000100800 */
[----:B-1----:R-:W3:Y:S04]  /*5820*/  LDL R38, [R1+0x30] ;  /* 0x0000300001267983 */ /* 0x002ee80000100800 */
[----:B------:R-:W4:Y:S01]  /*5830*/  LDL R39, [R1+0x34] ;  /* 0x0000340001277983 */ /* 0x000f220000100800 */
[----:B------:R-:W-:-:S04]  /*5840*/  SEL R36, R103, R108, !P1 ;  /* 0x0000006c67247207 */ /* 0x000fc80004800000 */
[----:B------:R-:W-:-:S04]  /*5850*/  SHF.R.S32.HI R37, RZ, 0x1f, R36 ;  /* 0x0000001fff257819 */ /* 0x000fc80000011424 */
[----:B------:R-:W-:-:S04]  /*5860*/  LEA.HI R37, R37, R36, RZ, 0x4 ;  /* 0x0000002425257211 */ /* 0x000fc800078f20ff */
[----:B------:R-:W-:-:S04]  /*5870*/  SHF.R.S32.HI R37, RZ, 0x4, R37 ;  /* 0x00000004ff257819 */ /* 0x000fc80000011425 */
[----:B------:R-:W-:-:S04]  /*5880*/  LEA.HI.SX32 R37, R4, R37, 0x1d ;  /* 0x0000002504257211 */ /* 0x000fc800078feaff */
[----:B------:R-:W-:Y:S01]  /*5890*/  SHF.R.S32.HI R36, RZ, 0x1f, R37 ;  /* 0x0000001fff247819 */ /* 0x000fe20000011425 */
[----:B------:R-:W-:-:S03]  /*58a0*/  IMAD.SHL.U32 R55, R37, 0x8, RZ ;  /* 0x0000000825377824 */ /* 0x000fc600078e00ff */
[----:B------:R-:W-:-:S04]  /*58b0*/  LEA.HI R36, R36, R37, RZ, 0x2 ;  /* 0x0000002524247211 */ /* 0x000fc800078f10ff */
[----:B------:R-:W-:Y:S01]  /*58c0*/  SHF.R.S32.HI R37, RZ, 0x2, R36 ;  /* 0x00000002ff257819 */ /* 0x000fe20000011424 */
[----:B------:R-:W-:Y:S01]  /*58d0*/  VIADD R54, R147, 0x10 ;  /* 0x0000001093367836 */ /* 0x000fe20000000000 */
[----:B------:R-:W-:-:S04]  /*58e0*/  IADD3 R52, P4, P5, R20, R90, R7 ;  /* 0x0000005a14347210 */ /* 0x000fc80007d9e007 */
[----:B------:R-:W-:Y:S02]  /*58f0*/  IADD3.X R53, R0, R107, R92, P4, P5 ;  /* 0x0000006b00357210 */ /* 0x000fe400027ea45c */
        /* <DEDUP_REMOVED lines=15> */
[--C-:B------:R-:W-:Y:S01]  /*59f0*/  SHF.R.U32.HI R56, RZ, 0x10, R33.reuse ;  /* 0x00000010ff387819 */ /* 0x100fe20000011621 */
[----:B-1----:R-:W-:Y:S01]  /*5a00*/  IMAD.U32 R58, R37, 0x10000, RZ ;  /* 0x00010000253a7824 */ /* 0x002fe200078e00ff */
[----:B------:R-:W-:Y:S02]  /*5a10*/  PRMT R54, R115, 0x5432, R54 ;  /* 0x0000543273367816 */ /* 0x000fe40000000036 */
[----:B------:R-:W-:Y:S02]  /*5a20*/  PRMT R56, R117, 0x5432, R56 ;  /* 0x0000543275387816 */ /* 0x000fe40000000038 */
        /* <DEDUP_REMOVED lines=8> */
[----:B------:R-:W-:Y:S01]  /*5ab0*/  SHF.R.U64 R45, R44, 0x10, R45 ;  /* 0x000000102c2d7819 */ /* 0x000fe2000000122d */
[----:B------:R-:W-:Y:S01]  /*5ac0*/  FFMA.FTZ R57, R58, R57, -R109 ;  /* 0x000000393a397223 */ /* 0x000fe2000001086d */
[----:B------:R-:W-:-:S02]  /*5ad0*/  IMAD.U32 R109, R51, 0x10000, RZ ;  /* 0x00010000336d7824 */ /* 0x000fc400078e00ff */
[----:B------:R-:W-:Y:S01]  /*5ae0*/  FFMA.FTZ R58, R58, R59, R110 ;  /* 0x0000003b3a3a7223 */ /* 0x000fe2000001006e */
[----:B------:R-:W-:Y:S01]  /*5af0*/  LOP3.LUT R110, R56, 0xffff0000, RZ, 0xc0, !PT ;  /* 0xffff0000386e7812 */ /* 0x000fe200078ec0ff */
[----:B------:R-:W-:Y:S01]  /*5b00*/  IMAD.U32 R59, R39, 0x10000, RZ ;  /* 0x00010000273b7824 */ /* 0x000fe200078e00ff */
[----:B------:R-:W-:Y:S02]  /*5b10*/  LOP3.LUT R56, R54, 0xffff0000, RZ, 0xc0, !PT ;  /* 0xffff000036387812 */ /* 0x000fe400078ec0ff */
[----:B------:R-:W-:Y:S02]  /*5b20*/  PRMT R33, R128, 0x5410, R33 ;  /* 0x0000541080217816 */ /* 0x000fe40000000021 */
[----:B------:R-:W-:Y:S01]  /*5b30*/  SHF.R.U64 R34, R34, 0x10, R35 ;  /* 0x0000001022227819 */ /* 0x000fe20000001223 */
[C---:B------:R-:W-:Y:S01]  /*5b40*/  FMUL.FTZ R54, R49.reuse, R56 ;  /* 0x0000003831367220 */ /* 0x040fe20000410000 */
[-C--:B------:R-:W-:Y:S02]  /*5b50*/  FMUL.FTZ R49, R49, R110.reuse ;  /* 0x0000006e31317220 */ /* 0x080fe40000410000 */
[----:B------:R-:W-:Y:S01]  /*5b60*/  PRMT R125, R125, 0x5410, R34 ;  /* 0x000054107d7d7816 */ /* 0x000fe20000000022 */
[C---:B------:R-:W-:Y:S01]  /*5b70*/  FFMA.FTZ R54, R37.reuse, R110, -R54 ;  /* 0x0000006e25367223 */ /* 0x040fe20000010836 */
[----:B------:R-:W-:Y:S01]  /*5b80*/  FFMA.FTZ R37, R37, R56, R49 ;  /* 0x0000003825257223 */ /* 0x000fe20000010031 */
[----:B------:R-:W-:-:S02]  /*5b90*/  SHF.R.U32.HI R49, RZ, 0x10, R47 ;  /* 0x00000010ff317819 */ /* 0x000fc4000001162f */
[----:B------:R-:W-:Y:S01]  /*5ba0*/  SHF.R.U32.HI R56, RZ, 0x10, R35 ;  /* 0x00000010ff387819 */ /* 0x000fe20000011623 */
[----:B------:R-:W-:Y:S01]  /*5bb0*/  IMAD.U32 R35, R38, 0x10000, RZ ;  /* 0x0001000026237824 */ /* 0x000fe200078e00ff */
[----:B------:R-:W-:Y:S02]  /*5bc0*/  PRMT R49, R129, 0x5410, R49 ;  /* 0x0000541081317816 */ /* 0x000fe40000000031 */
[----:B------:R-:W-:Y:S02]  /*5bd0*/  PRMT R56, R113, 0x5432, R56 ;  /* 0x0000543271387816 */ /* 0x000fe40000000038 */
[----:B------:R-:W-:Y:S01]  /*5be0*/  SHF.R.U64 R47, R46, 0x10, R47 ;  /* 0x000000102e2f7819 */ /* 0x000fe2000000122f */
[C---:B------:R-:W-:Y:S01]  /*5bf0*/  IMAD.U32 R110, R49.reuse, 0x10000, RZ ;  /* 0x00010000316e7824 */ /* 0x040fe200078e00ff */
[----:B------:R-:W-:Y:S01]  /*5c00*/  LOP3.LUT R49, R49, 0xffff0000, RZ, 0xc0, !PT ;  /* 0xffff000031317812 */ /* 0x000fe200078ec0ff */
[----:B------:R-:W-:Y:S01]  /*5c10*/  IMAD.U32 R112, R56, 0x10000, RZ ;  /* 0x0001000038707824 */ /* 0x000fe200078e00ff */
[----:B------:R-:W-:Y:S01]  /*5c20*/  PRMT R126, R126, 0x5410, R47 ;  /* 0x000054107e7e7816 */ /* 0x000fe2000000002f */
[----:B------:R-:W-:Y:S01]  /*5c30*/  FMUL.FTZ R114, R109, R110 ;  /* 0x0000006e6d727220 */ /* 0x000fe20000410000 */
[----:B------:R-:W-:-:S02]  /*5c40*/  IMAD.U32 R46, R125, 0x10000, RZ ;  /* 0x000100007d2e7824 */ /* 0x000fc400078e00ff */
[-C--:B------:R-:W-:Y:S01]  /*5c50*/  FMUL.FTZ R109, R109, R112.reuse ;  /* 0x000000706d6d7220 */ /* 0x080fe20000410000 */
[----:B------:R-:W-:Y:S01]  /*5c60*/  LOP3.LUT R125, R125, 0xffff0000, RZ, 0xc0, !PT ;  /* 0xffff00007d7d7812 */ /* 0x000fe200078ec0ff */
[C---:B------:R-:W-:Y:S01]  /*5c70*/  FFMA.FTZ R111, R59.reuse, R112, -R114 ;  /* 0x000000703b6f7223 */ /* 0x040fe20000010872 */
[----:B------:R-:W-:Y:S02]  /*5c80*/  IMAD.U32 R34, R126, 0x10000, RZ ;  /* 0x000100007e227824 */ /* 0x000fe400078e00ff */
[----:B------:R-:W-:Y:S01]  /*5c90*/  FFMA.FTZ R109, R59, R110, R109 ;  /* 0x0000006e3b6d7223 */ /* 0x000fe2000001006d */
[----:B------:R-:W-:Y:S01]  /*5ca0*/  LOP3.LUT R59, R56, 0xffff0000, RZ, 0xc0, !PT ;  /* 0xffff0000383b7812 */ /* 0x000fe200078ec0ff */
[----:B------:R-:W-:Y:S01]  /*5cb0*/  IMAD.U32 R110, R33, 0x10000, RZ ;  /* 0x00010000216e7824 */ /* 0x000fe200078e00ff */
[----:B------:R-:W-:Y:S02]  /*5cc0*/  LOP3.LUT R56, R51, 0xffff0000, RZ, 0xc0, !PT ;  /* 0xffff000033387812 */ /* 0x000fe400078ec0ff */
[----:B------:R-:W-:-:S02]  /*5cd0*/  LOP3.LUT R33, R33, 0xffff0000, RZ, 0xc0, !PT ;  /* 0xffff000021217812 */ /* 0x000fc400078ec0ff */
[----:B------:R-:W-:Y:S01]  /*5ce0*/  LOP3.LUT R38, R38, 0xffff0000, RZ, 0xc0, !PT ;  /* 0xffff000026267812 */ /* 0x000fe200078ec0ff */
[C---:B------:R-:W-:Y:S01]  /*5cf0*/  FMUL.FTZ R39, R56.reuse, R49 ;  /* 0x0000003138277220 */ /* 0x040fe20000410000 */
[----:B------:R-:W-:Y:S01]  /*5d00*/  FMUL.FTZ R56, R56, R59 ;  /* 0x0000003b38387220 */ /* 0x000fe20000410000 */
[----:B------:R-:W-:Y:S02]  /*5d10*/  F2FP.BF16.F32.PACK_AB R54, R54, R57 ;  /* 0x000000393636723e */ /* 0x000fe400000010ff */
[C---:B------:R-:W-:Y:S01]  /*5d20*/  FFMA.FTZ R44, R32.reuse, R59, -R39 ;  /* 0x0000003b202c7223 */ /* 0x040fe20000010827 */
[----:B------:R-:W-:Y:S01]  /*5d30*/  PRMT R39, R127, 0x5410, R45 ;  /* 0x000054107f277816 */ /* 0x000fe2000000002d */
[----:B------:R-:W-:Y:S01]  /*5d40*/  FFMA.FTZ R32, R32, R49, R56 ;  /* 0x0000003120207223 */ /* 0x000fe20000010038 */
[C---:B------:R-:W-:Y:S01]  /*5d50*/  IMAD.U32 R49, R48.reuse, 0x10000, RZ ;  /* 0x0001000030317824 */ /* 0x040fe200078e00ff */
[----:B------:R-:W-:Y:S01]  /*5d60*/  LOP3.LUT R48, R48, 0xffff0000, RZ, 0xc0, !PT ;  /* 0xffff000030307812 */ /* 0x000fe200078ec0ff */
[C---:B------:R-:W-:Y:S01]  /*5d70*/  IMAD.U32 R45, R36.reuse, 0x10000, RZ ;  /* 0x00010000242d7824 */ /* 0x040fe200078e00ff */
[----:B------:R-:W-:Y:S01]  /*5d80*/  LOP3.LUT R36, R36, 0xffff0000, RZ, 0xc0, !PT ;  /* 0xffff000024247812 */ /* 0x000fe200078ec0ff */
[----:B------:R-:W-:Y:S01]  /*5d90*/  IMAD.U32 R56, R39, 0x10000, RZ ;  /* 0x0001000027387824 */ /* 0x000fe200078e00ff */
[----:B------:R-:W-:-:S02]  /*5da0*/  F2FP.BF16.F32.PACK_AB R44, R44, R111 ;  /* 0x0000006f2c2c723e */ /* 0x000fc400000010ff */
[----:B------:R-:W-:Y:S01]  /*5db0*/  F2FP.BF16.F32.PACK_AB R58, R37, R58 ;  /* 0x0000003a253a723e */ /* 0x000fe200000010ff */
[C---:B------:R-:W-:Y:S01]  /*5dc0*/  FMUL.FTZ R112, R49.reuse, R56 ;  /* 0x0000003831707220 */ /* 0x040fe20000410000 */
[-C--:B------:R-:W-:Y:S01]  /*5dd0*/  FMUL.FTZ R49, R49, R110.reuse ;  /* 0x0000006e31317220 */ /* 0x080fe20000410000 */
[----:B------:R-:W-:Y:S02]  /*5de0*/  IMAD.MOV.U32 R37, RZ, RZ, R54 ;  /* 0x000000ffff257224 */ /* 0x000fe400078e0036 */
[C---:B------:R-:W-:Y:S01]  /*5df0*/  FFMA.FTZ R112, R45.reuse, R110, -R112 ;  /* 0x0000006e2d707223 */ /* 0x040fe20000010870 */
[----:B------:R-:W-:Y:S01]  /*5e00*/  FFMA.FTZ R49, R45, R56, R49 ;  /* 0x000000382d317223 */ /* 0x000fe20000010031 */
[----:B------:R-:W-:Y:S01]  /*5e10*/  LOP3.LUT R45, R39, 0xffff0000, RZ, 0xc0, !PT ;  /* 0xffff0000272d7812 */ /* 0x000fe200078ec0ff */
[C---:B------:R-:W-:Y:S01]  /*5e20*/  IMAD.U32 R39, R50.reuse, 0x10000, RZ ;  /* 0x0001000032277824 */ /* 0x040fe200078e00ff */
[----:B------:R-:W-:-:S03]  /*5e30*/  LOP3.LUT R50, R50, 0xffff0000, RZ, 0xc0, !PT ;  /* 0xffff000032327812 */ /* 0x000fc600078ec0ff */
[C---:B------:R-:W-:Y:S01]  /*5e40*/  FMUL.FTZ R51, R48.reuse, R45 ;  /* 0x0000002d30337220 */ /* 0x040fe20000410000 */
[-C--:B------:R-:W-:Y:S01]  /*5e50*/  FMUL.FTZ R48, R48, R33.reuse ;  /* 0x0000002130307220 */ /* 0x080fe20000410000 */
[C---:B------:R-:W-:Y:S02]  /*5e60*/  FMUL.FTZ R47, R39.reuse, R46 ;  /* 0x0000002e272f7220 */ /* 0x040fe40000410000 */
[C---:B------:R-:W-:Y:S01]  /*5e70*/  FFMA.FTZ R33, R36.reuse, R33, -R51 ;  /* 0x0000002124217223 */ /* 0x040fe20000010833 */
[----:B------:R-:W-:Y:S01]  /*5e80*/  FFMA.FTZ R36, R36, R45, R48 ;  /* 0x0000002d24247223 */ /* 0x000fe20000010030 */
[----:B------:R-:W-:Y:S01]  /*5e90*/  LOP3.LUT R45, R126, 0xffff0000, RZ, 0xc0, !PT ;  /* 0xffff00007e2d7812 */ /* 0x000fe200078ec0ff */
[-C--:B------:R-:W-:Y:S01]  /*5ea0*/  FMUL.FTZ R48, R39, R34.reuse ;  /* 0x0000002227307220 */ /* 0x080fe20000410000 */
[----:B------:R-:W-:Y:S01]  /*5eb0*/  FFMA.FTZ R34, R35, R34, R47 ;  /* 0x0000002223227223 */ /* 0x000fe2000001002f */
[----:B------:R-:W-:Y:S02]  /*5ec0*/  F2FP.BF16.F32.PACK_AB R33, R33, R112 ;  /* 0x000000702121723e */ /* 0x000fe400000010ff */
[C---:B------:R-:W-:Y:S01]  /*5ed0*/  FMUL.FTZ R51, R50.reuse, R45 ;  /* 0x0000002d32337220 */ /* 0x040fe20000410000 */
[----:B------:R-:W-:Y:S01]  /*5ee0*/  FMUL.FTZ R50, R50, R125 ;  /* 0x0000007d32327220 */ /* 0x000fe20000410000 */
[----:B------:R-:W-:Y:S01]  /*5ef0*/  FFMA.FTZ R39, R35, R46, -R48 ;  /* 0x0000002e23277223 */ /* 0x000fe20000010830 */
[----:B------:R-:W-:Y:S01]  /*5f00*/  F2FP.BF16.F32.PACK_AB R48, R36, R49 ;  /* 0x000000312430723e */ /* 0x000fe200000010ff */
[C---:B------:R-:W-:Y:S01]  /*5f10*/  FFMA.FTZ R46, R38.reuse, R125, -R51 ;  /* 0x0000007d262e7223 */ /* 0x040fe20000010833 */
[----:B------:R-:W-:Y:S01]  /*5f20*/  FFMA.FTZ R45, R38, R45, R50 ;  /* 0x0000002d262d7223 */ /* 0x000fe20000010032 */
[----:B------:R-:W-:Y:S01]  /*5f30*/  F2FP.BF16.F32.PACK_AB R51, R32, R109 ;  /* 0x0000006d2033723e */ /* 0x000fe200000010ff */
[----:B------:R-:W-:-:S02]  /*5f40*/  IMAD.MOV.U32 R36, RZ, RZ, R33 ;  /* 0x000000ffff247224 */ /* 0x000fc400078e0021 */
[----:B------:R-:W-:Y:S01]  /*5f50*/  F2FP.BF16.F32.PACK_AB R38, R46, R39 ;  /* 0x000000272e26723e */ /* 0x000fe200000010ff */
[----:B------:R-:W-:Y:S01]  /*5f60*/  IMAD.MOV.U32 R49, RZ, RZ, R58 ;  /* 0x000000ffff317224 */ /* 0x000fe200078e003a */
[----:B------:R-:W-:Y:S01]  /*5f70*/  F2FP.BF16.F32.PACK_AB R50, R45, R34 ;  /* 0x000000222d32723e */ /* 0x000fe200000010ff */
[----:B------:R-:W-:-:S07]  /*5f80*/  IMAD.MOV.U32 R39, RZ, RZ, R44 ;  /* 0x000000ffff277224 */ /* 0x000fce00078e002c */
.L_x_10168:
[----:B------:R-:W-:Y:S05]  /*5f90*/  BSYNC B2 ;  /* 0x0000000000027941 */ /* 0x000fea0003800000 */
.L_x_10167:
        /* <DEDUP_REMOVED lines=11> */
.L_x_10166:
[----:B------:R-:W-:Y:S05]  /*6050*/  BSYNC B1 ;  /* 0x0000000000017941 */ /* 0x000fea0003800000 */
.L_x_10165:
[----:B------:R-:W-:-:S13]  /*6060*/  ISETP.NE.AND P4, PT, R11, RZ, PT ;  /* 0x000000ff0b00720c */ /* 0x000fda0003f85270 */
[----:B------:R-:W-:Y:S05]  /*6070*/  @!P4 BRA `(.L_x_10133) ;  /* 0x0000000800acc947 */ /* 0x000fea0003800000 */
[----:B-1-3--:R-:W2:Y:S04]  /*6080*/  LDL R36, [R1+0x2c] ;  /* 0x00002c0001247983 */ /* 0x00aea80000100800 */
[----:B------:R-:W3:Y:S04]  /*6090*/  LDL R34, [R1+0x30] ;  /* 0x0000300001227983 */ /* 0x000ee80000100800 */
[----:B------:R-:W4:Y:S01]  /*60a0*/  LDL R35, [R1+0x34] ;  /* 0x0000340001237983 */ /* 0x000f220000100800 */
[----:B------:R-:W-:Y:S01]  /*60b0*/  VIADD R46, R147, 0x20 ;  /* 0x00000020932e7836 */ /* 0x000fe20000000000 */
[----:B------:R-:W-:-:S04]  /*60c0*/  IADD3 R32, P4, P5, R20, R90, R8 ;  /* 0x0000005a14207210 */ /* 0x000fc80007d9e008 */
[----:B------:R-:W-:Y:S02]  /*60d0*/  ISETP.GE.AND P6, PT, R46, R101, PT ;  /* 0x000000652e00720c */ /* 0x000fe40003fc6270 */
[----:B------:R-:W-:Y:S02]  /*60e0*/  IADD3.X R33, R0, R107, R87, P4, P5 ;  /* 0x0000006b00217210 */ /* 0x000fe400027ea457 */
[C---:B------:R-:W-:Y:S02]  /*60f0*/  LEA R44, P4, R32.reuse, R88, 0x1 ;  /* 0x00000058202c7211 */ /* 0x040fe400078808ff */
[----:B------:R-:W-:Y:S02]  /*6100*/  SEL R108, R103, R108, !P6 ;  /* 0x0000006c676c7207 */ /* 0x000fe40007000000 */
[----:B------:R-:W-:Y:S02]  /*6110*/  LEA.HI.X R45, R32, R89, R33, 0x1, P4 ;  /* 0x00000059202d7211 */ /* 0x000fe400020f0c21 */
[----:B------:R-:W-:-:S04]  /*6120*/  SHF.R.S32.HI R33, RZ, 0x1f, R108 ;  /* 0x0000001fff217819 */ /* 0x000fc8000001146c */
[----:B------:R-:W-:-:S04]  /*6130*/  LEA.HI R33, R33, R108, RZ, 0x4 ;  /* 0x0000006c21217211 */ /* 0x000fc800078f20ff */
[----:B------:R-:W-:-:S04]  /*6140*/  SHF.R.S32.HI R32, RZ, 0x4, R33 ;  /* 0x00000004ff207819 */ /* 0x000fc80000011421 */
[----:B------:R-:W-:-:S04]  /*6150*/  LEA.HI.SX32 R32, R5, R32, 0x1d ;  /* 0x0000002005207211 */ /* 0x000fc800078feaff */
[----:B------:R-:W-:Y:S01]  /*6160*/  SHF.R.S32.HI R33, RZ, 0x1f, R32 ;  /* 0x0000001fff217819 */ /* 0x000fe20000011420 */
[----:B------:R-:W-:-:S03]  /*6170*/  IMAD.SHL.U32 R47, R32, 0x8, RZ ;  /* 0x00000008202f7824 */ /* 0x000fc600078e00ff */
[----:B------:R-:W-:-:S04]  /*6180*/  LEA.HI R33, R33, R32, RZ, 0x2 ;  /* 0x0000002021217211 */ /* 0x000fc800078f10ff */
        /* <DEDUP_REMOVED lines=17> */
[----:B------:R-:W-:Y:S01]  /*62a0*/  IMAD.U32 R54, R39, 0x10000, RZ ;  /* 0x0001000027367824 */ /* 0x000fe200078e00ff */
[--C-:B------:R-:W-:Y:S01]  /*62b0*/  SHF.R.U32.HI R53, RZ, 0x10, R41.reuse ;  /* 0x00000010ff357819 */ /* 0x100fe20000011629 */
[----:B-1----:R-:W-:Y:S01]  /*62c0*/  IMAD.U32 R50, R35, 0x10000, RZ ;  /* 0x0001000023327824 */ /* 0x002fe200078e00ff */
[----:B------:R-:W-:Y:S01]  /*62d0*/  SHF.R.U64 R31, R40, 0x10, R41 ;  /* 0x00000010281f7819 */ /* 0x000fe20000001229 */
[----:B------:R-:W-:Y:S01]  /*62e0*/  IMAD.U32 R41, R33, 0x10000, RZ ;  /* 0x0001000021297824 */ /* 0x000fe200078e00ff */
[----:B------:R-:W-:Y:S01]  /*62f0*/  SHF.R.U64 R28, R28, 0x10, R29 ;  /* 0x000000101c1c7819 */ /* 0x000fe2000000121d */
[----:B------:R-:W-:Y:S01]  /*6300*/  IMAD.U32 R49, R34, 0x10000, RZ ;  /* 0x0001000022317824 */ /* 0x000fe200078e00ff */
[----:B------:R-:W-:-:S02]  /*6310*/  SHF.R.U64 R40, R42, 0x10, R43 ;  /* 0x000000102a287819 */ /* 0x000fc4000000122b */
[----:B------:R-:W-:Y:S02]  /*6320*/  SHF.R.U32.HI R29, RZ, 0x10, R29 ;  /* 0x00000010ff1d7819 */ /* 0x000fe4000001161d */
[----:B------:R-:W-:Y:S02]  /*6330*/  SHF.R.U32.HI R43, RZ, 0x10, R43 ;  /* 0x00000010ff2b7819 */ /* 0x000fe4000001162b */
[----:B------:R-:W-:Y:S02]  /*6340*/  PRMT R124, R124, 0x5410, R53 ;  /* 0x000054107c7c7816 */ /* 0x000fe40000000035 */
[----:B------:R-:W-:Y:S02]  /*6350*/  PRMT R118, R118, 0x5410, R29 ;  /* 0x0000541076767816 */ /* 0x000fe4000000001d */
[----:B------:R-:W-:Y:S02]  /*6360*/  PRMT R120, R120, 0x5410, R43 ;  /* 0x0000541078787816 */ /* 0x000fe4000000002b */
[----:B------:R-:W-:Y:S01]  /*6370*/  LOP3.LUT R48, R37, 0xffff0000, RZ, 0xc0, !PT ;  /* 0xffff000025307812 */ /* 0x000fe200078ec0ff */
[----:B------:R-:W-:Y:S01]  /*6380*/  IMAD.U32 R37, R36, 0x10000, RZ ;  /* 0x0001000024257824 */ /* 0x000fe200078e00ff */
[----:B------:R-:W-:Y:S01]  /*6390*/  LOP3.LUT R43, R124, 0xffff0000, RZ, 0xc0, !PT ;  /* 0xffff00007c2b7812 */ /* 0x000fe200078ec0ff */
[----:B------:R-:W-:Y:S01]  /*63a0*/  IMAD.U32 R53, R120, 0x10000, RZ ;  /* 0x0001000078357824 */ /* 0x000fe200078e00ff */
[----:B------:R-:W-:-:S02]  /*63b0*/  PRMT R115, R115, 0x5410, R46 ;  /* 0x0000541073737816 */ /* 0x000fc4000000002e */
[----:B------:R-:W-:Y:S01]  /*63c0*/  PRMT R113, R113, 0x5410, R30 ;  /* 0x0000541071717816 */ /* 0x000fe2000000001e */
[----:B------:R-:W-:Y:S01]  /*63d0*/  IMAD.U32 R30, R124, 0x10000, RZ ;  /* 0x000100007c1e7824 */ /* 0x000fe200078e00ff */
[----:B------:R-:W-:Y:S01]  /*63e0*/  LOP3.LUT R29, R118, 0xffff0000, RZ, 0xc0, !PT ;  /* 0xffff0000761d7812 */ /* 0x000fe200078ec0ff */
[----:B------:R-:W-:Y:S01]  /*63f0*/  FMUL.FTZ R55, R48, R43 ;  /* 0x0000002b30377220 */ /* 0x000fe20000410000 */
[----:B------:R-:W-:Y:S01]  /*6400*/  LOP3.LUT R42, R33, 0xffff0000, RZ, 0xc0, !PT ;  /* 0xffff0000212a7812 */ /* 0x000fe200078ec0ff */
[----:B------:R-:W-:Y:S01]  /*6410*/  IMAD.U32 R33, R32, 0x10000, RZ ;  /* 0x0001000020217824 */ /* 0x000fe200078e00ff */
[----:B------:R-:W-:Y:S01]  /*6420*/  PRMT R117, R117, 0x5410, R28 ;  /* 0x0000541075757816 */ /* 0x000fe2000000001c */
[----:B------:R-:W-:Y:S01]  /*6430*/  IMAD.U32 R28, R118, 0x10000, RZ ;  /* 0x00010000761c7824 */ /* 0x000fe200078e00ff */
[----:B------:R-:W-:Y:S01]  /*6440*/  PRMT R122, R122, 0x5410, R31 ;  /* 0x000054107a7a7816 */ /* 0x000fe2000000001f */
[----:B------:R-:W-:Y:S01]  /*6450*/  IMAD.U32 R31, R115, 0x10000, RZ ;  /* 0x00010000731f7824 */ /* 0x000fe200078e00ff */
[----:B------:R-:W-:Y:S01]  /*6460*/  PRMT R119, R119, 0x5410, R40 ;  /* 0x0000541077777816 */ /* 0x000fe20000000028 */
[----:B------:R-:W-:Y:S01]  /*6470*/  FMUL.FTZ R40, R52, R30 ;  /* 0x0000001e34287220 */ /* 0x000fe20000410000 */
[-C--:B------:R-:W-:Y:S01]  /*6480*/  FMUL.FTZ R57, R48, R29.reuse ;  /* 0x0000001d30397220 */ /* 0x080fe20000410000 */
[-C--:B------:R-:W-:Y:S01]  /*6490*/  FMUL.FTZ R52, R52, R28.reuse ;  /* 0x0000001c34347220 */ /* 0x080fe20000410000 */
[----:B------:R-:W-:Y:S01]  /*64a0*/  FFMA.FTZ R29, R42, R29, -R55 ;  /* 0x0000001d2a1d7223 */ /* 0x000fe20000010837 */
[C---:B------:R-:W-:Y:S01]  /*64b0*/  FMUL.FTZ R55, R54.reuse, R53 ;  /* 0x0000003536377220 */ /* 0x040fe20000410000 */
[----:B------:R-:W-:Y:S01]  /*64c0*/  LOP3.LUT R39, R39, 0xffff0000, RZ, 0xc0, !PT ;  /* 0xffff000027277812 */ /* 0x000fe200078ec0ff */
[-C--:B------:R-:W-:Y:S01]  /*64d0*/  FMUL.FTZ R54, R54, R31.reuse ;  /* 0x0000001f36367220 */ /* 0x080fe20000410000 */
[----:B------:R-:W-:Y:S01]  /*64e0*/  LOP3.LUT R120, R120, 0xffff0000, RZ, 0xc0, !PT ;  /* 0xffff000078787812 */ /* 0x000fe200078ec0ff */
[----:B------:R-:W-:Y:S01]  /*64f0*/  FFMA.FTZ R28, R41, R28, -R40 ;  /* 0x0000001c291c7223 */ /* 0x000fe20000010828 */
[----:B------:R-:W-:Y:S01]  /*6500*/  LOP3.LUT R46, R115, 0xffff0000, RZ, 0xc0, !PT ;  /* 0xffff0000732e7812 */ /* 0x000fe200078ec0ff */
[----:B------:R-:W-:Y:S01]  /*6510*/  FFMA.FTZ R41, R41, R30, R52 ;  /* 0x0000001e29297223 */ /* 0x000fe20000010034 */
[C---:B------:R-:W-:Y:S01]  /*6520*/  FFMA.FTZ R30, R50.reuse, R31, -R55 ;  /* 0x0000001f321e7223 */ /* 0x040fe20000010837 */
[----:B------:R-:W-:Y:S01]  /*6530*/  FFMA.FTZ R50, R50, R53, R54 ;  /* 0x0000003532327223 */ /* 0x000fe20000010036 */
[----:B------:R-:W-:Y:S01]  /*6540*/  LOP3.LUT R35, R35, 0xffff0000, RZ, 0xc0, !PT ;  /* 0xffff000023237812 */ /* 0x000fe200078ec0ff */
[C---:B------:R-:W-:Y:S01]  /*6550*/  FMUL.FTZ R52, R39.reuse, R120 ;  /* 0x0000007827347220 */ /* 0x040fe20000410000 */
[-C--:B------:R-:W-:Y:S01]  /*6560*/  FMUL.FTZ R54, R39, R46.reuse ;  /* 0x0000002e27367220 */ /* 0x080fe20000410000 */
[----:B------:R-:W-:Y:S01]  /*6570*/  LOP3.LUT R36, R36, 0xffff0000, RZ, 0xc0, !PT ;  /* 0xffff000024247812 */ /* 0x000fe200078ec0ff */
[C---:B------:R-:W-:Y:S01]  /*6580*/  IMAD.U32 R40, R117.reuse, 0x10000, RZ ;  /* 0x0001000075287824 */ /* 0x040fe200078e00ff */
[C---:B------:R-:W-:Y:S01]  /*6590*/  LOP3.LUT R39, R122.reuse, 0xffff0000, RZ, 0xc0, !PT ;  /* 0xffff00007a277812 */ /* 0x040fe200078ec0ff */
[----:B------:R-:W-:Y:S01]  /*65a0*/  IMAD.U32 R48, R122, 0x10000, RZ ;  /* 0x000100007a307824 */ /* 0x000fe200078e00ff */
[----:B------:R-:W-:Y:S01]  /*65b0*/  LOP3.LUT R117, R117, 0xffff0000, RZ, 0xc0, !PT ;  /* 0xffff000075757812 */ /* 0x000fe200078ec0ff */
[C---:B------:R-:W-:Y:S01]  /*65c0*/  FFMA.FTZ R31, R35.reuse, R46, -R52 ;  /* 0x0000002e231f7223 */ /* 0x040fe20000010834 */
[----:B------:R-:W-:Y:S01]  /*65d0*/  LOP3.LUT R32, R32, 0xffff0000, RZ, 0xc0, !PT ;  /* 0xffff000020207812 */ /* 0x000fe200078ec0ff */
[----:B------:R-:W-:Y:S01]  /*65e0*/  FFMA.FTZ R53, R35, R120, R54 ;  /* 0x0000007823357223 */ /* 0x000fe20000010036 */
[----:B------:R-:W-:Y:S01]  /*65f0*/  FMUL.FTZ R35, R36, R39 ;  /* 0x0000002724237220 */ /* 0x000fe20000410000 */
[----:B------:R-:W-:Y:S01]  /*6600*/  FFMA.FTZ R42, R42, R43, R57 ;  /* 0x0000002b2a2a7223 */ /* 0x000fe20000010039 */
[C---:B------:R-:W-:Y:S01]  /*6610*/  FMUL.FTZ R46, R37.reuse, R48 ;  /* 0x00000030252e7220 */ /* 0x040fe20000410000 */
[-C--:B------:R-:W-:Y:S01]  /*6620*/  FMUL.FTZ R37, R37, R40.reuse ;  /* 0x0000002825257220 */ /* 0x080fe20000410000 */
        /* <DEDUP_REMOVED lines=9> */
[C---:B------:R-:W-:Y:S01]  /*66c0*/  IMAD.U32 R33, R113.reuse, 0x10000, RZ ;  /* 0x0001000071217824 */ /* 0x040fe200078e00ff */
[----:B------:R-:W-:Y:S01]  /*66d0*/  LOP3.LUT R113, R113, 0xffff0000, RZ, 0xc0, !PT ;  /* 0xffff000071717812 */ /* 0x000fe200078ec0ff */
[----:B------:R-:W-:Y:S01]  /*66e0*/  FMUL.FTZ R36, R34, R35 ;  /* 0x0000002322247220 */ /* 0x000fe20000410000 */
[----:B------:R-:W-:Y:S01]  /*66f0*/  FMUL.FTZ R40, R38, R119 ;  /* 0x0000007726287220 */ /* 0x000fe20000410000 */
        /* <DEDUP_REMOVED lines=19> */
.L_x_10170:
[----:B------:R-:W-:Y:S05]  /*6830*/  BSYNC B1 ;  /* 0x0000000000017941 */ /* 0x000fea0003800000 */
.L_x_10169:
[----:B------:R-:W-:Y:S01]  /*6840*/  ISETP.GE.AND P4, PT, R47, R106, PT ;  /* 0x0000006a2f00720c */ /* 0x000fe20003f86270 */
[----:B------:R-:W-:Y:S02]  /*6850*/  ULDC.64 UR4, c[0x0][0x208] ;  /* 0x0000820000047ab9 */ /* 0x000fe40000000a00 */
[----:B-1----:R4:W-:Y:S10]  /*6860*/  STG.E.128 desc[UR4][R44.64], R32 ;  /* 0x000000202c007986 */ /* 0x0029f4000c101d04 */
[----:B------:R-:W-:Y:S05]  /*6870*/  @P4 BRA `(.L_x_10133) ;  /* 0x0000000000ac4947 */ /* 0x000fea0003800000 */
[--C-:B------:R-:W-:Y:S01]  /*6880*/  SHF.R.S32.HI R28, RZ, 0x1f, R47.reuse ;  /* 0x0000001fff1c7819 */ /* 0x100fe2000001142f */
[----:B------:R-:W-:Y:S01]  /*6890*/  ULDC.64 UR4, c[0x0][0x208] ;  /* 0x0000820000047ab9 */ /* 0x000fe20000000a00 */
[----:B------:R-:W-:-:S04]  /*68a0*/  IADD3 R47, P4, P5, R20, R90, R47 ;  /* 0x0000005a142f7210 */ /* 0x000fc80007d9e02f */
[----:B------:R-:W-:Y:S02]  /*68b0*/  IADD3.X R28, R0, R107, R28, P4, P5 ;  /* 0x0000006b001c7210 */ /* 0x000fe400027ea41c */
[----:B------:R-:W-:-:S04]  /*68c0*/  LEA R88, P4, R47, R88, 0x1 ;  /* 0x000000582f587211 */ /* 0x000fc800078808ff */
[----:B------:R-:W-:-:S05]  /*68d0*/  LEA.HI.X R89, R47, R89, R28, 0x1, P4 ;  /* 0x000000592f597211 */ /* 0x000fca00020f0c1c */
[----:B--2---:R1:W-:Y:S01]  /*68e0*/  STG.E.128 desc[UR4][R88.64], R36 ;  /* 0x0000002458007986 */ /* 0x0043e2000c101d04 */
[----:B------:R-:W-:Y:S05]  /*68f0*/  BRA `(.L_x_10133) ;  /* 0x00000000008c7947 */ /* 0x000fea0003800000 */
.L_x_10126:
[----:B------:R-:W-:-:S04]  /*6900*/  ULOP3.LUT UR4, UR60, 0x1, URZ, 0xfc, !UPT ;  /* 0x000000013c047892 */ /* 0x000fc8000f8efc3f */
[----:B------:R-:W-:-:S06]  /*6910*/  UISETP.NE.AND UP0, UPT, UR4, 0x3, UPT ;  /* 0x000000030400788c */ /* 0x000fcc000bf05270 */
[----:B------:R-:W-:-:S13]  /*6920*/  PLOP3.LUT P3, PT, PT, PT, UP0, 0x80, 0x0 ;  /* 0x000000000000781c */ /* 0x000fda0003f6f008 */
[----:B------:R-:W-:Y:S05]  /*6930*/  @!P3 BRA `(.L_x_10171) ;  /* 0x000000000004b947 */ /* 0x000fea0003800000 */
[----:B------:R-:W-:Y:S01]  /*6940*/  BPT.TRAP 0x1 ;  /* 0x000000040000795c */ /* 0x000fe20000300000 */
.L_x_10171:
        /* <DEDUP_REMOVED lines=8> */
.L_x_10379:
[----:B------:R-:W-:Y:S05]  /*69d0*/  BSYNC B1 ;  /* 0x0000000000017941 */ /* 0x000fea0003800000 */
.L_x_10172:
[----:B------:R-:W-:-:S13]  /*69e0*/  ISETP.GE.AND P4, PT, R148, R85, PT ;  /* 0x000000559400720c */ /* 0x000fda0003f86270 */
        /* <DEDUP_REMOVED lines=20> */
.L_x_10133:
[----:B------:R-:W-:Y:S05]  /*6b30*/  BSYNC B0 ;  /* 0x0000000000007941 */ /* 0x000fea0003800000 */
.L_x_10125:
        /* <DEDUP_REMOVED lines=17> */
.L_x_10175:
[----:B------:R-:W-:Y:S05]  /*6c50*/  BSYNC B0 ;  /* 0x0000000000007941 */ /* 0x000fea0003800000 */
.L_x_10174:
[----:B------:R-:W2:Y:S01]  /*6c60*/  SYNCS.PHASECHK.TRANS64.TRYWAIT P3, [R15+URZ+0x31cb0], R86 ;  /* 0x031cb0560f0075a7 */ /* 0x000ea2000806017f */
[----:B------:R-:W-:Y:S04]  /*6c70*/  BSSY B0, `(.L_x_10176) ;  /* 0x0000002000007945 */ /* 0x000fe80003800000 */
[----:B--2---:R-:W-:Y:S05]  /*6c80*/  @!P3 BRA `(.L_x_10177) ;  /* 0x000001ac0098b947 */ /* 0x004fea0003800000 */
.L_x_10380:
[----:B------:R-:W-:Y:S05]  /*6c90*/  BSYNC B0 ;  /* 0x0000000000007941 */ /* 0x000fea0003800000 */
.L_x_10176:
[----:B------:R-:W-:Y:S01]  /*6ca0*/  ISETP.GE.AND P3, PT, R148, R85, PT ;  /* 0x000000559400720c */ /* 0x000fe20003f66270 */
[----:B------:R-:W-:-:S12]  /*6cb0*/  BSSY B0, `(.L_x_10178) ;  /* 0x0000023000007945 */ /* 0x000fd80003800000 */
[----:B------:R-:W-:Y:S05]  /*6cc0*/  @P3 BRA `(.L_x_10179) ;  /* 0x0000000000843947 */ /* 0x000fea0003800000 */
[----:B------:R-:W-:Y:S01]  /*6cd0*/  IMAD.WIDE R30, R17, 0x90, R72 ;  /* 0x00000090111e7825 */ /* 0x000fe200078e0248 */
[----:B------:R-:W-:Y:S01]  /*6ce0*/  ULDC.64 UR4, c[0x0][0x318] ;  /* 0x0000c60000047ab9 */ /* 0x000fe20000000a00 */
[----:B------:R-:W-:Y:S02]  /*6cf0*/  ULDC.64 UR6, c[0x0][0x208] ;  /* 0x0000820000067ab9 */ /* 0x000fe40000000a00 */
[----:B------:R-:W-:Y:S02]  /*6d00*/  IMAD R31, R31, UR4, RZ ;  /* 0x000000041f1f7c24 */ /* 0x000fe4000f8e02ff */
[----:B-1----:R-:W-:Y:S02]  /*6d10*/  IMAD.MOV.U32 R28, RZ, RZ, R24 ;  /* 0x000000ffff1c7224 */ /* 0x002fe400078e0018 */
[----:B------:R-:W-:Y:S02]  /*6d20*/  IMAD.MOV.U32 R29, RZ, RZ, R78 ;  /* 0x000000ffff1d7224 */ /* 0x000fe400078e004e */
[----:B------:R-:W-:-:S02]  /*6d30*/  IMAD R31, R30, UR5, R31 ;  /* 0x000000051e1f7c24 */ /* 0x000fc4000f8e021f */
        /* <DEDUP_REMOVED lines=26> */
.L_x_10179:
[----:B------:R-:W-:Y:S05]  /*6ee0*/  BSYNC B0 ;  /* 0x0000000000007941 */ /* 0x000fea0003800000 */
.L_x_10178:
        /* <DEDUP_REMOVED lines=14> */
[----:B0-----:R-:W-:-:S04]  /*6fd0*/  SEL R15, RZ, 0x1, P3 ;  /* 0x00000001ff0f7807 */ /* 0x001fc80001800000 */
[----:B----4-:R-:W-:-:S05]  /*6fe0*/  LOP3.LUT R19, R19, R15, RZ, 0x3c, !PT ;  /* 0x0000000f13137212 */ /* 0x010fca00078e3cff */
[----:B------:R2:W-:Y:S01]  /*6ff0*/  STL [R1+0x28], R19 ;  /* 0x0000281301007387 */ /* 0x0005e20000100800 */
[----:B------:R-:W-:Y:S05]  /*7000*/  @P2 BRA `(.L_x_10180) ;  /* 0xffffffb8002c2947 */ /* 0x000fea000383ffff */
[----:B--2---:R-:W0:Y:S01]  /*7010*/  S2R R19, SR_TID.X ;  /* 0x0000000000137919 */ /* 0x004e220000002100 */
[----:B------:R-:W-:Y:S02]  /*7020*/  PLOP3.LUT P0, PT, PT, PT, PT, 0x8, 0x0 ;  /* 0x000000000000781c */ /* 0x000fe40003f0e170 */
[----:B0-----:R-:W-:-:S04]  /*7030*/  SHF.R.U32.HI R19, RZ, 0x7, R19 ;  /* 0x00000007ff137819 */ /* 0x001fc80000011613 */
[----:B------:R-:W-:-:S13]  /*7040*/  ISETP.NE.AND P5, PT, R19, 0x1, PT ;  /* 0x000000011300780c */ /* 0x000fda0003fa5270 */
[----:B------:R-:W-:Y:S06]  /*7050*/  @!P5 BAR.ARV 0x9, 0x100 ;  /* 0x024400000000db1d */ /* 0x000fec0000002000 */
.L_x_10120:
[----:B------:R-:W-:Y:S02]  /*7060*/  ISETP.GE.AND P2, PT, R104, 0x1, PT ;  /* 0x000000016800780c */ /* 0x000fe40003f46270 */
[----:B------:R-:W-:Y:S02]  /*7070*/  CS2R R72, SRZ ;  /* 0x0000000000487805 */ /* 0x000fe4000001ff00 */
[----:B------:R-:W-:Y:S02]  /*7080*/  PLOP3.LUT P1, PT, PT, PT, PT, 0x80, 0x0 ;  /* 0x000000000000781c */ /* 0x000fe40003f2f070 */
[----:B------:R-:W-:Y:S02]  /*7090*/  CS2R R20, SRZ ;  /* 0x0000000000147805 */ /* 0x000fe4000001ff00 */
[----:B------:R-:W-:Y:S02]  /*70a0*/  CS2R R34, SRZ ;  /* 0x0000000000227805 */ /* 0x000fe4000001ff00 */
[----:B---3--:R-:W-:-:S02]  /*70b0*/  CS2R R30, SRZ ;  /* 0x00000000001e7805 */ /* 0x008fc4000001ff00 */
[----:B------:R-:W-:Y:S01]  /*70c0*/  CS2R R24, SRZ ;  /* 0x0000000000187805 */ /* 0x000fe2000001ff00 */
[----:B------:R-:W-:Y:S01]  /*70d0*/  IMAD.MOV.U32 R0, RZ, RZ, RZ ;  /* 0x000000ffff007224 */ /* 0x000fe200078e00ff */
        /* <DEDUP_REMOVED lines=10> */
[----:B01----:R-:W-:Y:S02]  /*7180*/  CS2R R28, SRZ ;  /* 0x00000000001c7805 */ /* 0x003fe4000001ff00 */
        /* <DEDUP_REMOVED lines=9> */
[----:B------:R-:W-:Y:S06]  /*7220*/  @P0 BRA `(.L_x_10181) ;  /* 0x00000000000c0947 */ /* 0x000fec0003800000 */
[----:B------:R-:W0:Y:S01]  /*7230*/  FENCE.VIEW.ASYNC.G ;  /* 0x00000000000073c6 */ /* 0x000e220000000100 */
[----:B------:R-:W-:Y:S05]  /*7240*/  WARPSYNC.ALL ;  /* 0x0000000000007948 */ /* 0x000fea0003800000 */
[----:B0-----:R-:W-:Y:S06]  /*7250*/  BAR.ARV 0xc, 0x1a0 ;  /* 0x0306800000007b1d */ /* 0x001fec0000002000 */
.L_x_10181:
[----:B------:R-:W-:Y:S02]  /*7260*/  IMAD.MOV.U32 R76, RZ, RZ, RZ ;  /* 0x000000ffff4c7224 */ /* 0x000fe400078e00ff */
[----:B------:R-:W-:Y:S01]  /*7270*/  IMAD.MOV.U32 R7, RZ, RZ, RZ ;  /* 0x000000ffff077224 */ /* 0x000fe200078e00ff */
[----:B------:R-:W-:Y:S06]  /*7280*/  @!P2 BRA `(.L_x_10182) ;  /* 0x000001300030a947 */ /* 0x000fec0003800000 */
[----:B------:R-:W0:Y:S01]  /*7290*/  S2R R2, SR_TID.X ;  /* 0x0000000000027919 */ /* 0x000e220000002100 */
[----:B------:R-:W-:Y:S01]  /*72a0*/  UMOV UR4, 0xffffffff ;  /* 0xffffffff00047882 */ /* 0x000fe20000000000 */
[----:B0-----:R-:W-:-:S05]  /*72b0*/  VIADD R2, R2, 0xffffff80 ;  /* 0xffffff8002027836 */ /* 0x001fca0000000000 */
[----:B------:R-:W-:-:S04]  /*72c0*/  SHF.R.S32.HI R0, RZ, 0x1f, R2 ;  /* 0x0000001fff007819 */ /* 0x000fc80000011402 */
[----:B------:R-:W-:-:S04]  /*72d0*/  LEA.HI R0, R0, R2, RZ, 0x7 ;  /* 0x0000000200007211 */ /* 0x000fc800078f38ff */
[----:B------:R-:W-:Y:S01]  /*72e0*/  SHF.R.S32.HI R13, RZ, 0x7, R0 ;  /* 0x00000007ff0d7819 */ /* 0x000fe20000011400 */
[----:B------:R-:W-:Y:S06]  /*72f0*/  BRA.DIV UR4, `(.L_x_10183) ;  /* 0x000001aa04107947 */ /* 0x000fec000b800000 */
[----:B------:R-:W0:Y:S04]  /*7300*/  SHFL.IDX PT, R0, R13, RZ, 0x1f ;  /* 0x00001fff0d007589 */ /* 0x000e2800000e0000 */
[----:B0-----:R0:W-:Y:S02]  /*7310*/  STL [R1+0x38], R0 ;  /* 0x0000380001007387 */ /* 0x0011e40000100800 */
.L_x_10383:
[----:B------:R-:W0:Y:S01]  /*7320*/  LDL R2, [R1+0x38] ;  /* 0x0000380001027983 */ /* 0x000e220000100800 */
[----:B------:R-:W-:Y:S01]  /*7330*/  BSSY B6, `(.L_x_10184) ;  /* 0x000001f000067945 */ /* 0x000fe20003800000 */
[----:B0-----:R-:W-:-:S05]  /*7340*/  IMAD.HI R0, R2, 0x55555556, RZ ;  /* 0x5555555602007827 */ /* 0x001fca00078e02ff */
[----:B------:R-:W-:-:S05]  /*7350*/  LEA.HI R0, R0, R0, RZ, 0x1 ;  /* 0x0000000000007211 */ /* 0x000fca00078f08ff */
[----:B------:R-:W-:Y:S02]  /*7360*/  IMAD R3, R0, -0x3, R2 ;  /* 0xfffffffd00037824 */ /* 0x000fe400078e0202 */
[----:B------:R-:W-:Y:S02]  /*7370*/  VIADD R2, R22, 0x24300 ;  /* 0x0002430016027836 */ /* 0x000fe40000000000 */
[C---:B------:R-:W-:Y:S02]  /*7380*/  IMAD R0, R3.reuse, 0x1000, R22 ;  /* 0x0000100003007824 */ /* 0x040fe400078e0216 */
[----:B------:R-:W-:Y:S01]  /*7390*/  IMAD R3, R3, 0x800, R2 ;  /* 0x0000080003037824 */ /* 0x000fe200078e0202 */
[----:B------:R-:W-:Y:S01]  /*73a0*/  LOP3.LUT P0, RZ, R2, 0x9f, RZ, 0xc0, !PT ;  /* 0x0000009f02ff7812 */ /* 0x000fe2000780c0ff */
        /* <DEDUP_REMOVED lines=11> */
[----:B-1----:R1:W2:Y:S01]  /*7460*/  LDC.64 R14, c[0x4][R0] ;  /* 0x01000000000e7b82 */ /* 0x0022a20000000a00 */
        /* <DEDUP_REMOVED lines=11> */
.L_x_10185:
[----:B------:R-:W-:Y:S05]  /*7520*/  BSYNC B6 ;  /* 0x0000000000067941 */ /* 0x000fea0003800000 */
.L_x_10184:
[----:B------:R-:W-:Y:S02]  /*7530*/  ULDC UR4, c[0x0][0x3d4] ;  /* 0x0000f50000047ab9 */ /* 0x000fe40000000800 */
[----:B------:R-:W-:-:S13]  /*7540*/  ISETP.LT.AND P0, PT, RZ, UR4, PT ;  /* 0x00000004ff007c0c */ /* 0x000fda000bf01270 */
[----:B------:R-:W-:Y:S05]  /*7550*/  @P0 BRA `(.L_x_10186) ;  /* 0x0000000000400947 */ /* 0x000fea0003800000 */
[----:B------:R-:W2:Y:S02]  /*7560*/  LDL R16, [R1+0x7c] ;  /* 0x00007c0001107983 */ /* 0x000ea40000100800 */
[----:B--2---:R-:W-:-:S04]  /*7570*/  LEA.HI R0, R16, R16, RZ, 0x1 ;  /* 0x0000001010007211 */ /* 0x004fc800078f08ff */
[----:B------:R-:W-:-:S05]  /*7580*/  LOP3.LUT R0, R0, 0xfffffffe, RZ, 0xc0, !PT ;  /* 0xfffffffe00007812 */ /* 0x000fca00078ec0ff */
[----:B------:R-:W-:-:S05]  /*7590*/  IMAD.IADD R0, R16, 0x1, -R0 ;  /* 0x0000000110007824 */ /* 0x000fca00078e0a00 */
[----:B0-----:R-:W-:-:S04]  /*75a0*/  SHF.L.U32 R3, R0, 0x1f, RZ ;  /* 0x0000001f00037819 */ /* 0x001fc800000006ff */
[----:B------:R0:W2:Y:S03]  /*75b0*/  SYNCS.PHASECHK.TRANS64.TRYWAIT P0, [R22+URZ+0x31c00], R3 ;  /* 0x031c0003160075a7 */ /* 0x0000a6000800017f */
[----:B--2---:R-:W-:Y:S05]  /*75c0*/  @!P0 NANOSLEEP.SYNCS 0x989680 ;  /* 0x009896800000895d */ /* 0x004fea0003900000 */
[----:B------:R-:W2:Y:S01]  /*75d0*/  @!P0 SYNCS.PHASECHK.TRANS64 P0, [R22+URZ+0x31c00], R3 ;  /* 0x031c0003160085a7 */ /* 0x000ea2000800007f */
[----:B------:R-:W-:Y:S04]  /*75e0*/  BSSY B0, `(.L_x_10187) ;  /* 0x0000006000007945 */ /* 0x000fe80003800000 */
[----:B--2---:R-:W-:Y:S05]  /*75f0*/  @P0 BRA `(.L_x_10188) ;  /* 0x0000000000100947 */ /* 0x004fea0003800000 */
.L_x_10189:
[----:B--2---:R2:W3:Y:S02]  /*7600*/  SYNCS.PHASECHK.TRANS64.TRYWAIT P0, [R22+URZ+0x31c00], R3 ;  /* 0x031c0003160075a7 */ /* 0x0044e4000800017f */
[----:B---3--:R-:W-:Y:S05]  /*7610*/  @!P0 NANOSLEEP.SYNCS 0x989680 ;  /* 0x009896800000895d */ /* 0x008fea0003900000 */
[----:B------:R-:W3:Y:S02]  /*7620*/  @!P0 SYNCS.PHASECHK.TRANS64 P0, [R22+URZ+0x31c00], R3 ;  /* 0x031c0003160085a7 */ /* 0x000ee4000800007f */
[----:B---3--:R-:W-:Y:S05]  /*7630*/  @!P0 BRA `(.L_x_10189) ;  /* 0xfffffffc00f08947 */ /* 0x008fea000383ffff */
.L_x_10188:
[----:B------:R-:W-:Y:S05]  /*7640*/  BSYNC B0 ;  /* 0x0000000000007941 */ /* 0x000fea0003800000 */
.L_x_10187:
[----:B------:R-:W-:Y:S05]  /*7650*/  BRA `(.L_x_10190) ;  /* 0x0000004000287947 */ /* 0x000fea0003800000 */
.L_x_10186:
[----:B------:R-:W-:Y:S01]  /*7660*/  ULOP3.LUT UP0, URZ, UR61, 0x1bf, URZ, 0xc0, !UPT ;  /* 0x000001bf3d3f7892 */ /* 0x000fe2000f80c03f */
[----:B-----5:R-:W-:Y:S01]  /*7670*/  SHF.R.S32.HI R0, RZ, 0x1f, R102 ;  /* 0x0000001fff007819 */ /* 0x020fe20000011466 */
[----:B------:R-:W-:Y:S01]  /*7680*/  ULDC.64 UR4, c[0x0][0x3d8] ;  /* 0x0000f60000047ab9 */ /* 0x000fe20000000a00 */
[----:B------:R-:W-:Y:S01]  /*7690*/  ULDC.64 UR6, c[0x0][0x3e8] ;  /* 0x0000fa0000067ab9 */ /* 0x000fe20000000a00 */
[----:B------:R-:W-:Y:S01]  /*76a0*/  IMAD.WIDE.U32 R40, R102, UR4, RZ ;  /* 0x0000000466287c25 */ /* 0x000fe2000f8e00ff */
[----:B------:R-:W-:Y:S02]  /*76b0*/  SHF.R.S32.HI R51, RZ, 0x1f, R144 ;  /* 0x0000001fff337819 */ /* 0x000fe40000011490 */
[----:B------:R-:W-:Y:S01]  /*76c0*/  PLOP3.LUT P0, PT, PT, PT, UP0, 0x80, 0x0 ;  /* 0x000000000000781c */ /* 0x000fe20003f0f008 */
[C---:B0-----:R-:W-:Y:S01]  /*76d0*/  IMAD R3, R0.reuse, UR4, RZ ;  /* 0x0000000400037c24 */ /* 0x041fe2000f8e02ff */
[----:B------:R-:W-:Y:S01]  /*76e0*/  SHF.R.S32.HI R50, RZ, 0x1f, R147 ;  /* 0x0000001fff327819 */ /* 0x000fe20000011493 */
[----:B------:R-:W-:-:S02]  /*76f0*/  IMAD R5, R0, UR6, RZ ;  /* 0x0000000600057c24 */ /* 0x000fc4000f8e02ff */
[C---:B------:R-:W-:Y:S02]  /*7700*/  IMAD R3, R102.reuse, UR5, R3 ;  /* 0x0000000566037c24 */ /* 0x040fe4000f8e0203 */
[C---:B------:R-:W-:Y:S02]  /*7710*/  IMAD R5, R102.reuse, UR7, R5 ;  /* 0x0000000766057c24 */ /* 0x040fe4000f8e0205 */
[----:B------:R-:W-:-:S04]  /*7720*/  IMAD.WIDE.U32 R102, R102, UR6, RZ ;  /* 0x0000000666667c25 */ /* 0x000fc8000f8e00ff */
[----:B------:R-:W-:Y:S02]  /*7730*/  IMAD.IADD R47, R3, 0x1, R41 ;  /* 0x00000001032f7824 */ /* 0x000fe400078e0229 */
[----:B------:R-:W-:Y:S01]  /*7740*/  IMAD.IADD R45, R5, 0x1, R103 ;  /* 0x00000001052d7824 */ /* 0x000fe200078e0267 */
        /* <DEDUP_REMOVED lines=17> */
.L_x_10191:
[----:B------:R-:W2:Y:S01]  /*7860*/  LDL R46, [R1+0x44] ;  /* 0x00004400012e7983 */ /* 0x000ea20000100800 */
[----:B------:R-:W0:Y:S01]  /*7870*/  LDC.64 R10, c[0x0][0x3d8] ;  /* 0x0000f600ff0a7b82 */ /* 0x000e220000000a00 */
[----:B------:R-:W-:Y:S02]  /*7880*/  ULDC.U8 UR4, c[0x0][0x3f0] ;  /* 0x0000fc0000047ab9 */ /* 0x000fe40000000000 */
[----:B------:R-:W3:Y:S05]  /*7890*/  LDL R16, [R1+0x50] ;  /* 0x0000500001107983 */ /* 0x000eea0000100800 */
[----:B------:R-:W4:Y:S01]  /*78a0*/  LDC.64 R12, c[0x0][0x3e8] ;  /* 0x0000fa00ff0c7b82 */ /* 0x000f220000000a00 */
[----:B------:R-:W-:Y:S01]  /*78b0*/  ISETP.NE.AND P0, PT, RZ, UR4, PT ;  /* 0x00000004ff007c0c */ /* 0x000fe2000bf05270 */
[----:B------:R-:W-:Y:S01]  /*78c0*/  BSSY B0, `(.L_x_10192) ;  /* 0x00003db000007945 */ /* 0x000fe20003800000 */
[----:B--2---:R-:W-:Y:S01]  /*78d0*/  SHF.R.S32.HI R3, RZ, 0x1f, R46 ;  /* 0x0000001fff037819 */ /* 0x004fe2000001142e */
[----:B0-----:R-:W-:-:S04]  /*78e0*/  IMAD.WIDE.U32 R42, R46, R10, RZ ;  /* 0x0000000a2e2a7225 */ /* 0x001fc800078e00ff */
[C---:B------:R-:W-:Y:S02]  /*78f0*/  IMAD R4, R3.reuse, R10, RZ ;  /* 0x0000000a03047224 */ /* 0x040fe400078e02ff */
[-C--:B----4-:R-:W-:Y:S02]  /*7900*/  IMAD R6, R3, R12.reuse, RZ ;  /* 0x0000000c03067224 */ /* 0x090fe400078e02ff */
[C---:B---3--:R-:W-:Y:S02]  /*7910*/  IMAD R0, R46.reuse, -0xc0, R16 ;  /* 0xffffff402e007824 */ /* 0x048fe400078e0210 */
[----:B-1----:R-:W-:-:S04]  /*7920*/  IMAD.WIDE.U32 R14, R46, R12, RZ ;  /* 0x0000000c2e0e7225 */ /* 0x002fc800078e00ff */
        /* <DEDUP_REMOVED lines=27> */
[-C--:B------:R-:W-:Y:S01]  /*7ae0*/  IMAD R3, R48, R10.reuse, RZ ;  /* 0x0000000a30037224 */ /* 0x080fe200078e02ff */
[----:B------:R-:W-:Y:S01]  /*7af0*/  ULDC.64 UR6, c[0x0][0x3c8] ;  /* 0x0000f20000067ab9 */ /* 0x000fe20000000a00 */
[--C-:B------:R-:W-:Y:S01]  /*7b00*/  IMAD.WIDE.U32 R6, R148, R10, R4.reuse ;  /* 0x0000000a94067225 */ /* 0x100fe200078e0004 */
[----:B------:R-:W-:Y:S01]  /*7b10*/  ULDC.64 UR8, c[0x0][0x3e0] ;  /* 0x0000f80000087ab9 */ /* 0x000fe20000000a00 */
[----:B------:R-:W-:Y:S02]  /*7b20*/  CS2R R36, SRZ ;  /* 0x0000000000247805 */ /* 0x000fe4000001ff00 */
[----:B------:R-:W-:Y:S01]  /*7b30*/  CS2R R38, SRZ ;  /* 0x0000000000267805 */ /* 0x000fe2000001ff00 */
[-C--:B------:R-:W-:Y:S01]  /*7b40*/  IMAD R15, R48, R12.reuse, RZ ;  /* 0x0000000c300f7224 */ /* 0x080fe200078e02ff */
[----:B------:R-:W-:Y:S01]  /*7b50*/  ULDC.64 UR10, c[0x0][0x208] ;  /* 0x00008200000a7ab9 */ /* 0x000fe20000000a00 */
[----:B------:R-:W-:Y:S01]  /*7b60*/  IMAD.WIDE.U32 R8, R148, R12, R4 ;  /* 0x0000000c94087225 */ /* 0x000fe200078e0004 */
[----:B------:R-:W-:-:S03]  /*7b70*/  IADD3 R4, P1, R6, R40, RZ ;  /* 0x0000002806047210 */ /* 0x000fc60007f3e0ff */
[----:B------:R-:W-:Y:S01]  /*7b80*/  IMAD R3, R148, R11, R3 ;  /* 0x0000000b94037224 */ /* 0x000fe200078e0203 */
        /* <DEDUP_REMOVED lines=46> */
.L_x_10195:
[----:B------:R-:W-:Y:S05]  /*7e70*/  BSYNC B1 ;  /* 0x0000000000017941 */ /* 0x000fea0003800000 */
.L_x_10194:
        /* <DEDUP_REMOVED lines=39> */
.L_x_10386:
[----:B------:R-:W-:Y:S01]  /*80f0*/  UMOV UR4, 0xffffffff ;  /* 0xffffffff00047882 */ /* 0x000fe20000000000 */
[----:B------:R-:W-:Y:S02]  /*8100*/  LOP3.LUT R5, R5, 0xfffffffe, RZ, 0xc0, !PT ;  /* 0xfffffffe05057812 */ /* 0x000fe400078ec0ff */
[----:B------:R-:W-:Y:S05]  /*8110*/  BRA.DIV UR4, `(.L_x_10197) ;  /* 0x0000019a04d47947 */ /* 0x000fea000b800000 */
.L_x_10389:
[----:B------:R-:W-:Y:S01]  /*8120*/  UMOV UR4, 0xffffffff ;  /* 0xffffffff00047882 */ /* 0x000fe20000000000 */
[----:B------:R-:W-:Y:S02]  /*8130*/  IMAD.IADD R5, R42, 0x1, -R5 ;  /* 0x000000012a057824 */ /* 0x000fe400078e0a05 */
[----:B------:R-:W-:Y:S05]  /*8140*/  BRA.DIV UR4, `(.L_x_10198) ;  /* 0x0000019a04f07947 */ /* 0x000fea000b800000 */
.L_x_10392:
[----:B------:R-:W-:Y:S01]  /*8150*/  UMOV UR4, 0xffffffff ;  /* 0xffffffff00047882 */ /* 0x000fe20000000000 */
[----:B------:R-:W-:Y:S02]  /*8160*/  SHF.L.U32 R3, R5, 0x1f, RZ ;  /* 0x0000001f05037819 */ /* 0x000fe400000006ff */
[----:B------:R-:W-:Y:S05]  /*8170*/  BRA.DIV UR4, `(.L_x_10199) ;  /* 0x0000019e040c7947 */ /* 0x000fea000b800000 */
.L_x_10395:
        /* <DEDUP_REMOVED lines=36> */
.L_x_10396:
[----:B------:R-:W-:Y:S05]  /*83c0*/  BSYNC B1 ;  /* 0x0000000000017941 */ /* 0x000fea0003800000 */
.L_x_10200:
        /* <DEDUP_REMOVED lines=26> */
[----:B------:R-:W-:Y:S02]  /*8570*/  SHF.R.U64 R55, R38, 0x10, R39 ;  /* 0x0000001026377819 */ /* 0x000fe40000001227 */
[----:B------:R-:W-:Y:S01]  /*8580*/  PRMT R53, R57, 0x5410, R53 ;  /* 0x0000541039357816 */ /* 0x000fe20000000035 */
[----:B------:R-:W-:Y:S01]  /*8590*/  IMAD.U32 R57, R56, 0x10000, RZ ;  /* 0x0001000038397824 */ /* 0x000fe200078e00ff */
[----:B------:R-:W-:-:S02]  /*85a0*/  SHF.R.U64 R52, R36, 0x10, R37 ;  /* 0x0000001024347819 */ /* 0x000fc40000001225 */
[----:B------:R-:W-:Y:S01]  /*85b0*/  PRMT R55, R54, 0x5410, R55 ;  /* 0x0000541036377816 */ /* 0x000fe20000000037 */
[C---:B------:R-:W-:Y:S01]  /*85c0*/  IMAD.U32 R54, R53.reuse, 0x10000, RZ ;  /* 0x0001000035367824 */ /* 0x040fe200078e00ff */
[----:B------:R-:W-:Y:S02]  /*85d0*/  LOP3.LUT R56, R56, 0xffff0000, RZ, 0xc0, !PT ;  /* 0xffff000038387812 */ /* 0x000fe400078ec0ff */
        /* <DEDUP_REMOVED lines=35> */
.L_x_10204:
[----:B------:R-:W-:Y:S05]  /*8810*/  BSYNC B1 ;  /* 0x0000000000017941 */ /* 0x000fea0003800000 */
.L_x_10203:
        /* <DEDUP_REMOVED lines=49> */
.L_x_10206:
[----:B------:R-:W-:Y:S05]  /*8b30*/  BSYNC B1 ;  /* 0x0000000000017941 */ /* 0x000fea0003800000 */
.L_x_10205:
        /* <DEDUP_REMOVED lines=48> */
.L_x_10208:
[----:B------:R-:W-:Y:S05]  /*8e40*/  BSYNC B1 ;  /* 0x0000000000017941 */ /* 0x000fea0003800000 */
.L_x_10207:
        /* <DEDUP_REMOVED lines=48> */
.L_x_10210:
[----:B------:R-:W-:Y:S05]  /*9150*/  BSYNC B1 ;  /* 0x0000000000017941 */ /* 0x000fea0003800000 */
.L_x_10209:
        /* <DEDUP_REMOVED lines=48> */
.L_x_10212:
[----:B------:R-:W-:Y:S05]  /*9460*/  BSYNC B1 ;  /* 0x0000000000017941 */ /* 0x000fea0003800000 */
.L_x_10211:
        /* <DEDUP_REMOVED lines=48> */
.L_x_10193:
        /* <DEDUP_REMOVED lines=24> */
[----:B------:R-:W-:Y:S01]  /*98f0*/  SHF.R.S32.HI R9, RZ, 0x1f, R148 ;  /* 0x0000001fff097819 */ /* 0x000fe20000011494 */
[----:B------:R-:W-:Y:S01]  /*9900*/  IMAD.MOV.U32 R4, RZ, RZ, R147 ;  /* 0x000000ffff047224 */ /* 0x000fe200078e0093 */
[----:B------:R-:W-:Y:S01]  /*9910*/  ULDC.64 UR4, c[0x0][0x3c8] ;  /* 0x0000f20000047ab9 */ /* 0x000fe20000000a00 */
[----:B------:R-:W-:Y:S01]  /*9920*/  IMAD.MOV.U32 R5, RZ, RZ, R50 ;  /* 0x000000ffff057224 */ /* 0x000fe200078e0032 */
[----:B------:R-:W-:Y:S01]  /*9930*/  ULDC.64 UR6, c[0x0][0x3e0] ;  /* 0x0000f80000067ab9 */ /* 0x000fe20000000a00 */
[-C--:B------:R-:W-:Y:S01]  /*9940*/  IMAD R8, R9, R10.reuse, RZ ;  /* 0x0000000a09087224 */ /* 0x080fe200078e02ff */
[----:B------:R-:W-:Y:S01]  /*9950*/  CS2R R28, SRZ ;  /* 0x00000000001c7805 */ /* 0x000fe2000001ff00 */
[----:B------:R-:W-:Y:S01]  /*9960*/  IMAD.WIDE.U32 R6, R148, R10, R4 ;  /* 0x0000000a94067225 */ /* 0x000fe200078e0004 */
[----:B------:R-:W-:Y:S02]  /*9970*/  CS2R R30, SRZ ;  /* 0x00000000001e7805 */ /* 0x000fe4000001ff00 */
[----:B------:R-:W-:-:S02]  /*9980*/  CS2R R32, SRZ ;  /* 0x0000000000207805 */ /* 0x000fc4000001ff00 */
[----:B------:R-:W-:Y:S01]  /*9990*/  CS2R R34, SRZ ;  /* 0x0000000000227805 */ /* 0x000fe2000001ff00 */
[----:B------:R-:W-:Y:S01]  /*99a0*/  IMAD R9, R9, R12, RZ ;  /* 0x0000000c09097224 */ /* 0x000fe200078e02ff */
[----:B------:R-:W-:Y:S01]  /*99b0*/  IADD3 R40, P2, R6, R40, RZ ;  /* 0x0000002806287210 */ /* 0x000fe20007f5e0ff */
[C---:B------:R-:W-:Y:S01]  /*99c0*/  IMAD.WIDE.U32 R4, R148.reuse, R12, R4 ;  /* 0x0000000c94047225 */ /* 0x040fe200078e0004 */
[----:B------:R-:W-:Y:S02]  /*99d0*/  CS2R R36, SRZ ;  /* 0x0000000000247805 */ /* 0x000fe4000001ff00 */
[----:B------:R-:W-:Y:S02]  /*99e0*/  CS2R R38, SRZ ;  /* 0x0000000000267805 */ /* 0x000fe4000001ff00 */
[----:B------:R-:W-:Y:S01]  /*99f0*/  CS2R R16, SRZ ;  /* 0x0000000000107805 */ /* 0x000fe2000001ff00 */
[----:B------:R-:W-:Y:S01]  /*9a00*/  IMAD R6, R148, R11, R8 ;  /* 0x0000000b94067224 */ /* 0x000fe200078e0208 */
        /* <DEDUP_REMOVED lines=9> */
[----:B------:R-:W-:Y:S01]  /*9aa0*/  IMAD.WIDE.U32 R42, R42, 0xc0, R40 ;  /* 0x000000c02a2a7825 */ /* 0x000fe200078e0028 */
[----:B------:R-:W-:Y:S01]  /*9ab0*/  CS2R R26, SRZ ;  /* 0x00000000001a7805 */ /* 0x000fe2000001ff00 */
[----:B------:R-:W-:-:S02]  /*9ac0*/  ULDC.64 UR8, c[0x0][0x208] ;  /* 0x0000820000087ab9 */ /* 0x000fc40000000a00 */
[----:B------:R-:W-:Y:S01]  /*9ad0*/  IMAD.WIDE.U32 R14, R14, 0xc0, R102 ;  /* 0x000000c00e0e7825 */ /* 0x000fe200078e0066 */
[----:B------:R-:W-:Y:S01]  /*9ae0*/  LEA R8, P2, R42, UR4, 0x1 ;  /* 0x000000042a087c11 */ /* 0x000fe2000f8408ff */
[----:B------:R-:W-:Y:S02]  /*9af0*/  ULDC UR4, c[0x0][0x3d4] ;  /* 0x0000f50000047ab9 */ /* 0x000fe40000000800 */
[----:B------:R-:W-:Y:S01]  /*9b00*/  IMAD.IADD R7, R7, 0x1, R43 ;  /* 0x0000000107077824 */ /* 0x000fe200078e022b */
[----:B------:R-:W-:Y:S01]  /*9b10*/  LEA R20, P3, R14, UR6, 0x1 ;  /* 0x000000060e147c11 */ /* 0x000fe2000f8608ff */
[----:B------:R-:W-:Y:S02]  /*9b20*/  IMAD.IADD R5, R5, 0x1, R15 ;  /* 0x0000000105057824 */ /* 0x000fe400078e020f */
[----:B------:R-:W-:Y:S01]  /*9b30*/  VIADD R52, R147, 0x20 ;  /* 0x0000002093347836 */ /* 0x000fe20000000000 */
[----:B------:R-:W-:Y:S02]  /*9b40*/  LEA.HI.X R9, R42, UR5, R7, 0x1, P2 ;  /* 0x000000052a097c11 */ /* 0x000fe400090f0c07 */
[----:B------:R-:W-:-:S02]  /*9b50*/  CS2R R6, SRZ ;  /* 0x0000000000067805 */ /* 0x000fc4000001ff00 */
[----:B------:R-:W-:Y:S02]  /*9b60*/  LEA.HI.X R21, R14, UR7, R5, 0x1, P3 ;  /* 0x000000070e157c11 */ /* 0x000fe400098f0c05 */
[----:B------:R-:W-:Y:S02]  /*9b70*/  CS2R R4, SRZ ;  /* 0x0000000000047805 */ /* 0x000fe4000001ff00 */
[----:B------:R-:W-:Y:S02]  /*9b80*/  ISETP.GE.AND P2, PT, R147, UR4, PT ;  /* 0x0000000493007c0c */ /* 0x000fe4000bf46270 */
[----:B------:R-:W-:Y:S02]  /*9b90*/  ISETP.GE.AND P3, PT, R53, UR4, PT ;  /* 0x0000000435007c0c */ /* 0x000fe4000bf66270 */
[----:B------:R-:W-:-:S09]  /*9ba0*/  ISETP.GE.AND P4, PT, R52, UR4, PT ;  /* 0x0000000434007c0c */ /* 0x000fd2000bf86270 */
[----:B------:R0:W5:Y:S04]  /*9bb0*/  @!P2 LDG.E.128 R28, desc[UR8][R8.64] ;  /* 0x00000008081ca981 */ /* 0x000168000c1e1d00 */
[----:B------:R0:W5:Y:S04]  /*9bc0*/  @!P3 LDG.E.128 R32, desc[UR8][R8.64+0x20] ;  /* 0x000020080820b981 */ /* 0x000168000c1e1d00 */
[----:B------:R0:W5:Y:S04]  /*9bd0*/  @!P4 LDG.E.128 R36, desc[UR8][R8.64+0x40] ;  /* 0x000040080824c981 */ /* 0x000168000c1e1d00 */
[----:B------:R0:W5:Y:S04]  /*9be0*/  @!P2 LDG.E.128 R4, desc[UR8][R20.64] ;  /* 0x000000081404a981 */ /* 0x000168000c1e1d00 */
[----:B------:R0:W5:Y:S04]  /*9bf0*/  @!P3 LDG.E.128 R16, desc[UR8][R20.64+0x20] ;  /* 0x000020081410b981 */ /* 0x000168000c1e1d00 */
[----:B------:R0:W5:Y:S02]  /*9c00*/  @!P4 LDG.E.128 R24, desc[UR8][R20.64+0x40] ;  /* 0x000040081418c981 */ /* 0x000164000c1e1d00 */
.L_x_10214:
[----:B------:R-:W-:Y:S05]  /*9c10*/  BSYNC B1 ;  /* 0x0000000000017941 */ /* 0x000fea0003800000 */
.L_x_10213:
[----:B0-----:R-:W2:Y:S01]  /*9c20*/  LDL R20, [R1+0x7c] ;  /* 0x00007c0001147983 */ /* 0x001ea20000100800 */
[----:B------:R-:W-:Y:S01]  /*9c30*/  @P1 SHF.R.U32.HI R3, RZ, R51, R48 ;  /* 0x00000033ff031219 */ /* 0x000fe20000011630 */
[----:B-----5:R-:W-:Y:S01]  /*9c40*/  IMAD.MOV.U32 R0, RZ, RZ, R4 ;  /* 0x000000ffff007224 */ /* 0x020fe200078e0004 */
[----:B------:R-:W-:Y:S01]  /*9c50*/  ULDC.64 UR4, c[0x0][0x3c8] ;  /* 0x0000f20000047ab9 */ /* 0x000fe20000000a00 */
[----:B------:R-:W-:Y:S01]  /*9c60*/  IMAD.MOV.U32 R8, RZ, RZ, R5 ;  /* 0x000000ffff087224 */ /* 0x000fe200078e0005 */
[----:B------:R-:W-:Y:S01]  /*9c70*/  SHF.R.S32.HI R9, RZ, 0x1f, R3 ;  /* 0x0000001fff097819 */ /* 0x000fe20000011403 */
[-C--:B------:R-:W-:Y:S01]  /*9c80*/  IMAD.WIDE.U32 R46, R3, R10.reuse, R46 ;  /* 0x0000000a032e7225 */ /* 0x080fe200078e002e */
[----:B------:R-:W-:Y:S01]  /*9c90*/  PRMT R21, R21, 0x5410, R0 ;  /* 0x0000541015157816 */ /* 0x000fe20000000000 */
[----:B------:R-:W-:Y:S01]  /*9ca0*/  ULDC.64 UR6, c[0x0][0x3e0] ;  /* 0x0000f80000067ab9 */ /* 0x000fe20000000a00 */
[----:B------:R-:W-:Y:S01]  /*9cb0*/  PRMT R40, R40, 0x5410, R8 ;  /* 0x0000541028287816 */ /* 0x000fe20000000008 */
[----:B------:R-:W-:-:S02]  /*9cc0*/  IMAD R0, R9, R10, RZ ;  /* 0x0000000a09007224 */ /* 0x000fc400078e02ff */
[-C--:B------:R-:W-:Y:S02]  /*9cd0*/  IMAD R8, R9, R12.reuse, RZ ;  /* 0x0000000c09087224 */ /* 0x080fe400078e02ff */
        /* <DEDUP_REMOVED lines=20> */
.L_x_10399:
[----:B------:R-:W-:Y:S01]  /*9e20*/  UMOV UR4, 0xffffffff ;  /* 0xffffffff00047882 */ /* 0x000fe20000000000 */
[----:B------:R-:W-:Y:S02]  /*9e30*/  LOP3.LUT R9, R9, 0xfffffffe, RZ, 0xc0, !PT ;  /* 0xfffffffe09097812 */ /* 0x000fe400078ec0ff */
[----:B------:R-:W-:Y:S05]  /*9e40*/  BRA.DIV UR4, `(.L_x_10216) ;  /* 0x0000018204387947 */ /* 0x000fea000b800000 */
.L_x_10402:
[----:B------:R-:W-:Y:S01]  /*9e50*/  UMOV UR4, 0xffffffff ;  /* 0xffffffff00047882 */ /* 0x000fe20000000000 */
[----:B------:R-:W-:Y:S02]  /*9e60*/  IMAD.IADD R9, R20, 0x1, -R9 ;  /* 0x0000000114097824 */ /* 0x000fe400078e0a09 */
[----:B------:R-:W-:Y:S05]  /*9e70*/  BRA.DIV UR4, `(.L_x_10217) ;  /* 0x0000018204547947 */ /* 0x000fea000b800000 */
.L_x_10405:
[----:B------:R-:W-:Y:S01]  /*9e80*/  UMOV UR4, 0xffffffff ;  /* 0xffffffff00047882 */ /* 0x000fe20000000000 */
[----:B------:R-:W-:Y:S02]  /*9e90*/  SHF.L.U32 R3, R9, 0x1f, RZ ;  /* 0x0000001f09037819 */ /* 0x000fe400000006ff */
[----:B------:R-:W-:Y:S05]  /*9ea0*/  BRA.DIV UR4, `(.L_x_10218) ;  /* 0x0000018204707947 */ /* 0x000fea000b800000 */
.L_x_10408:
        /* <DEDUP_REMOVED lines=37> */
.L_x_10409:
[----:B------:R-:W-:Y:S05]  /*a100*/  BSYNC B1 ;  /* 0x0000000000017941 */ /* 0x000fea0003800000 */
.L_x_10219:
[----:B------:R-:W-:Y:S02]  /*a110*/  PRMT R45, R0, 0x7610, R45 ;  /* 0x00007610002d7816 */ /* 0x000fe4000000002d */
[----:B------:R-:W-:Y:S01]  /*a120*/  PRMT R46, R8, 0x7610, R46 ;  /* 0x00007610082e7816 */ /* 0x000fe2000000002e */
[----:B------:R-:W-:Y:S06]  /*a130*/  @P0 BRA `(.L_x_10202) ;  /* 0x00000014004c0947 */ /* 0x000fec0003800000 */
[----:B------:R1:W5:Y:S01]  /*a140*/  LDL R72, [R1+0x2c] ;  /* 0x00002c0001487983 */ /* 0x0003620000100800 */
[----:B------:R-:W2:Y:S03]  /*a150*/  LDC R0, c[0x0][0x3d4] ;  /* 0x0000f500ff007b82 */ /* 0x000ea60000000800 */
        /* <DEDUP_REMOVED lines=9> */
[----:B------:R-:W1:Y:S01]  /*a1f0*/  S2R R9, SR_TID.X ;  /* 0x0000000000097919 */ /* 0x000e620000002100 */
[----:B------:R-:W-:Y:S02]  /*a200*/  SHF.R.U64 R60, R4, 0x10, R5 ;  /* 0x00000010043c7819 */ /* 0x000fe40000001205 */
[----:B------:R-:W-:Y:S02]  /*a210*/  SHF.R.U64 R55, R28, 0x10, R29 ;  /* 0x000000101c377819 */ /* 0x000fe4000000121d */
[----:B------:R-:W-:Y:S02]  /*a220*/  SHF.R.U32.HI R62, RZ, 0x10, R5 ;  /* 0x00000010ff3e7819 */ /* 0x000fe40000011605 */
[----:B------:R-:W-:Y:S02]  /*a230*/  PRMT R60, R21, 0x5432, R60 ;  /* 0x00005432153c7816 */ /* 0x000fe4000000003c */
[--C-:B------:R-:W-:Y:S02]  /*a240*/  SHF.R.U64 R64, R6, 0x10, R7.reuse ;  /* 0x0000001006407819 */ /* 0x100fe40000001207 */
[----:B------:R-:W-:-:S02]  /*a250*/  SHF.R.U32.HI R65, RZ, 0x10, R7 ;  /* 0x00000010ff417819 */ /* 0x000fc40000011607 */
[----:B------:R-:W-:Y:S01]  /*a260*/  PRMT R55, R61, 0x5410, R55 ;  /* 0x000054103d377816 */ /* 0x000fe20000000037 */
[----:B------:R-:W-:Y:S01]  /*a270*/  IMAD.U32 R61, R60, 0x10000, RZ ;  /* 0x000100003c3d7824 */ /* 0x000fe200078e00ff */
[----:B------:R-:W-:Y:S02]  /*a280*/  SHF.R.U32.HI R57, RZ, 0x10, R29 ;  /* 0x00000010ff397819 */ /* 0x000fe4000001161d */
[----:B------:R-:W-:Y:S02]  /*a290*/  PRMT R62, R40, 0x5432, R62 ;  /* 0x00005432283e7816 */ /* 0x000fe4000000003e */
[----:B------:R-:W-:Y:S01]  /*a2a0*/  PRMT R65, R56, 0x5410, R65 ;  /* 0x0000541038417816 */ /* 0x000fe20000000041 */
[----:B------:R-:W-:Y:S01]  /*a2b0*/  IMAD.U32 R56, R55, 0x10000, RZ ;  /* 0x0001000037387824 */ /* 0x000fe200078e00ff */
[----:B------:R-:W-:Y:S02]  /*a2c0*/  SHF.R.U32.HI R59, RZ, 0x10, R31 ;  /* 0x00000010ff3b7819 */ /* 0x000fe4000001161f */
[----:B------:R-:W-:Y:S01]  /*a2d0*/  PRMT R57, R63, 0x5410, R57 ;  /* 0x000054103f397816 */ /* 0x000fe20000000039 */
[----:B------:R-:W-:Y:S01]  /*a2e0*/  IMAD.U32 R63, R62, 0x10000, RZ ;  /* 0x000100003e3f7824 */ /* 0x000fe200078e00ff */
[----:B------:R-:W-:-:S02]  /*a2f0*/  PRMT R59, R66, 0x5410, R59 ;  /* 0x00005410423b7816 */ /* 0x000fc4000000003b */
[----:B------:R-:W-:Y:S02]  /*a300*/  SHF.R.U64 R58, R30, 0x10, R31 ;  /* 0x000000101e3a7819 */ /* 0x000fe4000000121f */
[----:B------:R-:W-:Y:S02]  /*a310*/  LOP3.LUT R60, R60, 0xffff0000, RZ, 0xc0, !PT ;  /* 0xffff00003c3c7812 */ /* 0x000fe400078ec0ff */
[----:B------:R-:W-:Y:S01]  /*a320*/  LOP3.LUT R55, R55, 0xffff0000, RZ, 0xc0, !PT ;  /* 0xffff000037377812 */ /* 0x000fe200078ec0ff */
[----:B-1----:R-:W-:Y:S01]  /*a330*/  VIADD R9, R9, 0xffffff80 ;  /* 0xffffff8009097836 */ /* 0x002fe20000000000 */
[----:B------:R-:W-:Y:S02]  /*a340*/  PRMT R64, R41, 0x5432, R64 ;  /* 0x0000543229407816 */ /* 0x000fe40000000040 */
[----:B------:R-:W-:Y:S02]  /*a350*/  PRMT R58, R42, 0x5432, R58 ;  /* 0x000054322a3a7816 */ /* 0x000fe4000000003a */
[----:B0-----:R-:W-:-:S02]  /*a360*/  LEA.HI R3, R9, R9, RZ, 0x1 ;  /* 0x0000000909037211 */ /* 0x001fc400078f08ff */
[----:B------:R-:W-:Y:S02]  /*a370*/  LOP3.LUT R62, R62, 0xffff0000, RZ, 0xc0, !PT ;  /* 0xffff00003e3e7812 */ /* 0x000fe400078ec0ff */
[----:B------:R-:W-:-:S05]  /*a380*/  LOP3.LUT R3, R3, 0xfffffffe, RZ, 0xc0, !PT ;  /* 0xfffffffe03037812 */ /* 0x000fca00078ec0ff */
[----:B------:R-:W-:Y:S01]  /*a390*/  IMAD.IADD R3, R9, 0x1, -R3 ;  /* 0x0000000109037824 */ /* 0x000fe200078e0a03 */
[----:B-----5:R-:W-:-:S04]  /*a3a0*/  LOP3.LUT R9, R72, 0x18, R147, 0xf8, !PT ;  /* 0x0000001848097812 */ /* 0x020fc800078ef893 */
[----:B------:R-:W-:Y:S02]  /*a3b0*/  LEA.HI R3, R0, R3, RZ, 0x1d ;  /* 0x0000000300037211 */ /* 0x000fe400078fe8ff */
[----:B------:R-:W-:Y:S02]  /*a3c0*/  LOP3.LUT R9, R9, R68, RZ, 0x3c, !PT ;  /* 0x0000004409097212 */ /* 0x000fe400078e3cff */
[----:B------:R-:W-:-:S03]  /*a3d0*/  SHF.R.S32.HI R8, RZ, 0x1f, R3 ;  /* 0x0000001fff087819 */ /* 0x000fc60000011403 */
[----:B------:R-:W-:Y:S01]  /*a3e0*/  IMAD.IADD R10, R70, 0x1, R9 ;  /* 0x00000001460a7824 */ /* 0x000fe200078e0209 */
[----:B------:R-:W-:Y:S01]  /*a3f0*/  LEA.HI R8, R8, R3, RZ, 0x2 ;  /* 0x0000000308087211 */ /* 0x000fe200078f10ff */
[----:B------:R-:W-:-:S03]  /*a400*/  IMAD.SHL.U32 R3, R3, 0x8, RZ ;  /* 0x0000000803037824 */ /* 0x000fc600078e00ff */
[----:B------:R-:W-:Y:S02]  /*a410*/  SHF.R.S32.HI R9, RZ, 0x2, R8 ;  /* 0x00000002ff097819 */ /* 0x000fe40000011408 */
[----:B------:R-:W-:Y:S02]  /*a420*/  LOP3.LUT R8, R72, 0x18, R3, 0xf8, !PT ;  /* 0x0000001848087812 */ /* 0x000fe400078ef803 */
[----:B------:R-:W-:Y:S01]  /*a430*/  LEA R3, R10, UR61, 0x1 ;  /* 0x0000003d0a037c11 */ /* 0x000fe2000f8e08ff */
[----:B------:R-:W-:Y:S01]  /*a440*/  IMAD R9, R9, 0x1800, R70 ;  /* 0x0000180009097824 */ /* 0x000fe200078e0246 */
[----:B------:R-:W-:-:S05]  /*a450*/  LOP3.LUT R8, R8, R68, RZ, 0x3c, !PT ;  /* 0x0000004408087212 */ /* 0x000fca00078e3cff */
[----:B------:R-:W-:Y:S02]  /*a460*/  IMAD.IADD R13, R9, 0x1, R8 ;  /* 0x00000001090d7824 */ /* 0x000fe400078e0208 */
[----:B------:R-:W0:Y:S02]  /*a470*/  LDS.128 R8, [R3] ;  /* 0x0000000003087984 */ /* 0x000e240000000c00 */
        /* <DEDUP_REMOVED lines=70> */
.L_x_10222:
[----:B------:R-:W-:Y:S05]  /*a8e0*/  BSYNC B1 ;  /* 0x0000000000017941 */ /* 0x000fea0003800000 */
.L_x_10221:
[----:B------:R-:W-:Y:S04]  /*a8f0*/  BSSY B1, `(.L_x_10223) ;  /* 0x000006c000017945 */ /* 0x000fe80003800000 */
[----:B------:R-:W-:Y:S05]  /*a900*/  @P1 BRA `(.L_x_10224) ;  /* 0x0000000400a81947 */ /* 0x000fea0003800000 */
[----:B------:R-:W2:Y:S01]  /*a910*/  LDL R55, [R1+0x8c] ;  /* 0x00008c0001377983 */ /* 0x000ea20000100800 */
[----:B01----:R-:W-:Y:S02]  /*a920*/  SHF.R.S32.HI R3, RZ, 0x1f, R74 ;  /* 0x0000001fff037819 */ /* 0x003fe4000001144a */
[----:B------:R-:W-:Y:S02]  /*a930*/  SHF.R.U64 R31, R32, 0x10, R33 ;  /* 0x00000010201f7819 */ /* 0x000fe40000001221 */
[----:B------:R-:W-:Y:S02]  /*a940*/  LEA.HI R3, R3, R74, RZ, 0x3 ;  /* 0x0000004a03037211 */ /* 0x000fe400078f18ff */
[----:B------:R-:W-:Y:S02]  /*a950*/  SHF.R.U64 R15, R16, 0x10, R17 ;  /* 0x00000010100f7819 */ /* 0x000fe40000001211 */
[----:B------:R-:W-:Y:S02]  /*a960*/  SHF.R.S32.HI R3, RZ, 0x3, R3 ;  /* 0x00000003ff037819 */ /* 0x000fe40000011403 */
[----:B------:R-:W-:-:S02]  /*a970*/  SHF.R.U32.HI R16, RZ, 0x10, R17 ;  /* 0x00000010ff107819 */ /* 0x000fc40000011611 */
[----:B------:R-:W-:Y:S02]  /*a980*/  LEA.HI R3, R0, R3, RZ, 0x1d ;  /* 0x0000000300037211 */ /* 0x000fe400078fe8ff */
[----:B------:R-:W-:Y:S02]  /*a990*/  SHF.R.U64 R29, R34, 0x10, R35 ;  /* 0x00000010221d7819 */ /* 0x000fe40000001223 */
[----:B------:R-:W-:Y:S02]  /*a9a0*/  SHF.R.S32.HI R4, RZ, 0x1f, R3 ;  /* 0x0000001fff047819 */ /* 0x000fe40000011403 */
[----:B------:R-:W-:Y:S02]  /*a9b0*/  PRMT R54, R54, 0x5410, R31 ;  /* 0x0000541036367816 */ /* 0x000fe4000000001f */
[----:B------:R-:W-:Y:S01]  /*a9c0*/  LEA.HI R4, R4, R3, RZ, 0x2 ;  /* 0x0000000304047211 */ /* 0x000fe200078f10ff */
[----:B------:R-:W-:Y:S01]  /*a9d0*/  IMAD.SHL.U32 R3, R3, 0x8, RZ ;  /* 0x0000000803037824 */ /* 0x000fe200078e00ff */
[----:B------:R-:W-:-:S02]  /*a9e0*/  PRMT R48, R48, 0x5410, R15 ;  /* 0x0000541030307816 */ /* 0x000fc4000000000f */
[----:B------:R-:W-:Y:S02]  /*a9f0*/  SHF.R.S32.HI R4, RZ, 0x2, R4 ;  /* 0x00000002ff047819 */ /* 0x000fe40000011404 */
[----:B-----5:R-:W-:Y:S01]  /*aa00*/  LOP3.LUT R3, R72, 0x18, R3, 0xf8, !PT ;  /* 0x0000001848037812 */ /* 0x020fe200078ef803 */
[----:B------:R-:W-:Y:S01]  /*aa10*/  IMAD.U32 R31, R48, 0x10000, RZ ;  /* 0x00010000301f7824 */ /* 0x000fe200078e00ff */
[----:B------:R-:W-:Y:S01]  /*aa20*/  SHF.R.U32.HI R32, RZ, 0x10, R33 ;  /* 0x00000010ff207819 */ /* 0x000fe20000011621 */
[----:B------:R-:W-:Y:S01]  /*aa30*/  IMAD R4, R4, 0x1800, R70 ;  /* 0x0000180004047824 */ /* 0x000fe200078e0246 */
[----:B------:R-:W-:Y:S02]  /*aa40*/  LOP3.LUT R3, R3, R68, RZ, 0x3c, !PT ;  /* 0x0000004403037212 */ /* 0x000fe400078e3cff */
[----:B------:R-:W-:Y:S02]  /*aa50*/  SHF.R.U64 R13, R18, 0x10, R19 ;  /* 0x00000010120d7819 */ /* 0x000fe40000001213 */
[----:B------:R-:W-:Y:S01]  /*aa60*/  PRMT R47, R47, 0x5410, R16 ;  /* 0x000054102f2f7816 */ /* 0x000fe20000000010 */
[----:B------:R-:W-:Y:S01]  /*aa70*/  IMAD.IADD R3, R4, 0x1, R3 ;  /* 0x0000000104037824 */ /* 0x000fe200078e0203 */
[----:B------:R-:W-:-:S02]  /*aa80*/  SHF.R.U32.HI R18, RZ, 0x10, R19 ;  /* 0x00000010ff127819 */ /* 0x000fc40000011613 */
[----:B------:R-:W-:Y:S01]  /*aa90*/  PRMT R52, R52, 0x5410, R29 ;  /* 0x0000541034347816 */ /* 0x000fe2000000001d */
[----:B------:R-:W-:Y:S01]  /*aaa0*/  IMAD R3, R3, 0x2, R22 ;  /* 0x0000000203037824 */ /* 0x000fe200078e0216 */
[----:B------:R-:W-:Y:S01]  /*aab0*/  SHF.R.U32.HI R34, RZ, 0x10, R35 ;  /* 0x00000010ff227819 */ /* 0x000fe20000011623 */
[----:B------:R-:W-:Y:S01]  /*aac0*/  IMAD.U32 R29, R54, 0x10000, RZ ;  /* 0x00010000361d7824 */ /* 0x000fe200078e00ff */
[----:B------:R-:W-:Y:S01]  /*aad0*/  PRMT R53, R53, 0x5410, R32 ;  /* 0x0000541035357816 */ /* 0x000fe20000000020 */
[----:B------:R-:W-:Y:S01]  /*aae0*/  IMAD.U32 R20, R47, 0x10000, RZ ;  /* 0x000100002f147824 */ /* 0x000fe200078e00ff */
[----:B------:R-:W0:Y:S01]  /*aaf0*/  LDS.128 R8, [R3+0xda00] ;  /* 0x00da000003087984 */ /* 0x000e220000000c00 */
        /* <DEDUP_REMOVED lines=8> */
[C---:B------:R-:W-:Y:S01]  /*ab80*/  FMUL.FTZ R33, R16.reuse, R31 ;  /* 0x0000001f10217220 */ /* 0x040fe20000410000 */
[-C--:B------:R-:W-:Y:S01]  /*ab90*/  FMUL.FTZ R35, R16, R29.reuse ;  /* 0x0000001d10237220 */ /* 0x080fe20000410000 */
[----:B------:R-:W-:Y:S02]  /*aba0*/  IMAD.U32 R16, R53, 0x10000, RZ ;  /* 0x0001000035107824 */ /* 0x000fe400078e00ff */
[----:B------:R-:W-:Y:S01]  /*abb0*/  FMUL.FTZ R30, R17, R20 ;  /* 0x00000014111e7220 */ /* 0x000fe20000410000 */
[C---:B------:R-:W-:Y:S01]  /*abc0*/  IMAD.U32 R19, R11.reuse, 0x10000, RZ ;  /* 0x000100000b137824 */ /* 0x040fe200078e00ff */
[----:B------:R-:W-:Y:S01]  /*abd0*/  LOP3.LUT R11, R11, 0xffff0000, RZ, 0xc0, !PT ;  /* 0xffff00000b0b7812 */ /* 0x000fe200078ec0ff */
[----:B------:R-:W-:Y:S01]  /*abe0*/  FMUL.FTZ R32, R17, R16 ;  /* 0x0000001011207220 */ /* 0x000fe20000410000 */
[----:B------:R-:W-:Y:S01]  /*abf0*/  LOP3.LUT R17, R48, 0xffff0000, RZ, 0xc0, !PT ;  /* 0xffff000030117812 */ /* 0x000fe200078ec0ff */
[C---:B------:R-:W-:Y:S01]  /*ac00*/  IMAD.U32 R18, R10.reuse, 0x10000, RZ ;  /* 0x000100000a127824 */ /* 0x040fe200078e00ff */
        /* <DEDUP_REMOVED lines=58> */
.L_x_10224:
[----:B------:R-:W-:Y:S05]  /*afb0*/  BSYNC B1 ;  /* 0x0000000000017941 */ /* 0x000fea0003800000 */
.L_x_10223:
[----:B------:R-:W-:Y:S05]  /*afc0*/  @P2 BRA `(.L_x_10202) ;  /* 0x0000000400a82947 */ /* 0x000fea0003800000 */
[----:B------:R-:W3:Y:S01]  /*afd0*/  LDL R28, [R1+0x88] ;  /* 0x00008800011c7983 */ /* 0x000ee20000100800 */
[----:B012---:R-:W-:Y:S02]  /*afe0*/  SHF.R.S32.HI R3, RZ, 0x1f, R73 ;  /* 0x0000001fff037819 */ /* 0x007fe40000011449 */
[----:B------:R-:W-:Y:S02]  /*aff0*/  SHF.R.U64 R12, R24, 0x10, R25 ;  /* 0x00000010180c7819 */ /* 0x000fe40000001219 */
[----:B------:R-:W-:Y:S02]  /*b000*/  LEA.HI R3, R3, R73, RZ, 0x3 ;  /* 0x0000004903037211 */ /* 0x000fe400078f18ff */
[----:B------:R-:W-:Y:S02]  /*b010*/  SHF.R.U64 R16, R36, 0x10, R37 ;  /* 0x0000001024107819 */ /* 0x000fe40000001225 */
[----:B------:R-:W-:Y:S02]  /*b020*/  SHF.R.S32.HI R3, RZ, 0x3, R3 ;  /* 0x00000003ff037819 */ /* 0x000fe40000011403 */
[----:B------:R-:W-:-:S02]  /*b030*/  SHF.R.U32.HI R25, RZ, 0x10, R25 ;  /* 0x00000010ff197819 */ /* 0x000fc40000011619 */
[----:B------:R-:W-:Y:S02]  /*b040*/  LEA.HI R0, R0, R3, RZ, 0x1d ;  /* 0x0000000300007211 */ /* 0x000fe400078fe8ff */
[----:B------:R-:W-:Y:S02]  /*b050*/  PRMT R21, R21, 0x5410, R12 ;  /* 0x0000541015157816 */ /* 0x000fe4000000000c */
[----:B------:R-:W-:Y:S02]  /*b060*/  SHF.R.S32.HI R3, RZ, 0x1f, R0 ;  /* 0x0000001fff037819 */ /* 0x000fe40000011400 */
[----:B------:R-:W-:Y:S01]  /*b070*/  PRMT R43, R43, 0x5410, R16 ;  /* 0x000054102b2b7816 */ /* 0x000fe20000000010 */
[----:B------:R-:W-:Y:S01]  /*b080*/  IMAD.U32 R20, R21, 0x10000, RZ ;  /* 0x0001000015147824 */ /* 0x000fe200078e00ff */
[----:B------:R-:W-:Y:S01]  /*b090*/  LEA.HI R3, R3, R0, RZ, 0x2 ;  /* 0x0000000003037211 */ /* 0x000fe200078f10ff */
[----:B------:R-:W-:Y:S01]  /*b0a0*/  IMAD.SHL.U32 R0, R0, 0x8, RZ ;  /* 0x0000000800007824 */ /* 0x000fe200078e00ff */
[----:B------:R-:W-:Y:S01]  /*b0b0*/  SHF.R.U32.HI R37, RZ, 0x10, R37 ;  /* 0x00000010ff257819 */ /* 0x000fe20000011625 */
[----:B------:R-:W-:Y:S01]  /*b0c0*/  IMAD.U32 R19, R43, 0x10000, RZ ;  /* 0x000100002b137824 */ /* 0x000fe200078e00ff */
[----:B------:R-:W-:-:S02]  /*b0d0*/  SHF.R.S32.HI R3, RZ, 0x2, R3 ;  /* 0x00000002ff037819 */ /* 0x000fc40000011403 */
[----:B-----5:R-:W-:Y:S02]  /*b0e0*/  LOP3.LUT R0, R72, 0x18, R0, 0xf8, !PT ;  /* 0x0000001848007812 */ /* 0x020fe400078ef800 */
[----:B------:R-:W-:Y:S01]  /*b0f0*/  PRMT R40, R40, 0x5410, R25 ;  /* 0x0000541028287816 */ /* 0x000fe20000000019 */
[----:B------:R-:W-:Y:S01]  /*b100*/  IMAD R3, R3, 0x1800, R70 ;  /* 0x0000180003037824 */ /* 0x000fe200078e0246 */
[----:B------:R-:W-:Y:S02]  /*b110*/  LOP3.LUT R0, R0, R68, RZ, 0x3c, !PT ;  /* 0x0000004400007212 */ /* 0x000fe400078e3cff */
[--C-:B------:R-:W-:Y:S01]  /*b120*/  SHF.R.U64 R14, R38, 0x10, R39.reuse ;  /* 0x00000010260e7819 */ /* 0x100fe20000001227 */
[----:B------:R-:W-:Y:S01]  /*b130*/  IMAD.U32 R25, R40, 0x10000, RZ ;  /* 0x0001000028197824 */ /* 0x000fe200078e00ff */
[----:B------:R-:W-:Y:S01]  /*b140*/  SHF.R.U32.HI R39, RZ, 0x10, R39 ;  /* 0x00000010ff277819 */ /* 0x000fe20000011627 */
[----:B------:R-:W-:Y:S01]  /*b150*/  IMAD.IADD R3, R3, 0x1, R0 ;  /* 0x0000000103037824 */ /* 0x000fe200078e0200 */
[----:B------:R-:W-:-:S02]  /*b160*/  SHF.R.U64 R0, R26, 0x10, R27 ;  /* 0x000000101a007819 */ /* 0x000fc4000000121b */
[----:B------:R-:W-:Y:S01]  /*b170*/  SHF.R.U32.HI R27, RZ, 0x10, R27 ;  /* 0x00000010ff1b7819 */ /* 0x000fe2000001161b */
[----:B------:R-:W-:Y:S01]  /*b180*/  IMAD R3, R3, 0x2, R22 ;  /* 0x0000000203037824 */ /* 0x000fe200078e0216 */
[----:B------:R-:W-:Y:S02]  /*b190*/  PRMT R44, R44, 0x5410, R37 ;  /* 0x000054102c2c7816 */ /* 0x000fe40000000025 */
[----:B------:R-:W-:Y:S02]  /*b1a0*/  PRMT R41, R41, 0x5410, R0 ;  /* 0x0000541029297816 */ /* 0x000fe40000000000 */
[----:B------:R-:W0:Y:S01]  /*b1b0*/  LDS.128 R8, [R3+0xda00] ;  /* 0x00da000003087984 */ /* 0x000e220000000c00 */
[----:B------:R-:W-:Y:S02]  /*b1c0*/  PRMT R42, R42, 0x5410, R27 ;  /* 0x000054102a2a7816 */ /* 0x000fe4000000001b */
[----:B------:R-:W-:Y:S02]  /*b1d0*/  PRMT R46, R46, 0x5410, R39 ;  /* 0x000054102e2e7816 */ /* 0x000fe40000000027 */
[----:B------:R-:W-:-:S02]  /*b1e0*/  PRMT R45, R45, 0x5410, R14 ;  /* 0x000054102d2d7816 */ /* 0x000fc4000000000e */
        /* <DEDUP_REMOVED lines=22> */
[----:B------:R-:W-:Y:S01]  /*b350*/  FFMA.FTZ R24, R0, R19, -R27 ;  /* 0x0000001300187223 */ /* 0x000fe2000001081b */
[----:B------:R-:W-:-:S02]  /*b360*/  IMAD.U32 R27, R42, 0x10000, RZ ;  /* 0x000100002a1b7824 */ /* 0x000fc400078e00ff */
[----:B------:R-:W-:Y:S01]  /*b370*/  FFMA.FTZ R31, R12, R15, -R31 ;  /* 0x0000000f0c1f7223 */ /* 0x000fe2000001081f */
[----:B------:R-:W-:Y:S02]  /*b380*/  IMAD.U32 R19, R46, 0x10000, RZ ;  /* 0x000100002e137824 */ /* 0x000fe400078e00ff */
[----:B------:R-:W-:Y:S01]  /*b390*/  FFMA.FTZ R29, R0, R20, R29 ;  /* 0x00000014001d7223 */ /* 0x000fe2000001001d */
[----:B------:R-:W-:Y:S02]  /*b3a0*/  IMAD.U32 R14, R7, 0x10000, RZ ;  /* 0x00010000070e7824 */ /* 0x000fe400078e00ff */
[C---:B------:R-:W-:Y:S01]  /*b3b0*/  FMUL.FTZ R15, R18.reuse, R27 ;  /* 0x0000001b120f7220 */ /* 0x040fe20000410000 */
[----:B------:R-:W-:Y:S01]  /*b3c0*/  FMUL.FTZ R0, R18, R19 ;  /* 0x0000001312007220 */ /* 0x000fe20000410000 */
[----:B------:R-:W-:Y:S01]  /*b3d0*/  FFMA.FTZ R33, R12, R25, R33 ;  /* 0x000000190c217223 */ /* 0x000fe20000010021 */
[----:B------:R-:W-:Y:S02]  /*b3e0*/  IMAD.U32 R13, R6, 0x10000, RZ ;  /* 0x00010000060d7824 */ /* 0x000fe400078e00ff */
[----:B------:R-:W-:Y:S01]  /*b3f0*/  FFMA.FTZ R18, R14, R19, -R15 ;  /* 0x000000130e127223 */ /* 0x000fe2000001080f */
[C---:B------:R-:W-:Y:S01]  /*b400*/  FMUL.FTZ R15, R8.reuse, R21 ;  /* 0x00000015080f7220 */ /* 0x040fe20000410000 */
[----:B------:R-:W-:Y:S01]  /*b410*/  FMUL.FTZ R19, R8, R43 ;  /* 0x0000002b08137220 */ /* 0x000fe20000410000 */
[----:B------:R-:W-:-:S02]  /*b420*/  IMAD.U32 R8, R41, 0x10000, RZ ;  /* 0x0001000029087824 */ /* 0x000fc400078e00ff */
[----:B------:R-:W-:Y:S01]  /*b430*/  FFMA.FTZ R27, R14, R27, R0 ;  /* 0x0000001b0e1b7223 */ /* 0x000fe20000010000 */
[C---:B------:R-:W-:Y:S01]  /*b440*/  FFMA.FTZ R15, R4.reuse, R43, -R15 ;  /* 0x0000002b040f7223 */ /* 0x040fe2000001080f */
[----:B------:R-:W-:Y:S02]  /*b450*/  IMAD.U32 R0, R45, 0x10000, RZ ;  /* 0x000100002d007824 */ /* 0x000fe400078e00ff */
[C---:B------:R-:W-:Y:S01]  /*b460*/  FMUL.FTZ R14, R9.reuse, R40 ;  /* 0x00000028090e7220 */ /* 0x040fe20000410000 */
[----:B------:R-:W-:Y:S01]  /*b470*/  FFMA.FTZ R12, R4, R21, R19 ;  /* 0x00000015040c7223 */ /* 0x000fe20000010013 */
[----:B------:R-:W-:Y:S01]  /*b480*/  FMUL.FTZ R9, R9, R44 ;  /* 0x0000002c09097220 */ /* 0x000fe20000410000 */
[----:B------:R-:W-:Y:S01]  /*b490*/  FMUL.FTZ R4, R17, R8 ;  /* 0x0000000811047220 */ /* 0x000fe20000410000 */
[----:B------:R-:W-:Y:S01]  /*b4a0*/  LOP3.LUT R41, R41, 0xffff0000, RZ, 0xc0, !PT ;  /* 0xffff000029297812 */ /* 0x000fe200078ec0ff */
[----:B------:R-:W-:Y:S01]  /*b4b0*/  FMUL.FTZ R16, R17, R0 ;  /* 0x0000000011107220 */ /* 0x000fe20000410000 */
[----:B------:R-:W-:Y:S01]  /*b4c0*/  LOP3.LUT R42, R42, 0xffff0000, RZ, 0xc0, !PT ;  /* 0xffff00002a2a7812 */ /* 0x000fe200078ec0ff */
[----:B------:R-:W-:Y:S01]  /*b4d0*/  FFMA.FTZ R14, R5, R44, -R14 ;  /* 0x0000002c050e7223 */ /* 0x000fe2000001080e */
[----:B------:R-:W-:Y:S01]  /*b4e0*/  LOP3.LUT R45, R45, 0xffff0000, RZ, 0xc0, !PT ;  /* 0xffff00002d2d7812 */ /* 0x000fe200078ec0ff */
[----:B------:R-:W-:Y:S01]  /*b4f0*/  FFMA.FTZ R40, R5, R40, R9 ;  /* 0x0000002805287223 */ /* 0x000fe20000010009 */
[----:B------:R-:W-:Y:S01]  /*b500*/  LOP3.LUT R46, R46, 0xffff0000, RZ, 0xc0, !PT ;  /* 0xffff00002e2e7812 */ /* 0x000fe200078ec0ff */
[----:B------:R-:W-:Y:S01]  /*b510*/  FFMA.FTZ R0, R13, R0, -R4 ;  /* 0x000000000d007223 */ /* 0x000fe20000010804 */
[----:B------:R-:W-:Y:S01]  /*b520*/  LOP3.LUT R6, R6, 0xffff0000, RZ, 0xc0, !PT ;  /* 0xffff000006067812 */ /* 0x000fe200078ec0ff */
[C---:B------:R-:W-:Y:S01]  /*b530*/  FMUL.FTZ R5, R10.reuse, R41 ;  /* 0x000000290a057220 */ /* 0x040fe20000410000 */
[----:B------:R-:W-:Y:S01]  /*b540*/  LOP3.LUT R7, R7, 0xffff0000, RZ, 0xc0, !PT ;  /* 0xffff000007077812 */ /* 0x000fe200078ec0ff */
        /* <DEDUP_REMOVED lines=18> */
.L_x_10202:
[----:B------:R-:W-:Y:S05]  /*b670*/  BSYNC B0 ;  /* 0x0000000000007941 */ /* 0x000fea0003800000 */
.L_x_10192:
        /* <DEDUP_REMOVED lines=8> */
.L_x_10190:
[----:B------:R-:W-:-:S06]  /*b700*/  ULOP3.LUT UR4, UR60, 0x1, URZ, 0xfc, !UPT ;  /* 0x000000013c047892 */ /* 0x000fcc000f8efc3f */
[----:B0--3--:R-:W-:-:S05]  /*b710*/  IMAD.U32 R0, RZ, RZ, UR4 ;  /* 0x00000004ff007e24 */ /* 0x009fca000f8e00ff */
[----:B------:R-:W-:-:S13]  /*b720*/  ISETP.NE.AND P0, PT, R0, 0x3, PT ;  /* 0x000000030000780c */ /* 0x000fda0003f05270 */
[----:B------:R-:W-:Y:S05]  /*b730*/  @!P0 BRA `(.L_x_10225) ;  /* 0x0000000000048947 */ /* 0x000fea0003800000 */
[----:B------:R-:W-:Y:S01]  /*b740*/  BPT.TRAP 0x1 ;  /* 0x000000040000795c */ /* 0x000fe20000300000 */
.L_x_10225:
[----:B------:R-:W2:Y:S01]  /*b750*/  LDL R0, [R1+0x24] ;  /* 0x0000240001007983 */ /* 0x000ea20000100800 */
[----:B------:R-:W-:Y:S01]  /*b760*/  IMAD R21, R146, 0x8, R22 ;  /* 0x0000000892157824 */ /* 0x000fe200078e0216 */
[----:B--2-4-:R-:W-:-:S04]  /*b770*/  SHF.L.U32 R4, R0, 0x1f, RZ ;  /* 0x0000001f00047819 */ /* 0x014fc800000006ff */
[----:B------:R0:W2:Y:S01]  /*b780*/  SYNCS.PHASECHK.TRANS64.TRYWAIT P1, [R21+URZ+0x31c30], R4 ;  /* 0x031c3004150075a7 */ /* 0x0000a2000802017f */
[----:B------:R-:W-:Y:S05]  /*b790*/  @!P0 BRA `(.L_x_10226) ;  /* 0x0000000000048947 */ /* 0x000fea0003800000 */
[----:B------:R-:W-:Y:S01]  /*b7a0*/  BPT.TRAP 0x1 ;  /* 0x000000040000795c */ /* 0x000fe20000300000 */
.L_x_10226:
[----:B------:R-:W-:Y:S01]  /*b7b0*/  VIADD R0, R22, 0x16a00 ;  /* 0x00016a0016007836 */ /* 0x000fe20000000000 */
[----:B------:R-:W-:Y:S01]  /*b7c0*/  LOP3.LUT R2, R2, 0x10000, RZ, 0xfc, !PT ;  /* 0x0001000002027812 */ /* 0x000fe200078efcff */
[----:B------:R-:W-:-:S03]  /*b7d0*/  IMAD.MOV.U32 R3, RZ, RZ, -0x7fffffe0 ;  /* 0x80000020ff037424 */ /* 0x000fc600078e00ff */
[----:B------:R-:W-:-:S04]  /*b7e0*/  SHF.R.U32.HI R0, RZ, 0x4, R0 ;  /* 0x00000004ff007819 */ /* 0x000fc80000011600 */
[----:B------:R-:W-:-:S04]  /*b7f0*/  LOP3.LUT R0, R0, 0x3fff, RZ, 0xc0, !PT ;  /* 0x00003fff00007812 */ /* 0x000fc800078ec0ff */
[----:B------:R-:W-:-:S05]  /*b800*/  LOP3.LUT R0, R0, 0x10000, RZ, 0xfc, !PT ;  /* 0x0001000000007812 */ /* 0x000fca00078efcff */
[----:B------:R3:W-:Y:S01]  /*b810*/  STL [R1+0x40], R0 ;  /* 0x0000400001007387 */ /* 0x0007e20000100800 */
[----:B--2---:R-:W-:Y:S05]  /*b820*/  @P1 BRA `(.L_x_10227) ;  /* 0x0000000000081947 */ /* 0x004fea0003800000 */
[----:B------:R-:W2:Y:S02]  /*b830*/  SYNCS.PHASECHK.TRANS64.TRYWAIT P1, [R21+URZ+0x31c30], R4 ;  /* 0x031c3004150075a7 */ /* 0x000ea4000802017f */
[----:B--2---:R-:W-:Y:S05]  /*b840*/  @!P1 BRA `(.L_x_10228) ;  /* 0x0000016800449947 */ /* 0x004fea0003800000 */
.L_x_10227:
[----:B---3--:R-:W1:Y:S01]  /*b850*/  LDL R0, [R1+0x40] ;  /* 0x0000400001007983 */ /* 0x008e620000100800 */
[----:B------:R-:W-:Y:S01]  /*b860*/  IMAD.MOV.U32 R15, RZ, RZ, -0x7fffffe0 ;  /* 0x80000020ff0f7424 */ /* 0x000fe200078e00ff */
[----:B------:R-:W-:Y:S05]  /*b870*/  WARPSYNC.ALL ;  /* 0x0000000000007948 */ /* 0x000fea0003800000 */
[C---:B------:R-:W-:Y:S01]  /*b880*/  R2UR UR4, R2.reuse ;  /* 0x00000000020472ca */ /* 0x040fe200000e0000 */
[----:B------:R-:W3:Y:S01]  /*b890*/  LDL R100, [R1+0x54] ;  /* 0x0000540001647983 */ /* 0x000ee20000100800 */
[----:B------:R-:W-:Y:S02]  /*b8a0*/  R2UR UR5, R3 ;  /* 0x00000000030572ca */ /* 0x000fe400000e0000 */
[----:B------:R-:W-:Y:S01]  /*b8b0*/  R2UR UR7, R15 ;  /* 0x000000000f0772ca */ /* 0x000fe200000e0000 */
[----:B------:R-:W-:Y:S01]  /*b8c0*/  WARPGROUP.ARRIVE ;  /* 0x00000000000079c5 */ /* 0x000fe20000000000 */
[----:B------:R-:W-:Y:S01]  /*b8d0*/  IMAD.MOV.U32 R5, RZ, RZ, -0x7fffffe0 ;  /* 0x80000020ff057424 */ /* 0x000fe200078e00ff */
[----:B------:R-:W-:Y:S01]  /*b8e0*/  R2UR UR8, R2 ;  /* 0x00000000020872ca */ /* 0x000fe200000e0000 */
[----:B-----5:R-:W4:Y:S01]  /*b8f0*/  LDL R102, [R1+0x50] ;  /* 0x0000500001667983 */ /* 0x020f220000100800 */
[----:B------:R-:W-:-:S02]  /*b900*/  R2UR UR9, R3 ;  /* 0x00000000030972ca */ /* 0x000fc400000e0000 */
[----:B------:R-:W-:Y:S01]  /*b910*/  R2UR UR11, R5 ;  /* 0x00000000050b72ca */ /* 0x000fe200000e0000 */
[----:B------:R-:W-:Y:S01]  /*b920*/  IMAD.MOV.U32 R5, RZ, RZ, -0x7fffffe0 ;  /* 0x80000020ff057424 */ /* 0x000fe200078e00ff */
[----:B------:R-:W4:Y:S01]  /*b930*/  LDL R96, [R1+0x64] ;  /* 0x0000640001607983 */ /* 0x000f220000100800 */
[----:B------:R-:W-:Y:S01]  /*b940*/  IMAD.MOV.U32 R7, RZ, RZ, -0x7fffffe0 ;  /* 0x80000020ff077424 */ /* 0x000fe200078e00ff */
[C---:B------:R-:W-:Y:S02]  /*b950*/  R2UR UR12, R2.reuse ;  /* 0x00000000020c72ca */ /* 0x040fe400000e0000 */
[----:B------:R-:W-:Y:S01]  /*b960*/  R2UR UR13, R3 ;  /* 0x00000000030d72ca */ /* 0x000fe200000e0000 */
[----:B------:R-:W4:Y:S01]  /*b970*/  LDL R99, [R1+0x60] ;  /* 0x0000600001637983 */ /* 0x000f220000100800 */
[----:B------:R-:W-:Y:S01]  /*b980*/  R2UR UR15, R7 ;  /* 0x00000000070f72ca */ /* 0x000fe200000e0000 */
[----:B------:R-:W-:Y:S01]  /*b990*/  IMAD.MOV.U32 R9, RZ, RZ, -0x7fffffe0 ;  /* 0x80000020ff097424 */ /* 0x000fe200078e00ff */
[----:B------:R-:W-:Y:S01]  /*b9a0*/  R2UR UR16, R2 ;  /* 0x00000000021072ca */ /* 0x000fe200000e0000 */
[----:B------:R-:W4:Y:S01]  /*b9b0*/  LDL R98, [R1+0x44] ;  /* 0x0000440001627983 */ /* 0x000f220000100800 */
[----:B------:R-:W-:-:S02]  /*b9c0*/  R2UR UR17, R3 ;  /* 0x00000000031172ca */ /* 0x000fc400000e0000 */
[----:B------:R-:W-:Y:S01]  /*b9d0*/  R2UR UR19, R9 ;  /* 0x00000000091372ca */ /* 0x000fe200000e0000 */
[----:B-1----:R-:W-:-:S05]  /*b9e0*/  IMAD R14, R146, 0x6c0, R0 ;  /* 0x000006c0920e7824 */ /* 0x002fca00078e0200 */
[----:B------:R-:W-:-:S13]  /*b9f0*/  R2UR UR6, R14 ;  /* 0x000000000e0672ca */ /* 0x000fda00000e0000 */
[----:B------:R-:W-:Y:S01]  /*ba00*/  HGMMA.64x16x16.F32.BF16 R88, gdesc[UR4], RZ, !UPT, gsb0 ;  /* 0x00200000045879f0 */ /* 0x000fe2000c0018ff */
[----:B0-2---:R-:W-:-:S05]  /*ba10*/  VIADD R4, R14, 0x40 ;  /* 0x000000400e047836 */ /* 0x005fca0000000000 */
[----:B------:R-:W-:Y:S01]  /*ba20*/  R2UR UR10, R4 ;  /* 0x00000000040a72ca */ /* 0x000fe200000e0000 */
[----:B------:R-:W-:Y:S02]  /*ba30*/  WARPGROUP.DEPBAR.LE gsb0, 0x0 ;  /* 0x00008000000079c5 */ /* 0x000fe40000010000 */
[----:B------:R-:W-:-:S10]  /*ba40*/  WARPGROUP.ARRIVE ;  /* 0x00000000000079c5 */ /* 0x000fd40000000000 */
[----:B------:R-:W-:Y:S01]  /*ba50*/  HGMMA.64x16x16.F32.BF16 R80, gdesc[UR8], RZ, !UPT, gsb0 ;  /* 0x00200000085079f0 */ /* 0x000fe2000c0018ff */
[----:B------:R-:W-:Y:S01]  /*ba60*/  VIADD R4, R14, 0x80 ;  /* 0x000000800e047836 */ /* 0x000fe20000000000 */
[----:B------:R-:W-:Y:S02]  /*ba70*/  R2UR UR7, R5 ;  /* 0x00000000050772ca */ /* 0x000fe400000e0000 */
[----:B------:R-:W-:Y:S02]  /*ba80*/  R2UR UR4, R2 ;  /* 0x00000000020472ca */ /* 0x000fe400000e0000 */
[----:B------:R-:W-:Y:S02]  /*ba90*/  R2UR UR6, R4 ;  /* 0x00000000040672ca */ /* 0x000fe400000e0000 */
[----:B------:R-:W-:Y:S01]  /*baa0*/  R2UR UR5, R3 ;  /* 0x00000000030572ca */ /* 0x000fe200000e0000 */
[----:B------:R-:W-:Y:S02]  /*bab0*/  WARPGROUP.DEPBAR.LE gsb0, 0x0 ;  /* 0x00008000000079c5 */ /* 0x000fe40000010000 */
[----:B------:R-:W-:-:S10]  /*bac0*/  WARPGROUP.ARRIVE ;  /* 0x00000000000079c5 */ /* 0x000fd40000000000 */
[----:B------:R-:W-:Y:S01]  /*bad0*/  HGMMA.64x16x16.F32.BF16 R72, gdesc[UR4], RZ, !UPT, gsb0 ;  /* 0x00200000044879f0 */ /* 0x000fe2000c0018ff */
[----:B------:R-:W-:-:S05]  /*bae0*/  VIADD R6, R14, 0xc0 ;  /* 0x000000c00e067836 */ /* 0x000fca0000000000 */
        /* <DEDUP_REMOVED lines=46> */
[----:B------:R-:W-:Y:S02]  /*bdd0*/  VIADD R12, R2, 0x2 ;  /* 0x00000002020c7836 */ /* 0x000fe40000000000 */
[----:B------:R-:W-:Y:S02]  /*bde0*/  IMAD.MOV.U32 R5, RZ, RZ, -0x7fffffe0 ;  /* 0x80000020ff057424 */ /* 0x000fe400078e00ff */
[----:B------:R-:W-:Y:S01]  /*bdf0*/  IMAD.MOV.U32 R13, RZ, RZ, -0x7fffffe0 ;  /* 0x80000020ff0d7424 */ /* 0x000fe200078e00ff */
[----:B------:R-:W-:Y:S02]  /*be00*/  R2UR UR6, R4 ;  /* 0x00000000040672ca */ /* 0x000fe400000e0000 */
[----:B------:R-:W-:-:S02]  /*be10*/  R2UR UR7, R5 ;  /* 0x00000000050772ca */ /* 0x000fc400000e0000 */
        /* <DEDUP_REMOVED lines=388> */
[----:B---3--:R-:W-:-:S04]  /*d660*/  IMAD R0, R104, -0x90, R100 ;  /* 0xffffff7068007824 */ /* 0x008fc800078e0264 */
[----:B------:R-:W-:Y:S01]  /*d670*/  VIADD R20, R0, 0x90 ;  /* 0x0000009000147836 */ /* 0x000fe20000000000 */
[----:B----4-:R-:W-:Y:S01]  /*d680*/  IADD3 R97, -R102, 0x91, R0 ;  /* 0x0000009166617810 */ /* 0x010fe20007ffe100 */
[----:B------:R-:W-:Y:S02]  /*d690*/  IMAD R96, R98, 0xc0, R96 ;  /* 0x000000c062607824 */ /* 0x000fe400078e0260 */
[C---:B------:R-:W-:Y:S02]  /*d6a0*/  IMAD R20, R99.reuse, -0x2, R20 ;  /* 0xfffffffe63147824 */ /* 0x040fe400078e0214 */
[----:B------:R-:W-:-:S05]  /*d6b0*/  IMAD R97, R99, -0x2, R97 ;  /* 0xfffffffe63617824 */ /* 0x000fca00078e0261 */
[----:B------:R-:W-:Y:S01]  /*d6c0*/  VIADDMNMX R0, R96, R97, R20, PT ;  /* 0x0000006160007246 */ /* 0x000fe20003800114 */
[----:B------:R-:W-:Y:S02]  /*d6d0*/  WARPGROUP.DEPBAR.LE gsb0, 0x0 ;  /* 0x00008000000079c5 */ /* 0x000fe40000010000 */
[----:B------:R-:W-:-:S06]  /*d6e0*/  WARPGROUP.ARRIVE ;  /* 0x00000000000079c5 */ /* 0x000fcc0000000000 */
[----:B------:R-:W-:Y:S01]  /*d6f0*/  HGMMA.64x16x16.F32.BF16 R40, gdesc[UR12], R40, gsb0 ;  /* 0x002000000c2879f0 */ /* 0x000fe20008001828 */
        /* <DEDUP_REMOVED lines=15> */
[----:B------:R-:W-:Y:S01]  /*d7f0*/  FMNMX.FTZ R16, R101, R16, !PT ;  /* 0x0000001065107209 */ /* 0x000fe20007810000 */
[----:B------:R-:W-:-:S03]  /*d800*/  IMAD.MOV.U32 R17, RZ, RZ, -0x7fffffe0 ;  /* 0x80000020ff117424 */ /* 0x000fc600078e00ff */
[----:B------:R-:W-:Y:S01]  /*d810*/  FMNMX.FTZ R18, R81, R16, !PT ;  /* 0x0000001051127209 */ /* 0x000fe20007810000 */
[----:B------:R-:W-:Y:S01]  /*d820*/  VIADD R16, R14, 0x642 ;  /* 0x000006420e107836 */ /* 0x000fe20000000000 */
[----:B------:R-:W-:Y:S02]  /*d830*/  R2UR UR7, R17 ;  /* 0x00000000110772ca */ /* 0x000fe400000e0000 */
[----:B------:R-:W-:Y:S02]  /*d840*/  R2UR UR4, R4 ;  /* 0x00000000040472ca */ /* 0x000fe400000e0000 */
[----:B------:R-:W-:Y:S02]  /*d850*/  R2UR UR6, R16 ;  /* 0x00000000100672ca */ /* 0x000fe400000e0000 */
[----:B------:R-:W-:Y:S01]  /*d860*/  R2UR UR5, R5 ;  /* 0x00000000050572ca */ /* 0x000fe200000e0000 */
[----:B------:R-:W-:Y:S02]  /*d870*/  WARPGROUP.DEPBAR.LE gsb0, 0x0 ;  /* 0x00008000000079c5 */ /* 0x000fe40000010000 */
[----:B------:R-:W-:Y:S01]  /*d880*/  WARPGROUP.ARRIVE ;  /* 0x00000000000079c5 */ /* 0x000fe20000000000 */
[----:B------:R-:W-:-:S09]  /*d890*/  ISETP.GT.AND P2, PT, R0, 0x18, PT ;  /* 0x000000180000780c */ /* 0x000fd20003f44270 */
[----:B------:R-:W-:Y:S01]  /*d8a0*/  HGMMA.64x16x16.F32.BF16 R32, gdesc[UR4], R32, gsb0 ;  /* 0x00200000042079f0 */ /* 0x000fe20008001820 */
[C---:B------:R-:W-:Y:S02]  /*d8b0*/  ISETP.GT.AND P3, PT, R0.reuse, 0x19, PT ;  /* 0x000000190000780c */ /* 0x040fe40003f64270 */
[C---:B------:R-:W-:Y:S02]  /*d8c0*/  ISETP.GT.AND P1, PT, R0.reuse, 0x20, PT ;  /* 0x000000200000780c */ /* 0x040fe40003f24270 */
[----:B------:R-:W-:Y:S01]  /*d8d0*/  ISETP.GT.AND P4, PT, R0, 0x21, PT ;  /* 0x000000210000780c */ /* 0x000fe20003f84270 */
[----:B------:R-:W-:Y:S01]  /*d8e0*/  IMAD.MOV.U32 R15, RZ, RZ, -0x7fffffe0 ;  /* 0x80000020ff0f7424 */ /* 0x000fe200078e00ff */
[----:B------:R-:W-:Y:S01]  /*d8f0*/  FSEL R103, R84, -INF , P2 ;  /* 0xff80000054677808 */ /* 0x000fe20001000000 */
[----:B------:R-:W-:Y:S01]  /*d900*/  VIADD R14, R14, 0x682 ;  /* 0x000006820e0e7836 */ /* 0x000fe20000000000 */
[----:B------:R-:W-:Y:S01]  /*d910*/  FSEL R85, R85, -INF , P3 ;  /* 0xff80000055557808 */ /* 0x000fe20001800000 */
[----:B------:R-:W-:Y:S01]  /*d920*/  ULDC UR4, c[0x0][0x988] ;  /* 0x0002620000047ab9 */ /* 0x000fe20000000800 */
[----:B------:R-:W-:-:S02]  /*d930*/  FMNMX.FTZ R18, R103, R18, !PT ;  /* 0x0000001267127209 */ /* 0x000fc40007810000 */
        /* <DEDUP_REMOVED lines=17> */
[----:B------:R-:W-:-:S02]  /*da50*/  R2UR UR11, R15 ;  /* 0x000000000f0b72ca */ /* 0x000fc400000e0000 */
[----:B------:R-:W-:Y:S02]  /*da60*/  ISETP.GT.AND P1, PT, R0, 0x39, PT ;  /* 0x000000390000780c */ /* 0x000fe40003f24270 */
[----:B------:R-:W-:Y:S02]  /*da70*/  FSEL R15, R68, -INF , P2 ;  /* 0xff800000440f7808 */ /* 0x000fe40001000000 */
[----:B------:R-:W-:Y:S02]  /*da80*/  FMNMX.FTZ R18, R65, R18, !PT ;  /* 0x0000001241127209 */ /* 0x000fe40007810000 */
[----:B------:R-:W-:Y:S02]  /*da90*/  ISETP.GT.AND P2, PT, R0, 0x40, PT ;  /* 0x000000400000780c */ /* 0x000fe40003f44270 */
[----:B------:R-:W-:Y:S02]  /*daa0*/  FSEL R69, R69, -INF , P1 ;  /* 0xff80000045457808 */ /* 0x000fe40000800000 */
[----:B------:R-:W-:-:S02]  /*dab0*/  FMNMX.FTZ R18, R15, R18, !PT ;  /* 0x000000120f127209 */ /* 0x000fc40007810000 */
[----:B------:R-:W-:Y:S02]  /*dac0*/  R2UR UR10, R14 ;  /* 0x000000000e0a72ca */ /* 0x000fe400000e0000 */
[----:B------:R-:W-:Y:S02]  /*dad0*/  R2UR UR8, R4 ;  /* 0x00000000040872ca */ /* 0x000fe400000e0000 */
[----:B------:R-:W-:Y:S02]  /*dae0*/  R2UR UR9, R5 ;  /* 0x00000000050972ca */ /* 0x000fe400000e0000 */
[----:B------:R-:W-:Y:S02]  /*daf0*/  ISETP.GT.AND P1, PT, R0, 0x41, PT ;  /* 0x000000410000780c */ /* 0x000fe40003f24270 */
[----:B------:R-:W-:Y:S02]  /*db00*/  FSEL R109, R56, -INF , P2 ;  /* 0xff800000386d7808 */ /* 0x000fe40001000000 */
[----:B------:R-:W-:Y:S01]  /*db10*/  FMNMX.FTZ R18, R69, R18, !PT ;  /* 0x0000001245127209 */ /* 0x000fe20007810000 */
[----:B------:R-:W-:-:S02]  /*db20*/  WARPGROUP.DEPBAR.LE gsb0, 0x0 ;  /* 0x00008000000079c5 */ /* 0x000fc40000010000 */
[C---:B------:R-:W-:Y:S02]  /*db30*/  ISETP.GT.AND P2, PT, R0.reuse, 0x48, PT ;  /* 0x000000480000780c */ /* 0x040fe40003f44270 */
[----:B------:R-:W-:Y:S02]  /*db40*/  FSEL R57, R57, -INF , P1 ;  /* 0xff80000039397808 */ /* 0x000fe40000800000 */
[----:B------:R-:W-:Y:S01]  /*db50*/  FMNMX.FTZ R18, R109, R18, !PT ;  /* 0x000000126d127209 */ /* 0x000fe20007810000 */
[----:B------:R-:W-:Y:S01]  /*db60*/  WARPGROUP.ARRIVE ;  /* 0x00000000000079c5 */ /* 0x000fe20000000000 */
[----:B------:R-:W-:Y:S02]  /*db70*/  ISETP.GT.AND P1, PT, R0, 0x49, PT ;  /* 0x000000490000780c */ /* 0x000fe40003f24270 */
[----:B------:R-:W-:Y:S02]  /*db80*/  FSEL R111, R60, -INF , P2 ;  /* 0xff8000003c6f7808 */ /* 0x000fe40001000000 */
[----:B------:R-:W-:Y:S01]  /*db90*/  FMNMX.FTZ R18, R57, R18, !PT ;  /* 0x0000001239127209 */ /* 0x000fe20007810000 */
[----:B------:R-:W-:Y:S01]  /*dba0*/  HGMMA.64x16x16.F32.BF16 R24, gdesc[UR8], R24, gsb0 ;  /* 0x00200000081879f0 */ /* 0x000fe20008001818 */
        /* <DEDUP_REMOVED lines=38> */
[----:B------:R-:W-:Y:S01]  /*de10*/  FMNMX.FTZ R18, R123, R18, !PT ;  /* 0x000000127b127209 */ /* 0x000fe20007810000 */
[----:B------:R-:W-:Y:S02]  /*de20*/  WARPGROUP.DEPBAR.LE gsb0, 0x0 ;  /* 0x00008000000079c5 */ /* 0x000fe40000010000 */
        /* <DEDUP_REMOVED lines=9> */
[----:B------:R-:W-:-:S02]  /*dec0*/  FSEL R29, R29, -INF , P1 ;  /* 0xff8000001d1d7808 */ /* 0x000fc40000800000 */
[----:B------:R-:W-:-:S04]  /*ded0*/  FMNMX.FTZ R18, R127, R18, !PT ;  /* 0x000000127f127209 */ /* 0x000fc80007810000 */
[----:B------:R-:W-:-:S05]  /*dee0*/  FMNMX.FTZ R24, R29, R18, !PT ;  /* 0x000000121d187209 */ /* 0x000fca0007810000 */
[----:B------:R-:W0:Y:S02]  /*def0*/  SHFL.BFLY PT, R129, R24, 0x2, 0x1f ;  /* 0x0c401f0018817f89 */ /* 0x000e2400000e0000 */
[----:B0-----:R-:W-:-:S05]  /*df00*/  FMNMX.FTZ R129, R24, R129, !PT ;  /* 0x0000008118817209 */ /* 0x001fca0007810000 */
[----:B------:R-:W0:Y:S01]  /*df10*/  SHFL.BFLY PT, R14, R129, 0x1, 0x1f ;  /* 0x0c201f00810e7f89 */ /* 0x000e2200000e0000 */
[----:B------:R-:W-:Y:S01]  /*df20*/  IMAD.U32 R0, RZ, RZ, UR4 ;  /* 0x00000004ff007e24 */ /* 0x000fe2000f8e00ff */
[----:B------:R-:W-:-:S04]  /*df30*/  IADD3 R97, R97, 0x8, R96 ;  /* 0x0000000861617810 */ /* 0x000fc80007ffe060 */
[----:B------:R-:W-:-:S04]  /*df40*/  VIMNMX R20, R20, R97, PT ;  /* 0x0000006114147248 */ /* 0x000fc80003fe0100 */
[----:B------:R-:W-:Y:S02]  /*df50*/  ISETP.GT.AND P2, PT, R20, 0x1, PT ;  /* 0x000000011400780c */ /* 0x000fe40003f44270 */
[----:B0-----:R-:W-:-:S04]  /*df60*/  FMNMX.FTZ R14, R129, R14, !PT ;  /* 0x0000000e810e7209 */ /* 0x001fc80007810000 */
[C---:B------:R-:W-:Y:S01]  /*df70*/  FSETP.NEU.FTZ.AND P1, PT, R14.reuse, -INF , PT ;  /* 0xff8000000e00780b */ /* 0x040fe20003f3d000 */
[----:B------:R-:W-:-:S05]  /*df80*/  FMUL.FTZ R16, R14, R0 ;  /* 0x000000000e107220 */ /* 0x000fca0000410000 */
[----:B------:R-:W-:Y:S02]  /*df90*/  FSEL R16, R16, RZ, P1 ;  /* 0x000000ff10107208 */ /* 0x000fe40000800000 */
[----:B------:R-:W-:-:S03]  /*dfa0*/  ISETP.GT.AND P1, PT, R20, RZ, PT ;  /* 0x000000ff1400720c */ /* 0x000fc60003f24270 */
[-CC-:B------:R-:W-:Y:S01]  /*dfb0*/  FFMA.FTZ R18, R19, R0.reuse, -R16.reuse ;  /* 0x0000000013127223 */ /* 0x180fe20000010810 */
[-CC-:B------:R-:W-:Y:S01]  /*dfc0*/  FFMA.FTZ R19, R89, R0.reuse, -R16.reuse ;  /* 0x0000000059137223 */ /* 0x180fe20000010810 */
[----:B------:R-:W-:Y:S01]  /*dfd0*/  FFMA.FTZ R89, R93, R0, -R16 ;  /* 0x000000005d597223 */ /* 0x000fe20000010810 */
        /* <DEDUP_REMOVED lines=8> */
[----:B------:R-:W-:Y:S01]  /*e060*/  FMNMX.FTZ R32, R97, R32, !PT ;  /* 0x0000002061207209 */ /* 0x000fe20007810000 */
[----:B------:R-:W-:Y:S01]  /*e070*/  FFMA.FTZ R24, R99, R0, -R16 ;  /* 0x0000000063187223 */ /* 0x000fe20000010810 */
[----:B------:R-:W-:Y:S02]  /*e080*/  ISETP.GT.AND P2, PT, R20, 0x11, PT ;  /* 0x000000111400780c */ /* 0x000fe40003f44270 */
[----:B------:R-:W-:-:S02]  /*e090*/  FSEL R99, R82, -INF , P1 ;  /* 0xff80000052637808 */ /* 0x000fc40000800000 */
[----:B------:R-:W-:Y:S01]  /*e0a0*/  FMNMX.FTZ R36, R95, R32, !PT ;  /* 0x000000205f247209 */ /* 0x000fe20007810000 */
[--C-:B------:R-:W-:Y:S01]  /*e0b0*/  FFMA.FTZ R28, R101, R0, -R16.reuse ;  /* 0x00000000651c7223 */ /* 0x100fe20000010810 */
[C---:B------:R-:W-:Y:S02]  /*e0c0*/  ISETP.GT.AND P1, PT, R20.reuse, 0x18, PT ;  /* 0x000000181400780c */ /* 0x040fe40003f24270 */
[----:B------:R-:W-:Y:S02]  /*e0d0*/  FSEL R101, R83, -INF , P2 ;  /* 0xff80000053657808 */ /* 0x000fe40001000000 */
[----:B------:R-:W-:Y:S01]  /*e0e0*/  FMNMX.FTZ R36, R99, R36, !PT ;  /* 0x0000002463247209 */ /* 0x000fe20007810000 */
[----:B------:R-:W-:Y:S01]  /*e0f0*/  FFMA.FTZ R40, R103, R0, -R16 ;  /* 0x0000000067287223 */ /* 0x000fe20000010810 */
[----:B------:R-:W-:Y:S02]  /*e100*/  ISETP.GT.AND P2, PT, R20, 0x19, PT ;  /* 0x000000191400780c */ /* 0x000fe40003f44270 */
[----:B------:R-:W-:-:S02]  /*e110*/  FSEL R103, R86, -INF , P1 ;  /* 0xff80000056677808 */ /* 0x000fc40000800000 */
[----:B------:R-:W-:Y:S02]  /*e120*/  FMNMX.FTZ R36, R101, R36, !PT ;  /* 0x0000002465247209 */ /* 0x000fe40007810000 */
[----:B------:R-:W-:Y:S02]  /*e130*/  FSEL R87, R87, -INF , P2 ;  /* 0xff80000057577808 */ /* 0x000fe40001000000 */
[C---:B------:R-:W-:Y:S02]  /*e140*/  ISETP.GT.AND P1, PT, R20.reuse, 0x20, PT ;  /* 0x000000201400780c */ /* 0x040fe40003f24270 */
[----:B------:R-:W-:Y:S01]  /*e150*/  FMNMX.FTZ R36, R103, R36, !PT ;  /* 0x0000002467247209 */ /* 0x000fe20007810000 */
[----:B------:R0:W-:Y:S01]  /*e160*/  MUFU.EX2 R32, R40 ;  /* 0x0000002800207308 */ /* 0x0001e20000000800 */
[----:B------:R-:W-:Y:S01]  /*e170*/  FFMA.FTZ R83, R85, R0, -R16 ;  /* 0x0000000055537223 */ /* 0x000fe20000010810 */
[----:B------:R-:W-:Y:S02]  /*e180*/  ISETP.GT.AND P2, PT, R20, 0x21, PT ;  /* 0x000000211400780c */ /* 0x000fe40003f44270 */
[----:B------:R-:W-:-:S02]  /*e190*/  FSEL R85, R74, -INF , P1 ;  /* 0xff8000004a557808 */ /* 0x000fc40000800000 */
[----:B0-----:R-:W-:Y:S02]  /*e1a0*/  FMNMX.FTZ R40, R87, R36, !PT ;  /* 0x0000002457287209 */ /* 0x001fe40007810000 */
        /* <DEDUP_REMOVED lines=11> */
[----:B------:R-:W-:Y:S02]  /*e260*/  ISETP.GT.AND P2, PT, R20, 0x31, PT ;  /* 0x000000311400780c */ /* 0x000fe40003f44270 */
[----:B------:R-:W-:Y:S01]  /*e270*/  FSEL R129, R66, -INF , P1 ;  /* 0xff80000042817808 */ /* 0x000fe20000800000 */
[----:B------:R-:W-:Y:S01]  /*e280*/  FFMA.FTZ R48, R17, R0, -R16 ;  /* 0x0000000011307223 */ /* 0x000fe20000010810 */
[----:B------:R-:W-:-:S02]  /*e290*/  ISETP.GT.AND P1, PT, R20, 0x38, PT ;  /* 0x000000381400780c */ /* 0x000fc40003f24270 */
[----:B0-----:R-:W-:Y:S02]  /*e2a0*/  FMNMX.FTZ R44, R79, R40, !PT ;  /* 0x000000284f2c7209 */ /* 0x001fe40007810000 */
[----:B------:R-:W-:Y:S02]  /*e2b0*/  FSEL R17, R67, -INF , P2 ;  /* 0xff80000043117808 */ /* 0x000fe40001000000 */
[----:B------:R-:W-:Y:S02]  /*e2c0*/  FMNMX.FTZ R44, R129, R44, !PT ;  /* 0x0000002c812c7209 */ /* 0x000fe40007810000 */
[----:B------:R-:W-:Y:S02]  /*e2d0*/  ISETP.GT.AND P2, PT, R20, 0x39, PT ;  /* 0x000000391400780c */ /* 0x000fe40003f44270 */
[----:B------:R-:W-:Y:S02]  /*e2e0*/  FSEL R131, R70, -INF , P1 ;  /* 0xff80000046837808 */ /* 0x000fe40000800000 */
[----:B------:R-:W-:-:S02]  /*e2f0*/  FMNMX.FTZ R44, R17, R44, !PT ;  /* 0x0000002c112c7209 */ /* 0x000fc40007810000 */
[----:B------:R-:W-:Y:S02]  /*e300*/  FSEL R71, R71, -INF , P2 ;  /* 0xff80000047477808 */ /* 0x000fe40001000000 */
[C---:B------:R-:W-:Y:S02]  /*e310*/  ISETP.GT.AND P1, PT, R20.reuse, 0x40, PT ;  /* 0x000000401400780c */ /* 0x040fe40003f24270 */
[----:B------:R-:W-:Y:S01]  /*e320*/  FMNMX.FTZ R44, R131, R44, !PT ;  /* 0x0000002c832c7209 */ /* 0x000fe20007810000 */
[----:B------:R0:W-:Y:S01]  /*e330*/  MUFU.EX2 R40, R48 ;  /* 0x0000003000287308 */ /* 0x0001e20000000800 */
[-CC-:B------:R-:W-:Y:S01]  /*e340*/  FFMA.FTZ R67, R77, R0.reuse, -R16.reuse ;  /* 0x000000004d437223 */ /* 0x180fe20000010810 */
[----:B------:R-:W-:Y:S02]  /*e350*/  ISETP.GT.AND P2, PT, R20, 0x41, PT ;  /* 0x000000411400780c */ /* 0x000fe40003f44270 */
[----:B------:R-:W-:Y:S01]  /*e360*/  FSEL R77, R58, -INF , P1 ;  /* 0xff8000003a4d7808 */ /* 0x000fe20000800000 */
[----:B------:R-:W-:Y:S01]  /*e370*/  FFMA.FTZ R52, R107, R0, -R16 ;  /* 0x000000006b347223 */ /* 0x000fe20000010810 */
[----:B0-----:R-:W-:-:S02]  /*e380*/  FMNMX.FTZ R48, R71, R44, !PT ;  /* 0x0000002c47307209 */ /* 0x001fc40007810000 */
[C---:B------:R-:W-:Y:S02]  /*e390*/  ISETP.GT.AND P1, PT, R20.reuse, 0x48, PT ;  /* 0x000000481400780c */ /* 0x040fe40003f24270 */
        /* <DEDUP_REMOVED lines=8> */
[----:B------:R-:W-:Y:S01]  /*e420*/  FFMA.FTZ R59, R65, R0, -R16 ;  /* 0x00000000413b7223 */ /* 0x000fe20000010810 */
        /* <DEDUP_REMOVED lines=13> */
[----:B------:R-:W-:Y:S02]  /*e500*/  ISETP.GT.AND P2, PT, R20, 0x61, PT ;  /* 0x000000611400780c */ /* 0x000fe40003f44270 */
[----:B------:R-:W-:Y:S01]  /*e510*/  FMNMX.FTZ R50, R55, R50, !PT ;  /* 0x0000003237327209 */ /* 0x000fe20007810000 */
[-CC-:B0-----:R-:W-:Y:S01]  /*e520*/  FFMA.FTZ R52, R69, R0.reuse, -R16.reuse ;  /* 0x0000000045347223 */ /* 0x181fe20000010810 */
[----:B------:R-:W-:Y:S01]  /*e530*/  FSEL R69, R42, -INF , P1 ;  /* 0xff8000002a457808 */ /* 0x000fe20000800000 */
[----:B------:R-:W-:Y:S01]  /*e540*/  FFMA.FTZ R42, R109, R0, -R16 ;  /* 0x000000006d2a7223 */ /* 0x000fe20000010810 */
        /* <DEDUP_REMOVED lines=11> */
[----:B------:R-:W-:Y:S01]  /*e600*/  FMNMX.FTZ R50, R139, R50, !PT ;  /* 0x000000328b327209 */ /* 0x000fe20007810000 */
[----:B------:R-:W-:Y:S01]  /*e610*/  FFMA.FTZ R34, R111, R0, -R16 ;  /* 0x000000006f227223 */ /* 0x000fe20000010810 */
[----:B------:R-:W-:-:S02]  /*e620*/  ISETP.GT.AND P1, PT, R20, 0x78, PT ;  /* 0x000000781400780c */ /* 0x000fc40003f24270 */
[----:B------:R-:W-:Y:S02]  /*e630*/  FSEL R111, R35, -INF , P2 ;  /* 0xff800000236f7808 */ /* 0x000fe40001000000 */
[----:B------:R-:W-:Y:S02]  /*e640*/  FMNMX.FTZ R50, R141, R50, !PT ;  /* 0x000000328d327209 */ /* 0x000fe40007810000 */
[----:B------:R-:W-:Y:S02]  /*e650*/  ISETP.GT.AND P2, PT, R20, 0x79, PT ;  /* 0x000000791400780c */ /* 0x000fe40003f44270 */
[----:B------:R-:W-:Y:S02]  /*e660*/  FSEL R143, R38, -INF , P1 ;  /* 0xff800000268f7808 */ /* 0x000fe40000800000 */
[----:B------:R-:W-:Y:S01]  /*e670*/  FMNMX.FTZ R50, R111, R50, !PT ;  /* 0x000000326f327209 */ /* 0x000fe20007810000 */
[----:B------:R-:W-:Y:S01]  /*e680*/  FFMA.FTZ R35, R61, R0, -R16 ;  /* 0x000000003d237223 */ /* 0x000fe20000010810 */
        /* <DEDUP_REMOVED lines=8> */
[----:B------:R-:W-:Y:S01]  /*e710*/  FMNMX.FTZ R50, R149, R50, !PT ;  /* 0x0000003295327209 */ /* 0x000fe20007810000 */
[----:B------:R-:W-:Y:S01]  /*e720*/  FFMA.FTZ R38, R113, R0, -R16 ;  /* 0x0000000071267223 */ /* 0x000fe20000010810 */
[----:B------:R-:W-:Y:S02]  /*e730*/  ISETP.GT.AND P2, PT, R20, 0x89, PT ;  /* 0x000000891400780c */ /* 0x000fe40003f44270 */
[----:B------:R-:W-:Y:S02]  /*e740*/  FSEL R113, R30, -INF , P1 ;  /* 0xff8000001e717808 */ /* 0x000fe40000800000 */
[----:B------:R-:W-:Y:S02]  /*e750*/  FMNMX.FTZ R50, R27, R50, !PT ;  /* 0x000000321b327209 */ /* 0x000fe40007810000 */
[----:B------:R-:W-:-:S02]  /*e760*/  FSEL R31, R31, -INF , P2 ;  /* 0xff8000001f1f7808 */ /* 0x000fc40001000000 */
[----:B------:R-:W-:Y:S01]  /*e770*/  FMNMX.FTZ R50, R113, R50, !PT ;  /* 0x0000003271327209 */ /* 0x000fe20007810000 */
[----:B------:R-:W-:-:S03]  /*e780*/  FFMA.FTZ R43, R57, R0, -R16 ;  /* 0x00000000392b7223 */ /* 0x000fc60000010810 */
[----:B------:R-:W-:Y:S01]  /*e790*/  FMNMX.FTZ R50, R31, R50, !PT ;  /* 0x000000321f327209 */ /* 0x000fe20007810000 */
[----:B------:R-:W-:-:S04]  /*e7a0*/  FFMA.FTZ R57, R49, R0, -R16 ;  /* 0x0000000031397223 */ /* 0x000fc80000010810 */
[----:B------:R-:W0:Y:S01]  /*e7b0*/  SHFL.BFLY PT, R49, R50, 0x2, 0x1f ;  /* 0x0c401f0032317f89 */ /* 0x000e2200000e0000 */
[----:B------:R1:W-:Y:S01]  /*e7c0*/  MUFU.EX2 R48, R52 ;  /* 0x0000003400307308 */ /* 0x0003e20000000800 */
[----:B------:R-:W2:Y:S01]  /*e7d0*/  S2R R106, SR_TID.X ;  /* 0x00000000006a7919 */ /* 0x000ea20000002100 */
[----:B-1----:R-:W-:Y:S01]  /*e7e0*/  FFMA.FTZ R52, R53, R0, -R16 ;  /* 0x0000000035347223 */ /* 0x002fe20000010810 */
[----:B0-----:R-:W-:-:S05]  /*e7f0*/  FMNMX.FTZ R26, R50, R49, !PT ;  /* 0x00000031321a7209 */ /* 0x001fca0007810000 */
[----:B------:R-:W0:Y:S01]  /*e800*/  SHFL.BFLY PT, R53, R26, 0x1, 0x1f ;  /* 0x0c201f001a357f89 */ /* 0x000e2200000e0000 */
[-CC-:B------:R-:W-:Y:S01]  /*e810*/  FFMA.FTZ R54, R41, R0.reuse, -R16.reuse ;  /* 0x0000000029367223 */ /* 0x180fe20000010810 */
[-CC-:B------:R-:W-:Y:S01]  /*e820*/  FFMA.FTZ R56, R45, R0.reuse, -R16.reuse ;  /* 0x000000002d387223 */ /* 0x180fe20000010810 */
[----:B------:R-:W-:Y:S01]  /*e830*/  FFMA.FTZ R60, R37, R0, -R16 ;  /* 0x00000000253c7223 */ /* 0x000fe20000010810 */
[----:B--2---:R-:W-:Y:S02]  /*e840*/  LOP3.LUT R106, R106, 0x7f, RZ, 0xc0, !PT ;  /* 0x0000007f6a6a7812 */ /* 0x004fe400078ec0ff */
[----:B0-----:R-:W-:-:S04]  /*e850*/  FMNMX.FTZ R20, R26, R53, !PT ;  /* 0x000000351a147209 */ /* 0x001fc80007810000 */
[C---:B------:R-:W-:Y:S01]  /*e860*/  FSETP.NEU.FTZ.AND P1, PT, R20.reuse, -INF , PT ;  /* 0xff8000001400780b */ /* 0x040fe20003f3d000 */
[----:B------:R-:W-:-:S05]  /*e870*/  FMUL.FTZ R26, R20, R0 ;  /* 0x00000000141a7220 */ /* 0x000fca0000410000 */
[----:B------:R-:W-:Y:S01]  /*e880*/  FSEL R26, R26, RZ, P1 ;  /* 0x000000ff1a1a7208 */ /* 0x000fe20000800000 */
[----:B------:R-:W-:Y:S01]  /*e890*/  FFMA.FTZ R81, R81, R0, -R16 ;  /* 0x0000000051517223 */ /* 0x000fe20000010810 */
[----:B------:R-:W-:-:S03]  /*e8a0*/  ISETP.NE.AND P1, PT, R106, RZ, PT ;  /* 0x000000ff6a00720c */ /* 0x000fc60003f25270 */
[-CC-:B------:R-:W-:Y:S01]  /*e8b0*/  FFMA.FTZ R78, R93, R0.reuse, -R26.reuse ;  /* 0x000000005d4e7223 */ /* 0x180fe2000001081a */
[-C--:B------:R-:W-:Y:S01]  /*e8c0*/  FFMA.FTZ R93, R91, R0.reuse, -R26 ;  /* 0x000000005b5d7223 */ /* 0x080fe2000001081a */
        /* <DEDUP_REMOVED lines=12> */
[----:B------:R-:W-:Y:S01]  /*e990*/  IMAD.IADD R16, R100, 0x1, -R102 ;  /* 0x0000000164107824 */ /* 0x000fe200078e0a66 */
[----:B------:R-:W-:Y:S01]  /*e9a0*/  MUFU.EX2 R18, R18 ;  /* 0x0000001200127308 */ /* 0x000fe20000000800 */
[-CC-:B------:R-:W-:Y:S01]  /*e9b0*/  FFMA.FTZ R80, R97, R0.reuse, -R26.reuse ;  /* 0x0000000061507223 */ /* 0x180fe2000001081a */
[----:B------:R-:W-:Y:S01]  /*e9c0*/  FFMA.FTZ R95, R95, R0, -R26 ;  /* 0x000000005f5f7223 */ /* 0x000fe2000001081a */
[----:B------:R-:W-:-:S05]  /*e9d0*/  IMAD R16, R98, 0xc0, R16 ;  /* 0x000000c062107824 */ /* 0x000fca00078e0210 */
[----:B------:R-:W0:Y:S01]  /*e9e0*/  MUFU.EX2 R19, R19 ;  /* 0x0000001300137308 */ /* 0x000e220000000800 */
[----:B------:R-:W-:Y:S01]  /*e9f0*/  FFMA.FTZ R74, R17, R0, -R26 ;  /* 0x00000000114a7223 */ /* 0x000fe2000001081a */
[----:B------:R-:W-:-:S06]  /*ea00*/  IMAD.HI R17, R16, 0x38e38e39, RZ ;  /* 0x38e38e3910117827 */ /* 0x000fcc00078e02ff */
[----:B------:R-:W-:Y:S01]  /*ea10*/  MUFU.EX2 R78, R78 ;  /* 0x0000004e004e7308 */ /* 0x000fe20000000800 */
[----:B------:R-:W-:-:S07]  /*ea20*/  FFMA.FTZ R68, R99, R0, -R26 ;  /* 0x0000000063447223 */ /* 0x000fce000001081a */
[----:B------:R-:W1:Y:S01]  /*ea30*/  MUFU.EX2 R93, R93 ;  /* 0x0000005d005d7308 */ /* 0x000e620000000800 */
[----:B------:R-:W-:-:S07]  /*ea40*/  @!P1 VIADD R21, R21, 0x31c40 ;  /* 0x00031c4015159836 */ /* 0x000fce0000000000 */
[----:B------:R-:W2:Y:S01]  /*ea50*/  MUFU.EX2 R24, R24 ;  /* 0x0000001800187308 */ /* 0x000ea20000000800 */
[----:B------:R-:W-:Y:S01]  /*ea60*/  FFMA.FTZ R91, R101, R0, -R26 ;  /* 0x00000000655b7223 */ /* 0x000fe2000001081a */
[----:B------:R-:W-:-:S06]  /*ea70*/  SHF.R.U32.HI R76, RZ, 0x1f, R17 ;  /* 0x0000001fff4c7819 */ /* 0x000fcc0000011611 */
[----:B------:R-:W3:Y:S01]  /*ea80*/  MUFU.EX2 R80, R80 ;  /* 0x0000005000507308 */ /* 0x000ee20000000800 */
[----:B------:R-:W-:-:S07]  /*ea90*/  @!P1 PRMT R16, RZ, 0x654, R21 ;  /* 0x00000654ff109816 */ /* 0x000fce0000000015 */
[----:B------:R-:W4:Y:S01]  /*eaa0*/  MUFU.EX2 R89, R89 ;  /* 0x0000005900597308 */ /* 0x000f220000000800 */
[----:B------:R-:W-:Y:S01]  /*eab0*/  FFMA.FTZ R66, R103, R0, -R26 ;  /* 0x0000000067427223 */ /* 0x000fe2000001081a */
[----:B------:R-:W-:-:S06]  /*eac0*/  LEA.HI.SX32 R21, R17, R76, 0x1b ;  /* 0x0000004c11157211 */ /* 0x000fcc00078fdaff */
[----:B------:R-:W4:Y:S01]  /*ead0*/  MUFU.EX2 R95, R95 ;  /* 0x0000005f005f7308 */ /* 0x000f220000000800 */
[----:B0-----:R-:W-:Y:S01]  /*eae0*/  FADD.FTZ R17, R18, R19 ;  /* 0x0000001312117221 */ /* 0x001fe20000010000 */
[----:B------:R-:W-:-:S06]  /*eaf0*/  FFMA.FTZ R33, R77, R0, -R26 ;  /* 0x000000004d217223 */ /* 0x000fcc000001081a */
[----:B------:R-:W0:Y:S01]  /*eb00*/  MUFU.EX2 R28, R28 ;  /* 0x0000001c001c7308 */ /* 0x000e220000000800 */
[----:B-1----:R-:W-:Y:S01]  /*eb10*/  FADD.FTZ R77, R78, R93 ;  /* 0x0000005d4e4d7221 */ /* 0x002fe20000010000 */
[----:B------:R-:W-:-:S06]  /*eb20*/  FFMA.FTZ R87, R87, R0, -R26 ;  /* 0x0000000057577223 */ /* 0x000fcc000001081a */
[----:B------:R-:W1:Y:S01]  /*eb30*/  MUFU.EX2 R68, R68 ;  /* 0x0000004400447308 */ /* 0x000e620000000800 */
[----:B--2---:R-:W-:-:S07]  /*eb40*/  FADD.FTZ R82, R24, R17 ;  /* 0x0000001118527221 */ /* 0x004fce0000010000 */
[----:B------:R-:W2:Y:S01]  /*eb50*/  MUFU.EX2 R81, R81 ;  /* 0x0000005100517308 */ /* 0x000ea20000000800 */
[----:B---3--:R-:W-:-:S07]  /*eb60*/  FADD.FTZ R84, R80, R77 ;  /* 0x0000004d50547221 */ /* 0x008fce0000010000 */
[----:B------:R-:W3:Y:S01]  /*eb70*/  MUFU.EX2 R91, R91 ;  /* 0x0000005b005b7308 */ /* 0x000ee20000000800 */
[-C--:B------:R-:W-:Y:S01]  /*eb80*/  FFMA.FTZ R70, R75, R0.reuse, -R26 ;  /* 0x000000004b467223 */ /* 0x080fe2000001081a */
[----:B----4-:R-:W-:Y:S01]  /*eb90*/  FADD.FTZ R77, R89, R82 ;  /* 0x00000052594d7221 */ /* 0x010fe20000010000 */
[----:B------:R-:W-:Y:S01]  /*eba0*/  FFMA.FTZ R75, R79, R0, -R26 ;  /* 0x000000004f4b7223 */ /* 0x000fe2000001081a */
[----:B------:R4:W-:Y:S04]  /*ebb0*/  @!P1 SYNCS.ARRIVE.TRANS64.RED.A1T0 RZ, [R16+URZ], RZ ;  /* 0x000000ff10ff99a7 */ /* 0x0009e8000810043f */
[----:B------:R-:W3:Y:S01]  /*ebc0*/  MUFU.EX2 R66, R66 ;  /* 0x0000004200427308 */ /* 0x000ee20000000800 */
[----:B------:R-:W-:Y:S01]  /*ebd0*/  FADD.FTZ R79, R95, R84 ;  /* 0x000000545f4f7221 */ /* 0x000fe20000010000 */
[----:B----4-:R-:W-:-:S06]  /*ebe0*/  F2FP.BF16.F32.PACK_AB R16, R19, R18 ;  /* 0x000000121310723e */ /* 0x010fcc00000010ff */
[----:B------:R4:W-:Y:S01]  /*ebf0*/  MUFU.EX2 R53, R25 ;  /* 0x0000001900357308 */ /* 0x0009e20000000800 */
[----:B------:R-:W-:Y:S01]  /*ec00*/  F2FP.BF16.F32.PACK_AB R18, R89, R24 ;  /* 0x000000185912723e */ /* 0x000fe200000010ff */
[----:B0-----:R-:W-:-:S06]  /*ec10*/  FADD.FTZ R24, R28, R77 ;  /* 0x0000004d1c187221 */ /* 0x001fcc0000010000 */
[----:B------:R-:W0:Y:S01]  /*ec20*/  MUFU.EX2 R83, R83 ;  /* 0x0000005300537308 */ /* 0x000e220000000800 */
[--C-:B----4-:R-:W-:Y:S01]  /*ec30*/  FFMA.FTZ R25, R85, R0, -R26.reuse ;  /* 0x0000000055197223 */ /* 0x110fe2000001081a */
[----:B------:R-:W-:Y:S01]  /*ec40*/  F2FP.BF16.F32.PACK_AB R17, R93, R78 ;  /* 0x0000004e5d11723e */ /* 0x000fe200000010ff */
[----:B------:R-:W-:-:S05]  /*ec50*/  FFMA.FTZ R78, R55, R0, -R26 ;  /* 0x00000000374e7223 */ /* 0x000fca000001081a */
[----:B------:R-:W4:Y:S01]  /*ec60*/  MUFU.EX2 R87, R87 ;  /* 0x0000005700577308 */ /* 0x000f220000000800 */
[----:B-1----:R-:W-:Y:S01]  /*ec70*/  FADD.FTZ R82, R68, R79 ;  /* 0x0000004f44527221 */ /* 0x002fe20000010000 */
[-CC-:B------:R-:W-:Y:S01]  /*ec80*/  FFMA.FTZ R30, R105, R0.reuse, -R26.reuse ;  /* 0x00000000691e7223 */ /* 0x180fe2000001081a */
[----:B------:R-:W-:Y:S01]  /*ec90*/  FFMA.FTZ R55, R69, R0, -R26 ;  /* 0x0000000045377223 */ /* 0x000fe2000001081a */
[----:B--2---:R-:W-:-:S04]  /*eca0*/  FADD.FTZ R69, R81, R24 ;  /* 0x0000001851457221 */ /* 0x004fc80000010000 */
[----:B------:R-:W1:Y:S01]  /*ecb0*/  MUFU.EX2 R25, R25 ;  /* 0x0000001900197308 */ /* 0x000e620000000800 */
[----:B---3--:R-:W-:Y:S01]  /*ecc0*/  FADD.FTZ R77, R91, R82 ;  /* 0x000000525b4d7221 */ /* 0x008fe20000010000 */
[----:B------:R-:W-:-:S06]  /*ecd0*/  FADD.FTZ R24, R32, R69 ;  /* 0x0000004520187221 */ /* 0x000fcc0000010000 */
[----:B------:R-:W2:Y:S01]  /*ece0*/  MUFU.EX2 R73, R73 ;  /* 0x0000004900497308 */ /* 0x000ea20000000800 */
[----:B------:R-:W-:Y:S01]  /*ecf0*/  FADD.FTZ R82, R66, R77 ;  /* 0x0000004d42527221 */ /* 0x000fe20000010000 */
[----:B------:R-:W-:-:S06]  /*ed00*/  FFMA.FTZ R29, R129, R0, -R26 ;  /* 0x00000000811d7223 */ /* 0x000fcc000001081a */
[----:B------:R-:W3:Y:S01]  /*ed10*/  MUFU.EX2 R70, R70 ;  /* 0x0000004600467308 */ /* 0x000ee20000000800 */
[----:B0-----:R-:W-:Y:S01]  /*ed20*/  FADD.FTZ R69, R83, R24 ;  /* 0x0000001853457221 */ /* 0x001fe20000010000 */
[----:B----4-:R-:W-:-:S06]  /*ed30*/  FADD.FTZ R82, R87, R82 ;  /* 0x0000005257527221 */ /* 0x010fcc0000010000 */
[----:B------:R-:W0:Y:S01]  /*ed40*/  MUFU.EX2 R30, R30 ;  /* 0x0000001e001e7308 */ /* 0x000e220000000800 */
[----:B------:R-:W-:-:S07]  /*ed50*/  FADD.FTZ R24, R36, R69 ;  /* 0x0000004524187221 */ /* 0x000fce0000010000 */
[----:B------:R-:W4:Y:S01]  /*ed60*/  MUFU.EX2 R67, R67 ;  /* 0x0000004300437308 */ /* 0x000f220000000800 */
[----:B-1----:R-:W-:Y:S01]  /*ed70*/  FADD.FTZ R69, R25, R82 ;  /* 0x0000005219457221 */ /* 0x002fe20000010000 */
[----:B------:R-:W-:-:S06]  /*ed80*/  FFMA.FTZ R64, R131, R0, -R26 ;  /* 0x0000000083407223 */ /* 0x000fcc000001081a */
[----:B------:R-:W1:Y:S01]  /*ed90*/  MUFU.EX2 R75, R75 ;  /* 0x0000004b004b7308 */ /* 0x000e620000000800 */
[----:B--2---:R-:W-:Y:S01]  /*eda0*/  FADD.FTZ R85, R73, R24 ;  /* 0x0000001849557221 */ /* 0x004fe20000010000 */
[----:B---3--:R-:W-:-:S06]  /*edb0*/  FADD.FTZ R69, R70, R69 ;  /* 0x0000004546457221 */ /* 0x008fcc0000010000 */
[----:B------:R-:W2:Y:S01]  /*edc0*/  MUFU.EX2 R29, R29 ;  /* 0x0000001d001d7308 */ /* 0x000ea20000000800 */
[----:B------:R-:W-:Y:S01]  /*edd0*/  FFMA.FTZ R71, R71, R0, -R26 ;  /* 0x0000000047477223 */ /* 0x000fe2000001081a */
[----:B------:R-:W-:-:S06]  /*ede0*/  FADD.FTZ R24, R40, R85 ;  /* 0x0000005528187221 */ /* 0x000fcc0000010000 */
[----:B------:R-:W3:Y:S01]  /*edf0*/  MUFU.EX2 R59, R59 ;  /* 0x0000003b003b7308 */ /* 0x000ee20000000800 */
[----:B------:R-:W-:Y:S01]  /*ee00*/  FFMA.FTZ R77, R61, R0, -R26 ;  /* 0x000000003d4d7223 */ /* 0x000fe2000001081a */
[----:B0-----:R-:W-:-:S06]  /*ee10*/  FADD.FTZ R82, R30, R69 ;  /* 0x000000451e527221 */ /* 0x001fcc0000010000 */
[----:B------:R-:W0:Y:S01]  /*ee20*/  MUFU.EX2 R74, R74 ;  /* 0x0000004a004a7308 */ /* 0x000e220000000800 */
[----:B------:R-:W-:Y:S01]  /*ee30*/  FFMA.FTZ R61, R27, R0, -R26 ;  /* 0x000000001b3d7223 */ /* 0x000fe2000001081a */
[----:B----4-:R-:W-:-:S06]  /*ee40*/  FADD.FTZ R27, R67, R24 ;  /* 0x00000018431b7221 */ /* 0x010fcc0000010000 */
[----:B------:R-:W4:Y:S01]  /*ee50*/  MUFU.EX2 R15, R15 ;  /* 0x0000000f000f7308 */ /* 0x000f220000000800 */
[----:B-1----:R-:W-:Y:S01]  /*ee60*/  FADD.FTZ R82, R75, R82 ;  /* 0x000000524b527221 */ /* 0x002fe20000010000 */
[----:B------:R-:W-:-:S06]  /*ee70*/  FFMA.FTZ R72, R107, R0, -R26 ;  /* 0x000000006b487223 */ /* 0x000fcc000001081a */
[----:B------:R-:W1:Y:S01]  /*ee80*/  MUFU.EX2 R64, R64 ;  /* 0x0000004000407308 */ /* 0x000e620000000800 */
[----:B------:R-:W-:Y:S01]  /*ee90*/  FADD.FTZ R24, R44, R27 ;  /* 0x0000001b2c187221 */ /* 0x000fe20000010000 */
[----:B--2---:R-:W-:-:S06]  /*eea0*/  FADD.FTZ R27, R29, R82 ;  /* 0x000000521d1b7221 */ /* 0x004fcc0000010000 */
[----:B------:R-:W2:Y:S01]  /*eeb0*/  MUFU.EX2 R71, R71 ;  /* 0x0000004700477308 */ /* 0x000ea20000000800 */
[----:B------:R-:W-:Y:S01]  /*eec0*/  FFMA.FTZ R62, R133, R0, -R26 ;  /* 0x00000000853e7223 */ /* 0x000fe2000001081a */
[----:B---3--:R-:W-:-:S06]  /*eed0*/  FADD.FTZ R24, R59, R24 ;  /* 0x000000183b187221 */ /* 0x008fcc0000010000 */
[----:B------:R-:W3:Y:S01]  /*eee0*/  MUFU.EX2 R42, R42 ;  /* 0x0000002a002a7308 */ /* 0x000ee20000000800 */
[----:B0-----:R-:W-:Y:S01]  /*eef0*/  FADD.FTZ R27, R74, R27 ;  /* 0x0000001b4a1b7221 */ /* 0x001fe20000010000 */
[----:B------:R-:W-:-:S06]  /*ef00*/  FFMA.FTZ R63, R63, R0, -R26 ;  /* 0x000000003f3f7223 */ /* 0x000fcc000001081a */
[----:B------:R-:W0:Y:S01]  /*ef10*/  MUFU.EX2 R33, R33 ;  /* 0x0000002100217308 */ /* 0x000e220000000800 */
[----:B------:R-:W-:Y:S01]  /*ef20*/  F2FP.BF16.F32.PACK_AB R19, R95, R80 ;  /* 0x000000505f13723e */ /* 0x000fe200000010ff */
[----:B------:R-:W-:Y:S01]  /*ef30*/  FFMA.FTZ R69, R31, R0, -R26 ;  /* 0x000000001f457223 */ /* 0x000fe2000001081a */
[----:B----4-:R-:W-:-:S05]  /*ef40*/  FADD.FTZ R31, R15, R24 ;  /* 0x000000180f1f7221 */ /* 0x010fca0000010000 */
[----:B------:R-:W4:Y:S01]  /*ef50*/  MUFU.EX2 R43, R43 ;  /* 0x0000002b002b7308 */ /* 0x000f220000000800 */
[-CC-:B------:R-:W-:Y:S01]  /*ef60*/  FFMA.FTZ R65, R65, R0.reuse, -R26.reuse ;  /* 0x0000000041417223 */ /* 0x180fe2000001081a */
[-CC-:B------:R-:W-:Y:S01]  /*ef70*/  FFMA.FTZ R76, R135, R0.reuse, -R26.reuse ;  /* 0x00000000874c7223 */ /* 0x180fe2000001081a */
[-CC-:B------:R-:W-:Y:S01]  /*ef80*/  FFMA.FTZ R51, R51, R0.reuse, -R26.reuse ;  /* 0x0000000033337223 */ /* 0x180fe2000001081a */
[----:B------:R-:W-:-:S04]  /*ef90*/  FFMA.FTZ R80, R109, R0, -R26 ;  /* 0x000000006d507223 */ /* 0x000fc8000001081a */
[----:B------:R-:W4:Y:S01]  /*efa0*/  MUFU.EX2 R72, R72 ;  /* 0x0000004800487308 */ /* 0x000f220000000800 */
[-CC-:B------:R-:W-:Y:S01]  /*efb0*/  FFMA.FTZ R79, R137, R0.reuse, -R26.reuse ;  /* 0x00000000894f7223 */ /* 0x180fe2000001081a */
[-CC-:B------:R-:W-:Y:S01]  /*efc0*/  FFMA.FTZ R139, R139, R0.reuse, -R26.reuse ;  /* 0x000000008b8b7223 */ /* 0x180fe2000001081a */
[-CC-:B------:R-:W-:Y:S01]  /*efd0*/  FFMA.FTZ R141, R141, R0.reuse, -R26.reuse ;  /* 0x000000008d8d7223 */ /* 0x180fe2000001081a */
[-CC-:B------:R-:W-:Y:S01]  /*efe0*/  FFMA.FTZ R111, R111, R0.reuse, -R26.reuse ;  /* 0x000000006f6f7223 */ /* 0x180fe2000001081a */
[-CC-:B------:R-:W-:Y:S01]  /*eff0*/  FFMA.FTZ R143, R143, R0.reuse, -R26.reuse ;  /* 0x000000008f8f7223 */ /* 0x180fe2000001081a */
[-CC-:B------:R-:W-:Y:S02]  /*f000*/  FFMA.FTZ R149, R149, R0.reuse, -R26.reuse ;  /* 0x0000000095957223 */ /* 0x180fe4000001081a */
[----:B------:R-:W4:Y:S01]  /*f010*/  MUFU.EX2 R34, R34 ;  /* 0x0000002200227308 */ /* 0x000f220000000800 */
[----:B------:R-:W-:Y:S01]  /*f020*/  FFMA.FTZ R113, R113, R0, -R26 ;  /* 0x0000000071717223 */ /* 0x000fe2000001081a */
[----:B-1----:R-:W-:Y:S01]  /*f030*/  FADD.FTZ R26, R64, R27 ;  /* 0x0000001b401a7221 */ /* 0x002fe20000010000 */
[----:B------:R1:W-:Y:S01]  /*f040*/  STSM.16.M88.4 [R23+0x24300], R16 ;  /* 0x0243001017007844 */ /* 0x0003e20000000200 */
[----:B------:R-:W-:-:S04]  /*f050*/  FADD.FTZ R31, R48, R31 ;  /* 0x0000001f301f7221 */ /* 0x000fc80000010000 */
[----:B------:R-:W4:Y:S08]  /*f060*/  MUFU.EX2 R62, R62 ;  /* 0x0000003e003e7308 */ /* 0x000f300000000800 */
[----:B------:R-:W4:Y:S01]  /*f070*/  MUFU.EX2 R35, R35 ;  /* 0x0000002300237308 */ /* 0x000f220000000800 */
[----:B-1----:R-:W-:Y:S01]  /*f080*/  F2FP.BF16.F32.PACK_AB R16, R81, R28 ;  /* 0x0000001c5110723e */ /* 0x002fe200000010ff */
[----:B--2---:R-:W-:Y:S01]  /*f090*/  FADD.FTZ R28, R71, R26 ;  /* 0x0000001a471c7221 */ /* 0x004fe20000010000 */
[----:B------:R-:W-:-:S05]  /*f0a0*/  F2FP.BF16.F32.PACK_AB R18, R83, R32 ;  /* 0x000000205312723e */ /* 0x000fca00000010ff */
[----:B------:R-:W1:Y:S01]  /*f0b0*/  MUFU.EX2 R63, R63 ;  /* 0x0000003f003f7308 */ /* 0x000e620000000800 */
[----:B---3--:R-:W-:Y:S01]  /*f0c0*/  FADD.FTZ R32, R42, R31 ;  /* 0x0000001f2a207221 */ /* 0x008fe20000010000 */
[----:B0-----:R-:W-:Y:S01]  /*f0d0*/  FADD.FTZ R31, R33, R28 ;  /* 0x0000001c211f7221 */ /* 0x001fe20000010000 */
[----:B------:R-:W-:-:S05]  /*f0e0*/  F2FP.BF16.F32.PACK_AB R26, R67, R40 ;  /* 0x00000028431a723e */ /* 0x000fca00000010ff */
[----:B------:R-:W0:Y:S01]  /*f0f0*/  MUFU.EX2 R38, R38 ;  /* 0x0000002600267308 */ /* 0x000e220000000800 */
[----:B----4-:R-:W-:Y:S01]  /*f100*/  FADD.FTZ R67, R43, R32 ;  /* 0x000000202b437221 */ /* 0x010fe20000010000 */
[----:B------:R-:W-:-:S06]  /*f110*/  FADD.FTZ R31, R72, R31 ;  /* 0x0000001f481f7221 */ /* 0x000fcc0000010000 */
[----:B------:R-:W2:Y:S01]  /*f120*/  MUFU.EX2 R65, R65 ;  /* 0x0000004100417308 */ /* 0x000ea20000000800 */
[----:B------:R-:W-:-:S07]  /*f130*/  FADD.FTZ R32, R34, R67 ;  /* 0x0000004322207221 */ /* 0x000fce0000010000 */
[----:B------:R-:W3:Y:S01]  /*f140*/  MUFU.EX2 R57, R57 ;  /* 0x0000003900397308 */ /* 0x000ee20000000800 */
[----:B------:R-:W-:Y:S01]  /*f150*/  F2FP.BF16.F32.PACK_AB R27, R75, R30 ;  /* 0x0000001e4b1b723e */ /* 0x000fe200000010ff */
[----:B------:R-:W-:-:S06]  /*f160*/  FADD.FTZ R40, R62, R31 ;  /* 0x0000001f3e287221 */ /* 0x000fcc0000010000 */
[----:B------:R-:W4:Y:S01]  /*f170*/  MUFU.EX2 R76, R76 ;  /* 0x0000004c004c7308 */ /* 0x000f220000000800 */
[----:B------:R-:W-:Y:S01]  /*f180*/  F2FP.BF16.F32.PACK_AB R30, R48, R15 ;  /* 0x0000000f301e723e */ /* 0x000fe200000010ff */
[----:B------:R-:W-:-:S06]  /*f190*/  FADD.FTZ R15, R35, R32 ;  /* 0x00000020230f7221 */ /* 0x000fcc0000010000 */
[----:B------:R-:W4:Y:S01]  /*f1a0*/  MUFU.EX2 R39, R39 ;  /* 0x0000002700277308 */ /* 0x000f220000000800 */
[----:B-1----:R-:W-:-:S07]  /*f1b0*/  FADD.FTZ R40, R63, R40 ;  /* 0x000000283f287221 */ /* 0x002fce0000010000 */
[----:B------:R-:W1:Y:S01]  /*f1c0*/  MUFU.EX2 R51, R51 ;  /* 0x0000003300337308 */ /* 0x000e620000000800 */
[----:B0-----:R-:W-:Y:S01]  /*f1d0*/  FADD.FTZ R32, R38, R15 ;  /* 0x0000000f26207221 */ /* 0x001fe20000010000 */
[----:B--2---:R-:W-:-:S06]  /*f1e0*/  FADD.FTZ R15, R65, R40 ;  /* 0x00000028410f7221 */ /* 0x004fcc0000010000 */
[----:B------:R-:W0:Y:S01]  /*f1f0*/  MUFU.EX2 R52, R52 ;  /* 0x0000003400347308 */ /* 0x000e220000000800 */
[----:B---3--:R-:W-:-:S07]  /*f200*/  FADD.FTZ R32, R57, R32 ;  /* 0x0000002039207221 */ /* 0x008fce0000010000 */
[----:B------:R-:W2:Y:S01]  /*f210*/  MUFU.EX2 R78, R78 ;  /* 0x0000004e004e7308 */ /* 0x000ea20000000800 */
[----:B------:R-:W-:Y:S01]  /*f220*/  F2FP.BF16.F32.PACK_AB R28, R59, R44 ;  /* 0x0000002c3b1c723e */ /* 0x000fe200000010ff */
[----:B----4-:R-:W-:-:S06]  /*f230*/  FADD.FTZ R44, R76, R15 ;  /* 0x0000000f4c2c7221 */ /* 0x010fcc0000010000 */
[----:B------:R-:W3:Y:S01]  /*f240*/  MUFU.EX2 R47, R47 ;  /* 0x0000002f002f7308 */ /* 0x000ee20000000800 */
[----:B------:R-:W-:-:S07]  /*f250*/  F2FP.BF16.F32.PACK_AB R17, R91, R68 ;  /* 0x000000445b11723e */ /* 0x000fce00000010ff */
[----:B------:R-:W4:Y:S01]  /*f260*/  MUFU.EX2 R55, R55 ;  /* 0x0000003700377308 */ /* 0x000f220000000800 */
[----:B------:R-:W-:Y:S01]  /*f270*/  F2FP.BF16.F32.PACK_AB R19, R87, R66 ;  /* 0x000000425713723e */ /* 0x000fe200000010ff */
[----:B------:R-:W-:Y:S01]  /*f280*/  FADD.FTZ R15, R39, R32 ;  /* 0x00000020270f7221 */ /* 0x000fe20000010000 */
[----:B------:R-:W-:-:S05]  /*f290*/  F2FP.BF16.F32.PACK_AB R32, R43, R42 ;  /* 0x0000002a2b20723e */ /* 0x000fca00000010ff */
[----:B------:R-:W4:Y:S01]  /*f2a0*/  MUFU.EX2 R54, R54 ;  /* 0x0000003600367308 */ /* 0x000f220000000800 */
[----:B-1----:R-:W-:-:S07]  /*f2b0*/  FADD.FTZ R43, R51, R44 ;  /* 0x0000002c332b7221 */ /* 0x002fce0000010000 */
[----:B------:R-:W1:Y:S01]  /*f2c0*/  MUFU.EX2 R80, R80 ;  /* 0x0000005000507308 */ /* 0x000e620000000800 */
[----:B------:R0:W-:Y:S07]  /*f2d0*/  STSM.16.M88.4 [R23+0x25b00], R16 ;  /* 0x025b001017007844 */ /* 0x0001ee0000000200 */
[----:B------:R-:W1:Y:S08]  /*f2e0*/  MUFU.EX2 R41, R41 ;  /* 0x0000002900297308 */ /* 0x000e700000000800 */
[----:B------:R-:W1:Y:S01]  /*f2f0*/  MUFU.EX2 R79, R79 ;  /* 0x0000004f004f7308 */ /* 0x000e620000000800 */
[----:B0-----:R-:W-:Y:S01]  /*f300*/  FADD.FTZ R16, R52, R15 ;  /* 0x0000000f34107221 */ /* 0x001fe20000010000 */
[----:B--2---:R-:W-:-:S06]  /*f310*/  FADD.FTZ R18, R78, R43 ;  /* 0x0000002b4e127221 */ /* 0x004fcc0000010000 */
[----:B------:R-:W0:Y:S01]  /*f320*/  MUFU.EX2 R56, R56 ;  /* 0x0000003800387308 */ /* 0x000e220000000800 */
[----:B---3--:R-:W-:Y:S01]  /*f330*/  FADD.FTZ R15, R47, R16 ;  /* 0x000000102f0f7221 */ /* 0x008fe20000010000 */
[----:B----4-:R-:W-:-:S06]  /*f340*/  FADD.FTZ R17, R55, R18 ;  /* 0x0000001237117221 */ /* 0x010fcc0000010000 */
[----:B------:R-:W2:Y:S01]  /*f350*/  MUFU.EX2 R68, R139 ;  /* 0x0000008b00447308 */ /* 0x000ea20000000800 */
[----:B------:R-:W-:Y:S01]  /*f360*/  F2FP.BF16.F32.PACK_AB R24, R73, R36 ;  /* 0x000000244918723e */ /* 0x000fe200000010ff */
[----:B------:R-:W-:-:S06]  /*f370*/  FADD.FTZ R16, R54, R15 ;  /* 0x0000000f36107221 */ /* 0x000fcc0000010000 */
[----:B------:R-:W3:Y:S01]  /*f380*/  MUFU.EX2 R45, R45 ;  /* 0x0000002d002d7308 */ /* 0x000ee20000000800 */
[----:B-1----:R-:W-:-:S07]  /*f390*/  FADD.FTZ R18, R80, R17 ;  /* 0x0000001150127221 */ /* 0x002fce0000010000 */
[----:B------:R-:W1:Y:S01]  /*f3a0*/  MUFU.EX2 R141, R141 ;  /* 0x0000008d008d7308 */ /* 0x000e620000000800 */
[----:B------:R-:W-:Y:S01]  /*f3b0*/  FADD.FTZ R15, R41, R16 ;  /* 0x00000010290f7221 */ /* 0x000fe20000010000 */
[----:B------:R-:W-:-:S06]  /*f3c0*/  FADD.FTZ R17, R79, R18 ;  /* 0x000000124f117221 */ /* 0x000fcc0000010000 */
[----:B------:R-:W4:Y:S08]  /*f3d0*/  MUFU.EX2 R58, R58 ;  /* 0x0000003a003a7308 */ /* 0x000f300000000800 */
[----:B------:R-:W4:Y:S01]  /*f3e0*/  MUFU.EX2 R36, R111 ;  /* 0x0000006f00247308 */ /* 0x000f220000000800 */
[----:B0-----:R-:W-:Y:S01]  /*f3f0*/  FADD.FTZ R16, R56, R15 ;  /* 0x0000000f38107221 */ /* 0x001fe20000010000 */
[----:B------:R-:W-:-:S06]  /*f400*/  F2FP.BF16.F32.PACK_AB R25, R70, R25 ;  /* 0x000000194619723e */ /* 0x000fcc00000010ff */
[----:B------:R-:W0:Y:S01]  /*f410*/  MUFU.EX2 R49, R49 ;  /* 0x0000003100317308 */ /* 0x000e220000000800 */
[----:B--2---:R-:W-:Y:S01]  /*f420*/  FADD.FTZ R18, R68, R17 ;  /* 0x0000001144127221 */ /* 0x004fe20000010000 */
[----:B------:R-:W-:-:S06]  /*f430*/  F2FP.BF16.F32.PACK_AB R29, R74, R29 ;  /* 0x0000001d4a1d723e */ /* 0x000fcc00000010ff */
[----:B------:R-:W2:Y:S01]  /*f440*/  MUFU.EX2 R143, R143 ;  /* 0x0000008f008f7308 */ /* 0x000ea20000000800 */
[----:B------:R-:W-:Y:S01]  /*f450*/  F2FP.BF16.F32.PACK_AB R31, R71, R64 ;  /* 0x00000040471f723e */ /* 0x000fe200000010ff */
[----:B---3--:R-:W-:-:S06]  /*f460*/  FADD.FTZ R15, R45, R16 ;  /* 0x000000102d0f7221 */ /* 0x008fcc0000010000 */
[----:B------:R-:W3:Y:S01]  /*f470*/  MUFU.EX2 R60, R60 ;  /* 0x0000003c003c7308 */ /* 0x000ee20000000800 */
[----:B-1----:R-:W-:Y:S01]  /*f480*/  FADD.FTZ R19, R141, R18 ;  /* 0x000000128d137221 */ /* 0x002fe20000010000 */
[----:B------:R1:W-:Y:S06]  /*f490*/  STSM.16.M88.4 [R23+0x27300], R24 ;  /* 0x0273001817007844 */ /* 0x0003ec0000000200 */
[----:B------:R-:W3:Y:S01]  /*f4a0*/  MUFU.EX2 R40, R77 ;  /* 0x0000004d00287308 */ /* 0x000ee20000000800 */
[----:B------:R0:W-:Y:S01]  /*f4b0*/  STSM.16.M88.4 [R23+0x28b00], R28 ;  /* 0x028b001c17007844 */ /* 0x0001e20000000200 */
[----:B----4-:R-:W-:-:S06]  /*f4c0*/  FADD.FTZ R18, R58, R15 ;  /* 0x0000000f3a127221 */ /* 0x010fcc0000010000 */
[----:B------:R-:W4:Y:S01]  /*f4d0*/  MUFU.EX2 R50, R50 ;  /* 0x0000003200327308 */ /* 0x000f220000000800 */
[----:B-1----:R-:W-:-:S07]  /*f4e0*/  F2FP.BF16.F32.PACK_AB R24, R57, R38 ;  /* 0x000000263918723e */ /* 0x002fce00000010ff */
[----:B------:R-:W1:Y:S01]  /*f4f0*/  MUFU.EX2 R149, R149 ;  /* 0x0000009500957308 */ /* 0x000e620000000800 */
[----:B0-----:R-:W-:Y:S01]  /*f500*/  FADD.FTZ R28, R36, R19 ;  /* 0x00000013241c7221 */ /* 0x001fe20000010000 */
[----:B------:R-:W-:Y:S01]  /*f510*/  FADD.FTZ R15, R49, R18 ;  /* 0x00000012310f7221 */ /* 0x000fe20000010000 */
[----:B------:R-:W-:-:S05]  /*f520*/  F2FP.BF16.F32.PACK_AB R34, R35, R34 ;  /* 0x000000222322723e */ /* 0x000fca00000010ff */
[----:B------:R-:W0:Y:S01]  /*f530*/  MUFU.EX2 R30, R61 ;  /* 0x0000003d001e7308 */ /* 0x000e220000000800 */
[----:B--2---:R-:W-:Y:S01]  /*f540*/  FADD.FTZ R29, R143, R28 ;  /* 0x0000001c8f1d7221 */ /* 0x004fe20000010000 */
[----:B------:R-:W-:Y:S02]  /*f550*/  F2FP.BF16.F32.PACK_AB R33, R72, R33 ;  /* 0x000000214821723e */ /* 0x000fe400000010ff */
[----:B------:R-:W-:-:S04]  /*f560*/  F2FP.BF16.F32.PACK_AB R35, R63, R62 ;  /* 0x0000003e3f23723e */ /* 0x000fc800000010ff */
[----:B------:R-:W-:Y:S01]  /*f570*/  MUFU.EX2 R37, R37 ;  /* 0x0000002500257308 */ /* 0x000fe20000000800 */
[----:B---3--:R-:W-:-:S07]  /*f580*/  FADD.FTZ R15, R60, R15 ;  /* 0x0000000f3c0f7221 */ /* 0x008fce0000010000 */
[----:B------:R-:W2:Y:S01]  /*f590*/  MUFU.EX2 R46, R46 ;  /* 0x0000002e002e7308 */ /* 0x000ea20000000800 */
[----:B------:R-:W-:-:S07]  /*f5a0*/  FADD.FTZ R28, R40, R29 ;  /* 0x0000001d281c7221 */ /* 0x000fce0000010000 */
[----:B------:R-:W-:Y:S08]  /*f5b0*/  MUFU.EX2 R113, R113 ;  /* 0x0000007100717308 */ /* 0x000ff00000000800 */
[----:B------:R-:W3:Y:S01]  /*f5c0*/  MUFU.EX2 R38, R69 ;  /* 0x0000004500267308 */ /* 0x000ee20000000800 */
[----:B------:R4:W-:Y:S01]  /*f5d0*/  STSM.16.M88.4 [R23+0x2a300], R32 ;  /* 0x02a3002017007844 */ /* 0x0009e20000000200 */
[----:B------:R-:W-:-:S02]  /*f5e0*/  F2FP.BF16.F32.PACK_AB R25, R76, R65 ;  /* 0x000000414c19723e */ /* 0x000fc400000010ff */
[----:B------:R-:W-:Y:S02]  /*f5f0*/  F2FP.BF16.F32.PACK_AB R26, R52, R39 ;  /* 0x00000027341a723e */ /* 0x000fe400000010ff */
[----:B------:R-:W-:Y:S02]  /*f600*/  F2FP.BF16.F32.PACK_AB R27, R78, R51 ;  /* 0x000000334e1b723e */ /* 0x000fe400000010ff */
[----:B------:R-:W-:Y:S02]  /*f610*/  F2FP.BF16.F32.PACK_AB R16, R54, R47 ;  /* 0x0000002f3610723e */ /* 0x000fe400000010ff */
[----:B------:R-:W-:Y:S01]  /*f620*/  F2FP.BF16.F32.PACK_AB R17, R80, R55 ;  /* 0x000000375011723e */ /* 0x000fe200000010ff */
[----:B----4-:R-:W-:Y:S01]  /*f630*/  FADD.FTZ R32, R50, R15 ;  /* 0x0000000f32207221 */ /* 0x010fe20000010000 */
[----:B-1----:R-:W-:Y:S01]  /*f640*/  FADD.FTZ R15, R149, R28 ;  /* 0x0000001c950f7221 */ /* 0x002fe20000010000 */
[----:B------:R-:W-:Y:S02]  /*f650*/  F2FP.BF16.F32.PACK_AB R18, R56, R41 ;  /* 0x000000293812723e */ /* 0x000fe400000010ff */
[----:B------:R-:W-:Y:S01]  /*f660*/  FADD.FTZ R32, R53, R32 ;  /* 0x0000002035207221 */ /* 0x000fe20000010000 */
[----:B0-----:R-:W-:Y:S01]  /*f670*/  FADD.FTZ R34, R30, R15 ;  /* 0x0000000f1e227221 */ /* 0x001fe20000010000 */
[----:B------:R-:W-:-:S02]  /*f680*/  F2FP.BF16.F32.PACK_AB R19, R68, R79 ;  /* 0x0000004f4413723e */ /* 0x000fc400000010ff */
[----:B------:R-:W-:Y:S02]  /*f690*/  F2FP.BF16.F32.PACK_AB R29, R30, R149 ;  /* 0x000000951e1d723e */ /* 0x000fe400000010ff */
[----:B--2---:R-:W-:Y:S01]  /*f6a0*/  F2FP.BF16.F32.PACK_AB R30, R46, R37 ;  /* 0x000000252e1e723e */ /* 0x004fe200000010ff */
[----:B------:R-:W-:Y:S01]  /*f6b0*/  FADD.FTZ R37, R37, R32 ;  /* 0x0000002025257221 */ /* 0x000fe20000010000 */
[----:B---3--:R-:W-:Y:S01]  /*f6c0*/  F2FP.BF16.F32.PACK_AB R31, R38, R113 ;  /* 0x00000071261f723e */ /* 0x008fe200000010ff */
[----:B------:R0:W-:Y:S01]  /*f6d0*/  STSM.16.M88.4 [R23+0x2bb00], R24 ;  /* 0x02bb001817007844 */ /* 0x0001e20000000200 */
[----:B------:R-:W-:Y:S01]  /*f6e0*/  FADD.FTZ R113, R113, R34 ;  /* 0x0000002271717221 */ /* 0x000fe20000010000 */
[----:B------:R-:W-:Y:S02]  /*f6f0*/  F2FP.BF16.F32.PACK_AB R28, R53, R50 ;  /* 0x00000032351c723e */ /* 0x000fe400000010ff */
[----:B------:R1:W-:Y:S01]  /*f700*/  STSM.16.M88.4 [R23+0x2d300], R16 ;  /* 0x02d3001017007844 */ /* 0x0003e20000000200 */
[----:B0-----:R-:W-:-:S02]  /*f710*/  F2FP.BF16.F32.PACK_AB R24, R58, R45 ;  /* 0x0000002d3a18723e */ /* 0x001fc400000010ff */
[----:B------:R-:W-:Y:S02]  /*f720*/  F2FP.BF16.F32.PACK_AB R25, R36, R141 ;  /* 0x0000008d2419723e */ /* 0x000fe400000010ff */
[----:B------:R-:W-:Y:S02]  /*f730*/  F2FP.BF16.F32.PACK_AB R26, R60, R49 ;  /* 0x000000313c1a723e */ /* 0x000fe400000010ff */
[----:B------:R-:W-:Y:S01]  /*f740*/  F2FP.BF16.F32.PACK_AB R27, R40, R143 ;  /* 0x0000008f281b723e */ /* 0x000fe200000010ff */
[----:B-1----:R-:W-:Y:S01]  /*f750*/  FADD.FTZ R17, R46, R37 ;  /* 0x000000252e117221 */ /* 0x002fe20000010000 */
[----:B------:R-:W-:-:S03]  /*f760*/  FADD.FTZ R16, R38, R113 ;  /* 0x0000007126107221 */ /* 0x000fc60000010000 */
[----:B------:R-:W-:Y:S04]  /*f770*/  STSM.16.M88.4 [R23+0x2eb00], R24 ;  /* 0x02eb001817007844 */ /* 0x000fe80000000200 */
[----:B------:R-:W-:Y:S04]  /*f780*/  STSM.16.M88.4 [R23+0x30300], R28 ;  /* 0x0303001c17007844 */ /* 0x000fe80000000200 */
[----:B------:R-:W-:Y:S01]  /*f790*/  STL [R1+0x1c], R17 ;  /* 0x00001c1101007387 */ /* 0x000fe20000100800 */
[----:B------:R0:W-:Y:S06]  /*f7a0*/  MEMBAR.ALL.CTA ;  /* 0x0000000000007992 */ /* 0x0001ec0000008000 */
[----:B0-----:R-:W0:Y:S04]  /*f7b0*/  FENCE.VIEW.ASYNC.S ;  /* 0x00000000000073c6 */ /* 0x001e280000000000 */
[----:B------:R1:W-:Y:S01]  /*f7c0*/  STL [R1+0x20], R16 ;  /* 0x0000201001007387 */ /* 0x0003e20000100800 */
[----:B------:R-:W-:Y:S01]  /*f7d0*/  VIADD R15, R104, 0xfffffffe ;  /* 0xfffffffe680f7836 */ /* 0x000fe20000000000 */
[----:B-1----:R-:W-:-:S05]  /*f7e0*/  VIMNMX R16, RZ, R21, !PT ;  /* 0x00000015ff107248 */ /* 0x002fca0007fe0100 */
[----:B------:R1:W-:Y:S01]  /*f7f0*/  STL [R1+0x4c], R16 ;  /* 0x00004c1001007387 */ /* 0x0003e20000100800 */
[----:B------:R-:W-:Y:S01]  /*f800*/  ISETP.GE.AND P2, PT, R15, R16, PT ;  /* 0x000000100f00720c */ /* 0x000fe20003f46270 */
[----:B------:R-:W-:-:S04]  /*f810*/  IMAD.MOV.U32 R71, RZ, RZ, RZ ;  /* 0x000000ffff477224 */ /* 0x000fc800078e00ff */
        /* <DEDUP_REMOVED lines=47> */
[----:B0-----:R-:W-:Y:S01]  /*fb10*/  NOP ;  /* 0x0000000000007918 */ /* 0x001fe20000000000 */
[----:B-1----:R-:W-:Y:S05]  /*fb20*/  @!P2 BRA `(.L_x_10229) ;  /* 0x0000005000f8a947 */ /* 0x002fea0003800000 */
[----:B------:R0:W-:Y:S01]  /*fb30*/  STL [R1+0x18], R20 ;  /* 0x0000181401007387 */ /* 0x0001e20000100800 */
[----:B------:R-:W-:-:S03]  /*fb40*/  IMAD.MOV.U32 R149, RZ, RZ, R15 ;  /* 0x000000ffff957224 */ /* 0x000fc600078e000f */
[----:B------:R0:W-:Y:S04]  /*fb50*/  STL [R1+0xc], R14 ;  /* 0x00000c0e01007387 */ /* 0x0001e80000100800 */
[----:B------:R0:W5:Y:S01]  /*fb60*/  LDL.LU R16, [R1+0x24] ;  /* 0x0000240001107983 */ /* 0x0001620000300800 */
        /* <DEDUP_REMOVED lines=25> */
.L_x_10240:
        /* <DEDUP_REMOVED lines=12> */
.L_x_10231:
[----:B------:R-:W-:Y:S01]  /*fdc0*/  IMAD R0, R146, 0x8, R22 ;  /* 0x0000000892007824 */ /* 0x000fe200078e0216 */
[----:B------:R-:W-:-:S04]  /*fdd0*/  SHF.L.U32 R17, R14, 0x1f, RZ ;  /* 0x0000001f0e117819 */ /* 0x000fc800000006ff */
[----:B------:R0:W1:Y:S01]  /*fde0*/  SYNCS.PHASECHK.TRANS64.TRYWAIT P3, [R0+URZ+0x31c30], R17 ;  /* 0x031c3011000075a7 */ /* 0x000062000806017f */
[----:B------:R-:W-:Y:S05]  /*fdf0*/  @!P0 BRA `(.L_x_10232) ;  /* 0x0000000000048947 */ /* 0x000fea0003800000 */
[----:B------:R-:W-:Y:S01]  /*fe00*/  BPT.TRAP 0x1 ;  /* 0x000000040000795c */ /* 0x000fe20000300000 */
.L_x_10232:
[----:B------:R-:W-:Y:S04]  /*fe10*/  BSSY B0, `(.L_x_10230) ;  /* 0x0000004000007945 */ /* 0x000fe80003800000 */
[----:B-1----:R-:W-:Y:S05]  /*fe20*/  @P3 BRA `(.L_x_10233) ;  /* 0x0000000000083947 */ /* 0x002fea0003800000 */
[----:B------:R-:W1:Y:S02]  /*fe30*/  SYNCS.PHASECHK.TRANS64.TRYWAIT P3, [R0+URZ+0x31c30], R17 ;  /* 0x031c3011000075a7 */ /* 0x000e64000806017f */
[----:B-1----:R-:W-:Y:S05]  /*fe40*/  @!P3 BRA `(.L_x_10234) ;  /* 0x0000012000d8b947 */ /* 0x002fea0003800000 */
.L_x_10233:
[----:B------:R-:W-:Y:S05]  /*fe50*/  BSYNC B0 ;  /* 0x0000000000007941 */ /* 0x000fea0003800000 */
.L_x_10230:
[----:B------:R-:W2:Y:S01]  /*fe60*/  LDL R14, [R1+0x40] ;  /* 0x00004000010e7983 */ /* 0x000ea20000100800 */
[----:B------:R-:W-:Y:S05]  /*fe70*/  WARPSYNC.ALL ;  /* 0x0000000000007948 */ /* 0x000fea0003800000 */
[----:B01----:R-:W0:Y:S01]  /*fe80*/  S2R R0, SR_TID.X ;  /* 0x0000000000007919 */ /* 0x003e220000002100 */
[----:B------:R-:W-:Y:S01]  /*fe90*/  IMAD.MOV.U32 R19, RZ, RZ, -0x7fffffe0 ;  /* 0x80000020ff137424 */ /* 0x000fe200078e00ff */
[C---:B------:R-:W-:Y:S01]  /*fea0*/  R2UR UR44, R2.reuse ;  /* 0x00000000022c72ca */ /* 0x040fe200000e0000 */
[----:B------:R-:W-:Y:S01]  /*feb0*/  IMAD.MOV.U32 R21, RZ, RZ, -0x7fffffe0 ;  /* 0x80000020ff157424 */ /* 0x000fe200078e00ff */
        /* <DEDUP_REMOVED lines=8> */
[----:B------:R-:W-:-:S02]  /*ff40*/  R2UR UR49, R3 ;  /* 0x00000000033172ca */ /* 0x000fc400000e0000 */
[----:B------:R-:W-:Y:S01]  /*ff50*/  R2UR UR55, R75 ;  /* 0x000000004b3772ca */ /* 0x000fe200000e0000 */
[----:B------:R-:W-:Y:S01]  /*ff60*/  STL [R1+0xac], R26 ;  /* 0x0000ac1a01007387 */ /* 0x000fe20000100800 */
[C---:B------:R-:W-:Y:S02]  /*ff70*/  R2UR UR52, R2.reuse ;  /* 0x00000000023472ca */ /* 0x040fe400000e0000 */
[----:B------:R-:W-:Y:S01]  /*ff80*/  R2UR UR53, R3 ;  /* 0x00000000033572ca */ /* 0x000fe200000e0000 */
[----:B------:R1:W-:Y:S01]  /*ff90*/  STL [R1+0xa8], R25 ;  /* 0x0000a81901007387 */ /* 0x0003e20000100800 */
[----:B------:R-:W-:Y:S02]  /*ffa0*/  R2UR UR15, R73 ;  /* 0x00000000490f72ca */ /* 0x000fe400000e0000 */
[----:B------:R-:W-:Y:S01]  /*ffb0*/  R2UR UR12, R2 ;  /* 0x00000000020c72ca */ /* 0x000fe200000e0000 */
[----:B------:R-:W-:Y:S01]  /*ffc0*/  STL [R1+0xa4], R24 ;  /* 0x0000a41801007387 */ /* 0x000fe20000100800 */
[----:B------:R-:W-:-:S02]  /*ffd0*/  R2UR UR13, R3 ;  /* 0x00000000030d72ca */ /* 0x000fc400000e0000 */
[C---:B------:R-:W-:Y:S01]  /*ffe0*/  R2UR UR5, R75.reuse ;  /* 0x000000004b0572ca */ /* 0x040fe200000e0000 */
[----:B------:R3:W-:Y:S01]  /*fff0*/  STL [R1+0xa0], R23 ;  /* 0x0000a01701007387 */ /* 0x0007e20000100800 */
[C---:B------:R-:W-:Y:S02]  /*10000*/  R2UR UR19, R75.reuse ;  /* 0x000000004b1372ca */ /* 0x040fe400000e0000 */
[C---:B------:R-:W-:Y:S01]  /*10010*/  R2UR UR35, R75.reuse ;  /* 0x000000004b2372ca */ /* 0x040fe200000e0000 */
[----:B------:R4:W-:Y:S01]  /*10020*/  STL [R1+0x9c], R22 ;  /* 0x00009c1601007387 */ /* 0x0009e20000100800 */
[----:B0-----:R-:W-:Y:S02]  /*10030*/  SHF.R.U32.HI R0, RZ, 0x7, R0 ;  /* 0x00000007ff007819 */ /* 0x001fe40000011600 */
[C---:B------:R-:W-:Y:S01]  /*10040*/  R2UR UR33, R75.reuse ;  /* 0x000000004b2172ca */ /* 0x040fe200000e0000 */
[----:B------:R0:W-:Y:S01]  /*10050*/  STL [R1+0x98], R16 ;  /* 0x0000981001007387 */ /* 0x0001e20000100800 */
[----:B------:R-:W-:Y:S01]  /*10060*/  R2UR UR57, R75 ;  /* 0x000000004b3972ca */ /* 0x000fe200000e0000 */
[----:B------:R-:W-:Y:S01]  /*10070*/  VIADD R0, R0, 0x8 ;  /* 0x0000000800007836 */ /* 0x000fe20000000000 */
[C---:B------:R-:W-:Y:S01]  /*10080*/  R2UR UR11, R73.reuse ;  /* 0x00000000490b72ca */ /* 0x040fe200000e0000 */
[----:B------:R-:W-:Y:S01]  /*10090*/  IMAD.MOV.U32 R75, RZ, RZ, -0x7fffffe0 ;  /* 0x80000020ff4b7424 */ /* 0x000fe200078e00ff */
[C---:B------:R-:W-:Y:S01]  /*100a0*/  R2UR UR27, R73.reuse ;  /* 0x00000000491b72ca */ /* 0x040fe200000e0000 */
[----:B------:R0:W-:Y:S01]  /*100b0*/  STL [R1+0x94], R15 ;  /* 0x0000940f01007387 */ /* 0x0001e20000100800 */
[----:B------:R-:W-:-:S02]  /*100c0*/  R2UR UR39, R73 ;  /* 0x00000000492772ca */ /* 0x000fc400000e0000 */
[----:B------:R-:W-:Y:S01]  /*100d0*/  R2UR UR29, R73 ;  /* 0x00000000491d72ca */ /* 0x000fe200000e0000 */
[----:B------:R0:W-:Y:S01]  /*100e0*/  BAR.SYNC.DEFER_BLOCKING R0, 0x100 ;  /* 0x000400000000751d */ /* 0x0001e20000010000 */
[----:B------:R-:W-:Y:S01]  /*100f0*/  IMAD.U32 R73, RZ, RZ, UR5 ;  /* 0x00000005ff497e24 */ /* 0x000fe2000f8e00ff */
[C---:B------:R-:W-:Y:S02]  /*10100*/  R2UR UR5, R21.reuse ;  /* 0x00000000150572ca */ /* 0x040fe400000e0000 */
[C---:B------:R-:W-:Y:S02]  /*10110*/  R2UR UR7, R21.reuse ;  /* 0x00000000150772ca */ /* 0x040fe400000e0000 */
[C---:B------:R-:W-:Y:S02]  /*10120*/  R2UR UR23, R21.reuse ;  /* 0x00000000151772ca */ /* 0x040fe400000e0000 */
[C---:B------:R-:W-:Y:S02]  /*10130*/  R2UR UR31, R21.reuse ;  /* 0x00000000151f72ca */ /* 0x040fe400000e0000 */
[----:B------:R-:W-:-:S02]  /*10140*/  R2UR UR25, R21 ;  /* 0x00000000151972ca */ /* 0x000fc400000e0000 */
[C---:B------:R-:W-:Y:S02]  /*10150*/  R2UR UR21, R21.reuse ;  /* 0x00000000151572ca */ /* 0x040fe400000e0000 */
[----:B------:R-:W-:Y:S02]  /*10160*/  R2UR UR41, R21 ;  /* 0x00000000152972ca */ /* 0x000fe400000e0000 */
[----:B------:R-:W-:Y:S02]  /*10170*/  R2UR UR9, R77 ;  /* 0x000000004d0972ca */ /* 0x000fe400000e0000 */
[----:B------:R-:W-:Y:S02]  /*10180*/  R2UR UR16, R2 ;  /* 0x00000000021072ca */ /* 0x000fe400000e0000 */
[----:B------:R-:W-:Y:S02]  /*10190*/  R2UR UR17, R3 ;  /* 0x00000000031172ca */ /* 0x000fe400000e0000 */
[C---:B------:R-:W-:Y:S01]  /*101a0*/  R2UR UR37, R77.reuse ;  /* 0x000000004d2572ca */ /* 0x040fe200000e0000 */
[----:B------:R-:W-:Y:S01]  /*101b0*/  WARPGROUP.ARRIVE ;  /* 0x00000000000079c5 */ /* 0x000fe20000000000 */
[----:B------:R-:W-:-:S13]  /*101c0*/  R2UR UR43, R77 ;  /* 0x000000004d2b72ca */ /* 0x000fda00000e0000 */
[----:B-1----:R-:W-:Y:S01]  /*101d0*/  MOV R25, UR43 ;  /* 0x0000002b00197c02 */ /* 0x002fe20008000f00 */
[----:B------:R-:W-:Y:S01]  /*101e0*/  UMOV UR43, UR33 ;  /* 0x00000021002b7c82 */ /* 0x000fe20008000000 */
[----:B------:R-:W-:Y:S01]  /*101f0*/  R2UR UR33, R13 ;  /* 0x000000000d2172ca */ /* 0x000fe200000e0000 */
[----:B--2---:R-:W-:-:S04]  /*10200*/  IMAD R18, R146, 0x6c0, R14 ;  /* 0x000006c092127824 */ /* 0x004fc800078e020e */
[C---:B------:R-:W-:Y:S01]  /*10210*/  VIADD R20, R18.reuse, 0x40 ;  /* 0x0000004012147836 */ /* 0x040fe20000000000 */
[C---:B------:R-:W-:Y:S01]  /*10220*/  R2UR UR46, R18.reuse ;  /* 0x00000000122e72ca */ /* 0x040fe200000e0000 */
[C---:B------:R-:W-:Y:S02]  /*10230*/  VIADD R74, R18.reuse, 0x80 ;  /* 0x00000080124a7836 */ /* 0x040fe40000000000 */
        /* <DEDUP_REMOVED lines=10> */
[----:B------:R-:W-:Y:S01]  /*102e0*/  HGMMA.64x16x16.F32.BF16 R136, gdesc[UR44], RZ, !UPT, gsb0 ;  /* 0x002000002c8879f0 */ /* 0x000fe2000c0018ff */
        /* <DEDUP_REMOVED lines=26> */
[----:B------:R-:W-:Y:S01]  /*10490*/  IMAD.U32 R72, RZ, RZ, UR4 ;  /* 0x00000004ff487e24 */ /* 0x000fe2000f8e00ff */
[----:B------:R-:W-:Y:S01]  /*104a0*/  R2UR UR4, R20 ;  /* 0x00000000140472ca */ /* 0x000fe200000e0000 */
[----:B------:R-:W-:Y:S01]  /*104b0*/  VIADD R20, R18, 0x2c0 ;  /* 0x000002c012147836 */ /* 0x000fe20000000000 */
[----:B------:R-:W-:Y:S01]  /*104c0*/  R2UR UR8, R76 ;  /* 0x000000004c0872ca */ /* 0x000fe200000e0000 */
[----:B------:R-:W-:-:S02]  /*104d0*/  IMAD.MOV.U32 R21, RZ, RZ, -0x7fffffe0 ;  /* 0x80000020ff157424 */ /* 0x000fc400078e00ff */
[----:B------:R-:W-:Y:S01]  /*104e0*/  VIADD R76, R18, 0x280 ;  /* 0x00000280124c7836 */ /* 0x000fe20000000000 */
[----:B------:R-:W-:Y:S01]  /*104f0*/  R2UR UR40, R20 ;  /* 0x00000000142872ca */ /* 0x000fe200000e0000 */
[----:B------:R-:W-:-:S03]  /*10500*/  VIADD R20, R18, 0x380 ;  /* 0x0000038012147836 */ /* 0x000fc60000000000 */
[----:B------:R-:W-:Y:S01]  /*10510*/  R2UR UR36, R76 ;  /* 0x000000004c2472ca */ /* 0x000fe200000e0000 */
[----:B------:R-:W-:Y:S01]  /*10520*/  VIADD R76, R18, 0x340 ;  /* 0x00000340124c7836 */ /* 0x000fe20000000000 */
[----:B------:R-:W-:Y:S01]  /*10530*/  R2UR UR46, R20 ;  /* 0x00000000142e72ca */ /* 0x000fe200000e0000 */
[----:B------:R-:W-:Y:S01]  /*10540*/  VIADD R20, R18, 0x400 ;  /* 0x0000040012147836 */ /* 0x000fe20000000000 */
[----:B---3--:R-:W-:Y:S01]  /*10550*/  MOV R23, UR47 ;  /* 0x0000002f00177c02 */ /* 0x008fe20008000f00 */
[----:B------:R-:W-:Y:S01]  /*10560*/  UMOV UR47, UR37 ;  /* 0x00000025002f7c82 */ /* 0x000fe20008000000 */
[----:B------:R-:W-:Y:S02]  /*10570*/  R2UR UR42, R76 ;  /* 0x000000004c2a72ca */ /* 0x000fe400000e0000 */
[----:B------:R-:W-:Y:S01]  /*10580*/  R2UR UR37, R13 ;  /* 0x000000000d2572ca */ /* 0x000fe200000e0000 */
[----:B------:R-:W-:Y:S02]  /*10590*/  WARPGROUP.DEPBAR.LE gsb0, 0x0 ;  /* 0x00008000000079c5 */ /* 0x000fe40000010000 */
[----:B------:R-:W-:-:S04]  /*105a0*/  WARPGROUP.ARRIVE ;  /* 0x00000000000079c5 */ /* 0x000fc80000000000 */
[----:B----4-:R-:W-:Y:S01]  /*105b0*/  MOV R22, UR46 ;  /* 0x0000002e00167c02 */ /* 0x010fe20008000f00 */
[----:B------:R-:W-:-:S03]  /*105c0*/  UMOV UR46, UR36 ;  /* 0x00000024002e7c82 */ /* 0x000fc60008000000 */
[----:B------:R-:W-:Y:S01]  /*105d0*/  MOV R24, UR42 ;  /* 0x0000002a00187c02 */ /* 0x000fe20008000f00 */
[----:B------:R-:W-:Y:S01]  /*105e0*/  UMOV UR42, UR32 ;  /* 0x00000020002a7c82 */ /* 0x000fe20008000000 */
[----:B------:R-:W-:Y:S01]  /*105f0*/  R2UR UR32, R12 ;  /* 0x000000000c2072ca */ /* 0x000fe200000e0000 */
[----:B------:R-:W-:Y:S01]  /*10600*/  HGMMA.64x16x16.F32.BF16 R128, gdesc[UR48], RZ, !UPT, gsb0 ;  /* 0x00200000308079f0 */ /* 0x000fe2000c0018ff */
[----:B------:R-:W-:Y:S01]  /*10610*/  R2UR UR50, R74 ;  /* 0x000000004a3272ca */ /* 0x000fe200000e0000 */
[----:B------:R-:W-:Y:S01]  /*10620*/  VIADD R74, R18, 0x440 ;  /* 0x00000440124a7836 */ /* 0x000fe20000000000 */
[----:B------:R-:W-:Y:S01]  /*10630*/  R2UR UR51, R75 ;  /* 0x000000004b3372ca */ /* 0x000fe200000e0000 */
[----:B------:R-:W-:Y:S01]  /*10640*/  IMAD.MOV.U32 R75, RZ, RZ, -0x7fffffe0 ;  /* 0x80000020ff4b7424 */ /* 0x000fe200078e00ff */
[----:B------:R-:W-:Y:S02]  /*10650*/  R2UR UR36, R12 ;  /* 0x000000000c2472ca */ /* 0x000fe400000e0000 */
[----:B------:R-:W-:Y:S01]  /*10660*/  R2UR UR58, R74 ;  /* 0x000000004a3a72ca */ /* 0x000fe200000e0000 */
[----:B------:R-:W-:Y:S01]  /*10670*/  VIADD R74, R18, 0x282 ;  /* 0x00000282124a7836 */ /* 0x000fe20000000000 */
[----:B------:R-:W-:Y:S01]  /*10680*/  R2UR UR59, R75 ;  /* 0x000000004b3b72ca */ /* 0x000fe200000e0000 */
[----:B------:R-:W-:Y:S01]  /*10690*/  IMAD.MOV.U32 R75, RZ, RZ, -0x7fffffe0 ;  /* 0x80000020ff4b7424 */ /* 0x000fe200078e00ff */
[----:B------:R-:W-:-:S02]  /*106a0*/  R2UR UR48, R12 ;  /* 0x000000000c3072ca */ /* 0x000fc400000e0000 */
[----:B------:R-:W-:Y:S02]  /*106b0*/  R2UR UR49, R13 ;  /* 0x000000000d3172ca */ /* 0x000fe400000e0000 */
[----:B------:R-:W-:Y:S01]  /*106c0*/  MOV R150, UR50 ;  /* 0x0000003200967c02 */ /* 0x000fe20008000f00 */
[----:B------:R-:W-:Y:S01]  /*106d0*/  UMOV UR50, UR4 ;  /* 0x0000000400327c82 */ /* 0x000fe20008000000 */
[----:B------:R-:W-:Y:S01]  /*106e0*/  MOV R151, UR51 ;  /* 0x0000003300977c02 */ /* 0x000fe20008000f00 */
[----:B------:R-:W-:Y:S01]  /*106f0*/  UMOV UR51, UR5 ;  /* 0x0000000500337c82 */ /* 0x000fe20008000000 */
[----:B------:R-:W-:Y:S02]  /*10700*/  R2UR UR4, R2 ;  /* 0x00000000020472ca */ /* 0x000fe400000e0000 */
[----:B------:R-:W-:Y:S02]  /*10710*/  R2UR UR5, R3 ;  /* 0x00000000030572ca */ /* 0x000fe400000e0000 */
[----:B0-----:R-:W-:Y:S01]  /*10720*/  MOV R0, UR51 ;  /* 0x0000003300007c02 */ /* 0x001fe20008000f00 */
[----:B------:R-:W-:Y:S01]  /*10730*/  UMOV UR51, UR29 ;  /* 0x0000001d00337c82 */ /* 0x000fe20008000000 */
[----:B------:R-:W-:Y:S01]  /*10740*/  MOV R14, UR50 ;  /* 0x00000032000e7c02 */ /* 0x000fe20008000f00 */
[----:B------:R-:W-:Y:S01]  /*10750*/  UMOV UR50, UR28 ;  /* 0x0000001c00327c82 */ /* 0x000fe20008000000 */
[----:B------:R-:W-:-:S02]  /*10760*/  R2UR UR28, R12 ;  /* 0x000000000c1c72ca */ /* 0x000fc400000e0000 */
[----:B------:R-:W-:Y:S02]  /*10770*/  R2UR UR29, R13 ;  /* 0x000000000d1d72ca */ /* 0x000fe400000e0000 */
[----:B------:R-:W-:Y:S01]  /*10780*/  MOV R16, UR59 ;  /* 0x0000003b00107c02 */ /* 0x000fe20008000f00 */
[----:B------:R-:W-:Y:S01]  /*10790*/  UMOV UR59, UR41 ;  /* 0x00000029003b7c82 */ /* 0x000fe20008000000 */
[----:B------:R-:W-:Y:S01]  /*107a0*/  MOV R15, UR58 ;  /* 0x0000003a000f7c02 */ /* 0x000fe20008000f00 */
[----:B------:R-:W-:Y:S01]  /*107b0*/  UMOV UR58, UR40 ;  /* 0x00000028003a7c82 */ /* 0x000fe20008000000 */
        /* <DEDUP_REMOVED lines=23> */
[----:B------:R-:W-:Y:S03]  /*10930*/  HGMMA.64x16x16.F32.BF16 R112, gdesc[UR12], RZ, !UPT, gsb0 ;  /* 0x002000000c7079f0 */ /* 0x000fe6000c0018ff */
        /* <DEDUP_REMOVED lines=9> */
[----:B------:R-:W-:Y:S02]  /*109d0*/  R2UR UR40, R8 ;  /* 0x00000000082872ca */ /* 0x000fe400000e0000 */
        /* <DEDUP_REMOVED lines=8> */
[----:B------:R-:W-:-:S02]  /*10a60*/  R2UR UR45, R9 ;  /* 0x00000000092d72ca */ /* 0x000fc400000e0000 */
[----:B------:R-:W-:Y:S01]  /*10a70*/  R2UR UR14, R20 ;  /* 0x00000000140e72ca */ /* 0x000fe200000e0000 */
[----:B------:R-:W-:Y:S01]  /*10a80*/  VIADD R20, R18, 0x342 ;  /* 0x0000034212147836 */ /* 0x000fe20000000000 */
[----:B------:R-:W-:Y:S01]  /*10a90*/  R2UR UR15, R21 ;  /* 0x00000000150f72ca */ /* 0x000fe200000e0000 */
[----:B------:R-:W-:Y:S01]  /*10aa0*/  IMAD.MOV.U32 R21, RZ, RZ, -0x7fffffe0 ;  /* 0x80000020ff157424 */ /* 0x000fe200078e00ff */
[----:B------:R-:W-:Y:S02]  /*10ab0*/  WARPGROUP.DEPBAR.LE gsb0, 0x0 ;  /* 0x00008000000079c5 */ /* 0x000fe40000010000 */
[----:B------:R-:W-:-:S06]  /*10ac0*/  WARPGROUP.ARRIVE ;  /* 0x00000000000079c5 */ /* 0x000fcc0000000000 */
[----:B------:R-:W-:Y:S01]  /*10ad0*/  HGMMA.64x16x16.F32.BF16 R96, gdesc[UR8], RZ, !UPT, gsb0 ;  /* 0x00200000086079f0 */ /* 0x000fe2000c0018ff */
[----:B------:R-:W-:Y:S02]  /*10ae0*/  R2UR UR10, R74 ;  /* 0x000000004a0a72ca */ /* 0x000fe400000e0000 */
[----:B------:R-:W-:Y:S02]  /*10af0*/  R2UR UR11, R75 ;  /* 0x000000004b0b72ca */ /* 0x000fe400000e0000 */
[----:B------:R-:W-:Y:S02]  /*10b00*/  R2UR UR8, R12 ;  /* 0x000000000c0872ca */ /* 0x000fe400000e0000 */
[----:B------:R-:W-:-:S07]  /*10b10*/  R2UR UR9, R13 ;  /* 0x000000000d0972ca */ /* 0x000fce00000e0000 */
[----:B------:R-:W-:Y:S02]  /*10b20*/  MOV R155, UR10 ;  /* 0x0000000a009b7c02 */ /* 0x000fe40008000f00 */
[----:B------:R-:W-:Y:S02]  /*10b30*/  MOV R27, UR11 ;  /* 0x0000000b001b7c02 */ /* 0x000fe40008000f00 */
        /* <DEDUP_REMOVED lines=16> */
[----:B------:R-:W-:Y:S02]  /*10c40*/  WARPGROUP.DEPBAR.LE gsb0, 0x0 ;  /* 0x00008000000079c5 */ /* 0x000fe40000010000 */
[----:B------:R-:W-:-:S06]  /*10c50*/  WARPGROUP.ARRIVE ;  /* 0x00000000000079c5 */ /* 0x000fcc0000000000 */
[----:B------:R-:W-:Y:S01]  /*10c60*/  HGMMA.64x16x16.F32.BF16 R72, gdesc[UR24], RZ, !UPT, gsb0 ;  /* 0x00200000184879f0 */ /* 0x000fe2000c0018ff */
[----:B------:R-:W-:Y:S01]  /*10c70*/  R2UR UR26, R20 ;  /* 0x00000000141a72ca */ /* 0x000fe200000e0000 */
[----:B------:R-:W-:Y:S01]  /*10c80*/  VIADD R20, R18, 0x3c2 ;  /* 0x000003c212147836 */ /* 0x000fe20000000000 */
[----:B------:R-:W-:Y:S01]  /*10c90*/  R2UR UR27, R21 ;  /* 0x00000000151b72ca */ /* 0x000fe200000e0000 */
[----:B------:R-:W-:-:S10]  /*10ca0*/  IMAD.MOV.U32 R21, RZ, RZ, -0x7fffffe0 ;  /* 0x80000020ff157424 */ /* 0x000fd400078e00ff */
[----:B------:R-:W-:Y:S01]  /*10cb0*/  MOV R156, UR26 ;  /* 0x0000001a009c7c02 */ /* 0x000fe20008000f00 */
[----:B------:R-:W-:Y:S01]  /*10cc0*/  UMOV UR26, UR56 ;  /* 0x00000038001a7c82 */ /* 0x000fe20008000000 */
[----:B------:R-:W-:Y:S01]  /*10cd0*/  MOV R157, UR27 ;  /* 0x0000001b009d7c02 */ /* 0x000fe20008000f00 */
[----:B------:R-:W-:Y:S01]  /*10ce0*/  UMOV UR27, UR57 ;  /* 0x00000039001b7c82 */ /* 0x000fe20008000000 */
[----:B------:R-:W-:Y:S02]  /*10cf0*/  WARPGROUP.DEPBAR.LE gsb0, 0x0 ;  /* 0x00008000000079c5 */ /* 0x000fe40000010000 */
[----:B------:R-:W-:-:S06]  /*10d00*/  WARPGROUP.ARRIVE ;  /* 0x00000000000079c5 */ /* 0x000fcc0000000000 */
[----:B------:R-:W-:Y:S01]  /*10d10*/  HGMMA.64x16x16.F32.BF16 R136, gdesc[UR28], R136, gsb0 ;  /* 0x002000001c8879f0 */ /* 0x000fe20008001888 */
[C---:B------:R-:W-:Y:S02]  /*10d20*/  R2UR UR56, R8.reuse ;  /* 0x00000000083872ca */ /* 0x040fe400000e0000 */
[C---:B------:R-:W-:Y:S02]  /*10d30*/  R2UR UR57, R9.reuse ;  /* 0x00000000093972ca */ /* 0x040fe400000e0000 */
        /* <DEDUP_REMOVED lines=13> */
[----:B------:R-:W-:Y:S02]  /*10e10*/  WARPGROUP.DEPBAR.LE gsb0, 0x0 ;  /* 0x00008000000079c5 */ /* 0x000fe40000010000 */
[----:B------:R-:W-:-:S06]  /*10e20*/  WARPGROUP.ARRIVE ;  /* 0x00000000000079c5 */ /* 0x000fcc0000000000 */
[----:B------:R-:W-:Y:S01]  /*10e30*/  HGMMA.64x16x16.F32.BF16 R120, gdesc[UR36], R120, gsb0 ;  /* 0x00200000247879f0 */ /* 0x000fe20008001878 */
[----:B------:R-:W-:Y:S01]  /*10e40*/  R2UR UR38, R20 ;  /* 0x00000000142672ca */ /* 0x000fe200000e0000 */
[----:B------:R-:W-:Y:S01]  /*10e50*/  VIADD R20, R18, 0x480 ;  /* 0x0000048012147836 */ /* 0x000fe20000000000 */
        /* <DEDUP_REMOVED lines=18> */
[----:B------:R-:W-:Y:S01]  /*10f80*/  IMAD.MOV.U32 R21, RZ, RZ, -0x7fffffe0 ;  /* 0x80000020ff157424 */ /* 0x000fe200078e00ff */
[----:B------:R-:W-:Y:S02]  /*10f90*/  R2UR UR16, R20 ;  /* 0x00000000141072ca */ /* 0x000fe400000e0000 */
[----:B------:R-:W-:Y:S01]  /*10fa0*/  R2UR UR11, R27 ;  /* 0x000000001b0b72ca */ /* 0x000fe200000e0000 */
[----:B------:R-:W-:Y:S02]  /*10fb0*/  WARPGROUP.DEPBAR.LE gsb0, 0x0 ;  /* 0x00008000000079c5 */ /* 0x000fe40000010000 */
[----:B------:R-:W-:Y:S01]  /*10fc0*/  WARPGROUP.ARRIVE ;  /* 0x00000000000079c5 */ /* 0x000fe20000000000 */
[----:B------:R-:W-:Y:S01]  /*10fd0*/  R2UR UR17, R21 ;  /* 0x00000000151172ca */ /* 0x000fe200000e0000 */
[----:B------:R-:W-:Y:S01]  /*10fe0*/  VIADD R20, R18, 0x4c0 ;  /* 0x000004c012147836 */ /* 0x000fe20000000000 */
[----:B------:R-:W-:Y:S01]  /*10ff0*/  R2UR UR10, R155 ;  /* 0x000000009b0a72ca */ /* 0x000fe200000e0000 */
[----:B------:R0:W5:Y:S02]  /*11000*/  LDL.LU R27, [R1+0xb0] ;  /* 0x0000b000011b7983 */ /* 0x0001640000300800 */
[----:B------:R-:W-:Y:S01]  /*11010*/  HGMMA.64x16x16.F32.BF16 R88, gdesc[UR4], R88, gsb0 ;  /* 0x00200000045879f0 */ /* 0x000fe20008001858 */
[----:B------:R-:W-:Y:S01]  /*11020*/  IMAD.MOV.U32 R21, RZ, RZ, -0x7fffffe0 ;  /* 0x80000020ff157424 */ /* 0x000fe200078e00ff */
[----:B------:R-:W-:-:S02]  /*11030*/  R2UR UR12, R20 ;  /* 0x00000000140c72ca */ /* 0x000fc400000e0000 */
[----:B------:R-:W-:Y:S01]  /*11040*/  R2UR UR7, R26 ;  /* 0x000000001a0772ca */ /* 0x000fe200000e0000 */
[----:B------:R-:W-:Y:S02]  /*11050*/  WARPGROUP.DEPBAR.LE gsb0, 0x0 ;  /* 0x00008000000079c5 */ /* 0x000fe40000010000 */
[----:B------:R-:W-:Y:S01]  /*11060*/  WARPGROUP.ARRIVE ;  /* 0x00000000000079c5 */ /* 0x000fe20000000000 */
[----:B------:R-:W-:Y:S01]  /*11070*/  R2UR UR13, R21 ;  /* 0x00000000150d72ca */ /* 0x000fe200000e0000 */
[----:B------:R-:W-:Y:S01]  /*11080*/  VIADD R20, R18, 0x500 ;  /* 0x0000050012147836 */ /* 0x000fe20000000000 */
[----:B------:R-:W-:Y:S01]  /*11090*/  R2UR UR6, R154 ;  /* 0x000000009a0672ca */ /* 0x000fe200000e0000 */
[----:B------:R0:W5:Y:S01]  /*110a0*/  LDL.LU R26, [R1+0xac] ;  /* 0x0000ac00011a7983 */ /* 0x0001620000300800 */
[----:B------:R-:W-:Y:S01]  /*110b0*/  IMAD.MOV.U32 R21, RZ, RZ, -0x7fffffe0 ;  /* 0x80000020ff157424 */ /* 0x000fe200078e00ff */
[----:B------:R-:W-:Y:S01]  /*110c0*/  HGMMA.64x16x16.F32.BF16 R80, gdesc[UR52], R80, gsb0 ;  /* 0x00200000345079f0 */ /* 0x000fe20008001850 */
[----:B------:R-:W-:-:S02]  /*110d0*/  R2UR UR55, R153 ;  /* 0x00000000993772ca */ /* 0x000fc400000e0000 */
[----:B------:R-:W-:Y:S02]  /*110e0*/  R2UR UR54, R152 ;  /* 0x00000000983672ca */ /* 0x000fe400000e0000 */
[----:B------:R-:W-:Y:S01]  /*110f0*/  R2UR UR8, R20 ;  /* 0x00000000140872ca */ /* 0x000fe200000e0000 */
[----:B------:R-:W-:Y:S01]  /*11100*/  VIADD R20, R18, 0x540 ;  /* 0x0000054012147836 */ /* 0x000fe20000000000 */
[----:B------:R-:W-:Y:S02]  /*11110*/  R2UR UR52, R8 ;  /* 0x00000000083472ca */ /* 0x000fe400000e0000 */
[----:B------:R-:W-:Y:S02]  /*11120*/  R2UR UR53, R9 ;  /* 0x00000000093572ca */ /* 0x000fe400000e0000 */
[----:B------:R-:W-:Y:S01]  /*11130*/  R2UR UR9, R21 ;  /* 0x00000000150972ca */ /* 0x000fe200000e0000 */
[----:B------:R-:W-:Y:S01]  /*11140*/  IMAD.MOV.U32 R21, RZ, RZ, -0x7fffffe0 ;  /* 0x80000020ff157424 */ /* 0x000fe200078e00ff */
[----:B------:R-:W-:-:S04]  /*11150*/  R2UR UR4, R20 ;  /* 0x00000000140472ca */ /* 0x000fc800000e0000 */
        /* <DEDUP_REMOVED lines=11> */
[----:B------:R-:W-:Y:S01]  /*11210*/  VIADD R20, R18, 0x580 ;  /* 0x0000058012147836 */ /* 0x000fe20000000000 */
[C---:B------:R-:W-:Y:S01]  /*11220*/  R2UR UR40, R8.reuse ;  /* 0x00000000082872ca */ /* 0x040fe200000e0000 */
[----:B------:R-:W-:Y:S01]  /*11230*/  IMAD.MOV.U32 R21, RZ, RZ, -0x7fffffe0 ;  /* 0x80000020ff157424 */ /* 0x000fe200078e00ff */
[----:B------:R-:W-:Y:S01]  /*11240*/  R2UR UR41, R9 ;  /* 0x00000000092972ca */ /* 0x000fe200000e0000 */
[----:B------:R0:W5:Y:S01]  /*11250*/  LDL.LU R25, [R1+0xa8] ;  /* 0x0000a80001197983 */ /* 0x0001620000300800 */
[----:B------:R-:W-:Y:S02]  /*11260*/  WARPGROUP.DEPBAR.LE gsb0, 0x0 ;  /* 0x00008000000079c5 */ /* 0x000fe40000010000 */
[----:B------:R-:W-:Y:S01]  /*11270*/  WARPGROUP.ARRIVE ;  /* 0x00000000000079c5 */ /* 0x000fe20000000000 */
[----:B------:R-:W-:Y:S01]  /*11280*/  R2UR UR48, R8 ;  /* 0x00000000083072ca */ /* 0x000fe200000e0000 */
[----:B------:R0:W5:Y:S04]  /*11290*/  LDL.LU R24, [R1+0xa4] ;  /* 0x0000a40001187983 */ /* 0x0001680000300800 */
[----:B------:R-:W-:Y:S03]  /*112a0*/  HGMMA.64x16x16.F32.BF16 R128, gdesc[UR44], R128, gsb0 ;  /* 0x002000002c8079f0 */ /* 0x000fe60008001880 */
        /* <DEDUP_REMOVED lines=10> */
[----:B------:R-:W-:Y:S02]  /*11350*/  R2UR UR46, R22 ;  /* 0x00000000162e72ca */ /* 0x000fe400000e0000 */
[----:B------:R-:W-:Y:S02]  /*11360*/  R2UR UR44, R8 ;  /* 0x00000000082c72ca */ /* 0x000fe400000e0000 */
[C---:B------:R-:W-:Y:S02]  /*11370*/  R2UR UR45, R9.reuse ;  /* 0x00000000092d72ca */ /* 0x040fe400000e0000 */
[----:B------:R-:W-:Y:S02]  /*11380*/  R2UR UR49, R9 ;  /* 0x00000000093172ca */ /* 0x000fe400000e0000 */
[----:B------:R-:W-:-:S02]  /*11390*/  R2UR UR59, R16 ;  /* 0x00000000103b72ca */ /* 0x000fc400000e0000 */
[----:B------:R-:W-:Y:S02]  /*113a0*/  R2UR UR58, R15 ;  /* 0x000000000f3a72ca */ /* 0x000fe400000e0000 */
[----:B------:R-:W-:Y:S02]  /*113b0*/  R2UR UR56, R8 ;  /* 0x00000000083872ca */ /* 0x000fe400000e0000 */
[----:B------:R-:W-:Y:S01]  /*113c0*/  R2UR UR57, R9 ;  /* 0x00000000093972ca */ /* 0x000fe200000e0000 */
[----:B------:R-:W-:Y:S01]  /*113d0*/  UMOV UR40, UR16 ;  /* 0x0000001000287c82 */ /* 0x000fe20008000000 */
[----:B------:R-:W-:Y:S02]  /*113e0*/  WARPGROUP.DEPBAR.LE gsb0, 0x0 ;  /* 0x00008000000079c5 */ /* 0x000fe40000010000 */
[----:B------:R-:W-:Y:S01]  /*113f0*/  WARPGROUP.ARRIVE ;  /* 0x00000000000079c5 */ /* 0x000fe20000000000 */
[----:B------:R-:W-:Y:S01]  /*11400*/  UMOV UR41, UR17 ;  /* 0x0000001100297c82 */ /* 0x000fe20008000000 */
[----:B------:R-:W-:Y:S01]  /*11410*/  R2UR UR20, R20 ;  /* 0x00000000141472ca */ /* 0x000fe200000e0000 */
[----:B------:R0:W5:Y:S03]  /*11420*/  LDL.LU R23, [R1+0xa0] ;  /* 0x0000a00001177983 */ /* 0x0001660000300800 */
[----:B------:R-:W-:Y:S01]  /*11430*/  HGMMA.64x16x16.F32.BF16 R96, gdesc[UR44], R96, gsb0 ;  /* 0x002000002c6079f0 */ /* 0x000fe20008001860 */
[----:B------:R-:W-:-:S02]  /*11440*/  R2UR UR16, R6 ;  /* 0x00000000061072ca */ /* 0x000fc400000e0000 */
[----:B------:R-:W-:Y:S02]  /*11450*/  R2UR UR17, R7 ;  /* 0x00000000071172ca */ /* 0x000fe400000e0000 */
[----:B------:R-:W-:Y:S02]  /*11460*/  R2UR UR21, R21 ;  /* 0x00000000151572ca */ /* 0x000fe400000e0000 */
[----:B------:R-:W-:Y:S02]  /*11470*/  R2UR UR27, R157 ;  /* 0x000000009d1b72ca */ /* 0x000fe400000e0000 */
[----:B------:R-:W-:Y:S02]  /*11480*/  R2UR UR26, R156 ;  /* 0x000000009c1a72ca */ /* 0x000fe400000e0000 */
[----:B------:R-:W-:Y:S02]  /*11490*/  R2UR UR24, R6 ;  /* 0x00000000061872ca */ /* 0x000fe400000e0000 */
[----:B------:R-:W-:-:S02]  /*114a0*/  R2UR UR25, R7 ;  /* 0x00000000071972ca */ /* 0x000fc400000e0000 */
[C---:B------:R-:W-:Y:S02]  /*114b0*/  R2UR UR28, R6.reuse ;  /* 0x00000000061c72ca */ /* 0x040fe400000e0000 */
[C---:B------:R-:W-:Y:S02]  /*114c0*/  R2UR UR29, R7.reuse ;  /* 0x00000000071d72ca */ /* 0x040fe400000e0000 */
[C---:B------:R-:W-:Y:S02]  /*114d0*/  R2UR UR32, R6.reuse ;  /* 0x00000000062072ca */ /* 0x040fe400000e0000 */
[C---:B------:R-:W-:Y:S02]  /*114e0*/  R2UR UR33, R7.reuse ;  /* 0x00000000072172ca */ /* 0x040fe400000e0000 */
[----:B------:R-:W-:Y:S02]  /*114f0*/  R2UR UR36, R6 ;  /* 0x00000000062472ca */ /* 0x000fe400000e0000 */
[----:B------:R-:W-:Y:S01]  /*11500*/  R2UR UR37, R7 ;  /* 0x00000000072572ca */ /* 0x000fe200000e0000 */
[----:B------:R-:W-:Y:S01]  /*11510*/  VIADD R20, R18, 0x5c0 ;  /* 0x000005c012147836 */ /* 0x000fe20000000000 */
[----:B------:R0:W5:Y:S01]  /*11520*/  LDL.LU R22, [R1+0x9c] ;  /* 0x00009c0001167983 */ /* 0x0001620000300800 */
[----:B------:R-:W-:-:S02]  /*11530*/  WARPGROUP.DEPBAR.LE gsb0, 0x0 ;  /* 0x00008000000079c5 */ /* 0x000fc40000010000 */
[----:B------:R-:W-:Y:S01]  /*11540*/  WARPGROUP.ARRIVE ;  /* 0x00000000000079c5 */ /* 0x000fe20000000000 */
[----:B------:R-:W-:Y:S01]  /*11550*/  UMOV UR44, UR12 ;  /* 0x0000000c002c7c82 */ /* 0x000fe20008000000 */
[----:B------:R-:W-:Y:S01]  /*11560*/  UMOV UR45, UR13 ;  /* 0x0000000d002d7c82 */ /* 0x000fe20008000000 */
[----:B------:R-:W-:Y:S01]  /*11570*/  IMAD.MOV.U32 R21, RZ, RZ, -0x7fffffe0 ;  /* 0x80000020ff157424 */ /* 0x000fe200078e00ff */
[----:B------:R0:W5:Y:S02]  /*11580*/  LDL.LU R16, [R1+0x98] ;  /* 0x0000980001107983 */ /* 0x0001640000300800 */
[----:B------:R-:W-:Y:S01]  /*11590*/  HGMMA.64x16x16.F32.BF16 R88, gdesc[UR48], R88, gsb0 ;  /* 0x00200000305879f0 */ /* 0x000fe20008001858 */
[----:B------:R-:W-:Y:S01]  /*115a0*/  R2UR UR12, R6 ;  /* 0x00000000060c72ca */ /* 0x000fe200000e0000 */
[----:B------:R0:W5:Y:S01]  /*115b0*/  LDL.LU R15, [R1+0x94] ;  /* 0x00009400010f7983 */ /* 0x0001620000300800 */
        /* <DEDUP_REMOVED lines=21> */
[----:B------:R-:W-:Y:S02]  /*11710*/  WARPGROUP.DEPBAR.LE gsb0, 0x0 ;  /* 0x00008000000079c5 */ /* 0x000fe40000010000 */
[----:B------:R-:W-:-:S09]  /*11720*/  WARPGROUP.ARRIVE ;  /* 0x00000000000079c5 */ /* 0x000fd20000000000 */
        /* <DEDUP_REMOVED lines=175> */
.L_x_10236:
[----:B-----5:R-:W-:Y:S01]  /*12220*/  SHF.L.U32 R0, R16, 0x1f, RZ ;  /* 0x0000001f10007819 */ /* 0x020fe200000006ff */
[----:B------:R-:W-:-:S04]  /*12230*/  IMAD R14, R15, 0x8, R22 ;  /* 0x000000080f0e7824 */ /* 0x000fc800078e0216 */
[----:B------:R0:W1:Y:S01]  /*12240*/  SYNCS.PHASECHK.TRANS64.TRYWAIT P2, [R14+URZ+0x31c50], R0 ;  /* 0x031c50000e0075a7 */ /* 0x000062000804017f */
[----:B------:R-:W-:Y:S05]  /*12250*/  @!P0 BRA `(.L_x_10237) ;  /* 0x0000000000048947 */ /* 0x000fea0003800000 */
[----:B------:R-:W-:Y:S01]  /*12260*/  BPT.TRAP 0x1 ;  /* 0x000000040000795c */ /* 0x000fe20000300000 */
.L_x_10237:
[----:B------:R-:W-:Y:S04]  /*12270*/  BSSY B0, `(.L_x_10235) ;  /* 0x0000004000007945 */ /* 0x000fe80003800000 */
[----:B-1----:R-:W-:Y:S05]  /*12280*/  @P2 BRA `(.L_x_10238) ;  /* 0x0000000000082947 */ /* 0x002fea0003800000 */
[----:B------:R-:W1:Y:S02]  /*12290*/  SYNCS.PHASECHK.TRANS64.TRYWAIT P2, [R14+URZ+0x31c50], R0 ;  /* 0x031c50000e0075a7 */ /* 0x000e64000804017f */
[----:B-1----:R-:W-:Y:S05]  /*122a0*/  @!P2 BRA `(.L_x_10239) ;  /* 0x000000fc00d4a947 */ /* 0x002fea0003800000 */
.L_x_10238:
[----:B------:R-:W-:Y:S05]  /*122b0*/  BSYNC B0 ;  /* 0x0000000000007941 */ /* 0x000fea0003800000 */
.L_x_10235:
[----:B01----:R-:W2:Y:S04]  /*122c0*/  LDL R0, [R1+0x44] ;  /* 0x0000440001007983 */ /* 0x003ea80000100800 */
[----:B------:R-:W3:Y:S04]  /*122d0*/  LDL R18, [R1+0x54] ;  /* 0x0000540001127983 */ /* 0x000ee80000100800 */
[----:B------:R-:W4:Y:S04]  /*122e0*/  LDL R17, [R1+0x50] ;  /* 0x0000500001117983 */ /* 0x000f280000100800 */
[----:B-----5:R-:W4:Y:S04]  /*122f0*/  LDL R16, [R1+0x60] ;  /* 0x0000600001107983 */ /* 0x020f280000100800 */
[----:B------:R-:W4:Y:S04]  /*12300*/  LDL R14, [R1+0x64] ;  /* 0x00006400010e7983 */ /* 0x000f280000100800 */
[----:B------:R-:W4:Y:S04]  /*12310*/  LDL.LU R20, [R1] ;  /* 0x0000000001147983 */ /* 0x000f280000300800 */
[----:B------:R-:W4:Y:S01]  /*12320*/  LDL.LU R19, [R1+0xc] ;  /* 0x00000c0001137983 */ /* 0x000f220000300800 */
[----:B------:R-:W-:Y:S05]  /*12330*/  WARPSYNC.ALL ;  /* 0x0000000000007948 */ /* 0x000fea0003800000 */
[----:B------:R-:W-:Y:S01]  /*12340*/  ULDC UR4, c[0x0][0x988] ;  /* 0x0002620000047ab9 */ /* 0x000fe20000000800 */
[----:B--2---:R-:W-:-:S04]  /*12350*/  IMAD R0, R0, 0xc0, RZ ;  /* 0x000000c000007824 */ /* 0x004fc800078e02ff */
[----:B------:R-:W-:-:S05]  /*12360*/  IMAD R0, R149, -0x90, R0 ;  /* 0xffffff7095007824 */ /* 0x000fca00078e0200 */
[----:B---3--:R-:W-:-:S05]  /*12370*/  IADD3 R0, R0, 0x1, R18 ;  /* 0x0000000100007810 */ /* 0x008fca0007ffe012 */
[----:B----4-:R-:W-:-:S04]  /*12380*/  IMAD.IADD R0, R0, 0x1, -R17 ;  /* 0x0000000100007824 */ /* 0x010fc800078e0a11 */
[----:B------:R-:W-:Y:S01]  /*12390*/  IMAD R0, R16, -0x2, R0 ;  /* 0xfffffffe10007824 */ /* 0x000fe200078e0200 */
[----:B------:R-:W-:-:S03]  /*123a0*/  LOP3.LUT R20, R20, 0xfffffbff, RZ, 0xc0, !PT ;  /* 0xfffffbff14147812 */ /* 0x000fc600078ec0ff */
[----:B------:R-:W-:Y:S01]  /*123b0*/  IMAD.IADD R0, R14, 0x1, R0 ;  /* 0x000000010e007824 */ /* 0x000fe200078e0200 */
[----:B------:R-:W-:-:S03]  /*123c0*/  @P1 LOP3.LUT R20, R20, 0x400, RZ, 0xfc, !PT ;  /* 0x0000040014141812 */ /* 0x000fc600078efcff */
[----:B------:R-:W-:Y:S01]  /*123d0*/  VIADD R16, R0, 0x8 ;  /* 0x0000000800107836 */ /* 0x000fe20000000000 */
[----:B------:R-:W-:-:S04]  /*123e0*/  LOP3.LUT R20, R20, 0xfffffdff, RZ, 0xc0, !PT ;  /* 0xfffffdff14147812 */ /* 0x000fc800078ec0ff */
[----:B------:R-:W-:Y:S02]  /*123f0*/  ISETP.GT.AND P1, PT, R16, 0x71, PT ;  /* 0x000000711000780c */ /* 0x000fe40003f24270 */
[----:B------:R-:W-:-:S04]  /*12400*/  @P0 LOP3.LUT R20, R20, 0x200, RZ, 0xfc, !PT ;  /* 0x0000020014140812 */ /* 0x000fc800078efcff */
[----:B------:R-:W-:-:S07]  /*12410*/  LOP3.LUT R20, R20, 0xfffff7ff, RZ, 0xc0, !PT ;  /* 0xfffff7ff14147812 */ /* 0x000fce00078ec0ff */
[----:B------:R-:W-:Y:S02]  /*12420*/  @P1 LOP3.LUT R20, R20, 0x800, RZ, 0xfc, !PT ;  /* 0x0000080014141812 */ /* 0x000fe400078efcff */
[C---:B------:R-:W-:Y:S02]  /*12430*/  ISETP.GT.AND P1, PT, R16.reuse, 0x70, PT ;  /* 0x000000701000780c */ /* 0x040fe40003f24270 */
[----:B------:R-:W-:Y:S02]  /*12440*/  ISETP.GT.AND P0, PT, R16, 0x78, PT ;  /* 0x000000781000780c */ /* 0x000fe40003f04270 */
[----:B------:R-:W-:Y:S02]  /*12450*/  FSEL R82, R82, -INF , P1 ;  /* 0xff80000052527808 */ /* 0x000fe40000800000 */
[----:B------:R-:W-:Y:S01]  /*12460*/  LOP3.LUT P1, RZ, R20, 0x800, RZ, 0xc0, !PT ;  /* 0x0000080014ff7812 */ /* 0x000fe2000782c0ff */
[----:B------:R0:W-:Y:S01]  /*12470*/  STL [R1], R20 ;  /* 0x0000001401007387 */ /* 0x0001e20000100800 */
[----:B------:R-:W-:-:S02]  /*12480*/  FSEL R86, R86, -INF , P0 ;  /* 0xff80000056567808 */ /* 0x000fc40000000000 */
[----:B------:R-:W-:Y:S02]  /*12490*/  FSEL R83, R83, -INF , P1 ;  /* 0xff80000053537808 */ /* 0x000fe40000800000 */
[C---:B------:R-:W-:Y:S02]  /*124a0*/  LOP3.LUT P1, RZ, R20.reuse, 0x400, RZ, 0xc0, !PT ;  /* 0x0000040014ff7812 */ /* 0x040fe4000782c0ff */
[----:B------:R-:W-:Y:S02]  /*124b0*/  LOP3.LUT P0, RZ, R20, 0x200, RZ, 0xc0, !PT ;  /* 0x0000020014ff7812 */ /* 0x000fe4000780c0ff */
[----:B0-----:R-:W2:Y:S01]  /*124c0*/  LDL.LU R20, [R1+0x1c] ;  /* 0x00001c0001147983 */ /* 0x001ea20000300800 */
[C---:B------:R-:W-:Y:S02]  /*124d0*/  ISETP.GT.AND P5, PT, R0.reuse, RZ, PT ;  /* 0x000000ff0000720c */ /* 0x040fe40003fa4270 */
[C---:B------:R-:W-:Y:S02]  /*124e0*/  ISETP.GT.AND P4, PT, R0.reuse, 0x1, PT ;  /* 0x000000010000780c */ /* 0x040fe40003f84270 */
[----:B------:R-:W-:-:S02]  /*124f0*/  ISETP.GT.AND P3, PT, R0, 0x8, PT ;  /* 0x000000080000780c */ /* 0x000fc40003f64270 */
[----:B------:R-:W-:Y:S02]  /*12500*/  ISETP.GT.AND P2, PT, R0, 0x9, PT ;  /* 0x000000090000780c */ /* 0x000fe40003f44270 */
[----:B------:R-:W-:Y:S02]  /*12510*/  FSEL R136, R136, -INF , P5 ;  /* 0xff80000088887808 */ /* 0x000fe40002800000 */
[----:B------:R-:W-:Y:S02]  /*12520*/  FSEL R137, R137, -INF , P4 ;  /* 0xff80000089897808 */ /* 0x000fe40002000000 */
[----:B------:R-:W-:Y:S02]  /*12530*/  FSEL R140, R140, -INF , P3 ;  /* 0xff8000008c8c7808 */ /* 0x000fe40001800000 */
[----:B------:R-:W-:Y:S02]  /*12540*/  FSEL R141, R141, -INF , P2 ;  /* 0xff8000008d8d7808 */ /* 0x000fe40001000000 */
[----:B------:R-:W-:-:S02]  /*12550*/  ISETP.GT.AND P5, PT, R0, 0x10, PT ;  /* 0x000000100000780c */ /* 0x000fc40003fa4270 */
[C---:B------:R-:W-:Y:S02]  /*12560*/  ISETP.GT.AND P4, PT, R0.reuse, 0x11, PT ;  /* 0x000000110000780c */ /* 0x040fe40003f84270 */
[C---:B------:R-:W-:Y:S02]  /*12570*/  ISETP.GT.AND P3, PT, R0.reuse, 0x18, PT ;  /* 0x000000180000780c */ /* 0x040fe40003f64270 */
[----:B------:R-:W-:Y:S02]  /*12580*/  ISETP.GT.AND P2, PT, R0, 0x19, PT ;  /* 0x000000190000780c */ /* 0x000fe40003f44270 */
[----:B------:R-:W-:Y:S02]  /*12590*/  FSEL R128, R128, -INF , P5 ;  /* 0xff80000080807808 */ /* 0x000fe40002800000 */
[----:B------:R-:W-:Y:S02]  /*125a0*/  FSEL R129, R129, -INF , P4 ;  /* 0xff80000081817808 */ /* 0x000fe40002000000 */
[----:B------:R-:W-:-:S02]  /*125b0*/  FSEL R132, R132, -INF , P3 ;  /* 0xff80000084847808 */ /* 0x000fc40001800000 */
[----:B------:R-:W-:Y:S02]  /*125c0*/  FSEL R133, R133, -INF , P2 ;  /* 0xff80000085857808 */ /* 0x000fe40001000000 */
[C---:B------:R-:W-:Y:S02]  /*125d0*/  ISETP.GT.AND P5, PT, R0.reuse, 0x20, PT ;  /* 0x000000200000780c */ /* 0x040fe40003fa4270 */
[C---:B------:R-:W-:Y:S02]  /*125e0*/  ISETP.GT.AND P4, PT, R0.reuse, 0x21, PT ;  /* 0x000000210000780c */ /* 0x040fe40003f84270 */
[C---:B------:R-:W-:Y:S02]  /*125f0*/  ISETP.GT.AND P3, PT, R0.reuse, 0x28, PT ;  /* 0x000000280000780c */ /* 0x040fe40003f64270 */
[----:B------:R-:W-:Y:S02]  /*12600*/  ISETP.GT.AND P2, PT, R0, 0x29, PT ;  /* 0x000000290000780c */ /* 0x000fe40003f44270 */
[----:B------:R-:W-:-:S02]  /*12610*/  FSEL R120, R120, -INF , P5 ;  /* 0xff80000078787808 */ /* 0x000fc40002800000 */
[----:B------:R-:W-:Y:S02]  /*12620*/  FSEL R121, R121, -INF , P4 ;  /* 0xff80000079797808 */ /* 0x000fe40002000000 */
[----:B------:R-:W-:Y:S02]  /*12630*/  FSEL R124, R124, -INF , P3 ;  /* 0xff8000007c7c7808 */ /* 0x000fe40001800000 */
[----:B------:R-:W-:Y:S02]  /*12640*/  FSEL R125, R125, -INF , P2 ;  /* 0xff8000007d7d7808 */ /* 0x000fe40001000000 */
[C---:B------:R-:W-:Y:S02]  /*12650*/  ISETP.GT.AND P5, PT, R0.reuse, 0x30, PT ;  /* 0x000000300000780c */ /* 0x040fe40003fa4270 */
        /* <DEDUP_REMOVED lines=64> */
[----:B------:R-:W-:Y:S02]  /*12a60*/  FSEL R72, R72, -INF , P5 ;  /* 0xff80000048487808 */ /* 0x000fe40002800000 */
[----:B------:R-:W-:Y:S02]  /*12a70*/  FMNMX.FTZ R0, R97, R0, !PT ;  /* 0x0000000061007209 */ /* 0x000fe40007810000 */
[----:B------:R-:W-:Y:S02]  /*12a80*/  ISETP.GT.AND P5, PT, R16, RZ, PT ;  /* 0x000000ff1000720c */ /* 0x000fe40003fa4270 */
[----:B------:R-:W-:Y:S02]  /*12a90*/  FMNMX.FTZ R0, R100, R0, !PT ;  /* 0x0000000064007209 */ /* 0x000fe40007810000 */
[----:B------:R-:W-:-:S02]  /*12aa0*/  FSEL R138, R138, -INF , P5 ;  /* 0xff8000008a8a7808 */ /* 0x000fc40002800000 */
[C---:B------:R-:W-:Y:S02]  /*12ab0*/  ISETP.GT.AND P5, PT, R16.reuse, 0x1, PT ;  /* 0x000000011000780c */ /* 0x040fe40003fa4270 */
[----:B------:R-:W-:Y:S02]  /*12ac0*/  FMNMX.FTZ R0, R101, R0, !PT ;  /* 0x0000000065007209 */ /* 0x000fe40007810000 */
[----:B------:R-:W-:Y:S02]  /*12ad0*/  FSEL R139, R139, -INF , P5 ;  /* 0xff8000008b8b7808 */ /* 0x000fe40002800000 */
[----:B------:R-:W-:Y:S02]  /*12ae0*/  ISETP.GT.AND P5, PT, R16, 0x8, PT ;  /* 0x000000081000780c */ /* 0x000fe40003fa4270 */
[----:B------:R-:W-:Y:S02]  /*12af0*/  FMNMX.FTZ R0, R88, R0, !PT ;  /* 0x0000000058007209 */ /* 0x000fe40007810000 */
[----:B------:R-:W-:-:S02]  /*12b00*/  FSEL R142, R142, -INF , P5 ;  /* 0xff8000008e8e7808 */ /* 0x000fc40002800000 */
        /* <DEDUP_REMOVED lines=30> */
[----:B------:R-:W-:Y:S02]  /*12cf0*/  FMNMX.FTZ R0, R18, R0, !PT ;  /* 0x0000000012007209 */ /* 0x000fe40007810000 */
[----:B------:R-:W-:Y:S02]  /*12d00*/  FSEL R127, R127, -INF , P5 ;  /* 0xff8000007f7f7808 */ /* 0x000fe40002800000 */
        /* <DEDUP_REMOVED lines=26> */
[----:B------:R-:W-:Y:S02]  /*12eb0*/  ISETP.GT.AND P5, PT, R16, 0x59, PT ;  /* 0x000000591000780c */ /* 0x000fe40003fa4270 */
[----:B------:R-:W-:-:S02]  /*12ec0*/  FSETP.NEU.FTZ.AND P6, PT, R14, -INF , PT ;  /* 0xff8000000e00780b */ /* 0x000fc40003fdd000 */
[----:B------:R-:W-:Y:S02]  /*12ed0*/  FSEL R103, R103, -INF , P5 ;  /* 0xff80000067677808 */ /* 0x000fe40002800000 */
[----:B------:R-:W-:Y:S02]  /*12ee0*/  ISETP.GT.AND P5, PT, R16, 0x60, PT ;  /* 0x000000601000780c */ /* 0x000fe40003fa4270 */
[----:B------:R-:W-:Y:S01]  /*12ef0*/  FSEL R17, R14, RZ, P6 ;  /* 0x000000ff0e117208 */ /* 0x000fe20003000000 */
[----:B------:R-:W-:Y:S01]  /*12f00*/  IMAD.U32 R0, RZ, RZ, UR4 ;  /* 0x00000004ff007e24 */ /* 0x000fe2000f8e00ff */
[----:B------:R-:W-:Y:S02]  /*12f10*/  FSEL R90, R90, -INF , P5 ;  /* 0xff8000005a5a7808 */ /* 0x000fe40002800000 */
[----:B------:R-:W-:Y:S01]  /*12f20*/  ISETP.GT.AND P5, PT, R16, 0x61, PT ;  /* 0x000000611000780c */ /* 0x000fe20003fa4270 */
[----:B------:R-:W-:Y:S01]  /*12f30*/  FADD.FTZ R17, -R17, R19 ;  /* 0x0000001311117221 */ /* 0x000fe20000010100 */
[----:B------:R-:W-:-:S02]  /*12f40*/  FMUL.FTZ R19, R14, R0 ;  /* 0x000000000e137220 */ /* 0x000fc40000410000 */
[----:B------:R-:W-:Y:S02]  /*12f50*/  FSEL R91, R91, -INF , P5 ;  /* 0xff8000005b5b7808 */ /* 0x000fe40002800000 */
[----:B------:R-:W-:Y:S02]  /*12f60*/  ISETP.GT.AND P5, PT, R16, 0x68, PT ;  /* 0x000000681000780c */ /* 0x000fe40003fa4270 */
[----:B------:R-:W-:Y:S02]  /*12f70*/  FSEL R19, R19, RZ, P6 ;  /* 0x000000ff13137208 */ /* 0x000fe40003000000 */
[----:B------:R-:W-:Y:S02]  /*12f80*/  FSEL R94, R94, -INF , P5 ;  /* 0xff8000005e5e7808 */ /* 0x000fe40002800000 */
[----:B------:R-:W-:Y:S01]  /*12f90*/  ISETP.GT.AND P5, PT, R16, 0x69, PT ;  /* 0x000000691000780c */ /* 0x000fe20003fa4270 */
[-CC-:B------:R-:W-:Y:S01]  /*12fa0*/  FFMA.FTZ R136, R136, R0.reuse, -R19.reuse ;  /* 0x0000000088887223 */ /* 0x180fe20000010813 */
[-C--:B------:R-:W-:Y:S01]  /*12fb0*/  FMUL.FTZ R17, R17, R0.reuse ;  /* 0x0000000011117220 */ /* 0x080fe20000410000 */
[----:B------:R-:W-:Y:S01]  /*12fc0*/  FFMA.FTZ R137, R137, R0, -R19 ;  /* 0x0000000089897223 */ /* 0x000fe20000010813 */
[----:B------:R-:W-:-:S02]  /*12fd0*/  FSEL R95, R95, -INF , P5 ;  /* 0xff8000005f5f7808 */ /* 0x000fc40002800000 */
[C---:B------:R-:W-:Y:S01]  /*12fe0*/  ISETP.GT.AND P2, PT, R16.reuse, 0x80, PT ;  /* 0x000000801000780c */ /* 0x040fe20003f44270 */
[----:B------:R-:W-:Y:S01]  /*12ff0*/  MUFU.EX2 R21, R17 ;  /* 0x0000001100157308 */ /* 0x000fe20000000800 */
[C---:B------:R-:W-:Y:S02]  /*13000*/  ISETP.GT.AND P3, PT, R16.reuse, 0x81, PT ;  /* 0x000000811000780c */ /* 0x040fe40003f64270 */
[C---:B------:R-:W-:Y:S02]  /*13010*/  ISETP.GT.AND P4, PT, R16.reuse, 0x88, PT ;  /* 0x000000881000780c */ /* 0x040fe40003f84270 */
[C---:B------:R-:W-:Y:S02]  /*13020*/  ISETP.GT.AND P5, PT, R16.reuse, 0x89, PT ;  /* 0x000000891000780c */ /* 0x040fe40003fa4270 */
[----:B------:R-:W-:Y:S02]  /*13030*/  ISETP.GT.AND P6, PT, R16, 0x79, PT ;  /* 0x000000791000780c */ /* 0x000fe40003fc4270 */
[----:B------:R-:W2:Y:S08]  /*13040*/  MUFU.EX2 R16, R136 ;  /* 0x0000008800107308 */ /* 0x000eb00000000800 */
[----:B------:R-:W0:Y:S01]  /*13050*/  MUFU.EX2 R137, R137 ;  /* 0x0000008900897308 */ /* 0x000e220000000800 */
[-CC-:B------:R-:W-:Y:S01]  /*13060*/  FFMA.FTZ R153, R104, R0.reuse, -R19.reuse ;  /* 0x0000000068997223 */ /* 0x180fe20000010813 */
[-CC-:B------:R-:W-:Y:S01]  /*13070*/  FFMA.FTZ R104, R88, R0.reuse, -R19.reuse ;  /* 0x0000000058687223 */ /* 0x180fe20000010813 */
[----:B------:R-:W-:-:S02]  /*13080*/  FFMA.FTZ R88, R72, R0, -R19 ;  /* 0x0000000048587223 */ /* 0x000fc40000010813 */
[----:B------:R-:W3:Y:S01]  /*13090*/  LDL R72, [R1+0x48] ;  /* 0x0000480001487983 */ /* 0x000ee20000100800 */
[----:B--2---:R-:W-:-:S04]  /*130a0*/  FFMA.FTZ R17, R21, R20, R16 ;  /* 0x0000001415117223 */ /* 0x004fc80000010010 */
[C---:B0-----:R-:W-:Y:S01]  /*130b0*/  FADD.FTZ R17, R137.reuse, R17 ;  /* 0x0000001189117221 */ /* 0x041fe20000010000 */
[----:B------:R-:W-:Y:S02]  /*130c0*/  F2FP.BF16.F32.PACK_AB R16, R137, R16 ;  /* 0x000000108910723e */ /* 0x000fe400000010ff */
[----:B------:R-:W2:Y:S01]  /*130d0*/  LDL.LU R137, [R1+0x18] ;  /* 0x0000180001897983 */ /* 0x000ea20000300800 */
[-CC-:B------:R-:W-:Y:S01]  /*130e0*/  FFMA.FTZ R140, R140, R0.reuse, -R19.reuse ;  /* 0x000000008c8c7223 */ /* 0x180fe20000010813 */
[-CC-:B------:R-:W-:Y:S01]  /*130f0*/  FFMA.FTZ R141, R141, R0.reuse, -R19.reuse ;  /* 0x000000008d8d7223 */ /* 0x180fe20000010813 */
[-CC-:B------:R-:W-:Y:S01]  /*13100*/  FFMA.FTZ R77, R76, R0.reuse, -R19.reuse ;  /* 0x000000004c4d7223 */ /* 0x180fe20000010813 */
[-CC-:B------:R-:W-:Y:S02]  /*13110*/  FFMA.FTZ R76, R18, R0.reuse, -R19.reuse ;  /* 0x00000000124c7223 */ /* 0x180fe40000010813 */
[----:B------:R-:W0:Y:S08]  /*13120*/  MUFU.EX2 R18, R140 ;  /* 0x0000008c00127308 */ /* 0x000e300000000800 */
[----:B------:R-:W1:Y:S01]  /*13130*/  MUFU.EX2 R141, R141 ;  /* 0x0000008d008d7308 */ /* 0x000e620000000800 */
[-CC-:B------:R-:W-:Y:S01]  /*13140*/  FFMA.FTZ R151, R108, R0.reuse, -R19.reuse ;  /* 0x000000006c977223 */ /* 0x180fe20000010813 */
[-CC-:B------:R-:W-:Y:S01]  /*13150*/  FFMA.FTZ R108, R100, R0.reuse, -R19.reuse ;  /* 0x00000000646c7223 */ /* 0x180fe20000010813 */
[-CC-:B------:R-:W-:Y:S01]  /*13160*/  FFMA.FTZ R100, R92, R0.reuse, -R19.reuse ;  /* 0x000000005c647223 */ /* 0x180fe20000010813 */
[----:B------:R-:W-:Y:S01]  /*13170*/  FFMA.FTZ R92, R84, R0, -R19 ;  /* 0x00000000545c7223 */ /* 0x000fe20000010813 */
[----:B0-----:R-:W-:-:S04]  /*13180*/  FADD.FTZ R17, R18, R17 ;  /* 0x0000001112117221 */ /* 0x001fc80000010000 */
[----:B-1----:R-:W-:Y:S01]  /*13190*/  FADD.FTZ R84, R141, R17 ;  /* 0x000000118d547221 */ /* 0x002fe20000010000 */
[----:B------:R-:W-:Y:S01]  /*131a0*/  FSEL R87, R87, -INF , P6 ;  /* 0xff80000057577808 */ /* 0x000fe20003000000 */
[-CC-:B------:R-:W-:Y:S01]  /*131b0*/  FFMA.FTZ R154, R117, R0.reuse, -R19.reuse ;  /* 0x00000000759a7223 */ /* 0x180fe20000010813 */
[-CC-:B------:R-:W-:Y:S01]  /*131c0*/  FFMA.FTZ R117, R96, R0.reuse, -R19.reuse ;  /* 0x0000000060757223 */ /* 0x180fe20000010813 */
[-CC-:B------:R-:W-:Y:S01]  /*131d0*/  FFMA.FTZ R96, R80, R0.reuse, -R19.reuse ;  /* 0x0000000050607223 */ /* 0x180fe20000010813 */
[-CC-:B------:R-:W-:Y:S01]  /*131e0*/  FFMA.FTZ R150, R109, R0.reuse, -R19.reuse ;  /* 0x000000006d967223 */ /* 0x180fe20000010813 */
[----:B------:R-:W-:Y:S01]  /*131f0*/  FSEL R80, R74, -INF , P2 ;  /* 0xff8000004a507808 */ /* 0x000fe20001000000 */
[-CC-:B------:R-:W-:Y:S01]  /*13200*/  FFMA.FTZ R109, R97, R0.reuse, -R19.reuse ;  /* 0x00000000616d7223 */ /* 0x180fe20000010813 */
[-CC-:B------:R-:W-:Y:S01]  /*13210*/  FFMA.FTZ R97, R93, R0.reuse, -R19.reuse ;  /* 0x000000005d617223 */ /* 0x180fe20000010813 */
[----:B------:R-:W-:Y:S01]  /*13220*/  FFMA.FTZ R93, R81, R0, -R19 ;  /* 0x00000000515d7223 */ /* 0x000fe20000010813 */
[----:B------:R-:W-:-:S02]  /*13230*/  FSEL R81, R75, -INF , P3 ;  /* 0xff8000004b517808 */ /* 0x000fc40001800000 */
[----:B------:R-:W-:Y:S02]  /*13240*/  FSEL R78, R78, -INF , P4 ;  /* 0xff8000004e4e7808 */ /* 0x000fe40002000000 */
[----:B------:R-:W-:Y:S01]  /*13250*/  FSEL R79, R79, -INF , P5 ;  /* 0xff8000004f4f7808 */ /* 0x000fe20002800000 */
        /* <DEDUP_REMOVED lines=16> */
[----:B------:R-:W-:-:S05]  /*13360*/  IMAD.MOV.U32 R73, RZ, RZ, -0x3ffffff0 ;  /* 0xc0000010ff497424 */ /* 0x000fca00078e00ff */
[C---:B------:R-:W-:Y:S02]  /*13370*/  R2UR UR5, R73.reuse ;  /* 0x00000000490572ca */ /* 0x040fe400000e0000 */
[----:B------:R-:W-:Y:S01]  /*13380*/  R2UR UR37, R73 ;  /* 0x00000000492572ca */ /* 0x000fe200000e0000 */
[----:B------:R-:W-:-:S05]  /*13390*/  IMAD.MOV.U32 R73, RZ, RZ, -0x7fffffe0 ;  /* 0x80000020ff497424 */ /* 0x000fca00078e00ff */
[----:B------:R-:W-:Y:S01]  /*133a0*/  R2UR UR7, R73 ;  /* 0x00000000490772ca */ /* 0x000fe200000e0000 */
[----:B------:R-:W-:Y:S01]  /*133b0*/  WARPGROUP.ARRIVE ;  /* 0x00000000000079c5 */ /* 0x000fe20000000000 */
[----:B--2---:R-:W-:-:S04]  /*133c0*/  FMNMX.FTZ R17, R138, R137, !PT ;  /* 0x000000898a117209 */ /* 0x004fc80007810000 */
        /* <DEDUP_REMOVED lines=34> */
[----:B---3--:R-:W-:Y:S02]  /*135f0*/  LOP3.LUT R72, R72, 0x10000, RZ, 0xfc, !PT ;  /* 0x0001000048487812 */ /* 0x008fe400078efcff */
[----:B------:R-:W-:-:S03]  /*13600*/  FMNMX.FTZ R17, R79, R17, !PT ;  /* 0x000000114f117209 */ /* 0x000fc60007810000 */
[----:B------:R-:W-:Y:S02]  /*13610*/  VIADD R74, R72, 0x180 ;  /* 0x00000180484a7836 */ /* 0x000fe40000000000 */
[----:B------:R-:W0:Y:S03]  /*13620*/  SHFL.BFLY PT, R19, R17, 0x2, 0x1f ;  /* 0x0c401f0011137f89 */ /* 0x000e2600000e0000 */
[----:B------:R-:W-:Y:S01]  /*13630*/  R2UR UR8, R74 ;  /* 0x000000004a0872ca */ /* 0x000fe200000e0000 */
[----:B------:R-:W-:-:S05]  /*13640*/  VIADD R74, R72, 0x300 ;  /* 0x00000300484a7836 */ /* 0x000fca0000000000 */
[----:B------:R-:W-:Y:S01]  /*13650*/  R2UR UR12, R74 ;  /* 0x000000004a0c72ca */ /* 0x000fe200000e0000 */
[----:B------:R-:W-:-:S05]  /*13660*/  VIADD R74, R72, 0x480 ;  /* 0x00000480484a7836 */ /* 0x000fca0000000000 */
[----:B------:R-:W-:Y:S01]  /*13670*/  R2UR UR16, R74 ;  /* 0x000000004a1072ca */ /* 0x000fe200000e0000 */
[----:B------:R-:W-:-:S05]  /*13680*/  VIADD R74, R72, 0x600 ;  /* 0x00000600484a7836 */ /* 0x000fca0000000000 */
[----:B------:R-:W-:Y:S01]  /*13690*/  R2UR UR20, R74 ;  /* 0x000000004a1472ca */ /* 0x000fe200000e0000 */
[----:B------:R-:W-:Y:S01]  /*136a0*/  VIADD R74, R72, 0x780 ;  /* 0x00000780484a7836 */ /* 0x000fe20000000000 */
[----:B0-----:R-:W-:Y:S01]  /*136b0*/  FMNMX.FTZ R19, R17, R19, !PT ;  /* 0x0000001311137209 */ /* 0x001fe20007810000 */
[----:B------:R-:W-:-:S03]  /*136c0*/  VIADD R17, R22, 0x200 ;  /* 0x0000020016117836 */ /* 0x000fc60000000000 */
[----:B------:R-:W-:Y:S01]  /*136d0*/  R2UR UR24, R74 ;  /* 0x000000004a1872ca */ /* 0x000fe200000e0000 */
[C---:B------:R-:W-:Y:S01]  /*136e0*/  VIADD R74, R72.reuse, 0x900 ;  /* 0x00000900484a7836 */ /* 0x040fe20000000000 */
[----:B------:R-:W-:Y:S02]  /*136f0*/  SHF.R.U32.HI R17, RZ, 0x4, R17 ;  /* 0x00000004ff117819 */ /* 0x000fe40000011611 */
[----:B------:R-:W-:Y:S02]  /*13700*/  R2UR UR4, R72 ;  /* 0x00000000480472ca */ /* 0x000fe400000e0000 */
[----:B------:R-:W-:Y:S02]  /*13710*/  LOP3.LUT R17, R17, 0x3fff, RZ, 0xc0, !PT ;  /* 0x00003fff11117812 */ /* 0x000fe400078ec0ff */
[----:B------:R-:W-:Y:S01]  /*13720*/  R2UR UR28, R74 ;  /* 0x000000004a1c72ca */ /* 0x000fe200000e0000 */
[C---:B------:R-:W-:Y:S01]  /*13730*/  VIADD R74, R72.reuse, 0xa80 ;  /* 0x00000a80484a7836 */ /* 0x040fe20000000000 */
[----:B------:R-:W-:Y:S01]  /*13740*/  LOP3.LUT R17, R17, 0x2400000, RZ, 0xfc, !PT ;  /* 0x0240000011117812 */ /* 0x000fe200078efcff */
[----:B------:R-:W-:-:S05]  /*13750*/  VIADD R72, R72, 0xc00 ;  /* 0x00000c0048487836 */ /* 0x000fca0000000000 */
[----:B------:R-:W-:Y:S01]  /*13760*/  R2UR UR36, R72 ;  /* 0x00000000482472ca */ /* 0x000fe200000e0000 */
[----:B------:R-:W-:-:S05]  /*13770*/  IMAD R72, R15, 0x6c0, R17 ;  /* 0x000006c00f487824 */ /* 0x000fca00078e0211 */
[----:B------:R-:W-:-:S13]  /*13780*/  R2UR UR6, R72 ;  /* 0x00000000480672ca */ /* 0x000fda00000e0000 */
[----:B------:R-:W-:Y:S01]  /*13790*/  HGMMA.64x96x16.F32.BF16 R24, gdesc[UR4].tnspB, R24, gsb0 ;  /* 0x41600000041879f0 */ /* 0x000fe20008001818 */
        /* <DEDUP_REMOVED lines=55> */
[----:B------:R-:W0:Y:S01]  /*13b10*/  SHFL.BFLY PT, R20, R19, 0x1, 0x1f ;  /* 0x0c201f0013147f89 */ /* 0x000e2200000e0000 */
[----:B------:R-:W-:-:S05]  /*13b20*/  IMAD.MOV.U32 R73, RZ, RZ, -0x7fffffe0 ;  /* 0x80000020ff497424 */ /* 0x000fca00078e00ff */
[----:B------:R-:W-:Y:S01]  /*13b30*/  R2UR UR39, R73 ;  /* 0x00000000492772ca */ /* 0x000fe200000e0000 */
[----:B------:R-:W-:Y:S01]  /*13b40*/  VIADD R72, R72, 0x200 ;  /* 0x0000020048487836 */ /* 0x000fe20000000000 */
[----:B0-----:R-:W-:-:S04]  /*13b50*/  FMNMX.FTZ R20, R19, R20, !PT ;  /* 0x0000001413147209 */ /* 0x001fc80007810000 */
[C---:B------:R-:W-:Y:S01]  /*13b60*/  FSETP.NEU.FTZ.AND P3, PT, R20.reuse, -INF , PT ;  /* 0xff8000001400780b */ /* 0x040fe20003f7d000 */
[----:B------:R-:W-:Y:S01]  /*13b70*/  FMUL.FTZ R73, R20, R0 ;  /* 0x0000000014497220 */ /* 0x000fe20000410000 */
[----:B------:R-:W-:-:S04]  /*13b80*/  R2UR UR38, R72 ;  /* 0x00000000482672ca */ /* 0x000fc800000e0000 */
[----:B------:R-:W-:Y:S01]  /*13b90*/  FSEL R73, R73, RZ, P3 ;  /* 0x000000ff49497208 */ /* 0x000fe20001800000 */
[----:B------:R-:W-:Y:S02]  /*13ba0*/  WARPGROUP.DEPBAR.LE gsb0, 0x0 ;  /* 0x00008000000079c5 */ /* 0x000fe40000010000 */
[----:B------:R-:W-:-:S06]  /*13bb0*/  WARPGROUP.ARRIVE ;  /* 0x00000000000079c5 */ /* 0x000fcc0000000000 */
[----:B------:R-:W-:Y:S01]  /*13bc0*/  HGMMA.64x96x16.F32.BF16 R24, gdesc[UR32].tnspB, R24, gsb0 ;  /* 0x41600000201879f0 */ /* 0x000fe20008001818 */
[----:B------:R-:W-:Y:S02]  /*13bd0*/  FFMA.FTZ R72, R138, R0, -R73 ;  /* 0x000000008a487223 */ /* 0x000fe40000010849 */
[----:B------:R-:W2:Y:S01]  /*13be0*/  LDL.LU R138, [R1+0x20] ;  /* 0x00002000018a7983 */ /* 0x000ea20000300800 */
[----:B------:R-:W0:Y:S01]  /*13bf0*/  S2R R112, SR_TID.X ;  /* 0x0000000000707919 */ /* 0x000e220000002100 */
[----:B------:R-:W-:Y:S02]  /*13c00*/  WARPGROUP.DEPBAR.LE gsb0, 0x0 ;  /* 0x00008000000079c5 */ /* 0x000fe40000010000 */
[----:B------:R-:W-:-:S06]  /*13c10*/  WARPGROUP.ARRIVE ;  /* 0x00000000000079c5 */ /* 0x000fcc0000000000 */
[----:B------:R-:W-:Y:S01]  /*13c20*/  HGMMA.64x96x16.F32.BF16 R24, gdesc[UR36].tnspB, R24, gsb0 ;  /* 0x41600000241879f0 */ /* 0x000fe20008001818 */
[----:B0-----:R-:W-:Y:S02]  /*13c30*/  SHF.R.U32.HI R19, RZ, 0x7, R112 ;  /* 0x00000007ff137819 */ /* 0x001fe40000011670 */
[----:B------:R-:W-:-:S03]  /*13c40*/  ISETP.GE.U32.AND P2, PT, R112, 0x180, PT ;  /* 0x000001807000780c */ /* 0x000fc60003f46070 */
[----:B------:R-:W-:-:S05]  /*13c50*/  VIADD R17, R19, 0x9 ;  /* 0x0000000913117836 */ /* 0x000fca0000000000 */
[----:B------:R-:W-:Y:S01]  /*13c60*/  SEL R17, R17, 0x9, !P2 ;  /* 0x0000000911117807 */ /* 0x000fe20005000000 */
[----:B------:R-:W-:-:S04]  /*13c70*/  WARPGROUP.DEPBAR.LE gsb0, 0x0 ;  /* 0x00008000000079c5 */ /* 0x000fc80000010000 */
[----:B------:R0:W-:Y:S06]  /*13c80*/  BAR.ARV R17, 0x100 ;  /* 0x000400110000751d */ /* 0x0001ec0000002000 */
[--C-:B0-----:R-:W-:Y:S02]  /*13c90*/  @!P1 IMAD R17, R15, 0x8, R22.reuse ;  /* 0x000000080f119824 */ /* 0x101fe400078e0216 */
[----:B------:R-:W-:-:S04]  /*13ca0*/  @!P1 IMAD R15, R146, 0x8, R22 ;  /* 0x00000008920f9824 */ /* 0x000fc800078e0216 */
[----:B------:R-:W-:-:S05]  /*13cb0*/  @!P1 VIADD R15, R15, 0x31c40 ;  /* 0x00031c400f0f9836 */ /* 0x000fca0000000000 */
[----:B------:R-:W-:-:S04]  /*13cc0*/  @!P1 PRMT R15, RZ, 0x654, R15 ;  /* 0x00000654ff0f9816 */ /* 0x000fc8000000000f */
[----:B------:R0:W-:Y:S02]  /*13cd0*/  @!P1 SYNCS.ARRIVE.TRANS64.RED.A1T0 RZ, [R15+URZ], RZ ;  /* 0x000000ff0fff99a7 */ /* 0x0001e4000810043f */
[----:B0-----:R-:W-:Y:S08]  /*13ce0*/  MUFU.EX2 R15, R117 ;  /* 0x00000075000f7308 */ /* 0x001ff00000000800 */
[----:B------:R-:W-:Y:S08]  /*13cf0*/  MUFU.EX2 R117, R85 ;  /* 0x0000005500757308 */ /* 0x000ff00000000800 */
[----:B------:R0:W-:Y:S02]  /*13d00*/  MUFU.EX2 R85, R76 ;  /* 0x0000004c00557308 */ /* 0x0001e40000000800 */
[----:B0-----:R-:W-:-:S05]  /*13d10*/  FSEL R76, R20, RZ, P3 ;  /* 0x000000ff144c7208 */ /* 0x001fca0001800000 */
[----:B------:R-:W-:Y:S02]  /*13d20*/  FADD.FTZ R76, -R76, R137 ;  /* 0x000000894c4c7221 */ /* 0x000fe40000010100 */
[----:B------:R-:W3:Y:S01]  /*13d30*/  LDL R137, [R1+0x4c] ;  /* 0x00004c0001897983 */ /* 0x000ee20000100800 */
[-CC-:B------:R-:W-:Y:S01]  /*13d40*/  FFMA.FTZ R74, R139, R0.reuse, -R73.reuse ;  /* 0x000000008b4a7223 */ /* 0x180fe20000010849 */
[-CC-:B------:R-:W-:Y:S01]  /*13d50*/  FFMA.FTZ R75, R142, R0.reuse, -R73.reuse ;  /* 0x000000008e4b7223 */ /* 0x180fe20000010849 */
[----:B------:R-:W-:Y:S01]  /*13d60*/  FFMA.FTZ R112, R143, R0, -R73 ;  /* 0x000000008f707223 */ /* 0x000fe20000010849 */
[----:B------:R-:W-:Y:S01]  /*13d70*/  MUFU.EX2 R72, R72 ;  /* 0x0000004800487308 */ /* 0x000fe20000000800 */
[----:B------:R-:W-:-:S07]  /*13d80*/  @!P1 VIADD R17, R17, 0x31c60 ;  /* 0x00031c6011119836 */ /* 0x000fce0000000000 */
[----:B------:R-:W0:Y:S08]  /*13d90*/  MUFU.EX2 R74, R74 ;  /* 0x0000004a004a7308 */ /* 0x000e300000000800 */
[----:B------:R-:W-:Y:S08]  /*13da0*/  MUFU.EX2 R75, R75 ;  /* 0x0000004b004b7308 */ /* 0x000ff00000000800 */
[----:B------:R-:W1:Y:S01]  /*13db0*/  MUFU.EX2 R112, R112 ;  /* 0x0000007000707308 */ /* 0x000e620000000800 */
[----:B------:R-:W-:-:S02]  /*13dc0*/  @!P1 PRMT R17, RZ, 0x654, R17 ;  /* 0x00000654ff119816 */ /* 0x000fc40000000011 */
[----:B------:R-:W-:Y:S02]  /*13dd0*/  F2FP.BF16.F32.PACK_AB R18, R141, R18 ;  /* 0x000000128d12723e */ /* 0x000fe400000010ff */
[----:B------:R0:W-:Y:S02]  /*13de0*/  @!P1 SYNCS.ARRIVE.TRANS64.RED.A1T0 RZ, [R17+URZ], RZ ;  /* 0x000000ff11ff99a7 */ /* 0x0001e4000810043f */
[----:B0-----:R-:W-:Y:S02]  /*13df0*/  F2FP.BF16.F32.PACK_AB R17, R74, R72 ;  /* 0x000000484a11723e */ /* 0x001fe400000010ff */
[----:B-1----:R-:W-:-:S05]  /*13e00*/  F2FP.BF16.F32.PACK_AB R19, R112, R75 ;  /* 0x0000004b7013723e */ /* 0x002fca00000010ff */
[----:B------:R0:W-:Y:S01]  /*13e10*/  STSM.16.M88.4 [R23+0x24300], R16 ;  /* 0x0243001017007844 */ /* 0x0001e20000000200 */
[----:B------:R-:W-:Y:S08]  /*13e20*/  MUFU.EX2 R129, R129 ;  /* 0x0000008100817308 */ /* 0x000ff00000000800 */
[----:B0-----:R-:W0:Y:S01]  /*13e30*/  MUFU.EX2 R16, R128 ;  /* 0x0000008000107308 */ /* 0x001e220000000800 */
[----:B------:R-:W-:-:S02]  /*13e40*/  IMAD.MOV.U32 R140, RZ, RZ, R124 ;  /* 0x000000ffff8c7224 */ /* 0x000fc400078e007c */
[----:B------:R-:W-:Y:S01]  /*13e50*/  FMUL.FTZ R76, R76, R0 ;  /* 0x000000004c4c7220 */ /* 0x000fe20000410000 */
[----:B0-----:R-:W-:-:S04]  /*13e60*/  FADD.FTZ R84, R16, R84 ;  /* 0x0000005410547221 */ /* 0x001fc80000010000 */
[----:B------:R-:W-:Y:S02]  /*13e70*/  FADD.FTZ R124, R129, R84 ;  /* 0x00000054817c7221 */ /* 0x000fe40000010000 */
[----:B------:R0:W-:Y:S02]  /*13e80*/  MUFU.EX2 R84, R77 ;  /* 0x0000004d00547308 */ /* 0x0001e40000000800 */
[-CC-:B0-----:R-:W-:Y:S01]  /*13e90*/  FFMA.FTZ R77, R122, R0.reuse, -R73.reuse ;  /* 0x000000007a4d7223 */ /* 0x181fe20000010849 */
[-CC-:B------:R-:W-:Y:S01]  /*13ea0*/  FFMA.FTZ R122, R123, R0.reuse, -R73.reuse ;  /* 0x000000007b7a7223 */ /* 0x180fe20000010849 */
[-CC-:B------:R-:W-:Y:S01]  /*13eb0*/  FFMA.FTZ R123, R126, R0.reuse, -R73.reuse ;  /* 0x000000007e7b7223 */ /* 0x180fe20000010849 */
[-CC-:B------:R-:W-:Y:S01]  /*13ec0*/  FFMA.FTZ R126, R127, R0.reuse, -R73.reuse ;  /* 0x000000007f7e7223 */ /* 0x180fe20000010849 */
[-CC-:B------:R-:W-:Y:S02]  /*13ed0*/  FFMA.FTZ R127, R114, R0.reuse, -R73.reuse ;  /* 0x00000000727f7223 */ /* 0x180fe40000010849 */
[----:B------:R-:W2:Y:S01]  /*13ee0*/  MUFU.EX2 R114, R76 ;  /* 0x0000004c00727308 */ /* 0x000ea20000000800 */
[-CC-:B------:R-:W-:Y:S01]  /*13ef0*/  FFMA.FTZ R113, R130, R0.reuse, -R73.reuse ;  /* 0x0000000082717223 */ /* 0x180fe20000010849 */
[----:B------:R-:W-:Y:S01]  /*13f00*/  FFMA.FTZ R116, R131, R0, -R73 ;  /* 0x0000000083747223 */ /* 0x000fe20000010849 */
[----:B------:R-:W-:-:S02]  /*13f10*/  IMAD.MOV.U32 R141, RZ, RZ, R120 ;  /* 0x000000ffff8d7224 */ /* 0x000fc400078e0078 */
[----:B------:R-:W-:-:S03]  /*13f20*/  FFMA.FTZ R120, R134, R0, -R73 ;  /* 0x0000000086787223 */ /* 0x000fc60000010849 */
[----:B------:R-:W0:Y:S01]  /*13f30*/  MUFU.EX2 R113, R113 ;  /* 0x0000007100717308 */ /* 0x000e220000000800 */
[----:B------:R-:W-:Y:S02]  /*13f40*/  IMAD.MOV.U32 R136, RZ, RZ, R121 ;  /* 0x000000ffff887224 */ /* 0x000fe400078e0079 */
[----:B------:R-:W-:-:S05]  /*13f50*/  FFMA.FTZ R121, R135, R0, -R73 ;  /* 0x0000000087797223 */ /* 0x000fca0000010849 */
[----:B------:R-:W1:Y:S01]  /*13f60*/  MUFU.EX2 R132, R132 ;  /* 0x0000008400847308 */ /* 0x000e620000000800 */
[----:B--2---:R-:W-:-:S04]  /*13f70*/  FFMA.FTZ R72, R114, R138, R72 ;  /* 0x0000008a72487223 */ /* 0x004fc80000010048 */
[----:B------:R-:W-:-:S03]  /*13f80*/  FADD.FTZ R72, R74, R72 ;  /* 0x000000484a487221 */ /* 0x000fc60000010000 */
[----:B------:R-:W2:Y:S01]  /*13f90*/  MUFU.EX2 R116, R116 ;  /* 0x0000007400747308 */ /* 0x000ea20000000800 */
[----:B------:R-:W-:-:S07]  /*13fa0*/  FADD.FTZ R72, R75, R72 ;  /* 0x000000484b487221 */ /* 0x000fce0000010000 */
[----:B------:R-:W4:Y:S01]  /*13fb0*/  MUFU.EX2 R133, R133 ;  /* 0x0000008500857308 */ /* 0x000f220000000800 */
[----:B------:R-:W-:-:S07]  /*13fc0*/  FADD.FTZ R72, R112, R72 ;  /* 0x0000004870487221 */ /* 0x000fce0000010000 */
[----:B------:R-:W4:Y:S01]  /*13fd0*/  MUFU.EX2 R120, R120 ;  /* 0x0000007800787308 */ /* 0x000f220000000800 */
[----:B0-----:R-:W-:-:S07]  /*13fe0*/  FADD.FTZ R72, R113, R72 ;  /* 0x0000004871487221 */ /* 0x001fce0000010000 */
[----:B------:R-:W0:Y:S01]  /*13ff0*/  MUFU.EX2 R135, R141 ;  /* 0x0000008d00877308 */ /* 0x000e220000000800 */
[----:B-1----:R-:W-:-:S07]  /*14000*/  FADD.FTZ R124, R132, R124 ;  /* 0x0000007c847c7221 */ /* 0x002fce0000010000 */
[----:B------:R-:W1:Y:S01]  /*14010*/  MUFU.EX2 R121, R121 ;  /* 0x0000007900797308 */ /* 0x000e620000000800 */
[----:B--2---:R-:W-:-:S07]  /*14020*/  FADD.FTZ R72, R116, R72 ;  /* 0x0000004874487221 */ /* 0x004fce0000010000 */
[----:B------:R-:W2:Y:S01]  /*14030*/  MUFU.EX2 R136, R136 ;  /* 0x0000008800887308 */ /* 0x000ea20000000800 */
[----:B----4-:R-:W-:-:S07]  /*14040*/  FADD.FTZ R124, R133, R124 ;  /* 0x0000007c857c7221 */ /* 0x010fce0000010000 */
[----:B------:R-:W4:Y:S01]  /*14050*/  MUFU.EX2 R77, R77 ;  /* 0x0000004d004d7308 */ /* 0x000f220000000800 */
[----:B------:R-:W-:-:S07]  /*14060*/  F2FP.BF16.F32.PACK_AB R16, R129, R16 ;  /* 0x000000108110723e */ /* 0x000fce00000010ff */
[----:B------:R-:W4:Y:S01]  /*14070*/  MUFU.EX2 R131, R140 ;  /* 0x0000008c00837308 */ /* 0x000f220000000800 */
[----:B------:R-:W-:-:S07]  /*14080*/  FADD.FTZ R72, R120, R72 ;  /* 0x0000004878487221 */ /* 0x000fce0000010000 */
[----:B------:R-:W4:Y:S01]  /*14090*/  MUFU.EX2 R122, R122 ;  /* 0x0000007a007a7308 */ /* 0x000f220000000800 */
[----:B0-----:R-:W-:-:S07]  /*140a0*/  FADD.FTZ R124, R135, R124 ;  /* 0x0000007c877c7221 */ /* 0x001fce0000010000 */
[----:B------:R-:W0:Y:S01]  /*140b0*/  MUFU.EX2 R134, R157 ;  /* 0x0000009d00867308 */ /* 0x000e220000000800 */
[----:B-1----:R-:W-:Y:S01]  /*140c0*/  FADD.FTZ R72, R121, R72 ;  /* 0x0000004879487221 */ /* 0x002fe20000010000 */
[----:B------:R-:W-:-:S06]  /*140d0*/  FFMA.FTZ R115, R115, R0, -R73 ;  /* 0x0000000073737223 */ /* 0x000fcc0000010849 */
[----:B------:R-:W1:Y:S01]  /*140e0*/  MUFU.EX2 R123, R123 ;  /* 0x0000007b007b7308 */ /* 0x000e620000000800 */
[----:B--2---:R-:W-:-:S07]  /*140f0*/  FADD.FTZ R76, R136, R124 ;  /* 0x0000007c884c7221 */ /* 0x004fce0000010000 */
[----:B------:R-:W2:Y:S01]  /*14100*/  MUFU.EX2 R129, R156 ;  /* 0x0000009c00817308 */ /* 0x000ea20000000800 */
[----:B----4-:R-:W-:Y:S01]  /*14110*/  FADD.FTZ R72, R77, R72 ;  /* 0x000000484d487221 */ /* 0x010fe20000010000 */
[----:B------:R-:W-:-:S06]  /*14120*/  FFMA.FTZ R118, R118, R0, -R73 ;  /* 0x0000000076767223 */ /* 0x000fcc0000010849 */
[----:B------:R-:W4:Y:S01]  /*14130*/  MUFU.EX2 R126, R126 ;  /* 0x0000007e007e7308 */ /* 0x000f220000000800 */
[----:B------:R-:W-:Y:S01]  /*14140*/  FADD.FTZ R76, R131, R76 ;  /* 0x0000004c834c7221 */ /* 0x000fe20000010000 */
[----:B------:R-:W-:-:S06]  /*14150*/  F2FP.BF16.F32.PACK_AB R18, R133, R132 ;  /* 0x000000848512723e */ /* 0x000fcc00000010ff */
[----:B------:R-:W3:Y:S01]  /*14160*/  MUFU.EX2 R130, R155 ;  /* 0x0000009b00827308 */ /* 0x000ee20000000800 */
[----:B------:R-:W-:Y:S01]  /*14170*/  F2FP.BF16.F32.PACK_AB R17, R116, R113 ;  /* 0x000000717411723e */ /* 0x000fe200000010ff */
[----:B------:R-:W-:Y:S01]  /*14180*/  FADD.FTZ R72, R122, R72 ;  /* 0x000000487a487221 */ /* 0x000fe20000010000 */
[----:B------:R-:W-:-:S05]  /*14190*/  F2FP.BF16.F32.PACK_AB R19, R121, R120 ;  /* 0x000000787913723e */ /* 0x000fca00000010ff */
[----:B------:R-:W3:Y:S01]  /*141a0*/  MUFU.EX2 R127, R127 ;  /* 0x0000007f007f7308 */ /* 0x000ee20000000800 */
[----:B------:R-:W-:Y:S01]  /*141b0*/  FFMA.FTZ R119, R119, R0, -R73 ;  /* 0x0000000077777223 */ /* 0x000fe20000010849 */
[----:B0-----:R-:W-:-:S06]  /*141c0*/  FADD.FTZ R76, R134, R76 ;  /* 0x0000004c864c7221 */ /* 0x001fcc0000010000 */
[----:B------:R-:W0:Y:S01]  /*141d0*/  MUFU.EX2 R125, R125 ;  /* 0x0000007d007d7308 */ /* 0x000e220000000800 */
[----:B------:R-:W-:Y:S01]  /*141e0*/  FFMA.FTZ R74, R95, R0, -R73 ;  /* 0x000000005f4a7223 */ /* 0x000fe20000010849 */
[----:B------:R0:W-:Y:S01]  /*141f0*/  STSM.16.M88.4 [R23+0x25b00], R16 ;  /* 0x025b001017007844 */ /* 0x0001e20000000200 */
[----:B-1----:R-:W-:-:S05]  /*14200*/  FADD.FTZ R95, R123, R72 ;  /* 0x000000487b5f7221 */ /* 0x002fca0000010000 */
[----:B------:R-:W1:Y:S01]  /*14210*/  MUFU.EX2 R115, R115 ;  /* 0x0000007300737308 */ /* 0x000e620000000800 */
[----:B------:R-:W-:Y:S01]  /*14220*/  FFMA.FTZ R106, R106, R0, -R73 ;  /* 0x000000006a6a7223 */ /* 0x000fe20000010849 */
[----:B--2---:R-:W-:-:S06]  /*14230*/  FADD.FTZ R76, R129, R76 ;  /* 0x0000004c814c7221 */ /* 0x004fcc0000010000 */
[----:B------:R-:W2:Y:S01]  /*14240*/  MUFU.EX2 R128, R154 ;  /* 0x0000009a00807308 */ /* 0x000ea20000000800 */
[----:B------:R-:W-:Y:S01]  /*14250*/  FFMA.FTZ R75, R83, R0, -R73 ;  /* 0x00000000534b7223 */ /* 0x000fe20000010849 */
[----:B----4-:R-:W-:-:S06]  /*14260*/  FADD.FTZ R83, R126, R95 ;  /* 0x0000005f7e537221 */ /* 0x010fcc0000010000 */
[----:B------:R-:W-:Y:S01]  /*14270*/  MUFU.EX2 R118, R118 ;  /* 0x0000007600767308 */ /* 0x000fe20000000800 */
[----:B------:R-:W-:Y:S01]  /*14280*/  FFMA.FTZ R107, R107, R0, -R73 ;  /* 0x000000006b6b7223 */ /* 0x000fe20000010849 */
[----:B---3--:R-:W-:-:S06]  /*14290*/  FADD.FTZ R76, R130, R76 ;  /* 0x0000004c824c7221 */ /* 0x008fcc0000010000 */
[----:B0-----:R-:W0:Y:S01]  /*142a0*/  MUFU.EX2 R18, R153 ;  /* 0x0000009900127308 */ /* 0x001e220000000800 */
[----:B------:R-:W-:Y:S01]  /*142b0*/  FADD.FTZ R83, R127, R83 ;  /* 0x000000537f537221 */ /* 0x000fe20000010000 */
[----:B------:R-:W-:-:S06]  /*142c0*/  FFMA.FTZ R110, R110, R0, -R73 ;  /* 0x000000006e6e7223 */ /* 0x000fcc0000010849 */
[----:B------:R-:W-:Y:S01]  /*142d0*/  MUFU.EX2 R119, R119 ;  /* 0x0000007700777308 */ /* 0x000fe20000000800 */
[----:B------:R-:W-:-:S07]  /*142e0*/  FADD.FTZ R76, R125, R76 ;  /* 0x0000004c7d4c7221 */ /* 0x000fce0000010000 */
[----:B------:R-:W3:Y:S01]  /*142f0*/  MUFU.EX2 R19, R152 ;  /* 0x0000009800137308 */ /* 0x000ee20000000800 */
[----:B-1----:R-:W-:Y:S01]  /*14300*/  FADD.FTZ R83, R115, R83 ;  /* 0x0000005373537221 */ /* 0x002fe20000010000 */
[----:B------:R-:W-:-:S06]  /*14310*/  FFMA.FTZ R111, R111, R0, -R73 ;  /* 0x000000006f6f7223 */ /* 0x000fcc0000010849 */
[----:B------:R-:W-:Y:S01]  /*14320*/  MUFU.EX2 R106, R106 ;  /* 0x0000006a006a7308 */ /* 0x000fe20000000800 */
[----:B------:R-:W-:Y:S01]  /*14330*/  FFMA.FTZ R95, R80, R0, -R73 ;  /* 0x00000000505f7223 */ /* 0x000fe20000010849 */
[----:B--2---:R-:W-:-:S06]  /*14340*/  FADD.FTZ R76, R128, R76 ;  /* 0x0000004c804c7221 */ /* 0x004fcc0000010000 */
[----:B------:R-:W1:Y:S01]  /*14350*/  MUFU.EX2 R16, R151 ;  /* 0x0000009700107308 */ /* 0x000e620000000800 */
[----:B------:R-:W-:-:S07]  /*14360*/  FFMA.FTZ R98, R98, R0, -R73 ;  /* 0x0000000062627223 */ /* 0x000fce0000010849 */
[----:B------:R-:W-:Y:S01]  /*14370*/  MUFU.EX2 R107, R107 ;  /* 0x0000006b006b7308 */ /* 0x000fe20000000800 */
[----:B------:R-:W-:Y:S01]  /*14380*/  FFMA.FTZ R94, R94, R0, -R73 ;  /* 0x000000005e5e7223 */ /* 0x000fe20000010849 */
[----:B0-----:R-:W-:-:S06]  /*14390*/  FADD.FTZ R76, R18, R76 ;  /* 0x0000004c124c7221 */ /* 0x001fcc0000010000 */
[----:B------:R-:W0:Y:S01]  /*143a0*/  MUFU.EX2 R17, R150 ;  /* 0x0000009600117308 */ /* 0x000e220000000800 */
[-CC-:B------:R-:W-:Y:S01]  /*143b0*/  FFMA.FTZ R99, R99, R0.reuse, -R73.reuse ;  /* 0x0000000063637223 */ /* 0x180fe20000010849 */
[----:B------:R-:W-:-:S06]  /*143c0*/  FFMA.FTZ R72, R82, R0, -R73 ;  /* 0x0000000052487223 */ /* 0x000fcc0000010849 */
[----:B------:R-:W2:Y:S01]  /*143d0*/  MUFU.EX2 R110, R110 ;  /* 0x0000006e006e7308 */ /* 0x000ea20000000800 */
[----:B------:R-:W-:-:S07]  /*143e0*/  FFMA.FTZ R113, R86, R0, -R73 ;  /* 0x0000000056717223 */ /* 0x000fce0000010849 */
[----:B------:R4:W-:Y:S01]  /*143f0*/  MUFU.EX2 R80, R74 ;  /* 0x0000004a00507308 */ /* 0x0009e20000000800 */
[----:B---3--:R-:W-:Y:S01]  /*14400*/  FADD.FTZ R76, R19, R76 ;  /* 0x0000004c134c7221 */ /* 0x008fe20000010000 */
[----:B------:R-:W-:Y:S01]  /*14410*/  FFMA.FTZ R102, R102, R0, -R73 ;  /* 0x0000000066667223 */ /* 0x000fe20000010849 */
[----:B----4-:R-:W-:-:S05]  /*14420*/  FADD.FTZ R74, R118, R83 ;  /* 0x00000053764a7221 */ /* 0x010fca0000010000 */
[----:B------:R-:W3:Y:S01]  /*14430*/  MUFU.EX2 R111, R111 ;  /* 0x0000006f006f7308 */ /* 0x000ee20000000800 */
[----:B------:R-:W-:Y:S01]  /*14440*/  FADD.FTZ R74, R119, R74 ;  /* 0x0000004a774a7221 */ /* 0x000fe20000010000 */
[-CC-:B------:R-:W-:Y:S01]  /*14450*/  FFMA.FTZ R103, R103, R0.reuse, -R73.reuse ;  /* 0x0000000067677223 */ /* 0x180fe20000010849 */
[-CC-:B------:R-:W-:Y:S01]  /*14460*/  FFMA.FTZ R90, R90, R0.reuse, -R73.reuse ;  /* 0x000000005a5a7223 */ /* 0x180fe20000010849 */
[----:B------:R-:W-:-:S04]  /*14470*/  FFMA.FTZ R91, R91, R0, -R73 ;  /* 0x000000005b5b7223 */ /* 0x000fc80000010849 */
[----:B------:R-:W4:Y:S01]  /*14480*/  MUFU.EX2 R109, R109 ;  /* 0x0000006d006d7308 */ /* 0x000f220000000800 */
[-CC-:B------:R-:W-:Y:S01]  /*14490*/  FFMA.FTZ R112, R87, R0.reuse, -R73.reuse ;  /* 0x0000000057707223 */ /* 0x180fe20000010849 */
[-CC-:B------:R-:W-:Y:S01]  /*144a0*/  FFMA.FTZ R83, R78, R0.reuse, -R73.reuse ;  /* 0x000000004e537223 */ /* 0x180fe20000010849 */
[----:B------:R-:W-:Y:S01]  /*144b0*/  FFMA.FTZ R86, R79, R0, -R73 ;  /* 0x000000004f567223 */ /* 0x000fe20000010849 */
[----:B-1----:R-:W-:-:S04]  /*144c0*/  FADD.FTZ R78, R16, R76 ;  /* 0x0000004c104e7221 */ /* 0x002fc80000010000 */
[----:B------:R1:W-:Y:S01]  /*144d0*/  MUFU.EX2 R82, R94 ;  /* 0x0000005e00527308 */ /* 0x0003e20000000800 */
[----:B0-----:R-:W-:-:S07]  /*144e0*/  FADD.FTZ R79, R17, R78 ;  /* 0x0000004e114f7221 */ /* 0x001fce0000010000 */
[----:B------:R-:W0:Y:S01]  /*144f0*/  MUFU.EX2 R98, R98 ;  /* 0x0000006200627308 */ /* 0x000e220000000800 */
[----:B-1----:R-:W-:Y:S01]  /*14500*/  FFMA.FTZ R94, R81, R0, -R73 ;  /* 0x00000000515e7223 */ /* 0x002fe20000010849 */
[----:B------:R-:W-:-:S06]  /*14510*/  FADD.FTZ R73, R106, R74 ;  /* 0x0000004a6a497221 */ /* 0x000fcc0000010000 */
[----:B------:R-:W1:Y:S01]  /*14520*/  MUFU.EX2 R108, R108 ;  /* 0x0000006c006c7308 */ /* 0x000e620000000800 */
[----:B------:R-:W-:-:S07]  /*14530*/  FADD.FTZ R73, R107, R73 ;  /* 0x000000496b497221 */ /* 0x000fce0000010000 */
[----:B------:R-:W1:Y:S01]  /*14540*/  MUFU.EX2 R99, R99 ;  /* 0x0000006300637308 */ /* 0x000e620000000800 */
[----:B--2---:R-:W-:Y:S01]  /*14550*/  FADD.FTZ R116, R110, R73 ;  /* 0x000000496e747221 */ /* 0x004fe20000010000 */
[----:B------:R-:W-:-:S06]  /*14560*/  FADD.FTZ R79, R15, R79 ;  /* 0x0000004f0f4f7221 */ /* 0x000fcc0000010000 */
[----:B------:R-:W2:Y:S01]  /*14570*/  MUFU.EX2 R102, R102 ;  /* 0x0000006600667308 */ /* 0x000ea20000000800 */
[----:B---3--:R-:W-:Y:S01]  /*14580*/  FADD.FTZ R116, R111, R116 ;  /* 0x000000746f747221 */ /* 0x008fe20000010000 */
[----:B----4-:R-:W-:-:S06]  /*14590*/  FADD.FTZ R79, R109, R79 ;  /* 0x0000004f6d4f7221 */ /* 0x010fcc0000010000 */
[----:B------:R-:W3:Y:S01]  /*145a0*/  MUFU.EX2 R105, R105 ;  /* 0x0000006900697308 */ /* 0x000ee20000000800 */
[----:B------:R-:W-:Y:S01]  /*145b0*/  F2FP.BF16.F32.PACK_AB R73, R122, R77 ;  /* 0x0000004d7a49723e */ /* 0x000fe200000010ff */
[----:B0-----:R-:W-:-:S06]  /*145c0*/  FADD.FTZ R116, R98, R116 ;  /* 0x0000007462747221 */ /* 0x001fcc0000010000 */
[----:B------:R-:W-:Y:S01]  /*145d0*/  MUFU.EX2 R103, R103 ;  /* 0x0000006700677308 */ /* 0x000fe20000000800 */
[----:B------:R-:W-:Y:S01]  /*145e0*/  F2FP.BF16.F32.PACK_AB R77, R115, R127 ;  /* 0x0000007f734d723e */ /* 0x000fe200000010ff */
[----:B-1----:R-:W-:Y:S01]  /*145f0*/  FADD.FTZ R115, R108, R79 ;  /* 0x0000004f6c737221 */ /* 0x002fe20000010000 */
[----:B------:R-:W-:-:S05]  /*14600*/  F2FP.BF16.F32.PACK_AB R79, R119, R118 ;  /* 0x00000076774f723e */ /* 0x000fca00000010ff */
[----:B------:R-:W0:Y:S01]  /*14610*/  MUFU.EX2 R104, R104 ;  /* 0x0000006800687308 */ /* 0x000e220000000800 */
[----:B------:R-:W-:Y:S01]  /*14620*/  FADD.FTZ R119, R99, R116 ;  /* 0x0000007463777221 */ /* 0x000fe20000010000 */
[----:B------:R-:W-:-:S06]  /*14630*/  F2FP.BF16.F32.PACK_AB R74, R134, R131 ;  /* 0x00000083864a723e */ /* 0x000fcc00000010ff */
[----:B------:R-:W1:Y:S01]  /*14640*/  MUFU.EX2 R90, R90 ;  /* 0x0000005a005a7308 */ /* 0x000e620000000800 */
[----:B--2---:R-:W-:-:S07]  /*14650*/  FADD.FTZ R116, R102, R119 ;  /* 0x0000007766747221 */ /* 0x004fce0000010000 */
[----:B------:R-:W2:Y:S08]  /*14660*/  MUFU.EX2 R101, R101 ;  /* 0x0000006500657308 */ /* 0x000eb00000000800 */
[----:B------:R-:W4:Y:S01]  /*14670*/  MUFU.EX2 R91, R91 ;  /* 0x0000005b005b7308 */ /* 0x000f220000000800 */
[----:B---3--:R-:W-:-:S07]  /*14680*/  FADD.FTZ R115, R105, R115 ;  /* 0x0000007369737221 */ /* 0x008fce0000010000 */
[----:B------:R3:W-:Y:S08]  /*14690*/  MUFU.EX2 R81, R72 ;  /* 0x0000004800517308 */ /* 0x0007f00000000800 */
[----:B------:R0:W-:Y:S01]  /*146a0*/  MUFU.EX2 R87, R75 ;  /* 0x0000004b00577308 */ /* 0x0001e20000000800 */
[----:B---3--:R-:W-:-:S07]  /*146b0*/  F2FP.BF16.F32.PACK_AB R72, R136, R135 ;  /* 0x000000878848723e */ /* 0x008fce00000010ff */
[----:B------:R-:W3:Y:S01]  /*146c0*/  MUFU.EX2 R100, R100 ;  /* 0x0000006400647308 */ /* 0x000ee20000000800 */
[----:B0-----:R-:W-:-:S05]  /*146d0*/  F2FP.BF16.F32.PACK_AB R75, R126, R123 ;  /* 0x0000007b7e4b723e */ /* 0x001fca00000010ff */
[----:B------:R0:W-:Y:S02]  /*146e0*/  STSM.16.M88.4 [R23+0x27300], R72 ;  /* 0x0273004817007844 */ /* 0x0001e40000000200 */
[----:B------:R-:W3:Y:S01]  /*146f0*/  MUFU.EX2 R97, R97 ;  /* 0x0000006100617308 */ /* 0x000ee20000000800 */
[----:B------:R-:W-:-:S07]  /*14700*/  FADD.FTZ R118, R104, R115 ;  /* 0x0000007368767221 */ /* 0x000fce0000010000 */
[----:B------:R-:W3:Y:S01]  /*14710*/  MUFU.EX2 R96, R96 ;  /* 0x0000006000607308 */ /* 0x000ee20000000800 */
[----:B0-----:R-:W-:Y:S01]  /*14720*/  F2FP.BF16.F32.PACK_AB R74, R17, R16 ;  /* 0x00000010114a723e */ /* 0x001fe200000010ff */
[----:B------:R-:W-:-:S06]  /*14730*/  FADD.FTZ R17, R103, R116 ;  /* 0x0000007467117221 */ /* 0x000fcc0000010000 */
[----:B------:R-:W0:Y:S01]  /*14740*/  MUFU.EX2 R93, R93 ;  /* 0x0000005d005d7308 */ /* 0x000e220000000800 */
[----:B------:R-:W-:Y:S01]  /*14750*/  F2FP.BF16.F32.PACK_AB R72, R19, R18 ;  /* 0x000000121348723e */ /* 0x000fe200000010ff */
[----:B-1----:R-:W-:Y:S01]  /*14760*/  FADD.FTZ R116, R90, R17 ;  /* 0x000000115a747221 */ /* 0x002fe20000010000 */
[----:B--2---:R-:W-:Y:S01]  /*14770*/  FADD.FTZ R19, R101, R118 ;  /* 0x0000007665137221 */ /* 0x004fe20000010000 */
[----:B------:R-:W-:Y:S02]  /*14780*/  F2FP.BF16.F32.PACK_AB R16, R109, R15 ;  /* 0x0000000f6d10723e */ /* 0x000fe400000010ff */
[----:B----4-:R-:W-:Y:S02]  /*14790*/  FADD.FTZ R15, R91, R116 ;  /* 0x000000745b0f7221 */ /* 0x010fe40000010000 */
[----:B------:R-:W1:Y:S01]  /*147a0*/  MUFU.EX2 R92, R92 ;  /* 0x0000005c005c7308 */ /* 0x000e620000000800 */
[----:B------:R-:W-:Y:S01]  /*147b0*/  F2FP.BF16.F32.PACK_AB R76, R130, R129 ;  /* 0x00000081824c723e */ /* 0x000fe200000010ff */
[----:B---3--:R-:W-:Y:S01]  /*147c0*/  FADD.FTZ R118, R100, R19 ;  /* 0x0000001364767221 */ /* 0x008fe20000010000 */
[----:B------:R-:W-:Y:S01]  /*147d0*/  F2FP.BF16.F32.PACK_AB R78, R128, R125 ;  /* 0x0000007d804e723e */ /* 0x000fe200000010ff */
[----:B------:R-:W-:-:S04]  /*147e0*/  FADD.FTZ R15, R82, R15 ;  /* 0x0000000f520f7221 */ /* 0x000fc80000010000 */
[----:B------:R-:W2:Y:S01]  /*147f0*/  MUFU.EX2 R113, R113 ;  /* 0x0000007100717308 */ /* 0x000ea20000000800 */
[----:B------:R3:W-:Y:S01]  /*14800*/  STSM.16.M88.4 [R23+0x28b00], R76 ;  /* 0x028b004c17007844 */ /* 0x0007e20000000200 */
[----:B------:R-:W-:-:S06]  /*14810*/  FADD.FTZ R17, R97, R118 ;  /* 0x0000007661117221 */ /* 0x000fcc0000010000 */
[----:B------:R-:W4:Y:S08]  /*14820*/  MUFU.EX2 R89, R89 ;  /* 0x0000005900597308 */ /* 0x000f300000000800 */
[----:B------:R-:W4:Y:S01]  /*14830*/  MUFU.EX2 R112, R112 ;  /* 0x0000007000707308 */ /* 0x000f220000000800 */
[----:B---3--:R-:W-:Y:S01]  /*14840*/  FADD.FTZ R76, R80, R15 ;  /* 0x0000000f504c7221 */ /* 0x008fe20000010000 */
[----:B------:R-:W-:-:S03]  /*14850*/  FADD.FTZ R78, R96, R17 ;  /* 0x00000011604e7221 */ /* 0x000fc60000010000 */
[----:B------:R-:W-:-:S03]  /*14860*/  FADD.FTZ R76, R81, R76 ;  /* 0x0000004c514c7221 */ /* 0x000fc60000010000 */
[----:B------:R-:W3:Y:S01]  /*14870*/  MUFU.EX2 R88, R88 ;  /* 0x0000005800587308 */ /* 0x000ee20000000800 */
[----:B0-----:R-:W-:Y:S01]  /*14880*/  FADD.FTZ R15, R93, R78 ;  /* 0x0000004e5d0f7221 */ /* 0x001fe20000010000 */
[----:B------:R-:W-:-:S06]  /*14890*/  FADD.FTZ R76, R87, R76 ;  /* 0x0000004c574c7221 */ /* 0x000fcc0000010000 */
[----:B------:R-:W0:Y:S01]  /*148a0*/  MUFU.EX2 R95, R95 ;  /* 0x0000005f005f7308 */ /* 0x000e220000000800 */
[----:B------:R-:W-:Y:S01]  /*148b0*/  F2FP.BF16.F32.PACK_AB R73, R107, R106 ;  /* 0x0000006a6b49723e */ /* 0x000fe200000010ff */
[----:B-1----:R-:W-:Y:S01]  /*148c0*/  FADD.FTZ R78, R92, R15 ;  /* 0x0000000f5c4e7221 */ /* 0x002fe20000010000 */
[----:B------:R-:W-:-:S05]  /*148d0*/  F2FP.BF16.F32.PACK_AB R75, R111, R110 ;  /* 0x0000006e6f4b723e */ /* 0x000fca00000010ff */
[----:B------:R-:W1:Y:S01]  /*148e0*/  MUFU.EX2 R94, R94 ;  /* 0x0000005e005e7308 */ /* 0x000e620000000800 */
[----:B--2---:R-:W-:Y:S01]  /*148f0*/  FADD.FTZ R15, R113, R76 ;  /* 0x0000004c710f7221 */ /* 0x004fe20000010000 */
[----:B------:R2:W-:Y:S01]  /*14900*/  STSM.16.M88.4 [R23+0x2a300], R72 ;  /* 0x02a3004817007844 */ /* 0x0005e20000000200 */
[----:B----4-:R-:W-:-:S05]  /*14910*/  FADD.FTZ R77, R89, R78 ;  /* 0x0000004e594d7221 */ /* 0x010fca0000010000 */
[----:B------:R-:W4:Y:S01]  /*14920*/  MUFU.EX2 R83, R83 ;  /* 0x0000005300537308 */ /* 0x000f220000000800 */
[----:B------:R-:W-:-:S07]  /*14930*/  F2FP.BF16.F32.PACK_AB R18, R105, R108 ;  /* 0x0000006c6912723e */ /* 0x000fce00000010ff */
[----:B------:R-:W4:Y:S01]  /*14940*/  MUFU.EX2 R86, R86 ;  /* 0x0000005600567308 */ /* 0x000f220000000800 */
[----:B------:R-:W-:Y:S01]  /*14950*/  F2FP.BF16.F32.PACK_AB R17, R99, R98 ;  /* 0x000000626311723e */ /* 0x000fe200000010ff */
[----:B--2---:R-:W-:Y:S01]  /*14960*/  FADD.FTZ R72, R112, R15 ;  /* 0x0000000f70487221 */ /* 0x004fe20000010000 */
[----:B------:R-:W-:Y:S01]  /*14970*/  F2FP.BF16.F32.PACK_AB R19, R103, R102 ;  /* 0x000000666713723e */ /* 0x000fe200000010ff */
[----:B---3--:R-:W-:Y:S02]  /*14980*/  FADD.FTZ R76, R88, R77 ;  /* 0x0000004d584c7221 */ /* 0x008fe40000010000 */
[----:B0-----:R-:W-:Y:S02]  /*14990*/  FADD.FTZ R15, R95, R72 ;  /* 0x000000485f0f7221 */ /* 0x001fe40000010000 */
[----:B------:R0:W-:Y:S01]  /*149a0*/  STSM.16.M88.4 [R23+0x2bb00], R16 ;  /* 0x02bb001017007844 */ /* 0x0001e20000000200 */
[----:B------:R-:W-:Y:S02]  /*149b0*/  F2FP.BF16.F32.PACK_AB R104, R101, R104 ;  /* 0x000000686568723e */ /* 0x000fe400000010ff */
[----:B------:R-:W-:-:S02]  /*149c0*/  F2FP.BF16.F32.PACK_AB R106, R97, R100 ;  /* 0x00000064616a723e */ /* 0x000fc400000010ff */
[----:B------:R-:W-:Y:S02]  /*149d0*/  F2FP.BF16.F32.PACK_AB R105, R91, R90 ;  /* 0x0000005a5b69723e */ /* 0x000fe400000010ff */
[----:B------:R-:W-:Y:S02]  /*149e0*/  F2FP.BF16.F32.PACK_AB R107, R80, R82 ;  /* 0x00000052506b723e */ /* 0x000fe400000010ff */
[----:B------:R-:W-:Y:S02]  /*149f0*/  F2FP.BF16.F32.PACK_AB R96, R93, R96 ;  /* 0x000000605d60723e */ /* 0x000fe400000010ff */
[----:B------:R-:W-:Y:S02]  /*14a00*/  F2FP.BF16.F32.PACK_AB R98, R89, R92 ;  /* 0x0000005c5962723e */ /* 0x000fe400000010ff */
[----:B------:R-:W-:Y:S01]  /*14a10*/  F2FP.BF16.F32.PACK_AB R97, R87, R81 ;  /* 0x000000515761723e */ /* 0x000fe200000010ff */
[----:B0-----:R-:W-:Y:S01]  /*14a20*/  FADD.FTZ R17, R117, R76 ;  /* 0x0000004c75117221 */ /* 0x001fe20000010000 */
[----:B-1----:R-:W-:Y:S01]  /*14a30*/  FADD.FTZ R16, R94, R15 ;  /* 0x0000000f5e107221 */ /* 0x002fe20000010000 */
[----:B------:R-:W-:-:S02]  /*14a40*/  F2FP.BF16.F32.PACK_AB R99, R112, R113 ;  /* 0x000000717063723e */ /* 0x000fc400000010ff */
[----:B------:R-:W-:Y:S01]  /*14a50*/  F2FP.BF16.F32.PACK_AB R90, R85, R84 ;  /* 0x00000054555a723e */ /* 0x000fe200000010ff */
[----:B------:R-:W-:Y:S01]  /*14a60*/  FADD.FTZ R84, R84, R17 ;  /* 0x0000001154547221 */ /* 0x000fe20000010000 */
[----:B------:R-:W-:Y:S01]  /*14a70*/  F2FP.BF16.F32.PACK_AB R88, R117, R88 ;  /* 0x000000587558723e */ /* 0x000fe200000010ff */
[----:B----4-:R-:W-:Y:S01]  /*14a80*/  FADD.FTZ R16, R83, R16 ;  /* 0x0000001053107221 */ /* 0x010fe20000010000 */
[----:B------:R-:W-:Y:S02]  /*14a90*/  F2FP.BF16.F32.PACK_AB R89, R94, R95 ;  /* 0x0000005f5e59723e */ /* 0x000fe400000010ff */
[C---:B------:R-:W-:Y:S01]  /*14aa0*/  F2FP.BF16.F32.PACK_AB R91, R86.reuse, R83 ;  /* 0x00000053565b723e */ /* 0x040fe200000010ff */
[----:B------:R-:W-:Y:S01]  /*14ab0*/  STSM.16.M88.4 [R23+0x2d300], R104 ;  /* 0x02d3006817007844 */ /* 0x000fe20000000200 */
[----:B------:R-:W-:Y:S01]  /*14ac0*/  FADD.FTZ R17, R85, R84 ;  /* 0x0000005455117221 */ /* 0x000fe20000010000 */
[----:B------:R-:W-:Y:S02]  /*14ad0*/  FADD.FTZ R15, R86, R16 ;  /* 0x00000010560f7221 */ /* 0x000fe40000010000 */
[----:B------:R-:W-:Y:S04]  /*14ae0*/  STSM.16.M88.4 [R23+0x2eb00], R96 ;  /* 0x02eb006017007844 */ /* 0x000fe80000000200 */
[----:B------:R-:W-:Y:S01]  /*14af0*/  STSM.16.M88.4 [R23+0x30300], R88 ;  /* 0x0303005817007844 */ /* 0x000fe20000000200 */
[----:B------:R-:W-:Y:S01]  /*14b00*/  @!PT LDS RZ, [RZ] ;  /* 0x00000000fffff984 */ /* 0x000fe20000000800 */
[----:B------:R-:W-:Y:S01]  /*14b10*/  @!PT LDS RZ, [RZ] ;  /* 0x00000000fffff984 */ /* 0x000fe20000000800 */
[----:B------:R-:W-:Y:S01]  /*14b20*/  @!PT LDS RZ, [RZ] ;  /* 0x00000000fffff984 */ /* 0x000fe20000000800 */
[----:B------:R-:W-:Y:S01]  /*14b30*/  @!PT LDS RZ, [RZ] ;  /* 0x00000000fffff984 */ /* 0x000fe20000000800 */
[----:B------:R0:W-:Y:S06]  /*14b40*/  MEMBAR.ALL.CTA ;  /* 0x0000000000007992 */ /* 0x0001ec0000008000 */
[----:B0-----:R-:W0:Y:S04]  /*14b50*/  FENCE.VIEW.ASYNC.S ;  /* 0x00000000000073c6 */ /* 0x001e280000000000 */
[----:B------:R-:W-:Y:S04]  /*14b60*/  STL [R1+0x1c], R17 ;  /* 0x00001c1101007387 */ /* 0x000fe80000100800 */
[----:B------:R1:W-:Y:S04]  /*14b70*/  STL [R1+0x20], R15 ;  /* 0x0000200f01007387 */ /* 0x0003e80000100800 */
[----:B------:R2:W5:Y:S04]  /*14b80*/  LDL R16, [R1+0x24] ;  /* 0x0000240001107983 */ /* 0x0005680000100800 */
[----:B------:R2:W-:Y:S04]  /*14b90*/  STL [R1+0xc], R14 ;  /* 0x00000c0e01007387 */ /* 0x0005e80000100800 */
[----:B------:R2:W-:Y:S01]  /*14ba0*/  STL [R1+0x18], R20 ;  /* 0x0000181401007387 */ /* 0x0005e20000100800 */
[----:B------:R-:W-:Y:S01]  /*14bb0*/  ISETP.GT.AND P2, PT, R149, R137, PT ;  /* 0x000000899500720c */ /* 0x000fe20003f44270 */
        /* <DEDUP_REMOVED lines=49> */
[----:B-1----:R-:W-:Y:S01]  /*14ed0*/  IMAD.MOV.U32 R15, RZ, RZ, R146 ;  /* 0x000000ffff0f7224 */ /* 0x002fe200078e0092 */
[----:B0-----:R-:W-:Y:S01]  /*14ee0*/  NOP ;  /* 0x0000000000007918 */ /* 0x001fe20000000000 */
[----:B--2---:R-:W-:Y:S05]  /*14ef0*/  @P2 BRA `(.L_x_10240) ;  /* 0xffffffac00802947 */ /* 0x004fea000383ffff */
[----:B------:R-:W-:-:S07]  /*14f00*/  IMAD.MOV.U32 R15, RZ, RZ, R149 ;  /* 0x000000ffff0f7224 */ /* 0x000fce00078e0095 */
.L_x_10229:
[----:B------:R-:W-:-:S13]  /*14f10*/  ISETP.GE.AND P2, PT, R15, RZ, PT ;  /* 0x000000ff0f00720c */ /* 0x000fda0003f46270 */
[----:B------:R-:W-:Y:S05]  /*14f20*/  @!P2 BRA `(.L_x_10241) ;  /* 0x0000004400d0a947 */ /* 0x000fea0003800000 */
[----:B------:R0:W-:Y:S01]  /*14f30*/  STL [R1+0x10], R20 ;  /* 0x0000101401007387 */ /* 0x0001e20000100800 */
[----:B------:R-:W-:-:S03]  /*14f40*/  IMAD.MOV.U32 R18, RZ, RZ, R14 ;  /* 0x000000ffff127224 */ /* 0x000fc600078e000e */
[----:B------:R0:W5:Y:S01]  /*14f50*/  LDL.LU R149, [R1+0x24] ;  /* 0x0000240001957983 */ /* 0x0001620000300800 */
[----:B------:R-:W-:-:S07]  /*14f60*/  IMAD.MOV.U32 R19, RZ, RZ, R146 ;  /* 0x000000ffff137224 */ /* 0x000fce00078e0092 */
.L_x_10252:
[----:B------:R-:W2:Y:S01]  /*14f70*/  LDL R14, [R1+0x38] ;  /* 0x00003800010e7983 */ /* 0x000ea20000100800 */
[----:B------:R-:W-:Y:S01]  /*14f80*/  VIADD R146, R19, 0x1 ;  /* 0x0000000113927836 */ /* 0x000fe20000000000 */
[----:B------:R-:W-:Y:S05]  /*14f90*/  YIELD ;  /* 0x0000000000007946 */ /* 0x000fea0003800000 */
[----:B------:R-:W-:-:S04]  /*14fa0*/  ISETP.NE.AND P3, PT, R146, 0x2, PT ;  /* 0x000000029200780c */ /* 0x000fc80003f65270 */
[----:B------:R-:W-:Y:S02]  /*14fb0*/  SEL R0, RZ, 0x1, P3 ;  /* 0x00000001ff007807 */ /* 0x000fe40001800000 */
[----:B------:R-:W-:Y:S02]  /*14fc0*/  SEL R146, R146, RZ, P3 ;  /* 0x000000ff92927207 */ /* 0x000fe40001800000 */
[----:B--2---:R-:W-:Y:S02]  /*14fd0*/  ISETP.NE.AND P2, PT, R14, RZ, PT ;  /* 0x000000ff0e00720c */ /* 0x004fe40003f45270 */
[----:B-----5:R-:W-:-:S05]  /*14fe0*/  LOP3.LUT R14, R149, R0, RZ, 0x3c, !PT ;  /* 0x00000000950e7212 */ /* 0x020fca00078e3cff */
[----:B------:R1:W-:Y:S06]  /*14ff0*/  STL [R1+0x24], R14 ;  /* 0x0000240e01007387 */ /* 0x0003ec0000100800 */
[----:B------:R-:W-:Y:S05]  /*15000*/  @P2 BRA `(.L_x_10242) ;  /* 0x0000000000302947 */ /* 0x000fea0003800000 */
[----:B------:R-:W-:Y:S05]  /*15010*/  @!P0 BRA `(.L_x_10243) ;  /* 0x0000000000048947 */ /* 0x000fea0003800000 */
[----:B------:R-:W-:Y:S01]  /*15020*/  BPT.TRAP 0x1 ;  /* 0x000000040000795c */ /* 0x000fe20000300000 */
.L_x_10243:
[----:B------:R-:W-:Y:S01]  /*15030*/  IMAD R0, R146, 0x8, R22 ;  /* 0x0000000892007824 */ /* 0x000fe200078e0216 */
[----:B------:R-:W-:-:S04]  /*15040*/  SHF.L.U32 R17, R14, 0x1f, RZ ;  /* 0x0000001f0e117819 */ /* 0x000fc800000006ff */
[----:B------:R2:W3:Y:S01]  /*15050*/  SYNCS.PHASECHK.TRANS64.TRYWAIT P3, [R0+URZ+0x31c30], R17 ;  /* 0x031c3011000075a7 */ /* 0x0004e2000806017f */
[----:B------:R-:W-:Y:S05]  /*15060*/  @!P0 BRA `(.L_x_10244) ;  /* 0x0000000000048947 */ /* 0x000fea0003800000 */
[----:B------:R-:W-:Y:S01]  /*15070*/  BPT.TRAP 0x1 ;  /* 0x000000040000795c */ /* 0x000fe20000300000 */
.L_x_10244:
[----:B------:R-:W-:Y:S04]  /*15080*/  BSSY B0, `(.L_x_10242) ;  /* 0x0000004000007945 */ /* 0x000fe80003800000 */
[----:B---3--:R-:W-:Y:S05]  /*15090*/  @P3 BRA `(.L_x_10245) ;  /* 0x0000000000083947 */ /* 0x008fea0003800000 */
[----:B------:R-:W3:Y:S02]  /*150a0*/  SYNCS.PHASECHK.TRANS64.TRYWAIT P3, [R0+URZ+0x31c30], R17 ;  /* 0x031c3011000075a7 */ /* 0x000ee4000806017f */
[----:B---3--:R-:W-:Y:S05]  /*150b0*/  @!P3 BRA `(.L_x_10246) ;  /* 0x000000d00064b947 */ /* 0x008fea0003800000 */
.L_x_10245:
[----:B------:R-:W-:Y:S05]  /*150c0*/  BSYNC B0 ;  /* 0x0000000000007941 */ /* 0x000fea0003800000 */
.L_x_10242:
[----:B-1----:R-:W4:Y:S01]  /*150d0*/  LDL R14, [R1+0x40] ;  /* 0x00004000010e7983 */ /* 0x002f220000100800 */
[----:B------:R-:W-:Y:S05]  /*150e0*/  WARPSYNC.ALL ;  /* 0x0000000000007948 */ /* 0x000fea0003800000 */
[----:B--23--:R-:W1:Y:S01]  /*150f0*/  S2R R0, SR_TID.X ;  /* 0x0000000000007919 */ /* 0x00ce620000002100 */
        /* <DEDUP_REMOVED lines=16> */
[----:B------:R-:W-:Y:S01]  /*15200*/  STL [R1+0xac], R25 ;  /* 0x0000ac1901007387 */ /* 0x000fe20000100800 */
[----:B------:R-:W-:Y:S02]  /*15210*/  R2UR UR15, R73 ;  /* 0x00000000490f72ca */ /* 0x000fe400000e0000 */
[----:B------:R-:W-:Y:S01]  /*15220*/  R2UR UR12, R2 ;  /* 0x00000000020c72ca */ /* 0x000fe200000e0000 */
[----:B------:R2:W-:Y:S01]  /*15230*/  STL [R1+0xa8], R24 ;  /* 0x0000a81801007387 */ /* 0x0005e20000100800 */
[----:B------:R-:W-:-:S02]  /*15240*/  R2UR UR13, R3 ;  /* 0x00000000030d72ca */ /* 0x000fc400000e0000 */
[C---:B------:R-:W-:Y:S01]  /*15250*/  R2UR UR5, R75.reuse ;  /* 0x000000004b0572ca */ /* 0x040fe200000e0000 */
[----:B------:R-:W-:Y:S01]  /*15260*/  STL [R1+0xa4], R23 ;  /* 0x0000a41701007387 */ /* 0x000fe20000100800 */
[C---:B------:R-:W-:Y:S02]  /*15270*/  R2UR UR19, R75.reuse ;  /* 0x000000004b1372ca */ /* 0x040fe400000e0000 */
[C---:B------:R-:W-:Y:S01]  /*15280*/  R2UR UR35, R75.reuse ;  /* 0x000000004b2372ca */ /* 0x040fe200000e0000 */
[----:B------:R3:W-:Y:S01]  /*15290*/  STL [R1+0xa0], R22 ;  /* 0x0000a01601007387 */ /* 0x0007e20000100800 */
[----:B-1----:R-:W-:Y:S02]  /*152a0*/  SHF.R.U32.HI R0, RZ, 0x7, R0 ;  /* 0x00000007ff007819 */ /* 0x002fe40000011600 */
        /* <DEDUP_REMOVED lines=15> */
[C---:B------:R-:W-:Y:S01]  /*153a0*/  R2UR UR31, R21.reuse ;  /* 0x00000000151f72ca */ /* 0x040fe200000e0000 */
[----:B------:R1:W-:Y:S01]  /*153b0*/  STL [R1+0x94], R15 ;  /* 0x0000940f01007387 */ /* 0x0003e20000100800 */
        /* <DEDUP_REMOVED lines=9> */
[----:B--2---:R-:W-:Y:S01]  /*15450*/  MOV R24, UR43 ;  /* 0x0000002b00187c02 */ /* 0x004fe20008000f00 */
[----:B------:R-:W-:Y:S01]  /*15460*/  UMOV UR43, UR33 ;  /* 0x00000021002b7c82 */ /* 0x000fe20008000000 */
[----:B------:R-:W-:Y:S01]  /*15470*/  R2UR UR33, R13 ;  /* 0x000000000d2172ca */ /* 0x000fe200000e0000 */
[----:B----4-:R-:W-:-:S04]  /*15480*/  IMAD R16, R146, 0x6c0, R14 ;  /* 0x000006c092107824 */ /* 0x010fc800078e020e */
[C---:B0-----:R-:W-:Y:S01]  /*15490*/  VIADD R20, R16.reuse, 0x40 ;  /* 0x0000004010147836 */ /* 0x041fe20000000000 */
        /* <DEDUP_REMOVED lines=57> */
[----:B-1----:R-:W-:Y:S01]  /*15830*/  MOV R19, UR46 ;  /* 0x0000002e00137c02 */ /* 0x002fe20008000f00 */
        /* <DEDUP_REMOVED lines=22> */
[----:B------:R-:W-:Y:S01]  /*159a0*/  MOV R0, UR51 ;  /* 0x0000003300007c02 */ /* 0x000fe20008000f00 */
        /* <DEDUP_REMOVED lines=154> */
[----:B------:R-:W-:Y:S01]  /*16350*/  R2UR UR8, R20 ;  /* 0x00000000140872ca */ /* 0x000fe200000e0000 */
[----:B------:R0:W5:Y:S01]  /*16360*/  LDL.LU R25, [R1+0xac] ;  /* 0x0000ac0001197983 */ /* 0x0001620000300800 */
[----:B------:R-:W-:Y:S01]  /*16370*/  R2UR UR55, R154 ;  /* 0x000000009a3772ca */ /* 0x000fe200000e0000 */
[----:B------:R-:W-:Y:S01]  /*16380*/  VIADD R20, R16, 0x540 ;  /* 0x0000054010147836 */ /* 0x000fe20000000000 */
[----:B------:R-:W-:-:S02]  /*16390*/  R2UR UR54, R153 ;  /* 0x00000000993672ca */ /* 0x000fc400000e0000 */
        /* <DEDUP_REMOVED lines=273> */
.L_x_10248:
[----:B------:R-:W-:Y:S01]  /*174b0*/  SHF.L.U32 R0, R149, 0x1f, RZ ;  /* 0x0000001f95007819 */ /* 0x000fe200000006ff */
[----:B-----5:R-:W-:-:S04]  /*174c0*/  IMAD R14, R19, 0x8, R22 ;  /* 0x00000008130e7824 */ /* 0x020fc800078e0216 */
[----:B------:R0:W1:Y:S01]  /*174d0*/  SYNCS.PHASECHK.TRANS64.TRYWAIT P2, [R14+URZ+0x31c50], R0 ;  /* 0x031c50000e0075a7 */ /* 0x000062000804017f */
[----:B------:R-:W-:Y:S05]  /*174e0*/  @!P0 BRA `(.L_x_10249) ;  /* 0x0000000000048947 */ /* 0x000fea0003800000 */
[----:B------:R-:W-:Y:S01]  /*174f0*/  BPT.TRAP 0x1 ;  /* 0x000000040000795c */ /* 0x000fe20000300000 */
.L_x_10249:
[----:B------:R-:W-:Y:S04]  /*17500*/  BSSY B0, `(.L_x_10247) ;  /* 0x0000004000007945 */ /* 0x000fe80003800000 */
[----:B-1----:R-:W-:Y:S05]  /*17510*/  @P2 BRA `(.L_x_10250) ;  /* 0x0000000000082947 */ /* 0x002fea0003800000 */
[----:B------:R-:W1:Y:S02]  /*17520*/  SYNCS.PHASECHK.TRANS64.TRYWAIT P2, [R14+URZ+0x31c50], R0 ;  /* 0x031c50000e0075a7 */ /* 0x000e64000804017f */
[----:B-1----:R-:W-:Y:S05]  /*17530*/  @!P2 BRA `(.L_x_10251) ;  /* 0x000000ac0058a947 */ /* 0x002fea0003800000 */
.L_x_10250:
[----:B------:R-:W-:Y:S05]  /*17540*/  BSYNC B0 ;  /* 0x0000000000007941 */ /* 0x000fea0003800000 */
.L_x_10247:
[----:B------:R-:W2:Y:S04]  /*17550*/  LDL.LU R20, [R1+0x1c] ;  /* 0x00001c0001147983 */ /* 0x000ea80000300800 */
[----:B------:R-:W3:Y:S01]  /*17560*/  LDL.LU R154, [R1+0x10] ;  /* 0x00001000019a7983 */ /* 0x000ee20000300800 */
[----:B01---5:R-:W-:Y:S01]  /*17570*/  FMNMX.FTZ R0, R136, R18, !PT ;  /* 0x0000001288007209 */ /* 0x023fe20007810000 */
        /* <DEDUP_REMOVED lines=42> */
[C---:B------:R-:W-:Y:S01]  /*17820*/  FADD.FTZ R16, -R14.reuse, R18 ;  /* 0x000000120e107221 */ /* 0x040fe20000010100 */
[----:B------:R-:W-:-:S03]  /*17830*/  FMUL.FTZ R17, R14, R0 ;  /* 0x000000000e117220 */ /* 0x000fc60000410000 */
[-C--:B------:R-:W-:Y:S01]  /*17840*/  FMUL.FTZ R16, R16, R0.reuse ;  /* 0x0000000010107220 */ /* 0x080fe20000410000 */
[-CC-:B------:R-:W-:Y:S01]  /*17850*/  FFMA.FTZ R136, R136, R0.reuse, -R17.reuse ;  /* 0x0000000088887223 */ /* 0x180fe20000010811 */
[-CC-:B------:R-:W-:Y:S01]  /*17860*/  FFMA.FTZ R137, R137, R0.reuse, -R17.reuse ;  /* 0x0000000089897223 */ /* 0x180fe20000010811 */
[-CC-:B------:R-:W-:Y:S01]  /*17870*/  FFMA.FTZ R151, R132, R0.reuse, -R17.reuse ;  /* 0x0000000084977223 */ /* 0x180fe20000010811 */
[----:B------:R-:W-:Y:S01]  /*17880*/  MUFU.EX2 R21, R16 ;  /* 0x0000001000157308 */ /* 0x000fe20000000800 */
[-CC-:B------:R-:W-:Y:S01]  /*17890*/  FFMA.FTZ R132, R124, R0.reuse, -R17.reuse ;  /* 0x000000007c847223 */ /* 0x180fe20000010811 */
[-CC-:B------:R-:W-:Y:S01]  /*178a0*/  FFMA.FTZ R140, R140, R0.reuse, -R17.reuse ;  /* 0x000000008c8c7223 */ /* 0x180fe20000010811 */
[----:B------:R-:W4:Y:S01]  /*178b0*/  LDL R124, [R1+0x48] ;  /* 0x00004800017c7983 */ /* 0x000f220000100800 */
        /* <DEDUP_REMOVED lines=35> */
[----:B------:R-:W-:Y:S01]  /*17af0*/  WARPGROUP.ARRIVE ;  /* 0x00000000000079c5 */ /* 0x000fe20000000000 */
[----:B0-----:R-:W4:Y:S01]  /*17b00*/  LDL.LU R136, [R1+0x20] ;  /* 0x0000200001887983 */ /* 0x001f220000300800 */
[----:B--2---:R-:W-:-:S04]  /*17b10*/  FFMA.FTZ R17, R21, R20, R16 ;  /* 0x0000001415117223 */ /* 0x004fc80000010010 */
[C---:B-1----:R-:W-:Y:S01]  /*17b20*/  FADD.FTZ R17, R137.reuse, R17 ;  /* 0x0000001189117221 */ /* 0x042fe20000010000 */
[----:B------:R-:W-:-:S03]  /*17b30*/  F2FP.BF16.F32.PACK_AB R16, R137, R16 ;  /* 0x000000108910723e */ /* 0x000fc600000010ff */
[----:B------:R-:W-:-:S04]  /*17b40*/  FADD.FTZ R17, R18, R17 ;  /* 0x0000001112117221 */ /* 0x000fc80000010000 */
[----:B------:R-:W-:Y:S01]  /*17b50*/  FADD.FTZ R137, R141, R17 ;  /* 0x000000118d897221 */ /* 0x000fe20000010000 */
[----:B---3--:R-:W-:-:S04]  /*17b60*/  FMNMX.FTZ R17, R138, R154, !PT ;  /* 0x0000009a8a117209 */ /* 0x008fc80007810000 */
        /* <DEDUP_REMOVED lines=76> */
[----:B------:R-:W-:-:S05]  /*18030*/  VIADD R17, R22, 0x200 ;  /* 0x0000020016117836 */ /* 0x000fca0000000000 */
[----:B------:R-:W-:-:S04]  /*18040*/  SHF.R.U32.HI R17, RZ, 0x4, R17 ;  /* 0x00000004ff117819 */ /* 0x000fc80000011611 */
[----:B------:R-:W-:-:S04]  /*18050*/  LOP3.LUT R17, R17, 0x3fff, RZ, 0xc0, !PT ;  /* 0x00003fff11117812 */ /* 0x000fc800078ec0ff */
[----:B------:R-:W-:-:S05]  /*18060*/  LOP3.LUT R17, R17, 0x2400000, RZ, 0xfc, !PT ;  /* 0x0240000011117812 */ /* 0x000fca00078efcff */
[----:B------:R-:W-:-:S04]  /*18070*/  IMAD R72, R19, 0x6c0, R17 ;  /* 0x000006c013487824 */ /* 0x000fc800078e0211 */
        /* <DEDUP_REMOVED lines=20> */
[----:B----4-:R-:W-:-:S02]  /*181c0*/  LOP3.LUT R72, R124, 0x10000, RZ, 0xfc, !PT ;  /* 0x000100007c487812 */ /* 0x010fc400078efcff */
[----:B------:R-:W-:Y:S02]  /*181d0*/  R2UR UR5, R73 ;  /* 0x00000000490572ca */ /* 0x000fe400000e0000 */
        /* <DEDUP_REMOVED lines=64> */
[----:B------:R-:W-:Y:S02]  /*185e0*/  FADD.FTZ R17, -R20, R154 ;  /* 0x0000009a14117221 */ /* 0x000fe40000010100 */
[----:B------:R-:W0:Y:S02]  /*185f0*/  S2R R154, SR_TID.X ;  /* 0x00000000009a7919 */ /* 0x000e240000002100 */
[----:B------:R-:W-:-:S04]  /*18600*/  FMUL.FTZ R17, R17, R0 ;  /* 0x0000000011117220 */ /* 0x000fc80000410000 */
[----:B------:R-:W-:Y:S08]  /*18610*/  MUFU.EX2 R124, R17 ;  /* 0x00000011007c7308 */ /* 0x000ff00000000800 */
[----:B------:R-:W1:Y:S01]  /*18620*/  MUFU.EX2 R17, R138 ;  /* 0x0000008a00117308 */ /* 0x000e620000000800 */
[----:B------:R-:W-:Y:S02]  /*18630*/  WARPGROUP.DEPBAR.LE gsb0, 0x0 ;  /* 0x00008000000079c5 */ /* 0x000fe40000010000 */
[----:B------:R-:W-:-:S06]  /*18640*/  WARPGROUP.ARRIVE ;  /* 0x00000000000079c5 */ /* 0x000fcc0000000000 */
[----:B------:R-:W-:Y:S01]  /*18650*/  HGMMA.64x96x16.F32.BF16 R24, gdesc[UR36].tnspB, R24, gsb0 ;  /* 0x41600000241879f0 */ /* 0x000fe20008001818 */
[----:B------:R-:W2:Y:S01]  /*18660*/  MUFU.EX2 R139, R139 ;  /* 0x0000008b008b7308 */ /* 0x000ea20000000800 */
[----:B0-----:R-:W-:Y:S02]  /*18670*/  SHF.R.U32.HI R140, RZ, 0x7, R154 ;  /* 0x00000007ff8c7819 */ /* 0x001fe4000001169a */
[----:B------:R-:W-:-:S03]  /*18680*/  ISETP.GE.U32.AND P2, PT, R154, 0x180, PT ;  /* 0x000001809a00780c */ /* 0x000fc60003f46070 */
[----:B------:R-:W-:Y:S02]  /*18690*/  VIADD R72, R140, 0x9 ;  /* 0x000000098c487836 */ /* 0x000fe40000000000 */
[----:B------:R-:W-:Y:S01]  /*186a0*/  MUFU.EX2 R142, R142 ;  /* 0x0000008e008e7308 */ /* 0x000fe20000000800 */
[----:B-1----:R-:W-:Y:S02]  /*186b0*/  FFMA.FTZ R73, R124, R136, R17 ;  /* 0x000000887c497223 */ /* 0x002fe40000010011 */
[----:B------:R-:W-:-:S05]  /*186c0*/  SEL R72, R72, 0x9, !P2 ;  /* 0x0000000948487807 */ /* 0x000fca0005000000 */
[----:B------:R-:W-:Y:S01]  /*186d0*/  MUFU.EX2 R143, R143 ;  /* 0x0000008f008f7308 */ /* 0x000fe20000000800 */
[----:B------:R-:W-:-:S04]  /*186e0*/  @!P1 IMAD R74, R146, 0x8, R22 ;  /* 0x00000008924a9824 */ /* 0x000fc800078e0216 */
[----:B------:R-:W-:Y:S01]  /*186f0*/  @!P1 VIADD R74, R74, 0x31c40 ;  /* 0x00031c404a4a9836 */ /* 0x000fe20000000000 */
[----:B------:R-:W-:Y:S02]  /*18700*/  F2FP.BF16.F32.PACK_AB R18, R141, R18 ;  /* 0x000000128d12723e */ /* 0x000fe400000010ff */
[----:B--2---:R-:W-:Y:S02]  /*18710*/  F2FP.BF16.F32.PACK_AB R17, R139, R17 ;  /* 0x000000118b11723e */ /* 0x004fe400000010ff */
[----:B------:R-:W-:Y:S01]  /*18720*/  @!P1 PRMT R74, RZ, 0x654, R74 ;  /* 0x00000654ff4a9816 */ /* 0x000fe2000000004a */
[----:B------:R-:W0:Y:S08]  /*18730*/  MUFU.EX2 R153, R153 ;  /* 0x0000009900997308 */ /* 0x000e300000000800 */
[----:B------:R-:W-:Y:S08]  /*18740*/  MUFU.EX2 R151, R151 ;  /* 0x0000009700977308 */ /* 0x000ff00000000800 */
[----:B------:R-:W-:Y:S01]  /*18750*/  MUFU.EX2 R131, R131 ;  /* 0x0000008300837308 */ /* 0x000fe20000000800 */
[----:B0-----:R-:W-:-:S07]  /*18760*/  FADD.FTZ R137, R153, R137 ;  /* 0x0000008999897221 */ /* 0x001fce0000010000 */
[----:B------:R-:W-:Y:S08]  /*18770*/  MUFU.EX2 R149, R149 ;  /* 0x0000009500957308 */ /* 0x000ff00000000800 */
[----:B------:R-:W-:Y:S08]  /*18780*/  MUFU.EX2 R135, R135 ;  /* 0x0000008700877308 */ /* 0x000ff00000000800 */
[----:B------:R-:W-:Y:S01]  /*18790*/  MUFU.EX2 R133, R133 ;  /* 0x0000008500857308 */ /* 0x000fe20000000800 */
[----:B------:R-:W-:-:S02]  /*187a0*/  WARPGROUP.DEPBAR.LE gsb0, 0x0 ;  /* 0x00008000000079c5 */ /* 0x000fc40000010000 */
[----:B------:R0:W-:Y:S06]  /*187b0*/  BAR.ARV R72, 0x100 ;  /* 0x000400480000751d */ /* 0x0001ec0000002000 */
[----:B------:R-:W-:Y:S01]  /*187c0*/  @!P1 SYNCS.ARRIVE.TRANS64.RED.A1T0 RZ, [R74+URZ], RZ ;  /* 0x000000ff4aff99a7 */ /* 0x000fe2000810043f */
[----:B0-----:R-:W-:Y:S01]  /*187d0*/  FADD.FTZ R72, R139, R73 ;  /* 0x000000498b487221 */ /* 0x001fe20000010000 */
[----:B------:R-:W-:-:S04]  /*187e0*/  @!P1 IMAD R73, R19, 0x8, R22 ;  /* 0x0000000813499824 */ /* 0x000fc800078e0216 */
[----:B------:R-:W-:Y:S01]  /*187f0*/  @!P1 VIADD R73, R73, 0x31c60 ;  /* 0x00031c6049499836 */ /* 0x000fe20000000000 */
[----:B------:R-:W-:-:S04]  /*18800*/  F2FP.BF16.F32.PACK_AB R19, R143, R142 ;  /* 0x0000008e8f13723e */ /* 0x000fc800000010ff */
[----:B------:R-:W-:-:S04]  /*18810*/  @!P1 PRMT R73, RZ, 0x654, R73 ;  /* 0x00000654ff499816 */ /* 0x000fc80000000049 */
[----:B------:R0:W-:Y:S01]  /*18820*/  @!P1 SYNCS.ARRIVE.TRANS64.RED.A1T0 RZ, [R73+URZ], RZ ;  /* 0x000000ff49ff99a7 */ /* 0x0001e2000810043f */
[----:B------:R1:W-:Y:S01]  /*18830*/  STSM.16.M88.4 [R23+0x24300], R16 ;  /* 0x0243001017007844 */ /* 0x0003e20000000200 */
[----:B------:R-:W-:Y:S01]  /*18840*/  FADD.FTZ R72, R142, R72 ;  /* 0x000000488e487221 */ /* 0x000fe20000010000 */
[----:B-1----:R-:W1:Y:S08]  /*18850*/  MUFU.EX2 R16, R152 ;  /* 0x0000009800107308 */ /* 0x002e700000000800 */
[----:B------:R-:W2:Y:S01]  /*18860*/  MUFU.EX2 R17, R130 ;  /* 0x0000008200117308 */ /* 0x000ea20000000800 */
[----:B------:R-:W-:-:S07]  /*18870*/  FADD.FTZ R72, R143, R72 ;  /* 0x000000488f487221 */ /* 0x000fce0000010000 */
[----:B------:R-:W3:Y:S01]  /*18880*/  MUFU.EX2 R18, R150 ;  /* 0x0000009600127308 */ /* 0x000ee20000000800 */
[----:B-1----:R-:W-:-:S07]  /*18890*/  FADD.FTZ R137, R16, R137 ;  /* 0x0000008910897221 */ /* 0x002fce0000010000 */
[----:B------:R-:W1:Y:S01]  /*188a0*/  MUFU.EX2 R19, R134 ;  /* 0x0000008600137308 */ /* 0x000e620000000800 */
[----:B--2---:R-:W-:Y:S01]  /*188b0*/  FADD.FTZ R72, R17, R72 ;  /* 0x0000004811487221 */ /* 0x004fe20000010000 */
[----:B------:R-:W-:-:S06]  /*188c0*/  FADD.FTZ R137, R151, R137 ;  /* 0x0000008997897221 */ /* 0x000fcc0000010000 */
[----:B0-----:R-:W0:Y:S01]  /*188d0*/  MUFU.EX2 R73, R122 ;  /* 0x0000007a00497308 */ /* 0x001e220000000800 */
[----:B------:R-:W-:Y:S01]  /*188e0*/  FADD.FTZ R72, R131, R72 ;  /* 0x0000004883487221 */ /* 0x000fe20000010000 */
[----:B---3--:R-:W-:-:S06]  /*188f0*/  FADD.FTZ R137, R18, R137 ;  /* 0x0000008912897221 */ /* 0x008fcc0000010000 */
[----:B------:R-:W-:Y:S01]  /*18900*/  MUFU.EX2 R132, R132 ;  /* 0x0000008400847308 */ /* 0x000fe20000000800 */
[----:B-1----:R-:W-:-:S07]  /*18910*/  FADD.FTZ R72, R19, R72 ;  /* 0x0000004813487221 */ /* 0x002fce0000010000 */
[----:B------:R-:W1:Y:S01]  /*18920*/  MUFU.EX2 R123, R123 ;  /* 0x0000007b007b7308 */ /* 0x000e620000000800 */
[----:B------:R-:W-:-:S07]  /*18930*/  FADD.FTZ R137, R149, R137 ;  /* 0x0000008995897221 */ /* 0x000fce0000010000 */
[----:B------:R-:W-:Y:S01]  /*18940*/  MUFU.EX2 R74, R129 ;  /* 0x00000081004a7308 */ /* 0x000fe20000000800 */
[----:B------:R-:W-:-:S07]  /*18950*/  FADD.FTZ R137, R133, R137 ;  /* 0x0000008985897221 */ /* 0x000fce0000010000 */
[----:B------:R-:W-:Y:S08]  /*18960*/  MUFU.EX2 R129, R128 ;  /* 0x0000008000817308 */ /* 0x000ff00000000800 */
[----:B------:R-:W2:Y:S08]  /*18970*/  MUFU.EX2 R75, R126 ;  /* 0x0000007e004b7308 */ /* 0x000eb00000000800 */
[----:B------:R-:W-:Y:S08]  /*18980*/  MUFU.EX2 R128, R121 ;  /* 0x0000007900807308 */ /* 0x000ff00000000800 */
[----:B------:R-:W-:Y:S08]  /*18990*/  MUFU.EX2 R121, R117 ;  /* 0x0000007500797308 */ /* 0x000ff00000000800 */
[----:B------:R-:W-:Y:S08]  /*189a0*/  MUFU.EX2 R117, R113 ;  /* 0x0000007100757308 */ /* 0x000ff00000000800 */
[----:B------:R3:W-:Y:S08]  /*189b0*/  MUFU.EX2 R113, R80 ;  /* 0x0000005000717308 */ /* 0x0007f00000000800 */
[----:B------:R-:W4:Y:S01]  /*189c0*/  MUFU.EX2 R127, R127 ;  /* 0x0000007f007f7308 */ /* 0x000f220000000800 */
[----:B---3--:R-:W-:-:S04]  /*189d0*/  FADD.FTZ R80, R135, R72 ;  /* 0x0000004887507221 */ /* 0x008fc80000010000 */
[----:B0-----:R-:W-:-:S03]  /*189e0*/  FADD.FTZ R80, R73, R80 ;  /* 0x0000005049507221 */ /* 0x001fc60000010000 */
[----:B------:R-:W0:Y:S01]  /*189f0*/  MUFU.EX2 R125, R125 ;  /* 0x0000007d007d7308 */ /* 0x000e220000000800 */
[----:B-1----:R-:W-:-:S07]  /*18a00*/  FADD.FTZ R80, R123, R80 ;  /* 0x000000507b507221 */ /* 0x002fce0000010000 */
[----:B------:R-:W-:Y:S08]  /*18a10*/  MUFU.EX2 R136, R81 ;  /* 0x0000005100887308 */ /* 0x000ff00000000800 */
[----:B------:R1:W3:Y:S01]  /*18a20*/  MUFU.EX2 R81, R114 ;  /* 0x0000007200517308 */ /* 0x0002e20000000800 */
[----:B--2---:R-:W-:-:S07]  /*18a30*/  FADD.FTZ R80, R75, R80 ;  /* 0x000000504b507221 */ /* 0x004fce0000010000 */
[----:B------:R-:W2:Y:S01]  /*18a40*/  MUFU.EX2 R115, R115 ;  /* 0x0000007300737308 */ /* 0x000ea20000000800 */
[----:B-1----:R-:W-:-:S04]  /*18a50*/  FADD.FTZ R114, R132, R137 ;  /* 0x0000008984727221 */ /* 0x002fc80000010000 */
[----:B------:R-:W-:-:S03]  /*18a60*/  FADD.FTZ R114, R74, R114 ;  /* 0x000000724a727221 */ /* 0x000fc60000010000 */
[----:B------:R-:W1:Y:S01]  /*18a70*/  MUFU.EX2 R120, R120 ;  /* 0x0000007800787308 */ /* 0x000e620000000800 */
[----:B------:R-:W-:Y:S01]  /*18a80*/  FADD.FTZ R114, R129, R114 ;  /* 0x0000007281727221 */ /* 0x000fe20000010000 */
[----:B----4-:R-:W-:-:S06]  /*18a90*/  FADD.FTZ R80, R127, R80 ;  /* 0x000000507f507221 */ /* 0x010fcc0000010000 */
[----:B------:R-:W4:Y:S01]  /*18aa0*/  MUFU.EX2 R118, R118 ;  /* 0x0000007600767308 */ /* 0x000f220000000800 */
[----:B0-----:R-:W-:Y:S01]  /*18ab0*/  FADD.FTZ R114, R125, R114 ;  /* 0x000000727d727221 */ /* 0x001fe20000010000 */
[----:B---3--:R-:W-:-:S06]  /*18ac0*/  FADD.FTZ R80, R81, R80 ;  /* 0x0000005051507221 */ /* 0x008fcc0000010000 */
[----:B------:R-:W0:Y:S01]  /*18ad0*/  MUFU.EX2 R119, R119 ;  /* 0x0000007700777308 */ /* 0x000e220000000800 */
[----:B------:R-:W-:-:S07]  /*18ae0*/  FADD.FTZ R114, R128, R114 ;  /* 0x0000007280727221 */ /* 0x000fce0000010000 */
[----:B------:R-:W3:Y:S01]  /*18af0*/  MUFU.EX2 R116, R116 ;  /* 0x0000007400747308 */ /* 0x000ee20000000800 */
[----:B--2---:R-:W-:-:S07]  /*18b00*/  FADD.FTZ R80, R115, R80 ;  /* 0x0000005073507221 */ /* 0x004fce0000010000 */
[----:B------:R-:W2:Y:S01]  /*18b10*/  MUFU.EX2 R106, R106 ;  /* 0x0000006a006a7308 */ /* 0x000ea20000000800 */
[----:B-1----:R-:W-:Y:S01]  /*18b20*/  FADD.FTZ R114, R120, R114 ;  /* 0x0000007278727221 */ /* 0x002fe20000010000 */
[----:B----4-:R-:W-:-:S06]  /*18b30*/  FADD.FTZ R80, R118, R80 ;  /* 0x0000005076507221 */ /* 0x010fcc0000010000 */
[----:B------:R-:W1:Y:S01]  /*18b40*/  MUFU.EX2 R107, R107 ;  /* 0x0000006b006b7308 */ /* 0x000e620000000800 */
[----:B------:R-:W-:-:S07]  /*18b50*/  FADD.FTZ R114, R121, R114 ;  /* 0x0000007279727221 */ /* 0x000fce0000010000 */
[----:B------:R-:W4:Y:S01]  /*18b60*/  MUFU.EX2 R112, R112 ;  /* 0x0000007000707308 */ /* 0x000f220000000800 */
[----:B0-----:R-:W-:-:S07]  /*18b70*/  FADD.FTZ R80, R119, R80 ;  /* 0x0000005077507221 */ /* 0x001fce0000010000 */
[----:B------:R-:W0:Y:S01]  /*18b80*/  MUFU.EX2 R110, R110 ;  /* 0x0000006e006e7308 */ /* 0x000e220000000800 */
[----:B---3--:R-:W-:-:S07]  /*18b90*/  FADD.FTZ R122, R116, R114 ;  /* 0x00000072747a7221 */ /* 0x008fce0000010000 */
[----:B------:R-:W3:Y:S01]  /*18ba0*/  MUFU.EX2 R109, R109 ;  /* 0x0000006d006d7308 */ /* 0x000ee20000000800 */
[----:B------:R-:W-:Y:S01]  /*18bb0*/  F2FP.BF16.F32.PACK_AB R16, R16, R153 ;  /* 0x000000991010723e */ /* 0x000fe200000010ff */
[----:B--2---:R-:W-:Y:S01]  /*18bc0*/  FADD.FTZ R80, R106, R80 ;  /* 0x000000506a507221 */ /* 0x004fe20000010000 */
[----:B------:R-:W-:-:S05]  /*18bd0*/  F2FP.BF16.F32.PACK_AB R17, R131, R17 ;  /* 0x000000118311723e */ /* 0x000fca00000010ff */
[----:B------:R-:W2:Y:S01]  /*18be0*/  MUFU.EX2 R111, R111 ;  /* 0x0000006f006f7308 */ /* 0x000ea20000000800 */
[----:B------:R-:W-:Y:S02]  /*18bf0*/  F2FP.BF16.F32.PACK_AB R18, R18, R151 ;  /* 0x000000971212723e */ /* 0x000fe400000010ff */
[----:B------:R-:W-:-:S05]  /*18c00*/  F2FP.BF16.F32.PACK_AB R19, R135, R19 ;  /* 0x000000138713723e */ /* 0x000fca00000010ff */
[----:B------:R-:W2:Y:S01]  /*18c10*/  MUFU.EX2 R108, R108 ;  /* 0x0000006c006c7308 */ /* 0x000ea20000000800 */
[----:B------:R-:W-:Y:S01]  /*18c20*/  FADD.FTZ R122, R117, R122 ;  /* 0x0000007a757a7221 */ /* 0x000fe20000010000 */
[----:B-1----:R-:W-:-:S06]  /*18c30*/  FADD.FTZ R80, R107, R80 ;  /* 0x000000506b507221 */ /* 0x002fcc0000010000 */
[----:B------:R-:W1:Y:S01]  /*18c40*/  MUFU.EX2 R98, R98 ;  /* 0x0000006200627308 */ /* 0x000e620000000800 */
[----:B------:R4:W-:Y:S07]  /*18c50*/  STSM.16.M88.4 [R23+0x25b00], R16 ;  /* 0x025b001017007844 */ /* 0x0009ee0000000200 */
[----:B------:R-:W1:Y:S01]  /*18c60*/  MUFU.EX2 R105, R105 ;  /* 0x0000006900697308 */ /* 0x000e620000000800 */
[----:B------:R-:W-:-:S07]  /*18c70*/  F2FP.BF16.F32.PACK_AB R75, R127, R75 ;  /* 0x0000004b7f4b723e */ /* 0x000fce00000010ff */
[----:B------:R-:W1:Y:S01]  /*18c80*/  MUFU.EX2 R99, R99 ;  /* 0x0000006300637308 */ /* 0x000e620000000800 */
[----:B----4-:R-:W-:Y:S01]  /*18c90*/  FADD.FTZ R16, R112, R122 ;  /* 0x0000007a70107221 */ /* 0x010fe20000010000 */
[----:B0-----:R-:W-:-:S06]  /*18ca0*/  FADD.FTZ R17, R110, R80 ;  /* 0x000000506e117221 */ /* 0x001fcc0000010000 */
[----:B------:R-:W0:Y:S01]  /*18cb0*/  MUFU.EX2 R104, R104 ;  /* 0x0000006800687308 */ /* 0x000e220000000800 */
[----:B---3--:R-:W-:Y:S01]  /*18cc0*/  FADD.FTZ R127, R109, R16 ;  /* 0x000000106d7f7221 */ /* 0x008fe20000010000 */
[----:B------:R-:W-:Y:S01]  /*18cd0*/  F2FP.BF16.F32.PACK_AB R73, R123, R73 ;  /* 0x000000497b49723e */ /* 0x000fe200000010ff */
[----:B--2---:R-:W-:-:S05]  /*18ce0*/  FADD.FTZ R123, R111, R17 ;  /* 0x000000116f7b7221 */ /* 0x004fca0000010000 */
[----:B------:R-:W2:Y:S01]  /*18cf0*/  MUFU.EX2 R102, R102 ;  /* 0x0000006600667308 */ /* 0x000ea20000000800 */
[----:B------:R-:W-:-:S07]  /*18d00*/  FADD.FTZ R126, R108, R127 ;  /* 0x0000007f6c7e7221 */ /* 0x000fce0000010000 */
[----:B------:R-:W3:Y:S01]  /*18d10*/  MUFU.EX2 R101, R101 ;  /* 0x0000006500657308 */ /* 0x000ee20000000800 */
[----:B-1----:R-:W-:-:S07]  /*18d20*/  FADD.FTZ R16, R98, R123 ;  /* 0x0000007b62107221 */ /* 0x002fce0000010000 */
[----:B------:R-:W1:Y:S01]  /*18d30*/  MUFU.EX2 R103, R103 ;  /* 0x0000006700677308 */ /* 0x000e620000000800 */
[----:B------:R-:W-:Y:S01]  /*18d40*/  F2FP.BF16.F32.PACK_AB R72, R133, R149 ;  /* 0x000000958548723e */ /* 0x000fe200000010ff */
[----:B------:R-:W-:Y:S01]  /*18d50*/  FADD.FTZ R19, R105, R126 ;  /* 0x0000007e69137221 */ /* 0x000fe20000010000 */
[----:B------:R-:W-:-:S05]  /*18d60*/  F2FP.BF16.F32.PACK_AB R74, R74, R132 ;  /* 0x000000844a4a723e */ /* 0x000fca00000010ff */
[----:B------:R-:W4:Y:S01]  /*18d70*/  MUFU.EX2 R100, R100 ;  /* 0x0000006400647308 */ /* 0x000f220000000800 */
[----:B------:R-:W-:-:S07]  /*18d80*/  FADD.FTZ R17, R99, R16 ;  /* 0x0000001063117221 */ /* 0x000fce0000010000 */
[----:B------:R-:W4:Y:S01]  /*18d90*/  MUFU.EX2 R90, R90 ;  /* 0x0000005a005a7308 */ /* 0x000f220000000800 */
[----:B0-----:R-:W-:Y:S01]  /*18da0*/  FADD.FTZ R18, R104, R19 ;  /* 0x0000001368127221 */ /* 0x001fe20000010000 */
[----:B------:R2:W-:Y:S06]  /*18db0*/  STSM.16.M88.4 [R23+0x27300], R72 ;  /* 0x0273004817007844 */ /* 0x0005ec0000000200 */
[----:B------:R-:W0:Y:S08]  /*18dc0*/  MUFU.EX2 R97, R97 ;  /* 0x0000006100617308 */ /* 0x000e300000000800 */
[----:B------:R-:W0:Y:S01]  /*18dd0*/  MUFU.EX2 R91, R91 ;  /* 0x0000005b005b7308 */ /* 0x000e220000000800 */
[----:B--2---:R-:W-:Y:S01]  /*18de0*/  FADD.FTZ R72, R102, R17 ;  /* 0x0000001166487221 */ /* 0x004fe20000010000 */
[----:B---3--:R-:W-:-:S06]  /*18df0*/  FADD.FTZ R75, R101, R18 ;  /* 0x00000012654b7221 */ /* 0x008fcc0000010000 */
[----:B------:R-:W2:Y:S01]  /*18e00*/  MUFU.EX2 R96, R96 ;  /* 0x0000006000607308 */ /* 0x000ea20000000800 */
[----:B-1----:R-:W-:-:S07]  /*18e10*/  FADD.FTZ R73, R103, R72 ;  /* 0x0000004867497221 */ /* 0x002fce0000010000 */
[----:B------:R-:W1:Y:S01]  /*18e20*/  MUFU.EX2 R94, R94 ;  /* 0x0000005e005e7308 */ /* 0x000e620000000800 */
[----:B----4-:R-:W-:-:S07]  /*18e30*/  FADD.FTZ R74, R100, R75 ;  /* 0x0000004b644a7221 */ /* 0x010fce0000010000 */
[----:B------:R-:W3:Y:S01]  /*18e40*/  MUFU.EX2 R93, R93 ;  /* 0x0000005d005d7308 */ /* 0x000ee20000000800 */
[----:B------:R-:W-:-:S07]  /*18e50*/  FADD.FTZ R72, R90, R73 ;  /* 0x000000495a487221 */ /* 0x000fce0000010000 */
[----:B------:R-:W4:Y:S01]  /*18e60*/  MUFU.EX2 R95, R95 ;  /* 0x0000005f005f7308 */ /* 0x000f220000000800 */
[----:B0-----:R-:W-:-:S07]  /*18e70*/  FADD.FTZ R75, R97, R74 ;  /* 0x0000004a614b7221 */ /* 0x001fce0000010000 */
[----:B------:R-:W-:Y:S01]  /*18e80*/  MUFU.EX2 R92, R92 ;  /* 0x0000005c005c7308 */ /* 0x000fe20000000800 */
[----:B------:R-:W-:-:S07]  /*18e90*/  FADD.FTZ R73, R91, R72 ;  /* 0x000000485b497221 */ /* 0x000fce0000010000 */
[----:B------:R0:W4:Y:S01]  /*18ea0*/  MUFU.EX2 R114, R82 ;  /* 0x0000005200727308 */ /* 0x0001220000000800 */
[----:B--2---:R-:W-:Y:S01]  /*18eb0*/  FADD.FTZ R74, R96, R75 ;  /* 0x0000004b604a7221 */ /* 0x004fe20000010000 */
[----:B------:R-:W-:-:S06]  /*18ec0*/  F2FP.BF16.F32.PACK_AB R80, R125, R129 ;  /* 0x000000817d50723e */ /* 0x000fcc00000010ff */
[----:B------:R-:W-:Y:S01]  /*18ed0*/  MUFU.EX2 R89, R89 ;  /* 0x0000005900597308 */ /* 0x000fe20000000800 */
[----:B------:R-:W-:Y:S01]  /*18ee0*/  F2FP.BF16.F32.PACK_AB R81, R115, R81 ;  /* 0x000000517351723e */ /* 0x000fe200000010ff */
[----:B-1----:R-:W-:Y:S01]  /*18ef0*/  FADD.FTZ R72, R94, R73 ;  /* 0x000000495e487221 */ /* 0x002fe20000010000 */
[----:B0-----:R-:W-:-:S05]  /*18f00*/  F2FP.BF16.F32.PACK_AB R82, R120, R128 ;  /* 0x000000807852723e */ /* 0x001fca00000010ff */
[----:B------:R0:W1:Y:S01]  /*18f10*/  MUFU.EX2 R122, R83 ;  /* 0x00000053007a7308 */ /* 0x0000620000000800 */
[----:B------:R-:W-:Y:S02]  /*18f20*/  F2FP.BF16.F32.PACK_AB R16, R116, R121 ;  /* 0x000000797410723e */ /* 0x000fe400000010ff */
[----:B------:R-:W-:Y:S02]  /*18f30*/  F2FP.BF16.F32.PACK_AB R17, R107, R106 ;  /* 0x0000006a6b11723e */ /* 0x000fe400000010ff */
[----:B------:R-:W-:-:S03]  /*18f40*/  F2FP.BF16.F32.PACK_AB R18, R112, R117 ;  /* 0x000000757012723e */ /* 0x000fc600000010ff */
[----:B------:R-:W2:Y:S01]  /*18f50*/  MUFU.EX2 R88, R88 ;  /* 0x0000005800587308 */ /* 0x000ea20000000800 */
[----:B0-----:R-:W-:Y:S02]  /*18f60*/  F2FP.BF16.F32.PACK_AB R83, R119, R118 ;  /* 0x000000767753723e */ /* 0x001fe400000010ff */
[----:B------:R-:W-:Y:S01]  /*18f70*/  F2FP.BF16.F32.PACK_AB R19, R111, R110 ;  /* 0x0000006e6f13723e */ /* 0x000fe200000010ff */
[----:B---3--:R-:W-:-:S04]  /*18f80*/  FADD.FTZ R75, R93, R74 ;  /* 0x0000004a5d4b7221 */ /* 0x008fc80000010000 */
[----:B------:R-:W0:Y:S01]  /*18f90*/  MUFU.EX2 R86, R86 ;  /* 0x0000005600567308 */ /* 0x000e220000000800 */
[----:B------:R-:W-:Y:S01]  /*18fa0*/  STSM.16.M88.4 [R23+0x28b00], R80 ;  /* 0x028b005017007844 */ /* 0x000fe20000000200 */
[----:B----4-:R-:W-:-:S06]  /*18fb0*/  FADD.FTZ R73, R95, R72 ;  /* 0x000000485f497221 */ /* 0x010fcc0000010000 */
[----:B------:R-:W3:Y:S01]  /*18fc0*/  MUFU.EX2 R85, R85 ;  /* 0x0000005500557308 */ /* 0x000ee20000000800 */
[----:B------:R4:W-:Y:S01]  /*18fd0*/  STSM.16.M88.4 [R23+0x2a300], R16 ;  /* 0x02a3001017007844 */ /* 0x0009e20000000200 */
[----:B------:R-:W-:-:S06]  /*18fe0*/  FADD.FTZ R73, R114, R73 ;  /* 0x0000004972497221 */ /* 0x000fcc0000010000 */
[----:B------:R-:W3:Y:S01]  /*18ff0*/  MUFU.EX2 R87, R87 ;  /* 0x0000005700577308 */ /* 0x000ee20000000800 */
[----:B-1----:R-:W-:-:S07]  /*19000*/  FADD.FTZ R73, R122, R73 ;  /* 0x000000497a497221 */ /* 0x002fce0000010000 */
[----:B------:R-:W1:Y:S01]  /*19010*/  MUFU.EX2 R84, R84 ;  /* 0x0000005400547308 */ /* 0x000e620000000800 */
[----:B----4-:R-:W-:-:S04]  /*19020*/  FADD.FTZ R16, R92, R75 ;  /* 0x0000004b5c107221 */ /* 0x010fc80000010000 */
[----:B------:R-:W-:-:S03]  /*19030*/  FADD.FTZ R17, R89, R16 ;  /* 0x0000001059117221 */ /* 0x000fc60000010000 */
[----:B------:R-:W4:Y:S01]  /*19040*/  MUFU.EX2 R76, R76 ;  /* 0x0000004c004c7308 */ /* 0x000f220000000800 */
[----:B--2---:R-:W-:Y:S01]  /*19050*/  FADD.FTZ R18, R88, R17 ;  /* 0x0000001158127221 */ /* 0x004fe20000010000 */
[----:B0-----:R-:W-:-:S06]  /*19060*/  FADD.FTZ R16, R86, R73 ;  /* 0x0000004956107221 */ /* 0x001fcc0000010000 */
[----:B------:R-:W0:Y:S01]  /*19070*/  MUFU.EX2 R77, R77 ;  /* 0x0000004d004d7308 */ /* 0x000e220000000800 */
[----:B---3--:R-:W-:-:S07]  /*19080*/  FADD.FTZ R19, R85, R18 ;  /* 0x0000001255137221 */ /* 0x008fce0000010000 */
[----:B------:R-:W-:Y:S01]  /*19090*/  MUFU.EX2 R78, R78 ;  /* 0x0000004e004e7308 */ /* 0x000fe20000000800 */
[----:B------:R-:W-:-:S07]  /*190a0*/  FADD.FTZ R17, R87, R16 ;  /* 0x0000001057117221 */ /* 0x000fce0000010000 */
[----:B------:R-:W2:Y:S01]  /*190b0*/  MUFU.EX2 R79, R79 ;  /* 0x0000004f004f7308 */ /* 0x000ea20000000800 */
[----:B-1----:R-:W-:Y:S01]  /*190c0*/  FADD.FTZ R19, R84, R19 ;  /* 0x0000001354137221 */ /* 0x002fe20000010000 */
[----:B----4-:R-:W-:Y:S01]  /*190d0*/  FADD.FTZ R16, R76, R17 ;  /* 0x000000114c107221 */ /* 0x010fe20000010000 */
[----:B------:R-:W-:Y:S02]  /*190e0*/  F2FP.BF16.F32.PACK_AB R108, R108, R109 ;  /* 0x0000006d6c6c723e */ /* 0x000fe400000010ff */
[----:B------:R-:W-:Y:S01]  /*190f0*/  FADD.FTZ R18, R136, R19 ;  /* 0x0000001388127221 */ /* 0x000fe20000010000 */
[----:B------:R-:W-:Y:S01]  /*19100*/  F2FP.BF16.F32.PACK_AB R109, R99, R98 ;  /* 0x00000062636d723e */ /* 0x000fe200000010ff */
[----:B0-----:R-:W-:Y:S01]  /*19110*/  FADD.FTZ R17, R77, R16 ;  /* 0x000000104d117221 */ /* 0x001fe20000010000 */
[----:B------:R-:W-:Y:S02]  /*19120*/  F2FP.BF16.F32.PACK_AB R110, R104, R105 ;  /* 0x00000069686e723e */ /* 0x000fe400000010ff */
[----:B------:R-:W-:-:S02]  /*19130*/  F2FP.BF16.F32.PACK_AB R111, R103, R102 ;  /* 0x00000066676f723e */ /* 0x000fc400000010ff */
[----:B------:R-:W-:Y:S02]  /*19140*/  F2FP.BF16.F32.PACK_AB R100, R100, R101 ;  /* 0x000000656464723e */ /* 0x000fe400000010ff */
[----:B------:R-:W-:Y:S02]  /*19150*/  F2FP.BF16.F32.PACK_AB R101, R91, R90 ;  /* 0x0000005a5b65723e */ /* 0x000fe400000010ff */
[----:B------:R-:W-:Y:S02]  /*19160*/  F2FP.BF16.F32.PACK_AB R102, R96, R97 ;  /* 0x000000616066723e */ /* 0x000fe400000010ff */
[----:B------:R-:W-:Y:S02]  /*19170*/  F2FP.BF16.F32.PACK_AB R103, R95, R94 ;  /* 0x0000005e5f67723e */ /* 0x000fe400000010ff */
[----:B------:R-:W-:Y:S01]  /*19180*/  F2FP.BF16.F32.PACK_AB R92, R92, R93 ;  /* 0x0000005d5c5c723e */ /* 0x000fe200000010ff */
[----:B------:R-:W-:Y:S01]  /*19190*/  FADD.FTZ R16, R113, R18 ;  /* 0x0000001271107221 */ /* 0x000fe20000010000 */
[----:B------:R-:W-:-:S02]  /*191a0*/  F2FP.BF16.F32.PACK_AB R93, R122, R114 ;  /* 0x000000727a5d723e */ /* 0x000fc400000010ff */
[----:B------:R-:W-:Y:S02]  /*191b0*/  F2FP.BF16.F32.PACK_AB R94, R88, R89 ;  /* 0x00000059585e723e */ /* 0x000fe400000010ff */
[----:B------:R-:W-:Y:S02]  /*191c0*/  F2FP.BF16.F32.PACK_AB R95, R87, R86 ;  /* 0x00000056575f723e */ /* 0x000fe400000010ff */
[----:B------:R-:W-:Y:S02]  /*191d0*/  F2FP.BF16.F32.PACK_AB R84, R84, R85 ;  /* 0x000000555454723e */ /* 0x000fe400000010ff */
[----:B------:R-:W-:Y:S02]  /*191e0*/  F2FP.BF16.F32.PACK_AB R85, R77, R76 ;  /* 0x0000004c4d55723e */ /* 0x000fe400000010ff */
[----:B------:R-:W-:Y:S02]  /*191f0*/  F2FP.BF16.F32.PACK_AB R86, R113, R136 ;  /* 0x000000887156723e */ /* 0x000fe400000010ff */
[----:B--2---:R-:W-:Y:S01]  /*19200*/  F2FP.BF16.F32.PACK_AB R87, R79, R78 ;  /* 0x0000004e4f57723e */ /* 0x004fe200000010ff */
[----:B------:R-:W-:Y:S01]  /*19210*/  STSM.16.M88.4 [R23+0x2bb00], R108 ;  /* 0x02bb006c17007844 */ /* 0x000fe20000000200 */
[----:B------:R-:W-:-:S03]  /*19220*/  FADD.FTZ R17, R78, R17 ;  /* 0x000000114e117221 */ /* 0x000fc60000010000 */
[----:B------:R-:W-:Y:S04]  /*19230*/  STSM.16.M88.4 [R23+0x2d300], R100 ;  /* 0x02d3006417007844 */ /* 0x000fe80000000200 */
[----:B------:R-:W-:Y:S04]  /*19240*/  STSM.16.M88.4 [R23+0x2eb00], R92 ;  /* 0x02eb005c17007844 */ /* 0x000fe80000000200 */
[----:B------:R0:W-:Y:S04]  /*19250*/  STL [R1+0x1c], R16 ;  /* 0x00001c1001007387 */ /* 0x0001e80000100800 */
[----:B------:R1:W-:Y:S01]  /*19260*/  STSM.16.M88.4 [R23+0x30300], R84 ;  /* 0x0303005417007844 */ /* 0x0003e20000000200 */
[----:B------:R-:W-:Y:S01]  /*19270*/  @!PT LDS RZ, [RZ] ;  /* 0x00000000fffff984 */ /* 0x000fe20000000800 */
[----:B------:R-:W-:Y:S01]  /*19280*/  @!PT LDS RZ, [RZ] ;  /* 0x00000000fffff984 */ /* 0x000fe20000000800 */
[----:B------:R-:W-:Y:S01]  /*19290*/  @!PT LDS RZ, [RZ] ;  /* 0x00000000fffff984 */ /* 0x000fe20000000800 */
[----:B------:R-:W-:Y:S01]  /*192a0*/  @!PT LDS RZ, [RZ] ;  /* 0x00000000fffff984 */ /* 0x000fe20000000800 */
[----:B------:R2:W-:Y:S06]  /*192b0*/  MEMBAR.ALL.CTA ;  /* 0x0000000000007992 */ /* 0x0005ec0000008000 */
[----:B--2---:R-:W2:Y:S01]  /*192c0*/  FENCE.VIEW.ASYNC.S ;  /* 0x00000000000073c6 */ /* 0x004ea20000000000 */
[----:B0-----:R-:W-:-:S05]  /*192d0*/  FADD.FTZ R16, R79, R17 ;  /* 0x000000114f107221 */ /* 0x001fca0000010000 */
[----:B------:R1:W-:Y:S04]  /*192e0*/  STL [R1+0x20], R16 ;  /* 0x0000201001007387 */ /* 0x0003e80000100800 */
[----:B------:R1:W5:Y:S04]  /*192f0*/  LDL R149, [R1+0x24] ;  /* 0x0000240001957983 */ /* 0x0003680000100800 */
[----:B------:R1:W-:Y:S01]  /*19300*/  STL [R1+0x10], R20 ;  /* 0x0000101401007387 */ /* 0x0003e20000100800 */
        /* <DEDUP_REMOVED lines=54> */
.L_x_10241:
[----:B------:R-:W-:Y:S05]  /*19670*/  WARPSYNC.ALL ;  /* 0x0000000000007948 */ /* 0x000fea0003800000 */
[----:B------:R-:W-:Y:S06]  /*19680*/  BAR.ARV 0x8, 0x1a0 ;  /* 0x0206800000007b1d */ /* 0x000fec0000002000 */
[----:B------:R-:W-:Y:S05]  /*19690*/  @!P0 BRA `(.L_x_10253) ;  /* 0x0000000000048947 */ /* 0x000fea0003800000 */
[----:B------:R-:W-:Y:S01]  /*196a0*/  BPT.TRAP 0x1 ;  /* 0x000000040000795c */ /* 0x000fe20000300000 */
.L_x_10253:
[----:B------:R-:W2:Y:S01]  /*196b0*/  LDL R2, [R1+0x24] ;  /* 0x0000240001027983 */ /* 0x000ea20000100800 */
[----:B------:R-:W-:Y:S01]  /*196c0*/  IMAD R9, R146, 0x8, R22 ;  /* 0x0000000892097824 */ /* 0x000fe200078e0216 */
[----:B--2---:R-:W-:-:S04]  /*196d0*/  SHF.L.U32 R4, R2, 0x1f, RZ ;  /* 0x0000001f02047819 */ /* 0x004fc800000006ff */
[----:B------:R0:W1:Y:S01]  /*196e0*/  SYNCS.PHASECHK.TRANS64.TRYWAIT P2, [R9+URZ+0x31c50], R4 ;  /* 0x031c5004090075a7 */ /* 0x000062000804017f */
[----:B------:R-:W-:Y:S05]  /*196f0*/  @!P0 BRA `(.L_x_10254) ;  /* 0x0000000000048947 */ /* 0x000fea0003800000 */
[----:B------:R-:W-:Y:S01]  /*19700*/  BPT.TRAP 0x1 ;  /* 0x000000040000795c */ /* 0x000fe20000300000 */
.L_x_10254:
[----:B------:R-:W2:Y:S01]  /*19710*/  LDL.LU R2, [R1+0x48] ;  /* 0x0000480001027983 */ /* 0x000ea20000300800 */
[----:B------:R-:W-:Y:S02]  /*19720*/  VIADD R22, R22, 0x200 ;  /* 0x0000020016167836 */ /* 0x000fe40000000000 */
[----:B------:R-:W-:-:S03]  /*19730*/  IMAD.MOV.U32 R3, RZ, RZ, -0x3ffffff0 ;  /* 0xc0000010ff037424 */ /* 0x000fc600078e00ff */
[----:B------:R-:W-:-:S04]  /*19740*/  SHF.R.U32.HI R22, RZ, 0x4, R22 ;  /* 0x00000004ff167819 */ /* 0x000fc80000011616 */
[----:B------:R-:W-:-:S04]  /*19750*/  LOP3.LUT R22, R22, 0x3fff, RZ, 0xc0, !PT ;  /* 0x00003fff16167812 */ /* 0x000fc800078ec0ff */
[----:B------:R-:W-:Y:S02]  /*19760*/  LOP3.LUT R5, R22, 0x2400000, RZ, 0xfc, !PT ;  /* 0x0240000016057812 */ /* 0x000fe400078efcff */
[----:B--2---:R-:W-:Y:S01]  /*19770*/  LOP3.LUT R2, R2, 0x10000, RZ, 0xfc, !PT ;  /* 0x0001000002027812 */ /* 0x004fe200078efcff */
[----:B-1----:R-:W-:Y:S06]  /*19780*/  @P2 BRA `(.L_x_10255) ;  /* 0x0000000000082947 */ /* 0x002fec0003800000 */
[----:B------:R-:W1:Y:S02]  /*19790*/  SYNCS.PHASECHK.TRANS64.TRYWAIT P0, [R9+URZ+0x31c50], R4 ;  /* 0x031c5004090075a7 */ /* 0x000e64000800017f */
[----:B-1----:R-:W-:Y:S05]  /*197a0*/  @!P0 BRA `(.L_x_10256) ;  /* 0x0000008800d08947 */ /* 0x002fea0003800000 */
.L_x_10255:
[----:B01----:R-:W-:Y:S01]  /*197b0*/  IMAD R4, R146, 0x6c0, R5 ;  /* 0x000006c092047824 */ /* 0x003fe200078e0205 */
        /* <DEDUP_REMOVED lines=13> */
[----:B------:R-:W-:-:S03]  /*19890*/  IMAD.MOV.U32 R3, RZ, RZ, -0x3ffffff0 ;  /* 0xc0000010ff037424 */ /* 0x000fc600078e00ff */
[----:B------:R-:W4:Y:S01]  /*198a0*/  LDL.LU R12, [R1+0x24] ;  /* 0x00002400010c7983 */ /* 0x000f220000300800 */
[----:B------:R-:W-:Y:S02]  /*198b0*/  IMAD.MOV.U32 R5, RZ, RZ, -0x7fffffe0 ;  /* 0x80000020ff057424 */ /* 0x000fe400078e00ff */
[----:B------:R-:W-:-:S03]  /*198c0*/  VIADD R146, R146, 0x1 ;  /* 0x0000000192927836 */ /* 0x000fc60000000000 */
        /* <DEDUP_REMOVED lines=78> */
[----:B--2---:R-:W0:Y:S01]  /*19db0*/  SHFL.BFLY PT, R2, R13, 0x2, 0x1f ;  /* 0x0c401f000d027f89 */ /* 0x004e2200000e0000 */
[----:B------:R-:W-:Y:S02]  /*19dc0*/  R2UR UR5, R3 ;  /* 0x00000000030572ca */ /* 0x000fe400000e0000 */
[----:B------:R-:W-:Y:S01]  /*19dd0*/  R2UR UR6, R4 ;  /* 0x00000000040672ca */ /* 0x000fe200000e0000 */
[----:B---3--:R-:W1:Y:S01]  /*19de0*/  SHFL.BFLY PT, R3, R8, 0x2, 0x1f ;  /* 0x0c401f0008037f89 */ /* 0x008e6200000e0000 */
[----:B------:R-:W-:Y:S01]  /*19df0*/  R2UR UR7, R5 ;  /* 0x00000000050772ca */ /* 0x000fe200000e0000 */
[----:B0-----:R-:W-:Y:S01]  /*19e00*/  FADD.FTZ R2, R2, R13 ;  /* 0x0000000d02027221 */ /* 0x001fe20000010000 */
[----:B-1----:R-:W-:-:S04]  /*19e10*/  FADD.FTZ R4, R3, R8 ;  /* 0x0000000803047221 */ /* 0x002fc80000010000 */
[----:B------:R-:W0:Y:S04]  /*19e20*/  SHFL.BFLY PT, R3, R2, 0x1, 0x1f ;  /* 0x0c201f0002037f89 */ /* 0x000e2800000e0000 */
[----:B------:R-:W1:Y:S01]  /*19e30*/  SHFL.BFLY PT, R5, R4, 0x1, 0x1f ;  /* 0x0c201f0004057f89 */ /* 0x000e6200000e0000 */
[----:B0-----:R-:W-:Y:S01]  /*19e40*/  FADD.FTZ R8, R2, R3 ;  /* 0x0000000302087221 */ /* 0x001fe20000010000 */
[----:B------:R-:W-:Y:S01]  /*19e50*/  IMAD.MOV.U32 R3, RZ, RZ, RZ ;  /* 0x000000ffff037224 */ /* 0x000fe200078e00ff */
[----:B------:R-:W-:Y:S01]  /*19e60*/  SEL R2, RZ, 0x1, P0 ;  /* 0x00000001ff027807 */ /* 0x000fe20000000000 */
[----:B-1----:R-:W-:Y:S02]  /*19e70*/  FADD.FTZ R10, R4, R5 ;  /* 0x00000005040a7221 */ /* 0x002fe40000010000 */
[----:B------:R-:W-:-:S02]  /*19e80*/  FSETP.NE.FTZ.AND P2, PT, R8, RZ, PT ;  /* 0x000000ff0800720b */ /* 0x000fc40003f55000 */
[----:B----4-:R-:W-:Y:S02]  /*19e90*/  LOP3.LUT R12, R12, R2, RZ, 0x3c, !PT ;  /* 0x000000020c0c7212 */ /* 0x010fe400078e3cff */
[----:B------:R-:W-:-:S09]  /*19ea0*/  FSETP.NE.FTZ.AND P3, PT, R10, RZ, PT ;  /* 0x000000ff0a00720b */ /* 0x000fd20003f75000 */
[----:B------:R-:W-:Y:S08]  /*19eb0*/  @P2 MUFU.LG2 R6, R8 ;  /* 0x0000000800062308 */ /* 0x000ff00000000c00 */
[----:B------:R0:W-:Y:S01]  /*19ec0*/  @P2 MUFU.RCP R3, R8 ;  /* 0x0000000800032308 */ /* 0x0001e20000001000 */
[----:B------:R-:W-:Y:S02]  /*19ed0*/  WARPGROUP.DEPBAR.LE gsb0, 0x0 ;  /* 0x00008000000079c5 */ /* 0x000fe40000010000 */
[----:B0-----:R-:W2:Y:S01]  /*19ee0*/  LDL.LU R8, [R1+0x7c] ;  /* 0x00007c0001087983 */ /* 0x001ea20000300800 */
[----:B------:R-:W-:-:S04]  /*19ef0*/  WARPGROUP.ARRIVE ;  /* 0x00000000000079c5 */ /* 0x000fc80000000000 */
[----:B------:R-:W0:Y:S02]  /*19f00*/  @P3 MUFU.LG2 R7, R10 ;  /* 0x0000000a00073308 */ /* 0x000e240000000c00 */
[----:B------:R-:W-:Y:S01]  /*19f10*/  HGMMA.64x96x16.F32.BF16 R24, gdesc[UR4].tnspB, R24, gsb0 ;  /* 0x41600000041879f0 */ /* 0x000fe20008001818 */
[----:B------:R-:W-:Y:S01]  /*19f20*/  IMAD.MOV.U32 R2, RZ, RZ, RZ ;  /* 0x000000ffff027224 */ /* 0x000fe200078e00ff */
[----:B------:R1:W-:Y:S05]  /*19f30*/  STL [R1+0x24], R12 ;  /* 0x0000240c01007387 */ /* 0x0003ea0000100800 */
[----:B------:R-:W3:Y:S01]  /*19f40*/  @P3 MUFU.RCP R2, R10 ;  /* 0x0000000a00023308 */ /* 0x000ee20000001000 */
[C---:B------:R-:W-:Y:S01]  /*19f50*/  @P2 FMUL.FTZ R5, R0.reuse, 0.69314718246459960938 ;  /* 0x3f31721800052820 */ /* 0x040fe20000410000 */
[----:B------:R-:W-:Y:S01]  /*19f60*/  @P3 FMUL.FTZ R0, R0, 0.69314718246459960938 ;  /* 0x3f31721800003820 */ /* 0x000fe20000410000 */
[----:B------:R-:W-:-:S02]  /*19f70*/  @!P1 VIADD R4, R9, 0x31c60 ;  /* 0x00031c6009049836 */ /* 0x000fc40000000000 */
[----:B0-----:R-:W-:Y:S01]  /*19f80*/  @P3 FMUL.FTZ R7, R7, 0.69314718246459960938 ;  /* 0x3f31721807073820 */ /* 0x001fe20000410000 */
[----:B------:R-:W-:Y:S02]  /*19f90*/  IMAD.MOV.U32 R72, RZ, RZ, -0x800000 ;  /* 0xff800000ff487424 */ /* 0x000fe400078e00ff */
[----:B------:R-:W-:Y:S01]  /*19fa0*/  @P2 FMUL.FTZ R6, R6, 0.69314718246459960938 ;  /* 0x3f31721806062820 */ /* 0x000fe20000410000 */
[----:B------:R-:W-:Y:S01]  /*19fb0*/  @P3 FFMA.FTZ R72, R0, R20, R7 ;  /* 0x0000001400483223 */ /* 0x000fe20000010007 */
[----:B------:R-:W-:Y:S01]  /*19fc0*/  @!P1 PRMT R4, RZ, 0x654, R4 ;  /* 0x00000654ff049816 */ /* 0x000fe20000000004 */
[----:B------:R-:W-:Y:S02]  /*19fd0*/  IMAD.MOV.U32 R21, RZ, RZ, -0x800000 ;  /* 0xff800000ff157424 */ /* 0x000fe400078e00ff */
[----:B------:R-:W-:Y:S01]  /*19fe0*/  @P2 FFMA.FTZ R21, R5, R14, R6 ;  /* 0x0000000e05152223 */ /* 0x000fe20000010006 */
[----:B------:R-:W-:Y:S01]  /*19ff0*/  SEL R146, R146, RZ, P0 ;  /* 0x000000ff92927207 */ /* 0x000fe20000000000 */
        /* <DEDUP_REMOVED lines=51> */
[----:B--2---:R-:W-:-:S05]  /*1a330*/  VIADD R8, R8, 0x1 ;  /* 0x0000000108087836 */ /* 0x004fca0000000000 */
[----:B------:R1:W-:Y:S02]  /*1a340*/  STL [R1+0x7c], R8 ;  /* 0x00007c0801007387 */ /* 0x0003e40000100800 */
.L_x_10182:
        /* <DEDUP_REMOVED lines=8> */
[----:B-1----:R-:W0:Y:S04]  /*1a3d0*/  LDS.128 R8, [R22+0x31cd0] ;  /* 0x031cd00016087984 */ /* 0x002e280000000c00 */
[----:B0-----:R0:W-:Y:S04]  /*1a3e0*/  STL.64 [R1+0x40], R8 ;  /* 0x0000400801007387 */ /* 0x0011e80000100a00 */
[----:B------:R0:W-:Y:S01]  /*1a3f0*/  STL.64 [R1+0x48], R10 ;  /* 0x0000480a01007387 */ /* 0x0001e20000100a00 */
[----:B--2---:R-:W-:Y:S01]  /*1a400*/  SHF.R.S32.HI R26, RZ, 0x1f, R62 ;  /* 0x0000001fff1a7819 */ /* 0x004fe2000001143e */
[----:B------:R-:W-:-:S03]  /*1a410*/  IMAD.SHL.U32 R46, R62, 0x4, RZ ;  /* 0x000000043e2e7824 */ /* 0x000fc600078e00ff */
[----:B------:R-:W-:Y:S01]  /*1a420*/  SHF.L.U64.HI R27, R62, 0x2, R26 ;  /* 0x000000023e1b7819 */ /* 0x000fe2000001021a */
[----:B------:R-:W-:Y:S06]  /*1a430*/  BAR.ARV 0x4, 0x1a0 ;  /* 0x0106800000007b1d */ /* 0x000fec0000002000 */
[----:B0-----:R-:W-:Y:S05]  /*1a440*/  @P1 BRA `(.L_x_10258) ;  /* 0x0000000c00f01947 */ /* 0x001fea0003800000 */
[----:B------:R-:W2:Y:S01]  /*1a450*/  LDL R4, [R1+0x90] ;  /* 0x0000900001047983 */ /* 0x000ea20000100800 */
[----:B------:R-:W-:Y:S05]  /*1a460*/  WARPSYNC.ALL ;  /* 0x0000000000007948 */ /* 0x000fea0003800000 */
[----:B------:R-:W0:Y:S01]  /*1a470*/  S2R R5, SR_SWINHI ;  /* 0x0000000000057919 */ /* 0x000e220000002f00 */
[----:B------:R-:W-:Y:S01]  /*1a480*/  F2FP.BF16.F32.PACK_AB R6, R73, R6 ;  /* 0x000000064906723e */ /* 0x000fe200000010ff */
[----:B------:R-:W-:Y:S01]  /*1a490*/  ULDC.64 UR4, c[0x0][0xbd8] ;  /* 0x0002f60000047ab9 */ /* 0x000fe20000000a00 */
[----:B------:R-:W-:Y:S01]  /*1a4a0*/  ULDC.64 UR6, c[0x0][0x208] ;  /* 0x0000820000067ab9 */ /* 0x000fe20000000a00 */
[----:B------:R-:W-:-:S02]  /*1a4b0*/  MOV R2, R22 ;  /* 0x0000001600027202 */ /* 0x000fc40000000f00 */
[----:B0-----:R-:W-:Y:S01]  /*1a4c0*/  MOV R3, R5 ;  /* 0x0000000500037202 */ /* 0x001fe20000000f00 */
[----:B------:R-:W0:Y:S02]  /*1a4d0*/  S2R R66, SR_TID.X ;  /* 0x0000000000427919 */ /* 0x000e240000002100 */
[----:B0-----:R-:W-:Y:S01]  /*1a4e0*/  VIADD R66, R66, 0xffffff80 ;  /* 0xffffff8042427836 */ /* 0x001fe20000000000 */
        /* <DEDUP_REMOVED lines=9> */
[C---:B------:R-:W-:Y:S01]  /*1a580*/  LOP3.LUT R9, R4.reuse, 0x180, RZ, 0xc0, !PT ;  /* 0x0000018004097812 */ /* 0x040fe200078ec0ff */
[----:B------:R-:W-:Y:S01]  /*1a590*/  IMAD.X R17, RZ, RZ, R5, P2 ;  /* 0x000000ffff117224 */ /* 0x000fe200010e0605 */
[----:B------:R-:W-:-:S02]  /*1a5a0*/  IADD3 R58, P0, R4, 0x6020, RZ ;  /* 0x00006020043a7810 */ /* 0x000fc40007f1e0ff */
[----:B------:R-:W-:Y:S02]  /*1a5b0*/  LOP3.LUT R12, R8, R55, RZ, 0x3c, !PT ;  /* 0x00000037080c7212 */ /* 0x000fe400078e3cff */
[----:B------:R-:W-:Y:S01]  /*1a5c0*/  IADD3 R67, P1, R4, 0x6000, RZ ;  /* 0x0000600004437810 */ /* 0x000fe20007f3e0ff */
[----:B------:R-:W-:Y:S01]  /*1a5d0*/  IMAD.X R11, RZ, RZ, R5, P0 ;  /* 0x000000ffff0b7224 */ /* 0x000fe200000e0605 */
[----:B------:R-:W-:Y:S02]  /*1a5e0*/  LOP3.LUT R8, R59, 0x180, RZ, 0xc0, !PT ;  /* 0x000001803b087812 */ /* 0x000fe400078ec0ff */
[----:B------:R-:W-:Y:S02]  /*1a5f0*/  LOP3.LUT R10, R63, 0x180, RZ, 0xc0, !PT ;  /* 0x000001803f0a7812 */ /* 0x000fe400078ec0ff */
[----:B------:R-:W-:Y:S02]  /*1a600*/  SHF.R.U64 R9, R9, 0x3, RZ ;  /* 0x0000000309097819 */ /* 0x000fe400000012ff */
[----:B------:R-:W-:-:S02]  /*1a610*/  LOP3.LUT R55, R58, 0x180, RZ, 0xc0, !PT ;  /* 0x000001803a377812 */ /* 0x000fc400078ec0ff */
[----:B------:R-:W-:Y:S02]  /*1a620*/  LOP3.LUT R54, R67, 0x180, RZ, 0xc0, !PT ;  /* 0x0000018043367812 */ /* 0x000fe400078ec0ff */
[----:B------:R-:W-:Y:S02]  /*1a630*/  SHF.R.U64 R8, R8, 0x3, RZ ;  /* 0x0000000308087819 */ /* 0x000fe400000012ff */
[----:B------:R-:W-:Y:S02]  /*1a640*/  SHF.R.U64 R10, R10, 0x3, RZ ;  /* 0x000000030a0a7819 */ /* 0x000fe400000012ff */
[----:B------:R-:W-:Y:S01]  /*1a650*/  LOP3.LUT R4, R9, R4, RZ, 0x3c, !PT ;  /* 0x0000000409047212 */ /* 0x000fe200078e3cff */
[----:B------:R-:W-:Y:S01]  /*1a660*/  IMAD.X R9, RZ, RZ, R5, P1 ;  /* 0x000000ffff097224 */ /* 0x000fe200008e0605 */
[----:B------:R-:W-:Y:S02]  /*1a670*/  SHF.R.U64 R55, R55, 0x3, RZ ;  /* 0x0000000337377819 */ /* 0x000fe400000012ff */
[----:B------:R-:W-:-:S02]  /*1a680*/  SHF.R.U64 R54, R54, 0x3, RZ ;  /* 0x0000000336367819 */ /* 0x000fc400000012ff */
[----:B------:R-:W-:Y:S02]  /*1a690*/  LOP3.LUT R14, R8, R59, RZ, 0x3c, !PT ;  /* 0x0000003b080e7212 */ /* 0x000fe400078e3cff */
[----:B-----5:R-:W-:Y:S02]  /*1a6a0*/  LOP3.LUT R16, R10, R63, RZ, 0x3c, !PT ;  /* 0x0000003f0a107212 */ /* 0x020fe400078e3cff */
[----:B------:R-:W-:Y:S02]  /*1a6b0*/  MOV R59, R4 ;  /* 0x00000004003b7202 */ /* 0x000fe40000000f00 */
[----:B------:R-:W-:Y:S02]  /*1a6c0*/  LOP3.LUT R10, R55, R58, RZ, 0x3c, !PT ;  /* 0x0000003a370a7212 */ /* 0x000fe400078e3cff */
[----:B------:R-:W-:Y:S02]  /*1a6d0*/  F2FP.BF16.F32.PACK_AB R4, R76, R7 ;  /* 0x000000074c04723e */ /* 0x000fe400000010ff */
[----:B------:R-:W-:-:S02]  /*1a6e0*/  LOP3.LUT R8, R54, R67, RZ, 0x3c, !PT ;  /* 0x0000004336087212 */ /* 0x000fc400078e3cff */
[----:B------:R-:W-:Y:S02]  /*1a6f0*/  F2FP.BF16.F32.PACK_AB R5, R78, R79 ;  /* 0x0000004f4e05723e */ /* 0x000fe400000010ff */
[----:B------:R-:W-:Y:S02]  /*1a700*/  F2FP.BF16.F32.PACK_AB R7, R68, R77 ;  /* 0x0000004d4407723e */ /* 0x000fe400000010ff */
        /* <DEDUP_REMOVED lines=13> */
[----:B------:R-:W-:Y:S02]  /*1a7e0*/  ISETP.NE.U32.AND P1, PT, RZ, UR4, PT ;  /* 0x00000004ff007c0c */ /* 0x000fe4000bf25070 */
[----:B------:R-:W-:Y:S01]  /*1a7f0*/  MOV R24, R8 ;  /* 0x0000000800187202 */ /* 0x000fe20000000f00 */
[----:B------:R1:W-:Y:S01]  /*1a800*/  STSM.16.M88.4 [R55], R16 ;  /* 0x0000001037007844 */ /* 0x0003e20000000200 */
[----:B------:R-:W-:Y:S02]  /*1a810*/  MOV R20, R10 ;  /* 0x0000000a00147202 */ /* 0x000fe40000000f00 */
[----:B0-----:R-:W-:Y:S02]  /*1a820*/  F2FP.BF16.F32.PACK_AB R4, R45, R28 ;  /* 0x0000001c2d04723e */ /* 0x001fe400000010ff */
[----:B------:R-:W-:-:S02]  /*1a830*/  F2FP.BF16.F32.PACK_AB R5, R50, R43 ;  /* 0x0000002b3205723e */ /* 0x000fc400000010ff */
[----:B------:R-:W-:Y:S02]  /*1a840*/  F2FP.BF16.F32.PACK_AB R6, R40, R29 ;  /* 0x0000001d2806723e */ /* 0x000fe400000010ff */
[----:B------:R-:W-:Y:S02]  /*1a850*/  F2FP.BF16.F32.PACK_AB R7, R51, R42 ;  /* 0x0000002a3307723e */ /* 0x000fe400000010ff */
[----:B------:R-:W-:Y:S01]  /*1a860*/  F2FP.BF16.F32.PACK_AB R8, R49, R32 ;  /* 0x000000203108723e */ /* 0x000fe200000010ff */
[----:B------:R-:W-:Y:S01]  /*1a870*/  IMAD.MOV.U32 R32, RZ, RZ, RZ ;  /* 0x000000ffff207224 */ /* 0x000fe200078e00ff */
[----:B------:R-:W-:Y:S01]  /*1a880*/  F2FP.BF16.F32.PACK_AB R9, R48, R39 ;  /* 0x000000273009723e */ /* 0x000fe200000010ff */
[----:B------:R0:W-:Y:S01]  /*1a890*/  STSM.16.M88.4 [R54], R4 ;  /* 0x0000000436007844 */ /* 0x0001e20000000200 */
[----:B------:R-:W-:Y:S02]  /*1a8a0*/  F2FP.BF16.F32.PACK_AB R10, R44, R33 ;  /* 0x000000212c0a723e */ /* 0x000fe400000010ff */
[----:B-1----:R-:W-:-:S02]  /*1a8b0*/  IADD3 R16, P0, R46, UR4, RZ ;  /* 0x000000042e107c10 */ /* 0x002fc4000ff1e0ff */
[----:B------:R-:W-:Y:S02]  /*1a8c0*/  F2FP.BF16.F32.PACK_AB R11, R47, R38 ;  /* 0x000000262f0b723e */ /* 0x000fe400000010ff */
[----:B------:R-:W-:Y:S02]  /*1a8d0*/  F2FP.BF16.F32.PACK_AB R12, R53, R36 ;  /* 0x00000024350c723e */ /* 0x000fe400000010ff */
[----:B------:R-:W-:Y:S01]  /*1a8e0*/  F2FP.BF16.F32.PACK_AB R13, R35, R30 ;  /* 0x0000001e230d723e */ /* 0x000fe200000010ff */
[----:B------:R1:W-:Y:S01]  /*1a8f0*/  STSM.16.M88.4 [R24], R8 ;  /* 0x0000000818007844 */ /* 0x0003e20000000200 */
[----:B------:R-:W-:Y:S02]  /*1a900*/  F2FP.BF16.F32.PACK_AB R14, R25, R0 ;  /* 0x00000000190e723e */ /* 0x000fe400000010ff */
[----:B------:R-:W-:Y:S02]  /*1a910*/  F2FP.BF16.F32.PACK_AB R15, R34, R31 ;  /* 0x0000001f220f723e */ /* 0x000fe400000010ff */
[----:B------:R-:W-:-:S02]  /*1a920*/  ISETP.NE.AND.EX P1, PT, RZ, UR5, PT, P1 ;  /* 0x00000005ff007c0c */ /* 0x000fc4000bf25310 */
[----:B------:R-:W-:Y:S01]  /*1a930*/  IADD3.X R17, R27, UR5, RZ, P0, !PT ;  /* 0x000000051b117c10 */ /* 0x000fe200087fe4ff */
[----:B------:R-:W-:Y:S01]  /*1a940*/  ULDC.64 UR4, c[0x0][0xbe0] ;  /* 0x0002f80000047ab9 */ /* 0x000fe20000000a00 */
[----:B------:R1:W-:Y:S01]  /*1a950*/  STSM.16.M88.4 [R20], R12 ;  /* 0x0000000c14007844 */ /* 0x0003e20000000200 */
[----:B------:R-:W-:Y:S01]  /*1a960*/  BAR.SYNC.DEFER_BLOCKING 0x1, 0x180 ;  /* 0x0046000000007b1d */ /* 0x000fe20000010000 */
[----:B------:R-:W-:-:S04]  /*1a970*/  ISETP.NE.U32.AND P0, PT, RZ, UR4, PT ;  /* 0x00000004ff007c0c */ /* 0x000fc8000bf05070 */
[----:B------:R-:W-:Y:S02]  /*1a980*/  ISETP.NE.AND.EX P0, PT, RZ, UR5, PT, P0 ;  /* 0x00000005ff007c0c */ /* 0x000fe4000bf05300 */
[----:B0-----:R-:W-:-:S11]  /*1a990*/  SHF.R.S32.HI R4, RZ, 0x1f, R66 ;  /* 0x0000001fff047819 */ /* 0x001fd60000011442 */
[----:B------:R-:W-:Y:S01]  /*1a9a0*/  @P0 IADD3 R46, P2, R46, UR4, RZ ;  /* 0x000000042e2e0c10 */ /* 0x000fe2000ff5e0ff */
[----:B------:R-:W-:Y:S02]  /*1a9b0*/  ULDC UR4, c[0x0][0xa88] ;  /* 0x0002a20000047ab9 */ /* 0x000fe40000000800 */
[----:B------:R-:W-:Y:S01]  /*1a9c0*/  IMAD.U32 R0, RZ, RZ, UR4 ;  /* 0x00000004ff007e24 */ /* 0x000fe2000f8e00ff */
[----:B------:R-:W-:Y:S01]  /*1a9d0*/  @P0 IADD3.X R47, R27, UR5, RZ, P2, !PT ;  /* 0x000000051b2f0c10 */ /* 0x000fe200097fe4ff */
[----:B------:R1:W5:Y:S01]  /*1a9e0*/  @P1 LDG.E R32, desc[UR6][R16.64] ;  /* 0x0000000610201981 */ /* 0x000362000c1e1900 */
[----:B------:R-:W-:-:S03]  /*1a9f0*/  LEA.HI R4, R4, R66, RZ, 0x7 ;  /* 0x0000004204047211 */ /* 0x000fc600078f38ff */
[----:B------:R1:W5:Y:S01]  /*1aa00*/  @P0 LDG.E R0, desc[UR6][R46.64] ;  /* 0x000000062e000981 */ /* 0x000362000c1e1900 */
[----:B------:R-:W-:Y:S05]  /*1aa10*/  @P0 BRA `(.L_x_10259) ;  /* 0x0000000000140947 */ /* 0x000fea0003800000 */
[----:B------:R-:W-:Y:S05]  /*1aa20*/  @!P1 BRA `(.L_x_10259) ;  /* 0x0000000000109947 */ /* 0x000fea0003800000 */
[----:B------:R-:W-:Y:S02]  /*1aa30*/  ULDC.64 UR4, c[0x0][0x208] ;  /* 0x0000820000047ab9 */ /* 0x000fe40000000a00 */
[----:B------:R-:W2:Y:S04]  /*1aa40*/  LDG.E R5, desc[UR4][R16.64] ;  /* 0x0000000410057981 */ /* 0x000ea8000c1e1900 */
[----:B-----5:R-:W2:Y:S02]  /*1aa50*/  LDG.E R0, desc[UR4][R16.64+0x4] ;  /* 0x0000040410007981 */ /* 0x020ea4000c1e1900 */
[----:B--2---:R-:W-:-:S07]  /*1aa60*/  IMAD.IADD R0, R0, 0x1, -R5 ;  /* 0x0000000100007824 */ /* 0x004fce00078e0a05 */
.L_x_10259:
[----:B------:R-:W2:Y:S01]  /*1aa70*/  LDL.64 R6, [R1+0x70] ;  /* 0x0000700001067983 */ /* 0x000ea20000100a00 */
[----:B------:R-:W-:-:S03]  /*1aa80*/  ULDC.64 UR4, c[0x0][0xb70] ;  /* 0x0002dc0000047ab9 */ /* 0x000fc60000000a00 */
[----:B-1----:R-:W3:Y:S04]  /*1aa90*/  LDL R8, [R1+0x64] ;  /* 0x0000640001087983 */ /* 0x002ee80000100800 */
[----:B------:R-:W4:Y:S04]  /*1aaa0*/  LDL.LU R43, [R1+0x78] ;  /* 0x00007800012b7983 */ /* 0x000f280000300800 */
[----:B------:R-:W2:Y:S04]  /*1aab0*/  LDL.64 R44, [R1+0x70] ;  /* 0x00007000012c7983 */ /* 0x000ea80000100a00 */
[----:B------:R-:W3:Y:S04]  /*1aac0*/  LDL.LU R42, [R1+0x80] ;  /* 0x00008000012a7983 */ /* 0x000ee80000300800 */
[----:B------:R-:W3:Y:S01]  /*1aad0*/  LDL R41, [R1+0x58] ;  /* 0x0000580001297983 */ /* 0x000ee20000100800 */
[----:B-----5:R-:W-:Y:S01]  /*1aae0*/  SHF.R.S32.HI R33, RZ, 0x1f, R32 ;  /* 0x0000001fff217819 */ /* 0x020fe20000011420 */
[----:B------:R-:W-:Y:S01]  /*1aaf0*/  ULDC.64 UR6, c[0x0][0x208] ;  /* 0x0000820000067ab9 */ /* 0x000fe20000000a00 */
[----:B------:R-:W-:-:S02]  /*1ab00*/  SEL R40, R26, RZ, !P1 ;  /* 0x000000ff1a287207 */ /* 0x000fc40004800000 */
[----:B------:R-:W-:Y:S01]  /*1ab10*/  SEL R39, R62, RZ, !P1 ;  /* 0x000000ff3e277207 */ /* 0x000fe20004800000 */
[----:B------:R-:W-:Y:S01]  /*1ab20*/  BSSY B1, `(.L_x_10260) ;  /* 0x0000074000017945 */ /* 0x000fe20003800000 */
[----:B----4-:R-:W-:Y:S01]  /*1ab30*/  SHF.R.S32.HI R38, RZ, 0x1f, R43 ;  /* 0x0000001fff267819 */ /* 0x010fe2000001142b */
[----:B--2---:R-:W-:Y:S01]  /*1ab40*/  IMAD.MOV.U32 R44, RZ, RZ, R6 ;  /* 0x000000ffff2c7224 */ /* 0x004fe200078e0006 */
[----:B------:R-:W-:-:S03]  /*1ab50*/  LOP3.LUT R6, R4, 0xffffff80, RZ, 0xc0, !PT ;  /* 0xffffff8004067812 */ /* 0x000fc600078ec0ff */
[----:B------:R-:W-:Y:S02]  /*1ab60*/  IMAD R4, R38, UR4, RZ ;  /* 0x0000000426047c24 */ /* 0x000fe4000f8e02ff */
[----:B---3--:R-:W-:Y:S02]  /*1ab70*/  IMAD R11, R42, 0xc0, R8 ;  /* 0x000000c02a0b7824 */ /* 0x008fe400078e0208 */
[----:B------:R-:W-:Y:S02]  /*1ab80*/  IMAD R7, R43, UR5, R4 ;  /* 0x000000052b077c24 */ /* 0x000fe4000f8e0204 */
[----:B------:R-:W-:Y:S02]  /*1ab90*/  IMAD R5, R44, 0x20, R41 ;  /* 0x000000202c057824 */ /* 0x000fe400078e0229 */
[----:B------:R-:W-:Y:S02]  /*1aba0*/  IMAD.IADD R6, R66, 0x1, -R6 ;  /* 0x0000000142067824 */ /* 0x000fe400078e0a06 */
[----:B------:R-:W-:-:S03]  /*1abb0*/  IMAD.WIDE R2, R5, 0x2, R2 ;  /* 0x0000000205027825 */ /* 0x000fc600078e0202 */
[----:B------:R-:W-:Y:S01]  /*1abc0*/  LOP3.LUT P0, RZ, R6, 0x3, RZ, 0xc0, !PT ;  /* 0x0000000306ff7812 */ /* 0x000fe2000780c0ff */
[----:B------:R-:W-:Y:S01]  /*1abd0*/  IMAD.WIDE.U32 R4, R43, UR4, R32 ;  /* 0x000000042b047c25 */ /* 0x000fe2000f8e0020 */
[----:B------:R-:W-:Y:S01]  /*1abe0*/  ULDC.64 UR4, c[0x0][0xb78] ;  /* 0x0002de0000047ab9 */ /* 0x000fe20000000a00 */
[----:B------:R-:W-:Y:S02]  /*1abf0*/  IADD3 R9, P2, R2, 0x1800, RZ ;  /* 0x0000180002097810 */ /* 0x000fe40007f5e0ff */
[----:B------:R-:W-:Y:S01]  /*1ac00*/  IMAD.IADD R5, R5, 0x1, R7 ;  /* 0x0000000105057824 */ /* 0x000fe200078e0207 */
[----:B------:R-:W-:Y:S01]  /*1ac10*/  SHF.R.S32.HI R7, RZ, 0x1f, R11 ;  /* 0x0000001fff077819 */ /* 0x000fe2000001140b */
[----:B------:R-:W-:Y:S01]  /*1ac20*/  IMAD R6, R40, UR4, RZ ;  /* 0x0000000428067c24 */ /* 0x000fe2000f8e02ff */
[----:B------:R-:W-:Y:S01]  /*1ac30*/  LOP3.LUT R8, R9, 0x180, RZ, 0xc0, !PT ;  /* 0x0000018009087812 */ /* 0x000fe200078ec0ff */
[----:B------:R-:W-:Y:S01]  /*1ac40*/  IMAD.WIDE.U32 R4, R39, UR4, R4 ;  /* 0x0000000427047c25 */ /* 0x000fe2000f8e0004 */
[----:B------:R-:W-:-:S02]  /*1ac50*/  IADD3 R13, P1, R2, 0x3000, RZ ;  /* 0x00003000020d7810 */ /* 0x000fc40007f3e0ff */
[----:B------:R-:W-:Y:S01]  /*1ac60*/  SHF.R.U64 R8, R8, 0x3, RZ ;  /* 0x0000000308087819 */ /* 0x000fe200000012ff */
[----:B------:R-:W-:Y:S01]  /*1ac70*/  IMAD R6, R39, UR5, R6 ;  /* 0x0000000527067c24 */ /* 0x000fe2000f8e0206 */
[----:B------:R-:W-:Y:S01]  /*1ac80*/  IADD3 R4, P3, R11, R4, RZ ;  /* 0x000000040b047210 */ /* 0x000fe20007f7e0ff */
[----:B------:R-:W-:Y:S01]  /*1ac90*/  ULDC.64 UR4, c[0x0][0xb40] ;  /* 0x0002d00000047ab9 */ /* 0x000fe20000000a00 */
[----:B------:R-:W-:Y:S01]  /*1aca0*/  LOP3.LUT R8, R8, R9, RZ, 0x3c, !PT ;  /* 0x0000000908087212 */ /* 0x000fe200078e3cff */
[----:B------:R-:W-:Y:S01]  /*1acb0*/  IMAD.X R9, RZ, RZ, R3, P2 ;  /* 0x000000ffff097224 */ /* 0x000fe200010e0603 */
[----:B------:R-:W-:Y:S01]  /*1acc0*/  IADD3.X R7, R7, R5, R6, P3, !PT ;  /* 0x0000000507077210 */ /* 0x000fe20001ffe406 */
[----:B------:R-:W-:Y:S01]  /*1acd0*/  VIADD R5, R11, 0x8 ;  /* 0x000000080b057836 */ /* 0x000fe20000000000 */
[----:B------:R-:W-:Y:S02]  /*1ace0*/  LEA R36, P3, R4, UR4, 0x2 ;  /* 0x0000000404247c11 */ /* 0x000fe4000f8610ff */
[----:B------:R-:W-:-:S02]  /*1acf0*/  IADD3 R17, P5, R2, 0x4800, RZ ;  /* 0x0000480002117810 */ /* 0x000fc40007fbe0ff */
[----:B------:R-:W-:Y:S01]  /*1ad00*/  LEA.HI.X R37, R4, UR5, R7, 0x2, P3 ;  /* 0x0000000504257c11 */ /* 0x000fe200098f1407 */
[----:B------:R-:W-:Y:S01]  /*1ad10*/  ULDC.64 UR4, c[0x0][0xaa0] ;  /* 0x0002a80000047ab9 */ /* 0x000fe20000000a00 */
[C---:B------:R-:W-:Y:S02]  /*1ad20*/  IADD3 R25, P4, R2.reuse, 0x6000, RZ ;  /* 0x0000600002197810 */ /* 0x040fe40007f9e0ff */
[C---:B------:R-:W-:Y:S02]  /*1ad30*/  LOP3.LUT R4, R2.reuse, 0x180, RZ, 0xc0, !PT ;  /* 0x0000018002047812 */ /* 0x040fe400078ec0ff */
[----:B------:R-:W-:Y:S02]  /*1ad40*/  IADD3 R7, P2, R2, 0x7800, RZ ;  /* 0x0000780002077810 */ /* 0x000fe40007f5e0ff */
[-C--:B------:R-:W-:Y:S02]  /*1ad50*/  ISETP.GE.OR P3, PT, R11, R0.reuse, P0 ;  /* 0x000000000b00720c */ /* 0x080fe40000766670 */
[----:B------:R-:W-:Y:S01]  /*1ad60*/  ISETP.GE.OR P0, PT, R5, R0, P0 ;  /* 0x000000000500720c */ /* 0x000fe20000706670 */
[----:B------:R-:W-:Y:S01]  /*1ad70*/  IMAD.X R29, RZ, RZ, R3, P2 ;  /* 0x000000ffff1d7224 */ /* 0x000fe200010e0603 */
[----:B------:R-:W-:-:S02]  /*1ad80*/  LOP3.LUT R12, R13, 0x180, RZ, 0xc0, !PT ;  /* 0x000001800d0c7812 */ /* 0x000fc400078ec0ff */
[----:B------:R-:W-:Y:S02]  /*1ad90*/  LOP3.LUT R16, R17, 0x180, RZ, 0xc0, !PT ;  /* 0x0000018011107812 */ /* 0x000fe400078ec0ff */
[----:B------:R-:W-:Y:S02]  /*1ada0*/  LOP3.LUT R24, R25, 0x180, RZ, 0xc0, !PT ;  /* 0x0000018019187812 */ /* 0x000fe400078ec0ff */
[----:B------:R-:W-:Y:S02]  /*1adb0*/  SHF.R.U64 R5, R4, 0x3, RZ ;  /* 0x0000000304057819 */ /* 0x000fe400000012ff */
[----:B------:R-:W-:Y:S01]  /*1adc0*/  LOP3.LUT R4, R7, 0x180, RZ, 0xc0, !PT ;  /* 0x0000018007047812 */ /* 0x000fe200078ec0ff */
[----:B------:R0:W-:Y:S01]  /*1add0*/  @!P3 STG.E desc[UR6][R36.64], R21 ;  /* 0x000000152400b986 */ /* 0x0001e2000c101906 */
[----:B------:R-:W-:Y:S02]  /*1ade0*/  SHF.R.U64 R12, R12, 0x3, RZ ;  /* 0x000000030c0c7819 */ /* 0x000fe400000012ff */
        /* <DEDUP_REMOVED lines=15> */
[----:B------:R2:W5:Y:S04]  /*1aee0*/  LD.E.128 R4, desc[UR6][R2.64] ;  /* 0x0000000602047980 */ /* 0x000568000c101d00 */
[----:B------:R-:W5:Y:S04]  /*1aef0*/  LD.E.128 R24, desc[UR6][R24.64] ;  /* 0x0000000618187980 */ /* 0x000f68000c101d00 */
[----:B------:R-:W5:Y:S01]  /*1af00*/  LD.E.128 R28, desc[UR6][R28.64] ;  /* 0x000000061c1c7980 */ /* 0x000f62000c101d00 */
[--C-:B------:R-:W-:Y:S01]  /*1af10*/  SHF.R.S32.HI R35, RZ, 0x1f, R41.reuse ;  /* 0x0000001fff237819 */ /* 0x100fe20000011429 */
[----:B------:R-:W-:Y:S01]  /*1af20*/  @!PT LDS RZ, [RZ] ;  /* 0x00000000fffff984 */ /* 0x000fe20000000800 */
[----:B------:R-:W-:Y:S01]  /*1af30*/  @!PT LDS RZ, [RZ] ;  /* 0x00000000fffff984 */ /* 0x000fe20000000800 */
[----:B------:R-:W-:Y:S01]  /*1af40*/  @!PT LDS RZ, [RZ] ;  /* 0x00000000fffff984 */ /* 0x000fe20000000800 */
[----:B------:R-:W-:Y:S01]  /*1af50*/  @!PT LDS RZ, [RZ] ;  /* 0x00000000fffff984 */ /* 0x000fe20000000800 */
[----:B------:R3:W-:Y:S06]  /*1af60*/  MEMBAR.ALL.CTA ;  /* 0x0000000000007992 */ /* 0x0007ec0000008000 */
[----:B---3--:R-:W3:Y:S01]  /*1af70*/  FENCE.VIEW.ASYNC.S ;  /* 0x00000000000073c6 */ /* 0x008ee20000000000 */
[----:B------:R-:W-:Y:S01]  /*1af80*/  IMAD.MOV.U32 R34, RZ, RZ, R41 ;  /* 0x000000ffff227224 */ /* 0x000fe200078e0029 */
[----:B------:R-:W-:Y:S01]  /*1af90*/  SHF.R.S32.HI R45, RZ, 0x1f, R44 ;  /* 0x0000001fff2d7819 */ /* 0x000fe2000001142c */
[----:B------:R-:W-:-:S02]  /*1afa0*/  IMAD R33, R33, UR4, RZ ;  /* 0x0000000421217c24 */ /* 0x000fc4000f8e02ff */
[C---:B0-----:R-:W-:Y:S02]  /*1afb0*/  IMAD.WIDE.U32 R20, R32.reuse, UR4, R34 ;  /* 0x0000000420147c25 */ /* 0x041fe4000f8e0022 */
[----:B------:R0:W-:Y:S02]  /*1afc0*/  STL [R1+0x74], R45 ;  /* 0x0000742d01007387 */ /* 0x0001e40000100800 */
[----:B------:R-:W-:Y:S01]  /*1afd0*/  IMAD R33, R32, UR5, R33 ;  /* 0x0000000520217c24 */ /* 0x000fe2000f8e0221 */
[----:B------:R-:W-:Y:S01]  /*1afe0*/  ULDC.64 UR4, c[0x0][0xae0] ;  /* 0x0002b80000047ab9 */ /* 0x000fe20000000a00 */
[----:B------:R-:W-:Y:S02]  /*1aff0*/  IMAD R35, R42, -0xc0, R0 ;  /* 0xffffff402a237824 */ /* 0x000fe400078e0200 */
[----:B--2---:R-:W-:Y:S02]  /*1b000*/  IMAD R2, R38, UR4, RZ ;  /* 0x0000000426027c24 */ /* 0x004fe4000f8e02ff */
[----:B------:R-:W-:Y:S01]  /*1b010*/  IMAD.IADD R21, R21, 0x1, R33 ;  /* 0x0000000115157824 */ /* 0x000fe200078e0221 */
[----:B------:R-:W-:Y:S01]  /*1b020*/  ISETP.GE.AND P0, PT, R44, R35, PT ;  /* 0x000000232c00720c */ /* 0x000fe20003f06270 */
[----:B------:R-:W-:-:S02]  /*1b030*/  VIADD R32, R22, 0x31c20 ;  /* 0x00031c2016207836 */ /* 0x000fc40000000000 */
[----:B------:R-:W-:Y:S02]  /*1b040*/  VIADD R0, R44, 0x60 ;  /* 0x000000602c007836 */ /* 0x000fe40000000000 */
[C---:B------:R-:W-:Y:S02]  /*1b050*/  IMAD R33, R43.reuse, UR5, R2 ;  /* 0x000000052b217c24 */ /* 0x040fe4000f8e0202 */
[----:B------:R-:W-:Y:S01]  /*1b060*/  IMAD.WIDE.U32 R2, R43, UR4, R20 ;  /* 0x000000042b027c25 */ /* 0x000fe2000f8e0014 */
[----:B------:R-:W-:Y:S01]  /*1b070*/  ULDC.64 UR4, c[0x0][0xae8] ;  /* 0x0002ba0000047ab9 */ /* 0x000fe20000000a00 */
[----:B------:R-:W-:Y:S02]  /*1b080*/  ISETP.GE.AND P3, PT, R0, R35, PT ;  /* 0x000000230000720c */ /* 0x000fe40003f66270 */
[----:B------:R-:W-:Y:S01]  /*1b090*/  PRMT R32, RZ, 0x654, R32 ;  /* 0x00000654ff207816 */ /* 0x000fe20000000020 */
[----:B------:R-:W-:Y:S02]  /*1b0a0*/  IMAD.IADD R3, R3, 0x1, R33 ;  /* 0x0000000103037824 */ /* 0x000fe400078e0221 */
[----:B------:R-:W-:Y:S01]  /*1b0b0*/  IMAD R0, R40, UR4, RZ ;  /* 0x0000000428007c24 */ /* 0x000fe2000f8e02ff */
[----:B---3--:R2:W-:Y:S03]  /*1b0c0*/  SYNCS.ARRIVE.TRANS64.RED.A1T0 RZ, [R32+URZ], RZ ;  /* 0x000000ff20ff79a7 */ /* 0x0085e6000810043f */
[----:B------:R-:W-:-:S02]  /*1b0d0*/  IMAD R35, R39, UR5, R0 ;  /* 0x0000000527237c24 */ /* 0x000fc4000f8e0200 */
[----:B--2---:R-:W-:-:S04]  /*1b0e0*/  IMAD.WIDE.U32 R32, R39, UR4, R2 ;  /* 0x0000000427207c25 */ /* 0x004fc8000f8e0002 */
[----:B------:R-:W-:-:S04]  /*1b0f0*/  IMAD.WIDE R20, R42, 0xc0, R44 ;  /* 0x000000c02a147825 */ /* 0x000fc800078e022c */
[----:B-1----:R-:W-:Y:S01]  /*1b100*/  IMAD.IADD R37, R33, 0x1, R35 ;  /* 0x0000000121257824 */ /* 0x002fe200078e0223 */
        /* <DEDUP_REMOVED lines=21> */
.L_x_10261:
[----:B------:R-:W-:Y:S05]  /*1b260*/  BSYNC B1 ;  /* 0x0000000000017941 */ /* 0x000fea0003800000 */
.L_x_10260:
[----:B------:R-:W-:Y:S05]  /*1b270*/  @P3 BRA `(.L_x_10262) ;  /* 0x00000008006c3947 */ /* 0x000fea0003800000 */
[----:B0----5:R-:W-:Y:S01]  /*1b280*/  IADD3 R5, P0, R20, 0x60, RZ ;  /* 0x0000006014057810 */ /* 0x021fe20007f1e0ff */
[----:B------:R-:W-:Y:S01]  /*1b290*/  ULDC.64 UR4, c[0x0][0xad8] ;  /* 0x0002b60000047ab9 */ /* 0x000fe20000000a00 */
[----:B------:R-:W-:Y:S01]  /*1b2a0*/  IMAD.MOV.U32 R2, RZ, RZ, R32 ;  /* 0x000000ffff027224 */ /* 0x000fe200078e0020 */
[----:B------:R-:W-:Y:S01]  /*1b2b0*/  ULDC.64 UR6, c[0x0][0xa80] ;  /* 0x0002a00000067ab9 */ /* 0x000fe20000000a00 */
[----:B------:R-:W-:Y:S01]  /*1b2c0*/  IMAD.MOV.U32 R3, RZ, RZ, R37 ;  /* 0x000000ffff037224 */ /* 0x000fe200078e0025 */
[----:B------:R-:W-:Y:S01]  /*1b2d0*/  ULDC.64 UR8, c[0x0][0x208] ;  /* 0x0000820000087ab9 */ /* 0x000fe20000000a00 */
[----:B------:R-:W-:Y:S02]  /*1b2e0*/  IMAD.X R20, RZ, RZ, R21, P0 ;  /* 0x000000ffff147224 */ /* 0x000fe400000e0615 */
[----:B------:R-:W-:Y:S02]  /*1b2f0*/  VIADD R0, R41, 0x20 ;  /* 0x0000002029007836 */ /* 0x000fe40000000000 */
[----:B------:R-:W-:-:S02]  /*1b300*/  IMAD R20, R20, UR4, RZ ;  /* 0x0000000414147c24 */ /* 0x000fc4000f8e02ff */
[C---:B------:R-:W-:Y:S01]  /*1b310*/  IMAD.WIDE.U32 R2, R5.reuse, UR4, R2 ;  /* 0x0000000405027c25 */ /* 0x040fe2000f8e0002 */
[----:B------:R-:W-:Y:S02]  /*1b320*/  ULDC UR4, c[0x0][0xa8c] ;  /* 0x0002a30000047ab9 */ /* 0x000fe40000000800 */
[----:B------:R-:W-:Y:S01]  /*1b330*/  ISETP.GE.AND P2, PT, R0, UR4, PT ;  /* 0x0000000400007c0c */ /* 0x000fe2000bf46270 */
[----:B------:R-:W-:Y:S01]  /*1b340*/  IMAD R5, R5, UR5, R20 ;  /* 0x0000000505057c24 */ /* 0x000fe2000f8e0214 */
[----:B------:R-:W-:Y:S01]  /*1b350*/  LEA R4, P0, R2, UR6, 0x1 ;  /* 0x0000000602047c11 */ /* 0x000fe2000f8008ff */
[C---:B------:R-:W-:Y:S01]  /*1b360*/  VIADD R0, R41.reuse, 0x40 ;  /* 0x0000004029007836 */ /* 0x040fe20000000000 */
[----:B------:R-:W-:Y:S01]  /*1b370*/  ISETP.GE.AND P1, PT, R41, UR4, PT ;  /* 0x0000000429007c0c */ /* 0x000fe2000bf26270 */
        /* <DEDUP_REMOVED lines=9> */
.L_x_10258:
[----:B------:R-:W0:Y:S01]  /*1b410*/  S2R R0, SR_TID.X ;  /* 0x0000000000007919 */ /* 0x000e220000002100 */
[----:B------:R-:W-:Y:S01]  /*1b420*/  ULDC.64 UR4, c[0x0][0xbd8] ;  /* 0x0002f60000047ab9 */ /* 0x000fe20000000a00 */
[----:B------:R-:W-:Y:S01]  /*1b430*/  IMAD.MOV.U32 R7, RZ, RZ, RZ ;  /* 0x000000ffff077224 */ /* 0x000fe200078e00ff */
[----:B------:R-:W-:Y:S01]  /*1b440*/  ISETP.NE.U32.AND P0, PT, RZ, UR4, PT ;  /* 0x00000004ff007c0c */ /* 0x000fe2000bf05070 */
[----:B------:R-:W-:Y:S01]  /*1b450*/  ULDC.64 UR6, c[0x0][0x208] ;  /* 0x0000820000067ab9 */ /* 0x000fe20000000a00 */
        /* <DEDUP_REMOVED lines=9> */
[----:B0-----:R-:W-:-:S02]  /*1b4f0*/  VIADD R4, R0, 0xffffff80 ;  /* 0xffffff8000047836 */ /* 0x001fc40000000000 */
[----:B------:R-:W-:Y:S01]  /*1b500*/  @P1 IADD3.X R47, R27, UR5, RZ, P2, !PT ;  /* 0x000000051b2f1c10 */ /* 0x000fe200097fe4ff */
[----:B------:R-:W-:Y:S02]  /*1b510*/  IMAD.U32 R0, RZ, RZ, UR4 ;  /* 0x00000004ff007e24 */ /* 0x000fe4000f8e00ff */
[----:B------:R-:W-:-:S04]  /*1b520*/  ISETP.GT.AND P2, PT, R4, 0xbf, PT ;  /* 0x000000bf0400780c */ /* 0x000fc80003f44270 */
[----:B------:R1:W5:Y:S01]  /*1b530*/  @P1 LDG.E R0, desc[UR6][R46.64] ;  /* 0x000000062e001981 */ /* 0x000362000c1e1900 */
[----:B------:R-:W-:Y:S08]  /*1b540*/  @P1 BRA `(.L_x_10263) ;  /* 0x0000000000141947 */ /* 0x000ff00003800000 */
[----:B------:R-:W-:Y:S05]  /*1b550*/  @!P0 BRA `(.L_x_10263) ;  /* 0x0000000000108947 */ /* 0x000fea0003800000 */
[----:B------:R-:W-:Y:S02]  /*1b560*/  ULDC.64 UR4, c[0x0][0x208] ;  /* 0x0000820000047ab9 */ /* 0x000fe40000000a00 */
[----:B------:R-:W2:Y:S04]  /*1b570*/  LDG.E R5, desc[UR4][R2.64] ;  /* 0x0000000402057981 */ /* 0x000ea8000c1e1900 */
[----:B-----5:R-:W2:Y:S02]  /*1b580*/  LDG.E R0, desc[UR4][R2.64+0x4] ;  /* 0x0000040402007981 */ /* 0x020ea4000c1e1900 */
[----:B--2---:R-:W-:-:S07]  /*1b590*/  IMAD.IADD R0, R0, 0x1, -R5 ;  /* 0x0000000100007824 */ /* 0x004fce00078e0a05 */
.L_x_10263:
[----:B------:R-:W2:Y:S04]  /*1b5a0*/  LDL R13, [R1+0x78] ;  /* 0x00007800010d7983 */ /* 0x000ea80000100800 */
[----:B------:R-:W3:Y:S04]  /*1b5b0*/  LDL R10, [R1+0x58] ;  /* 0x00005800010a7983 */ /* 0x000ee80000100800 */
[----:B------:R0:W5:Y:S01]  /*1b5c0*/  LDL R12, [R1+0x80] ;  /* 0x00008000010c7983 */ /* 0x0001620000100800 */
[----:B------:R-:W-:Y:S01]  /*1b5d0*/  BSSY B1, `(.L_x_10264) ;  /* 0x000001e000017945 */ /* 0x000fe20003800000 */
[----:B------:R-:W-:-:S02]  /*1b5e0*/  SEL R11, R62, RZ, !P0 ;  /* 0x000000ff3e0b7207 */ /* 0x000fc40004000000 */
[----:B------:R-:W-:Y:S02]  /*1b5f0*/  SEL R26, R26, RZ, !P0 ;  /* 0x000000ff1a1a7207 */ /* 0x000fe40004000000 */
[----:B-----5:R-:W-:Y:S02]  /*1b600*/  SHF.R.S32.HI R6, RZ, 0x1f, R7 ;  /* 0x0000001fff067819 */ /* 0x020fe40000011407 */
[----:B--2---:R-:W-:Y:S02]  /*1b610*/  SHF.R.S32.HI R8, RZ, 0x1f, R13 ;  /* 0x0000001fff087819 */ /* 0x004fe4000001140d */
[----:B---3--:R-:W-:Y:S01]  /*1b620*/  SHF.R.S32.HI R9, RZ, 0x1f, R10 ;  /* 0x0000001fff097819 */ /* 0x008fe2000001140a */
[----:B0-----:R-:W-:Y:S06]  /*1b630*/  @P2 BRA `(.L_x_10265) ;  /* 0x00000000005c2947 */ /* 0x001fec0003800000 */
[----:B-1----:R-:W0:Y:S02]  /*1b640*/  S2R R2, SR_TID.X ;  /* 0x0000000000027919 */ /* 0x002e240000002100 */
[----:B0-----:R-:W-:-:S04]  /*1b650*/  IMAD R2, R12, 0xc0, R2 ;  /* 0x000000c00c027824 */ /* 0x001fc800078e0202 */
[----:B------:R-:W-:-:S05]  /*1b660*/  VIADD R3, R2, 0xffffff80 ;  /* 0xffffff8002037836 */ /* 0x000fca0000000000 */
[----:B------:R-:W-:-:S13]  /*1b670*/  ISETP.GE.AND P0, PT, R3, R0, PT ;  /* 0x000000000300720c */ /* 0x000fda0003f06270 */
[----:B------:R-:W-:Y:S05]  /*1b680*/  @P0 BRA `(.L_x_10265) ;  /* 0x0000000000480947 */ /* 0x000fea0003800000 */
[C---:B------:R-:W-:Y:S01]  /*1b690*/  IADD3 R2, P0, R3.reuse, R7, RZ ;  /* 0x0000000703027210 */ /* 0x040fe20007f1e0ff */
        /* <DEDUP_REMOVED lines=17> */
.L_x_10265:
[----:B------:R-:W-:Y:S05]  /*1b7b0*/  BSYNC B1 ;  /* 0x0000000000017941 */ /* 0x000fea0003800000 */
.L_x_10264:
[----:B------:R-:W2:Y:S01]  /*1b7c0*/  LDL.64 R14, [R1+0x70] ;  /* 0x00007000010e7983 */ /* 0x000ea20000100a00 */
[----:B------:R-:W-:Y:S01]  /*1b7d0*/  ULDC.64 UR4, c[0x0][0xaa0] ;  /* 0x0002a80000047ab9 */ /* 0x000fe20000000a00 */
[----:B-1----:R-:W-:Y:S01]  /*1b7e0*/  IMAD.MOV.U32 R2, RZ, RZ, R10 ;  /* 0x000000ffff027224 */ /* 0x002fe200078e000a */
[----:B------:R-:W-:Y:S01]  /*1b7f0*/  BSSY B1, `(.L_x_10266) ;  /* 0x000002c000017945 */ /* 0x000fe20003800000 */
[----:B0-----:R-:W-:Y:S02]  /*1b800*/  IMAD.MOV.U32 R3, RZ, RZ, R9 ;  /* 0x000000ffff037224 */ /* 0x001fe400078e0009 */
        /* <DEDUP_REMOVED lines=42> */
.L_x_10267:
[----:B------:R-:W-:Y:S05]  /*1bab0*/  BSYNC B1 ;  /* 0x0000000000017941 */ /* 0x000fea0003800000 */
.L_x_10266:
        /* <DEDUP_REMOVED lines=23> */
.L_x_10262:
[----:B------:R-:W-:Y:S05]  /*1bc30*/  BSYNC B0 ;  /* 0x0000000000007941 */ /* 0x000fea0003800000 */
.L_x_10257:
[----:B------:R-:W4:Y:S01]  /*1bc40*/  LDL R0, [R1+0x4c] ;  /* 0x00004c0001007983 */ /* 0x000f220000100800 */
[----:B------:R-:W-:Y:S02]  /*1bc50*/  ULDC UR4, c[0x0][0xc14] ;  /* 0x0003050000047ab9 */ /* 0x000fe40000000800 */
[----:B----4-:R-:W-:-:S13]  /*1bc60*/  ISETP.GE.AND P0, PT, R0, UR4, PT ;  /* 0x0000000400007c0c */ /* 0x010fda000bf06270 */
[----:B------:R-:W-:Y:S05]  /*1bc70*/  @!P0 BRA `(.L_x_10268) ;  /* 0xfffffe5400a88947 */ /* 0x000fea000383ffff */
[----:B------:R-:W-:Y:S05]  /*1bc80*/  BRA `(.L_x_10116) ;  /* 0x0000005c00547947 */ /* 0x000fea0003800000 */
.L_x_10114:
[----:B------:R-:W-:-:S08]  /*1bc90*/  NOP ;  /* 0x0000000000007918 */ /* 0x000fd00000000000 */
[----:B------:R-:W0:-:S00]  /*1bca0*/  USETMAXREG.DEALLOC.CTAPOOL 0x20 ;  /* 0x00000020000079c8 */ /* 0x000e0000080e0500 */
        /* <DEDUP_REMOVED lines=51> */
[----:B------:R2:W-:Y:S01]  /*1bfe0*/  STL [R1], R7 ;  /* 0x0000000701007387 */ /* 0x0005e20000100800 */
[----:B-1----:R-:W-:-:S05]  /*1bff0*/  IMAD R4, R4, UR4, RZ ;  /* 0x0000000404047c24 */ /* 0x002fca000f8e02ff */
[----:B0-----:R-:W-:Y:S01]  /*1c000*/  ISETP.GT.AND P0, PT, R4, UR6, PT ;  /* 0x0000000604007c0c */ /* 0x001fe2000bf04270 */
[----:B------:R-:W-:Y:S02]  /*1c010*/  IMAD.MOV.U32 R6, RZ, RZ, RZ ;  /* 0x000000ffff067224 */ /* 0x000fe400078e00ff */
[----:B------:R-:W-:-:S10]  /*1c020*/  IMAD.MOV.U32 R3, RZ, RZ, R4 ;  /* 0x000000ffff037224 */ /* 0x000fd400078e0004 */
[----:B--2---:R-:W-:Y:S05]  /*1c030*/  @P0 BRA `(.L_x_10269) ;  /* 0x0000000000b80947 */ /* 0x004fea0003800000 */
[----:B------:R-:W-:Y:S01]  /*1c040*/  IMAD.MOV.U32 R4, RZ, RZ, R3 ;  /* 0x000000ffff047224 */ /* 0x000fe200078e0003 */
[----:B------:R-:W-:Y:S01]  /*1c050*/  ULDC UR5, c[0x0][0xc14] ;  /* 0x0003050000057ab9 */ /* 0x000fe20000000800 */
[----:B------:R-:W-:Y:S01]  /*1c060*/  IMAD.MOV.U32 R6, RZ, RZ, RZ ;  /* 0x000000ffff067224 */ /* 0x000fe200078e00ff */
[----:B------:R-:W-:Y:S01]  /*1c070*/  ULDC UR7, c[0x0][0xc14] ;  /* 0x0003050000077ab9 */ /* 0x000fe20000000800 */
[----:B------:R-:W-:-:S05]  /*1c080*/  ULDC UR4, c[0x0][0xc10] ;  /* 0x0003040000047ab9 */ /* 0x000fca0000000800 */
.L_x_10273:
        /* <DEDUP_REMOVED lines=10> */
[----:B------:R-:W0:Y:S01]  /*1c130*/  LDC.64 R2, c[0x0][0xc58] ;  /* 0x00031600ff027b82 */ /* 0x000e220000000a00 */
[----:B------:R-:W-:Y:S01]  /*1c140*/  ULDC.64 UR8, c[0x0][0x208] ;  /* 0x0000820000087ab9 */ /* 0x000fe20000000a00 */
[----:B0-----:R-:W-:-:S05]  /*1c150*/  IMAD.WIDE R2, R5, 0x4, R2 ;  /* 0x0000000405027825 */ /* 0x001fca00078e0202 */
[----:B------:R0:W5:Y:S02]  /*1c160*/  LDG.E R0, desc[UR8][R2.64] ;  /* 0x0000000802007981 */ /* 0x000164000c1e1900 */
.L_x_10272:
[----:B------:R-:W-:Y:S05]  /*1c170*/  BSYNC B0 ;  /* 0x0000000000007941 */ /* 0x000fea0003800000 */
.L_x_10271:
        /* <DEDUP_REMOVED lines=26> */
.L_x_10269:
        /* <DEDUP_REMOVED lines=21> */
.L_x_10274:
        /* <DEDUP_REMOVED lines=59> */
.L_x_10270:
[----:B------:R-:W-:Y:S02]  /*1c820*/  IMAD.MOV.U32 R17, RZ, RZ, RZ ;  /* 0x000000ffff117224 */ /* 0x000fe400078e00ff */
[----:B------:R-:W-:Y:S02]  /*1c830*/  IMAD.U32 R16, RZ, RZ, UR6 ;  /* 0x00000006ff107e24 */ /* 0x000fe4000f8e00ff */
[----:B------:R-:W-:-:S07]  /*1c840*/  IMAD.MOV.U32 R18, RZ, RZ, RZ ;  /* 0x000000ffff127224 */ /* 0x000fce00078e00ff */
.L_x_10275:
        /* <DEDUP_REMOVED lines=15> */
[----:B------:R-:W1:Y:S01]  /*1c940*/  S2R R4, SR_TID.X ;  /* 0x0000000000047919 */ /* 0x000e620000002100 */
        /* <DEDUP_REMOVED lines=10> */
[----:B------:R-:W-:Y:S01]  /*1c9f0*/  ULOP3.LUT UR37, UR60, 0x2, URZ, 0xfc, !UPT ;  /* 0x000000023c257892 */ /* 0x000fe2000f8efc3f */
[----:B-1----:R-:W-:-:S04]  /*1ca00*/  LOP3.LUT R4, R4, 0x7f, RZ, 0xc0, !PT ;  /* 0x0000007f04047812 */ /* 0x002fc800078ec0ff */
[C---:B------:R-:W-:Y:S02]  /*1ca10*/  ISETP.NE.AND P2, PT, R4.reuse, RZ, PT ;  /* 0x000000ff0400720c */ /* 0x040fe40003f45270 */
[----:B------:R-:W-:-:S11]  /*1ca20*/  ISETP.NE.OR P0, PT, R4, RZ, !P1 ;  /* 0x000000ff0400720c */ /* 0x000fd60004f05670 */
[----:B------:R-:W-:-:S04]  /*1ca30*/  @P2 LOP3.LUT R2, R2, 0x2, RZ, 0xfc, !PT ;  /* 0x0000000202022812 */ /* 0x000fc800078efcff */
[----:B------:R-:W-:-:S05]  /*1ca40*/  @P0 LOP3.LUT R2, R2, 0x40, RZ, 0xfc, !PT ;  /* 0x0000004002020812 */ /* 0x000fca00078efcff */
[----:B------:R0:W-:Y:S02]  /*1ca50*/  STL [R1], R2 ;  /* 0x0000000201007387 */ /* 0x0001e40000100800 */
.L_x_10366:
[----:B01----:R-:W0:Y:S01]  /*1ca60*/  LDC.64 R2, c[0x0][0xc60] ;  /* 0x00031800ff027b82 */ /* 0x003e220000000a00 */
[----:B------:R-:W-:Y:S01]  /*1ca70*/  ULDC.64 UR4, c[0x0][0x208] ;  /* 0x0000820000047ab9 */ /* 0x000fe20000000a00 */
[----:B0-----:R-:W-:-:S05]  /*1ca80*/  IMAD.WIDE R2, R19, 0x4, R2 ;  /* 0x0000000413027825 */ /* 0x001fca00078e0202 */
[----:B------:R-:W2:Y:S01]  /*1ca90*/  LDG.E R29, desc[UR4][R2.64] ;  /* 0x00000004021d7981 */ /* 0x000ea2000c1e1900 */
[----:B------:R-:W-:Y:S05]  /*1caa0*/  YIELD ;  /* 0x0000000000007946 */ /* 0x000fea0003800000 */
[----:B------:R-:W-:Y:S01]  /*1cab0*/  ULDC.64 UR4, c[0x0][0xa28] ;  /* 0x00028a0000047ab9 */ /* 0x000fe20000000a00 */
[----:B------:R-:W-:Y:S01]  /*1cac0*/  ULDC.64 UR6, c[0x0][0x208] ;  /* 0x0000820000067ab9 */ /* 0x000fe20000000a00 */
[----:B------:R-:W-:Y:S01]  /*1cad0*/  ISETP.NE.U32.AND P1, PT, RZ, UR4, PT ;  /* 0x00000004ff007c0c */ /* 0x000fe2000bf25070 */
[----:B------:R-:W-:Y:S01]  /*1cae0*/  IMAD.MOV.U32 R10, RZ, RZ, RZ ;  /* 0x000000ffff0a7224 */ /* 0x000fe200078e00ff */
[----:B------:R-:W-:Y:S01]  /*1caf0*/  ULDC.64 UR8, c[0x0][0xa08] ;  /* 0x0002820000087ab9 */ /* 0x000fe20000000a00 */
[----:B------:R-:W-:Y:S01]  /*1cb00*/  ULDC.64 UR10, c[0x0][0xa10] ;  /* 0x00028400000a7ab9 */ /* 0x000fe20000000a00 */
[----:B------:R-:W-:-:S02]  /*1cb10*/  ISETP.NE.AND.EX P1, PT, RZ, UR5, PT, P1 ;  /* 0x00000005ff007c0c */ /* 0x000fc4000bf25310 */
[----:B--2---:R-:W-:Y:S01]  /*1cb20*/  SHF.R.S32.HI R0, RZ, 0x1f, R29 ;  /* 0x0000001fff007819 */ /* 0x004fe2000001141d */
[----:B------:R-:W-:-:S10]  /*1cb30*/  IMAD.SHL.U32 R14, R29, 0x4, RZ ;  /* 0x000000041d0e7824 */ /* 0x000fd400078e00ff */
[C---:B------:R-:W-:Y:S02]  /*1cb40*/  @P1 LEA R2, P0, R29.reuse, UR4, 0x2 ;  /* 0x000000041d021c11 */ /* 0x040fe4000f8010ff */
[C-C-:B------:R-:W-:Y:S02]  /*1cb50*/  SHF.L.U64.HI R12, R29.reuse, 0x2, R0.reuse ;  /* 0x000000021d0c7819 */ /* 0x140fe40000010200 */
[----:B------:R-:W-:Y:S01]  /*1cb60*/  @P1 LEA.HI.X R3, R29, UR5, R0, 0x2, P0 ;  /* 0x000000051d031c11 */ /* 0x000fe200080f1400 */
[----:B------:R-:W-:Y:S01]  /*1cb70*/  ULDC.64 UR4, c[0x0][0xa18] ;  /* 0x0002860000047ab9 */ /* 0x000fe20000000a00 */
[----:B------:R-:W-:Y:S01]  /*1cb80*/  IMAD.MOV.U32 R0, RZ, RZ, RZ ;  /* 0x000000ffff007224 */ /* 0x000fe200078e00ff */
[----:B------:R-:W-:Y:S01]  /*1cb90*/  ISETP.NE.U32.AND P0, PT, RZ, UR4, PT ;  /* 0x00000004ff007c0c */ /* 0x000fe2000bf05070 */
[----:B------:R-:W-:Y:S03]  /*1cba0*/  STL [R1+0x8], R14 ;  /* 0x0000080e01007387 */ /* 0x000fe60000100800 */
[----:B------:R-:W-:Y:S01]  /*1cbb0*/  ISETP.NE.AND.EX P0, PT, RZ, UR5, PT, P0 ;  /* 0x00000005ff007c0c */ /* 0x000fe2000bf05300 */
[----:B------:R0:W5:Y:S04]  /*1cbc0*/  @P1 LDG.E R0, desc[UR6][R2.64] ;  /* 0x0000000602001981 */ /* 0x000168000c1e1900 */
[----:B------:R-:W-:Y:S08]  /*1cbd0*/  STL [R1+0xc], R12 ;  /* 0x00000c0c01007387 */ /* 0x000ff00000100800 */
[----:B------:R-:W-:-:S04]  /*1cbe0*/  @P0 IADD3 R8, P2, R14, UR4, RZ ;  /* 0x000000040e080c10 */ /* 0x000fc8000ff5e0ff */
[----:B------:R-:W-:Y:S01]  /*1cbf0*/  @P0 IADD3.X R9, R12, UR5, RZ, P2, !PT ;  /* 0x000000050c090c10 */ /* 0x000fe200097fe4ff */
[----:B------:R-:W-:Y:S02]  /*1cc00*/  ULDC.64 UR4, c[0x0][0xa00] ;  /* 0x0002800000047ab9 */ /* 0x000fe40000000a00 */
[----:B------:R-:W-:-:S04]  /*1cc10*/  ISETP.NE.U32.AND P2, PT, RZ, UR4, PT ;  /* 0x00000004ff007c0c */ /* 0x000fc8000bf45070 */
[----:B------:R-:W-:Y:S02]  /*1cc20*/  ISETP.NE.AND.EX P2, PT, RZ, UR5, PT, P2 ;  /* 0x00000005ff007c0c */ /* 0x000fe4000bf45320 */
[----:B0-----:R-:W-:-:S04]  /*1cc30*/  IADD3 R2, P1, R14, UR4, RZ ;  /* 0x000000040e027c10 */ /* 0x001fc8000ff3e0ff */
[----:B------:R-:W-:-:S07]  /*1cc40*/  IADD3.X R3, R12, UR5, RZ, P1, !PT ;  /* 0x000000050c037c10 */ /* 0x000fce0008ffe4ff */
[----:B------:R-:W2:Y:S01]  /*1cc50*/  @P2 LDG.E R10, desc[UR6][R2.64] ;  /* 0x00000006020a2981 */ /* 0x000ea2000c1e1900 */
[----:B------:R-:W-:Y:S01]  /*1cc60*/  ULDC UR4, c[0x0][0x288] ;  /* 0x0000a20000047ab9 */ /* 0x000fe20000000800 */
[----:B------:R-:W-:-:S04]  /*1cc70*/  IADD3 R6, P1, R14, UR8, RZ ;  /* 0x000000080e067c10 */ /* 0x000fc8000ff3e0ff */
[----:B------:R-:W-:Y:S02]  /*1cc80*/  IADD3.X R7, R12, UR9, RZ, P1, !PT ;  /* 0x000000090c077c10 */ /* 0x000fe40008ffe4ff */
[----:B------:R-:W-:-:S04]  /*1cc90*/  IADD3 R4, P1, R14, UR10, RZ ;  /* 0x0000000a0e047c10 */ /* 0x000fc8000ff3e0ff */
[----:B------:R-:W-:Y:S02]  /*1cca0*/  IADD3.X R5, R12, UR11, RZ, P1, !PT ;  /* 0x0000000b0c057c10 */ /* 0x000fe40008ffe4ff */
[----:B------:R-:W-:-:S04]  /*1ccb0*/  ISETP.NE.U32.AND P1, PT, RZ, UR8, PT ;  /* 0x00000008ff007c0c */ /* 0x000fc8000bf25070 */
        /* <DEDUP_REMOVED lines=13> */
[----:B------:R-:W-:Y:S02]  /*1cd90*/  ULDC UR6, c[0x0][0x338] ;  /* 0x0000ce0000067ab9 */ /* 0x000fe40000000800 */
[----:B0-----:R-:W-:-:S03]  /*1cda0*/  IMAD.U32 R9, RZ, RZ, UR6 ;  /* 0x00000006ff097e24 */ /* 0x001fc6000f8e00ff */
[----:B------:R-:W-:Y:S01]  /*1cdb0*/  IMAD.U32 R11, RZ, RZ, UR4 ;  /* 0x00000004ff0b7e24 */ /* 0x000fe2000f8e00ff */
[----:B------:R-:W-:Y:S06]  /*1cdc0*/  @P0 BRA `(.L_x_10277) ;  /* 0x0000000000140947 */ /* 0x000fec0003800000 */
[----:B------:R-:W-:Y:S05]  /*1cdd0*/  @!P2 BRA `(.L_x_10277) ;  /* 0x000000000010a947 */ /* 0x000fea0003800000 */
[----:B------:R-:W-:Y:S02]  /*1cde0*/  ULDC.64 UR4, c[0x0][0x208] ;  /* 0x0000820000047ab9 */ /* 0x000fe40000000a00 */
[----:B------:R-:W2:Y:S04]  /*1cdf0*/  LDG.E R13, desc[UR4][R2.64] ;  /* 0x00000004020d7981 */ /* 0x000ea8000c1e1900 */
[----:B-----5:R-:W2:Y:S02]  /*1ce00*/  LDG.E R10, desc[UR4][R2.64+0x4] ;  /* 0x00000404020a7981 */ /* 0x020ea4000c1e1900 */
[----:B--2---:R-:W-:-:S07]  /*1ce10*/  IMAD.IADD R10, R10, 0x1, -R13 ;  /* 0x000000010a0a7824 */ /* 0x004fce00078e0a0d */
.L_x_10277:
[----:B------:R-:W-:Y:S01]  /*1ce20*/  IMAD.MOV.U32 R23, RZ, RZ, RZ ;  /* 0x000000ffff177224 */ /* 0x000fe200078e00ff */
[----:B------:R-:W-:-:S05]  /*1ce30*/  ULDC.64 UR4, c[0x0][0x208] ;  /* 0x0000820000047ab9 */ /* 0x000fca0000000a00 */
[----:B------:R-:W2:Y:S01]  /*1ce40*/  @P3 LDG.E R23, desc[UR4][R6.64] ;  /* 0x0000000406173981 */ /* 0x000ea2000c1e1900 */
[----:B------:R-:W-:-:S06]  /*1ce50*/  IMAD.MOV.U32 R8, RZ, RZ, RZ ;  /* 0x000000ffff087224 */ /* 0x000fcc00078e00ff */
[----:B------:R0:W5:Y:S01]  /*1ce60*/  @P1 LDG.E R8, desc[UR4][R4.64] ;  /* 0x0000000404081981 */ /* 0x000162000c1e1900 */
[----:B------:R-:W-:Y:S02]  /*1ce70*/  ULDC.64 UR4, c[0x0][0xa20] ;  /* 0x0002880000047ab9 */ /* 0x000fe40000000a00 */
[----:B------:R-:W-:-:S04]  /*1ce80*/  ISETP.NE.U32.AND P0, PT, RZ, UR4, PT ;  /* 0x00000004ff007c0c */ /* 0x000fc8000bf05070 */
[----:B------:R-:W-:Y:S01]  /*1ce90*/  ISETP.NE.AND.EX P0, PT, RZ, UR5, PT, P0 ;  /* 0x00000005ff007c0c */ /* 0x000fe2000bf05300 */
[----:B--2--5:R-:W-:-:S12]  /*1cea0*/  IMAD.IADD R23, R23, 0x1, R0 ;  /* 0x0000000117177824 */ /* 0x024fd800078e0200 */
[----:B0-----:R-:W-:Y:S05]  /*1ceb0*/  @!P0 BRA `(.L_x_10278) ;  /* 0x0000000000148947 */ /* 0x001fea0003800000 */
[----:B------:R-:W-:Y:S01]  /*1cec0*/  IADD3 R2, P0, R14, UR4, RZ ;  /* 0x000000040e027c10 */ /* 0x000fe2000ff1e0ff */
[----:B------:R-:W-:-:S03]  /*1ced0*/  ULDC.64 UR6, c[0x0][0x208] ;  /* 0x0000820000067ab9 */ /* 0x000fc60000000a00 */
[----:B------:R-:W-:-:S05]  /*1cee0*/  IADD3.X R3, R12, UR5, RZ, P0, !PT ;  /* 0x000000050c037c10 */ /* 0x000fca00087fe4ff */
[----:B------:R0:W5:Y:S01]  /*1cef0*/  LDG.E R11, desc[UR6][R2.64] ;  /* 0x00000006020b7981 */ /* 0x000162000c1e1900 */
[----:B------:R-:W-:Y:S05]  /*1cf00*/  BRA `(.L_x_10279) ;  /* 0x0000000000147947 */ /* 0x000fea0003800000 */
.L_x_10278:
[----:B------:R-:W-:Y:S05]  /*1cf10*/  @!P3 BRA `(.L_x_10279) ;  /* 0x000000000010b947 */ /* 0x000fea0003800000 */
[----:B------:R-:W-:Y:S02]  /*1cf20*/  ULDC.64 UR4, c[0x0][0x208] ;  /* 0x0000820000047ab9 */ /* 0x000fe40000000a00 */
[----:B------:R-:W2:Y:S04]  /*1cf30*/  LDG.E R2, desc[UR4][R6.64] ;  /* 0x0000000406027981 */ /* 0x000ea8000c1e1900 */
[----:B------:R-:W2:Y:S02]  /*1cf40*/  LDG.E R11, desc[UR4][R6.64+0x4] ;  /* 0x00000404060b7981 */ /* 0x000ea4000c1e1900 */
[----:B--2---:R-:W-:-:S07]  /*1cf50*/  IMAD.IADD R11, R11, 0x1, -R2 ;  /* 0x000000010b0b7824 */ /* 0x004fce00078e0a02 */
.L_x_10279:
[----:B------:R-:W-:Y:S02]  /*1cf60*/  ULDC.64 UR4, c[0x0][0x208] ;  /* 0x0000820000047ab9 */ /* 0x000fe40000000a00 */
[----:B0-----:R-:W2:Y:S04]  /*1cf70*/  @P1 LDG.E R3, desc[UR4][R4.64] ;  /* 0x0000000404031981 */ /* 0x001ea8000c1e1900 */
[----:B------:R-:W2:Y:S01]  /*1cf80*/  @P1 LDG.E R2, desc[UR4][R4.64+0x4] ;  /* 0x0000040404021981 */ /* 0x000ea2000c1e1900 */
[----:B-----5:R-:W-:Y:S01]  /*1cf90*/  IMAD.IADD R0, R11, 0x1, -R0 ;  /* 0x000000010b007824 */ /* 0x020fe200078e0a00 */
[----:B------:R-:W-:Y:S01]  /*1cfa0*/  BSSY B0, `(.L_x_10280) ;  /* 0x00000de000007945 */ /* 0x000fe20003800000 */
[----:B------:R-:W-:Y:S01]  /*1cfb0*/  PLOP3.LUT P2, PT, PT, PT, PT, 0x80, 0x0 ;  /* 0x000000000000781c */ /* 0x000fe20003f4f070 */
[----:B--2---:R-:W-:-:S02]  /*1cfc0*/  @P1 IMAD.IADD R9, R2, 0x1, -R3 ;  /* 0x0000000102091824 */ /* 0x004fc400078e0a03 */
[----:B------:R-:W-:Y:S02]  /*1cfd0*/  IMAD R3, R17, 0xc0, RZ ;  /* 0x000000c011037824 */ /* 0x000fe400078e02ff */
[----:B------:R-:W-:-:S03]  /*1cfe0*/  IMAD.IADD R2, R0, 0x1, R9 ;  /* 0x0000000100027824 */ /* 0x000fc600078e0209 */
        /* <DEDUP_REMOVED lines=9> */
[----:B------:R-:W-:-:S05]  /*1d080*/  VIMNMX R6, R2, R7, PT ;  /* 0x0000000702067248 */ /* 0x000fca0003fe0100 */
[--C-:B------:R-:W-:Y:S01]  /*1d090*/  IMAD R2, R6, 0x90, -R0.reuse ;  /* 0x0000009006027824 */ /* 0x100fe200078e0a00 */
[----:B------:R0:W-:Y:S01]  /*1d0a0*/  STL [R1+0x4], R6 ;  /* 0x0000040601007387 */ /* 0x0001e20000100800 */
[----:B------:R-:W-:-:S03]  /*1d0b0*/  IMAD.MOV R0, RZ, RZ, -R0 ;  /* 0x000000ffff007224 */ /* 0x000fc600078e0a00 */
[----:B------:R-:W-:Y:S02]  /*1d0c0*/  VIMNMX R9, R2, R9, PT ;  /* 0x0000000902097248 */ /* 0x000fe40003fe0100 */
[----:B------:R-:W-:-:S04]  /*1d0d0*/  VIMNMX R2, RZ, R0, !PT ;  /* 0x00000000ff027248 */ /* 0x000fc80007fe0100 */
[----:B------:R-:W-:Y:S01]  /*1d0e0*/  ISETP.GT.AND P0, PT, R9, R2, PT ;  /* 0x000000020900720c */ /* 0x000fe20003f04270 */
[----:B------:R-:W-:-:S05]  /*1d0f0*/  IMAD.WIDE.U32 R2, R2, 0x38e38e39, RZ ;  /* 0x38e38e3902027825 */ /* 0x000fca00078e00ff */
        /* <DEDUP_REMOVED lines=18> */
.L_x_10412:
[----:B------:R-:W-:-:S03]  /*1d220*/  UMOV UR4, 0xffffffff ;  /* 0xffffffff00047882 */ /* 0x000fc60000000000 */
[----:B------:R-:W-:Y:S05]  /*1d230*/  BRA.DIV UR4, `(.L_x_10283) ;  /* 0x0000005204747947 */ /* 0x000fea000b800000 */
[----:B------:R-:W-:-:S13]  /*1d240*/  ELECT P6, URZ, PT ;  /* 0x00000000003f782f */ /* 0x000fda00038c0000 */
.L_x_10415:
[----:B------:R-:W2:Y:S01]  /*1d250*/  LDL R5, [R1+0x10] ;  /* 0x0000100001057983 */ /* 0x000ea20000100800 */
[----:B------:R-:W-:Y:S01]  /*1d260*/  BSSY B1, `(.L_x_10284) ;  /* 0x000000b000017945 */ /* 0x000fe20003800000 */
[----:B------:R-:W0:Y:S01]  /*1d270*/  S2R R6, SR_CgaCtaId ;  /* 0x0000000000067919 */ /* 0x000e220000008800 */
[----:B--2---:R-:W-:-:S05]  /*1d280*/  VIADD R5, R5, 0x1 ;  /* 0x0000000105057836 */ /* 0x004fca0000000000 */
[----:B------:R-:W-:-:S04]  /*1d290*/  LEA.HI R7, R5, R5, RZ, 0x1 ;  /* 0x0000000505077211 */ /* 0x000fc800078f08ff */
[----:B------:R-:W-:Y:S02]  /*1d2a0*/  LOP3.LUT R10, R7, 0xfffffffe, RZ, 0xc0, !PT ;  /* 0xfffffffe070a7812 */ /* 0x000fe400078ec0ff */
[----:B------:R-:W-:-:S03]  /*1d2b0*/  MOV R7, 0x400 ;  /* 0x0000040000077802 */ /* 0x000fc60000000f00 */
[----:B------:R-:W-:Y:S01]  /*1d2c0*/  IMAD.IADD R5, R5, 0x1, -R10 ;  /* 0x0000000105057824 */ /* 0x000fe200078e0a0a */
[----:B0-----:R-:W-:-:S04]  /*1d2d0*/  LEA R6, R6, R7, 0x18 ;  /* 0x0000000706067211 */ /* 0x001fc800078ec0ff */
[----:B------:R-:W-:-:S04]  /*1d2e0*/  SHF.L.U32 R5, R5, 0x1f, RZ ;  /* 0x0000001f05057819 */ /* 0x000fc800000006ff */
[----:B------:R-:W0:Y:S02]  /*1d2f0*/  SYNCS.PHASECHK.TRANS64.TRYWAIT P0, [R6+URZ+0x31c20], R5 ;  /* 0x031c2005060075a7 */ /* 0x000e24000800017f */
[----:B0-----:R-:W-:Y:S05]  /*1d300*/  @!P0 BRA `(.L_x_10285) ;  /* 0x0000005000608947 */ /* 0x001fea0003800000 */
.L_x_10416:
[----:B------:R-:W-:Y:S05]  /*1d310*/  BSYNC B1 ;  /* 0x0000000000017941 */ /* 0x000fea0003800000 */
.L_x_10284:
[----:B------:R-:W-:Y:S04]  /*1d320*/  BSSY B1, `(.L_x_10286) ;  /* 0x0000049000017945 */ /* 0x000fe80003800000 */
[----:B------:R-:W-:Y:S05]  /*1d330*/  @!P6 BRA `(.L_x_10287) ;  /* 0x00000004001ce947 */ /* 0x000fea0003800000 */
[----:B0-----:R-:W-:Y:S01]  /*1d340*/  IMAD R5, R25, 0x8, R6 ;  /* 0x0000000819057824 */ /* 0x001fe200078e0206 */
[----:B------:R-:W-:-:S04]  /*1d350*/  SHF.L.U32 R10, R26, 0x1f, RZ ;  /* 0x0000001f1a0a7819 */ /* 0x000fc800000006ff */
[----:B------:R-:W0:Y:S02]  /*1d360*/  SYNCS.PHASECHK.TRANS64.TRYWAIT P0, [R5+URZ+0x31ca0], R10 ;  /* 0x031ca00a050075a7 */ /* 0x000e24000800017f */
[----:B0-----:R-:W-:Y:S05]  /*1d370*/  @!P0 BRA `(.L_x_10288) ;  /* 0x0000005000588947 */ /* 0x001fea0003800000 */
.L_x_10417:
        /* <DEDUP_REMOVED lines=9> */
.L_x_10289:
[----:B------:R-:W-:Y:S01]  /*1d410*/  IMAD R9, R25, 0x6c00, R6 ;  /* 0x00006c0019097824 */ /* 0x000fe200078e0206 */
[----:B------:R-:W-:Y:S01]  /*1d420*/  R2UR UR9, R5 ;  /* 0x00000000050972ca */ /* 0x000fe200000e0000 */
[----:B------:R-:W-:Y:S01]  /*1d430*/  IMAD R7, R3, 0x90, R8 ;  /* 0x0000009003077824 */ /* 0x000fe200078e0208 */
        /* <DEDUP_REMOVED lines=22> */
[----:B------:R2:W-:Y:S01]  /*1d5a0*/  UTMALDG.4D [UR8], [UR4], desc[UR6] ;  /* 0x00000608040075b4 */ /* 0x0005e20008019000 */
[----:B------:R-:W3:Y:S02]  /*1d5b0*/  SYNCS.PHASECHK.TRANS64.TRYWAIT P0, [R5+URZ+0x31cc0], R10 ;  /* 0x031cc00a050075a7 */ /* 0x000ee4000800017f */
[----:B--23--:R-:W-:Y:S05]  /*1d5c0*/  @!P0 BRA `(.L_x_10290) ;  /* 0x0000004c00d88947 */ /* 0x00cfea0003800000 */
.L_x_10418:
[----:B------:R-:W-:Y:S05]  /*1d5d0*/  @P1 BRA `(.L_x_10291) ;  /* 0x0000000000141947 */ /* 0x000fea0003800000 */
[----:B------:R-:W-:Y:S01]  /*1d5e0*/  ISETP.NE.AND P0, PT, R27, RZ, PT ;  /* 0x000000ff1b00720c */ /* 0x000fe20003f05270 */
[----:B0-2---:R-:W-:-:S04]  /*1d5f0*/  IMAD.MOV.U32 R10, RZ, RZ, 0x6c00 ;  /* 0x00006c00ff0a7424 */ /* 0x005fc800078e00ff */
[----:B------:R3:W-:Y:S08]  /*1d600*/  SYNCS.ARRIVE.TRANS64 RZ, [R5+URZ+0x31cb0], R10 ;  /* 0x031cb00a05ff79a7 */ /* 0x0007f0000800003f */
[----:B------:R-:W-:Y:S05]  /*1d610*/  @!P0 BRA `(.L_x_10291) ;  /* 0x0000000000048947 */ /* 0x000fea0003800000 */
[----:B------:R-:W-:Y:S01]  /*1d620*/  BPT.TRAP 0x1 ;  /* 0x000000040000795c */ /* 0x000fe20000300000 */
.L_x_10291:
        /* <DEDUP_REMOVED lines=16> */
[----:B----4-:R-:W-:Y:S01]  /*1d730*/  UMOV UR8, UR14 ;  /* 0x0000000e00087c82 */ /* 0x010fe20008000000 */
[----:B------:R-:W-:Y:S01]  /*1d740*/  UMOV UR10, UR16 ;  /* 0x00000010000a7c82 */ /* 0x000fe20008000000 */
[----:B------:R-:W-:Y:S01]  /*1d750*/  UMOV UR14, 0x40 ;  /* 0x00000040000e7882 */ /* 0x000fe20000000000 */
[----:B------:R4:W-:Y:S02]  /*1d760*/  UTMALDG.4D [UR8], [UR4], desc[UR6] ;  /* 0x00000608040075b4 */ /* 0x0009e40008019000 */
[----:B----4-:R-:W-:Y:S01]  /*1d770*/  UMOV UR8, UR15 ;  /* 0x0000000f00087c82 */ /* 0x010fe20008000000 */
[----:B------:R-:W-:Y:S02]  /*1d780*/  UMOV UR10, UR14 ;  /* 0x0000000e000a7c82 */ /* 0x000fe40008000000 */
[----:B------:R4:W-:Y:S02]  /*1d790*/  UTMALDG.4D [UR8], [UR4], desc[UR6] ;  /* 0x00000608040075b4 */ /* 0x0009e40008019000 */
[----:B----4-:R-:W-:Y:S01]  /*1d7a0*/  NOP ;  /* 0x0000000000007918 */ /* 0x010fe20000000000 */
.L_x_10287:
[----:B------:R-:W-:Y:S05]  /*1d7b0*/  BSYNC B1 ;  /* 0x0000000000017941 */ /* 0x000fea0003800000 */
.L_x_10286:
[----:B------:R-:W-:Y:S01]  /*1d7c0*/  VIADD R25, R25, 0x1 ;  /* 0x0000000119197836 */ /* 0x000fe20000000000 */
[----:B------:R-:W-:Y:S01]  /*1d7d0*/  PLOP3.LUT P2, PT, PT, PT, PT, 0x8, 0x0 ;  /* 0x000000000000781c */ /* 0x000fe20003f4e170 */
[----:B------:R-:W-:-:S03]  /*1d7e0*/  VIADD R3, R3, 0xfffffffe ;  /* 0xfffffffe03037836 */ /* 0x000fc60000000000 */
[----:B------:R-:W-:-:S04]  /*1d7f0*/  ISETP.NE.AND P0, PT, R25, 0x2, PT ;  /* 0x000000021900780c */ /* 0x000fc80003f05270 */
[----:B------:R-:W-:Y:S02]  /*1d800*/  SEL R25, R25, RZ, P0 ;  /* 0x000000ff19197207 */ /* 0x000fe40000000000 */
[----:B0123--:R-:W-:Y:S02]  /*1d810*/  SEL R5, RZ, 0x1, P0 ;  /* 0x00000001ff057807 */ /* 0x00ffe40000000000 */
[----:B------:R-:W-:Y:S02]  /*1d820*/  ISETP.GE.AND P0, PT, R3, R2, PT ;  /* 0x000000020300720c */ /* 0x000fe40003f06270 */
[----:B------:R-:W-:-:S11]  /*1d830*/  LOP3.LUT R26, R26, R5, RZ, 0x3c, !PT ;  /* 0x000000051a1a7212 */ /* 0x000fd600078e3cff */
[----:B------:R-:W-:Y:S05]  /*1d840*/  @!P0 BRA `(.L_x_10281) ;  /* 0x00000004004c8947 */ /* 0x000fea0003800000 */
.L_x_10298:
[----:B------:R-:W-:Y:S05]  /*1d850*/  YIELD ;  /* 0x0000000000007946 */ /* 0x000fea0003800000 */
[----:B------:R-:W-:Y:S04]  /*1d860*/  BSSY B1, `(.L_x_10292) ;  /* 0x0000048000017945 */ /* 0x000fe80003800000 */
[----:B------:R-:W-:Y:S05]  /*1d870*/  @!P6 BRA `(.L_x_10293) ;  /* 0x000000040018e947 */ /* 0x000fea0003800000 */
[----:B------:R-:W-:Y:S01]  /*1d880*/  IMAD R10, R25, 0x8, R6 ;  /* 0x00000008190a7824 */ /* 0x000fe200078e0206 */
[----:B------:R-:W-:-:S04]  /*1d890*/  SHF.L.U32 R5, R26, 0x1f, RZ ;  /* 0x0000001f1a057819 */ /* 0x000fc800000006ff */
[----:B------:R-:W0:Y:S02]  /*1d8a0*/  SYNCS.PHASECHK.TRANS64.TRYWAIT P0, [R10+URZ+0x31ca0], R5 ;  /* 0x031ca0050a0075a7 */ /* 0x000e24000800017f */
[----:B0-----:R-:W-:Y:S05]  /*1d8b0*/  @!P0 BRA `(.L_x_10294) ;  /* 0x0000004c00308947 */ /* 0x001fea0003800000 */
.L_x_10419:
        /* <DEDUP_REMOVED lines=9> */
.L_x_10295:
        /* <DEDUP_REMOVED lines=27> */
.L_x_10420:
[----:B------:R-:W-:Y:S05]  /*1db00*/  @P0 BRA `(.L_x_10297) ;  /* 0x0000000000140947 */ /* 0x000fea0003800000 */
[----:B------:R-:W-:Y:S01]  /*1db10*/  ISETP.NE.AND P1, PT, R27, RZ, PT ;  /* 0x000000ff1b00720c */ /* 0x000fe20003f25270 */
[----:B01----:R-:W-:-:S04]  /*1db20*/  IMAD.MOV.U32 R5, RZ, RZ, 0x6c00 ;  /* 0x00006c00ff057424 */ /* 0x003fc800078e00ff */
[----:B------:R2:W-:Y:S08]  /*1db30*/  SYNCS.ARRIVE.TRANS64 RZ, [R10+URZ+0x31cb0], R5 ;  /* 0x031cb0050aff79a7 */ /* 0x0005f0000800003f */
[----:B------:R-:W-:Y:S05]  /*1db40*/  @!P1 BRA `(.L_x_10297) ;  /* 0x0000000000049947 */ /* 0x000fea0003800000 */
[----:B------:R-:W-:Y:S01]  /*1db50*/  BPT.TRAP 0x1 ;  /* 0x000000040000795c */ /* 0x000fe20000300000 */
.L_x_10297:
        /* <DEDUP_REMOVED lines=24> */
.L_x_10293:
[----:B------:R-:W-:Y:S05]  /*1dce0*/  BSYNC B1 ;  /* 0x0000000000017941 */ /* 0x000fea0003800000 */
.L_x_10292:
[----:B------:R-:W-:-:S05]  /*1dcf0*/  VIADD R25, R25, 0x1 ;  /* 0x0000000119197836 */ /* 0x000fca0000000000 */
[----:B------:R-:W-:-:S04]  /*1dd00*/  ISETP.NE.AND P0, PT, R25, 0x2, PT ;  /* 0x000000021900780c */ /* 0x000fc80003f05270 */
[----:B012---:R-:W-:Y:S02]  /*1dd10*/  SEL R5, RZ, 0x1, P0 ;  /* 0x00000001ff057807 */ /* 0x007fe40000000000 */
[----:B------:R-:W-:Y:S02]  /*1dd20*/  SEL R25, R25, RZ, P0 ;  /* 0x000000ff19197207 */ /* 0x000fe40000000000 */
[C---:B------:R-:W-:Y:S02]  /*1dd30*/  ISETP.GT.AND P0, PT, R3.reuse, R2, PT ;  /* 0x000000020300720c */ /* 0x040fe40003f04270 */
[----:B------:R-:W-:Y:S01]  /*1dd40*/  LOP3.LUT R26, R26, R5, RZ, 0x3c, !PT ;  /* 0x000000051a1a7212 */ /* 0x000fe200078e3cff */
[----:B------:R-:W-:-:S04]  /*1dd50*/  VIADD R5, R3, 0xffffffff ;  /* 0xffffffff03057836 */ /* 0x000fc80000000000 */
[----:B------:R-:W-:-:S06]  /*1dd60*/  IMAD.MOV.U32 R3, RZ, RZ, R5 ;  /* 0x000000ffff037224 */ /* 0x000fcc00078e0005 */
[----:B------:R-:W-:Y:S05]  /*1dd70*/  @P0 BRA `(.L_x_10298) ;  /* 0xfffffff800b40947 */ /* 0x000fea000383ffff */
.L_x_10281:
[----:B------:R-:W-:Y:S05]  /*1dd80*/  BSYNC B0 ;  /* 0x0000000000007941 */ /* 0x000fea0003800000 */
.L_x_10280:
        /* <DEDUP_REMOVED lines=22> */
.L_x_10300:
        /* <DEDUP_REMOVED lines=22> */
.L_x_10302:
        /* <DEDUP_REMOVED lines=19> */
.L_x_10304:
        /* <DEDUP_REMOVED lines=16> */
.L_x_10303:
[----:B------:R-:W2:Y:S01]  /*1e280*/  LDL.LU R2, [R1+0x8] ;  /* 0x0000080001027983 */ /* 0x000ea20000300800 */
[----:B------:R-:W-:Y:S01]  /*1e290*/  ULDC.64 UR4, c[0x0][0x9f8] ;  /* 0x00027e0000047ab9 */ /* 0x000fe20000000a00 */
[----:B------:R-:W0:Y:S02]  /*1e2a0*/  LDC R0, c[0x0][0x428] ;  /* 0x00010a00ff007b82 */ /* 0x000e240000000800 */
[----:B------:R-:W3:Y:S04]  /*1e2b0*/  LDL.LU R21, [R1+0xc] ;  /* 0x00000c0001157983 */ /* 0x000ee80000300800 */
[----:B------:R-:W4:Y:S01]  /*1e2c0*/  LDL.LU R20, [R1+0x14] ;  /* 0x0000140001147983 */ /* 0x000f220000300800 */
[----:B------:R-:W-:Y:S01]  /*1e2d0*/  ISETP.NE.U32.AND P0, PT, RZ, UR4, PT ;  /* 0x00000004ff007c0c */ /* 0x000fe2000bf05070 */
[----:B------:R-:W-:Y:S01]  /*1e2e0*/  IMAD.MOV.U32 R6, RZ, RZ, R29 ;  /* 0x000000ffff067224 */ /* 0x000fe200078e001d */
[----:B------:R-:W-:-:S02]  /*1e2f0*/  ULDC.64 UR6, c[0x0][0x208] ;  /* 0x0000820000067ab9 */ /* 0x000fc40000000a00 */
        /* <DEDUP_REMOVED lines=15> */
[----:B------:R-:W2:Y:S01]  /*1e3f0*/  @P0 LDC R4, c[0x0][0x430] ;  /* 0x00010c00ff040b82 */ /* 0x000ea20000000800 */
[----:B0-----:R-:W-:-:S05]  /*1e400*/  @P0 IMAD.HI.U32 R5, R18, R5, RZ ;  /* 0x0000000512050227 */ /* 0x001fca00078e00ff */
[----:B--2---:R-:W-:Y:S02]  /*1e410*/  @P0 SHF.R.U32.HI R0, RZ, R4, R5 ;  /* 0x00000004ff000219 */ /* 0x004fe40000011605 */
[----:B------:R-:W-:-:S04]  /*1e420*/  ISETP.NE.U32.AND P0, PT, RZ, UR4, PT ;  /* 0x00000004ff007c0c */ /* 0x000fc8000bf05070 */
[----:B------:R-:W-:-:S04]  /*1e430*/  ISETP.NE.AND.EX P0, PT, RZ, UR5, PT, P0 ;  /* 0x00000005ff007c0c */ /* 0x000fc8000bf05300 */
[----:B-1----:R-:W-:-:S09]  /*1e440*/  SEL R9, R29, RZ, !P0 ;  /* 0x000000ff1d097207 */ /* 0x002fd20004000000 */
.L_x_10305:
        /* <DEDUP_REMOVED lines=14> */
.L_x_10306:
        /* <DEDUP_REMOVED lines=13> */
.L_x_10307:
        /* <DEDUP_REMOVED lines=18> */
.L_x_10423:
[----:B------:R-:W-:Y:S01]  /*1e720*/  UMOV UR4, 0xffffffff ;  /* 0xffffffff00047882 */ /* 0x000fe20000000000 */
[----:B------:R-:W-:Y:S02]  /*1e730*/  SHF.R.S32.HI R12, RZ, 0x1f, R6 ;  /* 0x0000001fff0c7819 */ /* 0x000fe40000011406 */
[----:B------:R-:W-:Y:S05]  /*1e740*/  BRA.DIV UR4, `(.L_x_10309) ;  /* 0x0000003e04e87947 */ /* 0x000fea000b800000 */
[----:B------:R-:W-:-:S13]  /*1e750*/  ELECT P6, URZ, PT ;  /* 0x00000000003f782f */ /* 0x000fda00038c0000 */
.L_x_10426:
        /* <DEDUP_REMOVED lines=23> */
.L_x_10311:
[----:B------:R-:W-:Y:S01]  /*1e8d0*/  IMAD R5, R22, 0x8, R28 ;  /* 0x0000000816057824 */ /* 0x000fe200078e021c */
[----:B------:R-:W-:-:S04]  /*1e8e0*/  SHF.L.U32 R4, R24, 0x1f, RZ ;  /* 0x0000001f18047819 */ /* 0x000fc800000006ff */
[----:B------:R-:W1:Y:S02]  /*1e8f0*/  SYNCS.PHASECHK.TRANS64.TRYWAIT P0, [R5+URZ+0x31c40], R4 ;  /* 0x031c4004050075a7 */ /* 0x000e64000800017f */
[----:B-1----:R-:W-:Y:S05]  /*1e900*/  @!P0 BRA `(.L_x_10312) ;  /* 0x0000003c00988947 */ /* 0x002fea0003800000 */
.L_x_10427:
        /* <DEDUP_REMOVED lines=9> */
.L_x_10313:
        /* <DEDUP_REMOVED lines=28> */
.L_x_10310:
        /* <DEDUP_REMOVED lines=41> */
[----:B0-----:R-:W-:-:S04]  /*1edf0*/  SHF.L.U32 R5, R4, 0x1f, RZ ;  /* 0x0000001f04057819 */ /* 0x001fc800000006ff */
[----:B------:R-:W0:Y:S02]  /*1ee00*/  SYNCS.PHASECHK.TRANS64.TRYWAIT P0, [R28+URZ+0x31c20], R5 ;  /* 0x031c20051c0075a7 */ /* 0x000e24000800017f */
[----:B0--3--:R-:W-:Y:S05]  /*1ee10*/  @!P0 BRA `(.L_x_10315) ;  /* 0x0000003800688947 */ /* 0x009fea0003800000 */
.L_x_10428:
[----:B------:R-:W-:Y:S05]  /*1ee20*/  BSYNC B0 ;  /* 0x0000000000007941 */ /* 0x000fea0003800000 */
.L_x_10314:
[----:B------:R-:W2:Y:S01]  /*1ee30*/  LDL R4, [R1+0x4] ;  /* 0x0000040001047983 */ /* 0x000ea20000100800 */
[----:B------:R-:W-:Y:S01]  /*1ee40*/  BSSY B0, `(.L_x_10316) ;  /* 0x000017c000007945 */ /* 0x000fe20003800000 */
[----:B--2---:R-:W-:-:S13]  /*1ee50*/  ISETP.GE.AND P0, PT, R4, 0x2, PT ;  /* 0x000000020400780c */ /* 0x004fda0003f06270 */
[----:B------:R-:W-:Y:S05]  /*1ee60*/  @!P0 BRA `(.L_x_10317) ;  /* 0x0000001400e48947 */ /* 0x000fea0003800000 */
[C---:B------:R-:W-:Y:S01]  /*1ee70*/  VIADD R10, R4.reuse, 0xfffffffe ;  /* 0xfffffffe040a7836 */ /* 0x040fe20000000000 */
[----:B------:R-:W-:Y:S01]  /*1ee80*/  LOP3.LUT R4, R4, 0x1, RZ, 0xc0, !PT ;  /* 0x0000000104047812 */ /* 0x000fe200078ec0ff */
[----:B------:R-:W-:Y:S02]  /*1ee90*/  BSSY B1, `(.L_x_10318) ;  /* 0x000007f000017945 */ /* 0x000fe40003800000 */
[----:B------:R-:W-:Y:S01]  /*1eea0*/  IMAD.MOV.U32 R9, RZ, RZ, R10 ;  /* 0x000000ffff097224 */ /* 0x000fe200078e000a */
[----:B------:R-:W-:-:S13]  /*1eeb0*/  ISETP.NE.U32.AND P0, PT, R4, 0x1, PT ;  /* 0x000000010400780c */ /* 0x000fda0003f05070 */
        /* <DEDUP_REMOVED lines=13> */
[----:B------:R-:W1:Y:S01]  /*1ef90*/  LDC R15, c[0x0][0x41c] ;  /* 0x00010700ff0f7b82 */ /* 0x000e620000000800 */
[----:B------:R-:W-:Y:S01]  /*1efa0*/  IMAD.MOV.U32 R9, RZ, RZ, R10 ;  /* 0x000000ffff097224 */ /* 0x000fe200078e000a */
[----:B------:R-:W-:Y:S01]  /*1efb0*/  ULDC.64 UR4, c[0x0][0x408] ;  /* 0x0001020000047ab9 */ /* 0x000fe20000000a00 */
[----:B------:R-:W-:Y:S01]  /*1efc0*/  ULDC.64 UR6, c[0x0][0x208] ;  /* 0x0000820000067ab9 */ /* 0x000fe20000000a00 */
[----:B------:R-:W-:-:S04]  /*1efd0*/  IMAD R17, R12, UR4, RZ ;  /* 0x000000040c117c24 */ /* 0x000fc8000f8e02ff */
[----:B------:R-:W-:Y:S01]  /*1efe0*/  IMAD R14, R6, UR5, R17 ;  /* 0x00000005060e7c24 */ /* 0x000fe2000f8e0211 */
[----:B-1----:R-:W-:-:S13]  /*1eff0*/  ISETP.NE.AND P0, PT, R15, 0x1, PT ;  /* 0x000000010f00780c */ /* 0x002fda0003f05270 */
        /* <DEDUP_REMOVED lines=12> */
.L_x_10322:
[----:B-1----:R-:W-:Y:S01]  /*1f0c0*/  IMAD R3, R11, 0x8, R28 ;  /* 0x000000080b037824 */ /* 0x002fe200078e021c */
[----:B------:R-:W-:-:S04]  /*1f0d0*/  SHF.L.U32 R2, R13, 0x1f, RZ ;  /* 0x0000001f0d027819 */ /* 0x000fc800000006ff */
[----:B------:R-:W1:Y:S02]  /*1f0e0*/  SYNCS.PHASECHK.TRANS64.TRYWAIT P0, [R3+URZ+0x31c40], R2 ;  /* 0x031c4002030075a7 */ /* 0x000e64000800017f */
[----:B-1----:R-:W-:Y:S05]  /*1f0f0*/  @!P0 BRA `(.L_x_10323) ;  /* 0x0000003400c48947 */ /* 0x002fea0003800000 */
.L_x_10429:
        /* <DEDUP_REMOVED lines=9> */
.L_x_10324:
        /* <DEDUP_REMOVED lines=31> */
.L_x_10430:
        /* <DEDUP_REMOVED lines=10> */
.L_x_10326:
[----:B------:R-:W2:Y:S02]  /*1f420*/  LDL R3, [R1] ;  /* 0x0000000001037983 */ /* 0x000ea40000100800 */
[----:B--2---:R-:W-:-:S13]  /*1f430*/  LOP3.LUT P0, RZ, R3, 0x40, RZ, 0xc0, !PT ;  /* 0x0000004003ff7812 */ /* 0x004fda000780c0ff */
[----:B------:R-:W-:Y:S05]  /*1f440*/  @P0 BRA `(.L_x_10327) ;  /* 0x0000000000040947 */ /* 0x000fea0003800000 */
[----:B------:R-:W-:Y:S01]  /*1f450*/  BPT.TRAP 0x1 ;  /* 0x000000040000795c */ /* 0x000fe20000300000 */
.L_x_10327:
        /* <DEDUP_REMOVED lines=29> */
.L_x_10321:
[----:B------:R-:W-:Y:S05]  /*1f630*/  BSYNC B2 ;  /* 0x0000000000027941 */ /* 0x000fea0003800000 */
.L_x_10320:
[----:B------:R-:W2:Y:S01]  /*1f640*/  LDL.LU R2, [R1+0x4] ;  /* 0x0000040001027983 */ /* 0x000ea20000300800 */
[----:B------:R-:W-:Y:S02]  /*1f650*/  IMAD.MOV.U32 R22, RZ, RZ, R11 ;  /* 0x000000ffff167224 */ /* 0x000fe400078e000b */
[----:B------:R-:W-:Y:S02]  /*1f660*/  IMAD.MOV.U32 R24, RZ, RZ, R13 ;  /* 0x000000ffff187224 */ /* 0x000fe400078e000d */
[----:B--2---:R-:W-:-:S07]  /*1f670*/  VIADD R9, R2, 0xfffffffd ;  /* 0xfffffffd02097836 */ /* 0x004fce0000000000 */
.L_x_10319:
[----:B------:R-:W-:Y:S05]  /*1f680*/  BSYNC B1 ;  /* 0x0000000000017941 */ /* 0x000fea0003800000 */
.L_x_10318:
[----:B------:R-:W-:-:S13]  /*1f690*/  ISETP.NE.AND P0, PT, R10, RZ, PT ;  /* 0x000000ff0a00720c */ /* 0x000fda0003f05270 */
[----:B------:R-:W-:Y:S05]  /*1f6a0*/  @!P0 BRA `(.L_x_10317) ;  /* 0x0000000c00d48947 */ /* 0x000fea0003800000 */
[----:B------:R-:W-:-:S07]  /*1f6b0*/  IMAD.MOV.U32 R4, RZ, RZ, R8 ;  /* 0x000000ffff047224 */ /* 0x000fce00078e0008 */
.L_x_10344:
        /* <DEDUP_REMOVED lines=13> */
[----:B------:R-:W1:Y:S01]  /*1f790*/  LDC R13, c[0x0][0x41c] ;  /* 0x00010700ff0d7b82 */ /* 0x000e620000000800 */
[----:B------:R-:W-:Y:S01]  /*1f7a0*/  IMAD.MOV.U32 R14, RZ, RZ, R9 ;  /* 0x000000ffff0e7224 */ /* 0x000fe200078e0009 */
[----:B------:R-:W-:Y:S01]  /*1f7b0*/  ULDC.64 UR6, c[0x0][0x408] ;  /* 0x0001020000067ab9 */ /* 0x000fe20000000a00 */
[----:B------:R-:W-:Y:S01]  /*1f7c0*/  ULDC.64 UR8, c[0x0][0x208] ;  /* 0x0000820000087ab9 */ /* 0x000fe20000000a00 */
[----:B0-----:R-:W-:-:S04]  /*1f7d0*/  IMAD R5, R12, UR6, RZ ;  /* 0x000000060c057c24 */ /* 0x001fc8000f8e02ff */
[----:B------:R-:W-:Y:S01]  /*1f7e0*/  IMAD R5, R6, UR7, R5 ;  /* 0x0000000706057c24 */ /* 0x000fe2000f8e0205 */
[----:B-1----:R-:W-:-:S13]  /*1f7f0*/  ISETP.NE.AND P0, PT, R13, 0x1, PT ;  /* 0x000000010d00780c */ /* 0x002fda0003f05270 */
        /* <DEDUP_REMOVED lines=12> */
.L_x_10330:
[----:B------:R-:W-:Y:S01]  /*1f8c0*/  IMAD R3, R10, 0x8, R28 ;  /* 0x000000080a037824 */ /* 0x000fe200078e021c */
[----:B------:R-:W-:-:S04]  /*1f8d0*/  SHF.L.U32 R2, R11, 0x1f, RZ ;  /* 0x0000001f0b027819 */ /* 0x000fc800000006ff */
[----:B------:R-:W2:Y:S02]  /*1f8e0*/  SYNCS.PHASECHK.TRANS64.TRYWAIT P0, [R3+URZ+0x31c40], R2 ;  /* 0x031c4002030075a7 */ /* 0x000ea4000800017f */
[----:B--2---:R-:W-:Y:S05]  /*1f8f0*/  @!P0 BRA `(.L_x_10331) ;  /* 0x0000002c00ec8947 */ /* 0x004fea0003800000 */
.L_x_10431:
[----:B01----:R-:W0:Y:S02]  /*1f900*/  S2R R5, SR_TID.X ;  /* 0x0000000000057919 */ /* 0x003e240000002100 */
        /* <DEDUP_REMOVED lines=8> */
.L_x_10332:
[--C-:B0-2---:R-:W-:Y:S01]  /*1f990*/  IMAD R2, R10, 0x6c00, R28.reuse ;  /* 0x00006c000a027824 */ /* 0x105fe200078e021c */
        /* <DEDUP_REMOVED lines=30> */
.L_x_10432:
        /* <DEDUP_REMOVED lines=10> */
.L_x_10334:
[----:B------:R-:W2:Y:S02]  /*1fc20*/  LDL R2, [R1] ;  /* 0x0000000001027983 */ /* 0x000ea40000100800 */
[----:B--2---:R-:W-:-:S13]  /*1fc30*/  LOP3.LUT P0, RZ, R2, 0x40, RZ, 0xc0, !PT ;  /* 0x0000004002ff7812 */ /* 0x004fda000780c0ff */
[----:B------:R-:W-:Y:S05]  /*1fc40*/  @P0 BRA `(.L_x_10335) ;  /* 0x0000000000040947 */ /* 0x000fea0003800000 */
[----:B------:R-:W-:Y:S01]  /*1fc50*/  BPT.TRAP 0x1 ;  /* 0x000000040000795c */ /* 0x000fe20000300000 */
.L_x_10335:
        /* <DEDUP_REMOVED lines=30> */
.L_x_10329:
[----:B------:R-:W-:Y:S05]  /*1fe40*/  BSYNC B1 ;  /* 0x0000000000017941 */ /* 0x000fea0003800000 */
.L_x_10328:
        /* <DEDUP_REMOVED lines=31> */
.L_x_10338:
[----:B------:R-:W-:Y:S01]  /*20040*/  IMAD R2, R22, 0x8, R28 ;  /* 0x0000000816027824 */ /* 0x000fe200078e021c */
[----:B------:R-:W-:-:S04]  /*20050*/  SHF.L.U32 R3, R24, 0x1f, RZ ;  /* 0x0000001f18037819 */ /* 0x000fc800000006ff */
[----:B------:R-:W1:Y:S02]  /*20060*/  SYNCS.PHASECHK.TRANS64.TRYWAIT P0, [R2+URZ+0x31c40], R3 ;  /* 0x031c4003020075a7 */ /* 0x000e64000800017f */
[----:B-1----:R-:W-:Y:S05]  /*20070*/  @!P0 BRA `(.L_x_10339) ;  /* 0x0000002800348947 */ /* 0x002fea0003800000 */
.L_x_10433:
        /* <DEDUP_REMOVED lines=9> */
.L_x_10340:
        /* <DEDUP_REMOVED lines=31> */
.L_x_10434:
        /* <DEDUP_REMOVED lines=10> */
.L_x_10342:
[----:B------:R-:W2:Y:S02]  /*203a0*/  LDL R3, [R1] ;  /* 0x0000000001037983 */ /* 0x000ea40000100800 */
[----:B--2---:R-:W-:-:S13]  /*203b0*/  LOP3.LUT P0, RZ, R3, 0x40, RZ, 0xc0, !PT ;  /* 0x0000004003ff7812 */ /* 0x004fda000780c0ff */
[----:B------:R-:W-:Y:S05]  /*203c0*/  @P0 BRA `(.L_x_10343) ;  /* 0x0000000000040947 */ /* 0x000fea0003800000 */
[----:B------:R-:W-:Y:S01]  /*203d0*/  BPT.TRAP 0x1 ;  /* 0x000000040000795c */ /* 0x000fe20000300000 */
.L_x_10343:
        /* <DEDUP_REMOVED lines=29> */
.L_x_10337:
[----:B------:R-:W-:Y:S05]  /*205b0*/  BSYNC B1 ;  /* 0x0000000000017941 */ /* 0x000fea0003800000 */
.L_x_10336:
[C---:B------:R-:W-:Y:S01]  /*205c0*/  ISETP.GT.AND P0, PT, R9.reuse, 0x1, PT ;  /* 0x000000010900780c */ /* 0x040fe20003f04270 */
[----:B0-----:R-:W-:-:S04]  /*205d0*/  VIADD R2, R9, 0xfffffffe ;  /* 0xfffffffe09027836 */ /* 0x001fc80000000000 */
[----:B------:R-:W-:-:S08]  /*205e0*/  IMAD.MOV.U32 R9, RZ, RZ, R2 ;  /* 0x000000ffff097224 */ /* 0x000fd000078e0002 */
[----:B------:R-:W-:Y:S05]  /*205f0*/  @P0 BRA `(.L_x_10344) ;  /* 0xfffffff000300947 */ /* 0x000fea000383ffff */
.L_x_10317:
[----:B------:R-:W-:Y:S05]  /*20600*/  BSYNC B0 ;  /* 0x0000000000007941 */ /* 0x000fea0003800000 */
.L_x_10316:
[----:B------:R-:W-:Y:S01]  /*20610*/  ISETP.NE.AND P0, PT, R27, RZ, PT ;  /* 0x000000ff1b00720c */ /* 0x000fe20003f05270 */
[----:B------:R-:W-:-:S12]  /*20620*/  BSSY B0, `(.L_x_10345) ;  /* 0x000000f000007945 */ /* 0x000fd80003800000 */
[----:B------:R-:W-:Y:S05]  /*20630*/  @P0 BRA `(.L_x_10346) ;  /* 0x0000000000340947 */ /* 0x000fea0003800000 */
[----:B------:R-:W1:Y:S01]  /*20640*/  S2R R9, SR_LANEID ;  /* 0x0000000000097919 */ /* 0x000e620000000000 */
[----:B------:R-:W-:Y:S01]  /*20650*/  VOTEU.ANY UR4, UPT, PT ;  /* 0x0000000000047886 */ /* 0x000fe200038e0100 */
[----:B------:R-:W2:Y:S01]  /*20660*/  LDC.64 R2, c[0x0][0xc38] ;  /* 0x00030e00ff027b82 */ /* 0x000ea20000000a00 */
[----:B------:R-:W1:Y:S01]  /*20670*/  FLO.U32 R4, UR4 ;  /* 0x0000000400047d00 */ /* 0x000e6200080e0000 */
[----:B------:R-:W-:-:S07]  /*20680*/  ULDC.64 UR6, c[0x0][0x208] ;  /* 0x0000820000067ab9 */ /* 0x000fce0000000a00 */
[----:B0-----:R-:W2:Y:S01]  /*20690*/  POPC R5, UR4 ;  /* 0x0000000400057d09 */ /* 0x001ea20008000000 */
[----:B-1----:R-:W-:-:S13]  /*206a0*/  ISETP.EQ.U32.AND P0, PT, R4, R9, PT ;  /* 0x000000090400720c */ /* 0x002fda0003f02070 */
[----:B--2---:R-:W2:Y:S01]  /*206b0*/  @P0 ATOMG.E.ADD.STRONG.GPU PT, R3, desc[UR6][R2.64], R5 ;  /* 0x00000005020309a8 */ /* 0x004ea200081ee1c6 */
[----:B------:R-:W0:Y:S02]  /*206c0*/  S2R R6, SR_LTMASK ;  /* 0x0000000000067919 */ /* 0x000e240000003900 */
[----:B0-----:R-:W-:-:S04]  /*206d0*/  LOP3.LUT R6, R6, UR4, RZ, 0xc0, !PT ;  /* 0x0000000406067c12 */ /* 0x001fc8000f8ec0ff */
[----:B------:R-:W0:Y:S01]  /*206e0*/  POPC R9, R6 ;  /* 0x0000000600097309 */ /* 0x000e220000000000 */
[----:B--2---:R-:W0:Y:S02]  /*206f0*/  SHFL.IDX PT, R4, R3, R4, 0x1f ;  /* 0x00001f0403047589 */ /* 0x004e2400000e0000 */
[----:B0-----:R-:W-:-:S07]  /*20700*/  IADD3 R16, R4, UR36, R9 ;  /* 0x0000002404107c10 */ /* 0x001fce000fffe009 */
.L_x_10346:
[----:B------:R-:W-:Y:S05]  /*20710*/  BSYNC B0 ;  /* 0x0000000000007941 */ /* 0x000fea0003800000 */
.L_x_10345:
[----:B------:R-:W-:Y:S04]  /*20720*/  BSSY B0, `(.L_x_10347) ;  /* 0x0000030000007945 */ /* 0x000fe80003800000 */
[----:B------:R-:W-:Y:S05]  /*20730*/  @!P6 BRA `(.L_x_10348) ;  /* 0x0000000000b8e947 */ /* 0x000fea0003800000 */
[----:B------:R-:W-:Y:S01]  /*20740*/  IMAD R3, R22, 0x8, R28 ;  /* 0x0000000816037824 */ /* 0x000fe200078e021c */
[----:B------:R-:W-:-:S04]  /*20750*/  SHF.L.U32 R2, R24, 0x1f, RZ ;  /* 0x0000001f18027819 */ /* 0x000fc800000006ff */
[----:B------:R-:W1:Y:S02]  /*20760*/  SYNCS.PHASECHK.TRANS64.TRYWAIT P0, [R3+URZ+0x31c60], R2 ;  /* 0x031c6002030075a7 */ /* 0x000e64000800017f */
[----:B-1----:R-:W-:Y:S05]  /*20770*/  @!P0 BRA `(.L_x_10349) ;  /* 0x00000020009c8947 */ /* 0x002fea0003800000 */
.L_x_10435:
        /* <DEDUP_REMOVED lines=10> */
.L_x_10350:
[----:B------:R-:W2:Y:S02]  /*20820*/  LDL R2, [R1] ;  /* 0x0000000001027983 */ /* 0x000ea40000100800 */
[----:B--2---:R-:W-:-:S13]  /*20830*/  LOP3.LUT P0, RZ, R2, 0x40, RZ, 0xc0, !PT ;  /* 0x0000004002ff7812 */ /* 0x004fda000780c0ff */
[----:B------:R-:W-:Y:S05]  /*20840*/  @P0 BRA `(.L_x_10351) ;  /* 0x0000000000040947 */ /* 0x000fea0003800000 */
[----:B------:R-:W-:Y:S01]  /*20850*/  BPT.TRAP 0x1 ;  /* 0x000000040000795c */ /* 0x000fe20000300000 */
.L_x_10351:
        /* <DEDUP_REMOVED lines=28> */
.L_x_10348:
[----:B------:R-:W-:Y:S05]  /*20a20*/  BSYNC B0 ;  /* 0x0000000000007941 */ /* 0x000fea0003800000 */
.L_x_10347:
[----:B------:R-:W-:-:S05]  /*20a30*/  VIADD R22, R22, 0x1 ;  /* 0x0000000116167836 */ /* 0x000fca0000000000 */
[----:B------:R-:W-:-:S04]  /*20a40*/  ISETP.NE.AND P0, PT, R22, 0x2, PT ;  /* 0x000000021600780c */ /* 0x000fc80003f05270 */
[----:B------:R-:W-:Y:S02]  /*20a50*/  SEL R3, RZ, 0x1, P0 ;  /* 0x00000001ff037807 */ /* 0x000fe40000000000 */
[----:B------:R-:W-:Y:S02]  /*20a60*/  SEL R22, R22, RZ, P0 ;  /* 0x000000ff16167207 */ /* 0x000fe40000000000 */
[----:B------:R-:W-:-:S07]  /*20a70*/  LOP3.LUT R24, R24, R3, RZ, 0x3c, !PT ;  /* 0x0000000318187212 */ /* 0x000fce00078e3cff */
.L_x_10301:
[----:B------:R-:W-:Y:S05]  /*20a80*/  BSYNC B6 ;  /* 0x0000000000067941 */ /* 0x000fea0003800000 */
.L_x_10299:
[----:B------:R-:W-:-:S03]  /*20a90*/  UMOV UR4, 0xffffffff ;  /* 0xffffffff00047882 */ /* 0x000fc60000000000 */
[----:B------:R-:W-:Y:S05]  /*20aa0*/  BRA.DIV UR4, `(.L_x_10352) ;  /* 0x0000001e04e47947 */ /* 0x000fea000b800000 */
[----:B------:R1:W2:Y:S04]  /*20ab0*/  SHFL.IDX PT, R4, R16, RZ, 0x1f ;  /* 0x00001fff10047589 */ /* 0x0002a800000e0000 */
[----:B0-----:R1:W0:Y:S02]  /*20ac0*/  SHFL.IDX PT, R5, R16, 0x1, 0x1f ;  /* 0x00201f0010057f89 */ /* 0x00122400000e0000 */
.L_x_10439:
        /* <DEDUP_REMOVED lines=8> */
[----:B------:R-:W3:Y:S01]  /*20b50*/  LDC.64 R2, c[0x0][0xc58] ;  /* 0x00031600ff027b82 */ /* 0x000ee20000000a00 */
[----:B------:R-:W-:Y:S01]  /*20b60*/  ULDC.64 UR4, c[0x0][0x208] ;  /* 0x0000820000047ab9 */ /* 0x000fe20000000a00 */
[----:B---3--:R-:W-:-:S06]  /*20b70*/  IMAD.WIDE R2, R7, 0x4, R2 ;  /* 0x0000000407027825 */ /* 0x008fcc00078e0202 */
[----:B------:R3:W5:Y:S02]  /*20b80*/  LDG.E R2, desc[UR4][R2.64] ;  /* 0x0000000402027981 */ /* 0x000764000c1e1900 */
.L_x_10354:
[----:B------:R-:W-:Y:S05]  /*20b90*/  BSYNC B0 ;  /* 0x0000000000007941 */ /* 0x000fea0003800000 */
.L_x_10353:
        /* <DEDUP_REMOVED lines=23> */
.L_x_10447:
[----:B------:R-:W-:Y:S02]  /*20d10*/  ULDC UR4, c[0x0][0xc10] ;  /* 0x0003040000047ab9 */ /* 0x000fe40000000800 */
[----:B------:R-:W-:-:S04]  /*20d20*/  IMAD.U32 R6, RZ, RZ, UR4 ;  /* 0x00000004ff067e24 */ /* 0x000fc8000f8e00ff */
[----:B----4-:R-:W-:-:S04]  /*20d30*/  IMAD R14, R14, R6, RZ ;  /* 0x000000060e0e7224 */ /* 0x010fc800078e02ff */
[----:B0-----:R-:W-:-:S05]  /*20d40*/  IMAD.IADD R5, R5, 0x1, R14 ;  /* 0x0000000105057824 */ /* 0x001fca00078e020e */
[----:B--2---:R-:W-:-:S13]  /*20d50*/  ISETP.GT.AND P0, PT, R5, R4, PT ;  /* 0x000000040500720c */ /* 0x004fda0003f04270 */
[----:B------:R-:W-:Y:S05]  /*20d60*/  @P0 BRA `(.L_x_10356) ;  /* 0x0000000000b00947 */ /* 0x000fea0003800000 */
[----:B------:R-:W0:Y:S02]  /*20d70*/  LDC R0, c[0x0][0xc14] ;  /* 0x00030500ff007b82 */ /* 0x000e240000000800 */
.L_x_10361:
        /* <DEDUP_REMOVED lines=9> */
[----:B---3--:R-:W0:Y:S01]  /*20e10*/  LDC.64 R2, c[0x0][0xc58] ;  /* 0x00031600ff027b82 */ /* 0x008e220000000a00 */
[----:B------:R-:W-:Y:S01]  /*20e20*/  ULDC.64 UR4, c[0x0][0x208] ;  /* 0x0000820000047ab9 */ /* 0x000fe20000000a00 */
[----:B0-----:R-:W-:-:S06]  /*20e30*/  IMAD.WIDE R2, R7, 0x4, R2 ;  /* 0x0000000407027825 */ /* 0x001fcc00078e0202 */
[----:B------:R0:W5:Y:S02]  /*20e40*/  LDG.E R2, desc[UR4][R2.64] ;  /* 0x0000000402027981 */ /* 0x000164000c1e1900 */
.L_x_10359:
[----:B------:R-:W-:Y:S05]  /*20e50*/  BSYNC B0 ;  /* 0x0000000000007941 */ /* 0x000fea0003800000 */
.L_x_10358:
        /* <DEDUP_REMOVED lines=11> */
[----:B0--3--:R-:W-:-:S05]  /*20f10*/  IMAD.IADD R3, R13, 0x1, R14 ;  /* 0x000000010d037824 */ /* 0x009fca00078e020e */
        /* <DEDUP_REMOVED lines=10> */
[----:B------:R0:W2:Y:S02]  /*20fc0*/  SHFL.IDX PT, R14, R3, 0x1f, 0x1f ;  /* 0x03e01f00030e7f89 */ /* 0x0000a400000e0000 */
.L_x_10455:
[----:B------:R-:W-:Y:S02]  /*20fd0*/  ULDC UR4, c[0x0][0xc10] ;  /* 0x0003040000047ab9 */ /* 0x000fe40000000800 */
[----:B------:R-:W-:-:S04]  /*20fe0*/  IMAD.U32 R6, RZ, RZ, UR4 ;  /* 0x00000004ff067e24 */ /* 0x000fc8000f8e00ff */
[----:B--2---:R-:W-:-:S04]  /*20ff0*/  IMAD R14, R14, R6, RZ ;  /* 0x000000060e0e7224 */ /* 0x004fc800078e02ff */
[----:B------:R-:W-:-:S05]  /*21000*/  IMAD.IADD R5, R14, 0x1, R5 ;  /* 0x000000010e057824 */ /* 0x000fca00078e0205 */
[----:B------:R-:W-:-:S13]  /*21010*/  ISETP.GT.AND P0, PT, R5, R4, PT ;  /* 0x000000040500720c */ /* 0x000fda0003f04270 */
[----:B------:R-:W-:Y:S05]  /*21020*/  @!P0 BRA `(.L_x_10361) ;  /* 0xfffffffc00548947 */ /* 0x000fea000383ffff */
.L_x_10356:
        /* <DEDUP_REMOVED lines=8> */
.L_x_10459:
[----:B------:R-:W-:Y:S01]  /*210b0*/  ISETP.NE.AND P0, PT, R5, RZ, PT ;  /* 0x000000ff0500720c */ /* 0x000fe20003f05270 */
[----:B------:R-:W-:-:S12]  /*210c0*/  IMAD.MOV.U32 R14, RZ, RZ, RZ ;  /* 0x000000ffff0e7224 */ /* 0x000fd800078e00ff */
[----:B------:R-:W-:Y:S05]  /*210d0*/  @!P0 BRA `(.L_x_10363) ;  /* 0x0000000000108947 */ /* 0x000fea0003800000 */
[----:B------:R-:W-:Y:S01]  /*210e0*/  UMOV UR4, 0xffffffff ;  /* 0xffffffff00047882 */ /* 0x000fe20000000000 */
[----:B------:R-:W-:Y:S02]  /*210f0*/  VIADD R12, R8, 0xffffffff ;  /* 0xffffffff080c7836 */ /* 0x000fe40000000000 */
[----:B------:R-:W-:Y:S05]  /*21100*/  BRA.DIV UR4, `(.L_x_10364) ;  /* 0x0000002204807947 */ /* 0x000fea000b800000 */
[----:B------:R0:W0:Y:S02]  /*21110*/  SHFL.IDX PT, R14, R3, R12, 0x1f ;  /* 0x00001f0c030e7589 */ /* 0x00002400000e0000 */
.L_x_10363:
[----:B0-23--:R-:W0:Y:S01]  /*21120*/  LDC.64 R2, c[0x0][0xc68] ;  /* 0x00031a00ff027b82 */ /* 0x00de220000000a00 */
[----:B------:R-:W-:Y:S01]  /*21130*/  IMAD.IADD R19, R8, 0x1, R19 ;  /* 0x0000000108137824 */ /* 0x000fe200078e0213 */
[----:B------:R-:W-:-:S03]  /*21140*/  ULDC.64 UR4, c[0x0][0x208] ;  /* 0x0000820000047ab9 */ /* 0x000fc60000000a00 */
[----:B0-----:R-:W-:-:S05]  /*21150*/  IMAD.WIDE R2, R19, 0x4, R2 ;  /* 0x0000000413027825 */ /* 0x001fca00078e0202 */
[----:B------:R0:W4:Y:S01]  /*21160*/  LDG.E R8, desc[UR4][R2.64] ;  /* 0x0000000402087981 */ /* 0x000122000c1e1900 */
[----:B-1----:R-:W-:Y:S02]  /*21170*/  IMAD R16, R14, R6, R7 ;  /* 0x000000060e107224 */ /* 0x002fe400078e0207 */
        /* <DEDUP_REMOVED lines=62> */
.L_x_10357:
[----:B------:R-:W-:Y:S01]  /*21560*/  UMOV UR4, URZ ;  /* 0x0000003f00047c82 */ /* 0x000fe20008000000 */
[----:B------:R-:W-:Y:S01]  /*21570*/  UMOV UR5, URZ ;  /* 0x0000003f00057c82 */ /* 0x000fe20008000000 */
[----:B------:R-:W-:Y:S01]  /*21580*/  ULDC UR6, c[0x0][0xc14] ;  /* 0x0003050000067ab9 */ /* 0x000fe20000000800 */
[----:B-1----:R-:W-:Y:S02]  /*21590*/  IMAD.MOV.U32 R16, RZ, RZ, R4 ;  /* 0x000000ffff107224 */ /* 0x002fe400078e0004 */
[----:B------:R-:W-:Y:S02]  /*215a0*/  IMAD.U32 R17, RZ, RZ, UR4 ;  /* 0x00000004ff117e24 */ /* 0x000fe4000f8e00ff */
[----:B------:R-:W-:Y:S02]  /*215b0*/  IMAD.U32 R18, RZ, RZ, UR5 ;  /* 0x00000005ff127e24 */ /* 0x000fe4000f8e00ff */
[----:B------:R-:W-:-:S07]  /*215c0*/  IMAD.U32 R19, RZ, RZ, UR6 ;  /* 0x00000006ff137e24 */ /* 0x000fce000f8e00ff */
.L_x_10365:
        /* <DEDUP_REMOVED lines=10> */
.L_x_10276:
        /* <DEDUP_REMOVED lines=12> */
.L_x_10462:
[----:B------:R-:W-:Y:S05]  /*21730*/  BSYNC B0 ;  /* 0x0000000000007941 */ /* 0x000fea0003800000 */
.L_x_10367:
[----:B------:R-:W-:-:S03]  /*21740*/  UMOV UR4, 0xffffffff ;  /* 0xffffffff00047882 */ /* 0x000fc60000000000 */
[----:B------:R-:W-:Y:S05]  /*21750*/  BRA.DIV UR4, `(.L_x_10369) ;  /* 0x0000001e04247947 */ /* 0x000fea000b800000 */
[----:B0-----:R-:W0:Y:S02]  /*21760*/  S2R R0, SR_TID.X ;  /* 0x0000000000007919 */ /* 0x001e240000002100 */
[----:B0-----:R-:W-:-:S04]  /*21770*/  SHF.R.U32.HI R0, RZ, 0x5, R0 ;  /* 0x00000005ff007819 */ /* 0x001fc80000011600 */
[----:B------:R-:W-:-:S05]  /*21780*/  LOP3.LUT R0, R0, 0x3, RZ, 0xc0, !PT ;  /* 0x0000000300007812 */ /* 0x000fca00078ec0ff */
[----:B------:R0:W1:Y:S02]  /*21790*/  SHFL.IDX PT, R14, R0, RZ, 0x1f ;  /* 0x00001fff000e7589 */ /* 0x00006400000e0000 */
.L_x_10465:
[----:B-1----:R-:W-:-:S13]  /*217a0*/  ISETP.NE.AND P0, PT, R14, RZ, PT ;  /* 0x000000ff0e00720c */ /* 0x002fda0003f05270 */
[----:B------:R-:W-:Y:S05]  /*217b0*/  @P0 BRA `(.L_x_10116) ;  /* 0x0000000000880947 */ /* 0x000fea0003800000 */
[----:B------:R-:W-:-:S03]  /*217c0*/  UMOV UR4, 0xffffffff ;  /* 0xffffffff00047882 */ /* 0x000fc60000000000 */
[----:B------:R-:W-:Y:S05]  /*217d0*/  BRA.DIV UR4, `(.L_x_10370) ;  /* 0x0000001e04387947 */ /* 0x000fea000b800000 */
[----:B------:R-:W-:-:S13]  /*217e0*/  ELECT P6, URZ, PT ;  /* 0x00000000003f782f */ /* 0x000fda00038c0000 */
.L_x_10468:
[----:B------:R-:W-:Y:S05]  /*217f0*/  @!P6 BRA `(.L_x_10116) ;  /* 0x000000000078e947 */ /* 0x000fea0003800000 */
[----:B------:R-:W-:-:S06]  /*21800*/  ULOP3.LUT UR4, UR60, 0x2, URZ, 0xfc, !UPT ;  /* 0x000000023c047892 */ /* 0x000fcc000f8efc3f */
[----:B0-----:R-:W-:-:S05]  /*21810*/  IMAD.U32 R0, RZ, RZ, UR4 ;  /* 0x00000004ff007e24 */ /* 0x001fca000f8e00ff */
[----:B------:R-:W-:-:S13]  /*21820*/  ISETP.NE.AND P2, PT, R0, 0x3, PT ;  /* 0x000000030000780c */ /* 0x000fda0003f45270 */
[----:B------:R-:W-:Y:S05]  /*21830*/  @!P2 BRA `(.L_x_10371) ;  /* 0x000000000004a947 */ /* 0x000fea0003800000 */
[----:B------:R-:W-:Y:S01]  /*21840*/  BPT.TRAP 0x1 ;  /* 0x000000040000795c */ /* 0x000fe20000300000 */
.L_x_10371:
        /* <DEDUP_REMOVED lines=12> */
.L_x_10469:
[----:B------:R-:W1:Y:S02]  /*21910*/  SYNCS.PHASECHK.TRANS64.TRYWAIT P0, [R3+URZ], R0 ;  /* 0x00000000030075a7 */ /* 0x000e64000800017f */
[----:B-1----:R-:W-:Y:S05]  /*21920*/  @!P0 BRA `(.L_x_10373) ;  /* 0x0000001c00188947 */ /* 0x002fea0003800000 */
.L_x_10470:
[----:B------:R-:W-:Y:S05]  /*21930*/  @!P2 BRA `(.L_x_10374) ;  /* 0x000000000004a947 */ /* 0x000fea0003800000 */
[----:B------:R-:W-:Y:S01]  /*21940*/  BPT.TRAP 0x1 ;  /* 0x000000040000795c */ /* 0x000fe20000300000 */
.L_x_10374:
[----:B-1----:R-:W-:-:S04]  /*21950*/  VIADD R3, R9, 0x31c60 ;  /* 0x00031c6009037836 */ /* 0x002fc80000000000 */
[----:B------:R-:W-:-:S04]  /*21960*/  IMAD R5, R22, 0x8, R3 ;  /* 0x0000000816057824 */ /* 0x000fc800078e0203 */
[----:B------:R-:W1:Y:S02]  /*21970*/  SYNCS.PHASECHK.TRANS64.TRYWAIT P0, [R5+URZ], R2 ;  /* 0x00000002050075a7 */ /* 0x000e64000800017f */
[----:B-1----:R-:W-:Y:S05]  /*21980*/  @!P0 BRA `(.L_x_10375) ;  /* 0x0000001c00148947 */ /* 0x002fea0003800000 */
.L_x_10471:
[----:B------:R-:W-:-:S07]  /*21990*/  IMAD R3, R4, 0x8, R3 ;  /* 0x0000000804037824 */ /* 0x000fce00078e0203 */
.L_x_10376:
[----:B--2---:R2:W3:Y:S02]  /*219a0*/  SYNCS.PHASECHK.TRANS64.TRYWAIT P0, [R3+URZ], R0 ;  /* 0x00000000030075a7 */ /* 0x0044e4000800017f */
[----:B---3--:R-:W-:Y:S05]  /*219b0*/  @!P0 NANOSLEEP.SYNCS 0x989680 ;  /* 0x009896800000895d */ /* 0x008fea0003900000 */
[----:B------:R-:W3:Y:S02]  /*219c0*/  @!P0 SYNCS.PHASECHK.TRANS64 P0, [R3+URZ], R0 ;  /* 0x00000000030085a7 */ /* 0x000ee4000800007f */
[----:B---3--:R-:W-:Y:S05]  /*219d0*/  @!P0 BRA `(.L_x_10376) ;  /* 0xfffffffc00f08947 */ /* 0x008fea000383ffff */
.L_x_10116:
[----:B------:R-:W-:Y:S05]  /*219e0*/  BSYNC B7 ;  /* 0x0000000000077941 */ /* 0x000fea0003800000 */
.L_x_10113:
[----:B------:R-:W-:Y:S05]  /*219f0*/  EXIT ;  /* 0x000000000000794d */ /* 0x000fea0003800000 */
.L_x_10132:
[----:B0-----:R0:W1:Y:S02]  /*21a00*/  SYNCS.PHASECHK.TRANS64.TRYWAIT P5, [R15+URZ+0x31c90], R86 ;  /* 0x031c90560f0075a7 */ /* 0x00106400080a017f */
[----:B-1----:R-:W-:Y:S05]  /*21a10*/  @!P5 NANOSLEEP.SYNCS 0x989680 ;  /* 0x009896800000d95d */ /* 0x002fea0003900000 */
[----:B------:R-:W1:Y:S02]  /*21a20*/  @!P5 SYNCS.PHASECHK.TRANS64 P5, [R15+URZ+0x31c90], R86 ;  /* 0x031c90560f00d5a7 */ /* 0x000e6400080a007f */
[----:B-1----:R-:W-:Y:S05]  /*21a30*/  @!P5 BRA `(.L_x_10132) ;  /* 0xfffffffc00f0d947 */ /* 0x002fea000383ffff */
[----:B------:R-:W-:Y:S05]  /*21a40*/  BRA `(.L_x_10377) ;  /* 0xfffffe1800187947 */ /* 0x000fea000383ffff */
.L_x_10160:
[----:B0-----:R0:W1:Y:S02]  /*21a50*/  SYNCS.PHASECHK.TRANS64.TRYWAIT P5, [R15+URZ+0x31c90], R86 ;  /* 0x031c90560f0075a7 */ /* 0x00106400080a017f */
[----:B-1----:R-:W-:Y:S05]  /*21a60*/  @!P5 NANOSLEEP.SYNCS 0x989680 ;  /* 0x009896800000d95d */ /* 0x002fea0003900000 */
[----:B------:R-:W1:Y:S02]  /*21a70*/  @!P5 SYNCS.PHASECHK.TRANS64 P5, [R15+URZ+0x31c90], R86 ;  /* 0x031c90560f00d5a7 */ /* 0x000e6400080a007f */
[----:B-1----:R-:W-:Y:S05]  /*21a80*/  @!P5 BRA `(.L_x_10160) ;  /* 0xfffffffc00f0d947 */ /* 0x002fea000383ffff */
[----:B------:R-:W-:Y:S05]  /*21a90*/  BRA `(.L_x_10378) ;  /* 0xfffffe3400087947 */ /* 0x000fea000383ffff */
.L_x_10173:
[----:B0-----:R0:W1:Y:S02]  /*21aa0*/  SYNCS.PHASECHK.TRANS64.TRYWAIT P4, [R15+URZ+0x31c90], R86 ;  /* 0x031c90560f0075a7 */ /* 0x001064000808017f */
[----:B-1----:R-:W-:Y:S05]  /*21ab0*/  @!P4 NANOSLEEP.SYNCS 0x989680 ;  /* 0x009896800000c95d */ /* 0x002fea0003900000 */
[----:B------:R-:W1:Y:S02]  /*21ac0*/  @!P4 SYNCS.PHASECHK.TRANS64 P4, [R15+URZ+0x31c90], R86 ;  /* 0x031c90560f00c5a7 */ /* 0x000e64000808007f */
[----:B-1----:R-:W-:Y:S05]  /*21ad0*/  @!P4 BRA `(.L_x_10173) ;  /* 0xfffffffc00f0c947 */ /* 0x002fea000383ffff */
[----:B------:R-:W-:Y:S05]  /*21ae0*/  BRA `(.L_x_10379) ;  /* 0xfffffe4c00b87947 */ /* 0x000fea000383ffff */
.L_x_10177:
[----:B--2---:R2:W3:Y:S02]  /*21af0*/  SYNCS.PHASECHK.TRANS64.TRYWAIT P3, [R15+URZ+0x31cb0], R86 ;  /* 0x031cb0560f0075a7 */ /* 0x0044e4000806017f */
[----:B---3--:R-:W-:Y:S05]  /*21b00*/  @!P3 NANOSLEEP.SYNCS 0x989680 ;  /* 0x009896800000b95d */ /* 0x008fea0003900000 */
[----:B------:R-:W3:Y:S02]  /*21b10*/  @!P3 SYNCS.PHASECHK.TRANS64 P3, [R15+URZ+0x31cb0], R86 ;  /* 0x031cb0560f00b5a7 */ /* 0x000ee4000806007f */
[----:B---3--:R-:W-:Y:S05]  /*21b20*/  @!P3 BRA `(.L_x_10177) ;  /* 0xfffffffc00f0b947 */ /* 0x008fea000383ffff */
[----:B------:R-:W-:Y:S05]  /*21b30*/  BRA `(.L_x_10380) ;  /* 0xfffffe5000547947 */ /* 0x000fea000383ffff */
.L_x_10183:
[----:B------:R-:W-:Y:S01]  /*21b40*/  BSSY B0, `(.L_x_10381) ;  /* 0x0000007000007945 */ /* 0x000fe20003800000 */
[----:B------:R-:W-:Y:S02]  /*21b50*/  IMAD.MOV.U32 R12, RZ, RZ, RZ ;  /* 0x000000ffff0c7224 */ /* 0x000fe400078e00ff */
[----:B------:R-:W-:Y:S02]  /*21b60*/  IMAD.MOV.U32 R11, RZ, RZ, 0x1f ;  /* 0x0000001fff0b7424 */ /* 0x000fe400078e00ff */
[----:B------:R-:W-:-:S07]  /*21b70*/  IMAD.MOV.U32 R15, RZ, RZ, -0x1 ;  /* 0xffffffffff0f7424 */ /* 0x000fce00078e00ff */
[----:B-----5:R-:W-:Y:S05]  /*21b80*/  WARPSYNC.COLLECTIVE R15, `(.L_x_10382) ;  /* 0x000000000f087348 */ /* 0x020fea0003c00000 */
[----:B------:R0:W1:Y:S02]  /*21b90*/  SHFL.IDX P6, R14, R13, R12, R11 ;  /* 0x0000000c0d0e7389 */ /* 0x00006400000c000b */
[----:B01---5:R-:W-:Y:S01]  /*21ba0*/  ENDCOLLECTIVE ;  /* 0x000000000000791b */ /* 0x023fe20003800000 */
.L_x_10382:
[----:B------:R-:W-:Y:S05]  /*21bb0*/  BSYNC B0 ;  /* 0x0000000000007941 */ /* 0x000fea0003800000 */
.L_x_10381:
[----:B------:R1:W-:Y:S01]  /*21bc0*/  STL [R1+0x38], R14 ;  /* 0x0000380e01007387 */ /* 0x0003e20000100800 */
[----:B------:R-:W-:Y:S05]  /*21bd0*/  BRA `(.L_x_10383) ;  /* 0xfffffe5400d07947 */ /* 0x000fea000383ffff */
.L_x_10196:
[----:B------:R-:W-:Y:S01]  /*21be0*/  BSSY B1, `(.L_x_10384) ;  /* 0x0000007000017945 */ /* 0x000fe20003800000 */
[----:B------:R-:W-:Y:S02]  /*21bf0*/  IMAD.MOV.U32 R12, RZ, RZ, RZ ;  /* 0x000000ffff0c7224 */ /* 0x000fe400078e00ff */
[----:B------:R-:W-:Y:S02]  /*21c00*/  IMAD.MOV.U32 R11, RZ, RZ, 0x1e1f ;  /* 0x00001e1fff0b7424 */ /* 0x000fe400078e00ff */
[----:B------:R-:W-:-:S07]  /*21c10*/  IMAD.MOV.U32 R15, RZ, RZ, -0x1 ;  /* 0xffffffffff0f7424 */ /* 0x000fce00078e00ff */
[----:B------:R-:W-:Y:S05]  /*21c20*/  WARPSYNC.COLLECTIVE R15, `(.L_x_10385) ;  /* 0x000000000f087348 */ /* 0x000fea0003c00000 */
[----:B------:R0:W1:Y:S02]  /*21c30*/  SHFL.IDX P6, R14, R13, R12, R11 ;  /* 0x0000000c0d0e7389 */ /* 0x00006400000c000b */
[----:B01----:R-:W-:Y:S01]  /*21c40*/  ENDCOLLECTIVE ;  /* 0x000000000000791b */ /* 0x003fe20003800000 */
.L_x_10385:
[----:B------:R-:W-:Y:S05]  /*21c50*/  BSYNC B1 ;  /* 0x0000000000017941 */ /* 0x000fea0003800000 */
.L_x_10384:
[----:B------:R-:W-:Y:S05]  /*21c60*/  BRA `(.L_x_10386) ;  /* 0xfffffe6400207947 */ /* 0x000fea000383ffff */
.L_x_10197:
        /* <DEDUP_REMOVED lines=8> */
.L_x_10388:
[----:B------:R-:W-:Y:S05]  /*21cf0*/  BSYNC B1 ;  /* 0x0000000000017941 */ /* 0x000fea0003800000 */
.L_x_10387:
[----:B------:R-:W-:Y:S05]  /*21d00*/  BRA `(.L_x_10389) ;  /* 0xfffffe6400047947 */ /* 0x000fea000383ffff */
.L_x_10198:
        /* <DEDUP_REMOVED lines=8> */
.L_x_10391:
[----:B------:R-:W-:Y:S05]  /*21d90*/  BSYNC B1 ;  /* 0x0000000000017941 */ /* 0x000fea0003800000 */
.L_x_10390:
[----:B------:R-:W-:Y:S05]  /*21da0*/  BRA `(.L_x_10392) ;  /* 0xfffffe6000e87947 */ /* 0x000fea000383ffff */
.L_x_10199:
        /* <DEDUP_REMOVED lines=8> */
.L_x_10394:
[----:B------:R-:W-:Y:S05]  /*21e30*/  BSYNC B1 ;  /* 0x0000000000017941 */ /* 0x000fea0003800000 */
.L_x_10393:
[----:B------:R-:W-:Y:S05]  /*21e40*/  BRA `(.L_x_10395) ;  /* 0xfffffe6000cc7947 */ /* 0x000fea000383ffff */
.L_x_10201:
[----:B0-----:R0:W1:Y:S02]  /*21e50*/  SYNCS.PHASECHK.TRANS64.TRYWAIT P1, [R22+URZ+0x31c00], R3 ;  /* 0x031c0003160075a7 */ /* 0x001064000802017f */
[----:B-1----:R-:W-:Y:S05]  /*21e60*/  @!P1 NANOSLEEP.SYNCS 0x989680 ;  /* 0x009896800000995d */ /* 0x002fea0003900000 */
[----:B------:R-:W1:Y:S02]  /*21e70*/  @!P1 SYNCS.PHASECHK.TRANS64 P1, [R22+URZ+0x31c00], R3 ;  /* 0x031c0003160095a7 */ /* 0x000e64000802007f */
[----:B-1----:R-:W-:Y:S05]  /*21e80*/  @!P1 BRA `(.L_x_10201) ;  /* 0xfffffffc00f09947 */ /* 0x002fea000383ffff */
[----:B------:R-:W-:Y:S05]  /*21e90*/  BRA `(.L_x_10396) ;  /* 0xfffffe6400487947 */ /* 0x000fea000383ffff */
.L_x_10215:
[----:B------:R-:W-:Y:S01]  /*21ea0*/  BSSY B1, `(.L_x_10397) ;  /* 0x0000007000017945 */ /* 0x000fe20003800000 */
[----:B------:R-:W-:Y:S02]  /*21eb0*/  IMAD.MOV.U32 R12, RZ, RZ, RZ ;  /* 0x000000ffff0c7224 */ /* 0x000fe400078e00ff */
[----:B------:R-:W-:Y:S02]  /*21ec0*/  IMAD.MOV.U32 R11, RZ, RZ, 0x1e1f ;  /* 0x00001e1fff0b7424 */ /* 0x000fe400078e00ff */
[----:B------:R-:W-:-:S07]  /*21ed0*/  IMAD.MOV.U32 R15, RZ, RZ, -0x1 ;  /* 0xffffffffff0f7424 */ /* 0x000fce00078e00ff */
[----:B------:R-:W-:Y:S05]  /*21ee0*/  WARPSYNC.COLLECTIVE R15, `(.L_x_10398) ;  /* 0x000000000f087348 */ /* 0x000fea0003c00000 */
[----:B------:R0:W1:Y:S02]  /*21ef0*/  SHFL.IDX P6, R14, R13, R12, R11 ;  /* 0x0000000c0d0e7389 */ /* 0x00006400000c000b */
[----:B01----:R-:W-:Y:S01]  /*21f00*/  ENDCOLLECTIVE ;  /* 0x000000000000791b */ /* 0x003fe20003800000 */
.L_x_10398:
[----:B------:R-:W-:Y:S05]  /*21f10*/  BSYNC B1 ;  /* 0x0000000000017941 */ /* 0x000fea0003800000 */
.L_x_10397:
[----:B------:R-:W-:Y:S05]  /*21f20*/  BRA `(.L_x_10399) ;  /* 0xfffffe7c00bc7947 */ /* 0x000fea000383ffff */
.L_x_10216:
        /* <DEDUP_REMOVED lines=8> */
.L_x_10401:
[----:B------:R-:W-:Y:S05]  /*21fb0*/  BSYNC B1 ;  /* 0x0000000000017941 */ /* 0x000fea0003800000 */
.L_x_10400:
[----:B------:R-:W-:Y:S05]  /*21fc0*/  BRA `(.L_x_10402) ;  /* 0xfffffe7c00a07947 */ /* 0x000fea000383ffff */
.L_x_10217:
        /* <DEDUP_REMOVED lines=8> */
.L_x_10404:
[----:B------:R-:W-:Y:S05]  /*22050*/  BSYNC B1 ;  /* 0x0000000000017941 */ /* 0x000fea0003800000 */
.L_x_10403:
[----:B------:R-:W-:Y:S05]  /*22060*/  BRA `(.L_x_10405) ;  /* 0xfffffe7c00847947 */ /* 0x000fea000383ffff */
.L_x_10218:
        /* <DEDUP_REMOVED lines=8> */
.L_x_10407:
[----:B------:R-:W-:Y:S05]  /*220f0*/  BSYNC B1 ;  /* 0x0000000000017941 */ /* 0x000fea0003800000 */
.L_x_10406:
[----:B------:R-:W-:Y:S05]  /*22100*/  BRA `(.L_x_10408) ;  /* 0xfffffe7c00687947 */ /* 0x000fea000383ffff */
.L_x_10220:
[----:B0-----:R0:W1:Y:S02]  /*22110*/  SYNCS.PHASECHK.TRANS64.TRYWAIT P1, [R22+URZ+0x31c00], R3 ;  /* 0x031c0003160075a7 */ /* 0x001064000802017f */
[----:B-1----:R-:W-:Y:S05]  /*22120*/  @!P1 NANOSLEEP.SYNCS 0x989680 ;  /* 0x009896800000995d */ /* 0x002fea0003900000 */
[----:B------:R-:W1:Y:S02]  /*22130*/  @!P1 SYNCS.PHASECHK.TRANS64 P1, [R22+URZ+0x31c00], R3 ;  /* 0x031c0003160095a7 */ /* 0x000e64000802007f */
[----:B-1----:R-:W-:Y:S05]  /*22140*/  @!P1 BRA `(.L_x_10220) ;  /* 0xfffffffc00f09947 */ /* 0x002fea000383ffff */
[----:B------:R-:W-:Y:S05]  /*22150*/  BRA `(.L_x_10409) ;  /* 0xfffffe7c00e87947 */ /* 0x000fea000383ffff */
.L_x_10228:
[----:B--2---:R2:W4:Y:S02]  /*22160*/  SYNCS.PHASECHK.TRANS64.TRYWAIT P1, [R21+URZ+0x31c30], R4 ;  /* 0x031c3004150075a7 */ /* 0x004524000802017f */
[----:B----4-:R-:W-:Y:S05]  /*22170*/  @!P1 NANOSLEEP.SYNCS 0x989680 ;  /* 0x009896800000995d */ /* 0x010fea0003900000 */
[----:B------:R-:W4:Y:S02]  /*22180*/  @!P1 SYNCS.PHASECHK.TRANS64 P1, [R21+URZ+0x31c30], R4 ;  /* 0x031c3004150095a7 */ /* 0x000f24000802007f */
[----:B----4-:R-:W-:Y:S05]  /*22190*/  @!P1 BRA `(.L_x_10228) ;  /* 0xfffffffc00f09947 */ /* 0x010fea000383ffff */
[----:B------:R-:W-:Y:S05]  /*221a0*/  BRA `(.L_x_10227) ;  /* 0xfffffe9400a87947 */ /* 0x000fea000383ffff */
.L_x_10234:
[----:B-1----:R1:W2:Y:S02]  /*221b0*/  SYNCS.PHASECHK.TRANS64.TRYWAIT P3, [R0+URZ+0x31c30], R17 ;  /* 0x031c3011000075a7 */ /* 0x0022a4000806017f */
[----:B--2---:R-:W-:Y:S05]  /*221c0*/  @!P3 NANOSLEEP.SYNCS 0x989680 ;  /* 0x009896800000b95d */ /* 0x004fea0003900000 */
[----:B------:R-:W2:Y:S02]  /*221d0*/  @!P3 SYNCS.PHASECHK.TRANS64 P3, [R0+URZ+0x31c30], R17 ;  /* 0x031c30110000b5a7 */ /* 0x000ea4000806007f */
[----:B--2---:R-:W-:Y:S05]  /*221e0*/  @!P3 BRA `(.L_x_10234) ;  /* 0xfffffffc00f0b947 */ /* 0x004fea000383ffff */
[----:B------:R-:W-:Y:S05]  /*221f0*/  BRA `(.L_x_10233) ;  /* 0xfffffedc00147947 */ /* 0x000fea000383ffff */
.L_x_10239:
[----:B-1----:R1:W2:Y:S02]  /*22200*/  SYNCS.PHASECHK.TRANS64.TRYWAIT P2, [R14+URZ+0x31c50], R0 ;  /* 0x031c50000e0075a7 */ /* 0x0022a4000804017f */
[----:B--2---:R-:W-:Y:S05]  /*22210*/  @!P2 NANOSLEEP.SYNCS 0x989680 ;  /* 0x009896800000a95d */ /* 0x004fea0003900000 */
[----:B------:R-:W2:Y:S02]  /*22220*/  @!P2 SYNCS.PHASECHK.TRANS64 P2, [R14+URZ+0x31c50], R0 ;  /* 0x031c50000e00a5a7 */ /* 0x000ea4000804007f */
[----:B--2---:R-:W-:Y:S05]  /*22230*/  @!P2 BRA `(.L_x_10239) ;  /* 0xfffffffc00f0a947 */ /* 0x004fea000383ffff */
[----:B------:R-:W-:Y:S05]  /*22240*/  BRA `(.L_x_10238) ;  /* 0xffffff0000187947 */ /* 0x000fea000383ffff */
.L_x_10246:
[----:B---3--:R3:W4:Y:S02]  /*22250*/  SYNCS.PHASECHK.TRANS64.TRYWAIT P3, [R0+URZ+0x31c30], R17 ;  /* 0x031c3011000075a7 */ /* 0x008724000806017f */
[----:B----4-:R-:W-:Y:S05]  /*22260*/  @!P3 NANOSLEEP.SYNCS 0x989680 ;  /* 0x009896800000b95d */ /* 0x010fea0003900000 */
[----:B------:R-:W4:Y:S02]  /*22270*/  @!P3 SYNCS.PHASECHK.TRANS64 P3, [R0+URZ+0x31c30], R17 ;  /* 0x031c30110000b5a7 */ /* 0x000f24000806007f */
[----:B----4-:R-:W-:Y:S05]  /*22280*/  @!P3 BRA `(.L_x_10246) ;  /* 0xfffffffc00f0b947 */ /* 0x010fea000383ffff */
[----:B------:R-:W-:Y:S05]  /*22290*/  BRA `(.L_x_10245) ;  /* 0xffffff2c00887947 */ /* 0x000fea000383ffff */
.L_x_10251:
[----:B-1----:R1:W2:Y:S02]  /*222a0*/  SYNCS.PHASECHK.TRANS64.TRYWAIT P2, [R14+URZ+0x31c50], R0 ;  /* 0x031c50000e0075a7 */ /* 0x0022a4000804017f */
[----:B--2---:R-:W-:Y:S05]  /*222b0*/  @!P2 NANOSLEEP.SYNCS 0x989680 ;  /* 0x009896800000a95d */ /* 0x004fea0003900000 */
[----:B------:R-:W2:Y:S02]  /*222c0*/  @!P2 SYNCS.PHASECHK.TRANS64 P2, [R14+URZ+0x31c50], R0 ;  /* 0x031c50000e00a5a7 */ /* 0x000ea4000804007f */
[----:B--2---:R-:W-:Y:S05]  /*222d0*/  @!P2 BRA `(.L_x_10251) ;  /* 0xfffffffc00f0a947 */ /* 0x004fea000383ffff */
[----:B------:R-:W-:Y:S05]  /*222e0*/  BRA `(.L_x_10250) ;  /* 0xffffff5000947947 */ /* 0x000fea000383ffff */
.L_x_10256:
[----:B-1----:R1:W2:Y:S02]  /*222f0*/  SYNCS.PHASECHK.TRANS64.TRYWAIT P0, [R9+URZ+0x31c50], R4 ;  /* 0x031c5004090075a7 */ /* 0x0022a4000800017f */
[----:B--2---:R-:W-:Y:S05]  /*22300*/  @!P0 NANOSLEEP.SYNCS 0x989680 ;  /* 0x009896800000895d */ /* 0x004fea0003900000 */
[----:B------:R-:W2:Y:S02]  /*22310*/  @!P0 SYNCS.PHASECHK.TRANS64 P0, [R9+URZ+0x31c50], R4 ;  /* 0x031c5004090085a7 */ /* 0x000ea4000800007f */
[----:B--2---:R-:W-:Y:S05]  /*22320*/  @!P0 BRA `(.L_x_10256) ;  /* 0xfffffffc00f08947 */ /* 0x004fea000383ffff */
[----:B------:R-:W-:Y:S05]  /*22330*/  BRA `(.L_x_10255) ;  /* 0xffffff74001c7947 */ /* 0x000fea000383ffff */
.L_x_10282:
        /* <DEDUP_REMOVED lines=11> */
.L_x_10411:
[----:B------:R-:W-:Y:S05]  /*223f0*/  BSYNC B1 ;  /* 0x0000000000017941 */ /* 0x000fea0003800000 */
.L_x_10410:
[----:B------:R-:W-:Y:S05]  /*22400*/  BRA `(.L_x_10412) ;  /* 0xffffffac00847947 */ /* 0x000fea000383ffff */
.L_x_10283:
[----:B------:R-:W-:Y:S01]  /*22410*/  BSSY B1, `(.L_x_10413) ;  /* 0x0000006000017945 */ /* 0x000fe20003800000 */
[----:B------:R-:W-:-:S07]  /*22420*/  IMAD.MOV.U32 R15, RZ, RZ, -0x1 ;  /* 0xffffffffff0f7424 */ /* 0x000fce00078e00ff */
[----:B------:R-:W-:Y:S05]  /*22430*/  WARPSYNC.COLLECTIVE R15, `(.L_x_10414) ;  /* 0x000000000f0c7348 */ /* 0x000fea0003c00000 */
[----:B------:R-:W-:Y:S02]  /*22440*/  ELECT P6, UR62, PT ;  /* 0x00000000003e782f */ /* 0x000fe400038c0000 */
[----:B------:R-:W-:Y:S01]  /*22450*/  MOV R14, UR62 ;  /* 0x0000003e000e7c02 */ /* 0x000fe20008000f00 */
[----:B------:R-:W-:Y:S10]  /*22460*/  ENDCOLLECTIVE ;  /* 0x000000000000791b */ /* 0x000ff40003800000 */
.L_x_10414:
[----:B------:R-:W-:Y:S05]  /*22470*/  BSYNC B1 ;  /* 0x0000000000017941 */ /* 0x000fea0003800000 */
.L_x_10413:
[----:B------:R-:W-:Y:S05]  /*22480*/  BRA `(.L_x_10415) ;  /* 0xffffffac00707947 */ /* 0x000fea000383ffff */
.L_x_10285:
[----:B0-----:R0:W1:Y:S02]  /*22490*/  SYNCS.PHASECHK.TRANS64.TRYWAIT P0, [R6+URZ+0x31c20], R5 ;  /* 0x031c2005060075a7 */ /* 0x001064000800017f */
[----:B-1----:R-:W-:Y:S05]  /*224a0*/  @!P0 NANOSLEEP.SYNCS 0x989680 ;  /* 0x009896800000895d */ /* 0x002fea0003900000 */
[----:B------:R-:W1:Y:S02]  /*224b0*/  @!P0 SYNCS.PHASECHK.TRANS64 P0, [R6+URZ+0x31c20], R5 ;  /* 0x031c2005060085a7 */ /* 0x000e64000800007f */
[----:B-1----:R-:W-:Y:S05]  /*224c0*/  @!P0 BRA `(.L_x_10285) ;  /* 0xfffffffc00f08947 */ /* 0x002fea000383ffff */
[----:B------:R-:W-:Y:S05]  /*224d0*/  BRA `(.L_x_10416) ;  /* 0xffffffac008c7947 */ /* 0x000fea000383ffff */
.L_x_10288:
[----:B0-----:R0:W1:Y:S02]  /*224e0*/  SYNCS.PHASECHK.TRANS64.TRYWAIT P0, [R5+URZ+0x31ca0], R10 ;  /* 0x031ca00a050075a7 */ /* 0x001064000800017f */
[----:B-1----:R-:W-:Y:S05]  /*224f0*/  @!P0 NANOSLEEP.SYNCS 0x989680 ;  /* 0x009896800000895d */ /* 0x002fea0003900000 */
[----:B------:R-:W1:Y:S02]  /*22500*/  @!P0 SYNCS.PHASECHK.TRANS64 P0, [R5+URZ+0x31ca0], R10 ;  /* 0x031ca00a050085a7 */ /* 0x000e64000800007f */
[----:B-1----:R-:W-:Y:S05]  /*22510*/  @!P0 BRA `(.L_x_10288) ;  /* 0xfffffffc00f08947 */ /* 0x002fea000383ffff */
[----:B------:R-:W-:Y:S05]  /*22520*/  BRA `(.L_x_10417) ;  /* 0xffffffac00947947 */ /* 0x000fea000383ffff */
.L_x_10290:
[----:B--2---:R2:W3:Y:S02]  /*22530*/  SYNCS.PHASECHK.TRANS64.TRYWAIT P0, [R5+URZ+0x31cc0], R10 ;  /* 0x031cc00a050075a7 */ /* 0x0044e4000800017f */
[----:B---3--:R-:W-:Y:S05]  /*22540*/  @!P0 NANOSLEEP.SYNCS 0x989680 ;  /* 0x009896800000895d */ /* 0x008fea0003900000 */
[----:B------:R-:W3:Y:S02]  /*22550*/  @!P0 SYNCS.PHASECHK.TRANS64 P0, [R5+URZ+0x31cc0], R10 ;  /* 0x031cc00a050085a7 */ /* 0x000ee4000800007f */
[----:B---3--:R-:W-:Y:S05]  /*22560*/  @!P0 BRA `(.L_x_10290) ;  /* 0xfffffffc00f08947 */ /* 0x008fea000383ffff */
[----:B------:R-:W-:Y:S05]  /*22570*/  BRA `(.L_x_10418) ;  /* 0xffffffb000147947 */ /* 0x000fea000383ffff */
.L_x_10294:
[----:B0-----:R0:W1:Y:S02]  /*22580*/  SYNCS.PHASECHK.TRANS64.TRYWAIT P0, [R10+URZ+0x31ca0], R5 ;  /* 0x031ca0050a0075a7 */ /* 0x001064000800017f */
[----:B-1----:R-:W-:Y:S05]  /*22590*/  @!P0 NANOSLEEP.SYNCS 0x989680 ;  /* 0x009896800000895d */ /* 0x002fea0003900000 */
[----:B------:R-:W1:Y:S02]  /*225a0*/  @!P0 SYNCS.PHASECHK.TRANS64 P0, [R10+URZ+0x31ca0], R5 ;  /* 0x031ca0050a0085a7 */ /* 0x000e64000800007f */
[----:B-1----:R-:W-:Y:S05]  /*225b0*/  @!P0 BRA `(.L_x_10294) ;  /* 0xfffffffc00f08947 */ /* 0x002fea000383ffff */
[----:B------:R-:W-:Y:S05]  /*225c0*/  BRA `(.L_x_10419) ;  /* 0xffffffb000bc7947 */ /* 0x000fea000383ffff */
.L_x_10296:
[----:B-1----:R1:W2:Y:S02]  /*225d0*/  SYNCS.PHASECHK.TRANS64.TRYWAIT P1, [R10+URZ+0x31cc0], R5 ;  /* 0x031cc0050a0075a7 */ /* 0x0022a4000802017f */
[----:B--2---:R-:W-:Y:S05]  /*225e0*/  @!P1 NANOSLEEP.SYNCS 0x989680 ;  /* 0x009896800000995d */ /* 0x004fea0003900000 */
[----:B------:R-:W2:Y:S02]  /*225f0*/  @!P1 SYNCS.PHASECHK.TRANS64 P1, [R10+URZ+0x31cc0], R5 ;  /* 0x031cc0050a0095a7 */ /* 0x000ea4000802007f */
[----:B--2---:R-:W-:Y:S05]  /*22600*/  @!P1 BRA `(.L_x_10296) ;  /* 0xfffffffc00f09947 */ /* 0x004fea000383ffff */
[----:B------:R-:W-:Y:S05]  /*22610*/  BRA `(.L_x_10420) ;  /* 0xffffffb400387947 */ /* 0x000fea000383ffff */
.L_x_10308:
        /* <DEDUP_REMOVED lines=11> */
.L_x_10422:
[----:B------:R-:W-:Y:S05]  /*226d0*/  BSYNC B0 ;  /* 0x0000000000007941 */ /* 0x000fea0003800000 */
.L_x_10421:
[----:B------:R-:W-:Y:S05]  /*226e0*/  BRA `(.L_x_10423) ;  /* 0xffffffc0000c7947 */ /* 0x000fea000383ffff */
.L_x_10309:
[----:B------:R-:W-:Y:S01]  /*226f0*/  BSSY B0, `(.L_x_10424) ;  /* 0x0000006000007945 */ /* 0x000fe20003800000 */
[----:B------:R-:W-:-:S07]  /*22700*/  IMAD.MOV.U32 R15, RZ, RZ, -0x1 ;  /* 0xffffffffff0f7424 */ /* 0x000fce00078e00ff */
[----:B------:R-:W-:Y:S05]  /*22710*/  WARPSYNC.COLLECTIVE R15, `(.L_x_10425) ;  /* 0x000000000f0c7348 */ /* 0x000fea0003c00000 */
[----:B------:R-:W-:Y:S02]  /*22720*/  ELECT P6, UR62, PT ;  /* 0x00000000003e782f */ /* 0x000fe400038c0000 */
[----:B------:R-:W-:Y:S01]  /*22730*/  MOV R14, UR62 ;  /* 0x0000003e000e7c02 */ /* 0x000fe20008000f00 */
[----:B------:R-:W-:Y:S10]  /*22740*/  ENDCOLLECTIVE ;  /* 0x000000000000791b */ /* 0x000ff40003800000 */
.L_x_10425:
[----:B------:R-:W-:Y:S05]  /*22750*/  BSYNC B0 ;  /* 0x0000000000007941 */ /* 0x000fea0003800000 */
.L_x_10424:
[----:B------:R-:W-:Y:S05]  /*22760*/  BRA `(.L_x_10426) ;  /* 0xffffffbc00fc7947 */ /* 0x000fea000383ffff */
.L_x_10312:
[----:B-1----:R1:W2:Y:S02]  /*22770*/  SYNCS.PHASECHK.TRANS64.TRYWAIT P0, [R5+URZ+0x31c40], R4 ;  /* 0x031c4004050075a7 */ /* 0x0022a4000800017f */
[----:B--2---:R-:W-:Y:S05]  /*22780*/  @!P0 NANOSLEEP.SYNCS 0x989680 ;  /* 0x009896800000895d */ /* 0x004fea0003900000 */
[----:B------:R-:W2:Y:S02]  /*22790*/  @!P0 SYNCS.PHASECHK.TRANS64 P0, [R5+URZ+0x31c40], R4 ;  /* 0x031c4004050085a7 */ /* 0x000ea4000800007f */
[----:B--2---:R-:W-:Y:S05]  /*227a0*/  @!P0 BRA `(.L_x_10312) ;  /* 0xfffffffc00f08947 */ /* 0x004fea000383ffff */
[----:B------:R-:W-:Y:S05]  /*227b0*/  BRA `(.L_x_10427) ;  /* 0xffffffc000547947 */ /* 0x000fea000383ffff */
.L_x_10315:
[----:B0-----:R0:W1:Y:S02]  /*227c0*/  SYNCS.PHASECHK.TRANS64.TRYWAIT P0, [R28+URZ+0x31c20], R5 ;  /* 0x031c20051c0075a7 */ /* 0x001064000800017f */
[----:B-1----:R-:W-:Y:S05]  /*227d0*/  @!P0 NANOSLEEP.SYNCS 0x989680 ;  /* 0x009896800000895d */ /* 0x002fea0003900000 */
[----:B------:R-:W1:Y:S02]  /*227e0*/  @!P0 SYNCS.PHASECHK.TRANS64 P0, [R28+URZ+0x31c20], R5 ;  /* 0x031c20051c0085a7 */ /* 0x000e64000800007f */
[----:B-1----:R-:W-:Y:S05]  /*227f0*/  @!P0 BRA `(.L_x_10315) ;  /* 0xfffffffc00f08947 */ /* 0x002fea000383ffff */
[----:B------:R-:W-:Y:S05]  /*22800*/  BRA `(.L_x_10428) ;  /* 0xffffffc400847947 */ /* 0x000fea000383ffff */
.L_x_10323:
[----:B-1----:R1:W2:Y:S02]  /*22810*/  SYNCS.PHASECHK.TRANS64.TRYWAIT P0, [R3+URZ+0x31c40], R2 ;  /* 0x031c4002030075a7 */ /* 0x0022a4000800017f */
[----:B--2---:R-:W-:Y:S05]  /*22820*/  @!P0 NANOSLEEP.SYNCS 0x989680 ;  /* 0x009896800000895d */ /* 0x004fea0003900000 */
[----:B------:R-:W2:Y:S02]  /*22830*/  @!P0 SYNCS.PHASECHK.TRANS64 P0, [R3+URZ+0x31c40], R2 ;  /* 0x031c4002030085a7 */ /* 0x000ea4000800007f */
[----:B--2---:R-:W-:Y:S05]  /*22840*/  @!P0 BRA `(.L_x_10323) ;  /* 0xfffffffc00f08947 */ /* 0x004fea000383ffff */
[----:B------:R-:W-:Y:S05]  /*22850*/  BRA `(.L_x_10429) ;  /* 0xffffffc800287947 */ /* 0x000fea000383ffff */
.L_x_10325:
[----:B0-----:R0:W1:Y:S02]  /*22860*/  SYNCS.PHASECHK.TRANS64.TRYWAIT P0, [R2+URZ+0x31c60], R3 ;  /* 0x031c6003020075a7 */ /* 0x001064000800017f */
[----:B-1----:R-:W-:Y:S05]  /*22870*/  @!P0 NANOSLEEP.SYNCS 0x989680 ;  /* 0x009896800000895d */ /* 0x002fea0003900000 */
[----:B------:R-:W1:Y:S02]  /*22880*/  @!P0 SYNCS.PHASECHK.TRANS64 P0, [R2+URZ+0x31c60], R3 ;  /* 0x031c6003020085a7 */ /* 0x000e64000800007f */
[----:B-1----:R-:W-:Y:S05]  /*22890*/  @!P0 BRA `(.L_x_10325) ;  /* 0xfffffffc00f08947 */ /* 0x002fea000383ffff */
[----:B------:R-:W-:Y:S05]  /*228a0*/  BRA `(.L_x_10430) ;  /* 0xffffffc800b47947 */ /* 0x000fea000383ffff */
.L_x_10331:
[----:B--2---:R2:W3:Y:S02]  /*228b0*/  SYNCS.PHASECHK.TRANS64.TRYWAIT P0, [R3+URZ+0x31c40], R2 ;  /* 0x031c4002030075a7 */ /* 0x0044e4000800017f */
[----:B---3--:R-:W-:Y:S05]  /*228c0*/  @!P0 NANOSLEEP.SYNCS 0x989680 ;  /* 0x009896800000895d */ /* 0x008fea0003900000 */
[----:B------:R-:W3:Y:S02]  /*228d0*/  @!P0 SYNCS.PHASECHK.TRANS64 P0, [R3+URZ+0x31c40], R2 ;  /* 0x031c4002030085a7 */ /* 0x000ee4000800007f */
[----:B---3--:R-:W-:Y:S05]  /*228e0*/  @!P0 BRA `(.L_x_10331) ;  /* 0xfffffffc00f08947 */ /* 0x008fea000383ffff */
[----:B------:R-:W-:Y:S05]  /*228f0*/  BRA `(.L_x_10431) ;  /* 0xffffffd000007947 */ /* 0x000fea000383ffff */
.L_x_10333:
[----:B0-----:R0:W1:Y:S02]  /*22900*/  SYNCS.PHASECHK.TRANS64.TRYWAIT P0, [R3+URZ+0x31c60], R24 ;  /* 0x031c6018030075a7 */ /* 0x001064000800017f */
[----:B-1----:R-:W-:Y:S05]  /*22910*/  @!P0 NANOSLEEP.SYNCS 0x989680 ;  /* 0x009896800000895d */ /* 0x002fea0003900000 */
[----:B------:R-:W1:Y:S02]  /*22920*/  @!P0 SYNCS.PHASECHK.TRANS64 P0, [R3+URZ+0x31c60], R24 ;  /* 0x031c6018030085a7 */ /* 0x000e64000800007f */
[----:B-1----:R-:W-:Y:S05]  /*22930*/  @!P0 BRA `(.L_x_10333) ;  /* 0xfffffffc00f08947 */ /* 0x002fea000383ffff */
[----:B------:R-:W-:Y:S05]  /*22940*/  BRA `(.L_x_10432) ;  /* 0xffffffd0008c7947 */ /* 0x000fea000383ffff */
.L_x_10339:
[----:B-1----:R1:W2:Y:S02]  /*22950*/  SYNCS.PHASECHK.TRANS64.TRYWAIT P0, [R2+URZ+0x31c40], R3 ;  /* 0x031c4003020075a7 */ /* 0x0022a4000800017f */
[----:B--2---:R-:W-:Y:S05]  /*22960*/  @!P0 NANOSLEEP.SYNCS 0x989680 ;  /* 0x009896800000895d */ /* 0x004fea0003900000 */
[----:B------:R-:W2:Y:S02]  /*22970*/  @!P0 SYNCS.PHASECHK.TRANS64 P0, [R2+URZ+0x31c40], R3 ;  /* 0x031c4003020085a7 */ /* 0x000ea4000800007f */
[----:B--2---:R-:W-:Y:S05]  /*22980*/  @!P0 BRA `(.L_x_10339) ;  /* 0xfffffffc00f08947 */ /* 0x004fea000383ffff */
[----:B------:R-:W-:Y:S05]  /*22990*/  BRA `(.L_x_10433) ;  /* 0xffffffd400b87947 */ /* 0x000fea000383ffff */
.L_x_10341:
[----:B0-----:R0:W1:Y:S02]  /*229a0*/  SYNCS.PHASECHK.TRANS64.TRYWAIT P0, [R2+URZ+0x31c60], R11 ;  /* 0x031c600b020075a7 */ /* 0x001064000800017f */
[----:B-1----:R-:W-:Y:S05]  /*229b0*/  @!P0 NANOSLEEP.SYNCS 0x989680 ;  /* 0x009896800000895d */ /* 0x002fea0003900000 */
[----:B------:R-:W1:Y:S02]  /*229c0*/  @!P0 SYNCS.PHASECHK.TRANS64 P0, [R2+URZ+0x31c60], R11 ;  /* 0x031c600b020085a7 */ /* 0x000e64000800007f */
[----:B-1----:R-:W-:Y:S05]  /*229d0*/  @!P0 BRA `(.L_x_10341) ;  /* 0xfffffffc00f08947 */ /* 0x002fea000383ffff */
[----:B------:R-:W-:Y:S05]  /*229e0*/  BRA `(.L_x_10434) ;  /* 0xffffffd800447947 */ /* 0x000fea000383ffff */
.L_x_10349:
[----:B-1----:R1:W2:Y:S02]  /*229f0*/  SYNCS.PHASECHK.TRANS64.TRYWAIT P0, [R3+URZ+0x31c60], R2 ;  /* 0x031c6002030075a7 */ /* 0x0022a4000800017f */
[----:B--2---:R-:W-:Y:S05]  /*22a00*/  @!P0 NANOSLEEP.SYNCS 0x989680 ;  /* 0x009896800000895d */ /* 0x004fea0003900000 */
[----:B------:R-:W2:Y:S02]  /*22a10*/  @!P0 SYNCS.PHASECHK.TRANS64 P0, [R3+URZ+0x31c60], R2 ;  /* 0x031c6002030085a7 */ /* 0x000ea4000800007f */
[----:B--2---:R-:W-:Y:S05]  /*22a20*/  @!P0 BRA `(.L_x_10349) ;  /* 0xfffffffc00f08947 */ /* 0x004fea000383ffff */
[----:B------:R-:W-:Y:S05]  /*22a30*/  BRA `(.L_x_10435) ;  /* 0xffffffdc00507947 */ /* 0x000fea000383ffff */
.L_x_10352:
[----:B------:R-:W-:Y:S01]  /*22a40*/  BSSY B0, `(.L_x_10436) ;  /* 0x0000008000007945 */ /* 0x000fe20003800000 */
[----:B------:R-:W-:Y:S02]  /*22a50*/  IMAD.MOV.U32 R13, RZ, RZ, R16 ;  /* 0x000000ffff0d7224 */ /* 0x000fe400078e0010 */
[----:B------:R-:W-:Y:S02]  /*22a60*/  IMAD.MOV.U32 R12, RZ, RZ, RZ ;  /* 0x000000ffff0c7224 */ /* 0x000fe400078e00ff */
[----:B------:R-:W-:Y:S02]  /*22a70*/  IMAD.MOV.U32 R11, RZ, RZ, 0x1f ;  /* 0x0000001fff0b7424 */ /* 0x000fe400078e00ff */
[----:B------:R-:W-:-:S07]  /*22a80*/  IMAD.MOV.U32 R15, RZ, RZ, -0x1 ;  /* 0xffffffffff0f7424 */ /* 0x000fce00078e00ff */
[----:B0-----:R-:W-:Y:S05]  /*22a90*/  WARPSYNC.COLLECTIVE R15, `(.L_x_10437) ;  /* 0x000000000f087348 */ /* 0x001fea0003c00000 */
[----:B------:R1:W2:Y:S02]  /*22aa0*/  SHFL.IDX P6, R14, R13, R12, R11 ;  /* 0x0000000c0d0e7389 */ /* 0x0002a400000c000b */
[----:B012---:R-:W-:Y:S01]  /*22ab0*/  ENDCOLLECTIVE ;  /* 0x000000000000791b */ /* 0x007fe20003800000 */
.L_x_10437:
[----:B------:R-:W-:Y:S05]  /*22ac0*/  BSYNC B0 ;  /* 0x0000000000007941 */ /* 0x000fea0003800000 */
.L_x_10436:
        /* <DEDUP_REMOVED lines=8> */
.L_x_10438:
[----:B------:R-:W-:Y:S01]  /*22b50*/  IMAD.MOV.U32 R5, RZ, RZ, R14 ;  /* 0x000000ffff057224 */ /* 0x000fe200078e000e */
[----:B------:R-:W-:Y:S06]  /*22b60*/  BRA `(.L_x_10439) ;  /* 0xffffffdc00d87947 */ /* 0x000fec000383ffff */
.L_x_10355:
        /* <DEDUP_REMOVED lines=8> */
.L_x_10441:
[----:B------:R-:W-:Y:S05]  /*22bf0*/  BSYNC B0 ;  /* 0x0000000000007941 */ /* 0x000fea0003800000 */
.L_x_10440:
        /* <DEDUP_REMOVED lines=10> */
.L_x_10442:
        /* <DEDUP_REMOVED lines=8> */
.L_x_10443:
        /* <DEDUP_REMOVED lines=8> */
.L_x_10444:
        /* <DEDUP_REMOVED lines=8> */
.L_x_10445:
        /* <DEDUP_REMOVED lines=8> */
.L_x_10446:
[----:B------:R-:W-:Y:S05]  /*22ea0*/  BRA `(.L_x_10447) ;  /* 0xffffffdc00987947 */ /* 0x000fea000383ffff */
.L_x_10360:
        /* <DEDUP_REMOVED lines=8> */
.L_x_10449:
[----:B------:R-:W-:Y:S05]  /*22f30*/  BSYNC B0 ;  /* 0x0000000000007941 */ /* 0x000fea0003800000 */
.L_x_10448:
        /* <DEDUP_REMOVED lines=10> */
.L_x_10450:
        /* <DEDUP_REMOVED lines=8> */
.L_x_10451:
        /* <DEDUP_REMOVED lines=8> */
.L_x_10452:
        /* <DEDUP_REMOVED lines=8> */
.L_x_10453:
        /* <DEDUP_REMOVED lines=8> */
.L_x_10454:
[----:B------:R-:W-:Y:S05]  /*231e0*/  BRA `(.L_x_10455) ;  /* 0xffffffdc00787947 */ /* 0x000fea000383ffff */
.L_x_10362:
[----:B------:R-:W-:Y:S01]  /*231f0*/  BSSY B0, `(.L_x_10456) ;  /* 0x0000006000007945 */ /* 0x000fe20003800000 */
[----:B------:R-:W-:Y:S01]  /*23200*/  PLOP3.LUT P6, PT, P6, PT, PT, 0x8, 0x0 ;  /* 0x000000000000781c */ /* 0x000fe200037ce170 */
[----:B------:R-:W-:-:S12]  /*23210*/  IMAD.MOV.U32 R15, RZ, RZ, -0x1 ;  /* 0xffffffffff0f7424 */ /* 0x000fd800078e00ff */
[----:B01-3--:R-:W-:Y:S05]  /*23220*/  WARPSYNC.COLLECTIVE R15, `(.L_x_10457) ;  /* 0x000000000f087348 */ /* 0x00bfea0003c00000 */
[----:B------:R-:W-:Y:S01]  /*23230*/  VOTE.ANY R14, PT, P6 ;  /* 0x00000000000e7806 */ /* 0x000fe200030e0100 */
[----:B01-3--:R-:W-:Y:S06]  /*23240*/  ENDCOLLECTIVE ;  /* 0x000000000000791b */ /* 0x00bfec0003800000 */
.L_x_10457:
[----:B------:R-:W-:Y:S05]  /*23250*/  BSYNC B0 ;  /* 0x0000000000007941 */ /* 0x000fea0003800000 */
.L_x_10456:
        /* <DEDUP_REMOVED lines=9> */
.L_x_10458:
[----:B------:R-:W-:Y:S01]  /*232f0*/  IMAD.MOV.U32 R17, RZ, RZ, R14 ;  /* 0x000000ffff117224 */ /* 0x000fe200078e000e */
[----:B------:R-:W-:Y:S06]  /*23300*/  BRA `(.L_x_10459) ;  /* 0xffffffdc00687947 */ /* 0x000fec000383ffff */
.L_x_10364:
[----:B------:R-:W-:Y:S01]  /*23310*/  BSSY B0, `(.L_x_10460) ;  /* 0x0000007000007945 */ /* 0x000fe20003800000 */
[----:B------:R-:W-:Y:S02]  /*23320*/  IMAD.MOV.U32 R13, RZ, RZ, R3 ;  /* 0x000000ffff0d7224 */ /* 0x000fe400078e0003 */
[----:B------:R-:W-:Y:S02]  /*23330*/  IMAD.MOV.U32 R11, RZ, RZ, 0x1f ;  /* 0x0000001fff0b7424 */ /* 0x000fe400078e00ff */
[----:B------:R-:W-:-:S07]  /*23340*/  IMAD.MOV.U32 R15, RZ, RZ, -0x1 ;  /* 0xffffffffff0f7424 */ /* 0x000fce00078e00ff */
[----:B01234-:R-:W-:Y:S05]  /*23350*/  WARPSYNC.COLLECTIVE R15, `(.L_x_10461) ;  /* 0x000000000f087348 */ /* 0x01ffea0003c00000 */
[----:B------:R0:W0:Y:S02]  /*23360*/  SHFL.IDX P6, R14, R13, R12, R11 ;  /* 0x0000000c0d0e7389 */ /* 0x00002400000c000b */
[----:B01234-:R-:W-:Y:S01]  /*23370*/  ENDCOLLECTIVE ;  /* 0x000000000000791b */ /* 0x01ffe20003800000 */
.L_x_10461:
[----:B------:R-:W-:Y:S05]  /*23380*/  BSYNC B0 ;  /* 0x0000000000007941 */ /* 0x000fea0003800000 */
.L_x_10460:
[----:B------:R-:W-:Y:S05]  /*23390*/  BRA `(.L_x_10363) ;  /* 0xffffffdc00607947 */ /* 0x000fea000383ffff */
.L_x_10368:
[----:B0-----:R0:W1:Y:S02]  /*233a0*/  SYNCS.PHASECHK.TRANS64.TRYWAIT P0, [R9+URZ+0x31c20], R0 ;  /* 0x031c2000090075a7 */ /* 0x001064000800017f */
[----:B-1----:R-:W-:Y:S05]  /*233b0*/  @!P0 NANOSLEEP.SYNCS 0x989680 ;  /* 0x009896800000895d */ /* 0x002fea0003900000 */
[----:B------:R-:W1:Y:S02]  /*233c0*/  @!P0 SYNCS.PHASECHK.TRANS64 P0, [R9+URZ+0x31c20], R0 ;  /* 0x031c2000090085a7 */ /* 0x000e64000800007f */
[----:B-1----:R-:W-:Y:S05]  /*233d0*/  @!P0 BRA `(.L_x_10368) ;  /* 0xfffffffc00f08947 */ /* 0x002fea000383ffff */
[----:B------:R-:W-:Y:S05]  /*233e0*/  BRA `(.L_x_10462) ;  /* 0xffffffe000d07947 */ /* 0x000fea000383ffff */
.L_x_10369:
        /* <DEDUP_REMOVED lines=11> */
.L_x_10464:
[----:B------:R-:W-:Y:S05]  /*234a0*/  BSYNC B0 ;  /* 0x0000000000007941 */ /* 0x000fea0003800000 */
.L_x_10463:
[----:B------:R-:W-:Y:S05]  /*234b0*/  BRA `(.L_x_10465) ;  /* 0xffffffe000b87947 */ /* 0x000fea000383ffff */
.L_x_10370:
[----:B------:R-:W-:Y:S01]  /*234c0*/  BSSY B0, `(.L_x_10466) ;  /* 0x0000006000007945 */ /* 0x000fe20003800000 */
[----:B------:R-:W-:-:S07]  /*234d0*/  IMAD.MOV.U32 R15, RZ, RZ, -0x1 ;  /* 0xffffffffff0f7424 */ /* 0x000fce00078e00ff */
[----:B0-----:R-:W-:Y:S05]  /*234e0*/  WARPSYNC.COLLECTIVE R15, `(.L_x_10467) ;  /* 0x000000000f0c7348 */ /* 0x001fea0003c00000 */
[----:B------:R-:W-:Y:S02]  /*234f0*/  ELECT P6, UR62, PT ;  /* 0x00000000003e782f */ /* 0x000fe400038c0000 */
[----:B------:R-:W-:Y:S01]  /*23500*/  MOV R14, UR62 ;  /* 0x0000003e000e7c02 */ /* 0x000fe20008000f00 */
[----:B0-----:R-:W-:Y:S10]  /*23510*/  ENDCOLLECTIVE ;  /* 0x000000000000791b */ /* 0x001ff40003800000 */
.L_x_10467:
[----:B------:R-:W-:Y:S05]  /*23520*/  BSYNC B0 ;  /* 0x0000000000007941 */ /* 0x000fea0003800000 */
.L_x_10466:
[----:B------:R-:W-:Y:S05]  /*23530*/  BRA `(.L_x_10468) ;  /* 0xffffffe000ac7947 */ /* 0x000fea000383ffff */
.L_x_10372:
[----:B0-----:R0:W1:Y:S02]  /*23540*/  SYNCS.PHASECHK.TRANS64.TRYWAIT P0, [R7+URZ], R2 ;  /* 0x00000002070075a7 */ /* 0x001064000800017f */
[----:B-1----:R-:W-:Y:S05]  /*23550*/  @!P0 NANOSLEEP.SYNCS 0x989680 ;  /* 0x009896800000895d */ /* 0x002fea0003900000 */
[----:B------:R-:W1:Y:S02]  /*23560*/  @!P0 SYNCS.PHASECHK.TRANS64 P0, [R7+URZ], R2 ;  /* 0x00000002070085a7 */ /* 0x000e64000800007f */
[----:B-1----:R-:W-:Y:S05]  /*23570*/  @!P0 BRA `(.L_x_10372) ;  /* 0xfffffffc00f08947 */ /* 0x002fea000383ffff */
[----:B------:R-:W-:Y:S05]  /*23580*/  BRA `(.L_x_10469) ;  /* 0xffffffe000e07947 */ /* 0x000fea000383ffff */
.L_x_10373:
[----:B-1----:R1:W2:Y:S02]  /*23590*/  SYNCS.PHASECHK.TRANS64.TRYWAIT P0, [R3+URZ], R0 ;  /* 0x00000000030075a7 */ /* 0x0022a4000800017f */
[----:B--2---:R-:W-:Y:S05]  /*235a0*/  @!P0 NANOSLEEP.SYNCS 0x989680 ;  /* 0x009896800000895d */ /* 0x004fea0003900000 */
[----:B------:R-:W2:Y:S02]  /*235b0*/  @!P0 SYNCS.PHASECHK.TRANS64 P0, [R3+URZ], R0 ;  /* 0x00000000030085a7 */ /* 0x000ea4000800007f */
[----:B--2---:R-:W-:Y:S05]  /*235c0*/  @!P0 BRA `(.L_x_10373) ;  /* 0xfffffffc00f08947 */ /* 0x004fea000383ffff */
[----:B------:R-:W-:Y:S05]  /*235d0*/  BRA `(.L_x_10470) ;  /* 0xffffffe000d47947 */ /* 0x000fea000383ffff */
.L_x_10375:
[----:B-1----:R1:W2:Y:S02]  /*235e0*/  SYNCS.PHASECHK.TRANS64.TRYWAIT P0, [R5+URZ], R2 ;  /* 0x00000002050075a7 */ /* 0x0022a4000800017f */
[----:B--2---:R-:W-:Y:S05]  /*235f0*/  @!P0 NANOSLEEP.SYNCS 0x989680 ;  /* 0x009896800000895d */ /* 0x004fea0003900000 */
[----:B------:R-:W2:Y:S02]  /*23600*/  @!P0 SYNCS.PHASECHK.TRANS64 P0, [R5+URZ], R2 ;  /* 0x00000002050085a7 */ /* 0x000ea4000800007f */
[----:B--2---:R-:W-:Y:S05]  /*23610*/  @!P0 BRA `(.L_x_10375) ;  /* 0xfffffffc00f08947 */ /* 0x004fea000383ffff */
[----:B------:R-:W-:Y:S05]  /*23620*/  BRA `(.L_x_10471) ;  /* 0xffffffe000d87947 */ /* 0x000fea000383ffff */
.L_x_10472:
        /* <DEDUP_REMOVED lines=13> */
.L_x_12787:


//--------------------- .text._ZN7cutlass13device_kernelIN5flash11enable_sm90INS1_16FlashAttnFwdSm90INS1_25CollectiveMainloopFwdSm90ILi2EN4cute5tupleIJNS5_1CILi1EEES8_S8_EEENS6_IJNS7_ILi192EEESA_NS7_ILi64EEEEEELi64ENS_10bfloat16_tEfNS_4arch4Sm90ELb0ELb0ELb0ELb0ELb0ELb0ELb0ELb0ELb1ELb0ELb0ELb0EEENS1_21CollectiveEpilogueFwdINS6_IJSA_SB_SA_EEES9_SD_SF_Li384ELb0ELb0ELb0ELb0EEENS1_29StaticPersistentTileSchedulerILb0EEEEEEEEEvNT_6ParamsE --------------------------
	.section	.text._ZN7cutlass13device_kernelIN5flash11enable_sm90INS1_16FlashAttnFwdSm90INS1_25CollectiveMainloopFwdSm90ILi2EN4cute5tupleIJNS5_1CILi1EEES8_S8_EEENS6_IJNS7_ILi192EEESA_NS7_ILi64EEEEEELi64ENS_10bfloat16_tEfNS_4arch4Sm90ELb0ELb0ELb0ELb0ELb0ELb0ELb0ELb0ELb1ELb0ELb0ELb0EEENS1_21CollectiveEpilogueFwdINS6_IJSA_SB_SA_EEES9_SD_SF_Li384ELb0ELb0ELb0ELb0EEENS1_29StaticPersistentTileSchedulerILb0EEEEEEEEEvNT_6ParamsE,"ax",@progbits
	.align	128
.text._ZN7cutlass13device_kernelIN5flash11enable_sm90INS1_16FlashAttnFwdSm90INS1_25CollectiveMainloopFwdSm90ILi2EN4cute5tupleIJNS5_1CILi1EEES8_S8_EEENS6_IJNS7_ILi192EEESA_NS7_ILi64EEEEEELi64ENS_10bfloat16_tEfNS_4arch4Sm90ELb0ELb0ELb0ELb0ELb0ELb0ELb0ELb0ELb1ELb0ELb0ELb0EEENS1_21CollectiveEpilogueFwdINS6_IJSA_SB_SA_EEES9_SD_SF_Li384ELb0ELb0ELb0ELb0EEENS1_29StaticPersistentTileSchedulerILb0EEEEEEEEEvNT_6ParamsE:
        .type           _ZN7cutlass13device_kernelIN5flash11enable_sm90INS1_16FlashAttnFwdSm90INS1_25CollectiveMainloopFwdSm90ILi2EN4cute5tupleIJNS5_1CILi1EEES8_S8_EEENS6_IJNS7_ILi192EEESA_NS7_ILi64EEEEEELi64ENS_10bfloat16_tEfNS_4arch4Sm90ELb0ELb0ELb0ELb0ELb0ELb0ELb0ELb0ELb1ELb0ELb0ELb0EEENS1_21CollectiveEpilogueFwdINS6_IJSA_SB_SA_EEES9_SD_SF_Li384ELb0ELb0ELb0ELb0EEENS1_29StaticPersistentTileSchedulerILb0EEEEEEEEEvNT_6ParamsE,@function
        .size           _ZN7cutlass13device_kernelIN5flash11enable_sm90INS1_16FlashAttnFwdSm90INS1_25CollectiveMainloopFwdSm90ILi2EN4cute5tupleIJNS5_1CILi1EEES8_S8_EEENS6_IJNS7_ILi192EEESA_NS7_ILi64EEEEEELi64ENS_10bfloat16_tEfNS_4arch4Sm90ELb0ELb0ELb0ELb0ELb0ELb0ELb0ELb0ELb1ELb0ELb0ELb0EEENS1_21CollectiveEpilogueFwdINS6_IJSA_SB_SA_EEES9_SD_SF_Li384ELb0ELb0ELb0ELb0EEENS1_29StaticPersistentTileSchedulerILb0EEEEEEEEEvNT_6ParamsE,(.L_x_12788 - _ZN7cutlass13device_kernelIN5flash11enable_sm90INS1_16FlashAttnFwdSm90INS1_25CollectiveMainloopFwdSm90ILi2EN4cute5tupleIJNS5_1CILi1EEES8_S8_EEENS6_IJNS7_ILi192EEESA_NS7_ILi64EEEEEELi64ENS_10bfloat16_tEfNS_4arch4Sm90ELb0ELb0ELb0ELb0ELb0ELb0ELb0ELb0ELb1ELb0ELb0ELb0EEENS1_21CollectiveEpilogueFwdINS6_IJSA_SB_SA_EEES9_SD_SF_Li384ELb0ELb0ELb0ELb0EEENS1_29StaticPersistentTileSchedulerILb0EEEEEEEEEvNT_6ParamsE)
        .other          _ZN7cutlass13device_kernelIN5flash11enable_sm90INS1_16FlashAttnFwdSm90INS1_25CollectiveMainloopFwdSm90ILi2EN4cute5tupleIJNS5_1CILi1EEES8_S8_EEENS6_IJNS7_ILi192EEESA_NS7_ILi64EEEEEELi64ENS_10bfloat16_tEfNS_4arch4Sm90ELb0ELb0ELb0ELb0ELb0ELb0ELb0ELb0ELb1ELb0ELb0ELb0EEENS1_21CollectiveEpilogueFwdINS6_IJSA_SB_SA_EEES9_SD_SF_Li384ELb0ELb0ELb0ELb0EEENS1_29StaticPersistentTileSchedulerILb0EEEEEEEEEvNT_6ParamsE,@"STO_CUDA_ENTRY STV_DEFAULT"
_ZN7cutlass13device_kernelIN5flash11enable_sm90INS1_16FlashAttnFwdSm90INS1_25CollectiveMainloopFwdSm90ILi2EN4cute5tupleIJNS5_1CILi1EEES8_S8_EEENS6_IJNS7_ILi192EEESA_NS7_ILi64EEEEEELi64ENS_10bfloat16_tEfNS_4arch4Sm90ELb0ELb0ELb0ELb0ELb0ELb0ELb0ELb0ELb1ELb0ELb0ELb0EEENS1_21CollectiveEpilogueFwdINS6_IJSA_SB_SA_EEES9_SD_SF_Li384ELb0ELb0ELb0ELb0EEENS1_29StaticPersistentTileSchedulerILb0EEEEEEEEEvNT_6ParamsE:
        /* <DEDUP_REMOVED lines=23> */
.L_x_10474:
[----:B------:R-:W-:Y:S05]  /*0170*/  BSYNC B0 ;  /* 0x0000000000007941 */ /* 0x000fea0003800000 */
.L_x_10473:
        /* <DEDUP_REMOVED lines=36> */
.L_x_10475:
        /* <DEDUP_REMOVED lines=22> */
.L_x_10476:
        /* <DEDUP_REMOVED lines=18> */
.L_x_10477:
        /* <DEDUP_REMOVED lines=22> */
.L_x_10478:
        /* <DEDUP_REMOVED lines=22> */
.L_x_10479:
[----:B---3--:R-:W-:Y:S01]  /*0900*/  ISETP.NE.AND P0, PT, R2, RZ, PT ;  /* 0x000000ff0200720c */ /* 0x008fe20003f05270 */
[----:B------:R-:W-:Y:S01]  /*0910*/  IMAD.MOV.U32 R2, RZ, RZ, 0x1 ;  /* 0x00000001ff027424 */ /* 0x000fe200078e00ff */
[----:B------:R-:W-:Y:S01]  /*0920*/  NOP ;  /* 0x0000000000007918 */ /* 0x000fe20000000000 */
[----:B------:R-:W-:-:S03]  /*0930*/  ULDC.64 UR38, c[0x0][0x208] ;  /* 0x0000820000267ab9 */ /* 0x000fc60000000a00 */
[----:B------:R-:W-:-:S05]  /*0940*/  SEL R2, R2, 0x2, !P0 ;  /* 0x0000000202027807 */ /* 0x000fca0004000000 */
[----:B------:R3:W-:Y:S01]  /*0950*/  STL [R1+0x10], R2 ;  /* 0x0000100201007387 */ /* 0x0007e20000100800 */
[----:B-12-4-:R-:W-:Y:S06]  /*0960*/  BAR.SYNC.DEFER_BLOCKING 0x0 ;  /* 0x0000000000007b1d */ /* 0x016fec0000010000 */
[----:B------:R-:W-:Y:S05]  /*0970*/  @!P0 BRA `(.L_x_10480) ;  /* 0x0000007000c48947 */ /* 0x000fea0003800000 */
.L_x_10481:
        /* <DEDUP_REMOVED lines=15> */
[----:B------:R-:W-:-:S03]  /*0a70*/  UMOV UR40, 0x400 ;  /* 0x0000040000287882 */ /* 0x000fc60000000000 */
[----:B------:R-:W-:-:S04]  /*0a80*/  SHF.R.S32.HI R3, RZ, 0x1f, R0 ;  /* 0x0000001fff037819 */ /* 0x000fc80000011400 */
[CC--:B------:R-:W-:Y:S01]  /*0a90*/  LEA.HI R2, R3.reuse, R0.reuse, RZ, 0x7 ;  /* 0x0000000003027211 */ /* 0x0c0fe200078f38ff */
[----:B------:R-:W2:Y:S01]  /*0aa0*/  S2UR UR6, SR_SWINHI ;  /* 0x00000000000679c3 */ /* 0x000ea20000002f00 */
[CC--:B------:R-:W-:Y:S02]  /*0ab0*/  LEA.HI R4, R3.reuse, R0.reuse, RZ, 0x4 ;  /* 0x0000000003047211 */ /* 0x0c0fe400078f20ff */
[----:B------:R-:W-:Y:S02]  /*0ac0*/  LOP3.LUT R9, R2, 0xffffff80, RZ, 0xc0, !PT ;  /* 0xffffff8002097812 */ /* 0x000fe400078ec0ff */
[----:B------:R-:W-:Y:S02]  /*0ad0*/  LOP3.LUT R5, R4, 0xfffffff0, RZ, 0xc0, !PT ;  /* 0xfffffff004057812 */ /* 0x000fe400078ec0ff */
[----:B------:R-:W-:Y:S01]  /*0ae0*/  SHF.R.S32.HI R7, RZ, 0x4, R4 ;  /* 0x00000004ff077819 */ /* 0x000fe20000011404 */
[C---:B------:R-:W-:Y:S01]  /*0af0*/  IMAD.IADD R14, R0.reuse, 0x1, -R9 ;  /* 0x00000001000e7824 */ /* 0x040fe200078e0a09 */
[----:B------:R-:W-:Y:S01]  /*0b00*/  LEA.HI R3, R3, R0, RZ, 0x5 ;  /* 0x0000000003037211 */ /* 0x000fe200078f28ff */
[----:B------:R-:W-:Y:S01]  /*0b10*/  IMAD.IADD R5, R0, 0x1, -R5 ;  /* 0x0000000100057824 */ /* 0x000fe200078e0a05 */
[----:B------:R-:W-:-:S02]  /*0b20*/  LEA.HI R6, R4, R7, RZ, 0x1 ;  /* 0x0000000704067211 */ /* 0x000fc400078f08ff */
[----:B------:R3:W-:Y:S01]  /*0b30*/  STL [R1+0x4], R14 ;  /* 0x0000040e01007387 */ /* 0x0007e20000100800 */
[----:B------:R-:W-:Y:S02]  /*0b40*/  SHF.R.S32.HI R8, RZ, 0x1f, R14 ;  /* 0x0000001fff087819 */ /* 0x000fe4000001140e */
[----:B------:R-:W-:Y:S01]  /*0b50*/  SHF.R.S32.HI R4, RZ, 0x1f, R5 ;  /* 0x0000001fff047819 */ /* 0x000fe20000011405 */
[----:B------:R-:W4:Y:S01]  /*0b60*/  LDL.LU R12, [R1+0x10] ;  /* 0x00001000010c7983 */ /* 0x000f220000300800 */
[----:B------:R-:W-:Y:S02]  /*0b70*/  LOP3.LUT R6, R6, 0x1ffffffe, RZ, 0xc0, !PT ;  /* 0x1ffffffe06067812 */ /* 0x000fe400078ec0ff */
[----:B------:R-:W-:Y:S02]  /*0b80*/  LEA.HI R4, R4, R5, RZ, 0x3 ;  /* 0x0000000504047211 */ /* 0x000fe400078f18ff */
[----:B------:R-:W-:Y:S01]  /*0b90*/  SHF.R.S32.HI R10, RZ, 0x5, R3 ;  /* 0x00000005ff0a7819 */ /* 0x000fe20000011403 */
[----:B------:R-:W-:Y:S01]  /*0ba0*/  IMAD.IADD R6, R7, 0x1, -R6 ;  /* 0x0000000107067824 */ /* 0x000fe200078e0a06 */
[----:B------:R-:W-:-:S02]  /*0bb0*/  LOP3.LUT R0, R4, 0xfffffff8, RZ, 0xc0, !PT ;  /* 0xfffffff804007812 */ /* 0x000fc400078ec0ff */
[----:B------:R-:W-:Y:S01]  /*0bc0*/  LEA.HI R9, R8, R14, RZ, 0x2 ;  /* 0x0000000e08097211 */ /* 0x000fe200078f10ff */
[----:B------:R-:W-:Y:S02]  /*0bd0*/  IMAD.SHL.U32 R7, R10, 0x400, RZ ;  /* 0x000004000a077824 */ /* 0x000fe400078e00ff */
[C---:B------:R-:W-:Y:S01]  /*0be0*/  IMAD.IADD R0, R5.reuse, 0x1, -R0 ;  /* 0x0000000105007824 */ /* 0x040fe200078e0a00 */
[--C-:B------:R-:W-:Y:S02]  /*0bf0*/  SHF.R.S32.HI R10, RZ, 0x2, R9.reuse ;  /* 0x00000002ff0a7819 */ /* 0x100fe40000011409 */
[----:B------:R-:W-:Y:S01]  /*0c00*/  SHF.R.S32.HI R11, RZ, 0x1f, R9 ;  /* 0x0000001fff0b7819 */ /* 0x000fe20000011409 */
[----:B------:R-:W-:Y:S01]  /*0c10*/  IMAD.SHL.U32 R3, R0, 0x40, RZ ;  /* 0x0000004000037824 */ /* 0x000fe200078e00ff */
[----:B------:R-:W-:Y:S01]  /*0c20*/  SHF.R.S32.HI R13, RZ, 0x7, R2 ;  /* 0x00000007ff0d7819 */ /* 0x000fe20000011402 */
[----:B------:R-:W-:Y:S01]  /*0c30*/  IMAD R5, R5, 0x40, R7 ;  /* 0x0000004005057824 */ /* 0x000fe200078e0207 */
[----:B------:R-:W-:Y:S01]  /*0c40*/  LEA.HI R11, R11, R10, RZ, 0x3 ;  /* 0x0000000a0b0b7211 */ /* 0x000fe200078f18ff */
[----:B------:R-:W-:Y:S01]  /*0c50*/  IMAD.SHL.U32 R6, R6, 0x8, RZ ;  /* 0x0000000806067824 */ /* 0x000fe200078e00ff */
[----:B------:R-:W-:-:S02]  /*0c60*/  LOP3.LUT R3, R3, 0x1c0, RZ, 0xc0, !PT ;  /* 0x000001c003037812 */ /* 0x000fc400078ec0ff */
[----:B------:R-:W-:Y:S01]  /*0c70*/  R2P PR, R0, 0x6 ;  /* 0x0000000600007804 */ /* 0x000fe20000000000 */
[----:B------:R-:W-:Y:S01]  /*0c80*/  IMAD.HI R0, R13, 0x55555556, RZ ;  /* 0x555555560d007827 */ /* 0x000fe200078e02ff */
[----:B------:R-:W-:Y:S02]  /*0c90*/  LOP3.LUT R11, R11, 0xfffffff8, RZ, 0xc0, !PT ;  /* 0xfffffff80b0b7812 */ /* 0x000fe400078ec0ff */
[----:B------:R-:W-:Y:S01]  /*0ca0*/  LEA.HI R8, R8, R14, RZ, 0x5 ;  /* 0x0000000e08087211 */ /* 0x000fe200078f28ff */
[----:B------:R-:W-:Y:S01]  /*0cb0*/  IMAD.IADD R5, R6, 0x1, R5 ;  /* 0x0000000106057824 */ /* 0x000fe200078e0205 */
[----:B------:R-:W-:Y:S01]  /*0cc0*/  LOP3.LUT R6, R3, 0x8, R6, 0xf8, !PT ;  /* 0x0000000803067812 */ /* 0x000fe200078ef806 */
[----:B------:R-:W-:Y:S01]  /*0cd0*/  IMAD.SHL.U32 R4, R4, 0x40, RZ ;  /* 0x0000004004047824 */ /* 0x000fe200078e00ff */
[----:B------:R-:W-:Y:S02]  /*0ce0*/  SHF.R.U32.HI R3, RZ, 0x3, R3 ;  /* 0x00000003ff037819 */ /* 0x000fe40000011603 */
[----:B------:R-:W-:Y:S01]  /*0cf0*/  LOP3.LUT R9, R9, 0x7ffffffc, RZ, 0xc0, !PT ;  /* 0x7ffffffc09097812 */ /* 0x000fe200078ec0ff */
[----:B------:R-:W-:Y:S01]  /*0d00*/  IMAD.IADD R11, R10, 0x1, -R11 ;  /* 0x000000010a0b7824 */ /* 0x000fe200078e0a0b */
[----:B------:R-:W-:-:S02]  /*0d10*/  LEA.HI R0, R0, R0, RZ, 0x1 ;  /* 0x0000000000007211 */ /* 0x000fc400078f08ff */
[----:B------:R-:W-:Y:S01]  /*0d20*/  SHF.R.S32.HI R8, RZ, 0x5, R8 ;  /* 0x00000005ff087819 */ /* 0x000fe20000011408 */
[----:B------:R-:W-:Y:S01]  /*0d30*/  IMAD.IADD R9, R14, 0x1, -R9 ;  /* 0x000000010e097824 */ /* 0x000fe200078e0a09 */
[----:B------:R-:W-:Y:S01]  /*0d40*/  LOP3.LUT R3, R6, R3, RZ, 0x3c, !PT ;  /* 0x0000000306037212 */ /* 0x000fe200078e3cff */
[----:B------:R-:W-:Y:S01]  /*0d50*/  IMAD.MOV.U32 R6, RZ, RZ, -0x2 ;  /* 0xfffffffeff067424 */ /* 0x000fe200078e00ff */
[----:B------:R-:W-:Y:S01]  /*0d60*/  LOP3.LUT R4, R4, 0x7ffffe00, RZ, 0xc0, !PT ;  /* 0x7ffffe0004047812 */ /* 0x000fe200078ec0ff */
[----:B------:R-:W-:Y:S02]  /*0d70*/  IMAD R0, R0, -0x3, R13 ;  /* 0xfffffffd00007824 */ /* 0x000fe400078e020d */
[----:B------:R-:W-:Y:S01]  /*0d80*/  IMAD R11, R8, 0x10, R11 ;  /* 0x00000010080b7824 */ /* 0x000fe200078e020b */
[----:B------:R-:W-:Y:S01]  /*0d90*/  IADD3 R2, R3, R4, R7 ;  /* 0x0000000403027210 */ /* 0x000fe20007ffe007 */
[----:B------:R-:W-:Y:S02]  /*0da0*/  IMAD R3, R9, R6, 0xc0 ;  /* 0x000000c009037424 */ /* 0x000fe400078e0206 */
[----:B------:R-:W-:-:S03]  /*0db0*/  IMAD R0, R0, 0x40, R11 ;  /* 0x0000004000007824 */ /* 0x000fc600078e020b */
[----:B------:R3:W-:Y:S01]  /*0dc0*/  STL [R1+0xc], R3 ;  /* 0x00000c0301007387 */ /* 0x0007e20000100800 */
[----:B-1----:R-:W-:-:S03]  /*0dd0*/  ULEA UR40, UR4, UR40, 0x18 ;  /* 0x0000002804287291 */ /* 0x002fc6000f8ec03f */
[----:B------:R3:W-:Y:S04]  /*0de0*/  STL [R1+0x8], R0 ;  /* 0x0000080001007387 */ /* 0x0007e80000100800 */
[----:B------:R3:W-:Y:S01]  /*0df0*/  STL [R1], RZ ;  /* 0x000000ff01007387 */ /* 0x0007e20000100800 */
[----:B------:R-:W-:Y:S01]  /*0e00*/  LEA R2, R2, UR40, 0x1 ;  /* 0x0000002802027c11 */ /* 0x000fe2000f8e08ff */
[----:B------:R-:W-:Y:S01]  /*0e10*/  IMAD.MOV.U32 R16, RZ, RZ, 0x40 ;  /* 0x00000040ff107424 */ /* 0x000fe200078e00ff */
[----:B------:R-:W-:Y:S01]  /*0e20*/  UMOV UR4, UR40 ;  /* 0x0000002800047c82 */ /* 0x000fe20008000000 */
[----:B--2---:R-:W-:Y:S02]  /*0e30*/  UMOV UR5, UR6 ;  /* 0x0000000600057c82 */ /* 0x004fe40008000000 */
[----:B------:R-:W-:Y:S01]  /*0e40*/  VIADD R17, R2, 0x1e800 ;  /* 0x0001e80002117836 */ /* 0x000fe20000000000 */
[----:B------:R-:W-:Y:S01]  /*0e50*/  SEL R16, R16, 0xffffffc0, !P2 ;  /* 0xffffffc010107807 */ /* 0x000fe20005000000 */
[----:B------:R-:W-:-:S02]  /*0e60*/  VIADD R152, R2, 0x1e820 ;  /* 0x0001e82002987836 */ /* 0x000fc40000000000 */
[----:B------:R-:W-:Y:S02]  /*0e70*/  IMAD.U32 R156, RZ, RZ, UR4 ;  /* 0x00000004ff9c7e24 */ /* 0x000fe4000f8e00ff */
[----:B------:R-:W-:Y:S02]  /*0e80*/  IMAD.U32 R157, RZ, RZ, UR5 ;  /* 0x00000005ff9d7e24 */ /* 0x000fe4000f8e00ff */
[C---:B------:R-:W-:Y:S02]  /*0e90*/  @P1 VIADD R152, R17.reuse, 0xffffffe0 ;  /* 0xffffffe011981836 */ /* 0x040fe40000000000 */
[----:B------:R-:W-:Y:S02]  /*0ea0*/  IMAD.IADD R17, R17, 0x1, R16 ;  /* 0x0000000111117824 */ /* 0x000fe400078e0210 */
[----:B------:R-:W-:Y:S01]  /*0eb0*/  IMAD.WIDE R156, R5, 0x2, R156 ;  /* 0x00000002059c7825 */ /* 0x000fe200078e029c */
[----:B------:R-:W-:-:S03]  /*0ec0*/  ULDC.64 UR36, c[0x0][0x198] ;  /* 0x0000660000247ab9 */ /* 0x000fc60000000a00 */
[----:B------:R-:W-:Y:S02]  /*0ed0*/  IMAD.IADD R16, R16, 0x1, R152 ;  /* 0x0000000110107824 */ /* 0x000fe400078e0298 */
[C---:B------:R-:W-:Y:S02]  /*0ee0*/  VIADD R154, R152.reuse, 0x6000 ;  /* 0x00006000989a7836 */ /* 0x040fe40000000000 */
[----:B------:R-:W-:Y:S01]  /*0ef0*/  VIADD R153, R152, 0xc000 ;  /* 0x0000c00098997836 */ /* 0x000fe20000000000 */
[----:B------:R-:W-:Y:S01]  /*0f00*/  UMOV UR47, URZ ;  /* 0x0000003f002f7c82 */ /* 0x000fe20008000000 */
[----:B------:R-:W-:Y:S01]  /*0f10*/  UMOV UR46, URZ ;  /* 0x0000003f002e7c82 */ /* 0x000fe20008000000 */
[----:B---34-:R-:W-:-:S07]  /*0f20*/  LOP3.LUT R155, R12, 0x1, RZ, 0xfc, !PT ;  /* 0x000000010c9b7812 */ /* 0x018fce00078efcff */
.L_x_10504:
[----:B-1----:R-:W1:Y:S01]  /*0f30*/  S2R R0, SR_TID.X ;  /* 0x0000000000007919 */ /* 0x002e620000002100 */
[----:B------:R-:W2:Y:S01]  /*0f40*/  LDC R23, c[0x0][0x2e0] ;  /* 0x0000b800ff177b82 */ /* 0x000ea20000000800 */
[----:B------:R-:W-:Y:S01]  /*0f50*/  ULDC.64 UR6, c[0x0][0x3f8] ;  /* 0x0000fe0000067ab9 */ /* 0x000fe20000000a00 */
[----:B------:R-:W-:Y:S01]  /*0f60*/  ULDC UR4, c[0x0][0xda8] ;  /* 0x00036a0000047ab9 */ /* 0x000fe20000000800 */
[----:B------:R-:W-:Y:S02]  /*0f70*/  UISETP.NE.U32.AND UP0, UPT, UR6, URZ, UPT ;  /* 0x0000003f0600728c */ /* 0x000fe4000bf05070 */
[----:B------:R-:W-:Y:S02]  /*0f80*/  UISETP.NE.AND UP1, UPT, UR4, 0x1, UPT ;  /* 0x000000010400788c */ /* 0x000fe4000bf25270 */
[----:B------:R-:W-:Y:S01]  /*0f90*/  UISETP.NE.AND.EX UP0, UPT, UR7, URZ, UPT, UP0 ;  /* 0x0000003f0700728c */ /* 0x000fe2000bf05300 */
[----:B------:R-:W-:Y:S01]  /*0fa0*/  ULDC UR6, c[0x0][0x404] ;  /* 0x0001010000067ab9 */ /* 0x000fe20000000800 */
[----:B------:R-:W-:-:S02]  /*0fb0*/  UIADD3 UR7, UR40, 0x1e800, URZ ;  /* 0x0001e80028077890 */ /* 0x000fc4000fffe03f */
[----:B------:R-:W-:Y:S01]  /*0fc0*/  USEL UR6, UR6, 0x1, UP0 ;  /* 0x0000000106067887 */ /* 0x000fe20008000000 */
[----:B------:R-:W-:Y:S01]  /*0fd0*/  ULDC UR4, c[0x0][0xdb4] ;  /* 0x00036d0000047ab9 */ /* 0x000fe20000000800 */
[----:B------:R-:W-:Y:S02]  /*0fe0*/  ULOP3.LUT UP0, URZ, UR7, 0x3ff, URZ, 0xc0, !UPT ;  /* 0x000003ff073f7892 */ /* 0x000fe4000f80c03f */
[----:B------:R-:W-:Y:S01]  /*0ff0*/  UISETP.NE.AND UP2, UPT, UR4, 0x1, UPT ;  /* 0x000000010400788c */ /* 0x000fe2000bf45270 */
[----:B------:R-:W-:Y:S02]  /*1000*/  UMOV UR41, UR48 ;  /* 0x0000003000297c82 */ /* 0x000fe40008000000 */
[----:B------:R-:W-:Y:S01]  /*1010*/  @UP1 ULDC UR4, c[0x0][0xdac] ;  /* 0x00036b0000041ab9 */ /* 0x000fe20000000800 */
[----:B------:R-:W-:Y:S01]  /*1020*/  PLOP3.LUT P0, PT, PT, PT, UP0, 0x80, 0x0 ;  /* 0x000000000000781c */ /* 0x000fe20003f0f008 */
[----:B------:R-:W-:Y:S01]  /*1030*/  UIMAD.WIDE.U32 UR4, UR48, UR4, URZ ;  /* 0x00000004300472a5 */ /* 0x000fe2000f8e003f */
[----:B--2---:R-:W-:Y:S01]  /*1040*/  IMAD R23, R23, UR6, RZ ;  /* 0x0000000617177c24 */ /* 0x004fe2000f8e02ff */
[----:B------:R-:W-:-:S02]  /*1050*/  @UP1 ULDC UR6, c[0x0][0xdb0] ;  /* 0x00036c0000061ab9 */ /* 0x000fc40000000800 */
[----:B------:R-:W-:-:S03]  /*1060*/  @UP1 USHF.R.U32.HI UR41, URZ, UR6, UR5 ;  /* 0x000000063f291299 */ /* 0x000fc60008011605 */
[----:B------:R-:W-:Y:S01]  /*1070*/  @UP2 ULDC.64 UR6, c[0x0][0xdb8] ;  /* 0x00036e0000062ab9 */ /* 0x000fe20000000a00 */
[C---:B-1----:R-:W-:Y:S01]  /*1080*/  VIADD R3, R0.reuse, 0xffffff80 ;  /* 0xffffff8000037836 */ /* 0x042fe20000000000 */
[----:B------:R-:W-:Y:S01]  /*1090*/  UIMAD.WIDE.U32 UR4, UR41, UR6, URZ ;  /* 0x00000006290472a5 */ /* 0x000fe2000f8e003f */
[----:B------:R-:W-:Y:S01]  /*10a0*/  VIADD R0, R0, 0xffffff80 ;  /* 0xffffff8000007836 */ /* 0x000fe20000000000 */
[----:B------:R-:W-:Y:S02]  /*10b0*/  UMOV UR44, UR41 ;  /* 0x00000029002c7c82 */ /* 0x000fe40008000000 */
[----:B------:R-:W-:Y:S02]  /*10c0*/  @UP2 USHF.R.U32.HI UR44, URZ, UR7, UR5 ;  /* 0x000000073f2c2299 */ /* 0x000fe40008011605 */
[----:B------:R-:W-:-:S04]  /*10d0*/  SHF.R.S32.HI R0, RZ, 0x1f, R0 ;  /* 0x0000001fff007819 */ /* 0x000fc80000011400 */
[----:B------:R-:W-:-:S04]  /*10e0*/  LEA.HI R0, R0, R3, RZ, 0x7 ;  /* 0x0000000300007211 */ /* 0x000fc800078f38ff */
[----:B------:R-:W-:-:S05]  /*10f0*/  SHF.R.S32.HI R0, RZ, 0x7, R0 ;  /* 0x00000007ff007819 */ /* 0x000fca0000011400 */
[----:B------:R1:W2:Y:S02]  /*1100*/  SHFL.IDX PT, R22, R0, RZ, 0x1f ;  /* 0x00001fff00167589 */ /* 0x0002a400000e0000 */
[----:B-1----:R-:W-:-:S04]  /*1110*/  VIADD R0, R23, 0xbf ;  /* 0x000000bf17007836 */ /* 0x002fc80000000000 */
[----:B------:R-:W-:-:S04]  /*1120*/  IMAD.HI R0, R0, 0x2aaaaaab, RZ ;  /* 0x2aaaaaab00007827 */ /* 0x000fc800078e02ff */
[----:B--2---:R-:W-:-:S05]  /*1130*/  IMAD.HI R3, R22, 0x55555556, RZ ;  /* 0x5555555616037827 */ /* 0x004fca00078e02ff */
[----:B------:R-:W-:Y:S02]  /*1140*/  LEA.HI R5, R3, R3, RZ, 0x1 ;  /* 0x0000000303057211 */ /* 0x000fe400078f08ff */
[----:B------:R-:W-:-:S03]  /*1150*/  SHF.R.U32.HI R3, RZ, 0x1f, R0 ;  /* 0x0000001fff037819 */ /* 0x000fc60000011600 */
[----:B------:R-:W-:Y:S01]  /*1160*/  IMAD R19, R5, -0x3, R22 ;  /* 0xfffffffd05137824 */ /* 0x000fe200078e0216 */
[----:B------:R-:W-:Y:S01]  /*1170*/  LEA.HI.SX32 R18, R0, R3, 0x1b ;  /* 0x0000000300127211 */ /* 0x000fe200078fdaff */
        /* <DEDUP_REMOVED lines=17> */
.L_x_10482:
[----:B------:R-:W2:Y:S01]  /*1290*/  LDL R20, [R1] ;  /* 0x0000000001147983 */ /* 0x000ea20000100800 */
[----:B------:R-:W-:Y:S02]  /*12a0*/  ISETP.NE.AND P0, PT, R155, 0x3, PT ;  /* 0x000000039b00780c */ /* 0x000fe40003f05270 */
[----:B--2---:R-:W-:-:S04]  /*12b0*/  LOP3.LUT R0, R20, 0x1, RZ, 0xc0, !PT ;  /* 0x0000000114007812 */ /* 0x004fc800078ec0ff */
[----:B------:R-:W-:-:S04]  /*12c0*/  SHF.L.U32 R0, R0, 0x1f, RZ ;  /* 0x0000001f00007819 */ /* 0x000fc800000006ff */
[----:B------:R-:W1:Y:S02]  /*12d0*/  SYNCS.PHASECHK.TRANS64.TRYWAIT P1, [UR40+0x30800], R0 ;  /* 0x03080000ff0075a7 */ /* 0x000e640008020168 */
[----:B-1----:R-:W-:Y:S05]  /*12e0*/  @!P1 BRA `(.L_x_10483) ;  /* 0x0000008c00cc9947 */ /* 0x002fea0003800000 */
.L_x_10560:
[----:B------:R-:W-:Y:S05]  /*12f0*/  @!P0 BRA `(.L_x_10484) ;  /* 0x0000000000048947 */ /* 0x000fea0003800000 */
[----:B------:R-:W-:Y:S01]  /*1300*/  BPT.TRAP 0x1 ;  /* 0x000000040000795c */ /* 0x000fe20000300000 */
.L_x_10484:
[----:B------:R-:W-:Y:S02]  /*1310*/  IMAD.U32 R4, RZ, RZ, UR46 ;  /* 0x0000002eff047e24 */ /* 0x000fe4000f8e00ff */
[----:B-1----:R-:W-:-:S03]  /*1320*/  IMAD.U32 R3, RZ, RZ, UR47 ;  /* 0x0000002fff037e24 */ /* 0x002fc6000f8e00ff */
[----:B------:R-:W-:Y:S02]  /*1330*/  LEA R4, R4, UR40, 0x3 ;  /* 0x0000002804047c11 */ /* 0x000fe4000f8e18ff */
[----:B------:R-:W-:-:S04]  /*1340*/  SHF.L.U32 R3, R3, 0x1f, RZ ;  /* 0x0000001f03037819 */ /* 0x000fc800000006ff */
[----:B------:R1:W2:Y:S01]  /*1350*/  SYNCS.PHASECHK.TRANS64.TRYWAIT P2, [R4+URZ+0x30830], R3 ;  /* 0x03083003040075a7 */ /* 0x0002a2000804017f */
[----:B------:R-:W-:Y:S05]  /*1360*/  @!P0 BRA `(.L_x_10485) ;  /* 0x0000000000048947 */ /* 0x000fea0003800000 */
[----:B------:R-:W-:Y:S01]  /*1370*/  BPT.TRAP 0x1 ;  /* 0x000000040000795c */ /* 0x000fe20000300000 */
.L_x_10485:
[----:B------:R-:W3:Y:S01]  /*1380*/  S2R R5, SR_TID.X ;  /* 0x0000000000057919 */ /* 0x000ee20000002100 */
[----:B------:R-:W-:-:S05]  /*1390*/  LEA R19, R19, UR40, 0xd ;  /* 0x0000002813137c11 */ /* 0x000fca000f8e68ff */
[----:B------:R-:W-:-:S05]  /*13a0*/  VIADD R0, R19, 0xc400 ;  /* 0x0000c40013007836 */ /* 0x000fca0000000000 */
[----:B------:R-:W-:-:S04]  /*13b0*/  SHF.R.U32.HI R0, RZ, 0x4, R0 ;  /* 0x00000004ff007819 */ /* 0x000fc80000011600 */
[----:B------:R-:W-:Y:S02]  /*13c0*/  LOP3.LUT R0, R0, 0x3fff, RZ, 0xc0, !PT ;  /* 0x00003fff00007812 */ /* 0x000fe400078ec0ff */
[----:B---3--:R-:W-:Y:S01]  /*13d0*/  LOP3.LUT P1, RZ, R5, 0x7f, RZ, 0xc0, !PT ;  /* 0x0000007f05ff7812 */ /* 0x008fe2000782c0ff */
[----:B--2---:R-:W-:-:S12]  /*13e0*/  @P2 BRA `(.L_x_10486) ;  /* 0x0000000000082947 */ /* 0x004fd80003800000 */
[----:B------:R-:W2:Y:S02]  /*13f0*/  SYNCS.PHASECHK.TRANS64.TRYWAIT P2, [R4+URZ+0x30830], R3 ;  /* 0x03083003040075a7 */ /* 0x000ea4000804017f */
[----:B--2---:R-:W-:Y:S05]  /*1400*/  @!P2 BRA `(.L_x_10487) ;  /* 0x0000008c009ca947 */ /* 0x004fea0003800000 */
.L_x_10486:
[----:B------:R-:W-:Y:S05]  /*1410*/  WARPSYNC.ALL ;  /* 0x0000000000007948 */ /* 0x000fea0003800000 */
[----:B------:R-:W-:Y:S01]  /*1420*/  IMAD.MOV.U32 R151, RZ, RZ, RZ ;  /* 0x000000ffff977224 */ /* 0x000fe200078e00ff */
[----:B------:R-:W-:Y:S01]  /*1430*/  LOP3.LUT R20, R0, 0x10000, RZ, 0xfc, !PT ;  /* 0x0001000000147812 */ /* 0x000fe200078efcff */
[----:B------:R-:W-:Y:S01]  /*1440*/  IMAD.MOV.U32 R21, RZ, RZ, 0x40000040 ;  /* 0x40000040ff157424 */ /* 0x000fe200078e00ff */
[----:B------:R-:W-:Y:S02]  /*1450*/  UIADD3 UR4, UR40, 0x12400, URZ ;  /* 0x0001240028047890 */ /* 0x000fe4000fffe03f */
[C---:B------:R-:W-:Y:S01]  /*1460*/  R2UR UR8, R20.reuse ;  /* 0x00000000140872ca */ /* 0x040fe200000e0000 */
[----:B------:R-:W1:Y:S01]  /*1470*/  LDL R5, [R1+0xc] ;  /* 0x00000c0001057983 */ /* 0x000e620000100800 */
[----:B------:R-:W-:Y:S01]  /*1480*/  R2UR UR9, R21 ;  /* 0x00000000150972ca */ /* 0x000fe200000e0000 */
[----:B------:R-:W-:Y:S01]  /*1490*/  USHF.R.U32.HI UR4, URZ, 0x4, UR4 ;  /* 0x000000043f047899 */ /* 0x000fe20008011604 */
[----:B------:R-:W-:Y:S01]  /*14a0*/  WARPGROUP.ARRIVE ;  /* 0x00000000000079c5 */ /* 0x000fe20000000000 */
[----:B------:R-:W-:Y:S01]  /*14b0*/  UMOV UR11, 0x40000040 ;  /* 0x40000040000b7882 */ /* 0x000fe20000000000 */
[----:B------:R-:W-:Y:S01]  /*14c0*/  R2UR UR16, R20 ;  /* 0x00000000141072ca */ /* 0x000fe200000e0000 */
[----:B------:R-:W-:Y:S01]  /*14d0*/  ULOP3.LUT UR4, UR4, 0x3fff, URZ, 0xc0, !UPT ;  /* 0x00003fff04047892 */ /* 0x000fe2000f8ec03f */
[----:B------:R-:W-:Y:S01]  /*14e0*/  P2R R8, PR, RZ, 0x2 ;  /* 0x00000002ff087803 */ /* 0x000fe20000000000 */
[----:B------:R-:W-:Y:S01]  /*14f0*/  UMOV UR13, 0x40000040 ;  /* 0x40000040000d7882 */ /* 0x000fe20000000000 */
[----:B------:R-:W-:Y:S01]  /*1500*/  UMOV UR15, 0x40000040 ;  /* 0x40000040000f7882 */ /* 0x000fe20000000000 */
[----:B------:R-:W-:Y:S01]  /*1510*/  ULOP3.LUT UR4, UR4, 0x10000, URZ, 0xfc, !UPT ;  /* 0x0001000004047892 */ /* 0x000fe2000f8efc3f */
[----:B------:R-:W-:Y:S01]  /*1520*/  P2R R6, PR, RZ, 0x1 ;  /* 0x00000001ff067803 */ /* 0x000fe20000000000 */
[----:B------:R-:W-:Y:S01]  /*1530*/  UMOV UR17, 0x40000040 ;  /* 0x4000004000117882 */ /* 0x000fe20000000000 */
[----:B------:R-:W-:Y:S01]  /*1540*/  UMOV UR19, 0x40000040 ;  /* 0x4000004000137882 */ /* 0x000fe20000000000 */
[----:B------:R-:W-:Y:S01]  /*1550*/  UIMAD UR6, UR46, 0x600, UR4 ;  /* 0x000006002e0678a4 */ /* 0x000fe2000f8e0204 */
[--C-:B------:R-:W-:Y:S01]  /*1560*/  IMAD.MOV.U32 R150, RZ, RZ, R151.reuse ;  /* 0x000000ffff967224 */ /* 0x100fe200078e0097 */
[----:B------:R-:W-:Y:S01]  /*1570*/  ULDC UR5, c[0x0][0x988] ;  /* 0x0002620000057ab9 */ /* 0x000fe20000000800 */
[--C-:B------:R-:W-:Y:S01]  /*1580*/  IMAD.MOV.U32 R148, RZ, RZ, R151.reuse ;  /* 0x000000ffff947224 */ /* 0x100fe200078e0097 */
[----:B------:R-:W-:Y:S01]  /*1590*/  UIADD3 UR12, UR16, 0x4, URZ ;  /* 0x00000004100c7890 */ /* 0x000fe2000fffe03f */
[--C-:B------:R-:W-:Y:S01]  /*15a0*/  IMAD.MOV.U32 R146, RZ, RZ, R151.reuse ;  /* 0x000000ffff927224 */ /* 0x100fe200078e0097 */
[----:B------:R-:W-:Y:S01]  /*15b0*/  UIADD3 UR14, UR6, 0x4, URZ ;  /* 0x00000004060e7890 */ /* 0x000fe2000fffe03f */
[--C-:B------:R-:W-:Y:S01]  /*15c0*/  IMAD.MOV.U32 R144, RZ, RZ, R151.reuse ;  /* 0x000000ffff907224 */ /* 0x100fe200078e0097 */
[----:B------:R-:W-:Y:S01]  /*15d0*/  UMOV UR10, UR6 ;  /* 0x00000006000a7c82 */ /* 0x000fe20008000000 */
[----:B------:R-:W-:Y:S01]  /*15e0*/  UIADD3 UR18, UR6, 0x6, URZ ;  /* 0x0000000606127890 */ /* 0x000fe2000fffe03f */
[----:B------:R-:W-:Y:S01]  /*15f0*/  HGMMA.64x192x16.F32.BF16 R24, gdesc[UR8], RZ, !UPT, gsb0 ;  /* 0x02e00000081879f0 */ /* 0x000fe2000c0018ff */
[----:B------:R-:W-:Y:S01]  /*1600*/  UIADD3 UR8, UR16, 0x2, URZ ;  /* 0x0000000210087890 */ /* 0x000fe2000fffe03f */
[--C-:B------:R-:W-:Y:S01]  /*1610*/  IMAD.MOV.U32 R142, RZ, RZ, R151.reuse ;  /* 0x000000ffff8e7224 */ /* 0x100fe200078e0097 */
[----:B------:R-:W-:Y:S01]  /*1620*/  UIADD3 UR10, UR6, 0x2, URZ ;  /* 0x00000002060a7890 */ /* 0x000fe2000fffe03f */
[--C-:B------:R-:W-:Y:S01]  /*1630*/  IMAD.MOV.U32 R140, RZ, RZ, R151.reuse ;  /* 0x000000ffff8c7224 */ /* 0x100fe200078e0097 */
[----:B------:R-:W-:Y:S01]  /*1640*/  UMOV UR9, 0x40000040 ;  /* 0x4000004000097882 */ /* 0x000fe20000000000 */
[----:B------:R-:W-:Y:S01]  /*1650*/  UMOV UR11, 0x40000040 ;  /* 0x40000040000b7882 */ /* 0x000fe20000000000 */
        /* <DEDUP_REMOVED lines=10> */
[----:B------:R-:W-:Y:S01]  /*1700*/  IMAD.MOV.U32 R120, RZ, RZ, R151 ;  /* 0x000000ffff787224 */ /* 0x000fe200078e0097 */
[----:B------:R-:W-:Y:S02]  /*1710*/  WARPGROUP.DEPBAR.LE gsb0, 0x0 ;  /* 0x00008000000079c5 */ /* 0x000fe40000010000 */
[----:B------:R-:W-:-:S06]  /*1720*/  WARPGROUP.ARRIVE ;  /* 0x00000000000079c5 */ /* 0x000fcc0000000000 */
[----:B------:R-:W-:Y:S01]  /*1730*/  HGMMA.64x192x16.F32.BF16 R24, gdesc[UR8], R24, gsb0 ;  /* 0x02e00000081879f0 */ /* 0x000fe20008001818 */
[----:B-12---:R-:W-:-:S04]  /*1740*/  IMAD.IADD R3, R5, 0x1, R23 ;  /* 0x0000000105037824 */ /* 0x006fc800078e0217 */
        /* <DEDUP_REMOVED lines=10> */
[----:B------:R-:W-:Y:S03]  /*17f0*/  HGMMA.64x192x16.F32.BF16 R24, gdesc[UR12], R24, gsb0 ;  /* 0x02e000000c1879f0 */ /* 0x000fe60008001818 */
[----:B------:R-:W-:Y:S02]  /*1800*/  WARPGROUP.DEPBAR.LE gsb0, 0x0 ;  /* 0x00008000000079c5 */ /* 0x000fe40000010000 */
[----:B------:R-:W-:-:S15]  /*1810*/  WARPGROUP.ARRIVE ;  /* 0x00000000000079c5 */ /* 0x000fde0000000000 */
[----:B------:R-:W-:Y:S03]  /*1820*/  HGMMA.64x192x16.F32.BF16 R24, gdesc[UR16], R24, gsb0 ;  /* 0x02e00000101879f0 */ /* 0x000fe60008001818 */
[----:B------:R-:W-:Y:S02]  /*1830*/  WARPGROUP.DEPBAR.LE gsb0, 0x0 ;  /* 0x00008000000079c5 */ /* 0x000fe40000010000 */
[----:B------:R-:W-:Y:S02]  /*1840*/  FSEL R5, R26, -INF , P5 ;  /* 0xff8000001a057808 */ /* 0x000fe40002800000 */
[----:B------:R-:W-:Y:S02]  /*1850*/  FSEL R27, R27, -INF , P4 ;  /* 0xff8000001b1b7808 */ /* 0x000fe40002000000 */
[----:B------:R-:W-:Y:S02]  /*1860*/  FSEL R7, R30, -INF , P3 ;  /* 0xff8000001e077808 */ /* 0x000fe40001800000 */
        /* <DEDUP_REMOVED lines=97> */
[C---:B------:R-:W-:Y:S02]  /*1e80*/  ISETP.GT.AND P4, PT, R3.reuse, 0x79, PT ;  /* 0x000000790300780c */ /* 0x040fe40003f84270 */
[----:B------:R-:W-:Y:S02]  /*1e90*/  ISETP.GT.AND P2, PT, R3, 0x70, PT ;  /* 0x000000700300780c */ /* 0x000fe40003f44270 */
[----:B------:R-:W-:Y:S02]  /*1ea0*/  FSEL R79, R79, -INF , P3 ;  /* 0xff8000004f4f7808 */ /* 0x000fe40001800000 */
[----:B------:R-:W-:Y:S02]  /*1eb0*/  FMNMX.FTZ R0, R78, R9, !PT ;  /* 0x000000094e007209 */ /* 0x000fe40007810000 */
[----:B------:R-:W-:Y:S02]  /*1ec0*/  FSEL R14, R87, -INF , P4 ;  /* 0xff800000570e7808 */ /* 0x000fe40002000000 */
[----:B------:R-:W-:-:S02]  /*1ed0*/  FSEL R82, R82, -INF , P2 ;  /* 0xff80000052527808 */ /* 0x000fc40001000000 */
[----:B------:R-:W-:Y:S02]  /*1ee0*/  FSEL R87, R80, -INF , P2 ;  /* 0xff80000050577808 */ /* 0x000fe40001000000 */
[----:B------:R-:W-:Y:S02]  /*1ef0*/  FSEL R72, R72, -INF , P6 ;  /* 0xff80000048487808 */ /* 0x000fe40003000000 */
[C---:B------:R-:W-:Y:S02]  /*1f00*/  ISETP.GT.AND P2, PT, R3.reuse, 0x81, PT ;  /* 0x000000810300780c */ /* 0x040fe40003f44270 */
[----:B------:R-:W-:Y:S02]  /*1f10*/  ISETP.GT.AND P6, PT, R3, 0x71, PT ;  /* 0x000000710300780c */ /* 0x000fe40003fc4270 */
[----:B------:R-:W-:Y:S02]  /*1f20*/  FMNMX.FTZ R9, R79, R0, !PT ;  /* 0x000000004f097209 */ /* 0x000fe40007810000 */
[----:B------:R-:W-:-:S02]  /*1f30*/  FSEL R73, R73, -INF , P5 ;  /* 0xff80000049497808 */ /* 0x000fc40002800000 */
[----:B------:R-:W-:Y:S02]  /*1f40*/  FSEL R24, R91, -INF , P2 ;  /* 0xff8000005b187808 */ /* 0x000fe40001000000 */
[----:B------:R-:W-:Y:S02]  /*1f50*/  FSEL R89, R89, -INF , P2 ;  /* 0xff80000059597808 */ /* 0x000fe40001000000 */
[----:B------:R-:W-:Y:S02]  /*1f60*/  ISETP.GT.AND P5, PT, R3, 0x78, PT ;  /* 0x000000780300780c */ /* 0x000fe40003fa4270 */
[----:B------:R-:W-:Y:S02]  /*1f70*/  FSEL R83, R83, -INF , P6 ;  /* 0xff80000053537808 */ /* 0x000fe40003000000 */
[----:B------:R-:W-:Y:S02]  /*1f80*/  FMNMX.FTZ R0, R82, R9, !PT ;  /* 0x0000000952007209 */ /* 0x000fe40007810000 */
[----:B------:R-:W-:-:S02]  /*1f90*/  ISETP.GT.AND P2, PT, R3, 0x98, PT ;  /* 0x000000980300780c */ /* 0x000fc40003f44270 */
[----:B------:R-:W-:Y:S02]  /*1fa0*/  FSEL R30, R103, -INF , P1 ;  /* 0xff800000671e7808 */ /* 0x000fe40000800000 */
[----:B------:R-:W-:Y:S02]  /*1fb0*/  ISETP.GT.AND P1, PT, R3, 0xa1, PT ;  /* 0x000000a10300780c */ /* 0x000fe40003f24270 */
[----:B------:R-:W-:Y:S02]  /*1fc0*/  FSEL R86, R86, -INF , P5 ;  /* 0xff80000056567808 */ /* 0x000fe40002800000 */
[----:B------:R-:W-:Y:S02]  /*1fd0*/  FMNMX.FTZ R9, R83, R0, !PT ;  /* 0x0000000053097209 */ /* 0x000fe40007810000 */
[----:B------:R-:W-:Y:S02]  /*1fe0*/  FSEL R102, R102, -INF , P2 ;  /* 0xff80000066667808 */ /* 0x000fe40001000000 */
[----:B------:R-:W-:-:S02]  /*1ff0*/  FSEL R103, R100, -INF , P2 ;  /* 0xff80000064677808 */ /* 0x000fc40001000000 */
[----:B------:R-:W-:Y:S02]  /*2000*/  FSEL R107, R107, -INF , P1 ;  /* 0xff8000006b6b7808 */ /* 0x000fe40000800000 */
[----:B------:R-:W-:Y:S02]  /*2010*/  P2R R46, PR, RZ, 0x2 ;  /* 0x00000002ff2e7803 */ /* 0x000fe40000000000 */
[C---:B------:R-:W-:Y:S02]  /*2020*/  ISETP.GT.AND P2, PT, R3.reuse, 0xa9, PT ;  /* 0x000000a90300780c */ /* 0x040fe40003f44270 */
[----:B------:R-:W-:Y:S02]  /*2030*/  ISETP.GT.AND P1, PT, R3, 0xa0, PT ;  /* 0x000000a00300780c */ /* 0x000fe40003f24270 */
[----:B------:R-:W-:Y:S02]  /*2040*/  FSEL R12, R77, -INF , P3 ;  /* 0xff8000004d0c7808 */ /* 0x000fe40001800000 */
[----:B------:R-:W-:-:S02]  /*2050*/  ISETP.GT.AND P3, PT, R3, 0x80, PT ;  /* 0x000000800300780c */ /* 0x000fc40003f64270 */
[----:B------:R-:W-:Y:S02]  /*2060*/  FMNMX.FTZ R9, R86, R9, !PT ;  /* 0x0000000956097209 */ /* 0x000fe40007810000 */
[----:B------:R-:W-:Y:S02]  /*2070*/  FSEL R32, R111, -INF , P2 ;  /* 0xff8000006f207808 */ /* 0x000fe40001000000 */
[----:B------:R-:W-:Y:S02]  /*2080*/  FSEL R111, R104, -INF , P1 ;  /* 0xff800000686f7808 */ /* 0x000fe40000800000 */
[----:B------:R-:W-:Y:S02]  /*2090*/  ISETP.NE.AND P1, PT, R46, RZ, PT ;  /* 0x000000ff2e00720c */ /* 0x000fe40003f25270 */
[----:B------:R-:W-:Y:S02]  /*20a0*/  FSEL R90, R90, -INF , P3 ;  /* 0xff8000005a5a7808 */ /* 0x000fe40001800000 */
[----:B------:R-:W-:-:S02]  /*20b0*/  FMNMX.FTZ R9, R14, R9, !PT ;  /* 0x000000090e097209 */ /* 0x000fc40007810000 */
[----:B------:R-:W-:Y:S02]  /*20c0*/  FSEL R81, R81, -INF , P6 ;  /* 0xff80000051517808 */ /* 0x000fe40003000000 */
[----:B------:R-:W-:Y:S02]  /*20d0*/  FSEL R105, R105, -INF , P1 ;  /* 0xff80000069697808 */ /* 0x000fe40000800000 */
[----:B------:R-:W-:Y:S02]  /*20e0*/  ISETP.GT.AND P6, PT, R3, 0x88, PT ;  /* 0x000000880300780c */ /* 0x000fe40003fc4270 */
[----:B------:R-:W-:Y:S02]  /*20f0*/  FMNMX.FTZ R9, R90, R9, !PT ;  /* 0x000000095a097209 */ /* 0x000fe40007810000 */
[----:B------:R-:W-:Y:S02]  /*2100*/  ISETP.NE.AND P1, PT, R8, RZ, PT ;  /* 0x000000ff0800720c */ /* 0x000fe40003f25270 */
[----:B------:R-:W-:-:S02]  /*2110*/  FMNMX.FTZ R8, R11, R25, !PT ;  /* 0x000000190b087209 */ /* 0x000fc40007810000 */
[----:B------:R-:W-:Y:S02]  /*2120*/  FSEL R77, R84, -INF , P5 ;  /* 0xff800000544d7808 */ /* 0x000fe40002800000 */
[----:B------:R-:W-:Y:S02]  /*2130*/  ISETP.GT.AND P5, PT, R3, 0x89, PT ;  /* 0x000000890300780c */ /* 0x000fe40003fa4270 */
[----:B------:R-:W-:Y:S02]  /*2140*/  FSEL R94, R94, -INF , P6 ;  /* 0xff8000005e5e7808 */ /* 0x000fe40003000000 */
[----:B------:R-:W-:Y:S02]  /*2150*/  FMNMX.FTZ R9, R24, R9, !PT ;  /* 0x0000000918097209 */ /* 0x000fe40007810000 */
[----:B------:R-:W-:Y:S01]  /*2160*/  FMNMX.FTZ R8, R15, R8, !PT ;  /* 0x000000080f087209 */ /* 0x000fe20007810000 */
[----:B------:R-:W-:Y:S01]  /*2170*/  @!P1 VIADD R4, R4, 0x30840 ;  /* 0x0003084004049836 */ /* 0x000fe20000000000 */
[----:B------:R-:W-:-:S02]  /*2180*/  FSEL R85, R85, -INF , P4 ;  /* 0xff80000055557808 */ /* 0x000fc40002000000 */
[----:B------:R-:W-:Y:S02]  /*2190*/  ISETP.GT.AND P4, PT, R3, 0x90, PT ;  /* 0x000000900300780c */ /* 0x000fe40003f84270 */
[----:B------:R-:W-:Y:S02]  /*21a0*/  FSEL R26, R95, -INF , P5 ;  /* 0xff8000005f1a7808 */ /* 0x000fe40002800000 */
[----:B------:R-:W-:Y:S02]  /*21b0*/  FMNMX.FTZ R9, R94, R9, !PT ;  /* 0x000000095e097209 */ /* 0x000fe40007810000 */
[----:B------:R-:W-:Y:S02]  /*21c0*/  FMNMX.FTZ R8, R29, R8, !PT ;  /* 0x000000081d087209 */ /* 0x000fe40007810000 */
[----:B------:R-:W-:Y:S02]  /*21d0*/  FSEL R91, R88, -INF , P3 ;  /* 0xff800000585b7808 */ /* 0x000fe40001800000 */
[----:B------:R-:W-:-:S02]  /*21e0*/  ISETP.GT.AND P3, PT, R3, 0x91, PT ;  /* 0x000000910300780c */ /* 0x000fc40003f64270 */
[----:B------:R-:W-:Y:S02]  /*21f0*/  FSEL R98, R98, -INF , P4 ;  /* 0xff80000062627808 */ /* 0x000fe40002000000 */
[----:B------:R-:W-:Y:S02]  /*2200*/  FMNMX.FTZ R9, R26, R9, !PT ;  /* 0x000000091a097209 */ /* 0x000fe40007810000 */
[----:B------:R-:W-:Y:S02]  /*2210*/  FMNMX.FTZ R8, R39, R8, !PT ;  /* 0x0000000827087209 */ /* 0x000fe40007810000 */
[----:B------:R-:W-:Y:S02]  /*2220*/  FSEL R28, R99, -INF , P3 ;  /* 0xff800000631c7808 */ /* 0x000fe40001800000 */
        /* <DEDUP_REMOVED lines=9> */
[----:B------:R-:W-:Y:S02]  /*22c0*/  ISETP.GT.AND P0, PT, R3, 0xa8, PT ;  /* 0x000000a80300780c */ /* 0x000fe40003f04270 */
[----:B------:R-:W-:Y:S02]  /*22d0*/  FMNMX.FTZ R0, R106, R9, !PT ;  /* 0x000000096a007209 */ /* 0x000fe40007810000 */
[----:B------:R-:W-:Y:S02]  /*22e0*/  FMNMX.FTZ R8, R41, R8, !PT ;  /* 0x0000000829087209 */ /* 0x000fe40007810000 */
[----:B------:R-:W-:Y:S02]  /*22f0*/  FSEL R110, R110, -INF , P0 ;  /* 0xff8000006e6e7808 */ /* 0x000fe40000000000 */
[----:B------:R-:W-:-:S02]  /*2300*/  FMNMX.FTZ R9, R107, R0, !PT ;  /* 0x000000006b097209 */ /* 0x000fc40007810000 */
[----:B------:R-:W-:Y:S02]  /*2310*/  FMNMX.FTZ R8, R51, R8, !PT ;  /* 0x0000000833087209 */ /* 0x000fe40007810000 */
[----:B------:R-:W-:Y:S02]  /*2320*/  FSEL R97, R97, -INF , P3 ;  /* 0xff80000061617808 */ /* 0x000fe40001800000 */
[----:B------:R-:W-:Y:S02]  /*2330*/  FMNMX.FTZ R9, R110, R9, !PT ;  /* 0x000000096e097209 */ /* 0x000fe40007810000 */
[----:B------:R-:W-:Y:S02]  /*2340*/  ISETP.GT.AND P3, PT, R3, 0xb0, PT ;  /* 0x000000b00300780c */ /* 0x000fe40003f64270 */
[----:B------:R-:W-:Y:S02]  /*2350*/  FMNMX.FTZ R8, R45, R8, !PT ;  /* 0x000000082d087209 */ /* 0x000fe40007810000 */
[----:B------:R-:W-:-:S02]  /*2360*/  FSEL R99, R96, -INF , P4 ;  /* 0xff80000060637808 */ /* 0x000fc40002000000 */
[----:B------:R-:W-:Y:S02]  /*2370*/  FSEL R114, R114, -INF , P3 ;  /* 0xff80000072727808 */ /* 0x000fe40001800000 */
[----:B------:R-:W-:Y:S02]  /*2380*/  FMNMX.FTZ R9, R32, R9, !PT ;  /* 0x0000000920097209 */ /* 0x000fe40007810000 */
[----:B------:R-:W-:Y:S02]  /*2390*/  ISETP.GT.AND P4, PT, R3, 0xb1, PT ;  /* 0x000000b10300780c */ /* 0x000fe40003f84270 */
[----:B------:R-:W-:Y:S02]  /*23a0*/  FMNMX.FTZ R8, R139, R8, !PT ;  /* 0x000000088b087209 */ /* 0x000fe40007810000 */
[----:B------:R-:W-:Y:S02]  /*23b0*/  FSEL R93, R93, -INF , P5 ;  /* 0xff8000005d5d7808 */ /* 0x000fe40002800000 */
[----:B------:R-:W-:-:S02]  /*23c0*/  FSEL R34, R115, -INF , P4 ;  /* 0xff80000073227808 */ /* 0x000fc40002000000 */
[----:B------:R-:W-:Y:S02]  /*23d0*/  FMNMX.FTZ R9, R114, R9, !PT ;  /* 0x0000000972097209 */ /* 0x000fe40007810000 */
[----:B------:R-:W-:Y:S02]  /*23e0*/  ISETP.GT.AND P5, PT, R3, 0xb8, PT ;  /* 0x000000b80300780c */ /* 0x000fe40003fa4270 */
[----:B------:R-:W-:Y:S02]  /*23f0*/  FMNMX.FTZ R8, R49, R8, !PT ;  /* 0x0000000831087209 */ /* 0x000fe40007810000 */
[----:B------:R-:W-:Y:S02]  /*2400*/  FSEL R95, R92, -INF , P6 ;  /* 0xff8000005c5f7808 */ /* 0x000fe40003000000 */
[----:B------:R-:W-:Y:S02]  /*2410*/  FSEL R118, R118, -INF , P5 ;  /* 0xff80000076767808 */ /* 0x000fe40002800000 */
[----:B------:R-:W-:-:S02]  /*2420*/  FMNMX.FTZ R9, R34, R9, !PT ;  /* 0x0000000922097209 */ /* 0x000fc40007810000 */
[----:B------:R-:W-:Y:S02]  /*2430*/  ISETP.GT.AND P6, PT, R3, 0xb9, PT ;  /* 0x000000b90300780c */ /* 0x000fe40003fc4270 */
[----:B------:R-:W-:Y:S02]  /*2440*/  FMNMX.FTZ R8, R143, R8, !PT ;  /* 0x000000088f087209 */ /* 0x000fe40007810000 */
[----:B------:R-:W-:Y:S02]  /*2450*/  FSEL R119, R119, -INF , P6 ;  /* 0xff80000077777808 */ /* 0x000fe40003000000 */
[----:B------:R-:W-:Y:S02]  /*2460*/  FMNMX.FTZ R0, R118, R9, !PT ;  /* 0x0000000976007209 */ /* 0x000fe40007810000 */
[----:B------:R-:W-:Y:S02]  /*2470*/  FMNMX.FTZ R8, R53, R8, !PT ;  /* 0x0000000835087209 */ /* 0x000fe40007810000 */
[----:B------:R-:W-:Y:S01]  /*2480*/  FMNMX.FTZ R38, R119, R0, !PT ;  /* 0x0000000077267209 */ /* 0x000fe20007810000 */
[----:B------:R-:W-:Y:S01]  /*2490*/  IMAD.U32 R0, RZ, RZ, UR5 ;  /* 0x00000005ff007e24 */ /* 0x000fe2000f8e00ff */
[----:B------:R-:W-:-:S02]  /*24a0*/  FMNMX.FTZ R8, R63, R8, !PT ;  /* 0x000000083f087209 */ /* 0x000fc40007810000 */
[----:B------:R-:W-:Y:S01]  /*24b0*/  P2R R44, PR, RZ, 0x1 ;  /* 0x00000001ff2c7803 */ /* 0x000fe20000000000 */
[----:B------:R-:W1:Y:S01]  /*24c0*/  SHFL.BFLY PT, R9, R38, 0x2, 0x1f ;  /* 0x0c401f0026097f89 */ /* 0x000e6200000e0000 */
[----:B------:R-:W-:Y:S02]  /*24d0*/  ISETP.GT.AND P0, PT, R3, 0x99, PT ;  /* 0x000000990300780c */ /* 0x000fe40003f04270 */
[----:B------:R-:W-:Y:S02]  /*24e0*/  FMNMX.FTZ R3, R57, R8, !PT ;  /* 0x0000000839037209 */ /* 0x000fe40007810000 */
[----:B------:R-:W-:Y:S02]  /*24f0*/  P2R R42, PR, RZ, 0x4 ;  /* 0x00000004ff2a7803 */ /* 0x000fe40000000000 */
[----:B------:R-:W-:Y:S02]  /*2500*/  FMNMX.FTZ R8, R60, R3, !PT ;  /* 0x000000033c087209 */ /* 0x000fe40007810000 */
[----:B------:R-:W-:-:S02]  /*2510*/  FSEL R101, R101, -INF , P0 ;  /* 0xff80000065657808 */ /* 0x000fc40000000000 */
[----:B------:R-:W-:Y:S02]  /*2520*/  FMNMX.FTZ R3, R61, R8, !PT ;  /* 0x000000083d037209 */ /* 0x000fe40007810000 */
[----:B------:R-:W-:Y:S02]  /*2530*/  ISETP.NE.AND P0, PT, R44, RZ, PT ;  /* 0x000000ff2c00720c */ /* 0x000fe40003f05270 */
[----:B------:R-:W-:Y:S02]  /*2540*/  FMNMX.FTZ R8, R64, R3, !PT ;  /* 0x0000000340087209 */ /* 0x000fe40007810000 */
[----:B------:R-:W-:Y:S02]  /*2550*/  FSEL R115, R108, -INF , P0 ;  /* 0xff8000006c737808 */ /* 0x000fe40000000000 */
[----:B------:R-:W-:Y:S02]  /*2560*/  FMNMX.FTZ R8, R65, R8, !PT ;  /* 0x0000000841087209 */ /* 0x000fe40007810000 */
[----:B------:R-:W-:-:S02]  /*2570*/  ISETP.NE.AND P0, PT, R6, RZ, PT ;  /* 0x000000ff0600720c */ /* 0x000fc40003f05270 */
[----:B------:R-:W-:Y:S02]  /*2580*/  FMNMX.FTZ R8, R75, R8, !PT ;  /* 0x000000084b087209 */ /* 0x000fe40007810000 */
[----:B-1----:R-:W-:Y:S02]  /*2590*/  FMNMX.FTZ R40, R38, R9, !PT ;  /* 0x0000000926287209 */ /* 0x002fe40007810000 */
[----:B------:R-:W-:Y:S02]  /*25a0*/  FMNMX.FTZ R3, R69, R8, !PT ;  /* 0x0000000845037209 */ /* 0x000fe40007810000 */
[----:B------:R-:W-:Y:S01]  /*25b0*/  @!P1 PRMT R4, RZ, 0x654, R4 ;  /* 0x00000654ff049816 */ /* 0x000fe20000000004 */
[----:B------:R-:W1:Y:S01]  /*25c0*/  SHFL.BFLY PT, R9, R40, 0x1, 0x1f ;  /* 0x0c201f0028097f89 */ /* 0x000e6200000e0000 */
[----:B------:R-:W-:Y:S02]  /*25d0*/  FMNMX.FTZ R8, R72, R3, !PT ;  /* 0x0000000348087209 */ /* 0x000fe40007810000 */
[----:B------:R2:W-:Y:S02]  /*25e0*/  @!P1 SYNCS.ARRIVE.TRANS64.RED.A1T0 RZ, [R4+URZ], RZ ;  /* 0x000000ff04ff99a7 */ /* 0x0005e4000810043f */
[----:B------:R-:W-:-:S04]  /*25f0*/  FMNMX.FTZ R3, R73, R8, !PT ;  /* 0x0000000849037209 */ /* 0x000fc80007810000 */
[----:B------:R-:W-:-:S04]  /*2600*/  FMNMX.FTZ R3, R76, R3, !PT ;  /* 0x000000034c037209 */ /* 0x000fc80007810000 */
        /* <DEDUP_REMOVED lines=53> */
[--C-:B------:R-:W-:Y:S01]  /*2960*/  FFMA.FTZ R40, R43, R0, -R36.reuse ;  /* 0x000000002b287223 */ /* 0x100fe20000010824 */
[----:B------:R-:W-:Y:S01]  /*2970*/  FMNMX.FTZ R14, R135, R14, !PT ;  /* 0x0000000e870e7209 */ /* 0x000fe20007810000 */
[-CC-:B------:R-:W-:Y:S01]  /*2980*/  FFMA.FTZ R44, R131, R0.reuse, -R36.reuse ;  /* 0x00000000832c7223 */ /* 0x180fe20000010824 */
[-CC-:B------:R-:W-:Y:S01]  /*2990*/  FFMA.FTZ R74, R94, R0.reuse, -R36.reuse ;  /* 0x000000005e4a7223 */ /* 0x180fe20000010824 */
[--C-:B------:R-:W-:Y:S01]  /*29a0*/  FFMA.FTZ R31, R129, R0, -R36.reuse ;  /* 0x00000000811f7223 */ /* 0x100fe20000010824 */
[----:B------:R-:W-:Y:S01]  /*29b0*/  FMNMX.FTZ R14, R137, R14, !PT ;  /* 0x0000000e890e7209 */ /* 0x000fe20007810000 */
[-CC-:B------:R-:W-:Y:S01]  /*29c0*/  FFMA.FTZ R42, R70, R0.reuse, -R36.reuse ;  /* 0x00000000462a7223 */ /* 0x180fe20000010824 */
[----:B------:R-:W3:Y:S01]  /*29d0*/  MUFU.EX2 R7, R7 ;  /* 0x0000000700077308 */ /* 0x000ee20000000800 */
[--C-:B------:R-:W-:Y:S01]  /*29e0*/  FFMA.FTZ R52, R78, R0, -R36.reuse ;  /* 0x000000004e347223 */ /* 0x100fe20000010824 */
[----:B------:R-:W-:Y:S01]  /*29f0*/  FMNMX.FTZ R14, R141, R14, !PT ;  /* 0x0000000e8d0e7209 */ /* 0x000fe20007810000 */
[-CC-:B------:R-:W-:Y:S01]  /*2a00*/  FFMA.FTZ R43, R83, R0.reuse, -R36.reuse ;  /* 0x00000000532b7223 */ /* 0x180fe20000010824 */
[-CC-:B------:R-:W-:Y:S01]  /*2a10*/  FFMA.FTZ R117, R32, R0.reuse, -R36.reuse ;  /* 0x0000000020757223 */ /* 0x180fe20000010824 */
[--C-:B------:R-:W-:Y:S01]  /*2a20*/  FFMA.FTZ R131, R34, R0, -R36.reuse ;  /* 0x0000000022837223 */ /* 0x100fe20000010824 */
[----:B------:R-:W-:Y:S01]  /*2a30*/  FMNMX.FTZ R14, R145, R14, !PT ;  /* 0x0000000e910e7209 */ /* 0x000fe20007810000 */
[-CC-:B------:R-:W-:Y:S01]  /*2a40*/  FFMA.FTZ R129, R147, R0.reuse, -R36.reuse ;  /* 0x0000000093817223 */ /* 0x180fe20000010824 */
[----:B------:R-:W4:Y:S01]  /*2a50*/  MUFU.EX2 R50, R50 ;  /* 0x0000003200327308 */ /* 0x000f220000000800 */
[-CC-:B------:R-:W-:Y:S01]  /*2a60*/  FFMA.FTZ R35, R149, R0.reuse, -R36.reuse ;  /* 0x0000000095237223 */ /* 0x180fe20000010824 */
[-CC-:B------:R-:W-:Y:S01]  /*2a70*/  FFMA.FTZ R86, R86, R0.reuse, -R36.reuse ;  /* 0x0000000056567223 */ /* 0x180fe20000010824 */
[----:B------:R-:W5:Y:S01]  /*2a80*/  SHFL.BFLY PT, R3, R14, 0x2, 0x1f ;  /* 0x0c401f000e037f89 */ /* 0x000f6200000e0000 */
        /* <DEDUP_REMOVED lines=13> */
[----:B------:R-:W-:-:S07]  /*2b60*/  IMAD.MOV.U32 R149, RZ, RZ, R151 ;  /* 0x000000ffff957224 */ /* 0x000fce00078e0097 */
[----:B------:R-:W2:Y:S01]  /*2b70*/  MUFU.EX2 R56, R56 ;  /* 0x0000003800387308 */ /* 0x000ea20000000800 */
[----:B-1----:R-:W-:Y:S01]  /*2b80*/  FFMA.FTZ R82, R106, R0, -R36 ;  /* 0x000000006a527223 */ /* 0x002fe20000010824 */
[----:B-----5:R-:W-:-:S05]  /*2b90*/  FMNMX.FTZ R24, R14, R3, !PT ;  /* 0x000000030e187209 */ /* 0x020fca0007810000 */
[----:B------:R-:W1:Y:S01]  /*2ba0*/  SHFL.BFLY PT, R3, R24, 0x1, 0x1f ;  /* 0x0c201f0018037f89 */ /* 0x000e6200000e0000 */
[----:B------:R5:W-:Y:S08]  /*2bb0*/  MUFU.EX2 R10, R86 ;  /* 0x00000056000a7308 */ /* 0x000bf00000000800 */
[----:B------:R-:W-:Y:S08]  /*2bc0*/  MUFU.EX2 R58, R58 ;  /* 0x0000003a003a7308 */ /* 0x000ff00000000800 */
[----:B------:R-:W-:Y:S01]  /*2bd0*/  MUFU.EX2 R62, R62 ;  /* 0x0000003e003e7308 */ /* 0x000fe20000000800 */
[----:B-1----:R-:W-:-:S07]  /*2be0*/  FMNMX.FTZ R3, R24, R3, !PT ;  /* 0x0000000318037209 */ /* 0x002fce0007810000 */
[----:B------:R-:W-:Y:S01]  /*2bf0*/  MUFU.EX2 R27, R27 ;  /* 0x0000001b001b7308 */ /* 0x000fe20000000800 */
[C---:B------:R-:W-:Y:S01]  /*2c00*/  FSETP.NEU.FTZ.AND P2, PT, R3.reuse, -INF , PT ;  /* 0xff8000000300780b */ /* 0x040fe20003f5d000 */
[----:B------:R-:W-:-:S06]  /*2c10*/  FMUL.FTZ R24, R3, R0 ;  /* 0x0000000003187220 */ /* 0x000fcc0000410000 */
[----:B------:R-:W-:Y:S01]  /*2c20*/  MUFU.EX2 R40, R40 ;  /* 0x0000002800287308 */ /* 0x000fe20000000800 */
        /* <DEDUP_REMOVED lines=11> */
[----:B------:R-:W-:Y:S01]  /*2ce0*/  FADD.FTZ R72, R5, R6 ;  /* 0x0000000605487221 */ /* 0x000fe20000010000 */
[-CC-:B-----5:R-:W-:Y:S01]  /*2cf0*/  FFMA.FTZ R86, R53, R0.reuse, -R24.reuse ;  /* 0x0000000035567223 */ /* 0x1a0fe20000010818 */
[-CC-:B------:R-:W-:Y:S01]  /*2d00*/  FFMA.FTZ R96, R127, R0.reuse, -R24.reuse ;  /* 0x000000007f607223 */ /* 0x180fe20000010818 */
[-C--:B------:R-:W-:Y:S01]  /*2d10*/  FFMA.FTZ R127, R37, R0.reuse, -R24 ;  /* 0x00000000257f7223 */ /* 0x080fe20000010818 */
[----:B---3--:R-:W-:Y:S01]  /*2d20*/  FADD.FTZ R53, R7, R72 ;  /* 0x0000004807357221 */ /* 0x008fe20000010000 */
[----:B------:R-:W1:Y:S01]  /*2d30*/  MUFU.EX2 R25, R25 ;  /* 0x0000001900197308 */ /* 0x000e620000000800 */
[-CC-:B------:R-:W-:Y:S01]  /*2d40*/  FFMA.FTZ R11, R47, R0.reuse, -R24.reuse ;  /* 0x000000002f0b7223 */ /* 0x180fe20000010818 */
[-CC-:B------:R-:W-:Y:S01]  /*2d50*/  FFMA.FTZ R26, R41, R0.reuse, -R24.reuse ;  /* 0x00000000291a7223 */ /* 0x180fe20000010818 */
[----:B----4-:R-:W-:Y:S01]  /*2d60*/  FADD.FTZ R72, R50, R53 ;  /* 0x0000003532487221 */ /* 0x010fe20000010000 */
[-CC-:B------:R-:W-:Y:S01]  /*2d70*/  FFMA.FTZ R28, R51, R0.reuse, -R24.reuse ;  /* 0x00000000331c7223 */ /* 0x180fe20000010818 */
[-CC-:B------:R-:W-:Y:S01]  /*2d80*/  FFMA.FTZ R33, R45, R0.reuse, -R24.reuse ;  /* 0x000000002d217223 */ /* 0x180fe20000010818 */
[-C--:B------:R-:W-:Y:S01]  /*2d90*/  FFMA.FTZ R30, R139, R0.reuse, -R24 ;  /* 0x000000008b1e7223 */ /* 0x080fe20000010818 */
[----:B--2---:R-:W-:Y:S01]  /*2da0*/  FADD.FTZ R53, R13, R72 ;  /* 0x000000480d357221 */ /* 0x004fe20000010000 */
[----:B------:R-:W2:Y:S01]  /*2db0*/  MUFU.EX2 R92, R92 ;  /* 0x0000005c005c7308 */ /* 0x000ea20000000800 */
[-CC-:B------:R-:W-:Y:S01]  /*2dc0*/  FFMA.FTZ R23, R76, R0.reuse, -R24.reuse ;  /* 0x000000004c177223 */ /* 0x180fe20000010818 */
[----:B------:R-:W-:Y:S01]  /*2dd0*/  F2FP.BF16.F32.PACK_AB R5, R6, R5 ;  /* 0x000000050605723e */ /* 0x000fe200000010ff */
[----:B------:R-:W-:Y:S01]  /*2de0*/  FADD.FTZ R53, R56, R53 ;  /* 0x0000003538357221 */ /* 0x000fe20000010000 */
[-CC-:B------:R-:W-:Y:S01]  /*2df0*/  FFMA.FTZ R41, R49, R0.reuse, -R24.reuse ;  /* 0x0000000031297223 */ /* 0x180fe20000010818 */
[-CC-:B------:R-:W-:Y:S01]  /*2e00*/  FFMA.FTZ R45, R143, R0.reuse, -R24.reuse ;  /* 0x000000008f2d7223 */ /* 0x180fe20000010818 */
[-CC-:B------:R-:W-:Y:S01]  /*2e10*/  FFMA.FTZ R47, R63, R0.reuse, -R24.reuse ;  /* 0x000000003f2f7223 */ /* 0x180fe20000010818 */
[-CC-:B------:R-:W-:Y:S01]  /*2e20*/  FFMA.FTZ R88, R57, R0.reuse, -R24.reuse ;  /* 0x0000000039587223 */ /* 0x180fe20000010818 */
[----:B------:R-:W3:Y:S01]  /*2e30*/  MUFU.EX2 R29, R29 ;  /* 0x0000001d001d7308 */ /* 0x000ee20000000800 */
[----:B-1----:R-:W-:Y:S01]  /*2e40*/  FADD.FTZ R15, R14, R25 ;  /* 0x000000190e0f7221 */ /* 0x002fe20000010000 */
[-CC-:B------:R-:W-:Y:S01]  /*2e50*/  FFMA.FTZ R49, R60, R0.reuse, -R24.reuse ;  /* 0x000000003c317223 */ /* 0x180fe20000010818 */
[-CC-:B------:R-:W-:Y:S01]  /*2e60*/  FFMA.FTZ R37, R65, R0.reuse, -R24.reuse ;  /* 0x0000000041257223 */ /* 0x180fe20000010818 */
[-CC-:B------:R-:W-:Y:S01]  /*2e70*/  FFMA.FTZ R39, R75, R0.reuse, -R24.reuse ;  /* 0x000000004b277223 */ /* 0x180fe20000010818 */
[----:B------:R-:W-:Y:S01]  /*2e80*/  F2FP.BF16.F32.PACK_AB R7, R50, R7 ;  /* 0x000000073207723e */ /* 0x000fe200000010ff */
[-CC-:B------:R-:W-:Y:S01]  /*2e90*/  FFMA.FTZ R60, R69, R0.reuse, -R24.reuse ;  /* 0x00000000453c7223 */ /* 0x180fe20000010818 */
[----:B------:R-:W-:Y:S01]  /*2ea0*/  F2FP.BF16.F32.PACK_AB R13, R56, R13 ;  /* 0x0000000d380d723e */ /* 0x000fe200000010ff */
[----:B------:R-:W1:Y:S01]  /*2eb0*/  MUFU.EX2 R94, R94 ;  /* 0x0000005e005e7308 */ /* 0x000e620000000800 */
[----:B--2---:R-:W-:Y:S01]  /*2ec0*/  FADD.FTZ R4, R92, R15 ;  /* 0x0000000f5c047221 */ /* 0x004fe20000010000 */
[-CC-:B------:R-:W-:Y:S01]  /*2ed0*/  FFMA.FTZ R51, R73, R0.reuse, -R24.reuse ;  /* 0x0000000049337223 */ /* 0x180fe20000010818 */
[-CC-:B------:R-:W-:Y:S01]  /*2ee0*/  FFMA.FTZ R72, R12, R0.reuse, -R24.reuse ;  /* 0x000000000c487223 */ /* 0x180fe20000010818 */
[-CC-:B------:R-:W-:Y:S01]  /*2ef0*/  FFMA.FTZ R50, R87, R0.reuse, -R24.reuse ;  /* 0x0000000057327223 */ /* 0x180fe20000010818 */
[-CC-:B------:R-:W-:Y:S01]  /*2f00*/  FFMA.FTZ R56, R77, R0.reuse, -R24.reuse ;  /* 0x000000004d387223 */ /* 0x180fe20000010818 */
[-CC-:B------:R-:W-:Y:S01]  /*2f10*/  FFMA.FTZ R57, R85, R0.reuse, -R24.reuse ;  /* 0x0000000055397223 */ /* 0x180fe20000010818 */
[----:B------:R-:W-:Y:S01]  /*2f20*/  FFMA.FTZ R63, R93, R0, -R24 ;  /* 0x000000005d3f7223 */ /* 0x000fe20000010818 */
[----:B------:R-:W2:Y:S01]  /*2f30*/  MUFU.EX2 R147, R147 ;  /* 0x0000009300937308 */ /* 0x000ea20000000800 */
[C---:B---3--:R-:W-:Y:S01]  /*2f40*/  FADD.FTZ R15, R29.reuse, R4 ;  /* 0x000000041d0f7221 */ /* 0x048fe20000010000 */
[----:B------:R-:W-:Y:S01]  /*2f50*/  F2FP.BF16.F32.PACK_AB R6, R29, R92 ;  /* 0x0000005c1d06723e */ /* 0x000fe200000010ff */
[-CC-:B------:R-:W-:Y:S01]  /*2f60*/  FFMA.FTZ R99, R99, R0.reuse, -R24.reuse ;  /* 0x0000000063637223 */ /* 0x180fe20000010818 */
[-CC-:B------:R-:W-:Y:S01]  /*2f70*/  FFMA.FTZ R97, R97, R0.reuse, -R24.reuse ;  /* 0x0000000061617223 */ /* 0x180fe20000010818 */
[-CC-:B------:R-:W-:Y:S01]  /*2f80*/  FFMA.FTZ R103, R103, R0.reuse, -R24.reuse ;  /* 0x0000000067677223 */ /* 0x180fe20000010818 */
[-CC-:B------:R-:W-:Y:S01]  /*2f90*/  FFMA.FTZ R101, R101, R0.reuse, -R24.reuse ;  /* 0x0000000065657223 */ /* 0x180fe20000010818 */
[-CC-:B------:R-:W-:Y:S01]  /*2fa0*/  FFMA.FTZ R111, R111, R0.reuse, -R24.reuse ;  /* 0x000000006f6f7223 */ /* 0x180fe20000010818 */
[----:B------:R-:W3:Y:S01]  /*2fb0*/  MUFU.EX2 R96, R96 ;  /* 0x0000006000607308 */ /* 0x000ee20000000800 */
[----:B-1----:R-:W-:Y:S01]  /*2fc0*/  FADD.FTZ R4, R94, R15 ;  /* 0x0000000f5e047221 */ /* 0x002fe20000010000 */
[----:B------:R-:W-:Y:S01]  /*2fd0*/  FADD.FTZ R15, R58, R53 ;  /* 0x000000353a0f7221 */ /* 0x000fe20000010000 */
[-CC-:B------:R-:W-:Y:S01]  /*2fe0*/  FFMA.FTZ R105, R105, R0.reuse, -R24.reuse ;  /* 0x0000000069697223 */ /* 0x180fe20000010818 */
[-CC-:B------:R-:W-:Y:S01]  /*2ff0*/  FFMA.FTZ R115, R115, R0.reuse, -R24.reuse ;  /* 0x0000000073737223 */ /* 0x180fe20000010818 */
[----:B------:R-:W-:Y:S01]  /*3000*/  FFMA.FTZ R133, R133, R0, -R24 ;  /* 0x0000000085857223 */ /* 0x000fe20000010818 */
[C---:B------:R-:W-:Y:S01]  /*3010*/  FADD.FTZ R98, R62.reuse, R15 ;  /* 0x0000000f3e627221 */ /* 0x040fe20000010000 */
[----:B------:R-:W-:Y:S01]  /*3020*/  F2FP.BF16.F32.PACK_AB R15, R62, R58 ;  /* 0x0000003a3e0f723e */ /* 0x000fe200000010ff */
[----:B------:R-:W1:Y:S01]  /*3030*/  MUFU.EX2 R127, R127 ;  /* 0x0000007f007f7308 */ /* 0x000e620000000800 */
[----:B--2---:R-:W-:Y:S01]  /*3040*/  FADD.FTZ R53, R147, R4 ;  /* 0x0000000493357221 */ /* 0x004fe20000010000 */
[----:B------:R-:W-:Y:S01]  /*3050*/  F2FP.BF16.F32.PACK_AB R4, R25, R14 ;  /* 0x0000000e1904723e */ /* 0x000fe200000010ff */
[----:B------:R-:W-:Y:S01]  /*3060*/  FADD.FTZ R25, R27, R98 ;  /* 0x000000621b197221 */ /* 0x000fe20000010000 */
[-CC-:B------:R-:W-:Y:S01]  /*3070*/  FFMA.FTZ R58, R91, R0.reuse, -R24.reuse ;  /* 0x000000005b3a7223 */ /* 0x180fe20000010818 */
[-CC-:B------:R-:W-:Y:S01]  /*3080*/  FFMA.FTZ R62, R95, R0.reuse, -R24.reuse ;  /* 0x000000005f3e7223 */ /* 0x180fe20000010818 */
[-CC-:B------:R-:W-:Y:S01]  /*3090*/  FFMA.FTZ R135, R135, R0.reuse, -R24.reuse ;  /* 0x0000000087877223 */ /* 0x180fe20000010818 */
[----:B------:R-:W-:Y:S01]  /*30a0*/  FADD.FTZ R92, R40, R25 ;  /* 0x00000019285c7221 */ /* 0x000fe20000010000 */
[----:B------:R-:W2:Y:S01]  /*30b0*/  MUFU.EX2 R11, R11 ;  /* 0x0000000b000b7308 */ /* 0x000ea20000000800 */
[----:B---3--:R-:W-:Y:S01]  /*30c0*/  FADD.FTZ R14, R96, R53 ;  /* 0x00000035600e7221 */ /* 0x008fe20000010000 */
[-CC-:B------:R-:W-:Y:S01]  /*30d0*/  FFMA.FTZ R53, R81, R0.reuse, -R24.reuse ;  /* 0x0000000051357223 */ /* 0x180fe20000010818 */
[-CC-:B------:R-:W-:Y:S01]  /*30e0*/  FFMA.FTZ R137, R137, R0.reuse, -R24.reuse ;  /* 0x0000000089897223 */ /* 0x180fe20000010818 */
[-CC-:B------:R-:W-:Y:S01]  /*30f0*/  FFMA.FTZ R141, R141, R0.reuse, -R24.reuse ;  /* 0x000000008d8d7223 */ /* 0x180fe20000010818 */
[----:B------:R-:W-:Y:S01]  /*3100*/  FFMA.FTZ R145, R145, R0, -R24 ;  /* 0x0000000091917223 */ /* 0x000fe20000010818 */
[----:B------:R-:W-:Y:S01]  /*3110*/  F2FP.BF16.F32.PACK_AB R12, R147, R94 ;  /* 0x0000005e930c723e */ /* 0x000fe200000010ff */
[----:B------:R3:W-:Y:S01]  /*3120*/  STSM.16.M88.4 [R2+0x1e800], R4 ;  /* 0x01e8000402007844 */ /* 0x0007e20000000200 */
[----:B------:R-:W4:Y:S01]  /*3130*/  MUFU.EX2 R31, R31 ;  /* 0x0000001f001f7308 */ /* 0x000f220000000800 */
[C---:B-1----:R-:W-:Y:S01]  /*3140*/  FADD.FTZ R76, R127.reuse, R14 ;  /* 0x0000000e7f4c7221 */ /* 0x042fe20000010000 */
[----:B------:R-:W-:Y:S01]  /*3150*/  F2FP.BF16.F32.PACK_AB R14, R127, R96 ;  /* 0x000000607f0e723e */ /* 0x000fe200000010ff */
[----:B------:R-:W-:-:S02]  /*3160*/  IMAD.MOV.U32 R147, RZ, RZ, R151 ;  /* 0x000000ffff937224 */ /* 0x000fc400078e0097 */
[--C-:B------:R-:W-:Y:S02]  /*3170*/  IMAD.MOV.U32 R143, RZ, RZ, R151.reuse ;  /* 0x000000ffff8f7224 */ /* 0x100fe400078e0097 */
[----:B------:R1:W-:Y:S01]  /*3180*/  STSM.16.M88.4 [R152], R12 ;  /* 0x0000000c98007844 */ /* 0x0003e20000000200 */
[----:B------:R-:W5:Y:S01]  /*3190*/  MUFU.EX2 R26, R26 ;  /* 0x0000001a001a7308 */ /* 0x000f620000000800 */
[----:B--2---:R-:W-:Y:S01]  /*31a0*/  FADD.FTZ R25, R11, R76 ;  /* 0x0000004c0b197221 */ /* 0x004fe20000010000 */
[--C-:B------:R-:W-:Y:S02]  /*31b0*/  IMAD.MOV.U32 R139, RZ, RZ, R151.reuse ;  /* 0x000000ffff8b7224 */ /* 0x100fe400078e0097 */
[----:B------:R-:W-:-:S04]  /*31c0*/  IMAD.MOV.U32 R127, RZ, RZ, R151 ;  /* 0x000000ffff7f7224 */ /* 0x000fc800078e0097 */
[----:B------:R-:W2:Y:S01]  /*31d0*/  MUFU.EX2 R44, R44 ;  /* 0x0000002c002c7308 */ /* 0x000ea20000000800 */
[----:B----4-:R-:W-:-:S07]  /*31e0*/  FADD.FTZ R29, R31, R92 ;  /* 0x0000005c1f1d7221 */ /* 0x010fce0000010000 */
[----:B------:R-:W4:Y:S01]  /*31f0*/  MUFU.EX2 R28, R28 ;  /* 0x0000001c001c7308 */ /* 0x000f220000000800 */
[----:B-----5:R-:W-:-:S07]  /*3200*/  FADD.FTZ R25, R26, R25 ;  /* 0x000000191a197221 */ /* 0x020fce0000010000 */
[----:B------:R-:W5:Y:S01]  /*3210*/  MUFU.EX2 R48, R48 ;  /* 0x0000003000307308 */ /* 0x000f620000000800 */
[----:B--2---:R-:W-:-:S07]  /*3220*/  FADD.FTZ R29, R44, R29 ;  /* 0x0000001d2c1d7221 */ /* 0x004fce0000010000 */
        /* <DEDUP_REMOVED lines=23> */
[C---:B--2---:R-:W-:Y:S01]  /*33a0*/  FADD.FTZ R29, R125.reuse, R92 ;  /* 0x0000005c7d1d7221 */ /* 0x044fe20000010000 */
[----:B---3--:R-:W-:Y:S01]  /*33b0*/  F2FP.BF16.F32.PACK_AB R5, R125, R66 ;  /* 0x000000427d05723e */ /* 0x008fe200000010ff */
[----:B------:R-:W-:-:S05]  /*33c0*/  IMAD.MOV.U32 R125, RZ, RZ, R151 ;  /* 0x000000ffff7d7224 */ /* 0x000fca00078e0097 */
[----:B------:R-:W2:Y:S01]  /*33d0*/  MUFU.EX2 R88, R88 ;  /* 0x0000005800587308 */ /* 0x000ea20000000800 */
[----:B----4-:R-:W-:-:S07]  /*33e0*/  FADD.FTZ R25, R47, R76 ;  /* 0x0000004c2f197221 */ /* 0x010fce0000010000 */
[----:B------:R-:W3:Y:S01]  /*33f0*/  MUFU.EX2 R129, R129 ;  /* 0x0000008100817308 */ /* 0x000ee20000000800 */
[----:B-----5:R-:W-:Y:S01]  /*3400*/  FADD.FTZ R76, R80, R29 ;  /* 0x0000001d504c7221 */ /* 0x020fe20000010000 */
[----:B------:R-:W-:Y:S01]  /*3410*/  F2FP.BF16.F32.PACK_AB R29, R121, R48 ;  /* 0x00000030791d723e */ /* 0x000fe200000010ff */
[----:B------:R-:W-:-:S05]  /*3420*/  IMAD.MOV.U32 R121, RZ, RZ, R151 ;  /* 0x000000ffff797224 */ /* 0x000fca00078e0097 */
[----:B------:R4:W-:Y:S08]  /*3430*/  MUFU.EX2 R68, R90 ;  /* 0x0000005a00447308 */ /* 0x0009f00000000800 */
[----:B------:R-:W5:Y:S01]  /*3440*/  MUFU.EX2 R49, R49 ;  /* 0x0000003100317308 */ /* 0x000f620000000800 */
[-CC-:B----4-:R-:W-:Y:S01]  /*3450*/  FFMA.FTZ R90, R61, R0.reuse, -R24.reuse ;  /* 0x000000003d5a7223 */ /* 0x190fe20000010818 */
[----:B------:R-:W-:Y:S01]  /*3460*/  FFMA.FTZ R61, R89, R0, -R24 ;  /* 0x00000000593d7223 */ /* 0x000fe20000010818 */
[----:B--2---:R-:W-:Y:S01]  /*3470*/  FADD.FTZ R24, R88, R25 ;  /* 0x0000001958187221 */ /* 0x004fe20000010000 */
[----:B---3--:R-:W-:Y:S01]  /*3480*/  FADD.FTZ R76, R129, R76 ;  /* 0x0000004c814c7221 */ /* 0x008fe20000010000 */
[----:B------:R-:W-:-:S02]  /*3490*/  F2FP.BF16.F32.PACK_AB R25, R40, R27 ;  /* 0x0000001b2819723e */ /* 0x000fc400000010ff */
[----:B------:R-:W-:Y:S01]  /*34a0*/  F2FP.BF16.F32.PACK_AB R27, R44, R31 ;  /* 0x0000001f2c1b723e */ /* 0x000fe200000010ff */
[----:B------:R-:W2:Y:S01]  /*34b0*/  MUFU.EX2 R35, R35 ;  /* 0x0000002300237308 */ /* 0x000ea20000000800 */
[----:B------:R-:W-:Y:S01]  /*34c0*/  F2FP.BF16.F32.PACK_AB R31, R123, R54 ;  /* 0x000000367b1f723e */ /* 0x000fe200000010ff */
[--C-:B------:R-:W-:Y:S01]  /*34d0*/  IMAD.MOV.U32 R123, RZ, RZ, R151.reuse ;  /* 0x000000ffff7b7224 */ /* 0x100fe200078e0097 */
[----:B------:R-:W-:Y:S01]  /*34e0*/  F2FP.BF16.F32.PACK_AB R7, R129, R80 ;  /* 0x000000508107723e */ /* 0x000fe200000010ff */
[----:B------:R-:W-:-:S04]  /*34f0*/  IMAD.MOV.U32 R129, RZ, RZ, R151 ;  /* 0x000000ffff817224 */ /* 0x000fc800078e0097 */
[----:B------:R-:W3:Y:S01]  /*3500*/  MUFU.EX2 R90, R90 ;  /* 0x0000005a005a7308 */ /* 0x000ee20000000800 */
[----:B-----5:R-:W-:Y:S01]  /*3510*/  FADD.FTZ R65, R49, R24 ;  /* 0x0000001831417221 */ /* 0x020fe20000010000 */
[----:B------:R-:W-:Y:S02]  /*3520*/  F2FP.BF16.F32.PACK_AB R24, R26, R11 ;  /* 0x0000000b1a18723e */ /* 0x000fe400000010ff */
[----:B------:R-:W-:Y:S02]  /*3530*/  F2FP.BF16.F32.PACK_AB R26, R33, R28 ;  /* 0x0000001c211a723e */ /* 0x000fe400000010ff */
[----:B------:R-:W-:Y:S02]  /*3540*/  F2FP.BF16.F32.PACK_AB R28, R41, R30 ;  /* 0x0000001e291c723e */ /* 0x000fe400000010ff */
[----:B------:R-:W4:Y:S01]  /*3550*/  MUFU.EX2 R38, R38 ;  /* 0x0000002600267308 */ /* 0x000f220000000800 */
[----:B--2---:R-:W-:Y:S01]  /*3560*/  FADD.FTZ R69, R35, R76 ;  /* 0x0000004c23457221 */ /* 0x004fe20000010000 */
[----:B------:R-:W-:Y:S01]  /*3570*/  F2FP.BF16.F32.PACK_AB R30, R86, R45 ;  /* 0x0000002d561e723e */ /* 0x000fe200000010ff */
[----:B------:R2:W-:Y:S04]  /*3580*/  STSM.16.M88.4 [R17], R24 ;  /* 0x0000001811007844 */ /* 0x0005e80000000200 */
[----:B------:R-:W-:Y:S01]  /*3590*/  STSM.16.M88.4 [R16], R28 ;  /* 0x0000001c10007844 */ /* 0x000fe20000000200 */
[----:B------:R-:W5:Y:S01]  /*35a0*/  MUFU.EX2 R36, R36 ;  /* 0x0000002400247308 */ /* 0x000f620000000800 */
[----:B---3--:R-:W-:-:S07]  /*35b0*/  FADD.FTZ R65, R90, R65 ;  /* 0x000000415a417221 */ /* 0x008fce0000010000 */
[----:B------:R-:W3:Y:S01]  /*35c0*/  MUFU.EX2 R42, R42 ;  /* 0x0000002a002a7308 */ /* 0x000ee20000000800 */
[----:B----4-:R-:W-:-:S07]  /*35d0*/  FADD.FTZ R69, R38, R69 ;  /* 0x0000004526457221 */ /* 0x010fce0000010000 */
[----:B------:R-:W4:Y:S01]  /*35e0*/  MUFU.EX2 R37, R37 ;  /* 0x0000002500257308 */ /* 0x000f220000000800 */
[----:B-----5:R-:W-:-:S07]  /*35f0*/  FADD.FTZ R4, R36, R65 ;  /* 0x0000004124047221 */ /* 0x020fce0000010000 */
[----:B------:R-:W1:Y:S01]  /*3600*/  MUFU.EX2 R55, R55 ;  /* 0x0000003700377308 */ /* 0x000e620000000800 */
[----:B---3--:R-:W-:-:S07]  /*3610*/  FADD.FTZ R6, R42, R69 ;  /* 0x000000452a067221 */ /* 0x008fce0000010000 */
[----:B------:R-:W3:Y:S01]  /*3620*/  MUFU.EX2 R39, R39 ;  /* 0x0000002700277308 */ /* 0x000ee20000000800 */
[----:B----4-:R-:W-:-:S07]  /*3630*/  FADD.FTZ R4, R37, R4 ;  /* 0x0000000425047221 */ /* 0x010fce0000010000 */
[----:B------:R-:W4:Y:S01]  /*3640*/  MUFU.EX2 R46, R46 ;  /* 0x0000002e002e7308 */ /* 0x000f220000000800 */
[----:B-1----:R-:W-:Y:S01]  /*3650*/  FADD.FTZ R13, R55, R6 ;  /* 0x00000006370d7221 */ /* 0x002fe20000010000 */
[----:B------:R-:W-:-:S06]  /*3660*/  F2FP.BF16.F32.PACK_AB R6, R90, R49 ;  /* 0x000000315a06723e */ /* 0x000fcc00000010ff */
[----:B------:R-:W1:Y:S01]  /*3670*/  MUFU.EX2 R60, R60 ;  /* 0x0000003c003c7308 */ /* 0x000e620000000800 */
[----:B---3--:R-:W-:-:S07]  /*3680*/  FADD.FTZ R11, R39, R4 ;  /* 0x00000004270b7221 */ /* 0x008fce0000010000 */
[----:B------:R-:W3:Y:S01]  /*3690*/  MUFU.EX2 R59, R59 ;  /* 0x0000003b003b7308 */ /* 0x000ee20000000800 */
[----:B----4-:R-:W-:-:S07]  /*36a0*/  FADD.FTZ R4, R46, R13 ;  /* 0x0000000d2e047221 */ /* 0x010fce0000010000 */
[----:B------:R-:W4:Y:S01]  /*36b0*/  MUFU.EX2 R64, R64 ;  /* 0x0000004000407308 */ /* 0x000f220000000800 */
[----:B-1----:R-:W-:-:S07]  /*36c0*/  FADD.FTZ R11, R60, R11 ;  /* 0x0000000b3c0b7221 */ /* 0x002fce0000010000 */
[----:B------:R-:W1:Y:S01]  /*36d0*/  MUFU.EX2 R52, R52 ;  /* 0x0000003400347308 */ /* 0x000e620000000800 */
[C---:B---3--:R-:W-:Y:S01]  /*36e0*/  FADD.FTZ R13, R59.reuse, R4 ;  /* 0x000000043b0d7221 */ /* 0x048fe20000010000 */
[----:B------:R-:W-:Y:S02]  /*36f0*/  F2FP.BF16.F32.PACK_AB R4, R88, R47 ;  /* 0x0000002f5804723e */ /* 0x000fe400000010ff */
[----:B------:R-:W-:-:S03]  /*3700*/  F2FP.BF16.F32.PACK_AB R65, R59, R46 ;  /* 0x0000002e3b41723e */ /* 0x000fc600000010ff */
[----:B------:R3:W-:Y:S01]  /*3710*/  STSM.16.M88.4 [R2+0x24800], R4 ;  /* 0x0248000402007844 */ /* 0x0007e20000000200 */
[----:B------:R-:W5:Y:S01]  /*3720*/  MUFU.EX2 R51, R51 ;  /* 0x0000003300337308 */ /* 0x000f620000000800 */
[----:B----4-:R-:W-:-:S07]  /*3730*/  FADD.FTZ R12, R64, R11 ;  /* 0x0000000b400c7221 */ /* 0x010fce0000010000 */
[----:B------:R-:W4:Y:S01]  /*3740*/  MUFU.EX2 R67, R67 ;  /* 0x0000004300437308 */ /* 0x000f220000000800 */
[----:B-1----:R-:W-:-:S07]  /*3750*/  FADD.FTZ R14, R52, R13 ;  /* 0x0000000d340e7221 */ /* 0x002fce0000010000 */
[----:B------:R-:W1:Y:S01]  /*3760*/  MUFU.EX2 R23, R23 ;  /* 0x0000001700177308 */ /* 0x000e620000000800 */
[C---:B-----5:R-:W-:Y:S01]  /*3770*/  FADD.FTZ R12, R51.reuse, R12 ;  /* 0x0000000c330c7221 */ /* 0x060fe20000010000 */
[----:B------:R-:W-:-:S06]  /*3780*/  F2FP.BF16.F32.PACK_AB R64, R51, R64 ;  /* 0x000000403340723e */ /* 0x000fcc00000010ff */
[----:B------:R-:W5:Y:S01]  /*3790*/  MUFU.EX2 R72, R72 ;  /* 0x0000004800487308 */ /* 0x000f620000000800 */
[C---:B----4-:R-:W-:Y:S01]  /*37a0*/  FADD.FTZ R13, R67.reuse, R14 ;  /* 0x0000000e430d7221 */ /* 0x050fe20000010000 */
[----:B------:R-:W-:-:S06]  /*37b0*/  F2FP.BF16.F32.PACK_AB R67, R67, R52 ;  /* 0x000000344343723e */ /* 0x000fcc00000010ff */
[----:B------:R-:W4:Y:S01]  /*37c0*/  MUFU.EX2 R43, R43 ;  /* 0x0000002b002b7308 */ /* 0x000f220000000800 */
[----:B-1----:R-:W-:Y:S01]  /*37d0*/  FADD.FTZ R11, R23, R12 ;  /* 0x0000000c170b7221 */ /* 0x002fe20000010000 */
[----:B------:R-:W-:Y:S01]  /*37e0*/  FADD.FTZ R12, R8, R13 ;  /* 0x0000000d080c7221 */ /* 0x000fe20000010000 */
[----:B------:R-:W-:-:S05]  /*37f0*/  F2FP.BF16.F32.PACK_AB R13, R38, R35 ;  /* 0x00000023260d723e */ /* 0x000fca00000010ff */
[----:B------:R-:W1:Y:S01]  /*3800*/  MUFU.EX2 R50, R50 ;  /* 0x0000003200327308 */ /* 0x000e620000000800 */
[C---:B-----5:R-:W-:Y:S01]  /*3810*/  FADD.FTZ R11, R72.reuse, R11 ;  /* 0x0000000b480b7221 */ /* 0x060fe20000010000 */
[----:B------:R-:W-:-:S06]  /*3820*/  F2FP.BF16.F32.PACK_AB R66, R72, R23 ;  /* 0x000000174842723e */ /* 0x000fcc00000010ff */
[----:B------:R-:W5:Y:S01]  /*3830*/  MUFU.EX2 R53, R53 ;  /* 0x0000003500357308 */ /* 0x000f620000000800 */
[----:B----4-:R-:W-:-:S04]  /*3840*/  FADD.FTZ R15, R43, R12 ;  /* 0x0000000c2b0f7221 */ /* 0x010fc80000010000 */
[----:B------:R-:W-:Y:S01]  /*3850*/  FADD.FTZ R14, R10, R15 ;  /* 0x0000000f0a0e7221 */ /* 0x000fe20000010000 */
[----:B------:R-:W-:Y:S02]  /*3860*/  F2FP.BF16.F32.PACK_AB R15, R55, R42 ;  /* 0x0000002a370f723e */ /* 0x000fe400000010ff */
[----:B------:R-:W2:Y:S01]  /*3870*/  MUFU.EX2 R71, R71 ;  /* 0x0000004700477308 */ /* 0x000ea20000000800 */
[----:B-1----:R-:W-:-:S07]  /*3880*/  FADD.FTZ R12, R50, R11 ;  /* 0x0000000b320c7221 */ /* 0x002fce0000010000 */
[----:B------:R-:W1:Y:S01]  /*3890*/  MUFU.EX2 R56, R56 ;  /* 0x0000003800387308 */ /* 0x000e620000000800 */
[----:B-----5:R-:W-:Y:S01]  /*38a0*/  FADD.FTZ R11, R53, R12 ;  /* 0x0000000c350b7221 */ /* 0x020fe20000010000 */
[----:B------:R-:W-:-:S06]  /*38b0*/  F2FP.BF16.F32.PACK_AB R12, R37, R36 ;  /* 0x00000024250c723e */ /* 0x000fcc00000010ff */
[----:B------:R-:W4:Y:S01]  /*38c0*/  MUFU.EX2 R57, R57 ;  /* 0x0000003900397308 */ /* 0x000f220000000800 */
[----:B--2---:R-:W-:Y:S01]  /*38d0*/  FADD.FTZ R25, R71, R14 ;  /* 0x0000000e47197221 */ /* 0x004fe20000010000 */
[----:B------:R-:W-:-:S03]  /*38e0*/  F2FP.BF16.F32.PACK_AB R14, R60, R39 ;  /* 0x000000273c0e723e */ /* 0x000fc600000010ff */
[----:B---3--:R-:W-:Y:S02]  /*38f0*/  FADD.FTZ R6, R68, R25 ;  /* 0x0000001944067221 */ /* 0x008fe40000010000 */
[----:B------:R2:W-:Y:S01]  /*3900*/  STSM.16.M88.4 [R154], R12 ;  /* 0x0000000c9a007844 */ /* 0x0005e20000000200 */
[----:B------:R-:W3:Y:S01]  /*3910*/  MUFU.EX2 R79, R79 ;  /* 0x0000004f004f7308 */ /* 0x000ee20000000800 */
[----:B-1----:R-:W-:Y:S02]  /*3920*/  FADD.FTZ R4, R56, R11 ;  /* 0x0000000b38047221 */ /* 0x002fe40000010000 */
[----:B------:R-:W-:Y:S05]  /*3930*/  STSM.16.M88.4 [R17+0x6000], R64 ;  /* 0x0060004011007844 */ /* 0x000fea0000000200 */
[----:B------:R-:W1:Y:S01]  /*3940*/  MUFU.EX2 R58, R58 ;  /* 0x0000003a003a7308 */ /* 0x000e620000000800 */
[----:B----4-:R-:W-:-:S07]  /*3950*/  FADD.FTZ R5, R57, R4 ;  /* 0x0000000439057221 */ /* 0x010fce0000010000 */
[----:B------:R-:W4:Y:S01]  /*3960*/  MUFU.EX2 R74, R74 ;  /* 0x0000004a004a7308 */ /* 0x000f220000000800 */
[C---:B---3--:R-:W-:Y:S01]  /*3970*/  FADD.FTZ R7, R79.reuse, R6 ;  /* 0x000000064f077221 */ /* 0x048fe20000010000 */
[----:B--2---:R-:W-:-:S06]  /*3980*/  F2FP.BF16.F32.PACK_AB R13, R79, R68 ;  /* 0x000000444f0d723e */ /* 0x004fcc00000010ff */
[----:B------:R-:W2:Y:S01]  /*3990*/  MUFU.EX2 R61, R61 ;  /* 0x0000003d003d7308 */ /* 0x000ea20000000800 */
[----:B-1----:R-:W-:-:S07]  /*39a0*/  FADD.FTZ R4, R58, R5 ;  /* 0x000000053a047221 */ /* 0x002fce0000010000 */
[----:B------:R-:W1:Y:S01]  /*39b0*/  MUFU.EX2 R109, R109 ;  /* 0x0000006d006d7308 */ /* 0x000e620000000800 */
[----:B----4-:R-:W-:-:S07]  /*39c0*/  FADD.FTZ R6, R74, R7 ;  /* 0x000000074a067221 */ /* 0x010fce0000010000 */
[----:B------:R-:W3:Y:S01]  /*39d0*/  MUFU.EX2 R62, R62 ;  /* 0x0000003e003e7308 */ /* 0x000ee20000000800 */
[C---:B--2---:R-:W-:Y:S01]  /*39e0*/  FADD.FTZ R5, R61.reuse, R4 ;  /* 0x000000043d057221 */ /* 0x044fe20000010000 */
[----:B------:R-:W-:-:S06]  /*39f0*/  F2FP.BF16.F32.PACK_AB R12, R61, R58 ;  /* 0x0000003a3d0c723e */ /* 0x000fcc00000010ff */
[----:B------:R-:W2:Y:S01]  /*3a00*/  MUFU.EX2 R70, R70 ;  /* 0x0000004600467308 */ /* 0x000ea20000000800 */
[C---:B-1----:R-:W-:Y:S01]  /*3a10*/  FADD.FTZ R7, R109.reuse, R6 ;  /* 0x000000066d077221 */ /* 0x042fe20000010000 */
[----:B------:R-:W-:-:S06]  /*3a20*/  F2FP.BF16.F32.PACK_AB R15, R109, R74 ;  /* 0x0000004a6d0f723e */ /* 0x000fcc00000010ff */
[----:B------:R-:W1:Y:S01]  /*3a30*/  MUFU.EX2 R63, R63 ;  /* 0x0000003f003f7308 */ /* 0x000e620000000800 */
[----:B---3--:R-:W-:Y:S01]  /*3a40*/  FADD.FTZ R4, R62, R5 ;  /* 0x000000053e047221 */ /* 0x008fe20000010000 */
[----:B------:R-:W-:-:S06]  /*3a50*/  F2FP.BF16.F32.PACK_AB R5, R43, R8 ;  /* 0x000000082b05723e */ /* 0x000fcc00000010ff */
[----:B------:R-:W3:Y:S01]  /*3a60*/  MUFU.EX2 R83, R83 ;  /* 0x0000005300537308 */ /* 0x000ee20000000800 */
[----:B--2---:R-:W-:Y:S01]  /*3a70*/  FADD.FTZ R6, R70, R7 ;  /* 0x0000000746067221 */ /* 0x004fe20000010000 */
[----:B------:R-:W-:-:S06]  /*3a80*/  F2FP.BF16.F32.PACK_AB R7, R71, R10 ;  /* 0x0000000a4707723e */ /* 0x000fcc00000010ff */
[----:B------:R-:W2:Y:S01]  /*3a90*/  MUFU.EX2 R99, R99 ;  /* 0x0000006300637308 */ /* 0x000ea20000000800 */
[C---:B-1----:R-:W-:Y:S01]  /*3aa0*/  FADD.FTZ R4, R63.reuse, R4 ;  /* 0x000000043f047221 */ /* 0x042fe20000010000 */
[----:B------:R-:W-:-:S06]  /*3ab0*/  F2FP.BF16.F32.PACK_AB R14, R63, R62 ;  /* 0x0000003e3f0e723e */ /* 0x000fcc00000010ff */
[----:B------:R-:W1:Y:S01]  /*3ac0*/  MUFU.EX2 R78, R78 ;  /* 0x0000004e004e7308 */ /* 0x000e620000000800 */
[C---:B---3--:R-:W-:Y:S01]  /*3ad0*/  FADD.FTZ R23, R83.reuse, R6 ;  /* 0x0000000653177221 */ /* 0x048fe20000010000 */
[----:B------:R-:W-:-:S06]  /*3ae0*/  F2FP.BF16.F32.PACK_AB R25, R83, R70 ;  /* 0x000000465319723e */ /* 0x000fcc00000010ff */
[----:B------:R-:W3:Y:S01]  /*3af0*/  MUFU.EX2 R40, R97 ;  /* 0x0000006100287308 */ /* 0x000ee20000000800 */
[----:B--2---:R-:W-:Y:S01]  /*3b00*/  FADD.FTZ R11, R99, R4 ;  /* 0x00000004630b7221 */ /* 0x004fe20000010000 */
[----:B------:R-:W-:-:S06]  /*3b10*/  F2FP.BF16.F32.PACK_AB R4, R53, R50 ;  /* 0x000000323504723e */ /* 0x000fcc00000010ff */
[----:B------:R-:W2:Y:S01]  /*3b20*/  MUFU.EX2 R113, R113 ;  /* 0x0000007100717308 */ /* 0x000ea20000000800 */
[----:B-1----:R-:W-:-:S07]  /*3b30*/  FADD.FTZ R6, R78, R23 ;  /* 0x000000174e067221 */ /* 0x002fce0000010000 */
[----:B------:R-:W1:Y:S01]  /*3b40*/  MUFU.EX2 R103, R103 ;  /* 0x0000006700677308 */ /* 0x000e620000000800 */
[----:B---3--:R-:W-:-:S07]  /*3b50*/  FADD.FTZ R10, R40, R11 ;  /* 0x0000000b280a7221 */ /* 0x008fce0000010000 */
[----:B------:R-:W3:Y:S01]  /*3b60*/  MUFU.EX2 R82, R82 ;  /* 0x0000005200527308 */ /* 0x000ee20000000800 */
[----:B--2---:R-:W-:Y:S01]  /*3b70*/  FADD.FTZ R23, R113, R6 ;  /* 0x0000000671177221 */ /* 0x004fe20000010000 */
[----:B------:R-:W-:Y:S02]  /*3b80*/  F2FP.BF16.F32.PACK_AB R6, R57, R56 ;  /* 0x000000383906723e */ /* 0x000fe400000010ff */
[----:B------:R-:W-:-:S03]  /*3b90*/  F2FP.BF16.F32.PACK_AB R27, R113, R78 ;  /* 0x0000004e711b723e */ /* 0x000fc600000010ff */
[----:B------:R2:W-:Y:S01]  /*3ba0*/  STSM.16.M88.4 [R16+0x6000], R4 ;  /* 0x0060000410007844 */ /* 0x0005e20000000200 */
[----:B------:R-:W4:Y:S01]  /*3bb0*/  MUFU.EX2 R44, R101 ;  /* 0x00000065002c7308 */ /* 0x000f220000000800 */
[----:B-1----:R-:W-:Y:S02]  /*3bc0*/  FADD.FTZ R11, R103, R10 ;  /* 0x0000000a670b7221 */ /* 0x002fe40000010000 */
[----:B------:R1:W-:Y:S05]  /*3bd0*/  STSM.16.M88.4 [R2+0x2a800], R12 ;  /* 0x02a8000c02007844 */ /* 0x0003ea0000000200 */
[----:B------:R-:W5:Y:S01]  /*3be0*/  MUFU.EX2 R107, R107 ;  /* 0x0000006b006b7308 */ /* 0x000f620000000800 */
[----:B---3--:R-:W-:-:S07]  /*3bf0*/  FADD.FTZ R24, R82, R23 ;  /* 0x0000001752187221 */ /* 0x008fce0000010000 */
[----:B------:R-:W3:Y:S01]  /*3c00*/  MUFU.EX2 R111, R111 ;  /* 0x0000006f006f7308 */ /* 0x000ee20000000800 */
[----:B----4-:R-:W-:-:S07]  /*3c10*/  FADD.FTZ R10, R44, R11 ;  /* 0x0000000b2c0a7221 */ /* 0x010fce0000010000 */
[----:B------:R-:W4:Y:S01]  /*3c20*/  MUFU.EX2 R84, R84 ;  /* 0x0000005400547308 */ /* 0x000f220000000800 */
[C---:B-----5:R-:W-:Y:S01]  /*3c30*/  FADD.FTZ R23, R107.reuse, R24 ;  /* 0x000000186b177221 */ /* 0x060fe20000010000 */
[----:B------:R-:W-:-:S06]  /*3c40*/  F2FP.BF16.F32.PACK_AB R29, R107, R82 ;  /* 0x000000526b1d723e */ /* 0x000fcc00000010ff */
        /* <DEDUP_REMOVED lines=8> */
[C---:B---3--:R-:W-:Y:S01]  /*3cd0*/  FADD.FTZ R11, R28.reuse, R11 ;  /* 0x0000000b1c0b7221 */ /* 0x048fe20000010000 */
[----:B------:R-:W-:-:S06]  /*3ce0*/  F2FP.BF16.F32.PACK_AB R28, R28, R111 ;  /* 0x0000006f1c1c723e */ /* 0x000fcc00000010ff */
[----:B------:R-:W2:Y:S01]  /*3cf0*/  MUFU.EX2 R131, R131 ;  /* 0x0000008300837308 */ /* 0x000ea20000000800 */
[----:B----4-:R-:W-:-:S07]  /*3d00*/  FADD.FTZ R26, R32, R23 ;  /* 0x00000017201a7221 */ /* 0x010fce0000010000 */
[----:B------:R-:W3:Y:S01]  /*3d10*/  MUFU.EX2 R133, R133 ;  /* 0x0000008500857308 */ /* 0x000ee20000000800 */
[----:B-----5:R-:W-:-:S07]  /*3d20*/  FADD.FTZ R24, R30, R11 ;  /* 0x0000000b1e187221 */ /* 0x020fce0000010000 */
[----:B------:R-:W-:Y:S01]  /*3d30*/  MUFU.EX2 R34, R34 ;  /* 0x0000002200227308 */ /* 0x000fe20000000800 */
[C---:B--2---:R-:W-:Y:S01]  /*3d40*/  FADD.FTZ R7, R131.reuse, R26 ;  /* 0x0000001a83077221 */ /* 0x044fe20000010000 */
[----:B------:R-:W-:Y:S02]  /*3d50*/  F2FP.BF16.F32.PACK_AB R26, R44, R103 ;  /* 0x000000672c1a723e */ /* 0x000fe400000010ff */
[----:B-1----:R-:W-:Y:S01]  /*3d60*/  F2FP.BF16.F32.PACK_AB R13, R131, R32 ;  /* 0x00000020830d723e */ /* 0x002fe200000010ff */
[----:B------:R-:W-:-:S03]  /*3d70*/  IMAD.MOV.U32 R131, RZ, RZ, R151 ;  /* 0x000000ffff837224 */ /* 0x000fc600078e0097 */
[----:B------:R-:W1:Y:S01]  /*3d80*/  MUFU.EX2 R119, R119 ;  /* 0x0000007700777308 */ /* 0x000e620000000800 */
[C---:B---3--:R-:W-:Y:S01]  /*3d90*/  FADD.FTZ R4, R133.reuse, R24 ;  /* 0x0000001885047221 */ /* 0x048fe20000010000 */
[----:B------:R-:W-:Y:S02]  /*3da0*/  F2FP.BF16.F32.PACK_AB R24, R40, R99 ;  /* 0x000000632818723e */ /* 0x000fe400000010ff */
[----:B------:R-:W-:Y:S01]  /*3db0*/  F2FP.BF16.F32.PACK_AB R30, R133, R30 ;  /* 0x0000001e851e723e */ /* 0x000fe200000010ff */
[----:B------:R-:W-:Y:S02]  /*3dc0*/  IMAD.MOV.U32 R133, RZ, RZ, R151 ;  /* 0x000000ffff857224 */ /* 0x000fe400078e0097 */
[----:B------:R2:W-:Y:S01]  /*3dd0*/  STSM.16.M88.4 [R153], R24 ;  /* 0x0000001899007844 */ /* 0x0005e20000000200 */
[----:B------:R-:W3:Y:S03]  /*3de0*/  MUFU.EX2 R135, R135 ;  /* 0x0000008700877308 */ /* 0x000ee60000000800 */
[----:B------:R2:W-:Y:S05]  /*3df0*/  STSM.16.M88.4 [R17+0xc000], R28 ;  /* 0x00c0001c11007844 */ /* 0x0005ea0000000200 */
[----:B------:R4:W5:Y:S01]  /*3e00*/  MUFU.EX2 R8, R137 ;  /* 0x0000008900087308 */ /* 0x0009620000000800 */
[----:B-1----:R-:W-:Y:S01]  /*3e10*/  F2FP.BF16.F32.PACK_AB R15, R119, R34 ;  /* 0x00000022770f723e */ /* 0x002fe200000010ff */
[----:B------:R-:W-:-:S06]  /*3e20*/  FADD.FTZ R34, R34, R7 ;  /* 0x0000000722227221 */ /* 0x000fcc0000010000 */
[----:B------:R-:W-:Y:S01]  /*3e30*/  MUFU.EX2 R141, R141 ;  /* 0x0000008d008d7308 */ /* 0x000fe20000000800 */
[----:B---3--:R-:W-:Y:S01]  /*3e40*/  FADD.FTZ R5, R135, R4 ;  /* 0x0000000487057221 */ /* 0x008fe20000010000 */
[----:B----4-:R-:W-:-:S06]  /*3e50*/  IMAD.MOV.U32 R137, RZ, RZ, R151 ;  /* 0x000000ffff897224 */ /* 0x010fcc00078e0097 */
[----:B------:R1:W3:Y:S01]  /*3e60*/  MUFU.EX2 R10, R145 ;  /* 0x00000091000a7308 */ /* 0x0002e20000000800 */
[C---:B-----5:R-:W-:Y:S01]  /*3e70*/  F2FP.BF16.F32.PACK_AB R12, R8.reuse, R135 ;  /* 0x00000087080c723e */ /* 0x060fe200000010ff */
[----:B------:R-:W-:Y:S01]  /*3e80*/  FADD.FTZ R4, R8, R5 ;  /* 0x0000000508047221 */ /* 0x000fe20000010000 */
[----:B------:R-:W-:Y:S01]  /*3e90*/  FADD.FTZ R5, R119, R34 ;  /* 0x0000002277057221 */ /* 0x000fe20000010000 */
[--C-:B------:R-:W-:Y:S02]  /*3ea0*/  IMAD.MOV.U32 R135, RZ, RZ, R151.reuse ;  /* 0x000000ffff877224 */ /* 0x100fe400078e0097 */
[----:B-1----:R-:W-:Y:S01]  /*3eb0*/  IMAD.MOV.U32 R145, RZ, RZ, R151 ;  /* 0x000000ffff917224 */ /* 0x002fe200078e0097 */
[----:B---3--:R-:W-:Y:S01]  /*3ec0*/  F2FP.BF16.F32.PACK_AB R14, R10, R141 ;  /* 0x0000008d0a0e723e */ /* 0x008fe200000010ff */
[----:B------:R-:W-:-:S04]  /*3ed0*/  FADD.FTZ R141, R141, R4 ;  /* 0x000000048d8d7221 */ /* 0x000fc80000010000 */
[----:B------:R2:W-:Y:S01]  /*3ee0*/  STSM.16.M88.4 [R16+0xc000], R12 ;  /* 0x00c0000c10007844 */ /* 0x0005e20000000200 */
[----:B------:R-:W-:Y:S01]  /*3ef0*/  FADD.FTZ R6, R10, R141 ;  /* 0x0000008d0a067221 */ /* 0x000fe20000010000 */
[----:B------:R-:W-:Y:S01]  /*3f00*/  IMAD.MOV.U32 R141, RZ, RZ, R151 ;  /* 0x000000ffff8d7224 */ /* 0x000fe200078e0097 */
        /* <DEDUP_REMOVED lines=23> */
[----:B------:R-:W-:Y:S01]  /*4080*/  UMOV UR6, UR47 ;  /* 0x0000002f00067c82 */ /* 0x000fe20008000000 */
[----:B------:R-:W-:-:S05]  /*4090*/  UMOV UR5, UR46 ;  /* 0x0000002e00057c82 */ /* 0x000fca0008000000 */
.L_x_10497:
[----:B------:R-:W-:Y:S01]  /*40a0*/  UIADD3 UR46, UR5, 0x1, URZ ;  /* 0x00000001052e7890 */ /* 0x000fe2000fffe03f */
[----:B------:R-:W-:-:S03]  /*40b0*/  ISETP.NE.AND P3, PT, R22, RZ, PT ;  /* 0x000000ff1600720c */ /* 0x000fc60003f65270 */
[----:B------:R-:W-:-:S04]  /*40c0*/  UISETP.NE.AND UP0, UPT, UR46, 0x2, UPT ;  /* 0x000000022e00788c */ /* 0x000fc8000bf05270 */
[----:B------:R-:W-:Y:S02]  /*40d0*/  USEL UR47, URZ, 0x1, UP0 ;  /* 0x000000013f2f7887 */ /* 0x000fe40008000000 */
[----:B------:R-:W-:Y:S02]  /*40e0*/  USEL UR46, UR46, URZ, UP0 ;  /* 0x0000003f2e2e7287 */ /* 0x000fe40008000000 */
[----:B------:R-:W-:Y:S02]  /*40f0*/  ULOP3.LUT UR47, UR6, UR47, URZ, 0x3c, !UPT ;  /* 0x0000002f062f7292 */ /* 0x000fe4000f8e3c3f */
[----:B-1----:R-:W-:Y:S10]  /*4100*/  @P3 BRA `(.L_x_10489) ;  /* 0x00000000002c3947 */ /* 0x002ff40003800000 */
[----:B------:R-:W-:Y:S05]  /*4110*/  @!P0 BRA `(.L_x_10490) ;  /* 0x0000000000048947 */ /* 0x000fea0003800000 */
[----:B------:R-:W-:Y:S01]  /*4120*/  BPT.TRAP 0x1 ;  /* 0x000000040000795c */ /* 0x000fe20000300000 */
.L_x_10490:
[----:B------:R-:W-:Y:S01]  /*4130*/  ULEA UR7, UR46, UR40, 0x3 ;  /* 0x000000282e077291 */ /* 0x000fe2000f8e183f */
[----:B------:R-:W-:-:S05]  /*4140*/  IMAD.U32 R0, RZ, RZ, UR47 ;  /* 0x0000002fff007e24 */ /* 0x000fca000f8e00ff */
[----:B------:R-:W-:-:S04]  /*4150*/  SHF.L.U32 R0, R0, 0x1f, RZ ;  /* 0x0000001f00007819 */ /* 0x000fc800000006ff */
[----:B------:R1:W3:Y:S01]  /*4160*/  SYNCS.PHASECHK.TRANS64.TRYWAIT P2, [UR7+0x30830], R0 ;  /* 0x03083000ff0075a7 */ /* 0x0002e20008040147 */
[----:B------:R-:W-:Y:S05]  /*4170*/  @!P0 BRA `(.L_x_10491) ;  /* 0x0000000000048947 */ /* 0x000fea0003800000 */
[----:B------:R-:W-:Y:S01]  /*4180*/  BPT.TRAP 0x1 ;  /* 0x000000040000795c */ /* 0x000fe20000300000 */
.L_x_10491:
[----:B---3--:R-:W-:Y:S05]  /*4190*/  @P2 BRA `(.L_x_10489) ;  /* 0x0000000000082947 */ /* 0x008fea0003800000 */
[----:B------:R-:W3:Y:S02]  /*41a0*/  SYNCS.PHASECHK.TRANS64.TRYWAIT P2, [UR7+0x30830], R0 ;  /* 0x03083000ff0075a7 */ /* 0x000ee40008040147 */
[----:B---3--:R-:W-:Y:S05]  /*41b0*/  @!P2 BRA `(.L_x_10492) ;  /* 0x000000600044a947 */ /* 0x008fea0003800000 */
.L_x_10489:
[----:B---3--:R-:W3:Y:S01]  /*41c0*/  S2R R3, SR_TID.X ;  /* 0x0000000000037919 */ /* 0x008ee20000002100 */
[----:B------:R-:W-:Y:S01]  /*41d0*/  R2UR UR20, R20 ;  /* 0x00000000141472ca */ /* 0x000fe200000e0000 */
[----:B------:R-:W-:Y:S01]  /*41e0*/  UIMAD UR22, UR46, 0x600, UR4 ;  /* 0x000006002e1678a4 */ /* 0x000fe2000f8e0204 */
[----:B------:R-:W-:Y:S01]  /*41f0*/  R2UR UR21, R21 ;  /* 0x00000000151572ca */ /* 0x000fe200000e0000 */
[----:B------:R-:W-:Y:S01]  /*4200*/  UMOV UR23, 0x40000040 ;  /* 0x4000004000177882 */ /* 0x000fe20000000000 */
[----:B------:R-:W-:Y:S01]  /*4210*/  UMOV UR11, 0x40000040 ;  /* 0x40000040000b7882 */ /* 0x000fe20000000000 */
[----:B------:R-:W-:Y:S02]  /*4220*/  UIADD3 UR10, UR22, 0x2, URZ ;  /* 0x00000002160a7890 */ /* 0x000fe4000fffe03f */
[----:B------:R-:W-:Y:S01]  /*4230*/  UIADD3 UR14, UR22, 0x4, URZ ;  /* 0x00000004160e7890 */ /* 0x000fe2000fffe03f */
[----:B------:R-:W-:Y:S01]  /*4240*/  UMOV UR15, 0x40000040 ;  /* 0x40000040000f7882 */ /* 0x000fe20000000000 */
[----:B------:R-:W-:Y:S01]  /*4250*/  UIADD3 UR18, UR22, 0x6, URZ ;  /* 0x0000000616127890 */ /* 0x000fe2000fffe03f */
[----:B------:R-:W-:Y:S01]  /*4260*/  UMOV UR19, 0x40000040 ;  /* 0x4000004000137882 */ /* 0x000fe20000000000 */
[----:B---3--:R-:W-:-:S05]  /*4270*/  SHF.R.U32.HI R3, RZ, 0x7, R3 ;  /* 0x00000007ff037819 */ /* 0x008fca0000011603 */
[----:B-1----:R-:W-:-:S05]  /*4280*/  VIADD R0, R3, 0x8 ;  /* 0x0000000803007836 */ /* 0x002fca0000000000 */
[----:B------:R1:W-:Y:S06]  /*4290*/  BAR.SYNC.DEFER_BLOCKING R0, 0x100 ;  /* 0x000400000000751d */ /* 0x0003ec0000010000 */
[----:B--2---:R-:W-:-:S06]  /*42a0*/  WARPGROUP.ARRIVE ;  /* 0x00000000000079c5 */ /* 0x004fcc0000000000 */
[----:B------:R-:W-:Y:S03]  /*42b0*/  HGMMA.64x192x16.F32.BF16 R24, gdesc[UR20], RZ, !UPT, gsb0 ;  /* 0x02e00000141879f0 */ /* 0x000fe6000c0018ff */
[----:B------:R-:W-:Y:S02]  /*42c0*/  WARPGROUP.DEPBAR.LE gsb0, 0x0 ;  /* 0x00008000000079c5 */ /* 0x000fe40000010000 */
[----:B------:R-:W-:-:S15]  /*42d0*/  WARPGROUP.ARRIVE ;  /* 0x00000000000079c5 */ /* 0x000fde0000000000 */
[----:B------:R-:W-:Y:S03]  /*42e0*/  HGMMA.64x192x16.F32.BF16 R24, gdesc[UR8], R24, gsb0 ;  /* 0x02e00000081879f0 */ /* 0x000fe60008001818 */
[----:B------:R-:W-:Y:S02]  /*42f0*/  WARPGROUP.DEPBAR.LE gsb0, 0x0 ;  /* 0x00008000000079c5 */ /* 0x000fe40000010000 */
[----:B------:R-:W-:-:S15]  /*4300*/  WARPGROUP.ARRIVE ;  /* 0x00000000000079c5 */ /* 0x000fde0000000000 */
[----:B------:R-:W-:Y:S03]  /*4310*/  HGMMA.64x192x16.F32.BF16 R24, gdesc[UR12], R24, gsb0 ;  /* 0x02e000000c1879f0 */ /* 0x000fe60008001818 */
[----:B------:R-:W-:Y:S02]  /*4320*/  WARPGROUP.DEPBAR.LE gsb0, 0x0 ;  /* 0x00008000000079c5 */ /* 0x000fe40000010000 */
[----:B------:R-:W-:-:S15]  /*4330*/  WARPGROUP.ARRIVE ;  /* 0x00000000000079c5 */ /* 0x000fde0000000000 */
[----:B------:R-:W-:Y:S03]  /*4340*/  HGMMA.64x192x16.F32.BF16 R24, gdesc[UR16], R24, gsb0 ;  /* 0x02e00000101879f0 */ /* 0x000fe60008001818 */
[----:B------:R-:W-:Y:S02]  /*4350*/  WARPGROUP.DEPBAR.LE gsb0, 0x0 ;  /* 0x00008000000079c5 */ /* 0x000fe40000010000 */
[----:B-1----:R-:W-:Y:S05]  /*4360*/  @P3 BRA `(.L_x_10493) ;  /* 0x00000000002c3947 */ /* 0x002fea0003800000 */
[----:B------:R-:W-:Y:S05]  /*4370*/  @!P0 BRA `(.L_x_10494) ;  /* 0x0000000000048947 */ /* 0x000fea0003800000 */
[----:B------:R-:W-:Y:S01]  /*4380*/  BPT.TRAP 0x1 ;  /* 0x000000040000795c */ /* 0x000fe20000300000 */
.L_x_10494:
[----:B------:R-:W-:Y:S01]  /*4390*/  ULEA UR7, UR5, UR40, 0x3 ;  /* 0x0000002805077291 */ /* 0x000fe2000f8e183f */
[----:B------:R-:W-:-:S05]  /*43a0*/  IMAD.U32 R0, RZ, RZ, UR6 ;  /* 0x00000006ff007e24 */ /* 0x000fca000f8e00ff */
[----:B------:R-:W-:-:S04]  /*43b0*/  SHF.L.U32 R0, R0, 0x1f, RZ ;  /* 0x0000001f00007819 */ /* 0x000fc800000006ff */
[----:B------:R1:W2:Y:S01]  /*43c0*/  SYNCS.PHASECHK.TRANS64.TRYWAIT P2, [UR7+0x30850], R0 ;  /* 0x03085000ff0075a7 */ /* 0x0002a20008040147 */
[----:B------:R-:W-:Y:S05]  /*43d0*/  @!P0 BRA `(.L_x_10495) ;  /* 0x0000000000048947 */ /* 0x000fea0003800000 */
[----:B------:R-:W-:Y:S01]  /*43e0*/  BPT.TRAP 0x1 ;  /* 0x000000040000795c */ /* 0x000fe20000300000 */
.L_x_10495:
[----:B--2---:R-:W-:Y:S05]  /*43f0*/  @P2 BRA `(.L_x_10493) ;  /* 0x0000000000082947 */ /* 0x004fea0003800000 */
[----:B------:R-:W2:Y:S02]  /*4400*/  SYNCS.PHASECHK.TRANS64.TRYWAIT P2, [UR7+0x30850], R0 ;  /* 0x03085000ff0075a7 */ /* 0x000ea40008040147 */
[----:B--2---:R-:W-:Y:S05]  /*4410*/  @!P2 BRA `(.L_x_10496) ;  /* 0x0000005c00c4a947 */ /* 0x004fea0003800000 */
.L_x_10493:
[----:B------:R-:W-:Y:S01]  /*4420*/  R2UR UR7, R19 ;  /* 0x00000000130772ca */ /* 0x000fe200000e0000 */
[----:B------:R-:W-:Y:S01]  /*4430*/  UIADD3 UR6, UR40, 0x400, URZ ;  /* 0x0000040028067890 */ /* 0x000fe2000fffe03f */
[----:B------:R-:W-:Y:S01]  /*4440*/  WARPGROUP.ARRIVE ;  /* 0x00000000000079c5 */ /* 0x000fe20000000000 */
[----:B------:R-:W-:Y:S01]  /*4450*/  UMOV UR23, 0x40000040 ;  /* 0x4000004000177882 */ /* 0x000fe20000000000 */
[----:B------:R-:W-:Y:S01]  /*4460*/  UMOV UR21, 0x40000040 ;  /* 0x4000004000157882 */ /* 0x000fe20000000000 */
[----:B------:R-:W-:Y:S01]  /*4470*/  USHF.R.U32.HI UR6, URZ, 0x4, UR6 ;  /* 0x000000043f067899 */ /* 0x000fe20008011606 */
[----:B-12---:R-:W-:Y:S02]  /*4480*/  FMNMX.FTZ R0, R24, R4, !PT ;  /* 0x0000000418007209 */ /* 0x006fe40007810000 */
[----:B------:R-:W-:Y:S01]  /*4490*/  FMNMX.FTZ R14, R26, R7, !PT ;  /* 0x000000071a0e7209 */ /* 0x000fe20007810000 */
[----:B------:R-:W-:Y:S01]  /*44a0*/  ULOP3.LUT UR6, UR6, 0x3fff, URZ, 0xc0, !UPT ;  /* 0x00003fff06067892 */ /* 0x000fe2000f8ec03f */
[----:B------:R-:W-:-:S03]  /*44b0*/  FMNMX.FTZ R3, R25, R0, !PT ;  /* 0x0000000019037209 */ /* 0x000fc60007810000 */
[----:B------:R-:W-:Y:S01]  /*44c0*/  UIADD3 UR7, UR7, 0x1e800, URZ ;  /* 0x0001e80007077890 */ /* 0x000fe2000fffe03f */
[----:B------:R-:W-:-:S03]  /*44d0*/  FMNMX.FTZ R0, R28, R3, !PT ;  /* 0x000000031c007209 */ /* 0x000fc60007810000 */
[----:B------:R-:W-:Y:S01]  /*44e0*/  USHF.R.U32.HI UR7, URZ, 0x4, UR7 ;  /* 0x000000043f077899 */ /* 0x000fe20008011607 */
[----:B------:R-:W-:-:S03]  /*44f0*/  FMNMX.FTZ R3, R29, R0, !PT ;  /* 0x000000001d037209 */ /* 0x000fc60007810000 */
[----:B------:R-:W-:Y:S01]  /*4500*/  ULOP3.LUT UR10, UR7, 0x3fff, URZ, 0xc0, !UPT ;  /* 0x00003fff070a7892 */ /* 0x000fe2000f8ec03f */
[----:B------:R-:W-:Y:S01]  /*4510*/  FMNMX.FTZ R0, R32, R3, !PT ;  /* 0x0000000320007209 */ /* 0x000fe20007810000 */
[----:B------:R-:W-:Y:S02]  /*4520*/  UIMAD UR7, UR5, 0x600, UR6 ;  /* 0x00000600050778a4 */ /* 0x000fe4000f8e0206 */
[----:B------:R-:W-:Y:S01]  /*4530*/  ULOP3.LUT UR6, UR10, 0x10000, URZ, 0xfc, !UPT ;  /* 0x000100000a067892 */ /* 0x000fe2000f8efc3f */
[----:B------:R-:W-:-:S04]  /*4540*/  FMNMX.FTZ R3, R33, R0, !PT ;  /* 0x0000000021037209 */ /* 0x000fc80007810000 */
[----:B------:R-:W-:Y:S01]  /*4550*/  UMOV UR22, UR7 ;  /* 0x0000000700167c82 */ /* 0x000fe20008000000 */
[----:B------:R-:W-:Y:S01]  /*4560*/  FMNMX.FTZ R0, R36, R3, !PT ;  /* 0x0000000324007209 */ /* 0x000fe20007810000 */
[----:B------:R-:W-:Y:S02]  /*4570*/  UMOV UR20, UR6 ;  /* 0x0000000600147c82 */ /* 0x000fe40008000000 */
[----:B------:R-:W-:Y:S01]  /*4580*/  HGMMA.64x64x16.F32.BF16 R120, gdesc[UR20].tnspB, R120, gsb0 ;  /* 0x40e00000147879f0 */ /* 0x000fe20008001878 */
        /* <DEDUP_REMOVED lines=27> */
[----:B------:R-:W-:Y:S01]  /*4740*/  HGMMA.64x64x16.F32.BF16 R120, gdesc[UR20].tnspB, R120, gsb0 ;  /* 0x40e00000147879f0 */ /* 0x000fe20008001878 */
[----:B------:R-:W-:Y:S02]  /*4750*/  UIADD3 UR22, UR7, 0x100, URZ ;  /* 0x0000010007167890 */ /* 0x000fe4000fffe03f */
[----:B------:R-:W-:Y:S01]  /*4760*/  UIADD3 UR20, UR6, 0x4, URZ ;  /* 0x0000000406147890 */ /* 0x000fe2000fffe03f */
[----:B------:R-:W-:Y:S01]  /*4770*/  FMNMX.FTZ R0, R80, R3, !PT ;  /* 0x0000000350007209 */ /* 0x000fe20007810000 */
[----:B------:R-:W-:Y:S01]  /*4780*/  UMOV UR23, 0x40000040 ;  /* 0x4000004000177882 */ /* 0x000fe20000000000 */
[----:B------:R-:W-:Y:S02]  /*4790*/  UMOV UR21, 0x40000040 ;  /* 0x4000004000157882 */ /* 0x000fe40000000000 */
        /* <DEDUP_REMOVED lines=24> */
[----:B------:R-:W1:Y:S01]  /*4920*/  SHFL.BFLY PT, R3, R10, 0x2, 0x1f ;  /* 0x0c401f000a037f89 */ /* 0x000e6200000e0000 */
[----:B------:R-:W-:Y:S01]  /*4930*/  UMOV UR23, 0x40000040 ;  /* 0x4000004000177882 */ /* 0x000fe20000000000 */
[----:B------:R-:W-:Y:S01]  /*4940*/  UMOV UR21, 0x40000040 ;  /* 0x4000004000157882 */ /* 0x000fe20000000000 */
[----:B-1----:R-:W-:-:S05]  /*4950*/  FMNMX.FTZ R11, R10, R3, !PT ;  /* 0x000000030a0b7209 */ /* 0x002fca0007810000 */
[----:B------:R-:W1:Y:S02]  /*4960*/  SHFL.BFLY PT, R0, R11, 0x1, 0x1f ;  /* 0x0c201f000b007f89 */ /* 0x000e6400000e0000 */
[----:B-1----:R-:W-:Y:S02]  /*4970*/  FMNMX.FTZ R3, R11, R0, !PT ;  /* 0x000000000b037209 */ /* 0x002fe40007810000 */
[----:B------:R-:W1:Y:S03]  /*4980*/  LDC R0, c[0x0][0x988] ;  /* 0x00026200ff007b82 */ /* 0x000e660000000800 */
[C---:B------:R-:W-:Y:S01]  /*4990*/  FADD.FTZ R4, -R3.reuse, R4 ;  /* 0x0000000403047221 */ /* 0x040fe20000010100 */
[----:B------:R-:W-:Y:S02]  /*49a0*/  WARPGROUP.DEPBAR.LE gsb0, 0x0 ;  /* 0x00008000000079c5 */ /* 0x000fe40000010000 */
[----:B------:R-:W-:Y:S01]  /*49b0*/  WARPGROUP.ARRIVE ;  /* 0x00000000000079c5 */ /* 0x000fe20000000000 */
[----:B-1----:R-:W-:-:S05]  /*49c0*/  FMUL.FTZ R9, R3, R0 ;  /* 0x0000000003097220 */ /* 0x002fca0000410000 */
[----:B------:R-:W-:Y:S01]  /*49d0*/  HGMMA.64x64x16.F32.BF16 R120, gdesc[UR20].tnspB, R120, gsb0 ;  /* 0x40e00000147879f0 */ /* 0x000fe20008001878 */
[----:B------:R-:W-:Y:S01]  /*49e0*/  UIADD3 UR22, UR7, 0x200, URZ ;  /* 0x0000020007167890 */ /* 0x000fe2000fffe03f */
[-C--:B------:R-:W-:Y:S01]  /*49f0*/  FMUL.FTZ R4, R4, R0.reuse ;  /* 0x0000000004047220 */ /* 0x080fe20000410000 */
[----:B------:R-:W-:Y:S01]  /*4a00*/  UIADD3 UR20, UR6, 0x600, URZ ;  /* 0x0000060006147890 */ /* 0x000fe2000fffe03f */
[-CC-:B------:R-:W-:Y:S01]  /*4a10*/  FFMA.FTZ R24, R24, R0.reuse, -R9.reuse ;  /* 0x0000000018187223 */ /* 0x180fe20000010809 */
[----:B------:R-:W-:Y:S01]  /*4a20*/  UMOV UR23, 0x40000040 ;  /* 0x4000004000177882 */ /* 0x000fe20000000000 */
[----:B------:R-:W-:Y:S01]  /*4a30*/  UMOV UR21, 0x40000040 ;  /* 0x4000004000157882 */ /* 0x000fe20000000000 */
        /* <DEDUP_REMOVED lines=48> */
[----:B------:R1:W2:Y:S08]  /*4d40*/  MUFU.EX2 R9, R24 ;  /* 0x0000001800097308 */ /* 0x0002b00000000800 */
[----:B------:R-:W3:Y:S01]  /*4d50*/  MUFU.EX2 R4, R25 ;  /* 0x0000001900047308 */ /* 0x000ee20000000800 */
[----:B-1----:R-:W1:Y:S01]  /*4d60*/  S2R R24, SR_TID.X ;  /* 0x0000000000187919 */ /* 0x002e620000002100 */
[----:B------:R-:W-:-:S02]  /*4d70*/  WARPGROUP.DEPBAR.LE gsb0, 0x0 ;  /* 0x00008000000079c5 */ /* 0x000fc40000010000 */
[----:B------:R-:W-:Y:S01]  /*4d80*/  WARPGROUP.ARRIVE ;  /* 0x00000000000079c5 */ /* 0x000fe20000000000 */
[----:B--2---:R-:W-:-:S03]  /*4d90*/  FFMA.FTZ R11, R10, R6, R9 ;  /* 0x000000060a0b7223 */ /* 0x004fc60000010009 */
[----:B------:R-:W-:Y:S02]  /*4da0*/  MUFU.EX2 R29, R29 ;  /* 0x0000001d001d7308 */ /* 0x000fe40000000800 */
[----:B------:R-:W-:Y:S01]  /*4db0*/  HGMMA.64x64x16.F32.BF16 R120, gdesc[UR20].tnspB, R120, gsb0 ;  /* 0x40e00000147879f0 */ /* 0x000fe20008001878 */
[----:B------:R-:W-:Y:S02]  /*4dc0*/  UIADD3 UR22, UR7, 0x280, URZ ;  /* 0x0000028007167890 */ /* 0x000fe4000fffe03f */
[----:B------:R-:W-:Y:S01]  /*4dd0*/  UIADD3 UR20, UR6, 0x602, URZ ;  /* 0x0000060206147890 */ /* 0x000fe2000fffe03f */
[C---:B---3--:R-:W-:Y:S01]  /*4de0*/  FADD.FTZ R6, R4.reuse, R11 ;  /* 0x0000000b04067221 */ /* 0x048fe20000010000 */
[----:B------:R-:W-:Y:S01]  /*4df0*/  UMOV UR23, 0x40000040 ;  /* 0x4000004000177882 */ /* 0x000fe20000000000 */
[----:B------:R-:W-:Y:S01]  /*4e00*/  UMOV UR21, 0x40000040 ;  /* 0x4000004000157882 */ /* 0x000fe20000000000 */
[----:B------:R-:W-:Y:S01]  /*4e10*/  F2FP.BF16.F32.PACK_AB R4, R4, R9 ;  /* 0x000000090404723e */ /* 0x000fe200000010ff */
[----:B------:R-:W-:Y:S08]  /*4e20*/  MUFU.EX2 R12, R32 ;  /* 0x00000020000c7308 */ /* 0x000ff00000000800 */
[----:B------:R-:W2:Y:S01]  /*4e30*/  MUFU.EX2 R9, R28 ;  /* 0x0000001c00097308 */ /* 0x000ea20000000800 */
[----:B-1----:R-:W-:-:S02]  /*4e40*/  SHF.R.U32.HI R23, RZ, 0x7, R24 ;  /* 0x00000007ff177819 */ /* 0x002fc40000011618 */
[----:B------:R-:W-:-:S05]  /*4e50*/  ISETP.GE.U32.AND P2, PT, R24, 0x180, PT ;  /* 0x000001801800780c */ /* 0x000fca0003f46070 */
[----:B------:R-:W1:Y:S08]  /*4e60*/  MUFU.EX2 R33, R33 ;  /* 0x0000002100217308 */ /* 0x000e700000000800 */
[----:B------:R-:W3:Y:S01]  /*4e70*/  MUFU.EX2 R36, R36 ;  /* 0x0000002400247308 */ /* 0x000ee20000000800 */
[----:B--2---:R-:W-:-:S04]  /*4e80*/  FADD.FTZ R6, R9, R6 ;  /* 0x0000000609067221 */ /* 0x004fc80000010000 */
[C---:B------:R-:W-:Y:S01]  /*4e90*/  FADD.FTZ R11, R29.reuse, R6 ;  /* 0x000000061d0b7221 */ /* 0x040fe20000010000 */
[----:B------:R-:W-:Y:S02]  /*4ea0*/  F2FP.BF16.F32.PACK_AB R6, R29, R9 ;  /* 0x000000091d06723e */ /* 0x000fe400000010ff */
[----:B------:R-:W-:Y:S01]  /*4eb0*/  FMNMX.FTZ R9, R27, R14, !PT ;  /* 0x0000000e1b097209 */ /* 0x000fe20007810000 */
[----:B------:R-:W-:Y:S01]  /*4ec0*/  FADD.FTZ R11, R12, R11 ;  /* 0x0000000b0c0b7221 */ /* 0x000fe20000010000 */
[----:B------:R-:W-:Y:S01]  /*4ed0*/  MUFU.EX2 R41, R41 ;  /* 0x0000002900297308 */ /* 0x000fe20000000800 */
[C---:B-1----:R-:W-:Y:S02]  /*4ee0*/  F2FP.BF16.F32.PACK_AB R12, R33.reuse, R12 ;  /* 0x0000000c210c723e */ /* 0x042fe400000010ff */
[----:B------:R-:W-:Y:S01]  /*4ef0*/  FMNMX.FTZ R14, R30, R9, !PT ;  /* 0x000000091e0e7209 */ /* 0x000fe20007810000 */
[----:B------:R-:W-:-:S03]  /*4f00*/  FADD.FTZ R11, R33, R11 ;  /* 0x0000000b210b7221 */ /* 0x000fc60000010000 */
[----:B------:R-:W-:Y:S01]  /*4f10*/  FMNMX.FTZ R9, R31, R14, !PT ;  /* 0x0000000e1f097209 */ /* 0x000fe20007810000 */
[----:B---3--:R-:W-:Y:S01]  /*4f20*/  FADD.FTZ R11, R36, R11 ;  /* 0x0000000b240b7221 */ /* 0x008fe20000010000 */
        /* <DEDUP_REMOVED lines=9> */
[----:B------:R-:W-:Y:S01]  /*4fc0*/  MUFU.EX2 R52, R52 ;  /* 0x0000003400347308 */ /* 0x000fe20000000800 */
[----:B------:R-:W-:Y:S02]  /*4fd0*/  WARPGROUP.DEPBAR.LE gsb0, 0x0 ;  /* 0x00008000000079c5 */ /* 0x000fe40000010000 */
[----:B------:R-:W-:Y:S01]  /*4fe0*/  WARPGROUP.ARRIVE ;  /* 0x00000000000079c5 */ /* 0x000fe20000000000 */
[----:B------:R-:W-:-:S04]  /*4ff0*/  FMNMX.FTZ R14, R46, R9, !PT ;  /* 0x000000092e0e7209 */ /* 0x000fc80007810000 */
[----:B------:R-:W-:Y:S01]  /*5000*/  FMNMX.FTZ R9, R47, R14, !PT ;  /* 0x0000000e2f097209 */ /* 0x000fe20007810000 */
[----:B------:R-:W-:Y:S01]  /*5010*/  HGMMA.64x64x16.F32.BF16 R120, gdesc[UR20].tnspB, R120, gsb0 ;  /* 0x40e00000147879f0 */ /* 0x000fe20008001878 */
[----:B------:R-:W-:Y:S01]  /*5020*/  UIADD3 UR22, UR7, 0x300, URZ ;  /* 0x0000030007167890 */ /* 0x000fe2000fffe03f */
[----:B------:R-:W-:Y:S01]  /*5030*/  MUFU.EX2 R53, R53 ;  /* 0x0000003500357308 */ /* 0x000fe20000000800 */
[----:B------:R-:W-:Y:S01]  /*5040*/  UIADD3 UR20, UR6, 0x604, URZ ;  /* 0x0000060406147890 */ /* 0x000fe2000fffe03f */
[----:B------:R-:W-:Y:S01]  /*5050*/  FMNMX.FTZ R14, R50, R9, !PT ;  /* 0x00000009320e7209 */ /* 0x000fe20007810000 */
[----:B------:R-:W-:Y:S01]  /*5060*/  UMOV UR23, 0x40000040 ;  /* 0x4000004000177882 */ /* 0x000fe20000000000 */
[----:B------:R-:W-:Y:S02]  /*5070*/  UMOV UR21, 0x40000040 ;  /* 0x4000004000157882 */ /* 0x000fe40000000000 */
        /* <DEDUP_REMOVED lines=29> */
[----:B------:R-:W-:Y:S01]  /*5250*/  MUFU.EX2 R73, R73 ;  /* 0x0000004900497308 */ /* 0x000fe20000000800 */
[----:B------:R-:W-:Y:S01]  /*5260*/  FMNMX.FTZ R9, R87, R14, !PT ;  /* 0x0000000e57097209 */ /* 0x000fe20007810000 */
[----:B------:R-:W-:Y:S01]  /*5270*/  HGMMA.64x64x16.F32.BF16 R120, gdesc[UR20].tnspB, R120, gsb0 ;  /* 0x40e00000147879f0 */ /* 0x000fe20008001878 */
[----:B------:R-:W-:Y:S02]  /*5280*/  UIADD3 UR22, UR7, 0x380, URZ ;  /* 0x0000038007167890 */ /* 0x000fe4000fffe03f */
[----:B------:R-:W-:Y:S01]  /*5290*/  UIADD3 UR20, UR6, 0x606, URZ ;  /* 0x0000060606147890 */ /* 0x000fe2000fffe03f */
[----:B------:R-:W-:Y:S01]  /*52a0*/  FMNMX.FTZ R14, R90, R9, !PT ;  /* 0x000000095a0e7209 */ /* 0x000fe20007810000 */
[----:B------:R-:W-:Y:S01]  /*52b0*/  UMOV UR23, 0x40000040 ;  /* 0x4000004000177882 */ /* 0x000fe20000000000 */
[----:B------:R-:W-:Y:S01]  /*52c0*/  UMOV UR21, 0x40000040 ;  /* 0x4000004000157882 */ /* 0x000fe20000000000 */
        /* <DEDUP_REMOVED lines=22> */
[----:B------:R-:W-:-:S05]  /*5430*/  FMNMX.FTZ R14, R119, R14, !PT ;  /* 0x0000000e770e7209 */ /* 0x000fca0007810000 */
[----:B------:R-:W1:Y:S02]  /*5440*/  SHFL.BFLY PT, R9, R14, 0x2, 0x1f ;  /* 0x0c401f000e097f89 */ /* 0x000e6400000e0000 */
[----:B------:R-:W-:Y:S01]  /*5450*/  MUFU.EX2 R92, R92 ;  /* 0x0000005c005c7308 */ /* 0x000fe20000000800 */
[----:B------:R-:W-:Y:S02]  /*5460*/  WARPGROUP.DEPBAR.LE gsb0, 0x0 ;  /* 0x00008000000079c5 */ /* 0x000fe40000010000 */
[----:B------:R-:W-:-:S05]  /*5470*/  WARPGROUP.ARRIVE ;  /* 0x00000000000079c5 */ /* 0x000fca0000000000 */
[----:B------:R-:W-:Y:S01]  /*5480*/  MUFU.EX2 R93, R93 ;  /* 0x0000005d005d7308 */ /* 0x000fe20000000800 */
[----:B------:R-:W-:Y:S01]  /*5490*/  HGMMA.64x64x16.F32.BF16 R120, gdesc[UR20].tnspB, R120, gsb0 ;  /* 0x40e00000147879f0 */ /* 0x000fe20008001878 */
[----:B------:R-:W-:Y:S02]  /*54a0*/  UIADD3 UR22, UR7, 0x400, URZ ;  /* 0x0000040007167890 */ /* 0x000fe4000fffe03f */
[----:B------:R-:W-:-:S04]  /*54b0*/  UIADD3 UR20, UR6, 0xc00, URZ ;  /* 0x00000c0006147890 */ /* 0x000fc8000fffe03f */
[----:B------:R-:W-:Y:S01]  /*54c0*/  MUFU.EX2 R96, R96 ;  /* 0x0000006000607308 */ /* 0x000fe20000000800 */
[----:B------:R-:W-:Y:S01]  /*54d0*/  UMOV UR23, 0x40000040 ;  /* 0x4000004000177882 */ /* 0x000fe20000000000 */
[----:B------:R-:W-:Y:S01]  /*54e0*/  UMOV UR21, 0x40000040 ;  /* 0x4000004000157882 */ /* 0x000fe20000000000 */
[----:B-1----:R-:W-:-:S05]  /*54f0*/  FMNMX.FTZ R15, R14, R9, !PT ;  /* 0x000000090e0f7209 */ /* 0x002fca0007810000 */
[----:B------:R-:W-:Y:S01]  /*5500*/  MUFU.EX2 R97, R97 ;  /* 0x0000006100617308 */ /* 0x000fe20000000800 */
[----:B------:R-:W1:Y:S07]  /*5510*/  SHFL.BFLY PT, R18, R15, 0x1, 0x1f ;  /* 0x0c201f000f127f89 */ /* 0x000e6e00000e0000 */
[----:B------:R-:W-:Y:S08]  /*5520*/  MUFU.EX2 R100, R100 ;  /* 0x0000006400647308 */ /* 0x000ff00000000800 */
[----:B------:R-:W-:Y:S08]  /*5530*/  MUFU.EX2 R101, R101 ;  /* 0x0000006500657308 */ /* 0x000ff00000000800 */
[----:B------:R-:W-:Y:S01]  /*5540*/  MUFU.EX2 R104, R104 ;  /* 0x0000006800687308 */ /* 0x000fe20000000800 */
[----:B-1----:R-:W-:Y:S01]  /*5550*/  FMNMX.FTZ R9, R15, R18, !PT ;  /* 0x000000120f097209 */ /* 0x002fe20007810000 */
[----:B------:R-:W-:-:S04]  /*5560*/  IMAD.U32 R15, RZ, RZ, UR46 ;  /* 0x0000002eff0f7e24 */ /* 0x000fc8000f8e00ff */
[----:B------:R-:W-:Y:S01]  /*5570*/  FADD.FTZ R7, -R9, R7 ;  /* 0x0000000709077221 */ /* 0x000fe20000010100 */
[----:B------:R-:W-:Y:S01]  /*5580*/  @!P1 LEA R15, R15, UR40, 0x3 ;  /* 0x000000280f0f9c11 */ /* 0x000fe2000f8e18ff */
[-C--:B------:R-:W-:Y:S01]  /*5590*/  FMUL.FTZ R13, R9, R0.reuse ;  /* 0x00000000090d7220 */ /* 0x080fe20000410000 */
[----:B------:R-:W-:Y:S01]  /*55a0*/  MUFU.EX2 R105, R105 ;  /* 0x0000006900697308 */ /* 0x000fe20000000800 */
[-C--:B------:R-:W-:Y:S01]  /*55b0*/  FMUL.FTZ R18, R7, R0.reuse ;  /* 0x0000000007127220 */ /* 0x080fe20000410000 */
[----:B------:R-:W-:Y:S02]  /*55c0*/  VIADD R7, R23, 0x9 ;  /* 0x0000000917077836 */ /* 0x000fe40000000000 */
[-CC-:B------:R-:W-:Y:S01]  /*55d0*/  FFMA.FTZ R26, R26, R0.reuse, -R13.reuse ;  /* 0x000000001a1a7223 */ /* 0x180fe2000001080d */
[----:B------:R-:W-:Y:S02]  /*55e0*/  @!P1 VIADD R15, R15, 0x30840 ;  /* 0x000308400f0f9836 */ /* 0x000fe40000000000 */
        /* <DEDUP_REMOVED lines=25> */
[----:B------:R-:W-:-:S02]  /*5780*/  WARPGROUP.DEPBAR.LE gsb0, 0x0 ;  /* 0x00008000000079c5 */ /* 0x000fc40000010000 */
[----:B------:R-:W-:Y:S01]  /*5790*/  WARPGROUP.ARRIVE ;  /* 0x00000000000079c5 */ /* 0x000fe20000000000 */
[-CC-:B------:R-:W-:Y:S01]  /*57a0*/  FFMA.FTZ R78, R78, R0.reuse, -R13.reuse ;  /* 0x000000004e4e7223 */ /* 0x180fe2000001080d */
[-CC-:B------:R-:W-:Y:S01]  /*57b0*/  FFMA.FTZ R79, R79, R0.reuse, -R13.reuse ;  /* 0x000000004f4f7223 */ /* 0x180fe2000001080d */
[-CC-:B------:R-:W-:Y:S01]  /*57c0*/  FFMA.FTZ R82, R82, R0.reuse, -R13.reuse ;  /* 0x0000000052527223 */ /* 0x180fe2000001080d */
[-CC-:B------:R-:W-:Y:S01]  /*57d0*/  FFMA.FTZ R83, R83, R0.reuse, -R13.reuse ;  /* 0x0000000053537223 */ /* 0x180fe2000001080d */
[-CC-:B------:R-:W-:Y:S01]  /*57e0*/  FFMA.FTZ R86, R86, R0.reuse, -R13.reuse ;  /* 0x0000000056567223 */ /* 0x180fe2000001080d */
[----:B------:R-:W-:Y:S01]  /*57f0*/  HGMMA.64x64x16.F32.BF16 R120, gdesc[UR20].tnspB, R120, gsb0 ;  /* 0x40e00000147879f0 */ /* 0x000fe20008001878 */
[----:B------:R-:W-:Y:S01]  /*5800*/  UIADD3 UR22, UR7, 0x480, URZ ;  /* 0x0000048007167890 */ /* 0x000fe2000fffe03f */
[-CC-:B------:R-:W-:Y:S01]  /*5810*/  FFMA.FTZ R87, R87, R0.reuse, -R13.reuse ;  /* 0x0000000057577223 */ /* 0x180fe2000001080d */
        /* <DEDUP_REMOVED lines=19> */
[----:B------:R-:W-:Y:S01]  /*5950*/  SEL R13, R7, 0x9, !P2 ;  /* 0x00000009070d7807 */ /* 0x000fe20005000000 */
[----:B------:R-:W-:Y:S01]  /*5960*/  MUFU.EX2 R18, R18 ;  /* 0x0000001200127308 */ /* 0x000fe20000000800 */
[----:B------:R-:W-:-:S02]  /*5970*/  @!P1 PRMT R15, RZ, 0x654, R15 ;  /* 0x00000654ff0f9816 */ /* 0x000fc4000000000f */
[C---:B------:R-:W-:Y:S01]  /*5980*/  ISETP.GT.AND P2, PT, R8.reuse, RZ, PT ;  /* 0x000000ff0800720c */ /* 0x040fe20003f44270 */
[----:B------:R-:W-:-:S04]  /*5990*/  VIADD R8, R8, 0xffffffff ;  /* 0xffffffff08087836 */ /* 0x000fc80000000000 */
[----:B------:R-:W1:Y:S08]  /*59a0*/  MUFU.EX2 R7, R26 ;  /* 0x0000001a00077308 */ /* 0x000e700000000800 */
[----:B------:R-:W2:Y:S08]  /*59b0*/  MUFU.EX2 R14, R27 ;  /* 0x0000001b000e7308 */ /* 0x000eb00000000800 */
[----:B------:R-:W-:Y:S08]  /*59c0*/  MUFU.EX2 R30, R30 ;  /* 0x0000001e001e7308 */ /* 0x000ff00000000800 */
[----:B------:R-:W3:Y:S08]  /*59d0*/  MUFU.EX2 R31, R31 ;  /* 0x0000001f001f7308 */ /* 0x000ef00000000800 */
[----:B------:R-:W-:Y:S08]  /*59e0*/  MUFU.EX2 R34, R34 ;  /* 0x0000002200227308 */ /* 0x000ff00000000800 */
[----:B------:R-:W4:Y:S01]  /*59f0*/  MUFU.EX2 R35, R35 ;  /* 0x0000002300237308 */ /* 0x000f220000000800 */
[----:B------:R-:W-:-:S02]  /*5a00*/  WARPGROUP.DEPBAR.LE gsb0, 0x0 ;  /* 0x00008000000079c5 */ /* 0x000fc40000010000 */
[----:B------:R-:W-:-:S05]  /*5a10*/  WARPGROUP.ARRIVE ;  /* 0x00000000000079c5 */ /* 0x000fca0000000000 */
[----:B------:R-:W-:Y:S01]  /*5a20*/  MUFU.EX2 R39, R39 ;  /* 0x0000002700277308 */ /* 0x000fe20000000800 */
[----:B------:R-:W-:Y:S01]  /*5a30*/  HGMMA.64x64x16.F32.BF16 R120, gdesc[UR20].tnspB, R120, gsb0 ;  /* 0x40e00000147879f0 */ /* 0x000fe20008001878 */
        /* <DEDUP_REMOVED lines=22> */
[----:B------:R-:W-:-:S05]  /*5ba0*/  UMOV UR6, UR47 ;  /* 0x0000002f00067c82 */ /* 0x000fca0008000000 */
        /* <DEDUP_REMOVED lines=11> */
[----:B------:R-:W-:Y:S07]  /*5c60*/  HGMMA.64x64x16.F32.BF16 R120, gdesc[UR20].tnspB, R120, gsb0 ;  /* 0x40e00000147879f0 */ /* 0x000fee0008001878 */
        /* <DEDUP_REMOVED lines=20> */
[----:B-1----:R-:W-:Y:S01]  /*5db0*/  IMAD.U32 R15, RZ, RZ, UR5 ;  /* 0x00000005ff0f7e24 */ /* 0x002fe2000f8e00ff */
[----:B------:R-:W-:Y:S01]  /*5dc0*/  MUFU.EX2 R109, R109 ;  /* 0x0000006d006d7308 */ /* 0x000fe20000000800 */
[----:B------:R-:W-:Y:S01]  /*5dd0*/  UMOV UR5, UR46 ;  /* 0x0000002e00057c82 */ /* 0x000fe20008000000 */
[-C--:B------:R-:W-:Y:S01]  /*5de0*/  FMUL.FTZ R132, R132, R10.reuse ;  /* 0x0000000a84847220 */ /* 0x080fe20000410000 */
[-C--:B------:R-:W-:Y:S01]  /*5df0*/  FMUL.FTZ R133, R133, R10.reuse ;  /* 0x0000000a85857220 */ /* 0x080fe20000410000 */
[----:B------:R-:W-:Y:S01]  /*5e00*/  @!P1 LEA R15, R15, UR40, 0x3 ;  /* 0x000000280f0f9c11 */ /* 0x000fe2000f8e18ff */
[-C--:B------:R-:W-:Y:S01]  /*5e10*/  FMUL.FTZ R136, R136, R10.reuse ;  /* 0x0000000a88887220 */ /* 0x080fe20000410000 */
[-C--:B------:R-:W-:Y:S01]  /*5e20*/  FMUL.FTZ R137, R137, R10.reuse ;  /* 0x0000000a89897220 */ /* 0x080fe20000410000 */
[----:B------:R-:W-:Y:S01]  /*5e30*/  FMUL.FTZ R140, R140, R10 ;  /* 0x0000000a8c8c7220 */ /* 0x000fe20000410000 */
[----:B------:R-:W-:Y:S01]  /*5e40*/  MUFU.EX2 R111, R111 ;  /* 0x0000006f006f7308 */ /* 0x000fe20000000800 */
[----:B-----5:R-:W-:-:S02]  /*5e50*/  @!P1 VIADD R13, R15, 0x30860 ;  /* 0x000308600f0d9836 */ /* 0x020fc40000000000 */
[-C--:B------:R-:W-:Y:S01]  /*5e60*/  FMUL.FTZ R141, R141, R10.reuse ;  /* 0x0000000a8d8d7220 */ /* 0x080fe20000410000 */
[-C--:B------:R-:W-:Y:S01]  /*5e70*/  FMUL.FTZ R144, R144, R10.reuse ;  /* 0x0000000a90907220 */ /* 0x080fe20000410000 */
[-C--:B------:R-:W-:Y:S01]  /*5e80*/  FMUL.FTZ R145, R145, R10.reuse ;  /* 0x0000000a91917220 */ /* 0x080fe20000410000 */
[----:B------:R-:W-:Y:S01]  /*5e90*/  FMUL.FTZ R148, R148, R10 ;  /* 0x0000000a94947220 */ /* 0x000fe20000410000 */
[----:B------:R-:W-:Y:S01]  /*5ea0*/  @!P1 PRMT R15, RZ, 0x654, R13 ;  /* 0x00000654ff0f9816 */ /* 0x000fe2000000000d */
[----:B------:R-:W-:Y:S01]  /*5eb0*/  FFMA.FTZ R13, R18, R5, R7 ;  /* 0x00000005120d7223 */ /* 0x000fe20000010007 */
[C---:B--2---:R-:W-:Y:S01]  /*5ec0*/  F2FP.BF16.F32.PACK_AB R5, R14.reuse, R7 ;  /* 0x000000070e05723e */ /* 0x044fe200000010ff */
[----:B------:R-:W-:Y:S01]  /*5ed0*/  MUFU.EX2 R112, R112 ;  /* 0x0000007000707308 */ /* 0x000fe20000000800 */
[----:B---3--:R-:W-:Y:S01]  /*5ee0*/  F2FP.BF16.F32.PACK_AB R7, R31, R30 ;  /* 0x0000001e1f07723e */ /* 0x008fe200000010ff */
[----:B------:R-:W-:Y:S01]  /*5ef0*/  FADD.FTZ R13, R14, R13 ;  /* 0x0000000d0e0d7221 */ /* 0x000fe20000010000 */
[----:B------:R1:W-:Y:S01]  /*5f00*/  @!P1 SYNCS.ARRIVE.TRANS64.RED.A1T0 RZ, [R15+URZ], RZ ;  /* 0x000000ff0fff99a7 */ /* 0x0003e2000810043f */
[----:B------:R-:W-:Y:S01]  /*5f10*/  FMUL.FTZ R149, R149, R10 ;  /* 0x0000000a95957220 */ /* 0x000fe20000410000 */
[----:B------:R-:W-:Y:S01]  /*5f20*/  FMUL.FTZ R122, R122, R18 ;  /* 0x000000127a7a7220 */ /* 0x000fe20000410000 */
[----:B------:R-:W-:Y:S01]  /*5f30*/  FADD.FTZ R30, R30, R13 ;  /* 0x0000000d1e1e7221 */ /* 0x000fe20000010000 */
[----:B------:R2:W-:Y:S01]  /*5f40*/  STSM.16.M88.4 [R2+0x1e800], R4 ;  /* 0x01e8000402007844 */ /* 0x0005e20000000200 */
[----:B------:R-:W3:Y:S01]  /*5f50*/  MUFU.EX2 R14, R37 ;  /* 0x00000025000e7308 */ /* 0x000ee20000000800 */
[----:B----4-:R-:W-:Y:S01]  /*5f60*/  F2FP.BF16.F32.PACK_AB R13, R35, R34 ;  /* 0x00000022230d723e */ /* 0x010fe200000010ff */
[----:B------:R-:W-:Y:S01]  /*5f70*/  FADD.FTZ R31, R31, R30 ;  /* 0x0000001e1f1f7221 */ /* 0x000fe20000010000 */
[-C--:B------:R-:W-:Y:S01]  /*5f80*/  FMUL.FTZ R123, R123, R18.reuse ;  /* 0x000000127b7b7220 */ /* 0x080fe20000410000 */
[-C--:B------:R-:W-:Y:S01]  /*5f90*/  FMUL.FTZ R126, R126, R18.reuse ;  /* 0x000000127e7e7220 */ /* 0x080fe20000410000 */
[-C--:B------:R-:W-:Y:S01]  /*5fa0*/  FMUL.FTZ R127, R127, R18.reuse ;  /* 0x000000127f7f7220 */ /* 0x080fe20000410000 */
[----:B------:R-:W-:Y:S01]  /*5fb0*/  FADD.FTZ R28, R34, R31 ;  /* 0x0000001f221c7221 */ /* 0x000fe20000010000 */
[-C--:B------:R-:W-:Y:S01]  /*5fc0*/  FMUL.FTZ R130, R130, R18.reuse ;  /* 0x0000001282827220 */ /* 0x080fe20000410000 */
[----:B-1----:R-:W1:Y:S01]  /*5fd0*/  MUFU.EX2 R15, R38 ;  /* 0x00000026000f7308 */ /* 0x002e620000000800 */
[-C--:B------:R-:W-:Y:S01]  /*5fe0*/  FMUL.FTZ R131, R131, R18.reuse ;  /* 0x0000001283837220 */ /* 0x080fe20000410000 */
[----:B------:R-:W-:Y:S01]  /*5ff0*/  FADD.FTZ R28, R35, R28 ;  /* 0x0000001c231c7221 */ /* 0x000fe20000010000 */
[-C--:B------:R-:W-:Y:S01]  /*6000*/  FMUL.FTZ R134, R134, R18.reuse ;  /* 0x0000001286867220 */ /* 0x080fe20000410000 */
[-C--:B------:R-:W-:Y:S01]  /*6010*/  FMUL.FTZ R135, R135, R18.reuse ;  /* 0x0000001287877220 */ /* 0x080fe20000410000 */
[-C--:B------:R-:W-:Y:S01]  /*6020*/  FMUL.FTZ R138, R138, R18.reuse ;  /* 0x000000128a8a7220 */ /* 0x080fe20000410000 */
[-C--:B------:R-:W-:Y:S01]  /*6030*/  FMUL.FTZ R139, R139, R18.reuse ;  /* 0x000000128b8b7220 */ /* 0x080fe20000410000 */
[----:B------:R-:W-:Y:S01]  /*6040*/  FMUL.FTZ R142, R142, R18 ;  /* 0x000000128e8e7220 */ /* 0x000fe20000410000 */
[----:B--2---:R-:W2:Y:S01]  /*6050*/  MUFU.EX2 R4, R40 ;  /* 0x0000002800047308 */ /* 0x004ea20000000800 */
[C---:B---3--:R-:W-:Y:S01]  /*6060*/  FADD.FTZ R11, R14.reuse, R11 ;  /* 0x0000000b0e0b7221 */ /* 0x048fe20000010000 */
[----:B------:R-:W-:Y:S01]  /*6070*/  F2FP.BF16.F32.PACK_AB R14, R14, R36 ;  /* 0x000000240e0e723e */ /* 0x000fe200000010ff */
[-C--:B------:R-:W-:Y:S01]  /*6080*/  FMUL.FTZ R143, R143, R18.reuse ;  /* 0x000000128f8f7220 */ /* 0x080fe20000410000 */
[-C--:B------:R-:W-:Y:S01]  /*6090*/  FMUL.FTZ R146, R146, R18.reuse ;  /* 0x0000001292927220 */ /* 0x080fe20000410000 */
[-C--:B------:R-:W-:Y:S01]  /*60a0*/  FMUL.FTZ R147, R147, R18.reuse ;  /* 0x0000001293937220 */ /* 0x080fe20000410000 */
[-C--:B------:R-:W-:Y:S01]  /*60b0*/  FMUL.FTZ R150, R150, R18.reuse ;  /* 0x0000001296967220 */ /* 0x080fe20000410000 */
[----:B------:R-:W-:Y:S01]  /*60c0*/  FMUL.FTZ R151, R151, R18 ;  /* 0x0000001297977220 */ /* 0x000fe20000410000 */
[----:B------:R-:W3:Y:S01]  /*60d0*/  MUFU.EX2 R5, R42 ;  /* 0x0000002a00057308 */ /* 0x000ee20000000800 */
[----:B-1----:R-:W-:Y:S01]  /*60e0*/  FADD.FTZ R28, R15, R28 ;  /* 0x0000001c0f1c7221 */ /* 0x002fe20000010000 */
[----:B------:R-:W-:-:S03]  /*60f0*/  F2FP.BF16.F32.PACK_AB R15, R39, R15 ;  /* 0x0000000f270f723e */ /* 0x000fc600000010ff */
[----:B------:R-:W-:Y:S02]  /*6100*/  FADD.FTZ R28, R39, R28 ;  /* 0x0000001c271c7221 */ /* 0x000fe40000010000 */
[----:B------:R1:W-:Y:S01]  /*6110*/  STSM.16.M88.4 [R152], R12 ;  /* 0x0000000c98007844 */ /* 0x0003e20000000200 */
[----:B------:R-:W4:Y:S01]  /*6120*/  MUFU.EX2 R6, R44 ;  /* 0x0000002c00067308 */ /* 0x000f220000000800 */
[----:B--2---:R-:W-:Y:S01]  /*6130*/  FADD.FTZ R30, R4, R11 ;  /* 0x0000000b041e7221 */ /* 0x004fe20000010000 */
[----:B------:R-:W-:-:S03]  /*6140*/  F2FP.BF16.F32.PACK_AB R4, R41, R4 ;  /* 0x000000042904723e */ /* 0x000fc600000010ff */
[----:B------:R-:W-:-:S03]  /*6150*/  FADD.FTZ R11, R41, R30 ;  /* 0x0000001e290b7221 */ /* 0x000fc60000010000 */
[----:B------:R-:W2:Y:S01]  /*6160*/  MUFU.EX2 R7, R46 ;  /* 0x0000002e00077308 */ /* 0x000ea20000000800 */
[----:B---3--:R-:W-:Y:S01]  /*6170*/  FADD.FTZ R28, R5, R28 ;  /* 0x0000001c051c7221 */ /* 0x008fe20000010000 */
[----:B------:R-:W-:-:S03]  /*6180*/  F2FP.BF16.F32.PACK_AB R5, R43, R5 ;  /* 0x000000052b05723e */ /* 0x000fc600000010ff */
[----:B------:R-:W-:-:S03]  /*6190*/  FADD.FTZ R28, R43, R28 ;  /* 0x0000001c2b1c7221 */ /* 0x000fc60000010000 */
[----:B-1----:R-:W-:Y:S01]  /*61a0*/  MUFU.EX2 R13, R110 ;  /* 0x0000006e000d7308 */ /* 0x002fe20000000800 */
[----:B----4-:R-:W-:Y:S01]  /*61b0*/  FADD.FTZ R30, R6, R11 ;  /* 0x0000000b061e7221 */ /* 0x010fe20000010000 */
[----:B------:R-:W-:-:S03]  /*61c0*/  F2FP.BF16.F32.PACK_AB R6, R45, R6 ;  /* 0x000000062d06723e */ /* 0x000fc600000010ff */
[----:B------:R-:W-:-:S03]  /*61d0*/  FADD.FTZ R11, R45, R30 ;  /* 0x0000001e2d0b7221 */ /* 0x000fc60000010000 */
[----:B------:R-:W-:Y:S01]  /*61e0*/  MUFU.EX2 R15, R114 ;  /* 0x00000072000f7308 */ /* 0x000fe20000000800 */
[----:B--2---:R-:W-:Y:S01]  /*61f0*/  FADD.FTZ R28, R7, R28 ;  /* 0x0000001c071c7221 */ /* 0x004fe20000010000 */
[----:B------:R-:W-:Y:S01]  /*6200*/  FADD.FTZ R30, R48, R11 ;  /* 0x0000000b301e7221 */ /* 0x000fe20000010000 */
[----:B------:R-:W-:Y:S02]  /*6210*/  F2FP.BF16.F32.PACK_AB R48, R49, R48 ;  /* 0x000000303130723e */ /* 0x000fe400000010ff */
        /* <DEDUP_REMOVED lines=8> */
[C---:B------:R-:W-:Y:S01]  /*62a0*/  FADD.FTZ R27, R53.reuse, R30 ;  /* 0x0000001e351b7221 */ /* 0x040fe20000010000 */
[----:B------:R-:W-:Y:S01]  /*62b0*/  F2FP.BF16.F32.PACK_AB R50, R53, R52 ;  /* 0x000000343532723e */ /* 0x000fe200000010ff */
[----:B------:R1:W-:Y:S01]  /*62c0*/  STSM.16.M88.4 [R17], R4 ;  /* 0x0000000411007844 */ /* 0x0003e20000000200 */
[----:B------:R-:W-:Y:S01]  /*62d0*/  FADD.FTZ R28, R51, R28 ;  /* 0x0000001c331c7221 */ /* 0x000fe20000010000 */
[----:B------:R-:W-:Y:S01]  /*62e0*/  FADD.FTZ R30, R56, R27 ;  /* 0x0000001b381e7221 */ /* 0x000fe20000010000 */
[----:B------:R-:W2:Y:S01]  /*62f0*/  MUFU.EX2 R11, R91 ;  /* 0x0000005b000b7308 */ /* 0x000ea20000000800 */
[----:B------:R-:W-:Y:S01]  /*6300*/  F2FP.BF16.F32.PACK_AB R56, R57, R56 ;  /* 0x000000383938723e */ /* 0x000fe200000010ff */
[----:B------:R-:W-:Y:S01]  /*6310*/  FADD.FTZ R27, R55, R28 ;  /* 0x0000001c371b7221 */ /* 0x000fe20000010000 */
[----:B------:R-:W-:Y:S01]  /*6320*/  FADD.FTZ R29, R57, R30 ;  /* 0x0000001e391d7221 */ /* 0x000fe20000010000 */
[----:B------:R-:W-:-:S02]  /*6330*/  F2FP.BF16.F32.PACK_AB R51, R55, R51 ;  /* 0x000000333733723e */ /* 0x000fc400000010ff */
[----:B------:R-:W-:Y:S01]  /*6340*/  FADD.FTZ R28, R58, R27 ;  /* 0x0000001b3a1c7221 */ /* 0x000fe20000010000 */
[----:B------:R-:W-:Y:S01]  /*6350*/  FADD.FTZ R30, R60, R29 ;  /* 0x0000001d3c1e7221 */ /* 0x000fe20000010000 */
[----:B------:R-:W3:Y:S01]  /*6360*/  MUFU.EX2 R91, R94 ;  /* 0x0000005e005b7308 */ /* 0x000ee20000000800 */
[C---:B------:R-:W-:Y:S01]  /*6370*/  F2FP.BF16.F32.PACK_AB R57, R25.reuse, R58 ;  /* 0x0000003a1939723e */ /* 0x040fe200000010ff */
[----:B------:R-:W-:Y:S01]  /*6380*/  FADD.FTZ R28, R25, R28 ;  /* 0x0000001c191c7221 */ /* 0x000fe20000010000 */
[C---:B------:R-:W-:Y:S01]  /*6390*/  FADD.FTZ R27, R61.reuse, R30 ;  /* 0x0000001e3d1b7221 */ /* 0x040fe20000010000 */
[----:B------:R-:W-:Y:S01]  /*63a0*/  F2FP.BF16.F32.PACK_AB R58, R61, R60 ;  /* 0x0000003c3d3a723e */ /* 0x000fe200000010ff */
[----:B------:R4:W-:Y:S01]  /*63b0*/  STSM.16.M88.4 [R16], R48 ;  /* 0x0000003010007844 */ /* 0x0009e20000000200 */
[----:B------:R-:W-:Y:S01]  /*63c0*/  FADD.FTZ R28, R59, R28 ;  /* 0x0000001c3b1c7221 */ /* 0x000fe20000010000 */
[----:B------:R-:W-:Y:S01]  /*63d0*/  FADD.FTZ R30, R64, R27 ;  /* 0x0000001b401e7221 */ /* 0x000fe20000010000 */
[----:B------:R-:W5:Y:S01]  /*63e0*/  MUFU.EX2 R115, R115 ;  /* 0x0000007300737308 */ /* 0x000f620000000800 */
[----:B------:R-:W-:Y:S01]  /*63f0*/  F2FP.BF16.F32.PACK_AB R64, R65, R64 ;  /* 0x000000404140723e */ /* 0x000fe200000010ff */
[----:B------:R-:W-:Y:S01]  /*6400*/  FADD.FTZ R27, R63, R28 ;  /* 0x0000001c3f1b7221 */ /* 0x000fe20000010000 */
[----:B------:R-:W-:Y:S01]  /*6410*/  FADD.FTZ R29, R65, R30 ;  /* 0x0000001e411d7221 */ /* 0x000fe20000010000 */
[----:B------:R-:W-:-:S02]  /*6420*/  F2FP.BF16.F32.PACK_AB R59, R63, R59 ;  /* 0x0000003b3f3b723e */ /* 0x000fc400000010ff */
[----:B------:R-:W-:Y:S01]  /*6430*/  FADD.FTZ R27, R66, R27 ;  /* 0x0000001b421b7221 */ /* 0x000fe20000010000 */
[----:B------:R-:W-:Y:S01]  /*6440*/  FADD.FTZ R28, R68, R29 ;  /* 0x0000001d441c7221 */ /* 0x000fe20000010000 */
[----:B------:R-:W4:Y:S01]  /*6450*/  MUFU.EX2 R116, R116 ;  /* 0x0000007400747308 */ /* 0x000f220000000800 */
[C---:B------:R-:W-:Y:S01]  /*6460*/  F2FP.BF16.F32.PACK_AB R65, R24.reuse, R66 ;  /* 0x000000421841723e */ /* 0x040fe200000010ff */
[----:B------:R-:W-:Y:S01]  /*6470*/  FADD.FTZ R26, R24, R27 ;  /* 0x0000001b181a7221 */ /* 0x000fe20000010000 */
[C---:B------:R-:W-:Y:S01]  /*6480*/  FADD.FTZ R27, R69.reuse, R28 ;  /* 0x0000001c451b7221 */ /* 0x040fe20000010000 */
[----:B------:R-:W-:Y:S01]  /*6490*/  F2FP.BF16.F32.PACK_AB R66, R69, R68 ;  /* 0x000000444542723e */ /* 0x000fe200000010ff */
[----:B------:R2:W-:Y:S01]  /*64a0*/  STSM.16.M88.4 [R2+0x24800], R56 ;  /* 0x0248003802007844 */ /* 0x0005e20000000200 */
[----:B------:R-:W-:Y:S01]  /*64b0*/  FADD.FTZ R26, R67, R26 ;  /* 0x0000001a431a7221 */ /* 0x000fe20000010000 */
[----:B------:R-:W-:Y:S01]  /*64c0*/  FADD.FTZ R28, R72, R27 ;  /* 0x0000001b481c7221 */ /* 0x000fe20000010000 */
[----:B------:R-:W4:Y:S01]  /*64d0*/  MUFU.EX2 R117, R117 ;  /* 0x0000007500757308 */ /* 0x000f220000000800 */
[----:B------:R-:W-:Y:S01]  /*64e0*/  F2FP.BF16.F32.PACK_AB R72, R73, R72 ;  /* 0x000000484948723e */ /* 0x000fe200000010ff */
[----:B------:R-:W-:Y:S01]  /*64f0*/  FADD.FTZ R27, R71, R26 ;  /* 0x0000001a471b7221 */ /* 0x000fe20000010000 */
[----:B------:R-:W-:Y:S01]  /*6500*/  FADD.FTZ R29, R73, R28 ;  /* 0x0000001c491d7221 */ /* 0x000fe20000010000 */
[----:B------:R-:W-:-:S02]  /*6510*/  F2FP.BF16.F32.PACK_AB R67, R71, R67 ;  /* 0x000000434743723e */ /* 0x000fc400000010ff */
[----:B------:R-:W-:Y:S01]  /*6520*/  FADD.FTZ R26, R74, R27 ;  /* 0x0000001b4a1a7221 */ /* 0x000fe20000010000 */
[----:B------:R-:W-:Y:S01]  /*6530*/  FADD.FTZ R28, R76, R29 ;  /* 0x0000001d4c1c7221 */ /* 0x000fe20000010000 */
[----:B------:R-:W-:Y:S01]  /*6540*/  MUFU.EX2 R119, R119 ;  /* 0x0000007700777308 */ /* 0x000fe20000000800 */
[C---:B------:R-:W-:Y:S01]  /*6550*/  F2FP.BF16.F32.PACK_AB R73, R23.reuse, R74 ;  /* 0x0000004a1749723e */ /* 0x040fe200000010ff */
[----:B------:R-:W-:Y:S01]  /*6560*/  FADD.FTZ R26, R23, R26 ;  /* 0x0000001a171a7221 */ /* 0x000fe20000010000 */
[C---:B-1----:R-:W-:Y:S01]  /*6570*/  FADD.FTZ R5, R77.reuse, R28 ;  /* 0x0000001c4d057221 */ /* 0x042fe20000010000 */
[----:B------:R-:W-:Y:S01]  /*6580*/  F2FP.BF16.F32.PACK_AB R74, R77, R76 ;  /* 0x0000004c4d4a723e */ /* 0x000fe200000010ff */
[----:B------:R1:W-:Y:S01]  /*6590*/  STSM.16.M88.4 [R154], R64 ;  /* 0x000000409a007844 */ /* 0x0003e20000000200 */
        /* <DEDUP_REMOVED lines=8> */
[C---:B------:R-:W-:Y:S01]  /*6620*/  F2FP.BF16.F32.PACK_AB R81, R83.reuse, R82 ;  /* 0x000000525351723e */ /* 0x040fe200000010ff */
[----:B------:R1:W-:Y:S01]  /*6630*/  STSM.16.M88.4 [R17+0x6000], R72 ;  /* 0x0060004811007844 */ /* 0x0003e20000000200 */
[----:B------:R-:W-:Y:S01]  /*6640*/  FADD.FTZ R5, R83, R4 ;  /* 0x0000000453057221 */ /* 0x000fe20000010000 */
[C---:B------:R-:W-:Y:S01]  /*6650*/  FADD.FTZ R7, R85.reuse, R6 ;  /* 0x0000000655077221 */ /* 0x040fe20000010000 */
[----:B------:R-:W-:-:S02]  /*6660*/  F2FP.BF16.F32.PACK_AB R82, R85, R84 ;  /* 0x000000545552723e */ /* 0x000fc400000010ff */
[----:B------:R-:W-:Y:S01]  /*6670*/  FADD.FTZ R4, R86, R5 ;  /* 0x0000000556047221 */ /* 0x000fe20000010000 */
[----:B------:R-:W-:Y:S01]  /*6680*/  FADD.FTZ R6, R88, R7 ;  /* 0x0000000758067221 */ /* 0x000fe20000010000 */
[----:B------:R-:W-:Y:S02]  /*6690*/  F2FP.BF16.F32.PACK_AB R88, R89, R88 ;  /* 0x000000585958723e */ /* 0x000fe400000010ff */
[----:B------:R-:W-:Y:S01]  /*66a0*/  FADD.FTZ R5, R87, R4 ;  /* 0x0000000457057221 */ /* 0x000fe20000010000 */
[----:B------:R-:W-:Y:S01]  /*66b0*/  FADD.FTZ R7, R89, R6 ;  /* 0x0000000659077221 */ /* 0x000fe20000010000 */
[----:B--2---:R-:W-:Y:S02]  /*66c0*/  F2FP.BF16.F32.PACK_AB R89, R11, R90 ;  /* 0x0000005a0b59723e */ /* 0x004fe400000010ff */
[----:B------:R-:W-:Y:S01]  /*66d0*/  FADD.FTZ R4, R90, R5 ;  /* 0x000000055a047221 */ /* 0x000fe20000010000 */
[----:B------:R-:W-:Y:S01]  /*66e0*/  FADD.FTZ R6, R92, R7 ;  /* 0x000000075c067221 */ /* 0x000fe20000010000 */
[----:B------:R-:W-:-:S02]  /*66f0*/  F2FP.BF16.F32.PACK_AB R83, R87, R86 ;  /* 0x000000565753723e */ /* 0x000fc400000010ff */
[----:B------:R-:W-:Y:S01]  /*6700*/  FADD.FTZ R4, R11, R4 ;  /* 0x000000040b047221 */ /* 0x000fe20000010000 */
[C---:B------:R-:W-:Y:S01]  /*6710*/  FADD.FTZ R5, R93.reuse, R6 ;  /* 0x000000065d057221 */ /* 0x040fe20000010000 */
[----:B------:R-:W2:Y:S01]  /*6720*/  MUFU.EX2 R11, R118 ;  /* 0x00000076000b7308 */ /* 0x000ea20000000800 */
[----:B------:R-:W-:Y:S01]  /*6730*/  F2FP.BF16.F32.PACK_AB R90, R93, R92 ;  /* 0x0000005c5d5a723e */ /* 0x000fe200000010ff */
[----:B---3--:R-:W-:Y:S01]  /*6740*/  FADD.FTZ R4, R91, R4 ;  /* 0x000000045b047221 */ /* 0x008fe20000010000 */
[----:B------:R-:W-:Y:S01]  /*6750*/  FADD.FTZ R6, R96, R5 ;  /* 0x0000000560067221 */ /* 0x000fe20000010000 */
[----:B------:R-:W-:Y:S01]  /*6760*/  F2FP.BF16.F32.PACK_AB R96, R97, R96 ;  /* 0x000000606160723e */ /* 0x000fe200000010ff */
[----:B------:R1:W-:Y:S01]  /*6770*/  STSM.16.M88.4 [R16+0x6000], R80 ;  /* 0x0060005010007844 */ /* 0x0003e20000000200 */
[----:B------:R-:W-:Y:S01]  /*6780*/  FADD.FTZ R5, R95, R4 ;  /* 0x000000045f057221 */ /* 0x000fe20000010000 */
[----:B------:R-:W-:Y:S01]  /*6790*/  FADD.FTZ R7, R97, R6 ;  /* 0x0000000661077221 */ /* 0x000fe20000010000 */
[----:B------:R-:W-:-:S02]  /*67a0*/  F2FP.BF16.F32.PACK_AB R91, R95, R91 ;  /* 0x0000005b5f5b723e */ /* 0x000fc400000010ff */
[----:B------:R-:W-:Y:S01]  /*67b0*/  FADD.FTZ R4, R98, R5 ;  /* 0x0000000562047221 */ /* 0x000fe20000010000 */
[----:B------:R-:W-:Y:S01]  /*67c0*/  FADD.FTZ R6, R100, R7 ;  /* 0x0000000764067221 */ /* 0x000fe20000010000 */
[C---:B------:R-:W-:Y:S01]  /*67d0*/  F2FP.BF16.F32.PACK_AB R97, R99.reuse, R98 ;  /* 0x000000626361723e */ /* 0x040fe200000010ff */
[----:B------:R1:W-:Y:S01]  /*67e0*/  STSM.16.M88.4 [R2+0x2a800], R88 ;  /* 0x02a8005802007844 */ /* 0x0003e20000000200 */
[----:B------:R-:W-:Y:S01]  /*67f0*/  FADD.FTZ R5, R99, R4 ;  /* 0x0000000463057221 */ /* 0x000fe20000010000 */
[C---:B------:R-:W-:Y:S01]  /*6800*/  FADD.FTZ R7, R101.reuse, R6 ;  /* 0x0000000665077221 */ /* 0x040fe20000010000 */
        /* <DEDUP_REMOVED lines=10> */
[----:B------:R1:W-:Y:S01]  /*68b0*/  STSM.16.M88.4 [R153], R96 ;  /* 0x0000006099007844 */ /* 0x0003e20000000200 */
[----:B------:R-:W-:Y:S01]  /*68c0*/  FADD.FTZ R4, R107, R4 ;  /* 0x000000046b047221 */ /* 0x000fe20000010000 */
[C---:B------:R-:W-:Y:S01]  /*68d0*/  FADD.FTZ R5, R109.reuse, R6 ;  /* 0x000000066d057221 */ /* 0x040fe20000010000 */
[----:B------:R-:W-:Y:S01]  /*68e0*/  F2FP.BF16.F32.PACK_AB R106, R109, R108 ;  /* 0x0000006c6d6a723e */ /* 0x000fe200000010ff */
[----:B------:R-:W-:-:S02]  /*68f0*/  IMAD.MOV.U32 R7, RZ, RZ, R9 ;  /* 0x000000ffff077224 */ /* 0x000fc400078e0009 */
[----:B------:R-:W-:Y:S01]  /*6900*/  FADD.FTZ R4, R13, R4 ;  /* 0x000000040d047221 */ /* 0x000fe20000010000 */
[----:B------:R-:W-:Y:S01]  /*6910*/  FADD.FTZ R6, R112, R5 ;  /* 0x0000000570067221 */ /* 0x000fe20000010000 */
[----:B------:R-:W-:Y:S02]  /*6920*/  F2FP.BF16.F32.PACK_AB R112, R113, R112 ;  /* 0x000000707170723e */ /* 0x000fe400000010ff */
[----:B------:R-:W-:Y:S01]  /*6930*/  FADD.FTZ R4, R111, R4 ;  /* 0x000000046f047221 */ /* 0x000fe20000010000 */
[----:B------:R-:W-:Y:S01]  /*6940*/  FADD.FTZ R5, R113, R6 ;  /* 0x0000000671057221 */ /* 0x000fe20000010000 */
[----:B------:R-:W-:Y:S02]  /*6950*/  F2FP.BF16.F32.PACK_AB R107, R111, R13 ;  /* 0x0000000d6f6b723e */ /* 0x000fe400000010ff */
[----:B------:R-:W-:Y:S01]  /*6960*/  FADD.FTZ R4, R15, R4 ;  /* 0x000000040f047221 */ /* 0x000fe20000010000 */
[----:B-----5:R-:W-:Y:S01]  /*6970*/  F2FP.BF16.F32.PACK_AB R113, R115, R15 ;  /* 0x0000000f7371723e */ /* 0x020fe200000010ff */
[----:B----4-:R-:W-:Y:S01]  /*6980*/  FADD.FTZ R6, R116, R5 ;  /* 0x0000000574067221 */ /* 0x010fe20000010000 */
[----:B------:R-:W-:Y:S01]  /*6990*/  F2FP.BF16.F32.PACK_AB R114, R117, R116 ;  /* 0x000000747572723e */ /* 0x000fe200000010ff */
[----:B------:R-:W-:Y:S01]  /*69a0*/  FADD.FTZ R4, R115, R4 ;  /* 0x0000000473047221 */ /* 0x000fe20000010000 */
[----:B--2---:R-:W-:Y:S01]  /*69b0*/  F2FP.BF16.F32.PACK_AB R115, R119, R11 ;  /* 0x0000000b7773723e */ /* 0x004fe200000010ff */
[----:B------:R1:W-:Y:S01]  /*69c0*/  STSM.16.M88.4 [R17+0xc000], R104 ;  /* 0x00c0006811007844 */ /* 0x0003e20000000200 */
[----:B------:R-:W-:Y:S01]  /*69d0*/  FADD.FTZ R6, R117, R6 ;  /* 0x0000000675067221 */ /* 0x000fe20000010000 */
[----:B------:R-:W-:-:S02]  /*69e0*/  FADD.FTZ R4, R11, R4 ;  /* 0x000000040b047221 */ /* 0x000fc40000010000 */
[----:B------:R1:W-:Y:S02]  /*69f0*/  STSM.16.M88.4 [R16+0xc000], R112 ;  /* 0x00c0007010007844 */ /* 0x0003e40000000200 */
[----:B------:R-:W-:Y:S01]  /*6a00*/  FADD.FTZ R5, R119, R4 ;  /* 0x0000000477057221 */ /* 0x000fe20000010000 */
[----:B------:R-:W-:Y:S01]  /*6a10*/  IMAD.MOV.U32 R4, RZ, RZ, R3 ;  /* 0x000000ffff047224 */ /* 0x000fe200078e0003 */
[----:B------:R-:W-:Y:S01]  /*6a20*/  @!PT LDS RZ, [RZ] ;  /* 0x00000000fffff984 */ /* 0x000fe20000000800 */
[----:B------:R-:W-:Y:S01]  /*6a30*/  @!PT LDS RZ, [RZ] ;  /* 0x00000000fffff984 */ /* 0x000fe20000000800 */
[----:B------:R-:W-:Y:S01]  /*6a40*/  @!PT LDS RZ, [RZ] ;  /* 0x00000000fffff984 */ /* 0x000fe20000000800 */
[----:B------:R-:W-:Y:S01]  /*6a50*/  @!PT LDS RZ, [RZ] ;  /* 0x00000000fffff984 */ /* 0x000fe20000000800 */
[----:B------:R2:W-:Y:S06]  /*6a60*/  MEMBAR.ALL.CTA ;  /* 0x0000000000007992 */ /* 0x0005ec0000008000 */
[----:B--2---:R-:W2:Y:S02]  /*6a70*/  FENCE.VIEW.ASYNC.S ;  /* 0x00000000000073c6 */ /* 0x004ea40000000000 */
[----:B--2---:R-:W-:Y:S01]  /*6a80*/  NOP ;  /* 0x0000000000007918 */ /* 0x004fe20000000000 */
[----:B------:R-:W-:Y:S05]  /*6a90*/  @P2 BRA `(.L_x_10497) ;  /* 0xffffffd400802947 */ /* 0x000fea000383ffff */
.L_x_10488:
[----:B------:R-:W-:Y:S06]  /*6aa0*/  BAR.ARV 0x8, 0x1a0 ;  /* 0x0206800000007b1d */ /* 0x000fec0000002000 */
[----:B------:R-:W-:Y:S05]  /*6ab0*/  @!P0 BRA `(.L_x_10498) ;  /* 0x0000000000048947 */ /* 0x000fea0003800000 */
[----:B------:R-:W-:Y:S01]  /*6ac0*/  BPT.TRAP 0x1 ;  /* 0x000000040000795c */ /* 0x000fe20000300000 */
.L_x_10498:
[----:B------:R-:W-:Y:S01]  /*6ad0*/  ULEA UR12, UR46, UR40, 0x3 ;  /* 0x000000282e0c7291 */ /* 0x000fe2000f8e183f */
[----:B------:R-:W-:-:S05]  /*6ae0*/  IMAD.U32 R4, RZ, RZ, UR47 ;  /* 0x0000002fff047e24 */ /* 0x000fca000f8e00ff */
[----:B------:R-:W-:-:S04]  /*6af0*/  SHF.L.U32 R4, R4, 0x1f, RZ ;  /* 0x0000001f04047819 */ /* 0x000fc800000006ff */
[----:B------:R3:W4:Y:S01]  /*6b00*/  SYNCS.PHASECHK.TRANS64.TRYWAIT P2, [UR12+0x30850], R4 ;  /* 0x03085004ff0075a7 */ /* 0x000722000804014c */
[----:B------:R-:W-:Y:S05]  /*6b10*/  @!P0 BRA `(.L_x_10499) ;  /* 0x0000000000048947 */ /* 0x000fea0003800000 */
[----:B------:R-:W-:Y:S01]  /*6b20*/  BPT.TRAP 0x1 ;  /* 0x000000040000795c */ /* 0x000fe20000300000 */
.L_x_10499:
[----:B----4-:R-:W-:Y:S05]  /*6b30*/  @P2 BRA `(.L_x_10500) ;  /* 0x0000000000082947 */ /* 0x010fea0003800000 */
[----:B------:R-:W4:Y:S02]  /*6b40*/  SYNCS.PHASECHK.TRANS64.TRYWAIT P0, [UR12+0x30850], R4 ;  /* 0x03085004ff0075a7 */ /* 0x000f24000800014c */
[----:B----4-:R-:W-:Y:S05]  /*6b50*/  @!P0 BRA `(.L_x_10501) ;  /* 0x00000038000c8947 */ /* 0x010fea0003800000 */
.L_x_10500:
[----:B------:R-:W-:Y:S01]  /*6b60*/  R2UR UR4, R19 ;  /* 0x00000000130472ca */ /* 0x000fe200000e0000 */
[----:B------:R-:W-:Y:S01]  /*6b70*/  UIADD3 UR5, UR40, 0x400, URZ ;  /* 0x0000040028057890 */ /* 0x000fe2000fffe03f */
[----:B--2---:R-:W2:Y:S03]  /*6b80*/  LDL R14, [R1+0x4] ;  /* 0x00000400010e7983 */ /* 0x004ea60000100800 */
[----:B------:R-:W-:Y:S01]  /*6b90*/  USHF.R.U32.HI UR5, URZ, 0x4, UR5 ;  /* 0x000000043f057899 */ /* 0x000fe20008011605 */
[----:B------:R-:W5:Y:S01]  /*6ba0*/  LDL R20, [R1+0x8] ;  /* 0x0000080001147983 */ /* 0x000f620000100800 */
[----:B------:R-:W-:Y:S01]  /*6bb0*/  WARPGROUP.ARRIVE ;  /* 0x00000000000079c5 */ /* 0x000fe20000000000 */
[----:B------:R-:W-:Y:S01]  /*6bc0*/  UMOV UR7, 0x40000040 ;  /* 0x4000004000077882 */ /* 0x000fe20000000000 */
[----:B------:R-:W-:Y:S01]  /*6bd0*/  ULOP3.LUT UR5, UR5, 0x3fff, URZ, 0xc0, !UPT ;  /* 0x00003fff05057892 */ /* 0x000fe2000f8ec03f */
[----:B----4-:R-:W4:Y:S01]  /*6be0*/  SHFL.BFLY PT, R7, R6, 0x2, 0x1f ;  /* 0x0c401f0006077f89 */ /* 0x010f2200000e0000 */
[----:B------:R-:W-:Y:S01]  /*6bf0*/  UMOV UR11, 0x40000040 ;  /* 0x40000040000b7882 */ /* 0x000fe20000000000 */
[----:B------:R-:W-:Y:S01]  /*6c00*/  UMOV UR9, 0x40000040 ;  /* 0x4000004000097882 */ /* 0x000fe20000000000 */
[----:B------:R-:W-:Y:S01]  /*6c10*/  UIADD3 UR4, UR4, 0x1e800, URZ ;  /* 0x0001e80004047890 */ /* 0x000fe2000fffe03f */
[----:B------:R-:W1:Y:S01]  /*6c20*/  SHFL.BFLY PT, R8, R5, 0x2, 0x1f ;  /* 0x0c401f0005087f89 */ /* 0x000e6200000e0000 */
[----:B------:R-:W-:Y:S01]  /*6c30*/  UIMAD UR6, UR46, 0x600, UR5 ;  /* 0x000006002e0678a4 */ /* 0x000fe2000f8e0205 */
[C---:B------:R-:W-:Y:S01]  /*6c40*/  IADD3 R11, P4, R156.reuse, 0x20, RZ ;  /* 0x000000209c0b7810 */ /* 0x040fe20007f9e0ff */
[----:B------:R-:W-:Y:S01]  /*6c50*/  USHF.R.U32.HI UR4, URZ, 0x4, UR4 ;  /* 0x000000043f047899 */ /* 0x000fe20008011604 */
[----:B------:R-:W-:Y:S01]  /*6c60*/  LOP3.LUT R13, R156, 0x380, RZ, 0xc0, !PT ;  /* 0x000003809c0d7812 */ /* 0x000fe200078ec0ff */
[----:B------:R-:W-:Y:S01]  /*6c70*/  UMOV UR5, 0x40000040 ;  /* 0x4000004000057882 */ /* 0x000fe20000000000 */
[----:B------:R-:W-:Y:S01]  /*6c80*/  UIADD3 UR10, UR6, 0x80, URZ ;  /* 0x00000080060a7890 */ /* 0x000fe2000fffe03f */
[----:B------:R-:W-:Y:S01]  /*6c90*/  LOP3.LUT R10, R11, 0x380, RZ, 0xc0, !PT ;  /* 0x000003800b0a7812 */ /* 0x000fe200078ec0ff */
[----:B------:R-:W-:Y:S01]  /*6ca0*/  ULOP3.LUT UR4, UR4, 0x3fff, URZ, 0xc0, !UPT ;  /* 0x00003fff04047892 */ /* 0x000fe2000f8ec03f */
[----:B------:R-:W-:Y:S01]  /*6cb0*/  SHF.R.U64 R13, R13, 0x3, RZ ;  /* 0x000000030d0d7819 */ /* 0x000fe200000012ff */
[----:B------:R-:W-:Y:S01]  /*6cc0*/  UIADD3 UR42, -UR41, URZ, URZ ;  /* 0x0000003f292a7290 */ /* 0x000fe2000fffe13f */
[----:B------:R-:W-:Y:S01]  /*6cd0*/  SHF.R.U64 R10, R10, 0x3, RZ ;  /* 0x000000030a0a7819 */ /* 0x000fe200000012ff */
[----:B------:R-:W-:Y:S01]  /*6ce0*/  ULOP3.LUT UR4, UR4, 0x10000, URZ, 0xfc, !UPT ;  /* 0x0001000004047892 */ /* 0x000fe2000f8efc3f */
[----:B------:R-:W-:Y:S01]  /*6cf0*/  LOP3.LUT R12, R13, R156, RZ, 0x3c, !PT ;  /* 0x0000009c0d0c7212 */ /* 0x000fe200078e3cff */
[--C-:B------:R-:W-:Y:S01]  /*6d00*/  IMAD.MOV.U32 R13, RZ, RZ, R157.reuse ;  /* 0x000000ffff0d7224 */ /* 0x100fe200078e009d */
[----:B------:R-:W-:Y:S01]  /*6d10*/  LOP3.LUT R10, R10, R11, RZ, 0x3c, !PT ;  /* 0x0000000b0a0a7212 */ /* 0x000fe200078e3cff */
[----:B------:R-:W-:Y:S01]  /*6d20*/  UIADD3 UR8, UR4, 0x2, URZ ;  /* 0x0000000204087890 */ /* 0x000fe2000fffe03f */
[----:B------:R-:W-:Y:S01]  /*6d30*/  IMAD.X R11, RZ, RZ, R157, P4 ;  /* 0x000000ffff0b7224 */ /* 0x000fe200020e069d */
[----:B------:R-:W-:Y:S01]  /*6d40*/  UIADD3 UR43, -UR44, URZ, URZ ;  /* 0x0000003f2c2b7290 */ /* 0x000fe2000fffe13f */
[----:B------:R-:W-:Y:S01]  /*6d50*/  MOV R41, R12 ;  /* 0x0000000c00297202 */ /* 0x000fe20000000f00 */
[----:B----4-:R-:W-:Y:S01]  /*6d60*/  FADD.FTZ R7, R7, R6 ;  /* 0x0000000607077221 */ /* 0x010fe20000010000 */
[----:B------:R-:W-:Y:S01]  /*6d70*/  HGMMA.64x64x16.F32.BF16 R120, gdesc[UR4].tnspB, R120, gsb0 ;  /* 0x40e00000047879f0 */ /* 0x000fe20008001878 */
[----:B------:R-:W-:Y:S01]  /*6d80*/  UMOV UR7, 0x40000040 ;  /* 0x4000004000077882 */ /* 0x000fe20000000000 */
[----:B------:R-:W-:Y:S01]  /*6d90*/  UMOV UR5, 0x40000040 ;  /* 0x4000004000057882 */ /* 0x000fe20000000000 */
[----:B-1----:R-:W-:Y:S01]  /*6da0*/  FADD.FTZ R8, R8, R5 ;  /* 0x0000000508087221 */ /* 0x002fe20000010000 */
[----:B---3--:R-:W1:Y:S01]  /*6db0*/  SHFL.BFLY PT, R4, R7, 0x1, 0x1f ;  /* 0x0c201f0007047f89 */ /* 0x008e6200000e0000 */
[----:B------:R-:W-:-:S02]  /*6dc0*/  IADD3 R5, P0, R156, 0x60, RZ ;  /* 0x000000609c057810 */ /* 0x000fc40007f1e0ff */
[----:B------:R-:W-:Y:S02]  /*6dd0*/  CS2R R12, SRZ ;  /* 0x00000000000c7805 */ /* 0x000fe4000001ff00 */
[----:B------:R-:W-:Y:S01]  /*6de0*/  MOV R40, R10 ;  /* 0x0000000a00287202 */ /* 0x000fe20000000f00 */
[----:B------:R-:W3:Y:S01]  /*6df0*/  SHFL.BFLY PT, R15, R8, 0x1, 0x1f ;  /* 0x0c201f00080f7f89 */ /* 0x000ee200000e0000 */
[----:B------:R-:W-:Y:S02]  /*6e00*/  IMAD.MOV.U32 R19, RZ, RZ, -0x800000 ;  /* 0xff800000ff137424 */ /* 0x000fe400078e00ff */
[----:B------:R-:W-:Y:S01]  /*6e10*/  IMAD.MOV.U32 R21, RZ, RZ, -0x800000 ;  /* 0xff800000ff157424 */ /* 0x000fe200078e00ff */
[----:B------:R-:W4:Y:S01]  /*6e20*/  S2R R45, SR_TID.X ;  /* 0x00000000002d7919 */ /* 0x000f220000002100 */
[----:B-1----:R-:W-:Y:S01]  /*6e30*/  FADD.FTZ R18, R7, R4 ;  /* 0x0000000407127221 */ /* 0x002fe20000010000 */
[----:B------:R-:W-:Y:S02]  /*6e40*/  LOP3.LUT R4, R5, 0x380, RZ, 0xc0, !PT ;  /* 0x0000038005047812 */ /* 0x000fe400078ec0ff */
[----:B------:R-:W-:Y:S01]  /*6e50*/  IADD3 R7, P3, R156, 0x40, RZ ;  /* 0x000000409c077810 */ /* 0x000fe20007f7e0ff */
[----:B---3--:R-:W-:Y:S01]  /*6e60*/  FADD.FTZ R8, R8, R15 ;  /* 0x0000000f08087221 */ /* 0x008fe20000010000 */
[----:B------:R-:W-:Y:S01]  /*6e70*/  FSETP.NE.FTZ.AND P2, PT, R18, RZ, PT ;  /* 0x000000ff1200720b */ /* 0x000fe20003f55000 */
[----:B------:R-:W-:Y:S01]  /*6e80*/  IMAD.U32 R15, RZ, RZ, UR12 ;  /* 0x0000000cff0f7e24 */ /* 0x000fe2000f8e00ff */
[----:B------:R-:W-:-:S02]  /*6e90*/  SHF.R.U64 R4, R4, 0x3, RZ ;  /* 0x0000000304047819 */ /* 0x000fc400000012ff */
[----:B------:R-:W-:Y:S01]  /*6ea0*/  FSETP.NE.FTZ.AND P4, PT, R8, RZ, PT ;  /* 0x000000ff0800720b */ /* 0x000fe20003f95000 */
[----:B------:R-:W-:Y:S01]  /*6eb0*/  @!P1 VIADD R15, R15, 0x30860 ;  /* 0x000308600f0f9836 */ /* 0x000fe20000000000 */
[----:B------:R-:W-:Y:S01]  /*6ec0*/  LOP3.LUT R4, R4, R5, RZ, 0x3c, !PT ;  /* 0x0000000504047212 */ /* 0x000fe200078e3cff */
[----:B------:R-:W-:Y:S01]  /*6ed0*/  IMAD.X R5, RZ, RZ, R157, P0 ;  /* 0x000000ffff057224 */ /* 0x000fe200000e069d */
[----:B------:R-:W-:Y:S02]  /*6ee0*/  LOP3.LUT R6, R7, 0x380, RZ, 0xc0, !PT ;  /* 0x0000038007067812 */ /* 0x000fe400078ec0ff */
[----:B------:R-:W-:Y:S01]  /*6ef0*/  @!P1 PRMT R15, RZ, 0x654, R15 ;  /* 0x00000654ff0f9816 */ /* 0x000fe2000000000f */
[C---:B----4-:R-:W-:Y:S01]  /*6f00*/  VIADD R46, R45.reuse, 0xffffff80 ;  /* 0xffffff802d2e7836 */ /* 0x050fe20000000000 */
[----:B------:R-:W-:Y:S01]  /*6f10*/  MOV R36, R4 ;  /* 0x0000000400247202 */ /* 0x000fe20000000f00 */
[----:B------:R-:W1:Y:S01]  /*6f20*/  @P2 MUFU.LG2 R10, R18 ;  /* 0x00000012000a2308 */ /* 0x000e620000000c00 */
[----:B------:R-:W-:Y:S01]  /*6f30*/  SHF.R.U64 R6, R6, 0x3, RZ ;  /* 0x0000000306067819 */ /* 0x000fe200000012ff */
[----:B------:R-:W3:Y:S01]  /*6f40*/  LDC.64 R4, c[0x0][0xb78] ;  /* 0x0002de00ff047b82 */ /* 0x000ee20000000a00 */
[----:B------:R-:W-:-:S02]  /*6f50*/  VIADD R45, R45, 0xffffff80 ;  /* 0xffffff802d2d7836 */ /* 0x000fc40000000000 */
[----:B------:R-:W-:Y:S01]  /*6f60*/  @P4 FMUL.FTZ R23, R0, 0.69314718246459960938 ;  /* 0x3f31721800174820 */ /* 0x000fe20000410000 */
[----:B------:R-:W-:Y:S01]  /*6f70*/  LOP3.LUT R6, R6, R7, RZ, 0x3c, !PT ;  /* 0x0000000706067212 */ /* 0x000fe200078e3cff */
[----:B------:R-:W-:Y:S01]  /*6f80*/  IMAD.X R7, RZ, RZ, R157, P3 ;  /* 0x000000ffff077224 */ /* 0x000fe200018e069d */
[----:B------:R-:W-:Y:S01]  /*6f90*/  @P2 MUFU.RCP R12, R18 ;  /* 0x00000012000c2308 */ /* 0x000fe20000001000 */
[----:B------:R-:W-:-:S03]  /*6fa0*/  SHF.R.S32.HI R45, RZ, 0x1f, R45 ;  /* 0x0000001fff2d7819 */ /* 0x000fc6000001142d */
[----:B------:R-:W-:Y:S02]  /*6fb0*/  MOV R38, R6 ;  /* 0x0000000600267202 */ /* 0x000fe40000000f00 */
[----:B------:R-:W-:Y:S02]  /*6fc0*/  LEA.HI R45, R45, R46, RZ, 0x5 ;  /* 0x0000002e2d2d7211 */ /* 0x000fe400078f28ff */
[----:B------:R-:W-:Y:S01]  /*6fd0*/  @P4 MUFU.RCP R13, R8 ;  /* 0x00000008000d4308 */ /* 0x000fe20000001000 */
[----:B-1----:R-:W-:Y:S01]  /*6fe0*/  @P2 FMUL.FTZ R11, R10, 0.69314718246459960938 ;  /* 0x3f3172180a0b2820 */ /* 0x002fe20000410000 */
[----:B------:R-:W-:Y:S01]  /*6ff0*/  SHF.R.S32.HI R45, RZ, 0x5, R45 ;  /* 0x00000005ff2d7819 */ /* 0x000fe2000001142d */
[----:B------:R-:W-:Y:S02]  /*7000*/  WARPGROUP.DEPBAR.LE gsb0, 0x0 ;  /* 0x00008000000079c5 */ /* 0x000fe40000010000 */
[----:B------:R-:W-:-:S06]  /*7010*/  WARPGROUP.ARRIVE ;  /* 0x00000000000079c5 */ /* 0x000fcc0000000000 */
[----:B------:R-:W-:Y:S01]  /*7020*/  HGMMA.64x64x16.F32.BF16 R120, gdesc[UR8].tnspB, R120, gsb0 ;  /* 0x40e00000087879f0 */ /* 0x000fe20008001878 */
[----:B------:R-:W-:Y:S02]  /*7030*/  UIADD3 UR10, UR6, 0x100, URZ ;  /* 0x00000100060a7890 */ /* 0x000fe4000fffe03f */
[----:B------:R-:W-:Y:S01]  /*7040*/  UIADD3 UR8, UR4, 0x4, URZ ;  /* 0x0000000404087890 */ /* 0x000fe2000fffe03f */
[----:B------:R-:W-:Y:S01]  /*7050*/  UMOV UR11, 0x40000040 ;  /* 0x40000040000b7882 */ /* 0x000fe20000000000 */
[----:B------:R-:W-:Y:S01]  /*7060*/  UMOV UR9, 0x40000040 ;  /* 0x4000004000097882 */ /* 0x000fe20000000000 */
        /* <DEDUP_REMOVED lines=14> */
[----:B--2---:R-:W-:Y:S02]  /*7150*/  LOP3.LUT P0, RZ, R14, 0x3, RZ, 0xc0, !PT ;  /* 0x000000030eff7812 */ /* 0x004fe4000780c0ff */
[----:B------:R1:W2:Y:S02]  /*7160*/  @P4 MUFU.LG2 R14, R8 ;  /* 0x00000008000e4308 */ /* 0x0002a40000000c00 */
[----:B-1----:R-:W-:-:S04]  /*7170*/  @P2 FMUL.FTZ R8, R0, 0.69314718246459960938 ;  /* 0x3f31721800082820 */ /* 0x002fc80000410000 */
[----:B------:R-:W-:Y:S01]  /*7180*/  @P2 FFMA.FTZ R19, R8, R3, R11 ;  /* 0x0000000308132223 */ /* 0x000fe2000001000b */
[----:B--2---:R-:W-:-:S04]  /*7190*/  @P4 FMUL.FTZ R14, R14, 0.69314718246459960938 ;  /* 0x3f3172180e0e4820 */ /* 0x004fc80000410000 */
[----:B------:R-:W-:Y:S01]  /*71a0*/  @P4 FFMA.FTZ R21, R23, R9, R14 ;  /* 0x0000000917154223 */ /* 0x000fe2000001000e */
        /* <DEDUP_REMOVED lines=46> */
[----:B------:R-:W-:Y:S01]  /*7490*/  HGMMA.64x64x16.F32.BF16 R120, gdesc[UR8].tnspB, R120, gsb0 ;  /* 0x40e00000087879f0 */ /* 0x000fe20008001878 */
[----:B------:R-:W-:Y:S02]  /*74a0*/  ULDC.64 UR8, c[0x0][0xb70] ;  /* 0x0002dc0000087ab9 */ /* 0x000fe40000000a00 */
[----:B------:R-:W-:Y:S02]  /*74b0*/  WARPGROUP.DEPBAR.LE gsb0, 0x0 ;  /* 0x00008000000079c5 */ /* 0x000fe40000010000 */
[----:B------:R-:W-:-:S06]  /*74c0*/  WARPGROUP.ARRIVE ;  /* 0x00000000000079c5 */ /* 0x000fcc0000000000 */
[----:B------:R-:W-:Y:S01]  /*74d0*/  HGMMA.64x64x16.F32.BF16 R120, gdesc[UR4].tnspB, R120, gsb0 ;  /* 0x40e00000047879f0 */ /* 0x000fe20008001878 */
[----:B------:R-:W-:Y:S01]  /*74e0*/  ULDC UR4, c[0x0][0xda8] ;  /* 0x00036a0000047ab9 */ /* 0x000fe20000000800 */
[----:B------:R-:W-:Y:S01]  /*74f0*/  ULDC UR7, c[0x0][0xa88] ;  /* 0x0002a20000077ab9 */ /* 0x000fe20000000800 */
[----:B------:R-:W-:-:S03]  /*7500*/  UIMAD UR42, UR4, UR42, UR48 ;  /* 0x0000002a042a72a4 */ /* 0x000fc6000f8e0230 */
[----:B------:R-:W-:Y:S01]  /*7510*/  ULDC UR4, c[0x0][0xdb4] ;  /* 0x00036d0000047ab9 */ /* 0x000fe20000000800 */
[----:B------:R-:W-:Y:S02]  /*7520*/  UIMAD UR42, UR42, 0xc0, URZ ;  /* 0x000000c02a2a78a4 */ /* 0x000fe4000f8e023f */
[----:B------:R-:W-:-:S04]  /*7530*/  UIMAD UR43, UR4, UR43, UR41 ;  /* 0x0000002b042b72a4 */ /* 0x000fc8000f8e0229 */
[----:B------:R-:W-:Y:S01]  /*7540*/  USHF.R.S32.HI UR4, URZ, 0x1f, UR43 ;  /* 0x0000001f3f047899 */ /* 0x000fe2000801142b */
[----:B-----5:R-:W-:-:S03]  /*7550*/  VIADD R31, R20, UR42 ;  /* 0x0000002a141f7c36 */ /* 0x020fc60008000000 */
[----:B------:R-:W-:Y:S01]  /*7560*/  UIMAD UR6, UR4, UR8, URZ ;  /* 0x00000008040672a4 */ /* 0x000fe2000f8e023f */
[C---:B------:R-:W-:Y:S01]  /*7570*/  VIADD R6, R31.reuse, 0x8 ;  /* 0x000000081f067836 */ /* 0x040fe20000000000 */
[----:B------:R-:W-:Y:S01]  /*7580*/  UIMAD.WIDE.U32 UR4, UR43, UR8, URZ ;  /* 0x000000082b0472a5 */ /* 0x000fe2000f8e003f */
[----:B------:R-:W-:Y:S01]  /*7590*/  SHF.R.S32.HI R43, RZ, 0x1f, R31 ;  /* 0x0000001fff2b7819 */ /* 0x000fe2000001141f */
[----:B------:R-:W-:Y:S02]  /*75a0*/  UIMAD UR6, UR43, UR9, UR6 ;  /* 0x000000092b0672a4 */ /* 0x000fe4000f8e0206 */
[----:B------:R-:W-:Y:S02]  /*75b0*/  ISETP.GE.OR P3, PT, R6, UR7, P0 ;  /* 0x0000000706007c0c */ /* 0x000fe40008766670 */
[----:B------:R-:W-:Y:S01]  /*75c0*/  IMAD.U32 R6, RZ, RZ, UR4 ;  /* 0x00000004ff067e24 */ /* 0x000fe2000f8e00ff */
[----:B------:R-:W-:Y:S01]  /*75d0*/  USHF.R.S32.HI UR4, URZ, 0x1f, UR44 ;  /* 0x0000001f3f047899 */ /* 0x000fe2000801142c */
[----:B------:R-:W-:Y:S01]  /*75e0*/  IMAD.U32 R7, RZ, RZ, UR5 ;  /* 0x00000005ff077e24 */ /* 0x000fe2000f8e00ff */
[----:B------:R-:W-:Y:S01]  /*75f0*/  UIADD3 UR6, UR5, UR6, URZ ;  /* 0x0000000605067290 */ /* 0x000fe2000fffe03f */
[----:B------:R-:W-:-:S03]  /*7600*/  ISETP.GE.OR P0, PT, R31, UR7, P0 ;  /* 0x000000071f007c0c */ /* 0x000fc60008706670 */
[C---:B---3--:R-:W-:Y:S01]  /*7610*/  IMAD R8, R4.reuse, UR4, RZ ;  /* 0x0000000404087c24 */ /* 0x048fe2000f8e02ff */
[----:B------:R-:W-:Y:S01]  /*7620*/  ULDC.64 UR4, c[0x0][0xb40] ;  /* 0x0002d00000047ab9 */ /* 0x000fe20000000a00 */
[----:B------:R-:W-:Y:S02]  /*7630*/  IMAD.U32 R7, RZ, RZ, UR6 ;  /* 0x00000006ff077e24 */ /* 0x000fe4000f8e00ff */
[----:B------:R-:W-:Y:S02]  /*7640*/  IMAD R44, R5, UR44, R8 ;  /* 0x0000002c052c7c24 */ /* 0x000fe4000f8e0208 */
[----:B------:R-:W-:Y:S01]  /*7650*/  IMAD.WIDE.U32 R8, R4, UR44, R6 ;  /* 0x0000002c04087c25 */ /* 0x000fe2000f8e0006 */
[----:B------:R-:W-:Y:S02]  /*7660*/  WARPGROUP.DEPBAR.LE gsb0, 0x0 ;  /* 0x00008000000079c5 */ /* 0x000fe40000010000 */
        /* <DEDUP_REMOVED lines=18> */
[-C--:B-1----:R-:W-:Y:S01]  /*7790*/  FMUL.FTZ R15, R126, R13.reuse ;  /* 0x0000000d7e0f7220 */ /* 0x082fe20000410000 */
[----:B------:R-:W-:Y:S01]  /*77a0*/  F2FP.BF16.F32.PACK_AB R6, R11, R14 ;  /* 0x0000000e0b06723e */ /* 0x000fe200000010ff */
[-C--:B------:R-:W-:Y:S01]  /*77b0*/  FMUL.FTZ R5, R123, R13.reuse ;  /* 0x0000000d7b057220 */ /* 0x080fe20000410000 */
[----:B------:R-:W-:Y:S01]  /*77c0*/  FMUL.FTZ R10, R122, R13 ;  /* 0x0000000d7a0a7220 */ /* 0x000fe20000410000 */
[----:B------:R-:W-:Y:S01]  /*77d0*/  F2FP.BF16.F32.PACK_AB R4, R0, R3 ;  /* 0x000000030004723e */ /* 0x000fe200000010ff */
[----:B------:R-:W-:Y:S01]  /*77e0*/  FMUL.FTZ R14, R139, R13 ;  /* 0x0000000d8b0e7220 */ /* 0x000fe20000410000 */
[----:B------:R-:W-:Y:S01]  /*77f0*/  F2FP.BF16.F32.PACK_AB R7, R12, R15 ;  /* 0x0000000f0c07723e */ /* 0x000fe200000010ff */
[-C--:B------:R-:W-:Y:S01]  /*7800*/  FMUL.FTZ R15, R138, R13.reuse ;  /* 0x0000000d8a0f7220 */ /* 0x080fe20000410000 */
[----:B------:R-:W-:Y:S01]  /*7810*/  IADD3 R42, P1, R31, R8, RZ ;  /* 0x000000081f2a7210 */ /* 0x000fe20007f3e0ff */
        /* <DEDUP_REMOVED lines=11> */
[----:B------:R-:W-:Y:S01]  /*78d0*/  BAR.SYNC.DEFER_BLOCKING 0x1, 0x180 ;  /* 0x0046000000007b1d */ /* 0x000fe20000010000 */
[----:B------:R-:W-:-:S02]  /*78e0*/  IADD3.X R43, R43, R9, R44, P1, !PT ;  /* 0x000000092b2b7210 */ /* 0x000fc40000ffe42c */
[----:B------:R-:W-:Y:S02]  /*78f0*/  F2FP.BF16.F32.PACK_AB R13, R14, R15 ;  /* 0x0000000f0e0d723e */ /* 0x000fe400000010ff */
[----:B------:R-:W-:Y:S02]  /*7900*/  F2FP.BF16.F32.PACK_AB R8, R18, R23 ;  /* 0x000000171208723e */ /* 0x000fe400000010ff */
[----:B------:R-:W-:Y:S02]  /*7910*/  F2FP.BF16.F32.PACK_AB R9, R0, R3 ;  /* 0x000000030009723e */ /* 0x000fe400000010ff */
[----:B------:R-:W-:Y:S01]  /*7920*/  F2FP.BF16.F32.PACK_AB R10, R20, R25 ;  /* 0x00000019140a723e */ /* 0x000fe200000010ff */
[----:B------:R-:W1:Y:S01]  /*7930*/  SHFL.IDX PT, R0, R45, RZ, 0x1f ;  /* 0x00001fff2d007589 */ /* 0x000e6200000e0000 */
[----:B------:R-:W-:Y:S02]  /*7940*/  F2FP.BF16.F32.PACK_AB R11, R11, R12 ;  /* 0x0000000c0b0b723e */ /* 0x000fe400000010ff */
[----:B------:R-:W-:-:S02]  /*7950*/  F2FP.BF16.F32.PACK_AB R14, R24, R29 ;  /* 0x0000001d180e723e */ /* 0x000fc400000010ff */
[----:B------:R-:W-:Y:S02]  /*7960*/  F2FP.BF16.F32.PACK_AB R12, R22, R27 ;  /* 0x0000001b160c723e */ /* 0x000fe400000010ff */
[----:B------:R-:W-:Y:S02]  /*7970*/  F2FP.BF16.F32.PACK_AB R15, R26, R31 ;  /* 0x0000001f1a0f723e */ /* 0x000fe400000010ff */
[----:B------:R-:W-:Y:S02]  /*7980*/  F2FP.BF16.F32.PACK_AB R29, R30, R35 ;  /* 0x000000231e1d723e */ /* 0x000fe400000010ff */
[----:B------:R-:W-:Y:S02]  /*7990*/  F2FP.BF16.F32.PACK_AB R28, R28, R33 ;  /* 0x000000211c1c723e */ /* 0x000fe400000010ff */
[----:B------:R-:W-:Y:S01]  /*79a0*/  F2FP.BF16.F32.PACK_AB R30, R32, R37 ;  /* 0x00000025201e723e */ /* 0x000fe200000010ff */
[----:B------:R2:W-:Y:S01]  /*79b0*/  STSM.16.M88.4 [R41], R4 ;  /* 0x0000000429007844 */ /* 0x0005e20000000200 */
[----:B------:R-:W-:-:S03]  /*79c0*/  F2FP.BF16.F32.PACK_AB R31, R34, R39 ;  /* 0x00000027221f723e */ /* 0x000fc600000010ff */
[----:B------:R3:W-:Y:S04]  /*79d0*/  STSM.16.M88.4 [R40], R8 ;  /* 0x0000000828007844 */ /* 0x0007e80000000200 */
[----:B------:R3:W-:Y:S04]  /*79e0*/  STSM.16.M88.4 [R38], R12 ;  /* 0x0000000c26007844 */ /* 0x0007e80000000200 */
[----:B------:R3:W-:Y:S01]  /*79f0*/  STSM.16.M88.4 [R36], R28 ;  /* 0x0000001c24007844 */ /* 0x0007e20000000200 */
[----:B------:R-:W-:Y:S01]  /*7a00*/  @!PT LDS RZ, [RZ] ;  /* 0x00000000fffff984 */ /* 0x000fe20000000800 */
[----:B------:R-:W-:Y:S01]  /*7a10*/  @!PT LDS RZ, [RZ] ;  /* 0x00000000fffff984 */ /* 0x000fe20000000800 */
[----:B------:R-:W-:Y:S01]  /*7a20*/  @!PT LDS RZ, [RZ] ;  /* 0x00000000fffff984 */ /* 0x000fe20000000800 */
[----:B------:R4:W-:Y:S06]  /*7a30*/  MEMBAR.ALL.CTA ;  /* 0x0000000000007992 */ /* 0x0009ec0000008000 */
[----:B----4-:R-:W4:Y:S02]  /*7a40*/  FENCE.VIEW.ASYNC.S ;  /* 0x00000000000073c6 */ /* 0x010f240000000000 */
[----:B----4-:R-:W-:Y:S06]  /*7a50*/  BAR.ARV 0x1, 0x1a0 ;  /* 0x0046800000007b1d */ /* 0x010fec0000002000 */
[----:B--2---:R-:W-:Y:S01]  /*7a60*/  LEA R4, P1, R42, UR4, 0x2 ;  /* 0x000000042a047c11 */ /* 0x004fe2000f8210ff */
[----:B------:R-:W-:-:S02]  /*7a70*/  ULDC UR4, c[0x0][0xc] ;  /* 0x0000030000047ab9 */ /* 0x000fc40000000800 */
[----:B------:R-:W-:Y:S01]  /*7a80*/  UIADD3 UR48, UR4, UR48, URZ ;  /* 0x0000003004307290 */ /* 0x000fe2000fffe03f */
[----:B------:R-:W-:-:S05]  /*7a90*/  LEA.HI.X R5, R42, UR5, R43, 0x2, P1 ;  /* 0x000000052a057c11 */ /* 0x000fca00088f142b */
[----:B------:R3:W-:Y:S04]  /*7aa0*/  @!P3 STG.E desc[UR38][R4.64+0x20], R21 ;  /* 0x000020150400b986 */ /* 0x0007e8000c101926 */
[----:B------:R3:W-:Y:S01]  /*7ab0*/  @!P0 STG.E desc[UR38][R4.64], R19 ;  /* 0x0000001304008986 */ /* 0x0007e2000c101926 */
[----:B-1----:R-:W-:-:S13]  /*7ac0*/  ISETP.NE.AND P0, PT, R0, 0xb, PT ;  /* 0x0000000b0000780c */ /* 0x002fda0003f05270 */
[----:B---3--:R-:W-:Y:S05]  /*7ad0*/  @P0 BRA `(.L_x_10502) ;  /* 0x00000000003c0947 */ /* 0x008fea0003800000 */
[----:B------:R-:W-:Y:S01]  /*7ae0*/  BAR.SYNC.DEFER_BLOCKING 0x1, 0x1a0 ;  /* 0x0046800000007b1d */ /* 0x000fe20000010000 */
[----:B------:R-:W-:-:S05]  /*7af0*/  ELECT P0, URZ, PT ;  /* 0x00000000003f782f */ /* 0x000fca0003800000 */
[----:B------:R-:W-:Y:S08]  /*7b00*/  BSSY B0, `(.L_x_10502) ;  /* 0x000000c000007945 */ /* 0x000ff00003800000 */
[----:B------:R-:W-:Y:S05]  /*7b10*/  @!P0 BRA `(.L_x_10503) ;  /* 0x0000000000288947 */ /* 0x000fea0003800000 */
[----:B------:R-:W-:Y:S01]  /*7b20*/  UIADD3 UR4, UP0, UR36, 0x9f0, URZ ;  /* 0x000009f024047890 */ /* 0x000fe2000ff1e03f */
[----:B------:R-:W-:Y:S01]  /*7b30*/  UMOV UR41, URZ ;  /* 0x0000003f00297c82 */ /* 0x000fe20008000000 */
[----:B------:R-:W-:Y:S02]  /*7b40*/  UMOV UR45, URZ ;  /* 0x0000003f002d7c82 */ /* 0x000fe40008000000 */
[----:B------:R-:W-:Y:S02]  /*7b50*/  UIADD3.X UR5, URZ, UR37, URZ, UP0, !UPT ;  /* 0x000000253f057290 */ /* 0x000fe400087fe43f */
[----:B------:R-:W-:-:S04]  /*7b60*/  UIADD3 UR6, UR40, 0x30820, URZ ;  /* 0x0003082028067890 */ /* 0x000fc8000fffe03f */
[----:B------:R-:W-:-:S03]  /*7b70*/  UPRMT UR6, URZ, 0x654, UR6 ;  /* 0x000006543f067896 */ /* 0x000fc60008000006 */
[----:B------:R1:W-:Y:S01]  /*7b80*/  UTMASTG.5D [UR40], [UR4] ;  /* 0x00000028040073b5 */ /* 0x0003e20008020000 */
[----:B------:R0:W-:Y:S01]  /*7b90*/  UTMACMDFLUSH ;  /* 0x00000000000079b7 */ /* 0x0001e20000000000 */
[----:B------:R-:W-:-:S04]  /*7ba0*/  DEPBAR.LE SB0, 0x0 ;  /* 0x000080000000791a */ /* 0x000fc80000000000 */
[----:B-1----:R-:W-:Y:S03]  /*7bb0*/  SYNCS.ARRIVE.TRANS64.RED.A1T0 RZ, [UR6], RZ ;  /* 0x000000ffffff79a7 */ /* 0x002fe60008100406 */
.L_x_10503:
[----:B------:R-:W-:Y:S05]  /*7bc0*/  BSYNC B0 ;  /* 0x0000000000007941 */ /* 0x000fea0003800000 */
.L_x_10502:
[----:B------:R-:W2:Y:S01]  /*7bd0*/  LDL.LU R3, [R1] ;  /* 0x0000000001037983 */ /* 0x000ea20000300800 */
[----:B------:R-:W1:Y:S01]  /*7be0*/  LDC R0, c[0x0][0xda4] ;  /* 0x00036900ff007b82 */ /* 0x000e620000000800 */
[----:B------:R-:W-:-:S04]  /*7bf0*/  UIADD3 UR46, UR46, 0x1, URZ ;  /* 0x000000012e2e7890 */ /* 0x000fc8000fffe03f */
[----:B------:R-:W-:-:S04]  /*7c00*/  UISETP.NE.AND UP0, UPT, UR46, 0x2, UPT ;  /* 0x000000022e00788c */ /* 0x000fc8000bf05270 */
[----:B------:R-:W-:Y:S02]  /*7c10*/  USEL UR4, URZ, 0x1, UP0 ;  /* 0x000000013f047887 */ /* 0x000fe40008000000 */
[----:B------:R-:W-:Y:S02]  /*7c20*/  USEL UR46, UR46, URZ, UP0 ;  /* 0x0000003f2e2e7287 */ /* 0x000fe40008000000 */
[----:B------:R-:W-:Y:S01]  /*7c30*/  ULOP3.LUT UR47, UR47, UR4, URZ, 0x3c, !UPT ;  /* 0x000000042f2f7292 */ /* 0x000fe2000f8e3c3f */
[----:B-1----:R-:W-:Y:S01]  /*7c40*/  ISETP.LE.AND P0, PT, R0, UR48, PT ;  /* 0x0000003000007c0c */ /* 0x002fe2000bf03270 */
[----:B--2---:R-:W-:-:S05]  /*7c50*/  VIADD R3, R3, 0x1 ;  /* 0x0000000103037836 */ /* 0x004fca0000000000 */
[----:B------:R1:W-:Y:S07]  /*7c60*/  STL [R1], R3 ;  /* 0x0000000301007387 */ /* 0x0003ee0000100800 */
[----:B------:R-:W-:Y:S05]  /*7c70*/  @!P0 BRA `(.L_x_10504) ;  /* 0xffffff9000ac8947 */ /* 0x000fea000383ffff */
[----:B------:R-:W-:Y:S05]  /*7c80*/  EXIT ;  /* 0x000000000000794d */ /* 0x000fea0003800000 */
.L_x_10480:
        /* <DEDUP_REMOVED lines=21> */
.L_x_10547:
        /* <DEDUP_REMOVED lines=49> */
.L_x_10506:
        /* <DEDUP_REMOVED lines=19> */
.L_x_10508:
        /* <DEDUP_REMOVED lines=16> */
.L_x_10507:
[----:B------:R-:W-:Y:S01]  /*8320*/  ULDC.64 UR4, c[0x0][0x9f8] ;  /* 0x00027e0000047ab9 */ /* 0x000fe20000000a00 */
[----:B------:R-:W1:Y:S01]  /*8330*/  LDC R0, c[0x0][0x428] ;  /* 0x00010a00ff007b82 */ /* 0x000e620000000800 */
[----:B------:R-:W-:Y:S01]  /*8340*/  ISETP.NE.U32.AND P0, PT, RZ, UR4, PT ;  /* 0x00000004ff007c0c */ /* 0x000fe2000bf05070 */
[----:B------:R-:W-:Y:S01]  /*8350*/  IMAD.MOV.U32 R6, RZ, RZ, R22 ;  /* 0x000000ffff067224 */ /* 0x000fe200078e0016 */
        /* <DEDUP_REMOVED lines=20> */
.L_x_10509:
        /* <DEDUP_REMOVED lines=16> */
.L_x_10563:
[----:B------:R-:W-:Y:S01]  /*85a0*/  UMOV UR4, 0xffffffff ;  /* 0xffffffff00047882 */ /* 0x000fe20000000000 */
[----:B------:R-:W-:Y:S01]  /*85b0*/  SHF.R.S32.HI R8, RZ, 0x1f, R6 ;  /* 0x0000001fff087819 */ /* 0x000fe20000011406 */
[----:B------:R-:W-:Y:S01]  /*85c0*/  VIADD R10, R24, 0xffffffff ;  /* 0xffffffff180a7836 */ /* 0x000fe20000000000 */
[----:B------:R-:W-:Y:S06]  /*85d0*/  BRA.DIV UR4, `(.L_x_10511) ;  /* 0x0000001e04b87947 */ /* 0x000fec000b800000 */
[----:B------:R-:W-:-:S13]  /*85e0*/  ELECT P6, URZ, PT ;  /* 0x00000000003f782f */ /* 0x000fda00038c0000 */
.L_x_10566:
[----:B------:R-:W-:Y:S05]  /*85f0*/  @!P6 BRA `(.L_x_10512) ;  /* 0x0000000000c8e947 */ /* 0x000fea0003800000 */
[----:B------:R-:W-:Y:S02]  /*8600*/  IMAD.MOV.U32 R18, RZ, RZ, R10 ;  /* 0x000000ffff127224 */ /* 0x000fe400078e000a */
        /* <DEDUP_REMOVED lines=20> */
.L_x_10513:
[----:B------:R-:W2:Y:S01]  /*8750*/  S2R R4, SR_TID.X ;  /* 0x0000000000047919 */ /* 0x000ea20000002100 */
[----:B------:R-:W-:Y:S01]  /*8760*/  IMAD R5, R16, 0x8, R19 ;  /* 0x0000000810057824 */ /* 0x000fe200078e0213 */
[----:B--2---:R-:W-:Y:S02]  /*8770*/  LOP3.LUT R11, R4, 0x7f, RZ, 0xc0, !PT ;  /* 0x0000007f040b7812 */ /* 0x004fe400078ec0ff */
[----:B------:R-:W-:Y:S02]  /*8780*/  SHF.L.U32 R4, R17, 0x1f, RZ ;  /* 0x0000001f11047819 */ /* 0x000fe400000006ff */
[----:B------:R-:W-:Y:S02]  /*8790*/  ISETP.NE.AND P2, PT, R11, RZ, PT ;  /* 0x000000ff0b00720c */ /* 0x000fe40003f45270 */
[----:B------:R-:W2:Y:S02]  /*87a0*/  SYNCS.PHASECHK.TRANS64.TRYWAIT P1, [R5+URZ+0x30840], R4 ;  /* 0x03084004050075a7 */ /* 0x000ea4000802017f */
[----:B--2---:R-:W-:Y:S09]  /*87b0*/  @!P1 BRA `(.L_x_10514) ;  /* 0x0000001c00609947 */ /* 0x004ff20003800000 */
.L_x_10567:
[----:B------:R-:W-:Y:S05]  /*87c0*/  @P2 BRA `(.L_x_10515) ;  /* 0x0000000000142947 */ /* 0x000fea0003800000 */
[----:B------:R-:W-:Y:S01]  /*87d0*/  ISETP.NE.AND P1, PT, R27, RZ, PT ;  /* 0x000000ff1b00720c */ /* 0x000fe20003f25270 */
[----:B--2---:R-:W-:-:S04]  /*87e0*/  IMAD.MOV.U32 R4, RZ, RZ, 0x6000 ;  /* 0x00006000ff047424 */ /* 0x004fc800078e00ff */
[----:B------:R3:W-:Y:S08]  /*87f0*/  SYNCS.ARRIVE.TRANS64 RZ, [R5+URZ+0x30830], R4 ;  /* 0x0308300405ff79a7 */ /* 0x0007f0000800003f */
[----:B------:R-:W-:Y:S05]  /*8800*/  @!P1 BRA `(.L_x_10515) ;  /* 0x0000000000049947 */ /* 0x000fea0003800000 */
[----:B------:R-:W-:Y:S01]  /*8810*/  BPT.TRAP 0x1 ;  /* 0x000000040000795c */ /* 0x000fe20000300000 */
.L_x_10515:
[----:B--23--:R-:W-:Y:S01]  /*8820*/  IMAD R4, R16, 0x6000, R19 ;  /* 0x0000600010047824 */ /* 0x00cfe200078e0213 */
[----:B------:R-:W-:Y:S01]  /*8830*/  R2UR UR9, R5 ;  /* 0x00000000050972ca */ /* 0x000fe200000e0000 */
[----:B------:R-:W-:Y:S01]  /*8840*/  UIADD3 UR4, UP0, UR40, 0x370, URZ ;  /* 0x0000037028047890 */ /* 0x000fe2000ff1e03f */
[----:B------:R-:W-:Y:S01]  /*8850*/  R2UR UR11, R18 ;  /* 0x00000000120b72ca */ /* 0x000fe200000e0000 */
[----:B------:R-:W-:Y:S01]  /*8860*/  UMOV UR6, 0x0 ;  /* 0x0000000000067882 */ /* 0x000fe20000000000 */
[----:B------:R-:W-:Y:S01]  /*8870*/  R2UR UR8, R4 ;  /* 0x00000000040872ca */ /* 0x000fe200000e0000 */
[----:B------:R-:W-:Y:S01]  /*8880*/  UIADD3.X UR5, URZ, UR41, URZ, UP0, !UPT ;  /* 0x000000293f057290 */ /* 0x000fe200087fe43f */
[----:B------:R-:W-:Y:S01]  /*8890*/  R2UR UR12, R0 ;  /* 0x00000000000c72ca */ /* 0x000fe200000e0000 */
[----:B------:R-:W-:Y:S01]  /*88a0*/  UMOV UR7, 0x14f00000 ;  /* 0x14f0000000077882 */ /* 0x000fe20000000000 */
[----:B-----5:R-:W-:Y:S01]  /*88b0*/  R2UR UR13, R7 ;  /* 0x00000000070d72ca */ /* 0x020fe200000e0000 */
[----:B------:R-:W-:-:S04]  /*88c0*/  UMOV UR10, URZ ;  /* 0x0000003f000a7c82 */ /* 0x000fc80008000000 */
[----:B------:R-:W-:Y:S02]  /*88d0*/  UIADD3 UR9, UR9, 0x30830, URZ ;  /* 0x0003083009097890 */ /* 0x000fe4000fffe03f */
[----:B------:R-:W-:Y:S02]  /*88e0*/  UIMAD UR11, UR11, 0xc0, URZ ;  /* 0x000000c00b0b78a4 */ /* 0x000fe4000f8e023f */
[----:B------:R-:W-:-:S09]  /*88f0*/  UIADD3 UR8, UR8, 0x12400, URZ ;  /* 0x0001240008087890 */ /* 0x000fd2000fffe03f */
[----:B------:R2:W-:Y:S02]  /*8900*/  UTMALDG.4D [UR8], [UR4], desc[UR6] ;  /* 0x00000608040075b4 */ /* 0x0005e40008019000 */
[----:B--2---:R-:W-:Y:S01]  /*8910*/  NOP ;  /* 0x0000000000007918 */ /* 0x004fe20000000000 */
.L_x_10512:
[----:B------:R-:W-:Y:S05]  /*8920*/  WARPSYNC.ALL ;  /* 0x0000000000007948 */ /* 0x000fea0003800000 */
[----:B------:R-:W-:Y:S01]  /*8930*/  BAR.SYNC.DEFER_BLOCKING 0x8, 0x1a0 ;  /* 0x0206800000007b1d */ /* 0x000fe20000010000 */
[----:B------:R-:W-:Y:S02]  /*8940*/  ELECT P1, URZ, PT ;  /* 0x00000000003f782f */ /* 0x000fe40003820000 */
[----:B------:R-:W-:Y:S01]  /*8950*/  R2UR UR9, R19 ;  /* 0x00000000130972ca */ /* 0x000fe200000e0000 */
[----:B------:R-:W-:-:S10]  /*8960*/  UIADD3 UR4, UP0, UR40, 0x270, URZ ;  /* 0x0000027028047890 */ /* 0x000fd4000ff1e03f */
[----:B------:R-:W-:Y:S02]  /*8970*/  @P1 R2UR UR13, R22 ;  /* 0x00000000160d12ca */ /* 0x000fe400000e0000 */
[----:B------:R-:W-:Y:S01]  /*8980*/  @P1 R2UR UR12, R23 ;  /* 0x00000000170c12ca */ /* 0x000fe200000e0000 */
[----:B------:R-:W-:Y:S01]  /*8990*/  UIADD3.X UR5, URZ, UR41, URZ, UP0, !UPT ;  /* 0x000000293f057290 */ /* 0x000fe200087fe43f */
[----:B------:R-:W-:Y:S01]  /*89a0*/  @P1 R2UR UR11, R9 ;  /* 0x00000000090b12ca */ /* 0x000fe200000e0000 */
[----:B------:R-:W-:Y:S01]  /*89b0*/  UMOV UR6, 0x0 ;  /* 0x0000000000067882 */ /* 0x000fe20000000000 */
[----:B------:R-:W-:Y:S01]  /*89c0*/  UMOV UR7, 0x12f00000 ;  /* 0x12f0000000077882 */ /* 0x000fe20000000000 */
[----:B------:R-:W-:Y:S01]  /*89d0*/  UMOV UR10, URZ ;  /* 0x0000003f000a7c82 */ /* 0x000fe20008000000 */
[----:B------:R-:W-:Y:S01]  /*89e0*/  BSSY B0, `(.L_x_10516) ;  /* 0x000000b000007945 */ /* 0x000fe20003800000 */
[----:B------:R-:W-:Y:S01]  /*89f0*/  ISETP.GE.AND P2, PT, R28, 0xc1, PT ;  /* 0x000000c11c00780c */ /* 0x000fe20003f46270 */
[----:B------:R-:W-:Y:S01]  /*8a00*/  @P1 IMAD.MOV.U32 R4, RZ, RZ, 0x6000 ;  /* 0x00006000ff041424 */ /* 0x000fe200078e00ff */
[----:B------:R-:W-:-:S02]  /*8a10*/  UIADD3 UR8, UR9, 0xc400, URZ ;  /* 0x0000c40009087890 */ /* 0x000fc4000fffe03f */
[----:B------:R-:W-:Y:S01]  /*8a20*/  UIADD3 UR9, UR9, 0x30800, URZ ;  /* 0x0003080009097890 */ /* 0x000fe2000fffe03f */
[----:B------:R2:W-:Y:S08]  /*8a30*/  @P1 SYNCS.ARRIVE.TRANS64 RZ, [R19+URZ+0x30800], R4 ;  /* 0x0308000413ff19a7 */ /* 0x0005f0000800003f */
[----:B------:R3:W-:Y:S01]  /*8a40*/  UTMALDG.4D [UR8], [UR4], desc[UR6] ;  /* 0x00000608040075b4 */ /* 0x0007e20008019000 */
[----:B--2---:R-:W-:-:S04]  /*8a50*/  LOP3.LUT R4, R29, 0x1, RZ, 0xc, !PT ;  /* 0x000000011d047812 */ /* 0x004fc800078e0cff */
[----:B------:R-:W-:-:S04]  /*8a60*/  SHF.L.U32 R4, R4, 0x1f, RZ ;  /* 0x0000001f04047819 */ /* 0x000fc800000006ff */
[----:B------:R-:W2:Y:S02]  /*8a70*/  SYNCS.PHASECHK.TRANS64.TRYWAIT P1, [R19+URZ+0x30820], R4 ;  /* 0x03082004130075a7 */ /* 0x000ea4000802017f */
[----:B--23--:R-:W-:Y:S05]  /*8a80*/  @!P1 BRA `(.L_x_10517) ;  /* 0x0000001800c09947 */ /* 0x00cfea0003800000 */
.L_x_10568:
[----:B------:R-:W-:Y:S05]  /*8a90*/  BSYNC B0 ;  /* 0x0000000000007941 */ /* 0x000fea0003800000 */
.L_x_10516:
        /* <DEDUP_REMOVED lines=35> */
.L_x_10522:
[----:B-1----:R-:W1:Y:S01]  /*8cd0*/  S2R R2, SR_TID.X ;  /* 0x0000000000027919 */ /* 0x002e620000002100 */
[----:B------:R-:W-:Y:S01]  /*8ce0*/  IMAD R3, R12, 0x8, R19 ;  /* 0x000000080c037824 */ /* 0x000fe200078e0213 */
[----:B-1----:R-:W-:Y:S02]  /*8cf0*/  LOP3.LUT R5, R2, 0x7f, RZ, 0xc0, !PT ;  /* 0x0000007f02057812 */ /* 0x002fe400078ec0ff */
[----:B------:R-:W-:Y:S02]  /*8d00*/  SHF.L.U32 R2, R13, 0x1f, RZ ;  /* 0x0000001f0d027819 */ /* 0x000fe400000006ff */
[----:B------:R-:W-:Y:S02]  /*8d10*/  ISETP.NE.AND P1, PT, R5, RZ, PT ;  /* 0x000000ff0500720c */ /* 0x000fe40003f25270 */
[----:B------:R-:W1:Y:S02]  /*8d20*/  SYNCS.PHASECHK.TRANS64.TRYWAIT P2, [R3+URZ+0x30840], R2 ;  /* 0x03084002030075a7 */ /* 0x000e64000804017f */
[----:B-1----:R-:W-:Y:S09]  /*8d30*/  @!P2 BRA `(.L_x_10523) ;  /* 0x000000180028a947 */ /* 0x002ff20003800000 */
.L_x_10569:
[----:B------:R-:W-:Y:S05]  /*8d40*/  @P1 BRA `(.L_x_10524) ;  /* 0x0000000000141947 */ /* 0x000fea0003800000 */
[----:B------:R-:W-:Y:S01]  /*8d50*/  ISETP.NE.AND P2, PT, R27, RZ, PT ;  /* 0x000000ff1b00720c */ /* 0x000fe20003f45270 */
[----:B-1----:R-:W-:-:S04]  /*8d60*/  IMAD.MOV.U32 R2, RZ, RZ, 0x6000 ;  /* 0x00006000ff027424 */ /* 0x002fc800078e00ff */
[----:B------:R2:W-:Y:S08]  /*8d70*/  SYNCS.ARRIVE.TRANS64 RZ, [R3+URZ+0x30830], R2 ;  /* 0x0308300203ff79a7 */ /* 0x0005f0000800003f */
[----:B------:R-:W-:Y:S05]  /*8d80*/  @!P2 BRA `(.L_x_10524) ;  /* 0x000000000004a947 */ /* 0x000fea0003800000 */
[----:B------:R-:W-:Y:S01]  /*8d90*/  BPT.TRAP 0x1 ;  /* 0x000000040000795c */ /* 0x000fe20000300000 */
.L_x_10524:
[----:B-12---:R-:W-:Y:S01]  /*8da0*/  IMAD R2, R12, 0x6000, R19 ;  /* 0x000060000c027824 */ /* 0x006fe200078e0213 */
[----:B------:R-:W-:Y:S01]  /*8db0*/  R2UR UR9, R3 ;  /* 0x00000000030972ca */ /* 0x000fe200000e0000 */
[----:B------:R-:W-:Y:S01]  /*8dc0*/  UIADD3 UR4, UP0, UR40, 0x370, URZ ;  /* 0x0000037028047890 */ /* 0x000fe2000ff1e03f */
[----:B------:R-:W-:Y:S01]  /*8dd0*/  R2UR UR11, R9 ;  /* 0x00000000090b72ca */ /* 0x000fe200000e0000 */
[----:B------:R-:W-:Y:S01]  /*8de0*/  VIADD R3, R19, 0x30800 ;  /* 0x0003080013037836 */ /* 0x000fe20000000000 */
[----:B------:R-:W-:Y:S01]  /*8df0*/  R2UR UR8, R2 ;  /* 0x00000000020872ca */ /* 0x000fe200000e0000 */
[----:B------:R-:W-:Y:S01]  /*8e00*/  UIADD3.X UR5, URZ, UR41, URZ, UP0, !UPT ;  /* 0x000000293f057290 */ /* 0x000fe200087fe43f */
[----:B------:R-:W-:Y:S01]  /*8e10*/  R2UR UR12, R0 ;  /* 0x00000000000c72ca */ /* 0x000fe200000e0000 */
[----:B------:R-:W-:Y:S01]  /*8e20*/  IMAD R2, R16, 0x8, R3 ;  /* 0x0000000810027824 */ /* 0x000fe200078e0203 */
[----:B-----5:R-:W-:Y:S01]  /*8e30*/  R2UR UR13, R4 ;  /* 0x00000000040d72ca */ /* 0x020fe200000e0000 */
[----:B------:R-:W-:Y:S01]  /*8e40*/  UMOV UR6, 0x0 ;  /* 0x0000000000067882 */ /* 0x000fe20000000000 */
[----:B------:R-:W-:Y:S01]  /*8e50*/  SHF.L.U32 R5, R17, 0x1f, RZ ;  /* 0x0000001f11057819 */ /* 0x000fe200000006ff */
[----:B------:R-:W-:Y:S01]  /*8e60*/  UMOV UR7, 0x14f00000 ;  /* 0x14f0000000077882 */ /* 0x000fe20000000000 */
[----:B------:R-:W-:Y:S01]  /*8e70*/  UMOV UR10, URZ ;  /* 0x0000003f000a7c82 */ /* 0x000fe20008000000 */
[----:B------:R-:W-:-:S02]  /*8e80*/  UIADD3 UR9, UR9, 0x30830, URZ ;  /* 0x0003083009097890 */ /* 0x000fc4000fffe03f */
[----:B------:R-:W-:Y:S02]  /*8e90*/  UIMAD UR11, UR11, 0xc0, URZ ;  /* 0x000000c00b0b78a4 */ /* 0x000fe4000f8e023f */
[----:B------:R-:W-:-:S09]  /*8ea0*/  UIADD3 UR8, UR8, 0x12400, URZ ;  /* 0x0001240008087890 */ /* 0x000fd2000fffe03f */
[----:B------:R1:W-:Y:S01]  /*8eb0*/  UTMALDG.4D [UR8], [UR4], desc[UR6] ;  /* 0x00000608040075b4 */ /* 0x0003e20008019000 */
[----:B------:R-:W2:Y:S02]  /*8ec0*/  SYNCS.PHASECHK.TRANS64.TRYWAIT P2, [R2+URZ+0x60], R5 ;  /* 0x00006005020075a7 */ /* 0x000ea4000804017f */
[----:B-12---:R-:W-:Y:S05]  /*8ed0*/  @!P2 BRA `(.L_x_10525) ;  /* 0x0000001400d4a947 */ /* 0x006fea0003800000 */
.L_x_10570:
[----:B------:R-:W-:Y:S05]  /*8ee0*/  @P1 BRA `(.L_x_10526) ;  /* 0x0000000000181947 */ /* 0x000fea0003800000 */
[----:B------:R-:W-:Y:S01]  /*8ef0*/  ISETP.NE.AND P1, PT, R27, RZ, PT ;  /* 0x000000ff1b00720c */ /* 0x000fe20003f25270 */
[----:B-1----:R-:W-:Y:S02]  /*8f00*/  IMAD R2, R16, 0x8, R19 ;  /* 0x0000000810027824 */ /* 0x002fe400078e0213 */
[----:B------:R-:W-:-:S04]  /*8f10*/  IMAD.MOV.U32 R3, RZ, RZ, 0x6000 ;  /* 0x00006000ff037424 */ /* 0x000fc800078e00ff */
[----:B------:R2:W-:Y:S06]  /*8f20*/  SYNCS.ARRIVE.TRANS64 RZ, [R2+URZ+0x30850], R3 ;  /* 0x0308500302ff79a7 */ /* 0x0005ec000800003f */
[----:B------:R-:W-:Y:S05]  /*8f30*/  @!P1 BRA `(.L_x_10526) ;  /* 0x0000000000049947 */ /* 0x000fea0003800000 */
[----:B------:R-:W-:Y:S01]  /*8f40*/  BPT.TRAP 0x1 ;  /* 0x000000040000795c */ /* 0x000fe20000300000 */
.L_x_10526:
[--C-:B--2---:R-:W-:Y:S01]  /*8f50*/  IMAD R3, R16, 0x6000, R19.reuse ;  /* 0x0000600010037824 */ /* 0x104fe200078e0213 */
[----:B------:R-:W-:Y:S01]  /*8f60*/  R2UR UR11, R18 ;  /* 0x00000000120b72ca */ /* 0x000fe200000e0000 */
[----:B-1----:R-:W-:Y:S01]  /*8f70*/  IMAD R2, R16, 0x8, R19 ;  /* 0x0000000810027824 */ /* 0x002fe200078e0213 */
        /* <DEDUP_REMOVED lines=8> */
[----:B------:R-:W-:Y:S01]  /*9000*/  UMOV UR10, URZ ;  /* 0x0000003f000a7c82 */ /* 0x000fe20008000000 */
[----:B------:R-:W-:-:S02]  /*9010*/  IMAD.MOV.U32 R7, RZ, RZ, R4 ;  /* 0x000000ffff077224 */ /* 0x000fc400078e0004 */
[----:B------:R-:W-:Y:S01]  /*9020*/  UIMAD UR11, UR11, 0xc0, URZ ;  /* 0x000000c00b0b78a4 */ /* 0x000fe2000f8e023f */
[----:B------:R-:W-:-:S03]  /*9030*/  IMAD.MOV.U32 R18, RZ, RZ, R9 ;  /* 0x000000ffff127224 */ /* 0x000fc600078e0009 */
[----:B------:R-:W-:Y:S02]  /*9040*/  UIADD3 UR8, UR8, 0x400, URZ ;  /* 0x0000040008087890 */ /* 0x000fe4000fffe03f */
[----:B------:R-:W-:-:S09]  /*9050*/  UIADD3 UR9, UR9, 0x30850, URZ ;  /* 0x0003085009097890 */ /* 0x000fd2000fffe03f */
[----:B------:R1:W-:Y:S02]  /*9060*/  UTMALDG.4D [UR8], [UR4], desc[UR6] ;  /* 0x00000608040075b4 */ /* 0x0003e40008019000 */
[----:B-1----:R-:W-:Y:S01]  /*9070*/  NOP ;  /* 0x0000000000007918 */ /* 0x002fe20000000000 */
.L_x_10521:
[----:B------:R-:W-:Y:S05]  /*9080*/  BSYNC B0 ;  /* 0x0000000000007941 */ /* 0x000fea0003800000 */
.L_x_10520:
[----:B------:R-:W-:Y:S02]  /*9090*/  VIADD R9, R24, 0xfffffffd ;  /* 0xfffffffd18097836 */ /* 0x000fe40000000000 */
[----:B------:R-:W-:Y:S02]  /*90a0*/  IMAD.MOV.U32 R16, RZ, RZ, R12 ;  /* 0x000000ffff107224 */ /* 0x000fe400078e000c */
[----:B------:R-:W-:-:S07]  /*90b0*/  IMAD.MOV.U32 R17, RZ, RZ, R13 ;  /* 0x000000ffff117224 */ /* 0x000fce00078e000d */
.L_x_10519:
[----:B------:R-:W-:Y:S01]  /*90c0*/  IMAD.MOV R11, RZ, RZ, -R11 ;  /* 0x000000ffff0b7224 */ /* 0x000fe200078e0a0b */
[----:B------:R-:W-:Y:S04]  /*90d0*/  BSSY B0, `(.L_x_10518) ;  /* 0x00000b4000007945 */ /* 0x000fe80003800000 */
[----:B------:R-:W-:-:S13]  /*90e0*/  ISETP.NE.AND P1, PT, R10, R11, PT ;  /* 0x0000000b0a00720c */ /* 0x000fda0003f25270 */
[----:B------:R-:W-:Y:S05]  /*90f0*/  @!P1 BRA `(.L_x_10527) ;  /* 0x0000000800c49947 */ /* 0x000fea0003800000 */
[----:B------:R-:W-:-:S07]  /*9100*/  IMAD.MOV.U32 R4, RZ, RZ, R7 ;  /* 0x000000ffff047224 */ /* 0x000fce00078e0007 */
.L_x_10542:
        /* <DEDUP_REMOVED lines=11> */
[----:B------:R-:W-:Y:S02]  /*91c0*/  ULDC.64 UR4, c[0x0][0x408] ;  /* 0x0001020000047ab9 */ /* 0x000fe40000000a00 */
        /* <DEDUP_REMOVED lines=16> */
.L_x_10530:
[----:B------:R-:W1:Y:S01]  /*92d0*/  S2R R2, SR_TID.X ;  /* 0x0000000000027919 */ /* 0x000e620000002100 */
[----:B------:R-:W-:Y:S01]  /*92e0*/  IMAD R3, R10, 0x8, R19 ;  /* 0x000000080a037824 */ /* 0x000fe200078e0213 */
[----:B-1----:R-:W-:Y:S02]  /*92f0*/  LOP3.LUT R5, R2, 0x7f, RZ, 0xc0, !PT ;  /* 0x0000007f02057812 */ /* 0x002fe400078ec0ff */
[----:B------:R-:W-:Y:S02]  /*9300*/  SHF.L.U32 R2, R11, 0x1f, RZ ;  /* 0x0000001f0b027819 */ /* 0x000fe400000006ff */
[----:B------:R-:W-:Y:S02]  /*9310*/  ISETP.NE.AND P1, PT, R5, RZ, PT ;  /* 0x000000ff0500720c */ /* 0x000fe40003f25270 */
[----:B------:R-:W1:Y:S02]  /*9320*/  SYNCS.PHASECHK.TRANS64.TRYWAIT P2, [R3+URZ+0x30840], R2 ;  /* 0x03084002030075a7 */ /* 0x000e64000804017f */
[----:B-1----:R-:W-:Y:S09]  /*9330*/  @!P2 BRA `(.L_x_10531) ;  /* 0x0000001000d0a947 */ /* 0x002ff20003800000 */
.L_x_10571:
[----:B------:R-:W-:Y:S05]  /*9340*/  @P1 BRA `(.L_x_10532) ;  /* 0x0000000000141947 */ /* 0x000fea0003800000 */
[----:B------:R-:W-:Y:S01]  /*9350*/  ISETP.NE.AND P2, PT, R27, RZ, PT ;  /* 0x000000ff1b00720c */ /* 0x000fe20003f45270 */
[----:B-1----:R-:W-:-:S04]  /*9360*/  IMAD.MOV.U32 R2, RZ, RZ, 0x6000 ;  /* 0x00006000ff027424 */ /* 0x002fc800078e00ff */
[----:B------:R2:W-:Y:S08]  /*9370*/  SYNCS.ARRIVE.TRANS64 RZ, [R3+URZ+0x30830], R2 ;  /* 0x0308300203ff79a7 */ /* 0x0005f0000800003f */
[----:B------:R-:W-:Y:S05]  /*9380*/  @!P2 BRA `(.L_x_10532) ;  /* 0x000000000004a947 */ /* 0x000fea0003800000 */
[----:B------:R-:W-:Y:S01]  /*9390*/  BPT.TRAP 0x1 ;  /* 0x000000040000795c */ /* 0x000fe20000300000 */
.L_x_10532:
        /* <DEDUP_REMOVED lines=20> */
.L_x_10572:
[----:B------:R-:W-:Y:S05]  /*94e0*/  @P1 BRA `(.L_x_10534) ;  /* 0x0000000000141947 */ /* 0x000fea0003800000 */
[----:B------:R-:W-:Y:S01]  /*94f0*/  ISETP.NE.AND P1, PT, R27, RZ, PT ;  /* 0x000000ff1b00720c */ /* 0x000fe20003f25270 */
[----:B------:R-:W-:-:S04]  /*9500*/  IMAD.MOV.U32 R3, RZ, RZ, 0x6000 ;  /* 0x00006000ff037424 */ /* 0x000fc800078e00ff */
[----:B------:R2:W-:Y:S08]  /*9510*/  SYNCS.ARRIVE.TRANS64 RZ, [R2+URZ+0x50], R3 ;  /* 0x0000500302ff79a7 */ /* 0x0005f0000800003f */
[----:B------:R-:W-:Y:S05]  /*9520*/  @!P1 BRA `(.L_x_10534) ;  /* 0x0000000000049947 */ /* 0x000fea0003800000 */
[----:B------:R-:W-:Y:S01]  /*9530*/  BPT.TRAP 0x1 ;  /* 0x000000040000795c */ /* 0x000fe20000300000 */
.L_x_10534:
[----:B------:R-:W-:Y:S01]  /*9540*/  IMAD R16, R16, 0x6000, R19 ;  /* 0x0000600010107824 */ /* 0x000fe200078e0213 */
        /* <DEDUP_REMOVED lines=8> */
[----:B------:R-:W-:Y:S01]  /*95d0*/  R2UR UR12, R0 ;  /* 0x00000000000c72ca */ /* 0x000fe200000e0000 */
[----:B------:R-:W-:Y:S01]  /*95e0*/  UMOV UR10, URZ ;  /* 0x0000003f000a7c82 */ /* 0x000fe20008000000 */
[----:B------:R-:W-:-:S02]  /*95f0*/  IMAD.MOV.U32 R18, RZ, RZ, R12 ;  /* 0x000000ffff127224 */ /* 0x000fc400078e000c */
[----:B------:R-:W-:Y:S01]  /*9600*/  IMAD.MOV.U32 R7, RZ, RZ, R4 ;  /* 0x000000ffff077224 */ /* 0x000fe200078e0004 */
[----:B------:R-:W-:Y:S02]  /*9610*/  UIMAD UR11, UR11, 0xc0, URZ ;  /* 0x000000c00b0b78a4 */ /* 0x000fe4000f8e023f */
[----:B------:R-:W-:Y:S02]  /*9620*/  UIADD3 UR9, UR9, 0x50, URZ ;  /* 0x0000005009097890 */ /* 0x000fe4000fffe03f */
[----:B------:R-:W-:-:S09]  /*9630*/  UIADD3 UR8, UR8, 0x400, URZ ;  /* 0x0000040008087890 */ /* 0x000fd2000fffe03f */
[----:B------:R3:W-:Y:S02]  /*9640*/  UTMALDG.4D [UR8], [UR4], desc[UR6] ;  /* 0x00000608040075b4 */ /* 0x0007e40008019000 */
[----:B---3--:R-:W-:Y:S01]  /*9650*/  NOP ;  /* 0x0000000000007918 */ /* 0x008fe20000000000 */
.L_x_10529:
[----:B------:R-:W-:Y:S05]  /*9660*/  BSYNC B1 ;  /* 0x0000000000017941 */ /* 0x000fea0003800000 */
.L_x_10528:
        /* <DEDUP_REMOVED lines=28> */
.L_x_10537:
[----:B------:R-:W1:Y:S01]  /*9830*/  S2R R2, SR_TID.X ;  /* 0x0000000000027919 */ /* 0x000e620000002100 */
[----:B------:R-:W-:Y:S02]  /*9840*/  SHF.L.U32 R3, R17, 0x1f, RZ ;  /* 0x0000001f11037819 */ /* 0x000fe400000006ff */
[----:B-1----:R-:W-:Y:S01]  /*9850*/  LOP3.LUT R5, R2, 0x7f, RZ, 0xc0, !PT ;  /* 0x0000007f02057812 */ /* 0x002fe200078ec0ff */
[----:B------:R-:W-:-:S03]  /*9860*/  IMAD R2, R16, 0x8, R19 ;  /* 0x0000000810027824 */ /* 0x000fc600078e0213 */
[----:B------:R-:W-:Y:S01]  /*9870*/  ISETP.NE.AND P1, PT, R5, RZ, PT ;  /* 0x000000ff0500720c */ /* 0x000fe20003f25270 */
[----:B------:R-:W1:Y:S02]  /*9880*/  SYNCS.PHASECHK.TRANS64.TRYWAIT P2, [R2+URZ+0x30840], R3 ;  /* 0x03084003020075a7 */ /* 0x000e64000804017f */
[----:B-1----:R-:W-:Y:S10]  /*9890*/  @!P2 BRA `(.L_x_10538) ;  /* 0x0000000c00a0a947 */ /* 0x002ff40003800000 */
.L_x_10573:
[----:B------:R-:W-:Y:S05]  /*98a0*/  @P1 BRA `(.L_x_10539) ;  /* 0x0000000000141947 */ /* 0x000fea0003800000 */
[----:B------:R-:W-:Y:S01]  /*98b0*/  ISETP.NE.AND P2, PT, R27, RZ, PT ;  /* 0x000000ff1b00720c */ /* 0x000fe20003f45270 */
[----:B-1----:R-:W-:-:S04]  /*98c0*/  IMAD.MOV.U32 R3, RZ, RZ, 0x6000 ;  /* 0x00006000ff037424 */ /* 0x002fc800078e00ff */
[----:B------:R2:W-:Y:S08]  /*98d0*/  SYNCS.ARRIVE.TRANS64 RZ, [R2+URZ+0x30830], R3 ;  /* 0x0308300302ff79a7 */ /* 0x0005f0000800003f */
[----:B------:R-:W-:Y:S05]  /*98e0*/  @!P2 BRA `(.L_x_10539) ;  /* 0x000000000004a947 */ /* 0x000fea0003800000 */
[----:B------:R-:W-:Y:S01]  /*98f0*/  BPT.TRAP 0x1 ;  /* 0x000000040000795c */ /* 0x000fe20000300000 */
.L_x_10539:
[----:B-12---:R-:W-:Y:S01]  /*9900*/  IMAD R2, R16, 0x6000, R19 ;  /* 0x0000600010027824 */ /* 0x006fe200078e0213 */
[----:B------:R-:W-:Y:S01]  /*9910*/  R2UR UR11, R13 ;  /* 0x000000000d0b72ca */ /* 0x000fe200000e0000 */
[----:B------:R-:W-:Y:S01]  /*9920*/  VIADD R3, R19, 0x30800 ;  /* 0x0003080013037836 */ /* 0x000fe20000000000 */
[----:B------:R-:W-:Y:S01]  /*9930*/  UIADD3 UR4, UP0, UR40, 0x370, URZ ;  /* 0x0000037028047890 */ /* 0x000fe2000ff1e03f */
[----:B------:R-:W-:Y:S01]  /*9940*/  R2UR UR12, R0 ;  /* 0x00000000000c72ca */ /* 0x000fe200000e0000 */
[----:B------:R-:W-:Y:S01]  /*9950*/  UMOV UR6, 0x0 ;  /* 0x0000000000067882 */ /* 0x000fe20000000000 */
[----:B------:R-:W-:Y:S01]  /*9960*/  R2UR UR8, R2 ;  /* 0x00000000020872ca */ /* 0x000fe200000e0000 */
[--C-:B------:R-:W-:Y:S01]  /*9970*/  IMAD R2, R16, 0x8, R3.reuse ;  /* 0x0000000810027824 */ /* 0x100fe200078e0203 */
[----:B-----5:R-:W-:Y:S01]  /*9980*/  R2UR UR13, R4 ;  /* 0x00000000040d72ca */ /* 0x020fe200000e0000 */
[----:B------:R-:W-:Y:S01]  /*9990*/  UIADD3.X UR5, URZ, UR41, URZ, UP0, !UPT ;  /* 0x000000293f057290 */ /* 0x000fe200087fe43f */
[----:B------:R-:W-:Y:S01]  /*99a0*/  SHF.L.U32 R11, R11, 0x1f, RZ ;  /* 0x0000001f0b0b7819 */ /* 0x000fe200000006ff */
[----:B------:R-:W-:Y:S01]  /*99b0*/  UMOV UR7, 0x14f00000 ;  /* 0x14f0000000077882 */ /* 0x000fe20000000000 */
[----:B------:R-:W-:Y:S01]  /*99c0*/  R2UR UR9, R2 ;  /* 0x00000000020972ca */ /* 0x000fe200000e0000 */
[----:B------:R-:W-:Y:S01]  /*99d0*/  IMAD R2, R10, 0x8, R3 ;  /* 0x000000080a027824 */ /* 0x000fe200078e0203 */
[----:B------:R-:W-:Y:S01]  /*99e0*/  UIMAD UR11, UR11, 0xc0, URZ ;  /* 0x000000c00b0b78a4 */ /* 0x000fe2000f8e023f */
[----:B------:R-:W-:-:S04]  /*99f0*/  UMOV UR10, URZ ;  /* 0x0000003f000a7c82 */ /* 0x000fc80008000000 */
[----:B------:R-:W-:-:S06]  /*9a00*/  UIADD3 UR8, UR8, 0x12400, URZ ;  /* 0x0001240008087890 */ /* 0x000fcc000fffe03f */
[----:B------:R-:W-:-:S09]  /*9a10*/  UIADD3 UR9, UR9, 0x30, URZ ;  /* 0x0000003009097890 */ /* 0x000fd2000fffe03f */
[----:B------:R1:W-:Y:S01]  /*9a20*/  UTMALDG.4D [UR8], [UR4], desc[UR6] ;  /* 0x00000608040075b4 */ /* 0x0003e20008019000 */
[----:B------:R-:W2:Y:S02]  /*9a30*/  SYNCS.PHASECHK.TRANS64.TRYWAIT P2, [R2+URZ+0x60], R11 ;  /* 0x0000600b020075a7 */ /* 0x000ea4000804017f */
[----:B-12---:R-:W-:Y:S05]  /*9a40*/  @!P2 BRA `(.L_x_10540) ;  /* 0x0000000c0048a947 */ /* 0x006fea0003800000 */
.L_x_10574:
[----:B------:R-:W-:Y:S05]  /*9a50*/  @P1 BRA `(.L_x_10541) ;  /* 0x0000000000141947 */ /* 0x000fea0003800000 */
[----:B------:R-:W-:Y:S01]  /*9a60*/  ISETP.NE.AND P1, PT, R27, RZ, PT ;  /* 0x000000ff1b00720c */ /* 0x000fe20003f25270 */
[----:B------:R-:W-:-:S04]  /*9a70*/  IMAD.MOV.U32 R3, RZ, RZ, 0x6000 ;  /* 0x00006000ff037424 */ /* 0x000fc800078e00ff */
[----:B------:R2:W-:Y:S08]  /*9a80*/  SYNCS.ARRIVE.TRANS64 RZ, [R2+URZ+0x50], R3 ;  /* 0x0000500302ff79a7 */ /* 0x0005f0000800003f */
[----:B------:R-:W-:Y:S05]  /*9a90*/  @!P1 BRA `(.L_x_10541) ;  /* 0x0000000000049947 */ /* 0x000fea0003800000 */
[----:B------:R-:W-:Y:S01]  /*9aa0*/  BPT.TRAP 0x1 ;  /* 0x000000040000795c */ /* 0x000fe20000300000 */
.L_x_10541:
        /* <DEDUP_REMOVED lines=18> */
.L_x_10536:
[----:B------:R-:W-:Y:S05]  /*9bd0*/  BSYNC B1 ;  /* 0x0000000000017941 */ /* 0x000fea0003800000 */
.L_x_10535:
[C---:B------:R-:W-:Y:S01]  /*9be0*/  ISETP.GT.AND P1, PT, R9.reuse, 0x1, PT ;  /* 0x000000010900780c */ /* 0x040fe20003f24270 */
[----:B------:R-:W-:-:S12]  /*9bf0*/  VIADD R9, R9, 0xfffffffe ;  /* 0xfffffffe09097836 */ /* 0x000fd80000000000 */
[----:B------:R-:W-:Y:S05]  /*9c00*/  @P1 BRA `(.L_x_10542) ;  /* 0xfffffff400401947 */ /* 0x000fea000383ffff */
.L_x_10527:
[----:B------:R-:W-:Y:S05]  /*9c10*/  BSYNC B0 ;  /* 0x0000000000007941 */ /* 0x000fea0003800000 */
.L_x_10518:
        /* <DEDUP_REMOVED lines=9> */
.L_x_10575:
[----:B------:R-:W-:Y:S05]  /*9cb0*/  @P1 BRA `(.L_x_10546) ;  /* 0x0000000000141947 */ /* 0x000fea0003800000 */
[----:B------:R-:W-:Y:S01]  /*9cc0*/  ISETP.NE.AND P0, PT, R27, RZ, PT ;  /* 0x000000ff1b00720c */ /* 0x000fe20003f05270 */
[----:B-1----:R-:W-:-:S04]  /*9cd0*/  IMAD.MOV.U32 R2, RZ, RZ, 0x6000 ;  /* 0x00006000ff027424 */ /* 0x002fc800078e00ff */
[----:B------:R2:W-:Y:S08]  /*9ce0*/  SYNCS.ARRIVE.TRANS64 RZ, [R3+URZ+0x30850], R2 ;  /* 0x0308500203ff79a7 */ /* 0x0005f0000800003f */
[----:B------:R-:W-:Y:S05]  /*9cf0*/  @!P0 BRA `(.L_x_10546) ;  /* 0x0000000000048947 */ /* 0x000fea0003800000 */
[----:B------:R-:W-:Y:S01]  /*9d00*/  BPT.TRAP 0x1 ;  /* 0x000000040000795c */ /* 0x000fe20000300000 */
.L_x_10546:
        /* <DEDUP_REMOVED lines=10> */
[----:B------:R-:W-:-:S04]  /*9db0*/  UMOV UR10, URZ ;  /* 0x0000003f000a7c82 */ /* 0x000fc80008000000 */
[----:B------:R-:W-:Y:S02]  /*9dc0*/  UIMAD UR11, UR11, 0xc0, URZ ;  /* 0x000000c00b0b78a4 */ /* 0x000fe4000f8e023f */
[----:B------:R-:W-:Y:S02]  /*9dd0*/  UIADD3 UR9, UR9, 0x30850, URZ ;  /* 0x0003085009097890 */ /* 0x000fe4000fffe03f */
[----:B------:R-:W-:-:S09]  /*9de0*/  UIADD3 UR8, UR8, 0x400, URZ ;  /* 0x0000040008087890 */ /* 0x000fd2000fffe03f */
[----:B------:R3:W-:Y:S02]  /*9df0*/  UTMALDG.4D [UR8], [UR4], desc[UR6] ;  /* 0x00000608040075b4 */ /* 0x0007e40008019000 */
[----:B---3--:R-:W-:Y:S01]  /*9e00*/  NOP ;  /* 0x0000000000007918 */ /* 0x008fe20000000000 */
.L_x_10544:
[----:B------:R-:W-:Y:S05]  /*9e10*/  BSYNC B0 ;  /* 0x0000000000007941 */ /* 0x000fea0003800000 */
.L_x_10543:
        /* <DEDUP_REMOVED lines=11> */
.L_x_10505:
[----:B-12---:R-:W1:Y:S01]  /*9ed0*/  S2R R3, SR_CgaCtaId ;  /* 0x0000000000037919 */ /* 0x006e620000008800 */
[----:B------:R-:W-:Y:S01]  /*9ee0*/  MOV R0, 0x400 ;  /* 0x0000040000007802 */ /* 0x000fe20000000f00 */
[----:B------:R-:W-:Y:S01]  /*9ef0*/  BSSY B0, `(.L_x_10548) ;  /* 0x0000005000007945 */ /* 0x000fe20003800000 */
[----:B------:R-:W-:Y:S02]  /*9f00*/  SHF.L.U32 R29, R29, 0x1f, RZ ;  /* 0x0000001f1d1d7819 */ /* 0x000fe400000006ff */
[----:B-1----:R-:W-:-:S04]  /*9f10*/  LEA R8, R3, R0, 0x18 ;  /* 0x0000000003087211 */ /* 0x002fc800078ec0ff */
[----:B------:R-:W1:Y:S02]  /*9f20*/  SYNCS.PHASECHK.TRANS64.TRYWAIT P0, [R8+URZ+0x30820], R29 ;  /* 0x0308201d080075a7 */ /* 0x000e64000800017f */
[----:B-1----:R-:W-:Y:S05]  /*9f30*/  @!P0 BRA `(.L_x_10549) ;  /* 0x0000000800348947 */ /* 0x002fea0003800000 */
.L_x_10576:
[----:B------:R-:W-:Y:S05]  /*9f40*/  BSYNC B0 ;  /* 0x0000000000007941 */ /* 0x000fea0003800000 */
.L_x_10548:
[----:B------:R-:W-:-:S03]  /*9f50*/  UMOV UR4, 0xffffffff ;  /* 0xffffffff00047882 */ /* 0x000fc60000000000 */
[----:B------:R-:W-:Y:S05]  /*9f60*/  BRA.DIV UR4, `(.L_x_10550) ;  /* 0x0000000a043c7947 */ /* 0x000fea000b800000 */
[----:B------:R-:W2:Y:S02]  /*9f70*/  S2R R0, SR_TID.X ;  /* 0x0000000000007919 */ /* 0x000ea40000002100 */
[----:B--2---:R-:W-:-:S04]  /*9f80*/  SHF.R.U32.HI R0, RZ, 0x5, R0 ;  /* 0x00000005ff007819 */ /* 0x004fc80000011600 */
[----:B------:R-:W-:-:S05]  /*9f90*/  LOP3.LUT R0, R0, 0x3, RZ, 0xc0, !PT ;  /* 0x0000000300007812 */ /* 0x000fca00078ec0ff */
[----:B------:R2:W3:Y:S02]  /*9fa0*/  SHFL.IDX PT, R14, R0, RZ, 0x1f ;  /* 0x00001fff000e7589 */ /* 0x0004e400000e0000 */
.L_x_10579:
[----:B---3--:R-:W-:Y:S01]  /*9fb0*/  ISETP.NE.AND P0, PT, R14, RZ, PT ;  /* 0x000000ff0e00720c */ /* 0x008fe20003f05270 */
[----:B------:R-:W-:-:S12]  /*9fc0*/  BSSY B0, `(.L_x_10551) ;  /* 0x0000024000007945 */ /* 0x000fd80003800000 */
[----:B------:R-:W-:Y:S05]  /*9fd0*/  @P0 BRA `(.L_x_10552) ;  /* 0x0000000000880947 */ /* 0x000fea0003800000 */
[----:B------:R-:W-:-:S03]  /*9fe0*/  UMOV UR4, 0xffffffff ;  /* 0xffffffff00047882 */ /* 0x000fc60000000000 */
[----:B------:R-:W-:Y:S05]  /*9ff0*/  BRA.DIV UR4, `(.L_x_10553) ;  /* 0x0000000a044c7947 */ /* 0x000fea000b800000 */
[----:B------:R-:W-:-:S13]  /*a000*/  ELECT P6, URZ, PT ;  /* 0x00000000003f782f */ /* 0x000fda00038c0000 */
.L_x_10582:
[----:B------:R-:W-:Y:S05]  /*a010*/  @!P6 BRA `(.L_x_10552) ;  /* 0x000000000078e947 */ /* 0x000fea0003800000 */
[----:B--2---:R-:W2:Y:S02]  /*a020*/  LDL.LU R0, [R1+0x10] ;  /* 0x0000100001007983 */ /* 0x004ea40000300800 */
[----:B--2---:R-:W-:-:S04]  /*a030*/  LOP3.LUT R0, R0, 0x2, RZ, 0xfc, !PT ;  /* 0x0000000200007812 */ /* 0x004fc800078efcff */
[----:B------:R-:W-:-:S13]  /*a040*/  ISETP.NE.AND P2, PT, R0, 0x3, PT ;  /* 0x000000030000780c */ /* 0x000fda0003f45270 */
[----:B------:R-:W-:Y:S05]  /*a050*/  @!P2 BRA `(.L_x_10554) ;  /* 0x000000000004a947 */ /* 0x000fea0003800000 */
[----:B------:R-:W-:Y:S01]  /*a060*/  BPT.TRAP 0x1 ;  /* 0x000000040000795c */ /* 0x000fe20000300000 */
.L_x_10554:
        /* <DEDUP_REMOVED lines=12> */
.L_x_10583:
[----:B------:R-:W3:Y:S02]  /*a130*/  SYNCS.PHASECHK.TRANS64.TRYWAIT P0, [R3+URZ], R0 ;  /* 0x00000000030075a7 */ /* 0x000ee4000800017f */
[----:B---3--:R-:W-:Y:S05]  /*a140*/  @!P0 BRA `(.L_x_10556) ;  /* 0x00000008002c8947 */ /* 0x008fea0003800000 */
.L_x_10584:
[----:B------:R-:W-:Y:S05]  /*a150*/  @!P2 BRA `(.L_x_10557) ;  /* 0x000000000004a947 */ /* 0x000fea0003800000 */
[----:B------:R-:W-:Y:S01]  /*a160*/  BPT.TRAP 0x1 ;  /* 0x000000040000795c */ /* 0x000fe20000300000 */
.L_x_10557:
[----:B---3--:R-:W-:-:S04]  /*a170*/  VIADD R3, R8, 0x30860 ;  /* 0x0003086008037836 */ /* 0x008fc80000000000 */
[----:B--2---:R-:W-:-:S04]  /*a180*/  IMAD R5, R16, 0x8, R3 ;  /* 0x0000000810057824 */ /* 0x004fc800078e0203 */
[----:B------:R-:W2:Y:S02]  /*a190*/  SYNCS.PHASECHK.TRANS64.TRYWAIT P0, [R5+URZ], R4 ;  /* 0x00000004050075a7 */ /* 0x000ea4000800017f */
[----:B--2---:R-:W-:Y:S05]  /*a1a0*/  @!P0 BRA `(.L_x_10558) ;  /* 0x0000000800288947 */ /* 0x004fea0003800000 */
.L_x_10585:
[----:B------:R-:W-:-:S07]  /*a1b0*/  IMAD R3, R6, 0x8, R3 ;  /* 0x0000000806037824 */ /* 0x000fce00078e0203 */
.L_x_10559:
[----:B---3--:R3:W4:Y:S02]  /*a1c0*/  SYNCS.PHASECHK.TRANS64.TRYWAIT P0, [R3+URZ], R0 ;  /* 0x00000000030075a7 */ /* 0x008724000800017f */
[----:B----4-:R-:W-:Y:S05]  /*a1d0*/  @!P0 NANOSLEEP.SYNCS 0x989680 ;  /* 0x009896800000895d */ /* 0x010fea0003900000 */
[----:B------:R-:W4:Y:S02]  /*a1e0*/  @!P0 SYNCS.PHASECHK.TRANS64 P0, [R3+URZ], R0 ;  /* 0x00000000030085a7 */ /* 0x000f24000800007f */
[----:B----4-:R-:W-:Y:S05]  /*a1f0*/  @!P0 BRA `(.L_x_10559) ;  /* 0xfffffffc00f08947 */ /* 0x010fea000383ffff */
.L_x_10552:
[----:B------:R-:W-:Y:S05]  /*a200*/  BSYNC B0 ;  /* 0x0000000000007941 */ /* 0x000fea0003800000 */
.L_x_10551:
[----:B------:R-:W-:Y:S05]  /*a210*/  EXIT ;  /* 0x000000000000794d */ /* 0x000fea0003800000 */
.L_x_10483:
[----:B-1----:R-:W-:-:S04]  /*a220*/  IMAD.U32 R3, RZ, RZ, UR40 ;  /* 0x00000028ff037e24 */ /* 0x002fc8000f8e00ff */
[----:B------:R1:W2:Y:S03]  /*a230*/  SYNCS.PHASECHK.TRANS64.TRYWAIT P1, [R3+URZ+0x30800], R0 ;  /* 0x03080000030075a7 */ /* 0x0002a6000802017f */
[----:B--2---:R-:W-:Y:S05]  /*a240*/  @!P1 NANOSLEEP.SYNCS 0x989680 ;  /* 0x009896800000995d */ /* 0x004fea0003900000 */
[----:B------:R-:W2:Y:S02]  /*a250*/  @!P1 SYNCS.PHASECHK.TRANS64 P1, [R3+URZ+0x30800], R0 ;  /* 0x03080000030095a7 */ /* 0x000ea4000802007f */
[----:B--2---:R-:W-:Y:S05]  /*a260*/  @!P1 BRA `(.L_x_10483) ;  /* 0xfffffffc00ec9947 */ /* 0x004fea000383ffff */
[----:B------:R-:W-:Y:S05]  /*a270*/  BRA `(.L_x_10560) ;  /* 0xffffff70001c7947 */ /* 0x000fea000383ffff */
.L_x_10487:
[----:B--2---:R2:W3:Y:S02]  /*a280*/  SYNCS.PHASECHK.TRANS64.TRYWAIT P2, [R4+URZ+0x30830], R3 ;  /* 0x03083003040075a7 */ /* 0x0044e4000804017f */
[----:B---3--:R-:W-:Y:S05]  /*a290*/  @!P2 NANOSLEEP.SYNCS 0x989680 ;  /* 0x009896800000a95d */ /* 0x008fea0003900000 */
[----:B------:R-:W3:Y:S02]  /*a2a0*/  @!P2 SYNCS.PHASECHK.TRANS64 P2, [R4+URZ+0x30830], R3 ;  /* 0x030830030400a5a7 */ /* 0x000ee4000804007f */
[----:B---3--:R-:W-:Y:S05]  /*a2b0*/  @!P2 BRA `(.L_x_10487) ;  /* 0xfffffffc00f0a947 */ /* 0x008fea000383ffff */
[----:B------:R-:W-:Y:S05]  /*a2c0*/  BRA `(.L_x_10486) ;  /* 0xffffff7000507947 */ /* 0x000fea000383ffff */
.L_x_10492:
[----:B---3--:R-:W-:-:S04]  /*a2d0*/  IMAD.U32 R3, RZ, RZ, UR7 ;  /* 0x00000007ff037e24 */ /* 0x008fc8000f8e00ff */
[----:B------:R3:W4:Y:S03]  /*a2e0*/  SYNCS.PHASECHK.TRANS64.TRYWAIT P2, [R3+URZ+0x30830], R0 ;  /* 0x03083000030075a7 */ /* 0x000726000804017f */
[----:B----4-:R-:W-:Y:S05]  /*a2f0*/  @!P2 NANOSLEEP.SYNCS 0x989680 ;  /* 0x009896800000a95d */ /* 0x010fea0003900000 */
[----:B------:R-:W4:Y:S02]  /*a300*/  @!P2 SYNCS.PHASECHK.TRANS64 P2, [R3+URZ+0x30830], R0 ;  /* 0x030830000300a5a7 */ /* 0x000f24000804007f */
[----:B----4-:R-:W-:Y:S05]  /*a310*/  @!P2 BRA `(.L_x_10492) ;  /* 0xfffffffc00eca947 */ /* 0x010fea000383ffff */
[----:B------:R-:W-:Y:S05]  /*a320*/  BRA `(.L_x_10489) ;  /* 0xffffff9c00a47947 */ /* 0x000fea000383ffff */
.L_x_10496:
[----:B--2---:R-:W-:-:S04]  /*a330*/  IMAD.U32 R3, RZ, RZ, UR7 ;  /* 0x00000007ff037e24 */ /* 0x004fc8000f8e00ff */
[----:B------:R2:W3:Y:S03]  /*a340*/  SYNCS.PHASECHK.TRANS64.TRYWAIT P2, [R3+URZ+0x30850], R0 ;  /* 0x03085000030075a7 */ /* 0x0004e6000804017f */
[----:B---3--:R-:W-:Y:S05]  /*a350*/  @!P2 NANOSLEEP.SYNCS 0x989680 ;  /* 0x009896800000a95d */ /* 0x008fea0003900000 */
[----:B------:R-:W3:Y:S02]  /*a360*/  @!P2 SYNCS.PHASECHK.TRANS64 P2, [R3+URZ+0x30850], R0 ;  /* 0x030850000300a5a7 */ /* 0x000ee4000804007f */
[----:B---3--:R-:W-:Y:S05]  /*a370*/  @!P2 BRA `(.L_x_10496) ;  /* 0xfffffffc00eca947 */ /* 0x008fea000383ffff */
[----:B------:R-:W-:Y:S05]  /*a380*/  BRA `(.L_x_10493) ;  /* 0xffffffa000247947 */ /* 0x000fea000383ffff */
.L_x_10501:
[----:B----4-:R-:W-:-:S04]  /*a390*/  IMAD.U32 R7, RZ, RZ, UR12 ;  /* 0x0000000cff077e24 */ /* 0x010fc8000f8e00ff */
[----:B------:R4:W1:Y:S03]  /*a3a0*/  SYNCS.PHASECHK.TRANS64.TRYWAIT P0, [R7+URZ+0x30850], R4 ;  /* 0x03085004070075a7 */ /* 0x000866000800017f */
[----:B-1----:R-:W-:Y:S05]  /*a3b0*/  @!P0 NANOSLEEP.SYNCS 0x989680 ;  /* 0x009896800000895d */ /* 0x002fea0003900000 */
[----:B------:R-:W1:Y:S02]  /*a3c0*/  @!P0 SYNCS.PHASECHK.TRANS64 P0, [R7+URZ+0x30850], R4 ;  /* 0x03085004070085a7 */ /* 0x000e64000800007f */
[----:B-1----:R-:W-:Y:S05]  /*a3d0*/  @!P0 BRA `(.L_x_10501) ;  /* 0xfffffffc00ec8947 */ /* 0x002fea000383ffff */
[----:B------:R-:W-:Y:S05]  /*a3e0*/  BRA `(.L_x_10500) ;  /* 0xffffffc400dc7947 */ /* 0x000fea000383ffff */
.L_x_10510:
        /* <DEDUP_REMOVED lines=11> */
.L_x_10562:
[----:B------:R-:W-:Y:S05]  /*a4a0*/  BSYNC B0 ;  /* 0x0000000000007941 */ /* 0x000fea0003800000 */
.L_x_10561:
[----:B------:R-:W-:Y:S05]  /*a4b0*/  BRA `(.L_x_10563) ;  /* 0xffffffe000387947 */ /* 0x000fea000383ffff */
.L_x_10511:
[----:B------:R-:W-:Y:S01]  /*a4c0*/  BSSY B0, `(.L_x_10564) ;  /* 0x0000006000007945 */ /* 0x000fe20003800000 */
[----:B------:R-:W-:-:S07]  /*a4d0*/  IMAD.MOV.U32 R15, RZ, RZ, -0x1 ;  /* 0xffffffffff0f7424 */ /* 0x000fce00078e00ff */
[----:B------:R-:W-:Y:S05]  /*a4e0*/  WARPSYNC.COLLECTIVE R15, `(.L_x_10565) ;  /* 0x000000000f0c7348 */ /* 0x000fea0003c00000 */
[----:B------:R-:W-:Y:S02]  /*a4f0*/  ELECT P6, UR62, PT ;  /* 0x00000000003e782f */ /* 0x000fe400038c0000 */
[----:B------:R-:W-:Y:S01]  /*a500*/  MOV R14, UR62 ;  /* 0x0000003e000e7c02 */ /* 0x000fe20008000f00 */
[----:B------:R-:W-:Y:S10]  /*a510*/  ENDCOLLECTIVE ;  /* 0x000000000000791b */ /* 0x000ff40003800000 */
.L_x_10565:
[----:B------:R-:W-:Y:S05]  /*a520*/  BSYNC B0 ;  /* 0x0000000000007941 */ /* 0x000fea0003800000 */
.L_x_10564:
[----:B------:R-:W-:Y:S05]  /*a530*/  BRA `(.L_x_10566) ;  /* 0xffffffe0002c7947 */ /* 0x000fea000383ffff */
.L_x_10514:
[----:B--2---:R2:W3:Y:S02]  /*a540*/  SYNCS.PHASECHK.TRANS64.TRYWAIT P1, [R5+URZ+0x30840], R4 ;  /* 0x03084004050075a7 */ /* 0x0044e4000802017f */
[----:B---3--:R-:W-:Y:S05]  /*a550*/  @!P1 NANOSLEEP.SYNCS 0x989680 ;  /* 0x009896800000995d */ /* 0x008fea0003900000 */
[----:B------:R-:W3:Y:S02]  /*a560*/  @!P1 SYNCS.PHASECHK.TRANS64 P1, [R5+URZ+0x30840], R4 ;  /* 0x03084004050095a7 */ /* 0x000ee4000802007f */
[----:B---3--:R-:W-:Y:S05]  /*a570*/  @!P1 BRA `(.L_x_10514) ;  /* 0xfffffffc00f09947 */ /* 0x008fea000383ffff */
[----:B------:R-:W-:Y:S05]  /*a580*/  BRA `(.L_x_10567) ;  /* 0xffffffe0008c7947 */ /* 0x000fea000383ffff */
.L_x_10517:
[----:B--2---:R2:W3:Y:S02]  /*a590*/  SYNCS.PHASECHK.TRANS64.TRYWAIT P1, [R19+URZ+0x30820], R4 ;  /* 0x03082004130075a7 */ /* 0x0044e4000802017f */
[----:B---3--:R-:W-:Y:S05]  /*a5a0*/  @!P1 NANOSLEEP.SYNCS 0x989680 ;  /* 0x009896800000995d */ /* 0x008fea0003900000 */
[----:B------:R-:W3:Y:S02]  /*a5b0*/  @!P1 SYNCS.PHASECHK.TRANS64 P1, [R19+URZ+0x30820], R4 ;  /* 0x03082004130095a7 */ /* 0x000ee4000802007f */
[----:B---3--:R-:W-:Y:S05]  /*a5c0*/  @!P1 BRA `(.L_x_10517) ;  /* 0xfffffffc00f09947 */ /* 0x008fea000383ffff */
[----:B------:R-:W-:Y:S05]  /*a5d0*/  BRA `(.L_x_10568) ;  /* 0xffffffe4002c7947 */ /* 0x000fea000383ffff */
.L_x_10523:
[----:B-1----:R1:W2:Y:S02]  /*a5e0*/  SYNCS.PHASECHK.TRANS64.TRYWAIT P2, [R3+URZ+0x30840], R2 ;  /* 0x03084002030075a7 */ /* 0x0022a4000804017f */
[----:B--2---:R-:W-:Y:S05]  /*a5f0*/  @!P2 NANOSLEEP.SYNCS 0x989680 ;  /* 0x009896800000a95d */ /* 0x004fea0003900000 */
[----:B------:R-:W2:Y:S02]  /*a600*/  @!P2 SYNCS.PHASECHK.TRANS64 P2, [R3+URZ+0x30840], R2 ;  /* 0x030840020300a5a7 */ /* 0x000ea4000804007f */
[----:B--2---:R-:W-:Y:S05]  /*a610*/  @!P2 BRA `(.L_x_10523) ;  /* 0xfffffffc00f0a947 */ /* 0x004fea000383ffff */
[----:B------:R-:W-:Y:S05]  /*a620*/  BRA `(.L_x_10569) ;  /* 0xffffffe400c47947 */ /* 0x000fea000383ffff */
.L_x_10525:
[----:B-1----:R1:W2:Y:S02]  /*a630*/  SYNCS.PHASECHK.TRANS64.TRYWAIT P2, [R2+URZ+0x60], R5 ;  /* 0x00006005020075a7 */ /* 0x0022a4000804017f */
[----:B--2---:R-:W-:Y:S05]  /*a640*/  @!P2 NANOSLEEP.SYNCS 0x989680 ;  /* 0x009896800000a95d */ /* 0x004fea0003900000 */
[----:B------:R-:W2:Y:S02]  /*a650*/  @!P2 SYNCS.PHASECHK.TRANS64 P2, [R2+URZ+0x60], R5 ;  /* 0x000060050200a5a7 */ /* 0x000ea4000804007f */
[----:B--2---:R-:W-:Y:S05]  /*a660*/  @!P2 BRA `(.L_x_10525) ;  /* 0xfffffffc00f0a947 */ /* 0x004fea000383ffff */
[----:B------:R-:W-:Y:S05]  /*a670*/  BRA `(.L_x_10570) ;  /* 0xffffffe800187947 */ /* 0x000fea000383ffff */
.L_x_10531:
[----:B-1----:R1:W2:Y:S02]  /*a680*/  SYNCS.PHASECHK.TRANS64.TRYWAIT P2, [R3+URZ+0x30840], R2 ;  /* 0x03084002030075a7 */ /* 0x0022a4000804017f */
[----:B--2---:R-:W-:Y:S05]  /*a690*/  @!P2 NANOSLEEP.SYNCS 0x989680 ;  /* 0x009896800000a95d */ /* 0x004fea0003900000 */
[----:B------:R-:W2:Y:S02]  /*a6a0*/  @!P2 SYNCS.PHASECHK.TRANS64 P2, [R3+URZ+0x30840], R2 ;  /* 0x030840020300a5a7 */ /* 0x000ea4000804007f */
[----:B--2---:R-:W-:Y:S05]  /*a6b0*/  @!P2 BRA `(.L_x_10531) ;  /* 0xfffffffc00f0a947 */ /* 0x004fea000383ffff */
[----:B------:R-:W-:Y:S05]  /*a6c0*/  BRA `(.L_x_10571) ;  /* 0xffffffec001c7947 */ /* 0x000fea000383ffff */
.L_x_10533:
[----:B-1----:R1:W2:Y:S02]  /*a6d0*/  SYNCS.PHASECHK.TRANS64.TRYWAIT P2, [R2+URZ+0x60], R17 ;  /* 0x00006011020075a7 */ /* 0x0022a4000804017f */
[----:B--2---:R-:W-:Y:S05]  /*a6e0*/  @!P2 NANOSLEEP.SYNCS 0x989680 ;  /* 0x009896800000a95d */ /* 0x004fea0003900000 */
[----:B------:R-:W2:Y:S02]  /*a6f0*/  @!P2 SYNCS.PHASECHK.TRANS64 P2, [R2+URZ+0x60], R17 ;  /* 0x000060110200a5a7 */ /* 0x000ea4000804007f */
[----:B--2---:R-:W-:Y:S05]  /*a700*/  @!P2 BRA `(.L_x_10533) ;  /* 0xfffffffc00f0a947 */ /* 0x004fea000383ffff */
[----:B------:R-:W-:Y:S05]  /*a710*/  BRA `(.L_x_10572) ;  /* 0xffffffec00707947 */ /* 0x000fea000383ffff */
.L_x_10538:
[----:B-1----:R1:W2:Y:S02]  /*a720*/  SYNCS.PHASECHK.TRANS64.TRYWAIT P2, [R2+URZ+0x30840], R3 ;  /* 0x03084003020075a7 */ /* 0x0022a4000804017f */
[----:B--2---:R-:W-:Y:S05]  /*a730*/  @!P2 NANOSLEEP.SYNCS 0x989680 ;  /* 0x009896800000a95d */ /* 0x004fea0003900000 */
[----:B------:R-:W2:Y:S02]  /*a740*/  @!P2 SYNCS.PHASECHK.TRANS64 P2, [R2+URZ+0x30840], R3 ;  /* 0x030840030200a5a7 */ /* 0x000ea4000804007f */
[----:B--2---:R-:W-:Y:S05]  /*a750*/  @!P2 BRA `(.L_x_10538) ;  /* 0xfffffffc00f0a947 */ /* 0x004fea000383ffff */
[----:B------:R-:W-:Y:S05]  /*a760*/  BRA `(.L_x_10573) ;  /* 0xfffffff0004c7947 */ /* 0x000fea000383ffff */
.L_x_10540:
[----:B-1----:R1:W2:Y:S02]  /*a770*/  SYNCS.PHASECHK.TRANS64.TRYWAIT P2, [R2+URZ+0x60], R11 ;  /* 0x0000600b020075a7 */ /* 0x0022a4000804017f */
[----:B--2---:R-:W-:Y:S05]  /*a780*/  @!P2 NANOSLEEP.SYNCS 0x989680 ;  /* 0x009896800000a95d */ /* 0x004fea0003900000 */
[----:B------:R-:W2:Y:S02]  /*a790*/  @!P2 SYNCS.PHASECHK.TRANS64 P2, [R2+URZ+0x60], R11 ;  /* 0x0000600b0200a5a7 */ /* 0x000ea4000804007f */
[----:B--2---:R-:W-:Y:S05]  /*a7a0*/  @!P2 BRA `(.L_x_10540) ;  /* 0xfffffffc00f0a947 */ /* 0x004fea000383ffff */
[----:B------:R-:W-:Y:S05]  /*a7b0*/  BRA `(.L_x_10574) ;  /* 0xfffffff000a47947 */ /* 0x000fea000383ffff */
.L_x_10545:
[----:B-1----:R1:W2:Y:S02]  /*a7c0*/  SYNCS.PHASECHK.TRANS64.TRYWAIT P0, [R3+URZ+0x30860], R2 ;  /* 0x03086002030075a7 */ /* 0x0022a4000800017f */
[----:B--2---:R-:W-:Y:S05]  /*a7d0*/  @!P0 NANOSLEEP.SYNCS 0x989680 ;  /* 0x009896800000895d */ /* 0x004fea0003900000 */
[----:B------:R-:W2:Y:S02]  /*a7e0*/  @!P0 SYNCS.PHASECHK.TRANS64 P0, [R3+URZ+0x30860], R2 ;  /* 0x03086002030085a7 */ /* 0x000ea4000800007f */
[----:B--2---:R-:W-:Y:S05]  /*a7f0*/  @!P0 BRA `(.L_x_10545) ;  /* 0xfffffffc00f08947 */ /* 0x004fea000383ffff */
[----:B------:R-:W-:Y:S05]  /*a800*/  BRA `(.L_x_10575) ;  /* 0xfffffff400287947 */ /* 0x000fea000383ffff */
.L_x_10549:
[----:B-1----:R1:W2:Y:S02]  /*a810*/  SYNCS.PHASECHK.TRANS64.TRYWAIT P0, [R8+URZ+0x30820], R29 ;  /* 0x0308201d080075a7 */ /* 0x0022a4000800017f */
[----:B--2---:R-:W-:Y:S05]  /*a820*/  @!P0 NANOSLEEP.SYNCS 0x989680 ;  /* 0x009896800000895d */ /* 0x004fea0003900000 */
[----:B------:R-:W2:Y:S02]  /*a830*/  @!P0 SYNCS.PHASECHK.TRANS64 P0, [R8+URZ+0x30820], R29 ;  /* 0x0308201d080085a7 */ /* 0x000ea4000800007f */
[----:B--2---:R-:W-:Y:S05]  /*a840*/  @!P0 BRA `(.L_x_10549) ;  /* 0xfffffffc00f08947 */ /* 0x004fea000383ffff */
[----:B------:R-:W-:Y:S05]  /*a850*/  BRA `(.L_x_10576) ;  /* 0xfffffff400b87947 */ /* 0x000fea000383ffff */
.L_x_10550:
        /* <DEDUP_REMOVED lines=11> */
.L_x_10578:
[----:B------:R-:W-:Y:S05]  /*a910*/  BSYNC B0 ;  /* 0x0000000000007941 */ /* 0x000fea0003800000 */
.L_x_10577:
[----:B------:R-:W-:Y:S05]  /*a920*/  BRA `(.L_x_10579) ;  /* 0xfffffff400a07947 */ /* 0x000fea000383ffff */
.L_x_10553:
[----:B------:R-:W-:Y:S01]  /*a930*/  BSSY B1, `(.L_x_10580) ;  /* 0x0000006000017945 */ /* 0x000fe20003800000 */
[----:B------:R-:W-:-:S07]  /*a940*/  IMAD.MOV.U32 R15, RZ, RZ, -0x1 ;  /* 0xffffffffff0f7424 */ /* 0x000fce00078e00ff */
[----:B-12---:R-:W-:Y:S05]  /*a950*/  WARPSYNC.COLLECTIVE R15, `(.L_x_10581) ;  /* 0x000000000f0c7348 */ /* 0x006fea0003c00000 */
[----:B------:R-:W-:Y:S02]  /*a960*/  ELECT P6, UR62, PT ;  /* 0x00000000003e782f */ /* 0x000fe400038c0000 */
[----:B------:R-:W-:Y:S01]  /*a970*/  MOV R14, UR62 ;  /* 0x0000003e000e7c02 */ /* 0x000fe20008000f00 */
[----:B-12---:R-:W-:Y:S10]  /*a980*/  ENDCOLLECTIVE ;  /* 0x000000000000791b */ /* 0x006ff40003800000 */
.L_x_10581:
[----:B------:R-:W-:Y:S05]  /*a990*/  BSYNC B1 ;  /* 0x0000000000017941 */ /* 0x000fea0003800000 */
.L_x_10580:
[----:B------:R-:W-:Y:S05]  /*a9a0*/  BRA `(.L_x_10582) ;  /* 0xfffffff400987947 */ /* 0x000fea000383ffff */
.L_x_10555:
[----:B--2---:R2:W3:Y:S02]  /*a9b0*/  SYNCS.PHASECHK.TRANS64.TRYWAIT P0, [R5+URZ], R4 ;  /* 0x00000004050075a7 */ /* 0x0044e4000800017f */
[----:B---3--:R-:W-:Y:S05]  /*a9c0*/  @!P0 NANOSLEEP.SYNCS 0x989680 ;  /* 0x009896800000895d */ /* 0x008fea0003900000 */
[----:B------:R-:W3:Y:S02]  /*a9d0*/  @!P0 SYNCS.PHASECHK.TRANS64 P0, [R5+URZ], R4 ;  /* 0x00000004050085a7 */ /* 0x000ee4000800007f */
[----:B---3--:R-:W-:Y:S05]  /*a9e0*/  @!P0 BRA `(.L_x_10555) ;  /* 0xfffffffc00f08947 */ /* 0x008fea000383ffff */
[----:B------:R-:W-:Y:S05]  /*a9f0*/  BRA `(.L_x_10583) ;  /* 0xfffffff400cc7947 */ /* 0x000fea000383ffff */
.L_x_10556:
[----:B---3--:R3:W4:Y:S02]  /*aa00*/  SYNCS.PHASECHK.TRANS64.TRYWAIT P0, [R3+URZ], R0 ;  /* 0x00000000030075a7 */ /* 0x008724000800017f */
[----:B----4-:R-:W-:Y:S05]  /*aa10*/  @!P0 NANOSLEEP.SYNCS 0x989680 ;  /* 0x009896800000895d */ /* 0x010fea0003900000 */
[----:B------:R-:W4:Y:S02]  /*aa20*/  @!P0 SYNCS.PHASECHK.TRANS64 P0, [R3+URZ], R0 ;  /* 0x00000000030085a7 */ /* 0x000f24000800007f */
[----:B----4-:R-:W-:Y:S05]  /*aa30*/  @!P0 BRA `(.L_x_10556) ;  /* 0xfffffffc00f08947 */ /* 0x010fea000383ffff */
[----:B------:R-:W-:Y:S05]  /*aa40*/  BRA `(.L_x_10584) ;  /* 0xfffffff400c07947 */ /* 0x000fea000383ffff */
.L_x_10558:
[----:B--2---:R2:W3:Y:S02]  /*aa50*/  SYNCS.PHASECHK.TRANS64.TRYWAIT P0, [R5+URZ], R4 ;  /* 0x00000004050075a7 */ /* 0x0044e4000800017f */
[----:B---3--:R-:W-:Y:S05]  /*aa60*/  @!P0 NANOSLEEP.SYNCS 0x989680 ;  /* 0x009896800000895d */ /* 0x008fea0003900000 */
[----:B------:R-:W3:Y:S02]  /*aa70*/  @!P0 SYNCS.PHASECHK.TRANS64 P0, [R5+URZ], R4 ;  /* 0x00000004050085a7 */ /* 0x000ee4000800007f */
[----:B---3--:R-:W-:Y:S05]  /*aa80*/  @!P0 BRA `(.L_x_10558) ;  /* 0xfffffffc00f08947 */ /* 0x008fea000383ffff */
[----:B------:R-:W-:Y:S05]  /*aa90*/  BRA `(.L_x_10585) ;  /* 0xfffffff400c47947 */ /* 0x000fea000383ffff */
.L_x_10586:
        /* <DEDUP_REMOVED lines=14> */
.L_x_12788:


//--------------------- .text._ZN7cutlass13device_kernelIN5flash11enable_sm90INS1_16FlashAttnFwdSm90INS1_25CollectiveMainloopFwdSm90ILi2EN4cute5tupleIJNS5_1CILi1EEES8_S8_EEENS6_IJNS7_ILi192EEESA_NS7_ILi64EEEEEELi64ENS_10bfloat16_tEfNS_4arch4Sm90ELb0ELb0ELb0ELb1ELb0ELb0ELb0ELb0ELb1ELb0ELb0ELb0EEENS1_21CollectiveEpilogueFwdINS6_IJSA_SB_SA_EEES9_SD_SF_Li384ELb1ELb0ELb0ELb0EEENS1_36VarlenDynamicPersistentTileSchedulerILi192ELi192ELi384ELi32ELb0ELb0ELb1ELb0ELb1ELb1EEEEEEEEEvNT_6ParamsE --------------------------
	.section	.text._ZN7cutlass13device_kernelIN5flash11enable_sm90INS1_16FlashAttnFwdSm90INS1_25CollectiveMainloopFwdSm90ILi2EN4cute5tupleIJNS5_1CILi1EEES8_S8_EEENS6_IJNS7_ILi192EEESA_NS7_ILi64EEEEEELi64ENS_10bfloat16_tEfNS_4arch4Sm90ELb0ELb0ELb0ELb1ELb0ELb0ELb0ELb0ELb1ELb0ELb0ELb0EEENS1_21CollectiveEpilogueFwdINS6_IJSA_SB_SA_EEES9_SD_SF_Li384ELb1ELb0ELb0ELb0EEENS1_36VarlenDynamicPersistentTileSchedulerILi192ELi192ELi384ELi32ELb0ELb0ELb1ELb0ELb1ELb1EEEEEEEEEvNT_6ParamsE,"ax",@progbits
	.align	128
.text._ZN7cutlass13device_kernelIN5flash11enable_sm90INS1_16FlashAttnFwdSm90INS1_25CollectiveMainloopFwdSm90ILi2EN4cute5tupleIJNS5_1CILi1EEES8_S8_EEENS6_IJNS7_ILi192EEESA_NS7_ILi64EEEEEELi64ENS_10bfloat16_tEfNS_4arch4Sm90ELb0ELb0ELb0ELb1ELb0ELb0ELb0ELb0ELb1ELb0ELb0ELb0EEENS1_21CollectiveEpilogueFwdINS6_IJSA_SB_SA_EEES9_SD_SF_Li384ELb1ELb0ELb0ELb0EEENS1_36VarlenDynamicPersistentTileSchedulerILi192ELi192ELi384ELi32ELb0ELb0ELb1ELb0ELb1ELb1EEEEEEEEEvNT_6ParamsE:
        .type           _ZN7cutlass13device_kernelIN5flash11enable_sm90INS1_16FlashAttnFwdSm90INS1_25CollectiveMainloopFwdSm90ILi2EN4cute5tupleIJNS5_1CILi1EEES8_S8_EEENS6_IJNS7_ILi192EEESA_NS7_ILi64EEEEEELi64ENS_10bfloat16_tEfNS_4arch4Sm90ELb0ELb0ELb0ELb1ELb0ELb0ELb0ELb0ELb1ELb0ELb0ELb0EEENS1_21CollectiveEpilogueFwdINS6_IJSA_SB_SA_EEES9_SD_SF_Li384ELb1ELb0ELb0ELb0EEENS1_36VarlenDynamicPersistentTileSchedulerILi192ELi192ELi384ELi32ELb0ELb0ELb1ELb0ELb1ELb1EEEEEEEEEvNT_6ParamsE,@function
        .size           _ZN7cutlass13device_kernelIN5flash11enable_sm90INS1_16FlashAttnFwdSm90INS1_25CollectiveMainloopFwdSm90ILi2EN4cute5tupleIJNS5_1CILi1EEES8_S8_EEENS6_IJNS7_ILi192EEESA_NS7_ILi64EEEEEELi64ENS_10bfloat16_tEfNS_4arch4Sm90ELb0ELb0ELb0ELb1ELb0ELb0ELb0ELb0ELb1ELb0ELb0ELb0EEENS1_21CollectiveEpilogueFwdINS6_IJSA_SB_SA_EEES9_SD_SF_Li384ELb1ELb0ELb0ELb0EEENS1_36VarlenDynamicPersistentTileSchedulerILi192ELi192ELi384ELi32ELb0ELb0ELb1ELb0ELb1ELb1EEEEEEEEEvNT_6ParamsE,(.L_x_12789 - _ZN7cutlass13device_kernelIN5flash11enable_sm90INS1_16FlashAttnFwdSm90INS1_25CollectiveMainloopFwdSm90ILi2EN4cute5tupleIJNS5_1CILi1EEES8_S8_EEENS6_IJNS7_ILi192EEESA_NS7_ILi64EEEEEELi64ENS_10bfloat16_tEfNS_4arch4Sm90ELb0ELb0ELb0ELb1ELb0ELb0ELb0ELb0ELb1ELb0ELb0ELb0EEENS1_21CollectiveEpilogueFwdINS6_IJSA_SB_SA_EEES9_SD_SF_Li384ELb1ELb0ELb0ELb0EEENS1_36VarlenDynamicPersistentTileSchedulerILi192ELi192ELi384ELi32ELb0ELb0ELb1ELb0ELb1ELb1EEEEEEEEEvNT_6ParamsE)
        .other          _ZN7cutlass13device_kernelIN5flash11enable_sm90INS1_16FlashAttnFwdSm90INS1_25CollectiveMainloopFwdSm90ILi2EN4cute5tupleIJNS5_1CILi1EEES8_S8_EEENS6_IJNS7_ILi192EEESA_NS7_ILi64EEEEEELi64ENS_10bfloat16_tEfNS_4arch4Sm90ELb0ELb0ELb0ELb1ELb0ELb0ELb0ELb0ELb1ELb0ELb0ELb0EEENS1_21CollectiveEpilogueFwdINS6_IJSA_SB_SA_EEES9_SD_SF_Li384ELb1ELb0ELb0ELb0EEENS1_36VarlenDynamicPersistentTileSchedulerILi192ELi192ELi384ELi32ELb0ELb0ELb1ELb0ELb1ELb1EEEEEEEEEvNT_6ParamsE,@"STO_CUDA_ENTRY STV_DEFAULT"
_ZN7cutlass13device_kernelIN5flash11enable_sm90INS1_16FlashAttnFwdSm90INS1_25CollectiveMainloopFwdSm90ILi2EN4cute5tupleIJNS5_1CILi1EEES8_S8_EEENS6_IJNS7_ILi192EEESA_NS7_ILi64EEEEEELi64ENS_10bfloat16_tEfNS_4arch4Sm90ELb0ELb0ELb0ELb1ELb0ELb0ELb0ELb0ELb1ELb0ELb0ELb0EEENS1_21CollectiveEpilogueFwdINS6_IJSA_SB_SA_EEES9_SD_SF_Li384ELb1ELb0ELb0ELb0EEENS1_36VarlenDynamicPersistentTileSchedulerILi192ELi192ELi384ELi32ELb0ELb0ELb1ELb0ELb1ELb1EEEEEEEEEvNT_6ParamsE:
        /* <DEDUP_REMOVED lines=21> */
.L_x_10588:
[----:B------:R-:W-:Y:S05]  /*0150*/  BSYNC B0 ;  /* 0x0000000000007941 */ /* 0x000fea0003800000 */
.L_x_10587:
        /* <DEDUP_REMOVED lines=41> */
.L_x_10589:
        /* <DEDUP_REMOVED lines=22> */
.L_x_10590:
        /* <DEDUP_REMOVED lines=18> */
.L_x_10591:
        /* <DEDUP_REMOVED lines=22> */
.L_x_10592:
        /* <DEDUP_REMOVED lines=22> */
.L_x_10593:
[----:B------:R-:W-:Y:S01]  /*0930*/  PLOP3.LUT P0, PT, PT, PT, UP0, 0x80, 0x0 ;  /* 0x000000000000781c */ /* 0x000fe20003f0f008 */
[----:B------:R-:W-:Y:S01]  /*0940*/  UMOV UR36, 0x1 ;  /* 0x0000000100247882 */ /* 0x000fe20000000000 */
[----:B------:R-:W-:Y:S01]  /*0950*/  NOP ;  /* 0x0000000000007918 */ /* 0x000fe20000000000 */
[----:B------:R-:W-:Y:S01]  /*0960*/  USEL UR36, UR36, 0x2, !UP0 ;  /* 0x0000000224247887 */ /* 0x000fe2000c000000 */
[----:B------:R-:W-:Y:S01]  /*0970*/  ULDC.64 UR46, c[0x0][0x208] ;  /* 0x00008200002e7ab9 */ /* 0x000fe20000000a00 */
[----:B012-4-:R-:W-:Y:S08]  /*0980*/  BAR.SYNC.DEFER_BLOCKING 0x0 ;  /* 0x0000000000007b1d */ /* 0x017ff00000010000 */
[----:B------:R-:W-:Y:S05]  /*0990*/  @!P0 BRA `(.L_x_10594) ;  /* 0x0000008800388947 */ /* 0x000fea0003800000 */
.L_x_10595:
        /* <DEDUP_REMOVED lines=21> */
[----:B------:R-:W-:Y:S02]  /*0af0*/  ULOP3.LUT UR45, UR36, 0x1, URZ, 0xfc, !UPT ;  /* 0x00000001242d7892 */ /* 0x000fe4000f8efc3f */
[----:B------:R-:W-:Y:S01]  /*0b00*/  SHF.R.S32.HI R0, RZ, 0x1f, R12 ;  /* 0x0000001fff007819 */ /* 0x000fe2000001140c */
[----:B------:R-:W-:Y:S01]  /*0b10*/  UMOV UR37, URZ ;  /* 0x0000003f00257c82 */ /* 0x000fe20008000000 */
[----:B------:R-:W-:Y:S01]  /*0b20*/  UMOV UR38, URZ ;  /* 0x0000003f00267c82 */ /* 0x000fe20008000000 */
[----:B------:R-:W-:Y:S01]  /*0b30*/  UMOV UR39, URZ ;  /* 0x0000003f00277c82 */ /* 0x000fe20008000000 */
[----:B------:R-:W-:-:S04]  /*0b40*/  LEA.HI R2, R0, R12, RZ, 0x7 ;  /* 0x0000000c00027211 */ /* 0x000fc800078f38ff */
[----:B------:R-:W-:Y:S02]  /*0b50*/  LOP3.LUT R3, R2, 0xffffff80, RZ, 0xc0, !PT ;  /* 0xffffff8002037812 */ /* 0x000fe400078ec0ff */
[----:B------:R-:W-:-:S03]  /*0b60*/  SHF.R.S32.HI R13, RZ, 0x7, R2 ;  /* 0x00000007ff0d7819 */ /* 0x000fc60000011402 */
[----:B------:R-:W-:Y:S01]  /*0b70*/  IMAD.IADD R14, R12, 0x1, -R3 ;  /* 0x000000010c0e7824 */ /* 0x000fe200078e0a03 */
[----:B------:R-:W-:-:S04]  /*0b80*/  LEA.HI R3, R0, R12, RZ, 0x4 ;  /* 0x0000000c00037211 */ /* 0x000fc800078f20ff */
[----:B------:R-:W-:Y:S02]  /*0b90*/  SHF.R.S32.HI R8, RZ, 0x1f, R14 ;  /* 0x0000001fff087819 */ /* 0x000fe4000001140e */
[----:B------:R-:W-:Y:S02]  /*0ba0*/  LOP3.LUT R4, R3, 0xfffffff0, RZ, 0xc0, !PT ;  /* 0xfffffff003047812 */ /* 0x000fe400078ec0ff */
[----:B------:R-:W-:-:S03]  /*0bb0*/  LEA.HI R9, R8, R14, RZ, 0x2 ;  /* 0x0000000e08097211 */ /* 0x000fc600078f10ff */
[----:B------:R-:W-:Y:S01]  /*0bc0*/  IMAD.IADD R4, R12, 0x1, -R4 ;  /* 0x000000010c047824 */ /* 0x000fe200078e0a04 */
[--C-:B------:R-:W-:Y:S02]  /*0bd0*/  SHF.R.S32.HI R7, RZ, 0x2, R9.reuse ;  /* 0x00000002ff077819 */ /* 0x100fe40000011409 */
[----:B------:R-:W-:Y:S02]  /*0be0*/  SHF.R.S32.HI R6, RZ, 0x1f, R9 ;  /* 0x0000001fff067819 */ /* 0x000fe40000011409 */
[----:B------:R-:W-:Y:S02]  /*0bf0*/  SHF.R.S32.HI R5, RZ, 0x1f, R4 ;  /* 0x0000001fff057819 */ /* 0x000fe40000011404 */
[----:B------:R-:W-:Y:S02]  /*0c00*/  LEA.HI R6, R6, R7, RZ, 0x3 ;  /* 0x0000000706067211 */ /* 0x000fe400078f18ff */
[----:B------:R-:W-:Y:S02]  /*0c10*/  LEA.HI R5, R5, R4, RZ, 0x3 ;  /* 0x0000000405057211 */ /* 0x000fe400078f18ff */
[----:B------:R-:W-:-:S02]  /*0c20*/  LOP3.LUT R10, R6, 0xfffffff8, RZ, 0xc0, !PT ;  /* 0xfffffff8060a7812 */ /* 0x000fc400078ec0ff */
[----:B------:R-:W-:Y:S02]  /*0c30*/  SHF.R.S32.HI R6, RZ, 0x4, R3 ;  /* 0x00000004ff067819 */ /* 0x000fe40000011403 */
[----:B------:R-:W-:Y:S01]  /*0c40*/  LOP3.LUT R9, R9, 0x7ffffffc, RZ, 0xc0, !PT ;  /* 0x7ffffffc09097812 */ /* 0x000fe200078ec0ff */
[----:B------:R-:W-:Y:S01]  /*0c50*/  IMAD.IADD R11, R7, 0x1, -R10 ;  /* 0x00000001070b7824 */ /* 0x000fe200078e0a0a */
[----:B------:R-:W-:Y:S02]  /*0c60*/  LEA.HI R7, R0, R12, RZ, 0x5 ;  /* 0x0000000c00077211 */ /* 0x000fe400078f28ff */
[----:B------:R-:W-:Y:S01]  /*0c70*/  LEA.HI R3, R3, R6, RZ, 0x1 ;  /* 0x0000000603037211 */ /* 0x000fe200078f08ff */
[----:B------:R-:W-:Y:S01]  /*0c80*/  IMAD.IADD R9, R14, 0x1, -R9 ;  /* 0x000000010e097824 */ /* 0x000fe200078e0a09 */
[----:B------:R-:W-:Y:S01]  /*0c90*/  LEA.HI R10, R8, R14, RZ, 0x5 ;  /* 0x0000000e080a7211 */ /* 0x000fe200078f28ff */
[----:B------:R-:W-:Y:S01]  /*0ca0*/  IMAD.SHL.U32 R8, R7, 0x20, RZ ;  /* 0x0000002007087824 */ /* 0x000fe200078e00ff */
[----:B------:R-:W-:-:S02]  /*0cb0*/  LOP3.LUT R7, R3, 0x1ffffffe, RZ, 0xc0, !PT ;  /* 0x1ffffffe03077812 */ /* 0x000fc400078ec0ff */
[C---:B------:R-:W-:Y:S01]  /*0cc0*/  LOP3.LUT R3, R5.reuse, 0xfffffff8, RZ, 0xc0, !PT ;  /* 0xfffffff805037812 */ /* 0x040fe200078ec0ff */
[----:B------:R-:W-:Y:S01]  /*0cd0*/  IMAD.SHL.U32 R5, R5, 0x40, RZ ;  /* 0x0000004005057824 */ /* 0x000fe200078e00ff */
[----:B------:R-:W-:Y:S01]  /*0ce0*/  LOP3.LUT R8, R8, 0xfffffc00, RZ, 0xc0, !PT ;  /* 0xfffffc0008087812 */ /* 0x000fe200078ec0ff */
[----:B------:R-:W-:Y:S01]  /*0cf0*/  IMAD.IADD R7, R6, 0x1, -R7 ;  /* 0x0000000106077824 */ /* 0x000fe200078e0a07 */
[----:B------:R-:W-:Y:S01]  /*0d00*/  SHF.R.S32.HI R10, RZ, 0x5, R10 ;  /* 0x00000005ff0a7819 */ /* 0x000fe2000001140a */
[C---:B------:R-:W-:Y:S01]  /*0d10*/  IMAD.IADD R3, R4.reuse, 0x1, -R3 ;  /* 0x0000000104037824 */ /* 0x040fe200078e0a03 */
[----:B------:R-:W-:Y:S01]  /*0d20*/  LOP3.LUT R5, R5, 0x7ffffe00, RZ, 0xc0, !PT ;  /* 0x7ffffe0005057812 */ /* 0x000fe200078ec0ff */
[----:B------:R-:W-:Y:S01]  /*0d30*/  IMAD R4, R4, 0x40, R8 ;  /* 0x0000004004047824 */ /* 0x000fe200078e0208 */
[----:B------:R-:W-:Y:S01]  /*0d40*/  LEA.HI R0, R0, R12, RZ, 0x3 ;  /* 0x0000000c00007211 */ /* 0x000fe200078f18ff */
[C---:B------:R-:W-:Y:S01]  /*0d50*/  IMAD.SHL.U32 R2, R3.reuse, 0x40, RZ ;  /* 0x0000004003027824 */ /* 0x040fe200078e00ff */
[----:B------:R-:W-:Y:S01]  /*0d60*/  R2P PR, R3, 0x6 ;  /* 0x0000000603007804 */ /* 0x000fe20000000000 */
[----:B------:R-:W-:Y:S01]  /*0d70*/  IMAD.SHL.U32 R7, R7, 0x8, RZ ;  /* 0x0000000807077824 */ /* 0x000fe200078e00ff */
[----:B------:R-:W-:Y:S01]  /*0d80*/  SHF.R.S32.HI R152, RZ, 0x3, R0 ;  /* 0x00000003ff987819 */ /* 0x000fe20000011400 */
[----:B------:R-:W-:Y:S01]  /*0d90*/  IMAD.HI R6, R13, 0x55555556, RZ ;  /* 0x555555560d067827 */ /* 0x000fe200078e02ff */
[----:B------:R-:W-:-:S02]  /*0da0*/  LOP3.LUT R2, R2, 0x1c0, RZ, 0xc0, !PT ;  /* 0x000001c002027812 */ /* 0x000fc400078ec0ff */
[----:B------:R-:W-:Y:S01]  /*0db0*/  SEL R16, R16, 0xffffffc0, !P2 ;  /* 0xffffffc010107807 */ /* 0x000fe20005000000 */
[----:B------:R-:W-:Y:S01]  /*0dc0*/  IMAD.IADD R4, R7, 0x1, R4 ;  /* 0x0000000107047824 */ /* 0x000fe200078e0204 */
[----:B------:R-:W-:Y:S01]  /*0dd0*/  LOP3.LUT R7, R2, 0x8, R7, 0xf8, !PT ;  /* 0x0000000802077812 */ /* 0x000fe200078ef807 */
[----:B------:R-:W-:Y:S01]  /*0de0*/  IMAD R11, R10, 0x10, R11 ;  /* 0x000000100a0b7824 */ /* 0x000fe200078e020b */
[----:B------:R-:W-:Y:S01]  /*0df0*/  SHF.R.U32.HI R2, RZ, 0x3, R2 ;  /* 0x00000003ff027819 */ /* 0x000fe20000011602 */
[----:B------:R-:W-:Y:S01]  /*0e00*/  IMAD.MOV.U32 R10, RZ, RZ, -0x2 ;  /* 0xfffffffeff0a7424 */ /* 0x000fe200078e00ff */
[----:B------:R-:W-:Y:S01]  /*0e10*/  LEA.HI R6, R6, R6, RZ, 0x1 ;  /* 0x0000000606067211 */ /* 0x000fe200078f08ff */
[----:B------:R0:W-:Y:S01]  /*0e20*/  STL [R1+0x18], R4 ;  /* 0x0000180401007387 */ /* 0x0001e20000100800 */
[----:B------:R-:W-:-:S03]  /*0e30*/  LOP3.LUT R2, R7, R2, RZ, 0x3c, !PT ;  /* 0x0000000207027212 */ /* 0x000fc600078e3cff */
[----:B------:R-:W-:Y:S01]  /*0e40*/  IMAD R6, R6, -0x3, R13 ;  /* 0xfffffffd06067824 */ /* 0x000fe200078e020d */
[----:B------:R-:W-:-:S03]  /*0e50*/  IADD3 R2, R2, R5, R8 ;  /* 0x0000000502027210 */ /* 0x000fc60007ffe008 */
[----:B------:R-:W-:Y:S01]  /*0e60*/  IMAD R3, R6, 0x40, R11 ;  /* 0x0000004006037824 */ /* 0x000fe200078e020b */
[----:B------:R-:W-:Y:S01]  /*0e70*/  LEA R2, R2, UR40, 0x1 ;  /* 0x0000002802027c11 */ /* 0x000fe2000f8e08ff */
[----:B0-----:R-:W-:-:S04]  /*0e80*/  IMAD R4, R9, R10, 0xc0 ;  /* 0x000000c009047424 */ /* 0x001fc800078e020a */
[C---:B------:R-:W-:Y:S01]  /*0e90*/  VIADD R17, R2.reuse, 0x1e800 ;  /* 0x0001e80002117836 */ /* 0x040fe20000000000 */
[----:B------:R-:W-:Y:S01]  /*0ea0*/  STL [R1+0x10], R4 ;  /* 0x0000100401007387 */ /* 0x000fe20000100800 */
[----:B------:R-:W-:Y:S02]  /*0eb0*/  VIADD R154, R2, 0x1e820 ;  /* 0x0001e820029a7836 */ /* 0x000fe40000000000 */
[C---:B------:R-:W-:Y:S01]  /*0ec0*/  @P1 VIADD R154, R17.reuse, 0xffffffe0 ;  /* 0xffffffe0119a1836 */ /* 0x040fe20000000000 */
[----:B------:R0:W-:Y:S01]  /*0ed0*/  STL [R1+0x14], R3 ;  /* 0x0000140301007387 */ /* 0x0001e20000100800 */
[----:B------:R-:W-:Y:S02]  /*0ee0*/  IMAD.IADD R17, R17, 0x1, R16 ;  /* 0x0000000111117824 */ /* 0x000fe400078e0210 */
[----:B------:R-:W-:Y:S02]  /*0ef0*/  IMAD.IADD R16, R16, 0x1, R154 ;  /* 0x0000000110107824 */ /* 0x000fe400078e029a */
[----:B------:R-:W-:-:S02]  /*0f00*/  VIADD R156, R154, 0x6000 ;  /* 0x000060009a9c7836 */ /* 0x000fc40000000000 */
[----:B------:R-:W-:Y:S01]  /*0f10*/  VIADD R155, R154, 0xc000 ;  /* 0x0000c0009a9b7836 */ /* 0x000fe20000000000 */
[----:B0-----:R-:W-:-:S05]  /*0f20*/  LOP3.LUT R3, R0, 0x1ffffff8, RZ, 0xc0, !PT ;  /* 0x1ffffff800037812 */ /* 0x001fca00078ec0ff */
[----:B------:R-:W-:-:S04]  /*0f30*/  IMAD.IADD R3, R12, 0x1, -R3 ;  /* 0x000000010c037824 */ /* 0x000fc800078e0a03 */
[----:B------:R-:W-:-:S07]  /*0f40*/  IMAD.SHL.U32 R157, R3, 0x8, RZ ;  /* 0x00000008039d7824 */ /* 0x000fce00078e00ff */
.L_x_10637:
        /* <DEDUP_REMOVED lines=14> */
[----:B------:R-:W-:Y:S02]  /*1030*/  @UP0 ULEA UR6, UP2, UR41, UR6, 0x2 ;  /* 0x0000000629060291 */ /* 0x000fe4000f84103f */
[----:B------:R-:W-:Y:S02]  /*1040*/  @UP1 ULEA UR8, UP3, UR41, UR8, 0x2 ;  /* 0x0000000829081291 */ /* 0x000fe4000f86103f */
[----:B------:R-:W-:Y:S02]  /*1050*/  @UP0 ULEA.HI.X UR7, UR41, UR7, UR42, 0x2, UP2 ;  /* 0x0000000729070291 */ /* 0x000fe400090f142a */
[----:B------:R-:W-:Y:S01]  /*1060*/  @UP1 ULEA.HI.X UR9, UR41, UR9, UR42, 0x2, UP3 ;  /* 0x0000000929091291 */ /* 0x000fe200098f142a */
[----:B------:R-:W-:Y:S02]  /*1070*/  IMAD.U32 R4, RZ, RZ, UR6 ;  /* 0x00000006ff047e24 */ /* 0x000fe4000f8e00ff */
[----:B----4-:R-:W-:-:S02]  /*1080*/  IMAD.U32 R6, RZ, RZ, UR8 ;  /* 0x00000008ff067e24 */ /* 0x010fc4000f8e00ff */
[----:B------:R-:W-:Y:S01]  /*1090*/  IMAD.U32 R5, RZ, RZ, UR7 ;  /* 0x00000007ff057e24 */ /* 0x000fe2000f8e00ff */
[----:B------:R-:W-:Y:S01]  /*10a0*/  ULDC.64 UR6, c[0x0][0x3f8] ;  /* 0x0000fe0000067ab9 */ /* 0x000fe20000000a00 */
[----:B------:R-:W-:-:S03]  /*10b0*/  IMAD.U32 R7, RZ, RZ, UR9 ;  /* 0x00000009ff077e24 */ /* 0x000fc6000f8e00ff */
[----:B------:R-:W2:Y:S04]  /*10c0*/  @P0 LDG.E R4, desc[UR46][R4.64] ;  /* 0x0000002e04040981 */ /* 0x000ea8000c1e1900 */
[----:B------:R-:W3:Y:S01]  /*10d0*/  @P1 LDG.E R6, desc[UR46][R6.64] ;  /* 0x0000002e06061981 */ /* 0x000ee2000c1e1900 */
[----:B------:R-:W-:Y:S01]  /*10e0*/  UISETP.NE.U32.AND UP0, UPT, UR6, URZ, UPT ;  /* 0x0000003f0600728c */ /* 0x000fe2000bf05070 */
[----:B------:R-:W-:Y:S01]  /*10f0*/  IMAD.MOV.U32 R3, RZ, RZ, RZ ;  /* 0x000000ffff037224 */ /* 0x000fe200078e00ff */
[----:B------:R-:W-:Y:S01]  /*1100*/  UMOV UR49, URZ ;  /* 0x0000003f00317c82 */ /* 0x000fe20008000000 */
[----:B------:R0:W-:Y:S01]  /*1110*/  STL [R1], R25 ;  /* 0x0000001901007387 */ /* 0x0001e20000100800 */
[----:B------:R-:W-:Y:S01]  /*1120*/  UISETP.NE.AND.EX UP0, UPT, UR7, URZ, UPT, UP0 ;  /* 0x0000003f0700728c */ /* 0x000fe2000bf05300 */
[----:B------:R-:W-:Y:S01]  /*1130*/  CS2R R18, SRZ ;  /* 0x0000000000127805 */ /* 0x000fe2000001ff00 */
[----:B------:R-:W-:Y:S01]  /*1140*/  ULDC UR6, c[0x0][0x2e0] ;  /* 0x0000b80000067ab9 */ /* 0x000fe20000000800 */
[----:B------:R-:W-:Y:S01]  /*1150*/  UMOV UR43, UR5 ;  /* 0x00000005002b7c82 */ /* 0x000fe20008000000 */
[----:B------:R-:W-:Y:S01]  /*1160*/  USEL UR4, UR4, 0x1, UP0 ;  /* 0x0000000104047887 */ /* 0x000fe20008000000 */
[----:B------:R-:W-:Y:S01]  /*1170*/  IMAD.MOV.U32 R151, RZ, RZ, RZ ;  /* 0x000000ffff977224 */ /* 0x000fe200078e00ff */
[----:B------:R-:W-:Y:S01]  /*1180*/  CS2R R22, SRZ ;  /* 0x0000000000167805 */ /* 0x000fe2000001ff00 */
[----:B------:R-:W-:Y:S01]  /*1190*/  IMAD.MOV.U32 R0, RZ, RZ, RZ ;  /* 0x000000ffff007224 */ /* 0x000fe200078e00ff */
[----:B------:R-:W-:Y:S01]  /*11a0*/  UIMAD UR4, UR4, UR6, URZ ;  /* 0x00000006040472a4 */ /* 0x000fe2000f8e023f */
[----:B------:R-:W-:-:S02]  /*11b0*/  CS2R R28, SRZ ;  /* 0x00000000001c7805 */ /* 0x000fc4000001ff00 */
[----:B------:R-:W-:Y:S02]  /*11c0*/  CS2R R30, SRZ ;  /* 0x00000000001e7805 */ /* 0x000fe4000001ff00 */
[----:B-1----:R-:W-:Y:S01]  /*11d0*/  CS2R R14, SRZ ;  /* 0x00000000000e7805 */ /* 0x002fe2000001ff00 */
[----:B------:R-:W-:Y:S01]  /*11e0*/  IMAD.MOV.U32 R32, RZ, RZ, RZ ;  /* 0x000000ffff207224 */ /* 0x000fe200078e00ff */
[----:B------:R-:W-:Y:S01]  /*11f0*/  CS2R R12, SRZ ;  /* 0x00000000000c7805 */ /* 0x000fe2000001ff00 */
[----:B------:R-:W-:Y:S01]  /*1200*/  IMAD.MOV.U32 R34, RZ, RZ, RZ ;  /* 0x000000ffff227224 */ /* 0x000fe200078e00ff */
[----:B--2---:R-:W-:Y:S02]  /*1210*/  @P0 R2UR UR49, R4 ;  /* 0x00000000043102ca */ /* 0x004fe400000e0000 */
[----:B------:R-:W-:Y:S02]  /*1220*/  PLOP3.LUT P0, PT, PT, PT, PT, 0x80, 0x0 ;  /* 0x000000000000781c */ /* 0x000fe40003f0f070 */
[----:B---3--:R-:W-:Y:S01]  /*1230*/  @P1 R2UR UR4, R6 ;  /* 0x00000000060412ca */ /* 0x008fe200000e0000 */
[----:B0-----:R-:W-:-:S14]  /*1240*/  @P1 BRA `(.L_x_10596) ;  /* 0x0000000000341947 */ /* 0x001fdc0003800000 */
        /* <DEDUP_REMOVED lines=13> */
.L_x_10596:
        /* <DEDUP_REMOVED lines=8> */
[----:B------:R-:W-:Y:S02]  /*13a0*/  CS2R R42, SRZ ;  /* 0x00000000002a7805 */ /* 0x000fe4000001ff00 */
[----:B------:R-:W-:-:S02]  /*13b0*/  CS2R R44, SRZ ;  /* 0x00000000002c7805 */ /* 0x000fc4000001ff00 */
[----:B------:R-:W-:Y:S01]  /*13c0*/  PLOP3.LUT P1, PT, PT, PT, UP0, 0x80, 0x0 ;  /* 0x000000000000781c */ /* 0x000fe20003f2f008 */
[----:B------:R-:W-:Y:S01]  /*13d0*/  UIMAD.WIDE UR4, UR4, 0x2aaaaaab, URZ ;  /* 0x2aaaaaab040478a5 */ /* 0x000fe2000f8e023f */
[----:B------:R-:W-:Y:S02]  /*13e0*/  CS2R R46, SRZ ;  /* 0x00000000002e7805 */ /* 0x000fe4000001ff00 */
[----:B------:R-:W-:Y:S01]  /*13f0*/  CS2R R48, SRZ ;  /* 0x0000000000307805 */ /* 0x000fe2000001ff00 */
[----:B------:R-:W-:Y:S01]  /*1400*/  IMAD.MOV.U32 R50, RZ, RZ, RZ ;  /* 0x000000ffff327224 */ /* 0x000fe200078e00ff */
[----:B------:R-:W-:-:S04]  /*1410*/  USHF.R.U32.HI UR48, URZ, 0x1f, UR5 ;  /* 0x0000001f3f307899 */ /* 0x000fc80008011605 */
[----:B------:R-:W-:-:S03]  /*1420*/  ULEA.HI.SX32 UR48, UR5, UR48, 0x1b ;  /* 0x0000003005307291 */ /* 0x000fc6000f8fda3f */
[----:B------:R-:W-:Y:S09]  /*1430*/  @!P1 BRA `(.L_x_10597) ;  /* 0x0000006400289947 */ /* 0x000ff20003800000 */
[----:B------:R-:W0:Y:S01]  /*1440*/  S2R R4, SR_TID.X ;  /* 0x0000000000047919 */ /* 0x000e220000002100 */
[----:B------:R-:W-:-:S04]  /*1450*/  UIADD3 UR6, UR40, 0x1e800, URZ ;  /* 0x0001e80028067890 */ /* 0x000fc8000fffe03f */
[----:B------:R-:W-:-:S06]  /*1460*/  ULOP3.LUT UP0, URZ, UR6, 0x3ff, URZ, 0xc0, !UPT ;  /* 0x000003ff063f7892 */ /* 0x000fcc000f80c03f */
[----:B------:R-:W-:Y:S01]  /*1470*/  PLOP3.LUT P0, PT, PT, PT, UP0, 0x80, 0x0 ;  /* 0x000000000000781c */ /* 0x000fe20003f0f008 */
[----:B0-----:R-:W-:-:S05]  /*1480*/  VIADD R5, R4, 0xffffff80 ;  /* 0xffffff8004057836 */ /* 0x001fca0000000000 */
[----:B------:R-:W-:-:S04]  /*1490*/  SHF.R.S32.HI R4, RZ, 0x1f, R5 ;  /* 0x0000001fff047819 */ /* 0x000fc80000011405 */
[----:B------:R-:W-:-:S04]  /*14a0*/  LEA.HI R4, R4, R5, RZ, 0x7 ;  /* 0x0000000504047211 */ /* 0x000fc800078f38ff */
[----:B------:R-:W-:-:S05]  /*14b0*/  SHF.R.S32.HI R4, RZ, 0x7, R4 ;  /* 0x00000007ff047819 */ /* 0x000fca0000011404 */
[----:B------:R-:W0:Y:S02]  /*14c0*/  SHFL.IDX PT, R0, R4, RZ, 0x1f ;  /* 0x00001fff04007589 */ /* 0x000e2400000e0000 */
[----:B0-----:R-:W-:-:S13]  /*14d0*/  R2UR UR44, R0 ;  /* 0x00000000002c72ca */ /* 0x001fda00000e0000 */
[----:B------:R-:W-:-:S04]  /*14e0*/  UIMAD.WIDE UR4, UR44, 0x55555556, URZ ;  /* 0x555555562c0478a5 */ /* 0x000fc8000f8e023f */
[----:B------:R-:W-:-:S04]  /*14f0*/  ULEA.HI UR5, UR5, UR5, URZ, 0x1 ;  /* 0x0000000505057291 */ /* 0x000fc8000f8f083f */
[----:B------:R-:W-:Y:S01]  /*1500*/  UIMAD UR50, UR5, -0x3, UR44 ;  /* 0xfffffffd053278a4 */ /* 0x000fe2000f8e022c */
        /* <DEDUP_REMOVED lines=17> */
.L_x_10598:
        /* <DEDUP_REMOVED lines=9> */
.L_x_10721:
[----:B------:R-:W-:Y:S05]  /*16b0*/  @!P0 BRA `(.L_x_10600) ;  /* 0x0000000000048947 */ /* 0x000fea0003800000 */
[----:B------:R-:W-:Y:S01]  /*16c0*/  BPT.TRAP 0x1 ;  /* 0x000000040000795c */ /* 0x000fe20000300000 */
.L_x_10600:
[----:B0-----:R-:W-:Y:S02]  /*16d0*/  IMAD.U32 R3, RZ, RZ, UR39 ;  /* 0x00000027ff037e24 */ /* 0x001fe4000f8e00ff */
[----:B------:R-:W-:-:S03]  /*16e0*/  IMAD.U32 R0, RZ, RZ, UR38 ;  /* 0x00000026ff007e24 */ /* 0x000fc6000f8e00ff */
[----:B------:R-:W-:Y:S02]  /*16f0*/  LEA R3, R3, UR40, 0x3 ;  /* 0x0000002803037c11 */ /* 0x000fe4000f8e18ff */
[----:B------:R-:W-:-:S04]  /*1700*/  SHF.L.U32 R0, R0, 0x1f, RZ ;  /* 0x0000001f00007819 */ /* 0x000fc800000006ff */
[----:B------:R0:W1:Y:S01]  /*1710*/  SYNCS.PHASECHK.TRANS64.TRYWAIT P2, [R3+URZ+0x30830], R0 ;  /* 0x03083000030075a7 */ /* 0x000062000804017f */
[----:B------:R-:W-:Y:S05]  /*1720*/  @!P0 BRA `(.L_x_10601) ;  /* 0x0000000000048947 */ /* 0x000fea0003800000 */
[----:B------:R-:W-:Y:S01]  /*1730*/  BPT.TRAP 0x1 ;  /* 0x000000040000795c */ /* 0x000fe20000300000 */
.L_x_10601:
[----:B------:R-:W2:Y:S01]  /*1740*/  S2R R4, SR_TID.X ;  /* 0x0000000000047919 */ /* 0x000ea20000002100 */
[----:B------:R-:W-:Y:S01]  /*1750*/  IMAD.MOV.U32 R151, RZ, RZ, RZ ;  /* 0x000000ffff977224 */ /* 0x000fe200078e00ff */
[----:B--2---:R-:W-:Y:S01]  /*1760*/  LOP3.LUT P1, RZ, R4, 0x7f, RZ, 0xc0, !PT ;  /* 0x0000007f04ff7812 */ /* 0x004fe2000782c0ff */
[----:B-1----:R-:W-:-:S12]  /*1770*/  @P2 BRA `(.L_x_10602) ;  /* 0x0000000000082947 */ /* 0x002fd80003800000 */
[----:B------:R-:W1:Y:S02]  /*1780*/  SYNCS.PHASECHK.TRANS64.TRYWAIT P2, [R3+URZ+0x30830], R0 ;  /* 0x03083000030075a7 */ /* 0x000e64000804017f */
[----:B-1----:R-:W-:Y:S05]  /*1790*/  @!P2 BRA `(.L_x_10603) ;  /* 0x000000b80040a947 */ /* 0x002fea0003800000 */
.L_x_10602:
[----:B------:R-:W-:Y:S05]  /*17a0*/  WARPSYNC.ALL ;  /* 0x0000000000007948 */ /* 0x000fea0003800000 */
[----:B------:R-:W-:Y:S01]  /*17b0*/  ULEA UR25, UR50, UR40, 0xd ;  /* 0x0000002832197291 */ /* 0x000fe2000f8e683f */
[----:B------:R-:W2:Y:S01]  /*17c0*/  LDL R4, [R1+0x10] ;  /* 0x0000100001047983 */ /* 0x000ea20000100800 */
[----:B------:R-:W-:Y:S01]  /*17d0*/  UIADD3 UR4, UR40, 0x12400, URZ ;  /* 0x0001240028047890 */ /* 0x000fe2000fffe03f */
[----:B------:R-:W-:Y:S01]  /*17e0*/  WARPGROUP.ARRIVE ;  /* 0x00000000000079c5 */ /* 0x000fe20000000000 */
[----:B------:R-:W-:Y:S01]  /*17f0*/  UIADD3 UR5, UR25, 0xc400, URZ ;  /* 0x0000c40019057890 */ /* 0x000fe2000fffe03f */
[----:B------:R-:W-:Y:S01]  /*1800*/  IMAD.U32 R7, RZ, RZ, UR48 ;  /* 0x00000030ff077e24 */ /* 0x000fe2000f8e00ff */
[----:B------:R-:W-:Y:S01]  /*1810*/  USHF.R.U32.HI UR4, URZ, 0x4, UR4 ;  /* 0x000000043f047899 */ /* 0x000fe20008011604 */
[----:B------:R-:W-:Y:S01]  /*1820*/  P2R R6, PR, RZ, 0x2 ;  /* 0x00000002ff067803 */ /* 0x000fe20000000000 */
[----:B------:R-:W-:Y:S01]  /*1830*/  USHF.R.U32.HI UR5, URZ, 0x4, UR5 ;  /* 0x000000043f057899 */ /* 0x000fe20008011605 */
[----:B------:R-:W-:Y:S01]  /*1840*/  P2R R5, PR, RZ, 0x1 ;  /* 0x00000001ff057803 */ /* 0x000fe20000000000 */
[----:B------:R-:W-:Y:S01]  /*1850*/  ULOP3.LUT UR4, UR4, 0x3fff, URZ, 0xc0, !UPT ;  /* 0x00003fff04047892 */ /* 0x000fe2000f8ec03f */
[--C-:B------:R-:W-:Y:S01]  /*1860*/  IMAD.MOV.U32 R150, RZ, RZ, R151.reuse ;  /* 0x000000ffff967224 */ /* 0x100fe200078e0097 */
[----:B------:R-:W-:Y:S01]  /*1870*/  ULOP3.LUT UR5, UR5, 0x3fff, URZ, 0xc0, !UPT ;  /* 0x00003fff05057892 */ /* 0x000fe2000f8ec03f */
[--C-:B------:R-:W-:Y:S01]  /*1880*/  IMAD.MOV.U32 R149, RZ, RZ, R151.reuse ;  /* 0x000000ffff957224 */ /* 0x100fe200078e0097 */
[----:B------:R-:W-:Y:S01]  /*1890*/  ULOP3.LUT UR24, UR4, 0x10000, URZ, 0xfc, !UPT ;  /* 0x0001000004187892 */ /* 0x000fe2000f8efc3f */
[--C-:B------:R-:W-:Y:S01]  /*18a0*/  IMAD.MOV.U32 R148, RZ, RZ, R151.reuse ;  /* 0x000000ffff947224 */ /* 0x100fe200078e0097 */
[----:B------:R-:W-:Y:S01]  /*18b0*/  ULOP3.LUT UR4, UR5, 0x10000, URZ, 0xfc, !UPT ;  /* 0x0001000005047892 */ /* 0x000fe2000f8efc3f */
[--C-:B------:R-:W-:Y:S01]  /*18c0*/  IMAD.MOV.U32 R147, RZ, RZ, R151.reuse ;  /* 0x000000ffff937224 */ /* 0x100fe200078e0097 */
[----:B------:R-:W-:Y:S01]  /*18d0*/  UIMAD UR6, UR39, 0x600, UR24 ;  /* 0x00000600270678a4 */ /* 0x000fe2000f8e0218 */
        /* <DEDUP_REMOVED lines=8> */
[----:B------:R-:W-:Y:S01]  /*1960*/  HGMMA.64x192x16.F32.BF16 R24, gdesc[UR4], RZ, !UPT, gsb0 ;  /* 0x02e00000041879f0 */ /* 0x000fe2000c0018ff */
        /* <DEDUP_REMOVED lines=13> */
[----:B------:R-:W-:Y:S01]  /*1a40*/  ULDC UR26, c[0x0][0x988] ;  /* 0x00026200001a7ab9 */ /* 0x000fe20000000800 */
[----:B------:R-:W-:Y:S01]  /*1a50*/  UISETP.GE.AND UP0, UPT, UR49, 0xc1, UPT ;  /* 0x000000c13100788c */ /* 0x000fe2000bf06270 */
        /* <DEDUP_REMOVED lines=21> */
[----:B------:R-:W-:Y:S01]  /*1bb0*/  HGMMA.64x192x16.F32.BF16 R24, gdesc[UR8], R24, gsb0 ;  /* 0x02e00000081879f0 */ /* 0x000fe20008001818 */
[----:B--2---:R-:W-:-:S04]  /*1bc0*/  VIADD R4, R4, UR49 ;  /* 0x0000003104047c36 */ /* 0x004fc80008000000 */
        /* <DEDUP_REMOVED lines=20> */
[----:B01----:R-:W-:Y:S02]  /*1d10*/  FMNMX.FTZ R0, R28, R7, !PT ;  /* 0x000000071c007209 */ /* 0x003fe40007810000 */
        /* <DEDUP_REMOVED lines=137> */
[----:B------:R-:W-:Y:S02]  /*25b0*/  FMNMX.FTZ R7, R97, R0, !PT ;  /* 0x0000000061077209 */ /* 0x000fe40007810000 */
        /* <DEDUP_REMOVED lines=13> */
[----:B------:R-:W-:Y:S02]  /*2690*/  FSEL R109, R109, -INF , P2 ;  /* 0xff8000006d6d7808 */ /* 0x000fe40001000000 */
[----:B------:R-:W-:Y:S02]  /*26a0*/  FMNMX.FTZ R0, R108, R7, !PT ;  /* 0x000000076c007209 */ /* 0x000fe40007810000 */
[----:B------:R-:W-:-:S02]  /*26b0*/  ISETP.GT.AND P3, PT, R4, 0xb0, PT ;  /* 0x000000b00400780c */ /* 0x000fc40003f64270 */
        /* <DEDUP_REMOVED lines=14> */
[----:B------:R-:W-:Y:S02]  /*27a0*/  P2R R10, PR, RZ, 0x4 ;  /* 0x00000004ff0a7803 */ /* 0x000fe40000000000 */
[----:B------:R-:W-:Y:S02]  /*27b0*/  FMNMX.FTZ R7, R117, R0, !PT ;  /* 0x0000000075077209 */ /* 0x000fe40007810000 */
[----:B------:R-:W-:Y:S02]  /*27c0*/  P2R R12, PR, RZ, 0x2 ;  /* 0x00000002ff0c7803 */ /* 0x000fe40000000000 */
[----:B------:R-:W-:Y:S01]  /*27d0*/  P2R R11, PR, RZ, 0x1 ;  /* 0x00000001ff0b7803 */ /* 0x000fe20000000000 */
[----:B------:R-:W0:Y:S01]  /*27e0*/  SHFL.BFLY PT, R0, R7, 0x2, 0x1f ;  /* 0x0c401f0007007f89 */ /* 0x000e2200000e0000 */
[----:B------:R-:W-:-:S02]  /*27f0*/  ISETP.GT.AND P0, PT, R4, 0x99, PT ;  /* 0x000000990400780c */ /* 0x000fc40003f04270 */
[----:B------:R-:W-:Y:S02]  /*2800*/  ISETP.GT.AND P1, PT, R4, 0xa0, PT ;  /* 0x000000a00400780c */ /* 0x000fe40003f24270 */
[----:B------:R-:W-:Y:S02]  /*2810*/  FSEL R103, R103, -INF , P0 ;  /* 0xff80000067677808 */ /* 0x000fe40000000000 */
[----:B------:R-:W-:Y:S02]  /*2820*/  FSEL R106, R106, -INF , P1 ;  /* 0xff8000006a6a7808 */ /* 0x000fe40000800000 */
[----:B------:R-:W-:Y:S02]  /*2830*/  ISETP.NE.AND P1, PT, R12, RZ, PT ;  /* 0x000000ff0c00720c */ /* 0x000fe40003f25270 */
[----:B------:R-:W-:Y:S02]  /*2840*/  ISETP.NE.AND P0, PT, R11, RZ, PT ;  /* 0x000000ff0b00720c */ /* 0x000fe40003f05270 */
[----:B------:R-:W-:-:S02]  /*2850*/  FSEL R107, R107, -INF , P1 ;  /* 0xff8000006b6b7808 */ /* 0x000fc40000800000 */
[----:B------:R-:W-:Y:S02]  /*2860*/  FSEL R110, R110, -INF , P0 ;  /* 0xff8000006e6e7808 */ /* 0x000fe40000000000 */
[----:B------:R-:W-:Y:S02]  /*2870*/  FSEL R114, R114, -INF , P3 ;  /* 0xff80000072727808 */ /* 0x000fe40001800000 */
[----:B------:R-:W-:Y:S02]  /*2880*/  ISETP.NE.AND P1, PT, R6, RZ, PT ;  /* 0x000000ff0600720c */ /* 0x000fe40003f25270 */
[----:B------:R-:W-:Y:S02]  /*2890*/  FSEL R115, R115, -INF , P4 ;  /* 0xff80000073737808 */ /* 0x000fe40002000000 */
[----:B------:R-:W-:Y:S02]  /*28a0*/  FSEL R118, R118, -INF , P5 ;  /* 0xff80000076767808 */ /* 0x000fe40002800000 */
[----:B0-----:R-:W-:-:S02]  /*28b0*/  FMNMX.FTZ R8, R7, R0, !PT ;  /* 0x0000000007087209 */ /* 0x001fc40007810000 */
[----:B------:R-:W-:Y:S02]  /*28c0*/  FSEL R119, R119, -INF , P6 ;  /* 0xff80000077777808 */ /* 0x000fe40003000000 */
[----:B------:R-:W-:Y:S01]  /*28d0*/  ISETP.NE.AND P0, PT, R5, RZ, PT ;  /* 0x000000ff0500720c */ /* 0x000fe20003f05270 */
[----:B------:R-:W0:Y:S02]  /*28e0*/  SHFL.BFLY PT, R9, R8, 0x1, 0x1f ;  /* 0x0c201f0008097f89 */ /* 0x000e2400000e0000 */
[----:B------:R-:W-:-:S05]  /*28f0*/  @!P1 VIADD R3, R3, 0x30840 ;  /* 0x0003084003039836 */ /* 0x000fca0000000000 */
[----:B------:R-:W-:-:S04]  /*2900*/  @!P1 PRMT R3, RZ, 0x654, R3 ;  /* 0x00000654ff039816 */ /* 0x000fc80000000003 */
[----:B------:R1:W-:Y:S01]  /*2910*/  @!P1 SYNCS.ARRIVE.TRANS64.RED.A1T0 RZ, [R3+URZ], RZ ;  /* 0x000000ff03ff99a7 */ /* 0x0003e2000810043f */
[----:B0-----:R-:W-:-:S04]  /*2920*/  FMNMX.FTZ R0, R8, R9, !PT ;  /* 0x0000000908007209 */ /* 0x001fc80007810000 */
        /* <DEDUP_REMOVED lines=9> */
[----:B------:R-:W-:Y:S01]  /*29c0*/  FSEL R111, R111, -INF , P2 ;  /* 0xff8000006f6f7808 */ /* 0x000fe20001000000 */
        /* <DEDUP_REMOVED lines=11> */
[----:B------:R-:W-:Y:S01]  /*2a80*/  MUFU.EX2 R6, R6 ;  /* 0x0000000600067308 */ /* 0x000fe20000000800 */
[--C-:B------:R-:W-:Y:S01]  /*2a90*/  FFMA.FTZ R12, R29, UR26, -R4.reuse ;  /* 0x0000001a1d0c7c23 */ /* 0x100fe20008010804 */
[----:B------:R-:W-:Y:S01]  /*2aa0*/  FMNMX.FTZ R8, R38, R9, !PT ;  /* 0x0000000926087209 */ /* 0x000fe20007810000 */
[--C-:B------:R-:W-:Y:S01]  /*2ab0*/  FFMA.FTZ R24, R48, UR26, -R4.reuse ;  /* 0x0000001a30187c23 */ /* 0x100fe20008010804 */
[--C-:B------:R-:W-:Y:S01]  /*2ac0*/  FFMA.FTZ R48, R88, UR26, -R4.reuse ;  /* 0x0000001a58307c23 */ /* 0x100fe20008010804 */
[--C-:B------:R-:W-:Y:S01]  /*2ad0*/  FFMA.FTZ R10, R64, UR26, -R4.reuse ;  /* 0x0000001a400a7c23 */ /* 0x100fe20008010804 */
[----:B------:R-:W-:Y:S01]  /*2ae0*/  FMNMX.FTZ R9, R39, R8, !PT ;  /* 0x0000000827097209 */ /* 0x000fe20007810000 */
[--C-:B------:R-:W-:Y:S01]  /*2af0*/  FFMA.FTZ R64, R93, UR26, -R4.reuse ;  /* 0x0000001a5d407c23 */ /* 0x100fe20008010804 */
[----:B------:R-:W0:Y:S01]  /*2b00*/  MUFU.EX2 R5, R5 ;  /* 0x0000000500057308 */ /* 0x000e220000000800 */
[--C-:B------:R-:W-:Y:S01]  /*2b10*/  FFMA.FTZ R14, R33, UR26, -R4.reuse ;  /* 0x0000001a210e7c23 */ /* 0x100fe20008010804 */
[----:B------:R-:W-:Y:S01]  /*2b20*/  FMNMX.FTZ R8, R42, R9, !PT ;  /* 0x000000092a087209 */ /* 0x000fe20007810000 */
[--C-:B------:R-:W-:Y:S01]  /*2b30*/  FFMA.FTZ R21, R45, UR26, -R4.reuse ;  /* 0x0000001a2d157c23 */ /* 0x100fe20008010804 */
[--C-:B------:R-:W-:Y:S01]  /*2b40*/  FFMA.FTZ R45, R56, UR26, -R4.reuse ;  /* 0x0000001a382d7c23 */ /* 0x100fe20008010804 */
[--C-:B------:R-:W-:Y:S01]  /*2b50*/  FFMA.FTZ R15, R36, UR26, -R4.reuse ;  /* 0x0000001a240f7c23 */ /* 0x100fe20008010804 */
[----:B------:R-:W-:Y:S01]  /*2b60*/  FMNMX.FTZ R9, R43, R8, !PT ;  /* 0x000000082b097209 */ /* 0x000fe20007810000 */
[--C-:B------:R-:W-:Y:S01]  /*2b70*/  FFMA.FTZ R20, R40, UR26, -R4.reuse ;  /* 0x0000001a28147c23 */ /* 0x100fe20008010804 */
[----:B------:R-:W2:Y:S01]  /*2b80*/  MUFU.EX2 R7, R7 ;  /* 0x0000000700077308 */ /* 0x000ea20000000800 */
[--C-:B------:R-:W-:Y:S01]  /*2b90*/  FFMA.FTZ R19, R41, UR26, -R4.reuse ;  /* 0x0000001a29137c23 */ /* 0x100fe20008010804 */
[----:B------:R-:W-:Y:S01]  /*2ba0*/  FMNMX.FTZ R8, R46, R9, !PT ;  /* 0x000000092e087209 */ /* 0x000fe20007810000 */
[--C-:B------:R-:W-:Y:S01]  /*2bb0*/  FFMA.FTZ R23, R49, UR26, -R4.reuse ;  /* 0x0000001a31177c23 */ /* 0x100fe20008010804 */
[--C-:B------:R-:W-:Y:S01]  /*2bc0*/  FFMA.FTZ R56, R61, UR26, -R4.reuse ;  /* 0x0000001a3d387c23 */ /* 0x100fe20008010804 */
[--C-:B------:R-:W-:Y:S01]  /*2bd0*/  FFMA.FTZ R49, R60, UR26, -R4.reuse ;  /* 0x0000001a3c317c23 */ /* 0x100fe20008010804 */
[----:B------:R-:W-:Y:S01]  /*2be0*/  FMNMX.FTZ R9, R47, R8, !PT ;  /* 0x000000082f097209 */ /* 0x000fe20007810000 */
[--C-:B------:R-:W-:Y:S01]  /*2bf0*/  FFMA.FTZ R11, R65, UR26, -R4.reuse ;  /* 0x0000001a410b7c23 */ /* 0x100fe20008010804 */
[----:B------:R-:W3:Y:S01]  /*2c00*/  MUFU.EX2 R12, R12 ;  /* 0x0000000c000c7308 */ /* 0x000ee20000000800 */
        /* <DEDUP_REMOVED lines=50> */
[----:B------:R-:W-:-:S03]  /*2f30*/  FFMA.FTZ R9, R80, UR26, -R4 ;  /* 0x0000001a50097c23 */ /* 0x000fc60008010804 */
        /* <DEDUP_REMOVED lines=19> */
[----:B------:R-:W-:Y:S01]  /*3070*/  FMNMX.FTZ R8, R118, R57, !PT ;  /* 0x0000003976087209 */ /* 0x000fe20007810000 */
[----:B------:R-:W-:-:S03]  /*3080*/  FFMA.FTZ R57, R92, UR26, -R4 ;  /* 0x0000001a5c397c23 */ /* 0x000fc60008010804 */
[----:B------:R-:W-:-:S03]  /*3090*/  FMNMX.FTZ R8, R119, R8, !PT ;  /* 0x0000000877087209 */ /* 0x000fc60007810000 */
[----:B------:R-:W-:Y:S02]  /*30a0*/  MUFU.EX2 R11, R11 ;  /* 0x0000000b000b7308 */ /* 0x000fe40000000800 */
[----:B------:R-:W4:Y:S06]  /*30b0*/  SHFL.BFLY PT, R69, R8, 0x2, 0x1f ;  /* 0x0c401f0008457f89 */ /* 0x000f2c00000e0000 */
[----:B------:R-:W-:Y:S08]  /*30c0*/  MUFU.EX2 R29, R29 ;  /* 0x0000001d001d7308 */ /* 0x000ff00000000800 */
[----:B------:R-:W-:Y:S08]  /*30d0*/  MUFU.EX2 R32, R32 ;  /* 0x0000002000207308 */ /* 0x000ff00000000800 */
[----:B------:R-:W-:Y:S01]  /*30e0*/  MUFU.EX2 R33, R33 ;  /* 0x0000002100217308 */ /* 0x000fe20000000800 */
[----:B----4-:R-:W-:Y:S01]  /*30f0*/  FMNMX.FTZ R80, R8, R69, !PT ;  /* 0x0000004508507209 */ /* 0x010fe20007810000 */
[----:B------:R-:W-:-:S04]  /*3100*/  FFMA.FTZ R69, R104, UR26, -R4 ;  /* 0x0000001a68457c23 */ /* 0x000fc80008010804 */
[----:B------:R-:W4:Y:S02]  /*3110*/  SHFL.BFLY PT, R81, R80, 0x1, 0x1f ;  /* 0x0c201f0050517f89 */ /* 0x000f2400000e0000 */
[----:B------:R-:W-:Y:S08]  /*3120*/  MUFU.EX2 R36, R36 ;  /* 0x0000002400247308 */ /* 0x000ff00000000800 */
[----:B------:R-:W-:Y:S08]  /*3130*/  MUFU.EX2 R40, R40 ;  /* 0x0000002800287308 */ /* 0x000ff00000000800 */
[----:B------:R-:W-:Y:S01]  /*3140*/  MUFU.EX2 R41, R41 ;  /* 0x0000002900297308 */ /* 0x000fe20000000800 */
[----:B----4-:R-:W-:Y:S01]  /*3150*/  FMNMX.FTZ R8, R80, R81, !PT ;  /* 0x0000005150087209 */ /* 0x010fe20007810000 */
[----:B------:R-:W-:Y:S01]  /*3160*/  FFMA.FTZ R81, R116, UR26, -R4 ;  /* 0x0000001a74517c23 */ /* 0x000fe20008010804 */
[----:B0-----:R-:W-:-:S05]  /*3170*/  FADD.FTZ R4, R5, R6 ;  /* 0x0000000605047221 */ /* 0x001fca0000010000 */
        /* <DEDUP_REMOVED lines=19> */
[----:B--2---:R-:W-:Y:S01]  /*32b0*/  FADD.FTZ R67, R7, R4 ;  /* 0x0000000407437221 */ /* 0x004fe20000010000 */
[----:B------:R-:W0:Y:S01]  /*32c0*/  MUFU.EX2 R89, R89 ;  /* 0x0000005900597308 */ /* 0x000e220000000800 */
[--C-:B------:R-:W-:Y:S01]  /*32d0*/  FFMA.FTZ R59, R63, UR26, -R85.reuse ;  /* 0x0000001a3f3b7c23 */ /* 0x100fe20008010855 */
[--C-:B------:R-:W-:Y:S01]  /*32e0*/  FFMA.FTZ R101, R39, UR26, -R85.reuse ;  /* 0x0000001a27657c23 */ /* 0x100fe20008010855 */
[----:B------:R-:W-:Y:S01]  /*32f0*/  FFMA.FTZ R30, R43, UR26, -R85 ;  /* 0x0000001a2b1e7c23 */ /* 0x000fe20008010855 */
[----:B---3--:R-:W-:Y:S01]  /*3300*/  FADD.FTZ R4, R12, R67 ;  /* 0x000000430c047221 */ /* 0x008fe20000010000 */
        /* <DEDUP_REMOVED lines=9> */
[--C-:B------:R-:W-:Y:S01]  /*33a0*/  FFMA.FTZ R46, R54, UR26, -R85.reuse ;  /* 0x0000001a362e7c23 */ /* 0x100fe20008010855 */
[----:B------:R-:W-:Y:S01]  /*33b0*/  FFMA.FTZ R67, R86, UR26, -R85 ;  /* 0x0000001a56437c23 */ /* 0x000fe20008010855 */
[----:B------:R-:W3:Y:S01]  /*33c0*/  MUFU.EX2 R93, R93 ;  /* 0x0000005d005d7308 */ /* 0x000ee20000000800 */
        /* <DEDUP_REMOVED lines=8> */
[----:B--2---:R-:W-:Y:S01]  /*3450*/  FADD.FTZ R70, R88, R63 ;  /* 0x0000003f58467221 */ /* 0x004fe20000010000 */
[----:B------:R-:W-:Y:S01]  /*3460*/  FADD.FTZ R63, R13, R4 ;  /* 0x000000040d3f7221 */ /* 0x000fe20000010000 */
[----:B------:R-:W-:Y:S01]  /*3470*/  F2FP.BF16.F32.PACK_AB R4, R6, R5 ;  /* 0x000000050604723e */ /* 0x000fe200000010ff */
[----:B------:R-:W-:Y:S01]  /*3480*/  FFMA.FTZ R99, R99, UR26, -R85 ;  /* 0x0000001a63637c23 */ /* 0x000fe20008010855 */
[----:B------:R-:W-:Y:S01]  /*3490*/  F2FP.BF16.F32.PACK_AB R6, R12, R7 ;  /* 0x000000070c06723e */ /* 0x000fe200000010ff */
[----:B------:R-:W-:Y:S01]  /*34a0*/  FADD.FTZ R74, R14, R63 ;  /* 0x0000003f0e4a7221 */ /* 0x000fe20000010000 */
[--C-:B------:R-:W-:Y:S01]  /*34b0*/  FFMA.FTZ R63, R82, UR26, -R85.reuse ;  /* 0x0000001a523f7c23 */ /* 0x100fe20008010855 */
[----:B------:R-:W2:Y:S01]  /*34c0*/  MUFU.EX2 R97, R97 ;  /* 0x0000006100617308 */ /* 0x000ea20000000800 */
[----:B---3--:R-:W-:Y:S01]  /*34d0*/  FADD.FTZ R5, R93, R70 ;  /* 0x000000465d057221 */ /* 0x008fe20000010000 */
[----:B------:R-:W-:Y:S01]  /*34e0*/  F2FP.BF16.F32.PACK_AB R12, R14, R13 ;  /* 0x0000000d0e0c723e */ /* 0x000fe200000010ff */
[--C-:B------:R-:W-:Y:S01]  /*34f0*/  FFMA.FTZ R102, R102, UR26, -R85.reuse ;  /* 0x0000001a66667c23 */ /* 0x100fe20008010855 */
[----:B------:R-:W-:Y:S01]  /*3500*/  F2FP.BF16.F32.PACK_AB R14, R120, R15 ;  /* 0x0000000f780e723e */ /* 0x000fe200000010ff */
[--C-:B------:R-:W-:Y:S01]  /*3510*/  FFMA.FTZ R103, R103, UR26, -R85.reuse ;  /* 0x0000001a67677c23 */ /* 0x100fe20008010855 */
[--C-:B------:R-:W-:Y:S01]  /*3520*/  FFMA.FTZ R106, R106, UR26, -R85.reuse ;  /* 0x0000001a6a6a7c23 */ /* 0x100fe20008010855 */
[----:B------:R-:W-:Y:S01]  /*3530*/  FFMA.FTZ R107, R107, UR26, -R85 ;  /* 0x0000001a6b6b7c23 */ /* 0x000fe20008010855 */
[----:B------:R-:W3:Y:S01]  /*3540*/  MUFU.EX2 R96, R96 ;  /* 0x0000006000607308 */ /* 0x000ee20000000800 */
[----:B0-----:R-:W-:Y:S01]  /*3550*/  FADD.FTZ R70, R92, R5 ;  /* 0x000000055c467221 */ /* 0x001fe20000010000 */
[----:B------:R-:W-:Y:S01]  /*3560*/  FADD.FTZ R5, R15, R74 ;  /* 0x0000004a0f057221 */ /* 0x000fe20000010000 */
[--C-:B------:R-:W-:Y:S01]  /*3570*/  FFMA.FTZ R74, R87, UR26, -R85.reuse ;  /* 0x0000001a574a7c23 */ /* 0x100fe20008010855 */
[--C-:B------:R-:W-:Y:S01]  /*3580*/  FFMA.FTZ R110, R110, UR26, -R85.reuse ;  /* 0x0000001a6e6e7c23 */ /* 0x100fe20008010855 */
[----:B------:R-:W-:Y:S01]  /*3590*/  FFMA.FTZ R111, R111, UR26, -R85 ;  /* 0x0000001a6f6f7c23 */ /* 0x000fe20008010855 */
[----:B------:R-:W-:Y:S01]  /*35a0*/  FADD.FTZ R71, R120, R5 ;  /* 0x0000000578477221 */ /* 0x000fe20000010000 */
[----:B------:R-:W-:Y:S01]  /*35b0*/  F2FP.BF16.F32.PACK_AB R5, R89, R26 ;  /* 0x0000001a5905723e */ /* 0x000fe200000010ff */
[----:B------:R-:W0:Y:S01]  /*35c0*/  MUFU.EX2 R101, R101 ;  /* 0x0000006500657308 */ /* 0x000e220000000800 */
[----:B--2---:R-:W-:Y:S01]  /*35d0*/  FADD.FTZ R7, R97, R70 ;  /* 0x0000004661077221 */ /* 0x004fe20000010000 */
[----:B------:R-:W-:Y:S01]  /*35e0*/  FADD.FTZ R82, R20, R71 ;  /* 0x0000004714527221 */ /* 0x000fe20000010000 */
[--C-:B------:R-:W-:Y:S01]  /*35f0*/  FFMA.FTZ R70, R83, UR26, -R85.reuse ;  /* 0x0000001a53467c23 */ /* 0x100fe20008010855 */
[----:B------:R-:W-:Y:S01]  /*3600*/  F2FP.BF16.F32.PACK_AB R13, R97, R92 ;  /* 0x0000005c610d723e */ /* 0x000fe200000010ff */
[----:B------:R-:W-:Y:S01]  /*3610*/  FFMA.FTZ R71, R90, UR26, -R85 ;  /* 0x0000001a5a477c23 */ /* 0x000fe20008010855 */
[C---:B------:R-:W-:Y:S01]  /*3620*/  FADD.FTZ R83, R19.reuse, R82 ;  /* 0x0000005213537221 */ /* 0x040fe20000010000 */
[----:B------:R-:W-:Y:S01]  /*3630*/  F2FP.BF16.F32.PACK_AB R20, R19, R20 ;  /* 0x000000141314723e */ /* 0x000fe200000010ff */
[----:B------:R-:W2:Y:S01]  /*3640*/  MUFU.EX2 R27, R27 ;  /* 0x0000001b001b7308 */ /* 0x000ea20000000800 */
[----:B---3--:R-:W-:Y:S01]  /*3650*/  FADD.FTZ R26, R96, R7 ;  /* 0x00000007601a7221 */ /* 0x008fe20000010000 */
[----:B------:R-:W-:Y:S01]  /*3660*/  FADD.FTZ R86, R22, R83 ;  /* 0x0000005316567221 */ /* 0x000fe20000010000 */
[----:B------:R-:W-:Y:S01]  /*3670*/  F2FP.BF16.F32.PACK_AB R7, R93, R88 ;  /* 0x000000585d07723e */ /* 0x000fe200000010ff */
[--C-:B------:R-:W-:Y:S01]  /*3680*/  FFMA.FTZ R82, R95, UR26, -R85.reuse ;  /* 0x0000001a5f527c23 */ /* 0x100fe20008010855 */
[C---:B------:R-:W-:Y:S01]  /*3690*/  F2FP.BF16.F32.PACK_AB R22, R21.reuse, R22 ;  /* 0x000000161516723e */ /* 0x040fe200000010ff */
[----:B------:R-:W-:Y:S01]  /*36a0*/  FADD.FTZ R83, R21, R86 ;  /* 0x0000005615537221 */ /* 0x000fe20000010000 */
[--C-:B------:R-:W-:Y:S01]  /*36b0*/  FFMA.FTZ R114, R114, UR26, -R85.reuse ;  /* 0x0000001a72727c23 */ /* 0x100fe20008010855 */
[----:B------:R-:W3:Y:S01]  /*36c0*/  MUFU.EX2 R30, R30 ;  /* 0x0000001e001e7308 */ /* 0x000ee20000000800 */
[C---:B0-----:R-:W-:Y:S01]  /*36d0*/  FADD.FTZ R26, R101.reuse, R26 ;  /* 0x0000001a651a7221 */ /* 0x041fe20000010000 */
[----:B------:R-:W-:Y:S01]  /*36e0*/  F2FP.BF16.F32.PACK_AB R15, R101, R96 ;  /* 0x00000060650f723e */ /* 0x000fe200000010ff */
[----:B------:R0:W-:Y:S01]  /*36f0*/  STSM.16.M88.4 [R2+0x1e800], R4 ;  /* 0x01e8000402007844 */ /* 0x0001e20000000200 */
[--C-:B------:R-:W-:Y:S01]  /*3700*/  FFMA.FTZ R115, R115, UR26, -R85.reuse ;  /* 0x0000001a73737c23 */ /* 0x100fe20008010855 */
[----:B------:R-:W-:Y:S01]  /*3710*/  FFMA.FTZ R118, R118, UR26, -R85 ;  /* 0x0000001a76767c23 */ /* 0x000fe20008010855 */
[----:B------:R-:W-:Y:S01]  /*3720*/  IMAD.MOV.U32 R120, RZ, RZ, R151 ;  /* 0x000000ffff787224 */ /* 0x000fe200078e0097 */
[----:B------:R-:W-:Y:S01]  /*3730*/  STSM.16.M88.4 [R154], R12 ;  /* 0x0000000c9a007844 */ /* 0x000fe20000000200 */
[----:B------:R-:W4:Y:S01]  /*3740*/  MUFU.EX2 R31, R31 ;  /* 0x0000001f001f7308 */ /* 0x000f220000000800 */
[----:B--2---:R-:W-:-:S07]  /*3750*/  FADD.FTZ R79, R27, R26 ;  /* 0x0000001a1b4f7221 */ /* 0x004fce0000010000 */
[----:B------:R-:W2:Y:S01]  /*3760*/  MUFU.EX2 R34, R34 ;  /* 0x0000002200227308 */ /* 0x000ea20000000800 */
[C---:B---3--:R-:W-:Y:S01]  /*3770*/  FADD.FTZ R26, R30.reuse, R79 ;  /* 0x0000004f1e1a7221 */ /* 0x048fe20000010000 */
[----:B------:R-:W-:Y:S02]  /*3780*/  F2FP.BF16.F32.PACK_AB R21, R30, R27 ;  /* 0x0000001b1e15723e */ /* 0x000fe400000010ff */
[----:B0-----:R-:W-:Y:S02]  /*3790*/  F2FP.BF16.F32.PACK_AB R4, R52, R45 ;  /* 0x0000002d3404723e */ /* 0x001fe400000010ff */
[----:B------:R-:W-:Y:S02]  /*37a0*/  F2FP.BF16.F32.PACK_AB R6, R56, R49 ;  /* 0x000000313806723e */ /* 0x000fe400000010ff */
[----:B------:R-:W0:Y:S01]  /*37b0*/  MUFU.EX2 R38, R38 ;  /* 0x0000002600267308 */ /* 0x000e220000000800 */
[----:B----4-:R-:W-:Y:S01]  /*37c0*/  FADD.FTZ R79, R31, R26 ;  /* 0x0000001a1f4f7221 */ /* 0x010fe20000010000 */
[----:B------:R-:W-:Y:S01]  /*37d0*/  FADD.FTZ R26, R24, R83 ;  /* 0x00000053181a7221 */ /* 0x000fe20000010000 */
[----:B------:R-:W-:-:S03]  /*37e0*/  F2FP.BF16.F32.PACK_AB R24, R23, R24 ;  /* 0x000000181718723e */ /* 0x000fc600000010ff */
[----:B------:R-:W-:Y:S02]  /*37f0*/  FADD.FTZ R86, R23, R26 ;  /* 0x0000001a17567221 */ /* 0x000fe40000010000 */
[----:B------:R-:W3:Y:S01]  /*3800*/  MUFU.EX2 R39, R39 ;  /* 0x0000002700277308 */ /* 0x000ee20000000800 */
[C---:B--2---:R-:W-:Y:S01]  /*3810*/  FADD.FTZ R79, R34.reuse, R79 ;  /* 0x0000004f224f7221 */ /* 0x044fe20000010000 */
[----:B------:R-:W-:Y:S01]  /*3820*/  FADD.FTZ R83, R25, R86 ;  /* 0x0000005619537221 */ /* 0x000fe20000010000 */
[----:B------:R-:W-:-:S03]  /*3830*/  F2FP.BF16.F32.PACK_AB R23, R34, R31 ;  /* 0x0000001f2217723e */ /* 0x000fc600000010ff */
[----:B------:R-:W-:Y:S02]  /*3840*/  FADD.FTZ R86, R44, R83 ;  /* 0x000000532c567221 */ /* 0x000fe40000010000 */
[----:B------:R-:W2:Y:S01]  /*3850*/  MUFU.EX2 R46, R46 ;  /* 0x0000002e002e7308 */ /* 0x000ea20000000800 */
[----:B0-----:R-:W-:Y:S01]  /*3860*/  FADD.FTZ R26, R38, R79 ;  /* 0x0000004f261a7221 */ /* 0x001fe20000010000 */
[----:B------:R-:W-:Y:S01]  /*3870*/  FADD.FTZ R83, R45, R86 ;  /* 0x000000562d537221 */ /* 0x000fe20000010000 */
[----:B------:R0:W-:Y:S03]  /*3880*/  STSM.16.M88.4 [R17], R20 ;  /* 0x0000001411007844 */ /* 0x0001e60000000200 */
[----:B------:R-:W-:Y:S02]  /*3890*/  FADD.FTZ R86, R52, R83 ;  /* 0x0000005334567221 */ /* 0x000fe40000010000 */
[----:B------:R-:W4:Y:S01]  /*38a0*/  MUFU.EX2 R47, R47 ;  /* 0x0000002f002f7308 */ /* 0x000f220000000800 */
[----:B---3--:R-:W-:Y:S01]  /*38b0*/  FADD.FTZ R79, R39, R26 ;  /* 0x0000001a274f7221 */ /* 0x008fe20000010000 */
[----:B------:R-:W-:-:S04]  /*38c0*/  FADD.FTZ R83, R49, R86 ;  /* 0x0000005631537221 */ /* 0x000fc80000010000 */
[----:B------:R-:W-:Y:S02]  /*38d0*/  FADD.FTZ R83, R56, R83 ;  /* 0x0000005338537221 */ /* 0x000fe40000010000 */
[----:B------:R-:W3:Y:S01]  /*38e0*/  MUFU.EX2 R54, R54 ;  /* 0x0000003600367308 */ /* 0x000ee20000000800 */
[----:B--2---:R-:W-:Y:S01]  /*38f0*/  FADD.FTZ R26, R46, R79 ;  /* 0x0000004f2e1a7221 */ /* 0x004fe20000010000 */
[----:B------:R-:W-:Y:S01]  /*3900*/  FADD.FTZ R88, R10, R83 ;  /* 0x000000530a587221 */ /* 0x000fe20000010000 */
[----:B0-----:R-:W-:Y:S02]  /*3910*/  F2FP.BF16.F32.PACK_AB R20, R36, R33 ;  /* 0x000000212414723e */ /* 0x001fe400000010ff */
[----:B------:R-:W-:Y:S01]  /*3920*/  F2FP.BF16.F32.PACK_AB R22, R41, R40 ;  /* 0x000000282916723e */ /* 0x000fe200000010ff */
[----:B------:R-:W-:Y:S02]  /*3930*/  FADD.FTZ R88, R11, R88 ;  /* 0x000000580b587221 */ /* 0x000fe40000010000 */
[----:B------:R-:W0:Y:S01]  /*3940*/  MUFU.EX2 R55, R55 ;  /* 0x0000003700377308 */ /* 0x000e220000000800 */
[----:B----4-:R-:W-:Y:S01]  /*3950*/  FADD.FTZ R79, R47, R26 ;  /* 0x0000001a2f4f7221 */ /* 0x010fe20000010000 */
[----:B------:R-:W-:Y:S01]  /*3960*/  FADD.FTZ R7, R29, R88 ;  /* 0x000000581d077221 */ /* 0x000fe20000010000 */
[----:B------:R-:W-:-:S03]  /*3970*/  F2FP.BF16.F32.PACK_AB R27, R47, R46 ;  /* 0x0000002e2f1b723e */ /* 0x000fc600000010ff */
[----:B------:R-:W-:Y:S02]  /*3980*/  FADD.FTZ R14, R32, R7 ;  /* 0x00000007200e7221 */ /* 0x000fe40000010000 */
[----:B------:R-:W2:Y:S01]  /*3990*/  MUFU.EX2 R58, R58 ;  /* 0x0000003a003a7308 */ /* 0x000ea20000000800 */
[----:B---3--:R-:W-:Y:S01]  /*39a0*/  FADD.FTZ R26, R54, R79 ;  /* 0x0000004f361a7221 */ /* 0x008fe20000010000 */
[----:B------:R-:W-:-:S04]  /*39b0*/  FADD.FTZ R7, R33, R14 ;  /* 0x0000000e21077221 */ /* 0x000fc80000010000 */
[----:B------:R-:W-:Y:S02]  /*39c0*/  FADD.FTZ R7, R36, R7 ;  /* 0x0000000724077221 */ /* 0x000fe40000010000 */
[----:B------:R-:W3:Y:S01]  /*39d0*/  MUFU.EX2 R59, R59 ;  /* 0x0000003b003b7308 */ /* 0x000ee20000000800 */
[----:B0-----:R-:W-:Y:S01]  /*39e0*/  FADD.FTZ R79, R55, R26 ;  /* 0x0000001a374f7221 */ /* 0x001fe20000010000 */
[----:B------:R-:W-:-:S04]  /*39f0*/  FADD.FTZ R14, R40, R7 ;  /* 0x00000007280e7221 */ /* 0x000fc80000010000 */
[----:B------:R-:W-:Y:S02]  /*3a00*/  FADD.FTZ R14, R41, R14 ;  /* 0x0000000e290e7221 */ /* 0x000fe40000010000 */
[----:B------:R-:W0:Y:S01]  /*3a10*/  MUFU.EX2 R35, R35 ;  /* 0x0000002300237308 */ /* 0x000e220000000800 */
[----:B--2---:R-:W-:Y:S01]  /*3a20*/  FADD.FTZ R26, R58, R79 ;  /* 0x0000004f3a1a7221 */ /* 0x004fe20000010000 */
[----:B------:R-:W-:-:S04]  /*3a30*/  FADD.FTZ R15, R9, R14 ;  /* 0x0000000e090f7221 */ /* 0x000fc80000010000 */
[----:B------:R-:W-:Y:S02]  /*3a40*/  FADD.FTZ R15, R18, R15 ;  /* 0x0000000f120f7221 */ /* 0x000fe40000010000 */
[----:B------:R-:W2:Y:S01]  /*3a50*/  MUFU.EX2 R42, R42 ;  /* 0x0000002a002a7308 */ /* 0x000ea20000000800 */
[----:B---3--:R-:W-:Y:S01]  /*3a60*/  FADD.FTZ R86, R59, R26 ;  /* 0x0000001a3b567221 */ /* 0x008fe20000010000 */
[----:B------:R-:W-:Y:S02]  /*3a70*/  F2FP.BF16.F32.PACK_AB R26, R44, R25 ;  /* 0x000000192c1a723e */ /* 0x000fe400000010ff */
[----:B------:R-:W-:Y:S02]  /*3a80*/  F2FP.BF16.F32.PACK_AB R25, R39, R38 ;  /* 0x000000262719723e */ /* 0x000fe400000010ff */
[----:B------:R-:W-:Y:S02]  /*3a90*/  F2FP.BF16.F32.PACK_AB R7, R59, R58 ;  /* 0x0000003a3b07723e */ /* 0x000fe400000010ff */
[----:B------:R-:W3:Y:S01]  /*3aa0*/  MUFU.EX2 R43, R43 ;  /* 0x0000002b002b7308 */ /* 0x000ee20000000800 */
[----:B0-----:R-:W-:Y:S01]  /*3ab0*/  FADD.FTZ R5, R35, R86 ;  /* 0x0000005623057221 */ /* 0x001fe20000010000 */
[----:B------:R-:W-:Y:S06]  /*3ac0*/  STSM.16.M88.4 [R16], R24 ;  /* 0x0000001810007844 */ /* 0x000fec0000000200 */
[----:B------:R-:W0:Y:S01]  /*3ad0*/  MUFU.EX2 R50, R50 ;  /* 0x0000003200327308 */ /* 0x000e220000000800 */
[----:B--2---:R-:W-:-:S07]  /*3ae0*/  FADD.FTZ R12, R42, R5 ;  /* 0x000000052a0c7221 */ /* 0x004fce0000010000 */
[----:B------:R-:W2:Y:S01]  /*3af0*/  MUFU.EX2 R51, R51 ;  /* 0x0000003300337308 */ /* 0x000ea20000000800 */
[----:B---3--:R-:W-:-:S07]  /*3b00*/  FADD.FTZ R5, R43, R12 ;  /* 0x0000000c2b057221 */ /* 0x008fce0000010000 */
[----:B------:R-:W3:Y:S01]  /*3b10*/  MUFU.EX2 R62, R62 ;  /* 0x0000003e003e7308 */ /* 0x000ee20000000800 */
[----:B0-----:R-:W-:Y:S01]  /*3b20*/  FADD.FTZ R12, R50, R5 ;  /* 0x00000005320c7221 */ /* 0x001fe20000010000 */
[----:B------:R-:W-:-:S05]  /*3b30*/  F2FP.BF16.F32.PACK_AB R5, R55, R54 ;  /* 0x000000363705723e */ /* 0x000fca00000010ff */
[----:B------:R0:W-:Y:S01]  /*3b40*/  STSM.16.M88.4 [R2+0x24800], R4 ;  /* 0x0248000402007844 */ /* 0x0001e20000000200 */
[----:B-1----:R1:W4:Y:S01]  /*3b50*/  MUFU.EX2 R3, R78 ;  /* 0x0000004e00037308 */ /* 0x0023220000000800 */
[----:B--2---:R-:W-:-:S07]  /*3b60*/  FADD.FTZ R13, R51, R12 ;  /* 0x0000000c330d7221 */ /* 0x004fce0000010000 */
[----:B------:R-:W2:Y:S01]  /*3b70*/  MUFU.EX2 R66, R66 ;  /* 0x0000004200427308 */ /* 0x000ea20000000800 */
[C---:B---3--:R-:W-:Y:S01]  /*3b80*/  FADD.FTZ R12, R62.reuse, R13 ;  /* 0x0000000d3e0c7221 */ /* 0x048fe20000010000 */
[--C-:B-1----:R-:W-:Y:S01]  /*3b90*/  FFMA.FTZ R78, R91, UR26, -R85.reuse ;  /* 0x0000001a5b4e7c23 */ /* 0x102fe20008010855 */
[----:B------:R-:W-:Y:S01]  /*3ba0*/  FFMA.FTZ R85, R119, UR26, -R85 ;  /* 0x0000001a77557c23 */ /* 0x000fe20008010855 */
[----:B------:R-:W-:-:S04]  /*3bb0*/  F2FP.BF16.F32.PACK_AB R21, R62, R51 ;  /* 0x000000333e15723e */ /* 0x000fc800000010ff */
[----:B------:R-:W1:Y:S01]  /*3bc0*/  MUFU.EX2 R63, R63 ;  /* 0x0000003f003f7308 */ /* 0x000e620000000800 */
[----:B----4-:R-:W-:Y:S01]  /*3bd0*/  FADD.FTZ R13, R3, R12 ;  /* 0x0000000c030d7221 */ /* 0x010fe20000010000 */
[----:B------:R-:W-:-:S06]  /*3be0*/  F2FP.BF16.F32.PACK_AB R12, R11, R10 ;  /* 0x0000000a0b0c723e */ /* 0x000fcc00000010ff */
[----:B------:R-:W3:Y:S01]  /*3bf0*/  MUFU.EX2 R28, R28 ;  /* 0x0000001c001c7308 */ /* 0x000ee20000000800 */
[C---:B--2---:R-:W-:Y:S01]  /*3c00*/  FADD.FTZ R14, R66.reuse, R13 ;  /* 0x0000000d420e7221 */ /* 0x044fe20000010000 */
[----:B------:R-:W-:Y:S02]  /*3c10*/  F2FP.BF16.F32.PACK_AB R23, R66, R3 ;  /* 0x000000034217723e */ /* 0x000fe400000010ff */
[----:B------:R-:W-:-:S04]  /*3c20*/  F2FP.BF16.F32.PACK_AB R13, R42, R35 ;  /* 0x000000232a0d723e */ /* 0x000fc800000010ff */
[----:B------:R-:W2:Y:S01]  /*3c30*/  MUFU.EX2 R70, R70 ;  /* 0x0000004600467308 */ /* 0x000ea20000000800 */
[----:B-1----:R-:W-:Y:S01]  /*3c40*/  FADD.FTZ R11, R63, R14 ;  /* 0x0000000e3f0b7221 */ /* 0x002fe20000010000 */
[----:B------:R-:W-:-:S06]  /*3c50*/  F2FP.BF16.F32.PACK_AB R14, R32, R29 ;  /* 0x0000001d200e723e */ /* 0x000fcc00000010ff */
[----:B------:R-:W1:Y:S01]  /*3c60*/  MUFU.EX2 R37, R37 ;  /* 0x0000002500257308 */ /* 0x000e620000000800 */
[----:B---3--:R-:W-:Y:S01]  /*3c70*/  FADD.FTZ R30, R28, R15 ;  /* 0x0000000f1c1e7221 */ /* 0x008fe20000010000 */
[----:B------:R-:W-:-:S05]  /*3c80*/  F2FP.BF16.F32.PACK_AB R15, R50, R43 ;  /* 0x0000002b320f723e */ /* 0x000fca00000010ff */
[----:B------:R3:W-:Y:S01]  /*3c90*/  STSM.16.M88.4 [R156], R12 ;  /* 0x0000000c9c007844 */ /* 0x0007e20000000200 */
[----:B------:R-:W0:Y:S01]  /*3ca0*/  MUFU.EX2 R67, R67 ;  /* 0x0000004300437308 */ /* 0x000e220000000800 */
[----:B--2---:R-:W-:Y:S02]  /*3cb0*/  FADD.FTZ R10, R70, R11 ;  /* 0x0000000b460a7221 */ /* 0x004fe40000010000 */
[----:B------:R-:W-:Y:S05]  /*3cc0*/  STSM.16.M88.4 [R17+0x6000], R20 ;  /* 0x0060001411007844 */ /* 0x000fea0000000200 */
[----:B------:R-:W2:Y:S01]  /*3cd0*/  MUFU.EX2 R48, R48 ;  /* 0x0000003000307308 */ /* 0x000ea20000000800 */
[----:B-1----:R-:W-:-:S07]  /*3ce0*/  FADD.FTZ R11, R37, R30 ;  /* 0x0000001e250b7221 */ /* 0x002fce0000010000 */
[----:B------:R-:W1:Y:S01]  /*3cf0*/  MUFU.EX2 R74, R74 ;  /* 0x0000004a004a7308 */ /* 0x000e620000000800 */
[----:B0-----:R-:W-:-:S07]  /*3d00*/  FADD.FTZ R5, R67, R10 ;  /* 0x0000000a43057221 */ /* 0x001fce0000010000 */
        /* <DEDUP_REMOVED lines=10> */
[----:B-1----:R-:W-:Y:S01]  /*3db0*/  FADD.FTZ R7, R57, R6 ;  /* 0x0000000639077221 */ /* 0x002fe20000010000 */
[----:B------:R-:W-:-:S06]  /*3dc0*/  F2FP.BF16.F32.PACK_AB R6, R37, R28 ;  /* 0x0000001c2506723e */ /* 0x000fcc00000010ff */
[----:B------:R-:W1:Y:S01]  /*3dd0*/  MUFU.EX2 R75, R75 ;  /* 0x0000004b004b7308 */ /* 0x000e620000000800 */
[----:B0-----:R-:W-:Y:S01]  /*3de0*/  FADD.FTZ R4, R78, R5 ;  /* 0x000000054e047221 */ /* 0x001fe20000010000 */
[----:B------:R-:W-:Y:S02]  /*3df0*/  F2FP.BF16.F32.PACK_AB R5, R70, R63 ;  /* 0x0000003f4605723e */ /* 0x000fe400000010ff */
[----:B------:R-:W-:-:S04]  /*3e00*/  F2FP.BF16.F32.PACK_AB R49, R78, R71 ;  /* 0x000000474e31723e */ /* 0x000fc800000010ff */
[----:B------:R-:W0:Y:S01]  /*3e10*/  MUFU.EX2 R60, R60 ;  /* 0x0000003c003c7308 */ /* 0x000e220000000800 */
[C---:B--2---:R-:W-:Y:S01]  /*3e20*/  FADD.FTZ R7, R64.reuse, R7 ;  /* 0x0000000740077221 */ /* 0x044fe20000010000 */
[----:B------:R-:W-:-:S06]  /*3e30*/  F2FP.BF16.F32.PACK_AB R50, R64, R57 ;  /* 0x000000394032723e */ /* 0x000fcc00000010ff */
[----:B------:R-:W2:Y:S01]  /*3e40*/  MUFU.EX2 R82, R82 ;  /* 0x0000005200527308 */ /* 0x000ea20000000800 */
[----:B-1----:R-:W-:Y:S01]  /*3e50*/  FADD.FTZ R3, R75, R4 ;  /* 0x000000044b037221 */ /* 0x002fe20000010000 */
[----:B------:R-:W-:-:S06]  /*3e60*/  F2FP.BF16.F32.PACK_AB R4, R18, R9 ;  /* 0x000000091204723e */ /* 0x000fcc00000010ff */
[----:B------:R-:W1:Y:S01]  /*3e70*/  MUFU.EX2 R61, R61 ;  /* 0x0000003d003d7308 */ /* 0x000e620000000800 */
[----:B0-----:R-:W-:-:S07]  /*3e80*/  FADD.FTZ R24, R60, R7 ;  /* 0x000000073c187221 */ /* 0x001fce0000010000 */
[----:B------:R-:W0:Y:S01]  /*3e90*/  MUFU.EX2 R19, R98 ;  /* 0x0000006200137308 */ /* 0x000e220000000800 */
[C---:B--2---:R-:W-:Y:S01]  /*3ea0*/  FADD.FTZ R10, R82.reuse, R3 ;  /* 0x00000003520a7221 */ /* 0x044fe20000010000 */
[----:B------:R-:W-:-:S06]  /*3eb0*/  F2FP.BF16.F32.PACK_AB R51, R82, R75 ;  /* 0x0000004b5233723e */ /* 0x000fcc00000010ff */
[----:B------:R-:W2:Y:S01]  /*3ec0*/  MUFU.EX2 R65, R65 ;  /* 0x0000004100417308 */ /* 0x000ea20000000800 */
[C---:B-1----:R-:W-:Y:S01]  /*3ed0*/  FADD.FTZ R24, R61.reuse, R24 ;  /* 0x000000183d187221 */ /* 0x042fe20000010000 */
[----:B------:R-:W-:-:S06]  /*3ee0*/  F2FP.BF16.F32.PACK_AB R60, R61, R60 ;  /* 0x0000003c3d3c723e */ /* 0x000fcc00000010ff */
[----:B------:R-:W1:Y:S01]  /*3ef0*/  MUFU.EX2 R44, R99 ;  /* 0x00000063002c7308 */ /* 0x000e620000000800 */
[----:B0-----:R-:W-:-:S07]  /*3f00*/  FADD.FTZ R3, R19, R10 ;  /* 0x0000000a13037221 */ /* 0x001fce0000010000 */
[----:B------:R-:W3:Y:S01]  /*3f10*/  MUFU.EX2 R68, R68 ;  /* 0x0000004400447308 */ /* 0x000ee20000000800 */
[----:B--2---:R-:W-:-:S07]  /*3f20*/  FADD.FTZ R7, R65, R24 ;  /* 0x0000001841077221 */ /* 0x004fce0000010000 */
[----:B------:R-:W0:Y:S01]  /*3f30*/  MUFU.EX2 R102, R102 ;  /* 0x0000006600667308 */ /* 0x000e220000000800 */
[C---:B-1----:R-:W-:Y:S01]  /*3f40*/  FADD.FTZ R3, R44.reuse, R3 ;  /* 0x000000032c037221 */ /* 0x042fe20000010000 */
[----:B------:R-:W-:-:S06]  /*3f50*/  F2FP.BF16.F32.PACK_AB R61, R44, R19 ;  /* 0x000000132c3d723e */ /* 0x000fcc00000010ff */
[----:B------:R-:W1:Y:S01]  /*3f60*/  MUFU.EX2 R69, R69 ;  /* 0x0000004500457308 */ /* 0x000e620000000800 */
[----:B---3--:R-:W-:Y:S01]  /*3f70*/  FADD.FTZ R14, R68, R7 ;  /* 0x00000007440e7221 */ /* 0x008fe20000010000 */
[----:B------:R-:W-:Y:S02]  /*3f80*/  F2FP.BF16.F32.PACK_AB R7, R74, R67 ;  /* 0x000000434a07723e */ /* 0x000fe400000010ff */
[----:B------:R-:W-:-:S03]  /*3f90*/  F2FP.BF16.F32.PACK_AB R62, R68, R65 ;  /* 0x00000041443e723e */ /* 0x000fc600000010ff */
[----:B------:R2:W-:Y:S01]  /*3fa0*/  STSM.16.M88.4 [R16+0x6000], R4 ;  /* 0x0060000410007844 */ /* 0x0005e20000000200 */
[----:B------:R-:W3:Y:S01]  /*3fb0*/  MUFU.EX2 R103, R103 ;  /* 0x0000006700677308 */ /* 0x000ee20000000800 */
[----:B0-----:R-:W-:Y:S02]  /*3fc0*/  FADD.FTZ R12, R102, R3 ;  /* 0x00000003660c7221 */ /* 0x001fe40000010000 */
[----:B------:R0:W-:Y:S05]  /*3fd0*/  STSM.16.M88.4 [R2+0x2a800], R48 ;  /* 0x02a8003002007844 */ /* 0x0001ea0000000200 */
[----:B------:R-:W4:Y:S01]  /*3fe0*/  MUFU.EX2 R72, R72 ;  /* 0x0000004800487308 */ /* 0x000f220000000800 */
[----:B-1----:R-:W-:-:S07]  /*3ff0*/  FADD.FTZ R9, R69, R14 ;  /* 0x0000000e45097221 */ /* 0x002fce0000010000 */
[----:B------:R-:W1:Y:S01]  /*4000*/  MUFU.EX2 R106, R106 ;  /* 0x0000006a006a7308 */ /* 0x000e620000000800 */
[C---:B---3--:R-:W-:Y:S01]  /*4010*/  FADD.FTZ R3, R103.reuse, R12 ;  /* 0x0000000c67037221 */ /* 0x048fe20000010000 */
[----:B------:R-:W-:-:S05]  /*4020*/  F2FP.BF16.F32.PACK_AB R63, R103, R102 ;  /* 0x00000066673f723e */ /* 0x000fca00000010ff */
[----:B------:R0:W-:Y:S01]  /*4030*/  STSM.16.M88.4 [R155], R60 ;  /* 0x0000003c9b007844 */ /* 0x0001e20000000200 */
[----:B------:R-:W3:Y:S01]  /*4040*/  MUFU.EX2 R73, R73 ;  /* 0x0000004900497308 */ /* 0x000ee20000000800 */
[C---:B----4-:R-:W-:Y:S01]  /*4050*/  FADD.FTZ R14, R72.reuse, R9 ;  /* 0x00000009480e7221 */ /* 0x050fe20000010000 */
[----:B------:R-:W-:-:S06]  /*4060*/  F2FP.BF16.F32.PACK_AB R72, R72, R69 ;  /* 0x000000454848723e */ /* 0x000fcc00000010ff */
[----:B------:R-:W4:Y:S01]  /*4070*/  MUFU.EX2 R107, R107 ;  /* 0x0000006b006b7308 */ /* 0x000f220000000800 */
[----:B-1----:R-:W-:-:S07]  /*4080*/  FADD.FTZ R12, R106, R3 ;  /* 0x000000036a0c7221 */ /* 0x002fce0000010000 */
[----:B------:R-:W1:Y:S01]  /*4090*/  MUFU.EX2 R76, R76 ;  /* 0x0000004c004c7308 */ /* 0x000e620000000800 */
[----:B---3--:R-:W-:-:S07]  /*40a0*/  FADD.FTZ R9, R73, R14 ;  /* 0x0000000e49097221 */ /* 0x008fce0000010000 */
[----:B------:R-:W3:Y:S01]  /*40b0*/  MUFU.EX2 R110, R110 ;  /* 0x0000006e006e7308 */ /* 0x000ee20000000800 */
[----:B----4-:R-:W-:-:S07]  /*40c0*/  FADD.FTZ R3, R107, R12 ;  /* 0x0000000c6b037221 */ /* 0x010fce0000010000 */
[----:B------:R-:W4:Y:S01]  /*40d0*/  MUFU.EX2 R77, R77 ;  /* 0x0000004d004d7308 */ /* 0x000f220000000800 */
[C---:B-1----:R-:W-:Y:S01]  /*40e0*/  FADD.FTZ R14, R76.reuse, R9 ;  /* 0x000000094c0e7221 */ /* 0x042fe20000010000 */
[----:B------:R-:W-:Y:S02]  /*40f0*/  F2FP.BF16.F32.PACK_AB R74, R76, R73 ;  /* 0x000000494c4a723e */ /* 0x000fe400000010ff */
[----:B------:R-:W-:-:S04]  /*4100*/  F2FP.BF16.F32.PACK_AB R73, R107, R106 ;  /* 0x0000006a6b49723e */ /* 0x000fc800000010ff */
[----:B------:R-:W2:Y:S01]  /*4110*/  MUFU.EX2 R111, R111 ;  /* 0x0000006f006f7308 */ /* 0x000ea20000000800 */
[----:B---3--:R-:W-:-:S07]  /*4120*/  FADD.FTZ R12, R110, R3 ;  /* 0x000000036e0c7221 */ /* 0x008fce0000010000 */
[----:B------:R-:W1:Y:S01]  /*4130*/  MUFU.EX2 R80, R113 ;  /* 0x0000007100507308 */ /* 0x000e620000000800 */
[----:B----4-:R-:W-:-:S07]  /*4140*/  FADD.FTZ R3, R77, R14 ;  /* 0x0000000e4d037221 */ /* 0x010fce0000010000 */
[----:B------:R-:W3:Y:S01]  /*4150*/  MUFU.EX2 R13, R114 ;  /* 0x00000072000d7308 */ /* 0x000ee20000000800 */
[C---:B--2---:R-:W-:Y:S01]  /*4160*/  FADD.FTZ R4, R111.reuse, R12 ;  /* 0x0000000c6f047221 */ /* 0x044fe20000010000 */
[----:B------:R-:W-:-:S05]  /*4170*/  F2FP.BF16.F32.PACK_AB R75, R111, R110 ;  /* 0x0000006e6f4b723e */ /* 0x000fca00000010ff */
[----:B------:R0:W-:Y:S01]  /*4180*/  STSM.16.M88.4 [R17+0xc000], R72 ;  /* 0x00c0004811007844 */ /* 0x0001e20000000200 */
[----:B------:R-:W-:Y:S01]  /*4190*/  MUFU.EX2 R81, R81 ;  /* 0x0000005100517308 */ /* 0x000fe20000000800 */
[C---:B-1----:R-:W-:Y:S01]  /*41a0*/  FADD.FTZ R6, R80.reuse, R3 ;  /* 0x0000000350067221 */ /* 0x042fe20000010000 */
[----:B------:R-:W-:-:S06]  /*41b0*/  F2FP.BF16.F32.PACK_AB R12, R80, R77 ;  /* 0x0000004d500c723e */ /* 0x000fcc00000010ff */
[----:B------:R-:W1:Y:S01]  /*41c0*/  MUFU.EX2 R84, R84 ;  /* 0x0000005400547308 */ /* 0x000e620000000800 */
[----:B---3--:R-:W-:-:S07]  /*41d0*/  FADD.FTZ R3, R13, R4 ;  /* 0x000000040d037221 */ /* 0x008fce0000010000 */
[----:B------:R-:W2:Y:S08]  /*41e0*/  MUFU.EX2 R10, R115 ;  /* 0x00000073000a7308 */ /* 0x000eb00000000800 */
[----:B------:R-:W3:Y:S01]  /*41f0*/  MUFU.EX2 R118, R118 ;  /* 0x0000007600767308 */ /* 0x000ee20000000800 */
[----:B-1----:R-:W-:Y:S01]  /*4200*/  F2FP.BF16.F32.PACK_AB R14, R84, R81 ;  /* 0x00000051540e723e */ /* 0x002fe200000010ff */
[----:B------:R-:W-:-:S04]  /*4210*/  FADD.FTZ R81, R81, R6 ;  /* 0x0000000651517221 */ /* 0x000fc80000010000 */
[----:B------:R-:W-:Y:S02]  /*4220*/  FADD.FTZ R4, R84, R81 ;  /* 0x0000005154047221 */ /* 0x000fe40000010000 */
[----:B------:R-:W1:Y:S01]  /*4230*/  MUFU.EX2 R85, R85 ;  /* 0x0000005500557308 */ /* 0x000e620000000800 */
[C---:B--2---:R-:W-:Y:S01]  /*4240*/  F2FP.BF16.F32.PACK_AB R13, R10.reuse, R13 ;  /* 0x0000000d0a0d723e */ /* 0x044fe200000010ff */
[----:B------:R-:W-:-:S04]  /*4250*/  FADD.FTZ R3, R10, R3 ;  /* 0x000000030a037221 */ /* 0x000fc80000010000 */
[----:B---3--:R-:W-:Y:S01]  /*4260*/  FADD.FTZ R6, R118, R3 ;  /* 0x0000000376067221 */ /* 0x008fe20000010000 */
[----:B-1----:R-:W-:-:S03]  /*4270*/  F2FP.BF16.F32.PACK_AB R15, R85, R118 ;  /* 0x00000076550f723e */ /* 0x002fc600000010ff */
[----:B------:R-:W-:Y:S02]  /*4280*/  FADD.FTZ R6, R85, R6 ;  /* 0x0000000655067221 */ /* 0x000fe40000010000 */
[----:B------:R0:W-:Y:S01]  /*4290*/  STSM.16.M88.4 [R16+0xc000], R12 ;  /* 0x00c0000c10007844 */ /* 0x0001e20000000200 */
[----:B------:R1:W-:Y:S06]  /*42a0*/  MEMBAR.ALL.CTA ;  /* 0x0000000000007992 */ /* 0x0003ec0000008000 */
[----:B-1----:R-:W1:Y:S02]  /*42b0*/  FENCE.VIEW.ASYNC.S ;  /* 0x00000000000073c6 */ /* 0x002e640000000000 */
        /* <DEDUP_REMOVED lines=20> */
[----:B------:R-:W-:Y:S01]  /*4400*/  UIADD3 UR28, UR48, -0x2, URZ ;  /* 0xfffffffe301c7890 */ /* 0x000fe2000fffe03f */
[----:B------:R-:W-:Y:S01]  /*4410*/  UMOV UR20, UR38 ;  /* 0x0000002600147c82 */ /* 0x000fe20008000000 */
[----:B------:R-:W-:Y:S01]  /*4420*/  UMOV UR27, UR39 ;  /* 0x00000027001b7c82 */ /* 0x000fe20008000000 */
[----:B------:R-:W-:-:S09]  /*4430*/  ULDC UR26, c[0x0][0x988] ;  /* 0x00026200001a7ab9 */ /* 0x000fd20000000800 */
.L_x_10613:
        /* <DEDUP_REMOVED lines=9> */
.L_x_10606:
[----:B------:R-:W-:Y:S01]  /*44d0*/  ULEA UR6, UR39, UR40, 0x3 ;  /* 0x0000002827067291 */ /* 0x000fe2000f8e183f */
[----:B------:R-:W-:-:S05]  /*44e0*/  IMAD.U32 R0, RZ, RZ, UR38 ;  /* 0x00000026ff007e24 */ /* 0x000fca000f8e00ff */
[----:B------:R-:W-:-:S04]  /*44f0*/  SHF.L.U32 R0, R0, 0x1f, RZ ;  /* 0x0000001f00007819 */ /* 0x000fc800000006ff */
[----:B------:R1:W2:Y:S01]  /*4500*/  SYNCS.PHASECHK.TRANS64.TRYWAIT P2, [UR6+0x30830], R0 ;  /* 0x03083000ff0075a7 */ /* 0x0002a20008040146 */
[----:B------:R-:W-:Y:S05]  /*4510*/  @!P0 BRA `(.L_x_10607) ;  /* 0x0000000000048947 */ /* 0x000fea0003800000 */
[----:B------:R-:W-:Y:S01]  /*4520*/  BPT.TRAP 0x1 ;  /* 0x000000040000795c */ /* 0x000fe20000300000 */
.L_x_10607:
[----:B--2---:R-:W-:Y:S05]  /*4530*/  @P2 BRA `(.L_x_10605) ;  /* 0x0000000000082947 */ /* 0x004fea0003800000 */
[----:B------:R-:W2:Y:S02]  /*4540*/  SYNCS.PHASECHK.TRANS64.TRYWAIT P2, [UR6+0x30830], R0 ;  /* 0x03083000ff0075a7 */ /* 0x000ea40008040146 */
[----:B--2---:R-:W-:Y:S05]  /*4550*/  @!P2 BRA `(.L_x_10608) ;  /* 0x0000008800e4a947 */ /* 0x004fea0003800000 */
.L_x_10605:
[----:B--2---:R-:W2:Y:S01]  /*4560*/  S2R R5, SR_TID.X ;  /* 0x0000000000057919 */ /* 0x004ea20000002100 */
        /* <DEDUP_REMOVED lines=8> */
[----:B--2---:R-:W-:-:S05]  /*45f0*/  SHF.R.U32.HI R5, RZ, 0x7, R5 ;  /* 0x00000007ff057819 */ /* 0x004fca0000011605 */
[----:B-1----:R-:W-:-:S05]  /*4600*/  VIADD R0, R5, 0x8 ;  /* 0x0000000805007836 */ /* 0x002fca0000000000 */
[----:B------:R1:W-:Y:S06]  /*4610*/  BAR.SYNC.DEFER_BLOCKING R0, 0x100 ;  /* 0x000400000000751d */ /* 0x0003ec0000010000 */
[----:B0-----:R-:W-:-:S06]  /*4620*/  WARPGROUP.ARRIVE ;  /* 0x00000000000079c5 */ /* 0x001fcc0000000000 */
        /* <DEDUP_REMOVED lines=14> */
.L_x_10610:
[----:B------:R-:W-:Y:S01]  /*4710*/  ULEA UR6, UR27, UR40, 0x3 ;  /* 0x000000281b067291 */ /* 0x000fe2000f8e183f */
[----:B------:R-:W-:-:S05]  /*4720*/  IMAD.U32 R0, RZ, RZ, UR20 ;  /* 0x00000014ff007e24 */ /* 0x000fca000f8e00ff */
[----:B------:R-:W-:-:S04]  /*4730*/  SHF.L.U32 R0, R0, 0x1f, RZ ;  /* 0x0000001f00007819 */ /* 0x000fc800000006ff */
[----:B------:R0:W1:Y:S01]  /*4740*/  SYNCS.PHASECHK.TRANS64.TRYWAIT P2, [UR6+0x30850], R0 ;  /* 0x03085000ff0075a7 */ /* 0x0000620008040146 */
[----:B------:R-:W-:Y:S05]  /*4750*/  @!P0 BRA `(.L_x_10611) ;  /* 0x0000000000048947 */ /* 0x000fea0003800000 */
[----:B------:R-:W-:Y:S01]  /*4760*/  BPT.TRAP 0x1 ;  /* 0x000000040000795c */ /* 0x000fe20000300000 */
.L_x_10611:
[----:B-1----:R-:W-:Y:S05]  /*4770*/  @P2 BRA `(.L_x_10609) ;  /* 0x0000000000082947 */ /* 0x002fea0003800000 */
[----:B------:R-:W1:Y:S02]  /*4780*/  SYNCS.PHASECHK.TRANS64.TRYWAIT P2, [UR6+0x30850], R0 ;  /* 0x03085000ff0075a7 */ /* 0x000e640008040146 */
[----:B-1----:R-:W-:Y:S05]  /*4790*/  @!P2 BRA `(.L_x_10612) ;  /* 0x00000088006ca947 */ /* 0x002fea0003800000 */
.L_x_10609:
[----:B------:R-:W-:Y:S01]  /*47a0*/  UIADD3 UR7, UR25, 0x1e800, URZ ;  /* 0x0001e80019077890 */ /* 0x000fe2000fffe03f */
[----:B------:R-:W-:Y:S01]  /*47b0*/  WARPGROUP.ARRIVE ;  /* 0x00000000000079c5 */ /* 0x000fe20000000000 */
[----:B------:R-:W-:Y:S01]  /*47c0*/  UIADD3 UR6, UR40, 0x400, URZ ;  /* 0x0000040028067890 */ /* 0x000fe2000fffe03f */
[----:B01----:R-:W-:Y:S01]  /*47d0*/  FMNMX.FTZ R0, R24, R3, !PT ;  /* 0x0000000318007209 */ /* 0x003fe20007810000 */
[----:B------:R-:W-:-:S03]  /*47e0*/  USHF.R.U32.HI UR7, URZ, 0x4, UR7 ;  /* 0x000000043f077899 */ /* 0x000fc60008011607 */
[----:B------:R-:W0:Y:S01]  /*47f0*/  S2R R13, SR_TID.X ;  /* 0x00000000000d7919 */ /* 0x000e220000002100 */
[----:B------:R-:W-:Y:S01]  /*4800*/  USHF.R.U32.HI UR6, URZ, 0x4, UR6 ;  /* 0x000000043f067899 */ /* 0x000fe20008011606 */
[----:B------:R-:W-:Y:S01]  /*4810*/  FMNMX.FTZ R5, R25, R0, !PT ;  /* 0x0000000019057209 */ /* 0x000fe20007810000 */
[----:B------:R-:W-:Y:S02]  /*4820*/  ULOP3.LUT UR10, UR7, 0x3fff, URZ, 0xc0, !UPT ;  /* 0x00003fff070a7892 */ /* 0x000fe4000f8ec03f */
[----:B------:R-:W-:Y:S01]  /*4830*/  ULOP3.LUT UR7, UR6, 0x3fff, URZ, 0xc0, !UPT ;  /* 0x00003fff06077892 */ /* 0x000fe2000f8ec03f */
[----:B------:R-:W-:Y:S01]  /*4840*/  FMNMX.FTZ R0, R28, R5, !PT ;  /* 0x000000051c007209 */ /* 0x000fe20007810000 */
[----:B------:R-:W-:Y:S02]  /*4850*/  ULOP3.LUT UR6, UR10, 0x10000, URZ, 0xfc, !UPT ;  /* 0x000100000a067892 */ /* 0x000fe4000f8efc3f */
[----:B------:R-:W-:Y:S01]  /*4860*/  UIMAD UR7, UR27, 0x600, UR7 ;  /* 0x000006001b0778a4 */ /* 0x000fe2000f8e0207 */
[----:B------:R-:W-:Y:S01]  /*4870*/  FMNMX.FTZ R5, R29, R0, !PT ;  /* 0x000000001d057209 */ /* 0x000fe20007810000 */
[----:B------:R-:W-:Y:S01]  /*4880*/  UMOV UR21, 0x40000040 ;  /* 0x4000004000157882 */ /* 0x000fe20000000000 */
[----:B------:R-:W-:-:S02]  /*4890*/  UMOV UR23, 0x40000040 ;  /* 0x4000004000177882 */ /* 0x000fc40000000000 */
        /* <DEDUP_REMOVED lines=42> */
[----:B------:R-:W-:Y:S01]  /*4b40*/  FMNMX.FTZ R7, R69, R8, !PT ;  /* 0x0000000845077209 */ /* 0x000fe20007810000 */
[----:B------:R-:W-:Y:S02]  /*4b50*/  WARPGROUP.DEPBAR.LE gsb0, 0x0 ;  /* 0x00008000000079c5 */ /* 0x000fe40000010000 */
[----:B------:R-:W-:Y:S01]  /*4b60*/  WARPGROUP.ARRIVE ;  /* 0x00000000000079c5 */ /* 0x000fe20000000000 */
[----:B------:R-:W-:Y:S02]  /*4b70*/  FMNMX.FTZ R0, R58, R5, !PT ;  /* 0x000000053a007209 */ /* 0x000fe40007810000 */
[----:B------:R-:W-:-:S02]  /*4b80*/  FMNMX.FTZ R8, R72, R7, !PT ;  /* 0x0000000748087209 */ /* 0x000fc40007810000 */
[----:B------:R-:W-:Y:S01]  /*4b90*/  FMNMX.FTZ R5, R59, R0, !PT ;  /* 0x000000003b057209 */ /* 0x000fe20007810000 */
[----:B------:R-:W-:Y:S01]  /*4ba0*/  HGMMA.64x64x16.F32.BF16 R120, gdesc[UR20].tnspB, R120, gsb0 ;  /* 0x40e00000147879f0 */ /* 0x000fe20008001878 */
[----:B------:R-:W-:Y:S01]  /*4bb0*/  UIADD3 UR20, UR6, 0x4, URZ ;  /* 0x0000000406147890 */ /* 0x000fe2000fffe03f */
[----:B------:R-:W-:Y:S01]  /*4bc0*/  FMNMX.FTZ R7, R73, R8, !PT ;  /* 0x0000000849077209 */ /* 0x000fe20007810000 */
[----:B------:R-:W-:Y:S01]  /*4bd0*/  UIADD3 UR22, UR7, 0x100, URZ ;  /* 0x0000010007167890 */ /* 0x000fe2000fffe03f */
[----:B------:R-:W-:Y:S01]  /*4be0*/  FMNMX.FTZ R0, R62, R5, !PT ;  /* 0x000000053e007209 */ /* 0x000fe20007810000 */
[----:B------:R-:W-:Y:S01]  /*4bf0*/  UMOV UR21, 0x40000040 ;  /* 0x4000004000157882 */ /* 0x000fe20000000000 */
[----:B------:R-:W-:Y:S01]  /*4c00*/  UMOV UR23, 0x40000040 ;  /* 0x4000004000177882 */ /* 0x000fe20000000000 */
        /* <DEDUP_REMOVED lines=47> */
[----:B0-----:R-:W-:Y:S02]  /*4f00*/  SHF.R.U32.HI R12, RZ, 0x7, R13 ;  /* 0x00000007ff0c7819 */ /* 0x001fe4000001160d */
[----:B------:R-:W-:-:S02]  /*4f10*/  FMNMX.FTZ R5, R103, R0, !PT ;  /* 0x0000000067057209 */ /* 0x000fc40007810000 */
[----:B------:R-:W-:Y:S02]  /*4f20*/  FMNMX.FTZ R0, R116, R7, !PT ;  /* 0x0000000774007209 */ /* 0x000fe40007810000 */
[----:B------:R-:W-:Y:S02]  /*4f30*/  FMNMX.FTZ R8, R106, R5, !PT ;  /* 0x000000056a087209 */ /* 0x000fe40007810000 */
[----:B------:R-:W-:Y:S02]  /*4f40*/  FMNMX.FTZ R0, R117, R0, !PT ;  /* 0x0000000075007209 */ /* 0x000fe40007810000 */
[----:B------:R-:W-:Y:S02]  /*4f50*/  FMNMX.FTZ R7, R107, R8, !PT ;  /* 0x000000086b077209 */ /* 0x000fe40007810000 */
[----:B------:R-:W-:Y:S01]  /*4f60*/  ISETP.GE.U32.AND P2, PT, R13, 0x180, PT ;  /* 0x000001800d00780c */ /* 0x000fe20003f46070 */
        /* <DEDUP_REMOVED lines=8> */
[----:B------:R-:W-:Y:S02]  /*4ff0*/  VIADD R0, R12, 0x9 ;  /* 0x000000090c007836 */ /* 0x000fe40000000000 */
[----:B------:R-:W0:Y:S04]  /*5000*/  SHFL.BFLY PT, R11, R8, 0x2, 0x1f ;  /* 0x0c401f00080b7f89 */ /* 0x000e2800000e0000 */
[----:B------:R-:W1:Y:S01]  /*5010*/  SHFL.BFLY PT, R10, R5, 0x1, 0x1f ;  /* 0x0c201f00050a7f89 */ /* 0x000e6200000e0000 */
[----:B------:R-:W-:-:S02]  /*5020*/  SEL R7, R0, 0x9, !P2 ;  /* 0x0000000900077807 */ /* 0x000fc40005000000 */
[----:B------:R-:W-:Y:S02]  /*5030*/  ISETP.LT.AND P2, PT, RZ, UR28, PT ;  /* 0x0000001cff007c0c */ /* 0x000fe4000bf41270 */
[----:B0-----:R-:W-:Y:S02]  /*5040*/  FMNMX.FTZ R8, R8, R11, !PT ;  /* 0x0000000b08087209 */ /* 0x001fe40007810000 */
[----:B-1----:R-:W-:-:S03]  /*5050*/  FMNMX.FTZ R0, R5, R10, !PT ;  /* 0x0000000a05007209 */ /* 0x002fc60007810000 */
[----:B------:R-:W0:Y:S01]  /*5060*/  SHFL.BFLY PT, R11, R8, 0x1, 0x1f ;  /* 0x0c201f00080b7f89 */ /* 0x000e2200000e0000 */
[----:B------:R-:W-:Y:S02]  /*5070*/  WARPGROUP.DEPBAR.LE gsb0, 0x0 ;  /* 0x00008000000079c5 */ /* 0x000fe40000010000 */
[----:B------:R-:W-:Y:S01]  /*5080*/  WARPGROUP.ARRIVE ;  /* 0x00000000000079c5 */ /* 0x000fe20000000000 */
[----:B------:R-:W-:Y:S02]  /*5090*/  IMAD.U32 R5, RZ, RZ, UR39 ;  /* 0x00000027ff057e24 */ /* 0x000fe4000f8e00ff */
[----:B------:R-:W-:Y:S01]  /*50a0*/  FADD.FTZ R3, -R0, R3 ;  /* 0x0000000300037221 */ /* 0x000fe20000010100 */
[----:B------:R-:W-:Y:S01]  /*50b0*/  IMAD.U32 R10, RZ, RZ, UR27 ;  /* 0x0000001bff0a7e24 */ /* 0x000fe2000f8e00ff */
[----:B------:R-:W-:Y:S01]  /*50c0*/  UMOV UR27, UR39 ;  /* 0x00000027001b7c82 */ /* 0x000fe20008000000 */
[----:B------:R-:W-:Y:S01]  /*50d0*/  HGMMA.64x64x16.F32.BF16 R120, gdesc[UR20].tnspB, R120, gsb0 ;  /* 0x40e00000147879f0 */ /* 0x000fe20008001878 */
[----:B------:R-:W-:Y:S01]  /*50e0*/  UIADD3 UR20, UR6, 0x600, URZ ;  /* 0x0000060006147890 */ /* 0x000fe2000fffe03f */
[----:B------:R-:W-:Y:S01]  /*50f0*/  @!P1 LEA R5, R5, UR40, 0x3 ;  /* 0x0000002805059c11 */ /* 0x000fe2000f8e18ff */
[----:B------:R-:W-:Y:S01]  /*5100*/  UIADD3 UR22, UR7, 0x200, URZ ;  /* 0x0000020007167890 */ /* 0x000fe2000fffe03f */
[----:B------:R-:W-:Y:S01]  /*5110*/  @!P1 LEA R10, R10, UR40, 0x3 ;  /* 0x000000280a0a9c11 */ /* 0x000fe2000f8e18ff */
[----:B------:R-:W-:Y:S01]  /*5120*/  UMOV UR21, 0x40000040 ;  /* 0x4000004000157882 */ /* 0x000fe20000000000 */
[----:B------:R-:W-:Y:S01]  /*5130*/  UMOV UR23, 0x40000040 ;  /* 0x4000004000177882 */ /* 0x000fe20000000000 */
[----:B------:R-:W-:-:S02]  /*5140*/  @!P1 VIADD R5, R5, 0x30840 ;  /* 0x0003084005059836 */ /* 0x000fc40000000000 */
[----:B------:R-:W-:Y:S01]  /*5150*/  FMUL.FTZ R3, R3, UR26 ;  /* 0x0000001a03037c20 */ /* 0x000fe20008410000 */
[----:B------:R-:W-:Y:S02]  /*5160*/  @!P1 VIADD R10, R10, 0x30860 ;  /* 0x000308600a0a9836 */ /* 0x000fe40000000000 */
[----:B------:R-:W-:-:S03]  /*5170*/  @!P1 PRMT R5, RZ, 0x654, R5 ;  /* 0x00000654ff059816 */ /* 0x000fc60000000005 */
[----:B------:R-:W-:Y:S01]  /*5180*/  @!P1 PRMT R10, RZ, 0x654, R10 ;  /* 0x00000654ff0a9816 */ /* 0x000fe2000000000a */
[----:B------:R-:W1:Y:S01]  /*5190*/  MUFU.EX2 R3, R3 ;  /* 0x0000000300037308 */ /* 0x000e620000000800 */
[----:B0-----:R-:W-:-:S05]  /*51a0*/  FMNMX.FTZ R8, R8, R11, !PT ;  /* 0x0000000b08087209 */ /* 0x001fca0007810000 */
[----:B------:R-:W-:-:S04]  /*51b0*/  FADD.FTZ R9, -R8, R9 ;  /* 0x0000000908097221 */ /* 0x000fc80000010100 */
[----:B------:R-:W-:-:S06]  /*51c0*/  FMUL.FTZ R9, R9, UR26 ;  /* 0x0000001a09097c20 */ /* 0x000fcc0008410000 */
[----:B------:R-:W-:Y:S01]  /*51d0*/  MUFU.EX2 R9, R9 ;  /* 0x0000000900097308 */ /* 0x000fe20000000800 */
        /* <DEDUP_REMOVED lines=53> */
[----:B------:R-:W-:Y:S01]  /*5530*/  HGMMA.64x64x16.F32.BF16 R120, gdesc[UR20].tnspB, R120, gsb0 ;  /* 0x40e00000147879f0 */ /* 0x000fe20008001878 */
[----:B------:R-:W-:Y:S02]  /*5540*/  UMOV UR20, UR38 ;  /* 0x0000002600147c82 */ /* 0x000fe40008000000 */
[----:B------:R-:W-:Y:S02]  /*5550*/  WARPGROUP.DEPBAR.LE gsb0, 0x0 ;  /* 0x00008000000079c5 */ /* 0x000fe40000010000 */
[----:B------:R0:W-:Y:S06]  /*5560*/  BAR.ARV R7, 0x100 ;  /* 0x000400070000751d */ /* 0x0001ec0000002000 */
        /* <DEDUP_REMOVED lines=8> */
[----:B--2---:R-:W-:Y:S01]  /*55f0*/  FMUL.FTZ R5, R0, UR26 ;  /* 0x0000001a00057c20 */ /* 0x004fe20008410000 */
[----:B------:R1:W-:Y:S01]  /*5600*/  @!P1 SYNCS.ARRIVE.TRANS64.RED.A1T0 RZ, [R10+URZ], RZ ;  /* 0x000000ff0aff99a7 */ /* 0x0003e2000810043f */
[-C--:B------:R-:W-:Y:S01]  /*5610*/  FMUL.FTZ R133, R133, R3.reuse ;  /* 0x0000000385857220 */ /* 0x080fe20000410000 */
[----:B------:R-:W-:Y:S01]  /*5620*/  FMUL.FTZ R136, R136, R3 ;  /* 0x0000000388887220 */ /* 0x000fe20000410000 */
[--C-:B0-----:R-:W-:Y:S01]  /*5630*/  FFMA.FTZ R7, R24, UR26, -R5.reuse ;  /* 0x0000001a18077c23 */ /* 0x101fe20008010805 */
[--C-:B------:R-:W-:Y:S01]  /*5640*/  FFMA.FTZ R21, R25, UR26, -R5.reuse ;  /* 0x0000001a19157c23 */ /* 0x100fe20008010805 */
[--C-:B------:R-:W-:Y:S01]  /*5650*/  FFMA.FTZ R20, R28, UR26, -R5.reuse ;  /* 0x0000001a1c147c23 */ /* 0x100fe20008010805 */
[--C-:B------:R-:W-:Y:S01]  /*5660*/  FFMA.FTZ R19, R29, UR26, -R5.reuse ;  /* 0x0000001a1d137c23 */ /* 0x100fe20008010805 */
[--C-:B------:R-:W-:Y:S01]  /*5670*/  FFMA.FTZ R32, R32, UR26, -R5.reuse ;  /* 0x0000001a20207c23 */ /* 0x100fe20008010805 */
[----:B-1----:R-:W-:Y:S01]  /*5680*/  FMUL.FTZ R10, R8, UR26 ;  /* 0x0000001a080a7c20 */ /* 0x002fe20008410000 */
        /* <DEDUP_REMOVED lines=15> */
[----:B------:R-:W-:Y:S01]  /*5780*/  FFMA.FTZ R52, R52, UR26, -R5 ;  /* 0x0000001a34347c23 */ /* 0x000fe20008010805 */
[----:B------:R-:W1:Y:S01]  /*5790*/  MUFU.EX2 R11, R11 ;  /* 0x0000000b000b7308 */ /* 0x000e620000000800 */
[----:B0-----:R-:W-:Y:S01]  /*57a0*/  FFMA.FTZ R15, R3, R4, R7 ;  /* 0x00000004030f7223 */ /* 0x001fe20000010007 */
        /* <DEDUP_REMOVED lines=37> */
[----:B-1----:R-:W-:Y:S01]  /*5a00*/  FFMA.FTZ R18, R9, R6, R11 ;  /* 0x0000000609127223 */ /* 0x002fe2000001000b */
[----:B------:R-:W1:Y:S01]  /*5a10*/  MUFU.EX2 R14, R14 ;  /* 0x0000000e000e7308 */ /* 0x000e620000000800 */
[----:B------:R-:W-:Y:S01]  /*5a20*/  F2FP.BF16.F32.PACK_AB R4, R21, R7 ;  /* 0x000000071504723e */ /* 0x000fe200000010ff */
[--C-:B------:R-:W-:Y:S01]  /*5a30*/  FFMA.FTZ R23, R35, UR26, -R10.reuse ;  /* 0x0000001a23177c23 */ /* 0x100fe2000801080a */
[----:B0-----:R-:W-:Y:S01]  /*5a40*/  F2FP.BF16.F32.PACK_AB R5, R12, R11 ;  /* 0x0000000b0c05723e */ /* 0x001fe200000010ff */
[----:B------:R-:W-:Y:S01]  /*5a50*/  FFMA.FTZ R35, R38, UR26, -R10 ;  /* 0x0000001a26237c23 */ /* 0x000fe2000801080a */
[----:B------:R-:W-:Y:S01]  /*5a60*/  F2FP.BF16.F32.PACK_AB R6, R19, R20 ;  /* 0x000000141306723e */ /* 0x000fe200000010ff */
[----:B------:R-:W-:Y:S01]  /*5a70*/  FADD.FTZ R21, R21, R15 ;  /* 0x0000000f15157221 */ /* 0x000fe20000010000 */
[----:B------:R-:W-:Y:S01]  /*5a80*/  FADD.FTZ R18, R12, R18 ;  /* 0x000000120c127221 */ /* 0x000fe20000010000 */
        /* <DEDUP_REMOVED lines=8> */
[----:B------:R-:W-:Y:S01]  /*5b10*/  MUFU.EX2 R33, R33 ;  /* 0x0000002100217308 */ /* 0x000fe20000000800 */
[----:B-1----:R-:W-:Y:S01]  /*5b20*/  F2FP.BF16.F32.PACK_AB R7, R14, R13 ;  /* 0x0000000d0e07723e */ /* 0x002fe200000010ff */
[----:B------:R-:W-:Y:S01]  /*5b30*/  FADD.FTZ R13, R13, R18 ;  /* 0x000000120d0d7221 */ /* 0x000fe20000010000 */
[--C-:B------:R-:W-:Y:S01]  /*5b40*/  FFMA.FTZ R51, R54, UR26, -R10.reuse ;  /* 0x0000001a36337c23 */ /* 0x100fe2000801080a */
[--C-:B------:R-:W-:Y:S01]  /*5b50*/  FFMA.FTZ R28, R55, UR26, -R10.reuse ;  /* 0x0000001a371c7c23 */ /* 0x100fe2000801080a */
[--C-:B------:R-:W-:Y:S01]  /*5b60*/  FFMA.FTZ R29, R59, UR26, -R10.reuse ;  /* 0x0000001a3b1d7c23 */ /* 0x100fe2000801080a */
[----:B------:R0:W-:Y:S01]  /*5b70*/  STSM.16.M88.4 [R2+0x1e800], R4 ;  /* 0x01e8000402007844 */ /* 0x0001e20000000200 */
[----:B------:R-:W-:Y:S01]  /*5b80*/  FADD.FTZ R39, R14, R13 ;  /* 0x0000000d0e277221 */ /* 0x000fe20000010000 */
        /* <DEDUP_REMOVED lines=14> */
[--C-:B0-----:R-:W-:Y:S01]  /*5c70*/  FFMA.FTZ R4, R34, UR26, -R10.reuse ;  /* 0x0000001a22047c23 */ /* 0x101fe2000801080a */
        /* <DEDUP_REMOVED lines=24> */
[-C--:B------:R-:W-:Y:S01]  /*5e00*/  FMUL.FTZ R137, R137, R3.reuse ;  /* 0x0000000389897220 */ /* 0x080fe20000410000 */
[----:B------:R-:W1:Y:S01]  /*5e10*/  MUFU.EX2 R24, R24 ;  /* 0x0000001800187308 */ /* 0x000e620000000800 */
[----:B0-----:R-:W-:Y:S01]  /*5e20*/  FADD.FTZ R42, R4, R39 ;  /* 0x00000027042a7221 */ /* 0x001fe20000010000 */
[-C--:B------:R-:W-:Y:S01]  /*5e30*/  FMUL.FTZ R140, R140, R3.reuse ;  /* 0x000000038c8c7220 */ /* 0x080fe20000410000 */
[-C--:B------:R-:W-:Y:S01]  /*5e40*/  FMUL.FTZ R141, R141, R3.reuse ;  /* 0x000000038d8d7220 */ /* 0x080fe20000410000 */
[-C--:B------:R-:W-:Y:S01]  /*5e50*/  FMUL.FTZ R144, R144, R3.reuse ;  /* 0x0000000390907220 */ /* 0x080fe20000410000 */
[----:B------:R-:W-:Y:S01]  /*5e60*/  FADD.FTZ R42, R23, R42 ;  /* 0x0000002a172a7221 */ /* 0x000fe20000010000 */
[-C--:B------:R-:W-:Y:S01]  /*5e70*/  FMUL.FTZ R145, R145, R3.reuse ;  /* 0x0000000391917220 */ /* 0x080fe20000410000 */
[-C--:B------:R-:W-:Y:S01]  /*5e80*/  FMUL.FTZ R148, R148, R3.reuse ;  /* 0x0000000394947220 */ /* 0x080fe20000410000 */
[----:B------:R-:W0:Y:S01]  /*5e90*/  MUFU.EX2 R40, R40 ;  /* 0x0000002800287308 */ /* 0x000e220000000800 */
[----:B------:R-:W-:Y:S01]  /*5ea0*/  FMUL.FTZ R149, R149, R3 ;  /* 0x0000000395957220 */ /* 0x000fe20000410000 */
        /* <DEDUP_REMOVED lines=14> */
[----:B------:R-:W3:Y:S01]  /*5f90*/  MUFU.EX2 R5, R5 ;  /* 0x0000000500057308 */ /* 0x000ee20000000800 */
[----:B--2---:R-:W-:Y:S01]  /*5fa0*/  FADD.FTZ R34, R32, R21 ;  /* 0x0000001520227221 */ /* 0x004fe20000010000 */
[----:B------:R-:W-:Y:S01]  /*5fb0*/  F2FP.BF16.F32.PACK_AB R32, R33, R32 ;  /* 0x000000202120723e */ /* 0x000fe200000010ff */
[-C--:B------:R-:W-:Y:S01]  /*5fc0*/  FMUL.FTZ R147, R147, R9.reuse ;  /* 0x0000000993937220 */ /* 0x080fe20000410000 */
[-C--:B------:R-:W-:Y:S01]  /*5fd0*/  FMUL.FTZ R150, R150, R9.reuse ;  /* 0x0000000996967220 */ /* 0x080fe20000410000 */
[----:B------:R-:W-:Y:S01]  /*5fe0*/  FADD.FTZ R21, R33, R34 ;  /* 0x0000002221157221 */ /* 0x000fe20000010000 */
[----:B------:R-:W-:Y:S01]  /*5ff0*/  F2FP.BF16.F32.PACK_AB R33, R23, R4 ;  /* 0x000000041721723e */ /* 0x000fe200000010ff */
[----:B------:R-:W-:Y:S01]  /*6000*/  FMUL.FTZ R151, R151, R9 ;  /* 0x0000000997977220 */ /* 0x000fe20000410000 */
[----:B------:R-:W2:Y:S01]  /*6010*/  MUFU.EX2 R41, R41 ;  /* 0x0000002900297308 */ /* 0x000ea20000000800 */
[----:B------:R-:W-:Y:S01]  /*6020*/  FADD.FTZ R34, R36, R21 ;  /* 0x0000001524227221 */ /* 0x000fe20000010000 */
[----:B------:R-:W-:Y:S01]  /*6030*/  FADD.FTZ R21, R35, R42 ;  /* 0x0000002a23157221 */ /* 0x000fe20000010000 */
[----:B-1----:R-:W-:Y:S01]  /*6040*/  F2FP.BF16.F32.PACK_AB R35, R24, R35 ;  /* 0x000000231823723e */ /* 0x002fe200000010ff */
[----:B------:R-:W-:-:S02]  /*6050*/  IMAD.MOV.U32 R9, RZ, RZ, R8 ;  /* 0x000000ffff097224 */ /* 0x000fc400078e0008 */
[----:B------:R-:W-:Y:S01]  /*6060*/  FADD.FTZ R39, R37, R34 ;  /* 0x0000002225277221 */ /* 0x000fe20000010000 */
[----:B------:R-:W-:Y:S01]  /*6070*/  FADD.FTZ R34, R24, R21 ;  /* 0x0000001518227221 */ /* 0x000fe20000010000 */
[----:B------:R-:W-:Y:S01]  /*6080*/  IMAD.MOV.U32 R3, RZ, RZ, R0 ;  /* 0x000000ffff037224 */ /* 0x000fe200078e0000 */
[----:B------:R-:W1:Y:S01]  /*6090*/  MUFU.EX2 R25, R25 ;  /* 0x0000001900197308 */ /* 0x000e620000000800 */
[----:B0-----:R-:W-:Y:S01]  /*60a0*/  FADD.FTZ R42, R40, R39 ;  /* 0x00000027282a7221 */ /* 0x001fe20000010000 */
[----:B---3--:R-:W-:-:S06]  /*60b0*/  FADD.FTZ R34, R5, R34 ;  /* 0x0000002205227221 */ /* 0x008fcc0000010000 */
        /* <DEDUP_REMOVED lines=28> */
[----:B0-----:R-:W-:Y:S01]  /*6280*/  FADD.FTZ R21, R51, R42 ;  /* 0x0000002a33157221 */ /* 0x001fe20000010000 */
[----:B------:R-:W-:-:S06]  /*6290*/  F2FP.BF16.F32.PACK_AB R42, R45, R44 ;  /* 0x0000002c2d2a723e */ /* 0x000fcc00000010ff */
[----:B------:R-:W0:Y:S01]  /*62a0*/  MUFU.EX2 R56, R56 ;  /* 0x0000003800387308 */ /* 0x000e220000000800 */
[----:B--2---:R-:W-:Y:S01]  /*62b0*/  FADD.FTZ R23, R53, R34 ;  /* 0x0000002235177221 */ /* 0x004fe20000010000 */
[----:B------:R-:W-:Y:S02]  /*62c0*/  F2FP.BF16.F32.PACK_AB R34, R37, R36 ;  /* 0x000000242522723e */ /* 0x000fe400000010ff */
[----:B------:R-:W-:-:S03]  /*62d0*/  F2FP.BF16.F32.PACK_AB R50, R53, R52 ;  /* 0x000000343532723e */ /* 0x000fc600000010ff */
[----:B------:R2:W-:Y:S01]  /*62e0*/  STSM.16.M88.4 [R154], R32 ;  /* 0x000000209a007844 */ /* 0x0005e20000000200 */
[----:B------:R-:W3:Y:S01]  /*62f0*/  MUFU.EX2 R7, R7 ;  /* 0x0000000700077308 */ /* 0x000ee20000000800 */
[C---:B-1----:R-:W-:Y:S01]  /*6300*/  FADD.FTZ R4, R28.reuse, R21 ;  /* 0x000000151c047221 */ /* 0x042fe20000010000 */
[----:B------:R-:W-:Y:S01]  /*6310*/  F2FP.BF16.F32.PACK_AB R51, R28, R51 ;  /* 0x000000331c33723e */ /* 0x000fe200000010ff */
[----:B------:R2:W-:Y:S04]  /*6320*/  STSM.16.M88.4 [R17], R40 ;  /* 0x0000002811007844 */ /* 0x0005e80000000200 */
[----:B------:R2:W-:Y:S01]  /*6330*/  STSM.16.M88.4 [R16], R48 ;  /* 0x0000003010007844 */ /* 0x0005e20000000200 */
        /* <DEDUP_REMOVED lines=20> */
[----:B------:R2:W-:Y:S01]  /*6480*/  STSM.16.M88.4 [R2+0x24800], R56 ;  /* 0x0248003802007844 */ /* 0x0005e20000000200 */
        /* <DEDUP_REMOVED lines=19> */
[----:B------:R-:W-:-:S05]  /*65c0*/  F2FP.BF16.F32.PACK_AB R67, R38, R67 ;  /* 0x000000432643723e */ /* 0x000fca00000010ff */
[----:B------:R2:W-:Y:S01]  /*65d0*/  STSM.16.M88.4 [R156], R64 ;  /* 0x000000409c007844 */ /* 0x0005e20000000200 */
[----:B------:R-:W0:Y:S01]  /*65e0*/  MUFU.EX2 R73, R73 ;  /* 0x0000004900497308 */ /* 0x000e220000000800 */
[----:B---3--:R-:W-:-:S07]  /*65f0*/  FADD.FTZ R4, R72, R21 ;  /* 0x0000001548047221 */ /* 0x008fce0000010000 */
[----:B------:R-:W3:Y:S01]  /*6600*/  MUFU.EX2 R76, R76 ;  /* 0x0000004c004c7308 */ /* 0x000ee20000000800 */
[----:B-1----:R-:W-:-:S04]  /*6610*/  FADD.FTZ R6, R22, R5 ;  /* 0x0000000516067221 */ /* 0x002fc80000010000 */
[----:B------:R-:W-:-:S03]  /*6620*/  FADD.FTZ R6, R15, R6 ;  /* 0x000000060f067221 */ /* 0x000fc60000010000 */
[----:B------:R-:W1:Y:S01]  /*6630*/  MUFU.EX2 R75, R75 ;  /* 0x0000004b004b7308 */ /* 0x000e620000000800 */
[C---:B0-----:R-:W-:Y:S01]  /*6640*/  FADD.FTZ R5, R73.reuse, R4 ;  /* 0x0000000449057221 */ /* 0x041fe20000010000 */
[----:B------:R-:W-:Y:S02]  /*6650*/  F2FP.BF16.F32.PACK_AB R72, R73, R72 ;  /* 0x000000484948723e */ /* 0x000fe400000010ff */
[----:B------:R-:W-:-:S04]  /*6660*/  F2FP.BF16.F32.PACK_AB R73, R15, R22 ;  /* 0x000000160f49723e */ /* 0x000fc800000010ff */
        /* <DEDUP_REMOVED lines=31> */
[----:B------:R2:W-:Y:S01]  /*6860*/  STSM.16.M88.4 [R16+0x6000], R80 ;  /* 0x0060005010007844 */ /* 0x0005e20000000200 */
        /* <DEDUP_REMOVED lines=9> */
[----:B------:R-:W-:-:S06]  /*6900*/  F2FP.BF16.F32.PACK_AB R89, R20, R19 ;  /* 0x000000131459723e */ /* 0x000fcc00000010ff */
        /* <DEDUP_REMOVED lines=9> */
[----:B------:R-:W-:-:S05]  /*69a0*/  F2FP.BF16.F32.PACK_AB R91, R95, R91 ;  /* 0x0000005b5f5b723e */ /* 0x000fca00000010ff */
[----:B------:R2:W-:Y:S01]  /*69b0*/  STSM.16.M88.4 [R2+0x2a800], R88 ;  /* 0x02a8005802007844 */ /* 0x0005e20000000200 */
        /* <DEDUP_REMOVED lines=55> */
[C---:B0-----:R-:W-:Y:S01]  /*6d30*/  F2FP.BF16.F32.PACK_AB R114, R117.reuse, R116 ;  /* 0x000000747572723e */ /* 0x041fe200000010ff */
[----:B------:R-:W-:Y:S01]  /*6d40*/  FADD.FTZ R4, R117, R4 ;  /* 0x0000000475047221 */ /* 0x000fe20000010000 */
[----:B---3--:R-:W-:Y:S01]  /*6d50*/  FADD.FTZ R6, R15, R6 ;  /* 0x000000060f067221 */ /* 0x008fe20000010000 */
[----:B-1----:R-:W-:-:S03]  /*6d60*/  F2FP.BF16.F32.PACK_AB R115, R10, R15 ;  /* 0x0000000f0a73723e */ /* 0x002fc600000010ff */
[----:B------:R-:W-:Y:S02]  /*6d70*/  FADD.FTZ R6, R10, R6 ;  /* 0x000000060a067221 */ /* 0x000fe40000010000 */
[----:B------:R2:W-:Y:S01]  /*6d80*/  STSM.16.M88.4 [R16+0xc000], R112 ;  /* 0x00c0007010007844 */ /* 0x0005e20000000200 */
[----:B------:R-:W-:Y:S01]  /*6d90*/  @!PT LDS RZ, [RZ] ;  /* 0x00000000fffff984 */ /* 0x000fe20000000800 */
[----:B------:R-:W-:Y:S01]  /*6da0*/  @!PT LDS RZ, [RZ] ;  /* 0x00000000fffff984 */ /* 0x000fe20000000800 */
[----:B------:R-:W-:Y:S01]  /*6db0*/  @!PT LDS RZ, [RZ] ;  /* 0x00000000fffff984 */ /* 0x000fe20000000800 */
[----:B------:R-:W-:Y:S01]  /*6dc0*/  @!PT LDS RZ, [RZ] ;  /* 0x00000000fffff984 */ /* 0x000fe20000000800 */
[----:B------:R0:W-:Y:S06]  /*6dd0*/  MEMBAR.ALL.CTA ;  /* 0x0000000000007992 */ /* 0x0001ec0000008000 */
[----:B0-----:R-:W0:Y:S02]  /*6de0*/  FENCE.VIEW.ASYNC.S ;  /* 0x00000000000073c6 */ /* 0x001e240000000000 */
[----:B0-----:R-:W-:Y:S01]  /*6df0*/  NOP ;  /* 0x0000000000007918 */ /* 0x001fe20000000000 */
[----:B------:R-:W-:Y:S05]  /*6e00*/  @P2 BRA `(.L_x_10613) ;  /* 0xffffffd4008c2947 */ /* 0x000fea000383ffff */
.L_x_10604:
[----:B------:R-:W-:Y:S06]  /*6e10*/  BAR.ARV 0x8, 0x1a0 ;  /* 0x0206800000007b1d */ /* 0x000fec0000002000 */
[----:B------:R-:W-:Y:S05]  /*6e20*/  @!P0 BRA `(.L_x_10614) ;  /* 0x0000000000048947 */ /* 0x000fea0003800000 */
[----:B------:R-:W-:Y:S01]  /*6e30*/  BPT.TRAP 0x1 ;  /* 0x000000040000795c */ /* 0x000fe20000300000 */
.L_x_10614:
[----:B------:R-:W-:Y:S01]  /*6e40*/  ULEA UR5, UR39, UR40, 0x3 ;  /* 0x0000002827057291 */ /* 0x000fe2000f8e183f */
[----:B------:R-:W-:-:S05]  /*6e50*/  IMAD.U32 R3, RZ, RZ, UR38 ;  /* 0x00000026ff037e24 */ /* 0x000fca000f8e00ff */
[----:B------:R-:W-:-:S04]  /*6e60*/  SHF.L.U32 R3, R3, 0x1f, RZ ;  /* 0x0000001f03037819 */ /* 0x000fc800000006ff */
[----:B------:R1:W3:Y:S01]  /*6e70*/  SYNCS.PHASECHK.TRANS64.TRYWAIT P2, [UR5+0x30850], R3 ;  /* 0x03085003ff0075a7 */ /* 0x0002e20008040145 */
[----:B------:R-:W-:Y:S05]  /*6e80*/  @!P0 BRA `(.L_x_10615) ;  /* 0x0000000000048947 */ /* 0x000fea0003800000 */
[----:B------:R-:W-:Y:S01]  /*6e90*/  BPT.TRAP 0x1 ;  /* 0x000000040000795c */ /* 0x000fe20000300000 */
.L_x_10615:
[----:B---3--:R-:W-:Y:S05]  /*6ea0*/  @P2 BRA `(.L_x_10616) ;  /* 0x0000000000082947 */ /* 0x008fea0003800000 */
[----:B------:R-:W3:Y:S02]  /*6eb0*/  SYNCS.PHASECHK.TRANS64.TRYWAIT P0, [UR5+0x30850], R3 ;  /* 0x03085003ff0075a7 */ /* 0x000ee40008000145 */
[----:B---3--:R-:W-:Y:S05]  /*6ec0*/  @!P0 BRA `(.L_x_10617) ;  /* 0x0000006000b88947 */ /* 0x008fea0003800000 */
.L_x_10616:
[----:B------:R-:W-:Y:S01]  /*6ed0*/  UIADD3 UR40, UR40, 0x400, URZ ;  /* 0x0000040028287890 */ /* 0x000fe2000fffe03f */
[----:B------:R-:W-:Y:S01]  /*6ee0*/  WARPGROUP.ARRIVE ;  /* 0x00000000000079c5 */ /* 0x000fe20000000000 */
[----:B------:R-:W-:Y:S01]  /*6ef0*/  UIADD3 UR25, UR25, 0x1e800, URZ ;  /* 0x0001e80019197890 */ /* 0x000fe2000fffe03f */
[----:B-1-3--:R-:W1:Y:S01]  /*6f00*/  SHFL.BFLY PT, R3, R4, 0x2, 0x1f ;  /* 0x0c401f0004037f89 */ /* 0x00ae6200000e0000 */
[----:B------:R-:W-:Y:S01]  /*6f10*/  USHF.R.U32.HI UR40, URZ, 0x4, UR40 ;  /* 0x000000043f287899 */ /* 0x000fe20008011628 */
[----:B------:R-:W-:Y:S01]  /*6f20*/  IMAD.U32 R9, RZ, RZ, UR5 ;  /* 0x00000005ff097e24 */ /* 0x000fe2000f8e00ff */
[----:B------:R-:W-:Y:S01]  /*6f30*/  USHF.R.U32.HI UR25, URZ, 0x4, UR25 ;  /* 0x000000043f197899 */ /* 0x000fe20008011619 */
[----:B------:R-:W3:Y:S01]  /*6f40*/  SHFL.BFLY PT, R5, R6, 0x2, 0x1f ;  /* 0x0c401f0006057f89 */ /* 0x000ee200000e0000 */
[----:B------:R-:W-:Y:S01]  /*6f50*/  ULOP3.LUT UR6, UR40, 0x3fff, URZ, 0xc0, !UPT ;  /* 0x00003fff28067892 */ /* 0x000fe2000f8ec03f */
[----:B------:R-:W-:Y:S01]  /*6f60*/  @!P1 VIADD R9, R9, 0x30860 ;  /* 0x0003086009099836 */ /* 0x000fe20000000000 */
[----:B------:R-:W-:Y:S01]  /*6f70*/  ULOP3.LUT UR4, UR25, 0x3fff, URZ, 0xc0, !UPT ;  /* 0x00003fff19047892 */ /* 0x000fe2000f8ec03f */
[----:B------:R-:W-:Y:S01]  /*6f80*/  IMAD.MOV.U32 R19, RZ, RZ, RZ ;  /* 0x000000ffff137224 */ /* 0x000fe200078e00ff */
[----:B------:R-:W-:Y:S01]  /*6f90*/  UIMAD UR6, UR39, 0x600, UR6 ;  /* 0x00000600270678a4 */ /* 0x000fe2000f8e0206 */
[----:B------:R-:W-:Y:S01]  /*6fa0*/  IMAD.U32 R11, RZ, RZ, UR26 ;  /* 0x0000001aff0b7e24 */ /* 0x000fe2000f8e00ff */
[----:B------:R-:W-:Y:S01]  /*6fb0*/  ULOP3.LUT UR4, UR4, 0x10000, URZ, 0xfc, !UPT ;  /* 0x0001000004047892 */ /* 0x000fe2000f8efc3f */
[----:B------:R-:W-:Y:S01]  /*6fc0*/  @!P1 PRMT R9, RZ, 0x654, R9 ;  /* 0x00000654ff099816 */ /* 0x000fe20000000009 */
[----:B------:R-:W-:Y:S01]  /*6fd0*/  UMOV UR11, 0x40000040 ;  /* 0x40000040000b7882 */ /* 0x000fe20000000000 */
[----:B------:R-:W-:Y:S01]  /*6fe0*/  UMOV UR9, 0x40000040 ;  /* 0x4000004000097882 */ /* 0x000fe20000000000 */
[----:B------:R-:W-:Y:S01]  /*6ff0*/  UIADD3 UR39, UR39, 0x1, URZ ;  /* 0x0000000127277890 */ /* 0x000fe2000fffe03f */
[----:B------:R-:W-:Y:S01]  /*7000*/  IMAD.MOV.U32 R18, RZ, RZ, -0x800000 ;  /* 0xff800000ff127424 */ /* 0x000fe200078e00ff */
[----:B------:R-:W-:Y:S01]  /*7010*/  UMOV UR10, UR6 ;  /* 0x00000006000a7c82 */ /* 0x000fe20008000000 */
[----:B------:R-:W-:Y:S01]  /*7020*/  UMOV UR8, UR4 ;  /* 0x0000000400087c82 */ /* 0x000fe20008000000 */
[----:B------:R-:W-:Y:S01]  /*7030*/  UISETP.NE.AND UP0, UPT, UR39, 0x2, UPT ;  /* 0x000000022700788c */ /* 0x000fe2000bf05270 */
[----:B------:R-:W-:Y:S01]  /*7040*/  HGMMA.64x64x16.F32.BF16 R120, gdesc[UR8].tnspB, R120, gsb0 ;  /* 0x40e00000087879f0 */ /* 0x000fe20008001878 */
[----:B------:R-:W-:-:S02]  /*7050*/  UIADD3 UR10, UR6, 0x80, URZ ;  /* 0x00000080060a7890 */ /* 0x000fc4000fffe03f */
[----:B------:R-:W-:Y:S01]  /*7060*/  UIADD3 UR8, UR4, 0x2, URZ ;  /* 0x0000000204087890 */ /* 0x000fe2000fffe03f */
[----:B-1----:R-:W-:Y:S01]  /*7070*/  FADD.FTZ R3, R3, R4 ;  /* 0x0000000403037221 */ /* 0x002fe20000010000 */
[----:B------:R-:W-:Y:S01]  /*7080*/  UMOV UR11, 0x40000040 ;  /* 0x40000040000b7882 */ /* 0x000fe20000000000 */
[----:B------:R-:W-:Y:S01]  /*7090*/  UMOV UR9, 0x40000040 ;  /* 0x4000004000097882 */ /* 0x000fe20000000000 */
[----:B------:R-:W-:Y:S01]  /*70a0*/  UIADD3 UR37, UR37, 0x1, URZ ;  /* 0x0000000125257890 */ /* 0x000fe2000fffe03f */
[----:B---3--:R-:W-:Y:S01]  /*70b0*/  FADD.FTZ R5, R5, R6 ;  /* 0x0000000605057221 */ /* 0x008fe20000010000 */
[----:B------:R-:W1:Y:S01]  /*70c0*/  SHFL.BFLY PT, R10, R3, 0x1, 0x1f ;  /* 0x0c201f00030a7f89 */ /* 0x000e6200000e0000 */
[----:B------:R-:W-:Y:S01]  /*70d0*/  IMAD.MOV.U32 R6, RZ, RZ, RZ ;  /* 0x000000ffff067224 */ /* 0x000fe200078e00ff */
[----:B------:R-:W-:Y:S02]  /*70e0*/  USEL UR39, UR39, URZ, UP0 ;  /* 0x0000003f27277287 */ /* 0x000fe40008000000 */
[----:B0-----:R-:W0:Y:S01]  /*70f0*/  SHFL.BFLY PT, R12, R5, 0x1, 0x1f ;  /* 0x0c201f00050c7f89 */ /* 0x001e2200000e0000 */
[----:B-1----:R-:W-:Y:S01]  /*7100*/  FADD.FTZ R10, R3, R10 ;  /* 0x0000000a030a7221 */ /* 0x002fe20000010000 */
[----:B------:R-:W-:-:S02]  /*7110*/  IMAD.MOV.U32 R3, RZ, RZ, -0x800000 ;  /* 0xff800000ff037424 */ /* 0x000fc400078e00ff */
[----:B0-----:R-:W-:Y:S02]  /*7120*/  FADD.FTZ R12, R5, R12 ;  /* 0x0000000c050c7221 */ /* 0x001fe40000010000 */
[----:B------:R-:W-:Y:S01]  /*7130*/  FSETP.NE.FTZ.AND P0, PT, R10, RZ, PT ;  /* 0x000000ff0a00720b */ /* 0x000fe20003f15000 */
[----:B------:R-:W-:Y:S02]  /*7140*/  IMAD.U32 R5, RZ, RZ, UR26 ;  /* 0x0000001aff057e24 */ /* 0x000fe4000f8e00ff */
[----:B------:R-:W-:-:S10]  /*7150*/  FSETP.NE.FTZ.AND P2, PT, R12, RZ, PT ;  /* 0x000000ff0c00720b */ /* 0x000fd40003f55000 */
[----:B------:R-:W0:Y:S01]  /*7160*/  @P0 MUFU.LG2 R4, R10 ;  /* 0x0000000a00040308 */ /* 0x000e220000000c00 */
[----:B------:R-:W-:-:S07]  /*7170*/  @P0 FMUL.FTZ R5, R5, 0.69314718246459960938 ;  /* 0x3f31721805050820 */ /* 0x000fce0000410000 */
[----:B------:R-:W1:Y:S08]  /*7180*/  @P2 MUFU.LG2 R7, R12 ;  /* 0x0000000c00072308 */ /* 0x000e700000000c00 */
[----:B------:R3:W2:Y:S01]  /*7190*/  @P0 MUFU.RCP R19, R10 ;  /* 0x0000000a00130308 */ /* 0x0006a20000001000 */
[----:B0-----:R-:W-:-:S04]  /*71a0*/  @P0 FMUL.FTZ R4, R4, 0.69314718246459960938 ;  /* 0x3f31721804040820 */ /* 0x001fc80000410000 */
[----:B------:R-:W-:Y:S01]  /*71b0*/  @P0 FFMA.FTZ R18, R5, R0, R4 ;  /* 0x0000000005120223 */ /* 0x000fe20000010004 */
[----:B------:R-:W-:Y:S02]  /*71c0*/  PLOP3.LUT P0, PT, PT, PT, PT, 0x8, 0x0 ;  /* 0x000000000000781c */ /* 0x000fe40003f0e170 */
[----:B------:R0:W4:Y:S01]  /*71d0*/  @P2 MUFU.RCP R6, R12 ;  /* 0x0000000c00062308 */ /* 0x0001220000001000 */
[----:B------:R-:W-:Y:S02]  /*71e0*/  WARPGROUP.DEPBAR.LE gsb0, 0x0 ;  /* 0x00008000000079c5 */ /* 0x000fe40000010000 */
[----:B------:R-:W-:Y:S01]  /*71f0*/  WARPGROUP.ARRIVE ;  /* 0x00000000000079c5 */ /* 0x000fe20000000000 */
[----:B---3--:R-:W-:Y:S01]  /*7200*/  @P2 FMUL.FTZ R10, R11, 0.69314718246459960938 ;  /* 0x3f3172180b0a2820 */ /* 0x008fe20000410000 */
[----:B-1----:R-:W-:-:S04]  /*7210*/  @P2 FMUL.FTZ R7, R7, 0.69314718246459960938 ;  /* 0x3f31721807072820 */ /* 0x002fc80000410000 */
[----:B------:R-:W-:Y:S01]  /*7220*/  HGMMA.64x64x16.F32.BF16 R120, gdesc[UR8].tnspB, R120, gsb0 ;  /* 0x40e00000087879f0 */ /* 0x000fe20008001878 */
[----:B------:R-:W-:Y:S01]  /*7230*/  UIADD3 UR10, UR6, 0x100, URZ ;  /* 0x00000100060a7890 */ /* 0x000fe2000fffe03f */
[----:B------:R-:W-:Y:S01]  /*7240*/  @P2 FFMA.FTZ R3, R10, R8, R7 ;  /* 0x000000080a032223 */ /* 0x000fe20000010007 */
        /* <DEDUP_REMOVED lines=66> */
[----:B------:R-:W-:-:S04]  /*7670*/  USEL UR4, URZ, 0x1, UP0 ;  /* 0x000000013f047887 */ /* 0x000fc80008000000 */
[----:B------:R-:W-:Y:S01]  /*7680*/  ULOP3.LUT UR38, UR38, UR4, URZ, 0x3c, !UPT ;  /* 0x0000000426267292 */ /* 0x000fe2000f8e3c3f */
[----:B------:R-:W-:Y:S02]  /*7690*/  WARPGROUP.DEPBAR.LE gsb0, 0x0 ;  /* 0x00008000000079c5 */ /* 0x000fe40000010000 */
[----:B------:R-:W-:-:S06]  /*76a0*/  WARPGROUP.ARRIVE ;  /* 0x00000000000079c5 */ /* 0x000fcc0000000000 */
[----:B------:R-:W-:Y:S03]  /*76b0*/  HGMMA.64x64x16.F32.BF16 R120, gdesc[UR8].tnspB, R120, gsb0 ;  /* 0x40e00000087879f0 */ /* 0x000fe60008001878 */
        /* <DEDUP_REMOVED lines=34> */
.L_x_10597:
[----:B------:R-:W0:Y:S08]  /*78e0*/  S2UR UR4, SR_CgaCtaId ;  /* 0x00000000000479c3 */ /* 0x000e300000008800 */
[----:B------:R-:W-:Y:S06]  /*78f0*/  BAR.SYNC.DEFER_BLOCKING 0x5, 0x1a0 ;  /* 0x0146800000007b1d */ /* 0x000fec0000010000 */
[----:B------:R-:W-:Y:S01]  /*7900*/  UMOV UR40, 0x400 ;  /* 0x0000040000287882 */ /* 0x000fe20000000000 */
[----:B------:R-:W-:Y:S01]  /*7910*/  BSSY B0, `(.L_x_10618) ;  /* 0x0000192000007945 */ /* 0x000fe20003800000 */
[----:B0-----:R-:W-:-:S09]  /*7920*/  ULEA UR40, UR4, UR40, 0x18 ;  /* 0x0000002804287291 */ /* 0x001fd2000f8ec03f */
[----:B------:R-:W0:Y:S02]  /*7930*/  LDS.128 R24, [UR40+0x308d0] ;  /* 0x0308d028ff187984 */ /* 0x000e240008000c00 */
[----:B0-----:R-:W-:Y:S01]  /*7940*/  R2UR UR5, R26 ;  /* 0x000000001a0572ca */ /* 0x001fe200000e0000 */
[----:B------:R-:W-:Y:S06]  /*7950*/  BAR.ARV 0x4, 0x1a0 ;  /* 0x0106800000007b1d */ /* 0x000fec0000002000 */
[----:B------:R-:W-:Y:S08]  /*7960*/  @P0 BRA `(.L_x_10619) ;  /* 0x0000000c00c40947 */ /* 0x000ff00003800000 */
[----:B------:R-:W2:Y:S01]  /*7970*/  LDL R4, [R1+0x18] ;  /* 0x0000180001047983 */ /* 0x000ea20000100800 */
[----:B------:R-:W0:Y:S01]  /*7980*/  S2UR UR4, SR_SWINHI ;  /* 0x00000000000479c3 */ /* 0x000e220000002f00 */
[----:B------:R-:W-:Y:S01]  /*7990*/  USHF.L.U32 UR8, UR41, 0x2, URZ ;  /* 0x0000000229087899 */ /* 0x000fe2000800063f */
[----:B------:R-:W-:Y:S01]  /*79a0*/  F2FP.BF16.F32.PACK_AB R12, R12, R33 ;  /* 0x000000210c0c723e */ /* 0x000fe200000010ff */
[----:B------:R-:W-:Y:S01]  /*79b0*/  USHF.L.U64.HI UR9, UR41, 0x2, UR42 ;  /* 0x0000000229097899 */ /* 0x000fe2000801022a */
[----:B------:R-:W-:Y:S02]  /*79c0*/  F2FP.BF16.F32.PACK_AB R13, R13, R34 ;  /* 0x000000220d0d723e */ /* 0x000fe400000010ff */
[----:B------:R-:W-:Y:S02]  /*79d0*/  F2FP.BF16.F32.PACK_AB R14, R14, R31 ;  /* 0x0000001f0e0e723e */ /* 0x000fe400000010ff */
[----:B------:R-:W-:Y:S02]  /*79e0*/  F2FP.BF16.F32.PACK_AB R15, R15, R32 ;  /* 0x000000200f0f723e */ /* 0x000fe400000010ff */
[----:B------:R-:W-:-:S02]  /*79f0*/  F2FP.BF16.F32.PACK_AB R148, R29, R30 ;  /* 0x0000001e1d94723e */ /* 0x000fc400000010ff */
[----:B------:R-:W-:Y:S02]  /*7a00*/  F2FP.BF16.F32.PACK_AB R149, R23, R28 ;  /* 0x0000001c1795723e */ /* 0x000fe400000010ff */
[----:B------:R-:W-:Y:S02]  /*7a10*/  F2FP.BF16.F32.PACK_AB R150, R19, R22 ;  /* 0x000000161396723e */ /* 0x000fe400000010ff */
[----:B------:R-:W-:Y:S01]  /*7a20*/  F2FP.BF16.F32.PACK_AB R151, R151, R0 ;  /* 0x000000009797723e */ /* 0x000fe200000010ff */
[----:B------:R-:W-:Y:S01]  /*7a30*/  UMOV UR6, UR40 ;  /* 0x0000002800067c82 */ /* 0x000fe20008000000 */
[----:B0-----:R-:W-:Y:S01]  /*7a40*/  UMOV UR7, UR4 ;  /* 0x0000000400077c82 */ /* 0x001fe20008000000 */
[----:B------:R-:W-:Y:S02]  /*7a50*/  IMAD.U32 R20, RZ, RZ, UR6 ;  /* 0x00000006ff147e24 */ /* 0x000fe4000f8e00ff */
[----:B------:R-:W-:Y:S01]  /*7a60*/  IMAD.U32 R21, RZ, RZ, UR7 ;  /* 0x00000007ff157e24 */ /* 0x000fe2000f8e00ff */
[----:B------:R-:W-:-:S02]  /*7a70*/  ULDC.64 UR6, c[0x0][0xbd8] ;  /* 0x0002f60000067ab9 */ /* 0x000fc40000000a00 */
[----:B------:R-:W-:Y:S02]  /*7a80*/  UIADD3 UR4, UP1, UR8, UR6, URZ ;  /* 0x0000000608047290 */ /* 0x000fe4000ff3e03f */
[----:B------:R-:W-:Y:S02]  /*7a90*/  UISETP.NE.U32.AND UP0, UPT, UR6, URZ, UPT ;  /* 0x0000003f0600728c */ /* 0x000fe4000bf05070 */
[----:B------:R-:W-:Y:S02]  /*7aa0*/  UIADD3.X UR6, UR9, UR7, URZ, UP1, !UPT ;  /* 0x0000000709067290 */ /* 0x000fe40008ffe43f */
[----:B------:R-:W-:Y:S01]  /*7ab0*/  UISETP.NE.AND.EX UP0, UPT, UR7, URZ, UPT, UP0 ;  /* 0x0000003f0700728c */ /* 0x000fe2000bf05300 */
[----:B------:R-:W0:Y:S01]  /*7ac0*/  LDC R0, c[0x0][0xa88] ;  /* 0x0002a200ff007b82 */ /* 0x000e220000000800 */
[----:B------:R-:W-:Y:S02]  /*7ad0*/  IMAD.U32 R22, RZ, RZ, UR4 ;  /* 0x00000004ff167e24 */ /* 0x000fe4000f8e00ff */
[----:B------:R-:W-:Y:S01]  /*7ae0*/  IMAD.U32 R23, RZ, RZ, UR6 ;  /* 0x00000006ff177e24 */ /* 0x000fe2000f8e00ff */
[----:B------:R-:W-:-:S02]  /*7af0*/  ULDC.64 UR6, c[0x0][0xbe0] ;  /* 0x0002f80000067ab9 */ /* 0x000fc40000000a00 */
[----:B------:R-:W-:-:S04]  /*7b00*/  UISETP.NE.U32.AND UP1, UPT, UR6, URZ, UPT ;  /* 0x0000003f0600728c */ /* 0x000fc8000bf25070 */
[----:B------:R-:W-:-:S11]  /*7b10*/  UISETP.NE.AND.EX UP1, UPT, UR7, URZ, UPT, UP1 ;  /* 0x0000003f0700728c */ /* 0x000fd6000bf25310 */
[----:B------:R-:W-:-:S04]  /*7b20*/  @UP1 UIADD3 UR6, UP2, UR8, UR6, URZ ;  /* 0x0000000608061290 */ /* 0x000fc8000ff5e03f */
[----:B------:R-:W-:Y:S01]  /*7b30*/  @UP1 UIADD3.X UR7, UR9, UR7, URZ, UP2, !UPT ;  /* 0x0000000709071290 */ /* 0x000fe200097fe43f */
[----:B------:R-:W-:Y:S01]  /*7b40*/  BAR.SYNC.DEFER_BLOCKING 0x1, 0x180 ;  /* 0x0046000000007b1d */ /* 0x000fe20000010000 */
[----:B--2---:R-:W-:-:S03]  /*7b50*/  IMAD.WIDE R4, R4, 0x2, R20 ;  /* 0x0000000204047825 */ /* 0x004fc600078e0214 */
[C---:B------:R-:W-:Y:S02]  /*7b60*/  IADD3 R9, P1, R4.reuse, 0x40, RZ ;  /* 0x0000004004097810 */ /* 0x040fe40007f3e0ff */
[C---:B------:R-:W-:Y:S02]  /*7b70*/  IADD3 R11, P2, R4.reuse, 0x20, RZ ;  /* 0x00000020040b7810 */ /* 0x040fe40007f5e0ff */
[C---:B------:R-:W-:Y:S02]  /*7b80*/  IADD3 R51, P0, R4.reuse, 0x60, RZ ;  /* 0x0000006004337810 */ /* 0x040fe40007f1e0ff */
[----:B------:R-:W-:Y:S02]  /*7b90*/  LOP3.LUT R7, R4, 0x380, RZ, 0xc0, !PT ;  /* 0x0000038004077812 */ /* 0x000fe400078ec0ff */
[----:B------:R-:W-:Y:S02]  /*7ba0*/  LOP3.LUT R8, R9, 0x380, RZ, 0xc0, !PT ;  /* 0x0000038009087812 */ /* 0x000fe400078ec0ff */
[----:B------:R-:W-:-:S02]  /*7bb0*/  LOP3.LUT R10, R11, 0x380, RZ, 0xc0, !PT ;  /* 0x000003800b0a7812 */ /* 0x000fc400078ec0ff */
[----:B------:R-:W-:Y:S02]  /*7bc0*/  LOP3.LUT R6, R51, 0x380, RZ, 0xc0, !PT ;  /* 0x0000038033067812 */ /* 0x000fe400078ec0ff */
[----:B------:R-:W-:Y:S02]  /*7bd0*/  SHF.R.U64 R7, R7, 0x3, RZ ;  /* 0x0000000307077819 */ /* 0x000fe400000012ff */
        /* <DEDUP_REMOVED lines=9> */
[----:B------:R-:W-:-:S02]  /*7c70*/  LOP3.LUT R6, R6, R51, RZ, 0x3c, !PT ;  /* 0x0000003306067212 */ /* 0x000fc400078e3cff */
[----:B------:R-:W-:Y:S02]  /*7c80*/  MOV R52, R4 ;  /* 0x0000000400347202 */ /* 0x000fe40000000f00 */
[----:B------:R-:W-:Y:S02]  /*7c90*/  MOV R24, R6 ;  /* 0x0000000600187202 */ /* 0x000fe40000000f00 */
[----:B------:R-:W-:Y:S02]  /*7ca0*/  MOV R26, R8 ;  /* 0x00000008001a7202 */ /* 0x000fe40000000f00 */
        /* <DEDUP_REMOVED lines=9> */
[----:B------:R-:W-:-:S02]  /*7d40*/  F2FP.BF16.F32.PACK_AB R11, R35, R36 ;  /* 0x00000024230b723e */ /* 0x000fc400000010ff */
[----:B------:R-:W-:-:S03]  /*7d50*/  PLOP3.LUT P0, PT, PT, PT, UP0, 0x80, 0x0 ;  /* 0x000000000000781c */ /* 0x000fc60003f0f008 */
[----:B------:R2:W-:Y:S04]  /*7d60*/  STSM.16.M88.4 [R51], R8 ;  /* 0x0000000833007844 */ /* 0x0005e80000000200 */
[----:B------:R2:W-:Y:S04]  /*7d70*/  STSM.16.M88.4 [R26], R12 ;  /* 0x0000000c1a007844 */ /* 0x0005e80000000200 */
[----:B------:R2:W-:Y:S01]  /*7d80*/  STSM.16.M88.4 [R24], R148 ;  /* 0x0000009418007844 */ /* 0x0005e20000000200 */
[----:B------:R-:W-:Y:S01]  /*7d90*/  BAR.SYNC.DEFER_BLOCKING 0x1, 0x180 ;  /* 0x0046000000007b1d */ /* 0x000fe20000010000 */
[----:B------:R-:W-:Y:S01]  /*7da0*/  PLOP3.LUT P1, PT, PT, PT, UP1, 0x80, 0x0 ;  /* 0x000000000000781c */ /* 0x000fe20003f2f018 */
[----:B-1----:R-:W-:-:S02]  /*7db0*/  IMAD.U32 R4, RZ, RZ, UR6 ;  /* 0x00000006ff047e24 */ /* 0x002fc4000f8e00ff */
[----:B------:R-:W-:Y:S02]  /*7dc0*/  IMAD.U32 R5, RZ, RZ, UR7 ;  /* 0x00000007ff057e24 */ /* 0x000fe4000f8e00ff */
[----:B------:R-:W3:Y:S01]  /*7dd0*/  @P0 LDG.E R19, desc[UR46][R22.64] ;  /* 0x0000002e16130981 */ /* 0x000ee2000c1e1900 */
[----:B------:R-:W-:-:S07]  /*7de0*/  UMOV UR4, URZ ;  /* 0x0000003f00047c82 */ /* 0x000fce0008000000 */
[----:B0-----:R2:W5:Y:S01]  /*7df0*/  @P1 LDG.E R0, desc[UR46][R4.64] ;  /* 0x0000002e04001981 */ /* 0x001562000c1e1900 */
[----:B---3--:R-:W-:Y:S01]  /*7e00*/  @P0 R2UR UR4, R19 ;  /* 0x00000000130402ca */ /* 0x008fe200000e0000 */
[----:B--2---:R-:W-:-:S14]  /*7e10*/  @P1 BRA `(.L_x_10620) ;  /* 0x0000000000101947 */ /* 0x004fdc0003800000 */
[----:B------:R-:W-:Y:S05]  /*7e20*/  @!P0 BRA `(.L_x_10620) ;  /* 0x00000000000c8947 */ /* 0x000fea0003800000 */
[----:B------:R-:W2:Y:S04]  /*7e30*/  LDG.E R5, desc[UR46][R22.64] ;  /* 0x0000002e16057981 */ /* 0x000ea8000c1e1900 */
[----:B-----5:R-:W2:Y:S02]  /*7e40*/  LDG.E R0, desc[UR46][R22.64+0x4] ;  /* 0x0000042e16007981 */ /* 0x020ea4000c1e1900 */
[----:B--2---:R-:W-:-:S07]  /*7e50*/  IMAD.IADD R0, R0, 0x1, -R5 ;  /* 0x0000000100007824 */ /* 0x004fce00078e0a05 */
.L_x_10620:
[----:B------:R-:W2:Y:S01]  /*7e60*/  LDL R5, [R1+0x14] ;  /* 0x0000140001057983 */ /* 0x000ea20000100800 */
[----:B------:R-:W-:Y:S01]  /*7e70*/  USHF.R.S32.HI UR11, URZ, 0x1f, UR43 ;  /* 0x0000001f3f0b7899 */ /* 0x000fe2000801142b */
[----:B------:R-:W-:Y:S02]  /*7e80*/  ULDC.64 UR12, c[0x0][0xb70] ;  /* 0x0002dc00000c7ab9 */ /* 0x000fe40000000a00 */
[----:B------:R-:W2:Y:S01]  /*7e90*/  LDL.LU R26, [R1] ;  /* 0x00000000011a7983 */ /* 0x000ea20000300800 */
[----:B------:R-:W-:Y:S02]  /*7ea0*/  USHF.R.S32.HI UR9, URZ, 0x1f, UR4 ;  /* 0x0000001f3f097899 */ /* 0x000fe40008011404 */
[----:B------:R-:W-:Y:S01]  /*7eb0*/  UIMAD UR10, UR11, UR12, URZ ;  /* 0x0000000c0b0a72a4 */ /* 0x000fe2000f8e023f */
[----:B------:R-:W0:Y:S01]  /*7ec0*/  S2R R4, SR_TID.X ;  /* 0x0000000000047919 */ /* 0x000e220000002100 */
[----:B------:R-:W-:Y:S01]  /*7ed0*/  UMOV UR8, UR4 ;  /* 0x0000000400087c82 */ /* 0x000fe20008000000 */
[----:B------:R-:W-:-:S02]  /*7ee0*/  USEL UR42, UR42, URZ, !UP0 ;  /* 0x0000003f2a2a7287 */ /* 0x000fc4000c000000 */
[----:B------:R-:W-:Y:S02]  /*7ef0*/  UIMAD.WIDE.U32 UR6, UR43, UR12, UR8 ;  /* 0x0000000c2b0672a5 */ /* 0x000fe4000f8e0008 */
[----:B------:R-:W-:Y:S02]  /*7f00*/  UIMAD UR10, UR43, UR13, UR10 ;  /* 0x0000000d2b0a72a4 */ /* 0x000fe4000f8e020a */
[----:B------:R-:W-:Y:S01]  /*7f10*/  USEL UR41, UR41, URZ, !UP0 ;  /* 0x0000003f29297287 */ /* 0x000fe2000c000000 */
[----:B------:R-:W-:Y:S01]  /*7f20*/  ULDC.64 UR12, c[0x0][0xb78] ;  /* 0x0002de00000c7ab9 */ /* 0x000fe20000000a00 */
[----:B------:R-:W-:Y:S02]  /*7f30*/  UIADD3 UR7, UR7, UR10, URZ ;  /* 0x0000000a07077290 */ /* 0x000fe4000fffe03f */
[----:B------:R-:W-:Y:S02]  /*7f40*/  UIMAD UR8, UR42, UR12, URZ ;  /* 0x0000000c2a0872a4 */ /* 0x000fe4000f8e023f */
[----:B------:R-:W-:-:S02]  /*7f50*/  UIMAD.WIDE.U32 UR6, UR41, UR12, UR6 ;  /* 0x0000000c290672a5 */ /* 0x000fc4000f8e0006 */
[----:B------:R-:W-:-:S03]  /*7f60*/  UIMAD UR8, UR41, UR13, UR8 ;  /* 0x0000000d290872a4 */ /* 0x000fc6000f8e0208 */
[----:B------:R-:W-:-:S03]  /*7f70*/  ULDC.64 UR12, c[0x0][0xaa0] ;  /* 0x0002a800000c7ab9 */ /* 0x000fc60000000a00 */
[----:B------:R-:W-:Y:S02]  /*7f80*/  IMAD.U32 R7, RZ, RZ, UR8 ;  /* 0x00000008ff077e24 */ /* 0x000fe4000f8e00ff */
[----:B0-----:R-:W-:-:S05]  /*7f90*/  VIADD R6, R4, 0xffffff80 ;  /* 0xffffff8004067836 */ /* 0x001fca0000000000 */
[----:B------:R-:W-:-:S04]  /*7fa0*/  SHF.R.S32.HI R8, RZ, 0x1f, R6 ;  /* 0x0000001fff087819 */ /* 0x000fc80000011406 */
[----:B------:R-:W-:-:S04]  /*7fb0*/  LEA.HI R8, R8, R6, RZ, 0x7 ;  /* 0x0000000608087211 */ /* 0x000fc800078f38ff */
[----:B------:R-:W-:-:S05]  /*7fc0*/  LOP3.LUT R8, R8, 0xffffff80, RZ, 0xc0, !PT ;  /* 0xffffff8008087812 */ /* 0x000fca00078ec0ff */
[----:B------:R-:W-:-:S05]  /*7fd0*/  IMAD.IADD R8, R6, 0x1, -R8 ;  /* 0x0000000106087824 */ /* 0x000fca00078e0a08 */
[----:B------:R-:W-:Y:S01]  /*7fe0*/  LOP3.LUT P0, RZ, R8, 0x3, RZ, 0xc0, !PT ;  /* 0x0000000308ff7812 */ /* 0x000fe2000780c0ff */
[----:B------:R-:W-:Y:S01]  /*7ff0*/  IMAD.U32 R19, RZ, RZ, UR12 ;  /* 0x0000000cff137e24 */ /* 0x000fe2000f8e00ff */
[--C-:B------:R-:W-:Y:S01]  /*8000*/  SHF.R.S32.HI R29, RZ, 0x1f, R157.reuse ;  /* 0x0000001fff1d7819 */ /* 0x100fe2000001149d */
[----:B------:R-:W-:Y:S02]  /*8010*/  IMAD.MOV.U32 R28, RZ, RZ, R157 ;  /* 0x000000ffff1c7224 */ /* 0x000fe400078e009d */
[----:B------:R-:W-:Y:S01]  /*8020*/  VIADD R24, R152, 0x90 ;  /* 0x0000009098187836 */ /* 0x000fe20000000000 */
[----:B------:R-:W-:Y:S01]  /*8030*/  SHF.R.S32.HI R153, RZ, 0x1f, R152 ;  /* 0x0000001fff997819 */ /* 0x000fe20000011498 */
[----:B------:R-:W-:Y:S01]  /*8040*/  BSSY B1, `(.L_x_10621) ;  /* 0x0000054000017945 */ /* 0x000fe20003800000 */
[----:B--2---:R-:W-:Y:S02]  /*8050*/  IMAD R9, R26, 0xc0, R5 ;  /* 0x000000c01a097824 */ /* 0x004fe400078e0205 */
[----:B------:R-:W-:-:S03]  /*8060*/  IMAD R5, R152, 0x40, R157 ;  /* 0x0000004098057824 */ /* 0x000fc600078e029d */
[----:B------:R-:W-:Y:S01]  /*8070*/  SHF.R.S32.HI R4, RZ, 0x1f, R9 ;  /* 0x0000001fff047819 */ /* 0x000fe20000011409 */
[----:B------:R-:W-:Y:S01]  /*8080*/  IMAD.WIDE R20, R5, 0x2, R20 ;  /* 0x0000000205147825 */ /* 0x000fe200078e0214 */
[----:B------:R-:W-:-:S03]  /*8090*/  IADD3 R6, P1, R9, UR6, RZ ;  /* 0x0000000609067c10 */ /* 0x000fc6000ff3e0ff */
[C---:B------:R-:W-:Y:S01]  /*80a0*/  VIADD R5, R9.reuse, 0x8 ;  /* 0x0000000809057836 */ /* 0x040fe20000000000 */
[----:B------:R-:W-:Y:S01]  /*80b0*/  IADD3.X R7, R4, UR7, R7, P1, !PT ;  /* 0x0000000704077c10 */ /* 0x000fe20008ffe407 */
[----:B------:R-:W-:Y:S01]  /*80c0*/  ULDC.64 UR6, c[0x0][0xb40] ;  /* 0x0002d00000067ab9 */ /* 0x000fe20000000a00 */
[----:B-----5:R-:W-:Y:S02]  /*80d0*/  ISETP.GE.OR P1, PT, R9, R0, P0 ;  /* 0x000000000900720c */ /* 0x020fe40000726670 */
[----:B------:R-:W-:Y:S02]  /*80e0*/  LEA R30, P2, R6, UR6, 0x2 ;  /* 0x00000006061e7c11 */ /* 0x000fe4000f8410ff */
[----:B------:R-:W-:Y:S02]  /*80f0*/  IADD3 R11, P3, R20, 0x3000, RZ ;  /* 0x00003000140b7810 */ /* 0x000fe40007f7e0ff */
[----:B------:R-:W-:Y:S02]  /*8100*/  LEA.HI.X R31, R6, UR7, R7, 0x2, P2 ;  /* 0x00000007061f7c11 */ /* 0x000fe400090f1407 */
[----:B------:R-:W-:-:S02]  /*8110*/  IADD3 R15, P2, R20, 0x1800, RZ ;  /* 0x00001800140f7810 */ /* 0x000fc40007f5e0ff */
[----:B------:R-:W-:Y:S01]  /*8120*/  ISETP.GE.OR P0, PT, R5, R0, P0 ;  /* 0x000000000500720c */ /* 0x000fe20000706670 */
[----:B------:R-:W-:Y:S01]  /*8130*/  UIMAD UR6, UR9, UR12, URZ ;  /* 0x0000000c090672a4 */ /* 0x000fe2000f8e023f */
[C---:B------:R-:W-:Y:S01]  /*8140*/  IADD3 R7, P4, R20.reuse, 0x4800, RZ ;  /* 0x0000480014077810 */ /* 0x040fe20007f9e0ff */
[----:B------:R0:W-:Y:S01]  /*8150*/  @!P1 STG.E desc[UR46][R30.64], R18 ;  /* 0x000000121e009986 */ /* 0x0001e2000c10192e */
[----:B------:R-:W-:Y:S01]  /*8160*/  LOP3.LUT R5, R20, 0x380, RZ, 0xc0, !PT ;  /* 0x0000038014057812 */ /* 0x000fe200078ec0ff */
[--C-:B------:R-:W-:Y:S01]  /*8170*/  IMAD.X R13, RZ, RZ, R21.reuse, P2 ;  /* 0x000000ffff0d7224 */ /* 0x100fe200010e0615 */
[----:B------:R-:W-:Y:S01]  /*8180*/  LOP3.LUT R8, R15, 0x380, RZ, 0xc0, !PT ;  /* 0x000003800f087812 */ /* 0x000fe200078ec0ff */
[----:B------:R-:W-:Y:S01]  /*8190*/  IMAD.X R9, RZ, RZ, R21, P3 ;  /* 0x000000ffff097224 */ /* 0x000fe200018e0615 */
[----:B------:R-:W-:Y:S01]  /*81a0*/  LOP3.LUT R6, R11, 0x380, RZ, 0xc0, !PT ;  /* 0x000003800b067812 */ /* 0x000fe200078ec0ff */
[----:B------:R-:W-:Y:S01]  /*81b0*/  ULDC.64 UR8, c[0x0][0xae8] ;  /* 0x0002ba0000087ab9 */ /* 0x000fe20000000a00 */
[----:B------:R-:W-:Y:S01]  /*81c0*/  LOP3.LUT R4, R7, 0x380, RZ, 0xc0, !PT ;  /* 0x0000038007047812 */ /* 0x000fe200078ec0ff */
[----:B------:R-:W-:Y:S01]  /*81d0*/  UIMAD UR6, UR4, UR13, UR6 ;  /* 0x0000000d040672a4 */ /* 0x000fe2000f8e0206 */
[----:B------:R-:W-:Y:S01]  /*81e0*/  SHF.R.U64 R5, R5, 0x3, RZ ;  /* 0x0000000305057819 */ /* 0x000fe200000012ff */
[----:B------:R1:W-:Y:S01]  /*81f0*/  @!P0 STG.E desc[UR46][R30.64+0x20], R3 ;  /* 0x000020031e008986 */ /* 0x0003e2000c10192e */
[----:B------:R-:W-:-:S02]  /*8200*/  SHF.R.U64 R8, R8, 0x3, RZ ;  /* 0x0000000308087819 */ /* 0x000fc400000012ff */
[----:B------:R-:W-:Y:S02]  /*8210*/  SHF.R.U64 R6, R6, 0x3, RZ ;  /* 0x0000000306067819 */ /* 0x000fe400000012ff */
[----:B------:R-:W-:Y:S01]  /*8220*/  SHF.R.U64 R4, R4, 0x3, RZ ;  /* 0x0000000304047819 */ /* 0x000fe200000012ff */
[----:B0-----:R-:W-:Y:S01]  /*8230*/  IMAD.WIDE.U32 R18, R19, UR4, R28 ;  /* 0x0000000413127c25 */ /* 0x001fe2000f8e001c */
[----:B------:R-:W-:Y:S02]  /*8240*/  LOP3.LUT R20, R5, R20, RZ, 0x3c, !PT ;  /* 0x0000001405147212 */ /* 0x000fe400078e3cff */
[----:B------:R-:W-:Y:S01]  /*8250*/  LOP3.LUT R12, R8, R15, RZ, 0x3c, !PT ;  /* 0x0000000f080c7212 */ /* 0x000fe200078e3cff */
[----:B------:R-:W-:Y:S01]  /*8260*/  IMAD.X R5, RZ, RZ, R21, P4 ;  /* 0x000000ffff057224 */ /* 0x000fe200020e0615 */
[----:B------:R-:W-:Y:S02]  /*8270*/  LOP3.LUT R8, R6, R11, RZ, 0x3c, !PT ;  /* 0x0000000b06087212 */ /* 0x000fe400078e3cff */
[----:B------:R-:W-:Y:S01]  /*8280*/  LOP3.LUT R4, R4, R7, RZ, 0x3c, !PT ;  /* 0x0000000704047212 */ /* 0x000fe200078e3cff */
[----:B------:R-:W-:Y:S01]  /*8290*/  VIADD R19, R19, UR6 ;  /* 0x0000000613137c36 */ /* 0x000fe20008000000 */
[----:B------:R-:W-:Y:S01]  /*82a0*/  ULDC.64 UR6, c[0x0][0xae0] ;  /* 0x0002b80000067ab9 */ /* 0x000fe20000000a00 */
[----:B------:R-:W5:Y:S01]  /*82b0*/  LD.E.128 R20, desc[UR46][R20.64] ;  /* 0x0000002e14147980 */ /* 0x000f62000c101d00 */
[----:B------:R-:W-:-:S03]  /*82c0*/  UIMAD UR4, UR11, UR6, URZ ;  /* 0x000000060b0472a4 */ /* 0x000fc6000f8e023f */
[----:B------:R-:W5:Y:S04]  /*82d0*/  LD.E.128 R12, desc[UR46][R12.64] ;  /* 0x0000002e0c0c7980 */ /* 0x000f68000c101d00 */
[----:B------:R-:W5:Y:S04]  /*82e0*/  LD.E.128 R8, desc[UR46][R8.64] ;  /* 0x0000002e08087980 */ /* 0x000f68000c101d00 */
[----:B------:R-:W5:Y:S01]  /*82f0*/  LD.E.128 R4, desc[UR46][R4.64] ;  /* 0x0000002e04047980 */ /* 0x000f62000c101d00 */
[----:B-1----:R-:W-:Y:S01]  /*8300*/  IMAD.U32 R31, RZ, RZ, UR6 ;  /* 0x00000006ff1f7e24 */ /* 0x002fe2000f8e00ff */
[----:B------:R-:W-:Y:S01]  /*8310*/  UIMAD UR6, UR43, UR7, UR4 ;  /* 0x000000072b0672a4 */ /* 0x000fe2000f8e0204 */
[----:B------:R-:W-:Y:S01]  /*8320*/  IMAD R29, R26, -0xc0, R0 ;  /* 0xffffff401a1d7824 */ /* 0x000fe200078e0200 */
[----:B------:R-:W-:Y:S01]  /*8330*/  @!PT LDS RZ, [RZ] ;  /* 0x00000000fffff984 */ /* 0x000fe20000000800 */
[----:B------:R-:W-:Y:S01]  /*8340*/  @!PT LDS RZ, [RZ] ;  /* 0x00000000fffff984 */ /* 0x000fe20000000800 */
[----:B------:R-:W-:Y:S01]  /*8350*/  @!PT LDS RZ, [RZ] ;  /* 0x00000000fffff984 */ /* 0x000fe20000000800 */
[----:B------:R-:W-:Y:S01]  /*8360*/  @!PT LDS RZ, [RZ] ;  /* 0x00000000fffff984 */ /* 0x000fe20000000800 */
[----:B------:R0:W-:Y:S06]  /*8370*/  MEMBAR.ALL.CTA ;  /* 0x0000000000007992 */ /* 0x0001ec0000008000 */
[----:B0-----:R-:W0:Y:S01]  /*8380*/  FENCE.VIEW.ASYNC.S ;  /* 0x00000000000073c6 */ /* 0x001e220000000000 */
[----:B------:R-:W-:Y:S01]  /*8390*/  ULDC UR4, c[0x0][0xa8c] ;  /* 0x0002a30000047ab9 */ /* 0x000fe20000000800 */
[C---:B------:R-:W-:Y:S01]  /*83a0*/  VIADD R3, R152.reuse, 0x30 ;  /* 0x0000003098037836 */ /* 0x040fe20000000000 */
[----:B------:R-:W-:Y:S01]  /*83b0*/  ISETP.GE.AND P0, PT, R157, UR4, PT ;  /* 0x000000049d007c0c */ /* 0x000fe2000bf06270 */
[----:B------:R-:W-:Y:S01]  /*83c0*/  VIADD R0, R152, 0x60 ;  /* 0x0000006098007836 */ /* 0x000fe20000000000 */
[----:B------:R-:W-:Y:S01]  /*83d0*/  UIADD3 UR4, UR40, 0x30820, URZ ;  /* 0x0003082028047890 */ /* 0x000fe2000fffe03f */
[----:B------:R-:W-:Y:S01]  /*83e0*/  IMAD.WIDE.U32 R18, R31, UR43, R18 ;  /* 0x0000002b1f127c25 */ /* 0x000fe2000f8e0012 */
[----:B------:R-:W-:-:S02]  /*83f0*/  ISETP.GE.OR P3, PT, R3, R29, P0 ;  /* 0x0000001d0300720c */ /* 0x000fc40000766670 */
[-C--:B------:R-:W-:Y:S01]  /*8400*/  ISETP.GE.OR P1, PT, R0, R29.reuse, P0 ;  /* 0x0000001d0000720c */ /* 0x080fe20000726670 */
[----:B------:R-:W-:Y:S01]  /*8410*/  VIADD R19, R19, UR6 ;  /* 0x0000000613137c36 */ /* 0x000fe20008000000 */
[-C--:B------:R-:W-:Y:S01]  /*8420*/  ISETP.GE.OR P2, PT, R24, R29.reuse, P0 ;  /* 0x0000001d1800720c */ /* 0x080fe20000746670 */
[----:B------:R-:W-:Y:S01]  /*8430*/  UIMAD UR6, UR42, UR8, URZ ;  /* 0x000000082a0672a4 */ /* 0x000fe2000f8e023f */
[----:B------:R-:W-:Y:S01]  /*8440*/  ISETP.GE.OR P0, PT, R152, R29, P0 ;  /* 0x0000001d9800720c */ /* 0x000fe20000706670 */
[----:B------:R-:W-:Y:S01]  /*8450*/  UPRMT UR4, URZ, 0x654, UR4 ;  /* 0x000006543f047896 */ /* 0x000fe20008000004 */
[----:B------:R-:W-:Y:S01]  /*8460*/  IMAD.U32 R33, RZ, RZ, UR8 ;  /* 0x00000008ff217e24 */ /* 0x000fe2000f8e00ff */
[----:B------:R-:W-:Y:S01]  /*8470*/  UIMAD UR6, UR41, UR9, UR6 ;  /* 0x00000009290672a4 */ /* 0x000fe2000f8e0206 */
[----:B------:R-:W-:-:S04]  /*8480*/  IMAD.WIDE R30, R26, 0xc0, R152 ;  /* 0x000000c01a1e7825 */ /* 0x000fc800078e0298 */
[----:B------:R-:W-:Y:S02]  /*8490*/  IMAD.WIDE.U32 R32, R33, UR41, R18 ;  /* 0x0000002921207c25 */ /* 0x000fe4000f8e0012 */
[----:B0-----:R-:W-:Y:S02]  /*84a0*/  SYNCS.ARRIVE.TRANS64.RED.A1T0 RZ, [UR4], RZ ;  /* 0x000000ffffff79a7 */ /* 0x001fe40008100404 */
[----:B------:R-:W-:Y:S01]  /*84b0*/  VIADD R35, R33, UR6 ;  /* 0x0000000621237c36 */ /* 0x000fe20008000000 */
[----:B------:R-:W-:Y:S06]  /*84c0*/  @P0 BRA `(.L_x_10622) ;  /* 0x00000000002c0947 */ /* 0x000fec0003800000 */
[----:B------:R-:W-:Y:S01]  /*84d0*/  ULDC.64 UR6, c[0x0][0xad8] ;  /* 0x0002b60000067ab9 */ /* 0x000fe20000000a00 */
[----:B------:R-:W-:Y:S02]  /*84e0*/  IMAD.MOV.U32 R18, RZ, RZ, R32 ;  /* 0x000000ffff127224 */ /* 0x000fe400078e0020 */
[----:B------:R-:W-:Y:S02]  /*84f0*/  IMAD R3, R31, UR6, RZ ;  /* 0x000000061f037c24 */ /* 0x000fe4000f8e02ff */
[----:B------:R-:W-:Y:S02]  /*8500*/  IMAD.MOV.U32 R19, RZ, RZ, R35 ;  /* 0x000000ffff137224 */ /* 0x000fe400078e0023 */
[C---:B------:R-:W-:Y:S02]  /*8510*/  IMAD R3, R30.reuse, UR7, R3 ;  /* 0x000000071e037c24 */ /* 0x040fe4000f8e0203 */
[----:B------:R-:W-:Y:S01]  /*8520*/  IMAD.WIDE.U32 R18, R30, UR6, R18 ;  /* 0x000000061e127c25 */ /* 0x000fe2000f8e0012 */
[----:B------:R-:W-:-:S03]  /*8530*/  ULDC.64 UR6, c[0x0][0xa80] ;  /* 0x0002a00000067ab9 */ /* 0x000fc60000000a00 */
[----:B------:R-:W-:Y:S01]  /*8540*/  IMAD.IADD R3, R19, 0x1, R3 ;  /* 0x0000000113037824 */ /* 0x000fe200078e0203 */
[----:B------:R-:W-:-:S04]  /*8550*/  LEA R28, P0, R18, UR6, 0x1 ;  /* 0x00000006121c7c11 */ /* 0x000fc8000f8008ff */
[----:B------:R-:W-:-:S05]  /*8560*/  LEA.HI.X R29, R18, UR7, R3, 0x1, P0 ;  /* 0x00000007121d7c11 */ /* 0x000fca00080f0c03 */
[----:B-----5:R0:W-:Y:S04]  /*8570*/  STG.E.128 desc[UR46][R28.64], R20 ;  /* 0x000000141c007986 */ /* 0x0201e8000c101d2e */
.L_x_10622:
[----:B------:R-:W-:Y:S05]  /*8580*/  BSYNC B1 ;  /* 0x0000000000017941 */ /* 0x000fea0003800000 */
.L_x_10621:
[----:B------:R-:W-:Y:S04]  /*8590*/  BSSY B1, `(.L_x_10623) ;  /* 0x000000f000017945 */ /* 0x000fe80003800000 */
[----:B------:R-:W-:Y:S05]  /*85a0*/  @P3 BRA `(.L_x_10624) ;  /* 0x0000000000343947 */ /* 0x000fea0003800000 */
[----:B------:R-:W-:Y:S01]  /*85b0*/  IADD3 R3, P0, R30, 0x30, RZ ;  /* 0x000000301e037810 */ /* 0x000fe20007f1e0ff */
[----:B------:R-:W-:Y:S01]  /*85c0*/  ULDC.64 UR6, c[0x0][0xad8] ;  /* 0x0002b60000067ab9 */ /* 0x000fe20000000a00 */
[----:B------:R-:W-:Y:S02]  /*85d0*/  IMAD.MOV.U32 R18, RZ, RZ, R32 ;  /* 0x000000ffff127224 */ /* 0x000fe400078e0020 */
[----:B------:R-:W-:Y:S02]  /*85e0*/  IMAD.MOV.U32 R19, RZ, RZ, R35 ;  /* 0x000000ffff137224 */ /* 0x000fe400078e0023 */
[----:B------:R-:W-:Y:S02]  /*85f0*/  IMAD.X R0, RZ, RZ, R31, P0 ;  /* 0x000000ffff007224 */ /* 0x000fe400000e061f */
[----:B------:R-:W-:-:S04]  /*8600*/  IMAD.WIDE.U32 R18, R3, UR6, R18 ;  /* 0x0000000603127c25 */ /* 0x000fc8000f8e0012 */
[----:B------:R-:W-:-:S04]  /*8610*/  IMAD R0, R0, UR6, RZ ;  /* 0x0000000600007c24 */ /* 0x000fc8000f8e02ff */
[----:B------:R-:W-:Y:S01]  /*8620*/  IMAD R3, R3, UR7, R0 ;  /* 0x0000000703037c24 */ /* 0x000fe2000f8e0200 */
[----:B------:R-:W-:Y:S02]  /*8630*/  ULDC.64 UR6, c[0x0][0xa80] ;  /* 0x0002a00000067ab9 */ /* 0x000fe40000000a00 */
[----:B0----5:R-:W-:Y:S01]  /*8640*/  LEA R20, P0, R18, UR6, 0x1 ;  /* 0x0000000612147c11 */ /* 0x021fe2000f8008ff */
[----:B------:R-:W-:-:S05]  /*8650*/  IMAD.IADD R3, R19, 0x1, R3 ;  /* 0x0000000113037824 */ /* 0x000fca00078e0203 */
[----:B------:R-:W-:-:S05]  /*8660*/  LEA.HI.X R21, R18, UR7, R3, 0x1, P0 ;  /* 0x0000000712157c11 */ /* 0x000fca00080f0c03 */
[----:B------:R1:W-:Y:S02]  /*8670*/  STG.E.128 desc[UR46][R20.64], R12 ;  /* 0x0000000c14007986 */ /* 0x0003e4000c101d2e */
.L_x_10624:
[----:B------:R-:W-:Y:S05]  /*8680*/  BSYNC B1 ;  /* 0x0000000000017941 */ /* 0x000fea0003800000 */
.L_x_10623:
[----:B------:R-:W-:Y:S04]  /*8690*/  BSSY B1, `(.L_x_10625) ;  /* 0x000000f000017945 */ /* 0x000fe80003800000 */
[----:B------:R-:W-:Y:S05]  /*86a0*/  @P1 BRA `(.L_x_10626) ;  /* 0x0000000000341947 */ /* 0x000fea0003800000 */
[----:B------:R-:W-:Y:S01]  /*86b0*/  IADD3 R3, P0, R30, 0x60, RZ ;  /* 0x000000601e037810 */ /* 0x000fe20007f1e0ff */
[----:B------:R-:W-:Y:S01]  /*86c0*/  ULDC.64 UR6, c[0x0][0xad8] ;  /* 0x0002b60000067ab9 */ /* 0x000fe20000000a00 */
[----:B-1---5:R-:W-:Y:S02]  /*86d0*/  IMAD.MOV.U32 R12, RZ, RZ, R32 ;  /* 0x000000ffff0c7224 */ /* 0x022fe400078e0020 */
[----:B------:R-:W-:Y:S02]  /*86e0*/  IMAD.MOV.U32 R13, RZ, RZ, R35 ;  /* 0x000000ffff0d7224 */ /* 0x000fe400078e0023 */
[----:B------:R-:W-:Y:S02]  /*86f0*/  IMAD.X R0, RZ, RZ, R31, P0 ;  /* 0x000000ffff007224 */ /* 0x000fe400000e061f */
[----:B------:R-:W-:-:S04]  /*8700*/  IMAD.WIDE.U32 R12, R3, UR6, R12 ;  /* 0x00000006030c7c25 */ /* 0x000fc8000f8e000c */
[----:B------:R-:W-:-:S04]  /*8710*/  IMAD R0, R0, UR6, RZ ;  /* 0x0000000600007c24 */ /* 0x000fc8000f8e02ff */
[----:B------:R-:W-:Y:S01]  /*8720*/  IMAD R3, R3, UR7, R0 ;  /* 0x0000000703037c24 */ /* 0x000fe2000f8e0200 */
[----:B------:R-:W-:Y:S02]  /*8730*/  ULDC.64 UR6, c[0x0][0xa80] ;  /* 0x0002a00000067ab9 */ /* 0x000fe40000000a00 */
[----:B------:R-:W-:Y:S01]  /*8740*/  LEA R14, P0, R12, UR6, 0x1 ;  /* 0x000000060c0e7c11 */ /* 0x000fe2000f8008ff */
[----:B------:R-:W-:-:S05]  /*8750*/  IMAD.IADD R3, R13, 0x1, R3 ;  /* 0x000000010d037824 */ /* 0x000fca00078e0203 */
[----:B------:R-:W-:-:S05]  /*8760*/  LEA.HI.X R15, R12, UR7, R3, 0x1, P0 ;  /* 0x000000070c0f7c11 */ /* 0x000fca00080f0c03 */
[----:B------:R2:W-:Y:S02]  /*8770*/  STG.E.128 desc[UR46][R14.64], R8 ;  /* 0x000000080e007986 */ /* 0x0005e4000c101d2e */
.L_x_10626:
[----:B------:R-:W-:Y:S05]  /*8780*/  BSYNC B1 ;  /* 0x0000000000017941 */ /* 0x000fea0003800000 */
.L_x_10625:
[----:B------:R-:W-:Y:S05]  /*8790*/  @P2 BRA `(.L_x_10627) ;  /* 0x0000000800a42947 */ /* 0x000fea0003800000 */
[----:B------:R-:W-:Y:S01]  /*87a0*/  IADD3 R3, P0, R30, 0x90, RZ ;  /* 0x000000901e037810 */ /* 0x000fe20007f1e0ff */
[----:B------:R-:W-:Y:S01]  /*87b0*/  ULDC.64 UR6, c[0x0][0xad8] ;  /* 0x0002b60000067ab9 */ /* 0x000fe20000000a00 */
[----:B--2--5:R-:W-:Y:S02]  /*87c0*/  IMAD.MOV.U32 R8, RZ, RZ, R32 ;  /* 0x000000ffff087224 */ /* 0x024fe400078e0020 */
        /* <DEDUP_REMOVED lines=9> */
[----:B------:R3:W-:Y:S01]  /*8860*/  STG.E.128 desc[UR46][R10.64], R4 ;  /* 0x000000040a007986 */ /* 0x0007e2000c101d2e */
[----:B------:R-:W-:Y:S05]  /*8870*/  BRA `(.L_x_10627) ;  /* 0x00000008006c7947 */ /* 0x000fea0003800000 */
.L_x_10619:
[----:B------:R-:W-:Y:S01]  /*8880*/  USHF.L.U32 UR8, UR41, 0x2, URZ ;  /* 0x0000000229087899 */ /* 0x000fe2000800063f */
[----:B------:R-:W-:Y:S01]  /*8890*/  ULDC.64 UR6, c[0x0][0xbd8] ;  /* 0x0002f60000067ab9 */ /* 0x000fe20000000a00 */
[----:B------:R-:W-:Y:S01]  /*88a0*/  USHF.L.U64.HI UR9, UR41, 0x2, UR42 ;  /* 0x0000000229097899 */ /* 0x000fe2000801022a */
[----:B------:R-:W-:Y:S01]  /*88b0*/  MOV R3, RZ ;  /* 0x000000ff00037202 */ /* 0x000fe20000000f00 */
[----:B------:R-:W-:Y:S02]  /*88c0*/  UIADD3 UR4, UP1, UR8, UR6, URZ ;  /* 0x0000000608047290 */ /* 0x000fe4000ff3e03f */
[----:B------:R-:W-:Y:S01]  /*88d0*/  UISETP.NE.U32.AND UP0, UPT, UR6, URZ, UPT ;  /* 0x0000003f0600728c */ /* 0x000fe2000bf05070 */
[----:B------:R-:W0:Y:S01]  /*88e0*/  S2R R6, SR_TID.X ;  /* 0x0000000000067919 */ /* 0x000e220000002100 */
[----:B------:R-:W-:Y:S02]  /*88f0*/  UIADD3.X UR6, UR9, UR7, URZ, UP1, !UPT ;  /* 0x0000000709067290 */ /* 0x000fe40008ffe43f */
[----:B------:R-:W-:Y:S01]  /*8900*/  UISETP.NE.AND.EX UP0, UPT, UR7, URZ, UPT, UP0 ;  /* 0x0000003f0700728c */ /* 0x000fe2000bf05300 */
[----:B------:R-:W1:Y:S01]  /*8910*/  LDC R0, c[0x0][0xa88] ;  /* 0x0002a200ff007b82 */ /* 0x000e620000000800 */
[----:B------:R-:W-:-:S02]  /*8920*/  IMAD.U32 R4, RZ, RZ, UR4 ;  /* 0x00000004ff047e24 */ /* 0x000fc4000f8e00ff */
[----:B------:R-:W-:Y:S01]  /*8930*/  IMAD.U32 R5, RZ, RZ, UR6 ;  /* 0x00000006ff057e24 */ /* 0x000fe2000f8e00ff */
[----:B------:R-:W-:Y:S01]  /*8940*/  ULDC.64 UR6, c[0x0][0xbe0] ;  /* 0x0002f80000067ab9 */ /* 0x000fe20000000a00 */
[----:B------:R-:W-:Y:S01]  /*8950*/  PLOP3.LUT P1, PT, PT, PT, UP0, 0x80, 0x0 ;  /* 0x000000000000781c */ /* 0x000fe20003f2f008 */
[----:B------:R-:W-:-:S04]  /*8960*/  UISETP.NE.U32.AND UP1, UPT, UR6, URZ, UPT ;  /* 0x0000003f0600728c */ /* 0x000fc8000bf25070 */
[----:B------:R-:W-:-:S06]  /*8970*/  UISETP.NE.AND.EX UP1, UPT, UR7, URZ, UPT, UP1 ;  /* 0x0000003f0700728c */ /* 0x000fcc000bf25310 */
[----:B------:R-:W-:Y:S02]  /*8980*/  PLOP3.LUT P2, PT, PT, PT, UP1, 0x80, 0x0 ;  /* 0x000000000000781c */ /* 0x000fe40003f4f018 */
[----:B------:R2:W5:Y:S03]  /*8990*/  @P1 LDG.E R3, desc[UR46][R4.64] ;  /* 0x0000002e04031981 */ /* 0x000566000c1e1900 */
[----:B------:R-:W-:-:S04]  /*89a0*/  @UP1 UIADD3 UR6, UP2, UR8, UR6, URZ ;  /* 0x0000000608061290 */ /* 0x000fc8000ff5e03f */
[----:B------:R-:W-:Y:S01]  /*89b0*/  @UP1 UIADD3.X UR7, UR9, UR7, URZ, UP2, !UPT ;  /* 0x0000000709071290 */ /* 0x000fe200097fe43f */
[----:B0-----:R-:W-:Y:S02]  /*89c0*/  VIADD R8, R6, 0xffffff80 ;  /* 0xffffff8006087836 */ /* 0x001fe40000000000 */
[----:B------:R-:W-:-:S03]  /*89d0*/  IMAD.U32 R6, RZ, RZ, UR6 ;  /* 0x00000006ff067e24 */ /* 0x000fc6000f8e00ff */
[----:B------:R-:W-:-:S05]  /*89e0*/  IMAD.U32 R7, RZ, RZ, UR7 ;  /* 0x00000007ff077e24 */ /* 0x000fca000f8e00ff */
[----:B-1----:R2:W5:Y:S01]  /*89f0*/  @P2 LDG.E R0, desc[UR46][R6.64] ;  /* 0x0000002e06002981 */ /* 0x002562000c1e1900 */
[----:B------:R-:W-:Y:S01]  /*8a00*/  ISETP.GT.AND P0, PT, R8, 0xbf, PT ;  /* 0x000000bf0800780c */ /* 0x000fe20003f04270 */
[----:B------:R-:W-:-:S12]  /*8a10*/  @P2 BRA `(.L_x_10628) ;  /* 0x0000000000102947 */ /* 0x000fd80003800000 */
[----:B------:R-:W-:Y:S05]  /*8a20*/  @!P1 BRA `(.L_x_10628) ;  /* 0x00000000000c9947 */ /* 0x000fea0003800000 */
[----:B--2---:R-:W2:Y:S04]  /*8a30*/  LDG.E R7, desc[UR46][R4.64] ;  /* 0x0000002e04077981 */ /* 0x004ea8000c1e1900 */
[----:B-----5:R-:W2:Y:S02]  /*8a40*/  LDG.E R0, desc[UR46][R4.64+0x4] ;  /* 0x0000042e04007981 */ /* 0x020ea4000c1e1900 */
[----:B--2---:R-:W-:-:S07]  /*8a50*/  IMAD.IADD R0, R0, 0x1, -R7 ;  /* 0x0000000100007824 */ /* 0x004fce00078e0a07 */
.L_x_10628:
[----:B------:R0:W5:Y:S01]  /*8a60*/  LDL R11, [R1] ;  /* 0x00000000010b7983 */ /* 0x0001620000100800 */
[----:B------:R-:W-:Y:S01]  /*8a70*/  USHF.R.S32.HI UR7, URZ, 0x1f, UR43 ;  /* 0x0000001f3f077899 */ /* 0x000fe2000801142b */
[----:B------:R-:W-:Y:S01]  /*8a80*/  BSSY B1, `(.L_x_10629) ;  /* 0x000001e000017945 */ /* 0x000fe20003800000 */
[----:B------:R-:W-:Y:S01]  /*8a90*/  USEL UR41, UR41, URZ, !UP0 ;  /* 0x0000003f29297287 */ /* 0x000fe2000c000000 */
[----:B------:R-:W-:Y:S01]  /*8aa0*/  SHF.R.S32.HI R10, RZ, 0x1f, R157 ;  /* 0x0000001fff0a7819 */ /* 0x000fe2000001149d */
[----:B------:R-:W-:Y:S01]  /*8ab0*/  USEL UR42, UR42, URZ, !UP0 ;  /* 0x0000003f2a2a7287 */ /* 0x000fe2000c000000 */
[----:B-----5:R-:W-:Y:S01]  /*8ac0*/  SHF.R.S32.HI R8, RZ, 0x1f, R3 ;  /* 0x0000001fff087819 */ /* 0x020fe20000011403 */
[----:B------:R-:W-:Y:S10]  /*8ad0*/  @P0 BRA `(.L_x_10630) ;  /* 0x0000000000600947 */ /* 0x000ff40003800000 */
[----:B--2---:R-:W1:Y:S02]  /*8ae0*/  S2R R4, SR_TID.X ;  /* 0x0000000000047919 */ /* 0x004e640000002100 */
[----:B-1----:R-:W-:-:S04]  /*8af0*/  IMAD R4, R11, 0xc0, R4 ;  /* 0x000000c00b047824 */ /* 0x002fc800078e0204 */
[----:B------:R-:W-:-:S05]  /*8b00*/  VIADD R5, R4, 0xffffff80 ;  /* 0xffffff8004057836 */ /* 0x000fca0000000000 */
[----:B------:R-:W-:-:S13]  /*8b10*/  ISETP.GE.AND P0, PT, R5, R0, PT ;  /* 0x000000000500720c */ /* 0x000fda0003f06270 */
        /* <DEDUP_REMOVED lines=20> */
.L_x_10630:
[----:B------:R-:W-:Y:S05]  /*8c60*/  BSYNC B1 ;  /* 0x0000000000017941 */ /* 0x000fea0003800000 */
.L_x_10629:
[----:B------:R-:W-:Y:S01]  /*8c70*/  ULDC.64 UR8, c[0x0][0xaa0] ;  /* 0x0002a80000087ab9 */ /* 0x000fe20000000a00 */
[----:B--2---:R-:W-:Y:S01]  /*8c80*/  IMAD.MOV.U32 R4, RZ, RZ, R157 ;  /* 0x000000ffff047224 */ /* 0x004fe200078e009d */
[----:B------:R-:W-:Y:S01]  /*8c90*/  ULDC UR6, c[0x0][0xa8c] ;  /* 0x0002a30000067ab9 */ /* 0x000fe20000000800 */
[----:B-1----:R-:W-:Y:S01]  /*8ca0*/  IMAD.MOV.U32 R5, RZ, RZ, R10 ;  /* 0x000000ffff057224 */ /* 0x002fe200078e000a */
[----:B------:R-:W-:Y:S01]  /*8cb0*/  ISETP.GE.AND P0, PT, R157, UR6, PT ;  /* 0x000000069d007c0c */ /* 0x000fe2000bf06270 */
[----:B------:R-:W-:Y:S01]  /*8cc0*/  IMAD R6, R8, UR8, RZ ;  /* 0x0000000808067c24 */ /* 0x000fe2000f8e02ff */
[----:B------:R-:W-:Y:S01]  /*8cd0*/  SHF.R.S32.HI R9, RZ, 0x1f, R152 ;  /* 0x0000001fff097819 */ /* 0x000fe20000011498 */
[C---:B------:R-:W-:Y:S01]  /*8ce0*/  IMAD.WIDE.U32 R4, R3.reuse, UR8, R4 ;  /* 0x0000000803047c25 */ /* 0x040fe2000f8e0004 */
[----:B------:R-:W-:Y:S03]  /*8cf0*/  BSSY B1, `(.L_x_10631) ;  /* 0x0000025000017945 */ /* 0x000fe60003800000 */
[----:B------:R-:W-:Y:S01]  /*8d00*/  IMAD R3, R3, UR9, R6 ;  /* 0x0000000903037c24 */ /* 0x000fe2000f8e0206 */
[----:B------:R-:W-:Y:S01]  /*8d10*/  ULDC.64 UR8, c[0x0][0xae0] ;  /* 0x0002b80000087ab9 */ /* 0x000fe20000000a00 */
[----:B------:R-:W-:Y:S01]  /*8d20*/  VIADD R6, R152, 0x30 ;  /* 0x0000003098067836 */ /* 0x000fe20000000000 */
[----:B------:R-:W-:Y:S01]  /*8d30*/  UIMAD UR4, UR7, UR8, URZ ;  /* 0x00000008070472a4 */ /* 0x000fe2000f8e023f */
[----:B------:R-:W-:-:S02]  /*8d40*/  IMAD.IADD R5, R5, 0x1, R3 ;  /* 0x0000000105057824 */ /* 0x000fc400078e0203 */
[----:B------:R-:W-:Y:S01]  /*8d50*/  IMAD R3, R11, -0xc0, R0 ;  /* 0xffffff400b037824 */ /* 0x000fe200078e0200 */
[----:B------:R-:W-:Y:S01]  /*8d60*/  UIMAD UR4, UR43, UR9, UR4 ;  /* 0x000000092b0472a4 */ /* 0x000fe2000f8e0204 */
[----:B------:R-:W-:Y:S01]  /*8d70*/  IMAD.U32 R7, RZ, RZ, UR8 ;  /* 0x00000008ff077e24 */ /* 0x000fe2000f8e00ff */
[----:B------:R-:W-:Y:S01]  /*8d80*/  ULDC.64 UR6, c[0x0][0xae8] ;  /* 0x0002ba0000067ab9 */ /* 0x000fe20000000a00 */
[----:B------:R-:W-:Y:S01]  /*8d90*/  VIADD R0, R152, 0x60 ;  /* 0x0000006098007836 */ /* 0x000fe20000000000 */
[-C--:B------:R-:W-:Y:S01]  /*8da0*/  ISETP.GE.OR P3, PT, R6, R3.reuse, P0 ;  /* 0x000000030600720c */ /* 0x080fe20000766670 */
[----:B------:R-:W-:Y:S02]  /*8db0*/  VIADD R6, R152, 0x90 ;  /* 0x0000009098067836 */ /* 0x000fe40000000000 */
[----:B------:R-:W-:Y:S01]  /*8dc0*/  IMAD.WIDE.U32 R4, R7, UR43, R4 ;  /* 0x0000002b07047c25 */ /* 0x000fe2000f8e0004 */
[-C--:B------:R-:W-:Y:S02]  /*8dd0*/  ISETP.GE.OR P1, PT, R0, R3.reuse, P0 ;  /* 0x000000030000720c */ /* 0x080fe40000726670 */
[-C--:B------:R-:W-:Y:S01]  /*8de0*/  ISETP.GE.OR P2, PT, R6, R3.reuse, P0 ;  /* 0x000000030600720c */ /* 0x080fe20000746670 */
[----:B------:R-:W-:Y:S01]  /*8df0*/  VIADD R5, R5, UR4 ;  /* 0x0000000405057c36 */ /* 0x000fe20008000000 */
[----:B------:R-:W-:Y:S01]  /*8e00*/  ISETP.GE.OR P0, PT, R152, R3, P0 ;  /* 0x000000039800720c */ /* 0x000fe20000706670 */
[----:B------:R-:W-:-:S02]  /*8e10*/  UIMAD UR4, UR42, UR6, URZ ;  /* 0x000000062a0472a4 */ /* 0x000fc4000f8e023f */
[----:B------:R-:W-:Y:S02]  /*8e20*/  IMAD.U32 R7, RZ, RZ, UR6 ;  /* 0x00000006ff077e24 */ /* 0x000fe4000f8e00ff */
[----:B------:R-:W-:Y:S01]  /*8e30*/  IMAD.MOV.U32 R8, RZ, RZ, R152 ;  /* 0x000000ffff087224 */ /* 0x000fe200078e0098 */
[----:B------:R-:W-:Y:S02]  /*8e40*/  UIMAD UR4, UR41, UR7, UR4 ;  /* 0x00000007290472a4 */ /* 0x000fe4000f8e0204 */
[----:B------:R-:W-:-:S04]  /*8e50*/  IMAD.WIDE.U32 R6, R7, UR41, R4 ;  /* 0x0000002907067c25 */ /* 0x000fc8000f8e0004 */
[----:B------:R-:W-:-:S04]  /*8e60*/  IMAD.WIDE R8, R11, 0xc0, R8 ;  /* 0x000000c00b087825 */ /* 0x000fc800078e0208 */
        /* <DEDUP_REMOVED lines=12> */
[----:B------:R1:W-:Y:S04]  /*8f30*/  STG.E.128 desc[UR46][R12.64], RZ ;  /* 0x000000ff0c007986 */ /* 0x0003e8000c101d2e */
.L_x_10632:
[----:B------:R-:W-:Y:S05]  /*8f40*/  BSYNC B1 ;  /* 0x0000000000017941 */ /* 0x000fea0003800000 */
.L_x_10631:
        /* <DEDUP_REMOVED lines=11> */
[----:B-1----:R-:W-:Y:S01]  /*9000*/  LEA R12, P0, R4, UR6, 0x1 ;  /* 0x00000006040c7c11 */ /* 0x002fe2000f8008ff */
[----:B------:R-:W-:-:S05]  /*9010*/  IMAD.IADD R3, R5, 0x1, R3 ;  /* 0x0000000105037824 */ /* 0x000fca00078e0203 */
[----:B------:R-:W-:-:S05]  /*9020*/  LEA.HI.X R13, R4, UR7, R3, 0x1, P0 ;  /* 0x00000007040d7c11 */ /* 0x000fca00080f0c03 */
[----:B------:R2:W-:Y:S02]  /*9030*/  STG.E.128 desc[UR46][R12.64], RZ ;  /* 0x000000ff0c007986 */ /* 0x0005e4000c101d2e */
.L_x_10634:
[----:B------:R-:W-:Y:S05]  /*9040*/  BSYNC B1 ;  /* 0x0000000000017941 */ /* 0x000fea0003800000 */
.L_x_10633:
        /* <DEDUP_REMOVED lines=11> */
[----:B-12---:R-:W-:Y:S01]  /*9100*/  LEA R12, P0, R4, UR6, 0x1 ;  /* 0x00000006040c7c11 */ /* 0x006fe2000f8008ff */
[----:B------:R-:W-:-:S05]  /*9110*/  IMAD.IADD R3, R5, 0x1, R3 ;  /* 0x0000000105037824 */ /* 0x000fca00078e0203 */
[----:B------:R-:W-:-:S05]  /*9120*/  LEA.HI.X R13, R4, UR7, R3, 0x1, P0 ;  /* 0x00000007040d7c11 */ /* 0x000fca00080f0c03 */
[----:B------:R3:W-:Y:S02]  /*9130*/  STG.E.128 desc[UR46][R12.64], RZ ;  /* 0x000000ff0c007986 */ /* 0x0007e4000c101d2e */
.L_x_10636:
[----:B------:R-:W-:Y:S05]  /*9140*/  BSYNC B1 ;  /* 0x0000000000017941 */ /* 0x000fea0003800000 */
.L_x_10635:
        /* <DEDUP_REMOVED lines=13> */
[----:B------:R4:W-:Y:S02]  /*9220*/  STG.E.128 desc[UR46][R6.64], RZ ;  /* 0x000000ff06007986 */ /* 0x0009e4000c101d2e */
.L_x_10627:
[----:B------:R-:W-:Y:S05]  /*9230*/  BSYNC B0 ;  /* 0x0000000000007941 */ /* 0x000fea0003800000 */
.L_x_10618:
[----:B------:R-:W-:Y:S02]  /*9240*/  ULDC UR4, c[0x0][0xc14] ;  /* 0x0003050000047ab9 */ /* 0x000fe40000000800 */
[----:B------:R-:W-:-:S13]  /*9250*/  ISETP.GE.AND P0, PT, R27, UR4, PT ;  /* 0x000000041b007c0c */ /* 0x000fda000bf06270 */
[----:B------:R-:W-:Y:S05]  /*9260*/  @!P0 BRA `(.L_x_10637) ;  /* 0xffffff7c00388947 */ /* 0x000fea000383ffff */
[----:B------:R-:W-:Y:S05]  /*9270*/  EXIT ;  /* 0x000000000000794d */ /* 0x000fea0003800000 */
.L_x_10594:
        /* <DEDUP_REMOVED lines=61> */
.L_x_10642:
        /* <DEDUP_REMOVED lines=13> */
.L_x_10641:
[----:B------:R-:W-:Y:S05]  /*9720*/  BSYNC B0 ;  /* 0x0000000000007941 */ /* 0x000fea0003800000 */
.L_x_10640:
        /* <DEDUP_REMOVED lines=25> */
.L_x_10638:
        /* <DEDUP_REMOVED lines=15> */
.L_x_10643:
        /* <DEDUP_REMOVED lines=28> */
.L_x_10639:
[----:B------:R-:W-:Y:S02]  /*9b70*/  IMAD.MOV.U32 R17, RZ, RZ, RZ ;  /* 0x000000ffff117224 */ /* 0x000fe400078e00ff */
[----:B------:R-:W-:Y:S02]  /*9b80*/  IMAD.U32 R16, RZ, RZ, UR6 ;  /* 0x00000006ff107e24 */ /* 0x000fe4000f8e00ff */
[----:B------:R-:W-:-:S07]  /*9b90*/  IMAD.MOV.U32 R18, RZ, RZ, RZ ;  /* 0x000000ffff127224 */ /* 0x000fce00078e00ff */
.L_x_10644:
        /* <DEDUP_REMOVED lines=16> */
.L_x_10708:
        /* <DEDUP_REMOVED lines=50> */
.L_x_10646:
        /* <DEDUP_REMOVED lines=25> */
.L_x_10648:
        /* <DEDUP_REMOVED lines=22> */
.L_x_10650:
        /* <DEDUP_REMOVED lines=18> */
[----:B-12---:R-:W-:Y:S05]  /*a3d0*/  CALL.ABS.NOINC R2 ;  /* 0x0000000002007343 */ /* 0x006fea0003c00000 */
.L_x_10652:
        /* <DEDUP_REMOVED lines=16> */
.L_x_10651:
        /* <DEDUP_REMOVED lines=28> */
.L_x_10653:
        /* <DEDUP_REMOVED lines=17> */
.L_x_10724:
[----:B------:R-:W-:Y:S01]  /*a7b0*/  UMOV UR4, 0xffffffff ;  /* 0xffffffff00047882 */ /* 0x000fe20000000000 */
[----:B------:R-:W-:Y:S01]  /*a7c0*/  SHF.R.S32.HI R8, RZ, 0x1f, R6 ;  /* 0x0000001fff087819 */ /* 0x000fe20000011406 */
[----:B------:R-:W-:Y:S01]  /*a7d0*/  VIADD R10, R29, 0xffffffff ;  /* 0xffffffff1d0a7836 */ /* 0x000fe20000000000 */
[----:B------:R-:W-:Y:S06]  /*a7e0*/  BRA.DIV UR4, `(.L_x_10655) ;  /* 0x0000002a04bc7947 */ /* 0x000fec000b800000 */
[----:B------:R-:W-:-:S13]  /*a7f0*/  ELECT P6, URZ, PT ;  /* 0x00000000003f782f */ /* 0x000fda00038c0000 */
.L_x_10727:
        /* <DEDUP_REMOVED lines=23> */
.L_x_10657:
[----:B------:R-:W-:Y:S01]  /*a970*/  IMAD R5, R22, 0x8, R26 ;  /* 0x0000000816057824 */ /* 0x000fe200078e021a */
[----:B------:R-:W-:-:S04]  /*a980*/  SHF.L.U32 R4, R24, 0x1f, RZ ;  /* 0x0000001f18047819 */ /* 0x000fc800000006ff */
[----:B------:R-:W2:Y:S02]  /*a990*/  SYNCS.PHASECHK.TRANS64.TRYWAIT P0, [R5+URZ+0x30840], R4 ;  /* 0x03084004050075a7 */ /* 0x000ea4000800017f */
[----:B--2---:R-:W-:Y:S05]  /*a9a0*/  @!P0 BRA `(.L_x_10658) ;  /* 0x00000028006c8947 */ /* 0x004fea0003800000 */
.L_x_10728:
        /* <DEDUP_REMOVED lines=9> */
.L_x_10659:
        /* <DEDUP_REMOVED lines=8> */
[----:B------:R-:W-:Y:S01]  /*aac0*/  UMOV UR10, URZ ;  /* 0x0000003f000a7c82 */ /* 0x000fe20008000000 */
[----:B------:R-:W-:Y:S02]  /*aad0*/  R2UR UR12, R0 ;  /* 0x00000000000c72ca */ /* 0x000fe400000e0000 */
[----:B-----5:R-:W-:-:S03]  /*aae0*/  R2UR UR13, R7 ;  /* 0x00000000070d72ca */ /* 0x020fc600000e0000 */
[----:B------:R-:W-:-:S04]  /*aaf0*/  UIADD3 UR9, UR9, 0x30830, URZ ;  /* 0x0003083009097890 */ /* 0x000fc8000fffe03f */
[----:B------:R-:W-:Y:S02]  /*ab00*/  UIMAD UR11, UR11, 0xc0, UR4 ;  /* 0x000000c00b0b78a4 */ /* 0x000fe4000f8e0204 */
[----:B------:R-:W-:Y:S01]  /*ab10*/  UIADD3 UR8, UR8, 0x12400, URZ ;  /* 0x0001240008087890 */ /* 0x000fe2000fffe03f */
[----:B------:R-:W-:-:S08]  /*ab20*/  UMOV UR4, 0x0 ;  /* 0x0000000000047882 */ /* 0x000fd00000000000 */
[----:B------:R2:W-:Y:S02]  /*ab30*/  UTMALDG.4D [UR8], [UR6], desc[UR4] ;  /* 0x00000408060075b4 */ /* 0x0005e40008019000 */
[----:B--2---:R-:W-:Y:S01]  /*ab40*/  NOP ;  /* 0x0000000000007918 */ /* 0x004fe20000000000 */
.L_x_10656:
        /* <DEDUP_REMOVED lines=13> */
[----:B------:R-:W-:Y:S01]  /*ac20*/  UIADD3 UR8, UR9, 0xc400, URZ ;  /* 0x0000c40009087890 */ /* 0x000fe2000fffe03f */
[----:B------:R-:W-:Y:S01]  /*ac30*/  @P0 IMAD.MOV.U32 R5, RZ, RZ, 0x6000 ;  /* 0x00006000ff050424 */ /* 0x000fe200078e00ff */
[----:B------:R-:W-:Y:S01]  /*ac40*/  BAR.SYNC.DEFER_BLOCKING 0x8, 0x1a0 ;  /* 0x0206800000007b1d */ /* 0x000fe20000010000 */
[----:B------:R-:W-:-:S05]  /*ac50*/  UIADD3 UR9, UR9, 0x30800, URZ ;  /* 0x0003080009097890 */ /* 0x000fca000fffe03f */
[----:B------:R3:W-:Y:S04]  /*ac60*/  @P0 SYNCS.ARRIVE.TRANS64 RZ, [R26+URZ+0x30800], R5 ;  /* 0x030800051aff09a7 */ /* 0x0007e8000800003f */
        /* <DEDUP_REMOVED lines=8> */
[----:B--2-4-:R-:W-:Y:S05]  /*acf0*/  @!P0 BRA `(.L_x_10661) ;  /* 0x0000002400ac8947 */ /* 0x014fea0003800000 */
.L_x_10729:
[----:B------:R-:W-:Y:S05]  /*ad00*/  BSYNC B0 ;  /* 0x0000000000007941 */ /* 0x000fea0003800000 */
.L_x_10660:
[----:B------:R-:W3:Y:S01]  /*ad10*/  LDL.LU R4, [R1+0x8] ;  /* 0x0000080001047983 */ /* 0x000ee20000300800 */
[----:B------:R-:W-:Y:S01]  /*ad20*/  BSSY B0, `(.L_x_10662) ;  /* 0x0000129000007945 */ /* 0x000fe20003800000 */
[----:B---3--:R-:W-:-:S13]  /*ad30*/  ISETP.GE.AND P0, PT, R4, 0xc1, PT ;  /* 0x000000c10400780c */ /* 0x008fda0003f06270 */
        /* <DEDUP_REMOVED lines=39> */
.L_x_10668:
[----:B0-----:R-:W-:Y:S01]  /*afb0*/  IMAD R3, R12, 0x8, R26 ;  /* 0x000000080c037824 */ /* 0x001fe200078e021a */
[----:B------:R-:W-:-:S04]  /*afc0*/  SHF.L.U32 R2, R13, 0x1f, RZ ;  /* 0x0000001f0d027819 */ /* 0x000fc800000006ff */
[----:B------:R-:W0:Y:S02]  /*afd0*/  SYNCS.PHASECHK.TRANS64.TRYWAIT P0, [R3+URZ+0x30840], R2 ;  /* 0x03084002030075a7 */ /* 0x000e24000800017f */
[----:B0-----:R-:W-:Y:S05]  /*afe0*/  @!P0 BRA `(.L_x_10669) ;  /* 0x0000002400048947 */ /* 0x001fea0003800000 */
.L_x_10730:
[----:B--2---:R-:W2:Y:S02]  /*aff0*/  S2R R5, SR_TID.X ;  /* 0x0000000000057919 */ /* 0x004ea40000002100 */
        /* <DEDUP_REMOVED lines=8> */
.L_x_10670:
[----:B0-2---:R-:W-:Y:S01]  /*b080*/  IMAD R2, R12, 0x6000, R26 ;  /* 0x000060000c027824 */ /* 0x005fe200078e021a */
        /* <DEDUP_REMOVED lines=8> */
[----:B------:R-:W-:Y:S01]  /*b110*/  R2UR UR12, R0 ;  /* 0x00000000000c72ca */ /* 0x000fe200000e0000 */
[----:B------:R-:W-:Y:S01]  /*b120*/  UMOV UR5, 0x14f00000 ;  /* 0x14f0000000057882 */ /* 0x000fe20000000000 */
[----:B-----5:R-:W-:Y:S01]  /*b130*/  R2UR UR13, R4 ;  /* 0x00000000040d72ca */ /* 0x020fe200000e0000 */
[----:B------:R-:W-:Y:S01]  /*b140*/  UMOV UR10, URZ ;  /* 0x0000003f000a7c82 */ /* 0x000fe20008000000 */
[----:B------:R-:W-:Y:S01]  /*b150*/  SHF.L.U32 R5, R24, 0x1f, RZ ;  /* 0x0000001f18057819 */ /* 0x000fe200000006ff */
[----:B------:R-:W-:-:S04]  /*b160*/  UIADD3 UR9, UR9, 0x30830, URZ ;  /* 0x0003083009097890 */ /* 0x000fc8000fffe03f */
[----:B------:R-:W-:Y:S02]  /*b170*/  UIMAD UR11, UR11, 0xc0, UR4 ;  /* 0x000000c00b0b78a4 */ /* 0x000fe4000f8e0204 */
[----:B------:R-:W-:Y:S01]  /*b180*/  UIADD3 UR8, UR8, 0x12400, URZ ;  /* 0x0001240008087890 */ /* 0x000fe2000fffe03f */
[----:B------:R-:W-:-:S08]  /*b190*/  UMOV UR4, 0x0 ;  /* 0x0000000000047882 */ /* 0x000fd00000000000 */
[----:B------:R0:W-:Y:S01]  /*b1a0*/  UTMALDG.4D [UR8], [UR6], desc[UR4] ;  /* 0x00000408060075b4 */ /* 0x0001e20008019000 */
[----:B------:R-:W2:Y:S02]  /*b1b0*/  SYNCS.PHASECHK.TRANS64.TRYWAIT P0, [R2+URZ+0x60], R5 ;  /* 0x00006005020075a7 */ /* 0x000ea4000800017f */
[----:B0-2---:R-:W-:Y:S05]  /*b1c0*/  @!P0 BRA `(.L_x_10671) ;  /* 0x0000002000a08947 */ /* 0x005fea0003800000 */
.L_x_10731:
[----:B------:R-:W-:Y:S05]  /*b1d0*/  @P1 BRA `(.L_x_10672) ;  /* 0x0000000000181947 */ /* 0x000fea0003800000 */
[----:B------:R-:W-:Y:S01]  /*b1e0*/  ISETP.NE.AND P0, PT, R27, RZ, PT ;  /* 0x000000ff1b00720c */ /* 0x000fe20003f05270 */
[----:B0-----:R-:W-:Y:S02]  /*b1f0*/  IMAD R2, R22, 0x8, R26 ;  /* 0x0000000816027824 */ /* 0x001fe400078e021a */
[----:B------:R-:W-:-:S04]  /*b200*/  IMAD.MOV.U32 R3, RZ, RZ, 0x6000 ;  /* 0x00006000ff037424 */ /* 0x000fc800078e00ff */
[----:B------:R2:W-:Y:S06]  /*b210*/  SYNCS.ARRIVE.TRANS64 RZ, [R2+URZ+0x30850], R3 ;  /* 0x0308500302ff79a7 */ /* 0x0005ec000800003f */
[----:B------:R-:W-:Y:S05]  /*b220*/  @!P0 BRA `(.L_x_10672) ;  /* 0x0000000000048947 */ /* 0x000fea0003800000 */
[----:B------:R-:W-:Y:S01]  /*b230*/  BPT.TRAP 0x1 ;  /* 0x000000040000795c */ /* 0x000fe20000300000 */
.L_x_10672:
[C-C-:B0-2---:R-:W-:Y:S01]  /*b240*/  IMAD R2, R22.reuse, 0x8, R26.reuse ;  /* 0x0000000816027824 */ /* 0x145fe200078e021a */
[----:B------:R-:W-:Y:S01]  /*b250*/  R2UR UR11, R25 ;  /* 0x00000000190b72ca */ /* 0x000fe200000e0000 */
        /* <DEDUP_REMOVED lines=9> */
[----:B------:R-:W-:Y:S01]  /*b2f0*/  R2UR UR12, R0 ;  /* 0x00000000000c72ca */ /* 0x000fe200000e0000 */
[----:B------:R-:W-:-:S02]  /*b300*/  IMAD.MOV.U32 R7, RZ, RZ, R4 ;  /* 0x000000ffff077224 */ /* 0x000fc400078e0004 */
[----:B------:R-:W-:Y:S02]  /*b310*/  IMAD.MOV.U32 R25, RZ, RZ, R9 ;  /* 0x000000ffff197224 */ /* 0x000fe400078e0009 */
[----:B------:R-:W-:Y:S02]  /*b320*/  UIMAD UR11, UR11, 0xc0, UR4 ;  /* 0x000000c00b0b78a4 */ /* 0x000fe4000f8e0204 */
[----:B------:R-:W-:Y:S02]  /*b330*/  UIADD3 UR9, UR9, 0x30850, URZ ;  /* 0x0003085009097890 */ /* 0x000fe4000fffe03f */
[----:B------:R-:W-:Y:S01]  /*b340*/  UIADD3 UR8, UR8, 0x400, URZ ;  /* 0x0000040008087890 */ /* 0x000fe2000fffe03f */
[----:B------:R-:W-:-:S08]  /*b350*/  UMOV UR4, 0x0 ;  /* 0x0000000000047882 */ /* 0x000fd00000000000 */
[----:B------:R0:W-:Y:S02]  /*b360*/  UTMALDG.4D [UR8], [UR6], desc[UR4] ;  /* 0x00000408060075b4 */ /* 0x0001e40008019000 */
[----:B0-----:R-:W-:Y:S01]  /*b370*/  NOP ;  /* 0x0000000000007918 */ /* 0x001fe20000000000 */
.L_x_10667:
[----:B------:R-:W-:Y:S05]  /*b380*/  BSYNC B2 ;  /* 0x0000000000027941 */ /* 0x000fea0003800000 */
.L_x_10666:
[----:B------:R-:W-:Y:S02]  /*b390*/  VIADD R9, R29, 0xfffffffd ;  /* 0xfffffffd1d097836 */ /* 0x000fe40000000000 */
[----:B------:R-:W-:Y:S02]  /*b3a0*/  IMAD.MOV.U32 R22, RZ, RZ, R12 ;  /* 0x000000ffff167224 */ /* 0x000fe400078e000c */
[----:B------:R-:W-:-:S07]  /*b3b0*/  IMAD.MOV.U32 R24, RZ, RZ, R13 ;  /* 0x000000ffff187224 */ /* 0x000fce00078e000d */
.L_x_10665:
[----:B------:R-:W-:Y:S05]  /*b3c0*/  BSYNC B1 ;  /* 0x0000000000017941 */ /* 0x000fea0003800000 */
.L_x_10664:
[----:B------:R-:W-:-:S05]  /*b3d0*/  IMAD.MOV R11, RZ, RZ, -R11 ;  /* 0x000000ffff0b7224 */ /* 0x000fca00078e0a0b */
[----:B------:R-:W-:-:S13]  /*b3e0*/  ISETP.NE.AND P0, PT, R10, R11, PT ;  /* 0x0000000b0a00720c */ /* 0x000fda0003f05270 */
[----:B------:R-:W-:Y:S05]  /*b3f0*/  @!P0 BRA `(.L_x_10663) ;  /* 0x0000000800ec8947 */ /* 0x000fea0003800000 */
[----:B------:R-:W-:-:S07]  /*b400*/  IMAD.MOV.U32 R4, RZ, RZ, R7 ;  /* 0x000000ffff047224 */ /* 0x000fce00078e0007 */
.L_x_10687:
        /* <DEDUP_REMOVED lines=9> */
[----:B0-----:R-:W-:Y:S01]  /*b4a0*/  IMAD.MOV.U32 R12, RZ, RZ, R9 ;  /* 0x000000ffff0c7224 */ /* 0x001fe200078e0009 */
[----:B------:R-:W-:-:S04]  /*b4b0*/  ISETP.NE.U32.AND P0, PT, RZ, UR4, PT ;  /* 0x00000004ff007c0c */ /* 0x000fc8000bf05070 */
[----:B------:R-:W-:-:S13]  /*b4c0*/  ISETP.NE.AND.EX P0, PT, RZ, UR5, PT, P0 ;  /* 0x00000005ff007c0c */ /* 0x000fda000bf05300 */
[----:B------:R-:W-:Y:S05]  /*b4d0*/  @!P0 BRA `(.L_x_10675) ;  /* 0x0000000000488947 */ /* 0x000fea0003800000 */
[----:B------:R-:W0:Y:S01]  /*b4e0*/  LDC R12, c[0x0][0x41c] ;  /* 0x00010700ff0c7b82 */ /* 0x000e220000000800 */
[----:B------:R-:W-:Y:S01]  /*b4f0*/  IMAD.MOV.U32 R13, RZ, RZ, R9 ;  /* 0x000000ffff0d7224 */ /* 0x000fe200078e0009 */
[----:B------:R-:W-:Y:S02]  /*b500*/  ULDC.64 UR6, c[0x0][0x408] ;  /* 0x0001020000067ab9 */ /* 0x000fe40000000a00 */
[----:B--2---:R-:W-:-:S04]  /*b510*/  IMAD R5, R8, UR6, RZ ;  /* 0x0000000608057c24 */ /* 0x004fc8000f8e02ff */
        /* <DEDUP_REMOVED lines=14> */
.L_x_10675:
[----:B------:R-:W-:Y:S01]  /*b600*/  IMAD R3, R10, 0x8, R26 ;  /* 0x000000080a037824 */ /* 0x000fe200078e021a */
[----:B------:R-:W-:-:S04]  /*b610*/  SHF.L.U32 R2, R11, 0x1f, RZ ;  /* 0x0000001f0b027819 */ /* 0x000fc800000006ff */
[----:B------:R-:W3:Y:S02]  /*b620*/  SYNCS.PHASECHK.TRANS64.TRYWAIT P0, [R3+URZ+0x30840], R2 ;  /* 0x03084002030075a7 */ /* 0x000ee4000800017f */
[----:B---3--:R-:W-:Y:S05]  /*b630*/  @!P0 BRA `(.L_x_10676) ;  /* 0x0000001c00988947 */ /* 0x008fea0003800000 */
.L_x_10732:
        /* <DEDUP_REMOVED lines=9> */
.L_x_10677:
[----:B0--3--:R-:W-:Y:S01]  /*b6d0*/  IMAD R2, R10, 0x6000, R26 ;  /* 0x000060000a027824 */ /* 0x009fe200078e021a */
        /* <DEDUP_REMOVED lines=20> */
.L_x_10733:
[----:B------:R-:W-:Y:S05]  /*b820*/  @P0 BRA `(.L_x_10679) ;  /* 0x0000000000140947 */ /* 0x000fea0003800000 */
[----:B------:R-:W-:Y:S01]  /*b830*/  ISETP.NE.AND P1, PT, R27, RZ, PT ;  /* 0x000000ff1b00720c */ /* 0x000fe20003f25270 */
[----:B------:R-:W-:-:S04]  /*b840*/  IMAD.MOV.U32 R2, RZ, RZ, 0x6000 ;  /* 0x00006000ff027424 */ /* 0x000fc800078e00ff */
[----:B------:R2:W-:Y:S08]  /*b850*/  SYNCS.ARRIVE.TRANS64 RZ, [R3+URZ+0x50], R2 ;  /* 0x0000500203ff79a7 */ /* 0x0005f0000800003f */
[----:B------:R-:W-:Y:S05]  /*b860*/  @!P1 BRA `(.L_x_10679) ;  /* 0x0000000000049947 */ /* 0x000fea0003800000 */
[----:B------:R-:W-:Y:S01]  /*b870*/  BPT.TRAP 0x1 ;  /* 0x000000040000795c */ /* 0x000fe20000300000 */
.L_x_10679:
        /* <DEDUP_REMOVED lines=10> */
[----:B------:R-:W-:Y:S01]  /*b920*/  IMAD.MOV.U32 R25, RZ, RZ, R12 ;  /* 0x000000ffff197224 */ /* 0x000fe200078e000c */
[----:B------:R-:W-:Y:S01]  /*b930*/  R2UR UR12, R0 ;  /* 0x00000000000c72ca */ /* 0x000fe200000e0000 */
[----:B------:R-:W-:-:S04]  /*b940*/  IMAD.MOV.U32 R7, RZ, RZ, R4 ;  /* 0x000000ffff077224 */ /* 0x000fc800078e0004 */
[----:B------:R-:W-:Y:S02]  /*b950*/  UIADD3 UR9, UR9, 0x50, URZ ;  /* 0x0000005009097890 */ /* 0x000fe4000fffe03f */
[----:B------:R-:W-:Y:S02]  /*b960*/  UIADD3 UR8, UR8, 0x400, URZ ;  /* 0x0000040008087890 */ /* 0x000fe4000fffe03f */
[----:B------:R-:W-:-:S03]  /*b970*/  UIMAD UR11, UR11, 0xc0, UR4 ;  /* 0x000000c00b0b78a4 */ /* 0x000fc6000f8e0204 */
[----:B------:R-:W-:-:S06]  /*b980*/  UMOV UR4, 0x0 ;  /* 0x0000000000047882 */ /* 0x000fcc0000000000 */
[----:B------:R3:W-:Y:S02]  /*b990*/  UTMALDG.4D [UR8], [UR6], desc[UR4] ;  /* 0x00000408060075b4 */ /* 0x0007e40008019000 */
[----:B---3--:R-:W-:Y:S01]  /*b9a0*/  NOP ;  /* 0x0000000000007918 */ /* 0x008fe20000000000 */
.L_x_10674:
[----:B------:R-:W-:Y:S05]  /*b9b0*/  BSYNC B1 ;  /* 0x0000000000017941 */ /* 0x000fea0003800000 */
.L_x_10673:
        /* <DEDUP_REMOVED lines=30> */
.L_x_10682:
[----:B--2---:R-:W-:Y:S01]  /*bba0*/  IMAD R2, R22, 0x8, R26 ;  /* 0x0000000816027824 */ /* 0x004fe200078e021a */
[----:B------:R-:W-:-:S04]  /*bbb0*/  SHF.L.U32 R3, R24, 0x1f, RZ ;  /* 0x0000001f18037819 */ /* 0x000fc800000006ff */
[----:B------:R-:W2:Y:S02]  /*bbc0*/  SYNCS.PHASECHK.TRANS64.TRYWAIT P0, [R2+URZ+0x30840], R3 ;  /* 0x03084003020075a7 */ /* 0x000ea4000800017f */
[----:B--2---:R-:W-:Y:S05]  /*bbd0*/  @!P0 BRA `(.L_x_10683) ;  /* 0x0000001800588947 */ /* 0x004fea0003800000 */
.L_x_10734:
        /* <DEDUP_REMOVED lines=9> */
.L_x_10684:
        /* <DEDUP_REMOVED lines=8> */
[----:B------:R-:W-:Y:S01]  /*bcf0*/  UIADD3.X UR7, URZ, UR39, URZ, UP0, !UPT ;  /* 0x000000273f077290 */ /* 0x000fe200087fe43f */
[----:B-----5:R-:W-:Y:S01]  /*bd00*/  R2UR UR13, R4 ;  /* 0x00000000040d72ca */ /* 0x020fe200000e0000 */
[----:B------:R-:W-:Y:S01]  /*bd10*/  UMOV UR5, 0x14f00000 ;  /* 0x14f0000000057882 */ /* 0x000fe20000000000 */
[----:B------:R-:W-:Y:S01]  /*bd20*/  R2UR UR9, R2 ;  /* 0x00000000020972ca */ /* 0x000fe200000e0000 */
[----:B------:R-:W-:Y:S01]  /*bd30*/  IMAD R2, R10, 0x8, R3 ;  /* 0x000000080a027824 */ /* 0x000fe200078e0203 */
[----:B------:R-:W-:Y:S01]  /*bd40*/  SHF.L.U32 R11, R11, 0x1f, RZ ;  /* 0x0000001f0b0b7819 */ /* 0x000fe200000006ff */
[----:B------:R-:W-:-:S02]  /*bd50*/  UMOV UR10, URZ ;  /* 0x0000003f000a7c82 */ /* 0x000fc40008000000 */
[----:B------:R-:W-:Y:S02]  /*bd60*/  UIMAD UR11, UR11, 0xc0, UR4 ;  /* 0x000000c00b0b78a4 */ /* 0x000fe4000f8e0204 */
[----:B------:R-:W-:Y:S01]  /*bd70*/  UIADD3 UR8, UR8, 0x12400, URZ ;  /* 0x0001240008087890 */ /* 0x000fe2000fffe03f */
[----:B------:R-:W-:-:S05]  /*bd80*/  UMOV UR4, 0x0 ;  /* 0x0000000000047882 */ /* 0x000fca0000000000 */
[----:B------:R-:W-:-:S09]  /*bd90*/  UIADD3 UR9, UR9, 0x30, URZ ;  /* 0x0000003009097890 */ /* 0x000fd2000fffe03f */
[----:B------:R0:W-:Y:S01]  /*bda0*/  UTMALDG.4D [UR8], [UR6], desc[UR4] ;  /* 0x00000408060075b4 */ /* 0x0001e20008019000 */
[----:B------:R-:W2:Y:S02]  /*bdb0*/  SYNCS.PHASECHK.TRANS64.TRYWAIT P1, [R2+URZ+0x60], R11 ;  /* 0x0000600b020075a7 */ /* 0x000ea4000802017f */
[----:B0-2---:R-:W-:Y:S05]  /*bdc0*/  @!P1 BRA `(.L_x_10685) ;  /* 0x0000001400f09947 */ /* 0x005fea0003800000 */
.L_x_10735:
[----:B------:R-:W-:Y:S05]  /*bdd0*/  @P0 BRA `(.L_x_10686) ;  /* 0x0000000000140947 */ /* 0x000fea0003800000 */
[----:B------:R-:W-:Y:S01]  /*bde0*/  ISETP.NE.AND P1, PT, R27, RZ, PT ;  /* 0x000000ff1b00720c */ /* 0x000fe20003f25270 */
[----:B------:R-:W-:-:S04]  /*bdf0*/  IMAD.MOV.U32 R3, RZ, RZ, 0x6000 ;  /* 0x00006000ff037424 */ /* 0x000fc800078e00ff */
[----:B------:R2:W-:Y:S08]  /*be00*/  SYNCS.ARRIVE.TRANS64 RZ, [R2+URZ+0x50], R3 ;  /* 0x0000500302ff79a7 */ /* 0x0005f0000800003f */
[----:B------:R-:W-:Y:S05]  /*be10*/  @!P1 BRA `(.L_x_10686) ;  /* 0x0000000000049947 */ /* 0x000fea0003800000 */
[----:B------:R-:W-:Y:S01]  /*be20*/  BPT.TRAP 0x1 ;  /* 0x000000040000795c */ /* 0x000fe20000300000 */
.L_x_10686:
        /* <DEDUP_REMOVED lines=19> */
.L_x_10681:
[----:B------:R-:W-:Y:S05]  /*bf60*/  BSYNC B1 ;  /* 0x0000000000017941 */ /* 0x000fea0003800000 */
.L_x_10680:
[C---:B------:R-:W-:Y:S01]  /*bf70*/  ISETP.GT.AND P0, PT, R9.reuse, 0x1, PT ;  /* 0x000000010900780c */ /* 0x040fe20003f04270 */
[----:B0-2---:R-:W-:-:S04]  /*bf80*/  VIADD R2, R9, 0xfffffffe ;  /* 0xfffffffe09027836 */ /* 0x005fc80000000000 */
[----:B------:R-:W-:-:S08]  /*bf90*/  IMAD.MOV.U32 R9, RZ, RZ, R2 ;  /* 0x000000ffff097224 */ /* 0x000fd000078e0002 */
[----:B------:R-:W-:Y:S05]  /*bfa0*/  @P0 BRA `(.L_x_10687) ;  /* 0xfffffff400180947 */ /* 0x000fea000383ffff */
.L_x_10663:
[----:B------:R-:W-:Y:S05]  /*bfb0*/  BSYNC B0 ;  /* 0x0000000000007941 */ /* 0x000fea0003800000 */
.L_x_10662:
[----:B------:R-:W-:Y:S01]  /*bfc0*/  ISETP.NE.AND P0, PT, R27, RZ, PT ;  /* 0x000000ff1b00720c */ /* 0x000fe20003f05270 */
[----:B------:R-:W-:-:S12]  /*bfd0*/  BSSY B0, `(.L_x_10688) ;  /* 0x000000e000007945 */ /* 0x000fd80003800000 */
[----:B------:R-:W-:Y:S05]  /*bfe0*/  @P0 BRA `(.L_x_10689) ;  /* 0x0000000000300947 */ /* 0x000fea0003800000 */
[----:B------:R-:W3:Y:S01]  /*bff0*/  S2R R9, SR_LANEID ;  /* 0x0000000000097919 */ /* 0x000ee20000000000 */
[----:B------:R-:W-:Y:S01]  /*c000*/  VOTEU.ANY UR4, UPT, PT ;  /* 0x0000000000047886 */ /* 0x000fe200038e0100 */
[----:B------:R-:W4:Y:S01]  /*c010*/  LDC.64 R2, c[0x0][0xc38] ;  /* 0x00030e00ff027b82 */ /* 0x000f220000000a00 */
[----:B------:R-:W3:Y:S08]  /*c020*/  FLO.U32 R4, UR4 ;  /* 0x0000000400047d00 */ /* 0x000ef000080e0000 */
[----:B--2---:R-:W4:Y:S01]  /*c030*/  POPC R5, UR4 ;  /* 0x0000000400057d09 */ /* 0x004f220008000000 */
[----:B---3--:R-:W-:-:S13]  /*c040*/  ISETP.EQ.U32.AND P0, PT, R4, R9, PT ;  /* 0x000000090400720c */ /* 0x008fda0003f02070 */
[----:B----4-:R-:W2:Y:S01]  /*c050*/  @P0 ATOMG.E.ADD.STRONG.GPU PT, R3, desc[UR46][R2.64], R5 ;  /* 0x00000005020309a8 */ /* 0x010ea200081ee1ee */
[----:B------:R-:W3:Y:S02]  /*c060*/  S2R R6, SR_LTMASK ;  /* 0x0000000000067919 */ /* 0x000ee40000003900 */
[----:B---3--:R-:W-:-:S04]  /*c070*/  LOP3.LUT R6, R6, UR4, RZ, 0xc0, !PT ;  /* 0x0000000406067c12 */ /* 0x008fc8000f8ec0ff */
[----:B------:R-:W3:Y:S01]  /*c080*/  POPC R9, R6 ;  /* 0x0000000600097309 */ /* 0x000ee20000000000 */
[----:B--2---:R-:W3:Y:S02]  /*c090*/  SHFL.IDX PT, R4, R3, R4, 0x1f ;  /* 0x00001f0403047589 */ /* 0x004ee400000e0000 */
[----:B---3--:R-:W-:-:S07]  /*c0a0*/  IADD3 R16, R4, UR37, R9 ;  /* 0x0000002504107c10 */ /* 0x008fce000fffe009 */
.L_x_10689:
[----:B------:R-:W-:Y:S05]  /*c0b0*/  BSYNC B0 ;  /* 0x0000000000007941 */ /* 0x000fea0003800000 */
.L_x_10688:
[----:B------:R-:W-:Y:S04]  /*c0c0*/  BSSY B0, `(.L_x_10690) ;  /* 0x0000020000007945 */ /* 0x000fe80003800000 */
[----:B------:R-:W-:Y:S05]  /*c0d0*/  @!P6 BRA `(.L_x_10691) ;  /* 0x000000000078e947 */ /* 0x000fea0003800000 */
[----:B------:R-:W-:Y:S01]  /*c0e0*/  IMAD R3, R22, 0x8, R26 ;  /* 0x0000000816037824 */ /* 0x000fe200078e021a */
[----:B------:R-:W-:-:S04]  /*c0f0*/  SHF.L.U32 R2, R24, 0x1f, RZ ;  /* 0x0000001f18027819 */ /* 0x000fc800000006ff */
[----:B------:R-:W3:Y:S02]  /*c100*/  SYNCS.PHASECHK.TRANS64.TRYWAIT P0, [R3+URZ+0x30860], R2 ;  /* 0x03086002030075a7 */ /* 0x000ee4000800017f */
[----:B---3--:R-:W-:Y:S05]  /*c110*/  @!P0 BRA `(.L_x_10692) ;  /* 0x0000001400308947 */ /* 0x008fea0003800000 */
.L_x_10736:
[----:B------:R-:W4:Y:S02]  /*c120*/  S2R R4, SR_TID.X ;  /* 0x0000000000047919 */ /* 0x000f240000002100 */
[----:B----4-:R-:W-:-:S04]  /*c130*/  LOP3.LUT R4, R4, 0x7f, RZ, 0xc0, !PT ;  /* 0x0000007f04047812 */ /* 0x010fc800078ec0ff */
[----:B------:R-:W-:-:S13]  /*c140*/  ISETP.NE.AND P0, PT, R4, RZ, PT ;  /* 0x000000ff0400720c */ /* 0x000fda0003f05270 */
[----:B------:R-:W-:Y:S05]  /*c150*/  @P0 BRA `(.L_x_10693) ;  /* 0x0000000000140947 */ /* 0x000fea0003800000 */
[----:B------:R-:W-:Y:S01]  /*c160*/  ISETP.NE.AND P1, PT, R27, RZ, PT ;  /* 0x000000ff1b00720c */ /* 0x000fe20003f25270 */
[----:B---3--:R-:W-:-:S04]  /*c170*/  IMAD.MOV.U32 R2, RZ, RZ, 0x6000 ;  /* 0x00006000ff027424 */ /* 0x008fc800078e00ff */
[----:B------:R4:W-:Y:S08]  /*c180*/  SYNCS.ARRIVE.TRANS64 RZ, [R3+URZ+0x30850], R2 ;  /* 0x0308500203ff79a7 */ /* 0x0009f0000800003f */
[----:B------:R-:W-:Y:S05]  /*c190*/  @!P1 BRA `(.L_x_10693) ;  /* 0x0000000000049947 */ /* 0x000fea0003800000 */
[----:B------:R-:W-:Y:S01]  /*c1a0*/  BPT.TRAP 0x1 ;  /* 0x000000040000795c */ /* 0x000fe20000300000 */
.L_x_10693:
[----:B--2---:R-:W-:Y:S01]  /*c1b0*/  IMAD R26, R22, 0x6000, R26 ;  /* 0x00006000161a7824 */ /* 0x004fe200078e021a */
        /* <DEDUP_REMOVED lines=9> */
[----:B------:R-:W-:-:S05]  /*c250*/  R2UR UR13, R7 ;  /* 0x00000000070d72ca */ /* 0x000fca00000e0000 */
[----:B------:R-:W-:Y:S02]  /*c260*/  UIMAD UR11, UR11, 0xc0, UR4 ;  /* 0x000000c00b0b78a4 */ /* 0x000fe4000f8e0204 */
[----:B------:R-:W-:Y:S02]  /*c270*/  UIADD3 UR9, UR9, 0x30850, URZ ;  /* 0x0003085009097890 */ /* 0x000fe4000fffe03f */
[----:B------:R-:W-:Y:S01]  /*c280*/  UIADD3 UR8, UR8, 0x400, URZ ;  /* 0x0000040008087890 */ /* 0x000fe2000fffe03f */
[----:B------:R-:W-:-:S08]  /*c290*/  UMOV UR4, 0x0 ;  /* 0x0000000000047882 */ /* 0x000fd00000000000 */
[----:B------:R2:W-:Y:S02]  /*c2a0*/  UTMALDG.4D [UR8], [UR6], desc[UR4] ;  /* 0x00000408060075b4 */ /* 0x0005e40008019000 */
[----:B--2---:R-:W-:Y:S01]  /*c2b0*/  NOP ;  /* 0x0000000000007918 */ /* 0x004fe20000000000 */
.L_x_10691:
[----:B------:R-:W-:Y:S05]  /*c2c0*/  BSYNC B0 ;  /* 0x0000000000007941 */ /* 0x000fea0003800000 */
.L_x_10690:
[----:B------:R-:W-:-:S05]  /*c2d0*/  VIADD R22, R22, 0x1 ;  /* 0x0000000116167836 */ /* 0x000fca0000000000 */
[----:B------:R-:W-:-:S04]  /*c2e0*/  ISETP.NE.AND P0, PT, R22, 0x2, PT ;  /* 0x000000021600780c */ /* 0x000fc80003f05270 */
[----:B---34-:R-:W-:Y:S02]  /*c2f0*/  SEL R3, RZ, 0x1, P0 ;  /* 0x00000001ff037807 */ /* 0x018fe40000000000 */
[----:B------:R-:W-:Y:S02]  /*c300*/  SEL R22, R22, RZ, P0 ;  /* 0x000000ff16167207 */ /* 0x000fe40000000000 */
[----:B------:R-:W-:-:S07]  /*c310*/  LOP3.LUT R24, R24, R3, RZ, 0x3c, !PT ;  /* 0x0000000318187212 */ /* 0x000fce00078e3cff */
.L_x_10649:
[----:B------:R-:W-:Y:S05]  /*c320*/  BSYNC B6 ;  /* 0x0000000000067941 */ /* 0x000fea0003800000 */
.L_x_10647:
[----:B------:R-:W-:-:S03]  /*c330*/  UMOV UR4, 0xffffffff ;  /* 0xffffffff00047882 */ /* 0x000fc60000000000 */
[----:B------:R-:W-:Y:S05]  /*c340*/  BRA.DIV UR4, `(.L_x_10694) ;  /* 0x0000001204b87947 */ /* 0x000fea000b800000 */
[----:B--2---:R2:W3:Y:S04]  /*c350*/  SHFL.IDX PT, R5, R16, RZ, 0x1f ;  /* 0x00001fff10057589 */ /* 0x0044e800000e0000 */
[----:B------:R2:W4:Y:S02]  /*c360*/  SHFL.IDX PT, R0, R16, 0x1, 0x1f ;  /* 0x00201f0010007f89 */ /* 0x00052400000e0000 */
.L_x_10740:
        /* <DEDUP_REMOVED lines=8> */
[----:B------:R-:W0:Y:S02]  /*c3f0*/  LDC.64 R2, c[0x0][0xc58] ;  /* 0x00031600ff027b82 */ /* 0x000e240000000a00 */
[----:B0-----:R-:W-:-:S06]  /*c400*/  IMAD.WIDE R2, R7, 0x4, R2 ;  /* 0x0000000407027825 */ /* 0x001fcc00078e0202 */
[----:B------:R0:W5:Y:S02]  /*c410*/  LDG.E R2, desc[UR46][R2.64] ;  /* 0x0000002e02027981 */ /* 0x000164000c1e1900 */
.L_x_10696:
[----:B------:R-:W-:Y:S05]  /*c420*/  BSYNC B0 ;  /* 0x0000000000007941 */ /* 0x000fea0003800000 */
.L_x_10695:
        /* <DEDUP_REMOVED lines=23> */
.L_x_10748:
[----:B------:R-:W-:Y:S02]  /*c5a0*/  ULDC UR4, c[0x0][0xc10] ;  /* 0x0003040000047ab9 */ /* 0x000fe40000000800 */
[----:B------:R-:W-:-:S04]  /*c5b0*/  IMAD.U32 R7, RZ, RZ, UR4 ;  /* 0x00000004ff077e24 */ /* 0x000fc8000f8e00ff */
[----:B0-----:R-:W-:-:S04]  /*c5c0*/  IMAD R3, R14, R7, RZ ;  /* 0x000000070e037224 */ /* 0x001fc800078e02ff */
[----:B----4-:R-:W-:-:S05]  /*c5d0*/  IMAD.IADD R6, R0, 0x1, R3 ;  /* 0x0000000100067824 */ /* 0x010fca00078e0203 */
[----:B---3--:R-:W-:-:S13]  /*c5e0*/  ISETP.GT.AND P0, PT, R6, R5, PT ;  /* 0x000000050600720c */ /* 0x008fda0003f04270 */
[----:B------:R-:W-:Y:S05]  /*c5f0*/  @P0 BRA `(.L_x_10698) ;  /* 0x0000000000ac0947 */ /* 0x000fea0003800000 */
[----:B------:R-:W0:Y:S02]  /*c600*/  LDC R4, c[0x0][0xc14] ;  /* 0x00030500ff047b82 */ /* 0x000e240000000800 */
.L_x_10703:
        /* <DEDUP_REMOVED lines=9> */
[----:B------:R-:W0:Y:S02]  /*c6a0*/  LDC.64 R2, c[0x0][0xc58] ;  /* 0x00031600ff027b82 */ /* 0x000e240000000a00 */
[----:B0-----:R-:W-:-:S06]  /*c6b0*/  IMAD.WIDE R2, R7, 0x4, R2 ;  /* 0x0000000407027825 */ /* 0x001fcc00078e0202 */
[----:B------:R0:W5:Y:S02]  /*c6c0*/  LDG.E R2, desc[UR46][R2.64] ;  /* 0x0000002e02027981 */ /* 0x000164000c1e1900 */
.L_x_10701:
[----:B------:R-:W-:Y:S05]  /*c6d0*/  BSYNC B0 ;  /* 0x0000000000007941 */ /* 0x000fea0003800000 */
.L_x_10700:
        /* <DEDUP_REMOVED lines=23> */
.L_x_10756:
[----:B------:R-:W-:Y:S02]  /*c850*/  ULDC UR4, c[0x0][0xc10] ;  /* 0x0003040000047ab9 */ /* 0x000fe40000000800 */
[----:B------:R-:W-:-:S04]  /*c860*/  IMAD.U32 R7, RZ, RZ, UR4 ;  /* 0x00000004ff077e24 */ /* 0x000fc8000f8e00ff */
[----:B---3--:R-:W-:-:S04]  /*c870*/  IMAD R3, R14, R7, RZ ;  /* 0x000000070e037224 */ /* 0x008fc800078e02ff */
[----:B------:R-:W-:-:S05]  /*c880*/  IMAD.IADD R6, R3, 0x1, R6 ;  /* 0x0000000103067824 */ /* 0x000fca00078e0206 */
[----:B------:R-:W-:-:S13]  /*c890*/  ISETP.GT.AND P0, PT, R6, R5, PT ;  /* 0x000000050600720c */ /* 0x000fda0003f04270 */
[----:B------:R-:W-:Y:S05]  /*c8a0*/  @!P0 BRA `(.L_x_10703) ;  /* 0xfffffffc00588947 */ /* 0x000fea000383ffff */
.L_x_10698:
[----:B------:R-:W-:Y:S01]  /*c8b0*/  IMAD.IADD R6, R6, 0x1, -R3 ;  /* 0x0000000106067824 */ /* 0x000fe200078e0a03 */
[----:B------:R-:W-:-:S03]  /*c8c0*/  UMOV UR4, 0xffffffff ;  /* 0xffffffff00047882 */ /* 0x000fc60000000000 */
[----:B------:R-:W-:-:S05]  /*c8d0*/  IMAD R0, R8, R7, R6 ;  /* 0x0000000708007224 */ /* 0x000fca00078e0206 */
[----:B------:R-:W-:Y:S01]  /*c8e0*/  ISETP.GT.AND P6, PT, R0, R5, PT ;  /* 0x000000050000720c */ /* 0x000fe20003fc4270 */
[----:B------:R-:W-:-:S12]  /*c8f0*/  BRA.DIV UR4, `(.L_x_10704) ;  /* 0x0000001604387947 */ /* 0x000fd8000b800000 */
[----:B------:R-:W-:-:S04]  /*c900*/  VOTE.ANY R3, PT, !P6 ;  /* 0x0000000000037806 */ /* 0x000fc800070e0100 */
[----:B------:R-:W3:Y:S02]  /*c910*/  POPC R0, R3 ;  /* 0x0000000300007309 */ /* 0x000ee40000000000 */
[----:B---3--:R3:W4:Y:S02]  /*c920*/  SHFL.IDX PT, R17, R2, R0, 0x1f ;  /* 0x00001f0002117589 */ /* 0x00872400000e0000 */
.L_x_10760:
[----:B------:R-:W-:Y:S01]  /*c930*/  ISETP.NE.AND P0, PT, R3, RZ, PT ;  /* 0x000000ff0300720c */ /* 0x000fe20003f05270 */
[----:B------:R-:W-:-:S12]  /*c940*/  IMAD.MOV.U32 R14, RZ, RZ, RZ ;  /* 0x000000ffff0e7224 */ /* 0x000fd800078e00ff */
[----:B------:R-:W-:Y:S05]  /*c950*/  @!P0 BRA `(.L_x_10705) ;  /* 0x0000000000108947 */ /* 0x000fea0003800000 */
[----:B------:R-:W-:Y:S01]  /*c960*/  UMOV UR4, 0xffffffff ;  /* 0xffffffff00047882 */ /* 0x000fe20000000000 */
[----:B------:R-:W-:Y:S02]  /*c970*/  IADD3 R12, R0, -0x1, RZ ;  /* 0xffffffff000c7810 */ /* 0x000fe40007ffe0ff */
[----:B------:R-:W-:Y:S05]  /*c980*/  BRA.DIV UR4, `(.L_x_10706) ;  /* 0x00000016045c7947 */ /* 0x000fea000b800000 */
[----:B------:R0:W0:Y:S02]  /*c990*/  SHFL.IDX PT, R14, R8, R12, 0x1f ;  /* 0x00001f0c080e7589 */ /* 0x00002400000e0000 */
.L_x_10705:
[----:B0---4-:R-:W-:Y:S01]  /*c9a0*/  IABS R8, R17 ;  /* 0x0000001100087213 */ /* 0x011fe20000000000 */
[----:B--2---:R-:W-:Y:S02]  /*c9b0*/  IMAD R16, R14, R7, R6 ;  /* 0x000000070e107224 */ /* 0x004fe400078e0206 */
[----:B------:R-:W-:Y:S01]  /*c9c0*/  IMAD.IADD R19, R0, 0x1, R19 ;  /* 0x0000000100137824 */ /* 0x000fe200078e0213 */
[----:B------:R-:W0:Y:S01]  /*c9d0*/  I2F.RP R9, R8 ;  /* 0x0000000800097306 */ /* 0x000e220000209400 */
[----:B------:R-:W-:Y:S01]  /*c9e0*/  IMAD.IADD R6, R5, 0x1, -R16 ;  /* 0x0000000105067824 */ /* 0x000fe200078e0a10 */
[----:B------:R-:W-:-:S05]  /*c9f0*/  IABS R5, R17 ;  /* 0x0000001100057213 */ /* 0x000fca0000000000 */
[----:B------:R-:W-:Y:S01]  /*ca00*/  IMAD.MOV R5, RZ, RZ, -R5 ;  /* 0x000000ffff057224 */ /* 0x000fe200078e0a05 */
[----:B0-----:R-:W3:Y:S02]  /*ca10*/  MUFU.RCP R9, R9 ;  /* 0x0000000900097308 */ /* 0x001ee40000001000 */
[----:B---3--:R-:W-:-:S06]  /*ca20*/  VIADD R2, R9, 0xffffffe ;  /* 0x0ffffffe09027836 */ /* 0x008fcc0000000000 */
        /* <DEDUP_REMOVED lines=22> */
.L_x_10699:
[----:B------:R-:W-:Y:S01]  /*cb90*/  UMOV UR4, URZ ;  /* 0x0000003f00047c82 */ /* 0x000fe20008000000 */
[----:B------:R-:W-:Y:S01]  /*cba0*/  UMOV UR5, URZ ;  /* 0x0000003f00057c82 */ /* 0x000fe20008000000 */
[----:B------:R-:W-:Y:S01]  /*cbb0*/  ULDC UR6, c[0x0][0xc14] ;  /* 0x0003050000067ab9 */ /* 0x000fe20000000800 */
[----:B--2---:R-:W-:Y:S02]  /*cbc0*/  IMAD.MOV.U32 R16, RZ, RZ, R5 ;  /* 0x000000ffff107224 */ /* 0x004fe400078e0005 */
[----:B------:R-:W-:Y:S02]  /*cbd0*/  IMAD.U32 R17, RZ, RZ, UR4 ;  /* 0x00000004ff117e24 */ /* 0x000fe4000f8e00ff */
[----:B------:R-:W-:Y:S02]  /*cbe0*/  IMAD.U32 R18, RZ, RZ, UR5 ;  /* 0x00000005ff127e24 */ /* 0x000fe4000f8e00ff */
[----:B------:R-:W-:-:S07]  /*cbf0*/  IMAD.U32 R19, RZ, RZ, UR6 ;  /* 0x00000006ff137e24 */ /* 0x000fce000f8e00ff */
.L_x_10707:
        /* <DEDUP_REMOVED lines=10> */
.L_x_10645:
[----:B0-2---:R-:W2:Y:S01]  /*cca0*/  LDL.LU R0, [R1+0xc] ;  /* 0x00000c0001007983 */ /* 0x005ea20000300800 */
        /* <DEDUP_REMOVED lines=11> */
.L_x_10763:
[----:B------:R-:W-:Y:S05]  /*cd60*/  BSYNC B0 ;  /* 0x0000000000007941 */ /* 0x000fea0003800000 */
.L_x_10709:
[----:B------:R-:W-:-:S03]  /*cd70*/  UMOV UR4, 0xffffffff ;  /* 0xffffffff00047882 */ /* 0x000fc60000000000 */
[----:B------:R-:W-:Y:S05]  /*cd80*/  BRA.DIV UR4, `(.L_x_10711) ;  /* 0x0000001204947947 */ /* 0x000fea000b800000 */
[----:B0-----:R-:W0:Y:S02]  /*cd90*/  S2R R0, SR_TID.X ;  /* 0x0000000000007919 */ /* 0x001e240000002100 */
[----:B0-----:R-:W-:-:S04]  /*cda0*/  SHF.R.U32.HI R0, RZ, 0x5, R0 ;  /* 0x00000005ff007819 */ /* 0x001fc80000011600 */
[----:B------:R-:W-:-:S05]  /*cdb0*/  LOP3.LUT R0, R0, 0x3, RZ, 0xc0, !PT ;  /* 0x0000000300007812 */ /* 0x000fca00078ec0ff */
[----:B------:R0:W2:Y:S02]  /*cdc0*/  SHFL.IDX PT, R14, R0, RZ, 0x1f ;  /* 0x00001fff000e7589 */ /* 0x0000a400000e0000 */
.L_x_10766:
[----:B--2---:R-:W-:Y:S01]  /*cdd0*/  ISETP.NE.AND P0, PT, R14, RZ, PT ;  /* 0x000000ff0e00720c */ /* 0x004fe20003f05270 */
[----:B------:R-:W-:-:S12]  /*cde0*/  BSSY B0, `(.L_x_10712) ;  /* 0x0000024000007945 */ /* 0x000fd80003800000 */
[----:B------:R-:W-:Y:S05]  /*cdf0*/  @P0 BRA `(.L_x_10713) ;  /* 0x0000000000880947 */ /* 0x000fea0003800000 */
[----:B------:R-:W-:-:S03]  /*ce00*/  UMOV UR4, 0xffffffff ;  /* 0xffffffff00047882 */ /* 0x000fc60000000000 */
[----:B------:R-:W-:Y:S05]  /*ce10*/  BRA.DIV UR4, `(.L_x_10714) ;  /* 0x0000001204a47947 */ /* 0x000fea000b800000 */
[----:B------:R-:W-:-:S13]  /*ce20*/  ELECT P6, URZ, PT ;  /* 0x00000000003f782f */ /* 0x000fda00038c0000 */
.L_x_10769:
[----:B------:R-:W-:Y:S05]  /*ce30*/  @!P6 BRA `(.L_x_10713) ;  /* 0x000000000078e947 */ /* 0x000fea0003800000 */
[----:B------:R-:W-:-:S06]  /*ce40*/  ULOP3.LUT UR4, UR36, 0x2, URZ, 0xfc, !UPT ;  /* 0x0000000224047892 */ /* 0x000fcc000f8efc3f */
[----:B0-----:R-:W-:-:S05]  /*ce50*/  IMAD.U32 R0, RZ, RZ, UR4 ;  /* 0x00000004ff007e24 */ /* 0x001fca000f8e00ff */
[----:B------:R-:W-:-:S13]  /*ce60*/  ISETP.NE.AND P2, PT, R0, 0x3, PT ;  /* 0x000000030000780c */ /* 0x000fda0003f45270 */
[----:B------:R-:W-:Y:S05]  /*ce70*/  @!P2 BRA `(.L_x_10715) ;  /* 0x000000000004a947 */ /* 0x000fea0003800000 */
[----:B------:R-:W-:Y:S01]  /*ce80*/  BPT.TRAP 0x1 ;  /* 0x000000040000795c */ /* 0x000fe20000300000 */
.L_x_10715:
        /* <DEDUP_REMOVED lines=12> */
.L_x_10770:
[----:B------:R-:W2:Y:S02]  /*cf50*/  SYNCS.PHASECHK.TRANS64.TRYWAIT P0, [R3+URZ], R0 ;  /* 0x00000000030075a7 */ /* 0x000ea4000800017f */
[----:B--2---:R-:W-:Y:S05]  /*cf60*/  @!P0 BRA `(.L_x_10717) ;  /* 0x0000001000848947 */ /* 0x004fea0003800000 */
.L_x_10771:
[----:B------:R-:W-:Y:S05]  /*cf70*/  @!P2 BRA `(.L_x_10718) ;  /* 0x000000000004a947 */ /* 0x000fea0003800000 */
[----:B------:R-:W-:Y:S01]  /*cf80*/  BPT.TRAP 0x1 ;  /* 0x000000040000795c */ /* 0x000fe20000300000 */
.L_x_10718:
[----:B--2---:R-:W-:-:S04]  /*cf90*/  VIADD R3, R9, 0x30860 ;  /* 0x0003086009037836 */ /* 0x004fc80000000000 */
[----:B------:R-:W-:-:S04]  /*cfa0*/  IMAD R5, R22, 0x8, R3 ;  /* 0x0000000816057824 */ /* 0x000fc800078e0203 */
[----:B------:R-:W2:Y:S02]  /*cfb0*/  SYNCS.PHASECHK.TRANS64.TRYWAIT P0, [R5+URZ], R2 ;  /* 0x00000002050075a7 */ /* 0x000ea4000800017f */
[----:B--2---:R-:W-:Y:S05]  /*cfc0*/  @!P0 BRA `(.L_x_10719) ;  /* 0x0000001000808947 */ /* 0x004fea0003800000 */
.L_x_10772:
[----:B------:R-:W-:-:S07]  /*cfd0*/  IMAD R3, R4, 0x8, R3 ;  /* 0x0000000804037824 */ /* 0x000fce00078e0203 */
.L_x_10720:
[----:B---3--:R3:W4:Y:S02]  /*cfe0*/  SYNCS.PHASECHK.TRANS64.TRYWAIT P0, [R3+URZ], R0 ;  /* 0x00000000030075a7 */ /* 0x008724000800017f */
[----:B----4-:R-:W-:Y:S05]  /*cff0*/  @!P0 NANOSLEEP.SYNCS 0x989680 ;  /* 0x009896800000895d */ /* 0x010fea0003900000 */
[----:B------:R-:W4:Y:S02]  /*d000*/  @!P0 SYNCS.PHASECHK.TRANS64 P0, [R3+URZ], R0 ;  /* 0x00000000030085a7 */ /* 0x000f24000800007f */
[----:B----4-:R-:W-:Y:S05]  /*d010*/  @!P0 BRA `(.L_x_10720) ;  /* 0xfffffffc00f08947 */ /* 0x010fea000383ffff */
.L_x_10713:
[----:B------:R-:W-:Y:S05]  /*d020*/  BSYNC B0 ;  /* 0x0000000000007941 */ /* 0x000fea0003800000 */
.L_x_10712:
[----:B------:R-:W-:Y:S05]  /*d030*/  EXIT ;  /* 0x000000000000794d */ /* 0x000fea0003800000 */
.L_x_10599:
[----:B0-----:R-:W-:-:S04]  /*d040*/  IMAD.U32 R3, RZ, RZ, UR40 ;  /* 0x00000028ff037e24 */ /* 0x001fc8000f8e00ff */
[----:B------:R0:W1:Y:S03]  /*d050*/  SYNCS.PHASECHK.TRANS64.TRYWAIT P1, [R3+URZ+0x30800], R0 ;  /* 0x03080000030075a7 */ /* 0x000066000802017f */
[----:B-1----:R-:W-:Y:S05]  /*d060*/  @!P1 NANOSLEEP.SYNCS 0x989680 ;  /* 0x009896800000995d */ /* 0x002fea0003900000 */
[----:B------:R-:W1:Y:S02]  /*d070*/  @!P1 SYNCS.PHASECHK.TRANS64 P1, [R3+URZ+0x30800], R0 ;  /* 0x03080000030095a7 */ /* 0x000e64000802007f */
[----:B-1----:R-:W-:Y:S05]  /*d080*/  @!P1 BRA `(.L_x_10599) ;  /* 0xfffffffc00ec9947 */ /* 0x002fea000383ffff */
[----:B------:R-:W-:Y:S05]  /*d090*/  BRA `(.L_x_10721) ;  /* 0xffffff4400847947 */ /* 0x000fea000383ffff */
.L_x_10603:
[----:B-1----:R1:W2:Y:S02]  /*d0a0*/  SYNCS.PHASECHK.TRANS64.TRYWAIT P2, [R3+URZ+0x30830], R0 ;  /* 0x03083000030075a7 */ /* 0x0022a4000804017f */
[----:B--2---:R-:W-:Y:S05]  /*d0b0*/  @!P2 NANOSLEEP.SYNCS 0x989680 ;  /* 0x009896800000a95d */ /* 0x004fea0003900000 */
[----:B------:R-:W2:Y:S02]  /*d0c0*/  @!P2 SYNCS.PHASECHK.TRANS64 P2, [R3+URZ+0x30830], R0 ;  /* 0x030830000300a5a7 */ /* 0x000ea4000804007f */
[----:B--2---:R-:W-:Y:S05]  /*d0d0*/  @!P2 BRA `(.L_x_10603) ;  /* 0xfffffffc00f0a947 */ /* 0x004fea000383ffff */
[----:B------:R-:W-:Y:S05]  /*d0e0*/  BRA `(.L_x_10602) ;  /* 0xffffff4400ac7947 */ /* 0x000fea000383ffff */
.L_x_10608:
[----:B--2---:R-:W-:-:S04]  /*d0f0*/  IMAD.U32 R5, RZ, RZ, UR6 ;  /* 0x00000006ff057e24 */ /* 0x004fc8000f8e00ff */
[----:B------:R2:W3:Y:S03]  /*d100*/  SYNCS.PHASECHK.TRANS64.TRYWAIT P2, [R5+URZ+0x30830], R0 ;  /* 0x03083000050075a7 */ /* 0x0004e6000804017f */
[----:B---3--:R-:W-:Y:S05]  /*d110*/  @!P2 NANOSLEEP.SYNCS 0x989680 ;  /* 0x009896800000a95d */ /* 0x008fea0003900000 */
[----:B------:R-:W3:Y:S02]  /*d120*/  @!P2 SYNCS.PHASECHK.TRANS64 P2, [R5+URZ+0x30830], R0 ;  /* 0x030830000500a5a7 */ /* 0x000ee4000804007f */
[----:B---3--:R-:W-:Y:S05]  /*d130*/  @!P2 BRA `(.L_x_10608) ;  /* 0xfffffffc00eca947 */ /* 0x008fea000383ffff */
[----:B------:R-:W-:Y:S05]  /*d140*/  BRA `(.L_x_10605) ;  /* 0xffffff7400047947 */ /* 0x000fea000383ffff */
.L_x_10612:
[----:B-1----:R-:W-:-:S04]  /*d150*/  IMAD.U32 R5, RZ, RZ, UR6 ;  /* 0x00000006ff057e24 */ /* 0x002fc8000f8e00ff */
[----:B------:R1:W2:Y:S03]  /*d160*/  SYNCS.PHASECHK.TRANS64.TRYWAIT P2, [R5+URZ+0x30850], R0 ;  /* 0x03085000050075a7 */ /* 0x0002a6000804017f */
[----:B--2---:R-:W-:Y:S05]  /*d170*/  @!P2 NANOSLEEP.SYNCS 0x989680 ;  /* 0x009896800000a95d */ /* 0x004fea0003900000 */
[----:B------:R-:W2:Y:S02]  /*d180*/  @!P2 SYNCS.PHASECHK.TRANS64 P2, [R5+URZ+0x30850], R0 ;  /* 0x030850000500a5a7 */ /* 0x000ea4000804007f */
[----:B--2---:R-:W-:Y:S05]  /*d190*/  @!P2 BRA `(.L_x_10612) ;  /* 0xfffffffc00eca947 */ /* 0x004fea000383ffff */
[----:B------:R-:W-:Y:S05]  /*d1a0*/  BRA `(.L_x_10609) ;  /* 0xffffff74007c7947 */ /* 0x000fea000383ffff */
.L_x_10617:
[----:B---3--:R-:W-:-:S04]  /*d1b0*/  IMAD.U32 R10, RZ, RZ, UR5 ;  /* 0x00000005ff0a7e24 */ /* 0x008fc8000f8e00ff */
[----:B------:R3:W4:Y:S03]  /*d1c0*/  SYNCS.PHASECHK.TRANS64.TRYWAIT P0, [R10+URZ+0x30850], R3 ;  /* 0x030850030a0075a7 */ /* 0x000726000800017f */
[----:B----4-:R-:W-:Y:S05]  /*d1d0*/  @!P0 NANOSLEEP.SYNCS 0x989680 ;  /* 0x009896800000895d */ /* 0x010fea0003900000 */
[----:B------:R-:W4:Y:S02]  /*d1e0*/  @!P0 SYNCS.PHASECHK.TRANS64 P0, [R10+URZ+0x30850], R3 ;  /* 0x030850030a0085a7 */ /* 0x000f24000800007f */
[----:B----4-:R-:W-:Y:S05]  /*d1f0*/  @!P0 BRA `(.L_x_10617) ;  /* 0xfffffffc00ec8947 */ /* 0x010fea000383ffff */
[----:B------:R-:W-:Y:S05]  /*d200*/  BRA `(.L_x_10616) ;  /* 0xffffff9c00307947 */ /* 0x000fea000383ffff */
.L_x_10654:
        /* <DEDUP_REMOVED lines=11> */
.L_x_10723:
[----:B------:R-:W-:Y:S05]  /*d2c0*/  BSYNC B0 ;  /* 0x0000000000007941 */ /* 0x000fea0003800000 */
.L_x_10722:
[----:B------:R-:W-:Y:S05]  /*d2d0*/  BRA `(.L_x_10724) ;  /* 0xffffffd400347947 */ /* 0x000fea000383ffff */
.L_x_10655:
[----:B------:R-:W-:Y:S01]  /*d2e0*/  BSSY B0, `(.L_x_10725) ;  /* 0x0000006000007945 */ /* 0x000fe20003800000 */
[----:B------:R-:W-:-:S07]  /*d2f0*/  IMAD.MOV.U32 R15, RZ, RZ, -0x1 ;  /* 0xffffffffff0f7424 */ /* 0x000fce00078e00ff */
[----:B-1----:R-:W-:Y:S05]  /*d300*/  WARPSYNC.COLLECTIVE R15, `(.L_x_10726) ;  /* 0x000000000f0c7348 */ /* 0x002fea0003c00000 */
[----:B------:R-:W-:Y:S02]  /*d310*/  ELECT P6, UR62, PT ;  /* 0x00000000003e782f */ /* 0x000fe400038c0000 */
[----:B------:R-:W-:Y:S01]  /*d320*/  MOV R14, UR62 ;  /* 0x0000003e000e7c02 */ /* 0x000fe20008000f00 */
[----:B-1----:R-:W-:Y:S10]  /*d330*/  ENDCOLLECTIVE ;  /* 0x000000000000791b */ /* 0x002ff40003800000 */
.L_x_10726:
[----:B------:R-:W-:Y:S05]  /*d340*/  BSYNC B0 ;  /* 0x0000000000007941 */ /* 0x000fea0003800000 */
.L_x_10725:
[----:B------:R-:W-:Y:S05]  /*d350*/  BRA `(.L_x_10727) ;  /* 0xffffffd400287947 */ /* 0x000fea000383ffff */
.L_x_10658:
[----:B--2---:R2:W3:Y:S02]  /*d360*/  SYNCS.PHASECHK.TRANS64.TRYWAIT P0, [R5+URZ+0x30840], R4 ;  /* 0x03084004050075a7 */ /* 0x0044e4000800017f */
[----:B---3--:R-:W-:Y:S05]  /*d370*/  @!P0 NANOSLEEP.SYNCS 0x989680 ;  /* 0x009896800000895d */ /* 0x008fea0003900000 */
[----:B------:R-:W3:Y:S02]  /*d380*/  @!P0 SYNCS.PHASECHK.TRANS64 P0, [R5+URZ+0x30840], R4 ;  /* 0x03084004050085a7 */ /* 0x000ee4000800007f */
[----:B---3--:R-:W-:Y:S05]  /*d390*/  @!P0 BRA `(.L_x_10658) ;  /* 0xfffffffc00f08947 */ /* 0x008fea000383ffff */
[----:B------:R-:W-:Y:S05]  /*d3a0*/  BRA `(.L_x_10728) ;  /* 0xffffffd400807947 */ /* 0x000fea000383ffff */
.L_x_10661:
[----:B--2---:R2:W3:Y:S02]  /*d3b0*/  SYNCS.PHASECHK.TRANS64.TRYWAIT P0, [R26+URZ+0x30820], R5 ;  /* 0x030820051a0075a7 */ /* 0x0044e4000800017f */
[----:B---3--:R-:W-:Y:S05]  /*d3c0*/  @!P0 NANOSLEEP.SYNCS 0x989680 ;  /* 0x009896800000895d */ /* 0x008fea0003900000 */
[----:B------:R-:W3:Y:S02]  /*d3d0*/  @!P0 SYNCS.PHASECHK.TRANS64 P0, [R26+URZ+0x30820], R5 ;  /* 0x030820051a0085a7 */ /* 0x000ee4000800007f */
[----:B---3--:R-:W-:Y:S05]  /*d3e0*/  @!P0 BRA `(.L_x_10661) ;  /* 0xfffffffc00f08947 */ /* 0x008fea000383ffff */
[----:B------:R-:W-:Y:S05]  /*d3f0*/  BRA `(.L_x_10729) ;  /* 0xffffffd800407947 */ /* 0x000fea000383ffff */
.L_x_10669:
[----:B0-----:R0:W3:Y:S02]  /*d400*/  SYNCS.PHASECHK.TRANS64.TRYWAIT P0, [R3+URZ+0x30840], R2 ;  /* 0x03084002030075a7 */ /* 0x0010e4000800017f */
[----:B---3--:R-:W-:Y:S05]  /*d410*/  @!P0 NANOSLEEP.SYNCS 0x989680 ;  /* 0x009896800000895d */ /* 0x008fea0003900000 */
[----:B------:R-:W3:Y:S02]  /*d420*/  @!P0 SYNCS.PHASECHK.TRANS64 P0, [R3+URZ+0x30840], R2 ;  /* 0x03084002030085a7 */ /* 0x000ee4000800007f */
[----:B---3--:R-:W-:Y:S05]  /*d430*/  @!P0 BRA `(.L_x_10669) ;  /* 0xfffffffc00f08947 */ /* 0x008fea000383ffff */
[----:B------:R-:W-:Y:S05]  /*d440*/  BRA `(.L_x_10730) ;  /* 0xffffffd800e87947 */ /* 0x000fea000383ffff */
.L_x_10671:
[----:B0-----:R0:W2:Y:S02]  /*d450*/  SYNCS.PHASECHK.TRANS64.TRYWAIT P0, [R2+URZ+0x60], R5 ;  /* 0x00006005020075a7 */ /* 0x0010a4000800017f */
[----:B--2---:R-:W-:Y:S05]  /*d460*/  @!P0 NANOSLEEP.SYNCS 0x989680 ;  /* 0x009896800000895d */ /* 0x004fea0003900000 */
[----:B------:R-:W2:Y:S02]  /*d470*/  @!P0 SYNCS.PHASECHK.TRANS64 P0, [R2+URZ+0x60], R5 ;  /* 0x00006005020085a7 */ /* 0x000ea4000800007f */
[----:B--2---:R-:W-:Y:S05]  /*d480*/  @!P0 BRA `(.L_x_10671) ;  /* 0xfffffffc00f08947 */ /* 0x004fea000383ffff */
[----:B------:R-:W-:Y:S05]  /*d490*/  BRA `(.L_x_10731) ;  /* 0xffffffdc004c7947 */ /* 0x000fea000383ffff */
.L_x_10676:
[----:B---3--:R3:W4:Y:S02]  /*d4a0*/  SYNCS.PHASECHK.TRANS64.TRYWAIT P0, [R3+URZ+0x30840], R2 ;  /* 0x03084002030075a7 */ /* 0x008724000800017f */
[----:B----4-:R-:W-:Y:S05]  /*d4b0*/  @!P0 NANOSLEEP.SYNCS 0x989680 ;  /* 0x009896800000895d */ /* 0x010fea0003900000 */
[----:B------:R-:W4:Y:S02]  /*d4c0*/  @!P0 SYNCS.PHASECHK.TRANS64 P0, [R3+URZ+0x30840], R2 ;  /* 0x03084002030085a7 */ /* 0x000f24000800007f */
[----:B----4-:R-:W-:Y:S05]  /*d4d0*/  @!P0 BRA `(.L_x_10676) ;  /* 0xfffffffc00f08947 */ /* 0x010fea000383ffff */
[----:B------:R-:W-:Y:S05]  /*d4e0*/  BRA `(.L_x_10732) ;  /* 0xffffffe000547947 */ /* 0x000fea000383ffff */
.L_x_10678:
[----:B0-----:R0:W2:Y:S02]  /*d4f0*/  SYNCS.PHASECHK.TRANS64.TRYWAIT P1, [R3+URZ+0x60], R24 ;  /* 0x00006018030075a7 */ /* 0x0010a4000802017f */
[----:B--2---:R-:W-:Y:S05]  /*d500*/  @!P1 NANOSLEEP.SYNCS 0x989680 ;  /* 0x009896800000995d */ /* 0x004fea0003900000 */
[----:B------:R-:W2:Y:S02]  /*d510*/  @!P1 SYNCS.PHASECHK.TRANS64 P1, [R3+URZ+0x60], R24 ;  /* 0x00006018030095a7 */ /* 0x000ea4000802007f */
[----:B--2---:R-:W-:Y:S05]  /*d520*/  @!P1 BRA `(.L_x_10678) ;  /* 0xfffffffc00f09947 */ /* 0x004fea000383ffff */
[----:B------:R-:W-:Y:S05]  /*d530*/  BRA `(.L_x_10733) ;  /* 0xffffffe000b87947 */ /* 0x000fea000383ffff */
.L_x_10683:
[----:B--2---:R2:W3:Y:S02]  /*d540*/  SYNCS.PHASECHK.TRANS64.TRYWAIT P0, [R2+URZ+0x30840], R3 ;  /* 0x03084003020075a7 */ /* 0x0044e4000800017f */
[----:B---3--:R-:W-:Y:S05]  /*d550*/  @!P0 NANOSLEEP.SYNCS 0x989680 ;  /* 0x009896800000895d */ /* 0x008fea0003900000 */
[----:B------:R-:W3:Y:S02]  /*d560*/  @!P0 SYNCS.PHASECHK.TRANS64 P0, [R2+URZ+0x30840], R3 ;  /* 0x03084003020085a7 */ /* 0x000ee4000800007f */
[----:B---3--:R-:W-:Y:S05]  /*d570*/  @!P0 BRA `(.L_x_10683) ;  /* 0xfffffffc00f08947 */ /* 0x008fea000383ffff */
[----:B------:R-:W-:Y:S05]  /*d580*/  BRA `(.L_x_10734) ;  /* 0xffffffe400947947 */ /* 0x000fea000383ffff */
.L_x_10685:
[----:B0-----:R0:W2:Y:S02]  /*d590*/  SYNCS.PHASECHK.TRANS64.TRYWAIT P1, [R2+URZ+0x60], R11 ;  /* 0x0000600b020075a7 */ /* 0x0010a4000802017f */
[----:B--2---:R-:W-:Y:S05]  /*d5a0*/  @!P1 NANOSLEEP.SYNCS 0x989680 ;  /* 0x009896800000995d */ /* 0x004fea0003900000 */
[----:B------:R-:W2:Y:S02]  /*d5b0*/  @!P1 SYNCS.PHASECHK.TRANS64 P1, [R2+URZ+0x60], R11 ;  /* 0x0000600b020095a7 */ /* 0x000ea4000802007f */
[----:B--2---:R-:W-:Y:S05]  /*d5c0*/  @!P1 BRA `(.L_x_10685) ;  /* 0xfffffffc00f09947 */ /* 0x004fea000383ffff */
[----:B------:R-:W-:Y:S05]  /*d5d0*/  BRA `(.L_x_10735) ;  /* 0xffffffe400fc7947 */ /* 0x000fea000383ffff */
.L_x_10692:
[----:B---3--:R3:W4:Y:S02]  /*d5e0*/  SYNCS.PHASECHK.TRANS64.TRYWAIT P0, [R3+URZ+0x30860], R2 ;  /* 0x03086002030075a7 */ /* 0x008724000800017f */
[----:B----4-:R-:W-:Y:S05]  /*d5f0*/  @!P0 NANOSLEEP.SYNCS 0x989680 ;  /* 0x009896800000895d */ /* 0x010fea0003900000 */
[----:B------:R-:W4:Y:S02]  /*d600*/  @!P0 SYNCS.PHASECHK.TRANS64 P0, [R3+URZ+0x30860], R2 ;  /* 0x03086002030085a7 */ /* 0x000f24000800007f */
[----:B----4-:R-:W-:Y:S05]  /*d610*/  @!P0 BRA `(.L_x_10692) ;  /* 0xfffffffc00f08947 */ /* 0x010fea000383ffff */
[----:B------:R-:W-:Y:S05]  /*d620*/  BRA `(.L_x_10736) ;  /* 0xffffffe800bc7947 */ /* 0x000fea000383ffff */
.L_x_10694:
[----:B------:R-:W-:Y:S01]  /*d630*/  BSSY B0, `(.L_x_10737) ;  /* 0x0000008000007945 */ /* 0x000fe20003800000 */
[----:B0-----:R-:W-:Y:S02]  /*d640*/  IMAD.MOV.U32 R13, RZ, RZ, R16 ;  /* 0x000000ffff0d7224 */ /* 0x001fe400078e0010 */
[----:B------:R-:W-:Y:S02]  /*d650*/  IMAD.MOV.U32 R12, RZ, RZ, RZ ;  /* 0x000000ffff0c7224 */ /* 0x000fe400078e00ff */
[----:B------:R-:W-:Y:S02]  /*d660*/  IMAD.MOV.U32 R11, RZ, RZ, 0x1f ;  /* 0x0000001fff0b7424 */ /* 0x000fe400078e00ff */
[----:B------:R-:W-:-:S07]  /*d670*/  IMAD.MOV.U32 R15, RZ, RZ, -0x1 ;  /* 0xffffffffff0f7424 */ /* 0x000fce00078e00ff */
[----:B-12---:R-:W-:Y:S05]  /*d680*/  WARPSYNC.COLLECTIVE R15, `(.L_x_10738) ;  /* 0x000000000f087348 */ /* 0x006fea0003c00000 */
[----:B------:R0:W3:Y:S02]  /*d690*/  SHFL.IDX P6, R14, R13, R12, R11 ;  /* 0x0000000c0d0e7389 */ /* 0x0000e400000c000b */
[----:B0123--:R-:W-:Y:S01]  /*d6a0*/  ENDCOLLECTIVE ;  /* 0x000000000000791b */ /* 0x00ffe20003800000 */
.L_x_10738:
[----:B------:R-:W-:Y:S05]  /*d6b0*/  BSYNC B0 ;  /* 0x0000000000007941 */ /* 0x000fea0003800000 */
.L_x_10737:
        /* <DEDUP_REMOVED lines=8> */
.L_x_10739:
[----:B------:R-:W-:Y:S01]  /*d740*/  IMAD.MOV.U32 R0, RZ, RZ, R14 ;  /* 0x000000ffff007224 */ /* 0x000fe200078e000e */
[----:B------:R-:W-:Y:S06]  /*d750*/  BRA `(.L_x_10740) ;  /* 0xffffffec00047947 */ /* 0x000fec000383ffff */
.L_x_10697:
        /* <DEDUP_REMOVED lines=8> */
.L_x_10742:
[----:B------:R-:W-:Y:S05]  /*d7e0*/  BSYNC B0 ;  /* 0x0000000000007941 */ /* 0x000fea0003800000 */
.L_x_10741:
        /* <DEDUP_REMOVED lines=10> */
.L_x_10743:
        /* <DEDUP_REMOVED lines=8> */
.L_x_10744:
        /* <DEDUP_REMOVED lines=8> */
.L_x_10745:
        /* <DEDUP_REMOVED lines=8> */
.L_x_10746:
        /* <DEDUP_REMOVED lines=8> */
.L_x_10747:
[----:B------:R-:W-:Y:S05]  /*da90*/  BRA `(.L_x_10748) ;  /* 0xffffffe800c07947 */ /* 0x000fea000383ffff */
.L_x_10702:
        /* <DEDUP_REMOVED lines=8> */
.L_x_10750:
[----:B------:R-:W-:Y:S05]  /*db20*/  BSYNC B0 ;  /* 0x0000000000007941 */ /* 0x000fea0003800000 */
.L_x_10749:
        /* <DEDUP_REMOVED lines=10> */
.L_x_10751:
        /* <DEDUP_REMOVED lines=8> */
.L_x_10752:
        /* <DEDUP_REMOVED lines=8> */
.L_x_10753:
        /* <DEDUP_REMOVED lines=8> */
.L_x_10754:
        /* <DEDUP_REMOVED lines=8> */
.L_x_10755:
[----:B------:R-:W-:Y:S05]  /*ddd0*/  BRA `(.L_x_10756) ;  /* 0xffffffe8009c7947 */ /* 0x000fea000383ffff */
.L_x_10704:
[----:B------:R-:W-:Y:S01]  /*dde0*/  BSSY B0, `(.L_x_10757) ;  /* 0x0000006000007945 */ /* 0x000fe20003800000 */
[----:B------:R-:W-:Y:S01]  /*ddf0*/  PLOP3.LUT P6, PT, P6, PT, PT, 0x8, 0x0 ;  /* 0x000000000000781c */ /* 0x000fe200037ce170 */
[----:B------:R-:W-:-:S12]  /*de00*/  IMAD.MOV.U32 R15, RZ, RZ, -0x1 ;  /* 0xffffffffff0f7424 */ /* 0x000fd800078e00ff */
[----:B012---:R-:W-:Y:S05]  /*de10*/  WARPSYNC.COLLECTIVE R15, `(.L_x_10758) ;  /* 0x000000000f087348 */ /* 0x007fea0003c00000 */
[----:B------:R-:W-:Y:S01]  /*de20*/  VOTE.ANY R14, PT, P6 ;  /* 0x00000000000e7806 */ /* 0x000fe200030e0100 */
[----:B012---:R-:W-:Y:S06]  /*de30*/  ENDCOLLECTIVE ;  /* 0x000000000000791b */ /* 0x007fec0003800000 */
.L_x_10758:
[----:B------:R-:W-:Y:S05]  /*de40*/  BSYNC B0 ;  /* 0x0000000000007941 */ /* 0x000fea0003800000 */
.L_x_10757:
        /* <DEDUP_REMOVED lines=9> */
.L_x_10759:
[----:B------:R-:W-:Y:S01]  /*dee0*/  IMAD.MOV.U32 R17, RZ, RZ, R14 ;  /* 0x000000ffff117224 */ /* 0x000fe200078e000e */
[----:B------:R-:W-:Y:S06]  /*def0*/  BRA `(.L_x_10760) ;  /* 0xffffffe8008c7947 */ /* 0x000fec000383ffff */
.L_x_10706:
[----:B------:R-:W-:Y:S01]  /*df00*/  BSSY B0, `(.L_x_10761) ;  /* 0x0000007000007945 */ /* 0x000fe20003800000 */
[----:B------:R-:W-:Y:S02]  /*df10*/  IMAD.MOV.U32 R13, RZ, RZ, R8 ;  /* 0x000000ffff0d7224 */ /* 0x000fe400078e0008 */
[----:B------:R-:W-:Y:S02]  /*df20*/  IMAD.MOV.U32 R11, RZ, RZ, 0x1f ;  /* 0x0000001fff0b7424 */ /* 0x000fe400078e00ff */
[----:B------:R-:W-:-:S07]  /*df30*/  IMAD.MOV.U32 R15, RZ, RZ, -0x1 ;  /* 0xffffffffff0f7424 */ /* 0x000fce00078e00ff */
[----:B01234-:R-:W-:Y:S05]  /*df40*/  WARPSYNC.COLLECTIVE R15, `(.L_x_10762) ;  /* 0x000000000f087348 */ /* 0x01ffea0003c00000 */
[----:B------:R0:W0:Y:S02]  /*df50*/  SHFL.IDX P6, R14, R13, R12, R11 ;  /* 0x0000000c0d0e7389 */ /* 0x00002400000c000b */
[----:B01234-:R-:W-:Y:S01]  /*df60*/  ENDCOLLECTIVE ;  /* 0x000000000000791b */ /* 0x01ffe20003800000 */
.L_x_10762:
[----:B------:R-:W-:Y:S05]  /*df70*/  BSYNC B0 ;  /* 0x0000000000007941 */ /* 0x000fea0003800000 */
.L_x_10761:
[----:B------:R-:W-:Y:S05]  /*df80*/  BRA `(.L_x_10705) ;  /* 0xffffffe800847947 */ /* 0x000fea000383ffff */
.L_x_10710:
[----:B0-----:R0:W2:Y:S02]  /*df90*/  SYNCS.PHASECHK.TRANS64.TRYWAIT P0, [R9+URZ+0x30820], R0 ;  /* 0x03082000090075a7 */ /* 0x0010a4000800017f */
[----:B--2---:R-:W-:Y:S05]  /*dfa0*/  @!P0 NANOSLEEP.SYNCS 0x989680 ;  /* 0x009896800000895d */ /* 0x004fea0003900000 */
[----:B------:R-:W2:Y:S02]  /*dfb0*/  @!P0 SYNCS.PHASECHK.TRANS64 P0, [R9+URZ+0x30820], R0 ;  /* 0x03082000090085a7 */ /* 0x000ea4000800007f */
[----:B--2---:R-:W-:Y:S05]  /*dfc0*/  @!P0 BRA `(.L_x_10710) ;  /* 0xfffffffc00f08947 */ /* 0x004fea000383ffff */
[----:B------:R-:W-:Y:S05]  /*dfd0*/  BRA `(.L_x_10763) ;  /* 0xffffffec00607947 */ /* 0x000fea000383ffff */
.L_x_10711:
        /* <DEDUP_REMOVED lines=11> */
.L_x_10765:
[----:B------:R-:W-:Y:S05]  /*e090*/  BSYNC B0 ;  /* 0x0000000000007941 */ /* 0x000fea0003800000 */
.L_x_10764:
[----:B------:R-:W-:Y:S05]  /*e0a0*/  BRA `(.L_x_10766) ;  /* 0xffffffec00487947 */ /* 0x000fea000383ffff */
.L_x_10714:
[----:B------:R-:W-:Y:S01]  /*e0b0*/  BSSY B1, `(.L_x_10767) ;  /* 0x0000006000017945 */ /* 0x000fe20003800000 */
[----:B------:R-:W-:-:S07]  /*e0c0*/  IMAD.MOV.U32 R15, RZ, RZ, -0x1 ;  /* 0xffffffffff0f7424 */ /* 0x000fce00078e00ff */
[----:B01----:R-:W-:Y:S05]  /*e0d0*/  WARPSYNC.COLLECTIVE R15, `(.L_x_10768) ;  /* 0x000000000f0c7348 */ /* 0x003fea0003c00000 */
[----:B------:R-:W-:Y:S02]  /*e0e0*/  ELECT P6, UR62, PT ;  /* 0x00000000003e782f */ /* 0x000fe400038c0000 */
[----:B------:R-:W-:Y:S01]  /*e0f0*/  MOV R14, UR62 ;  /* 0x0000003e000e7c02 */ /* 0x000fe20008000f00 */
[----:B01----:R-:W-:Y:S10]  /*e100*/  ENDCOLLECTIVE ;  /* 0x000000000000791b */ /* 0x003ff40003800000 */
.L_x_10768:
[----:B------:R-:W-:Y:S05]  /*e110*/  BSYNC B1 ;  /* 0x0000000000017941 */ /* 0x000fea0003800000 */
.L_x_10767:
[----:B------:R-:W-:Y:S05]  /*e120*/  BRA `(.L_x_10769) ;  /* 0xffffffec00407947 */ /* 0x000fea000383ffff */
.L_x_10716:
[----:B0-----:R0:W2:Y:S02]  /*e130*/  SYNCS.PHASECHK.TRANS64.TRYWAIT P0, [R7+URZ], R2 ;  /* 0x00000002070075a7 */ /* 0x0010a4000800017f */
[----:B--2---:R-:W-:Y:S05]  /*e140*/  @!P0 NANOSLEEP.SYNCS 0x989680 ;  /* 0x009896800000895d */ /* 0x004fea0003900000 */
[----:B------:R-:W2:Y:S02]  /*e150*/  @!P0 SYNCS.PHASECHK.TRANS64 P0, [R7+URZ], R2 ;  /* 0x00000002070085a7 */ /* 0x000ea4000800007f */
[----:B--2---:R-:W-:Y:S05]  /*e160*/  @!P0 BRA `(.L_x_10716) ;  /* 0xfffffffc00f08947 */ /* 0x004fea000383ffff */
[----:B------:R-:W-:Y:S05]  /*e170*/  BRA `(.L_x_10770) ;  /* 0xffffffec00747947 */ /* 0x000fea000383ffff */
.L_x_10717:
[----:B--2---:R2:W3:Y:S02]  /*e180*/  SYNCS.PHASECHK.TRANS64.TRYWAIT P0, [R3+URZ], R0 ;  /* 0x00000000030075a7 */ /* 0x0044e4000800017f */
[----:B---3--:R-:W-:Y:S05]  /*e190*/  @!P0 NANOSLEEP.SYNCS 0x989680 ;  /* 0x009896800000895d */ /* 0x008fea0003900000 */
[----:B------:R-:W3:Y:S02]  /*e1a0*/  @!P0 SYNCS.PHASECHK.TRANS64 P0, [R3+URZ], R0 ;  /* 0x00000000030085a7 */ /* 0x000ee4000800007f */
[----:B---3--:R-:W-:Y:S05]  /*e1b0*/  @!P0 BRA `(.L_x_10717) ;  /* 0xfffffffc00f08947 */ /* 0x008fea000383ffff */
[----:B------:R-:W-:Y:S05]  /*e1c0*/  BRA `(.L_x_10771) ;  /* 0xffffffec00687947 */ /* 0x000fea000383ffff */
.L_x_10719:
[----:B--2---:R2:W3:Y:S02]  /*e1d0*/  SYNCS.PHASECHK.TRANS64.TRYWAIT P0, [R5+URZ], R2 ;  /* 0x00000002050075a7 */ /* 0x0044e4000800017f */
[----:B---3--:R-:W-:Y:S05]  /*e1e0*/  @!P0 NANOSLEEP.SYNCS 0x989680 ;  /* 0x009896800000895d */ /* 0x008fea0003900000 */
[----:B------:R-:W3:Y:S02]  /*e1f0*/  @!P0 SYNCS.PHASECHK.TRANS64 P0, [R5+URZ], R2 ;  /* 0x00000002050085a7 */ /* 0x000ee4000800007f */
[----:B---3--:R-:W-:Y:S05]  /*e200*/  @!P0 BRA `(.L_x_10719) ;  /* 0xfffffffc00f08947 */ /* 0x008fea000383ffff */
[----:B------:R-:W-:Y:S05]  /*e210*/  BRA `(.L_x_10772) ;  /* 0xffffffec006c7947 */ /* 0x000fea000383ffff */
.L_x_10773:
        /* <DEDUP_REMOVED lines=14> */
.L_x_12789:


//--------------------- .text._ZN7cutlass13device_kernelIN5flash11enable_sm90INS1_16FlashAttnFwdSm90INS1_25CollectiveMainloopFwdSm90ILi2EN4cute5tupleIJNS5_1CILi1EEES8_S8_EEENS6_IJNS7_ILi192EEESA_NS7_ILi64EEEEEELi64ENS_10bfloat16_tEfNS_4arch4Sm90ELb0ELb0ELb0ELb1ELb0ELb1ELb0ELb0ELb1ELb0ELb0ELb0EEENS1_21CollectiveEpilogueFwdINS6_IJSA_SB_SA_EEES9_SD_SF_Li384ELb1ELb0ELb0ELb0EEENS1_36VarlenDynamicPersistentTileSchedulerILi192ELi192ELi384ELi32ELb0ELb0ELb1ELb0ELb1ELb1EEEEEEEEEvNT_6ParamsE --------------------------
	.section	.text._ZN7cutlass13device_kernelIN5flash11enable_sm90INS1_16FlashAttnFwdSm90INS1_25CollectiveMainloopFwdSm90ILi2EN4cute5tupleIJNS5_1CILi1EEES8_S8_EEENS6_IJNS7_ILi192EEESA_NS7_ILi64EEEEEELi64ENS_10bfloat16_tEfNS_4arch4Sm90ELb0ELb0ELb0ELb1ELb0ELb1ELb0ELb0ELb1ELb0ELb0ELb0EEENS1_21CollectiveEpilogueFwdINS6_IJSA_SB_SA_EEES9_SD_SF_Li384ELb1ELb0ELb0ELb0EEENS1_36VarlenDynamicPersistentTileSchedulerILi192ELi192ELi384ELi32ELb0ELb0ELb1ELb0ELb1ELb1EEEEEEEEEvNT_6ParamsE,"ax",@progbits
	.align	128
.text._ZN7cutlass13device_kernelIN5flash11enable_sm90INS1_16FlashAttnFwdSm90INS1_25CollectiveMainloopFwdSm90ILi2EN4cute5tupleIJNS5_1CILi1EEES8_S8_EEENS6_IJNS7_ILi192EEESA_NS7_ILi64EEEEEELi64ENS_10bfloat16_tEfNS_4arch4Sm90ELb0ELb0ELb0ELb1ELb0ELb1ELb0ELb0ELb1ELb0ELb0ELb0EEENS1_21CollectiveEpilogueFwdINS6_IJSA_SB_SA_EEES9_SD_SF_Li384ELb1ELb0ELb0ELb0EEENS1_36VarlenDynamicPersistentTileSchedulerILi192ELi192ELi384ELi32ELb0ELb0ELb1ELb0ELb1ELb1EEEEEEEEEvNT_6ParamsE:
        .type           _ZN7cutlass13device_kernelIN5flash11enable_sm90INS1_16FlashAttnFwdSm90INS1_25CollectiveMainloopFwdSm90ILi2EN4cute5tupleIJNS5_1CILi1EEES8_S8_EEENS6_IJNS7_ILi192EEESA_NS7_ILi64EEEEEELi64ENS_10bfloat16_tEfNS_4arch4Sm90ELb0ELb0ELb0ELb1ELb0ELb1ELb0ELb0ELb1ELb0ELb0ELb0EEENS1_21CollectiveEpilogueFwdINS6_IJSA_SB_SA_EEES9_SD_SF_Li384ELb1ELb0ELb0ELb0EEENS1_36VarlenDynamicPersistentTileSchedulerILi192ELi192ELi384ELi32ELb0ELb0ELb1ELb0ELb1ELb1EEEEEEEEEvNT_6ParamsE,@function
        .size           _ZN7cutlass13device_kernelIN5flash11enable_sm90INS1_16FlashAttnFwdSm90INS1_25CollectiveMainloopFwdSm90ILi2EN4cute5tupleIJNS5_1CILi1EEES8_S8_EEENS6_IJNS7_ILi192EEESA_NS7_ILi64EEEEEELi64ENS_10bfloat16_tEfNS_4arch4Sm90ELb0ELb0ELb0ELb1ELb0ELb1ELb0ELb0ELb1ELb0ELb0ELb0EEENS1_21CollectiveEpilogueFwdINS6_IJSA_SB_SA_EEES9_SD_SF_Li384ELb1ELb0ELb0ELb0EEENS1_36VarlenDynamicPersistentTileSchedulerILi192ELi192ELi384ELi32ELb0ELb0ELb1ELb0ELb1ELb1EEEEEEEEEvNT_6ParamsE,(.L_x_12790 - _ZN7cutlass13device_kernelIN5flash11enable_sm90INS1_16FlashAttnFwdSm90INS1_25CollectiveMainloopFwdSm90ILi2EN4cute5tupleIJNS5_1CILi1EEES8_S8_EEENS6_IJNS7_ILi192EEESA_NS7_ILi64EEEEEELi64ENS_10bfloat16_tEfNS_4arch4Sm90ELb0ELb0ELb0ELb1ELb0ELb1ELb0ELb0ELb1ELb0ELb0ELb0EEENS1_21CollectiveEpilogueFwdINS6_IJSA_SB_SA_EEES9_SD_SF_Li384ELb1ELb0ELb0ELb0EEENS1_36VarlenDynamicPersistentTileSchedulerILi192ELi192ELi384ELi32ELb0ELb0ELb1ELb0ELb1ELb1EEEEEEEEEvNT_6ParamsE)
        .other          _ZN7cutlass13device_kernelIN5flash11enable_sm90INS1_16FlashAttnFwdSm90INS1_25CollectiveMainloopFwdSm90ILi2EN4cute5tupleIJNS5_1CILi1EEES8_S8_EEENS6_IJNS7_ILi192EEESA_NS7_ILi64EEEEEELi64ENS_10bfloat16_tEfNS_4arch4Sm90ELb0ELb0ELb0ELb1ELb0ELb1ELb0ELb0ELb1ELb0ELb0ELb0EEENS1_21CollectiveEpilogueFwdINS6_IJSA_SB_SA_EEES9_SD_SF_Li384ELb1ELb0ELb0ELb0EEENS1_36VarlenDynamicPersistentTileSchedulerILi192ELi192ELi384ELi32ELb0ELb0ELb1ELb0ELb1ELb1EEEEEEEEEvNT_6ParamsE,@"STO_CUDA_ENTRY STV_DEFAULT"
_ZN7cutlass13device_kernelIN5flash11enable_sm90INS1_16FlashAttnFwdSm90INS1_25CollectiveMainloopFwdSm90ILi2EN4cute5tupleIJNS5_1CILi1EEES8_S8_EEENS6_IJNS7_ILi192EEESA_NS7_ILi64EEEEEELi64ENS_10bfloat16_tEfNS_4arch4Sm90ELb0ELb0ELb0ELb1ELb0ELb1ELb0ELb0ELb1ELb0ELb0ELb0EEENS1_21CollectiveEpilogueFwdINS6_IJSA_SB_SA_EEES9_SD_SF_Li384ELb1ELb0ELb0ELb0EEENS1_36VarlenDynamicPersistentTileSchedulerILi192ELi192ELi384ELi32ELb0ELb0ELb1ELb0ELb1ELb1EEEEEEEEEvNT_6ParamsE:
        /* <DEDUP_REMOVED lines=26> */
.L_x_10775:
[----:B------:R-:W-:Y:S05]  /*01a0*/  BSYNC B0 ;  /* 0x0000000000007941 */ /* 0x000fea0003800000 */
.L_x_10774:
        /* <DEDUP_REMOVED lines=40> */
.L_x_10776:
        /* <DEDUP_REMOVED lines=22> */
.L_x_10777:
        /* <DEDUP_REMOVED lines=18> */
.L_x_10778:
        /* <DEDUP_REMOVED lines=22> */
.L_x_10779:
        /* <DEDUP_REMOVED lines=22> */
.L_x_10780:
        /* <DEDUP_REMOVED lines=9> */
.L_x_10783:
        /* <DEDUP_REMOVED lines=22> */
[----:B----4-:R-:W-:Y:S05]  /*0b60*/  @P0 BRA `(.L_x_10784) ;  /* 0x0000014400300947 */ /* 0x010fea0003800000 */
[----:B------:R-:W2:Y:S01]  /*0b70*/  LDL.LU R9, [R1+0x1c] ;  /* 0x00001c0001097983 */ /* 0x000ea20000300800 */
[----:B------:R-:W0:Y:S02]  /*0b80*/  S2R R0, SR_TID.X ;  /* 0x0000000000007919 */ /* 0x000e240000002100 */
[----:B0-----:R-:W-:-:S05]  /*0b90*/  VIADD R8, R0, 0xffffff80 ;  /* 0xffffff8000087836 */ /* 0x001fca0000000000 */
[----:B------:R-:W-:-:S04]  /*0ba0*/  SHF.R.S32.HI R0, RZ, 0x1f, R8 ;  /* 0x0000001fff007819 */ /* 0x000fc80000011408 */
[----:B------:R-:W-:-:S04]  /*0bb0*/  LEA.HI R3, R0, R8, RZ, 0x4 ;  /* 0x0000000800037211 */ /* 0x000fc800078f20ff */
[----:B------:R-:W-:-:S05]  /*0bc0*/  LOP3.LUT R4, R3, 0xfffffff0, RZ, 0xc0, !PT ;  /* 0xfffffff003047812 */ /* 0x000fca00078ec0ff */
[----:B------:R-:W-:Y:S01]  /*0bd0*/  IMAD.IADD R4, R8, 0x1, -R4 ;  /* 0x0000000108047824 */ /* 0x000fe200078e0a04 */
[----:B------:R-:W-:-:S04]  /*0be0*/  SHF.R.S32.HI R6, RZ, 0x4, R3 ;  /* 0x00000004ff067819 */ /* 0x000fc80000011403 */
[----:B------:R-:W-:-:S04]  /*0bf0*/  SHF.R.S32.HI R5, RZ, 0x1f, R4 ;  /* 0x0000001fff057819 */ /* 0x000fc80000011404 */
[----:B------:R-:W-:Y:S02]  /*0c00*/  LEA.HI R5, R5, R4, RZ, 0x3 ;  /* 0x0000000405057211 */ /* 0x000fe400078f18ff */
[----:B------:R-:W-:Y:S02]  /*0c10*/  LEA.HI R7, R3, R6, RZ, 0x1 ;  /* 0x0000000603077211 */ /* 0x000fe400078f08ff */
[----:B------:R-:W-:Y:S02]  /*0c20*/  LOP3.LUT R3, R5, 0xfffffff8, RZ, 0xc0, !PT ;  /* 0xfffffff805037812 */ /* 0x000fe400078ec0ff */
[----:B------:R-:W-:-:S03]  /*0c30*/  LOP3.LUT R7, R7, 0x1ffffffe, RZ, 0xc0, !PT ;  /* 0x1ffffffe07077812 */ /* 0x000fc600078ec0ff */
[----:B------:R-:W-:Y:S02]  /*0c40*/  IMAD.IADD R3, R4, 0x1, -R3 ;  /* 0x0000000104037824 */ /* 0x000fe400078e0a03 */
[----:B------:R-:W-:Y:S02]  /*0c50*/  IMAD.IADD R7, R6, 0x1, -R7 ;  /* 0x0000000106077824 */ /* 0x000fe400078e0a07 */
[----:B------:R-:W-:Y:S01]  /*0c60*/  IMAD.SHL.U32 R4, R3, 0x40, RZ ;  /* 0x0000004003047824 */ /* 0x000fe200078e00ff */
[----:B------:R-:W-:Y:S01]  /*0c70*/  LEA.HI R6, R0, R8, RZ, 0x5 ;  /* 0x0000000800067211 */ /* 0x000fe200078f28ff */
[----:B------:R-:W-:-:S03]  /*0c80*/  IMAD.SHL.U32 R7, R7, 0x8, RZ ;  /* 0x0000000807077824 */ /* 0x000fc600078e00ff */
[----:B------:R-:W-:Y:S01]  /*0c90*/  LOP3.LUT R4, R4, 0x1c0, RZ, 0xc0, !PT ;  /* 0x000001c004047812 */ /* 0x000fe200078ec0ff */
[----:B------:R-:W-:Y:S01]  /*0ca0*/  IMAD.SHL.U32 R5, R5, 0x40, RZ ;  /* 0x0000004005057824 */ /* 0x000fe200078e00ff */
[----:B------:R-:W-:Y:S02]  /*0cb0*/  SHF.R.S32.HI R10, RZ, 0x5, R6 ;  /* 0x00000005ff0a7819 */ /* 0x000fe40000011406 */
[----:B------:R-:W-:Y:S02]  /*0cc0*/  LOP3.LUT R7, R4, 0x8, R7, 0xf8, !PT ;  /* 0x0000000804077812 */ /* 0x000fe400078ef807 */
[----:B------:R-:W-:Y:S02]  /*0cd0*/  SHF.R.U32.HI R6, RZ, 0x3, R4 ;  /* 0x00000003ff067819 */ /* 0x000fe40000011604 */
[----:B------:R-:W-:Y:S01]  /*0ce0*/  R2P PR, R3, 0x6 ;  /* 0x0000000603007804 */ /* 0x000fe20000000000 */
[----:B------:R-:W-:Y:S01]  /*0cf0*/  IMAD.SHL.U32 R4, R10, 0x400, RZ ;  /* 0x000004000a047824 */ /* 0x000fe200078e00ff */
[----:B------:R-:W-:-:S02]  /*0d00*/  LEA.HI R3, R0, R8, RZ, 0x2 ;  /* 0x0000000800037211 */ /* 0x000fc400078f10ff */
[----:B------:R-:W-:Y:S02]  /*0d10*/  LOP3.LUT R5, R5, 0x7ffffe00, RZ, 0xc0, !PT ;  /* 0x7ffffe0005057812 */ /* 0x000fe400078ec0ff */
[----:B------:R-:W-:Y:S02]  /*0d20*/  LOP3.LUT R6, R7, R6, RZ, 0x3c, !PT ;  /* 0x0000000607067212 */ /* 0x000fe400078e3cff */
[----:B------:R-:W-:Y:S02]  /*0d30*/  LEA.HI R0, R0, R8, RZ, 0x7 ;  /* 0x0000000800007211 */ /* 0x000fe400078f38ff */
[----:B------:R-:W-:Y:S02]  /*0d40*/  SHF.R.S32.HI R18, RZ, 0x2, R3 ;  /* 0x00000002ff127819 */ /* 0x000fe40000011403 */
[----:B------:R-:W-:Y:S02]  /*0d50*/  IADD3 R5, R6, R5, R4 ;  /* 0x0000000506057210 */ /* 0x000fe40007ffe004 */
[----:B------:R-:W-:Y:S01]  /*0d60*/  SHF.R.S32.HI R4, RZ, 0x7, R0 ;  /* 0x00000007ff047819 */ /* 0x000fe20000011400 */
[----:B------:R-:W-:Y:S01]  /*0d70*/  VIADD R6, R18, 0x60 ;  /* 0x0000006012067836 */ /* 0x000fe20000000000 */
[----:B------:R-:W-:-:S02]  /*0d80*/  LOP3.LUT R0, R0, 0xffffff80, RZ, 0xc0, !PT ;  /* 0xffffff8000007812 */ /* 0x000fc400078ec0ff */
[----:B------:R-:W-:-:S03]  /*0d90*/  LOP3.LUT R4, R3, 0xfffffffc, RZ, 0xc0, !PT ;  /* 0xfffffffc03047812 */ /* 0x000fc600078ec0ff */
[C---:B------:R-:W-:Y:S01]  /*0da0*/  IMAD.IADD R7, R8.reuse, 0x1, -R0 ;  /* 0x0000000108077824 */ /* 0x040fe200078e0a00 */
[----:B------:R-:W-:Y:S01]  /*0db0*/  SHF.R.S32.HI R0, RZ, 0x1f, R6 ;  /* 0x0000001fff007819 */ /* 0x000fe20000011406 */
[----:B------:R-:W-:Y:S02]  /*0dc0*/  IMAD.IADD R4, R8, 0x1, -R4 ;  /* 0x0000000108047824 */ /* 0x000fe400078e0a04 */
[----:B------:R-:W-:Y:S01]  /*0dd0*/  IMAD.SHL.U32 R157, R6, 0x40, RZ ;  /* 0x00000040069d7824 */ /* 0x000fe200078e00ff */
[----:B------:R-:W-:Y:S01]  /*0de0*/  LEA.HI R0, R0, R6, RZ, 0x3 ;  /* 0x0000000600007211 */ /* 0x000fe200078f18ff */
[----:B------:R-:W-:Y:S01]  /*0df0*/  IMAD.SHL.U32 R16, R4, 0x8, RZ ;  /* 0x0000000804107824 */ /* 0x000fe200078e00ff */
[----:B------:R-:W-:Y:S02]  /*0e00*/  SHF.R.S32.HI R3, RZ, 0x1f, R3 ;  /* 0x0000001fff037819 */ /* 0x000fe40000011403 */
[----:B------:R-:W-:Y:S01]  /*0e10*/  LOP3.LUT R157, R157, 0x1c0, RZ, 0xc0, !PT ;  /* 0x000001c09d9d7812 */ /* 0x000fe200078ec0ff */
[----:B------:R-:W-:Y:S01]  /*0e20*/  IMAD.SHL.U32 R0, R0, 0x40, RZ ;  /* 0x0000004000007824 */ /* 0x000fe200078e00ff */
[----:B------:R-:W-:Y:S01]  /*0e30*/  LEA.HI R3, R3, R18, RZ, 0x3 ;  /* 0x0000001203037211 */ /* 0x000fe200078f18ff */
[----:B------:R-:W-:Y:S01]  /*0e40*/  IMAD R154, R5, 0x2, R2 ;  /* 0x00000002059a7824 */ /* 0x000fe200078e0202 */
[----:B------:R-:W-:-:S02]  /*0e50*/  SHF.R.U32.HI R7, RZ, 0x3, R157 ;  /* 0x00000003ff077819 */ /* 0x000fc4000001169d */
[----:B------:R-:W-:Y:S02]  /*0e60*/  LOP3.LUT R4, R157, 0x38, R16, 0xf8, !PT ;  /* 0x000000389d047812 */ /* 0x000fe400078ef810 */
[----:B------:R-:W-:Y:S02]  /*0e70*/  LOP3.LUT R0, R0, 0xfffffe00, RZ, 0xc0, !PT ;  /* 0xfffffe0000007812 */ /* 0x000fe400078ec0ff */
[----:B------:R-:W-:Y:S01]  /*0e80*/  LOP3.LUT R3, R3, 0xfffffff8, RZ, 0xc0, !PT ;  /* 0xfffffff803037812 */ /* 0x000fe200078ec0ff */
[----:B------:R-:W-:Y:S01]  /*0e90*/  VIADD R156, R154, 0x1e800 ;  /* 0x0001e8009a9c7836 */ /* 0x000fe20000000000 */
[----:B------:R-:W-:Y:S01]  /*0ea0*/  LOP3.LUT R5, R0, R4, R7, 0xf6, !PT ;  /* 0x0000000400057212 */ /* 0x000fe200078ef607 */
[----:B------:R-:W-:Y:S01]  /*0eb0*/  STL [R1+0x50], RZ ;  /* 0x000050ff01007387 */ /* 0x000fe20000100800 */
[----:B------:R-:W-:Y:S01]  /*0ec0*/  SHF.R.S32.HI R6, RZ, 0x1f, R18 ;  /* 0x0000001fff067819 */ /* 0x000fe20000011412 */
[----:B------:R-:W-:Y:S02]  /*0ed0*/  VIADD R6, R154, 0x1e820 ;  /* 0x0001e8209a067836 */ /* 0x000fe40000000000 */
[----:B------:R-:W-:Y:S01]  /*0ee0*/  IMAD.IADD R3, R18, 0x1, -R3 ;  /* 0x0000000112037824 */ /* 0x000fe200078e0a03 */
[----:B------:R0:W-:Y:S01]  /*0ef0*/  STL [R1+0x38], R0 ;  /* 0x0000380001007387 */ /* 0x0001e20000100800 */
[----:B------:R-:W-:-:S03]  /*0f00*/  @P1 VIADD R6, R156, 0xffffffe0 ;  /* 0xffffffe09c061836 */ /* 0x000fc60000000000 */
[----:B------:R1:W-:Y:S01]  /*0f10*/  STL [R1+0x28], R3 ;  /* 0x0000280301007387 */ /* 0x0003e20000100800 */
[----:B0-----:R-:W-:-:S03]  /*0f20*/  IMAD R0, R5, 0x2, R2 ;  /* 0x0000000205007824 */ /* 0x001fc600078e0202 */
[----:B------:R-:W-:Y:S04]  /*0f30*/  STL [R1+0x3c], R6 ;  /* 0x00003c0601007387 */ /* 0x000fe80000100800 */
[----:B------:R0:W-:Y:S01]  /*0f40*/  STL [R1+0x5c], R0 ;  /* 0x00005c0001007387 */ /* 0x0001e20000100800 */
[C---:B-1----:R-:W-:Y:S02]  /*0f50*/  VIADD R3, R6.reuse, 0x6000 ;  /* 0x0000600006037836 */ /* 0x042fe40000000000 */
[----:B0-----:R-:W-:-:S05]  /*0f60*/  VIADD R0, R6, 0xc000 ;  /* 0x0000c00006007836 */ /* 0x001fca0000000000 */
[----:B------:R0:W-:Y:S04]  /*0f70*/  STL [R1+0x40], R0 ;  /* 0x0000400001007387 */ /* 0x0001e80000100800 */
[----:B------:R0:W-:Y:S01]  /*0f80*/  STL [R1+0x44], R3 ;  /* 0x0000440301007387 */ /* 0x0001e20000100800 */
[----:B------:R-:W-:-:S05]  /*0f90*/  IMAD.MOV.U32 R155, RZ, RZ, 0x40 ;  /* 0x00000040ff9b7424 */ /* 0x000fca00078e00ff */
[----:B------:R-:W-:Y:S02]  /*0fa0*/  SEL R155, R155, 0xffffffc0, !P2 ;  /* 0xffffffc09b9b7807 */ /* 0x000fe40005000000 */
[----:B------:R-:W-:Y:S01]  /*0fb0*/  CS2R R22, SRZ ;  /* 0x0000000000167805 */ /* 0x000fe2000001ff00 */
[----:B------:R-:W-:Y:S02]  /*0fc0*/  IMAD.MOV.U32 R19, RZ, RZ, RZ ;  /* 0x000000ffff137224 */ /* 0x000fe400078e00ff */
[----:B------:R-:W-:Y:S02]  /*0fd0*/  IMAD.MOV.U32 R153, RZ, RZ, RZ ;  /* 0x000000ffff997224 */ /* 0x000fe400078e00ff */
[----:B------:R-:W-:Y:S02]  /*0fe0*/  IMAD.IADD R156, R156, 0x1, R155 ;  /* 0x000000019c9c7824 */ /* 0x000fe400078e029b */
[----:B------:R-:W-:Y:S01]  /*0ff0*/  IMAD.IADD R155, R155, 0x1, R6 ;  /* 0x000000019b9b7824 */ /* 0x000fe200078e0206 */
[----:B0-2---:R-:W-:-:S07]  /*1000*/  LOP3.LUT R152, R9, 0x1, RZ, 0xfc, !PT ;  /* 0x0000000109987812 */ /* 0x005fce00078efcff */
.L_x_10919:
[----:B0----5:R-:W0:Y:S02]  /*1010*/  LDC.64 R4, c[0x0][0xc60] ;  /* 0x00031800ff047b82 */ /* 0x021e240000000a00 */
[----:B0-----:R-:W-:-:S05]  /*1020*/  IMAD.WIDE R4, R35, 0x4, R4 ;  /* 0x0000000423047825 */ /* 0x001fca00078e0204 */
[----:B-12---:R-:W2:Y:S01]  /*1030*/  LDG.E R10, desc[UR56][R4.64] ;  /* 0x00000038040a7981 */ /* 0x006ea2000c1e1900 */
        /* <DEDUP_REMOVED lines=12> */
[C---:B---34-:R-:W-:Y:S01]  /*1100*/  @P1 LEA R6, P2, R10.reuse, UR4, 0x2 ;  /* 0x000000040a061c11 */ /* 0x058fe2000f8410ff */
        /* <DEDUP_REMOVED lines=35> */
.L_x_10785:
        /* <DEDUP_REMOVED lines=10> */
.L_x_10786:
[----:B------:R-:W-:Y:S05]  /*13e0*/  @!P0 BRA `(.L_x_10787) ;  /* 0x00000000000c8947 */ /* 0x000fea0003800000 */
[----:B------:R-:W2:Y:S04]  /*13f0*/  LDG.E R5, desc[UR56][R8.64] ;  /* 0x0000003808057981 */ /* 0x000ea8000c1e1900 */
[----:B------:R-:W2:Y:S02]  /*1400*/  LDG.E R32, desc[UR56][R8.64+0x4] ;  /* 0x0000043808207981 */ /* 0x000ea4000c1e1900 */
[----:B--2---:R-:W-:-:S07]  /*1410*/  IMAD.IADD R32, R32, 0x1, -R5 ;  /* 0x0000000120207824 */ /* 0x004fce00078e0a05 */
.L_x_10787:
        /* <DEDUP_REMOVED lines=23> */
[----:B------:R-:W-:Y:S01]  /*1590*/  IMAD R0, R10, 0xc0, -R8 ;  /* 0x000000c00a007824 */ /* 0x000fe200078e0a08 */
[----:B------:R0:W-:Y:S04]  /*15a0*/  STL [R1+0x54], R10 ;  /* 0x0000540a01007387 */ /* 0x0001e80000100800 */
        /* <DEDUP_REMOVED lines=32> */
.L_x_10790:
[----:B------:R-:W-:Y:S05]  /*17b0*/  BSYNC B6 ;  /* 0x0000000000067941 */ /* 0x000fea0003800000 */
.L_x_10789:
        /* <DEDUP_REMOVED lines=20> */
.L_x_10792:
[----:B------:R-:W-:Y:S05]  /*1900*/  BSYNC B6 ;  /* 0x0000000000067941 */ /* 0x000fea0003800000 */
.L_x_10791:
[----:B------:R-:W-:Y:S01]  /*1910*/  ULDC.64 UR4, c[0x0][0x9f8] ;  /* 0x00027e0000047ab9 */ /* 0x000fe20000000a00 */
[----:B------:R-:W-:Y:S01]  /*1920*/  IMAD.IADD R45, R37, 0x1, R32 ;  /* 0x00000001252d7824 */ /* 0x000fe200078e0220 */
[----:B------:R-:W-:Y:S01]  /*1930*/  ISETP.NE.U32.AND P0, PT, RZ, UR4, PT ;  /* 0x00000004ff007c0c */ /* 0x000fe2000bf05070 */
[----:B------:R-:W2:Y:S01]  /*1940*/  LDL R32, [R1+0x28] ;  /* 0x0000280001207983 */ /* 0x000ea20000100800 */
[----:B------:R-:W0:Y:S01]  /*1950*/  LDC R0, c[0x0][0x428] ;  /* 0x00010a00ff007b82 */ /* 0x000e220000000800 */
[----:B------:R-:W-:Y:S01]  /*1960*/  ULDC.64 UR6, c[0x0][0xa08] ;  /* 0x0002820000067ab9 */ /* 0x000fe20000000a00 */
[----:B------:R-:W-:Y:S01]  /*1970*/  ISETP.NE.AND.EX P0, PT, RZ, UR5, PT, P0 ;  /* 0x00000005ff007c0c */ /* 0x000fe2000bf05300 */
[----:B------:R-:W3:Y:S04]  /*1980*/  LDL.LU R42, [R1] ;  /* 0x00000000012a7983 */ /* 0x000ee80000300800 */
[----:B------:R-:W4:Y:S01]  /*1990*/  LDL R36, [R1+0x38] ;  /* 0x0000380001247983 */ /* 0x000f220000100800 */
[----:B------:R-:W1:Y:S07]  /*19a0*/  LDC R75, c[0x0][0x3d4] ;  /* 0x0000f500ff4b7b82 */ /* 0x000e6e0000000800 */
[----:B------:R-:W-:Y:S01]  /*19b0*/  @P0 IADD3 R4, P1, R30, UR4, RZ ;  /* 0x000000041e040c10 */ /* 0x000fe2000ff3e0ff */
[----:B------:R-:W1:Y:S01]  /*19c0*/  S2R R20, SR_TID.X ;  /* 0x0000000000147919 */ /* 0x000e620000002100 */
[----:B------:R-:W1:Y:S02]  /*19d0*/  LDC.64 R12, c[0x0][0x3e8] ;  /* 0x0000fa00ff0c7b82 */ /* 0x000e640000000a00 */
[----:B------:R-:W-:Y:S01]  /*19e0*/  @P0 IADD3.X R5, R31, UR5, RZ, P1, !PT ;  /* 0x000000051f050c10 */ /* 0x000fe20008ffe4ff */
[----:B------:R-:W-:-:S04]  /*19f0*/  ULDC.64 UR4, c[0x0][0x2f8] ;  /* 0x0000be0000047ab9 */ /* 0x000fc80000000a00 */
[----:B------:R1:W3:Y:S01]  /*1a00*/  @P0 LDG.E R35, desc[UR56][R4.64] ;  /* 0x0000003804230981 */ /* 0x0002e2000c1e1900 */
[----:B0-----:R-:W-:Y:S01]  /*1a10*/  ISETP.NE.AND P0, PT, R0, 0x1, PT ;  /* 0x000000010000780c */ /* 0x001fe20003f05270 */
[----:B------:R-:W0:Y:S01]  /*1a20*/  LDC.64 R30, c[0x0][0x2f0] ;  /* 0x0000bc00ff1e7b82 */ /* 0x000e220000000a00 */
[----:B------:R-:W-:Y:S02]  /*1a30*/  SHF.R.S32.HI R47, RZ, 0x1f, R45 ;  /* 0x0000001fff2f7819 */ /* 0x000fe4000001142d */
[----:B------:R-:W-:Y:S02]  /*1a40*/  SHF.R.S32.HI R17, RZ, 0x1f, R16 ;  /* 0x0000001fff117819 */ /* 0x000fe40000011410 */
[----:B------:R-:W-:-:S07]  /*1a50*/  SHF.R.S32.HI R40, RZ, 0x1f, R18 ;  /* 0x0000001fff287819 */ /* 0x000fce0000011412 */
[----:B------:R-:W0:Y:S08]  /*1a60*/  @P0 LDC R3, c[0x0][0x42c] ;  /* 0x00010b00ff030b82 */ /* 0x000e300000000800 */
[----:B------:R-:W0:Y:S01]  /*1a70*/  @P0 LDC R7, c[0x0][0x430] ;  /* 0x00010c00ff070b82 */ /* 0x000e220000000800 */
[----:B-1----:R-:W-:Y:S01]  /*1a80*/  SHF.R.U32.HI R38, RZ, 0x7, R20 ;  /* 0x00000007ff267819 */ /* 0x002fe20000011614 */
[----:B------:R-:W-:-:S02]  /*1a90*/  VIADD R21, R20, 0xffffff80 ;  /* 0xffffff8014157836 */ /* 0x000fc40000000000 */
[-C--:B0-----:R-:W-:Y:S01]  /*1aa0*/  IMAD R6, R47, R30.reuse, RZ ;  /* 0x0000001e2f067224 */ /* 0x081fe200078e02ff */
[----:B------:R-:W-:Y:S01]  /*1ab0*/  ISETP.NE.AND P6, PT, R38, 0x1, PT ;  /* 0x000000012600780c */ /* 0x000fe20003fc5270 */
[----:B------:R-:W-:Y:S01]  /*1ac0*/  IMAD.WIDE.U32 R4, R45, R30, RZ ;  /* 0x0000001e2d047225 */ /* 0x000fe200078e00ff */
[----:B------:R-:W-:-:S04]  /*1ad0*/  SHF.R.S32.HI R20, RZ, 0x1f, R21 ;  /* 0x0000001fff147819 */ /* 0x000fc80000011415 */
[----:B------:R-:W-:Y:S01]  /*1ae0*/  LEA.HI R20, R20, R21, RZ, 0x2 ;  /* 0x0000001514147211 */ /* 0x000fe200078f10ff */
[----:B------:R-:W-:-:S03]  /*1af0*/  @P0 IMAD.HI.U32 R0, R34, R3, RZ ;  /* 0x0000000322000227 */ /* 0x000fc600078e00ff */
[----:B------:R-:W-:Y:S01]  /*1b00*/  LOP3.LUT R20, R20, 0xfffffffc, RZ, 0xc0, !PT ;  /* 0xfffffffc14147812 */ /* 0x000fe200078ec0ff */
[----:B------:R-:W-:-:S04]  /*1b10*/  IMAD R3, R45, R31, R6 ;  /* 0x0000001f2d037224 */ /* 0x000fc800078e0206 */
[----:B------:R-:W-:Y:S01]  /*1b20*/  IMAD.IADD R20, R21, 0x1, -R20 ;  /* 0x0000000115147824 */ /* 0x000fe200078e0a14 */
[----:B------:R-:W-:Y:S01]  /*1b30*/  @P0 SHF.R.U32.HI R34, RZ, R7, R0 ;  /* 0x00000007ff220219 */ /* 0x000fe20000011600 */
[----:B------:R-:W-:Y:S01]  /*1b40*/  IMAD.IADD R5, R5, 0x1, R3 ;  /* 0x0000000105057824 */ /* 0x000fe200078e0203 */
[----:B------:R-:W-:Y:S01]  /*1b50*/  ISETP.NE.U32.AND P0, PT, RZ, UR6, PT ;  /* 0x00000006ff007c0c */ /* 0x000fe2000bf05070 */
[----:B------:R-:W0:Y:S01]  /*1b60*/  LDC.64 R6, c[0x0][0x3d8] ;  /* 0x0000f600ff067b82 */ /* 0x000e220000000a00 */
[----:B------:R-:W-:Y:S01]  /*1b70*/  SHF.R.S32.HI R9, RZ, 0x1f, R34 ;  /* 0x0000001fff097819 */ /* 0x000fe20000011422 */
[----:B------:R-:W-:Y:S01]  /*1b80*/  IMAD.WIDE.U32 R4, R34, UR4, R4 ;  /* 0x0000000422047c25 */ /* 0x000fe2000f8e0004 */
[----:B------:R-:W-:-:S03]  /*1b90*/  ISETP.NE.AND.EX P0, PT, RZ, UR7, PT, P0 ;  /* 0x00000007ff007c0c */ /* 0x000fc6000bf05300 */
[----:B------:R-:W-:Y:S02]  /*1ba0*/  IMAD R3, R9, UR4, RZ ;  /* 0x0000000409037c24 */ /* 0x000fe4000f8e02ff */
[----:B------:R-:W-:Y:S02]  /*1bb0*/  IMAD.SHL.U32 R60, R20, 0x4, RZ ;  /* 0x00000004143c7824 */ /* 0x000fe400078e00ff */
[----:B------:R-:W-:Y:S01]  /*1bc0*/  IMAD R3, R34, UR5, R3 ;  /* 0x0000000522037c24 */ /* 0x000fe2000f8e0203 */
[----:B------:R-:W-:-:S03]  /*1bd0*/  ULDC.64 UR4, c[0x0][0x300] ;  /* 0x0000c00000047ab9 */ /* 0x000fc60000000a00 */
[----:B------:R-:W-:Y:S01]  /*1be0*/  IMAD.IADD R5, R5, 0x1, R3 ;  /* 0x0000000105057824 */ /* 0x000fe200078e0203 */
[----:B------:R-:W-:Y:S01]  /*1bf0*/  SHF.R.S32.HI R61, RZ, 0x1f, R60 ;  /* 0x0000001fff3d7819 */ /* 0x000fe2000001143c */
[----:B------:R-:W-:Y:S02]  /*1c00*/  VIADD R96, R38, 0x8 ;  /* 0x0000000826607836 */ /* 0x000fe40000000000 */
[----:B------:R-:W-:Y:S02]  /*1c10*/  IMAD R73, R13, 0xc0, RZ ;  /* 0x000000c00d497824 */ /* 0x000fe400078e02ff */
[----:B------:R-:W-:Y:S02]  /*1c20*/  VIADD R78, R16, 0x20 ;  /* 0x00000020104e7836 */ /* 0x000fe40000000000 */
[----:B0-----:R-:W-:Y:S02]  /*1c30*/  IMAD R43, R7, 0xc0, RZ ;  /* 0x000000c0072b7824 */ /* 0x001fe400078e02ff */
[C---:B--2---:R-:W-:Y:S01]  /*1c40*/  IMAD.SHL.U32 R79, R32.reuse, 0x40, RZ ;  /* 0x00000040204f7824 */ /* 0x044fe200078e00ff */
[----:B------:R-:W-:Y:S01]  /*1c50*/  LOP3.LUT P1, RZ, R32, 0x4, RZ, 0xc0, !PT ;  /* 0x0000000420ff7812 */ /* 0x000fe2000782c0ff */
[----:B------:R-:W-:-:S05]  /*1c60*/  VIADD R32, R18, 0x60 ;  /* 0x0000006012207836 */ /* 0x000fca0000000000 */
[----:B------:R-:W-:Y:S02]  /*1c70*/  SHF.R.S32.HI R77, RZ, 0x1f, R32 ;  /* 0x0000001fff4d7819 */ /* 0x000fe40000011420 */
[----:B------:R-:W0:Y:S01]  /*1c80*/  S2R R32, SR_TID.X ;  /* 0x0000000000207919 */ /* 0x000e220000002100 */
[----:B---3--:R-:W-:Y:S02]  /*1c90*/  SHF.R.S32.HI R0, RZ, 0x1f, R35 ;  /* 0x0000001fff007819 */ /* 0x008fe40000011423 */
[----:B------:R-:W-:Y:S02]  /*1ca0*/  SEL R35, R35, RZ, !P0 ;  /* 0x000000ff23237207 */ /* 0x000fe40004000000 */
[----:B------:R-:W-:-:S03]  /*1cb0*/  SEL R10, R0, RZ, !P0 ;  /* 0x000000ff000a7207 */ /* 0x000fc60004000000 */
[----:B------:R-:W-:-:S04]  /*1cc0*/  IMAD.WIDE.U32 R62, R35, UR4, R4 ;  /* 0x00000004233e7c25 */ /* 0x000fc8000f8e0004 */
[----:B------:R-:W-:Y:S02]  /*1cd0*/  IMAD R0, R10, UR4, RZ ;  /* 0x000000040a007c24 */ /* 0x000fe4000f8e02ff */
[----:B------:R-:W-:-:S04]  /*1ce0*/  IMAD.WIDE.U32 R4, R18, R30, R16 ;  /* 0x0000001e12047225 */ /* 0x000fc800078e0010 */
[----:B------:R-:W-:Y:S01]  /*1cf0*/  IMAD R3, R35, UR5, R0 ;  /* 0x0000000523037c24 */ /* 0x000fe2000f8e0200 */
[----:B------:R-:W-:Y:S05]  /*1d00*/  @!P6 WARPSYNC.ALL ;  /* 0x000000000000e948 */ /* 0x000fea0003800000 */
[----:B------:R-:W-:Y:S01]  /*1d10*/  ULDC.64 UR4, c[0x0][0x320] ;  /* 0x0000c80000047ab9 */ /* 0x000fe20000000a00 */
[----:B------:R-:W-:Y:S01]  /*1d20*/  IMAD R0, R40, R30, RZ ;  /* 0x0000001e28007224 */ /* 0x000fe200078e02ff */
[----:B------:R-:W-:Y:S01]  /*1d30*/  @!P6 BAR.SYNC.DEFER_BLOCKING 0x9, 0x100 ;  /* 0x024400000000eb1d */ /* 0x000fe20000010000 */
[----:B------:R-:W-:Y:S01]  /*1d40*/  IMAD R9, R9, UR4, RZ ;  /* 0x0000000409097c24 */ /* 0x000fe2000f8e02ff */
[----:B------:R-:W-:Y:S01]  /*1d50*/  IADD3 R81, P0, R62, R4, RZ ;  /* 0x000000043e517210 */ /* 0x000fe20007f1e0ff */
[----:B------:R-:W-:-:S02]  /*1d60*/  IMAD R11, R18, R31, R0 ;  /* 0x0000001f120b7224 */ /* 0x000fc400078e0200 */
[----:B------:R-:W-:Y:S02]  /*1d70*/  IMAD.IADD R82, R63, 0x1, R3 ;  /* 0x000000013f527824 */ /* 0x000fe400078e0203 */
[C---:B------:R-:W-:Y:S02]  /*1d80*/  IMAD R15, R34.reuse, UR5, R9 ;  /* 0x00000005220f7c24 */ /* 0x040fe4000f8e0209 */
[----:B------:R-:W-:Y:S01]  /*1d90*/  IMAD.WIDE.U32 R8, R34, UR4, R16 ;  /* 0x0000000422087c25 */ /* 0x000fe2000f8e0010 */
[----:B------:R-:W-:Y:S01]  /*1da0*/  ULDC.64 UR4, c[0x0][0x328] ;  /* 0x0000ca0000047ab9 */ /* 0x000fe20000000a00 */
[----:B------:R-:W-:Y:S02]  /*1db0*/  IADD3.X R80, R82, R5, R11, P0, !PT ;  /* 0x0000000552507210 */ /* 0x000fe400007fe40b */
[----:B------:R-:W-:Y:S01]  /*1dc0*/  IMAD R3, R10, UR4, RZ ;  /* 0x000000040a037c24 */ /* 0x000fe2000f8e02ff */
[----:B------:R-:W-:Y:S01]  /*1dd0*/  ISETP.GE.AND P0, PT, R16, R75, PT ;  /* 0x0000004b1000720c */ /* 0x000fe20003f06270 */
[----:B------:R-:W-:-:S02]  /*1de0*/  IMAD R0, R40, R12, RZ ;  /* 0x0000000c28007224 */ /* 0x000fc400078e02ff */
[----:B------:R-:W-:Y:S01]  /*1df0*/  IMAD R41, R35, UR5, R3 ;  /* 0x0000000523297c24 */ /* 0x000fe2000f8e0203 */
[----:B------:R-:W-:Y:S01]  /*1e00*/  SEL R3, R75, RZ, P0 ;  /* 0x000000ff4b037207 */ /* 0x000fe20000000000 */
[----:B------:R-:W-:Y:S02]  /*1e10*/  IMAD R37, R18, R13, R0 ;  /* 0x0000000d12257224 */ /* 0x000fe400078e0200 */
[-C--:B------:R-:W-:Y:S02]  /*1e20*/  IMAD R0, R40, R6.reuse, RZ ;  /* 0x0000000628007224 */ /* 0x080fe400078e02ff */
[----:B------:R-:W-:-:S04]  /*1e30*/  IMAD.WIDE.U32 R10, R18, R6, R16 ;  /* 0x00000006120a7225 */ /* 0x000fc800078e0010 */
[C---:B------:R-:W-:Y:S02]  /*1e40*/  IMAD R21, R18.reuse, R7, R0 ;  /* 0x0000000712157224 */ /* 0x040fe400078e0200 */
[----:B------:R-:W-:-:S04]  /*1e50*/  IMAD.WIDE.U32 R4, R18, R6, R60 ;  /* 0x0000000612047225 */ /* 0x000fc800078e003c */
[----:B------:R-:W-:Y:S02]  /*1e60*/  IMAD.IADD R3, R16, 0x1, R3 ;  /* 0x0000000110037824 */ /* 0x000fe400078e0203 */
[----:B------:R-:W-:Y:S02]  /*1e70*/  IMAD.IADD R11, R21, 0x1, R11 ;  /* 0x00000001150b7824 */ /* 0x000fe400078e020b */
[----:B------:R-:W-:Y:S01]  /*1e80*/  IMAD.IADD R5, R5, 0x1, R21 ;  /* 0x0000000105057824 */ /* 0x000fe200078e0215 */
[----:B-----5:R-:W-:Y:S01]  /*1e90*/  SHF.R.S32.HI R21, RZ, 0x1f, R24 ;  /* 0x0000001fff157819 */ /* 0x020fe20000011418 */
[----:B0-----:R-:W-:Y:S01]  /*1ea0*/  VIADD R38, R32, 0xffffff80 ;  /* 0xffffff8020267836 */ /* 0x001fe20000000000 */
[----:B------:R-:W-:Y:S01]  /*1eb0*/  SHF.R.S32.HI R0, RZ, 0x1f, R3 ;  /* 0x0000001fff007819 */ /* 0x000fe20000011403 */
[----:B------:R-:W-:Y:S01]  /*1ec0*/  IMAD.IADD R9, R9, 0x1, R15 ;  /* 0x0000000109097824 */ /* 0x000fe200078e020f */
[----:B------:R-:W-:Y:S02]  /*1ed0*/  LOP3.LUT R42, R42, 0xfffffffb, RZ, 0xc0, !PT ;  /* 0xfffffffb2a2a7812 */ /* 0x000fe400078ec0ff */
[----:B------:R-:W-:Y:S01]  /*1ee0*/  LEA.HI R0, R0, R3, RZ, 0x3 ;  /* 0x0000000300007211 */ /* 0x000fe200078f18ff */
[----:B------:R-:W-:Y:S01]  /*1ef0*/  IMAD R3, R21, R6, RZ ;  /* 0x0000000615037224 */ /* 0x000fe200078e02ff */
[----:B------:R-:W-:-:S02]  /*1f00*/  LOP3.LUT R79, R79, 0x1c0, RZ, 0xc0, !PT ;  /* 0x000001c04f4f7812 */ /* 0x000fc400078ec0ff */
[----:B------:R-:W-:Y:S02]  /*1f10*/  @P1 LOP3.LUT R42, R42, 0x4, RZ, 0xfc, !PT ;  /* 0x000000042a2a1812 */ /* 0x000fe400078efcff */
[----:B------:R-:W-:Y:S01]  /*1f20*/  SHF.R.S32.HI R32, RZ, 0x1f, R38 ;  /* 0x0000001fff207819 */ /* 0x000fe20000011426 */
[----:B------:R-:W-:Y:S01]  /*1f30*/  IMAD R65, R24, R7, R3 ;  /* 0x0000000718417224 */ /* 0x000fe200078e0203 */
[----:B------:R-:W-:Y:S01]  /*1f40*/  SHF.R.U32.HI R76, RZ, 0x3, R79 ;  /* 0x00000003ff4c7819 */ /* 0x000fe2000001164f */
[----:B------:R0:W-:Y:S01]  /*1f50*/  STL [R1], R42 ;  /* 0x0000002a01007387 */ /* 0x0001e20000100800 */
[----:B------:R-:W-:Y:S02]  /*1f60*/  LOP3.LUT R3, R79, 0x18, R16, 0xf8, !PT ;  /* 0x000000184f037812 */ /* 0x000fe400078ef810 */
[----:B------:R-:W-:Y:S01]  /*1f70*/  LEA.HI R32, R32, R38, RZ, 0x5 ;  /* 0x0000002620207211 */ /* 0x000fe200078f28ff */
[----:B------:R-:W-:Y:S01]  /*1f80*/  IMAD.WIDE.U32 R34, R35, UR4, R8 ;  /* 0x0000000423227c25 */ /* 0x000fe2000f8e0008 */
[----:B------:R-:W-:Y:S01]  /*1f90*/  LOP3.LUT R3, R3, R76, RZ, 0x3c, !PT ;  /* 0x0000004c03037212 */ /* 0x000fe200078e3cff */
[----:B------:R-:W-:Y:S01]  /*1fa0*/  ULDC UR4, c[0x0][0x2e4] ;  /* 0x0000b90000047ab9 */ /* 0x000fe20000000800 */
[----:B------:R-:W-:Y:S01]  /*1fb0*/  SHF.R.S32.HI R32, RZ, 0x5, R32 ;  /* 0x00000005ff207819 */ /* 0x000fe20000011420 */
[----:B------:R-:W-:-:S04]  /*1fc0*/  IMAD.WIDE.U32 R14, R18, R12, R16 ;  /* 0x0000000c120e7225 */ /* 0x000fc800078e0010 */
[----:B------:R-:W-:Y:S01]  /*1fd0*/  IMAD.WIDE.U32 R8, R18, R12, R60 ;  /* 0x0000000c12087225 */ /* 0x000fe200078e003c */
[----:B------:R-:W-:-:S03]  /*1fe0*/  SHF.R.S32.HI R68, RZ, 0x3, R0 ;  /* 0x00000003ff447819 */ /* 0x000fc60000011400 */
[-C--:B------:R-:W-:Y:S02]  /*1ff0*/  IMAD R20, R21, R12.reuse, RZ ;  /* 0x0000000c15147224 */ /* 0x080fe400078e02ff */
[----:B------:R-:W-:Y:S01]  /*2000*/  IMAD.IADD R15, R37, 0x1, R15 ;  /* 0x00000001250f7824 */ /* 0x000fe200078e020f */
[----:B------:R-:W-:Y:S01]  /*2010*/  LOP3.LUT R67, R0, 0xfffffff8, RZ, 0xc0, !PT ;  /* 0xfffffff800437812 */ /* 0x000fe200078ec0ff */
[----:B------:R-:W-:Y:S02]  /*2020*/  IMAD.IADD R9, R9, 0x1, R37 ;  /* 0x0000000109097824 */ /* 0x000fe400078e0225 */
[----:B------:R-:W-:Y:S01]  /*2030*/  IMAD R71, R32, 0x200, R3 ;  /* 0x0000020020477824 */ /* 0x000fe200078e0203 */
[----:B------:R-:W-:Y:S01]  /*2040*/  LOP3.LUT R3, R79, 0x38, R0, 0xf8, !PT ;  /* 0x000000384f037812 */ /* 0x000fe200078ef800 */
[C---:B------:R-:W-:Y:S01]  /*2050*/  IMAD R39, R24.reuse, R13, R20 ;  /* 0x0000000d18277224 */ /* 0x040fe200078e0214 */
[----:B------:R-:W-:Y:S01]  /*2060*/  LOP3.LUT R0, R157, 0x38, R0, 0xf8, !PT ;  /* 0x000000389d007812 */ /* 0x000fe200078ef800 */
[----:B------:R-:W-:Y:S01]  /*2070*/  IMAD.WIDE.U32 R20, R24, R12, R14 ;  /* 0x0000000c18147225 */ /* 0x000fe200078e000e */
[----:B------:R-:W-:-:S02]  /*2080*/  SHF.R.U32.HI R38, RZ, 0x3, R157 ;  /* 0x00000003ff267819 */ /* 0x000fc4000001169d */
[----:B------:R-:W-:Y:S01]  /*2090*/  LOP3.LUT R3, R3, R76, RZ, 0x3c, !PT ;  /* 0x0000004c03037212 */ /* 0x000fe200078e3cff */
[----:B------:R-:W-:Y:S01]  /*20a0*/  IMAD.WIDE.U32 R14, R24, R12, R8 ;  /* 0x0000000c180e7225 */ /* 0x000fe200078e0008 */
[----:B------:R-:W-:-:S03]  /*20b0*/  LOP3.LUT R0, R0, R38, RZ, 0x3c, !PT ;  /* 0x0000002600007212 */ /* 0x000fc600078e3cff */
[----:B------:R-:W-:Y:S01]  /*20c0*/  IMAD.WIDE.U32 R8, R24, R6, R4 ;  /* 0x0000000618087225 */ /* 0x000fe200078e0004 */
[----:B------:R-:W-:-:S03]  /*20d0*/  IADD3 R4, P1, R18, R45, RZ ;  /* 0x0000002d12047210 */ /* 0x000fc60007f3e0ff */
[----:B------:R-:W-:Y:S02]  /*20e0*/  IMAD R37, R31, 0xc0, RZ ;  /* 0x000000c01f257824 */ /* 0x000fe400078e02ff */
[----:B------:R-:W-:-:S04]  /*20f0*/  IMAD.WIDE.U32 R10, R24, R6, R10 ;  /* 0x00000006180a7225 */ /* 0x000fc800078e000a */
[----:B------:R-:W-:-:S04]  /*2100*/  IMAD.WIDE.U32 R30, R30, 0xc0, RZ ;  /* 0x000000c01e1e7825 */ /* 0x000fc800078e00ff */
[----:B------:R-:W-:-:S04]  /*2110*/  IMAD.WIDE.U32 R12, R12, 0xc0, RZ ;  /* 0x000000c00c0c7825 */ /* 0x000fc800078e00ff */
[----:B------:R-:W-:Y:S01]  /*2120*/  IMAD.WIDE.U32 R6, R6, 0xc0, RZ ;  /* 0x000000c006067825 */ /* 0x000fe200078e00ff */
[----:B------:R-:W-:-:S03]  /*2130*/  ISETP.GE.AND P2, PT, R78, UR4, PT ;  /* 0x000000044e007c0c */ /* 0x000fc6000bf46270 */
[----:B------:R-:W-:Y:S01]  /*2140*/  IMAD R32, R32, 0x200, R3 ;  /* 0x0000020020207824 */ /* 0x000fe200078e0203 */
[----:B------:R-:W-:Y:S01]  /*2150*/  SHF.R.S32.HI R64, RZ, 0x1f, R67 ;  /* 0x0000001fff407819 */ /* 0x000fe20000011443 */
[----:B------:R-:W-:Y:S01]  /*2160*/  IMAD.X R5, R40, 0x1, R47, P1 ;  /* 0x0000000128057824 */ /* 0x000fe200008e062f */
[----:B------:R-:W-:Y:S01]  /*2170*/  ISETP.GE.AND P1, PT, R16, UR4, PT ;  /* 0x0000000410007c0c */ /* 0x000fe2000bf26270 */
[----:B------:R-:W-:Y:S02]  /*2180*/  IMAD.IADD R69, R65, 0x1, R11 ;  /* 0x0000000141457824 */ /* 0x000fe400078e020b */
[----:B----4-:R-:W-:Y:S02]  /*2190*/  IMAD.IADD R3, R36, 0x1, R0 ;  /* 0x0000000124037824 */ /* 0x010fe400078e0200 */
[----:B------:R-:W-:Y:S02]  /*21a0*/  IMAD.SHL.U32 R75, R75, 0x2, RZ ;  /* 0x000000024b4b7824 */ /* 0x000fe400078e00ff */
[----:B------:R-:W-:-:S02]  /*21b0*/  IMAD.IADD R74, R31, 0x1, R37 ;  /* 0x000000011f4a7824 */ /* 0x000fc400078e0225 */
[----:B------:R-:W-:Y:S02]  /*21c0*/  IMAD.IADD R73, R13, 0x1, R73 ;  /* 0x000000010d497824 */ /* 0x000fe400078e0249 */
[----:B------:R-:W-:Y:S02]  /*21d0*/  IMAD.IADD R72, R7, 0x1, R43 ;  /* 0x0000000107487824 */ /* 0x000fe400078e022b */
[----:B------:R-:W-:Y:S02]  /*21e0*/  IMAD.IADD R70, R39, 0x1, R21 ;  /* 0x0000000127467824 */ /* 0x000fe400078e0215 */
[----:B------:R-:W-:Y:S02]  /*21f0*/  IMAD.IADD R66, R15, 0x1, R39 ;  /* 0x000000010f427824 */ /* 0x000fe400078e0227 */
[----:B------:R-:W-:Y:S02]  /*2200*/  IMAD.IADD R65, R9, 0x1, R65 ;  /* 0x0000000109417824 */ /* 0x000fe400078e0241 */
[----:B0-----:R-:W-:-:S07]  /*2210*/  IMAD.IADD R0, R35, 0x1, R41 ;  /* 0x0000000123007824 */ /* 0x001fce00078e0229 */
.L_x_10842:
[----:B------:R-:W2:Y:S01]  /*2220*/  LDL R49, [R1+0x28] ;  /* 0x0000280001317983 */ /* 0x000ea20000100800 */
[----:B------:R-:W0:Y:S03]  /*2230*/  LDC.64 R84, c[0x0][0x2d8] ;  /* 0x0000b600ff547b82 */ /* 0x000e260000000a00 */
[----:B------:R-:W3:Y:S01]  /*2240*/  LDL.LU R48, [R1] ;  /* 0x0000000001307983 */ /* 0x000ee20000300800 */
[----:B------:R-:W-:Y:S01]  /*2250*/  VIADD R43, R27, 0xffffffff ;  /* 0xffffffff1b2b7836 */ /* 0x000fe20000000000 */
[----:B------:R-:W-:Y:S05]  /*2260*/  YIELD ;  /* 0x0000000000007946 */ /* 0x000fea0003800000 */
[----:B------:R-:W-:Y:S01]  /*2270*/  SHF.R.S32.HI R42, RZ, 0x1f, R43 ;  /* 0x0000001fff2a7819 */ /* 0x000fe2000001142b */
[-C--:B------:R-:W-:Y:S01]  /*2280*/  IMAD R27, R74, R43.reuse, RZ ;  /* 0x0000002b4a1b7224 */ /* 0x080fe200078e02ff */
[----:B------:R-:W1:Y:S01]  /*2290*/  LDC.64 R90, c[0x0][0x2f0] ;  /* 0x0000bc00ff5a7b82 */ /* 0x000e620000000a00 */
[----:B------:R-:W-:Y:S01]  /*22a0*/  IMAD.WIDE.U32 R38, R30, R43, RZ ;  /* 0x0000002b1e267225 */ /* 0x000fe200078e00ff */
[----:B------:R-:W-:Y:S03]  /*22b0*/  BSSY B0, `(.L_x_10793) ;  /* 0x00002f6000007945 */ /* 0x000fe60003800000 */
[----:B------:R-:W-:-:S02]  /*22c0*/  IMAD R27, R42, R30, R27 ;  /* 0x0000001e2a1b7224 */ /* 0x000fc400078e021b */
[----:B------:R-:W-:Y:S01]  /*22d0*/  IMAD.MOV.U32 R88, RZ, RZ, R38 ;  /* 0x000000ffff587224 */ /* 0x000fe200078e0026 */
[----:B------:R-:W4:Y:S01]  /*22e0*/  LDC R92, c[0x0][0x3d4] ;  /* 0x0000f500ff5c7b82 */ /* 0x000f220000000800 */
[----:B------:R-:W-:Y:S01]  /*22f0*/  IMAD.IADD R89, R39, 0x1, R27 ;  /* 0x0000000127597824 */ /* 0x000fe200078e021b */
[----:B------:R-:W-:Y:S01]  /*2300*/  IADD3 R39, P4, R81, R38, RZ ;  /* 0x0000002651277210 */ /* 0x000fe20007f9e0ff */
[----:B------:R-:W-:-:S04]  /*2310*/  IMAD R27, R19, 0x3000, R71 ;  /* 0x00003000131b7824 */ /* 0x000fc800078e0247 */
[----:B------:R-:W-:Y:S01]  /*2320*/  IMAD.X R40, R89, 0x1, R80, P4 ;  /* 0x0000000159287824 */ /* 0x000fe200020e0650 */
[----:B0-----:R-:W-:Y:S01]  /*2330*/  LEA R46, P4, R39, R84, 0x1 ;  /* 0x00000054272e7211 */ /* 0x001fe200078808ff */
[----:B------:R-:W-:-:S03]  /*2340*/  IMAD R94, R27, 0x2, R26 ;  /* 0x000000021b5e7824 */ /* 0x000fc600078e021a */
[----:B------:R-:W-:Y:S02]  /*2350*/  LEA.HI.X R47, R39, R85, R40, 0x1, P4 ;  /* 0x00000055272f7211 */ /* 0x000fe400020f0c28 */
[----:B------:R-:W-:Y:S01]  /*2360*/  ISETP.GT.AND P4, PT, R43, R28, PT ;  /* 0x0000001c2b00720c */ /* 0x000fe20003f84270 */
[----:B-1----:R-:W-:-:S04]  /*2370*/  IMAD.WIDE.U32 R36, R90, 0x60, R88 ;  /* 0x000000605a247825 */ /* 0x002fc800078e0058 */
[----:B------:R-:W-:Y:S01]  /*2380*/  IMAD R41, R91, 0x60, RZ ;  /* 0x000000605b297824 */ /* 0x000fe200078e02ff */
[----:B------:R-:W-:-:S04]  /*2390*/  IADD3 R36, P3, R81, R36, RZ ;  /* 0x0000002451247210 */ /* 0x000fc80007f7e0ff */
[----:B------:R-:W-:Y:S01]  /*23a0*/  IADD3.X R38, R80, R37, R41, P3, !PT ;  /* 0x0000002550267210 */ /* 0x000fe20001ffe429 */
[----:B------:R-:W-:Y:S01]  /*23b0*/  VIADD R37, R27, 0x20 ;  /* 0x000000201b257836 */ /* 0x000fe20000000000 */
[----:B------:R-:W-:-:S04]  /*23c0*/  LEA R44, P3, R36, R84, 0x1 ;  /* 0x00000054242c7211 */ /* 0x000fc800078608ff */
[----:B------:R-:W-:Y:S02]  /*23d0*/  LEA.HI.X R45, R36, R85, R38, 0x1, P3 ;  /* 0x00000055242d7211 */ /* 0x000fe400018f0c26 */
[----:B----4-:R-:W-:Y:S02]  /*23e0*/  ISETP.GE.AND P3, PT, R92, 0x1, PT ;  /* 0x000000015c00780c */ /* 0x010fe40003f66270 */
[----:B--2---:R-:W-:Y:S02]  /*23f0*/  LOP3.LUT P5, RZ, R49, 0x4, RZ, 0xc0, !PT ;  /* 0x0000000431ff7812 */ /* 0x004fe400078ac0ff */
[----:B---3--:R-:W-:-:S04]  /*2400*/  LOP3.LUT R48, R48, 0xfffffffd, RZ, 0xc0, !PT ;  /* 0xfffffffd30307812 */ /* 0x008fc800078ec0ff */
[----:B------:R-:W-:-:S05]  /*2410*/  @P4 LOP3.LUT R48, R48, 0x2, RZ, 0xfc, !PT ;  /* 0x0000000230304812 */ /* 0x000fca00078efcff */
[----:B------:R0:W-:Y:S02]  /*2420*/  STL [R1], R48 ;  /* 0x0000003001007387 */ /* 0x0001e40000100800 */
[----:B------:R-:W-:Y:S02]  /*2430*/  @P5 VIADD R37, R27, 0xffffffe0 ;  /* 0xffffffe01b255836 */ /* 0x000fe40000000000 */
[----:B------:R-:W-:Y:S02]  /*2440*/  IMAD.MOV.U32 R27, RZ, RZ, R43 ;  /* 0x000000ffff1b7224 */ /* 0x000fe400078e002b */
        /* <DEDUP_REMOVED lines=21> */
[----:B0-----:R-:W-:-:S02]  /*25a0*/  CS2R R48, SRZ ;  /* 0x0000000000307805 */ /* 0x001fc4000001ff00 */
[----:B------:R-:W-:Y:S02]  /*25b0*/  CS2R R42, SRZ ;  /* 0x00000000002a7805 */ /* 0x000fe4000001ff00 */
        /* <DEDUP_REMOVED lines=24> */
.L_x_10797:
[----:B------:R-:W-:Y:S05]  /*2740*/  BSYNC B1 ;  /* 0x0000000000017941 */ /* 0x000fea0003800000 */
.L_x_10796:
[----:B0-----:R-:W-:Y:S01]  /*2750*/  VIADD R36, R18, 0x60 ;  /* 0x0000006012247836 */ /* 0x001fe20000000000 */
[----:B------:R-:W-:Y:S01]  /*2760*/  BSSY B1, `(.L_x_10798) ;  /* 0x0000022000017945 */ /* 0x000fe20003800000 */
[----:B-----5:R-:W-:Y:S02]  /*2770*/  IMAD.MOV.U32 R90, RZ, RZ, R56 ;  /* 0x000000ffff5a7224 */ /* 0x020fe400078e0038 */
[----:B------:R-:W-:Y:S01]  /*2780*/  IMAD.MOV.U32 R91, RZ, RZ, R57 ;  /* 0x000000ffff5b7224 */ /* 0x000fe200078e0039 */
[----:B------:R-:W-:-:S13]  /*2790*/  ISETP.GE.AND P5, PT, R36, R87, PT ;  /* 0x000000572400720c */ /* 0x000fda0003fa6270 */
[----:B------:R-:W-:Y:S05]  /*27a0*/  @P5 BRA `(.L_x_10799) ;  /* 0x0000000000745947 */ /* 0x000fea0003800000 */
[----:B------:R-:W0:Y:S01]  /*27b0*/  LDC.64 R36, c[0x0][0x3d8] ;  /* 0x0000f600ff247b82 */ /* 0x000e220000000a00 */
        /* <DEDUP_REMOVED lines=28> */
.L_x_10799:
[----:B------:R-:W-:Y:S05]  /*2980*/  BSYNC B1 ;  /* 0x0000000000017941 */ /* 0x000fea0003800000 */
.L_x_10798:
[----:B0-----:R-:W-:Y:S01]  /*2990*/  IMAD.MOV.U32 R36, RZ, RZ, R84 ;  /* 0x000000ffff247224 */ /* 0x001fe200078e0054 */
[----:B------:R-:W-:Y:S01]  /*29a0*/  ISETP.NE.AND P3, PT, R152, 0x3, PT ;  /* 0x000000039800780c */ /* 0x000fe20003f65270 */
        /* <DEDUP_REMOVED lines=31> */
.L_x_10800:
[----:B------:R-:W-:Y:S01]  /*2ba0*/  IMAD R83, R19, 0x8, R2 ;  /* 0x0000000813537824 */ /* 0x000fe200078e0202 */
[----:B------:R-:W-:Y:S01]  /*2bb0*/  SHF.L.U32 R95, R23, 0x1f, RZ ;  /* 0x0000001f175f7819 */ /* 0x000fe200000006ff */
[----:B------:R-:W-:Y:S03]  /*2bc0*/  BSSY B1, `(.L_x_10801) ;  /* 0x0000003000017945 */ /* 0x000fe60003800000 */
[----:B------:R-:W0:Y:S02]  /*2bd0*/  SYNCS.PHASECHK.TRANS64.TRYWAIT P6, [R83+URZ+0x30890], R95 ;  /* 0x0308905f530075a7 */ /* 0x000e2400080c017f */
[----:B0-----:R-:W-:Y:S05]  /*2be0*/  @!P6 BRA `(.L_x_10802) ;  /* 0x000001240018e947 */ /* 0x001fea0003800000 */
.L_x_11020:
[----:B------:R-:W-:Y:S05]  /*2bf0*/  BSYNC B1 ;  /* 0x0000000000017941 */ /* 0x000fea0003800000 */
.L_x_10801:
[----:B------:R-:W-:Y:S04]  /*2c00*/  BSSY B1, `(.L_x_10803) ;  /* 0x000006d000017945 */ /* 0x000fe80003800000 */
[----:B------:R-:W-:Y:S05]  /*2c10*/  @P4 BRA `(.L_x_10804) ;  /* 0x0000000400ac4947 */ /* 0x000fea0003800000 */
[----:B------:R-:W-:Y:S04]  /*2c20*/  BSSY B2, `(.L_x_10805) ;  /* 0x0000035000027945 */ /* 0x000fe80003800000 */
[----:B------:R-:W-:Y:S05]  /*2c30*/  @P1 BRA `(.L_x_10806) ;  /* 0x0000000000cc1947 */ /* 0x000fea0003800000 */
[----:B------:R1:W2:Y:S01]  /*2c40*/  LDS.128 R36, [R94+0x12000] ;  /* 0x012000005e247984 */ /* 0x0002a20000000c00 */
[----:B------:R-:W-:Y:S01]  /*2c50*/  ISETP.GE.AND P4, PT, R60, R92, PT ;  /* 0x0000005c3c00720c */ /* 0x000fe20003f86270 */
[----:B------:R-:W-:-:S12]  /*2c60*/  BSSY B3, `(.L_x_10807) ;  /* 0x000002f000037945 */ /* 0x000fd80003800000 */
[----:B-1----:R-:W-:Y:S05]  /*2c70*/  @P4 BRA `(.L_x_10808) ;  /* 0x0000000000b44947 */ /* 0x002fea0003800000 */
[----:B------:R-:W-:Y:S02]  /*2c80*/  SHF.R.U64 R105, R88, 0x10, R89 ;  /* 0x0000001058697819 */ /* 0x000fe40000001259 */
[----:B------:R-:W-:Y:S02]  /*2c90*/  SHF.R.U64 R102, R84, 0x10, R85 ;  /* 0x0000001054667819 */ /* 0x000fe40000001255 */
[----:B------:R-:W-:Y:S02]  /*2ca0*/  PRMT R105, R103, 0x5410, R105 ;  /* 0x0000541067697816 */ /* 0x000fe40000000069 */
[----:B------:R-:W-:Y:S02]  /*2cb0*/  PRMT R102, R52, 0x5432, R102 ;  /* 0x0000543234667816 */ /* 0x000fe40000000066 */
[----:B------:R-:W-:Y:S01]  /*2cc0*/  SHF.R.U32.HI R104, RZ, 0x10, R85 ;  /* 0x00000010ff687819 */ /* 0x000fe20000011655 */
[----:B--2---:R-:W-:Y:S01]  /*2cd0*/  IMAD.U32 R85, R38, 0x10000, RZ ;  /* 0x0001000026557824 */ /* 0x004fe200078e00ff */
[----:B------:R-:W-:-:S02]  /*2ce0*/  SHF.R.U32.HI R108, RZ, 0x10, R89 ;  /* 0x00000010ff6c7819 */ /* 0x000fc40000011659 */
[----:B------:R-:W-:Y:S02]  /*2cf0*/  LOP3.LUT R88, R37, 0xffff0000, RZ, 0xc0, !PT ;  /* 0xffff000025587812 */ /* 0x000fe400078ec0ff */
[C---:B------:R-:W-:Y:S01]  /*2d00*/  LOP3.LUT R107, R105.reuse, 0xffff0000, RZ, 0xc0, !PT ;  /* 0xffff0000696b7812 */ /* 0x040fe200078ec0ff */
[----:B------:R-:W-:Y:S01]  /*2d10*/  IMAD.U32 R105, R105, 0x10000, RZ ;  /* 0x0001000069697824 */ /* 0x000fe200078e00ff */
[C---:B------:R-:W-:Y:S01]  /*2d20*/  LOP3.LUT R103, R102.reuse, 0xffff0000, RZ, 0xc0, !PT ;  /* 0xffff000066677812 */ /* 0x040fe200078ec0ff */
[----:B------:R-:W-:Y:S01]  /*2d30*/  IMAD.U32 R102, R102, 0x10000, RZ ;  /* 0x0001000066667824 */ /* 0x000fe200078e00ff */
[----:B------:R-:W-:Y:S01]  /*2d40*/  PRMT R104, R53, 0x5432, R104 ;  /* 0x0000543235687816 */ /* 0x000fe20000000068 */
[----:B------:R-:W-:Y:S01]  /*2d50*/  FMUL.FTZ R112, R88, R107 ;  /* 0x0000006b58707220 */ /* 0x000fe20000410000 */
[----:B------:R-:W-:Y:S01]  /*2d60*/  PRMT R108, R54, 0x5432, R108 ;  /* 0x00005432366c7816 */ /* 0x000fe2000000006c */
[----:B------:R-:W-:Y:S01]  /*2d70*/  FMUL.FTZ R88, R88, R103 ;  /* 0x0000006758587220 */ /* 0x000fe20000410000 */
[----:B------:R-:W-:Y:S01]  /*2d80*/  LOP3.LUT R89, R38, 0xffff0000, RZ, 0xc0, !PT ;  /* 0xffff000026597812 */ /* 0x000fe200078ec0ff */
[C---:B------:R-:W-:Y:S01]  /*2d90*/  IMAD.U32 R38, R39.reuse, 0x10000, RZ ;  /* 0x0001000027267824 */ /* 0x040fe200078e00ff */
[----:B------:R-:W-:Y:S01]  /*2da0*/  LOP3.LUT R84, R39, 0xffff0000, RZ, 0xc0, !PT ;  /* 0xffff000027547812 */ /* 0x000fe200078ec0ff */
[----:B------:R-:W-:-:S02]  /*2db0*/  IMAD.U32 R39, R37, 0x10000, RZ ;  /* 0x0001000025277824 */ /* 0x000fc400078e00ff */
[----:B------:R-:W-:Y:S02]  /*2dc0*/  IMAD.U32 R110, R108, 0x10000, RZ ;  /* 0x000100006c6e7824 */ /* 0x000fe400078e00ff */
[----:B------:R-:W-:Y:S02]  /*2dd0*/  IMAD.U32 R106, R104, 0x10000, RZ ;  /* 0x00010000686a7824 */ /* 0x000fe400078e00ff */
[----:B------:R-:W-:Y:S01]  /*2de0*/  FFMA.FTZ R107, R39, R107, R88 ;  /* 0x0000006b276b7223 */ /* 0x000fe20000010058 */
[----:B------:R-:W-:Y:S01]  /*2df0*/  FMUL.FTZ R114, R89, R110 ;  /* 0x0000006e59727220 */ /* 0x000fe20000410000 */
[----:B------:R-:W-:Y:S01]  /*2e00*/  FFMA.FTZ R112, R39, R103, -R112 ;  /* 0x0000006727707223 */ /* 0x000fe20000010870 */
[-C--:B------:R-:W-:Y:S01]  /*2e10*/  FMUL.FTZ R88, R89, R106.reuse ;  /* 0x0000006a59587220 */ /* 0x080fe20000410000 */
[----:B------:R-:W-:Y:S01]  /*2e20*/  IMAD.U32 R37, R36, 0x10000, RZ ;  /* 0x0001000024257824 */ /* 0x000fe200078e00ff */
[----:B------:R-:W-:Y:S01]  /*2e30*/  LOP3.LUT R89, R108, 0xffff0000, RZ, 0xc0, !PT ;  /* 0xffff00006c597812 */ /* 0x000fe200078ec0ff */
[C---:B------:R-:W-:Y:S01]  /*2e40*/  FFMA.FTZ R114, R85.reuse, R106, -R114 ;  /* 0x0000006a55727223 */ /* 0x040fe20000010872 */
[----:B------:R-:W-:Y:S01]  /*2e50*/  LOP3.LUT R39, R104, 0xffff0000, RZ, 0xc0, !PT ;  /* 0xffff000068277812 */ /* 0x000fe200078ec0ff */
[----:B------:R-:W-:Y:S01]  /*2e60*/  FFMA.FTZ R85, R85, R110, R88 ;  /* 0x0000006e55557223 */ /* 0x000fe20000010058 */
[----:B------:R-:W-:Y:S01]  /*2e70*/  LOP3.LUT R36, R36, 0xffff0000, RZ, 0xc0, !PT ;  /* 0xffff000024247812 */ /* 0x000fe200078ec0ff */
[C---:B------:R-:W-:Y:S01]  /*2e80*/  FMUL.FTZ R103, R84.reuse, R89 ;  /* 0x0000005954677220 */ /* 0x040fe20000410000 */
[----:B------:R-:W-:Y:S01]  /*2e90*/  F2FP.BF16.F32.PACK_AB R107, R107, R112 ;  /* 0x000000706b6b723e */ /* 0x000fe200000010ff */
[----:B------:R-:W-:-:S02]  /*2ea0*/  FMUL.FTZ R88, R84, R39 ;  /* 0x0000002754587220 */ /* 0x000fc40000410000 */
[C---:B------:R-:W-:Y:S01]  /*2eb0*/  FMUL.FTZ R84, R36.reuse, R105 ;  /* 0x0000006924547220 */ /* 0x040fe20000410000 */
[-C--:B------:R-:W-:Y:S01]  /*2ec0*/  FMUL.FTZ R36, R36, R102.reuse ;  /* 0x0000006624247220 */ /* 0x080fe20000410000 */
[C---:B------:R-:W-:Y:S01]  /*2ed0*/  FFMA.FTZ R103, R38.reuse, R39, -R103 ;  /* 0x0000002726677223 */ /* 0x040fe20000010867 */
[----:B------:R-:W-:Y:S01]  /*2ee0*/  FFMA.FTZ R88, R38, R89, R88 ;  /* 0x0000005926587223 */ /* 0x000fe20000010058 */
[C---:B------:R-:W-:Y:S01]  /*2ef0*/  FFMA.FTZ R84, R37.reuse, R102, -R84 ;  /* 0x0000006625547223 */ /* 0x040fe20000010854 */
[----:B------:R-:W-:Y:S01]  /*2f00*/  FFMA.FTZ R37, R37, R105, R36 ;  /* 0x0000006925257223 */ /* 0x000fe20000010024 */
[----:B------:R-:W-:Y:S02]  /*2f10*/  F2FP.BF16.F32.PACK_AB R38, R85, R114 ;  /* 0x000000725526723e */ /* 0x000fe400000010ff */
[----:B------:R-:W-:Y:S02]  /*2f20*/  F2FP.BF16.F32.PACK_AB R39, R88, R103 ;  /* 0x000000675827723e */ /* 0x000fe400000010ff */
[----:B------:R-:W-:Y:S01]  /*2f30*/  F2FP.BF16.F32.PACK_AB R36, R37, R84 ;  /* 0x000000542524723e */ /* 0x000fe200000010ff */
[----:B------:R-:W-:-:S07]  /*2f40*/  IMAD.MOV.U32 R37, RZ, RZ, R107 ;  /* 0x000000ffff257224 */ /* 0x000fce00078e006b */
.L_x_10808:
[----:B------:R-:W-:Y:S05]  /*2f50*/  BSYNC B3 ;  /* 0x0000000000037941 */ /* 0x000fea0003800000 */
.L_x_10807:
[----:B--2---:R1:W-:Y:S02]  /*2f60*/  STG.E.128 desc[UR56][R46.64], R36 ;  /* 0x000000242e007986 */ /* 0x0043e4000c101d38 */
.L_x_10806:
[----:B------:R-:W-:Y:S05]  /*2f70*/  BSYNC B2 ;  /* 0x0000000000027941 */ /* 0x000fea0003800000 */
.L_x_10805:
[----:B------:R-:W-:Y:S05]  /*2f80*/  @P2 BRA `(.L_x_10804) ;  /* 0x0000000000d02947 */ /* 0x000fea0003800000 */
[----:B-1----:R1:W2:Y:S01]  /*2f90*/  LDS.128 R36, [R86+0x12000] ;  /* 0x0120000056247984 */ /* 0x0022a20000000c00 */
        /* <DEDUP_REMOVED lines=23> */
[----:B------:R-:W-:Y:S01]  /*3110*/  FMUL.FTZ R102, R56, R88 ;  /* 0x0000005838667220 */ /* 0x000fe20000410000 */
[----:B------:R-:W-:Y:S02]  /*3120*/  IMAD.U32 R37, R36, 0x10000, RZ ;  /* 0x0001000024257824 */ /* 0x000fe400078e00ff */
[-C--:B------:R-:W-:Y:S01]  /*3130*/  FMUL.FTZ R103, R56, R84.reuse ;  /* 0x0000005438677220 */ /* 0x080fe20000410000 */
[----:B------:R-:W-:Y:S01]  /*3140*/  LOP3.LUT R36, R36, 0xffff0000, RZ, 0xc0, !PT ;  /* 0xffff000024247812 */ /* 0x000fe200078ec0ff */
[----:B------:R-:W-:Y:S01]  /*3150*/  FMUL.FTZ R56, R58, R89 ;  /* 0x000000593a387220 */ /* 0x000fe20000410000 */
[----:B------:R-:W-:Y:S01]  /*3160*/  LOP3.LUT R98, R98, 0xffff0000, RZ, 0xc0, !PT ;  /* 0xffff000062627812 */ /* 0x000fe200078ec0ff */
[----:B------:R-:W-:Y:S01]  /*3170*/  IMAD.U32 R101, R101, 0x10000, RZ ;  /* 0x0001000065657824 */ /* 0x000fe200078e00ff */
[----:B------:R-:W-:Y:S01]  /*3180*/  LOP3.LUT R100, R100, 0xffff0000, RZ, 0xc0, !PT ;  /* 0xffff000064647812 */ /* 0x000fe200078ec0ff */
[-C--:B------:R-:W-:Y:S01]  /*3190*/  FMUL.FTZ R58, R58, R85.reuse ;  /* 0x000000553a3a7220 */ /* 0x080fe20000410000 */
[C---:B------:R-:W-:Y:S01]  /*31a0*/  FFMA.FTZ R102, R39.reuse, R84, -R102 ;  /* 0x0000005427667223 */ /* 0x040fe20000010866 */
[----:B------:R-:W-:Y:S01]  /*31b0*/  FFMA.FTZ R103, R39, R88, R103 ;  /* 0x0000005827677223 */ /* 0x000fe20000010067 */
[----:B------:R-:W-:Y:S01]  /*31c0*/  FFMA.FTZ R85, R57, R85, -R56 ;  /* 0x0000005539557223 */ /* 0x000fe20000010838 */
        /* <DEDUP_REMOVED lines=8> */
[----:B------:R-:W-:Y:S01]  /*3250*/  FFMA.FTZ R58, R57, R89, R58 ;  /* 0x00000059393a7223 */ /* 0x000fe2000001003a */
[----:B------:R-:W-:-:S02]  /*3260*/  F2FP.BF16.F32.PACK_AB R102, R103, R102 ;  /* 0x000000666766723e */ /* 0x000fc400000010ff */
[----:B------:R-:W-:Y:S02]  /*3270*/  F2FP.BF16.F32.PACK_AB R39, R38, R39 ;  /* 0x000000272627723e */ /* 0x000fe400000010ff */
[----:B------:R-:W-:Y:S01]  /*3280*/  F2FP.BF16.F32.PACK_AB R36, R37, R56 ;  /* 0x000000382524723e */ /* 0x000fe200000010ff */
[----:B------:R-:W-:Y:S01]  /*3290*/  IMAD.MOV.U32 R37, RZ, RZ, R102 ;  /* 0x000000ffff257224 */ /* 0x000fe200078e0066 */
[----:B------:R-:W-:-:S07]  /*32a0*/  F2FP.BF16.F32.PACK_AB R38, R58, R85 ;  /* 0x000000553a26723e */ /* 0x000fce00000010ff */
.L_x_10810:
[----:B------:R-:W-:Y:S05]  /*32b0*/  BSYNC B2 ;  /* 0x0000000000027941 */ /* 0x000fea0003800000 */
.L_x_10809:
[----:B--2---:R2:W-:Y:S02]  /*32c0*/  STG.E.128 desc[UR56][R46.64+0x40], R36 ;  /* 0x000040242e007986 */ /* 0x0045e4000c101d38 */
.L_x_10804:
[----:B------:R-:W-:Y:S05]  /*32d0*/  BSYNC B1 ;  /* 0x0000000000017941 */ /* 0x000fea0003800000 */
.L_x_10803:
[----:B------:R-:W-:Y:S05]  /*32e0*/  @P5 BRA `(.L_x_10811) ;  /* 0x0000001c00c85947 */ /* 0x000fea0003800000 */
[----:B------:R-:W-:Y:S04]  /*32f0*/  BSSY B1, `(.L_x_10812) ;  /* 0x0000036000017945 */ /* 0x000fe80003800000 */
[----:B------:R-:W-:Y:S05]  /*3300*/  @P1 BRA `(.L_x_10813) ;  /* 0x0000000000d01947 */ /* 0x000fea0003800000 */
[----:B-12---:R1:W2:Y:S01]  /*3310*/  LDS.128 R36, [R94+0x15000] ;  /* 0x015000005e247984 */ /* 0x0062a20000000c00 */
        /* <DEDUP_REMOVED lines=49> */
.L_x_10815:
[----:B------:R-:W-:Y:S05]  /*3630*/  BSYNC B2 ;  /* 0x0000000000027941 */ /* 0x000fea0003800000 */
.L_x_10814:
[----:B--2---:R3:W-:Y:S02]  /*3640*/  STG.E.128 desc[UR56][R44.64], R36 ;  /* 0x000000242c007986 */ /* 0x0047e4000c101d38 */
.L_x_10813:
[----:B------:R-:W-:Y:S05]  /*3650*/  BSYNC B1 ;  /* 0x0000000000017941 */ /* 0x000fea0003800000 */
.L_x_10812:
[----:B------:R-:W-:Y:S05]  /*3660*/  @P2 BRA `(.L_x_10811) ;  /* 0x0000001800e82947 */ /* 0x000fea0003800000 */
[----:B-123--:R1:W2:Y:S01]  /*3670*/  LDS.128 R36, [R86+0x15000] ;  /* 0x0150000056247984 */ /* 0x00e2a20000000c00 */
        /* <DEDUP_REMOVED lines=50> */
.L_x_10817:
[----:B------:R-:W-:Y:S05]  /*39a0*/  BSYNC B1 ;  /* 0x0000000000017941 */ /* 0x000fea0003800000 */
.L_x_10816:
[----:B--2---:R1:W-:Y:S01]  /*39b0*/  STG.E.128 desc[UR56][R44.64+0x40], R36 ;  /* 0x000040242c007986 */ /* 0x0043e2000c101d38 */
[----:B------:R-:W-:Y:S05]  /*39c0*/  BRA `(.L_x_10811) ;  /* 0x0000001800107947 */ /* 0x000fea0003800000 */
.L_x_10795:
[C---:B------:R-:W-:Y:S02]  /*39d0*/  ISETP.GE.AND P3, PT, R18.reuse, R87, PT ;  /* 0x000000571200720c */ /* 0x040fe40003f66270 */
[----:B------:R-:W-:Y:S02]  /*39e0*/  CS2R R42, SRZ ;  /* 0x00000000002a7805 */ /* 0x000fe4000001ff00 */
[----:B------:R-:W-:Y:S01]  /*39f0*/  CS2R R40, SRZ ;  /* 0x0000000000287805 */ /* 0x000fe2000001ff00 */
[----:B0-----:R-:W-:Y:S01]  /*3a00*/  VIADD R48, R18, 0x60 ;  /* 0x0000006012307836 */ /* 0x001fe20000000000 */
[----:B------:R-:W-:-:S13]  /*3a10*/  ISETP.GE.OR P3, PT, R16, R92, P3 ;  /* 0x0000005c1000720c */ /* 0x000fda0001f66670 */
[----:B------:R-:W0:Y:S01]  /*3a20*/  @!P3 LDC.64 R44, c[0x0][0x3c8] ;  /* 0x0000f200ff2cbb82 */ /* 0x000e220000000a00 */
[----:B------:R-:W-:-:S05]  /*3a30*/  @!P3 IADD3 R38, P4, R10, R54, RZ ;  /* 0x000000360a26b210 */ /* 0x000fca0007f9e0ff */
[----:B------:R-:W-:Y:S01]  /*3a40*/  @!P3 IMAD.X R39, R93, 0x1, R69, P4 ;  /* 0x000000015d27b824 */ /* 0x000fe200020e0645 */
[----:B------:R-:W-:Y:S01]  /*3a50*/  @!P3 IADD3 R36, P4, R20, R52, RZ ;  /* 0x000000341424b210 */ /* 0x000fe20007f9e0ff */
[----:B------:R-:W1:Y:S04]  /*3a60*/  @!P3 LDC.64 R46, c[0x0][0x3e0] ;  /* 0x0000f800ff2ebb82 */ /* 0x000e680000000a00 */
[----:B------:R-:W-:Y:S01]  /*3a70*/  @!P3 IMAD.X R37, R83, 0x1, R70, P4 ;  /* 0x000000015325b824 */ /* 0x000fe200020e0646 */
[----:B0-----:R-:W-:-:S04]  /*3a80*/  @!P3 LEA R44, P4, R38, R44, 0x1 ;  /* 0x0000002c262cb211 */ /* 0x001fc800078808ff */
[----:B------:R-:W-:Y:S02]  /*3a90*/  @!P3 LEA.HI.X R45, R38, R45, R39, 0x1, P4 ;  /* 0x0000002d262db211 */ /* 0x000fe400020f0c27 */
[----:B------:R-:W-:Y:S02]  /*3aa0*/  CS2R R38, SRZ ;  /* 0x0000000000267805 */ /* 0x000fe4000001ff00 */
[----:B-1----:R-:W-:-:S04]  /*3ab0*/  @!P3 LEA R46, P4, R36, R46, 0x1 ;  /* 0x0000002e242eb211 */ /* 0x002fc800078808ff */
[----:B------:R-:W-:Y:S02]  /*3ac0*/  @!P3 LEA.HI.X R47, R36, R47, R37, 0x1, P4 ;  /* 0x0000002f242fb211 */ /* 0x000fe400020f0c25 */
[----:B------:R-:W-:-:S03]  /*3ad0*/  CS2R R36, SRZ ;  /* 0x0000000000247805 */ /* 0x000fc6000001ff00 */
[----:B------:R0:W5:Y:S04]  /*3ae0*/  @!P3 LDG.E.128 R40, desc[UR56][R46.64] ;  /* 0x000000382e28b981 */ /* 0x000168000c1e1d00 */
[----:B------:R1:W5:Y:S01]  /*3af0*/  @!P3 LDG.E.128 R36, desc[UR56][R44.64] ;  /* 0x000000382c24b981 */ /* 0x000362000c1e1d00 */
[----:B------:R-:W-:-:S04]  /*3b00*/  ISETP.GE.AND P3, PT, R48, R87, PT ;  /* 0x000000573000720c */ /* 0x000fc80003f66270 */
[CC--:B------:R-:W-:Y:S01]  /*3b10*/  ISETP.GE.OR P3, PT, R16.reuse, R92.reuse, P3 ;  /* 0x0000005c1000720c */ /* 0x0c0fe20001f66670 */
[----:B------:R-:W-:Y:S01]  /*3b20*/  BSSY B1, `(.L_x_10818) ;  /* 0x000001b000017945 */ /* 0x000fe20003800000 */
[----:B0-----:R-:W-:Y:S02]  /*3b30*/  CS2R R46, SRZ ;  /* 0x00000000002e7805 */ /* 0x001fe4000001ff00 */
[----:B------:R-:W-:Y:S02]  /*3b40*/  CS2R R50, SRZ ;  /* 0x0000000000327805 */ /* 0x000fe4000001ff00 */
[----:B------:R-:W-:Y:S02]  /*3b50*/  CS2R R48, SRZ ;  /* 0x0000000000307805 */ /* 0x000fe4000001ff00 */
[----:B-1----:R-:W-:Y:S02]  /*3b60*/  CS2R R44, SRZ ;  /* 0x00000000002c7805 */ /* 0x002fe4000001ff00 */
[----:B------:R-:W-:-:S03]  /*3b70*/  ISETP.GE.AND P4, PT, R16, R92, PT ;  /* 0x0000005c1000720c */ /* 0x000fc60003f86270 */
[----:B------:R-:W-:Y:S10]  /*3b80*/  @P3 BRA `(.L_x_10819) ;  /* 0x0000000000503947 */ /* 0x000ff40003800000 */
[----:B------:R-:W0:Y:S01]  /*3b90*/  LDC.64 R44, c[0x0][0x3d8] ;  /* 0x0000f600ff2c7b82 */ /* 0x000e220000000a00 */
[----:B------:R-:W-:Y:S01]  /*3ba0*/  IMAD.MOV.U32 R55, RZ, RZ, R93 ;  /* 0x000000ffff377224 */ /* 0x000fe200078e005d */
[----:B------:R-:W-:Y:S01]  /*3bb0*/  ULDC.64 UR4, c[0x0][0x3c8] ;  /* 0x0000f20000047ab9 */ /* 0x000fe20000000a00 */
[----:B------:R-:W-:Y:S02]  /*3bc0*/  IMAD.MOV.U32 R53, RZ, RZ, R83 ;  /* 0x000000ffff357224 */ /* 0x000fe400078e0053 */
        /* <DEDUP_REMOVED lines=14> */
[----:B------:R-:W5:Y:S04]  /*3cb0*/  LDG.E.128 R44, desc[UR56][R44.64] ;  /* 0x000000382c2c7981 */ /* 0x000f68000c1e1d00 */
[----:B------:R-:W5:Y:S03]  /*3cc0*/  LDG.E.128 R48, desc[UR56][R48.64] ;  /* 0x0000003830307981 */ /* 0x000f66000c1e1d00 */
.L_x_10819:
[----:B------:R-:W-:Y:S05]  /*3cd0*/  BSYNC B1 ;  /* 0x0000000000017941 */ /* 0x000fea0003800000 */
.L_x_10818:
        /* <DEDUP_REMOVED lines=35> */
.L_x_10820:
[----:B------:R-:W-:Y:S01]  /*3f10*/  IMAD R83, R19, 0x8, R2 ;  /* 0x0000000813537824 */ /* 0x000fe200078e0202 */
[----:B------:R-:W-:Y:S01]  /*3f20*/  SHF.L.U32 R95, R23, 0x1f, RZ ;  /* 0x0000001f175f7819 */ /* 0x000fe200000006ff */
[----:B------:R-:W0:Y:S01]  /*3f30*/  LDC R98, c[0x0][0x2e4] ;  /* 0x0000b900ff627b82 */ /* 0x000e220000000800 */
[----:B------:R-:W-:Y:S02]  /*3f40*/  BSSY B1, `(.L_x_10821) ;  /* 0x0000004000017945 */ /* 0x000fe40003800000 */
[----:B------:R-:W1:Y:S01]  /*3f50*/  SYNCS.PHASECHK.TRANS64.TRYWAIT P5, [R83+URZ+0x30890], R95 ;  /* 0x0308905f530075a7 */ /* 0x000e6200080a017f */
[----:B0-----:R-:W-:Y:S01]  /*3f60*/  IMAD.IADD R100, R98, 0x1, -R75 ;  /* 0x0000000162647824 */ /* 0x001fe200078e0a4b */
[----:B-1----:R-:W-:Y:S06]  /*3f70*/  @!P5 BRA `(.L_x_10822) ;  /* 0x000001100048d947 */ /* 0x002fec0003800000 */
.L_x_11021:
[----:B------:R-:W-:Y:S05]  /*3f80*/  BSYNC B1 ;  /* 0x0000000000017941 */ /* 0x000fea0003800000 */
.L_x_10821:
[----:B------:R-:W-:Y:S01]  /*3f90*/  ISETP.GE.OR P5, PT, R18, R87, P1 ;  /* 0x000000571200720c */ /* 0x000fe20000fa6670 */
[----:B------:R-:W-:-:S12]  /*3fa0*/  BSSY B1, `(.L_x_10823) ;  /* 0x0000088000017945 */ /* 0x000fd80003800000 */
[----:B------:R-:W-:Y:S05]  /*3fb0*/  @P5 BRA `(.L_x_10824) ;  /* 0x0000000800185947 */ /* 0x000fea0003800000 */
[----:B------:R-:W1:Y:S01]  /*3fc0*/  S2R R53, SR_TID.X ;  /* 0x0000000000357919 */ /* 0x000e620000002100 */
[----:B------:R-:W-:Y:S01]  /*3fd0*/  SHF.R.S32.HI R52, RZ, 0x1f, R18 ;  /* 0x0000001fff347819 */ /* 0x000fe20000011412 */
[-C--:B------:R-:W-:Y:S01]  /*3fe0*/  IMAD.WIDE.U32 R92, R18, R90.reuse, R88 ;  /* 0x0000005a125c7225 */ /* 0x080fe200078e0058 */
[----:B------:R-:W-:Y:S03]  /*3ff0*/  BSSY B2, `(.L_x_10825) ;  /* 0x0000076000027945 */ /* 0x000fe60003800000 */
[----:B------:R-:W-:Y:S01]  /*4000*/  IMAD R52, R52, R90, RZ ;  /* 0x0000005a34347224 */ /* 0x000fe200078e02ff */
[----:B------:R-:W-:-:S03]  /*4010*/  IADD3 R97, P5, P6, R62, R92, R67 ;  /* 0x0000005c3e617210 */ /* 0x000fc60007ebe043 */
[----:B------:R-:W-:Y:S01]  /*4020*/  IMAD R99, R18, R91, R52 ;  /* 0x0000005b12637224 */ /* 0x000fe200078e0234 */
[----:B------:R-:W-:-:S03]  /*4030*/  SEL R52, R75, R100, !P0 ;  /* 0x000000644b347207 */ /* 0x000fc60004000000 */
[----:B------:R-:W-:-:S05]  /*4040*/  IMAD.IADD R99, R99, 0x1, R93 ;  /* 0x0000000163637824 */ /* 0x000fca00078e025d */
[----:B------:R-:W-:Y:S01]  /*4050*/  IADD3.X R102, R82, R99, R64, P5, P6 ;  /* 0x0000006352667210 */ /* 0x000fe20002fec440 */
[----:B-1----:R-:W-:Y:S01]  /*4060*/  VIADD R55, R53, 0xffffff80 ;  /* 0xffffff8035377836 */ /* 0x002fe20000000000 */
[----:B------:R-:W-:-:S04]  /*4070*/  SHF.R.S32.HI R53, RZ, 0x1f, R52 ;  /* 0x0000001fff357819 */ /* 0x000fc80000011434 */
[----:B------:R-:W-:Y:S02]  /*4080*/  LEA.HI R53, R53, R52, RZ, 0x4 ;  /* 0x0000003435357211 */ /* 0x000fe400078f20ff */
[----:B------:R-:W-:Y:S02]  /*4090*/  SHF.R.S32.HI R54, RZ, 0x1f, R55 ;  /* 0x0000001fff367819 */ /* 0x000fe40000011437 */
[----:B------:R-:W-:Y:S02]  /*40a0*/  LEA.HI.SX32 R53, R53, R68, 0x1c ;  /* 0x0000004435357211 */ /* 0x000fe400078fe2ff */
[----:B------:R-:W-:-:S03]  /*40b0*/  LEA.HI R54, R54, R55, RZ, 0x5 ;  /* 0x0000003736367211 */ /* 0x000fc600078f28ff */
[----:B------:R-:W-:Y:S01]  /*40c0*/  IMAD.SHL.U32 R101, R53, 0x8, RZ ;  /* 0x0000000835657824 */ /* 0x000fe200078e00ff */
[----:B------:R-:W-:-:S04]  /*40d0*/  SHF.R.S32.HI R54, RZ, 0x5, R54 ;  /* 0x00000005ff367819 */ /* 0x000fc80000011436 */
[----:B------:R-:W-:-:S04]  /*40e0*/  LOP3.LUT R53, R79, 0x38, R101, 0xf8, !PT ;  /* 0x000000384f357812 */ /* 0x000fc800078ef865 */
[----:B------:R-:W-:-:S05]  /*40f0*/  LOP3.LUT R53, R53, R76, RZ, 0x3c, !PT ;  /* 0x0000004c35357212 */ /* 0x000fca00078e3cff */
[----:B------:R-:W-:Y:S02]  /*4100*/  IMAD R52, R54, 0x200, R53 ;  /* 0x0000020036347824 */ /* 0x000fe400078e0235 */
        /* <DEDUP_REMOVED lines=11> */
[----:B------:R-:W-:Y:S01]  /*41c0*/  SHF.R.U64 R36, R36, 0x10, R37 ;  /* 0x0000001024247819 */ /* 0x000fe20000001225 */
[----:B------:R-:W-:Y:S01]  /*41d0*/  IMAD.U32 R118, R59, 0x10000, RZ ;  /* 0x000100003b767824 */ /* 0x000fe200078e00ff */
        /* <DEDUP_REMOVED lines=12> */
[----:B------:R-:W-:Y:S01]  /*42a0*/  FMUL.FTZ R124, R105, R41 ;  /* 0x00000029697c7220 */ /* 0x000fe20000410000 */
[----:B------:R-:W-:Y:S01]  /*42b0*/  LOP3.LUT R106, R57, 0xffff0000, RZ, 0xc0, !PT ;  /* 0xffff0000396a7812 */ /* 0x000fe200078ec0ff */
[----:B------:R-:W-:Y:S01]  /*42c0*/  FMUL.FTZ R121, R105, R119 ;  /* 0x0000007769797220 */ /* 0x000fe20000410000 */
[----:B------:R-:W-:Y:S01]  /*42d0*/  PRMT R39, R120, 0x5410, R39 ;  /* 0x0000541078277816 */ /* 0x000fe20000000027 */
[----:B------:R-:W-:Y:S01]  /*42e0*/  IMAD.U32 R57, R56, 0x10000, RZ ;  /* 0x0001000038397824 */ /* 0x000fe200078e00ff */
[----:B------:R-:W-:Y:S01]  /*42f0*/  LOP3.LUT R105, R122, 0xffff0000, RZ, 0xc0, !PT ;  /* 0xffff00007a697812 */ /* 0x000fe200078ec0ff */
[----:B------:R-:W-:Y:S01]  /*4300*/  FFMA.FTZ R41, R104, R41, -R121 ;  /* 0x0000002968297223 */ /* 0x000fe20000010879 */
[----:B------:R-:W-:Y:S01]  /*4310*/  PRMT R120, R108, 0x5432, R42 ;  /* 0x000054326c787816 */ /* 0x000fe2000000002a */
[----:B------:R-:W-:Y:S01]  /*4320*/  FFMA.FTZ R104, R104, R119, R124 ;  /* 0x0000007768687223 */ /* 0x000fe2000001007c */
[----:B------:R-:W-:Y:S01]  /*4330*/  LOP3.LUT R43, R53, 0xffff0000, RZ, 0xc0, !PT ;  /* 0xffff0000352b7812 */ /* 0x000fe200078ec0ff */
[----:B------:R-:W-:Y:S01]  /*4340*/  FMUL.FTZ R42, R106, R105 ;  /* 0x000000696a2a7220 */ /* 0x000fe20000410000 */
[----:B------:R-:W-:Y:S01]  /*4350*/  LOP3.LUT R37, R37, 0xffff0000, RZ, 0xc0, !PT ;  /* 0xffff000025257812 */ /* 0x000fe200078ec0ff */
[----:B------:R-:W-:Y:S01]  /*4360*/  IMAD.U32 R119, R120, 0x10000, RZ ;  /* 0x0001000078777824 */ /* 0x000fe200078e00ff */
[----:B------:R-:W-:Y:S01]  /*4370*/  PRMT R36, R110, 0x5432, R36 ;  /* 0x000054326e247816 */ /* 0x000fe20000000024 */
[----:B------:R-:W-:Y:S01]  /*4380*/  IMAD.U32 R121, R103, 0x10000, RZ ;  /* 0x0001000067797824 */ /* 0x000fe200078e00ff */
[----:B------:R-:W-:Y:S01]  /*4390*/  LOP3.LUT R59, R59, 0xffff0000, RZ, 0xc0, !PT ;  /* 0xffff00003b3b7812 */ /* 0x000fe200078ec0ff */
[-C--:B------:R-:W-:Y:S01]  /*43a0*/  FMUL.FTZ R122, R106, R37.reuse ;  /* 0x000000256a7a7220 */ /* 0x080fe20000410000 */
[----:B------:R-:W-:Y:S01]  /*43b0*/  FFMA.FTZ R42, R43, R37, -R42 ;  /* 0x000000252b2a7223 */ /* 0x000fe2000001082a */
[----:B------:R-:W-:Y:S01]  /*43c0*/  FMUL.FTZ R37, R118, R119 ;  /* 0x0000007776257220 */ /* 0x000fe20000410000 */
[----:B------:R-:W-:Y:S01]  /*43d0*/  LOP3.LUT R106, R120, 0xffff0000, RZ, 0xc0, !PT ;  /* 0xffff0000786a7812 */ /* 0x000fe200078ec0ff */
[-C--:B------:R-:W-:Y:S01]  /*43e0*/  FMUL.FTZ R120, R118, R121.reuse ;  /* 0x0000007976787220 */ /* 0x080fe20000410000 */
[----:B------:R-:W-:Y:S01]  /*43f0*/  LOP3.LUT R118, R103, 0xffff0000, RZ, 0xc0, !PT ;  /* 0xffff000067767812 */ /* 0x000fe200078ec0ff */
[C---:B------:R-:W-:Y:S01]  /*4400*/  FFMA.FTZ R37, R116.reuse, R121, -R37 ;  /* 0x0000007974257223 */ /* 0x040fe20000010825 */
[----:B------:R-:W-:Y:S01]  /*4410*/  FFMA.FTZ R43, R43, R105, R122 ;  /* 0x000000692b2b7223 */ /* 0x000fe2000001007a */
[----:B------:R-:W-:Y:S01]  /*4420*/  FFMA.FTZ R116, R116, R119, R120 ;  /* 0x0000007774747223 */ /* 0x000fe20000010078 */
[C---:B------:R-:W-:Y:S01]  /*4430*/  IMAD.U32 R120, R39.reuse, 0x10000, RZ ;  /* 0x0001000027787824 */ /* 0x040fe200078e00ff */
[----:B------:R-:W-:Y:S01]  /*4440*/  LOP3.LUT R56, R56, 0xffff0000, RZ, 0xc0, !PT ;  /* 0xffff000038387812 */ /* 0x000fe200078ec0ff */
[C---:B------:R-:W-:Y:S01]  /*4450*/  IMAD.U32 R122, R36.reuse, 0x10000, RZ ;  /* 0x00010000247a7824 */ /* 0x040fe200078e00ff */
[----:B------:R-:W-:Y:S01]  /*4460*/  LOP3.LUT R39, R39, 0xffff0000, RZ, 0xc0, !PT ;  /* 0xffff000027277812 */ /* 0x000fe200078ec0ff */
[C---:B------:R-:W-:Y:S01]  /*4470*/  FMUL.FTZ R124, R59.reuse, R106 ;  /* 0x0000006a3b7c7220 */ /* 0x040fe20000410000 */
[----:B------:R-:W-:Y:S01]  /*4480*/  FMUL.FTZ R128, R59, R118 ;  /* 0x000000763b807220 */ /* 0x000fe20000410000 */
[----:B------:R-:W-:Y:S01]  /*4490*/  LOP3.LUT R59, R36, 0xffff0000, RZ, 0xc0, !PT ;  /* 0xffff0000243b7812 */ /* 0x000fe200078ec0ff */
[----:B------:R-:W-:-:S02]  /*44a0*/  IMAD.U32 R53, R52, 0x10000, RZ ;  /* 0x0001000034357824 */ /* 0x000fc400078e00ff */
[C---:B------:R-:W-:Y:S01]  /*44b0*/  FMUL.FTZ R36, R57.reuse, R120 ;  /* 0x0000007839247220 */ /* 0x040fe20000410000 */
[----:B------:R-:W-:Y:S01]  /*44c0*/  LOP3.LUT R52, R52, 0xffff0000, RZ, 0xc0, !PT ;  /* 0xffff000034347812 */ /* 0x000fe200078ec0ff */
[-C--:B------:R-:W-:Y:S01]  /*44d0*/  FMUL.FTZ R57, R57, R122.reuse ;  /* 0x0000007a39397220 */ /* 0x080fe20000410000 */
[----:B------:R-:W-:Y:S01]  /*44e0*/  PRMT R40, R107, 0x5432, R40 ;  /* 0x000054326b287816 */ /* 0x000fe20000000028 */
[C---:B------:R-:W-:Y:S01]  /*44f0*/  FMUL.FTZ R103, R56.reuse, R39 ;  /* 0x0000002738677220 */ /* 0x040fe20000410000 */
[----:B------:R-:W-:Y:S01]  /*4500*/  FFMA.FTZ R36, R53, R122, -R36 ;  /* 0x0000007a35247223 */ /* 0x000fe20000010824 */
[----:B------:R-:W-:Y:S01]  /*4510*/  PRMT R38, R109, 0x5432, R38 ;  /* 0x000054326d267816 */ /* 0x000fe20000000026 */
[----:B------:R-:W-:Y:S01]  /*4520*/  FFMA.FTZ R53, R53, R120, R57 ;  /* 0x0000007835357223 */ /* 0x000fe20000010039 */
[----:B------:R-:W-:Y:S01]  /*4530*/  LOP3.LUT R55, R55, 0xffff0000, RZ, 0xc0, !PT ;  /* 0xffff000037377812 */ /* 0x000fe200078ec0ff */
[-C--:B------:R-:W-:Y:S01]  /*4540*/  FMUL.FTZ R105, R56, R59.reuse ;  /* 0x0000003b38697220 */ /* 0x080fe20000410000 */
[----:B------:R-:W-:Y:S01]  /*4550*/  LOP3.LUT R117, R54, 0xffff0000, RZ, 0xc0, !PT ;  /* 0xffff000036757812 */ /* 0x000fe200078ec0ff */
[----:B------:R-:W-:Y:S01]  /*4560*/  FFMA.FTZ R57, R52, R59, -R103 ;  /* 0x0000003b34397223 */ /* 0x000fe20000010867 */
[C---:B------:R-:W-:Y:S01]  /*4570*/  IMAD.U32 R54, R58.reuse, 0x10000, RZ ;  /* 0x000100003a367824 */ /* 0x040fe200078e00ff */
[----:B------:R-:W-:Y:S01]  /*4580*/  LOP3.LUT R58, R58, 0xffff0000, RZ, 0xc0, !PT ;  /* 0xffff00003a3a7812 */ /* 0x000fe200078ec0ff */
[C---:B------:R-:W-:Y:S01]  /*4590*/  IMAD.U32 R59, R40.reuse, 0x10000, RZ ;  /* 0x00010000283b7824 */ /* 0x040fe200078e00ff */
[----:B------:R-:W-:Y:S01]  /*45a0*/  LOP3.LUT R40, R40, 0xffff0000, RZ, 0xc0, !PT ;  /* 0xffff000028287812 */ /* 0x000fe200078ec0ff */
[----:B------:R-:W-:-:S02]  /*45b0*/  IMAD.U32 R56, R38, 0x10000, RZ ;  /* 0x0001000026387824 */ /* 0x000fc400078e00ff */
[C---:B------:R-:W-:Y:S01]  /*45c0*/  FFMA.FTZ R118, R55.reuse, R118, -R124 ;  /* 0x0000007637767223 */ /* 0x040fe2000001087c */
[----:B------:R-:W-:Y:S01]  /*45d0*/  LOP3.LUT R38, R38, 0xffff0000, RZ, 0xc0, !PT ;  /* 0xffff000026267812 */ /* 0x000fe200078ec0ff */
[----:B------:R-:W-:Y:S01]  /*45e0*/  FFMA.FTZ R55, R55, R106, R128 ;  /* 0x0000006a37377223 */ /* 0x000fe20000010080 */
[----:B------:R-:W-:Y:S01]  /*45f0*/  FMUL.FTZ R106, R54, R59 ;  /* 0x0000003b366a7220 */ /* 0x000fe20000410000 */
[----:B------:R-:W-:Y:S01]  /*4600*/  FMUL.FTZ R120, R58, R40 ;  /* 0x000000283a787220 */ /* 0x000fe20000410000 */
[----:B------:R-:W-:Y:S01]  /*4610*/  FFMA.FTZ R52, R52, R39, R105 ;  /* 0x0000002734347223 */ /* 0x000fe20000010069 */
[----:B------:R-:W-:Y:S01]  /*4620*/  FMUL.FTZ R103, R58, R38 ;  /* 0x000000263a677220 */ /* 0x000fe20000410000 */
[-C--:B------:R-:W-:Y:S01]  /*4630*/  FMUL.FTZ R54, R54, R56.reuse ;  /* 0x0000003836367220 */ /* 0x080fe20000410000 */
[----:B------:R-:W-:Y:S01]  /*4640*/  FFMA.FTZ R106, R115, R56, -R106 ;  /* 0x00000038736a7223 */ /* 0x000fe2000001086a */
        /* <DEDUP_REMOVED lines=16> */
.L_x_10826:
[----:B------:R-:W-:Y:S05]  /*4750*/  BSYNC B2 ;  /* 0x0000000000027941 */ /* 0x000fea0003800000 */
.L_x_10825:
[----:B------:R-:W-:Y:S02]  /*4760*/  ISETP.GE.AND P5, PT, R101, R98, PT ;  /* 0x000000626500720c */ /* 0x000fe40003fa6270 */
[----:B------:R-:W-:-:S11]  /*4770*/  P2R R37, PR, RZ, 0x1 ;  /* 0x00000001ff257803 */ /* 0x000fd60000000000 */
[--C-:B------:R-:W-:Y:S02]  /*4780*/  @!P5 SHF.R.S32.HI R36, RZ, 0x1f, R101.reuse ;  /* 0x0000001fff24d819 */ /* 0x100fe40000011465 */
[----:B------:R-:W-:-:S04]  /*4790*/  @!P5 IADD3 R92, P0, P6, R62, R92, R101 ;  /* 0x0000005c3e5cd210 */ /* 0x000fc80007e1e065 */
[----:B------:R-:W-:Y:S02]  /*47a0*/  @!P5 IADD3.X R99, R82, R99, R36, P0, P6 ;  /* 0x000000635263d210 */ /* 0x000fe400007ec424 */
[-C--:B------:R-:W-:Y:S02]  /*47b0*/  LEA R36, P6, R97, R84.reuse, 0x1 ;  /* 0x0000005461247211 */ /* 0x080fe400078c08ff */
[----:B------:R-:W-:Y:S02]  /*47c0*/  ISETP.NE.AND P0, PT, R37, RZ, PT ;  /* 0x000000ff2500720c */ /* 0x000fe40003f05270 */
[----:B------:R-:W-:Y:S02]  /*47d0*/  LEA.HI.X R37, R97, R85, R102, 0x1, P6 ;  /* 0x0000005561257211 */ /* 0x000fe400030f0c66 */
[----:B------:R-:W-:-:S03]  /*47e0*/  @!P5 LEA R38, P6, R92, R84, 0x1 ;  /* 0x000000545c26d211 */ /* 0x000fc600078c08ff */
[----:B-1----:R1:W-:Y:S01]  /*47f0*/  STG.E.128 desc[UR56][R36.64], R52 ;  /* 0x0000003424007986 */ /* 0x0023e2000c101d38 */
[----:B------:R-:W-:-:S05]  /*4800*/  @!P5 LEA.HI.X R39, R92, R85, R99, 0x1, P6 ;  /* 0x000000555c27d211 */ /* 0x000fca00030f0c63 */
[----:B--2---:R1:W-:Y:S04]  /*4810*/  @!P5 STG.E.128 desc[UR56][R38.64], R56 ;  /* 0x000000382600d986 */ /* 0x0043e8000c101d38 */
.L_x_10824:
[----:B------:R-:W-:Y:S05]  /*4820*/  BSYNC B1 ;  /* 0x0000000000017941 */ /* 0x000fea0003800000 */
.L_x_10823:
[----:B-1----:R-:W-:Y:S02]  /*4830*/  VIADD R37, R18, 0x60 ;  /* 0x0000006012257836 */ /* 0x002fe40000000000 */
[-C--:B------:R-:W-:Y:S02]  /*4840*/  IMAD R36, R77, R90.reuse, RZ ;  /* 0x0000005a4d247224 */ /* 0x080fe400078e02ff */
[C---:B------:R-:W-:Y:S01]  /*4850*/  IMAD.WIDE.U32 R88, R37.reuse, R90, R88 ;  /* 0x0000005a25587225 */ /* 0x040fe200078e0058 */
[----:B------:R-:W-:-:S03]  /*4860*/  ISETP.GE.OR P5, PT, R37, R87, P1 ;  /* 0x000000572500720c */ /* 0x000fc60000fa6670 */
[----:B------:R-:W-:-:S10]  /*4870*/  IMAD R55, R37, R91, R36 ;  /* 0x0000005b25377224 */ /* 0x000fd400078e0224 */
[----:B------:R-:W-:Y:S05]  /*4880*/  @P5 BRA `(.L_x_10811) ;  /* 0x0000000800605947 */ /* 0x000fea0003800000 */
[----:B------:R-:W2:Y:S01]  /*4890*/  LDL R38, [R1+0x38] ;  /* 0x0000380001267983 */ /* 0x000ea20000100800 */
[----:B------:R-:W-:Y:S01]  /*48a0*/  IMAD.IADD R55, R89, 0x1, R55 ;  /* 0x0000000159377824 */ /* 0x000fe200078e0237 */
[----:B------:R-:W-:Y:S01]  /*48b0*/  IADD3 R36, P5, P6, R62, R88, R67 ;  /* 0x000000583e247210 */ /* 0x000fe20007ebe043 */
[----:B------:R-:W-:Y:S01]  /*48c0*/  BSSY B1, `(.L_x_10827) ;  /* 0x0000070000017945 */ /* 0x000fe20003800000 */
[----:B------:R-:W-:Y:S02]  /*48d0*/  SEL R100, R75, R100, !P0 ;  /* 0x000000644b647207 */ /* 0x000fe40004000000 */
[----:B------:R-:W-:Y:S02]  /*48e0*/  IADD3.X R37, R82, R55, R64, P5, P6 ;  /* 0x0000003752257210 */ /* 0x000fe40002fec440 */
[----:B------:R-:W-:Y:S02]  /*48f0*/  LEA R52, P5, R36, R84, 0x1 ;  /* 0x0000005424347211 */ /* 0x000fe400078a08ff */
[----:B------:R-:W-:-:S02]  /*4900*/  SHF.R.U32.HI R39, RZ, 0x3, R157 ;  /* 0x00000003ff277819 */ /* 0x000fc4000001169d */
[----:B------:R-:W-:Y:S02]  /*4910*/  LEA.HI.X R53, R36, R85, R37, 0x1, P5 ;  /* 0x0000005524357211 */ /* 0x000fe400028f0c25 */
[----:B------:R-:W-:-:S04]  /*4920*/  SHF.R.S32.HI R37, RZ, 0x1f, R100 ;  /* 0x0000001fff257819 */ /* 0x000fc80000011464 */
[----:B------:R-:W-:-:S04]  /*4930*/  LEA.HI R37, R37, R100, RZ, 0x4 ;  /* 0x0000006425257211 */ /* 0x000fc800078f20ff */
[----:B------:R-:W-:-:S05]  /*4940*/  LEA.HI.SX32 R37, R37, R68, 0x1c ;  /* 0x0000004425257211 */ /* 0x000fca00078fe2ff */
[----:B------:R-:W-:Y:S02]  /*4950*/  IMAD.SHL.U32 R57, R37, 0x8, RZ ;  /* 0x0000000825397824 */ /* 0x000fe400078e00ff */
[----:B------:R-:W-:-:S03]  /*4960*/  IMAD R37, R19, 0x3000, R3 ;  /* 0x0000300013257824 */ /* 0x000fc600078e0203 */
[----:B------:R-:W-:Y:S01]  /*4970*/  LOP3.LUT R36, R157, 0x38, R57, 0xf8, !PT ;  /* 0x000000389d247812 */ /* 0x000fe200078ef839 */
[----:B------:R-:W-:-:S03]  /*4980*/  IMAD R37, R37, 0x2, R2 ;  /* 0x0000000225257824 */ /* 0x000fc600078e0202 */
[----:B------:R-:W-:-:S05]  /*4990*/  LOP3.LUT R36, R36, R39, RZ, 0x3c, !PT ;  /* 0x0000002724247212 */ /* 0x000fca00078e3cff */
[----:B--2---:R-:W-:-:S04]  /*49a0*/  IMAD.IADD R36, R38, 0x1, R36 ;  /* 0x0000000126247824 */ /* 0x004fc800078e0224 */
[----:B------:R-:W-:-:S04]  /*49b0*/  IMAD R39, R19, 0x3000, R36 ;  /* 0x0000300013277824 */ /* 0x000fc800078e0224 */
[----:B------:R-:W-:Y:S02]  /*49c0*/  IMAD R40, R39, 0x2, R2 ;  /* 0x0000000227287824 */ /* 0x000fe400078e0202 */
        /* <DEDUP_REMOVED lines=10> */
[----:B------:R-:W-:-:S02]  /*4a70*/  SHF.R.U32.HI R91, RZ, 0x10, R47 ;  /* 0x00000010ff5b7819 */ /* 0x000fc4000001162f */
[----:B------:R-:W-:Y:S02]  /*4a80*/  SHF.R.U64 R58, R48, 0x10, R49 ;  /* 0x00000010303a7819 */ /* 0x000fe40000001231 */
[----:B------:R-:W-:Y:S01]  /*4a90*/  SHF.R.U64 R56, R50, 0x10, R51 ;  /* 0x0000001032387819 */ /* 0x000fe20000001233 */
[C---:B------:R-:W-:Y:S01]  /*4aa0*/  IMAD.U32 R51, R43.reuse, 0x10000, RZ ;  /* 0x000100002b337824 */ /* 0x040fe200078e00ff */
[----:B------:R-:W-:Y:S01]  /*4ab0*/  LOP3.LUT R49, R43, 0xffff0000, RZ, 0xc0, !PT ;  /* 0xffff00002b317812 */ /* 0x000fe200078ec0ff */
[----:B------:R-:W-:Y:S01]  /*4ac0*/  IMAD.U32 R43, R110, 0x10000, RZ ;  /* 0x000100006e2b7824 */ /* 0x000fe200078e00ff */
[----:B------:R-:W-:Y:S01]  /*4ad0*/  PRMT R112, R112, 0x5410, R93 ;  /* 0x0000541070707816 */ /* 0x000fe2000000005d */
[----:B-1----:R-:W-:Y:S01]  /*4ae0*/  IMAD.U32 R50, R39, 0x10000, RZ ;  /* 0x0001000027327824 */ /* 0x002fe200078e00ff */
[----:B------:R-:W-:Y:S01]  /*4af0*/  PRMT R108, R108, 0x5410, R91 ;  /* 0x000054106c6c7816 */ /* 0x000fe2000000005b */
[----:B------:R-:W-:Y:S01]  /*4b00*/  FMUL.FTZ R91, R54, R59 ;  /* 0x0000003b365b7220 */ /* 0x000fe20000410000 */
[----:B------:R-:W-:Y:S01]  /*4b10*/  SHF.R.U64 R90, R46, 0x10, R47 ;  /* 0x000000102e5a7819 */ /* 0x000fe2000000122f */
[----:B------:R-:W-:Y:S01]  /*4b20*/  IMAD.U32 R46, R37, 0x10000, RZ ;  /* 0x00010000252e7824 */ /* 0x000fe200078e00ff */
[----:B------:R-:W-:Y:S01]  /*4b30*/  PRMT R111, R111, 0x5410, R56 ;  /* 0x000054106f6f7816 */ /* 0x000fe20000000038 */
[-C--:B------:R-:W-:Y:S01]  /*4b40*/  FMUL.FTZ R93, R54, R43.reuse ;  /* 0x0000002b365d7220 */ /* 0x080fe20000410000 */
[----:B------:R-:W-:Y:S01]  /*4b50*/  IMAD.U32 R56, R112, 0x10000, RZ ;  /* 0x0001000070387824 */ /* 0x000fe200078e00ff */
[----:B------:R-:W-:Y:S01]  /*4b60*/  SHF.R.U64 R92, R44, 0x10, R45 ;  /* 0x000000102c5c7819 */ /* 0x000fe2000000122d */
[----:B------:R-:W-:Y:S01]  /*4b70*/  IMAD.U32 R54, R108, 0x10000, RZ ;  /* 0x000100006c367824 */ /* 0x000fe200078e00ff */
[----:B------:R-:W-:Y:S01]  /*4b80*/  LOP3.LUT R48, R41, 0xffff0000, RZ, 0xc0, !PT ;  /* 0xffff000029307812 */ /* 0x000fe200078ec0ff */
[----:B------:R-:W-:Y:S01]  /*4b90*/  FFMA.FTZ R43, R46, R43, -R91 ;  /* 0x0000002b2e2b7223 */ /* 0x000fe2000001085b */
[----:B------:R-:W-:Y:S01]  /*4ba0*/  LOP3.LUT R114, R114, 0xffff0000, RZ, 0xc0, !PT ;  /* 0xffff000072727812 */ /* 0x000fe200078ec0ff */
[----:B------:R-:W-:Y:S01]  /*4bb0*/  FFMA.FTZ R46, R46, R59, R93 ;  /* 0x0000003b2e2e7223 */ /* 0x000fe2000001005d */
[----:B------:R-:W-:Y:S01]  /*4bc0*/  PRMT R113, R113, 0x5410, R58 ;  /* 0x0000541071717816 */ /* 0x000fe2000000003a */
        /* <DEDUP_REMOVED lines=8> */
[----:B------:R-:W-:Y:S01]  /*4c50*/  IMAD.U32 R41, R40, 0x10000, RZ ;  /* 0x0001000028297824 */ /* 0x000fe200078e00ff */
[----:B------:R-:W-:Y:S01]  /*4c60*/  LOP3.LUT R108, R108, 0xffff0000, RZ, 0xc0, !PT ;  /* 0xffff00006c6c7812 */ /* 0x000fe200078ec0ff */
[----:B------:R-:W-:Y:S01]  /*4c70*/  FFMA.FTZ R91, R50, R56, R91 ;  /* 0x00000038325b7223 */ /* 0x000fe2000001005b */
[----:B------:R-:W-:Y:S01]  /*4c80*/  PRMT R107, R107, 0x5410, R90 ;  /* 0x000054106b6b7816 */ /* 0x000fe2000000005a */
[----:B------:R-:W-:-:S02]  /*4c90*/  IMAD.U32 R54, R113, 0x10000, RZ ;  /* 0x0001000071367824 */ /* 0x000fc400078e00ff */
[-C--:B------:R-:W-:Y:S01]  /*4ca0*/  FMUL.FTZ R90, R48, R110.reuse ;  /* 0x0000006e305a7220 */ /* 0x080fe20000410000 */
[----:B------:R-:W-:Y:S02]  /*4cb0*/  IMAD.U32 R50, R109, 0x10000, RZ ;  /* 0x000100006d327824 */ /* 0x000fe400078e00ff */
[----:B------:R-:W-:Y:S01]  /*4cc0*/  FFMA.FTZ R48, R47, R110, -R58 ;  /* 0x0000006e2f307223 */ /* 0x000fe2000001083a */
[C---:B------:R-:W-:Y:S01]  /*4cd0*/  FMUL.FTZ R56, R49.reuse, R112 ;  /* 0x0000007031387220 */ /* 0x040fe20000410000 */
[----:B------:R-:W-:Y:S01]  /*4ce0*/  FMUL.FTZ R58, R49, R108 ;  /* 0x0000006c313a7220 */ /* 0x000fe20000410000 */
[----:B------:R-:W-:Y:S01]  /*4cf0*/  IMAD.U32 R44, R36, 0x10000, RZ ;  /* 0x00010000242c7824 */ /* 0x000fe200078e00ff */
[----:B------:R-:W-:Y:S01]  /*4d00*/  LOP3.LUT R45, R39, 0xffff0000, RZ, 0xc0, !PT ;  /* 0xffff0000272d7812 */ /* 0x000fe200078ec0ff */
[C---:B------:R-:W-:Y:S01]  /*4d10*/  FMUL.FTZ R49, R41.reuse, R54 ;  /* 0x0000003629317220 */ /* 0x040fe20000410000 */
[----:B------:R-:W-:Y:S01]  /*4d20*/  LOP3.LUT R40, R40, 0xffff0000, RZ, 0xc0, !PT ;  /* 0xffff000028287812 */ /* 0x000fe200078ec0ff */
[-C--:B------:R-:W-:Y:S01]  /*4d30*/  FMUL.FTZ R41, R41, R50.reuse ;  /* 0x0000003229297220 */ /* 0x080fe20000410000 */
[----:B------:R-:W-:Y:S01]  /*4d40*/  LOP3.LUT R113, R113, 0xffff0000, RZ, 0xc0, !PT ;  /* 0xffff000071717812 */ /* 0x000fe200078ec0ff */
[----:B------:R-:W-:Y:S01]  /*4d50*/  FFMA.FTZ R49, R44, R50, -R49 ;  /* 0x000000322c317223 */ /* 0x000fe20000010831 */
[----:B------:R-:W-:Y:S01]  /*4d60*/  LOP3.LUT R109, R109, 0xffff0000, RZ, 0xc0, !PT ;  /* 0xffff00006d6d7812 */ /* 0x000fe200078ec0ff */
[C---:B------:R-:W-:Y:S01]  /*4d70*/  IMAD.U32 R37, R38.reuse, 0x10000, RZ ;  /* 0x0001000026257824 */ /* 0x040fe200078e00ff */
[----:B------:R-:W-:Y:S01]  /*4d80*/  LOP3.LUT R39, R38, 0xffff0000, RZ, 0xc0, !PT ;  /* 0xffff000026277812 */ /* 0x000fe200078ec0ff */
[C---:B------:R-:W-:Y:S01]  /*4d90*/  FFMA.FTZ R56, R45.reuse, R108, -R56 ;  /* 0x0000006c2d387223 */ /* 0x040fe20000010838 */
[----:B------:R-:W-:Y:S01]  /*4da0*/  FFMA.FTZ R58, R45, R112, R58 ;  /* 0x000000702d3a7223 */ /* 0x000fe2000001003a */
[----:B------:R-:W-:Y:S01]  /*4db0*/  FFMA.FTZ R44, R44, R54, R41 ;  /* 0x000000362c2c7223 */ /* 0x000fe20000010029 */
[----:B------:R-:W-:Y:S01]  /*4dc0*/  LOP3.LUT R36, R36, 0xffff0000, RZ, 0xc0, !PT ;  /* 0xffff000024247812 */ /* 0x000fe200078ec0ff */
        /* <DEDUP_REMOVED lines=31> */
.L_x_10828:
[----:B------:R-:W-:Y:S05]  /*4fc0*/  BSYNC B1 ;  /* 0x0000000000017941 */ /* 0x000fea0003800000 */
.L_x_10827:
[----:B-1----:R3:W-:Y:S01]  /*4fd0*/  STG.E.128 desc[UR56][R52.64], R36 ;  /* 0x0000002434007986 */ /* 0x0027e2000c101d38 */
[----:B------:R-:W-:-:S13]  /*4fe0*/  ISETP.GE.AND P4, PT, R57, R98, PT ;  /* 0x000000623900720c */ /* 0x000fda0003f86270 */
[----:B------:R-:W-:Y:S05]  /*4ff0*/  @P4 BRA `(.L_x_10811) ;  /* 0x0000000000844947 */ /* 0x000fea0003800000 */
[--C-:B---3--:R-:W-:Y:S02]  /*5000*/  SHF.R.S32.HI R36, RZ, 0x1f, R57.reuse ;  /* 0x0000001fff247819 */ /* 0x108fe40000011439 */
[----:B------:R-:W-:-:S04]  /*5010*/  IADD3 R57, P4, P5, R62, R88, R57 ;  /* 0x000000583e397210 */ /* 0x000fc80007d9e039 */
[----:B------:R-:W-:Y:S02]  /*5020*/  IADD3.X R36, R82, R55, R36, P4, P5 ;  /* 0x0000003752247210 */ /* 0x000fe400027ea424 */
[----:B------:R-:W-:-:S04]  /*5030*/  LEA R84, P4, R57, R84, 0x1 ;  /* 0x0000005439547211 */ /* 0x000fc800078808ff */
[----:B------:R-:W-:-:S05]  /*5040*/  LEA.HI.X R85, R57, R85, R36, 0x1, P4 ;  /* 0x0000005539557211 */ /* 0x000fca00020f0c24 */
[----:B--2---:R4:W-:Y:S01]  /*5050*/  STG.E.128 desc[UR56][R84.64], R40 ;  /* 0x0000002854007986 */ /* 0x0049e2000c101d38 */
[----:B------:R-:W-:Y:S05]  /*5060*/  BRA `(.L_x_10811) ;  /* 0x0000000000687947 */ /* 0x000fea0003800000 */
.L_x_10794:
[----:B------:R-:W-:-:S13]  /*5070*/  ISETP.NE.AND P3, PT, R152, 0x3, PT ;  /* 0x000000039800780c */ /* 0x000fda0003f65270 */
[----:B------:R-:W-:Y:S05]  /*5080*/  @!P3 BRA `(.L_x_10829) ;  /* 0x000000000004b947 */ /* 0x000fea0003800000 */
[----:B------:R-:W-:Y:S01]  /*5090*/  BPT.TRAP 0x1 ;  /* 0x000000040000795c */ /* 0x000fe20000300000 */
.L_x_10829:
[----:B------:R-:W-:Y:S01]  /*50a0*/  IMAD R83, R19, 0x8, R2 ;  /* 0x0000000813537824 */ /* 0x000fe200078e0202 */
[----:B------:R-:W-:Y:S01]  /*50b0*/  SHF.L.U32 R95, R23, 0x1f, RZ ;  /* 0x0000001f175f7819 */ /* 0x000fe200000006ff */
[----:B------:R-:W-:Y:S01]  /*50c0*/  IMAD R87, R27, -0xc0, R29 ;  /* 0xffffff401b577824 */ /* 0x000fe200078e021d */
[----:B------:R-:W-:Y:S02]  /*50d0*/  BSSY B1, `(.L_x_10830) ;  /* 0x0000004000017945 */ /* 0x000fe40003800000 */
[----:B------:R-:W1:Y:S02]  /*50e0*/  SYNCS.PHASECHK.TRANS64.TRYWAIT P4, [R83+URZ+0x30890], R95 ;  /* 0x0308905f530075a7 */ /* 0x000e64000808017f */
[----:B------:R-:W-:Y:S01]  /*50f0*/  VIMNMX R87, R87, 0xc0, PT ;  /* 0x000000c057577848 */ /* 0x000fe20003fe0100 */
[----:B-1----:R-:W-:Y:S06]  /*5100*/  @!P4 BRA `(.L_x_10831) ;  /* 0x000000fc00f8c947 */ /* 0x002fec0003800000 */
.L_x_11022:
[----:B------:R-:W-:Y:S05]  /*5110*/  BSYNC B1 ;  /* 0x0000000000017941 */ /* 0x000fea0003800000 */
.L_x_10830:
[----:B------:R-:W-:Y:S01]  /*5120*/  ISETP.GE.AND P4, PT, R18, R87, PT ;  /* 0x000000571200720c */ /* 0x000fe20003f86270 */
[----:B------:R-:W-:-:S12]  /*5130*/  BSSY B1, `(.L_x_10832) ;  /* 0x0000006000017945 */ /* 0x000fd80003800000 */
[----:B------:R-:W-:Y:S05]  /*5140*/  @P4 BRA `(.L_x_10833) ;  /* 0x0000000000104947 */ /* 0x000fea0003800000 */
[----:B------:R-:W2:Y:S04]  /*5150*/  @!P1 LDS.128 R36, [R94+0x12000] ;  /* 0x012000005e249984 */ /* 0x000ea80000000c00 */
[----:B------:R-:W3:Y:S04]  /*5160*/  @!P2 LDS.128 R40, [R86+0x12000] ;  /* 0x012000005628a984 */ /* 0x000ee80000000c00 */
[----:B--2---:R2:W-:Y:S04]  /*5170*/  @!P1 STG.E.128 desc[UR56][R46.64], R36 ;  /* 0x000000242e009986 */ /* 0x0045e8000c101d38 */
[----:B---3--:R2:W-:Y:S02]  /*5180*/  @!P2 STG.E.128 desc[UR56][R46.64+0x40], R40 ;  /* 0x000040282e00a986 */ /* 0x0085e4000c101d38 */
.L_x_10833:
[----:B------:R-:W-:Y:S05]  /*5190*/  BSYNC B1 ;  /* 0x0000000000017941 */ /* 0x000fea0003800000 */
.L_x_10832:
[----:B--2---:R-:W-:-:S04]  /*51a0*/  IADD3 R36, R18, 0x60, RZ ;  /* 0x0000006012247810 */ /* 0x004fc80007ffe0ff */
[----:B------:R-:W-:-:S13]  /*51b0*/  ISETP.GE.AND P4, PT, R36, R87, PT ;  /* 0x000000572400720c */ /* 0x000fda0003f86270 */
[----:B------:R-:W-:Y:S05]  /*51c0*/  @P4 BRA `(.L_x_10811) ;  /* 0x0000000000104947 */ /* 0x000fea0003800000 */
[----:B------:R-:W2:Y:S04]  /*51d0*/  @!P1 LDS.128 R36, [R94+0x15000] ;  /* 0x015000005e249984 */ /* 0x000ea80000000c00 */
[----:B------:R-:W3:Y:S04]  /*51e0*/  @!P2 LDS.128 R40, [R86+0x15000] ;  /* 0x015000005628a984 */ /* 0x000ee80000000c00 */
[----:B--2---:R2:W-:Y:S04]  /*51f0*/  @!P1 STG.E.128 desc[UR56][R44.64], R36 ;  /* 0x000000242c009986 */ /* 0x0045e8000c101d38 */
[----:B---3--:R2:W-:Y:S02]  /*5200*/  @!P2 STG.E.128 desc[UR56][R44.64+0x40], R40 ;  /* 0x000040282c00a986 */ /* 0x0085e4000c101d38 */
.L_x_10811:
[----:B------:R-:W-:Y:S05]  /*5210*/  BSYNC B0 ;  /* 0x0000000000007941 */ /* 0x000fea0003800000 */
.L_x_10793:
[----:B-123--:R-:W1:Y:S01]  /*5220*/  S2R R36, SR_TID.X ;  /* 0x0000000000247919 */ /* 0x00ee620000002100 */
        /* <DEDUP_REMOVED lines=16> */
.L_x_10835:
[----:B------:R-:W-:Y:S05]  /*5330*/  BSYNC B0 ;  /* 0x0000000000007941 */ /* 0x000fea0003800000 */
.L_x_10834:
[----:B------:R-:W2:Y:S01]  /*5340*/  SYNCS.PHASECHK.TRANS64.TRYWAIT P3, [R83+URZ+0x308b0], R95 ;  /* 0x0308b05f530075a7 */ /* 0x000ea2000806017f */
[----:B------:R-:W-:Y:S01]  /*5350*/  ULDC UR58, c[0x0][0x2e4] ;  /* 0x0000b900003a7ab9 */ /* 0x000fe20000000800 */
[----:B------:R-:W-:Y:S01]  /*5360*/  ULDC.64 UR38, c[0x0][0x318] ;  /* 0x0000c60000267ab9 */ /* 0x000fe20000000a00 */
[----:B------:R-:W-:Y:S01]  /*5370*/  ULDC.64 UR36, c[0x0][0x308] ;  /* 0x0000c20000247ab9 */ /* 0x000fe20000000a00 */
[----:B------:R-:W-:Y:S01]  /*5380*/  BSSY B0, `(.L_x_10836) ;  /* 0x0000003000007945 */ /* 0x000fe20003800000 */
[----:B----4-:R-:W-:-:S03]  /*5390*/  IMAD.WIDE R40, R27, 0xc0, R4 ;  /* 0x000000c01b287825 */ /* 0x010fc600078e0204 */
[----:B--2---:R-:W-:Y:S05]  /*53a0*/  @!P3 BRA `(.L_x_10837) ;  /* 0x000000fc0064b947 */ /* 0x004fea0003800000 */
.L_x_11023:
[----:B------:R-:W-:Y:S05]  /*53b0*/  BSYNC B0 ;  /* 0x0000000000007941 */ /* 0x000fea0003800000 */
.L_x_10836:
[----:B------:R-:W-:Y:S01]  /*53c0*/  ISETP.GE.AND P3, PT, R18, R87, PT ;  /* 0x000000571200720c */ /* 0x000fe20003f66270 */
[----:B------:R-:W-:-:S12]  /*53d0*/  BSSY B0, `(.L_x_10838) ;  /* 0x0000010000007945 */ /* 0x000fd80003800000 */
        /* <DEDUP_REMOVED lines=10> */
[----:B------:R-:W1:Y:S04]  /*5480*/  @!P3 LDS.128 R36, [R94] ;  /* 0x000000005e24b984 */ /* 0x000e680000000c00 */
[----:B-1----:R-:W-:Y:S01]  /*5490*/  @!P3 STG.E.128 desc[UR56][R42.64], R36 ;  /* 0x000000242a00b986 */ /* 0x002fe2000c101d38 */
[----:B------:R-:W-:-:S13]  /*54a0*/  ISETP.GE.AND P3, PT, R78, UR58, PT ;  /* 0x0000003a4e007c0c */ /* 0x000fda000bf66270 */
[----:B------:R-:W1:Y:S04]  /*54b0*/  @!P3 LDS.128 R36, [R86] ;  /* 0x000000005624b984 */ /* 0x000e680000000c00 */
[----:B-1----:R3:W-:Y:S02]  /*54c0*/  @!P3 STG.E.128 desc[UR56][R42.64+0x40], R36 ;  /* 0x000040242a00b986 */ /* 0x0027e4000c101d38 */
.L_x_10839:
[----:B------:R-:W-:Y:S05]  /*54d0*/  BSYNC B0 ;  /* 0x0000000000007941 */ /* 0x000fea0003800000 */
.L_x_10838:
[----:B-1-3--:R-:W-:Y:S01]  /*54e0*/  VIADD R36, R18, 0x60 ;  /* 0x0000006012247836 */ /* 0x00afe20000000000 */
[----:B------:R-:W-:Y:S04]  /*54f0*/  BSSY B0, `(.L_x_10840) ;  /* 0x0000013000007945 */ /* 0x000fe80003800000 */
[----:B------:R-:W-:-:S13]  /*5500*/  ISETP.GE.AND P3, PT, R36, R87, PT ;  /* 0x000000572400720c */ /* 0x000fda0003f66270 */
[----:B------:R-:W-:Y:S05]  /*5510*/  @P3 BRA `(.L_x_10841) ;  /* 0x0000000000403947 */ /* 0x000fea0003800000 */
[----:B------:R-:W-:Y:S01]  /*5520*/  IADD3 R39, P3, R40, 0x60, RZ ;  /* 0x0000006028277810 */ /* 0x000fe20007f7e0ff */
        /* <DEDUP_REMOVED lines=15> */
.L_x_10841:
[----:B------:R-:W-:Y:S05]  /*5620*/  BSYNC B0 ;  /* 0x0000000000007941 */ /* 0x000fea0003800000 */
.L_x_10840:
[----:B-1----:R-:W3:Y:S01]  /*5630*/  LDL R36, [R1] ;  /* 0x0000000001247983 */ /* 0x002ee20000100800 */
[----:B------:R-:W-:Y:S02]  /*5640*/  VIADD R19, R19, 0x1 ;  /* 0x0000000113137836 */ /* 0x000fe40000000000 */
[----:B0-2---:R-:W-:Y:S01]  /*5650*/  @!P4 VIADD R83, R83, 0x308c0 ;  /* 0x000308c05353c836 */ /* 0x005fe20000000000 */
        /* <DEDUP_REMOVED lines=11> */
[----:B---3--:R-:W-:Y:S02]  /*5710*/  LOP3.LUT P5, RZ, R36, 0x2, RZ, 0xc0, !PT ;  /* 0x0000000224ff7812 */ /* 0x008fe400078ac0ff */
        /* <DEDUP_REMOVED lines=8> */
.L_x_10788:
[----:B------:R-:W-:Y:S02]  /*57a0*/  ISETP.GE.AND P2, PT, R126, 0x1, PT ;  /* 0x000000017e00780c */ /* 0x000fe40003f46270 */
[----:B------:R-:W-:Y:S02]  /*57b0*/  CS2R R28, SRZ ;  /* 0x00000000001c7805 */ /* 0x000fe4000001ff00 */
[----:B------:R-:W-:Y:S01]  /*57c0*/  PLOP3.LUT P1, PT, PT, PT, PT, 0x80, 0x0 ;  /* 0x000000000000781c */ /* 0x000fe20003f2f070 */
        /* <DEDUP_REMOVED lines=19> */
[----:B------:R-:W0:Y:S01]  /*5900*/  FENCE.VIEW.ASYNC.G ;  /* 0x00000000000073c6 */ /* 0x000e220000000100 */
[----:B------:R-:W-:Y:S05]  /*5910*/  WARPSYNC.ALL ;  /* 0x0000000000007948 */ /* 0x000fea0003800000 */
[----:B0-----:R-:W-:Y:S06]  /*5920*/  BAR.ARV 0xc, 0x1a0 ;  /* 0x0306800000007b1d */ /* 0x001fec0000002000 */
.L_x_10843:
        /* <DEDUP_REMOVED lines=12> */
.L_x_11026:
[----:B------:R-:W1:Y:S01]  /*59f0*/  LDL R4, [R1+0x30] ;  /* 0x0000300001047983 */ /* 0x000e620000100800 */
[----:B------:R-:W-:Y:S01]  /*5a00*/  VIADD R3, R2, 0x1e800 ;  /* 0x0001e80002037836 */ /* 0x000fe20000000000 */
[----:B------:R-:W-:Y:S04]  /*5a10*/  BSSY B6, `(.L_x_10846) ;  /* 0x0000016000067945 */ /* 0x000fe80003800000 */
[----:B------:R-:W-:Y:S01]  /*5a20*/  LOP3.LUT P0, RZ, R3, 0x3ff, RZ, 0xc0, !PT ;  /* 0x000003ff03ff7812 */ /* 0x000fe2000780c0ff */
[----:B-1----:R-:W-:-:S05]  /*5a30*/  IMAD.HI R0, R4, 0x55555556, RZ ;  /* 0x5555555604007827 */ /* 0x002fca00078e02ff */
[----:B------:R-:W-:-:S05]  /*5a40*/  LEA.HI R35, R0, R0, RZ, 0x1 ;  /* 0x0000000000237211 */ /* 0x000fca00078f08ff */
[----:B------:R-:W-:Y:S02]  /*5a50*/  IMAD R35, R35, -0x3, R4 ;  /* 0xfffffffd23237824 */ /* 0x000fe400078e0204 */
        /* <DEDUP_REMOVED lines=17> */
.L_x_10847:
[----:B------:R-:W-:Y:S05]  /*5b70*/  BSYNC B6 ;  /* 0x0000000000067941 */ /* 0x000fea0003800000 */
.L_x_10846:
        /* <DEDUP_REMOVED lines=13> */
.L_x_10851:
[----:B--2---:R2:W3:Y:S02]  /*5c50*/  SYNCS.PHASECHK.TRANS64.TRYWAIT P0, [R2+URZ+0x30800], R3 ;  /* 0x03080003020075a7 */ /* 0x0044e4000800017f */
[----:B---3--:R-:W-:Y:S05]  /*5c60*/  @!P0 NANOSLEEP.SYNCS 0x989680 ;  /* 0x009896800000895d */ /* 0x008fea0003900000 */
[----:B------:R-:W3:Y:S02]  /*5c70*/  @!P0 SYNCS.PHASECHK.TRANS64 P0, [R2+URZ+0x30800], R3 ;  /* 0x03080003020085a7 */ /* 0x000ee4000800007f */
[----:B---3--:R-:W-:Y:S05]  /*5c80*/  @!P0 BRA `(.L_x_10851) ;  /* 0xfffffffc00f08947 */ /* 0x008fea000383ffff */
.L_x_10850:
[----:B------:R-:W-:Y:S05]  /*5c90*/  BSYNC B0 ;  /* 0x0000000000007941 */ /* 0x000fea0003800000 */
.L_x_10849:
[----:B------:R-:W-:Y:S05]  /*5ca0*/  BRA `(.L_x_10852) ;  /* 0x0000002000f07947 */ /* 0x000fea0003800000 */
.L_x_10848:
[----:B------:R-:W1:Y:S01]  /*5cb0*/  S2R R3, SR_TID.X ;  /* 0x0000000000037919 */ /* 0x000e620000002100 */
[----:B-----5:R-:W-:Y:S01]  /*5cc0*/  SHF.R.S32.HI R0, RZ, 0x1f, R24 ;  /* 0x0000001fff007819 */ /* 0x020fe20000011418 */
[----:B------:R-:W-:Y:S01]  /*5cd0*/  VIADD R4, R2, 0xc400 ;  /* 0x0000c40002047836 */ /* 0x000fe20000000000 */
[----:B------:R-:W-:Y:S01]  /*5ce0*/  ULDC.64 UR4, c[0x0][0x3d8] ;  /* 0x0000f60000047ab9 */ /* 0x000fe20000000a00 */
[----:B------:R-:W-:Y:S01]  /*5cf0*/  ULDC.64 UR6, c[0x0][0x3e8] ;  /* 0x0000fa0000067ab9 */ /* 0x000fe20000000a00 */
[----:B0-----:R-:W-:Y:S01]  /*5d00*/  SHF.R.S32.HI R14, RZ, 0x1f, R16 ;  /* 0x0000001fff0e7819 */ /* 0x001fe20000011410 */
[----:B------:R-:W-:Y:S01]  /*5d10*/  IMAD R7, R0, UR6, RZ ;  /* 0x0000000600077c24 */ /* 0x000fe2000f8e02ff */
[----:B------:R-:W-:Y:S01]  /*5d20*/  LOP3.LUT P0, RZ, R4, 0x3ff, RZ, 0xc0, !PT ;  /* 0x000003ff04ff7812 */ /* 0x000fe2000780c0ff */
[----:B------:R-:W-:Y:S02]  /*5d30*/  BSSY B6, `(.L_x_10853) ;  /* 0x0000036000067945 */ /* 0x000fe40003800000 */
[----:B------:R-:W-:-:S02]  /*5d40*/  IMAD R31, R24, UR7, R7 ;  /* 0x00000007181f7c24 */ /* 0x000fc4000f8e0207 */
[----:B-1----:R-:W-:Y:S02]  /*5d50*/  VIADD R5, R3, 0xffffff80 ;  /* 0xffffff8003057836 */ /* 0x002fe40000000000 */
[----:B------:R-:W-:-:S03]  /*5d60*/  IMAD R3, R0, UR4, RZ ;  /* 0x0000000400037c24 */ /* 0x000fc6000f8e02ff */
[----:B------:R-:W-:Y:S01]  /*5d70*/  SHF.R.S32.HI R6, RZ, 0x1f, R5 ;  /* 0x0000001fff067819 */ /* 0x000fe20000011405 */
[----:B------:R-:W-:-:S03]  /*5d80*/  IMAD R3, R24, UR5, R3 ;  /* 0x0000000518037c24 */ /* 0x000fc6000f8e0203 */
[----:B------:R-:W-:-:S04]  /*5d90*/  LEA.HI R6, R6, R5, RZ, 0x2 ;  /* 0x0000000506067211 */ /* 0x000fc800078f10ff */
[----:B------:R-:W-:-:S05]  /*5da0*/  LOP3.LUT R6, R6, 0xfffffffc, RZ, 0xc0, !PT ;  /* 0xfffffffc06067812 */ /* 0x000fca00078ec0ff */
[----:B------:R-:W-:Y:S02]  /*5db0*/  IMAD.IADD R6, R5, 0x1, -R6 ;  /* 0x0000000105067824 */ /* 0x000fe400078e0a06 */
[----:B------:R-:W-:Y:S01]  /*5dc0*/  IMAD.WIDE.U32 R4, R24, UR4, RZ ;  /* 0x0000000418047c25 */ /* 0x000fe2000f8e00ff */
[----:B------:R-:W-:-:S03]  /*5dd0*/  ULDC.64 UR4, c[0x0][0x3c8] ;  /* 0x0000f20000047ab9 */ /* 0x000fc60000000a00 */
[----:B------:R-:W-:Y:S01]  /*5de0*/  IMAD.SHL.U32 R26, R6, 0x4, RZ ;  /* 0x00000004061a7824 */ /* 0x000fe200078e00ff */
[----:B------:R-:W-:Y:S01]  /*5df0*/  LEA R28, P2, R4, UR4, 0x1 ;  /* 0x00000004041c7c11 */ /* 0x000fe2000f8408ff */
[----:B------:R-:W-:Y:S01]  /*5e00*/  IMAD.IADD R3, R3, 0x1, R5 ;  /* 0x0000000103037824 */ /* 0x000fe200078e0205 */
[-C--:B------:R-:W-:Y:S01]  /*5e10*/  IADD3 R5, P5, R16, R4.reuse, RZ ;  /* 0x0000000410057210 */ /* 0x080fe20007fbe0ff */
[----:B------:R-:W-:Y:S01]  /*5e20*/  IMAD.WIDE.U32 R6, R24, UR6, RZ ;  /* 0x0000000618067c25 */ /* 0x000fe2000f8e00ff */
[----:B------:R-:W-:Y:S01]  /*5e30*/  IADD3 R9, P1, R26, R4, RZ ;  /* 0x000000041a097210 */ /* 0x000fe20007f3e0ff */
[----:B------:R-:W-:Y:S01]  /*5e40*/  ULDC.64 UR6, c[0x0][0x3e0] ;  /* 0x0000f80000067ab9 */ /* 0x000fe20000000a00 */
[----:B------:R-:W-:Y:S01]  /*5e50*/  LEA.HI.X R29, R4, UR5, R3, 0x1, P2 ;  /* 0x00000005041d7c11 */ /* 0x000fe200090f0c03 */
[----:B------:R-:W-:Y:S01]  /*5e60*/  IMAD.IADD R31, R31, 0x1, R7 ;  /* 0x000000011f1f7824 */ /* 0x000fe200078e0207 */
[----:B------:R-:W-:Y:S01]  /*5e70*/  SHF.R.S32.HI R12, RZ, 0x1f, R26 ;  /* 0x0000001fff0c7819 */ /* 0x000fe2000001141a */
[----:B------:R-:W-:Y:S01]  /*5e80*/  IMAD.X R4, R14, 0x1, R3, P5 ;  /* 0x000000010e047824 */ /* 0x000fe200028e0603 */
[----:B------:R-:W-:-:S02]  /*5e90*/  IADD3 R8, P4, R26, R6, RZ ;  /* 0x000000061a087210 */ /* 0x000fc40007f9e0ff */
[----:B------:R-:W-:Y:S01]  /*5ea0*/  IADD3 R0, P2, R16, R6, RZ ;  /* 0x0000000610007210 */ /* 0x000fe20007f5e0ff */
[----:B------:R-:W-:Y:S01]  /*5eb0*/  IMAD.X R10, R12, 0x1, R3, P1 ;  /* 0x000000010c0a7824 */ /* 0x000fe200008e0603 */
[----:B------:R-:W-:Y:S01]  /*5ec0*/  LEA R30, P3, R6, UR6, 0x1 ;  /* 0x00000006061e7c11 */ /* 0x000fe2000f8608ff */
[--C-:B------:R-:W-:Y:S01]  /*5ed0*/  IMAD.X R7, R12, 0x1, R31.reuse, P4 ;  /* 0x000000010c077824 */ /* 0x100fe200020e061f */
[----:B------:R-:W-:Y:S01]  /*5ee0*/  LEA R38, P1, R9, UR4, 0x1 ;  /* 0x0000000409267c11 */ /* 0x000fe2000f8208ff */
[----:B------:R-:W-:Y:S01]  /*5ef0*/  IMAD.X R3, R14, 0x1, R31, P2 ;  /* 0x000000010e037824 */ /* 0x000fe200010e061f */
[----:B------:R-:W-:Y:S02]  /*5f00*/  LEA R36, P5, R8, UR6, 0x1 ;  /* 0x0000000608247c11 */ /* 0x000fe4000f8a08ff */
[----:B------:R-:W-:Y:S02]  /*5f10*/  LEA R42, P4, R5, UR4, 0x1 ;  /* 0x00000004052a7c11 */ /* 0x000fe4000f8808ff */
[----:B------:R-:W-:-:S02]  /*5f20*/  LEA R40, P2, R0, UR6, 0x1 ;  /* 0x0000000600287c11 */ /* 0x000fc4000f8408ff */
[----:B------:R-:W-:Y:S02]  /*5f30*/  LEA.HI.X R39, R9, UR5, R10, 0x1, P1 ;  /* 0x0000000509277c11 */ /* 0x000fe400088f0c0a */
[----:B------:R-:W-:Y:S02]  /*5f40*/  LEA.HI.X R37, R8, UR7, R7, 0x1, P5 ;  /* 0x0000000708257c11 */ /* 0x000fe4000a8f0c07 */
        /* <DEDUP_REMOVED lines=20> */
.L_x_10854:
[----:B------:R-:W-:Y:S05]  /*6090*/  BSYNC B6 ;  /* 0x0000000000067941 */ /* 0x000fea0003800000 */
.L_x_10853:
[----:B------:R-:W-:Y:S01]  /*60a0*/  ULDC.U8 UR4, c[0x0][0x3f0] ;  /* 0x0000fc0000047ab9 */ /* 0x000fe20000000000 */
[----:B------:R-:W-:Y:S01]  /*60b0*/  BSSY B0, `(.L_x_10855) ;  /* 0x00001f3000007945 */ /* 0x000fe20003800000 */
[----:B------:R-:W-:-:S13]  /*60c0*/  ISETP.NE.AND P0, PT, RZ, UR4, PT ;  /* 0x00000004ff007c0c */ /* 0x000fda000bf05270 */
[----:B------:R-:W-:Y:S05]  /*60d0*/  @!P0 BRA `(.L_x_10856) ;  /* 0x0000001000008947 */ /* 0x000fea0003800000 */
[----:B------:R-:W2:Y:S01]  /*60e0*/  LDL R34, [R1+0x28] ;  /* 0x0000280001227983 */ /* 0x000ea20000100800 */
[----:B------:R-:W-:Y:S01]  /*60f0*/  IMAD R21, R33, -0xc0, R25 ;  /* 0xffffff4021157824 */ /* 0x000fe200078e0219 */
[----:B------:R-:W-:Y:S01]  /*6100*/  BSSY B1, `(.L_x_10857) ;  /* 0x0000019000017945 */ /* 0x000fe20003800000 */
[----:B------:R-:W-:Y:S02]  /*6110*/  CS2R R6, SRZ ;  /* 0x0000000000067805 */ /* 0x000fe4000001ff00 */
[----:B------:R-:W-:Y:S02]  /*6120*/  CS2R R4, SRZ ;  /* 0x0000000000047805 */ /* 0x000fe4000001ff00 */
[----:B------:R-:W-:Y:S02]  /*6130*/  CS2R R8, SRZ ;  /* 0x0000000000087805 */ /* 0x000fe4000001ff00 */
[----:B------:R-:W-:Y:S02]  /*6140*/  VIMNMX R21, R21, 0xc0, PT ;  /* 0x000000c015157848 */ /* 0x000fe40003fe0100 */
[----:B------:R-:W-:-:S02]  /*6150*/  CS2R R24, SRZ ;  /* 0x0000000000187805 */ /* 0x000fc4000001ff00 */
[----:B------:R-:W-:Y:S01]  /*6160*/  ISETP.GE.AND P0, PT, R18, R21, PT ;  /* 0x000000151200720c */ /* 0x000fe20003f06270 */
[----:B--2---:R-:W-:-:S05]  /*6170*/  IMAD.SHL.U32 R0, R34, 0x40, RZ ;  /* 0x0000004022007824 */ /* 0x004fca00078e00ff */
[----:B------:R-:W-:-:S04]  /*6180*/  LOP3.LUT R3, R0, 0x1c0, RZ, 0xc0, !PT ;  /* 0x000001c000037812 */ /* 0x000fc800078ec0ff */
[----:B------:R-:W-:Y:S02]  /*6190*/  LOP3.LUT R0, R3, 0x18, R16, 0xf8, !PT ;  /* 0x0000001803007812 */ /* 0x000fe400078ef810 */
[----:B------:R-:W-:-:S04]  /*61a0*/  SHF.R.U32.HI R3, RZ, 0x3, R3 ;  /* 0x00000003ff037819 */ /* 0x000fc80000011603 */
[----:B------:R-:W-:Y:S01]  /*61b0*/  LOP3.LUT R3, R0, R3, RZ, 0x3c, !PT ;  /* 0x0000000300037212 */ /* 0x000fe200078e3cff */
[----:B------:R-:W-:Y:S06]  /*61c0*/  @P0 BRA `(.L_x_10858) ;  /* 0x0000000000300947 */ /* 0x000fec0003800000 */
[C---:B------:R-:W-:Y:S01]  /*61d0*/  VIADD R0, R26.reuse, 0x10 ;  /* 0x000000101a007836 */ /* 0x040fe20000000000 */
[----:B------:R-:W-:Y:S01]  /*61e0*/  ULDC UR4, c[0x0][0x3d4] ;  /* 0x0000f50000047ab9 */ /* 0x000fe20000000800 */
[----:B------:R-:W-:Y:S02]  /*61f0*/  CS2R R8, SRZ ;  /* 0x0000000000087805 */ /* 0x000fe4000001ff00 */
[----:B------:R-:W-:Y:S02]  /*6200*/  ISETP.GE.AND P1, PT, R26, UR4, PT ;  /* 0x000000041a007c0c */ /* 0x000fe4000bf26270 */
[----:B------:R-:W-:Y:S02]  /*6210*/  CS2R R24, SRZ ;  /* 0x0000000000187805 */ /* 0x000fe4000001ff00 */
[----:B------:R-:W-:Y:S02]  /*6220*/  ISETP.GE.AND P2, PT, R0, UR4, PT ;  /* 0x0000000400007c0c */ /* 0x000fe4000bf46270 */
[----:B------:R-:W-:-:S02]  /*6230*/  CS2R R6, SRZ ;  /* 0x0000000000067805 */ /* 0x000fc4000001ff00 */
[----:B------:R-:W-:-:S05]  /*6240*/  CS2R R4, SRZ ;  /* 0x0000000000047805 */ /* 0x000fca000001ff00 */
[----:B------:R0:W5:Y:S04]  /*6250*/  @!P1 LDG.E.64 R8, desc[UR56][R38.64] ;  /* 0x0000003826089981 */ /* 0x000168000c1e1b00 */
[----:B------:R0:W5:Y:S04]  /*6260*/  @!P2 LDG.E.64 R24, desc[UR56][R38.64+0x20] ;  /* 0x000020382618a981 */ /* 0x000168000c1e1b00 */
[----:B------:R0:W5:Y:S04]  /*6270*/  @!P1 LDG.E.64 R6, desc[UR56][R36.64] ;  /* 0x0000003824069981 */ /* 0x000168000c1e1b00 */
[----:B------:R0:W5:Y:S02]  /*6280*/  @!P2 LDG.E.64 R4, desc[UR56][R36.64+0x20] ;  /* 0x000020382404a981 */ /* 0x000164000c1e1b00 */
.L_x_10858:
[----:B------:R-:W-:Y:S05]  /*6290*/  BSYNC B1 ;  /* 0x0000000000017941 */ /* 0x000fea0003800000 */
.L_x_10857:
[----:B------:R-:W2:Y:S01]  /*62a0*/  LDL R10, [R1+0x50] ;  /* 0x00005000010a7983 */ /* 0x000ea20000100800 */
[----:B------:R-:W-:Y:S01]  /*62b0*/  UMOV UR4, 0xffffffff ;  /* 0xffffffff00047882 */ /* 0x000fe20000000000 */
[----:B-----5:R-:W-:Y:S01]  /*62c0*/  IMAD.MOV.U32 R20, RZ, RZ, R8 ;  /* 0x000000ffff147224 */ /* 0x020fe200078e0008 */
[--C-:B------:R-:W-:Y:S01]  /*62d0*/  SHF.R.U64 R32, R8, 0x10, R9.reuse ;  /* 0x0000001008207819 */ /* 0x100fe20000001209 */
[--C-:B------:R-:W-:Y:S01]  /*62e0*/  IMAD.MOV.U32 R27, RZ, RZ, R9.reuse ;  /* 0x000000ffff1b7224 */ /* 0x100fe200078e0009 */
[----:B------:R-:W-:Y:S02]  /*62f0*/  SHF.R.U32.HI R33, RZ, 0x10, R9 ;  /* 0x00000010ff217819 */ /* 0x000fe40000011609 */
[----:B--2---:R-:W-:Y:S01]  /*6300*/  LEA.HI R0, R10, R10, RZ, 0x1 ;  /* 0x0000000a0a007211 */ /* 0x004fe200078f08ff */
[----:B------:R-:W-:Y:S06]  /*6310*/  BRA.DIV UR4, `(.L_x_10859) ;  /* 0x000000ee04dc7947 */ /* 0x000fec000b800000 */
.L_x_11029:
[----:B------:R-:W-:Y:S01]  /*6320*/  UMOV UR4, 0xffffffff ;  /* 0xffffffff00047882 */ /* 0x000fe20000000000 */
[----:B------:R-:W-:Y:S02]  /*6330*/  LOP3.LUT R0, R0, 0xfffffffe, RZ, 0xc0, !PT ;  /* 0xfffffffe00007812 */ /* 0x000fe400078ec0ff */
[----:B------:R-:W-:Y:S05]  /*6340*/  BRA.DIV UR4, `(.L_x_10860) ;  /* 0x000000ee04f87947 */ /* 0x000fea000b800000 */
.L_x_11032:
[----:B------:R-:W-:Y:S01]  /*6350*/  UMOV UR4, 0xffffffff ;  /* 0xffffffff00047882 */ /* 0x000fe20000000000 */
[----:B------:R-:W-:Y:S02]  /*6360*/  IMAD.IADD R0, R10, 0x1, -R0 ;  /* 0x000000010a007824 */ /* 0x000fe400078e0a00 */
[----:B------:R-:W-:Y:S05]  /*6370*/  BRA.DIV UR4, `(.L_x_10861) ;  /* 0x000000f204147947 */ /* 0x000fea000b800000 */
.L_x_11035:
[----:B------:R-:W-:Y:S01]  /*6380*/  UMOV UR4, 0xffffffff ;  /* 0xffffffff00047882 */ /* 0x000fe20000000000 */
[----:B------:R-:W-:Y:S02]  /*6390*/  SHF.L.U32 R9, R0, 0x1f, RZ ;  /* 0x0000001f00097819 */ /* 0x000fe400000006ff */
[----:B------:R-:W-:Y:S05]  /*63a0*/  BRA.DIV UR4, `(.L_x_10862) ;  /* 0x000000f204307947 */ /* 0x000fea000b800000 */
.L_x_11038:
[----:B------:R-:W1:Y:S01]  /*63b0*/  S2R R0, SR_TID.X ;  /* 0x0000000000007919 */ /* 0x000e620000002100 */
[----:B------:R-:W2:Y:S01]  /*63c0*/  SYNCS.PHASECHK.TRANS64.TRYWAIT P1, [R2+URZ+0x30800], R9 ;  /* 0x03080009020075a7 */ /* 0x000ea2000802017f */
[----:B------:R-:W-:Y:S01]  /*63d0*/  LOP3.LUT P2, RZ, R34, 0x4, RZ, 0xc0, !PT ;  /* 0x0000000422ff7812 */ /* 0x000fe2000784c0ff */
[----:B------:R-:W-:Y:S01]  /*63e0*/  IMAD.MOV.U32 R15, RZ, RZ, R25 ;  /* 0x000000ffff0f7224 */ /* 0x000fe200078e0019 */
[----:B------:R-:W-:Y:S01]  /*63f0*/  SHF.R.U64 R28, R6, 0x10, R7 ;  /* 0x00000010061c7819 */ /* 0x000fe20000001207 */
[----:B0-----:R-:W-:Y:S01]  /*6400*/  IMAD.MOV.U32 R36, RZ, RZ, R6 ;  /* 0x000000ffff247224 */ /* 0x001fe200078e0006 */
[----:B------:R-:W-:Y:S01]  /*6410*/  SHF.R.U64 R29, R4, 0x10, R5 ;  /* 0x00000010041d7819 */ /* 0x000fe20000001205 */
[--C-:B------:R-:W-:Y:S01]  /*6420*/  IMAD.MOV.U32 R12, RZ, RZ, R7.reuse ;  /* 0x000000ffff0c7224 */ /* 0x100fe200078e0007 */
[----:B------:R-:W-:Y:S01]  /*6430*/  SHF.R.U32.HI R7, RZ, 0x10, R7 ;  /* 0x00000010ff077819 */ /* 0x000fe20000011607 */
[----:B------:R-:W-:Y:S01]  /*6440*/  IMAD.MOV.U32 R10, RZ, RZ, R4 ;  /* 0x000000ffff0a7224 */ /* 0x000fe200078e0004 */
[----:B------:R-:W-:Y:S01]  /*6450*/  BSSY B1, `(.L_x_10863) ;  /* 0x0000018000017945 */ /* 0x000fe20003800000 */
[--C-:B------:R-:W-:Y:S01]  /*6460*/  IMAD.MOV.U32 R11, RZ, RZ, R5.reuse ;  /* 0x000000ffff0b7224 */ /* 0x100fe200078e0005 */
[----:B------:R-:W-:-:S02]  /*6470*/  SHF.R.U32.HI R5, RZ, 0x10, R5 ;  /* 0x00000010ff057819 */ /* 0x000fc40000011605 */
[----:B------:R-:W-:Y:S02]  /*6480*/  PRMT R14, R20, 0x5410, R32 ;  /* 0x00005410140e7816 */ /* 0x000fe40000000020 */
[----:B------:R-:W-:Y:S02]  /*6490*/  PRMT R13, R27, 0x5410, R33 ;  /* 0x000054101b0d7816 */ /* 0x000fe40000000021 */
[----:B------:R-:W-:Y:S02]  /*64a0*/  PRMT R36, R36, 0x5410, R28 ;  /* 0x0000541024247816 */ /* 0x000fe4000000001c */
[----:B------:R-:W-:Y:S02]  /*64b0*/  PRMT R12, R12, 0x5410, R7 ;  /* 0x000054100c0c7816 */ /* 0x000fe40000000007 */
[----:B------:R-:W-:Y:S02]  /*64c0*/  PRMT R10, R10, 0x5410, R29 ;  /* 0x000054100a0a7816 */ /* 0x000fe4000000001d */
[----:B------:R-:W-:Y:S01]  /*64d0*/  PRMT R11, R11, 0x5410, R5 ;  /* 0x000054100b0b7816 */ /* 0x000fe20000000005 */
[----:B-1----:R-:W-:-:S05]  /*64e0*/  VIADD R8, R0, 0xffffff80 ;  /* 0xffffff8000087836 */ /* 0x002fca0000000000 */
[----:B------:R-:W-:-:S04]  /*64f0*/  SHF.R.S32.HI R0, RZ, 0x1f, R8 ;  /* 0x0000001fff007819 */ /* 0x000fc80000011408 */
[----:B------:R-:W-:Y:S01]  /*6500*/  LEA.HI R0, R0, R8, RZ, 0x5 ;  /* 0x0000000800007211 */ /* 0x000fe200078f28ff */
[----:B------:R-:W-:Y:S01]  /*6510*/  IMAD.MOV.U32 R8, RZ, RZ, R24 ;  /* 0x000000ffff087224 */ /* 0x000fe200078e0018 */
[--C-:B------:R-:W-:Y:S02]  /*6520*/  SHF.R.U64 R24, R24, 0x10, R25.reuse ;  /* 0x0000001018187819 */ /* 0x100fe40000001219 */
[----:B------:R-:W-:Y:S02]  /*6530*/  SHF.R.S32.HI R0, RZ, 0x5, R0 ;  /* 0x00000005ff007819 */ /* 0x000fe40000011400 */
[----:B------:R-:W-:Y:S02]  /*6540*/  SHF.R.U32.HI R25, RZ, 0x10, R25 ;  /* 0x00000010ff197819 */ /* 0x000fe40000011619 */
[----:B------:R-:W-:Y:S01]  /*6550*/  PRMT R8, R8, 0x5410, R24 ;  /* 0x0000541008087816 */ /* 0x000fe20000000018 */
[----:B------:R-:W-:Y:S01]  /*6560*/  IMAD R3, R0, 0x200, R3 ;  /* 0x0000020000037824 */ /* 0x000fe200078e0203 */
[----:B------:R-:W-:-:S03]  /*6570*/  PRMT R4, R15, 0x5410, R25 ;  /* 0x000054100f047816 */ /* 0x000fc60000000019 */
[----:B------:R-:W-:-:S04]  /*6580*/  IMAD R3, R3, 0x2, R2 ;  /* 0x0000000203037824 */ /* 0x000fc800078e0202 */
[C---:B------:R-:W-:Y:S02]  /*6590*/  VIADD R6, R3.reuse, 0xc400 ;  /* 0x0000c40003067836 */ /* 0x040fe40000000000 */
[----:B------:R-:W-:Y:S02]  /*65a0*/  VIADD R0, R3, 0xc440 ;  /* 0x0000c44003007836 */ /* 0x000fe40000000000 */
[----:B------:R-:W-:Y:S01]  /*65b0*/  @P2 VIADD R0, R6, 0xffffffc0 ;  /* 0xffffffc006002836 */ /* 0x000fe20000000000 */
[----:B--2---:R-:W-:Y:S06]  /*65c0*/  @!P1 BRA `(.L_x_10864) ;  /* 0x000000ec00d09947 */ /* 0x004fec0003800000 */
.L_x_11039:
[----:B------:R-:W-:Y:S05]  /*65d0*/  BSYNC B1 ;  /* 0x0000000000017941 */ /* 0x000fea0003800000 */
.L_x_10863:
[----:B------:R-:W-:Y:S01]  /*65e0*/  BSSY B1, `(.L_x_10865) ;  /* 0x0000057000017945 */ /* 0x000fe20003800000 */
[----:B0-----:R-:W-:-:S03]  /*65f0*/  IMAD.MOV.U32 R9, RZ, RZ, R4 ;  /* 0x000000ffff097224 */ /* 0x001fc600078e0004 */
[----:B------:R-:W-:Y:S05]  /*6600*/  @P0 BRA `(.L_x_10866) ;  /* 0x0000000400500947 */ /* 0x000fea0003800000 */
[----:B------:R-:W0:Y:S01]  /*6610*/  LDC R5, c[0x0][0x3d4] ;  /* 0x0000f500ff057b82 */ /* 0x000e220000000800 */
[C---:B------:R-:W-:Y:S01]  /*6620*/  VIADD R4, R26.reuse, 0x10 ;  /* 0x000000101a047836 */ /* 0x040fe20000000000 */
[----:B------:R-:W-:Y:S01]  /*6630*/  BSSY B2, `(.L_x_10867) ;  /* 0x000002a000027945 */ /* 0x000fe20003800000 */
[----:B0-----:R-:W-:-:S03]  /*6640*/  ISETP.GE.AND P0, PT, R26, R5, PT ;  /* 0x000000051a00720c */ /* 0x001fc60003f06270 */
[----:B------:R-:W-:-:S10]  /*6650*/  ISETP.GE.AND P1, PT, R4, R5, PT ;  /* 0x000000050400720c */ /* 0x000fd40003f26270 */
[----:B------:R-:W-:Y:S05]  /*6660*/  @P0 BRA `(.L_x_10868) ;  /* 0x0000000000980947 */ /* 0x000fea0003800000 */
[----:B------:R-:W0:Y:S01]  /*6670*/  LDS.128 R4, [R3+0xc400] ;  /* 0x00c4000003047984 */ /* 0x000e220000000c00 */
        /* <DEDUP_REMOVED lines=37> */
.L_x_10868:
[----:B------:R-:W-:Y:S05]  /*68d0*/  BSYNC B2 ;  /* 0x0000000000027941 */ /* 0x000fea0003800000 */
.L_x_10867:
[----:B------:R-:W-:Y:S05]  /*68e0*/  @P1 BRA `(.L_x_10866) ;  /* 0x0000000000981947 */ /* 0x000fea0003800000 */
        /* <DEDUP_REMOVED lines=38> */
.L_x_10866:
[----:B------:R-:W-:Y:S05]  /*6b50*/  BSYNC B1 ;  /* 0x0000000000017941 */ /* 0x000fea0003800000 */
.L_x_10865:
[----:B01----:R-:W-:-:S05]  /*6b60*/  VIADD R4, R18, 0x60 ;  /* 0x0000006012047836 */ /* 0x003fca0000000000 */
[----:B------:R-:W-:-:S13]  /*6b70*/  ISETP.GE.AND P0, PT, R4, R21, PT ;  /* 0x000000150400720c */ /* 0x000fda0003f06270 */
        /* <DEDUP_REMOVED lines=27> */
[-C--:B------:R-:W-:Y:S01]  /*6d30*/  FFMA.FTZ R5, R28, R20.reuse, -R25 ;  /* 0x000000141c057223 */ /* 0x080fe20000010819 */
[C---:B------:R-:W-:Y:S01]  /*6d40*/  LOP3.LUT R29, R13.reuse, 0xffff0000, RZ, 0xc0, !PT ;  /* 0xffff00000d1d7812 */ /* 0x040fe200078ec0ff */
[----:B------:R-:W-:Y:S02]  /*6d50*/  IMAD.U32 R28, R12, 0x10000, RZ ;  /* 0x000100000c1c7824 */ /* 0x000fe400078e00ff */
[----:B------:R-:W-:Y:S01]  /*6d60*/  FFMA.FTZ R20, R36, R20, R27 ;  /* 0x0000001424147223 */ /* 0x000fe2000001001b */
[----:B------:R-:W-:Y:S02]  /*6d70*/  IMAD.U32 R26, R13, 0x10000, RZ ;  /* 0x000100000d1a7824 */ /* 0x000fe400078e00ff */
        /* <DEDUP_REMOVED lines=13> */
.L_x_10871:
[----:B------:R-:W-:Y:S05]  /*6e50*/  BSYNC B1 ;  /* 0x0000000000017941 */ /* 0x000fea0003800000 */
.L_x_10870:
        /* <DEDUP_REMOVED lines=40> */
.L_x_10856:
[----:B------:R-:W0:Y:S01]  /*70e0*/  LDC R3, c[0x0][0x3d4] ;  /* 0x0000f500ff037b82 */ /* 0x000e220000000800 */
[----:B------:R-:W-:Y:S01]  /*70f0*/  IMAD R25, R33, -0xc0, R25 ;  /* 0xffffff4021197824 */ /* 0x000fe200078e0219 */
[----:B------:R-:W2:Y:S01]  /*7100*/  LDL R8, [R1+0x50] ;  /* 0x0000500001087983 */ /* 0x000ea20000100800 */
[----:B------:R-:W-:Y:S02]  /*7110*/  CS2R R4, SRZ ;  /* 0x0000000000047805 */ /* 0x000fe4000001ff00 */
[----:B------:R-:W-:Y:S02]  /*7120*/  CS2R R6, SRZ ;  /* 0x0000000000067805 */ /* 0x000fe4000001ff00 */
[----:B------:R-:W-:Y:S02]  /*7130*/  CS2R R26, SRZ ;  /* 0x00000000001a7805 */ /* 0x000fe4000001ff00 */
[----:B------:R-:W-:Y:S02]  /*7140*/  VIMNMX R21, R25, 0xc0, PT ;  /* 0x000000c019157848 */ /* 0x000fe40003fe0100 */
[----:B------:R-:W-:-:S02]  /*7150*/  CS2R R24, SRZ ;  /* 0x0000000000187805 */ /* 0x000fc4000001ff00 */
[----:B0-----:R-:W-:-:S04]  /*7160*/  ISETP.GE.AND P0, PT, R16, R3, PT ;  /* 0x000000031000720c */ /* 0x001fc80003f06270 */
[----:B------:R-:W-:-:S13]  /*7170*/  ISETP.GE.OR P1, PT, R18, R21, P0 ;  /* 0x000000151200720c */ /* 0x000fda0000726670 */
[----:B------:R0:W5:Y:S04]  /*7180*/  @!P1 LDG.E.128 R4, desc[UR56][R42.64] ;  /* 0x000000382a049981 */ /* 0x000168000c1e1d00 */
[----:B------:R0:W5:Y:S01]  /*7190*/  @!P1 LDG.E.128 R24, desc[UR56][R40.64] ;  /* 0x0000003828189981 */ /* 0x000162000c1e1d00 */
[----:B------:R-:W-:Y:S01]  /*71a0*/  UMOV UR4, 0xffffffff ;  /* 0xffffffff00047882 */ /* 0x000fe20000000000 */
[----:B--2---:R-:W-:Y:S02]  /*71b0*/  LEA.HI R0, R8, R8, RZ, 0x1 ;  /* 0x0000000808007211 */ /* 0x004fe400078f08ff */
[----:B0-----:R-:W-:Y:S05]  /*71c0*/  BRA.DIV UR4, `(.L_x_10872) ;  /* 0x000000e204e47947 */ /* 0x001fea000b800000 */
.L_x_11042:
[----:B------:R-:W-:Y:S01]  /*71d0*/  UMOV UR4, 0xffffffff ;  /* 0xffffffff00047882 */ /* 0x000fe20000000000 */
[----:B------:R-:W-:Y:S02]  /*71e0*/  LOP3.LUT R0, R0, 0xfffffffe, RZ, 0xc0, !PT ;  /* 0xfffffffe00007812 */ /* 0x000fe400078ec0ff */
[----:B------:R-:W-:Y:S05]  /*71f0*/  BRA.DIV UR4, `(.L_x_10873) ;  /* 0x000000e604007947 */ /* 0x000fea000b800000 */
.L_x_11045:
[----:B------:R-:W-:Y:S01]  /*7200*/  UMOV UR4, 0xffffffff ;  /* 0xffffffff00047882 */ /* 0x000fe20000000000 */
[----:B------:R-:W-:Y:S02]  /*7210*/  IMAD.IADD R0, R8, 0x1, -R0 ;  /* 0x0000000108007824 */ /* 0x000fe400078e0a00 */
[----:B------:R-:W-:Y:S05]  /*7220*/  BRA.DIV UR4, `(.L_x_10874) ;  /* 0x000000e6041c7947 */ /* 0x000fea000b800000 */
.L_x_11048:
[----:B------:R-:W-:Y:S01]  /*7230*/  UMOV UR4, 0xffffffff ;  /* 0xffffffff00047882 */ /* 0x000fe20000000000 */
[----:B------:R-:W-:Y:S02]  /*7240*/  SHF.L.U32 R9, R0, 0x1f, RZ ;  /* 0x0000001f00097819 */ /* 0x000fe400000006ff */
[----:B------:R-:W-:Y:S05]  /*7250*/  BRA.DIV UR4, `(.L_x_10875) ;  /* 0x000000e604387947 */ /* 0x000fea000b800000 */
.L_x_11051:
[----:B------:R-:W0:Y:S01]  /*7260*/  SYNCS.PHASECHK.TRANS64.TRYWAIT P1, [R2+URZ+0x30800], R9 ;  /* 0x03080009020075a7 */ /* 0x000e22000802017f */
[C---:B------:R-:W-:Y:S01]  /*7270*/  VIADD R0, R18.reuse, 0x60 ;  /* 0x0000006012007836 */ /* 0x040fe20000000000 */
[-C--:B------:R-:W-:Y:S01]  /*7280*/  ISETP.GE.OR P2, PT, R18, R21.reuse, P0 ;  /* 0x000000151200720c */ /* 0x080fe20000746670 */
[----:B-----5:R-:W-:Y:S01]  /*7290*/  IMAD.MOV.U32 R20, RZ, RZ, R4 ;  /* 0x000000ffff147224 */ /* 0x020fe200078e0004 */
[--C-:B------:R-:W-:Y:S01]  /*72a0*/  SHF.R.U64 R4, R4, 0x10, R5.reuse ;  /* 0x0000001004047819 */ /* 0x100fe20000001205 */
[----:B------:R-:W-:Y:S01]  /*72b0*/  IMAD.MOV.U32 R12, RZ, RZ, R6 ;  /* 0x000000ffff0c7224 */ /* 0x000fe200078e0006 */
[----:B------:R-:W-:Y:S01]  /*72c0*/  ISETP.GE.OR P0, PT, R0, R21, P0 ;  /* 0x000000150000720c */ /* 0x000fe20000706670 */
[--C-:B------:R-:W-:Y:S01]  /*72d0*/  IMAD.MOV.U32 R0, RZ, RZ, R5.reuse ;  /* 0x000000ffff007224 */ /* 0x100fe200078e0005 */
[----:B------:R-:W-:Y:S01]  /*72e0*/  SHF.R.U32.HI R5, RZ, 0x10, R5 ;  /* 0x00000010ff057819 */ /* 0x000fe20000011605 */
        /* <DEDUP_REMOVED lines=8> */
[----:B------:R-:W-:Y:S01]  /*7370*/  IMAD.MOV.U32 R5, RZ, RZ, R27 ;  /* 0x000000ffff057224 */ /* 0x000fe200078e001b */
[----:B------:R-:W-:Y:S01]  /*7380*/  PRMT R12, R12, 0x5410, R6 ;  /* 0x000054100c0c7816 */ /* 0x000fe20000000006 */
[----:B------:R-:W-:Y:S01]  /*7390*/  BSSY B1, `(.L_x_10876) ;  /* 0x000000c000017945 */ /* 0x000fe20003800000 */
[----:B------:R-:W-:-:S02]  /*73a0*/  PRMT R21, R21, 0x5410, R7 ;  /* 0x0000541015157816 */ /* 0x000fc40000000007 */
        /* <DEDUP_REMOVED lines=8> */
[----:B------:R-:W-:Y:S01]  /*7430*/  PRMT R5, R5, 0x5410, R10 ;  /* 0x0000541005057816 */ /* 0x000fe2000000000a */
[----:B0-----:R-:W-:Y:S06]  /*7440*/  @!P1 BRA `(.L_x_10877) ;  /* 0x000000e000e49947 */ /* 0x001fec0003800000 */
.L_x_11052:
[----:B------:R-:W-:Y:S05]  /*7450*/  BSYNC B1 ;  /* 0x0000000000017941 */ /* 0x000fea0003800000 */
.L_x_10876:
[----:B------:R-:W-:Y:S01]  /*7460*/  BSSY B1, `(.L_x_10878) ;  /* 0x0000062000017945 */ /* 0x000fe20003800000 */
[C---:B------:R-:W-:Y:S02]  /*7470*/  PRMT R24, R0.reuse, 0x7610, R4 ;  /* 0x0000761000187816 */ /* 0x040fe40000000004 */
[----:B------:R-:W-:Y:S01]  /*7480*/  PRMT R0, R0, 0x7632, R5 ;  /* 0x0000763200007816 */ /* 0x000fe20000000005 */
[----:B------:R-:W-:Y:S06]  /*7490*/  @P2 BRA `(.L_x_10879) ;  /* 0x0000000400782947 */ /* 0x000fec0003800000 */
[----:B------:R-:W2:Y:S01]  /*74a0*/  LDL R7, [R1+0x28] ;  /* 0x0000280001077983 */ /* 0x000ea20000100800 */
[----:B------:R-:W-:Y:S01]  /*74b0*/  IMAD.IADD R5, R16, 0x1, R3 ;  /* 0x0000000110057824 */ /* 0x000fe200078e0203 */
[C---:B------:R-:W-:Y:S01]  /*74c0*/  LOP3.LUT R33, R13.reuse, 0xffff0000, RZ, 0xc0, !PT ;  /* 0xffff00000d217812 */ /* 0x040fe200078ec0ff */
[----:B------:R-:W-:Y:S01]  /*74d0*/  IMAD.U32 R36, R13, 0x10000, RZ ;  /* 0x000100000d247824 */ /* 0x000fe200078e00ff */
[----:B------:R-:W1:Y:S01]  /*74e0*/  S2R R6, SR_TID.X ;  /* 0x0000000000067919 */ /* 0x000e620000002100 */
[----:B------:R-:W-:Y:S02]  /*74f0*/  IMAD.U32 R34, R20, 0x10000, RZ ;  /* 0x0001000014227824 */ /* 0x000fe400078e00ff */
[----:B-1----:R-:W-:-:S05]  /*7500*/  VIADD R10, R6, 0xffffff80 ;  /* 0xffffff80060a7836 */ /* 0x002fca0000000000 */
[----:B------:R-:W-:-:S04]  /*7510*/  SHF.R.S32.HI R8, RZ, 0x1f, R10 ;  /* 0x0000001fff087819 */ /* 0x000fc8000001140a */
[----:B------:R-:W-:-:S04]  /*7520*/  LEA.HI R8, R8, R10, RZ, 0x5 ;  /* 0x0000000a08087211 */ /* 0x000fc800078f28ff */
[----:B------:R-:W-:Y:S01]  /*7530*/  SHF.R.S32.HI R8, RZ, 0x5, R8 ;  /* 0x00000005ff087819 */ /* 0x000fe20000011408 */
[----:B--2---:R-:W-:-:S05]  /*7540*/  IMAD.SHL.U32 R4, R7, 0x40, RZ ;  /* 0x0000004007047824 */ /* 0x004fca00078e00ff */
[----:B------:R-:W-:-:S04]  /*7550*/  LOP3.LUT R6, R4, 0x1c0, RZ, 0xc0, !PT ;  /* 0x000001c004067812 */ /* 0x000fc800078ec0ff */
[C---:B------:R-:W-:Y:S02]  /*7560*/  LOP3.LUT R4, R6.reuse, 0x38, R16, 0xf8, !PT ;  /* 0x0000003806047812 */ /* 0x040fe400078ef810 */
[----:B------:R-:W-:Y:S02]  /*7570*/  SHF.R.U32.HI R7, RZ, 0x3, R6 ;  /* 0x00000003ff077819 */ /* 0x000fe40000011606 */
[----:B------:R-:W-:Y:S02]  /*7580*/  LOP3.LUT R6, R6, 0x38, R5, 0xf8, !PT ;  /* 0x0000003806067812 */ /* 0x000fe400078ef805 */
[-C--:B------:R-:W-:Y:S02]  /*7590*/  LOP3.LUT R4, R4, R7.reuse, RZ, 0x3c, !PT ;  /* 0x0000000704047212 */ /* 0x080fe400078e3cff */
[----:B------:R-:W-:-:S03]  /*75a0*/  LOP3.LUT R6, R6, R7, RZ, 0x3c, !PT ;  /* 0x0000000706067212 */ /* 0x000fc600078e3cff */
[C---:B------:R-:W-:Y:S02]  /*75b0*/  IMAD R5, R8.reuse, 0x200, R4 ;  /* 0x0000020008057824 */ /* 0x040fe400078e0204 */
[----:B0-----:R-:W-:Y:S02]  /*75c0*/  IMAD R9, R8, 0x200, R6 ;  /* 0x0000020008097824 */ /* 0x001fe400078e0206 */
[--C-:B------:R-:W-:Y:S02]  /*75d0*/  IMAD R42, R5, 0x2, R2.reuse ;  /* 0x00000002052a7824 */ /* 0x100fe400078e0202 */
[----:B------:R-:W-:-:S03]  /*75e0*/  IMAD R44, R9, 0x2, R2 ;  /* 0x00000002092c7824 */ /* 0x000fc600078e0202 */
[----:B------:R-:W0:Y:S04]  /*75f0*/  LDS.128 R4, [R42+0xc400] ;  /* 0x00c400002a047984 */ /* 0x000e280000000c00 */
[----:B------:R-:W1:Y:S01]  /*7600*/  LDS.128 R8, [R44+0xc400] ;  /* 0x00c400002c087984 */ /* 0x000e620000000c00 */
        /* <DEDUP_REMOVED lines=12> */
[----:B------:R-:W-:Y:S01]  /*76d0*/  FFMA.FTZ R39, R25, R34, -R38 ;  /* 0x0000002219277223 */ /* 0x000fe20000010826 */
[----:B------:R-:W-:-:S02]  /*76e0*/  IMAD.U32 R38, R15, 0x10000, RZ ;  /* 0x000100000f267824 */ /* 0x000fc400078e00ff */
[----:B------:R-:W-:Y:S01]  /*76f0*/  FFMA.FTZ R40, R25, R36, R40 ;  /* 0x0000002419287223 */ /* 0x000fe20000010028 */
[----:B------:R-:W-:Y:S02]  /*7700*/  IMAD.U32 R34, R12, 0x10000, RZ ;  /* 0x000100000c227824 */ /* 0x000fe400078e00ff */
[-C--:B------:R-:W-:Y:S01]  /*7710*/  FMUL.FTZ R25, R8, R29.reuse ;  /* 0x0000001d08197220 */ /* 0x080fe20000410000 */
[----:B------:R-:W-:Y:S01]  /*7720*/  FFMA.FTZ R36, R4, R29, -R37 ;  /* 0x0000001d04247223 */ /* 0x000fe20000010825 */
[----:B------:R-:W-:Y:S01]  /*7730*/  FMUL.FTZ R8, R31, R38 ;  /* 0x000000261f087220 */ /* 0x000fe20000410000 */
[----:B------:R-:W-:Y:S01]  /*7740*/  LOP3.LUT R37, R15, 0xffff0000, RZ, 0xc0, !PT ;  /* 0xffff00000f257812 */ /* 0x000fe200078ec0ff */
[-C--:B------:R-:W-:Y:S01]  /*7750*/  FMUL.FTZ R31, R31, R34.reuse ;  /* 0x000000221f1f7220 */ /* 0x080fe20000410000 */
[----:B------:R-:W-:Y:S01]  /*7760*/  LOP3.LUT R29, R12, 0xffff0000, RZ, 0xc0, !PT ;  /* 0xffff00000c1d7812 */ /* 0x000fe200078ec0ff */
[----:B------:R-:W-:Y:S01]  /*7770*/  FFMA.FTZ R34, R27, R34, -R8 ;  /* 0x000000221b227223 */ /* 0x000fe20000010808 */
[----:B------:R-:W-:-:S02]  /*7780*/  IMAD.U32 R30, R9, 0x10000, RZ ;  /* 0x00010000091e7824 */ /* 0x000fc400078e00ff */
[----:B------:R-:W-:Y:S01]  /*7790*/  FFMA.FTZ R38, R27, R38, R31 ;  /* 0x000000261b267223 */ /* 0x000fe2000001001f */
[----:B------:R-:W-:Y:S01]  /*77a0*/  FMUL.FTZ R27, R10, R37 ;  /* 0x000000250a1b7220 */ /* 0x000fe20000410000 */
[----:B------:R-:W-:Y:S02]  /*77b0*/  IMAD.U32 R31, R14, 0x10000, RZ ;  /* 0x000100000e1f7824 */ /* 0x000fe400078e00ff */
[----:B------:R-:W-:Y:S01]  /*77c0*/  FFMA.FTZ R33, R4, R33, R25 ;  /* 0x0000002104217223 */ /* 0x000fe20000010019 */
[----:B------:R-:W-:Y:S02]  /*77d0*/  IMAD.U32 R26, R5, 0x10000, RZ ;  /* 0x00010000051a7824 */ /* 0x000fe400078e00ff */
[-C--:B------:R-:W-:Y:S01]  /*77e0*/  FMUL.FTZ R45, R10, R29.reuse ;  /* 0x0000001d0a2d7220 */ /* 0x080fe20000410000 */
[----:B------:R-:W-:Y:S02]  /*77f0*/  IMAD.U32 R25, R24, 0x10000, RZ ;  /* 0x0001000018197824 */ /* 0x000fe400078e00ff */
[----:B------:R-:W-:Y:S01]  /*7800*/  FFMA.FTZ R43, R6, R29, -R27 ;  /* 0x0000001d062b7223 */ /* 0x000fe2000001081b */
[----:B------:R-:W-:Y:S01]  /*7810*/  FMUL.FTZ R41, R30, R31 ;  /* 0x0000001f1e297220 */ /* 0x000fe20000410000 */
[----:B------:R-:W-:-:S02]  /*7820*/  IMAD.U32 R32, R11, 0x10000, RZ ;  /* 0x000100000b207824 */ /* 0x000fc400078e00ff */
[----:B------:R-:W-:Y:S01]  /*7830*/  FMUL.FTZ R30, R30, R25 ;  /* 0x000000191e1e7220 */ /* 0x000fe20000410000 */
[----:B------:R-:W-:Y:S02]  /*7840*/  IMAD.U32 R29, R0, 0x10000, RZ ;  /* 0x00010000001d7824 */ /* 0x000fe400078e00ff */
[----:B------:R-:W-:Y:S01]  /*7850*/  FFMA.FTZ R45, R6, R37, R45 ;  /* 0x00000025062d7223 */ /* 0x000fe2000001002d */
[----:B------:R-:W-:Y:S02]  /*7860*/  IMAD.U32 R27, R21, 0x10000, RZ ;  /* 0x00010000151b7824 */ /* 0x000fe400078e00ff */
[----:B------:R-:W-:Y:S01]  /*7870*/  FFMA.FTZ R41, R26, R25, -R41 ;  /* 0x000000191a297223 */ /* 0x000fe20000010829 */
[----:B------:R-:W-:Y:S01]  /*7880*/  IMAD.U32 R28, R7, 0x10000, RZ ;  /* 0x00010000071c7824 */ /* 0x000fe200078e00ff */
[----:B------:R-:W-:Y:S01]  /*7890*/  LOP3.LUT R9, R9, 0xffff0000, RZ, 0xc0, !PT ;  /* 0xffff000009097812 */ /* 0x000fe200078ec0ff */
[C---:B------:R-:W-:Y:S01]  /*78a0*/  FMUL.FTZ R37, R32.reuse, R29 ;  /* 0x0000001d20257220 */ /* 0x040fe20000410000 */
[----:B------:R-:W-:Y:S01]  /*78b0*/  LOP3.LUT R11, R11, 0xffff0000, RZ, 0xc0, !PT ;  /* 0xffff00000b0b7812 */ /* 0x000fe200078ec0ff */
[----:B------:R-:W-:Y:S01]  /*78c0*/  FMUL.FTZ R25, R32, R27 ;  /* 0x0000001b20197220 */ /* 0x000fe20000410000 */
[----:B------:R-:W-:Y:S01]  /*78d0*/  LOP3.LUT R8, R14, 0xffff0000, RZ, 0xc0, !PT ;  /* 0xffff00000e087812 */ /* 0x000fe200078ec0ff */
[----:B------:R-:W-:Y:S01]  /*78e0*/  FFMA.FTZ R30, R26, R31, R30 ;  /* 0x0000001f1a1e7223 */ /* 0x000fe2000001001e */
        /* <DEDUP_REMOVED lines=9> */
[----:B------:R-:W-:Y:S01]  /*7980*/  FMUL.FTZ R9, R9, R4 ;  /* 0x0000000409097220 */ /* 0x000fe20000410000 */
[----:B------:R-:W-:Y:S01]  /*7990*/  FMUL.FTZ R11, R11, R6 ;  /* 0x000000060b0b7220 */ /* 0x000fe20000410000 */
[----:B------:R-:W-:Y:S01]  /*79a0*/  FFMA.FTZ R26, R5, R4, -R26 ;  /* 0x00000004051a7223 */ /* 0x000fe2000001081a */
[----:B------:R-:W-:Y:S01]  /*79b0*/  F2FP.BF16.F32.PACK_AB R4, R36, R39 ;  /* 0x000000272404723e */ /* 0x000fe200000010ff */
[----:B------:R-:W-:Y:S01]  /*79c0*/  FFMA.FTZ R28, R7, R6, -R28 ;  /* 0x00000006071c7223 */ /* 0x000fe2000001081c */
[----:B------:R-:W-:Y:S01]  /*79d0*/  FFMA.FTZ R9, R5, R8, R9 ;  /* 0x0000000805097223 */ /* 0x000fe20000010009 */
        /* <DEDUP_REMOVED lines=10> */
.L_x_10879:
[----:B------:R-:W-:Y:S05]  /*7a80*/  BSYNC B1 ;  /* 0x0000000000017941 */ /* 0x000fea0003800000 */
.L_x_10878:
[----:B------:R-:W-:Y:S05]  /*7a90*/  @P0 BRA `(.L_x_10869) ;  /* 0x0000000400500947 */ /* 0x000fea0003800000 */
[----:B-1----:R-:W2:Y:S01]  /*7aa0*/  LDL R5, [R1+0x38] ;  /* 0x0000380001057983 */ /* 0x002ea20000100800 */
[----:B------:R-:W-:-:S03]  /*7ab0*/  SHF.R.U32.HI R6, RZ, 0x3, R157 ;  /* 0x00000003ff067819 */ /* 0x000fc6000001169d */
[----:B------:R-:W3:Y:S01]  /*7ac0*/  LDL R44, [R1+0x5c] ;  /* 0x00005c00012c7983 */ /* 0x000ee20000100800 */
[----:B------:R-:W-:Y:S01]  /*7ad0*/  IMAD.IADD R4, R16, 0x1, R3 ;  /* 0x0000000110047824 */ /* 0x000fe200078e0203 */
[C---:B------:R-:W-:Y:S01]  /*7ae0*/  LOP3.LUT R40, R13.reuse, 0xffff0000, RZ, 0xc0, !PT ;  /* 0xffff00000d287812 */ /* 0x040fe200078ec0ff */
[----:B------:R-:W-:Y:S01]  /*7af0*/  IMAD.U32 R37, R13, 0x10000, RZ ;  /* 0x000100000d257824 */ /* 0x000fe200078e00ff */
[----:B------:R-:W-:Y:S01]  /*7b00*/  LOP3.LUT R41, R14, 0xffff0000, RZ, 0xc0, !PT ;  /* 0xffff00000e297812 */ /* 0x000fe200078ec0ff */
[----:B------:R-:W-:Y:S01]  /*7b10*/  IMAD.U32 R33, R20, 0x10000, RZ ;  /* 0x0001000014217824 */ /* 0x000fe200078e00ff */
[----:B------:R-:W-:Y:S01]  /*7b20*/  LOP3.LUT R3, R157, 0x38, R4, 0xf8, !PT ;  /* 0x000000389d037812 */ /* 0x000fe200078ef804 */
[----:B------:R-:W-:Y:S01]  /*7b30*/  IMAD.U32 R42, R14, 0x10000, RZ ;  /* 0x000100000e2a7824 */ /* 0x000fe200078e00ff */
[----:B------:R-:W-:Y:S01]  /*7b40*/  LOP3.LUT R20, R20, 0xffff0000, RZ, 0xc0, !PT ;  /* 0xffff000014147812 */ /* 0x000fe200078ec0ff */
[----:B------:R-:W-:Y:S01]  /*7b50*/  IMAD.U32 R38, R24, 0x10000, RZ ;  /* 0x0001000018267824 */ /* 0x000fe200078e00ff */
[----:B------:R-:W-:Y:S01]  /*7b60*/  LOP3.LUT R3, R3, R6, RZ, 0x3c, !PT ;  /* 0x0000000603037212 */ /* 0x000fe200078e3cff */
[----:B------:R-:W-:Y:S01]  /*7b70*/  IMAD.U32 R39, R15, 0x10000, RZ ;  /* 0x000100000f277824 */ /* 0x000fe200078e00ff */
[----:B------:R-:W-:-:S03]  /*7b80*/  LOP3.LUT R43, R0, 0xffff0000, RZ, 0xc0, !PT ;  /* 0xffff0000002b7812 */ /* 0x000fc600078ec0ff */
[----:B--2---:R-:W-:-:S04]  /*7b90*/  IMAD.IADD R3, R5, 0x1, R3 ;  /* 0x0000000105037824 */ /* 0x004fc800078e0203 */
[----:B------:R-:W-:Y:S01]  /*7ba0*/  IMAD R3, R3, 0x2, R2 ;  /* 0x0000000203037824 */ /* 0x000fe200078e0202 */
[----:B---3--:R-:W1:Y:S04]  /*7bb0*/  LDS.128 R4, [R44+0xc400] ;  /* 0x00c400002c047984 */ /* 0x008e680000000c00 */
[----:B0-----:R-:W0:Y:S01]  /*7bc0*/  LDS.128 R8, [R3+0xc400] ;  /* 0x00c4000003087984 */ /* 0x001e220000000c00 */
        /* <DEDUP_REMOVED lines=8> */
[-C--:B------:R-:W-:Y:S01]  /*7c50*/  FMUL.FTZ R34, R37, R29.reuse ;  /* 0x0000001d25227220 */ /* 0x080fe20000410000 */
[C---:B------:R-:W-:Y:S01]  /*7c60*/  FMUL.FTZ R36, R33.reuse, R29 ;  /* 0x0000001d21247220 */ /* 0x040fe20000410000 */
[----:B------:R-:W-:Y:S01]  /*7c70*/  FMUL.FTZ R13, R40, R8 ;  /* 0x00000008280d7220 */ /* 0x000fe20000410000 */
[-C--:B------:R-:W-:Y:S01]  /*7c80*/  FMUL.FTZ R29, R42, R30.reuse ;  /* 0x0000001e2a1d7220 */ /* 0x080fe20000410000 */
[-C--:B------:R-:W-:Y:S01]  /*7c90*/  FFMA.FTZ R34, R33, R25.reuse, -R34 ;  /* 0x0000001921227223 */ /* 0x080fe20000010822 */
[----:B------:R-:W-:Y:S01]  /*7ca0*/  FFMA.FTZ R36, R37, R25, R36 ;  /* 0x0000001925247223 */ /* 0x000fe20000010024 */
[----:B------:R-:W-:Y:S01]  /*7cb0*/  FMUL.FTZ R33, R38, R30 ;  /* 0x0000001e26217220 */ /* 0x000fe20000410000 */
[----:B------:R-:W-:Y:S01]  /*7cc0*/  FMUL.FTZ R25, R20, R8 ;  /* 0x0000000814197220 */ /* 0x000fe20000410000 */
[----:B------:R-:W-:-:S02]  /*7cd0*/  IMAD.U32 R31, R10, 0x10000, RZ ;  /* 0x000100000a1f7824 */ /* 0x000fc400078e00ff */
[----:B------:R-:W-:Y:S01]  /*7ce0*/  FFMA.FTZ R13, R20, R4, -R13 ;  /* 0x00000004140d7223 */ /* 0x000fe2000001080d */
[----:B------:R-:W-:Y:S02]  /*7cf0*/  IMAD.U32 R37, R12, 0x10000, RZ ;  /* 0x000100000c257824 */ /* 0x000fe400078e00ff */
[-C--:B------:R-:W-:Y:S01]  /*7d00*/  FFMA.FTZ R29, R38, R26.reuse, -R29 ;  /* 0x0000001a261d7223 */ /* 0x080fe2000001081d */
[----:B------:R-:W-:Y:S01]  /*7d10*/  FFMA.FTZ R33, R42, R26, R33 ;  /* 0x0000001a2a217223 */ /* 0x000fe20000010021 */
[----:B------:R-:W-:Y:S01]  /*7d20*/  LOP3.LUT R10, R10, 0xffff0000, RZ, 0xc0, !PT ;  /* 0xffff00000a0a7812 */ /* 0x000fe200078ec0ff */
[----:B------:R-:W-:Y:S01]  /*7d30*/  FFMA.FTZ R25, R40, R4, R25 ;  /* 0x0000000428197223 */ /* 0x000fe20000010019 */
[----:B------:R-:W-:Y:S01]  /*7d40*/  LOP3.LUT R20, R12, 0xffff0000, RZ, 0xc0, !PT ;  /* 0xffff00000c147812 */ /* 0x000fe200078ec0ff */
[C---:B------:R-:W-:Y:S01]  /*7d50*/  IMAD.U32 R27, R6.reuse, 0x10000, RZ ;  /* 0x00010000061b7824 */ /* 0x040fe200078e00ff */
[----:B------:R-:W-:Y:S01]  /*7d60*/  LOP3.LUT R26, R15, 0xffff0000, RZ, 0xc0, !PT ;  /* 0xffff00000f1a7812 */ /* 0x000fe200078ec0ff */
[-C--:B------:R-:W-:Y:S01]  /*7d70*/  FMUL.FTZ R4, R39, R31.reuse ;  /* 0x0000001f27047220 */ /* 0x080fe20000410000 */
[----:B------:R-:W-:Y:S01]  /*7d80*/  FMUL.FTZ R12, R37, R31 ;  /* 0x0000001f250c7220 */ /* 0x000fe20000410000 */
[----:B------:R-:W-:Y:S01]  /*7d90*/  IMAD.U32 R32, R11, 0x10000, RZ ;  /* 0x000100000b207824 */ /* 0x000fe200078e00ff */
[----:B------:R-:W-:Y:S01]  /*7da0*/  LOP3.LUT R6, R6, 0xffff0000, RZ, 0xc0, !PT ;  /* 0xffff000006067812 */ /* 0x000fe200078ec0ff */
[----:B------:R-:W-:-:S02]  /*7db0*/  IMAD.U32 R30, R0, 0x10000, RZ ;  /* 0x00010000001e7824 */ /* 0x000fc400078e00ff */
[-C--:B------:R-:W-:Y:S01]  /*7dc0*/  FFMA.FTZ R8, R37, R27.reuse, -R4 ;  /* 0x0000001b25087223 */ /* 0x080fe20000010804 */
[-C--:B------:R-:W-:Y:S01]  /*7dd0*/  FMUL.FTZ R15, R26, R10.reuse ;  /* 0x0000000a1a0f7220 */ /* 0x080fe20000410000 */
[----:B------:R-:W-:Y:S01]  /*7de0*/  FMUL.FTZ R31, R20, R10 ;  /* 0x0000000a141f7220 */ /* 0x000fe20000410000 */
[----:B------:R-:W-:Y:S01]  /*7df0*/  LOP3.LUT R11, R11, 0xffff0000, RZ, 0xc0, !PT ;  /* 0xffff00000b0b7812 */ /* 0x000fe200078ec0ff */
[----:B------:R-:W-:Y:S02]  /*7e00*/  IMAD.U32 R4, R21, 0x10000, RZ ;  /* 0x0001000015047824 */ /* 0x000fe400078e00ff */
[----:B------:R-:W-:Y:S01]  /*7e10*/  FFMA.FTZ R10, R39, R27, R12 ;  /* 0x0000001b270a7223 */ /* 0x000fe2000001000c */
[----:B------:R-:W-:Y:S02]  /*7e20*/  IMAD.U32 R28, R7, 0x10000, RZ ;  /* 0x00010000071c7824 */ /* 0x000fe400078e00ff */
[----:B------:R-:W-:Y:S01]  /*7e30*/  FMUL.FTZ R27, R30, R32 ;  /* 0x000000201e1b7220 */ /* 0x000fe20000410000 */
[----:B------:R-:W-:Y:S01]  /*7e40*/  LOP3.LUT R39, R24, 0xffff0000, RZ, 0xc0, !PT ;  /* 0xffff000018277812 */ /* 0x000fe200078ec0ff */
[-C--:B------:R-:W-:Y:S01]  /*7e50*/  FFMA.FTZ R15, R20, R6.reuse, -R15 ;  /* 0x00000006140f7223 */ /* 0x080fe2000001080f */
[----:B------:R-:W-:Y:S01]  /*7e60*/  LOP3.LUT R21, R21, 0xffff0000, RZ, 0xc0, !PT ;  /* 0xffff000015157812 */ /* 0x000fe200078ec0ff */
[----:B------:R-:W-:Y:S01]  /*7e70*/  FFMA.FTZ R31, R26, R6, R31 ;  /* 0x000000061a1f7223 */ /* 0x000fe2000001001f */
[----:B------:R-:W-:Y:S01]  /*7e80*/  LOP3.LUT R7, R7, 0xffff0000, RZ, 0xc0, !PT ;  /* 0xffff000007077812 */ /* 0x000fe200078ec0ff */
        /* <DEDUP_REMOVED lines=21> */
.L_x_10869:
[----:B------:R-:W-:Y:S05]  /*7fe0*/  BSYNC B0 ;  /* 0x0000000000007941 */ /* 0x000fea0003800000 */
.L_x_10855:
[----:B------:R-:W-:Y:S01]  /*7ff0*/  @!PT LDS RZ, [RZ] ;  /* 0x00000000fffff984 */ /* 0x000fe20000000800 */
[----:B------:R-:W-:Y:S01]  /*8000*/  @!PT LDS RZ, [RZ] ;  /* 0x00000000fffff984 */ /* 0x000fe20000000800 */
[----:B------:R-:W-:Y:S01]  /*8010*/  @!PT LDS RZ, [RZ] ;  /* 0x00000000fffff984 */ /* 0x000fe20000000800 */
[----:B------:R-:W-:Y:S01]  /*8020*/  @!PT LDS RZ, [RZ] ;  /* 0x00000000fffff984 */ /* 0x000fe20000000800 */
[----:B------:R3:W-:Y:S06]  /*8030*/  MEMBAR.ALL.CTA ;  /* 0x0000000000007992 */ /* 0x0007ec0000008000 */
[----:B---3--:R-:W3:Y:S01]  /*8040*/  FENCE.VIEW.ASYNC.S ;  /* 0x00000000000073c6 */ /* 0x008ee20000000000 */
[----:B------:R-:W-:Y:S05]  /*8050*/  WARPSYNC.ALL ;  /* 0x0000000000007948 */ /* 0x000fea0003800000 */
[----:B---3--:R-:W-:Y:S06]  /*8060*/  BAR.SYNC.DEFER_BLOCKING 0xd, 0x180 ;  /* 0x0346000000007b1d */ /* 0x008fec0000010000 */
.L_x_10852:
[----:B------:R-:W-:-:S13]  /*8070*/  ISETP.NE.AND P0, PT, R152, 0x3, PT ;  /* 0x000000039800780c */ /* 0x000fda0003f05270 */
[----:B------:R-:W-:Y:S05]  /*8080*/  @!P0 BRA `(.L_x_10880) ;  /* 0x0000000000048947 */ /* 0x000fea0003800000 */
[----:B------:R-:W-:Y:S01]  /*8090*/  BPT.TRAP 0x1 ;  /* 0x000000040000795c */ /* 0x000fe20000300000 */
.L_x_10880:
[----:B012---:R-:W-:Y:S01]  /*80a0*/  IMAD R4, R22, 0x8, R2 ;  /* 0x0000000816047824 */ /* 0x007fe200078e0202 */
[----:B------:R-:W-:-:S04]  /*80b0*/  SHF.L.U32 R5, R153, 0x1f, RZ ;  /* 0x0000001f99057819 */ /* 0x000fc800000006ff */
[----:B------:R0:W1:Y:S01]  /*80c0*/  SYNCS.PHASECHK.TRANS64.TRYWAIT P1, [R4+URZ+0x30830], R5 ;  /* 0x03083005040075a7 */ /* 0x000062000802017f */
[----:B------:R-:W-:Y:S05]  /*80d0*/  @!P0 BRA `(.L_x_10881) ;  /* 0x0000000000048947 */ /* 0x000fea0003800000 */
[----:B------:R-:W-:Y:S01]  /*80e0*/  BPT.TRAP 0x1 ;  /* 0x000000040000795c */ /* 0x000fe20000300000 */
.L_x_10881:
[----:B------:R-:W-:Y:S02]  /*80f0*/  VIADD R0, R2, 0x12400 ;  /* 0x0001240002007836 */ /* 0x000fe40000000000 */
[----:B------:R-:W-:-:S03]  /*8100*/  IMAD R3, R35, 0x2000, R2 ;  /* 0x0000200023037824 */ /* 0x000fc600078e0202 */
[----:B------:R-:W-:Y:S02]  /*8110*/  SHF.R.U32.HI R0, RZ, 0x4, R0 ;  /* 0x00000004ff007819 */ /* 0x000fe40000011600 */
[----:B------:R2:W-:Y:S02]  /*8120*/  STL [R1+0x2c], R3 ;  /* 0x00002c0301007387 */ /* 0x0005e40000100800 */
[----:B------:R-:W-:-:S04]  /*8130*/  LOP3.LUT R0, R0, 0x3fff, RZ, 0xc0, !PT ;  /* 0x00003fff00007812 */ /* 0x000fc800078ec0ff */
[----:B------:R-:W-:Y:S01]  /*8140*/  LOP3.LUT R0, R0, 0x10000, RZ, 0xfc, !PT ;  /* 0x0001000000007812 */ /* 0x000fe200078efcff */
[----:B--2---:R-:W-:-:S04]  /*8150*/  VIADD R3, R3, 0xc400 ;  /* 0x0000c40003037836 */ /* 0x004fc80000000000 */
[----:B------:R2:W-:Y:S01]  /*8160*/  STL [R1+0x34], R0 ;  /* 0x0000340001007387 */ /* 0x0005e20000100800 */
[----:B------:R-:W-:-:S04]  /*8170*/  SHF.R.U32.HI R3, RZ, 0x4, R3 ;  /* 0x00000004ff037819 */ /* 0x000fc80000011603 */
[----:B------:R-:W-:Y:S01]  /*8180*/  LOP3.LUT R3, R3, 0x3fff, RZ, 0xc0, !PT ;  /* 0x00003fff03037812 */ /* 0x000fe200078ec0ff */
[----:B-1----:R-:W-:Y:S06]  /*8190*/  @P1 BRA `(.L_x_10882) ;  /* 0x0000000000081947 */ /* 0x002fec0003800000 */
[----:B------:R-:W1:Y:S02]  /*81a0*/  SYNCS.PHASECHK.TRANS64.TRYWAIT P1, [R4+URZ+0x30830], R5 ;  /* 0x03083005040075a7 */ /* 0x000e64000802017f */
[----:B-1----:R-:W-:Y:S05]  /*81b0*/  @!P1 BRA `(.L_x_10883) ;  /* 0x000000d4009c9947 */ /* 0x002fea0003800000 */
.L_x_10882:
[----:B--2---:R-:W2:Y:S01]  /*81c0*/  LDL R0, [R1+0x34] ;  /* 0x0000340001007983 */ /* 0x004ea20000100800 */
[----:B------:R-:W-:Y:S01]  /*81d0*/  IMAD.MOV.U32 R7, RZ, RZ, 0x40000040 ;  /* 0x40000040ff077424 */ /* 0x000fe200078e00ff */
[----:B------:R-:W-:Y:S01]  /*81e0*/  LOP3.LUT R12, R3, 0x10000, RZ, 0xfc, !PT ;  /* 0x00010000030c7812 */ /* 0x000fe200078efcff */
[----:B------:R-:W-:Y:S01]  /*81f0*/  IMAD.MOV.U32 R13, RZ, RZ, 0x40000040 ;  /* 0x40000040ff0d7424 */ /* 0x000fe200078e00ff */
[----:B------:R-:W-:Y:S05]  /*8200*/  WARPSYNC.ALL ;  /* 0x0000000000007948 */ /* 0x000fea0003800000 */
[----:B------:R-:W-:Y:S01]  /*8210*/  R2UR UR7, R7 ;  /* 0x00000000070772ca */ /* 0x000fe200000e0000 */
[----:B------:R-:W3:Y:S01]  /*8220*/  LDL R11, [R1+0x54] ;  /* 0x00005400010b7983 */ /* 0x000ee20000100800 */
[----:B------:R-:W-:-:S02]  /*8230*/  R2UR UR4, R12 ;  /* 0x000000000c0472ca */ /* 0x000fc400000e0000 */
[----:B------:R-:W-:Y:S01]  /*8240*/  R2UR UR5, R13 ;  /* 0x000000000d0572ca */ /* 0x000fe200000e0000 */
[----:B-----5:R-:W-:Y:S01]  /*8250*/  WARPGROUP.ARRIVE ;  /* 0x00000000000079c5 */ /* 0x020fe20000000000 */
[----:B------:R-:W-:Y:S01]  /*8260*/  VIADD R20, R12, 0x2 ;  /* 0x000000020c147836 */ /* 0x000fe20000000000 */
[----:B------:R-:W-:Y:S01]  /*8270*/  P2R R10, PR, RZ, 0x1 ;  /* 0x00000001ff0a7803 */ /* 0x000fe20000000000 */
[----:B------:R-:W-:Y:S02]  /*8280*/  IMAD.MOV.U32 R9, RZ, RZ, 0x40000040 ;  /* 0x40000040ff097424 */ /* 0x000fe400078e00ff */
[----:B------:R-:W-:Y:S02]  /*8290*/  IMAD.MOV.U32 R21, RZ, RZ, 0x40000040 ;  /* 0x40000040ff157424 */ /* 0x000fe400078e00ff */
[----:B--2---:R-:W-:-:S05]  /*82a0*/  IMAD R6, R22, 0x600, R0 ;  /* 0x0000060016067824 */ /* 0x004fca00078e0200 */
[----:B------:R-:W-:-:S13]  /*82b0*/  R2UR UR6, R6 ;  /* 0x00000000060672ca */ /* 0x000fda00000e0000 */
[----:B------:R-:W-:Y:S01]  /*82c0*/  HGMMA.64x192x16.F32.BF16 R24, gdesc[UR4], RZ, !UPT, gsb0 ;  /* 0x02e00000041879f0 */ /* 0x000fe2000c0018ff */
[----:B------:R-:W-:Y:S01]  /*82d0*/  VIADD R8, R6, 0x2 ;  /* 0x0000000206087836 */ /* 0x000fe20000000000 */
[----:B------:R-:W-:Y:S02]  /*82e0*/  R2UR UR7, R9 ;  /* 0x00000000090772ca */ /* 0x000fe400000e0000 */
[----:B------:R-:W-:Y:S02]  /*82f0*/  R2UR UR4, R20 ;  /* 0x00000000140472ca */ /* 0x000fe400000e0000 */
[----:B------:R-:W-:Y:S02]  /*8300*/  R2UR UR6, R8 ;  /* 0x00000000080672ca */ /* 0x000fe400000e0000 */
[----:B------:R-:W-:Y:S01]  /*8310*/  R2UR UR5, R21 ;  /* 0x00000000150572ca */ /* 0x000fe200000e0000 */
[----:B------:R-:W-:Y:S02]  /*8320*/  VIADD R8, R6, 0x4 ;  /* 0x0000000406087836 */ /* 0x000fe40000000000 */
[----:B------:R-:W-:-:S02]  /*8330*/  VIADD R14, R12, 0x4 ;  /* 0x000000040c0e7836 */ /* 0x000fc40000000000 */
[----:B------:R-:W-:Y:S02]  /*8340*/  IMAD.MOV.U32 R9, RZ, RZ, 0x40000040 ;  /* 0x40000040ff097424 */ /* 0x000fe400078e00ff */
[----:B------:R-:W-:Y:S01]  /*8350*/  IMAD.MOV.U32 R15, RZ, RZ, 0x40000040 ;  /* 0x40000040ff0f7424 */ /* 0x000fe200078e00ff */
[----:B------:R-:W-:Y:S02]  /*8360*/  WARPGROUP.DEPBAR.LE gsb0, 0x0 ;  /* 0x00008000000079c5 */ /* 0x000fe40000010000 */
[----:B------:R-:W-:-:S06]  /*8370*/  WARPGROUP.ARRIVE ;  /* 0x00000000000079c5 */ /* 0x000fcc0000000000 */
[----:B------:R-:W-:Y:S01]  /*8380*/  HGMMA.64x192x16.F32.BF16 R24, gdesc[UR4], R24, gsb0 ;  /* 0x02e00000041879f0 */ /* 0x000fe20008001818 */
        /* <DEDUP_REMOVED lines=15> */
[----:B------:R-:W2:Y:S01]  /*8480*/  S2R R0, SR_TID.X ;  /* 0x0000000000007919 */ /* 0x000ea20000002100 */
[----:B------:R4:W-:Y:S01]  /*8490*/  STL.64 [R1+0x8], R12 ;  /* 0x0000080c01007387 */ /* 0x0009e20000100a00 */
[----:B--2---:R-:W-:-:S05]  /*84a0*/  VIADD R0, R0, 0xffffff80 ;  /* 0xffffff8000007836 */ /* 0x004fca0000000000 */
[----:B----4-:R-:W-:-:S04]  /*84b0*/  SHF.R.S32.HI R12, RZ, 0x1f, R0 ;  /* 0x0000001fff0c7819 */ /* 0x010fc80000011400 */
[----:B------:R-:W-:-:S04]  /*84c0*/  LEA.HI R12, R12, R0, RZ, 0x7 ;  /* 0x000000000c0c7211 */ /* 0x000fc800078f38ff */
[----:B------:R-:W-:-:S05]  /*84d0*/  LOP3.LUT R12, R12, 0xffffff80, RZ, 0xc0, !PT ;  /* 0xffffff800c0c7812 */ /* 0x000fca00078ec0ff */
[----:B------:R-:W-:-:S05]  /*84e0*/  IMAD.IADD R12, R0, 0x1, -R12 ;  /* 0x00000001000c7824 */ /* 0x000fca00078e0a0c */
[----:B------:R-:W-:-:S04]  /*84f0*/  SHF.R.S32.HI R0, RZ, 0x1f, R12 ;  /* 0x0000001fff007819 */ /* 0x000fc8000001140c */
[----:B------:R-:W-:-:S04]  /*8500*/  LEA.HI R0, R0, R12, RZ, 0x2 ;  /* 0x0000000c00007211 */ /* 0x000fc800078f10ff */
[----:B------:R-:W-:Y:S01]  /*8510*/  LOP3.LUT R0, R0, 0x7ffffffc, RZ, 0xc0, !PT ;  /* 0x7ffffffc00007812 */ /* 0x000fe200078ec0ff */
[----:B------:R-:W-:Y:S02]  /*8520*/  WARPGROUP.DEPBAR.LE gsb0, 0x0 ;  /* 0x00008000000079c5 */ /* 0x000fe40000010000 */
[----:B------:R-:W-:-:S06]  /*8530*/  WARPGROUP.ARRIVE ;  /* 0x00000000000079c5 */ /* 0x000fcc0000000000 */
[----:B------:R-:W-:Y:S01]  /*8540*/  HGMMA.64x192x16.F32.BF16 R24, gdesc[UR4], R24, gsb0 ;  /* 0x02e00000041879f0 */ /* 0x000fe20008001818 */
[----:B------:R-:W-:Y:S01]  /*8550*/  IMAD.IADD R0, R12, 0x1, -R0 ;  /* 0x000000010c007824 */ /* 0x000fe200078e0a00 */
[----:B------:R-:W-:Y:S01]  /*8560*/  ULDC UR4, c[0x0][0x988] ;  /* 0x0002620000047ab9 */ /* 0x000fe20000000800 */
[----:B------:R-:W-:-:S04]  /*8570*/  IMAD.MOV.U32 R3, RZ, RZ, -0x2 ;  /* 0xfffffffeff037424 */ /* 0x000fc800078e00ff */
[----:B------:R-:W-:-:S04]  /*8580*/  IMAD R3, R0, R3, 0xc0 ;  /* 0x000000c000037424 */ /* 0x000fc800078e0203 */
[----:B01----:R-:W-:-:S04]  /*8590*/  IMAD.IADD R5, R3, 0x1, R126 ;  /* 0x0000000103057824 */ /* 0x003fc800078e027e */
[----:B---3--:R-:W-:-:S05]  /*85a0*/  IMAD R5, R11, -0xc0, R5 ;  /* 0xffffff400b057824 */ /* 0x008fca00078e0205 */
        /* <DEDUP_REMOVED lines=8> */
[----:B------:R-:W-:Y:S02]  /*8630*/  FSEL R24, R24, -INF , P4 ;  /* 0xff80000018187808 */ /* 0x000fe40002000000 */
[----:B------:R-:W-:Y:S02]  /*8640*/  FSEL R25, R25, -INF , P3 ;  /* 0xff80000019197808 */ /* 0x000fe40001800000 */
[----:B------:R-:W-:Y:S02]  /*8650*/  FSEL R28, R28, -INF , P1 ;  /* 0xff8000001c1c7808 */ /* 0x000fe40000800000 */
        /* <DEDUP_REMOVED lines=140> */
[----:B------:R-:W-:Y:S02]  /*8f20*/  FMNMX.FTZ R3, R97, R0, !PT ;  /* 0x0000000061037209 */ /* 0x000fe40007810000 */
        /* <DEDUP_REMOVED lines=29> */
[----:B------:R-:W-:-:S04]  /*9100*/  FSEL R117, R117, -INF , P6 ;  /* 0xff80000075757808 */ /* 0x000fc80003000000 */
[----:B------:R-:W-:-:S05]  /*9110*/  FMNMX.FTZ R11, R117, R0, !PT ;  /* 0x00000000750b7209 */ /* 0x000fca0007810000 */
[----:B------:R-:W0:Y:S02]  /*9120*/  SHFL.BFLY PT, R0, R11, 0x2, 0x1f ;  /* 0x0c401f000b007f89 */ /* 0x000e2400000e0000 */
[----:B0-----:R-:W-:-:S05]  /*9130*/  FMNMX.FTZ R12, R11, R0, !PT ;  /* 0x000000000b0c7209 */ /* 0x001fca0007810000 */
[----:B------:R-:W0:Y:S01]  /*9140*/  SHFL.BFLY PT, R3, R12, 0x1, 0x1f ;  /* 0x0c201f000c037f89 */ /* 0x000e2200000e0000 */
[----:B------:R-:W-:Y:S02]  /*9150*/  P2R R7, PR, RZ, 0x1 ;  /* 0x00000001ff077803 */ /* 0x000fe40000000000 */
[----:B------:R-:W-:Y:S01]  /*9160*/  ISETP.GT.AND P0, PT, R5, 0xa0, PT ;  /* 0x000000a00500780c */ /* 0x000fe20003f04270 */
[----:B------:R-:W-:Y:S04]  /*9170*/  STL.64 [R1+0x20], R20 ;  /* 0x0000201401007387 */ /* 0x000fe80000100a00 */
[----:B------:R-:W-:Y:S01]  /*9180*/  STL.64 [R1+0x18], R14 ;  /* 0x0000180e01007387 */ /* 0x000fe20000100a00 */
[----:B------:R-:W-:-:S03]  /*9190*/  FSEL R106, R106, -INF , P0 ;  /* 0xff8000006a6a7808 */ /* 0x000fc60000000000 */
[----:B------:R1:W-:Y:S01]  /*91a0*/  STL.64 [R1+0x10], R8 ;  /* 0x0000100801007387 */ /* 0x0003e20000100a00 */
[----:B------:R-:W-:Y:S02]  /*91b0*/  ISETP.NE.AND P0, PT, R7, RZ, PT ;  /* 0x000000ff0700720c */ /* 0x000fe40003f05270 */
[----:B0-----:R-:W-:Y:S01]  /*91c0*/  FMNMX.FTZ R0, R12, R3, !PT ;  /* 0x000000030c007209 */ /* 0x001fe20007810000 */
[----:B------:R-:W-:Y:S01]  /*91d0*/  IMAD.U32 R3, RZ, RZ, UR4 ;  /* 0x00000004ff037e24 */ /* 0x000fe2000f8e00ff */
[----:B-1----:R-:W-:Y:S02]  /*91e0*/  P2R R9, PR, RZ, 0x4 ;  /* 0x00000004ff097803 */ /* 0x002fe40000000000 */
[C---:B------:R-:W-:Y:S01]  /*91f0*/  FSETP.NEU.FTZ.AND P2, PT, R0.reuse, -INF , PT ;  /* 0xff8000000000780b */ /* 0x040fe20003f5d000 */
[----:B------:R-:W-:Y:S01]  /*9200*/  FMUL.FTZ R6, R0, R3 ;  /* 0x0000000300067220 */ /* 0x000fe20000410000 */
[----:B------:R-:W-:Y:S02]  /*9210*/  FSEL R107, R107, -INF , P0 ;  /* 0xff8000006b6b7808 */ /* 0x000fe40000000000 */
[----:B------:R-:W-:-:S02]  /*9220*/  ISETP.NE.AND P0, PT, R10, RZ, PT ;  /* 0x000000ff0a00720c */ /* 0x000fc40003f05270 */
[----:B------:R-:W-:Y:S02]  /*9230*/  FSEL R6, R6, RZ, P2 ;  /* 0x000000ff06067208 */ /* 0x000fe40001000000 */
[----:B------:R-:W-:-:S03]  /*9240*/  FMNMX.FTZ R10, R125, R124, !PT ;  /* 0x0000007c7d0a7209 */ /* 0x000fc60007810000 */
[----:B------:R-:W-:Y:S01]  /*9250*/  FFMA.FTZ R7, R25, R3, -R6 ;  /* 0x0000000319077223 */ /* 0x000fe20000010806 */
        /* <DEDUP_REMOVED lines=8> */
[----:B------:R-:W-:-:S03]  /*92e0*/  FFMA.FTZ R12, R33, R3, -R6 ;  /* 0x00000003210c7223 */ /* 0x000fc60000010806 */
[----:B------:R-:W-:-:S04]  /*92f0*/  FMNMX.FTZ R10, R46, R27, !PT ;  /* 0x0000001b2e0a7209 */ /* 0x000fc80007810000 */
[----:B------:R-:W-:-:S04]  /*9300*/  FMNMX.FTZ R33, R47, R10, !PT ;  /* 0x0000000a2f217209 */ /* 0x000fc80007810000 */
[----:B------:R-:W-:-:S04]  /*9310*/  FMNMX.FTZ R10, R50, R33, !PT ;  /* 0x00000021320a7209 */ /* 0x000fc80007810000 */
[----:B------:R-:W-:-:S04]  /*9320*/  FMNMX.FTZ R33, R51, R10, !PT ;  /* 0x0000000a33217209 */ /* 0x000fc80007810000 */
[----:B------:R-:W-:-:S04]  /*9330*/  FMNMX.FTZ R10, R54, R33, !PT ;  /* 0x00000021360a7209 */ /* 0x000fc80007810000 */
[----:B------:R-:W-:Y:S02]  /*9340*/  FMNMX.FTZ R35, R55, R10, !PT ;  /* 0x0000000a37237209 */ /* 0x000fe40007810000 */
[----:B------:R-:W-:Y:S02]  /*9350*/  ISETP.NE.AND P2, PT, R9, RZ, PT ;  /* 0x000000ff0900720c */ /* 0x000fe40003f45270 */
[----:B------:R-:W-:Y:S01]  /*9360*/  FMNMX.FTZ R10, R58, R35, !PT ;  /* 0x000000233a0a7209 */ /* 0x000fe20007810000 */
[-CC-:B------:R-:W-:Y:S01]  /*9370*/  FFMA.FTZ R9, R29, R3.reuse, -R6.reuse ;  /* 0x000000031d097223 */ /* 0x180fe20000010806 */
[-CC-:B------:R-:W-:Y:S01]  /*9380*/  FFMA.FTZ R29, R45, R3.reuse, -R6.reuse ;  /* 0x000000032d1d7223 */ /* 0x180fe20000010806 */
[-CC-:B------:R-:W-:Y:S01]  /*9390*/  FFMA.FTZ R45, R68, R3.reuse, -R6.reuse ;  /* 0x00000003442d7223 */ /* 0x180fe20000010806 */
[----:B------:R-:W-:Y:S01]  /*93a0*/  FMNMX.FTZ R35, R59, R10, !PT ;  /* 0x0000000a3b237209 */ /* 0x000fe20007810000 */
[-CC-:B------:R-:W-:Y:S01]  /*93b0*/  FFMA.FTZ R68, R104, R3.reuse, -R6.reuse ;  /* 0x0000000368447223 */ /* 0x180fe20000010806 */
[----:B------:R-:W-:-:S02]  /*93c0*/  FFMA.FTZ R104, R105, R3, -R6 ;  /* 0x0000000369687223 */ /* 0x000fc40000010806 */
[----:B------:R-:W2:Y:S01]  /*93d0*/  LDL R105, [R1+0x3c] ;  /* 0x00003c0001697983 */ /* 0x000ea20000100800 */
        /* <DEDUP_REMOVED lines=8> */
[----:B------:R-:W-:Y:S02]  /*9460*/  P2R R8, PR, RZ, 0x2 ;  /* 0x00000002ff087803 */ /* 0x000fe40000000000 */
[----:B------:R-:W-:Y:S02]  /*9470*/  ISETP.GT.AND P1, PT, R5, 0x99, PT ;  /* 0x000000990500780c */ /* 0x000fe40003f24270 */
[----:B------:R-:W-:Y:S02]  /*9480*/  FMNMX.FTZ R37, R75, R10, !PT ;  /* 0x0000000a4b257209 */ /* 0x000fe40007810000 */
[----:B------:R-:W-:Y:S02]  /*9490*/  FSEL R103, R103, -INF , P1 ;  /* 0xff80000067677808 */ /* 0x000fe40000800000 */
[----:B------:R-:W-:-:S02]  /*94a0*/  FMNMX.FTZ R10, R78, R37, !PT ;  /* 0x000000254e0a7209 */ /* 0x000fc40007810000 */
[----:B------:R-:W-:Y:S01]  /*94b0*/  ISETP.NE.AND P1, PT, R8, RZ, PT ;  /* 0x000000ff0800720c */ /* 0x000fe20003f25270 */
[-CC-:B------:R-:W-:Y:S01]  /*94c0*/  FFMA.FTZ R8, R28, R3.reuse, -R6.reuse ;  /* 0x000000031c087223 */ /* 0x180fe20000010806 */
[----:B------:R-:W-:Y:S01]  /*94d0*/  FFMA.FTZ R28, R41, R3, -R6 ;  /* 0x00000003291c7223 */ /* 0x000fe20000010806 */
        /* <DEDUP_REMOVED lines=14> */
[----:B------:R-:W-:Y:S01]  /*95c0*/  FMNMX.FTZ R53, R103, R10, !PT ;  /* 0x0000000a67357209 */ /* 0x000fe20007810000 */
[----:B------:R0:W-:Y:S03]  /*95d0*/  MUFU.EX2 R27, R57 ;  /* 0x00000039001b7308 */ /* 0x0001e60000000800 */
[----:B------:R-:W-:Y:S02]  /*95e0*/  FMNMX.FTZ R10, R106, R53, !PT ;  /* 0x000000356a0a7209 */ /* 0x000fe40007810000 */
[----:B------:R-:W-:Y:S02]  /*95f0*/  FSEL R110, R110, -INF , P1 ;  /* 0xff8000006e6e7808 */ /* 0x000fe40000800000 */
[----:B0-----:R-:W-:Y:S02]  /*9600*/  FMNMX.FTZ R57, R107, R10, !PT ;  /* 0x0000000a6b397209 */ /* 0x001fe40007810000 */
[----:B------:R-:W-:-:S02]  /*9610*/  FSEL R111, R111, -INF , P2 ;  /* 0xff8000006f6f7808 */ /* 0x000fc40001000000 */
[----:B------:R-:W-:Y:S02]  /*9620*/  FMNMX.FTZ R10, R110, R57, !PT ;  /* 0x000000396e0a7209 */ /* 0x000fe40007810000 */
[----:B------:R-:W-:Y:S02]  /*9630*/  FSEL R114, R114, -INF , P3 ;  /* 0xff80000072727808 */ /* 0x000fe40001800000 */
[----:B------:R-:W-:Y:S01]  /*9640*/  FMNMX.FTZ R57, R111, R10, !PT ;  /* 0x0000000a6f397209 */ /* 0x000fe20007810000 */
[----:B------:R-:W-:Y:S01]  /*9650*/  FFMA.FTZ R61, R61, R3, -R6 ;  /* 0x000000033d3d7223 */ /* 0x000fe20000010806 */
[----:B------:R-:W-:Y:S02]  /*9660*/  FSEL R115, R115, -INF , P4 ;  /* 0xff80000073737808 */ /* 0x000fe40002000000 */
[----:B------:R-:W-:Y:S01]  /*9670*/  FMNMX.FTZ R10, R114, R57, !PT ;  /* 0x00000039720a7209 */ /* 0x000fe20007810000 */
[----:B------:R0:W-:Y:S01]  /*9680*/  MUFU.EX2 R33, R61 ;  /* 0x0000003d00217308 */ /* 0x0001e20000000800 */
[----:B------:R-:W-:-:S02]  /*9690*/  FSEL R118, R118, -INF , P5 ;  /* 0xff80000076767808 */ /* 0x000fc40002800000 */
[----:B------:R-:W-:Y:S02]  /*96a0*/  FSEL R119, R119, -INF , P6 ;  /* 0xff80000077777808 */ /* 0x000fe40003000000 */
[----:B0-----:R-:W-:-:S04]  /*96b0*/  FMNMX.FTZ R61, R115, R10, !PT ;  /* 0x0000000a733d7209 */ /* 0x001fc80007810000 */
[----:B------:R-:W-:Y:S01]  /*96c0*/  FMNMX.FTZ R10, R118, R61, !PT ;  /* 0x0000003d760a7209 */ /* 0x000fe20007810000 */
[----:B------:R-:W-:-:S03]  /*96d0*/  FFMA.FTZ R21, R49, R3, -R6 ;  /* 0x0000000331157223 */ /* 0x000fc60000010806 */
[----:B------:R-:W-:Y:S01]  /*96e0*/  FMNMX.FTZ R10, R119, R10, !PT ;  /* 0x0000000a770a7209 */ /* 0x000fe20007810000 */
[----:B------:R-:W-:-:S04]  /*96f0*/  FFMA.FTZ R49, R69, R3, -R6 ;  /* 0x0000000345317223 */ /* 0x000fc80000010806 */
[----:B------:R-:W0:Y:S01]  /*9700*/  SHFL.BFLY PT, R69, R10, 0x2, 0x1f ;  /* 0x0c401f000a457f89 */ /* 0x000e2200000e0000 */
[-CC-:B------:R-:W-:Y:S01]  /*9710*/  FFMA.FTZ R15, R40, R3.reuse, -R6.reuse ;  /* 0x00000003280f7223 */ /* 0x180fe20000010806 */
[----:B------:R-:W-:Y:S01]  /*9720*/  FFMA.FTZ R40, R77, R3, -R6 ;  /* 0x000000034d287223 */ /* 0x000fe20000010806 */
[----:B------:R-:W1:Y:S01]  /*9730*/  S2R R128, SR_TID.X ;  /* 0x0000000000807919 */ /* 0x000e620000002100 */
[----:B0-----:R-:W-:-:S05]  /*9740*/  FMNMX.FTZ R77, R10, R69, !PT ;  /* 0x000000450a4d7209 */ /* 0x001fca0007810000 */
        /* <DEDUP_REMOVED lines=22> */
[----:B0-----:R-:W-:Y:S01]  /*98b0*/  FMNMX.FTZ R10, R77, R10, !PT ;  /* 0x0000000a4d0a7209 */ /* 0x001fe20007810000 */
[-CC-:B------:R-:W-:Y:S01]  /*98c0*/  FFMA.FTZ R92, R92, R3.reuse, -R6.reuse ;  /* 0x000000035c5c7223 */ /* 0x180fe20000010806 */
[-CC-:B------:R-:W-:Y:S01]  /*98d0*/  FFMA.FTZ R60, R93, R3.reuse, -R6.reuse ;  /* 0x000000035d3c7223 */ /* 0x180fe20000010806 */
[-CC-:B------:R-:W-:Y:S01]  /*98e0*/  FFMA.FTZ R61, R96, R3.reuse, -R6.reuse ;  /* 0x00000003603d7223 */ /* 0x180fe20000010806 */
[----:B------:R-:W-:-:S03]  /*98f0*/  FFMA.FTZ R64, R97, R3, -R6 ;  /* 0x0000000361407223 */ /* 0x000fc60000010806 */
[----:B------:R0:W-:Y:S01]  /*9900*/  MUFU.EX2 R41, R80 ;  /* 0x0000005000297308 */ /* 0x0001e20000000800 */
[-CC-:B---3--:R-:W-:Y:S01]  /*9910*/  FFMA.FTZ R65, R100, R3.reuse, -R6.reuse ;  /* 0x0000000364417223 */ /* 0x188fe20000010806 */
[-CC-:B------:R-:W-:Y:S01]  /*9920*/  FFMA.FTZ R127, R101, R3.reuse, -R6.reuse ;  /* 0x00000003657f7223 */ /* 0x180fe20000010806 */
[-CC-:B------:R-:W-:Y:S01]  /*9930*/  FFMA.FTZ R69, R108, R3.reuse, -R6.reuse ;  /* 0x000000036c457223 */ /* 0x180fe20000010806 */
[-CC-:B------:R-:W-:Y:S01]  /*9940*/  FFMA.FTZ R72, R109, R3.reuse, -R6.reuse ;  /* 0x000000036d487223 */ /* 0x180fe20000010806 */
[-CC-:B----4-:R-:W-:Y:S01]  /*9950*/  FFMA.FTZ R73, R112, R3.reuse, -R6.reuse ;  /* 0x0000000370497223 */ /* 0x190fe20000010806 */
[-CC-:B------:R-:W-:Y:S01]  /*9960*/  FFMA.FTZ R76, R113, R3.reuse, -R6.reuse ;  /* 0x00000003714c7223 */ /* 0x180fe20000010806 */
[-CC-:B------:R-:W-:Y:S01]  /*9970*/  FFMA.FTZ R77, R117, R3.reuse, -R6.reuse ;  /* 0x00000003754d7223 */ /* 0x180fe20000010806 */
[-C--:B0-----:R-:W-:Y:S01]  /*9980*/  FFMA.FTZ R80, R116, R3.reuse, -R6 ;  /* 0x0000000374507223 */ /* 0x081fe20000010806 */
[C---:B------:R-:W-:Y:S01]  /*9990*/  FMUL.FTZ R6, R10.reuse, R3 ;  /* 0x000000030a067220 */ /* 0x040fe20000410000 */
[----:B------:R-:W-:-:S04]  /*99a0*/  FSETP.NEU.FTZ.AND P1, PT, R10, -INF , PT ;  /* 0xff8000000a00780b */ /* 0x000fc80003f3d000 */
[----:B------:R-:W-:Y:S02]  /*99b0*/  FSEL R6, R6, RZ, P1 ;  /* 0x000000ff06067208 */ /* 0x000fe40000800000 */
[----:B-1----:R-:W-:-:S03]  /*99c0*/  LOP3.LUT R128, R128, 0x7f, RZ, 0xc0, !PT ;  /* 0x0000007f80807812 */ /* 0x002fc600078ec0ff */
[-CC-:B------:R-:W-:Y:S01]  /*99d0*/  FFMA.FTZ R81, R125, R3.reuse, -R6.reuse ;  /* 0x000000037d517223 */ /* 0x180fe20000010806 */
[-CC-:B------:R-:W-:Y:S01]  /*99e0*/  FFMA.FTZ R84, R124, R3.reuse, -R6.reuse ;  /* 0x000000037c547223 */ /* 0x180fe20000010806 */
[----:B------:R-:W-:Y:S01]  /*99f0*/  MUFU.EX2 R5, R5 ;  /* 0x0000000500057308 */ /* 0x000fe20000000800 */
[----:B------:R-:W-:Y:S01]  /*9a00*/  ISETP.NE.AND P1, PT, R128, RZ, PT ;  /* 0x000000ff8000720c */ /* 0x000fe20003f25270 */
[----:B------:R-:W-:-:S06]  /*9a10*/  FFMA.FTZ R85, R123, R3, -R6 ;  /* 0x000000037b557223 */ /* 0x000fcc0000010806 */
[----:B------:R-:W0:Y:S01]  /*9a20*/  MUFU.EX2 R7, R7 ;  /* 0x0000000700077308 */ /* 0x000e220000000800 */
[----:B------:R-:W-:-:S07]  /*9a30*/  FFMA.FTZ R89, R121, R3, -R6 ;  /* 0x0000000379597223 */ /* 0x000fce0000010806 */
[----:B------:R-:W-:Y:S08]  /*9a40*/  MUFU.EX2 R81, R81 ;  /* 0x0000005100517308 */ /* 0x000ff00000000800 */
[----:B------:R-:W1:Y:S08]  /*9a50*/  MUFU.EX2 R84, R84 ;  /* 0x0000005400547308 */ /* 0x000e700000000800 */
[----:B------:R-:W3:Y:S08]  /*9a60*/  MUFU.EX2 R8, R8 ;  /* 0x0000000800087308 */ /* 0x000ef00000000800 */
[----:B------:R4:W-:Y:S01]  /*9a70*/  MUFU.EX2 R53, R88 ;  /* 0x0000005800357308 */ /* 0x0009e20000000800 */
[-CC-:B------:R-:W-:Y:S01]  /*9a80*/  FFMA.FTZ R101, R47, R3.reuse, -R6.reuse ;  /* 0x000000032f657223 */ /* 0x180fe20000010806 */
[----:B----4-:R-:W-:-:S06]  /*9a90*/  FFMA.FTZ R88, R122, R3, -R6 ;  /* 0x000000037a587223 */ /* 0x010fcc0000010806 */
[----:B------:R-:W-:Y:S01]  /*9aa0*/  MUFU.EX2 R85, R85 ;  /* 0x0000005500557308 */ /* 0x000fe20000000800 */
[----:B------:R-:W-:Y:S01]  /*9ab0*/  FFMA.FTZ R47, R58, R3, -R6 ;  /* 0x000000033a2f7223 */ /* 0x000fe20000010806 */
[----:B------:R-:W-:-:S06]  /*9ac0*/  @!P1 VIADD R4, R4, 0x30840 ;  /* 0x0003084004049836 */ /* 0x000fcc0000000000 */
[----:B------:R-:W4:Y:S01]  /*9ad0*/  MUFU.EX2 R9, R9 ;  /* 0x0000000900097308 */ /* 0x000f220000000800 */
[-CC-:B------:R-:W-:Y:S01]  /*9ae0*/  FFMA.FTZ R58, R67, R3.reuse, -R6.reuse ;  /* 0x00000003433a7223 */ /* 0x180fe20000010806 */
[-CC-:B------:R-:W-:Y:S01]  /*9af0*/  FFMA.FTZ R93, R39, R3.reuse, -R6.reuse ;  /* 0x00000003275d7223 */ /* 0x180fe20000010806 */
[-CC-:B------:R-:W-:Y:S01]  /*9b00*/  FFMA.FTZ R96, R42, R3.reuse, -R6.reuse ;  /* 0x000000032a607223 */ /* 0x180fe20000010806 */
[----:B------:R-:W-:-:S04]  /*9b10*/  FFMA.FTZ R97, R43, R3, -R6 ;  /* 0x000000032b617223 */ /* 0x000fc80000010806 */
[----:B------:R-:W2:Y:S01]  /*9b20*/  MUFU.EX2 R88, R88 ;  /* 0x0000005800587308 */ /* 0x000ea20000000800 */
[-CC-:B------:R-:W-:Y:S01]  /*9b30*/  FFMA.FTZ R100, R46, R3.reuse, -R6.reuse ;  /* 0x000000032e647223 */ /* 0x180fe20000010806 */
[-CC-:B------:R-:W-:Y:S01]  /*9b40*/  FFMA.FTZ R67, R78, R3.reuse, -R6.reuse ;  /* 0x000000034e437223 */ /* 0x180fe20000010806 */
[-CC-:B------:R-:W-:Y:S01]  /*9b50*/  FFMA.FTZ R39, R50, R3.reuse, -R6.reuse ;  /* 0x0000000332277223 */ /* 0x180fe20000010806 */
[----:B------:R-:W-:-:S04]  /*9b60*/  FFMA.FTZ R42, R51, R3, -R6 ;  /* 0x00000003332a7223 */ /* 0x000fc80000010806 */
[----:B------:R-:W2:Y:S01]  /*9b70*/  MUFU.EX2 R11, R11 ;  /* 0x0000000b000b7308 */ /* 0x000ea20000000800 */
[-CC-:B------:R-:W-:Y:S01]  /*9b80*/  FFMA.FTZ R43, R54, R3.reuse, -R6.reuse ;  /* 0x00000003362b7223 */ /* 0x180fe20000010806 */
[-CC-:B------:R-:W-:Y:S01]  /*9b90*/  FFMA.FTZ R46, R55, R3.reuse, -R6.reuse ;  /* 0x00000003372e7223 */ /* 0x180fe20000010806 */
[----:B------:R-:W-:-:S05]  /*9ba0*/  FFMA.FTZ R78, R79, R3, -R6 ;  /* 0x000000034f4e7223 */ /* 0x000fca0000010806 */
[----:B------:R0:W-:Y:S01]  /*9bb0*/  MUFU.EX2 R57, R92 ;  /* 0x0000005c00397308 */ /* 0x0001e20000000800 */
[-CC-:B------:R-:W-:Y:S01]  /*9bc0*/  FFMA.FTZ R31, R31, R3.reuse, -R6.reuse ;  /* 0x000000031f1f7223 */ /* 0x180fe20000010806 */
[-CC-:B------:R-:W-:Y:S01]  /*9bd0*/  FFMA.FTZ R50, R59, R3.reuse, -R6.reuse ;  /* 0x000000033b327223 */ /* 0x180fe20000010806 */
[-CC-:B------:R-:W-:Y:S01]  /*9be0*/  FFMA.FTZ R51, R62, R3.reuse, -R6.reuse ;  /* 0x000000033e337223 */ /* 0x180fe20000010806 */
[-CC-:B------:R-:W-:Y:S01]  /*9bf0*/  FFMA.FTZ R54, R63, R3.reuse, -R6.reuse ;  /* 0x000000033f367223 */ /* 0x180fe20000010806 */
[-CC-:B------:R-:W-:Y:S01]  /*9c00*/  FFMA.FTZ R55, R66, R3.reuse, -R6.reuse ;  /* 0x0000000342377223 */ /* 0x180fe20000010806 */
[-CC-:B0-----:R-:W-:Y:S02]  /*9c10*/  FFMA.FTZ R92, R120, R3.reuse, -R6.reuse ;  /* 0x00000003785c7223 */ /* 0x181fe40000010806 */
[----:B------:R-:W0:Y:S01]  /*9c20*/  MUFU.EX2 R89, R89 ;  /* 0x0000005900597308 */ /* 0x000e220000000800 */
[----:B------:R-:W-:Y:S01]  /*9c30*/  FADD.FTZ R79, R5, R7 ;  /* 0x00000007054f7221 */ /* 0x000fe20000010000 */
[-C--:B------:R-:W-:Y:S01]  /*9c40*/  FFMA.FTZ R59, R70, R3.reuse, -R6 ;  /* 0x00000003463b7223 */ /* 0x080fe20000010806 */
[----:B------:R-:W-:Y:S01]  /*9c50*/  @!P1 PRMT R4, RZ, 0x654, R4 ;  /* 0x00000654ff049816 */ /* 0x000fe20000000004 */
[-CC-:B------:R-:W-:Y:S01]  /*9c60*/  FFMA.FTZ R62, R71, R3.reuse, -R6.reuse ;  /* 0x00000003473e7223 */ /* 0x180fe20000010806 */
[-CC-:B------:R-:W-:Y:S01]  /*9c70*/  FFMA.FTZ R63, R74, R3.reuse, -R6.reuse ;  /* 0x000000034a3f7223 */ /* 0x180fe20000010806 */
[----:B------:R-:W-:-:S02]  /*9c80*/  FFMA.FTZ R66, R75, R3, -R6 ;  /* 0x000000034b427223 */ /* 0x000fc40000010806 */
        /* <DEDUP_REMOVED lines=22> */
[----:B------:R-:W0:Y:S01]  /*9df0*/  MUFU.EX2 R13, R13 ;  /* 0x0000000d000d7308 */ /* 0x000e220000000800 */
[----:B-1----:R-:W-:Y:S01]  /*9e00*/  FADD.FTZ R6, R81, R84 ;  /* 0x0000005451067221 */ /* 0x002fe20000010000 */
[----:B---3--:R-:W-:Y:S01]  /*9e10*/  FADD.FTZ R82, R8, R79 ;  /* 0x0000004f08527221 */ /* 0x008fe20000010000 */
[----:B------:R1:W-:Y:S03]  /*9e20*/  @!P1 SYNCS.ARRIVE.TRANS64.RED.A1T0 RZ, [R4+URZ], RZ ;  /* 0x000000ff04ff99a7 */ /* 0x0003e6000810043f */
[----:B----4-:R-:W-:-:S02]  /*9e30*/  FADD.FTZ R82, R9, R82 ;  /* 0x0000005209527221 */ /* 0x010fc40000010000 */
[----:B------:R-:W3:Y:S01]  /*9e40*/  MUFU.EX2 R31, R31 ;  /* 0x0000001f001f7308 */ /* 0x000ee20000000800 */
[----:B-1----:R-:W-:Y:S01]  /*9e50*/  F2FP.BF16.F32.PACK_AB R4, R7, R5 ;  /* 0x000000050704723e */ /* 0x002fe200000010ff */
[----:B------:R-:W-:-:S06]  /*9e60*/  FADD.FTZ R5, R85, R6 ;  /* 0x0000000655057221 */ /* 0x000fcc0000010000 */
[----:B------:R-:W1:Y:S01]  /*9e70*/  MUFU.EX2 R14, R14 ;  /* 0x0000000e000e7308 */ /* 0x000e620000000800 */
[----:B--2---:R-:W-:Y:S01]  /*9e80*/  FADD.FTZ R6, R88, R5 ;  /* 0x0000000558067221 */ /* 0x004fe20000010000 */
[----:B------:R-:W-:-:S06]  /*9e90*/  FADD.FTZ R5, R11, R82 ;  /* 0x000000520b057221 */ /* 0x000fcc0000010000 */
[----:B------:R-:W2:Y:S01]  /*9ea0*/  MUFU.EX2 R93, R93 ;  /* 0x0000005d005d7308 */ /* 0x000ea20000000800 */
[----:B0-----:R-:W-:Y:S01]  /*9eb0*/  FADD.FTZ R7, R89, R6 ;  /* 0x0000000659077221 */ /* 0x001fe20000010000 */
[----:B------:R-:W-:-:S06]  /*9ec0*/  FADD.FTZ R6, R12, R5 ;  /* 0x000000050c067221 */ /* 0x000fcc0000010000 */
[----:B------:R-:W0:Y:S01]  /*9ed0*/  MUFU.EX2 R15, R15 ;  /* 0x0000000f000f7308 */ /* 0x000e220000000800 */
[----:B------:R-:W-:Y:S01]  /*9ee0*/  FADD.FTZ R82, R92, R7 ;  /* 0x000000075c527221 */ /* 0x000fe20000010000 */
[----:B------:R-:W-:-:S06]  /*9ef0*/  FADD.FTZ R5, R13, R6 ;  /* 0x000000060d057221 */ /* 0x000fcc0000010000 */
[----:B------:R-:W4:Y:S08]  /*9f00*/  MUFU.EX2 R96, R96 ;  /* 0x0000006000607308 */ /* 0x000f300000000800 */
[----:B------:R-:W4:Y:S01]  /*9f10*/  MUFU.EX2 R28, R28 ;  /* 0x0000001c001c7308 */ /* 0x000f220000000800 */
[----:B---3--:R-:W-:Y:S01]  /*9f20*/  FADD.FTZ R82, R31, R82 ;  /* 0x000000521f527221 */ /* 0x008fe20000010000 */
[----:B-1----:R-:W-:-:S06]  /*9f30*/  FADD.FTZ R6, R14, R5 ;  /* 0x000000050e067221 */ /* 0x002fcc0000010000 */
[----:B------:R-:W1:Y:S08]  /*9f40*/  MUFU.EX2 R97, R97 ;  /* 0x0000006100617308 */ /* 0x000e700000000800 */
[----:B------:R-:W3:Y:S01]  /*9f50*/  MUFU.EX2 R30, R30 ;  /* 0x0000001e001e7308 */ /* 0x000ee20000000800 */
[----:B--2---:R-:W-:Y:S01]  /*9f60*/  FADD.FTZ R5, R93, R82 ;  /* 0x000000525d057221 */ /* 0x004fe20000010000 */
[----:B0-----:R-:W-:-:S06]  /*9f70*/  FADD.FTZ R7, R15, R6 ;  /* 0x000000060f077221 */ /* 0x001fcc0000010000 */
[----:B------:R-:W0:Y:S08]  /*9f80*/  MUFU.EX2 R100, R100 ;  /* 0x0000006400647308 */ /* 0x000e300000000800 */
[----:B------:R-:W2:Y:S01]  /*9f90*/  MUFU.EX2 R29, R29 ;  /* 0x0000001d001d7308 */ /* 0x000ea20000000800 */
[----:B----4-:R-:W-:Y:S01]  /*9fa0*/  FADD.FTZ R6, R96, R5 ;  /* 0x0000000560067221 */ /* 0x010fe20000010000 */
[----:B------:R-:W-:-:S06]  /*9fb0*/  FADD.FTZ R7, R28, R7 ;  /* 0x000000071c077221 */ /* 0x000fcc0000010000 */
[----:B------:R-:W4:Y:S08]  /*9fc0*/  MUFU.EX2 R101, R101 ;  /* 0x0000006500657308 */ /* 0x000f300000000800 */
[----:B------:R-:W4:Y:S01]  /*9fd0*/  MUFU.EX2 R20, R20 ;  /* 0x0000001400147308 */ /* 0x000f220000000800 */
[----:B-1----:R-:W-:Y:S01]  /*9fe0*/  FADD.FTZ R5, R97, R6 ;  /* 0x0000000661057221 */ /* 0x002fe20000010000 */
[----:B---3--:R-:W-:-:S06]  /*9ff0*/  FADD.FTZ R6, R30, R7 ;  /* 0x000000071e067221 */ /* 0x008fcc0000010000 */
[----:B------:R-:W1:Y:S08]  /*a000*/  MUFU.EX2 R39, R39 ;  /* 0x0000002700277308 */ /* 0x000e700000000800 */
[----:B------:R-:W3:Y:S01]  /*a010*/  MUFU.EX2 R21, R21 ;  /* 0x0000001500157308 */ /* 0x000ee20000000800 */
[----:B0-----:R-:W-:Y:S01]  /*a020*/  FADD.FTZ R82, R100, R5 ;  /* 0x0000000564527221 */ /* 0x001fe20000010000 */
[----:B--2---:R-:W-:-:S06]  /*a030*/  FADD.FTZ R5, R29, R6 ;  /* 0x000000061d057221 */ /* 0x004fcc0000010000 */
        /* <DEDUP_REMOVED lines=12> */
[----:B------:R-:W0:Y:S01]  /*a100*/  MUFU.EX2 R47, R47 ;  /* 0x0000002f002f7308 */ /* 0x000e220000000800 */
[----:B------:R-:W-:Y:S01]  /*a110*/  F2FP.BF16.F32.PACK_AB R12, R12, R11 ;  /* 0x0000000b0c0c723e */ /* 0x000fe200000010ff */
[----:B----4-:R-:W-:Y:S01]  /*a120*/  FADD.FTZ R11, R43, R82 ;  /* 0x000000522b0b7221 */ /* 0x010fe20000010000 */
[----:B------:R-:W-:-:S05]  /*a130*/  F2FP.BF16.F32.PACK_AB R14, R14, R13 ;  /* 0x0000000d0e0e723e */ /* 0x000fca00000010ff */
[----:B------:R-:W2:Y:S01]  /*a140*/  MUFU.EX2 R50, R50 ;  /* 0x0000003200327308 */ /* 0x000ea20000000800 */
[----:B------:R-:W-:-:S07]  /*a150*/  FADD.FTZ R13, R25, R86 ;  /* 0x00000056190d7221 */ /* 0x000fce0000010000 */
[----:B------:R-:W4:Y:S01]  /*a160*/  MUFU.EX2 R32, R32 ;  /* 0x0000002000207308 */ /* 0x000f220000000800 */
[----:B------:R-:W-:Y:S01]  /*a170*/  F2FP.BF16.F32.PACK_AB R5, R84, R81 ;  /* 0x000000515405723e */ /* 0x000fe200000010ff */
[----:B-1----:R-:W-:-:S06]  /*a180*/  FADD.FTZ R82, R46, R11 ;  /* 0x0000000b2e527221 */ /* 0x002fcc0000010000 */
[----:B------:R-:W1:Y:S01]  /*a190*/  MUFU.EX2 R51, R51 ;  /* 0x0000003300337308 */ /* 0x000e620000000800 */
[----:B---3--:R-:W-:Y:S01]  /*a1a0*/  FADD.FTZ R84, R26, R13 ;  /* 0x0000000d1a547221 */ /* 0x008fe20000010000 */
[----:B0-----:R-:W-:-:S06]  /*a1b0*/  FADD.FTZ R11, R47, R82 ;  /* 0x000000522f0b7221 */ /* 0x001fcc0000010000 */
[----:B------:R-:W0:Y:S01]  /*a1c0*/  MUFU.EX2 R54, R54 ;  /* 0x0000003600367308 */ /* 0x000e220000000800 */
[----:B------:R-:W-:-:S07]  /*a1d0*/  FADD.FTZ R79, R27, R84 ;  /* 0x000000541b4f7221 */ /* 0x000fce0000010000 */
[----:B------:R-:W3:Y:S01]  /*a1e0*/  MUFU.EX2 R34, R34 ;  /* 0x0000002200227308 */ /* 0x000ee20000000800 */
[----:B--2---:R-:W-:Y:S01]  /*a1f0*/  FADD.FTZ R82, R50, R11 ;  /* 0x0000000b32527221 */ /* 0x004fe20000010000 */
[----:B----4-:R-:W-:-:S06]  /*a200*/  FADD.FTZ R84, R32, R79 ;  /* 0x0000004f20547221 */ /* 0x010fcc0000010000 */
[----:B------:R-:W2:Y:S01]  /*a210*/  MUFU.EX2 R55, R55 ;  /* 0x0000003700377308 */ /* 0x000ea20000000800 */
[----:B-1----:R-:W-:Y:S01]  /*a220*/  FADD.FTZ R11, R51, R82 ;  /* 0x00000052330b7221 */ /* 0x002fe20000010000 */
[----:B------:R-:W-:-:S06]  /*a230*/  FADD.FTZ R79, R33, R84 ;  /* 0x00000054214f7221 */ /* 0x000fcc0000010000 */
[----:B------:R-:W-:Y:S08]  /*a240*/  MUFU.EX2 R58, R58 ;  /* 0x0000003a003a7308 */ /* 0x000ff00000000800 */
[----:B------:R-:W1:Y:S01]  /*a250*/  MUFU.EX2 R45, R45 ;  /* 0x0000002d002d7308 */ /* 0x000e620000000800 */
[----:B0-----:R-:W-:Y:S01]  /*a260*/  FADD.FTZ R82, R54, R11 ;  /* 0x0000000b36527221 */ /* 0x001fe20000010000 */
[----:B------:R-:W-:-:S06]  /*a270*/  F2FP.BF16.F32.PACK_AB R6, R9, R8 ;  /* 0x000000080906723e */ /* 0x000fcc00000010ff */
[----:B------:R-:W0:Y:S01]  /*a280*/  MUFU.EX2 R59, R59 ;  /* 0x0000003b003b7308 */ /* 0x000e220000000800 */
[----:B------:R-:W-:Y:S01]  /*a290*/  F2FP.BF16.F32.PACK_AB R7, R88, R85 ;  /* 0x000000555807723e */ /* 0x000fe200000010ff */
[----:B---3--:R-:W-:-:S06]  /*a2a0*/  FADD.FTZ R84, R34, R79 ;  /* 0x0000004f22547221 */ /* 0x008fcc0000010000 */
[----:B------:R-:W3:Y:S01]  /*a2b0*/  MUFU.EX2 R49, R49 ;  /* 0x0000003100317308 */ /* 0x000ee20000000800 */
[----:B--2---:R-:W-:Y:S01]  /*a2c0*/  FADD.FTZ R11, R55, R82 ;  /* 0x00000052370b7221 */ /* 0x004fe20000010000 */
[----:B------:R-:W-:-:S06]  /*a2d0*/  FADD.FTZ R84, R35, R84 ;  /* 0x0000005423547221 */ /* 0x000fcc0000010000 */
[----:B------:R-:W2:Y:S01]  /*a2e0*/  MUFU.EX2 R62, R62 ;  /* 0x0000003e003e7308 */ /* 0x000ea20000000800 */
[----:B------:R4:W-:Y:S07]  /*a2f0*/  STSM.16.M88.4 [R154+0x1e800], R4 ;  /* 0x01e800049a007844 */ /* 0x0009ee0000000200 */
[----:B------:R-:W-:Y:S01]  /*a300*/  MUFU.EX2 R36, R36 ;  /* 0x0000002400247308 */ /* 0x000fe20000000800 */
[----:B------:R-:W-:Y:S01]  /*a310*/  F2FP.BF16.F32.PACK_AB R28, R28, R15 ;  /* 0x0000000f1c1c723e */ /* 0x000fe200000010ff */
[----:B-1----:R-:W-:-:S06]  /*a320*/  FADD.FTZ R84, R45, R84 ;  /* 0x000000542d547221 */ /* 0x002fcc0000010000 */
[----:B------:R-:W1:Y:S01]  /*a330*/  MUFU.EX2 R63, R63 ;  /* 0x0000003f003f7308 */ /* 0x000e620000000800 */
[----:B----4-:R-:W-:Y:S01]  /*a340*/  F2FP.BF16.F32.PACK_AB R4, R21, R20 ;  /* 0x000000141504723e */ /* 0x010fe200000010ff */
[----:B------:R-:W-:Y:S01]  /*a350*/  FADD.FTZ R20, R58, R11 ;  /* 0x0000000b3a147221 */ /* 0x000fe20000010000 */
[----:B------:R-:W-:Y:S01]  /*a360*/  F2FP.BF16.F32.PACK_AB R30, R29, R30 ;  /* 0x0000001e1d1e723e */ /* 0x000fe200000010ff */
[----:B------:R-:W4:Y:S01]  /*a370*/  LDL R81, [R1+0x44] ;  /* 0x0000440001517983 */ /* 0x000f220000100800 */
[----:B------:R-:W-:-:S03]  /*a380*/  F2FP.BF16.F32.PACK_AB R13, R92, R89 ;  /* 0x000000595c0d723e */ /* 0x000fc600000010ff */
[----:B------:R-:W1:Y:S01]  /*a390*/  MUFU.EX2 R66, R66 ;  /* 0x0000004200427308 */ /* 0x000e620000000800 */
[----:B------:R-:W-:Y:S01]  /*a3a0*/  F2FP.BF16.F32.PACK_AB R15, R93, R31 ;  /* 0x0000001f5d0f723e */ /* 0x000fe200000010ff */
[----:B0-----:R-:W-:Y:S01]  /*a3b0*/  FADD.FTZ R5, R59, R20 ;  /* 0x000000143b057221 */ /* 0x001fe20000010000 */
[----:B------:R-:W-:Y:S02]  /*a3c0*/  F2FP.BF16.F32.PACK_AB R29, R97, R96 ;  /* 0x00000060611d723e */ /* 0x000fe400000010ff */
[----:B------:R-:W-:-:S03]  /*a3d0*/  F2FP.BF16.F32.PACK_AB R31, R101, R100 ;  /* 0x00000064651f723e */ /* 0x000fc600000010ff */
[----:B------:R-:W0:Y:S01]  /*a3e0*/  MUFU.EX2 R38, R38 ;  /* 0x0000002600267308 */ /* 0x000e220000000800 */
[----:B---3--:R-:W-:Y:S01]  /*a3f0*/  FADD.FTZ R7, R49, R84 ;  /* 0x0000005431077221 */ /* 0x008fe20000010000 */
[----:B------:R-:W-:Y:S01]  /*a400*/  STSM.16.M88.4 [R105], R12 ;  /* 0x0000000c69007844 */ /* 0x000fe20000000200 */
[----:B--2---:R-:W-:-:S03]  /*a410*/  FADD.FTZ R20, R62, R5 ;  /* 0x000000053e147221 */ /* 0x004fc60000010000 */
[----:B------:R2:W-:Y:S01]  /*a420*/  STSM.16.M88.4 [R156], R28 ;  /* 0x0000001c9c007844 */ /* 0x0005e20000000200 */
[----:B-1----:R-:W-:Y:S01]  /*a430*/  FADD.FTZ R11, R63, R20 ;  /* 0x000000143f0b7221 */ /* 0x002fe20000010000 */
[----:B------:R-:W-:Y:S02]  /*a440*/  F2FP.BF16.F32.PACK_AB R6, R25, R24 ;  /* 0x000000181906723e */ /* 0x000fe400000010ff */
[----:B------:R-:W-:Y:S01]  /*a450*/  F2FP.BF16.F32.PACK_AB R5, R42, R39 ;  /* 0x000000272a05723e */ /* 0x000fe200000010ff */
[----:B------:R-:W-:Y:S01]  /*a460*/  FADD.FTZ R20, R66, R11 ;  /* 0x0000000b42147221 */ /* 0x000fe20000010000 */
[----:B--2---:R-:W-:-:S04]  /*a470*/  FADD.FTZ R28, R36, R7 ;  /* 0x00000007241c7221 */ /* 0x004fc80000010000 */
[----:B------:R-:W-:Y:S01]  /*a480*/  FADD.FTZ R13, R37, R28 ;  /* 0x0000001c250d7221 */ /* 0x000fe20000010000 */
[----:B------:R-:W-:Y:S02]  /*a490*/  F2FP.BF16.F32.PACK_AB R7, R46, R43 ;  /* 0x0000002b2e07723e */ /* 0x000fe400000010ff */
[----:B------:R-:W-:Y:S01]  /*a4a0*/  F2FP.BF16.F32.PACK_AB R12, R27, R26 ;  /* 0x0000001a1b0c723e */ /* 0x000fe200000010ff */
[----:B0-----:R-:W-:Y:S01]  /*a4b0*/  FADD.FTZ R11, R38, R13 ;  /* 0x0000000d260b7221 */ /* 0x001fe20000010000 */
[----:B------:R-:W-:Y:S02]  /*a4c0*/  F2FP.BF16.F32.PACK_AB R14, R33, R32 ;  /* 0x00000020210e723e */ /* 0x000fe400000010ff */
[----:B------:R-:W-:Y:S02]  /*a4d0*/  F2FP.BF16.F32.PACK_AB R13, R50, R47 ;  /* 0x0000002f320d723e */ /* 0x000fe400000010ff */
[----:B------:R-:W-:Y:S01]  /*a4e0*/  F2FP.BF16.F32.PACK_AB R15, R54, R51 ;  /* 0x00000033360f723e */ /* 0x000fe200000010ff */
[----:B------:R-:W-:Y:S04]  /*a4f0*/  STSM.16.M88.4 [R155], R4 ;  /* 0x000000049b007844 */ /* 0x000fe80000000200 */
[----:B------:R0:W-:Y:S04]  /*a500*/  STSM.16.M88.4 [R154+0x24800], R12 ;  /* 0x0248000c9a007844 */ /* 0x0001e80000000200 */
[----:B0-----:R-:W2:Y:S01]  /*a510*/  LDL R13, [R1+0x40] ;  /* 0x00004000010d7983 */ /* 0x001ea20000100800 */
[----:B------:R-:W0:Y:S08]  /*a520*/  MUFU.EX2 R67, R67 ;  /* 0x0000004300437308 */ /* 0x000e300000000800 */
[----:B------:R-:W1:Y:S08]  /*a530*/  MUFU.EX2 R40, R40 ;  /* 0x0000002800287308 */ /* 0x000e700000000800 */
[----:B------:R-:W3:Y:S08]  /*a540*/  MUFU.EX2 R78, R78 ;  /* 0x0000004e004e7308 */ /* 0x000ef00000000800 */
[----:B------:R-:W3:Y:S01]  /*a550*/  MUFU.EX2 R74, R74 ;  /* 0x0000004a004a7308 */ /* 0x000ee20000000800 */
[----:B0-----:R-:W-:-:S07]  /*a560*/  FADD.FTZ R21, R67, R20 ;  /* 0x0000001443157221 */ /* 0x001fce0000010000 */
[----:B------:R-:W0:Y:S08]  /*a570*/  MUFU.EX2 R44, R44 ;  /* 0x0000002c002c7308 */ /* 0x000e300000000800 */
[----:B------:R-:W0:Y:S01]  /*a580*/  MUFU.EX2 R75, R75 ;  /* 0x0000004b004b7308 */ /* 0x000e220000000800 */
[----:B-1----:R-:W-:Y:S01]  /*a590*/  FADD.FTZ R20, R40, R11 ;  /* 0x0000000b28147221 */ /* 0x002fe20000010000 */
[----:B---3--:R-:W-:-:S06]  /*a5a0*/  FADD.FTZ R21, R78, R21 ;  /* 0x000000154e157221 */ /* 0x008fcc0000010000 */
[----:B------:R-:W1:Y:S08]  /*a5b0*/  MUFU.EX2 R48, R48 ;  /* 0x0000003000307308 */ /* 0x000e700000000800 */
[----:B------:R-:W3:Y:S01]  /*a5c0*/  MUFU.EX2 R70, R70 ;  /* 0x0000004600467308 */ /* 0x000ee20000000800 */
[----:B------:R-:W-:Y:S01]  /*a5d0*/  FADD.FTZ R11, R41, R20 ;  /* 0x00000014290b7221 */ /* 0x000fe20000010000 */
[----:B------:R-:W-:-:S06]  /*a5e0*/  FADD.FTZ R20, R74, R21 ;  /* 0x000000154a147221 */ /* 0x000fcc0000010000 */
[----:B------:R-:W3:Y:S08]  /*a5f0*/  MUFU.EX2 R52, R52 ;  /* 0x0000003400347308 */ /* 0x000ef00000000800 */
[----:B------:R-:W3:Y:S01]  /*a600*/  MUFU.EX2 R71, R71 ;  /* 0x0000004700477308 */ /* 0x000ee20000000800 */
[----:B0-----:R-:W-:Y:S01]  /*a610*/  FADD.FTZ R11, R44, R11 ;  /* 0x0000000b2c0b7221 */ /* 0x001fe20000010000 */
[----:B------:R-:W-:-:S06]  /*a620*/  FADD.FTZ R21, R75, R20 ;  /* 0x000000144b157221 */ /* 0x000fcc0000010000 */
[----:B------:R-:W0:Y:S01]  /*a630*/  MUFU.EX2 R8, R90 ;  /* 0x0000005a00087308 */ /* 0x000e220000000800 */
[----:B-1----:R-:W-:Y:S01]  /*a640*/  FADD.FTZ R11, R48, R11 ;  /* 0x0000000b300b7221 */ /* 0x002fe20000010000 */
[----:B---3--:R-:W-:-:S06]  /*a650*/  FADD.FTZ R20, R70, R21 ;  /* 0x0000001546147221 */ /* 0x008fcc0000010000 */
[----:B------:R-:W1:Y:S08]  /*a660*/  MUFU.EX2 R56, R56 ;  /* 0x0000003800387308 */ /* 0x000e700000000800 */
[----:B------:R-:W3:Y:S01]  /*a670*/  MUFU.EX2 R9, R91 ;  /* 0x0000005b00097308 */ /* 0x000ee20000000800 */
[----:B------:R-:W-:Y:S01]  /*a680*/  FADD.FTZ R28, R52, R11 ;  /* 0x0000000b341c7221 */ /* 0x000fe20000010000 */
[----:B------:R-:W-:-:S06]  /*a690*/  FADD.FTZ R11, R71, R20 ;  /* 0x00000014470b7221 */ /* 0x000fcc0000010000 */
[----:B------:R-:W3:Y:S01]  /*a6a0*/  MUFU.EX2 R94, R94 ;  /* 0x0000005e005e7308 */ /* 0x000ee20000000800 */
[----:B------:R-:W-:Y:S01]  /*a6b0*/  FADD.FTZ R5, R53, R28 ;  /* 0x0000001c35057221 */ /* 0x000fe20000010000 */
[----:B0-----:R-:W-:-:S06]  /*a6c0*/  FADD.FTZ R4, R8, R11 ;  /* 0x0000000b08047221 */ /* 0x001fcc0000010000 */
        /* <DEDUP_REMOVED lines=21> */
[----:B------:R-:W4:Y:S01]  /*a820*/  MUFU.EX2 R106, R106 ;  /* 0x0000006a006a7308 */ /* 0x000f220000000800 */
        /* <DEDUP_REMOVED lines=9> */
[----:B------:R-:W-:Y:S01]  /*a8c0*/  F2FP.BF16.F32.PACK_AB R25, R58, R55 ;  /* 0x000000373a19723e */ /* 0x000fe200000010ff */
[----:B----4-:R-:W-:-:S05]  /*a8d0*/  FADD.FTZ R4, R106, R11 ;  /* 0x0000000b6a047221 */ /* 0x010fca0000010000 */
[----:B------:R-:W4:Y:S01]  /*a8e0*/  MUFU.EX2 R72, R72 ;  /* 0x0000004800487308 */ /* 0x000f220000000800 */
[----:B------:R-:W-:-:S07]  /*a8f0*/  F2FP.BF16.F32.PACK_AB R58, R60, R57 ;  /* 0x000000393c3a723e */ /* 0x000fce00000010ff */
[----:B------:R-:W4:Y:S01]  /*a900*/  MUFU.EX2 R111, R111 ;  /* 0x0000006f006f7308 */ /* 0x000f220000000800 */
[----:B------:R-:W-:Y:S01]  /*a910*/  F2FP.BF16.F32.PACK_AB R57, R9, R8 ;  /* 0x000000080939723e */ /* 0x000fe200000010ff */
[----:B0-----:R-:W-:Y:S01]  /*a920*/  FADD.FTZ R8, R104, R7 ;  /* 0x0000000768087221 */ /* 0x001fe20000010000 */
[----:B------:R-:W-:-:S05]  /*a930*/  FADD.FTZ R7, R107, R4 ;  /* 0x000000046b077221 */ /* 0x000fca0000010000 */
[----:B------:R-:W0:Y:S08]  /*a940*/  MUFU.EX2 R73, R73 ;  /* 0x0000004900497308 */ /* 0x000e300000000800 */
[----:B------:R-:W0:Y:S01]  /*a950*/  MUFU.EX2 R5, R114 ;  /* 0x0000007200057308 */ /* 0x000e220000000800 */
[----:B-1----:R-:W-:Y:S01]  /*a960*/  FADD.FTZ R9, R69, R8 ;  /* 0x0000000845097221 */ /* 0x002fe20000010000 */
[----:B---3--:R-:W-:-:S06]  /*a970*/  FADD.FTZ R4, R110, R7 ;  /* 0x000000076e047221 */ /* 0x008fcc0000010000 */
[----:B------:R-:W1:Y:S08]  /*a980*/  MUFU.EX2 R76, R76 ;  /* 0x0000004c004c7308 */ /* 0x000e700000000800 */
[----:B------:R-:W3:Y:S08]  /*a990*/  MUFU.EX2 R6, R115 ;  /* 0x0000007300067308 */ /* 0x000ef00000000800 */
[----:B------:R-:W-:Y:S08]  /*a9a0*/  MUFU.EX2 R80, R80 ;  /* 0x0000005000507308 */ /* 0x000ff00000000800 */
[----:B------:R-:W2:Y:S08]  /*a9b0*/  MUFU.EX2 R77, R77 ;  /* 0x0000004d004d7308 */ /* 0x000eb00000000800 */
[----:B------:R-:W-:Y:S08]  /*a9c0*/  MUFU.EX2 R118, R118 ;  /* 0x0000007600767308 */ /* 0x000ff00000000800 */
[----:B------:R-:W2:Y:S01]  /*a9d0*/  MUFU.EX2 R119, R119 ;  /* 0x0000007700777308 */ /* 0x000ea20000000800 */
[----:B----4-:R-:W-:Y:S01]  /*a9e0*/  FADD.FTZ R8, R72, R9 ;  /* 0x0000000948087221 */ /* 0x010fe20000010000 */
[----:B------:R-:W-:Y:S01]  /*a9f0*/  FADD.FTZ R4, R111, R4 ;  /* 0x000000046f047221 */ /* 0x000fe20000010000 */
[----:B------:R-:W-:-:S02]  /*aa00*/  F2FP.BF16.F32.PACK_AB R24, R35, R34 ;  /* 0x000000222318723e */ /* 0x000fc400000010ff */
[----:B------:R-:W-:Y:S01]  /*aa10*/  F2FP.BF16.F32.PACK_AB R26, R49, R45 ;  /* 0x0000002d311a723e */ /* 0x000fe200000010ff */
[----:B0-----:R-:W-:Y:S01]  /*aa20*/  FADD.FTZ R7, R73, R8 ;  /* 0x0000000849077221 */ /* 0x001fe20000010000 */
        /* <DEDUP_REMOVED lines=13> */
[----:B------:R-:W-:Y:S01]  /*ab00*/  STSM.16.M88.4 [R81], R24 ;  /* 0x0000001851007844 */ /* 0x000fe20000000200 */
[----:B------:R-:W-:Y:S01]  /*ab10*/  F2FP.BF16.F32.PACK_AB R64, R64, R61 ;  /* 0x0000003d4040723e */ /* 0x000fe200000010ff */
[----:B-1----:R-:W-:Y:S01]  /*ab20*/  FADD.FTZ R11, R76, R7 ;  /* 0x000000074c0b7221 */ /* 0x002fe20000010000 */
[----:B------:R-:W-:Y:S01]  /*ab30*/  F2FP.BF16.F32.PACK_AB R65, R99, R98 ;  /* 0x000000626341723e */ /* 0x000fe200000010ff */
[----:B---3--:R-:W-:Y:S01]  /*ab40*/  FADD.FTZ R9, R6, R9 ;  /* 0x0000000906097221 */ /* 0x008fe20000010000 */
[----:B------:R-:W-:Y:S02]  /*ab50*/  F2FP.BF16.F32.PACK_AB R67, R103, R102 ;  /* 0x000000666743723e */ /* 0x000fe400000010ff */
[----:B------:R-:W-:Y:S01]  /*ab60*/  F2FP.BF16.F32.PACK_AB R70, R72, R69 ;  /* 0x000000454846723e */ /* 0x000fe200000010ff */
[----:B------:R-:W-:Y:S01]  /*ab70*/  STSM.16.M88.4 [R156+0x6000], R36 ;  /* 0x006000249c007844 */ /* 0x000fe20000000200 */
[----:B------:R-:W-:-:S02]  /*ab80*/  F2FP.BF16.F32.PACK_AB R68, R104, R68 ;  /* 0x000000446844723e */ /* 0x000fc400000010ff */
[----:B------:R-:W-:Y:S02]  /*ab90*/  F2FP.BF16.F32.PACK_AB R69, R107, R106 ;  /* 0x0000006a6b45723e */ /* 0x000fe400000010ff */
[----:B------:R-:W-:Y:S02]  /*aba0*/  F2FP.BF16.F32.PACK_AB R71, R111, R110 ;  /* 0x0000006e6f47723e */ /* 0x000fe400000010ff */
[----:B------:R-:W-:Y:S01]  /*abb0*/  F2FP.BF16.F32.PACK_AB R5, R6, R5 ;  /* 0x000000050605723e */ /* 0x000fe200000010ff */
[----:B------:R-:W-:Y:S01]  /*abc0*/  STSM.16.M88.4 [R155+0x6000], R44 ;  /* 0x0060002c9b007844 */ /* 0x000fe20000000200 */
[----:B------:R-:W-:Y:S02]  /*abd0*/  F2FP.BF16.F32.PACK_AB R4, R76, R73 ;  /* 0x000000494c04723e */ /* 0x000fe400000010ff */
[----:B--2---:R-:W-:Y:S02]  /*abe0*/  F2FP.BF16.F32.PACK_AB R6, R77, R80 ;  /* 0x000000504d06723e */ /* 0x004fe400000010ff */
[----:B------:R-:W-:Y:S01]  /*abf0*/  F2FP.BF16.F32.PACK_AB R7, R119, R118 ;  /* 0x000000767707723e */ /* 0x000fe200000010ff */
[----:B------:R-:W-:Y:S04]  /*ac00*/  STSM.16.M88.4 [R154+0x2a800], R56 ;  /* 0x02a800389a007844 */ /* 0x000fe80000000200 */
[----:B------:R-:W-:Y:S04]  /*ac10*/  STSM.16.M88.4 [R13], R64 ;  /* 0x000000400d007844 */ /* 0x000fe80000000200 */
[----:B------:R-:W-:Y:S04]  /*ac20*/  STSM.16.M88.4 [R156+0xc000], R68 ;  /* 0x00c000449c007844 */ /* 0x000fe80000000200 */
[----:B------:R0:W-:Y:S01]  /*ac30*/  STSM.16.M88.4 [R155+0xc000], R4 ;  /* 0x00c000049b007844 */ /* 0x0001e20000000200 */
[----:B------:R1:W-:Y:S06]  /*ac40*/  MEMBAR.ALL.CTA ;  /* 0x0000000000007992 */ /* 0x0003ec0000008000 */
[----:B-1----:R-:W1:Y:S01]  /*ac50*/  FENCE.VIEW.ASYNC.S ;  /* 0x00000000000073c6 */ /* 0x002e620000000000 */
[----:B------:R-:W-:Y:S01]  /*ac60*/  ISETP.GE.AND P2, PT, R126, 0xc1, PT ;  /* 0x000000c17e00780c */ /* 0x000fe20003f46270 */
[----:B------:R-:W-:-:S02]  /*ac70*/  IMAD.MOV.U32 R151, RZ, RZ, RZ ;  /* 0x000000ffff977224 */ /* 0x000fc400078e00ff */
[----:B------:R-:W-:Y:S01]  /*ac80*/  FADD.FTZ R80, R80, R11 ;  /* 0x0000000b50507221 */ /* 0x000fe20000010000 */
[----:B------:R-:W-:Y:S01]  /*ac90*/  FADD.FTZ R118, R118, R9 ;  /* 0x0000000976767221 */ /* 0x000fe20000010000 */
[--C-:B------:R-:W-:Y:S01]  /*aca0*/  IMAD.MOV.U32 R150, RZ, RZ, R151.reuse ;  /* 0x000000ffff967224 */ /* 0x100fe200078e0097 */
[----:B------:R-:W-:Y:S02]  /*acb0*/  MOV R144, R151 ;  /* 0x0000009700907202 */ /* 0x000fe40000000f00 */
[----:B------:R-:W-:Y:S01]  /*acc0*/  FADD.FTZ R11, R119, R118 ;  /* 0x00000076770b7221 */ /* 0x000fe20000010000 */
[--C-:B------:R-:W-:Y:S02]  /*acd0*/  IMAD.MOV.U32 R149, RZ, RZ, R151.reuse ;  /* 0x000000ffff957224 */ /* 0x100fe400078e0097 */
[--C-:B------:R-:W-:Y:S02]  /*ace0*/  IMAD.MOV.U32 R148, RZ, RZ, R151.reuse ;  /* 0x000000ffff947224 */ /* 0x100fe400078e0097 */
[----:B0-----:R-:W-:Y:S01]  /*acf0*/  FADD.FTZ R4, R77, R80 ;  /* 0x000000504d047221 */ /* 0x001fe20000010000 */
        /* <DEDUP_REMOVED lines=26> */
[----:B------:R-:W-:Y:S01]  /*aea0*/  IMAD.MOV.U32 R120, RZ, RZ, R151 ;  /* 0x000000ffff787224 */ /* 0x000fe200078e0097 */
[----:B-1----:R-:W-:Y:S01]  /*aeb0*/  NOP ;  /* 0x0000000000007918 */ /* 0x002fe20000000000 */
[----:B------:R-:W-:Y:S05]  /*aec0*/  @!P2 BRA `(.L_x_10884) ;  /* 0x0000002c00cca947 */ /* 0x000fea0003800000 */
[----:B------:R-:W2:Y:S01]  /*aed0*/  LDL.LU R105, [R1+0x54] ;  /* 0x0000540001697983 */ /* 0x000ea20000300800 */
        /* <DEDUP_REMOVED lines=20> */
[----:B--2---:R-:W-:-:S07]  /*b020*/  VIADD R8, R105, 0xfffffffe ;  /* 0xfffffffe69087836 */ /* 0x004fce0000000000 */
.L_x_10895:
        /* <DEDUP_REMOVED lines=11> */
.L_x_10886:
[----:B------:R-:W-:Y:S01]  /*b0e0*/  IMAD R0, R22, 0x8, R2 ;  /* 0x0000000816007824 */ /* 0x000fe200078e0202 */
[----:B------:R-:W-:-:S04]  /*b0f0*/  SHF.L.U32 R3, R153, 0x1f, RZ ;  /* 0x0000001f99037819 */ /* 0x000fc800000006ff */
[----:B------:R0:W1:Y:S01]  /*b100*/  SYNCS.PHASECHK.TRANS64.TRYWAIT P3, [R0+URZ+0x30830], R3 ;  /* 0x03083003000075a7 */ /* 0x000062000806017f */
[----:B------:R-:W-:Y:S05]  /*b110*/  @!P0 BRA `(.L_x_10887) ;  /* 0x0000000000048947 */ /* 0x000fea0003800000 */
[----:B------:R-:W-:Y:S01]  /*b120*/  BPT.TRAP 0x1 ;  /* 0x000000040000795c */ /* 0x000fe20000300000 */
.L_x_10887:
[----:B------:R-:W-:Y:S04]  /*b130*/  BSSY B0, `(.L_x_10885) ;  /* 0x0000004000007945 */ /* 0x000fe80003800000 */
[----:B-1----:R-:W-:Y:S05]  /*b140*/  @P3 BRA `(.L_x_10888) ;  /* 0x0000000000083947 */ /* 0x002fea0003800000 */
[----:B------:R-:W1:Y:S02]  /*b150*/  SYNCS.PHASECHK.TRANS64.TRYWAIT P3, [R0+URZ+0x30830], R3 ;  /* 0x03083003000075a7 */ /* 0x000e64000806017f */
[----:B-1----:R-:W-:Y:S05]  /*b160*/  @!P3 BRA `(.L_x_10889) ;  /* 0x000000a400c4b947 */ /* 0x002fea0003800000 */
.L_x_10888:
[----:B------:R-:W-:Y:S05]  /*b170*/  BSYNC B0 ;  /* 0x0000000000007941 */ /* 0x000fea0003800000 */
.L_x_10885:
[----:B01----:R-:W2:Y:S04]  /*b180*/  LDL R3, [R1+0x34] ;  /* 0x0000340001037983 */ /* 0x003ea80000100800 */
[----:B------:R-:W3:Y:S01]  /*b190*/  LDL.64 R24, [R1+0x8] ;  /* 0x0000080001187983 */ /* 0x000ee20000100a00 */
[----:B------:R-:W-:Y:S05]  /*b1a0*/  WARPSYNC.ALL ;  /* 0x0000000000007948 */ /* 0x000fea0003800000 */
[----:B------:R-:W-:Y:S01]  /*b1b0*/  IMAD.MOV.U32 R13, RZ, RZ, 0x40000040 ;  /* 0x40000040ff0d7424 */ /* 0x000fe200078e00ff */
[----:B------:R-:W0:Y:S04]  /*b1c0*/  S2R R0, SR_TID.X ;  /* 0x0000000000007919 */ /* 0x000e280000002100 */
[----:B------:R-:W-:-:S02]  /*b1d0*/  R2UR UR7, R13 ;  /* 0x000000000d0772ca */ /* 0x000fc400000e0000 */
[----:B------:R-:W-:Y:S01]  /*b1e0*/  R2UR UR19, R13 ;  /* 0x000000000d1372ca */ /* 0x000fe200000e0000 */
[----:B------:R-:W-:-:S05]  /*b1f0*/  IMAD.MOV.U32 R21, RZ, RZ, 0x40000040 ;  /* 0x40000040ff157424 */ /* 0x000fca00078e00ff */
[----:B------:R-:W-:Y:S02]  /*b200*/  R2UR UR15, R21 ;  /* 0x00000000150f72ca */ /* 0x000fe400000e0000 */
[----:B0-----:R-:W-:-:S05]  /*b210*/  SHF.R.U32.HI R0, RZ, 0x7, R0 ;  /* 0x00000007ff007819 */ /* 0x001fca0000011600 */
[----:B------:R-:W-:Y:S02]  /*b220*/  VIADD R0, R0, 0x8 ;  /* 0x0000000800007836 */ /* 0x000fe40000000000 */
[----:B------:R-:W-:Y:S02]  /*b230*/  IMAD.MOV.U32 R15, RZ, RZ, 0x40000040 ;  /* 0x40000040ff0f7424 */ /* 0x000fe400078e00ff */
[----:B--2---:R-:W-:-:S04]  /*b240*/  IMAD R12, R22, 0x600, R3 ;  /* 0x00000600160c7824 */ /* 0x004fc800078e0203 */
[C---:B------:R-:W-:Y:S01]  /*b250*/  VIADD R14, R12.reuse, 0x2 ;  /* 0x000000020c0e7836 */ /* 0x040fe20000000000 */
[C---:B------:R-:W-:Y:S01]  /*b260*/  R2UR UR6, R12.reuse ;  /* 0x000000000c0672ca */ /* 0x040fe200000e0000 */
[C---:B------:R-:W-:Y:S02]  /*b270*/  VIADD R20, R12.reuse, 0x4 ;  /* 0x000000040c147836 */ /* 0x040fe40000000000 */
[----:B------:R-:W-:-:S05]  /*b280*/  VIADD R12, R12, 0x6 ;  /* 0x000000060c0c7836 */ /* 0x000fca0000000000 */
[----:B------:R-:W-:Y:S02]  /*b290*/  R2UR UR18, R12 ;  /* 0x000000000c1272ca */ /* 0x000fe400000e0000 */
[----:B------:R-:W2:Y:S01]  /*b2a0*/  LDL.64 R12, [R1+0x20] ;  /* 0x00002000010c7983 */ /* 0x000ea20000100a00 */
[----:B------:R-:W-:-:S03]  /*b2b0*/  R2UR UR14, R20 ;  /* 0x00000000140e72ca */ /* 0x000fc600000e0000 */
[----:B------:R-:W4:Y:S01]  /*b2c0*/  LDL.64 R20, [R1+0x18] ;  /* 0x0000180001147983 */ /* 0x000f220000100a00 */
[----:B---3--:R-:W-:Y:S02]  /*b2d0*/  R2UR UR4, R24 ;  /* 0x00000000180472ca */ /* 0x008fe400000e0000 */
[----:B------:R-:W-:Y:S01]  /*b2e0*/  R2UR UR5, R25 ;  /* 0x00000000190572ca */ /* 0x000fe200000e0000 */
[----:B------:R0:W-:Y:S06]  /*b2f0*/  BAR.SYNC.DEFER_BLOCKING R0, 0x100 ;  /* 0x000400000000751d */ /* 0x0001ec0000010000 */
[----:B------:R-:W-:-:S06]  /*b300*/  WARPGROUP.ARRIVE ;  /* 0x00000000000079c5 */ /* 0x000fcc0000000000 */
[----:B------:R-:W-:Y:S01]  /*b310*/  HGMMA.64x192x16.F32.BF16 R24, gdesc[UR4], RZ, !UPT, gsb0 ;  /* 0x02e00000041879f0 */ /* 0x000fe2000c0018ff */
[----:B------:R-:W-:Y:S02]  /*b320*/  R2UR UR10, R14 ;  /* 0x000000000e0a72ca */ /* 0x000fe400000e0000 */
[----:B------:R-:W-:Y:S02]  /*b330*/  R2UR UR11, R15 ;  /* 0x000000000f0b72ca */ /* 0x000fe400000e0000 */
[----:B------:R-:W3:Y:S01]  /*b340*/  LDL.64 R14, [R1+0x10] ;  /* 0x00001000010e7983 */ /* 0x000ee20000100a00 */
[----:B------:R-:W-:Y:S02]  /*b350*/  WARPGROUP.DEPBAR.LE gsb0, 0x0 ;  /* 0x00008000000079c5 */ /* 0x000fe40000010000 */
[----:B------:R-:W-:Y:S01]  /*b360*/  WARPGROUP.ARRIVE ;  /* 0x00000000000079c5 */ /* 0x000fe20000000000 */
[----:B--2---:R-:W-:Y:S02]  /*b370*/  R2UR UR8, R12 ;  /* 0x000000000c0872ca */ /* 0x004fe400000e0000 */
[----:B------:R-:W-:-:S13]  /*b380*/  R2UR UR9, R13 ;  /* 0x000000000d0972ca */ /* 0x000fda00000e0000 */
[----:B------:R-:W-:Y:S01]  /*b390*/  HGMMA.64x192x16.F32.BF16 R24, gdesc[UR8], R24, gsb0 ;  /* 0x02e00000081879f0 */ /* 0x000fe20008001818 */
[----:B----4-:R-:W-:Y:S02]  /*b3a0*/  R2UR UR12, R20 ;  /* 0x00000000140c72ca */ /* 0x010fe400000e0000 */
[----:B------:R-:W-:Y:S02]  /*b3b0*/  R2UR UR13, R21 ;  /* 0x00000000150d72ca */ /* 0x000fe400000e0000 */
[----:B---3--:R-:W-:Y:S02]  /*b3c0*/  R2UR UR16, R14 ;  /* 0x000000000e1072ca */ /* 0x008fe400000e0000 */
[----:B------:R-:W-:Y:S01]  /*b3d0*/  R2UR UR17, R15 ;  /* 0x000000000f1172ca */ /* 0x000fe200000e0000 */
[----:B------:R-:W-:Y:S02]  /*b3e0*/  WARPGROUP.DEPBAR.LE gsb0, 0x0 ;  /* 0x00008000000079c5 */ /* 0x000fe40000010000 */
[----:B------:R-:W-:-:S10]  /*b3f0*/  WARPGROUP.ARRIVE ;  /* 0x00000000000079c5 */ /* 0x000fd40000000000 */
[----:B------:R-:W-:Y:S03]  /*b400*/  HGMMA.64x192x16.F32.BF16 R24, gdesc[UR12], R24, gsb0 ;  /* 0x02e000000c1879f0 */ /* 0x000fe60008001818 */
[----:B------:R-:W-:Y:S02]  /*b410*/  WARPGROUP.DEPBAR.LE gsb0, 0x0 ;  /* 0x00008000000079c5 */ /* 0x000fe40000010000 */
[----:B------:R-:W-:-:S15]  /*b420*/  WARPGROUP.ARRIVE ;  /* 0x00000000000079c5 */ /* 0x000fde0000000000 */
[----:B------:R-:W-:Y:S03]  /*b430*/  HGMMA.64x192x16.F32.BF16 R24, gdesc[UR16], R24, gsb0 ;  /* 0x02e00000101879f0 */ /* 0x000fe60008001818 */
[----:B------:R-:W-:Y:S02]  /*b440*/  WARPGROUP.DEPBAR.LE gsb0, 0x0 ;  /* 0x00008000000079c5 */ /* 0x000fe40000010000 */
[----:B0-----:R-:W-:Y:S05]  /*b450*/  @P2 BRA `(.L_x_10890) ;  /* 0x0000000000302947 */ /* 0x001fea0003800000 */
[----:B------:R-:W-:Y:S05]  /*b460*/  @!P0 BRA `(.L_x_10891) ;  /* 0x0000000000048947 */ /* 0x000fea0003800000 */
[----:B------:R-:W-:Y:S01]  /*b470*/  BPT.TRAP 0x1 ;  /* 0x000000040000795c */ /* 0x000fe20000300000 */
.L_x_10891:
[----:B------:R-:W-:Y:S01]  /*b480*/  SHF.L.U32 R0, R6, 0x1f, RZ ;  /* 0x0000001f06007819 */ /* 0x000fe200000006ff */
[----:B------:R-:W-:-:S04]  /*b490*/  IMAD R3, R7, 0x8, R2 ;  /* 0x0000000807037824 */ /* 0x000fc800078e0202 */
[----:B------:R0:W1:Y:S01]  /*b4a0*/  SYNCS.PHASECHK.TRANS64.TRYWAIT P2, [R3+URZ+0x30850], R0 ;  /* 0x03085000030075a7 */ /* 0x000062000804017f */
[----:B------:R-:W-:Y:S05]  /*b4b0*/  @!P0 BRA `(.L_x_10892) ;  /* 0x0000000000048947 */ /* 0x000fea0003800000 */
[----:B------:R-:W-:Y:S01]  /*b4c0*/  BPT.TRAP 0x1 ;  /* 0x000000040000795c */ /* 0x000fe20000300000 */
.L_x_10892:
[----:B------:R-:W-:Y:S04]  /*b4d0*/  BSSY B0, `(.L_x_10890) ;  /* 0x0000004000007945 */ /* 0x000fe80003800000 */
[----:B-1----:R-:W-:Y:S05]  /*b4e0*/  @P2 BRA `(.L_x_10893) ;  /* 0x0000000000082947 */ /* 0x002fea0003800000 */
[----:B------:R-:W1:Y:S02]  /*b4f0*/  SYNCS.PHASECHK.TRANS64.TRYWAIT P2, [R3+URZ+0x30850], R0 ;  /* 0x03085000030075a7 */ /* 0x000e64000804017f */
[----:B-1----:R-:W-:Y:S05]  /*b500*/  @!P2 BRA `(.L_x_10894) ;  /* 0x000000a000f0a947 */ /* 0x002fea0003800000 */
.L_x_10893:
[----:B------:R-:W-:Y:S05]  /*b510*/  BSYNC B0 ;  /* 0x0000000000007941 */ /* 0x000fea0003800000 */
.L_x_10890:
[----:B01----:R-:W-:Y:S01]  /*b520*/  FMNMX.FTZ R0, R24, R9, !PT ;  /* 0x0000000918007209 */ /* 0x003fe20007810000 */
[----:B------:R-:W2:Y:S01]  /*b530*/  LDL R20, [R1+0x2c] ;  /* 0x00002c0001147983 */ /* 0x000ea20000100800 */
[----:B------:R-:W-:Y:S01]  /*b540*/  FMNMX.FTZ R10, R26, R5, !PT ;  /* 0x000000051a0a7209 */ /* 0x000fe20007810000 */
[----:B------:R-:W-:Y:S05]  /*b550*/  WARPSYNC.ALL ;  /* 0x0000000000007948 */ /* 0x000fea0003800000 */
[----:B------:R-:W-:Y:S01]  /*b560*/  FMNMX.FTZ R0, R25, R0, !PT ;  /* 0x0000000019007209 */ /* 0x000fe20007810000 */
[----:B------:R-:W-:Y:S01]  /*b570*/  ULDC UR4, c[0x0][0x988] ;  /* 0x0002620000047ab9 */ /* 0x000fe20000000800 */
[----:B------:R-:W-:Y:S01]  /*b580*/  FMNMX.FTZ R10, R27, R10, !PT ;  /* 0x0000000a1b0a7209 */ /* 0x000fe20007810000 */
[----:B------:R-:W-:Y:S01]  /*b590*/  IMAD.MOV.U32 R13, RZ, RZ, 0x40000040 ;  /* 0x40000040ff0d7424 */ /* 0x000fe200078e00ff */
[----:B------:R-:W-:Y:S01]  /*b5a0*/  FMNMX.FTZ R0, R28, R0, !PT ;  /* 0x000000001c007209 */ /* 0x000fe20007810000 */
[----:B------:R-:W-:Y:S01]  /*b5b0*/  WARPGROUP.ARRIVE ;  /* 0x00000000000079c5 */ /* 0x000fe20000000000 */
[----:B------:R-:W-:Y:S01]  /*b5c0*/  FMNMX.FTZ R10, R30, R10, !PT ;  /* 0x0000000a1e0a7209 */ /* 0x000fe20007810000 */
        /* <DEDUP_REMOVED lines=91> */
[C---:B------:R-:W-:Y:S01]  /*bb80*/  R2UR UR7, R13.reuse ;  /* 0x000000000d0772ca */ /* 0x040fe200000e0000 */
[----:B------:R-:W0:Y:S01]  /*bb90*/  SHFL.BFLY PT, R3, R0, 0x2, 0x1f ;  /* 0x0c401f0000037f89 */ /* 0x000e2200000e0000 */
[----:B------:R-:W-:-:S02]  /*bba0*/  R2UR UR5, R13 ;  /* 0x000000000d0572ca */ /* 0x000fc400000e0000 */
[C---:B------:R-:W-:Y:S01]  /*bbb0*/  R2UR UR11, R15.reuse ;  /* 0x000000000f0b72ca */ /* 0x040fe200000e0000 */
[----:B------:R-:W1:Y:S01]  /*bbc0*/  SHFL.BFLY PT, R12, R10, 0x2, 0x1f ;  /* 0x0c401f000a0c7f89 */ /* 0x000e6200000e0000 */
[C---:B------:R-:W-:Y:S02]  /*bbd0*/  R2UR UR15, R15.reuse ;  /* 0x000000000f0f72ca */ /* 0x040fe400000e0000 */
[C---:B------:R-:W-:Y:S02]  /*bbe0*/  R2UR UR19, R15.reuse ;  /* 0x000000000f1372ca */ /* 0x040fe400000e0000 */
[C---:B------:R-:W-:Y:S02]  /*bbf0*/  R2UR UR23, R15.reuse ;  /* 0x000000000f1772ca */ /* 0x040fe400000e0000 */
[C---:B------:R-:W-:Y:S02]  /*bc00*/  R2UR UR27, R15.reuse ;  /* 0x000000000f1b72ca */ /* 0x040fe400000e0000 */
[----:B------:R-:W-:-:S02]  /*bc10*/  R2UR UR31, R15 ;  /* 0x000000000f1f72ca */ /* 0x000fc400000e0000 */
[C---:B------:R-:W-:Y:S02]  /*bc20*/  R2UR UR35, R15.reuse ;  /* 0x000000000f2372ca */ /* 0x040fe400000e0000 */
[C---:B------:R-:W-:Y:S02]  /*bc30*/  R2UR UR43, R15.reuse ;  /* 0x000000000f2b72ca */ /* 0x040fe400000e0000 */
[C---:B------:R-:W-:Y:S02]  /*bc40*/  R2UR UR47, R15.reuse ;  /* 0x000000000f2f72ca */ /* 0x040fe400000e0000 */
[----:B------:R-:W-:Y:S01]  /*bc50*/  R2UR UR51, R15 ;  /* 0x000000000f3372ca */ /* 0x000fe200000e0000 */
[----:B------:R-:W-:Y:S01]  /*bc60*/  IMAD.MOV.U32 R15, RZ, RZ, 0x40000040 ;  /* 0x40000040ff0f7424 */ /* 0x000fe200078e00ff */
[----:B------:R-:W-:Y:S01]  /*bc70*/  R2UR UR55, R13 ;  /* 0x000000000d3772ca */ /* 0x000fe200000e0000 */
[----:B------:R-:W-:Y:S01]  /*bc80*/  IMAD.MOV.U32 R13, RZ, RZ, 0x40000040 ;  /* 0x40000040ff0d7424 */ /* 0x000fe200078e00ff */
[----:B0-----:R-:W-:-:S02]  /*bc90*/  FMNMX.FTZ R0, R0, R3, !PT ;  /* 0x0000000300007209 */ /* 0x001fc40007810000 */
[----:B------:R-:W-:Y:S01]  /*bca0*/  R2UR UR9, R15 ;  /* 0x000000000f0972ca */ /* 0x000fe200000e0000 */
[----:B------:R-:W-:Y:S01]  /*bcb0*/  IMAD.MOV.U32 R15, RZ, RZ, 0x40000040 ;  /* 0x40000040ff0f7424 */ /* 0x000fe200078e00ff */
[----:B-1----:R-:W-:Y:S01]  /*bcc0*/  FMNMX.FTZ R10, R10, R12, !PT ;  /* 0x0000000c0a0a7209 */ /* 0x002fe20007810000 */
[----:B------:R-:W0:Y:S01]  /*bcd0*/  SHFL.BFLY PT, R3, R0, 0x1, 0x1f ;  /* 0x0c201f0000037f89 */ /* 0x000e2200000e0000 */
[----:B------:R-:W-:Y:S01]  /*bce0*/  R2UR UR53, R13 ;  /* 0x000000000d3572ca */ /* 0x000fe200000e0000 */
[----:B------:R-:W-:Y:S01]  /*bcf0*/  @!P1 IMAD R13, R22, 0x8, R2 ;  /* 0x00000008160d9824 */ /* 0x000fe200078e0202 */
[----:B------:R-:W-:Y:S01]  /*bd00*/  R2UR UR13, R15 ;  /* 0x000000000f0d72ca */ /* 0x000fe200000e0000 */
[----:B------:R-:W1:Y:S01]  /*bd10*/  SHFL.BFLY PT, R12, R10, 0x1, 0x1f ;  /* 0x0c201f000a0c7f89 */ /* 0x000e6200000e0000 */
[----:B------:R-:W-:Y:S02]  /*bd20*/  IMAD.MOV.U32 R15, RZ, RZ, 0x40000040 ;  /* 0x40000040ff0f7424 */ /* 0x000fe400078e00ff */
[----:B------:R-:W-:-:S03]  /*bd30*/  @!P1 VIADD R13, R13, 0x30840 ;  /* 0x000308400d0d9836 */ /* 0x000fc60000000000 */
[----:B------:R-:W-:Y:S01]  /*bd40*/  R2UR UR17, R15 ;  /* 0x000000000f1172ca */ /* 0x000fe200000e0000 */
[----:B------:R-:W-:Y:S01]  /*bd50*/  IMAD.MOV.U32 R15, RZ, RZ, 0x40000040 ;  /* 0x40000040ff0f7424 */ /* 0x000fe200078e00ff */
[----:B------:R-:W-:-:S04]  /*bd60*/  @!P1 PRMT R13, RZ, 0x654, R13 ;  /* 0x00000654ff0d9816 */ /* 0x000fc8000000000d */
[----:B------:R-:W-:Y:S01]  /*bd70*/  R2UR UR21, R15 ;  /* 0x000000000f1572ca */ /* 0x000fe200000e0000 */
[----:B------:R-:W-:-:S05]  /*bd80*/  IMAD.MOV.U32 R15, RZ, RZ, 0x40000040 ;  /* 0x40000040ff0f7424 */ /* 0x000fca00078e00ff */
[----:B------:R-:W-:Y:S01]  /*bd90*/  R2UR UR25, R15 ;  /* 0x000000000f1972ca */ /* 0x000fe200000e0000 */
[----:B------:R-:W-:Y:S01]  /*bda0*/  IMAD.MOV.U32 R15, RZ, RZ, 0x40000040 ;  /* 0x40000040ff0f7424 */ /* 0x000fe200078e00ff */
[----:B0-----:R-:W-:Y:S01]  /*bdb0*/  FMNMX.FTZ R0, R0, R3, !PT ;  /* 0x0000000300007209 */ /* 0x001fe20007810000 */
[----:B------:R-:W-:Y:S01]  /*bdc0*/  IMAD.U32 R3, RZ, RZ, UR4 ;  /* 0x00000004ff037e24 */ /* 0x000fe2000f8e00ff */
[----:B-1----:R-:W-:-:S03]  /*bdd0*/  FMNMX.FTZ R10, R10, R12, !PT ;  /* 0x0000000c0a0a7209 */ /* 0x002fc60007810000 */
[CC--:B------:R-:W-:Y:S01]  /*bde0*/  FMUL.FTZ R6, R0.reuse, R3.reuse ;  /* 0x0000000300067220 */ /* 0x0c0fe20000410000 */
[----:B------:R-:W-:Y:S01]  /*bdf0*/  R2UR UR29, R15 ;  /* 0x000000000f1d72ca */ /* 0x000fe200000e0000 */
[----:B------:R-:W-:Y:S02]  /*be00*/  IMAD.MOV.U32 R15, RZ, RZ, 0x40000040 ;  /* 0x40000040ff0f7424 */ /* 0x000fe400078e00ff */
[----:B------:R-:W-:Y:S01]  /*be10*/  FADD.FTZ R9, -R0, R9 ;  /* 0x0000000900097221 */ /* 0x000fe20000010100 */
[-C--:B------:R-:W-:Y:S01]  /*be20*/  FMUL.FTZ R12, R10, R3.reuse ;  /* 0x000000030a0c7220 */ /* 0x080fe20000410000 */
[-CC-:B------:R-:W-:Y:S01]  /*be30*/  FFMA.FTZ R24, R24, R3.reuse, -R6.reuse ;  /* 0x0000000318187223 */ /* 0x180fe20000010806 */
[-C--:B------:R-:W-:Y:S01]  /*be40*/  FFMA.FTZ R25, R25, R3.reuse, -R6 ;  /* 0x0000000319197223 */ /* 0x080fe20000010806 */
[----:B------:R-:W-:Y:S01]  /*be50*/  R2UR UR33, R15 ;  /* 0x000000000f2172ca */ /* 0x000fe200000e0000 */
        /* <DEDUP_REMOVED lines=48> */
[----:B------:R-:W-:-:S02]  /*c160*/  VIADD R12, R2, 0x400 ;  /* 0x00000400020c7836 */ /* 0x000fc40000000000 */
[-C--:B------:R-:W-:Y:S01]  /*c170*/  FMUL.FTZ R9, R9, R3.reuse ;  /* 0x0000000309097220 */ /* 0x080fe20000410000 */
[----:B------:R-:W-:Y:S01]  /*c180*/  IMAD.MOV.U32 R15, RZ, RZ, 0x40000040 ;  /* 0x40000040ff0f7424 */ /* 0x000fe200078e00ff */
[----:B------:R-:W-:Y:S01]  /*c190*/  MUFU.EX2 R24, R24 ;  /* 0x0000001800187308 */ /* 0x000fe20000000800 */
[-C--:B------:R-:W-:Y:S01]  /*c1a0*/  FFMA.FTZ R28, R28, R3.reuse, -R6 ;  /* 0x000000031c1c7223 */ /* 0x080fe20000010806 */
[----:B------:R-:W-:Y:S01]  /*c1b0*/  SHF.R.U32.HI R12, RZ, 0x4, R12 ;  /* 0x00000004ff0c7819 */ /* 0x000fe2000001160c */
[-CC-:B------:R-:W-:Y:S01]  /*c1c0*/  FFMA.FTZ R29, R29, R3.reuse, -R6.reuse ;  /* 0x000000031d1d7223 */ /* 0x180fe20000010806 */
[----:B------:R-:W-:Y:S01]  /*c1d0*/  R2UR UR41, R15 ;  /* 0x000000000f2972ca */ /* 0x000fe200000e0000 */
[----:B------:R-:W-:Y:S01]  /*c1e0*/  IMAD.MOV.U32 R15, RZ, RZ, 0x40000040 ;  /* 0x40000040ff0f7424 */ /* 0x000fe200078e00ff */
[----:B------:R-:W-:Y:S01]  /*c1f0*/  LOP3.LUT R12, R12, 0x3fff, RZ, 0xc0, !PT ;  /* 0x00003fff0c0c7812 */ /* 0x000fe200078ec0ff */
[-CC-:B------:R-:W-:Y:S01]  /*c200*/  FFMA.FTZ R32, R32, R3.reuse, -R6.reuse ;  /* 0x0000000320207223 */ /* 0x180fe20000010806 */
[----:B------:R-:W0:Y:S01]  /*c210*/  MUFU.EX2 R9, R9 ;  /* 0x0000000900097308 */ /* 0x000e220000000800 */
[----:B------:R-:W-:Y:S01]  /*c220*/  FFMA.FTZ R33, R33, R3, -R6 ;  /* 0x0000000321217223 */ /* 0x000fe20000010806 */
[----:B------:R-:W-:Y:S01]  /*c230*/  R2UR UR45, R15 ;  /* 0x000000000f2d72ca */ /* 0x000fe200000e0000 */
[----:B------:R-:W-:-:S02]  /*c240*/  IMAD R12, R7, 0x600, R12 ;  /* 0x00000600070c7824 */ /* 0x000fc400078e020c */
[-CC-:B------:R-:W-:Y:S01]  /*c250*/  FFMA.FTZ R36, R36, R3.reuse, -R6.reuse ;  /* 0x0000000324247223 */ /* 0x180fe20000010806 */
[----:B------:R-:W-:Y:S02]  /*c260*/  IMAD.MOV.U32 R15, RZ, RZ, 0x40000040 ;  /* 0x40000040ff0f7424 */ /* 0x000fe400078e00ff */
[-CC-:B------:R-:W-:Y:S01]  /*c270*/  FFMA.FTZ R37, R37, R3.reuse, -R6.reuse ;  /* 0x0000000325257223 */ /* 0x180fe20000010806 */
[C---:B------:R-:W-:Y:S01]  /*c280*/  VIADD R14, R12.reuse, 0x80 ;  /* 0x000000800c0e7836 */ /* 0x040fe20000000000 */
[----:B------:R-:W-:Y:S01]  /*c290*/  R2UR UR6, R12 ;  /* 0x000000000c0672ca */ /* 0x000fe200000e0000 */
[----:B------:R-:W1:Y:S01]  /*c2a0*/  MUFU.EX2 R25, R25 ;  /* 0x0000001900197308 */ /* 0x000e620000000800 */
[----:B------:R-:W-:Y:S01]  /*c2b0*/  R2UR UR49, R15 ;  /* 0x000000000f3172ca */ /* 0x000fe200000e0000 */
[----:B------:R-:W-:Y:S01]  /*c2c0*/  FFMA.FTZ R40, R40, R3, -R6 ;  /* 0x0000000328287223 */ /* 0x000fe20000010806 */
[----:B------:R-:W-:Y:S01]  /*c2d0*/  R2UR UR10, R14 ;  /* 0x000000000e0a72ca */ /* 0x000fe200000e0000 */
[----:B------:R-:W-:-:S02]  /*c2e0*/  VIADD R14, R12, 0x100 ;  /* 0x000001000c0e7836 */ /* 0x000fc40000000000 */
[-CC-:B------:R-:W-:Y:S01]  /*c2f0*/  FFMA.FTZ R41, R41, R3.reuse, -R6.reuse ;  /* 0x0000000329297223 */ /* 0x180fe20000010806 */
[-CC-:B------:R-:W-:Y:S01]  /*c300*/  FFMA.FTZ R44, R44, R3.reuse, -R6.reuse ;  /* 0x000000032c2c7223 */ /* 0x180fe20000010806 */
[-CC-:B------:R-:W-:Y:S01]  /*c310*/  FFMA.FTZ R45, R45, R3.reuse, -R6.reuse ;  /* 0x000000032d2d7223 */ /* 0x180fe20000010806 */
[-CC-:B------:R-:W-:Y:S01]  /*c320*/  FFMA.FTZ R48, R48, R3.reuse, -R6.reuse ;  /* 0x0000000330307223 */ /* 0x180fe20000010806 */
[----:B------:R-:W-:Y:S01]  /*c330*/  R2UR UR14, R14 ;  /* 0x000000000e0e72ca */ /* 0x000fe200000e0000 */
[----:B------:R-:W-:Y:S02]  /*c340*/  VIADD R14, R12, 0x180 ;  /* 0x000001800c0e7836 */ /* 0x000fe40000000000 */
[-CC-:B------:R-:W-:Y:S01]  /*c350*/  FFMA.FTZ R49, R49, R3.reuse, -R6.reuse ;  /* 0x0000000331317223 */ /* 0x180fe20000010806 */
[-CC-:B------:R-:W-:Y:S01]  /*c360*/  FFMA.FTZ R52, R52, R3.reuse, -R6.reuse ;  /* 0x0000000334347223 */ /* 0x180fe20000010806 */
[-CC-:B------:R-:W-:Y:S01]  /*c370*/  FFMA.FTZ R53, R53, R3.reuse, -R6.reuse ;  /* 0x0000000335357223 */ /* 0x180fe20000010806 */
        /* <DEDUP_REMOVED lines=40> */
[----:B------:R-:W-:Y:S02]  /*c600*/  VIADD R12, R12, 0x580 ;  /* 0x000005800c0c7836 */ /* 0x000fe40000000000 */
[-CC-:B------:R-:W-:Y:S01]  /*c610*/  FFMA.FTZ R108, R108, R3.reuse, -R6.reuse ;  /* 0x000000036c6c7223 */ /* 0x180fe20000010806 */
[-CC-:B------:R-:W-:Y:S01]  /*c620*/  FFMA.FTZ R109, R109, R3.reuse, -R6.reuse ;  /* 0x000000036d6d7223 */ /* 0x180fe20000010806 */
[----:B------:R-:W-:Y:S01]  /*c630*/  R2UR UR50, R14 ;  /* 0x000000000e3272ca */ /* 0x000fe200000e0000 */
[-CC-:B------:R-:W-:Y:S01]  /*c640*/  FFMA.FTZ R112, R112, R3.reuse, -R6.reuse ;  /* 0x0000000370707223 */ /* 0x180fe20000010806 */
[----:B------:R-:W-:Y:S01]  /*c650*/  R2UR UR54, R12 ;  /* 0x000000000c3672ca */ /* 0x000fe200000e0000 */
[----:B--2---:R-:W-:Y:S02]  /*c660*/  VIADD R12, R20, 0x1e800 ;  /* 0x0001e800140c7836 */ /* 0x004fe40000000000 */
[-CC-:B------:R-:W-:Y:S01]  /*c670*/  FFMA.FTZ R113, R113, R3.reuse, -R6.reuse ;  /* 0x0000000371717223 */ /* 0x180fe20000010806 */
[-CC-:B------:R-:W-:Y:S01]  /*c680*/  FFMA.FTZ R116, R116, R3.reuse, -R6.reuse ;  /* 0x0000000374747223 */ /* 0x180fe20000010806 */
[-C--:B------:R-:W-:Y:S01]  /*c690*/  FFMA.FTZ R117, R117, R3.reuse, -R6 ;  /* 0x0000000375757223 */ /* 0x080fe20000010806 */
[----:B0-----:R-:W-:Y:S01]  /*c6a0*/  FFMA.FTZ R6, R9, R4, R24 ;  /* 0x0000000409067223 */ /* 0x001fe20000010018 */
[----:B------:R-:W-:Y:S01]  /*c6b0*/  SHF.R.U32.HI R12, RZ, 0x4, R12 ;  /* 0x00000004ff0c7819 */ /* 0x000fe2000001160c */
[----:B------:R-:W-:Y:S01]  /*c6c0*/  FADD.FTZ R5, -R10, R5 ;  /* 0x000000050a057221 */ /* 0x000fe20000010100 */
[C---:B-1----:R-:W-:Y:S01]  /*c6d0*/  F2FP.BF16.F32.PACK_AB R4, R25.reuse, R24 ;  /* 0x000000181904723e */ /* 0x042fe200000010ff */
[----:B------:R-:W-:Y:S01]  /*c6e0*/  FADD.FTZ R6, R25, R6 ;  /* 0x0000000619067221 */ /* 0x000fe20000010000 */
[----:B------:R-:W-:Y:S01]  /*c6f0*/  LOP3.LUT R12, R12, 0x3fff, RZ, 0xc0, !PT ;  /* 0x00003fff0c0c7812 */ /* 0x000fe200078ec0ff */
[----:B------:R-:W0:Y:S01]  /*c700*/  S2R R25, SR_TID.X ;  /* 0x0000000000197919 */ /* 0x000e220000002100 */
[----:B------:R-:W-:Y:S01]  /*c710*/  FMUL.FTZ R5, R5, R3 ;  /* 0x0000000305057220 */ /* 0x000fe20000410000 */
[----:B------:R-:W-:Y:S01]  /*c720*/  MUFU.EX2 R27, R27 ;  /* 0x0000001b001b7308 */ /* 0x000fe20000000800 */
[----:B------:R-:W-:-:S04]  /*c730*/  LOP3.LUT R12, R12, 0x10000, RZ, 0xfc, !PT ;  /* 0x000100000c0c7812 */ /* 0x000fc800078efcff */
[C---:B------:R-:W-:Y:S01]  /*c740*/  R2UR UR4, R12.reuse ;  /* 0x000000000c0472ca */ /* 0x040fe200000e0000 */
[----:B------:R-:W-:Y:S02]  /*c750*/  VIADD R14, R12, 0x2 ;  /* 0x000000020c0e7836 */ /* 0x000fe40000000000 */
[----:B------:R-:W-:Y:S03]  /*c760*/  MUFU.EX2 R20, R5 ;  /* 0x0000000500147308 */ /* 0x000fe60000000800 */
[----:B------:R-:W-:Y:S01]  /*c770*/  R2UR UR8, R14 ;  /* 0x000000000e0872ca */ /* 0x000fe200000e0000 */
[----:B------:R-:W-:-:S04]  /*c780*/  VIADD R14, R12, 0x4 ;  /* 0x000000040c0e7836 */ /* 0x000fc80000000000 */
[----:B------:R-:W1:Y:S01]  /*c790*/  MUFU.EX2 R5, R26 ;  /* 0x0000001a00057308 */ /* 0x000e620000000800 */
[----:B------:R-:W-:Y:S01]  /*c7a0*/  R2UR UR12, R14 ;  /* 0x000000000e0c72ca */ /* 0x000fe200000e0000 */
[----:B------:R-:W-:Y:S01]  /*c7b0*/  HGMMA.64x64x16.F32.BF16 R120, gdesc[UR4].tnspB, R120, gsb0 ;  /* 0x40e00000047879f0 */ /* 0x000fe20008001878 */
[----:B------:R-:W-:-:S05]  /*c7c0*/  VIADD R14, R12, 0x6 ;  /* 0x000000060c0e7836 */ /* 0x000fca0000000000 */
[----:B------:R-:W-:Y:S01]  /*c7d0*/  R2UR UR16, R14 ;  /* 0x000000000e1072ca */ /* 0x000fe200000e0000 */
[----:B------:R-:W-:Y:S01]  /*c7e0*/  VIADD R14, R12, 0x600 ;  /* 0x000006000c0e7836 */ /* 0x000fe20000000000 */
[----:B------:R-:W2:Y:S04]  /*c7f0*/  MUFU.EX2 R28, R28 ;  /* 0x0000001c001c7308 */ /* 0x000ea80000000800 */
[----:B------:R-:W-:Y:S01]  /*c800*/  R2UR UR20, R14 ;  /* 0x000000000e1472ca */ /* 0x000fe200000e0000 */
[----:B------:R-:W-:Y:S01]  /*c810*/  VIADD R14, R12, 0x602 ;  /* 0x000006020c0e7836 */ /* 0x000fe20000000000 */
[----:B0-----:R-:W-:Y:S01]  /*c820*/  SHF.R.U32.HI R24, RZ, 0x7, R25 ;  /* 0x00000007ff187819 */ /* 0x001fe20000011619 */
[----:B-1----:R-:W-:Y:S01]  /*c830*/  FFMA.FTZ R11, R20, R11, R5 ;  /* 0x0000000b140b7223 */ /* 0x002fe20000010005 */
[----:B------:R-:W-:Y:S01]  /*c840*/  ISETP.GE.U32.AND P2, PT, R25, 0x180, PT ;  /* 0x000001801900780c */ /* 0x000fe20003f46070 */
[----:B------:R-:W0:Y:S01]  /*c850*/  MUFU.EX2 R29, R29 ;  /* 0x0000001d001d7308 */ /* 0x000e220000000800 */
[----:B------:R-:W-:Y:S01]  /*c860*/  R2UR UR24, R14 ;  /* 0x000000000e1872ca */ /* 0x000fe200000e0000 */
[----:B------:R-:W-:Y:S01]  /*c870*/  VIADD R14, R12, 0x604 ;  /* 0x000006040c0e7836 */ /* 0x000fe20000000000 */
[----:B------:R-:W-:-:S04]  /*c880*/  F2FP.BF16.F32.PACK_AB R5, R27, R5 ;  /* 0x000000051b05723e */ /* 0x000fc800000010ff */
[----:B------:R-:W-:Y:S01]  /*c890*/  R2UR UR28, R14 ;  /* 0x000000000e1c72ca */ /* 0x000fe200000e0000 */
[----:B------:R-:W-:Y:S01]  /*c8a0*/  VIADD R14, R12, 0x606 ;  /* 0x000006060c0e7836 */ /* 0x000fe20000000000 */
[----:B------:R-:W-:Y:S01]  /*c8b0*/  MUFU.EX2 R30, R30 ;  /* 0x0000001e001e7308 */ /* 0x000fe20000000800 */
[----:B--2---:R-:W-:-:S03]  /*c8c0*/  FADD.FTZ R6, R28, R6 ;  /* 0x000000061c067221 */ /* 0x004fc60000010000 */
[----:B------:R-:W-:Y:S01]  /*c8d0*/  R2UR UR32, R14 ;  /* 0x000000000e2072ca */ /* 0x000fe200000e0000 */
[----:B------:R-:W-:-:S03]  /*c8e0*/  VIADD R14, R12, 0xc00 ;  /* 0x00000c000c0e7836 */ /* 0x000fc60000000000 */
[----:B------:R-:W1:Y:S01]  /*c8f0*/  MUFU.EX2 R31, R31 ;  /* 0x0000001f001f7308 */ /* 0x000e620000000800 */
[C---:B0-----:R-:W-:Y:S01]  /*c900*/  FADD.FTZ R61, R29.reuse, R6 ;  /* 0x000000061d3d7221 */ /* 0x041fe20000010000 */
[----:B------:R-:W-:Y:S01]  /*c910*/  R2UR UR40, R14 ;  /* 0x000000000e2872ca */ /* 0x000fe200000e0000 */
[----:B------:R-:W-:Y:S01]  /*c920*/  VIADD R14, R12, 0xc02 ;  /* 0x00000c020c0e7836 */ /* 0x000fe20000000000 */
[----:B------:R-:W-:-:S04]  /*c930*/  F2FP.BF16.F32.PACK_AB R6, R29, R28 ;  /* 0x0000001c1d06723e */ /* 0x000fc800000010ff */
[----:B------:R-:W-:Y:S01]  /*c940*/  R2UR UR44, R14 ;  /* 0x000000000e2c72ca */ /* 0x000fe200000e0000 */
[C---:B------:R-:W-:Y:S01]  /*c950*/  VIADD R14, R12.reuse, 0xc04 ;  /* 0x00000c040c0e7836 */ /* 0x040fe20000000000 */
[----:B------:R-:W-:Y:S01]  /*c960*/  MUFU.EX2 R34, R34 ;  /* 0x0000002200227308 */ /* 0x000fe20000000800 */
[----:B------:R-:W-:-:S03]  /*c970*/  VIADD R12, R12, 0xc06 ;  /* 0x00000c060c0c7836 */ /* 0x000fc60000000000 */
[----:B------:R-:W-:Y:S02]  /*c980*/  R2UR UR48, R14 ;  /* 0x000000000e3072ca */ /* 0x000fe400000e0000 */
[----:B------:R-:W-:Y:S01]  /*c990*/  R2UR UR52, R12 ;  /* 0x000000000c3472ca */ /* 0x000fe200000e0000 */
[----:B------:R-:W-:Y:S01]  /*c9a0*/  VIADD R12, R24, 0x9 ;  /* 0x00000009180c7836 */ /* 0x000fe20000000000 */
[----:B------:R-:W-:Y:S04]  /*c9b0*/  MUFU.EX2 R36, R36 ;  /* 0x0000002400247308 */ /* 0x000fe80000000800 */
[----:B------:R-:W-:Y:S01]  /*c9c0*/  SEL R12, R12, 0x9, !P2 ;  /* 0x000000090c0c7807 */ /* 0x000fe20005000000 */
[----:B------:R-:W-:Y:S02]  /*c9d0*/  WARPGROUP.DEPBAR.LE gsb0, 0x0 ;  /* 0x00008000000079c5 */ /* 0x000fe40000010000 */
[----:B------:R-:W-:-:S06]  /*c9e0*/  WARPGROUP.ARRIVE ;  /* 0x00000000000079c5 */ /* 0x000fcc0000000000 */
[----:B------:R-:W-:Y:S03]  /*c9f0*/  HGMMA.64x64x16.F32.BF16 R120, gdesc[UR8].tnspB, R120, gsb0 ;  /* 0x40e00000087879f0 */ /* 0x000fe60008001878 */
        /* <DEDUP_REMOVED lines=31> */
[----:B------:R0:W-:Y:S06]  /*cbf0*/  BAR.ARV R12, 0x100 ;  /* 0x0004000c0000751d */ /* 0x0001ec0000002000 */
[----:B------:R2:W-:Y:S01]  /*cc00*/  @!P1 SYNCS.ARRIVE.TRANS64.RED.A1T0 RZ, [R13+URZ], RZ ;  /* 0x000000ff0dff99a7 */ /* 0x0005e2000810043f */
[----:B0-----:R-:W-:Y:S01]  /*cc10*/  FADD.FTZ R12, R27, R11 ;  /* 0x0000000b1b0c7221 */ /* 0x001fe20000010000 */
[----:B------:R-:W-:Y:S01]  /*cc20*/  @!P1 IMAD R11, R7, 0x8, R2 ;  /* 0x00000008070b9824 */ /* 0x000fe200078e0202 */
[----:B-1----:R-:W-:Y:S01]  /*cc30*/  F2FP.BF16.F32.PACK_AB R7, R31, R30 ;  /* 0x0000001e1f07723e */ /* 0x002fe200000010ff */
[----:B------:R-:W-:Y:S01]  /*cc40*/  MUFU.EX2 R35, R35 ;  /* 0x0000002300237308 */ /* 0x000fe20000000800 */
[----:B------:R-:W-:Y:S01]  /*cc50*/  FADD.FTZ R12, R30, R12 ;  /* 0x0000000c1e0c7221 */ /* 0x000fe20000010000 */
[----:B------:R-:W-:-:S05]  /*cc60*/  @!P1 VIADD R11, R11, 0x30860 ;  /* 0x000308600b0b9836 */ /* 0x000fca0000000000 */
[----:B------:R-:W-:-:S04]  /*cc70*/  @!P1 PRMT R11, RZ, 0x654, R11 ;  /* 0x00000654ff0b9816 */ /* 0x000fc8000000000b */
[----:B------:R0:W-:Y:S01]  /*cc80*/  @!P1 SYNCS.ARRIVE.TRANS64.RED.A1T0 RZ, [R11+URZ], RZ ;  /* 0x000000ff0bff99a7 */ /* 0x0001e2000810043f */
[----:B------:R1:W-:Y:S02]  /*cc90*/  STSM.16.M88.4 [R154+0x1e800], R4 ;  /* 0x01e800049a007844 */ /* 0x0003e40000000200 */
[----:B-1----:R1:W-:Y:S08]  /*cca0*/  MUFU.EX2 R6, R37 ;  /* 0x0000002500067308 */ /* 0x0023f00000000800 */
[----:B------:R-:W3:Y:S01]  /*ccb0*/  MUFU.EX2 R4, R32 ;  /* 0x0000002000047308 */ /* 0x000ee20000000800 */
[----:B-1----:R-:W4:Y:S07]  /*ccc0*/  LDL R37, [R1+0x3c] ;  /* 0x00003c0001257983 */ /* 0x002f2e0000100800 */
[----:B------:R-:W1:Y:S01]  /*ccd0*/  MUFU.EX2 R5, R33 ;  /* 0x0000002100057308 */ /* 0x000e620000000800 */
[----:B------:R-:W-:-:S07]  /*cce0*/  FADD.FTZ R12, R31, R12 ;  /* 0x0000000c1f0c7221 */ /* 0x000fce0000010000 */
[----:B------:R-:W5:Y:S01]  /*ccf0*/  MUFU.EX2 R7, R38 ;  /* 0x0000002600077308 */ /* 0x000f620000000800 */
[----:B---3--:R-:W-:Y:S01]  /*cd00*/  FADD.FTZ R61, R4, R61 ;  /* 0x0000003d043d7221 */ /* 0x008fe20000010000 */
[----:B------:R-:W-:-:S06]  /*cd10*/  FADD.FTZ R12, R34, R12 ;  /* 0x0000000c220c7221 */ /* 0x000fcc0000010000 */
[----:B--2---:R-:W2:Y:S01]  /*cd20*/  MUFU.EX2 R13, R40 ;  /* 0x00000028000d7308 */ /* 0x004ea20000000800 */
[----:B-1----:R-:W-:-:S07]  /*cd30*/  FADD.FTZ R61, R5, R61 ;  /* 0x0000003d053d7221 */ /* 0x002fce0000010000 */
[----:B------:R-:W1:Y:S01]  /*cd40*/  MUFU.EX2 R39, R39 ;  /* 0x0000002700277308 */ /* 0x000e620000000800 */
[----:B------:R-:W-:Y:S01]  /*cd50*/  FADD.FTZ R61, R36, R61 ;  /* 0x0000003d243d7221 */ /* 0x000fe20000010000 */
[----:B------:R-:W-:-:S06]  /*cd60*/  FADD.FTZ R12, R35, R12 ;  /* 0x0000000c230c7221 */ /* 0x000fcc0000010000 */
[----:B------:R-:W3:Y:S08]  /*cd70*/  MUFU.EX2 R15, R41 ;  /* 0x00000029000f7308 */ /* 0x000ef00000000800 */
[----:B------:R-:W0:Y:S01]  /*cd80*/  MUFU.EX2 R42, R42 ;  /* 0x0000002a002a7308 */ /* 0x000e220000000800 */
[----:B------:R-:W-:Y:S01]  /*cd90*/  FADD.FTZ R61, R6, R61 ;  /* 0x0000003d063d7221 */ /* 0x000fe20000010000 */
[----:B-----5:R-:W-:-:S06]  /*cda0*/  FADD.FTZ R12, R7, R12 ;  /* 0x0000000c070c7221 */ /* 0x020fcc0000010000 */
[----:B------:R-:W5:Y:S08]  /*cdb0*/  MUFU.EX2 R44, R44 ;  /* 0x0000002c002c7308 */ /* 0x000f700000000800 */
[----:B------:R-:W5:Y:S01]  /*cdc0*/  MUFU.EX2 R43, R43 ;  /* 0x0000002b002b7308 */ /* 0x000f620000000800 */
[----:B--2---:R-:W-:Y:S01]  /*cdd0*/  FADD.FTZ R61, R13, R61 ;  /* 0x0000003d0d3d7221 */ /* 0x004fe20000010000 */
[----:B-1----:R-:W-:-:S06]  /*cde0*/  FADD.FTZ R31, R39, R12 ;  /* 0x0000000c271f7221 */ /* 0x002fcc0000010000 */
[----:B------:R-:W1:Y:S08]  /*cdf0*/  MUFU.EX2 R14, R45 ;  /* 0x0000002d000e7308 */ /* 0x000e700000000800 */
[----:B------:R-:W2:Y:S01]  /*ce00*/  MUFU.EX2 R46, R46 ;  /* 0x0000002e002e7308 */ /* 0x000ea20000000800 */
[C---:B---3--:R-:W-:Y:S01]  /*ce10*/  FADD.FTZ R61, R15.reuse, R61 ;  /* 0x0000003d0f3d7221 */ /* 0x048fe20000010000 */
[----:B------:R-:W-:-:S06]  /*ce20*/  F2FP.BF16.F32.PACK_AB R12, R15, R13 ;  /* 0x0000000d0f0c723e */ /* 0x000fcc00000010ff */
[----:B------:R-:W3:Y:S01]  /*ce30*/  MUFU.EX2 R48, R48 ;  /* 0x0000003000307308 */ /* 0x000ee20000000800 */
[----:B0-----:R-:W-:-:S07]  /*ce40*/  FADD.FTZ R13, R42, R31 ;  /* 0x0000001f2a0d7221 */ /* 0x001fce0000010000 */
[----:B------:R-:W0:Y:S01]  /*ce50*/  MUFU.EX2 R47, R47 ;  /* 0x0000002f002f7308 */ /* 0x000e220000000800 */
[----:B-----5:R-:W-:Y:S01]  /*ce60*/  FADD.FTZ R15, R44, R61 ;  /* 0x0000003d2c0f7221 */ /* 0x020fe20000010000 */
[----:B------:R-:W-:-:S06]  /*ce70*/  FADD.FTZ R13, R43, R13 ;  /* 0x0000000d2b0d7221 */ /* 0x000fcc0000010000 */
[----:B------:R-:W5:Y:S08]  /*ce80*/  MUFU.EX2 R24, R49 ;  /* 0x0000003100187308 */ /* 0x000f700000000800 */
[----:B------:R-:W5:Y:S01]  /*ce90*/  MUFU.EX2 R25, R50 ;  /* 0x0000003200197308 */ /* 0x000f620000000800 */
[----:B-1----:R-:W-:Y:S01]  /*cea0*/  FADD.FTZ R15, R14, R15 ;  /* 0x0000000f0e0f7221 */ /* 0x002fe20000010000 */
[----:B--2---:R-:W-:-:S06]  /*ceb0*/  FADD.FTZ R13, R46, R13 ;  /* 0x0000000d2e0d7221 */ /* 0x004fcc0000010000 */
[----:B------:R-:W1:Y:S08]  /*cec0*/  MUFU.EX2 R27, R52 ;  /* 0x00000034001b7308 */ /* 0x000e700000000800 */
[----:B------:R-:W2:Y:S01]  /*ced0*/  MUFU.EX2 R51, R51 ;  /* 0x0000003300337308 */ /* 0x000ea20000000800 */
[----:B---3--:R-:W-:Y:S01]  /*cee0*/  FADD.FTZ R15, R48, R15 ;  /* 0x0000000f300f7221 */ /* 0x008fe20000010000 */
[----:B0-----:R-:W-:-:S06]  /*cef0*/  FADD.FTZ R13, R47, R13 ;  /* 0x0000000d2f0d7221 */ /* 0x001fcc0000010000 */
[----:B------:R-:W0:Y:S08]  /*cf00*/  MUFU.EX2 R26, R53 ;  /* 0x00000035001a7308 */ /* 0x000e300000000800 */
[----:B------:R-:W3:Y:S01]  /*cf10*/  MUFU.EX2 R54, R54 ;  /* 0x0000003600367308 */ /* 0x000ee20000000800 */
        /* <DEDUP_REMOVED lines=8> */
[----:B0-----:R-:W-:Y:S01]  /*cfa0*/  FADD.FTZ R15, R26, R15 ;  /* 0x0000000f1a0f7221 */ /* 0x001fe20000010000 */
[----:B---3--:R-:W-:-:S06]  /*cfb0*/  FADD.FTZ R13, R54, R13 ;  /* 0x0000000d360d7221 */ /* 0x008fcc0000010000 */
[----:B------:R-:W0:Y:S08]  /*cfc0*/  MUFU.EX2 R60, R60 ;  /* 0x0000003c003c7308 */ /* 0x000e300000000800 */
[----:B------:R-:W3:Y:S01]  /*cfd0*/  MUFU.EX2 R59, R59 ;  /* 0x0000003b003b7308 */ /* 0x000ee20000000800 */
[----:B-----5:R-:W-:Y:S01]  /*cfe0*/  FADD.FTZ R15, R29, R15 ;  /* 0x0000000f1d0f7221 */ /* 0x020fe20000010000 */
[----:B------:R-:W-:-:S06]  /*cff0*/  FADD.FTZ R13, R55, R13 ;  /* 0x0000000d370d7221 */ /* 0x000fcc0000010000 */
[----:B------:R-:W5:Y:S01]  /*d000*/  MUFU.EX2 R62, R62 ;  /* 0x0000003e003e7308 */ /* 0x000f620000000800 */
[----:B-1----:R-:W-:Y:S01]  /*d010*/  FADD.FTZ R15, R28, R15 ;  /* 0x0000000f1c0f7221 */ /* 0x002fe20000010000 */
[----:B--2---:R-:W-:-:S03]  /*d020*/  FADD.FTZ R13, R58, R13 ;  /* 0x0000000d3a0d7221 */ /* 0x004fc60000010000 */
[----:B0-----:R-:W-:Y:S01]  /*d030*/  FADD.FTZ R32, R60, R15 ;  /* 0x0000000f3c207221 */ /* 0x001fe20000010000 */
[----:B------:R-:W-:Y:S01]  /*d040*/  F2FP.BF16.F32.PACK_AB R4, R5, R4 ;  /* 0x000000040504723e */ /* 0x000fe200000010ff */
[----:B---3--:R-:W-:Y:S01]  /*d050*/  FADD.FTZ R15, R59, R13 ;  /* 0x0000000d3b0f7221 */ /* 0x008fe20000010000 */
[----:B------:R-:W-:Y:S02]  /*d060*/  F2FP.BF16.F32.PACK_AB R5, R35, R34 ;  /* 0x000000222305723e */ /* 0x000fe400000010ff */
[----:B------:R-:W-:Y:S01]  /*d070*/  F2FP.BF16.F32.PACK_AB R6, R6, R36 ;  /* 0x000000240606723e */ /* 0x000fe200000010ff */
[----:B------:R-:W2:Y:S01]  /*d080*/  LDL R34, [R1+0x44] ;  /* 0x0000440001227983 */ /* 0x000ea20000100800 */
[----:B------:R-:W-:Y:S02]  /*d090*/  F2FP.BF16.F32.PACK_AB R7, R39, R7 ;  /* 0x000000072707723e */ /* 0x000fe400000010ff */
[----:B------:R-:W-:Y:S01]  /*d0a0*/  F2FP.BF16.F32.PACK_AB R13, R43, R42 ;  /* 0x0000002a2b0d723e */ /* 0x000fe200000010ff */
[----:B-----5:R-:W-:Y:S01]  /*d0b0*/  FADD.FTZ R33, R62, R15 ;  /* 0x0000000f3e217221 */ /* 0x020fe20000010000 */
[----:B------:R-:W-:-:S02]  /*d0c0*/  F2FP.BF16.F32.PACK_AB R14, R14, R44 ;  /* 0x0000002c0e0e723e */ /* 0x000fc400000010ff */
[----:B------:R-:W-:Y:S02]  /*d0d0*/  F2FP.BF16.F32.PACK_AB R15, R47, R46 ;  /* 0x0000002e2f0f723e */ /* 0x000fe400000010ff */
[----:B------:R-:W-:Y:S02]  /*d0e0*/  F2FP.BF16.F32.PACK_AB R26, R26, R27 ;  /* 0x0000001b1a1a723e */ /* 0x000fe400000010ff */
[----:B------:R-:W-:Y:S02]  /*d0f0*/  F2FP.BF16.F32.PACK_AB R24, R24, R48 ;  /* 0x000000301818723e */ /* 0x000fe400000010ff */
[----:B------:R-:W-:Y:S02]  /*d100*/  F2FP.BF16.F32.PACK_AB R25, R51, R25 ;  /* 0x000000193319723e */ /* 0x000fe400000010ff */
[----:B------:R-:W-:Y:S01]  /*d110*/  F2FP.BF16.F32.PACK_AB R27, R55, R54 ;  /* 0x00000036371b723e */ /* 0x000fe200000010ff */
[----:B----4-:R-:W-:Y:S04]  /*d120*/  STSM.16.M88.4 [R37], R4 ;  /* 0x0000000425007844 */ /* 0x010fe80000000200 */
[----:B------:R-:W-:Y:S04]  /*d130*/  STSM.16.M88.4 [R156], R12 ;  /* 0x0000000c9c007844 */ /* 0x000fe80000000200 */
[----:B------:R0:W-:Y:S04]  /*d140*/  STSM.16.M88.4 [R155], R24 ;  /* 0x000000189b007844 */ /* 0x0001e80000000200 */
[----:B0-----:R-:W3:Y:S01]  /*d150*/  LDL R25, [R1+0x40] ;  /* 0x0000400001197983 */ /* 0x001ee20000100800 */
[----:B------:R-:W0:Y:S08]  /*d160*/  MUFU.EX2 R21, R21 ;  /* 0x0000001500157308 */ /* 0x000e300000000800 */
[----:B------:R-:W1:Y:S08]  /*d170*/  MUFU.EX2 R64, R64 ;  /* 0x0000004000407308 */ /* 0x000e700000000800 */
[----:B------:R-:W4:Y:S08]  /*d180*/  MUFU.EX2 R63, R63 ;  /* 0x0000003f003f7308 */ /* 0x000f300000000800 */
[----:B------:R-:W5:Y:S08]  /*d190*/  MUFU.EX2 R11, R65 ;  /* 0x00000041000b7308 */ /* 0x000f700000000800 */
[----:B------:R-:W5:Y:S01]  /*d1a0*/  MUFU.EX2 R66, R66 ;  /* 0x0000004200427308 */ /* 0x000f620000000800 */
[----:B0-----:R-:W-:-:S07]  /*d1b0*/  FADD.FTZ R32, R21, R32 ;  /* 0x0000002015207221 */ /* 0x001fce0000010000 */
[----:B------:R-:W0:Y:S08]  /*d1c0*/  MUFU.EX2 R68, R68 ;  /* 0x0000004400447308 */ /* 0x000e300000000800 */
[----:B------:R-:W0:Y:S01]  /*d1d0*/  MUFU.EX2 R67, R67 ;  /* 0x0000004300437308 */ /* 0x000e220000000800 */
[----:B-1----:R-:W-:Y:S01]  /*d1e0*/  FADD.FTZ R32, R64, R32 ;  /* 0x0000002040207221 */ /* 0x002fe20000010000 */
[----:B----4-:R-:W-:-:S06]  /*d1f0*/  FADD.FTZ R33, R63, R33 ;  /* 0x000000213f217221 */ /* 0x010fcc0000010000 */
[----:B------:R-:W1:Y:S08]  /*d200*/  MUFU.EX2 R69, R69 ;  /* 0x0000004500457308 */ /* 0x000e700000000800 */
[----:B------:R-:W4:Y:S01]  /*d210*/  MUFU.EX2 R70, R70 ;  /* 0x0000004600467308 */ /* 0x000f220000000800 */
[----:B-----5:R-:W-:Y:S01]  /*d220*/  FADD.FTZ R32, R11, R32 ;  /* 0x000000200b207221 */ /* 0x020fe20000010000 */
[----:B------:R-:W-:-:S06]  /*d230*/  FADD.FTZ R33, R66, R33 ;  /* 0x0000002142217221 */ /* 0x000fcc0000010000 */
[----:B------:R-:W5:Y:S08]  /*d240*/  MUFU.EX2 R72, R72 ;  /* 0x0000004800487308 */ /* 0x000f700000000800 */
[----:B------:R-:W5:Y:S01]  /*d250*/  MUFU.EX2 R71, R71 ;  /* 0x0000004700477308 */ /* 0x000f620000000800 */
[----:B0-----:R-:W-:Y:S01]  /*d260*/  FADD.FTZ R32, R68, R32 ;  /* 0x0000002044207221 */ /* 0x001fe20000010000 */
[----:B------:R-:W-:-:S06]  /*d270*/  FADD.FTZ R33, R67, R33 ;  /* 0x0000002143217221 */ /* 0x000fcc0000010000 */
        /* <DEDUP_REMOVED lines=14> */
[----:B------:R-:W-:Y:S01]  /*d360*/  F2FP.BF16.F32.PACK_AB R4, R28, R29 ;  /* 0x0000001d1c04723e */ /* 0x000fe200000010ff */
[----:B-1----:R-:W-:-:S06]  /*d370*/  FADD.FTZ R32, R76, R35 ;  /* 0x000000234c207221 */ /* 0x002fcc0000010000 */
[----:B------:R-:W1:Y:S01]  /*d380*/  MUFU.EX2 R81, R81 ;  /* 0x0000005100517308 */ /* 0x000e620000000800 */
[----:B----4-:R-:W-:-:S07]  /*d390*/  FADD.FTZ R28, R30, R33 ;  /* 0x000000211e1c7221 */ /* 0x010fce0000010000 */
[----:B------:R-:W4:Y:S01]  /*d3a0*/  MUFU.EX2 R82, R82 ;  /* 0x0000005200527308 */ /* 0x000f220000000800 */
[----:B-----5:R-:W-:Y:S01]  /*d3b0*/  FADD.FTZ R13, R77, R32 ;  /* 0x000000204d0d7221 */ /* 0x020fe20000010000 */
[----:B------:R-:W-:-:S06]  /*d3c0*/  FADD.FTZ R28, R75, R28 ;  /* 0x0000001c4b1c7221 */ /* 0x000fcc0000010000 */
[----:B------:R-:W5:Y:S08]  /*d3d0*/  MUFU.EX2 R84, R84 ;  /* 0x0000005400547308 */ /* 0x000f700000000800 */
[----:B------:R-:W2:Y:S01]  /*d3e0*/  MUFU.EX2 R83, R83 ;  /* 0x0000005300537308 */ /* 0x000ea20000000800 */
[----:B0-----:R-:W-:Y:S01]  /*d3f0*/  FADD.FTZ R14, R80, R13 ;  /* 0x0000000d500e7221 */ /* 0x001fe20000010000 */
[----:B------:R-:W-:-:S06]  /*d400*/  F2FP.BF16.F32.PACK_AB R12, R11, R64 ;  /* 0x000000400b0c723e */ /* 0x000fcc00000010ff */
[----:B------:R-:W0:Y:S01]  /*d410*/  MUFU.EX2 R85, R85 ;  /* 0x0000005500557308 */ /* 0x000e220000000800 */
[----:B------:R-:W-:-:S07]  /*d420*/  FADD.FTZ R11, R79, R28 ;  /* 0x0000001c4f0b7221 */ /* 0x000fce0000010000 */
[----:B------:R-:W0:Y:S01]  /*d430*/  MUFU.EX2 R86, R86 ;  /* 0x0000005600567308 */ /* 0x000e220000000800 */
[----:B-1----:R-:W-:Y:S01]  /*d440*/  FADD.FTZ R15, R81, R14 ;  /* 0x0000000e510f7221 */ /* 0x002fe20000010000 */
[----:B----4-:R-:W-:-:S06]  /*d450*/  FADD.FTZ R24, R82, R11 ;  /* 0x0000000b52187221 */ /* 0x010fcc0000010000 */
[----:B------:R-:W1:Y:S08]  /*d460*/  MUFU.EX2 R88, R88 ;  /* 0x0000005800587308 */ /* 0x000e700000000800 */
[----:B------:R-:W4:Y:S01]  /*d470*/  MUFU.EX2 R87, R87 ;  /* 0x0000005700577308 */ /* 0x000f220000000800 */
[----:B-----5:R-:W-:Y:S01]  /*d480*/  FADD.FTZ R26, R84, R15 ;  /* 0x0000000f541a7221 */ /* 0x020fe20000010000 */
[----:B--2---:R-:W-:-:S06]  /*d490*/  FADD.FTZ R11, R83, R24 ;  /* 0x00000018530b7221 */ /* 0x004fcc0000010000 */
[----:B------:R-:W2:Y:S01]  /*d4a0*/  MUFU.EX2 R89, R89 ;  /* 0x0000005900597308 */ /* 0x000ea20000000800 */
[----:B------:R-:W-:-:S07]  /*d4b0*/  F2FP.BF16.F32.PACK_AB R6, R21, R60 ;  /* 0x0000003c1506723e */ /* 0x000fce00000010ff */
[----:B------:R-:W5:Y:S01]  /*d4c0*/  MUFU.EX2 R90, R90 ;  /* 0x0000005a005a7308 */ /* 0x000f620000000800 */
[----:B0-----:R-:W-:Y:S01]  /*d4d0*/  FADD.FTZ R21, R85, R26 ;  /* 0x0000001a55157221 */ /* 0x001fe20000010000 */
[----:B------:R-:W-:-:S06]  /*d4e0*/  FADD.FTZ R24, R86, R11 ;  /* 0x0000000b56187221 */ /* 0x000fcc0000010000 */
[----:B------:R-:W0:Y:S01]  /*d4f0*/  MUFU.EX2 R92, R92 ;  /* 0x0000005c005c7308 */ /* 0x000e220000000800 */
[----:B------:R-:W-:-:S07]  /*d500*/  F2FP.BF16.F32.PACK_AB R5, R59, R58 ;  /* 0x0000003a3b05723e */ /* 0x000fce00000010ff */
[----:B------:R-:W0:Y:S01]  /*d510*/  MUFU.EX2 R31, R91 ;  /* 0x0000005b001f7308 */ /* 0x000e220000000800 */
[----:B------:R-:W-:Y:S01]  /*d520*/  F2FP.BF16.F32.PACK_AB R7, R63, R62 ;  /* 0x0000003e3f07723e */ /* 0x000fe200000010ff */
[----:B-1----:R-:W-:-:S06]  /*d530*/  FADD.FTZ R26, R88, R21 ;  /* 0x00000015581a7221 */ /* 0x002fcc0000010000 */
[----:B------:R-:W1:Y:S01]  /*d540*/  MUFU.EX2 R93, R93 ;  /* 0x0000005d005d7308 */ /* 0x000e620000000800 */
[----:B----4-:R-:W-:-:S07]  /*d550*/  FADD.FTZ R11, R87, R24 ;  /* 0x00000018570b7221 */ /* 0x010fce0000010000 */
[----:B------:R-:W4:Y:S01]  /*d560*/  MUFU.EX2 R91, R94 ;  /* 0x0000005e005b7308 */ /* 0x000f220000000800 */
[----:B------:R5:W-:Y:S01]  /*d570*/  STSM.16.M88.4 [R154+0x24800], R4 ;  /* 0x024800049a007844 */ /* 0x000be20000000200 */
[----:B--2---:R-:W-:-:S06]  /*d580*/  FADD.FTZ R21, R89, R26 ;  /* 0x0000001a59157221 */ /* 0x004fcc0000010000 */
[----:B------:R-:W2:Y:S08]  /*d590*/  MUFU.EX2 R96, R96 ;  /* 0x0000006000607308 */ /* 0x000eb00000000800 */
[----:B------:R-:W2:Y:S01]  /*d5a0*/  MUFU.EX2 R95, R95 ;  /* 0x0000005f005f7308 */ /* 0x000ea20000000800 */
[----:B-----5:R-:W-:Y:S01]  /*d5b0*/  FADD.FTZ R4, R90, R11 ;  /* 0x0000000b5a047221 */ /* 0x020fe20000010000 */
[----:B0-----:R-:W-:-:S06]  /*d5c0*/  FADD.FTZ R6, R92, R21 ;  /* 0x000000155c067221 */ /* 0x001fcc0000010000 */
[----:B------:R-:W0:Y:S01]  /*d5d0*/  MUFU.EX2 R98, R98 ;  /* 0x0000006200627308 */ /* 0x000e220000000800 */
[----:B------:R-:W-:Y:S01]  /*d5e0*/  FADD.FTZ R4, R31, R4 ;  /* 0x000000041f047221 */ /* 0x000fe20000010000 */
[----:B-1----:R-:W-:-:S06]  /*d5f0*/  FADD.FTZ R5, R93, R6 ;  /* 0x000000065d057221 */ /* 0x002fcc0000010000 */
[----:B------:R-:W1:Y:S01]  /*d600*/  MUFU.EX2 R97, R97 ;  /* 0x0000006100617308 */ /* 0x000e620000000800 */
[----:B----4-:R-:W-:-:S07]  /*d610*/  FADD.FTZ R4, R91, R4 ;  /* 0x000000045b047221 */ /* 0x010fce0000010000 */
[----:B------:R-:W4:Y:S01]  /*d620*/  MUFU.EX2 R99, R99 ;  /* 0x0000006300637308 */ /* 0x000f220000000800 */
[----:B--2---:R-:W-:Y:S01]  /*d630*/  FADD.FTZ R6, R96, R5 ;  /* 0x0000000560067221 */ /* 0x004fe20000010000 */
[----:B------:R-:W-:-:S06]  /*d640*/  FADD.FTZ R5, R95, R4 ;  /* 0x000000045f057221 */ /* 0x000fcc0000010000 */
[----:B------:R-:W2:Y:S08]  /*d650*/  MUFU.EX2 R100, R100 ;  /* 0x0000006400647308 */ /* 0x000eb00000000800 */
[----:B------:R-:W5:Y:S01]  /*d660*/  MUFU.EX2 R102, R102 ;  /* 0x0000006600667308 */ /* 0x000f620000000800 */
[----:B0-----:R-:W-:-:S07]  /*d670*/  FADD.FTZ R4, R98, R5 ;  /* 0x0000000562047221 */ /* 0x001fce0000010000 */
[----:B------:R-:W0:Y:S08]  /*d680*/  MUFU.EX2 R101, R101 ;  /* 0x0000006500657308 */ /* 0x000e300000000800 */
[----:B------:R-:W3:Y:S01]  /*d690*/  MUFU.EX2 R103, R103 ;  /* 0x0000006700677308 */ /* 0x000ee20000000800 */
[----:B-1----:R-:W-:Y:S01]  /*d6a0*/  FADD.FTZ R7, R97, R6 ;  /* 0x0000000661077221 */ /* 0x002fe20000010000 */
[----:B----4-:R-:W-:-:S06]  /*d6b0*/  FADD.FTZ R5, R99, R4 ;  /* 0x0000000463057221 */ /* 0x010fcc0000010000 */
[----:B------:R-:W1:Y:S08]  /*d6c0*/  MUFU.EX2 R104, R104 ;  /* 0x0000006800687308 */ /* 0x000e700000000800 */
[----:B------:R-:W4:Y:S01]  /*d6d0*/  MUFU.EX2 R106, R106 ;  /* 0x0000006a006a7308 */ /* 0x000f220000000800 */
[----:B--2---:R-:W-:Y:S01]  /*d6e0*/  FADD.FTZ R6, R100, R7 ;  /* 0x0000000764067221 */ /* 0x004fe20000010000 */
[----:B-----5:R-:W-:-:S06]  /*d6f0*/  FADD.FTZ R4, R102, R5 ;  /* 0x0000000566047221 */ /* 0x020fcc0000010000 */
[----:B------:R-:W2:Y:S08]  /*d700*/  MUFU.EX2 R105, R105 ;  /* 0x0000006900697308 */ /* 0x000eb00000000800 */
[----:B------:R-:W5:Y:S01]  /*d710*/  MUFU.EX2 R107, R107 ;  /* 0x0000006b006b7308 */ /* 0x000f620000000800 */
[----:B0-----:R-:W-:Y:S01]  /*d720*/  FADD.FTZ R7, R101, R6 ;  /* 0x0000000665077221 */ /* 0x001fe20000010000 */
[----:B---3--:R-:W-:-:S06]  /*d730*/  FADD.FTZ R5, R103, R4 ;  /* 0x0000000467057221 */ /* 0x008fcc0000010000 */
        /* <DEDUP_REMOVED lines=14> */
[----:B-1----:R-:W-:-:S07]  /*d820*/  FADD.FTZ R7, R109, R6 ;  /* 0x000000066d077221 */ /* 0x002fce0000010000 */
[----:B------:R-:W-:Y:S08]  /*d830*/  MUFU.EX2 R116, R116 ;  /* 0x0000007400747308 */ /* 0x000ff00000000800 */
[----:B------:R-:W1:Y:S08]  /*d840*/  MUFU.EX2 R117, R117 ;  /* 0x0000007500757308 */ /* 0x000e700000000800 */
[----:B------:R-:W-:Y:S08]  /*d850*/  MUFU.EX2 R118, R118 ;  /* 0x0000007600767308 */ /* 0x000ff00000000800 */
[----:B------:R-:W1:Y:S01]  /*d860*/  MUFU.EX2 R119, R119 ;  /* 0x0000007700777308 */ /* 0x000e620000000800 */
[----:B----4-:R-:W-:Y:S01]  /*d870*/  FADD.FTZ R5, R111, R4 ;  /* 0x000000046f057221 */ /* 0x010fe20000010000 */
[----:B------:R-:W-:Y:S01]  /*d880*/  F2FP.BF16.F32.PACK_AB R72, R73, R72 ;  /* 0x000000484948723e */ /* 0x000fe200000010ff */
[----:B--2---:R-:W-:Y:S01]  /*d890*/  FADD.FTZ R6, R112, R7 ;  /* 0x0000000770067221 */ /* 0x004fe20000010000 */
        /* <DEDUP_REMOVED lines=15> */
[----:B------:R-:W-:-:S02]  /*d990*/  F2FP.BF16.F32.PACK_AB R90, R93, R92 ;  /* 0x0000005c5d5a723e */ /* 0x000fc400000010ff */
[----:B------:R-:W-:Y:S02]  /*d9a0*/  F2FP.BF16.F32.PACK_AB R91, R95, R91 ;  /* 0x0000005b5f5b723e */ /* 0x000fe400000010ff */
[----:B------:R-:W-:Y:S02]  /*d9b0*/  F2FP.BF16.F32.PACK_AB R97, R99, R98 ;  /* 0x000000626361723e */ /* 0x000fe400000010ff */
[----:B------:R-:W-:Y:S01]  /*d9c0*/  F2FP.BF16.F32.PACK_AB R104, R105, R104 ;  /* 0x000000686968723e */ /* 0x000fe200000010ff */
[----:B------:R0:W-:Y:S01]  /*d9d0*/  STSM.16.M88.4 [R34], R12 ;  /* 0x0000000c22007844 */ /* 0x0001e20000000200 */
[----:B------:R-:W-:Y:S01]  /*d9e0*/  F2FP.BF16.F32.PACK_AB R98, R101, R100 ;  /* 0x000000646562723e */ /* 0x000fe200000010ff */
[----:B---3--:R-:W-:Y:S01]  /*d9f0*/  FADD.FTZ R5, R115, R5 ;  /* 0x0000000573057221 */ /* 0x008fe20000010000 */
[----:B------:R-:W-:Y:S02]  /*da00*/  F2FP.BF16.F32.PACK_AB R99, R103, R102 ;  /* 0x000000666763723e */ /* 0x000fe400000010ff */
[----:B------:R-:W-:-:S02]  /*da10*/  F2FP.BF16.F32.PACK_AB R105, R107, R106 ;  /* 0x0000006a6b69723e */ /* 0x000fc400000010ff */
[----:B------:R-:W-:Y:S01]  /*da20*/  F2FP.BF16.F32.PACK_AB R112, R113, R112 ;  /* 0x000000707170723e */ /* 0x000fe200000010ff */
[----:B------:R0:W-:Y:S01]  /*da30*/  STSM.16.M88.4 [R156+0x6000], R72 ;  /* 0x006000489c007844 */ /* 0x0001e20000000200 */
[----:B------:R-:W-:Y:S02]  /*da40*/  F2FP.BF16.F32.PACK_AB R106, R109, R108 ;  /* 0x0000006c6d6a723e */ /* 0x000fe400000010ff */
[----:B------:R-:W-:Y:S02]  /*da50*/  F2FP.BF16.F32.PACK_AB R107, R111, R110 ;  /* 0x0000006e6f6b723e */ /* 0x000fe400000010ff */
[----:B------:R-:W-:Y:S01]  /*da60*/  F2FP.BF16.F32.PACK_AB R113, R115, R114 ;  /* 0x000000727371723e */ /* 0x000fe200000010ff */
[----:B------:R0:W-:Y:S01]  /*da70*/  STSM.16.M88.4 [R155+0x6000], R80 ;  /* 0x006000509b007844 */ /* 0x0001e20000000200 */
[----:B-1----:R-:W-:Y:S02]  /*da80*/  F2FP.BF16.F32.PACK_AB R114, R117, R116 ;  /* 0x000000747572723e */ /* 0x002fe400000010ff */
[----:B------:R-:W-:Y:S01]  /*da90*/  F2FP.BF16.F32.PACK_AB R115, R119, R118 ;  /* 0x000000767773723e */ /* 0x000fe200000010ff */
[----:B------:R0:W-:Y:S04]  /*daa0*/  STSM.16.M88.4 [R154+0x2a800], R88 ;  /* 0x02a800589a007844 */ /* 0x0001e80000000200 */
        /* <DEDUP_REMOVED lines=8> */
[----:B-1----:R-:W1:Y:S01]  /*db30*/  FENCE.VIEW.ASYNC.S ;  /* 0x00000000000073c6 */ /* 0x002e620000000000 */
[----:B------:R-:W-:Y:S01]  /*db40*/  ISETP.GT.AND P2, PT, R8, RZ, PT ;  /* 0x000000ff0800720c */ /* 0x000fe20003f44270 */
        /* <DEDUP_REMOVED lines=41> */
[----:B-1----:R-:W-:Y:S01]  /*dde0*/  NOP ;  /* 0x0000000000007918 */ /* 0x002fe20000000000 */
[----:B0-----:R-:W-:Y:S05]  /*ddf0*/  @P2 BRA `(.L_x_10895) ;  /* 0xffffffd0008c2947 */ /* 0x001fea000383ffff */
.L_x_10884:
[----:B------:R-:W-:Y:S05]  /*de00*/  WARPSYNC.ALL ;  /* 0x0000000000007948 */ /* 0x000fea0003800000 */
[----:B------:R-:W-:Y:S06]  /*de10*/  BAR.ARV 0x8, 0x1a0 ;  /* 0x0206800000007b1d */ /* 0x000fec0000002000 */
[----:B------:R-:W-:Y:S05]  /*de20*/  @!P0 BRA `(.L_x_10896) ;  /* 0x0000000000048947 */ /* 0x000fea0003800000 */
[----:B------:R-:W-:Y:S01]  /*de30*/  BPT.TRAP 0x1 ;  /* 0x000000040000795c */ /* 0x000fe20000300000 */
.L_x_10896:
[----:B------:R-:W-:Y:S01]  /*de40*/  IMAD R12, R22, 0x8, R2 ;  /* 0x00000008160c7824 */ /* 0x000fe200078e0202 */
[----:B------:R-:W-:-:S04]  /*de50*/  SHF.L.U32 R5, R153, 0x1f, RZ ;  /* 0x0000001f99057819 */ /* 0x000fc800000006ff */
[----:B------:R0:W1:Y:S01]  /*de60*/  SYNCS.PHASECHK.TRANS64.TRYWAIT P2, [R12+URZ+0x30850], R5 ;  /* 0x030850050c0075a7 */ /* 0x000062000804017f */
[----:B------:R-:W-:Y:S05]  /*de70*/  @!P0 BRA `(.L_x_10897) ;  /* 0x0000000000048947 */ /* 0x000fea0003800000 */
[----:B------:R-:W-:Y:S01]  /*de80*/  BPT.TRAP 0x1 ;  /* 0x000000040000795c */ /* 0x000fe20000300000 */
.L_x_10897:
[----:B------:R-:W2:Y:S01]  /*de90*/  LDL.LU R6, [R1+0x2c] ;  /* 0x00002c0001067983 */ /* 0x000ea20000300800 */
[----:B------:R-:W-:-:S05]  /*dea0*/  VIADD R2, R2, 0x400 ;  /* 0x0000040002027836 */ /* 0x000fca0000000000 */
[----:B------:R-:W-:-:S04]  /*deb0*/  SHF.R.U32.HI R2, RZ, 0x4, R2 ;  /* 0x00000004ff027819 */ /* 0x000fc80000011602 */
[----:B------:R-:W-:Y:S01]  /*dec0*/  LOP3.LUT R9, R2, 0x3fff, RZ, 0xc0, !PT ;  /* 0x00003fff02097812 */ /* 0x000fe200078ec0ff */
[----:B--2---:R-:W-:-:S05]  /*ded0*/  VIADD R6, R6, 0x1e800 ;  /* 0x0001e80006067836 */ /* 0x004fca0000000000 */
[----:B------:R-:W-:-:S04]  /*dee0*/  SHF.R.U32.HI R6, RZ, 0x4, R6 ;  /* 0x00000004ff067819 */ /* 0x000fc80000011606 */
[----:B------:R-:W-:Y:S01]  /*def0*/  LOP3.LUT R6, R6, 0x3fff, RZ, 0xc0, !PT ;  /* 0x00003fff06067812 */ /* 0x000fe200078ec0ff */
[----:B-1----:R-:W-:Y:S06]  /*df00*/  @P2 BRA `(.L_x_10898) ;  /* 0x0000000000082947 */ /* 0x002fec0003800000 */
[----:B------:R-:W1:Y:S02]  /*df10*/  SYNCS.PHASECHK.TRANS64.TRYWAIT P0, [R12+URZ+0x30850], R5 ;  /* 0x030850050c0075a7 */ /* 0x000e64000800017f */
[----:B-1----:R-:W-:Y:S05]  /*df20*/  @!P0 BRA `(.L_x_10899) ;  /* 0x00000078007c8947 */ /* 0x002fea0003800000 */
.L_x_10898:
[----:B------:R-:W-:Y:S01]  /*df30*/  IMAD R8, R22, 0x600, R9 ;  /* 0x0000060016087824 */ /* 0x000fe200078e0209 */
[----:B------:R-:W-:Y:S01]  /*df40*/  LOP3.LUT R6, R6, 0x10000, RZ, 0xfc, !PT ;  /* 0x0001000006067812 */ /* 0x000fe200078efcff */
[----:B------:R-:W-:Y:S01]  /*df50*/  IMAD.MOV.U32 R7, RZ, RZ, 0x40000040 ;  /* 0x40000040ff077424 */ /* 0x000fe200078e00ff */
[----:B------:R-:W2:Y:S01]  /*df60*/  LDL.LU R24, [R1+0x50] ;  /* 0x0000500001187983 */ /* 0x000ea20000300800 */
[----:B------:R-:W-:Y:S01]  /*df70*/  IMAD.MOV.U32 R9, RZ, RZ, 0x40000040 ;  /* 0x40000040ff097424 */ /* 0x000fe200078e00ff */
        /* <DEDUP_REMOVED lines=9> */
[----:B------:R-:W-:Y:S01]  /*e010*/  SHFL.BFLY PT, R2, R11, 0x2, 0x1f ;  /* 0x0c401f000b027f89 */ /* 0x000fe200000e0000 */
[----:B------:R-:W-:-:S02]  /*e020*/  IMAD.MOV.U32 R15, RZ, RZ, 0x40000040 ;  /* 0x40000040ff0f7424 */ /* 0x000fc400078e00ff */
[----:B------:R-:W-:Y:S01]  /*e030*/  IMAD.MOV.U32 R7, RZ, RZ, 0x40000040 ;  /* 0x40000040ff077424 */ /* 0x000fe200078e00ff */
[----:B01----:R-:W0:Y:S01]  /*e040*/  SHFL.BFLY PT, R5, R4, 0x2, 0x1f ;  /* 0x0c401f0004057f89 */ /* 0x003e2200000e0000 */
[----:B------:R-:W-:Y:S02]  /*e050*/  IMAD.MOV.U32 R9, RZ, RZ, 0x40000040 ;  /* 0x40000040ff097424 */ /* 0x000fe400078e00ff */
[----:B------:R-:W-:Y:S02]  /*e060*/  VIADD R22, R22, 0x1 ;  /* 0x0000000116167836 */ /* 0x000fe40000000000 */
[----:B------:R-:W-:Y:S02]  /*e070*/  IMAD.MOV.U32 R27, RZ, RZ, RZ ;  /* 0x000000ffff1b7224 */ /* 0x000fe400078e00ff */
[----:B------:R-:W-:Y:S01]  /*e080*/  HGMMA.64x64x16.F32.BF16 R120, gdesc[UR4].tnspB, R120, gsb0 ;  /* 0x40e00000047879f0 */ /* 0x000fe20008001878 */
[----:B------:R-:W-:Y:S01]  /*e090*/  R2UR UR4, R20 ;  /* 0x00000000140472ca */ /* 0x000fe200000e0000 */
[----:B------:R-:W-:Y:S01]  /*e0a0*/  VIADD R20, R6, 0x4 ;  /* 0x0000000406147836 */ /* 0x000fe20000000000 */
[----:B------:R-:W-:Y:S01]  /*e0b0*/  R2UR UR5, R21 ;  /* 0x00000000150572ca */ /* 0x000fe200000e0000 */
[----:B------:R-:W-:Y:S01]  /*e0c0*/  IMAD.MOV.U32 R21, RZ, RZ, 0x40000040 ;  /* 0x40000040ff157424 */ /* 0x000fe200078e00ff */
[----:B------:R-:W-:Y:S01]  /*e0d0*/  R2UR UR6, R14 ;  /* 0x000000000e0672ca */ /* 0x000fe200000e0000 */
[----:B------:R-:W-:Y:S01]  /*e0e0*/  VIADD R14, R8, 0x100 ;  /* 0x00000100080e7836 */ /* 0x000fe20000000000 */
[----:B------:R-:W-:Y:S01]  /*e0f0*/  R2UR UR7, R15 ;  /* 0x000000000f0772ca */ /* 0x000fe200000e0000 */
[----:B------:R-:W-:Y:S01]  /*e100*/  IMAD.MOV.U32 R15, RZ, RZ, 0x40000040 ;  /* 0x40000040ff0f7424 */ /* 0x000fe200078e00ff */
[----:B------:R-:W-:Y:S01]  /*e110*/  ISETP.NE.AND P0, PT, R22, 0x2, PT ;  /* 0x000000021600780c */ /* 0x000fe20003f05270 */
[----:B------:R-:W-:-:S03]  /*e120*/  IMAD.MOV.U32 R28, RZ, RZ, -0x800000 ;  /* 0xff800000ff1c7424 */ /* 0x000fc600078e00ff */
[----:B------:R-:W-:Y:S01]  /*e130*/  SEL R22, R22, RZ, P0 ;  /* 0x000000ff16167207 */ /* 0x000fe20000000000 */
[----:B0-----:R-:W-:Y:S01]  /*e140*/  FADD.FTZ R5, R5, R4 ;  /* 0x0000000405057221 */ /* 0x001fe20000010000 */
[----:B------:R-:W-:-:S04]  /*e150*/  SEL R4, RZ, 0x1, P0 ;  /* 0x00000001ff047807 */ /* 0x000fc80000000000 */
[----:B------:R-:W-:Y:S01]  /*e160*/  LOP3.LUT R153, R153, R4, RZ, 0x3c, !PT ;  /* 0x0000000499997212 */ /* 0x000fe200078e3cff */
[----:B------:R-:W-:Y:S01]  /*e170*/  IMAD.MOV.U32 R4, RZ, RZ, RZ ;  /* 0x000000ffff047224 */ /* 0x000fe200078e00ff */
[----:B------:R-:W-:Y:S02]  /*e180*/  WARPGROUP.DEPBAR.LE gsb0, 0x0 ;  /* 0x00008000000079c5 */ /* 0x000fe40000010000 */
[----:B------:R-:W-:-:S06]  /*e190*/  WARPGROUP.ARRIVE ;  /* 0x00000000000079c5 */ /* 0x000fcc0000000000 */
        /* <DEDUP_REMOVED lines=9> */
[----:B------:R-:W-:Y:S02]  /*e230*/  WARPGROUP.DEPBAR.LE gsb0, 0x0 ;  /* 0x00008000000079c5 */ /* 0x000fe40000010000 */
[----:B------:R-:W-:-:S09]  /*e240*/  WARPGROUP.ARRIVE ;  /* 0x00000000000079c5 */ /* 0x000fd20000000000 */
        /* <DEDUP_REMOVED lines=19> */
[----:B------:R-:W-:Y:S02]  /*e380*/  IMAD.MOV.U32 R15, RZ, RZ, 0x40000040 ;  /* 0x40000040ff0f7424 */ /* 0x000fe400078e00ff */
[----:B--2---:R-:W-:-:S05]  /*e390*/  VIADD R24, R24, 0x1 ;  /* 0x0000000118187836 */ /* 0x004fca0000000000 */
[----:B------:R-:W-:Y:S01]  /*e3a0*/  STL [R1+0x50], R24 ;  /* 0x0000501801007387 */ /* 0x000fe20000100800 */
        /* <DEDUP_REMOVED lines=55> */
[----:B------:R-:W-:-:S02]  /*e720*/  VIADD R6, R6, 0xc06 ;  /* 0x00000c0606067836 */ /* 0x000fc40000000000 */
[----:B------:R-:W-:Y:S01]  /*e730*/  VIADD R8, R8, 0x580 ;  /* 0x0000058008087836 */ /* 0x000fe20000000000 */
[----:B------:R-:W-:Y:S02]  /*e740*/  WARPGROUP.DEPBAR.LE gsb0, 0x0 ;  /* 0x00008000000079c5 */ /* 0x000fe40000010000 */
[----:B------:R-:W-:-:S06]  /*e750*/  WARPGROUP.ARRIVE ;  /* 0x00000000000079c5 */ /* 0x000fcc0000000000 */
[----:B------:R-:W-:Y:S01]  /*e760*/  HGMMA.64x64x16.F32.BF16 R120, gdesc[UR4].tnspB, R120, gsb0 ;  /* 0x40e00000047879f0 */ /* 0x000fe20008001878 */
[----:B------:R-:W-:Y:S02]  /*e770*/  R2UR UR4, R20 ;  /* 0x00000000140472ca */ /* 0x000fe400000e0000 */
[----:B------:R-:W-:Y:S01]  /*e780*/  R2UR UR5, R21 ;  /* 0x00000000150572ca */ /* 0x000fe200000e0000 */
[----:B------:R-:W-:Y:S01]  /*e790*/  IMAD.MOV.U32 R21, RZ, RZ, -0x800000 ;  /* 0xff800000ff157424 */ /* 0x000fe200078e00ff */
[----:B------:R-:W-:Y:S02]  /*e7a0*/  R2UR UR6, R14 ;  /* 0x000000000e0672ca */ /* 0x000fe400000e0000 */
[----:B------:R-:W-:Y:S01]  /*e7b0*/  R2UR UR7, R15 ;  /* 0x000000000f0772ca */ /* 0x000fe200000e0000 */
[----:B------:R-:W-:Y:S02]  /*e7c0*/  WARPGROUP.DEPBAR.LE gsb0, 0x0 ;  /* 0x00008000000079c5 */ /* 0x000fe40000010000 */
[----:B------:R-:W-:-:S10]  /*e7d0*/  WARPGROUP.ARRIVE ;  /* 0x00000000000079c5 */ /* 0x000fd40000000000 */
[----:B------:R-:W-:Y:S01]  /*e7e0*/  HGMMA.64x64x16.F32.BF16 R120, gdesc[UR4].tnspB, R120, gsb0 ;  /* 0x40e00000047879f0 */ /* 0x000fe20008001878 */
[----:B------:R-:W-:Y:S01]  /*e7f0*/  R2UR UR4, R6 ;  /* 0x00000000060472ca */ /* 0x000fe200000e0000 */
[----:B------:R-:W-:Y:S01]  /*e800*/  FADD.FTZ R6, R2, R11 ;  /* 0x0000000b02067221 */ /* 0x000fe20000010000 */
[----:B------:R-:W-:Y:S01]  /*e810*/  R2UR UR5, R7 ;  /* 0x00000000070572ca */ /* 0x000fe200000e0000 */
[----:B------:R-:W0:Y:S01]  /*e820*/  SHFL.BFLY PT, R2, R5, 0x1, 0x1f ;  /* 0x0c201f0005027f89 */ /* 0x000e2200000e0000 */
[----:B------:R-:W-:Y:S02]  /*e830*/  R2UR UR6, R8 ;  /* 0x00000000080672ca */ /* 0x000fe400000e0000 */
[----:B------:R-:W-:Y:S01]  /*e840*/  R2UR UR7, R9 ;  /* 0x00000000090772ca */ /* 0x000fe200000e0000 */
[----:B------:R-:W1:Y:S01]  /*e850*/  SHFL.BFLY PT, R7, R6, 0x1, 0x1f ;  /* 0x0c201f0006077f89 */ /* 0x000e6200000e0000 */
[----:B0-----:R-:W-:Y:S01]  /*e860*/  FADD.FTZ R8, R5, R2 ;  /* 0x0000000205087221 */ /* 0x001fe20000010000 */
[----:B-1----:R-:W-:-:S04]  /*e870*/  FADD.FTZ R9, R6, R7 ;  /* 0x0000000706097221 */ /* 0x002fc80000010000 */
[----:B------:R-:W-:Y:S01]  /*e880*/  FSETP.NE.FTZ.AND P2, PT, R8, RZ, PT ;  /* 0x000000ff0800720b */ /* 0x000fe20003f55000 */
[----:B------:R-:W-:Y:S01]  /*e890*/  @!P1 VIADD R6, R12, 0x30860 ;  /* 0x000308600c069836 */ /* 0x000fe20000000000 */
[----:B------:R-:W-:-:S04]  /*e8a0*/  FSETP.NE.FTZ.AND P3, PT, R9, RZ, PT ;  /* 0x000000ff0900720b */ /* 0x000fc80003f75000 */
[----:B------:R-:W-:-:S07]  /*e8b0*/  @!P1 PRMT R6, RZ, 0x654, R6 ;  /* 0x00000654ff069816 */ /* 0x000fce0000000006 */
[----:B------:R-:W0:Y:S01]  /*e8c0*/  @P2 MUFU.LG2 R2, R8 ;  /* 0x0000000800022308 */ /* 0x000e220000000c00 */
[C---:B------:R-:W-:Y:S01]  /*e8d0*/  @P2 FMUL.FTZ R5, R3.reuse, 0.69314718246459960938 ;  /* 0x3f31721803052820 */ /* 0x040fe20000410000 */
[----:B------:R-:W-:-:S06]  /*e8e0*/  @P3 FMUL.FTZ R12, R3, 0.69314718246459960938 ;  /* 0x3f317218030c3820 */ /* 0x000fcc0000410000 */
[----:B------:R-:W1:Y:S08]  /*e8f0*/  @P3 MUFU.LG2 R7, R9 ;  /* 0x0000000900073308 */ /* 0x000e700000000c00 */
[----:B------:R-:W2:Y:S01]  /*e900*/  @P2 MUFU.RCP R27, R8 ;  /* 0x00000008001b2308 */ /* 0x000ea20000001000 */
[----:B0-----:R-:W-:-:S04]  /*e910*/  @P2 FMUL.FTZ R2, R2, 0.69314718246459960938 ;  /* 0x3f31721802022820 */ /* 0x001fc80000410000 */
[----:B------:R-:W-:-:S03]  /*e920*/  @P2 FFMA.FTZ R21, R5, R0, R2 ;  /* 0x0000000005152223 */ /* 0x000fc60000010002 */
[----:B------:R-:W0:Y:S01]  /*e930*/  @P3 MUFU.RCP R4, R9 ;  /* 0x0000000900043308 */ /* 0x000e220000001000 */
[----:B-1----:R-:W-:-:S04]  /*e940*/  @P3 FMUL.FTZ R7, R7, 0.69314718246459960938 ;  /* 0x3f31721807073820 */ /* 0x002fc80000410000 */
[----:B------:R-:W-:Y:S01]  /*e950*/  @P3 FFMA.FTZ R28, R12, R10, R7 ;  /* 0x0000000a0c1c3223 */ /* 0x000fe20000010007 */
        /* <DEDUP_REMOVED lines=38> */
.L_x_10844:
[----:B------:R-:W2:Y:S01]  /*ebc0*/  LDL R63, [R1+0x48] ;  /* 0x00004800013f7983 */ /* 0x000ea20000100800 */
[----:B------:R-:W-:Y:S05]  /*ebd0*/  WARPSYNC.ALL ;  /* 0x0000000000007948 */ /* 0x000fea0003800000 */
[----:B------:R-:W0:Y:S01]  /*ebe0*/  S2R R5, SR_TID.X ;  /* 0x0000000000057919 */ /* 0x000e220000002100 */
[----:B------:R-:W1:Y:S01]  /*ebf0*/  S2UR UR5, SR_CgaCtaId ;  /* 0x00000000000579c3 */ /* 0x000e620000008800 */
[----:B------:R-:W-:Y:S01]  /*ec00*/  UMOV UR4, 0x400 ;  /* 0x0000040000047882 */ /* 0x000fe20000000000 */
[----:B------:R-:W-:Y:S01]  /*ec10*/  BSSY B0, `(.L_x_10900) ;  /* 0x00001a3000007945 */ /* 0x000fe20003800000 */
[----:B-1----:R-:W-:-:S06]  /*ec20*/  ULEA UR4, UR5, UR4, 0x18 ;  /* 0x0000000405047291 */ /* 0x002fcc000f8ec03f */
[----:B------:R-:W-:Y:S01]  /*ec30*/  IMAD.U32 R2, RZ, RZ, UR4 ;  /* 0x00000004ff027e24 */ /* 0x000fe2000f8e00ff */
[----:B------:R-:W-:Y:S01]  /*ec40*/  BAR.SYNC.DEFER_BLOCKING 0x5, 0x1a0 ;  /* 0x0146800000007b1d */ /* 0x000fe20000010000 */
[----:B0-----:R-:W-:-:S05]  /*ec50*/  VIADD R64, R5, 0xffffff80 ;  /* 0xffffff8005407836 */ /* 0x001fca0000000000 */
[----:B------:R-:W-:-:S04]  /*ec60*/  SHF.R.S32.HI R4, RZ, 0x1f, R64 ;  /* 0x0000001fff047819 */ /* 0x000fc80000011440 */
[----:B------:R-:W-:-:S04]  /*ec70*/  LEA.HI R20, R4, R64, RZ, 0x3 ;  /* 0x0000004004147211 */ /* 0x000fc800078f18ff */
[----:B------:R-:W-:Y:S02]  /*ec80*/  LOP3.LUT R0, R20, 0x1ffffff8, RZ, 0xc0, !PT ;  /* 0x1ffffff814007812 */ /* 0x000fe400078ec0ff */
[----:B------:R-:W-:-:S03]  /*ec90*/  SHF.R.S32.HI R20, RZ, 0x3, R20 ;  /* 0x00000003ff147819 */ /* 0x000fc60000011414 */
[----:B------:R-:W-:-:S04]  /*eca0*/  IMAD.IADD R0, R64, 0x1, -R0 ;  /* 0x0000000140007824 */ /* 0x000fc800078e0a00 */
[----:B------:R-:W-:Y:S01]  /*ecb0*/  IMAD.SHL.U32 R0, R0, 0x8, RZ ;  /* 0x0000000800007824 */ /* 0x000fe200078e00ff */
[----:B------:R0:W1:Y:S01]  /*ecc0*/  LDS.128 R32, [R2+0x308d0] ;  /* 0x0308d00002207984 */ /* 0x0000620000000c00 */
[----:B------:R-:W-:Y:S06]  /*ecd0*/  BAR.ARV 0x4, 0x1a0 ;  /* 0x0106800000007b1d */ /* 0x000fec0000002000 */
[----:B--2---:R-:W-:Y:S01]  /*ece0*/  SHF.R.S32.HI R3, RZ, 0x1f, R63 ;  /* 0x0000001fff037819 */ /* 0x004fe2000001143f */
[----:B------:R-:W-:-:S03]  /*ecf0*/  IMAD.SHL.U32 R62, R63, 0x4, RZ ;  /* 0x000000043f3e7824 */ /* 0x000fc600078e00ff */
[----:B------:R-:W-:Y:S01]  /*ed00*/  SHF.L.U64.HI R60, R63, 0x2, R3 ;  /* 0x000000023f3c7819 */ /* 0x000fe20000010203 */
[----:B01----:R-:W-:Y:S06]  /*ed10*/  @P1 BRA `(.L_x_10901) ;  /* 0x0000001000101947 */ /* 0x003fec0003800000 */
[----:B------:R-:W-:Y:S01]  /*ed20*/  VIADD R6, R5, 0xffffff80 ;  /* 0xffffff8005067836 */ /* 0x000fe20000000000 */
[----:B------:R-:W-:Y:S01]  /*ed30*/  LEA.HI R4, R4, R64, RZ, 0x4 ;  /* 0x0000004004047211 */ /* 0x000fe200078f20ff */
[----:B------:R-:W0:Y:S01]  /*ed40*/  S2R R5, SR_SWINHI ;  /* 0x0000000000057919 */ /* 0x000e220000002f00 */
[----:B------:R-:W-:Y:S05]  /*ed50*/  WARPSYNC.ALL ;  /* 0x0000000000007948 */ /* 0x000fea0003800000 */
[----:B------:R-:W-:Y:S01]  /*ed60*/  SHF.R.S32.HI R8, RZ, 0x1f, R6 ;  /* 0x0000001fff087819 */ /* 0x000fe20000011406 */
[----:B------:R-:W-:Y:S01]  /*ed70*/  BAR.SYNC.DEFER_BLOCKING 0x1, 0x180 ;  /* 0x0046000000007b1d */ /* 0x000fe20000010000 */
[----:B------:R-:W-:-:S02]  /*ed80*/  SHF.R.S32.HI R7, RZ, 0x4, R4 ;  /* 0x00000004ff077819 */ /* 0x000fc40000011404 */
[----:B------:R-:W-:Y:S02]  /*ed90*/  LEA.HI R8, R8, R6, RZ, 0x5 ;  /* 0x0000000608087211 */ /* 0x000fe400078f28ff */
[C---:B------:R-:W-:Y:S01]  /*eda0*/  LEA.HI R6, R4.reuse, R7, RZ, 0x1 ;  /* 0x0000000704067211 */ /* 0x040fe200078f08ff */
[----:B------:R-:W-:Y:S01]  /*edb0*/  ULDC.64 UR4, c[0x0][0xbd8] ;  /* 0x0002f60000047ab9 */ /* 0x000fe20000000a00 */
[----:B------:R-:W-:Y:S01]  /*edc0*/  SHF.R.S32.HI R8, RZ, 0x5, R8 ;  /* 0x00000005ff087819 */ /* 0x000fe20000011408 */
[----:B------:R-:W1:Y:S01]  /*edd0*/  S2R R65, SR_TID.X ;  /* 0x0000000000417919 */ /* 0x000e620000002100 */
[----:B------:R-:W-:Y:S02]  /*ede0*/  LOP3.LUT R4, R4, 0xfffffff0, RZ, 0xc0, !PT ;  /* 0xfffffff004047812 */ /* 0x000fe400078ec0ff */
[----:B------:R-:W-:Y:S01]  /*edf0*/  LOP3.LUT R6, R6, 0x1ffffffe, RZ, 0xc0, !PT ;  /* 0x1ffffffe06067812 */ /* 0x000fe200078ec0ff */
[----:B------:R-:W-:Y:S01]  /*ee00*/  IMAD.SHL.U32 R9, R8, 0x400, RZ ;  /* 0x0000040008097824 */ /* 0x000fe200078e00ff */
[----:B------:R-:W-:Y:S01]  /*ee10*/  F2FP.BF16.F32.PACK_AB R12, R12, R55 ;  /* 0x000000370c0c723e */ /* 0x000fe200000010ff */
[----:B------:R-:W-:Y:S01]  /*ee20*/  IMAD.IADD R4, R64, 0x1, -R4 ;  /* 0x0000000140047824 */ /* 0x000fe200078e0a04 */
[----:B------:R-:W-:Y:S01]  /*ee30*/  F2FP.BF16.F32.PACK_AB R13, R13, R58 ;  /* 0x0000003a0d0d723e */ /* 0x000fe200000010ff */
[----:B------:R-:W-:Y:S01]  /*ee40*/  IMAD.IADD R6, R7, 0x1, -R6 ;  /* 0x0000000107067824 */ /* 0x000fe200078e0a06 */
[----:B------:R-:W-:Y:S01]  /*ee50*/  F2FP.BF16.F32.PACK_AB R14, R14, R53 ;  /* 0x000000350e0e723e */ /* 0x000fe200000010ff */
[----:B------:R-:W-:Y:S01]  /*ee60*/  IMAD R9, R4, 0x40, R9 ;  /* 0x0000004004097824 */ /* 0x000fe200078e0209 */
[----:B------:R-:W-:Y:S01]  /*ee70*/  F2FP.BF16.F32.PACK_AB R15, R15, R56 ;  /* 0x000000380f0f723e */ /* 0x000fe200000010ff */
[----:B------:R-:W-:-:S04]  /*ee80*/  IMAD.SHL.U32 R6, R6, 0x8, RZ ;  /* 0x0000000806067824 */ /* 0x000fc800078e00ff */
[----:B------:R-:W-:Y:S01]  /*ee90*/  IMAD.IADD R9, R6, 0x1, R9 ;  /* 0x0000000106097824 */ /* 0x000fe200078e0209 */
[----:B-----5:R-:W-:Y:S02]  /*eea0*/  MOV R24, R2 ;  /* 0x0000000200187202 */ /* 0x020fe40000000f00 */
[----:B0-----:R-:W-:-:S03]  /*eeb0*/  MOV R25, R5 ;  /* 0x0000000500197202 */ /* 0x001fc60000000f00 */
[----:B------:R-:W-:-:S03]  /*eec0*/  IMAD.WIDE R10, R9, 0x2, R24 ;  /* 0x00000002090a7825 */ /* 0x000fc600078e0218 */
[C---:B------:R-:W-:Y:S02]  /*eed0*/  LOP3.LUT R9, R10.reuse, 0x380, RZ, 0xc0, !PT ;  /* 0x000003800a097812 */ /* 0x040fe400078ec0ff */
[C---:B------:R-:W-:Y:S02]  /*eee0*/  IADD3 R57, P2, R10.reuse, 0x20, RZ ;  /* 0x000000200a397810 */ /* 0x040fe40007f5e0ff */
[C---:B------:R-:W-:Y:S01]  /*eef0*/  IADD3 R61, P0, R10.reuse, 0x60, RZ ;  /* 0x000000600a3d7810 */ /* 0x040fe20007f1e0ff */
[----:B-1----:R-:W-:Y:S01]  /*ef00*/  VIADD R66, R65, 0xffffff80 ;  /* 0xffffff8041427836 */ /* 0x002fe20000000000 */
[----:B------:R-:W-:Y:S02]  /*ef10*/  IADD3 R59, P1, R10, 0x40, RZ ;  /* 0x000000400a3b7810 */ /* 0x000fe40007f3e0ff */
[----:B------:R-:W-:Y:S01]  /*ef20*/  SHF.R.U64 R9, R9, 0x3, RZ ;  /* 0x0000000309097819 */ /* 0x000fe200000012ff */
[--C-:B------:R-:W-:Y:S01]  /*ef30*/  IMAD.X R5, RZ, RZ, R11.reuse, P0 ;  /* 0x000000ffff057224 */ /* 0x100fe200000e060b */
[----:B------:R-:W-:Y:S01]  /*ef40*/  LOP3.LUT R4, R57, 0x380, RZ, 0xc0, !PT ;  /* 0x0000038039047812 */ /* 0x000fe200078ec0ff */
[----:B------:R-:W-:Y:S01]  /*ef50*/  IMAD.X R7, RZ, RZ, R11, P1 ;  /* 0x000000ffff077224 */ /* 0x000fe200008e060b */
[----:B------:R-:W-:-:S02]  /*ef60*/  LOP3.LUT R6, R59, 0x380, RZ, 0xc0, !PT ;  /* 0x000003803b067812 */ /* 0x000fc400078ec0ff */
[----:B------:R-:W-:Y:S02]  /*ef70*/  LOP3.LUT R32, R61, 0x380, RZ, 0xc0, !PT ;  /* 0x000003803d207812 */ /* 0x000fe400078ec0ff */
[----:B------:R-:W-:Y:S01]  /*ef80*/  LOP3.LUT R10, R9, R10, RZ, 0x3c, !PT ;  /* 0x0000000a090a7212 */ /* 0x000fe200078e3cff */
[----:B------:R-:W-:Y:S01]  /*ef90*/  IMAD.X R9, RZ, RZ, R11, P2 ;  /* 0x000000ffff097224 */ /* 0x000fe200010e060b */
[----:B------:R-:W-:Y:S02]  /*efa0*/  SHF.R.U64 R4, R4, 0x3, RZ ;  /* 0x0000000304047819 */ /* 0x000fe400000012ff */
[----:B------:R-:W-:Y:S02]  /*efb0*/  SHF.R.U64 R6, R6, 0x3, RZ ;  /* 0x0000000306067819 */ /* 0x000fe400000012ff */
[----:B------:R-:W-:Y:S02]  /*efc0*/  SHF.R.U64 R32, R32, 0x3, RZ ;  /* 0x0000000320207819 */ /* 0x000fe400000012ff */
[----:B------:R-:W-:-:S02]  /*efd0*/  MOV R10, R10 ;  /* 0x0000000a000a7202 */ /* 0x000fc40000000f00 */
[----:B------:R-:W-:Y:S02]  /*efe0*/  LOP3.LUT R8, R4, R57, RZ, 0x3c, !PT ;  /* 0x0000003904087212 */ /* 0x000fe400078e3cff */
[----:B------:R-:W-:Y:S01]  /*eff0*/  LOP3.LUT R6, R6, R59, RZ, 0x3c, !PT ;  /* 0x0000003b06067212 */ /* 0x000fe200078e3cff */
[----:B------:R0:W-:Y:S01]  /*f000*/  STSM.16.M88.4 [R10], R12 ;  /* 0x0000000c0a007844 */ /* 0x0001e20000000200 */
[----:B------:R-:W-:Y:S02]  /*f010*/  LOP3.LUT R4, R32, R61, RZ, 0x3c, !PT ;  /* 0x0000003d20047212 */ /* 0x000fe400078e3cff */
[----:B------:R-:W-:Y:S02]  /*f020*/  MOV R53, R6 ;  /* 0x0000000600357202 */ /* 0x000fe40000000f00 */
[----:B------:R-:W-:Y:S02]  /*f030*/  MOV R32, R4 ;  /* 0x0000000400207202 */ /* 0x000fe40000000f00 */
[----:B------:R-:W-:-:S02]  /*f040*/  ISETP.NE.U32.AND P0, PT, RZ, UR4, PT ;  /* 0x00000004ff007c0c */ /* 0x000fc4000bf05070 */
[----:B------:R-:W-:Y:S02]  /*f050*/  MOV R55, R8 ;  /* 0x0000000800377202 */ /* 0x000fe40000000f00 */
[----:B------:R-:W-:Y:S02]  /*f060*/  F2FP.BF16.F32.PACK_AB R4, R38, R37 ;  /* 0x000000252604723e */ /* 0x000fe400000010ff */
[----:B------:R-:W-:Y:S02]  /*f070*/  F2FP.BF16.F32.PACK_AB R5, R51, R54 ;  /* 0x000000363305723e */ /* 0x000fe400000010ff */
[----:B------:R-:W-:Y:S01]  /*f080*/  F2FP.BF16.F32.PACK_AB R6, R41, R36 ;  /* 0x000000242906723e */ /* 0x000fe200000010ff */
[----:B------:R-:W-:Y:S01]  /*f090*/  IMAD.MOV.U32 R41, RZ, RZ, RZ ;  /* 0x000000ffff297224 */ /* 0x000fe200078e00ff */
[----:B0-----:R-:W-:Y:S02]  /*f0a0*/  F2FP.BF16.F32.PACK_AB R10, R39, R30 ;  /* 0x0000001e270a723e */ /* 0x001fe400000010ff */
[----:B------:R-:W-:-:S02]  /*f0b0*/  IADD3 R30, P1, R62, UR4, RZ ;  /* 0x000000043e1e7c10 */ /* 0x000fc4000ff3e0ff */
[----:B------:R-:W-:Y:S02]  /*f0c0*/  F2FP.BF16.F32.PACK_AB R7, R49, R52 ;  /* 0x000000343107723e */ /* 0x000fe400000010ff */
[----:B------:R-:W-:Y:S02]  /*f0d0*/  F2FP.BF16.F32.PACK_AB R8, R42, R31 ;  /* 0x0000001f2a08723e */ /* 0x000fe400000010ff */
[----:B------:R-:W-:Y:S01]  /*f0e0*/  F2FP.BF16.F32.PACK_AB R9, R47, R50 ;  /* 0x000000322f09723e */ /* 0x000fe200000010ff */
[----:B------:R0:W-:Y:S01]  /*f0f0*/  STSM.16.M88.4 [R55], R4 ;  /* 0x0000000437007844 */ /* 0x0001e20000000200 */
[----:B------:R-:W-:Y:S02]  /*f100*/  F2FP.BF16.F32.PACK_AB R11, R45, R48 ;  /* 0x000000302d0b723e */ /* 0x000fe400000010ff */
[----:B------:R-:W-:Y:S02]  /*f110*/  F2FP.BF16.F32.PACK_AB R12, R40, R29 ;  /* 0x0000001d280c723e */ /* 0x000fe400000010ff */
[----:B------:R-:W-:Y:S01]  /*f120*/  F2FP.BF16.F32.PACK_AB R13, R43, R46 ;  /* 0x0000002e2b0d723e */ /* 0x000fe200000010ff */
[----:B------:R1:W-:Y:S01]  /*f130*/  STSM.16.M88.4 [R53], R8 ;  /* 0x0000000835007844 */ /* 0x0003e20000000200 */
        /* <DEDUP_REMOVED lines=14> */
[----:B------:R-:W-:-:S03]  /*f220*/  SHF.R.S32.HI R65, RZ, 0x1f, R66 ;  /* 0x0000001fff417819 */ /* 0x000fc60000011442 */
[----:B------:R1:W5:Y:S01]  /*f230*/  @P1 LDG.E R29, desc[UR56][R26.64] ;  /* 0x000000381a1d1981 */ /* 0x000362000c1e1900 */
[----:B------:R-:W-:-:S04]  /*f240*/  LEA.HI R65, R65, R66, RZ, 0x7 ;  /* 0x0000004241417211 */ /* 0x000fc800078f38ff */
[----:B------:R-:W-:-:S05]  /*f250*/  LOP3.LUT R65, R65, 0xffffff80, RZ, 0xc0, !PT ;  /* 0xffffff8041417812 */ /* 0x000fca00078ec0ff */
[----:B------:R-:W-:-:S05]  /*f260*/  IMAD.IADD R65, R66, 0x1, -R65 ;  /* 0x0000000142417824 */ /* 0x000fca00078e0a41 */
[----:B------:R-:W-:-:S04]  /*f270*/  SHF.R.S32.HI R36, RZ, 0x1f, R65 ;  /* 0x0000001fff247819 */ /* 0x000fc80000011441 */
[----:B0-----:R-:W-:-:S04]  /*f280*/  LEA.HI R4, R36, R65, RZ, 0x2 ;  /* 0x0000004124047211 */ /* 0x001fc800078f10ff */
[--C-:B------:R-:W-:Y:S02]  /*f290*/  SHF.R.S32.HI R6, RZ, 0x2, R4.reuse ;  /* 0x00000002ff067819 */ /* 0x100fe40000011404 */
[----:B------:R-:W-:-:S04]  /*f2a0*/  SHF.R.S32.HI R5, RZ, 0x1f, R4 ;  /* 0x0000001fff057819 */ /* 0x000fc80000011404 */
[----:B------:R-:W-:Y:S01]  /*f2b0*/  LEA.HI R7, R5, R6, RZ, 0x3 ;  /* 0x0000000605077211 */ /* 0x000fe200078f18ff */
[----:B-1----:R-:W-:Y:S06]  /*f2c0*/  @P1 BRA `(.L_x_10902) ;  /* 0x0000000000101947 */ /* 0x002fec0003800000 */
[----:B------:R-:W-:Y:S05]  /*f2d0*/  @!P0 BRA `(.L_x_10902) ;  /* 0x00000000000c8947 */ /* 0x000fea0003800000 */
[----:B------:R-:W2:Y:S04]  /*f2e0*/  LDG.E R4, desc[UR56][R30.64] ;  /* 0x000000381e047981 */ /* 0x000ea8000c1e1900 */
[----:B-----5:R-:W2:Y:S02]  /*f2f0*/  LDG.E R29, desc[UR56][R30.64+0x4] ;  /* 0x000004381e1d7981 */ /* 0x020ea4000c1e1900 */
[----:B--2---:R-:W-:-:S07]  /*f300*/  IMAD.IADD R29, R29, 0x1, -R4 ;  /* 0x000000011d1d7824 */ /* 0x004fce00078e0a04 */
.L_x_10902:
[----:B------:R-:W2:Y:S01]  /*f310*/  LDL.LU R45, [R1+0x4c] ;  /* 0x00004c00012d7983 */ /* 0x000ea20000300800 */
[----:B------:R-:W-:Y:S01]  /*f320*/  SHF.R.S32.HI R8, RZ, 0x1f, R66 ;  /* 0x0000001fff087819 */ /* 0x000fe20000011442 */
[----:B------:R-:W-:Y:S02]  /*f330*/  ULDC.64 UR4, c[0x0][0xb70] ;  /* 0x0002dc0000047ab9 */ /* 0x000fe40000000a00 */
[----:B------:R-:W3:Y:S01]  /*f340*/  LDL.LU R44, [R1+0x58] ;  /* 0x00005800012c7983 */ /* 0x000ee20000300800 */
[----:B------:R-:W-:-:S04]  /*f350*/  LEA.HI R8, R8, R66, RZ, 0x7 ;  /* 0x0000004208087211 */ /* 0x000fc800078f38ff */
[----:B------:R-:W-:Y:S02]  /*f360*/  SHF.R.S32.HI R8, RZ, 0x7, R8 ;  /* 0x00000007ff087819 */ /* 0x000fe40000011408 */
[----:B------:R-:W-:Y:S02]  /*f370*/  LOP3.LUT R7, R7, 0xfffffff8, RZ, 0xc0, !PT ;  /* 0xfffffff807077812 */ /* 0x000fe400078ec0ff */
[----:B------:R-:W-:Y:S01]  /*f380*/  LEA.HI R36, R36, R65, RZ, 0x5 ;  /* 0x0000004124247211 */ /* 0x000fe200078f28ff */
[----:B------:R-:W-:Y:S01]  /*f390*/  IMAD.HI R5, R8, 0x55555556, RZ ;  /* 0x5555555608057827 */ /* 0x000fe200078e02ff */
[----:B-----5:R-:W-:Y:S02]  /*f3a0*/  SHF.R.S32.HI R31, RZ, 0x1f, R41 ;  /* 0x0000001fff1f7819 */ /* 0x020fe40000011429 */
[----:B------:R-:W-:Y:S01]  /*f3b0*/  SHF.R.S32.HI R36, RZ, 0x5, R36 ;  /* 0x00000005ff247819 */ /* 0x000fe20000011424 */
[----:B------:R-:W-:Y:S01]  /*f3c0*/  IMAD.IADD R9, R6, 0x1, -R7 ;  /* 0x0000000106097824 */ /* 0x000fe200078e0a07 */
[----:B------:R-:W-:Y:S01]  /*f3d0*/  LEA.HI R6, R5, R5, RZ, 0x1 ;  /* 0x0000000505067211 */ /* 0x000fe200078f08ff */
[----:B------:R-:W-:-:S02]  /*f3e0*/  IMAD.MOV.U32 R30, RZ, RZ, R41 ;  /* 0x000000ffff1e7224 */ /* 0x000fc400078e0029 */
[----:B------:R-:W-:Y:S02]  /*f3f0*/  IMAD R9, R36, 0x10, R9 ;  /* 0x0000001024097824 */ /* 0x000fe400078e0209 */
[----:B------:R-:W-:Y:S01]  /*f400*/  IMAD R6, R6, -0x3, R8 ;  /* 0xfffffffd06067824 */ /* 0x000fe200078e0208 */
[----:B------:R-:W-:Y:S02]  /*f410*/  SEL R42, R3, RZ, !P0 ;  /* 0x000000ff032a7207 */ /* 0x000fe40004000000 */
[----:B------:R-:W-:Y:S01]  /*f420*/  SEL R43, R63, RZ, !P0 ;  /* 0x000000ff3f2b7207 */ /* 0x000fe20004000000 */
[----:B------:R-:W-:Y:S02]  /*f430*/  IMAD R9, R6, 0x40, R9 ;  /* 0x0000004006097824 */ /* 0x000fe400078e0209 */
[----:B------:R-:W-:-:S04]  /*f440*/  IMAD R3, R20, 0x40, R0 ;  /* 0x0000004014037824 */ /* 0x000fc800078e0200 */
[----:B------:R-:W-:Y:S01]  /*f450*/  IMAD.WIDE R24, R3, 0x2, R24 ;  /* 0x0000000203187825 */ /* 0x000fe200078e0218 */
[----:B------:R-:W-:Y:S02]  /*f460*/  LOP3.LUT P0, RZ, R65, 0x3, RZ, 0xc0, !PT ;  /* 0x0000000341ff7812 */ /* 0x000fe4000780c0ff */
[----:B------:R-:W-:-:S05]  /*f470*/  IADD3 R10, P3, R24, 0x3000, RZ ;  /* 0x00003000180a7810 */ /* 0x000fca0007f7e0ff */
[----:B------:R-:W-:Y:S01]  /*f480*/  IMAD.X R13, RZ, RZ, R25, P3 ;  /* 0x000000ffff0d7224 */ /* 0x000fe200018e0619 */
[--C-:B------:R-:W-:Y:S01]  /*f490*/  SHF.R.S32.HI R37, RZ, 0x1f, R0.reuse ;  /* 0x0000001fff257819 */ /* 0x100fe20000011400 */
[----:B------:R-:W-:Y:S01]  /*f4a0*/  IMAD.MOV.U32 R36, RZ, RZ, R0 ;  /* 0x000000ffff247224 */ /* 0x000fe200078e0000 */
[----:B------:R-:W-:Y:S01]  /*f4b0*/  BSSY B1, `(.L_x_10903) ;  /* 0x000005b000017945 */ /* 0x000fe20003800000 */
[----:B--2---:R-:W-:-:S05]  /*f4c0*/  SHF.R.S32.HI R40, RZ, 0x1f, R45 ;  /* 0x0000001fff287819 */ /* 0x004fca000001142d */
[----:B------:R-:W-:-:S04]  /*f4d0*/  IMAD R4, R40, UR4, RZ ;  /* 0x0000000428047c24 */ /* 0x000fc8000f8e02ff */
[C---:B------:R-:W-:Y:S02]  /*f4e0*/  IMAD R7, R45.reuse, UR5, R4 ;  /* 0x000000052d077c24 */ /* 0x040fe4000f8e0204 */
[----:B------:R-:W-:Y:S01]  /*f4f0*/  IMAD.WIDE.U32 R4, R45, UR4, R30 ;  /* 0x000000042d047c25 */ /* 0x000fe2000f8e001e */
[----:B------:R-:W-:-:S03]  /*f500*/  ULDC.64 UR4, c[0x0][0xb78] ;  /* 0x0002de0000047ab9 */ /* 0x000fc60000000a00 */
[----:B------:R-:W-:Y:S02]  /*f510*/  IMAD.IADD R5, R5, 0x1, R7 ;  /* 0x0000000105057824 */ /* 0x000fe400078e0207 */
[----:B---3--:R-:W-:Y:S02]  /*f520*/  IMAD R9, R44, 0xc0, R9 ;  /* 0x000000c02c097824 */ /* 0x008fe400078e0209 */
[----:B------:R-:W-:Y:S02]  /*f530*/  IMAD R6, R42, UR4, RZ ;  /* 0x000000042a067c24 */ /* 0x000fe4000f8e02ff */
[----:B------:R-:W-:Y:S01]  /*f540*/  IMAD.WIDE.U32 R4, R43, UR4, R4 ;  /* 0x000000042b047c25 */ /* 0x000fe2000f8e0004 */
[----:B------:R-:W-:-:S03]  /*f550*/  SHF.R.S32.HI R7, RZ, 0x1f, R9 ;  /* 0x0000001fff077819 */ /* 0x000fc60000011409 */
[----:B------:R-:W-:Y:S01]  /*f560*/  IMAD R8, R43, UR5, R6 ;  /* 0x000000052b087c24 */ /* 0x000fe2000f8e0206 */
[----:B------:R-:W-:Y:S01]  /*f570*/  IADD3 R6, P1, R9, R4, RZ ;  /* 0x0000000409067210 */ /* 0x000fe20007f3e0ff */
[----:B------:R-:W-:-:S03]  /*f580*/  ULDC.64 UR4, c[0x0][0xb40] ;  /* 0x0002d00000047ab9 */ /* 0x000fc60000000a00 */
[----:B------:R-:W-:Y:S02]  /*f590*/  IADD3.X R7, R7, R5, R8, P1, !PT ;  /* 0x0000000507077210 */ /* 0x000fe40000ffe408 */
[----:B------:R-:W-:Y:S01]  /*f5a0*/  LEA R38, P2, R6, UR4, 0x2 ;  /* 0x0000000406267c11 */ /* 0x000fe2000f8410ff */
[----:B------:R-:W-:-:S03]  /*f5b0*/  VIADD R4, R9, 0x8 ;  /* 0x0000000809047836 */ /* 0x000fc60000000000 */
[----:B------:R-:W-:Y:S01]  /*f5c0*/  LEA.HI.X R39, R6, UR5, R7, 0x2, P2 ;  /* 0x0000000506277c11 */ /* 0x000fe200090f1407 */
[----:B------:R-:W-:Y:S01]  /*f5d0*/  ULDC.64 UR4, c[0x0][0xaa0] ;  /* 0x0002a80000047ab9 */ /* 0x000fe20000000a00 */
[C---:B------:R-:W-:Y:S02]  /*f5e0*/  IADD3 R11, P2, R24.reuse, 0x1800, RZ ;  /* 0x00001800180b7810 */ /* 0x040fe40007f5e0ff */
[C---:B------:R-:W-:Y:S02]  /*f5f0*/  IADD3 R6, P4, R24.reuse, 0x4800, RZ ;  /* 0x0000480018067810 */ /* 0x040fe40007f9e0ff */
[-C--:B------:R-:W-:Y:S02]  /*f600*/  ISETP.GE.OR P1, PT, R9, R29.reuse, P0 ;  /* 0x0000001d0900720c */ /* 0x080fe40000726670 */
[----:B------:R-:W-:Y:S02]  /*f610*/  LOP3.LUT R5, R24, 0x380, RZ, 0xc0, !PT ;  /* 0x0000038018057812 */ /* 0x000fe400078ec0ff */
[----:B------:R-:W-:-:S02]  /*f620*/  ISETP.GE.OR P0, PT, R4, R29, P0 ;  /* 0x0000001d0400720c */ /* 0x000fc40000706670 */
[----:B------:R-:W-:Y:S02]  /*f630*/  LOP3.LUT R8, R11, 0x380, RZ, 0xc0, !PT ;  /* 0x000003800b087812 */ /* 0x000fe400078ec0ff */
[----:B------:R-:W-:Y:S02]  /*f640*/  LOP3.LUT R7, R10, 0x380, RZ, 0xc0, !PT ;  /* 0x000003800a077812 */ /* 0x000fe400078ec0ff */
[----:B------:R-:W-:Y:S02]  /*f650*/  LOP3.LUT R3, R6, 0x380, RZ, 0xc0, !PT ;  /* 0x0000038006037812 */ /* 0x000fe400078ec0ff */
[----:B------:R-:W-:Y:S02]  /*f660*/  SHF.R.U64 R5, R5, 0x3, RZ ;  /* 0x0000000305057819 */ /* 0x000fe400000012ff */
[----:B------:R-:W-:Y:S02]  /*f670*/  SHF.R.U64 R8, R8, 0x3, RZ ;  /* 0x0000000308087819 */ /* 0x000fe400000012ff */
[----:B------:R-:W-:-:S02]  /*f680*/  SHF.R.U64 R7, R7, 0x3, RZ ;  /* 0x0000000307077819 */ /* 0x000fc400000012ff */
[----:B------:R-:W-:Y:S01]  /*f690*/  SHF.R.U64 R3, R3, 0x3, RZ ;  /* 0x0000000303037819 */ /* 0x000fe200000012ff */
[--C-:B------:R-:W-:Y:S01]  /*f6a0*/  IMAD.X R9, RZ, RZ, R25.reuse, P2 ;  /* 0x000000ffff097224 */ /* 0x100fe200010e0619 */
[----:B------:R-:W-:Y:S01]  /*f6b0*/  LOP3.LUT R4, R5, R24, RZ, 0x3c, !PT ;  /* 0x0000001805047212 */ /* 0x000fe200078e3cff */
[--C-:B------:R-:W-:Y:S01]  /*f6c0*/  IMAD.X R27, RZ, RZ, R25.reuse, P4 ;  /* 0x000000ffff1b7224 */ /* 0x100fe200020e0619 */
[----:B------:R-:W-:Y:S01]  /*f6d0*/  LOP3.LUT R8, R8, R11, RZ, 0x3c, !PT ;  /* 0x0000000b08087212 */ /* 0x000fe200078e3cff */
[----:B------:R-:W-:Y:S01]  /*f6e0*/  IMAD.MOV.U32 R5, RZ, RZ, R25 ;  /* 0x000000ffff057224 */ /* 0x000fe200078e0019 */
[----:B------:R-:W-:Y:S02]  /*f6f0*/  LOP3.LUT R12, R7, R10, RZ, 0x3c, !PT ;  /* 0x0000000a070c7212 */ /* 0x000fe400078e3cff */
[----:B------:R-:W-:Y:S01]  /*f700*/  LOP3.LUT R26, R3, R6, RZ, 0x3c, !PT ;  /* 0x00000006031a7212 */ /* 0x000fe200078e3cff */
[----:B------:R0:W-:Y:S01]  /*f710*/  @!P1 STG.E desc[UR56][R38.64], R21 ;  /* 0x0000001526009986 */ /* 0x0001e2000c101938 */
[----:B------:R-:W-:-:S03]  /*f720*/  IMAD R32, R31, UR4, RZ ;  /* 0x000000041f207c24 */ /* 0x000fc6000f8e02ff */
[----:B------:R1:W-:Y:S01]  /*f730*/  @!P0 STG.E desc[UR56][R38.64+0x20], R28 ;  /* 0x0000201c26008986 */ /* 0x0003e2000c101938 */
[C---:B------:R-:W-:Y:S01]  /*f740*/  IMAD.WIDE.U32 R30, R41.reuse, UR4, R36 ;  /* 0x00000004291e7c25 */ /* 0x040fe2000f8e0024 */
[----:B------:R-:W-:Y:S02]  /*f750*/  ULDC UR4, c[0x0][0xa8c] ;  /* 0x0002a30000047ab9 */ /* 0x000fe40000000800 */
        /* <DEDUP_REMOVED lines=10> */
[----:B------:R-:W-:Y:S01]  /*f800*/  IMAD R41, R41, UR5, R32 ;  /* 0x0000000529297c24 */ /* 0x000fe2000f8e0220 */
[----:B------:R-:W-:Y:S01]  /*f810*/  ISETP.GE.AND P0, PT, R0, UR4, PT ;  /* 0x0000000400007c0c */ /* 0x000fe2000bf06270 */
[----:B------:R-:W-:Y:S01]  /*f820*/  VIADD R0, R20, 0x30 ;  /* 0x0000003014007836 */ /* 0x000fe20000000000 */
[----:B------:R-:W-:Y:S01]  /*f830*/  ULDC.64 UR4, c[0x0][0xae0] ;  /* 0x0002b80000047ab9 */ /* 0x000fe20000000a00 */
[----:B------:R-:W-:-:S02]  /*f840*/  IMAD R32, R44, -0xc0, R29 ;  /* 0xffffff402c207824 */ /* 0x000fc400078e021d */
[C---:B------:R-:W-:Y:S02]  /*f850*/  VIADD R3, R20.reuse, 0x60 ;  /* 0x0000006014037836 */ /* 0x040fe40000000000 */
[----:B0-----:R-:W-:Y:S01]  /*f860*/  VIADD R21, R20, 0x90 ;  /* 0x0000009014157836 */ /* 0x001fe20000000000 */
[-C--:B------:R-:W-:Y:S01]  /*f870*/  ISETP.GE.OR P3, PT, R0, R32.reuse, P0 ;  /* 0x000000200000720c */ /* 0x080fe20000766670 */
[----:B-1----:R-:W-:Y:S01]  /*f880*/  IMAD R28, R40, UR4, RZ ;  /* 0x00000004281c7c24 */ /* 0x002fe2000f8e02ff */
[-C--:B------:R-:W-:Y:S01]  /*f890*/  ISETP.GE.OR P1, PT, R3, R32.reuse, P0 ;  /* 0x000000200300720c */ /* 0x080fe20000726670 */
[----:B------:R-:W-:Y:S01]  /*f8a0*/  IMAD.IADD R31, R31, 0x1, R41 ;  /* 0x000000011f1f7824 */ /* 0x000fe200078e0229 */
[-C--:B------:R-:W-:Y:S02]  /*f8b0*/  ISETP.GE.OR P2, PT, R21, R32.reuse, P0 ;  /* 0x000000201500720c */ /* 0x080fe40000746670 */
[----:B------:R-:W-:Y:S01]  /*f8c0*/  ISETP.GE.OR P0, PT, R20, R32, P0 ;  /* 0x000000201400720c */ /* 0x000fe20000706670 */
[----:B------:R-:W-:-:S02]  /*f8d0*/  IMAD R37, R45, UR5, R28 ;  /* 0x000000052d257c24 */ /* 0x000fc4000f8e021c */
[----:B------:R-:W-:Y:S01]  /*f8e0*/  IMAD.WIDE.U32 R28, R45, UR4, R30 ;  /* 0x000000042d1c7c25 */ /* 0x000fe2000f8e001e */
[----:B------:R-:W-:-:S03]  /*f8f0*/  ULDC.64 UR4, c[0x0][0xae8] ;  /* 0x0002ba0000047ab9 */ /* 0x000fc60000000a00 */
[----:B------:R-:W-:Y:S02]  /*f900*/  VIADD R0, R2, 0x30820 ;  /* 0x0003082002007836 */ /* 0x000fe40000000000 */
[----:B------:R-:W-:Y:S02]  /*f910*/  IMAD.IADD R29, R29, 0x1, R37 ;  /* 0x000000011d1d7824 */ /* 0x000fe400078e0225 */
[----:B------:R-:W-:Y:S01]  /*f920*/  IMAD R3, R42, UR4, RZ ;  /* 0x000000042a037c24 */ /* 0x000fe2000f8e02ff */
[----:B------:R-:W-:Y:S01]  /*f930*/  PRMT R0, RZ, 0x654, R0 ;  /* 0x00000654ff007816 */ /* 0x000fe20000000000 */
[C---:B------:R-:W-:Y:S01]  /*f940*/  IMAD.WIDE.U32 R36, R43.reuse, UR4, R28 ;  /* 0x000000042b247c25 */ /* 0x040fe2000f8e001c */
[----:B------:R-:W-:Y:S02]  /*f950*/  SHF.R.S32.HI R21, RZ, 0x1f, R20 ;  /* 0x0000001fff157819 */ /* 0x000fe40000011414 */
[----:B--2---:R0:W-:Y:S01]  /*f960*/  SYNCS.ARRIVE.TRANS64.RED.A1T0 RZ, [R0+URZ], RZ ;  /* 0x000000ff00ff79a7 */ /* 0x0041e2000810043f */
[----:B------:R-:W-:-:S02]  /*f970*/  IMAD R3, R43, UR5, R3 ;  /* 0x000000052b037c24 */ /* 0x000fc4000f8e0203 */
[----:B------:R-:W-:-:S04]  /*f980*/  IMAD.WIDE R30, R44, 0xc0, R20 ;  /* 0x000000c02c1e7825 */ /* 0x000fc800078e0214 */
[----:B------:R-:W-:Y:S01]  /*f990*/  IMAD.IADD R39, R37, 0x1, R3 ;  /* 0x0000000125277824 */ /* 0x000fe200078e0203 */
[----:B0-----:R-:W-:Y:S06]  /*f9a0*/  @P0 BRA `(.L_x_10904) ;  /* 0x00000000002c0947 */ /* 0x001fec0003800000 */
        /* <DEDUP_REMOVED lines=11> */
.L_x_10904:
[----:B------:R-:W-:Y:S05]  /*fa60*/  BSYNC B1 ;  /* 0x0000000000017941 */ /* 0x000fea0003800000 */
.L_x_10903:
[----:B------:R-:W-:Y:S04]  /*fa70*/  BSSY B1, `(.L_x_10905) ;  /* 0x000000f000017945 */ /* 0x000fe80003800000 */
[----:B------:R-:W-:Y:S05]  /*fa80*/  @P3 BRA `(.L_x_10906) ;  /* 0x0000000000343947 */ /* 0x000fea0003800000 */
[----:B------:R-:W-:Y:S01]  /*fa90*/  IADD3 R3, P0, R30, 0x30, RZ ;  /* 0x000000301e037810 */ /* 0x000fe20007f1e0ff */
[----:B------:R-:W-:Y:S01]  /*faa0*/  ULDC.64 UR4, c[0x0][0xad8] ;  /* 0x0002b60000047ab9 */ /* 0x000fe20000000a00 */
[----:B0----5:R-:W-:Y:S01]  /*fab0*/  MOV R5, R39 ;  /* 0x0000002700057202 */ /* 0x021fe20000000f00 */
        /* <DEDUP_REMOVED lines=10> */
.L_x_10906:
[----:B------:R-:W-:Y:S05]  /*fb60*/  BSYNC B1 ;  /* 0x0000000000017941 */ /* 0x000fea0003800000 */
.L_x_10905:
[----:B------:R-:W-:Y:S04]  /*fb70*/  BSSY B1, `(.L_x_10907) ;  /* 0x000000f000017945 */ /* 0x000fe80003800000 */
[----:B------:R-:W-:Y:S05]  /*fb80*/  @P1 BRA `(.L_x_10908) ;  /* 0x0000000000341947 */ /* 0x000fea0003800000 */
[----:B------:R-:W-:Y:S01]  /*fb90*/  IADD3 R3, P0, R30, 0x60, RZ ;  /* 0x000000601e037810 */ /* 0x000fe20007f1e0ff */
[----:B------:R-:W-:Y:S01]  /*fba0*/  ULDC.64 UR4, c[0x0][0xad8] ;  /* 0x0002b60000047ab9 */ /* 0x000fe20000000a00 */
[----:B0----5:R-:W-:Y:S02]  /*fbb0*/  IMAD.MOV.U32 R4, RZ, RZ, R36 ;  /* 0x000000ffff047224 */ /* 0x021fe400078e0024 */
        /* <DEDUP_REMOVED lines=9> */
[----:B------:R2:W-:Y:S02]  /*fc50*/  STG.E.128 desc[UR56][R6.64], R12 ;  /* 0x0000000c06007986 */ /* 0x0005e4000c101d38 */
.L_x_10908:
[----:B------:R-:W-:Y:S05]  /*fc60*/  BSYNC B1 ;  /* 0x0000000000017941 */ /* 0x000fea0003800000 */
.L_x_10907:
        /* <DEDUP_REMOVED lines=13> */
[----:B------:R3:W-:Y:S01]  /*fd40*/  STG.E.128 desc[UR56][R6.64], R24 ;  /* 0x0000001806007986 */ /* 0x0007e2000c101d38 */
[----:B------:R-:W-:Y:S05]  /*fd50*/  BRA `(.L_x_10909) ;  /* 0x0000000800387947 */ /* 0x000fea0003800000 */
.L_x_10901:
        /* <DEDUP_REMOVED lines=18> */
[----:B0-----:R-:W2:Y:S04]  /*fe80*/  LDG.E R7, desc[UR56][R4.64] ;  /* 0x0000003804077981 */ /* 0x001ea8000c1e1900 */
[----:B-----5:R-:W2:Y:S02]  /*fe90*/  LDG.E R8, desc[UR56][R4.64+0x4] ;  /* 0x0000043804087981 */ /* 0x020ea4000c1e1900 */
[----:B--2---:R-:W-:-:S07]  /*fea0*/  IMAD.IADD R8, R8, 0x1, -R7 ;  /* 0x0000000108087824 */ /* 0x004fce00078e0a07 */
.L_x_10910:
[----:B-----5:R-:W2:Y:S04]  /*feb0*/  LDL R24, [R1+0x4c] ;  /* 0x00004c0001187983 */ /* 0x020ea80000100800 */
[----:B------:R1:W5:Y:S01]  /*fec0*/  LDL R14, [R1+0x58] ;  /* 0x00005800010e7983 */ /* 0x0003620000100800 */
[----:B------:R-:W-:Y:S01]  /*fed0*/  BSSY B1, `(.L_x_10911) ;  /* 0x000001d000017945 */ /* 0x000fe20003800000 */
[----:B------:R-:W-:Y:S02]  /*fee0*/  SHF.R.S32.HI R15, RZ, 0x1f, R0 ;  /* 0x0000001fff0f7819 */ /* 0x000fe40000011400 */
[----:B------:R-:W-:Y:S02]  /*fef0*/  SEL R13, R63, RZ, !P0 ;  /* 0x000000ff3f0d7207 */ /* 0x000fe40004000000 */
[----:B------:R-:W-:-:S02]  /*ff00*/  SEL R12, R3, RZ, !P0 ;  /* 0x000000ff030c7207 */ /* 0x000fc40004000000 */
[----:B------:R-:W-:Y:S02]  /*ff10*/  SHF.R.S32.HI R10, RZ, 0x1f, R9 ;  /* 0x0000001fff0a7819 */ /* 0x000fe40000011409 */
[----:B--2---:R-:W-:Y:S01]  /*ff20*/  SHF.R.S32.HI R11, RZ, 0x1f, R24 ;  /* 0x0000001fff0b7819 */ /* 0x004fe20000011418 */
[----:B-1----:R-:W-:Y:S06]  /*ff30*/  @P2 BRA `(.L_x_10912) ;  /* 0x0000000000582947 */ /* 0x002fec0003800000 */
[----:B0-----:R-:W0:Y:S02]  /*ff40*/  S2R R4, SR_TID.X ;  /* 0x0000000000047919 */ /* 0x001e240000002100 */
[----:B0----5:R-:W-:-:S04]  /*ff50*/  IMAD R3, R14, 0xc0, R4 ;  /* 0x000000c00e037824 */ /* 0x021fc800078e0204 */
        /* <DEDUP_REMOVED lines=20> */
.L_x_10912:
[----:B------:R-:W-:Y:S05]  /*100a0*/  BSYNC B1 ;  /* 0x0000000000017941 */ /* 0x000fea0003800000 */
.L_x_10911:
[----:B------:R-:W-:Y:S01]  /*100b0*/  ULDC.64 UR4, c[0x0][0xaa0] ;  /* 0x0002a80000047ab9 */ /* 0x000fe20000000a00 */
[----:B0-----:R-:W-:Y:S01]  /*100c0*/  IMAD.MOV.U32 R4, RZ, RZ, R0 ;  /* 0x000000ffff047224 */ /* 0x001fe200078e0000 */
[----:B------:R-:W-:Y:S01]  /*100d0*/  ULDC.64 UR6, c[0x0][0xae0] ;  /* 0x0002b80000067ab9 */ /* 0x000fe20000000a00 */
[----:B------:R-:W-:Y:S01]  /*100e0*/  IMAD.MOV.U32 R5, RZ, RZ, R15 ;  /* 0x000000ffff057224 */ /* 0x000fe200078e000f */
[----:B------:R-:W-:Y:S01]  /*100f0*/  SHF.R.S32.HI R21, RZ, 0x1f, R20 ;  /* 0x0000001fff157819 */ /* 0x000fe20000011414 */
[----:B-1----:R-:W-:Y:S01]  /*10100*/  IMAD R6, R10, UR4, RZ ;  /* 0x000000040a067c24 */ /* 0x002fe2000f8e02ff */
[----:B------:R-:W-:Y:S01]  /*10110*/  BSSY B1, `(.L_x_10913) ;  /* 0x0000024000017945 */ /* 0x000fe20003800000 */
[C---:B------:R-:W-:Y:S01]  /*10120*/  IMAD.WIDE.U32 R4, R9.reuse, UR4, R4 ;  /* 0x0000000409047c25 */ /* 0x040fe2000f8e0004 */
[----:B------:R-:W-:Y:S02]  /*10130*/  ULDC UR4, c[0x0][0xa8c] ;  /* 0x0002a30000047ab9 */ /* 0x000fe40000000800 */
[----:B------:R-:W-:Y:S01]  /*10140*/  ISETP.GE.AND P0, PT, R0, UR4, PT ;  /* 0x0000000400007c0c */ /* 0x000fe2000bf06270 */
[----:B------:R-:W-:Y:S01]  /*10150*/  IMAD R9, R9, UR5, R6 ;  /* 0x0000000509097c24 */ /* 0x000fe2000f8e0206 */
[----:B------:R-:W-:Y:S01]  /*10160*/  ULDC.64 UR4, c[0x0][0xae8] ;  /* 0x0002ba0000047ab9 */ /* 0x000fe20000000a00 */
[----:B------:R-:W-:-:S02]  /*10170*/  VIADD R6, R20, 0x30 ;  /* 0x0000003014067836 */ /* 0x000fc40000000000 */
[----:B-----5:R-:W-:Y:S02]  /*10180*/  IMAD R7, R14, -0xc0, R8 ;  /* 0xffffff400e077824 */ /* 0x020fe400078e0208 */
[----:B------:R-:W-:Y:S02]  /*10190*/  IMAD R0, R11, UR6, RZ ;  /* 0x000000060b007c24 */ /* 0x000fe4000f8e02ff */
[----:B------:R-:W-:Y:S01]  /*101a0*/  IMAD.IADD R5, R5, 0x1, R9 ;  /* 0x0000000105057824 */ /* 0x000fe200078e0209 */
[----:B------:R-:W-:Y:S01]  /*101b0*/  ISETP.GE.OR P3, PT, R6, R7, P0 ;  /* 0x000000070600720c */ /* 0x000fe20000766670 */
[----:B------:R-:W-:Y:S02]  /*101c0*/  IMAD R3, R24, UR7, R0 ;  /* 0x0000000718037c24 */ /* 0x000fe4000f8e0200 */
[C---:B------:R-:W-:Y:S02]  /*101d0*/  VIADD R0, R20.reuse, 0x60 ;  /* 0x0000006014007836 */ /* 0x040fe40000000000 */
[----:B------:R-:W-:-:S02]  /*101e0*/  VIADD R6, R20, 0x90 ;  /* 0x0000009014067836 */ /* 0x000fc40000000000 */
[----:B------:R-:W-:Y:S01]  /*101f0*/  IMAD.WIDE.U32 R4, R24, UR6, R4 ;  /* 0x0000000618047c25 */ /* 0x000fe2000f8e0004 */
[-C--:B------:R-:W-:Y:S02]  /*10200*/  ISETP.GE.OR P1, PT, R0, R7.reuse, P0 ;  /* 0x000000070000720c */ /* 0x080fe40000726670 */
[-C--:B------:R-:W-:Y:S01]  /*10210*/  ISETP.GE.OR P2, PT, R6, R7.reuse, P0 ;  /* 0x000000070600720c */ /* 0x080fe20000746670 */
[----:B------:R-:W-:Y:S01]  /*10220*/  IMAD.IADD R5, R5, 0x1, R3 ;  /* 0x0000000105057824 */ /* 0x000fe200078e0203 */
[----:B------:R-:W-:Y:S01]  /*10230*/  ISETP.GE.OR P0, PT, R20, R7, P0 ;  /* 0x000000071400720c */ /* 0x000fe20000706670 */
[----:B------:R-:W-:Y:S02]  /*10240*/  IMAD R0, R12, UR4, RZ ;  /* 0x000000040c007c24 */ /* 0x000fe4000f8e02ff */
[----:B------:R-:W-:-:S04]  /*10250*/  IMAD.WIDE.U32 R6, R13, UR4, R4 ;  /* 0x000000040d067c25 */ /* 0x000fc8000f8e0004 */
[----:B------:R-:W-:Y:S02]  /*10260*/  IMAD R3, R13, UR5, R0 ;  /* 0x000000050d037c24 */ /* 0x000fe4000f8e0200 */
[----:B------:R-:W-:-:S04]  /*10270*/  IMAD.WIDE R20, R14, 0xc0, R20 ;  /* 0x000000c00e147825 */ /* 0x000fc800078e0214 */
[----:B------:R-:W-:Y:S01]  /*10280*/  IMAD.IADD R9, R7, 0x1, R3 ;  /* 0x0000000107097824 */ /* 0x000fe200078e0203 */
        /* <DEDUP_REMOVED lines=12> */
.L_x_10914:
[----:B------:R-:W-:Y:S05]  /*10350*/  BSYNC B1 ;  /* 0x0000000000017941 */ /* 0x000fea0003800000 */
.L_x_10913:
        /* <DEDUP_REMOVED lines=11> */
[----:B0-----:R-:W-:Y:S01]  /*10410*/  LEA R10, P0, R4, UR4, 0x1 ;  /* 0x00000004040a7c11 */ /* 0x001fe2000f8008ff */
[----:B------:R-:W-:-:S05]  /*10420*/  IMAD.IADD R3, R5, 0x1, R3 ;  /* 0x0000000105037824 */ /* 0x000fca00078e0203 */
[----:B------:R-:W-:-:S05]  /*10430*/  LEA.HI.X R11, R4, UR5, R3, 0x1, P0 ;  /* 0x00000005040b7c11 */ /* 0x000fca00080f0c03 */
[----:B------:R1:W-:Y:S02]  /*10440*/  STG.E.128 desc[UR56][R10.64], RZ ;  /* 0x000000ff0a007986 */ /* 0x0003e4000c101d38 */
.L_x_10916:
[----:B------:R-:W-:Y:S05]  /*10450*/  BSYNC B1 ;  /* 0x0000000000017941 */ /* 0x000fea0003800000 */
.L_x_10915:
        /* <DEDUP_REMOVED lines=11> */
[----:B01----:R-:W-:Y:S01]  /*10510*/  LEA R10, P0, R4, UR4, 0x1 ;  /* 0x00000004040a7c11 */ /* 0x003fe2000f8008ff */
[----:B------:R-:W-:-:S05]  /*10520*/  IMAD.IADD R3, R5, 0x1, R3 ;  /* 0x0000000105037824 */ /* 0x000fca00078e0203 */
[----:B------:R-:W-:-:S05]  /*10530*/  LEA.HI.X R11, R4, UR5, R3, 0x1, P0 ;  /* 0x00000005040b7c11 */ /* 0x000fca00080f0c03 */
[----:B------:R2:W-:Y:S02]  /*10540*/  STG.E.128 desc[UR56][R10.64], RZ ;  /* 0x000000ff0a007986 */ /* 0x0005e4000c101d38 */
.L_x_10918:
[----:B------:R-:W-:Y:S05]  /*10550*/  BSYNC B1 ;  /* 0x0000000000017941 */ /* 0x000fea0003800000 */
.L_x_10917:
        /* <DEDUP_REMOVED lines=14> */
.L_x_10909:
[----:B------:R-:W-:Y:S05]  /*10640*/  BSYNC B0 ;  /* 0x0000000000007941 */ /* 0x000fea0003800000 */
.L_x_10900:
[----:B------:R-:W-:Y:S02]  /*10650*/  ULDC UR4, c[0x0][0xc14] ;  /* 0x0003050000047ab9 */ /* 0x000fe40000000800 */
[----:B------:R-:W-:-:S13]  /*10660*/  ISETP.GE.AND P0, PT, R35, UR4, PT ;  /* 0x0000000423007c0c */ /* 0x000fda000bf06270 */
[----:B------:R-:W-:Y:S05]  /*10670*/  @!P0 BRA `(.L_x_10919) ;  /* 0xffffff0800648947 */ /* 0x000fea000383ffff */
[----:B------:R-:W-:Y:S05]  /*10680*/  BRA `(.L_x_10784) ;  /* 0x0000004800687947 */ /* 0x000fea0003800000 */
.L_x_10782:
        /* <DEDUP_REMOVED lines=63> */
.L_x_10924:
        /* <DEDUP_REMOVED lines=13> */
.L_x_10923:
[----:B------:R-:W-:Y:S05]  /*10b50*/  BSYNC B0 ;  /* 0x0000000000007941 */ /* 0x000fea0003800000 */
.L_x_10922:
        /* <DEDUP_REMOVED lines=25> */
.L_x_10920:
        /* <DEDUP_REMOVED lines=15> */
.L_x_10925:
        /* <DEDUP_REMOVED lines=28> */
.L_x_10921:
[----:B------:R-:W-:Y:S02]  /*10fa0*/  IMAD.MOV.U32 R17, RZ, RZ, RZ ;  /* 0x000000ffff117224 */ /* 0x000fe400078e00ff */
[----:B------:R-:W-:Y:S02]  /*10fb0*/  IMAD.U32 R16, RZ, RZ, UR6 ;  /* 0x00000006ff107e24 */ /* 0x000fe4000f8e00ff */
[----:B------:R-:W-:-:S07]  /*10fc0*/  IMAD.MOV.U32 R18, RZ, RZ, RZ ;  /* 0x000000ffff127224 */ /* 0x000fce00078e00ff */
.L_x_10926:
        /* <DEDUP_REMOVED lines=13> */
[----:B------:R-:W-:Y:S01]  /*110a0*/  ULDC.64 UR38, c[0x0][0x198] ;  /* 0x0000660000267ab9 */ /* 0x000fe20000000a00 */
[----:B------:R-:W-:Y:S01]  /*110b0*/  IMAD.MOV.U32 R22, RZ, RZ, RZ ;  /* 0x000000ffff167224 */ /* 0x000fe200078e00ff */
[----:B------:R-:W-:Y:S01]  /*110c0*/  ULDC UR36, c[0x0][0xc] ;  /* 0x0000030000247ab9 */ /* 0x000fe20000000800 */
[----:B------:R-:W-:Y:S02]  /*110d0*/  IMAD.MOV.U32 R27, RZ, RZ, 0x1 ;  /* 0x00000001ff1b7424 */ /* 0x000fe400078e00ff */
[----:B------:R-:W-:-:S07]  /*110e0*/  IMAD.MOV.U32 R26, RZ, RZ, RZ ;  /* 0x000000ffff1a7224 */ /* 0x000fce00078e00ff */
.L_x_11009:
[----:B--2---:R-:W2:Y:S02]  /*110f0*/  LDC.64 R2, c[0x0][0xc60] ;  /* 0x00031800ff027b82 */ /* 0x004ea40000000a00 */
[----:B--2---:R-:W-:-:S05]  /*11100*/  IMAD.WIDE R2, R19, 0x4, R2 ;  /* 0x0000000413027825 */ /* 0x004fca00078e0202 */
[----:B------:R-:W0:Y:S01]  /*11110*/  LDG.E R9, desc[UR56][R2.64] ;  /* 0x0000003802097981 */ /* 0x000e22000c1e1900 */
[----:B------:R-:W-:Y:S05]  /*11120*/  YIELD ;  /* 0x0000000000007946 */ /* 0x000fea0003800000 */
[----:B------:R-:W-:Y:S01]  /*11130*/  ULDC.64 UR4, c[0x0][0xa28] ;  /* 0x00028a0000047ab9 */ /* 0x000fe20000000a00 */
[----:B------:R-:W-:Y:S01]  /*11140*/  IMAD.MOV.U32 R6, RZ, RZ, RZ ;  /* 0x000000ffff067224 */ /* 0x000fe200078e00ff */
[----:B------:R-:W-:Y:S01]  /*11150*/  ISETP.NE.U32.AND P1, PT, RZ, UR4, PT ;  /* 0x00000004ff007c0c */ /* 0x000fe2000bf25070 */
[----:B------:R-:W-:Y:S01]  /*11160*/  IMAD.MOV.U32 R23, RZ, RZ, RZ ;  /* 0x000000ffff177224 */ /* 0x000fe200078e00ff */
[----:B------:R-:W-:-:S02]  /*11170*/  ULDC.64 UR6, c[0x0][0xa10] ;  /* 0x0002840000067ab9 */ /* 0x000fc40000000a00 */
[----:B------:R-:W-:Y:S02]  /*11180*/  ISETP.NE.AND.EX P1, PT, RZ, UR5, PT, P1 ;  /* 0x00000005ff007c0c */ /* 0x000fe4000bf25310 */
[----:B0-----:R-:W-:Y:S01]  /*11190*/  SHF.R.S32.HI R0, RZ, 0x1f, R9 ;  /* 0x0000001fff007819 */ /* 0x001fe20000011409 */
        /* <DEDUP_REMOVED lines=41> */
[----:B--2---:R-:W-:Y:S01]  /*11430*/  IMAD.U32 R0, RZ, RZ, UR4 ;  /* 0x00000004ff007e24 */ /* 0x004fe2000f8e00ff */
[----:B0-----:R-:W-:Y:S11]  /*11440*/  @P1 BRA `(.L_x_10928) ;  /* 0x0000000000101947 */ /* 0x001ff60003800000 */
[----:B------:R-:W-:Y:S05]  /*11450*/  @!P2 BRA `(.L_x_10928) ;  /* 0x00000000000ca947 */ /* 0x000fea0003800000 */
[----:B------:R-:W2:Y:S04]  /*11460*/  LDG.E R7, desc[UR56][R2.64] ;  /* 0x0000003802077981 */ /* 0x000ea8000c1e1900 */
[----:B-----5:R-:W2:Y:S02]  /*11470*/  LDG.E R10, desc[UR56][R2.64+0x4] ;  /* 0x00000438020a7981 */ /* 0x020ea4000c1e1900 */
[----:B--2---:R-:W-:-:S07]  /*11480*/  IMAD.IADD R10, R10, 0x1, -R7 ;  /* 0x000000010a0a7824 */ /* 0x004fce00078e0a07 */
.L_x_10928:
        /* <DEDUP_REMOVED lines=16> */
[----:B------:R-:W-:-:S05]  /*11590*/  IMAD.WIDE.U32 R2, R2, -0x55555555, RZ ;  /* 0xaaaaaaab02027825 */ /* 0x000fca00078e00ff */
        /* <DEDUP_REMOVED lines=17> */
[----:B------:R-:W2:Y:S01]  /*116b0*/  @P1 LDC R7, c[0x0][0x430] ;  /* 0x00010c00ff071b82 */ /* 0x000ea20000000800 */
[----:B0-----:R-:W-:-:S04]  /*116c0*/  @P1 IMAD.HI.U32 R4, R18, R5, RZ ;  /* 0x0000000512041227 */ /* 0x001fc800078e00ff */
[----:B------:R-:W-:Y:S01]  /*116d0*/  IMAD.MOV.U32 R5, RZ, RZ, R18 ;  /* 0x000000ffff057224 */ /* 0x000fe200078e0012 */
[----:B--2---:R-:W-:Y:S02]  /*116e0*/  @P1 SHF.R.U32.HI R5, RZ, R7, R4 ;  /* 0x00000007ff051219 */ /* 0x004fe40000011604 */
[----:B------:R-:W-:Y:S01]  /*116f0*/  SEL R4, R9, RZ, !P0 ;  /* 0x000000ff09047207 */ /* 0x000fe20004000000 */
[----:B------:R-:W-:Y:S06]  /*11700*/  BRA.DIV UR4, `(.L_x_10931) ;  /* 0x0000004204987947 */ /* 0x000fec000b800000 */
.L_x_11055:
[----:B------:R-:W-:-:S03]  /*11710*/  UMOV UR4, 0xffffffff ;  /* 0xffffffff00047882 */ /* 0x000fc60000000000 */
[----:B------:R-:W-:Y:S05]  /*11720*/  BRA.DIV UR4, `(.L_x_10932) ;  /* 0x0000004204c47947 */ /* 0x000fea000b800000 */
[----:B------:R-:W-:-:S13]  /*11730*/  ELECT P6, URZ, PT ;  /* 0x00000000003f782f */ /* 0x000fda00038c0000 */
.L_x_11058:
        /* <DEDUP_REMOVED lines=12> */
.L_x_11059:
[----:B------:R-:W-:Y:S05]  /*11800*/  BSYNC B1 ;  /* 0x0000000000017941 */ /* 0x000fea0003800000 */
.L_x_10933:
[----:B------:R-:W-:Y:S04]  /*11810*/  BSSY B1, `(.L_x_10935) ;  /* 0x0000035000017945 */ /* 0x000fe80003800000 */
[----:B------:R-:W-:Y:S05]  /*11820*/  @!P6 BRA `(.L_x_10936) ;  /* 0x0000000000cce947 */ /* 0x000fea0003800000 */
[----:B0-----:R-:W-:Y:S01]  /*11830*/  IMAD R7, R26, 0x8, R6 ;  /* 0x000000081a077824 */ /* 0x001fe200078e0206 */
[----:B------:R-:W-:-:S04]  /*11840*/  SHF.L.U32 R8, R27, 0x1f, RZ ;  /* 0x0000001f1b087819 */ /* 0x000fc800000006ff */
[----:B------:R-:W0:Y:S02]  /*11850*/  SYNCS.PHASECHK.TRANS64.TRYWAIT P0, [R7+URZ+0x308a0], R8 ;  /* 0x0308a008070075a7 */ /* 0x000e24000800017f */
[----:B0-----:R-:W-:Y:S05]  /*11860*/  @!P0 BRA `(.L_x_10937) ;  /* 0x0000004000a88947 */ /* 0x001fea0003800000 */
.L_x_11060:
[----:B------:R-:W2:Y:S02]  /*11870*/  S2R R9, SR_TID.X ;  /* 0x0000000000097919 */ /* 0x000ea40000002100 */
[----:B--2---:R-:W-:-:S04]  /*11880*/  LOP3.LUT R9, R9, 0x7f, RZ, 0xc0, !PT ;  /* 0x0000007f09097812 */ /* 0x004fc800078ec0ff */
[----:B------:R-:W-:-:S13]  /*11890*/  ISETP.NE.AND P1, PT, R9, RZ, PT ;  /* 0x000000ff0900720c */ /* 0x000fda0003f25270 */
[----:B------:R-:W-:Y:S05]  /*118a0*/  @P1 BRA `(.L_x_10938) ;  /* 0x0000000000141947 */ /* 0x000fea0003800000 */
[----:B------:R-:W-:Y:S01]  /*118b0*/  ISETP.NE.AND P0, PT, R29, RZ, PT ;  /* 0x000000ff1d00720c */ /* 0x000fe20003f05270 */
[----:B------:R-:W-:-:S04]  /*118c0*/  IMAD.MOV.U32 R9, RZ, RZ, 0x6000 ;  /* 0x00006000ff097424 */ /* 0x000fc800078e00ff */
[----:B------:R2:W-:Y:S08]  /*118d0*/  SYNCS.ARRIVE.TRANS64 RZ, [R7+URZ+0x30890], R9 ;  /* 0x0308900907ff79a7 */ /* 0x0005f0000800003f */
[----:B------:R-:W-:Y:S05]  /*118e0*/  @!P0 BRA `(.L_x_10938) ;  /* 0x0000000000048947 */ /* 0x000fea0003800000 */
[----:B------:R-:W-:Y:S01]  /*118f0*/  BPT.TRAP 0x1 ;  /* 0x000000040000795c */ /* 0x000fe20000300000 */
.L_x_10938:
[----:B--2---:R-:W-:Y:S01]  /*11900*/  IMAD R9, R26, 0x6000, R6 ;  /* 0x000060001a097824 */ /* 0x004fe200078e0206 */
[----:B------:R-:W-:Y:S01]  /*11910*/  R2UR UR9, R7 ;  /* 0x00000000070972ca */ /* 0x000fe200000e0000 */
[----:B-----5:R-:W-:Y:S01]  /*11920*/  IMAD R10, R2, 0xc0, R3 ;  /* 0x000000c0020a7824 */ /* 0x020fe200078e0203 */
[----:B------:R-:W-:Y:S01]  /*11930*/  R2UR UR12, R5 ;  /* 0x00000000050c72ca */ /* 0x000fe200000e0000 */
[----:B------:R-:W-:Y:S01]  /*11940*/  UIADD3 UR4, UP0, UR38, 0x570, URZ ;  /* 0x0000057026047890 */ /* 0x000fe2000ff1e03f */
[----:B------:R-:W-:Y:S01]  /*11950*/  R2UR UR8, R9 ;  /* 0x00000000090872ca */ /* 0x000fe200000e0000 */
[----:B------:R-:W-:Y:S01]  /*11960*/  VIADD R10, R10, 0xffffff40 ;  /* 0xffffff400a0a7836 */ /* 0x000fe20000000000 */
[----:B------:R-:W-:Y:S01]  /*11970*/  R2UR UR13, R4 ;  /* 0x00000000040d72ca */ /* 0x000fe200000e0000 */
[----:B------:R-:W-:Y:S01]  /*11980*/  UIADD3.X UR5, URZ, UR39, URZ, UP0, !UPT ;  /* 0x000000273f057290 */ /* 0x000fe200087fe43f */
[----:B------:R-:W-:Y:S02]  /*11990*/  UMOV UR6, 0x0 ;  /* 0x0000000000067882 */ /* 0x000fe40000000000 */
[----:B------:R-:W-:Y:S01]  /*119a0*/  R2UR UR11, R10 ;  /* 0x000000000a0b72ca */ /* 0x000fe200000e0000 */
[----:B------:R-:W-:Y:S01]  /*119b0*/  UMOV UR7, 0x12f00000 ;  /* 0x12f0000000077882 */ /* 0x000fe20000000000 */
[----:B------:R-:W-:Y:S01]  /*119c0*/  UMOV UR10, URZ ;  /* 0x0000003f000a7c82 */ /* 0x000fe20008000000 */
[----:B------:R-:W-:-:S04]  /*119d0*/  UIADD3 UR9, UR9, 0x30890, URZ ;  /* 0x0003089009097890 */ /* 0x000fc8000fffe03f */
[----:B------:R-:W-:-:S09]  /*119e0*/  UIADD3 UR8, UR8, 0x12400, URZ ;  /* 0x0001240008087890 */ /* 0x000fd2000fffe03f */
[----:B------:R2:W-:Y:S01]  /*119f0*/  UTMALDG.4D [UR8], [UR4], desc[UR6] ;  /* 0x00000608040075b4 */ /* 0x0005e20008019000 */
[----:B------:R-:W3:Y:S02]  /*11a00*/  SYNCS.PHASECHK.TRANS64.TRYWAIT P0, [R7+URZ+0x308c0], R8 ;  /* 0x0308c008070075a7 */ /* 0x000ee4000800017f */
[----:B--23--:R-:W-:Y:S05]  /*11a10*/  @!P0 BRA `(.L_x_10939) ;  /* 0x0000004000508947 */ /* 0x00cfea0003800000 */
.L_x_11061:
[----:B------:R-:W-:Y:S05]  /*11a20*/  @P1 BRA `(.L_x_10940) ;  /* 0x0000000000141947 */ /* 0x000fea0003800000 */
[----:B------:R-:W-:Y:S01]  /*11a30*/  ISETP.NE.AND P0, PT, R29, RZ, PT ;  /* 0x000000ff1d00720c */ /* 0x000fe20003f05270 */
[----:B0-2---:R-:W-:-:S04]  /*11a40*/  IMAD.MOV.U32 R8, RZ, RZ, 0x6000 ;  /* 0x00006000ff087424 */ /* 0x005fc800078e00ff */
[----:B------:R3:W-:Y:S08]  /*11a50*/  SYNCS.ARRIVE.TRANS64 RZ, [R7+URZ+0x308b0], R8 ;  /* 0x0308b00807ff79a7 */ /* 0x0007f0000800003f */
[----:B------:R-:W-:Y:S05]  /*11a60*/  @!P0 BRA `(.L_x_10940) ;  /* 0x0000000000048947 */ /* 0x000fea0003800000 */
[----:B------:R-:W-:Y:S01]  /*11a70*/  BPT.TRAP 0x1 ;  /* 0x000000040000795c */ /* 0x000fe20000300000 */
.L_x_10940:
        /* <DEDUP_REMOVED lines=10> */
[----:B------:R-:W-:Y:S02]  /*11b20*/  UIADD3 UR8, UR8, 0x400, URZ ;  /* 0x0000040008087890 */ /* 0x000fe4000fffe03f */
[----:B------:R-:W-:-:S09]  /*11b30*/  UIADD3 UR9, UR9, 0x308b0, URZ ;  /* 0x000308b009097890 */ /* 0x000fd2000fffe03f */
[----:B------:R4:W-:Y:S02]  /*11b40*/  UTMALDG.4D [UR8], [UR4], desc[UR6] ;  /* 0x00000608040075b4 */ /* 0x0009e40008019000 */
[----:B----4-:R-:W-:Y:S01]  /*11b50*/  NOP ;  /* 0x0000000000007918 */ /* 0x010fe20000000000 */
.L_x_10936:
[----:B------:R-:W-:Y:S05]  /*11b60*/  BSYNC B1 ;  /* 0x0000000000017941 */ /* 0x000fea0003800000 */
.L_x_10935:
[----:B------:R-:W-:Y:S01]  /*11b70*/  VIADD R26, R26, 0x1 ;  /* 0x000000011a1a7836 */ /* 0x000fe20000000000 */
[----:B------:R-:W-:Y:S01]  /*11b80*/  PLOP3.LUT P2, PT, PT, PT, PT, 0x8, 0x0 ;  /* 0x000000000000781c */ /* 0x000fe20003f4e170 */
[----:B------:R-:W-:-:S03]  /*11b90*/  VIADD R2, R2, 0xfffffffe ;  /* 0xfffffffe02027836 */ /* 0x000fc60000000000 */
[----:B------:R-:W-:-:S04]  /*11ba0*/  ISETP.NE.AND P0, PT, R26, 0x2, PT ;  /* 0x000000021a00780c */ /* 0x000fc80003f05270 */
[----:B------:R-:W-:Y:S02]  /*11bb0*/  SEL R26, R26, RZ, P0 ;  /* 0x000000ff1a1a7207 */ /* 0x000fe40000000000 */
[----:B0-23--:R-:W-:Y:S02]  /*11bc0*/  SEL R8, RZ, 0x1, P0 ;  /* 0x00000001ff087807 */ /* 0x00dfe40000000000 */
[----:B------:R-:W-:Y:S02]  /*11bd0*/  ISETP.GE.AND P0, PT, R2, R0, PT ;  /* 0x000000000200720c */ /* 0x000fe40003f06270 */
[----:B------:R-:W-:-:S11]  /*11be0*/  LOP3.LUT R27, R27, R8, RZ, 0x3c, !PT ;  /* 0x000000081b1b7212 */ /* 0x000fd600078e3cff */
[----:B------:R-:W-:Y:S05]  /*11bf0*/  @!P0 BRA `(.L_x_10930) ;  /* 0x0000000000f88947 */ /* 0x000fea0003800000 */
.L_x_10947:
[----:B------:R-:W-:Y:S05]  /*11c00*/  YIELD ;  /* 0x0000000000007946 */ /* 0x000fea0003800000 */
[----:B------:R-:W-:Y:S04]  /*11c10*/  BSSY B1, `(.L_x_10941) ;  /* 0x0000034000017945 */ /* 0x000fe80003800000 */
[----:B0-23--:R-:W-:Y:S05]  /*11c20*/  @!P6 BRA `(.L_x_10942) ;  /* 0x0000000000c8e947 */ /* 0x00dfea0003800000 */
[----:B------:R-:W-:Y:S01]  /*11c30*/  IMAD R7, R26, 0x8, R6 ;  /* 0x000000081a077824 */ /* 0x000fe200078e0206 */
[----:B------:R-:W-:-:S04]  /*11c40*/  SHF.L.U32 R10, R27, 0x1f, RZ ;  /* 0x0000001f1b0a7819 */ /* 0x000fc800000006ff */
[----:B------:R-:W0:Y:S02]  /*11c50*/  SYNCS.PHASECHK.TRANS64.TRYWAIT P0, [R7+URZ+0x308a0], R10 ;  /* 0x0308a00a070075a7 */ /* 0x000e24000800017f */
[----:B0-----:R-:W-:Y:S05]  /*11c60*/  @!P0 BRA `(.L_x_10943) ;  /* 0x0000003c00d08947 */ /* 0x001fea0003800000 */
.L_x_11062:
        /* <DEDUP_REMOVED lines=9> */
.L_x_10944:
[----:B--2---:R-:W-:Y:S01]  /*11d00*/  IMAD R8, R26, 0x6000, R6 ;  /* 0x000060001a087824 */ /* 0x004fe200078e0206 */
[----:B------:R-:W-:Y:S01]  /*11d10*/  R2UR UR9, R7 ;  /* 0x00000000070972ca */ /* 0x000fe200000e0000 */
[----:B-----5:R-:W-:Y:S01]  /*11d20*/  IMAD R9, R2, 0xc0, R3 ;  /* 0x000000c002097824 */ /* 0x020fe200078e0203 */
        /* <DEDUP_REMOVED lines=8> */
[----:B------:R-:W-:-:S03]  /*11db0*/  UMOV UR10, URZ ;  /* 0x0000003f000a7c82 */ /* 0x000fc60008000000 */
[----:B------:R-:W-:-:S04]  /*11dc0*/  UIADD3 UR9, UR9, 0x30890, URZ ;  /* 0x0003089009097890 */ /* 0x000fc8000fffe03f */
[----:B------:R-:W-:-:S09]  /*11dd0*/  UIADD3 UR8, UR8, 0x12400, URZ ;  /* 0x0001240008087890 */ /* 0x000fd2000fffe03f */
[----:B------:R2:W-:Y:S01]  /*11de0*/  UTMALDG.4D [UR8], [UR4], desc[UR6] ;  /* 0x00000608040075b4 */ /* 0x0005e20008019000 */
[----:B------:R-:W3:Y:S02]  /*11df0*/  SYNCS.PHASECHK.TRANS64.TRYWAIT P1, [R7+URZ+0x308c0], R10 ;  /* 0x0308c00a070075a7 */ /* 0x000ee4000802017f */
[----:B--23--:R-:W-:Y:S05]  /*11e00*/  @!P1 BRA `(.L_x_10945) ;  /* 0x0000003c007c9947 */ /* 0x00cfea0003800000 */
.L_x_11063:
[----:B------:R-:W-:Y:S05]  /*11e10*/  @P0 BRA `(.L_x_10946) ;  /* 0x0000000000140947 */ /* 0x000fea0003800000 */
[----:B------:R-:W-:Y:S01]  /*11e20*/  ISETP.NE.AND P1, PT, R29, RZ, PT ;  /* 0x000000ff1d00720c */ /* 0x000fe20003f25270 */
[----:B0-2---:R-:W-:-:S04]  /*11e30*/  IMAD.MOV.U32 R10, RZ, RZ, 0x6000 ;  /* 0x00006000ff0a7424 */ /* 0x005fc800078e00ff */
[----:B------:R3:W-:Y:S08]  /*11e40*/  SYNCS.ARRIVE.TRANS64 RZ, [R7+URZ+0x308b0], R10 ;  /* 0x0308b00a07ff79a7 */ /* 0x0007f0000800003f */
[----:B------:R-:W-:Y:S05]  /*11e50*/  @!P1 BRA `(.L_x_10946) ;  /* 0x0000000000049947 */ /* 0x000fea0003800000 */
[----:B------:R-:W-:Y:S01]  /*11e60*/  BPT.TRAP 0x1 ;  /* 0x000000040000795c */ /* 0x000fe20000300000 */
.L_x_10946:
        /* <DEDUP_REMOVED lines=14> */
.L_x_10942:
[----:B------:R-:W-:Y:S05]  /*11f50*/  BSYNC B1 ;  /* 0x0000000000017941 */ /* 0x000fea0003800000 */
.L_x_10941:
[----:B------:R-:W-:-:S05]  /*11f60*/  VIADD R26, R26, 0x1 ;  /* 0x000000011a1a7836 */ /* 0x000fca0000000000 */
[----:B------:R-:W-:-:S04]  /*11f70*/  ISETP.NE.AND P0, PT, R26, 0x2, PT ;  /* 0x000000021a00780c */ /* 0x000fc80003f05270 */
[----:B------:R-:W-:Y:S02]  /*11f80*/  SEL R8, RZ, 0x1, P0 ;  /* 0x00000001ff087807 */ /* 0x000fe40000000000 */
[----:B------:R-:W-:Y:S02]  /*11f90*/  SEL R26, R26, RZ, P0 ;  /* 0x000000ff1a1a7207 */ /* 0x000fe40000000000 */
[C---:B------:R-:W-:Y:S01]  /*11fa0*/  ISETP.GT.AND P0, PT, R2.reuse, R0, PT ;  /* 0x000000000200720c */ /* 0x040fe20003f04270 */
[----:B------:R-:W-:Y:S01]  /*11fb0*/  VIADD R2, R2, 0xffffffff ;  /* 0xffffffff02027836 */ /* 0x000fe20000000000 */
[----:B------:R-:W-:-:S11]  /*11fc0*/  LOP3.LUT R27, R27, R8, RZ, 0x3c, !PT ;  /* 0x000000081b1b7212 */ /* 0x000fd600078e3cff */
[----:B------:R-:W-:Y:S05]  /*11fd0*/  @P0 BRA `(.L_x_10947) ;  /* 0xfffffffc00080947 */ /* 0x000fea000383ffff */
.L_x_10930:
[----:B------:R-:W-:Y:S05]  /*11fe0*/  BSYNC B0 ;  /* 0x0000000000007941 */ /* 0x000fea0003800000 */
.L_x_10929:
[----:B0-23--:R-:W2:Y:S01]  /*11ff0*/  LDL R7, [R1+0x14] ;  /* 0x0000140001077983 */ /* 0x00dea20000100800 */
        /* <DEDUP_REMOVED lines=9> */
[----:B-----5:R-:W2:Y:S01]  /*12090*/  LDC.64 R2, c[0x0][0xc38] ;  /* 0x00030e00ff027b82 */ /* 0x020ea20000000a00 */
        /* <DEDUP_REMOVED lines=10> */
.L_x_10949:
[----:B-----5:R-:W0:Y:S01]  /*12140*/  S2R R3, SR_CgaCtaId ;  /* 0x0000000000037919 */ /* 0x020e220000008800 */
        /* <DEDUP_REMOVED lines=21> */
.L_x_10951:
        /* <DEDUP_REMOVED lines=19> */
.L_x_10953:
        /* <DEDUP_REMOVED lines=16> */
.L_x_10952:
        /* <DEDUP_REMOVED lines=23> */
[----:B------:R-:W3:Y:S01]  /*12640*/  @P0 LDC R4, c[0x0][0x430] ;  /* 0x00010c00ff040b82 */ /* 0x000ee20000000800 */
[----:B0-----:R-:W-:-:S05]  /*12650*/  @P0 IMAD.HI.U32 R5, R18, R5, RZ ;  /* 0x0000000512050227 */ /* 0x001fca00078e00ff */
[----:B---3--:R-:W-:Y:S02]  /*12660*/  @P0 SHF.R.U32.HI R0, RZ, R4, R5 ;  /* 0x00000004ff000219 */ /* 0x008fe40000011605 */
[----:B------:R-:W-:-:S04]  /*12670*/  ISETP.NE.U32.AND P0, PT, RZ, UR4, PT ;  /* 0x00000004ff007c0c */ /* 0x000fc8000bf05070 */
[----:B------:R-:W-:-:S04]  /*12680*/  ISETP.NE.AND.EX P0, PT, RZ, UR5, PT, P0 ;  /* 0x00000005ff007c0c */ /* 0x000fc8000bf05300 */
[----:B--2---:R-:W-:-:S09]  /*12690*/  SEL R8, R21, RZ, !P0 ;  /* 0x000000ff15087207 */ /* 0x004fd20004000000 */
.L_x_10954:
        /* <DEDUP_REMOVED lines=17> */
.L_x_11066:
[----:B------:R-:W2:Y:S01]  /*127b0*/  LDL R4, [R1+0x4] ;  /* 0x0000040001047983 */ /* 0x000ea20000100800 */
[----:B------:R-:W-:Y:S01]  /*127c0*/  UMOV UR4, 0xffffffff ;  /* 0xffffffff00047882 */ /* 0x000fe20000000000 */
[----:B------:R-:W-:Y:S01]  /*127d0*/  SHF.R.S32.HI R11, RZ, 0x1f, R6 ;  /* 0x0000001fff0b7819 */ /* 0x000fe20000011406 */
[----:B--2---:R-:W-:Y:S01]  /*127e0*/  VIADD R9, R4, 0xffffffff ;  /* 0xffffffff04097836 */ /* 0x004fe20000000000 */
[----:B------:R-:W-:Y:S06]  /*127f0*/  BRA.DIV UR4, `(.L_x_10956) ;  /* 0x0000003604487947 */ /* 0x000fec000b800000 */
[----:B------:R-:W-:-:S13]  /*12800*/  ELECT P6, URZ, PT ;  /* 0x00000000003f782f */ /* 0x000fda00038c0000 */
.L_x_11069:
        /* <DEDUP_REMOVED lines=22> */
.L_x_10958:
[----:B------:R-:W-:Y:S01]  /*12970*/  IMAD R5, R22, 0x8, R28 ;  /* 0x0000000816057824 */ /* 0x000fe200078e021c */
[----:B------:R-:W-:-:S04]  /*12980*/  SHF.L.U32 R4, R24, 0x1f, RZ ;  /* 0x0000001f18047819 */ /* 0x000fc800000006ff */
[----:B------:R-:W2:Y:S02]  /*12990*/  SYNCS.PHASECHK.TRANS64.TRYWAIT P0, [R5+URZ+0x30840], R4 ;  /* 0x03084004050075a7 */ /* 0x000ea4000800017f */
[----:B--2---:R-:W-:Y:S05]  /*129a0*/  @!P0 BRA `(.L_x_10959) ;  /* 0x0000003000fc8947 */ /* 0x004fea0003800000 */
.L_x_11070:
        /* <DEDUP_REMOVED lines=9> */
.L_x_10960:
        /* <DEDUP_REMOVED lines=17> */
.L_x_10957:
        /* <DEDUP_REMOVED lines=27> */
.L_x_11071:
[----:B------:R-:W-:Y:S05]  /*12d00*/  BSYNC B0 ;  /* 0x0000000000007941 */ /* 0x000fea0003800000 */
.L_x_10961:
[----:B------:R-:W3:Y:S01]  /*12d10*/  LDL.LU R4, [R1+0x14] ;  /* 0x0000140001047983 */ /* 0x000ee20000300800 */
[----:B------:R-:W-:Y:S01]  /*12d20*/  BSSY B0, `(.L_x_10963) ;  /* 0x000012b000007945 */ /* 0x000fe20003800000 */
[----:B---3--:R-:W-:-:S13]  /*12d30*/  ISETP.GE.AND P0, PT, R4, 0xc1, PT ;  /* 0x000000c10400780c */ /* 0x008fda0003f06270 */
[----:B------:R-:W-:Y:S05]  /*12d40*/  @!P0 BRA `(.L_x_10964) ;  /* 0x0000001000a08947 */ /* 0x000fea0003800000 */
[----:B------:R-:W0:Y:S01]  /*12d50*/  LDL R8, [R1+0x4] ;  /* 0x0000040001087983 */ /* 0x000e220000100800 */
[----:B------:R-:W-:Y:S01]  /*12d60*/  IMAD.MOV.U32 R4, RZ, RZ, 0x1 ;  /* 0x00000001ff047424 */ /* 0x000fe200078e00ff */
[----:B------:R-:W-:Y:S01]  /*12d70*/  BSSY B1, `(.L_x_10965) ;  /* 0x0000067000017945 */ /* 0x000fe20003800000 */
[----:B0-----:R-:W-:-:S05]  /*12d80*/  IMAD.MOV R13, RZ, RZ, -R8 ;  /* 0x000000ffff0d7224 */ /* 0x001fca00078e0a08 */
[----:B------:R-:W-:-:S05]  /*12d90*/  VIADDMNMX R13, R13, R4, 0xffffffff, !PT ;  /* 0xffffffff0d0d7446 */ /* 0x000fca0007800104 */
[C---:B------:R-:W-:Y:S02]  /*12da0*/  IMAD.IADD R4, R8.reuse, 0x1, R13 ;  /* 0x0000000108047824 */ /* 0x040fe400078e020d */
[----:B------:R-:W-:-:S03]  /*12db0*/  VIADD R8, R8, 0xfffffffe ;  /* 0xfffffffe08087836 */ /* 0x000fc60000000000 */
[----:B------:R-:W-:-:S04]  /*12dc0*/  LOP3.LUT R4, R4, 0x1, RZ, 0xc0, !PT ;  /* 0x0000000104047812 */ /* 0x000fc800078ec0ff */
[----:B------:R-:W-:-:S13]  /*12dd0*/  ISETP.NE.U32.AND P0, PT, R4, 0x1, PT ;  /* 0x000000010400780c */ /* 0x000fda0003f05070 */
[----:B------:R-:W-:Y:S05]  /*12de0*/  @P0 BRA `(.L_x_10966) ;  /* 0x00000004007c0947 */ /* 0x000fea0003800000 */
[----:B------:R-:W-:Y:S01]  /*12df0*/  VIADD R10, R22, 0x1 ;  /* 0x00000001160a7836 */ /* 0x000fe20000000000 */
[----:B------:R-:W-:Y:S04]  /*12e00*/  BSSY B2, `(.L_x_10967) ;  /* 0x0000059000027945 */ /* 0x000fe80003800000 */
[----:B------:R-:W-:-:S04]  /*12e10*/  ISETP.NE.AND P0, PT, R10, 0x2, PT ;  /* 0x000000020a00780c */ /* 0x000fc80003f05270 */
[----:B--2---:R-:W-:Y:S02]  /*12e20*/  SEL R5, RZ, 0x1, P0 ;  /* 0x00000001ff057807 */ /* 0x004fe40000000000 */
        /* <DEDUP_REMOVED lines=25> */
.L_x_10969:
[----:B0-----:R-:W-:Y:S01]  /*12fc0*/  IMAD R3, R10, 0x8, R28 ;  /* 0x000000080a037824 */ /* 0x001fe200078e021c */
[----:B------:R-:W-:-:S04]  /*12fd0*/  SHF.L.U32 R2, R14, 0x1f, RZ ;  /* 0x0000001f0e027819 */ /* 0x000fc800000006ff */
[----:B------:R-:W0:Y:S02]  /*12fe0*/  SYNCS.PHASECHK.TRANS64.TRYWAIT P0, [R3+URZ+0x30840], R2 ;  /* 0x03084002030075a7 */ /* 0x000e24000800017f */
[----:B0-----:R-:W-:Y:S05]  /*12ff0*/  @!P0 BRA `(.L_x_10970) ;  /* 0x0000002c00908947 */ /* 0x001fea0003800000 */
.L_x_11072:
        /* <DEDUP_REMOVED lines=9> */
.L_x_10971:
        /* <DEDUP_REMOVED lines=21> */
.L_x_11073:
[----:B------:R-:W-:Y:S05]  /*131e0*/  @P1 BRA `(.L_x_10973) ;  /* 0x0000000000181947 */ /* 0x000fea0003800000 */
[----:B------:R-:W-:Y:S01]  /*131f0*/  ISETP.NE.AND P0, PT, R29, RZ, PT ;  /* 0x000000ff1d00720c */ /* 0x000fe20003f05270 */
[----:B0-----:R-:W-:Y:S02]  /*13200*/  IMAD R2, R22, 0x8, R28 ;  /* 0x0000000816027824 */ /* 0x001fe400078e021c */
[----:B------:R-:W-:-:S04]  /*13210*/  IMAD.MOV.U32 R3, RZ, RZ, 0x6000 ;  /* 0x00006000ff037424 */ /* 0x000fc800078e00ff */
[----:B------:R2:W-:Y:S06]  /*13220*/  SYNCS.ARRIVE.TRANS64 RZ, [R2+URZ+0x30850], R3 ;  /* 0x0308500302ff79a7 */ /* 0x0005ec000800003f */
[----:B------:R-:W-:Y:S05]  /*13230*/  @!P0 BRA `(.L_x_10973) ;  /* 0x0000000000048947 */ /* 0x000fea0003800000 */
[----:B------:R-:W-:Y:S01]  /*13240*/  BPT.TRAP 0x1 ;  /* 0x000000040000795c */ /* 0x000fe20000300000 */
.L_x_10973:
        /* <DEDUP_REMOVED lines=20> */
.L_x_10968:
[----:B------:R-:W-:Y:S05]  /*13390*/  BSYNC B2 ;  /* 0x0000000000027941 */ /* 0x000fea0003800000 */
.L_x_10967:
[----:B------:R-:W2:Y:S01]  /*133a0*/  LDL.LU R2, [R1+0x4] ;  /* 0x0000040001027983 */ /* 0x000ea20000300800 */
[----:B------:R-:W-:Y:S02]  /*133b0*/  IMAD.MOV.U32 R22, RZ, RZ, R10 ;  /* 0x000000ffff167224 */ /* 0x000fe400078e000a */
[----:B------:R-:W-:Y:S02]  /*133c0*/  IMAD.MOV.U32 R24, RZ, RZ, R14 ;  /* 0x000000ffff187224 */ /* 0x000fe400078e000e */
[----:B--2---:R-:W-:-:S07]  /*133d0*/  VIADD R8, R2, 0xfffffffd ;  /* 0xfffffffd02087836 */ /* 0x004fce0000000000 */
.L_x_10966:
[----:B------:R-:W-:Y:S05]  /*133e0*/  BSYNC B1 ;  /* 0x0000000000017941 */ /* 0x000fea0003800000 */
.L_x_10965:
[----:B------:R-:W-:-:S05]  /*133f0*/  IMAD.MOV R2, RZ, RZ, -R13 ;  /* 0x000000ffff027224 */ /* 0x000fca00078e0a0d */
[----:B------:R-:W-:-:S13]  /*13400*/  ISETP.NE.AND P0, PT, R9, R2, PT ;  /* 0x000000020900720c */ /* 0x000fda0003f05270 */
[----:B------:R-:W-:Y:S05]  /*13410*/  @!P0 BRA `(.L_x_10964) ;  /* 0x0000000800ec8947 */ /* 0x000fea0003800000 */
[----:B------:R-:W-:-:S07]  /*13420*/  IMAD.MOV.U32 R4, RZ, RZ, R7 ;  /* 0x000000ffff047224 */ /* 0x000fce00078e0007 */
.L_x_10988:
        /* <DEDUP_REMOVED lines=31> */
.L_x_10976:
[----:B------:R-:W-:Y:S01]  /*13620*/  IMAD R3, R9, 0x8, R28 ;  /* 0x0000000809037824 */ /* 0x000fe200078e021c */
[----:B------:R-:W-:-:S04]  /*13630*/  SHF.L.U32 R2, R10, 0x1f, RZ ;  /* 0x0000001f0a027819 */ /* 0x000fc800000006ff */
[----:B------:R-:W3:Y:S02]  /*13640*/  SYNCS.PHASECHK.TRANS64.TRYWAIT P0, [R3+URZ+0x30840], R2 ;  /* 0x03084002030075a7 */ /* 0x000ee4000800017f */
[----:B---3--:R-:W-:Y:S05]  /*13650*/  @!P0 BRA `(.L_x_10977) ;  /* 0x0000002800208947 */ /* 0x008fea0003800000 */
.L_x_11074:
        /* <DEDUP_REMOVED lines=9> */
.L_x_10978:
[----:B0--3--:R-:W-:Y:S01]  /*136f0*/  IMAD R2, R9, 0x6000, R28 ;  /* 0x0000600009027824 */ /* 0x009fe200078e021c */
        /* <DEDUP_REMOVED lines=9> */
[----:B-----5:R-:W-:-:S02]  /*13790*/  R2UR UR13, R4 ;  /* 0x00000000040d72ca */ /* 0x020fc400000e0000 */
[----:B------:R-:W-:Y:S01]  /*137a0*/  IADD3 R3, R28, 0x30800, RZ ;  /* 0x000308001c037810 */ /* 0x000fe20007ffe0ff */
[----:B------:R-:W-:Y:S01]  /*137b0*/  UIADD3 UR9, UR9, 0x30830, URZ ;  /* 0x0003083009097890 */ /* 0x000fe2000fffe03f */
[----:B------:R-:W-:-:S03]  /*137c0*/  SHF.L.U32 R24, R24, 0x1f, RZ ;  /* 0x0000001f18187819 */ /* 0x000fc600000006ff */
[----:B------:R-:W-:Y:S01]  /*137d0*/  UIMAD UR11, UR11, 0xc0, UR4 ;  /* 0x000000c00b0b78a4 */ /* 0x000fe2000f8e0204 */
[----:B------:R-:W-:Y:S01]  /*137e0*/  IMAD R3, R22, 0x8, R3 ;  /* 0x0000000816037824 */ /* 0x000fe200078e0203 */
[----:B------:R-:W-:Y:S01]  /*137f0*/  UIADD3 UR8, UR8, 0x12400, URZ ;  /* 0x0001240008087890 */ /* 0x000fe2000fffe03f */
[----:B------:R-:W-:-:S08]  /*13800*/  UMOV UR4, 0x0 ;  /* 0x0000000000047882 */ /* 0x000fd00000000000 */
[----:B------:R0:W-:Y:S01]  /*13810*/  UTMALDG.4D [UR8], [UR6], desc[UR4] ;  /* 0x00000408060075b4 */ /* 0x0001e20008019000 */
[----:B------:R-:W2:Y:S02]  /*13820*/  SYNCS.PHASECHK.TRANS64.TRYWAIT P1, [R3+URZ+0x60], R24 ;  /* 0x00006018030075a7 */ /* 0x000ea4000802017f */
[----:B0-2---:R-:W-:Y:S05]  /*13830*/  @!P1 BRA `(.L_x_10979) ;  /* 0x0000002400bc9947 */ /* 0x005fea0003800000 */
.L_x_11075:
[----:B------:R-:W-:Y:S05]  /*13840*/  @P0 BRA `(.L_x_10980) ;  /* 0x0000000000140947 */ /* 0x000fea0003800000 */
[----:B------:R-:W-:Y:S01]  /*13850*/  ISETP.NE.AND P1, PT, R29, RZ, PT ;  /* 0x000000ff1d00720c */ /* 0x000fe20003f25270 */
[----:B------:R-:W-:-:S04]  /*13860*/  IMAD.MOV.U32 R2, RZ, RZ, 0x6000 ;  /* 0x00006000ff027424 */ /* 0x000fc800078e00ff */
[----:B------:R2:W-:Y:S08]  /*13870*/  SYNCS.ARRIVE.TRANS64 RZ, [R3+URZ+0x50], R2 ;  /* 0x0000500203ff79a7 */ /* 0x0005f0000800003f */
[----:B------:R-:W-:Y:S05]  /*13880*/  @!P1 BRA `(.L_x_10980) ;  /* 0x0000000000049947 */ /* 0x000fea0003800000 */
[----:B------:R-:W-:Y:S01]  /*13890*/  BPT.TRAP 0x1 ;  /* 0x000000040000795c */ /* 0x000fe20000300000 */
.L_x_10980:
        /* <DEDUP_REMOVED lines=19> */
.L_x_10975:
[----:B------:R-:W-:Y:S05]  /*139d0*/  BSYNC B1 ;  /* 0x0000000000017941 */ /* 0x000fea0003800000 */
.L_x_10974:
        /* <DEDUP_REMOVED lines=30> */
.L_x_10983:
[----:B------:R-:W-:Y:S01]  /*13bc0*/  IMAD R2, R22, 0x8, R28 ;  /* 0x0000000816027824 */ /* 0x000fe200078e021c */
[----:B------:R-:W-:-:S04]  /*13bd0*/  SHF.L.U32 R3, R24, 0x1f, RZ ;  /* 0x0000001f18037819 */ /* 0x000fc800000006ff */
[----:B------:R-:W2:Y:S02]  /*13be0*/  SYNCS.PHASECHK.TRANS64.TRYWAIT P0, [R2+URZ+0x30840], R3 ;  /* 0x03084003020075a7 */ /* 0x000ea4000800017f */
[----:B--2---:R-:W-:Y:S05]  /*13bf0*/  @!P0 BRA `(.L_x_10984) ;  /* 0x0000002000e08947 */ /* 0x004fea0003800000 */
.L_x_11076:
        /* <DEDUP_REMOVED lines=9> */
.L_x_10985:
[----:B0-2---:R-:W-:Y:S01]  /*13c90*/  IMAD R2, R22, 0x6000, R28 ;  /* 0x0000600016027824 */ /* 0x005fe200078e021c */
[----:B------:R-:W-:Y:S01]  /*13ca0*/  R2UR UR11, R13 ;  /* 0x000000000d0b72ca */ /* 0x000fe200000e0000 */
[----:B------:R-:W-:Y:S01]  /*13cb0*/  UIADD3 UR6, UP0, UR38, 0x370, URZ ;  /* 0x0000037026067890 */ /* 0x000fe2000ff1e03f */
[----:B------:R-:W-:Y:S01]  /*13cc0*/  R2UR UR4, R23 ;  /* 0x00000000170472ca */ /* 0x000fe200000e0000 */
[----:B------:R-:W-:Y:S01]  /*13cd0*/  UMOV UR5, 0x14f00000 ;  /* 0x14f0000000057882 */ /* 0x000fe20000000000 */
[----:B------:R-:W-:Y:S01]  /*13ce0*/  R2UR UR8, R2 ;  /* 0x00000000020872ca */ /* 0x000fe200000e0000 */
[----:B------:R-:W-:Y:S01]  /*13cf0*/  VIADD R2, R28, 0x30800 ;  /* 0x000308001c027836 */ /* 0x000fe20000000000 */
[----:B------:R-:W-:Y:S01]  /*13d00*/  R2UR UR12, R0 ;  /* 0x00000000000c72ca */ /* 0x000fe200000e0000 */
[----:B------:R-:W-:Y:S01]  /*13d10*/  UIADD3.X UR7, URZ, UR39, URZ, UP0, !UPT ;  /* 0x000000273f077290 */ /* 0x000fe200087fe43f */
[----:B-----5:R-:W-:Y:S01]  /*13d20*/  R2UR UR13, R4 ;  /* 0x00000000040d72ca */ /* 0x020fe200000e0000 */
[--C-:B------:R-:W-:Y:S01]  /*13d30*/  IMAD R3, R22, 0x8, R2.reuse ;  /* 0x0000000816037824 */ /* 0x100fe200078e0202 */
[----:B------:R-:W-:Y:S01]  /*13d40*/  UMOV UR10, URZ ;  /* 0x0000003f000a7c82 */ /* 0x000fe20008000000 */
[----:B------:R-:W-:-:S03]  /*13d50*/  IMAD R2, R9, 0x8, R2 ;  /* 0x0000000809027824 */ /* 0x000fc600078e0202 */
[----:B------:R-:W-:Y:S01]  /*13d60*/  R2UR UR9, R3 ;  /* 0x00000000030972ca */ /* 0x000fe200000e0000 */
[----:B------:R-:W-:Y:S01]  /*13d70*/  UIMAD UR11, UR11, 0xc0, UR4 ;  /* 0x000000c00b0b78a4 */ /* 0x000fe2000f8e0204 */
[----:B------:R-:W-:Y:S01]  /*13d80*/  SHF.L.U32 R3, R10, 0x1f, RZ ;  /* 0x0000001f0a037819 */ /* 0x000fe200000006ff */
[----:B------:R-:W-:Y:S01]  /*13d90*/  UIADD3 UR8, UR8, 0x12400, URZ ;  /* 0x0001240008087890 */ /* 0x000fe2000fffe03f */
[----:B------:R-:W-:-:S09]  /*13da0*/  UMOV UR4, 0x0 ;  /* 0x0000000000047882 */ /* 0x000fd20000000000 */
[----:B------:R-:W-:-:S09]  /*13db0*/  UIADD3 UR9, UR9, 0x30, URZ ;  /* 0x0000003009097890 */ /* 0x000fd2000fffe03f */
[----:B------:R0:W-:Y:S01]  /*13dc0*/  UTMALDG.4D [UR8], [UR6], desc[UR4] ;  /* 0x00000408060075b4 */ /* 0x0001e20008019000 */
[----:B------:R-:W2:Y:S02]  /*13dd0*/  SYNCS.PHASECHK.TRANS64.TRYWAIT P1, [R2+URZ+0x60], R3 ;  /* 0x00006003020075a7 */ /* 0x000ea4000802017f */
[----:B0-2---:R-:W-:Y:S05]  /*13de0*/  @!P1 BRA `(.L_x_10986) ;  /* 0x0000002000789947 */ /* 0x005fea0003800000 */
.L_x_11077:
[----:B------:R-:W-:Y:S05]  /*13df0*/  @P0 BRA `(.L_x_10987) ;  /* 0x0000000000140947 */ /* 0x000fea0003800000 */
[----:B------:R-:W-:Y:S01]  /*13e00*/  ISETP.NE.AND P1, PT, R29, RZ, PT ;  /* 0x000000ff1d00720c */ /* 0x000fe20003f25270 */
[----:B0-----:R-:W-:-:S04]  /*13e10*/  IMAD.MOV.U32 R3, RZ, RZ, 0x6000 ;  /* 0x00006000ff037424 */ /* 0x001fc800078e00ff */
[----:B------:R2:W-:Y:S08]  /*13e20*/  SYNCS.ARRIVE.TRANS64 RZ, [R2+URZ+0x50], R3 ;  /* 0x0000500302ff79a7 */ /* 0x0005f0000800003f */
[----:B------:R-:W-:Y:S05]  /*13e30*/  @!P1 BRA `(.L_x_10987) ;  /* 0x0000000000049947 */ /* 0x000fea0003800000 */
[----:B------:R-:W-:Y:S01]  /*13e40*/  BPT.TRAP 0x1 ;  /* 0x000000040000795c */ /* 0x000fe20000300000 */
.L_x_10987:
        /* <DEDUP_REMOVED lines=19> */
.L_x_10982:
[----:B------:R-:W-:Y:S05]  /*13f80*/  BSYNC B1 ;  /* 0x0000000000017941 */ /* 0x000fea0003800000 */
.L_x_10981:
[C---:B------:R-:W-:Y:S01]  /*13f90*/  ISETP.GT.AND P0, PT, R8.reuse, 0x1, PT ;  /* 0x000000010800780c */ /* 0x040fe20003f04270 */
[----:B0-2---:R-:W-:-:S04]  /*13fa0*/  VIADD R2, R8, 0xfffffffe ;  /* 0xfffffffe08027836 */ /* 0x005fc80000000000 */
[----:B------:R-:W-:-:S08]  /*13fb0*/  IMAD.MOV.U32 R8, RZ, RZ, R2 ;  /* 0x000000ffff087224 */ /* 0x000fd000078e0002 */
[----:B------:R-:W-:Y:S05]  /*13fc0*/  @P0 BRA `(.L_x_10988) ;  /* 0xfffffff400180947 */ /* 0x000fea000383ffff */
.L_x_10964:
[----:B------:R-:W-:Y:S05]  /*13fd0*/  BSYNC B0 ;  /* 0x0000000000007941 */ /* 0x000fea0003800000 */
.L_x_10963:
        /* <DEDUP_REMOVED lines=15> */
.L_x_10990:
[----:B------:R-:W-:Y:S05]  /*140d0*/  BSYNC B0 ;  /* 0x0000000000007941 */ /* 0x000fea0003800000 */
.L_x_10989:
[----:B------:R-:W-:Y:S04]  /*140e0*/  BSSY B0, `(.L_x_10991) ;  /* 0x0000020000007945 */ /* 0x000fe80003800000 */
[----:B------:R-:W-:Y:S05]  /*140f0*/  @!P6 BRA `(.L_x_10992) ;  /* 0x000000000078e947 */ /* 0x000fea0003800000 */
[----:B------:R-:W-:Y:S01]  /*14100*/  IMAD R3, R22, 0x8, R28 ;  /* 0x0000000816037824 */ /* 0x000fe200078e021c */
[----:B------:R-:W-:-:S04]  /*14110*/  SHF.L.U32 R2, R24, 0x1f, RZ ;  /* 0x0000001f18027819 */ /* 0x000fc800000006ff */
[----:B------:R-:W3:Y:S02]  /*14120*/  SYNCS.PHASECHK.TRANS64.TRYWAIT P0, [R3+URZ+0x30860], R2 ;  /* 0x03086002030075a7 */ /* 0x000ee4000800017f */
[----:B---3--:R-:W-:Y:S05]  /*14130*/  @!P0 BRA `(.L_x_10993) ;  /* 0x0000001c00b88947 */ /* 0x008fea0003800000 */
.L_x_11078:
        /* <DEDUP_REMOVED lines=9> */
.L_x_10994:
        /* <DEDUP_REMOVED lines=17> */
.L_x_10992:
[----:B------:R-:W-:Y:S05]  /*142e0*/  BSYNC B0 ;  /* 0x0000000000007941 */ /* 0x000fea0003800000 */
.L_x_10991:
[----:B------:R-:W-:-:S05]  /*142f0*/  VIADD R22, R22, 0x1 ;  /* 0x0000000116167836 */ /* 0x000fca0000000000 */
[----:B------:R-:W-:-:S04]  /*14300*/  ISETP.NE.AND P0, PT, R22, 0x2, PT ;  /* 0x000000021600780c */ /* 0x000fc80003f05270 */
[----:B---34-:R-:W-:Y:S02]  /*14310*/  SEL R3, RZ, 0x1, P0 ;  /* 0x00000001ff037807 */ /* 0x018fe40000000000 */
[----:B------:R-:W-:Y:S02]  /*14320*/  SEL R22, R22, RZ, P0 ;  /* 0x000000ff16167207 */ /* 0x000fe40000000000 */
[----:B------:R-:W-:-:S07]  /*14330*/  LOP3.LUT R24, R24, R3, RZ, 0x3c, !PT ;  /* 0x0000000318187212 */ /* 0x000fce00078e3cff */
.L_x_10950:
[----:B------:R-:W-:Y:S05]  /*14340*/  BSYNC B6 ;  /* 0x0000000000067941 */ /* 0x000fea0003800000 */
.L_x_10948:
[----:B------:R-:W-:-:S03]  /*14350*/  UMOV UR4, 0xffffffff ;  /* 0xffffffff00047882 */ /* 0x000fc60000000000 */
[----:B------:R-:W-:Y:S05]  /*14360*/  BRA.DIV UR4, `(.L_x_10995) ;  /* 0x0000001e04407947 */ /* 0x000fea000b800000 */
[----:B--2---:R2:W3:Y:S04]  /*14370*/  SHFL.IDX PT, R5, R16, RZ, 0x1f ;  /* 0x00001fff10057589 */ /* 0x0044e800000e0000 */
[----:B------:R2:W4:Y:S02]  /*14380*/  SHFL.IDX PT, R4, R16, 0x1, 0x1f ;  /* 0x00201f0010047f89 */ /* 0x00052400000e0000 */
.L_x_11082:
        /* <DEDUP_REMOVED lines=8> */
[----:B-----5:R-:W0:Y:S02]  /*14410*/  LDC.64 R2, c[0x0][0xc58] ;  /* 0x00031600ff027b82 */ /* 0x020e240000000a00 */
[----:B0-----:R-:W-:-:S06]  /*14420*/  IMAD.WIDE R2, R7, 0x4, R2 ;  /* 0x0000000407027825 */ /* 0x001fcc00078e0202 */
[----:B------:R0:W5:Y:S02]  /*14430*/  LDG.E R2, desc[UR56][R2.64] ;  /* 0x0000003802027981 */ /* 0x000164000c1e1900 */
.L_x_10997:
[----:B------:R-:W-:Y:S05]  /*14440*/  BSYNC B0 ;  /* 0x0000000000007941 */ /* 0x000fea0003800000 */
.L_x_10996:
        /* <DEDUP_REMOVED lines=23> */
.L_x_11090:
[----:B------:R-:W-:Y:S02]  /*145c0*/  ULDC UR4, c[0x0][0xc10] ;  /* 0x0003040000047ab9 */ /* 0x000fe40000000800 */
[----:B--2---:R-:W-:-:S04]  /*145d0*/  IMAD.U32 R16, RZ, RZ, UR4 ;  /* 0x00000004ff107e24 */ /* 0x004fc8000f8e00ff */
[----:B0-----:R-:W-:-:S04]  /*145e0*/  IMAD R7, R14, R16, RZ ;  /* 0x000000100e077224 */ /* 0x001fc800078e02ff */
[----:B----4-:R-:W-:-:S05]  /*145f0*/  IMAD.IADD R4, R4, 0x1, R7 ;  /* 0x0000000104047824 */ /* 0x010fca00078e0207 */
[----:B---3--:R-:W-:-:S13]  /*14600*/  ISETP.GT.AND P0, PT, R4, R5, PT ;  /* 0x000000050400720c */ /* 0x008fda0003f04270 */
[----:B------:R-:W-:Y:S05]  /*14610*/  @P0 BRA `(.L_x_10999) ;  /* 0x0000000000ac0947 */ /* 0x000fea0003800000 */
[----:B------:R-:W0:Y:S02]  /*14620*/  LDC R0, c[0x0][0xc14] ;  /* 0x00030500ff007b82 */ /* 0x000e240000000800 */
.L_x_11004:
        /* <DEDUP_REMOVED lines=12> */
.L_x_11002:
[----:B------:R-:W-:Y:S05]  /*146f0*/  BSYNC B0 ;  /* 0x0000000000007941 */ /* 0x000fea0003800000 */
.L_x_11001:
        /* <DEDUP_REMOVED lines=23> */
.L_x_11098:
[----:B------:R-:W-:Y:S02]  /*14870*/  ULDC UR4, c[0x0][0xc10] ;  /* 0x0003040000047ab9 */ /* 0x000fe40000000800 */
[----:B------:R-:W-:-:S04]  /*14880*/  IMAD.U32 R16, RZ, RZ, UR4 ;  /* 0x00000004ff107e24 */ /* 0x000fc8000f8e00ff */
[----:B--2---:R-:W-:-:S04]  /*14890*/  IMAD R7, R14, R16, RZ ;  /* 0x000000100e077224 */ /* 0x004fc800078e02ff */
[----:B------:R-:W-:-:S05]  /*148a0*/  IMAD.IADD R4, R7, 0x1, R4 ;  /* 0x0000000107047824 */ /* 0x000fca00078e0204 */
[----:B------:R-:W-:-:S13]  /*148b0*/  ISETP.GT.AND P0, PT, R4, R5, PT ;  /* 0x000000050400720c */ /* 0x000fda0003f04270 */
[----:B------:R-:W-:Y:S05]  /*148c0*/  @!P0 BRA `(.L_x_11004) ;  /* 0xfffffffc00588947 */ /* 0x000fea000383ffff */
.L_x_10999:
        /* <DEDUP_REMOVED lines=8> */
.L_x_11102:
[----:B------:R-:W-:Y:S01]  /*14950*/  ISETP.NE.AND P0, PT, R6, RZ, PT ;  /* 0x000000ff0600720c */ /* 0x000fe20003f05270 */
[----:B------:R-:W-:-:S12]  /*14960*/  IMAD.MOV.U32 R14, RZ, RZ, RZ ;  /* 0x000000ffff0e7224 */ /* 0x000fd800078e00ff */
[----:B------:R-:W-:Y:S05]  /*14970*/  @!P0 BRA `(.L_x_11006) ;  /* 0x0000000000108947 */ /* 0x000fea0003800000 */
[----:B------:R-:W-:Y:S01]  /*14980*/  UMOV UR4, 0xffffffff ;  /* 0xffffffff00047882 */ /* 0x000fe20000000000 */
[----:B------:R-:W-:Y:S02]  /*14990*/  VIADD R12, R4, 0xffffffff ;  /* 0xffffffff040c7836 */ /* 0x000fe40000000000 */
[----:B------:R-:W-:Y:S05]  /*149a0*/  BRA.DIV UR4, `(.L_x_11007) ;  /* 0x0000001e04e47947 */ /* 0x000fea000b800000 */
[----:B------:R4:W0:Y:S02]  /*149b0*/  SHFL.IDX PT, R14, R3, R12, 0x1f ;  /* 0x00001f0c030e7589 */ /* 0x00082400000e0000 */
.L_x_11006:
[-C--:B---3--:R-:W-:Y:S01]  /*149c0*/  IABS R6, R17.reuse ;  /* 0x0000001100067213 */ /* 0x088fe20000000000 */
[----:B0-----:R-:W-:Y:S02]  /*149d0*/  IMAD R16, R14, R16, R7 ;  /* 0x000000100e107224 */ /* 0x001fe400078e0207 */
[----:B------:R-:W-:Y:S01]  /*149e0*/  IMAD.IADD R19, R4, 0x1, R19 ;  /* 0x0000000104137824 */ /* 0x000fe200078e0213 */
[----:B------:R-:W0:Y:S01]  /*149f0*/  I2F.RP R8, R6 ;  /* 0x0000000600087306 */ /* 0x000e220000209400 */
[----:B------:R-:W-:Y:S01]  /*14a00*/  IMAD.IADD R10, R5, 0x1, -R16 ;  /* 0x00000001050a7824 */ /* 0x000fe200078e0a10 */
[----:B------:R-:W-:-:S05]  /*14a10*/  IABS R5, R17 ;  /* 0x0000001100057213 */ /* 0x000fca0000000000 */
[----:B------:R-:W-:Y:S01]  /*14a20*/  IMAD.MOV R5, RZ, RZ, -R5 ;  /* 0x000000ffff057224 */ /* 0x000fe200078e0a05 */
[----:B0-----:R-:W2:Y:S02]  /*14a30*/  MUFU.RCP R8, R8 ;  /* 0x0000000800087308 */ /* 0x001ea40000001000 */
[----:B--2---:R-:W-:-:S06]  /*14a40*/  VIADD R2, R8, 0xffffffe ;  /* 0x0ffffffe08027836 */ /* 0x004fcc0000000000 */
[----:B----4-:R0:W2:Y:S02]  /*14a50*/  F2I.FTZ.U32.TRUNC.NTZ R3, R2 ;  /* 0x0000000200037305 */ /* 0x0100a4000021f000 */
        /* <DEDUP_REMOVED lines=21> */
.L_x_11000:
[----:B------:R-:W-:Y:S01]  /*14bb0*/  UMOV UR4, URZ ;  /* 0x0000003f00047c82 */ /* 0x000fe20008000000 */
[----:B------:R-:W-:Y:S01]  /*14bc0*/  UMOV UR5, URZ ;  /* 0x0000003f00057c82 */ /* 0x000fe20008000000 */
[----:B------:R-:W-:Y:S01]  /*14bd0*/  ULDC UR6, c[0x0][0xc14] ;  /* 0x0003050000067ab9 */ /* 0x000fe20000000800 */
[----:B------:R-:W-:Y:S02]  /*14be0*/  IMAD.MOV.U32 R16, RZ, RZ, R5 ;  /* 0x000000ffff107224 */ /* 0x000fe400078e0005 */
[----:B------:R-:W-:Y:S02]  /*14bf0*/  IMAD.U32 R17, RZ, RZ, UR4 ;  /* 0x00000004ff117e24 */ /* 0x000fe4000f8e00ff */
[----:B------:R-:W-:Y:S02]  /*14c00*/  IMAD.U32 R18, RZ, RZ, UR5 ;  /* 0x00000005ff127e24 */ /* 0x000fe4000f8e00ff */
[----:B------:R-:W-:-:S07]  /*14c10*/  IMAD.U32 R19, RZ, RZ, UR6 ;  /* 0x00000006ff137e24 */ /* 0x000fce000f8e00ff */
.L_x_11008:
        /* <DEDUP_REMOVED lines=10> */
.L_x_10927:
        /* <DEDUP_REMOVED lines=12> */
.L_x_11105:
[----:B------:R-:W-:Y:S05]  /*14d80*/  BSYNC B0 ;  /* 0x0000000000007941 */ /* 0x000fea0003800000 */
.L_x_11010:
[----:B------:R-:W-:-:S03]  /*14d90*/  UMOV UR4, 0xffffffff ;  /* 0xffffffff00047882 */ /* 0x000fc60000000000 */
[----:B------:R-:W-:Y:S05]  /*14da0*/  BRA.DIV UR4, `(.L_x_11012) ;  /* 0x0000001e041c7947 */ /* 0x000fea000b800000 */
[----:B0-----:R-:W0:Y:S02]  /*14db0*/  S2R R0, SR_TID.X ;  /* 0x0000000000007919 */ /* 0x001e240000002100 */
[----:B0-----:R-:W-:-:S04]  /*14dc0*/  SHF.R.U32.HI R0, RZ, 0x5, R0 ;  /* 0x00000005ff007819 */ /* 0x001fc80000011600 */
[----:B------:R-:W-:-:S05]  /*14dd0*/  LOP3.LUT R0, R0, 0x3, RZ, 0xc0, !PT ;  /* 0x0000000300007812 */ /* 0x000fca00078ec0ff */
[----:B------:R0:W2:Y:S02]  /*14de0*/  SHFL.IDX PT, R14, R0, RZ, 0x1f ;  /* 0x00001fff000e7589 */ /* 0x0000a400000e0000 */
.L_x_11108:
[----:B--2---:R-:W-:-:S13]  /*14df0*/  ISETP.NE.AND P0, PT, R14, RZ, PT ;  /* 0x000000ff0e00720c */ /* 0x004fda0003f05270 */
[----:B------:R-:W-:Y:S05]  /*14e00*/  @P0 BRA `(.L_x_10784) ;  /* 0x0000000000880947 */ /* 0x000fea0003800000 */
[----:B------:R-:W-:-:S03]  /*14e10*/  UMOV UR4, 0xffffffff ;  /* 0xffffffff00047882 */ /* 0x000fc60000000000 */
[----:B------:R-:W-:Y:S05]  /*14e20*/  BRA.DIV UR4, `(.L_x_11013) ;  /* 0x0000001e04307947 */ /* 0x000fea000b800000 */
[----:B------:R-:W-:-:S13]  /*14e30*/  ELECT P6, URZ, PT ;  /* 0x00000000003f782f */ /* 0x000fda00038c0000 */
.L_x_11111:
[----:B------:R-:W-:Y:S05]  /*14e40*/  @!P6 BRA `(.L_x_10784) ;  /* 0x000000000078e947 */ /* 0x000fea0003800000 */
[----:B0-----:R-:W2:Y:S02]  /*14e50*/  LDL.LU R0, [R1+0x1c] ;  /* 0x00001c0001007983 */ /* 0x001ea40000300800 */
[----:B--2---:R-:W-:-:S04]  /*14e60*/  LOP3.LUT R0, R0, 0x2, RZ, 0xfc, !PT ;  /* 0x0000000200007812 */ /* 0x004fc800078efcff */
[----:B------:R-:W-:-:S13]  /*14e70*/  ISETP.NE.AND P2, PT, R0, 0x3, PT ;  /* 0x000000030000780c */ /* 0x000fda0003f45270 */
[----:B------:R-:W-:Y:S05]  /*14e80*/  @!P2 BRA `(.L_x_11014) ;  /* 0x000000000004a947 */ /* 0x000fea0003800000 */
[----:B------:R-:W-:Y:S01]  /*14e90*/  BPT.TRAP 0x1 ;  /* 0x000000040000795c */ /* 0x000fe20000300000 */
.L_x_11014:
        /* <DEDUP_REMOVED lines=12> */
.L_x_11112:
[----:B------:R-:W2:Y:S02]  /*14f60*/  SYNCS.PHASECHK.TRANS64.TRYWAIT P0, [R3+URZ], R0 ;  /* 0x00000000030075a7 */ /* 0x000ea4000800017f */
[----:B--2---:R-:W-:Y:S05]  /*14f70*/  @!P0 BRA `(.L_x_11016) ;  /* 0x0000001c00108947 */ /* 0x004fea0003800000 */
.L_x_11113:
[----:B------:R-:W-:Y:S05]  /*14f80*/  @!P2 BRA `(.L_x_11017) ;  /* 0x000000000004a947 */ /* 0x000fea0003800000 */
[----:B------:R-:W-:Y:S01]  /*14f90*/  BPT.TRAP 0x1 ;  /* 0x000000040000795c */ /* 0x000fe20000300000 */
.L_x_11017:
[----:B--2---:R-:W-:-:S04]  /*14fa0*/  VIADD R3, R9, 0x30860 ;  /* 0x0003086009037836 */ /* 0x004fc80000000000 */
[----:B------:R-:W-:-:S04]  /*14fb0*/  IMAD R5, R22, 0x8, R3 ;  /* 0x0000000816057824 */ /* 0x000fc800078e0203 */
[----:B------:R-:W2:Y:S02]  /*14fc0*/  SYNCS.PHASECHK.TRANS64.TRYWAIT P0, [R5+URZ], R2 ;  /* 0x00000002050075a7 */ /* 0x000ea4000800017f */
[----:B--2---:R-:W-:Y:S05]  /*14fd0*/  @!P0 BRA `(.L_x_11018) ;  /* 0x0000001c000c8947 */ /* 0x004fea0003800000 */
.L_x_11114:
[----:B------:R-:W-:-:S07]  /*14fe0*/  IMAD R3, R4, 0x8, R3 ;  /* 0x0000000804037824 */ /* 0x000fce00078e0203 */
.L_x_11019:
[----:B---3--:R3:W4:Y:S02]  /*14ff0*/  SYNCS.PHASECHK.TRANS64.TRYWAIT P0, [R3+URZ], R0 ;  /* 0x00000000030075a7 */ /* 0x008724000800017f */
[----:B----4-:R-:W-:Y:S05]  /*15000*/  @!P0 NANOSLEEP.SYNCS 0x989680 ;  /* 0x009896800000895d */ /* 0x010fea0003900000 */
[----:B------:R-:W4:Y:S02]  /*15010*/  @!P0 SYNCS.PHASECHK.TRANS64 P0, [R3+URZ], R0 ;  /* 0x00000000030085a7 */ /* 0x000f24000800007f */
[----:B----4-:R-:W-:Y:S05]  /*15020*/  @!P0 BRA `(.L_x_11019) ;  /* 0xfffffffc00f08947 */ /* 0x010fea000383ffff */
.L_x_10784:
[----:B------:R-:W-:Y:S05]  /*15030*/  BSYNC B7 ;  /* 0x0000000000077941 */ /* 0x000fea0003800000 */
.L_x_10781:
[----:B------:R-:W-:Y:S05]  /*15040*/  EXIT ;  /* 0x000000000000794d */ /* 0x000fea0003800000 */
.L_x_10802:
[----:B0-----:R0:W1:Y:S02]  /*15050*/  SYNCS.PHASECHK.TRANS64.TRYWAIT P6, [R83+URZ+0x30890], R95 ;  /* 0x0308905f530075a7 */ /* 0x00106400080c017f */
[----:B-1----:R-:W-:Y:S05]  /*15060*/  @!P6 NANOSLEEP.SYNCS 0x989680 ;  /* 0x009896800000e95d */ /* 0x002fea0003900000 */
[----:B------:R-:W1:Y:S02]  /*15070*/  @!P6 SYNCS.PHASECHK.TRANS64 P6, [R83+URZ+0x30890], R95 ;  /* 0x0308905f5300e5a7 */ /* 0x000e6400080c007f */
[----:B-1----:R-:W-:Y:S05]  /*15080*/  @!P6 BRA `(.L_x_10802) ;  /* 0xfffffffc00f0e947 */ /* 0x002fea000383ffff */
[----:B------:R-:W-:Y:S05]  /*15090*/  BRA `(.L_x_11020) ;  /* 0xfffffed800d47947 */ /* 0x000fea000383ffff */
.L_x_10822:
[----:B0-----:R0:W1:Y:S02]  /*150a0*/  SYNCS.PHASECHK.TRANS64.TRYWAIT P5, [R83+URZ+0x30890], R95 ;  /* 0x0308905f530075a7 */ /* 0x00106400080a017f */
[----:B-1----:R-:W-:Y:S05]  /*150b0*/  @!P5 NANOSLEEP.SYNCS 0x989680 ;  /* 0x009896800000d95d */ /* 0x002fea0003900000 */
[----:B------:R-:W1:Y:S02]  /*150c0*/  @!P5 SYNCS.PHASECHK.TRANS64 P5, [R83+URZ+0x30890], R95 ;  /* 0x0308905f5300d5a7 */ /* 0x000e6400080a007f */
[----:B-1----:R-:W-:Y:S05]  /*150d0*/  @!P5 BRA `(.L_x_10822) ;  /* 0xfffffffc00f0d947 */ /* 0x002fea000383ffff */
[----:B------:R-:W-:Y:S05]  /*150e0*/  BRA `(.L_x_11021) ;  /* 0xfffffeec00a47947 */ /* 0x000fea000383ffff */
.L_x_10831:
[----:B-1----:R1:W2:Y:S02]  /*150f0*/  SYNCS.PHASECHK.TRANS64.TRYWAIT P4, [R83+URZ+0x30890], R95 ;  /* 0x0308905f530075a7 */ /* 0x0022a4000808017f */
[----:B--2---:R-:W-:Y:S05]  /*15100*/  @!P4 NANOSLEEP.SYNCS 0x989680 ;  /* 0x009896800000c95d */ /* 0x004fea0003900000 */
[----:B------:R-:W2:Y:S02]  /*15110*/  @!P4 SYNCS.PHASECHK.TRANS64 P4, [R83+URZ+0x30890], R95 ;  /* 0x0308905f5300c5a7 */ /* 0x000ea4000808007f */
[----:B--2---:R-:W-:Y:S05]  /*15120*/  @!P4 BRA `(.L_x_10831) ;  /* 0xfffffffc00f0c947 */ /* 0x004fea000383ffff */
[----:B------:R-:W-:Y:S05]  /*15130*/  BRA `(.L_x_11022) ;  /* 0xfffffefc00f47947 */ /* 0x000fea000383ffff */
.L_x_10837:
[----:B--2---:R2:W3:Y:S02]  /*15140*/  SYNCS.PHASECHK.TRANS64.TRYWAIT P3, [R83+URZ+0x308b0], R95 ;  /* 0x0308b05f530075a7 */ /* 0x0044e4000806017f */
[----:B---3--:R-:W-:Y:S05]  /*15150*/  @!P3 NANOSLEEP.SYNCS 0x989680 ;  /* 0x009896800000b95d */ /* 0x008fea0003900000 */
[----:B------:R-:W3:Y:S02]  /*15160*/  @!P3 SYNCS.PHASECHK.TRANS64 P3, [R83+URZ+0x308b0], R95 ;  /* 0x0308b05f5300b5a7 */ /* 0x000ee4000806007f */
[----:B---3--:R-:W-:Y:S05]  /*15170*/  @!P3 BRA `(.L_x_10837) ;  /* 0xfffffffc00f0b947 */ /* 0x008fea000383ffff */
[----:B------:R-:W-:Y:S05]  /*15180*/  BRA `(.L_x_11023) ;  /* 0xffffff0000887947 */ /* 0x000fea000383ffff */
.L_x_10845:
        /* <DEDUP_REMOVED lines=13> */
.L_x_11025:
[----:B------:R-:W-:Y:S05]  /*15260*/  BSYNC B0 ;  /* 0x0000000000007941 */ /* 0x000fea0003800000 */
.L_x_11024:
[----:B------:R0:W-:Y:S01]  /*15270*/  STL [R1+0x30], R14 ;  /* 0x0000300e01007387 */ /* 0x0001e20000100800 */
[----:B------:R-:W-:Y:S05]  /*15280*/  BRA `(.L_x_11026) ;  /* 0xffffff0400d87947 */ /* 0x000fea000383ffff */
.L_x_10859:
        /* <DEDUP_REMOVED lines=8> */
.L_x_11028:
[----:B------:R-:W-:Y:S05]  /*15310*/  BSYNC B1 ;  /* 0x0000000000017941 */ /* 0x000fea0003800000 */
.L_x_11027:
[----:B------:R-:W-:Y:S05]  /*15320*/  BRA `(.L_x_11029) ;  /* 0xffffff0c00fc7947 */ /* 0x000fea000383ffff */
.L_x_10860:
        /* <DEDUP_REMOVED lines=8> */
.L_x_11031:
[----:B------:R-:W-:Y:S05]  /*153b0*/  BSYNC B1 ;  /* 0x0000000000017941 */ /* 0x000fea0003800000 */
.L_x_11030:
[----:B------:R-:W-:Y:S05]  /*153c0*/  BRA `(.L_x_11032) ;  /* 0xffffff0c00e07947 */ /* 0x000fea000383ffff */
.L_x_10861:
        /* <DEDUP_REMOVED lines=8> */
.L_x_11034:
[----:B------:R-:W-:Y:S05]  /*15450*/  BSYNC B1 ;  /* 0x0000000000017941 */ /* 0x000fea0003800000 */
.L_x_11033:
[----:B------:R-:W-:Y:S05]  /*15460*/  BRA `(.L_x_11035) ;  /* 0xffffff0c00c47947 */ /* 0x000fea000383ffff */
.L_x_10862:
        /* <DEDUP_REMOVED lines=8> */
.L_x_11037:
[----:B------:R-:W-:Y:S05]  /*154f0*/  BSYNC B1 ;  /* 0x0000000000017941 */ /* 0x000fea0003800000 */
.L_x_11036:
[----:B------:R-:W-:Y:S05]  /*15500*/  BRA `(.L_x_11038) ;  /* 0xffffff0c00a87947 */ /* 0x000fea000383ffff */
.L_x_10864:
[----:B0-----:R0:W1:Y:S02]  /*15510*/  SYNCS.PHASECHK.TRANS64.TRYWAIT P1, [R2+URZ+0x30800], R9 ;  /* 0x03080009020075a7 */ /* 0x001064000802017f */
[----:B-1----:R-:W-:Y:S05]  /*15520*/  @!P1 NANOSLEEP.SYNCS 0x989680 ;  /* 0x009896800000995d */ /* 0x002fea0003900000 */
[----:B------:R-:W1:Y:S02]  /*15530*/  @!P1 SYNCS.PHASECHK.TRANS64 P1, [R2+URZ+0x30800], R9 ;  /* 0x03080009020095a7 */ /* 0x000e64000802007f */
[----:B-1----:R-:W-:Y:S05]  /*15540*/  @!P1 BRA `(.L_x_10864) ;  /* 0xfffffffc00f09947 */ /* 0x002fea000383ffff */
[----:B------:R-:W-:Y:S05]  /*15550*/  BRA `(.L_x_11039) ;  /* 0xffffff10001c7947 */ /* 0x000fea000383ffff */
.L_x_10872:
        /* <DEDUP_REMOVED lines=8> */
.L_x_11041:
[----:B------:R-:W-:Y:S05]  /*155e0*/  BSYNC B1 ;  /* 0x0000000000017941 */ /* 0x000fea0003800000 */
.L_x_11040:
[----:B------:R-:W-:Y:S05]  /*155f0*/  BRA `(.L_x_11042) ;  /* 0xffffff1800f47947 */ /* 0x000fea000383ffff */
.L_x_10873:
        /* <DEDUP_REMOVED lines=8> */
.L_x_11044:
[----:B------:R-:W-:Y:S05]  /*15680*/  BSYNC B1 ;  /* 0x0000000000017941 */ /* 0x000fea0003800000 */
.L_x_11043:
[----:B------:R-:W-:Y:S05]  /*15690*/  BRA `(.L_x_11045) ;  /* 0xffffff1800d87947 */ /* 0x000fea000383ffff */
.L_x_10874:
        /* <DEDUP_REMOVED lines=8> */
.L_x_11047:
[----:B------:R-:W-:Y:S05]  /*15720*/  BSYNC B1 ;  /* 0x0000000000017941 */ /* 0x000fea0003800000 */
.L_x_11046:
[----:B------:R-:W-:Y:S05]  /*15730*/  BRA `(.L_x_11048) ;  /* 0xffffff1800bc7947 */ /* 0x000fea000383ffff */
.L_x_10875:
        /* <DEDUP_REMOVED lines=8> */
.L_x_11050:
[----:B------:R-:W-:Y:S05]  /*157c0*/  BSYNC B1 ;  /* 0x0000000000017941 */ /* 0x000fea0003800000 */
.L_x_11049:
[----:B------:R-:W-:Y:S05]  /*157d0*/  BRA `(.L_x_11051) ;  /* 0xffffff1800a07947 */ /* 0x000fea000383ffff */
.L_x_10877:
[----:B0-----:R0:W1:Y:S02]  /*157e0*/  SYNCS.PHASECHK.TRANS64.TRYWAIT P1, [R2+URZ+0x30800], R9 ;  /* 0x03080009020075a7 */ /* 0x001064000802017f */
[----:B-1----:R-:W-:Y:S05]  /*157f0*/  @!P1 NANOSLEEP.SYNCS 0x989680 ;  /* 0x009896800000995d */ /* 0x002fea0003900000 */
[----:B------:R-:W1:Y:S02]  /*15800*/  @!P1 SYNCS.PHASECHK.TRANS64 P1, [R2+URZ+0x30800], R9 ;  /* 0x03080009020095a7 */ /* 0x000e64000802007f */
[----:B-1----:R-:W-:Y:S05]  /*15810*/  @!P1 BRA `(.L_x_10877) ;  /* 0xfffffffc00f09947 */ /* 0x002fea000383ffff */
[----:B------:R-:W-:Y:S05]  /*15820*/  BRA `(.L_x_11052) ;  /* 0xffffff1c00087947 */ /* 0x000fea000383ffff */
.L_x_10883:
[----:B-1----:R1:W3:Y:S02]  /*15830*/  SYNCS.PHASECHK.TRANS64.TRYWAIT P1, [R4+URZ+0x30830], R5 ;  /* 0x03083005040075a7 */ /* 0x0022e4000802017f */
[----:B---3--:R-:W-:Y:S05]  /*15840*/  @!P1 NANOSLEEP.SYNCS 0x989680 ;  /* 0x009896800000995d */ /* 0x008fea0003900000 */
[----:B------:R-:W3:Y:S02]  /*15850*/  @!P1 SYNCS.PHASECHK.TRANS64 P1, [R4+URZ+0x30830], R5 ;  /* 0x03083005040095a7 */ /* 0x000ee4000802007f */
[----:B---3--:R-:W-:Y:S05]  /*15860*/  @!P1 BRA `(.L_x_10883) ;  /* 0xfffffffc00f09947 */ /* 0x008fea000383ffff */
[----:B------:R-:W-:Y:S05]  /*15870*/  BRA `(.L_x_10882) ;  /* 0xffffff2800507947 */ /* 0x000fea000383ffff */
.L_x_10889:
[----:B-1----:R1:W2:Y:S02]  /*15880*/  SYNCS.PHASECHK.TRANS64.TRYWAIT P3, [R0+URZ+0x30830], R3 ;  /* 0x03083003000075a7 */ /* 0x0022a4000806017f */
[----:B--2---:R-:W-:Y:S05]  /*15890*/  @!P3 NANOSLEEP.SYNCS 0x989680 ;  /* 0x009896800000b95d */ /* 0x004fea0003900000 */
[----:B------:R-:W2:Y:S02]  /*158a0*/  @!P3 SYNCS.PHASECHK.TRANS64 P3, [R0+URZ+0x30830], R3 ;  /* 0x030830030000b5a7 */ /* 0x000ea4000806007f */
[----:B--2---:R-:W-:Y:S05]  /*158b0*/  @!P3 BRA `(.L_x_10889) ;  /* 0xfffffffc00f0b947 */ /* 0x004fea000383ffff */
[----:B------:R-:W-:Y:S05]  /*158c0*/  BRA `(.L_x_10888) ;  /* 0xffffff5800287947 */ /* 0x000fea000383ffff */
.L_x_10894:
[----:B-1----:R1:W2:Y:S02]  /*158d0*/  SYNCS.PHASECHK.TRANS64.TRYWAIT P2, [R3+URZ+0x30850], R0 ;  /* 0x03085000030075a7 */ /* 0x0022a4000804017f */
[----:B--2---:R-:W-:Y:S05]  /*158e0*/  @!P2 NANOSLEEP.SYNCS 0x989680 ;  /* 0x009896800000a95d */ /* 0x004fea0003900000 */
[----:B------:R-:W2:Y:S02]  /*158f0*/  @!P2 SYNCS.PHASECHK.TRANS64 P2, [R3+URZ+0x30850], R0 ;  /* 0x030850000300a5a7 */ /* 0x000ea4000804007f */
[----:B--2---:R-:W-:Y:S05]  /*15900*/  @!P2 BRA `(.L_x_10894) ;  /* 0xfffffffc00f0a947 */ /* 0x004fea000383ffff */
[----:B------:R-:W-:Y:S05]  /*15910*/  BRA `(.L_x_10893) ;  /* 0xffffff5800fc7947 */ /* 0x000fea000383ffff */
.L_x_10899:
[----:B-1----:R1:W2:Y:S02]  /*15920*/  SYNCS.PHASECHK.TRANS64.TRYWAIT P0, [R12+URZ+0x30850], R5 ;  /* 0x030850050c0075a7 */ /* 0x0022a4000800017f */
[----:B--2---:R-:W-:Y:S05]  /*15930*/  @!P0 NANOSLEEP.SYNCS 0x989680 ;  /* 0x009896800000895d */ /* 0x004fea0003900000 */
[----:B------:R-:W2:Y:S02]  /*15940*/  @!P0 SYNCS.PHASECHK.TRANS64 P0, [R12+URZ+0x30850], R5 ;  /* 0x030850050c0085a7 */ /* 0x000ea4000800007f */
[----:B--2---:R-:W-:Y:S05]  /*15950*/  @!P0 BRA `(.L_x_10899) ;  /* 0xfffffffc00f08947 */ /* 0x004fea000383ffff */
[----:B------:R-:W-:Y:S05]  /*15960*/  BRA `(.L_x_10898) ;  /* 0xffffff8400707947 */ /* 0x000fea000383ffff */
.L_x_10931:
        /* <DEDUP_REMOVED lines=8> */
[----:B-1---5:R-:W-:Y:S05]  /*159f0*/  WARPSYNC.COLLECTIVE R15, `(.L_x_11054) ;  /* 0x000000000f087348 */ /* 0x022fea0003c00000 */
[----:B------:R0:W2:Y:S02]  /*15a00*/  SHFL.IDX P6, R14, R13, R12, R11 ;  /* 0x0000000c0d0e7389 */ /* 0x0000a400000c000b */
[----:B012--5:R-:W-:Y:S01]  /*15a10*/  ENDCOLLECTIVE ;  /* 0x000000000000791b */ /* 0x027fe20003800000 */
.L_x_11054:
[----:B------:R-:W-:Y:S05]  /*15a20*/  BSYNC B1 ;  /* 0x0000000000017941 */ /* 0x000fea0003800000 */
.L_x_11053:
[----:B------:R-:W-:Y:S05]  /*15a30*/  BRA `(.L_x_11055) ;  /* 0xffffffbc00347947 */ /* 0x000fea000383ffff */
.L_x_10932:
[----:B------:R-:W-:Y:S01]  /*15a40*/  BSSY B1, `(.L_x_11056) ;  /* 0x0000006000017945 */ /* 0x000fe20003800000 */
[----:B------:R-:W-:-:S07]  /*15a50*/  IMAD.MOV.U32 R15, RZ, RZ, -0x1 ;  /* 0xffffffffff0f7424 */ /* 0x000fce00078e00ff */
[----:B-1---5:R-:W-:Y:S05]  /*15a60*/  WARPSYNC.COLLECTIVE R15, `(.L_x_11057) ;  /* 0x000000000f0c7348 */ /* 0x022fea0003c00000 */
[----:B------:R-:W-:Y:S02]  /*15a70*/  ELECT P6, UR62, PT ;  /* 0x00000000003e782f */ /* 0x000fe400038c0000 */
[----:B------:R-:W-:Y:S01]  /*15a80*/  MOV R14, UR62 ;  /* 0x0000003e000e7c02 */ /* 0x000fe20008000f00 */
[----:B-1---5:R-:W-:Y:S10]  /*15a90*/  ENDCOLLECTIVE ;  /* 0x000000000000791b */ /* 0x022ff40003800000 */
.L_x_11057:
[----:B------:R-:W-:Y:S05]  /*15aa0*/  BSYNC B1 ;  /* 0x0000000000017941 */ /* 0x000fea0003800000 */
.L_x_11056:
[----:B------:R-:W-:Y:S05]  /*15ab0*/  BRA `(.L_x_11058) ;  /* 0xffffffbc00207947 */ /* 0x000fea000383ffff */
.L_x_10934:
[----:B0-----:R0:W2:Y:S02]  /*15ac0*/  SYNCS.PHASECHK.TRANS64.TRYWAIT P0, [R6+URZ+0x30820], R7 ;  /* 0x03082007060075a7 */ /* 0x0010a4000800017f */
[----:B--2---:R-:W-:Y:S05]  /*15ad0*/  @!P0 NANOSLEEP.SYNCS 0x989680 ;  /* 0x009896800000895d */ /* 0x004fea0003900000 */
[----:B------:R-:W2:Y:S02]  /*15ae0*/  @!P0 SYNCS.PHASECHK.TRANS64 P0, [R6+URZ+0x30820], R7 ;  /* 0x03082007060085a7 */ /* 0x000ea4000800007f */
[----:B--2---:R-:W-:Y:S05]  /*15af0*/  @!P0 BRA `(.L_x_10934) ;  /* 0xfffffffc00f08947 */ /* 0x004fea000383ffff */
[----:B------:R-:W-:Y:S05]  /*15b00*/  BRA `(.L_x_11059) ;  /* 0xffffffbc003c7947 */ /* 0x000fea000383ffff */
.L_x_10937:
[----:B0-----:R0:W2:Y:S02]  /*15b10*/  SYNCS.PHASECHK.TRANS64.TRYWAIT P0, [R7+URZ+0x308a0], R8 ;  /* 0x0308a008070075a7 */ /* 0x0010a4000800017f */
[----:B--2---:R-:W-:Y:S05]  /*15b20*/  @!P0 NANOSLEEP.SYNCS 0x989680 ;  /* 0x009896800000895d */ /* 0x004fea0003900000 */
[----:B------:R-:W2:Y:S02]  /*15b30*/  @!P0 SYNCS.PHASECHK.TRANS64 P0, [R7+URZ+0x308a0], R8 ;  /* 0x0308a008070085a7 */ /* 0x000ea4000800007f */
[----:B--2---:R-:W-:Y:S05]  /*15b40*/  @!P0 BRA `(.L_x_10937) ;  /* 0xfffffffc00f08947 */ /* 0x004fea000383ffff */
[----:B------:R-:W-:Y:S05]  /*15b50*/  BRA `(.L_x_11060) ;  /* 0xffffffbc00447947 */ /* 0x000fea000383ffff */
.L_x_10939:
[----:B--2---:R2:W3:Y:S02]  /*15b60*/  SYNCS.PHASECHK.TRANS64.TRYWAIT P0, [R7+URZ+0x308c0], R8 ;  /* 0x0308c008070075a7 */ /* 0x0044e4000800017f */
[----:B---3--:R-:W-:Y:S05]  /*15b70*/  @!P0 NANOSLEEP.SYNCS 0x989680 ;  /* 0x009896800000895d */ /* 0x008fea0003900000 */
[----:B------:R-:W3:Y:S02]  /*15b80*/  @!P0 SYNCS.PHASECHK.TRANS64 P0, [R7+URZ+0x308c0], R8 ;  /* 0x0308c008070085a7 */ /* 0x000ee4000800007f */
[----:B---3--:R-:W-:Y:S05]  /*15b90*/  @!P0 BRA `(.L_x_10939) ;  /* 0xfffffffc00f08947 */ /* 0x008fea000383ffff */
[----:B------:R-:W-:Y:S05]  /*15ba0*/  BRA `(.L_x_11061) ;  /* 0xffffffbc009c7947 */ /* 0x000fea000383ffff */
.L_x_10943:
[----:B0-----:R0:W2:Y:S02]  /*15bb0*/  SYNCS.PHASECHK.TRANS64.TRYWAIT P0, [R7+URZ+0x308a0], R10 ;  /* 0x0308a00a070075a7 */ /* 0x0010a4000800017f */
[----:B--2---:R-:W-:Y:S05]  /*15bc0*/  @!P0 NANOSLEEP.SYNCS 0x989680 ;  /* 0x009896800000895d */ /* 0x004fea0003900000 */
[----:B------:R-:W2:Y:S02]  /*15bd0*/  @!P0 SYNCS.PHASECHK.TRANS64 P0, [R7+URZ+0x308a0], R10 ;  /* 0x0308a00a070085a7 */ /* 0x000ea4000800007f */
[----:B--2---:R-:W-:Y:S05]  /*15be0*/  @!P0 BRA `(.L_x_10943) ;  /* 0xfffffffc00f08947 */ /* 0x004fea000383ffff */
[----:B------:R-:W-:Y:S05]  /*15bf0*/  BRA `(.L_x_11062) ;  /* 0xffffffc0001c7947 */ /* 0x000fea000383ffff */
.L_x_10945:
[----:B--2---:R2:W3:Y:S02]  /*15c00*/  SYNCS.PHASECHK.TRANS64.TRYWAIT P1, [R7+URZ+0x308c0], R10 ;  /* 0x0308c00a070075a7 */ /* 0x0044e4000802017f */
[----:B---3--:R-:W-:Y:S05]  /*15c10*/  @!P1 NANOSLEEP.SYNCS 0x989680 ;  /* 0x009896800000995d */ /* 0x008fea0003900000 */
[----:B------:R-:W3:Y:S02]  /*15c20*/  @!P1 SYNCS.PHASECHK.TRANS64 P1, [R7+URZ+0x308c0], R10 ;  /* 0x0308c00a070095a7 */ /* 0x000ee4000802007f */
[----:B---3--:R-:W-:Y:S05]  /*15c30*/  @!P1 BRA `(.L_x_10945) ;  /* 0xfffffffc00f09947 */ /* 0x008fea000383ffff */
[----:B------:R-:W-:Y:S05]  /*15c40*/  BRA `(.L_x_11063) ;  /* 0xffffffc000707947 */ /* 0x000fea000383ffff */
.L_x_10955:
        /* <DEDUP_REMOVED lines=11> */
.L_x_11065:
[----:B------:R-:W-:Y:S05]  /*15d00*/  BSYNC B0 ;  /* 0x0000000000007941 */ /* 0x000fea0003800000 */
.L_x_11064:
[----:B------:R-:W-:Y:S05]  /*15d10*/  BRA `(.L_x_11066) ;  /* 0xffffffc800a47947 */ /* 0x000fea000383ffff */
.L_x_10956:
[----:B------:R-:W-:Y:S01]  /*15d20*/  BSSY B0, `(.L_x_11067) ;  /* 0x0000006000007945 */ /* 0x000fe20003800000 */
[----:B------:R-:W-:-:S07]  /*15d30*/  IMAD.MOV.U32 R15, RZ, RZ, -0x1 ;  /* 0xffffffffff0f7424 */ /* 0x000fce00078e00ff */
[----:B-1----:R-:W-:Y:S05]  /*15d40*/  WARPSYNC.COLLECTIVE R15, `(.L_x_11068) ;  /* 0x000000000f0c7348 */ /* 0x002fea0003c00000 */
[----:B------:R-:W-:Y:S02]  /*15d50*/  ELECT P6, UR62, PT ;  /* 0x00000000003e782f */ /* 0x000fe400038c0000 */
[----:B------:R-:W-:Y:S01]  /*15d60*/  MOV R14, UR62 ;  /* 0x0000003e000e7c02 */ /* 0x000fe20008000f00 */
[----:B-1----:R-:W-:Y:S10]  /*15d70*/  ENDCOLLECTIVE ;  /* 0x000000000000791b */ /* 0x002ff40003800000 */
.L_x_11068:
[----:B------:R-:W-:Y:S05]  /*15d80*/  BSYNC B0 ;  /* 0x0000000000007941 */ /* 0x000fea0003800000 */
.L_x_11067:
[----:B------:R-:W-:Y:S05]  /*15d90*/  BRA `(.L_x_11069) ;  /* 0xffffffc8009c7947 */ /* 0x000fea000383ffff */
.L_x_10959:
[----:B--2---:R2:W3:Y:S02]  /*15da0*/  SYNCS.PHASECHK.TRANS64.TRYWAIT P0, [R5+URZ+0x30840], R4 ;  /* 0x03084004050075a7 */ /* 0x0044e4000800017f */
[----:B---3--:R-:W-:Y:S05]  /*15db0*/  @!P0 NANOSLEEP.SYNCS 0x989680 ;  /* 0x009896800000895d */ /* 0x008fea0003900000 */
[----:B------:R-:W3:Y:S02]  /*15dc0*/  @!P0 SYNCS.PHASECHK.TRANS64 P0, [R5+URZ+0x30840], R4 ;  /* 0x03084004050085a7 */ /* 0x000ee4000800007f */
[----:B---3--:R-:W-:Y:S05]  /*15dd0*/  @!P0 BRA `(.L_x_10959) ;  /* 0xfffffffc00f08947 */ /* 0x008fea000383ffff */
[----:B------:R-:W-:Y:S05]  /*15de0*/  BRA `(.L_x_11070) ;  /* 0xffffffc800f07947 */ /* 0x000fea000383ffff */
.L_x_10962:
[----:B--2---:R2:W3:Y:S02]  /*15df0*/  SYNCS.PHASECHK.TRANS64.TRYWAIT P0, [R28+URZ+0x30820], R5 ;  /* 0x030820051c0075a7 */ /* 0x0044e4000800017f */
[----:B---3--:R-:W-:Y:S05]  /*15e00*/  @!P0 NANOSLEEP.SYNCS 0x989680 ;  /* 0x009896800000895d */ /* 0x008fea0003900000 */
[----:B------:R-:W3:Y:S02]  /*15e10*/  @!P0 SYNCS.PHASECHK.TRANS64 P0, [R28+URZ+0x30820], R5 ;  /* 0x030820051c0085a7 */ /* 0x000ee4000800007f */
[----:B---3--:R-:W-:Y:S05]  /*15e20*/  @!P0 BRA `(.L_x_10962) ;  /* 0xfffffffc00f08947 */ /* 0x008fea000383ffff */
[----:B------:R-:W-:Y:S05]  /*15e30*/  BRA `(.L_x_11071) ;  /* 0xffffffcc00b07947 */ /* 0x000fea000383ffff */
.L_x_10970:
[----:B0-----:R0:W2:Y:S02]  /*15e40*/  SYNCS.PHASECHK.TRANS64.TRYWAIT P0, [R3+URZ+0x30840], R2 ;  /* 0x03084002030075a7 */ /* 0x0010a4000800017f */
[----:B--2---:R-:W-:Y:S05]  /*15e50*/  @!P0 NANOSLEEP.SYNCS 0x989680 ;  /* 0x009896800000895d */ /* 0x004fea0003900000 */
[----:B------:R-:W2:Y:S02]  /*15e60*/  @!P0 SYNCS.PHASECHK.TRANS64 P0, [R3+URZ+0x30840], R2 ;  /* 0x03084002030085a7 */ /* 0x000ea4000800007f */
[----:B--2---:R-:W-:Y:S05]  /*15e70*/  @!P0 BRA `(.L_x_10970) ;  /* 0xfffffffc00f08947 */ /* 0x004fea000383ffff */
[----:B------:R-:W-:Y:S05]  /*15e80*/  BRA `(.L_x_11072) ;  /* 0xffffffd0005c7947 */ /* 0x000fea000383ffff */
.L_x_10972:
[----:B0-----:R0:W2:Y:S02]  /*15e90*/  SYNCS.PHASECHK.TRANS64.TRYWAIT P0, [R2+URZ+0x60], R5 ;  /* 0x00006005020075a7 */ /* 0x0010a4000800017f */
[----:B--2---:R-:W-:Y:S05]  /*15ea0*/  @!P0 NANOSLEEP.SYNCS 0x989680 ;  /* 0x009896800000895d */ /* 0x004fea0003900000 */
[----:B------:R-:W2:Y:S02]  /*15eb0*/  @!P0 SYNCS.PHASECHK.TRANS64 P0, [R2+URZ+0x60], R5 ;  /* 0x00006005020085a7 */ /* 0x000ea4000800007f */
[----:B--2---:R-:W-:Y:S05]  /*15ec0*/  @!P0 BRA `(.L_x_10972) ;  /* 0xfffffffc00f08947 */ /* 0x004fea000383ffff */
[----:B------:R-:W-:Y:S05]  /*15ed0*/  BRA `(.L_x_11073) ;  /* 0xffffffd000c07947 */ /* 0x000fea000383ffff */
.L_x_10977:
[----:B---3--:R3:W4:Y:S02]  /*15ee0*/  SYNCS.PHASECHK.TRANS64.TRYWAIT P0, [R3+URZ+0x30840], R2 ;  /* 0x03084002030075a7 */ /* 0x008724000800017f */
[----:B----4-:R-:W-:Y:S05]  /*15ef0*/  @!P0 NANOSLEEP.SYNCS 0x989680 ;  /* 0x009896800000895d */ /* 0x010fea0003900000 */
[----:B------:R-:W4:Y:S02]  /*15f00*/  @!P0 SYNCS.PHASECHK.TRANS64 P0, [R3+URZ+0x30840], R2 ;  /* 0x03084002030085a7 */ /* 0x000f24000800007f */
[----:B----4-:R-:W-:Y:S05]  /*15f10*/  @!P0 BRA `(.L_x_10977) ;  /* 0xfffffffc00f08947 */ /* 0x010fea000383ffff */
[----:B------:R-:W-:Y:S05]  /*15f20*/  BRA `(.L_x_11074) ;  /* 0xffffffd400cc7947 */ /* 0x000fea000383ffff */
.L_x_10979:
[----:B0-----:R0:W2:Y:S02]  /*15f30*/  SYNCS.PHASECHK.TRANS64.TRYWAIT P1, [R3+URZ+0x60], R24 ;  /* 0x00006018030075a7 */ /* 0x0010a4000802017f */
[----:B--2---:R-:W-:Y:S05]  /*15f40*/  @!P1 NANOSLEEP.SYNCS 0x989680 ;  /* 0x009896800000995d */ /* 0x004fea0003900000 */
[----:B------:R-:W2:Y:S02]  /*15f50*/  @!P1 SYNCS.PHASECHK.TRANS64 P1, [R3+URZ+0x60], R24 ;  /* 0x00006018030095a7 */ /* 0x000ea4000802007f */
[----:B--2---:R-:W-:Y:S05]  /*15f60*/  @!P1 BRA `(.L_x_10979) ;  /* 0xfffffffc00f09947 */ /* 0x004fea000383ffff */
[----:B------:R-:W-:Y:S05]  /*15f70*/  BRA `(.L_x_11075) ;  /* 0xffffffd800307947 */ /* 0x000fea000383ffff */
.L_x_10984:
[----:B--2---:R2:W3:Y:S02]  /*15f80*/  SYNCS.PHASECHK.TRANS64.TRYWAIT P0, [R2+URZ+0x30840], R3 ;  /* 0x03084003020075a7 */ /* 0x0044e4000800017f */
[----:B---3--:R-:W-:Y:S05]  /*15f90*/  @!P0 NANOSLEEP.SYNCS 0x989680 ;  /* 0x009896800000895d */ /* 0x008fea0003900000 */
[----:B------:R-:W3:Y:S02]  /*15fa0*/  @!P0 SYNCS.PHASECHK.TRANS64 P0, [R2+URZ+0x30840], R3 ;  /* 0x03084003020085a7 */ /* 0x000ee4000800007f */
[----:B---3--:R-:W-:Y:S05]  /*15fb0*/  @!P0 BRA `(.L_x_10984) ;  /* 0xfffffffc00f08947 */ /* 0x008fea000383ffff */
[----:B------:R-:W-:Y:S05]  /*15fc0*/  BRA `(.L_x_11076) ;  /* 0xffffffdc000c7947 */ /* 0x000fea000383ffff */
.L_x_10986:
[----:B0-----:R0:W2:Y:S02]  /*15fd0*/  SYNCS.PHASECHK.TRANS64.TRYWAIT P1, [R2+URZ+0x60], R3 ;  /* 0x00006003020075a7 */ /* 0x0010a4000802017f */
[----:B--2---:R-:W-:Y:S05]  /*15fe0*/  @!P1 NANOSLEEP.SYNCS 0x989680 ;  /* 0x009896800000995d */ /* 0x004fea0003900000 */
[----:B------:R-:W2:Y:S02]  /*15ff0*/  @!P1 SYNCS.PHASECHK.TRANS64 P1, [R2+URZ+0x60], R3 ;  /* 0x00006003020095a7 */ /* 0x000ea4000802007f */
[----:B--2---:R-:W-:Y:S05]  /*16000*/  @!P1 BRA `(.L_x_10986) ;  /* 0xfffffffc00f09947 */ /* 0x004fea000383ffff */
[----:B------:R-:W-:Y:S05]  /*16010*/  BRA `(.L_x_11077) ;  /* 0xffffffdc00747947 */ /* 0x000fea000383ffff */
.L_x_10993:
[----:B---3--:R3:W4:Y:S02]  /*16020*/  SYNCS.PHASECHK.TRANS64.TRYWAIT P0, [R3+URZ+0x30860], R2 ;  /* 0x03086002030075a7 */ /* 0x008724000800017f */
[----:B----4-:R-:W-:Y:S05]  /*16030*/  @!P0 NANOSLEEP.SYNCS 0x989680 ;  /* 0x009896800000895d */ /* 0x010fea0003900000 */
[----:B------:R-:W4:Y:S02]  /*16040*/  @!P0 SYNCS.PHASECHK.TRANS64 P0, [R3+URZ+0x30860], R2 ;  /* 0x03086002030085a7 */ /* 0x000f24000800007f */
[----:B----4-:R-:W-:Y:S05]  /*16050*/  @!P0 BRA `(.L_x_10993) ;  /* 0xfffffffc00f08947 */ /* 0x010fea000383ffff */
[----:B------:R-:W-:Y:S05]  /*16060*/  BRA `(.L_x_11078) ;  /* 0xffffffe000347947 */ /* 0x000fea000383ffff */
.L_x_10995:
[----:B------:R-:W-:Y:S01]  /*16070*/  BSSY B0, `(.L_x_11079) ;  /* 0x0000008000007945 */ /* 0x000fe20003800000 */
[----:B0-----:R-:W-:Y:S02]  /*16080*/  IMAD.MOV.U32 R13, RZ, RZ, R16 ;  /* 0x000000ffff0d7224 */ /* 0x001fe400078e0010 */
[----:B------:R-:W-:Y:S02]  /*16090*/  IMAD.MOV.U32 R12, RZ, RZ, RZ ;  /* 0x000000ffff0c7224 */ /* 0x000fe400078e00ff */
[----:B------:R-:W-:Y:S02]  /*160a0*/  IMAD.MOV.U32 R11, RZ, RZ, 0x1f ;  /* 0x0000001fff0b7424 */ /* 0x000fe400078e00ff */
[----:B------:R-:W-:-:S07]  /*160b0*/  IMAD.MOV.U32 R15, RZ, RZ, -0x1 ;  /* 0xffffffffff0f7424 */ /* 0x000fce00078e00ff */
[----:B-12--5:R-:W-:Y:S05]  /*160c0*/  WARPSYNC.COLLECTIVE R15, `(.L_x_11080) ;  /* 0x000000000f087348 */ /* 0x026fea0003c00000 */
[----:B------:R0:W3:Y:S02]  /*160d0*/  SHFL.IDX P6, R14, R13, R12, R11 ;  /* 0x0000000c0d0e7389 */ /* 0x0000e400000c000b */
[----:B0123-5:R-:W-:Y:S01]  /*160e0*/  ENDCOLLECTIVE ;  /* 0x000000000000791b */ /* 0x02ffe20003800000 */
.L_x_11080:
[----:B------:R-:W-:Y:S05]  /*160f0*/  BSYNC B0 ;  /* 0x0000000000007941 */ /* 0x000fea0003800000 */
.L_x_11079:
        /* <DEDUP_REMOVED lines=8> */
.L_x_11081:
[----:B------:R-:W-:Y:S01]  /*16180*/  IMAD.MOV.U32 R4, RZ, RZ, R14 ;  /* 0x000000ffff047224 */ /* 0x000fe200078e000e */
[----:B------:R-:W-:Y:S06]  /*16190*/  BRA `(.L_x_11082) ;  /* 0xffffffe0007c7947 */ /* 0x000fec000383ffff */
.L_x_10998:
        /* <DEDUP_REMOVED lines=8> */
.L_x_11084:
[----:B------:R-:W-:Y:S05]  /*16220*/  BSYNC B0 ;  /* 0x0000000000007941 */ /* 0x000fea0003800000 */
.L_x_11083:
        /* <DEDUP_REMOVED lines=10> */
.L_x_11085:
        /* <DEDUP_REMOVED lines=8> */
.L_x_11086:
        /* <DEDUP_REMOVED lines=8> */
.L_x_11087:
        /* <DEDUP_REMOVED lines=8> */
.L_x_11088:
        /* <DEDUP_REMOVED lines=8> */
.L_x_11089:
[----:B------:R-:W-:Y:S05]  /*164d0*/  BRA `(.L_x_11090) ;  /* 0xffffffe000387947 */ /* 0x000fea000383ffff */
.L_x_11003:
        /* <DEDUP_REMOVED lines=8> */
.L_x_11092:
[----:B------:R-:W-:Y:S05]  /*16560*/  BSYNC B0 ;  /* 0x0000000000007941 */ /* 0x000fea0003800000 */
.L_x_11091:
        /* <DEDUP_REMOVED lines=10> */
.L_x_11093:
        /* <DEDUP_REMOVED lines=8> */
.L_x_11094:
        /* <DEDUP_REMOVED lines=8> */
.L_x_11095:
        /* <DEDUP_REMOVED lines=8> */
.L_x_11096:
        /* <DEDUP_REMOVED lines=8> */
.L_x_11097:
[----:B------:R-:W-:Y:S05]  /*16810*/  BRA `(.L_x_11098) ;  /* 0xffffffe000147947 */ /* 0x000fea000383ffff */
.L_x_11005:
[----:B------:R-:W-:Y:S01]  /*16820*/  BSSY B0, `(.L_x_11099) ;  /* 0x0000006000007945 */ /* 0x000fe20003800000 */
[----:B------:R-:W-:Y:S01]  /*16830*/  PLOP3.LUT P6, PT, P6, PT, PT, 0x8, 0x0 ;  /* 0x000000000000781c */ /* 0x000fe200037ce170 */
[----:B------:R-:W-:-:S12]  /*16840*/  IMAD.MOV.U32 R15, RZ, RZ, -0x1 ;  /* 0xffffffffff0f7424 */ /* 0x000fd800078e00ff */
[----:B01----:R-:W-:Y:S05]  /*16850*/  WARPSYNC.COLLECTIVE R15, `(.L_x_11100) ;  /* 0x000000000f087348 */ /* 0x003fea0003c00000 */
[----:B------:R-:W-:Y:S01]  /*16860*/  VOTE.ANY R14, PT, P6 ;  /* 0x00000000000e7806 */ /* 0x000fe200030e0100 */
[----:B01----:R-:W-:Y:S06]  /*16870*/  ENDCOLLECTIVE ;  /* 0x000000000000791b */ /* 0x003fec0003800000 */
.L_x_11100:
[----:B------:R-:W-:Y:S05]  /*16880*/  BSYNC B0 ;  /* 0x0000000000007941 */ /* 0x000fea0003800000 */
.L_x_11099:
        /* <DEDUP_REMOVED lines=9> */
.L_x_11101:
[----:B------:R-:W-:Y:S01]  /*16920*/  IMAD.MOV.U32 R17, RZ, RZ, R14 ;  /* 0x000000ffff117224 */ /* 0x000fe200078e000e */
[----:B------:R-:W-:Y:S06]  /*16930*/  BRA `(.L_x_11102) ;  /* 0xffffffe000047947 */ /* 0x000fec000383ffff */
.L_x_11007:
[----:B------:R-:W-:Y:S01]  /*16940*/  BSSY B0, `(.L_x_11103) ;  /* 0x0000007000007945 */ /* 0x000fe20003800000 */
[----:B------:R-:W-:Y:S02]  /*16950*/  IMAD.MOV.U32 R13, RZ, RZ, R3 ;  /* 0x000000ffff0d7224 */ /* 0x000fe400078e0003 */
[----:B------:R-:W-:Y:S02]  /*16960*/  IMAD.MOV.U32 R11, RZ, RZ, 0x1f ;  /* 0x0000001fff0b7424 */ /* 0x000fe400078e00ff */
[----:B------:R-:W-:-:S07]  /*16970*/  IMAD.MOV.U32 R15, RZ, RZ, -0x1 ;  /* 0xffffffffff0f7424 */ /* 0x000fce00078e00ff */
[----:B0123--:R-:W-:Y:S05]  /*16980*/  WARPSYNC.COLLECTIVE R15, `(.L_x_11104) ;  /* 0x000000000f087348 */ /* 0x00ffea0003c00000 */
[----:B------:R4:W0:Y:S02]  /*16990*/  SHFL.IDX P6, R14, R13, R12, R11 ;  /* 0x0000000c0d0e7389 */ /* 0x00082400000c000b */
[----:B01234-:R-:W-:Y:S01]  /*169a0*/  ENDCOLLECTIVE ;  /* 0x000000000000791b */ /* 0x01ffe20003800000 */
.L_x_11104:
[----:B------:R-:W-:Y:S05]  /*169b0*/  BSYNC B0 ;  /* 0x0000000000007941 */ /* 0x000fea0003800000 */
.L_x_11103:
[----:B------:R-:W-:Y:S05]  /*169c0*/  BRA `(.L_x_11006) ;  /* 0xffffffdc00fc7947 */ /* 0x000fea000383ffff */
.L_x_11011:
[----:B0-----:R0:W2:Y:S02]  /*169d0*/  SYNCS.PHASECHK.TRANS64.TRYWAIT P0, [R9+URZ+0x30820], R0 ;  /* 0x03082000090075a7 */ /* 0x0010a4000800017f */
[----:B--2---:R-:W-:Y:S05]  /*169e0*/  @!P0 NANOSLEEP.SYNCS 0x989680 ;  /* 0x009896800000895d */ /* 0x004fea0003900000 */
[----:B------:R-:W2:Y:S02]  /*169f0*/  @!P0 SYNCS.PHASECHK.TRANS64 P0, [R9+URZ+0x30820], R0 ;  /* 0x03082000090085a7 */ /* 0x000ea4000800007f */
[----:B--2---:R-:W-:Y:S05]  /*16a00*/  @!P0 BRA `(.L_x_11011) ;  /* 0xfffffffc00f08947 */ /* 0x004fea000383ffff */
[----:B------:R-:W-:Y:S05]  /*16a10*/  BRA `(.L_x_11105) ;  /* 0xffffffe000d87947 */ /* 0x000fea000383ffff */
.L_x_11012:
        /* <DEDUP_REMOVED lines=11> */
.L_x_11107:
[----:B------:R-:W-:Y:S05]  /*16ad0*/  BSYNC B0 ;  /* 0x0000000000007941 */ /* 0x000fea0003800000 */
.L_x_11106:
[----:B------:R-:W-:Y:S05]  /*16ae0*/  BRA `(.L_x_11108) ;  /* 0xffffffe000c07947 */ /* 0x000fea000383ffff */
.L_x_11013:
[----:B------:R-:W-:Y:S01]  /*16af0*/  BSSY B0, `(.L_x_11109) ;  /* 0x0000006000007945 */ /* 0x000fe20003800000 */
[----:B------:R-:W-:-:S07]  /*16b00*/  IMAD.MOV.U32 R15, RZ, RZ, -0x1 ;  /* 0xffffffffff0f7424 */ /* 0x000fce00078e00ff */
[----:B01----:R-:W-:Y:S05]  /*16b10*/  WARPSYNC.COLLECTIVE R15, `(.L_x_11110) ;  /* 0x000000000f0c7348 */ /* 0x003fea0003c00000 */
[----:B------:R-:W-:Y:S02]  /*16b20*/  ELECT P6, UR62, PT ;  /* 0x00000000003e782f */ /* 0x000fe400038c0000 */
[----:B------:R-:W-:Y:S01]  /*16b30*/  MOV R14, UR62 ;  /* 0x0000003e000e7c02 */ /* 0x000fe20008000f00 */
[----:B01----:R-:W-:Y:S10]  /*16b40*/  ENDCOLLECTIVE ;  /* 0x000000000000791b */ /* 0x003ff40003800000 */
.L_x_11110:
[----:B------:R-:W-:Y:S05]  /*16b50*/  BSYNC B0 ;  /* 0x0000000000007941 */ /* 0x000fea0003800000 */
.L_x_11109:
[----:B------:R-:W-:Y:S05]  /*16b60*/  BRA `(.L_x_11111) ;  /* 0xffffffe000b47947 */ /* 0x000fea000383ffff */
.L_x_11015:
[----:B0-----:R0:W2:Y:S02]  /*16b70*/  SYNCS.PHASECHK.TRANS64.TRYWAIT P0, [R7+URZ], R2 ;  /* 0x00000002070075a7 */ /* 0x0010a4000800017f */
[----:B--2---:R-:W-:Y:S05]  /*16b80*/  @!P0 NANOSLEEP.SYNCS 0x989680 ;  /* 0x009896800000895d */ /* 0x004fea0003900000 */
[----:B------:R-:W2:Y:S02]  /*16b90*/  @!P0 SYNCS.PHASECHK.TRANS64 P0, [R7+URZ], R2 ;  /* 0x00000002070085a7 */ /* 0x000ea4000800007f */
[----:B--2---:R-:W-:Y:S05]  /*16ba0*/  @!P0 BRA `(.L_x_11015) ;  /* 0xfffffffc00f08947 */ /* 0x004fea000383ffff */
[----:B------:R-:W-:Y:S05]  /*16bb0*/  BRA `(.L_x_11112) ;  /* 0xffffffe000e87947 */ /* 0x000fea000383ffff */
.L_x_11016:
[----:B--2---:R2:W3:Y:S02]  /*16bc0*/  SYNCS.PHASECHK.TRANS64.TRYWAIT P0, [R3+URZ], R0 ;  /* 0x00000000030075a7 */ /* 0x0044e4000800017f */
[----:B---3--:R-:W-:Y:S05]  /*16bd0*/  @!P0 NANOSLEEP.SYNCS 0x989680 ;  /* 0x009896800000895d */ /* 0x008fea0003900000 */
[----:B------:R-:W3:Y:S02]  /*16be0*/  @!P0 SYNCS.PHASECHK.TRANS64 P0, [R3+URZ], R0 ;  /* 0x00000000030085a7 */ /* 0x000ee4000800007f */
[----:B---3--:R-:W-:Y:S05]  /*16bf0*/  @!P0 BRA `(.L_x_11016) ;  /* 0xfffffffc00f08947 */ /* 0x008fea000383ffff */
[----:B------:R-:W-:Y:S05]  /*16c00*/  BRA `(.L_x_11113) ;  /* 0xffffffe000dc7947 */ /* 0x000fea000383ffff */
.L_x_11018:
[----:B--2---:R2:W3:Y:S02]  /*16c10*/  SYNCS.PHASECHK.TRANS64.TRYWAIT P0, [R5+URZ], R2 ;  /* 0x00000002050075a7 */ /* 0x0044e4000800017f */
[----:B---3--:R-:W-:Y:S05]  /*16c20*/  @!P0 NANOSLEEP.SYNCS 0x989680 ;  /* 0x009896800000895d */ /* 0x008fea0003900000 */
[----:B------:R-:W3:Y:S02]  /*16c30*/  @!P0 SYNCS.PHASECHK.TRANS64 P0, [R5+URZ], R2 ;  /* 0x00000002050085a7 */ /* 0x000ee4000800007f */
[----:B---3--:R-:W-:Y:S05]  /*16c40*/  @!P0 BRA `(.L_x_11018) ;  /* 0xfffffffc00f08947 */ /* 0x008fea000383ffff */
[----:B------:R-:W-:Y:S05]  /*16c50*/  BRA `(.L_x_11114) ;  /* 0xffffffe000e07947 */ /* 0x000fea000383ffff */
.L_x_11115:
        /* <DEDUP_REMOVED lines=10> */
.L_x_12790:


//--------------------- .text._ZN7cutlass13device_kernelIN5flash11enable_sm90INS1_16FlashAttnFwdSm90INS1_25CollectiveMainloopFwdSm90ILi2EN4cute5tupleIJNS5_1CILi1EEES8_S8_EEENS6_IJNS7_ILi192EEENS7_ILi128EEENS7_ILi64EEEEEELi64ENS_10bfloat16_tEfNS_4arch4Sm90ELb0ELb1ELb0ELb0ELb0ELb0ELb0ELb1ELb1ELb0ELb0ELb0EEENS1_21CollectiveEpilogueFwdINS6_IJSA_SC_SB_EEES9_SE_SG_Li384ELb0ELb0ELb0ELb0EEENS1_30DynamicPersistentTileSchedulerILi384ELi32ELb0ELb0ELb1EEEEEEEEEvNT_6ParamsE --------------------------
	.section	.text._ZN7cutlass13device_kernelIN5flash11enable_sm90INS1_16FlashAttnFwdSm90INS1_25CollectiveMainloopFwdSm90ILi2EN4cute5tupleIJNS5_1CILi1EEES8_S8_EEENS6_IJNS7_ILi192EEENS7_ILi128EEENS7_ILi64EEEEEELi64ENS_10bfloat16_tEfNS_4arch4Sm90ELb0ELb1ELb0ELb0ELb0ELb0ELb0ELb1ELb1ELb0ELb0ELb0EEENS1_21CollectiveEpilogueFwdINS6_IJSA_SC_SB_EEES9_SE_SG_Li384ELb0ELb0ELb0ELb0EEENS1_30DynamicPersistentTileSchedulerILi384ELi32ELb0ELb0ELb1EEEEEEEEEvNT_6ParamsE,"ax",@progbits
	.align	128
.text._ZN7cutlass13device_kernelIN5flash11enable_sm90INS1_16FlashAttnFwdSm90INS1_25CollectiveMainloopFwdSm90ILi2EN4cute5tupleIJNS5_1CILi1EEES8_S8_EEENS6_IJNS7_ILi192EEENS7_ILi128EEENS7_ILi64EEEEEELi64ENS_10bfloat16_tEfNS_4arch4Sm90ELb0ELb1ELb0ELb0ELb0ELb0ELb0ELb1ELb1ELb0ELb0ELb0EEENS1_21CollectiveEpilogueFwdINS6_IJSA_SC_SB_EEES9_SE_SG_Li384ELb0ELb0ELb0ELb0EEENS1_30DynamicPersistentTileSchedulerILi384ELi32ELb0ELb0ELb1EEEEEEEEEvNT_6ParamsE:
        .type           _ZN7cutlass13device_kernelIN5flash11enable_sm90INS1_16FlashAttnFwdSm90INS1_25CollectiveMainloopFwdSm90ILi2EN4cute5tupleIJNS5_1CILi1EEES8_S8_EEENS6_IJNS7_ILi192EEENS7_ILi128EEENS7_ILi64EEEEEELi64ENS_10bfloat16_tEfNS_4arch4Sm90ELb0ELb1ELb0ELb0ELb0ELb0ELb0ELb1ELb1ELb0ELb0ELb0EEENS1_21CollectiveEpilogueFwdINS6_IJSA_SC_SB_EEES9_SE_SG_Li384ELb0ELb0ELb0ELb0EEENS1_30DynamicPersistentTileSchedulerILi384ELi32ELb0ELb0ELb1EEEEEEEEEvNT_6ParamsE,@function
        .size           _ZN7cutlass13device_kernelIN5flash11enable_sm90INS1_16FlashAttnFwdSm90INS1_25CollectiveMainloopFwdSm90ILi2EN4cute5tupleIJNS5_1CILi1EEES8_S8_EEENS6_IJNS7_ILi192EEENS7_ILi128EEENS7_ILi64EEEEEELi64ENS_10bfloat16_tEfNS_4arch4Sm90ELb0ELb1ELb0ELb0ELb0ELb0ELb0ELb1ELb1ELb0ELb0ELb0EEENS1_21CollectiveEpilogueFwdINS6_IJSA_SC_SB_EEES9_SE_SG_Li384ELb0ELb0ELb0ELb0EEENS1_30DynamicPersistentTileSchedulerILi384ELi32ELb0ELb0ELb1EEEEEEEEEvNT_6ParamsE,(.L_x_12791 - _ZN7cutlass13device_kernelIN5flash11enable_sm90INS1_16FlashAttnFwdSm90INS1_25CollectiveMainloopFwdSm90ILi2EN4cute5tupleIJNS5_1CILi1EEES8_S8_EEENS6_IJNS7_ILi192EEENS7_ILi128EEENS7_ILi64EEEEEELi64ENS_10bfloat16_tEfNS_4arch4Sm90ELb0ELb1ELb0ELb0ELb0ELb0ELb0ELb1ELb1ELb0ELb0ELb0EEENS1_21CollectiveEpilogueFwdINS6_IJSA_SC_SB_EEES9_SE_SG_Li384ELb0ELb0ELb0ELb0EEENS1_30DynamicPersistentTileSchedulerILi384ELi32ELb0ELb0ELb1EEEEEEEEEvNT_6ParamsE)
        .other          _ZN7cutlass13device_kernelIN5flash11enable_sm90INS1_16FlashAttnFwdSm90INS1_25CollectiveMainloopFwdSm90ILi2EN4cute5tupleIJNS5_1CILi1EEES8_S8_EEENS6_IJNS7_ILi192EEENS7_ILi128EEENS7_ILi64EEEEEELi64ENS_10bfloat16_tEfNS_4arch4Sm90ELb0ELb1ELb0ELb0ELb0ELb0ELb0ELb1ELb1ELb0ELb0ELb0EEENS1_21CollectiveEpilogueFwdINS6_IJSA_SC_SB_EEES9_SE_SG_Li384ELb0ELb0ELb0ELb0EEENS1_30DynamicPersistentTileSchedulerILi384ELi32ELb0ELb0ELb1EEEEEEEEEvNT_6ParamsE,@"STO_CUDA_ENTRY STV_DEFAULT"
_ZN7cutlass13device_kernelIN5flash11enable_sm90INS1_16FlashAttnFwdSm90INS1_25CollectiveMainloopFwdSm90ILi2EN4cute5tupleIJNS5_1CILi1EEES8_S8_EEENS6_IJNS7_ILi192EEENS7_ILi128EEENS7_ILi64EEEEEELi64ENS_10bfloat16_tEfNS_4arch4Sm90ELb0ELb1ELb0ELb0ELb0ELb0ELb0ELb1ELb1ELb0ELb0ELb0EEENS1_21CollectiveEpilogueFwdINS6_IJSA_SC_SB_EEES9_SE_SG_Li384ELb0ELb0ELb0ELb0EEENS1_30DynamicPersistentTileSchedulerILi384ELi32ELb0ELb0ELb1EEEEEEEEEvNT_6ParamsE:
        /* <DEDUP_REMOVED lines=23> */
.L_x_11117:
[----:B------:R-:W-:Y:S05]  /*0170*/  BSYNC B0 ;  /* 0x0000000000007941 */ /* 0x000fea0003800000 */
.L_x_11116:
        /* <DEDUP_REMOVED lines=37> */
.L_x_11118:
        /* <DEDUP_REMOVED lines=22> */
.L_x_11119:
        /* <DEDUP_REMOVED lines=18> */
.L_x_11120:
        /* <DEDUP_REMOVED lines=22> */
.L_x_11121:
        /* <DEDUP_REMOVED lines=22> */
.L_x_11122:
        /* <DEDUP_REMOVED lines=8> */
.L_x_11124:
        /* <DEDUP_REMOVED lines=16> */
[----:B------:R-:W-:Y:S02]  /*0a90*/  ULOP3.LUT UR46, UR38, 0x1, URZ, 0xfc, !UPT ;  /* 0x00000001262e7892 */ /* 0x000fe4000f8efc3f */
[----:B------:R-:W-:Y:S01]  /*0aa0*/  SHF.R.S32.HI R3, RZ, 0x1f, R0 ;  /* 0x0000001fff037819 */ /* 0x000fe20000011400 */
[----:B------:R-:W-:Y:S01]  /*0ab0*/  UMOV UR36, URZ ;  /* 0x0000003f00247c82 */ /* 0x000fe20008000000 */
[----:B------:R-:W-:Y:S01]  /*0ac0*/  UMOV UR37, URZ ;  /* 0x0000003f00257c82 */ /* 0x000fe20008000000 */
[----:B------:R-:W-:Y:S01]  /*0ad0*/  UMOV UR39, URZ ;  /* 0x0000003f00277c82 */ /* 0x000fe20008000000 */
[----:B------:R-:W-:Y:S01]  /*0ae0*/  LEA.HI R4, R3, R0, RZ, 0x7 ;  /* 0x0000000003047211 */ /* 0x000fe200078f38ff */
[----:B------:R-:W2:Y:S03]  /*0af0*/  S2UR UR6, SR_SWINHI ;  /* 0x00000000000679c3 */ /* 0x000ea60000002f00 */
[----:B------:R-:W-:-:S02]  /*0b00*/  LOP3.LUT R5, R4, 0xffffff80, RZ, 0xc0, !PT ;  /* 0xffffff8004057812 */ /* 0x000fc400078ec0ff */
[----:B------:R-:W-:-:S03]  /*0b10*/  SHF.R.S32.HI R4, RZ, 0x7, R4 ;  /* 0x00000007ff047819 */ /* 0x000fc60000011404 */
[----:B------:R-:W-:Y:S01]  /*0b20*/  IMAD.IADD R17, R0, 0x1, -R5 ;  /* 0x0000000100117824 */ /* 0x000fe200078e0a05 */
[CC--:B------:R-:W-:Y:S02]  /*0b30*/  LEA.HI R5, R3.reuse, R0.reuse, RZ, 0x4 ;  /* 0x0000000003057211 */ /* 0x0c0fe400078f20ff */
[----:B------:R-:W-:Y:S02]  /*0b40*/  LEA.HI R3, R3, R0, RZ, 0x5 ;  /* 0x0000000003037211 */ /* 0x000fe400078f28ff */
[----:B------:R-:W-:Y:S02]  /*0b50*/  SHF.R.S32.HI R8, RZ, 0x1f, R17 ;  /* 0x0000001fff087819 */ /* 0x000fe40000011411 */
[C---:B------:R-:W-:Y:S01]  /*0b60*/  LOP3.LUT R7, R5.reuse, 0x3fffff0, RZ, 0xc0, !PT ;  /* 0x03fffff005077812 */ /* 0x040fe200078ec0ff */
[----:B-1----:R-:W-:Y:S01]  /*0b70*/  ULEA UR40, UR4, UR40, 0x18 ;  /* 0x0000002804287291 */ /* 0x002fe2000f8ec03f */
[----:B------:R-:W-:Y:S02]  /*0b80*/  SHF.R.S32.HI R6, RZ, 0x4, R5 ;  /* 0x00000004ff067819 */ /* 0x000fe40000011405 */
[----:B------:R-:W-:Y:S01]  /*0b90*/  LEA.HI R9, R8, R17, RZ, 0x2 ;  /* 0x0000001108097211 */ /* 0x000fe200078f10ff */
[----:B------:R-:W-:Y:S01]  /*0ba0*/  IMAD.IADD R7, R0, 0x1, -R7 ;  /* 0x0000000100077824 */ /* 0x000fe200078e0a07 */
[----:B------:R-:W-:-:S02]  /*0bb0*/  LEA.HI R5, R5, R6, RZ, 0x1 ;  /* 0x0000000605057211 */ /* 0x000fc400078f08ff */
[----:B------:R-:W-:Y:S01]  /*0bc0*/  SHF.R.S32.HI R0, RZ, 0x5, R3 ;  /* 0x00000005ff007819 */ /* 0x000fe20000011403 */
[----:B------:R-:W-:Y:S01]  /*0bd0*/  UMOV UR4, UR40 ;  /* 0x0000002800047c82 */ /* 0x000fe20008000000 */
[----:B--2---:R-:W-:Y:S01]  /*0be0*/  UMOV UR5, UR6 ;  /* 0x0000000600057c82 */ /* 0x004fe20008000000 */
[--C-:B------:R-:W-:Y:S01]  /*0bf0*/  SHF.R.S32.HI R3, RZ, 0x2, R9.reuse ;  /* 0x00000002ff037819 */ /* 0x100fe20000011409 */
[----:B------:R-:W-:Y:S01]  /*0c00*/  IMAD.U32 R22, RZ, RZ, UR4 ;  /* 0x00000004ff167e24 */ /* 0x000fe2000f8e00ff */
[----:B------:R-:W-:Y:S01]  /*0c10*/  SHF.R.S32.HI R10, RZ, 0x1f, R9 ;  /* 0x0000001fff0a7819 */ /* 0x000fe20000011409 */
[----:B------:R-:W-:Y:S01]  /*0c20*/  IMAD R12, R0, 0x10, R7 ;  /* 0x00000010000c7824 */ /* 0x000fe200078e0207 */
[----:B------:R-:W-:Y:S01]  /*0c30*/  LOP3.LUT R5, R5, 0x1ffffffe, RZ, 0xc0, !PT ;  /* 0x1ffffffe05057812 */ /* 0x000fe200078ec0ff */
[----:B------:R-:W-:Y:S01]  /*0c40*/  IMAD.HI R0, R4, 0x55555556, RZ ;  /* 0x5555555604007827 */ /* 0x000fe200078e02ff */
[----:B------:R-:W-:Y:S01]  /*0c50*/  LEA.HI R10, R10, R3, RZ, 0x3 ;  /* 0x000000030a0a7211 */ /* 0x000fe200078f18ff */
[----:B------:R-:W-:Y:S01]  /*0c60*/  UMOV UR4, UR7 ;  /* 0x0000000700047c82 */ /* 0x000fe20008000000 */
[----:B------:R-:W-:Y:S01]  /*0c70*/  LEA.HI R8, R8, R17, RZ, 0x5 ;  /* 0x0000001108087211 */ /* 0x000fe200078f28ff */
[----:B------:R-:W-:Y:S01]  /*0c80*/  IMAD.IADD R5, R6, 0x1, -R5 ;  /* 0x0000000106057824 */ /* 0x000fe200078e0a05 */
[----:B------:R-:W-:Y:S01]  /*0c90*/  LOP3.LUT R10, R10, 0xfffffff8, RZ, 0xc0, !PT ;  /* 0xfffffff80a0a7812 */ /* 0x000fe200078ec0ff */
[----:B------:R-:W-:Y:S01]  /*0ca0*/  IMAD.U32 R23, RZ, RZ, UR5 ;  /* 0x00000005ff177e24 */ /* 0x000fe2000f8e00ff */
[----:B------:R-:W-:Y:S01]  /*0cb0*/  SHF.R.S32.HI R8, RZ, 0x5, R8 ;  /* 0x00000005ff087819 */ /* 0x000fe20000011408 */
[----:B------:R-:W-:Y:S01]  /*0cc0*/  IMAD R12, R12, 0x8, R5 ;  /* 0x000000080c0c7824 */ /* 0x000fe200078e0205 */
[----:B------:R-:W-:Y:S01]  /*0cd0*/  LEA.HI R5, R0, R0, RZ, 0x1 ;  /* 0x0000000000057211 */ /* 0x000fe200078f08ff */
[----:B------:R-:W-:Y:S01]  /*0ce0*/  IMAD.IADD R7, R3, 0x1, -R10 ;  /* 0x0000000103077824 */ /* 0x000fe200078e0a0a */
[----:B------:R-:W-:Y:S01]  /*0cf0*/  LOP3.LUT R0, R9, 0x7ffffffc, RZ, 0xc0, !PT ;  /* 0x7ffffffc09007812 */ /* 0x000fe200078ec0ff */
[----:B------:R-:W-:-:S02]  /*0d00*/  IMAD.SHL.U32 R3, R12, 0x8, RZ ;  /* 0x000000080c037824 */ /* 0x000fc400078e00ff */
[----:B------:R-:W-:Y:S02]  /*0d10*/  IMAD R5, R5, -0x3, R4 ;  /* 0xfffffffd05057824 */ /* 0x000fe400078e0204 */
[----:B------:R-:W-:Y:S02]  /*0d20*/  IMAD R8, R8, 0x10, R7 ;  /* 0x0000001008087824 */ /* 0x000fe400078e0207 */
[----:B------:R-:W-:Y:S02]  /*0d30*/  IMAD.IADD R17, R17, 0x1, -R0 ;  /* 0x0000000111117824 */ /* 0x000fe400078e0a00 */
[----:B------:R-:W-:-:S04]  /*0d40*/  IMAD.WIDE R22, R3, 0x2, R22 ;  /* 0x0000000203167825 */ /* 0x000fc800078e0216 */
[----:B------:R-:W-:-:S07]  /*0d50*/  IMAD R18, R5, 0x40, R8 ;  /* 0x0000004005127824 */ /* 0x000fce00078e0208 */
.L_x_11217:
        /* <DEDUP_REMOVED lines=20> */
.L_x_11125:
[----:B------:R-:W-:Y:S01]  /*0ea0*/  ULDC UR6, c[0x0][0xdc4] ;  /* 0x0003710000067ab9 */ /* 0x000fe20000000800 */
[----:B------:R-:W-:Y:S01]  /*0eb0*/  UMOV UR48, UR7 ;  /* 0x0000000700307c82 */ /* 0x000fe20008000000 */
[----:B------:R-:W-:-:S11]  /*0ec0*/  UISETP.NE.AND UP0, UPT, UR6, 0x1, UPT ;  /* 0x000000010600788c */ /* 0x000fd6000bf05270 */
[----:B------:R-:W-:Y:S02]  /*0ed0*/  @UP0 ULDC.64 UR10, c[0x0][0xdc8] ;  /* 0x00037200000a0ab9 */ /* 0x000fe40000000a00 */
[----:B------:R-:W-:-:S04]  /*0ee0*/  UIMAD.WIDE.U32 UR4, UR7, UR10, URZ ;  /* 0x0000000a070472a5 */ /* 0x000fc8000f8e003f */
[----:B------:R-:W-:-:S04]  /*0ef0*/  @UP0 USHF.R.U32.HI UR48, URZ, UR11, UR5 ;  /* 0x0000000b3f300299 */ /* 0x000fc80008011605 */
[----:B------:R-:W-:-:S12]  /*0f00*/  UIMAD UR4, UR48, UR6, URZ ;  /* 0x00000006300472a4 */ /* 0x000fd8000f8e023f */
.L_x_11126:
        /* <DEDUP_REMOVED lines=41> */
.L_x_11128:
[----:B------:R-:W-:-:S11]  /*11a0*/  UISETP.NE.AND UP0, UPT, UR5, 0x1, UPT ;  /* 0x000000010500788c */ /* 0x000fd6000bf05270 */
[----:B------:R-:W-:Y:S02]  /*11b0*/  @UP0 ULDC.64 UR12, c[0x0][0x9e8] ;  /* 0x00027a00000c0ab9 */ /* 0x000fe40000000a00 */
[----:B------:R-:W-:-:S04]  /*11c0*/  UIMAD.WIDE.U32 UR6, UR4, UR12, URZ ;  /* 0x0000000c040672a5 */ /* 0x000fc8000f8e003f */
[----:B------:R-:W-:-:S12]  /*11d0*/  @UP0 USHF.R.U32.HI UR4, URZ, UR13, UR7 ;  /* 0x0000000d3f040299 */ /* 0x000fd80008011607 */
.L_x_11129:
[----:B------:R-:W-:-:S06]  /*11e0*/  UIMAD UR4, UR4, UR5, UR5 ;  /* 0x00000005040472a4 */ /* 0x000fcc000f8e0205 */
[----:B------:R-:W-:-:S07]  /*11f0*/  VIMNMX R0, R0, UR4, PT ;  /* 0x0000000400007c48 */ /* 0x000fce000bfe0100 */
.L_x_11127:
        /* <DEDUP_REMOVED lines=25> */
.L_x_11131:
[----:B------:R-:W-:-:S11]  /*1390*/  UISETP.NE.AND UP0, UPT, UR5, 0x1, UPT ;  /* 0x000000010500788c */ /* 0x000fd6000bf05270 */
[----:B------:R-:W-:Y:S02]  /*13a0*/  @UP0 ULDC.64 UR10, c[0x0][0x9e8] ;  /* 0x00027a00000a0ab9 */ /* 0x000fe40000000a00 */
[----:B------:R-:W-:-:S04]  /*13b0*/  UIMAD.WIDE.U32 UR6, UR4, UR10, URZ ;  /* 0x0000000a040672a5 */ /* 0x000fc8000f8e003f */
[----:B------:R-:W-:-:S12]  /*13c0*/  @UP0 USHF.R.U32.HI UR4, URZ, UR11, UR7 ;  /* 0x0000000b3f040299 */ /* 0x000fd80008011607 */
.L_x_11132:
[----:B------:R-:W-:-:S04]  /*13d0*/  UIMAD UR4, UR4, UR5, URZ ;  /* 0x00000005040472a4 */ /* 0x000fc8000f8e023f */
[----:B------:R-:W-:-:S04]  /*13e0*/  UISETP.LT.AND UP0, UPT, UR8, UR4, UPT ;  /* 0x000000040800728c */ /* 0x000fc8000bf01270 */
[----:B------:R-:W-:-:S12]  /*13f0*/  USEL UR8, UR8, UR4, !UP0 ;  /* 0x0000000408087287 */ /* 0x000fd8000c000000 */
.L_x_11130:
        /* <DEDUP_REMOVED lines=20> */
[----:B------:R-:W-:Y:S01]  /*1540*/  CS2R R6, SRZ ;  /* 0x0000000000067805 */ /* 0x000fe2000001ff00 */
[----:B------:R-:W-:Y:S01]  /*1550*/  IMAD.MOV.U32 R94, RZ, RZ, RZ ;  /* 0x000000ffff5e7224 */ /* 0x000fe200078e00ff */
[----:B------:R-:W-:Y:S01]  /*1560*/  ISETP.GT.AND P1, PT, R88, UR45, PT ;  /* 0x0000002d58007c0c */ /* 0x000fe2000bf24270 */
[----:B------:R-:W-:Y:S01]  /*1570*/  IMAD.MOV.U32 R9, RZ, RZ, RZ ;  /* 0x000000ffff097224 */ /* 0x000fe200078e00ff */
[----:B------:R-:W-:Y:S01]  /*1580*/  CS2R R90, SRZ ;  /* 0x00000000005a7805 */ /* 0x000fe2000001ff00 */
[----:B------:R-:W-:Y:S02]  /*1590*/  IMAD.MOV.U32 R89, RZ, RZ, RZ ;  /* 0x000000ffff597224 */ /* 0x000fe400078e00ff */
[----:B------:R-:W-:-:S08]  /*15a0*/  IMAD.MOV.U32 R0, RZ, RZ, RZ ;  /* 0x000000ffff007224 */ /* 0x000fd000078e00ff */
[----:B------:R-:W-:Y:S05]  /*15b0*/  @!P1 BRA `(.L_x_11133) ;  /* 0x000000b4000c9947 */ /* 0x000fea0003800000 */
[----:B------:R-:W-:-:S05]  /*15c0*/  VIADD R0, R2, 0xffffff80 ;  /* 0xffffff8002007836 */ /* 0x000fca0000000000 */
[----:B------:R-:W-:-:S04]  /*15d0*/  SHF.R.S32.HI R3, RZ, 0x1f, R0 ;  /* 0x0000001fff037819 */ /* 0x000fc80000011400 */
[----:B------:R-:W-:-:S04]  /*15e0*/  LEA.HI R3, R3, R0, RZ, 0x7 ;  /* 0x0000000003037211 */ /* 0x000fc800078f38ff */
[----:B------:R-:W-:-:S06]  /*15f0*/  SHF.R.S32.HI R3, RZ, 0x7, R3 ;  /* 0x00000007ff037819 */ /* 0x000fcc0000011403 */
[----:B------:R-:W1:Y:S02]  /*1600*/  SHFL.IDX PT, R3, R3, RZ, 0x1f ;  /* 0x00001fff03037589 */ /* 0x000e6400000e0000 */
[----:B-1----:R-:W-:-:S13]  /*1610*/  R2UR UR41, R3 ;  /* 0x00000000032972ca */ /* 0x002fda00000e0000 */
[----:B------:R-:W-:Y:S02]  /*1620*/  UIMAD.WIDE UR4, UR41, 0x55555556, URZ ;  /* 0x55555556290478a5 */ /* 0x000fe4000f8e023f */
[----:B------:R-:W-:Y:S02]  /*1630*/  UIADD3 UR4, UR40, 0x8400, URZ ;  /* 0x0000840028047890 */ /* 0x000fe4000fffe03f */
[----:B------:R-:W-:Y:S02]  /*1640*/  ULEA.HI UR5, UR5, UR5, URZ, 0x1 ;  /* 0x0000000505057291 */ /* 0x000fe4000f8f083f */
[----:B------:R-:W-:Y:S02]  /*1650*/  ULOP3.LUT UP0, URZ, UR4, 0x3ff, URZ, 0xc0, !UPT ;  /* 0x000003ff043f7892 */ /* 0x000fe4000f80c03f */
[----:B------:R-:W-:-:S04]  /*1660*/  UIMAD UR5, UR5, -0x3, UR41 ;  /* 0xfffffffd050578a4 */ /* 0x000fc8000f8e0229 */
[----:B------:R-:W-:Y:S01]  /*1670*/  PLOP3.LUT P0, PT, PT, PT, UP0, 0x80, 0x0 ;  /* 0x000000000000781c */ /* 0x000fe20003f0f008 */
[----:B------:R-:W-:-:S04]  /*1680*/  ULEA UR5, UR5, UR4, 0xd ;  /* 0x0000000405057291 */ /* 0x000fc8000f8e683f */
[----:B------:R-:W-:-:S04]  /*1690*/  USHF.R.U32.HI UR5, URZ, 0x4, UR5 ;  /* 0x000000043f057899 */ /* 0x000fc80008011605 */
        /* <DEDUP_REMOVED lines=18> */
.L_x_11134:
        /* <DEDUP_REMOVED lines=9> */
.L_x_11282:
[----:B------:R-:W-:Y:S05]  /*1850*/  @!P0 BRA `(.L_x_11136) ;  /* 0x0000000000048947 */ /* 0x000fea0003800000 */
[----:B------:R-:W-:Y:S01]  /*1860*/  BPT.TRAP 0x1 ;  /* 0x000000040000795c */ /* 0x000fe20000300000 */
.L_x_11136:
[----:B------:R-:W-:Y:S02]  /*1870*/  IMAD.U32 R5, RZ, RZ, UR39 ;  /* 0x00000027ff057e24 */ /* 0x000fe4000f8e00ff */
[----:B-1----:R-:W-:-:S03]  /*1880*/  IMAD.U32 R0, RZ, RZ, UR37 ;  /* 0x00000025ff007e24 */ /* 0x002fc6000f8e00ff */
[----:B------:R-:W-:Y:S02]  /*1890*/  LEA R5, R5, UR40, 0x3 ;  /* 0x0000002805057c11 */ /* 0x000fe4000f8e18ff */
[----:B------:R-:W-:-:S04]  /*18a0*/  SHF.L.U32 R0, R0, 0x1f, RZ ;  /* 0x0000001f00007819 */ /* 0x000fc800000006ff */
[----:B------:R1:W2:Y:S01]  /*18b0*/  SYNCS.PHASECHK.TRANS64.TRYWAIT P2, [R5+URZ+0x16830], R0 ;  /* 0x01683000050075a7 */ /* 0x0002a2000804017f */
[----:B------:R-:W-:Y:S05]  /*18c0*/  @!P0 BRA `(.L_x_11137) ;  /* 0x0000000000048947 */ /* 0x000fea0003800000 */
[----:B------:R-:W-:Y:S01]  /*18d0*/  BPT.TRAP 0x1 ;  /* 0x000000040000795c */ /* 0x000fe20000300000 */
.L_x_11137:
[----:B------:R-:W-:Y:S01]  /*18e0*/  LOP3.LUT P1, RZ, R2, 0x7f, RZ, 0xc0, !PT ;  /* 0x0000007f02ff7812 */ /* 0x000fe2000782c0ff */
[----:B--2---:R-:W-:-:S12]  /*18f0*/  @P2 BRA `(.L_x_11138) ;  /* 0x0000000000082947 */ /* 0x004fd80003800000 */
[----:B------:R-:W2:Y:S02]  /*1900*/  SYNCS.PHASECHK.TRANS64.TRYWAIT P2, [R5+URZ+0x16830], R0 ;  /* 0x01683000050075a7 */ /* 0x000ea4000804017f */
[----:B--2---:R-:W-:Y:S05]  /*1910*/  @!P2 BRA `(.L_x_11139) ;  /* 0x000000ec0020a947 */ /* 0x004fea0003800000 */
.L_x_11138:
        /* <DEDUP_REMOVED lines=10> */
[----:B-12---:R-:W-:Y:S01]  /*19c0*/  @!P1 VIADD R0, R5, 0x16840 ;  /* 0x0001684005009836 */ /* 0x006fe20000000000 */
[----:B------:R-:W-:Y:S01]  /*19d0*/  UMOV UR5, 0x40000040 ;  /* 0x4000004000057882 */ /* 0x000fe20000000000 */
[----:B------:R-:W-:Y:S01]  /*19e0*/  UMOV UR7, 0x40000040 ;  /* 0x4000004000077882 */ /* 0x000fe20000000000 */
[----:B------:R-:W-:Y:S01]  /*19f0*/  ULOP3.LUT UR20, UR4, 0x10000, URZ, 0xfc, !UPT ;  /* 0x0001000004147892 */ /* 0x000fe2000f8efc3f */
[----:B------:R-:W1:Y:S01]  /*1a00*/  LDC R7, c[0x0][0x288] ;  /* 0x0000a200ff077b82 */ /* 0x000e620000000800 */
[----:B------:R-:W-:Y:S01]  /*1a10*/  UIADD3 UR4, UR16, 0x2, URZ ;  /* 0x0000000210047890 */ /* 0x000fe2000fffe03f */
[C---:B------:R-:W-:Y:S01]  /*1a20*/  IMAD R11, R88.reuse, R3, 0x80 ;  /* 0x00000080580b7424 */ /* 0x040fe200078e0203 */
[----:B------:R-:W-:Y:S01]  /*1a30*/  ULEA UR18, UR39, UR20, 0xa ;  /* 0x0000001427127291 */ /* 0x000fe2000f8e503f */
[----:B------:R-:W-:Y:S01]  /*1a40*/  @!P1 PRMT R0, RZ, 0x654, R0 ;  /* 0x00000654ff009816 */ /* 0x000fe20000000000 */
[----:B------:R-:W-:Y:S01]  /*1a50*/  UIADD3 UR8, UR16, 0x4, URZ ;  /* 0x0000000410087890 */ /* 0x000fe2000fffe03f */
[----:B------:R-:W-:Y:S01]  /*1a60*/  LEA R9, R88, 0xffffff80, 0x7 ;  /* 0xffffff8058097811 */ /* 0x000fe200078e38ff */
[----:B------:R-:W-:-:S02]  /*1a70*/  UIADD3 UR6, UR18, 0x2, URZ ;  /* 0x0000000212067890 */ /* 0x000fc4000fffe03f */
[----:B------:R-:W-:Y:S01]  /*1a80*/  UIADD3 UR10, UR18, 0x4, URZ ;  /* 0x00000004120a7890 */ /* 0x000fe2000fffe03f */
[----:B------:R-:W-:Y:S02]  /*1a90*/  UMOV UR9, 0x40000040 ;  /* 0x4000004000097882 */ /* 0x000fe40000000000 */
[----:B------:R-:W-:Y:S01]  /*1aa0*/  HGMMA.64x128x16.F32.BF16 R24, gdesc[UR16], RZ, !UPT, gsb0 ;  /* 0x01e00000101879f0 */ /* 0x000fe2000c0018ff */
[----:B------:R-:W-:Y:S01]  /*1ab0*/  UMOV UR11, 0x40000040 ;  /* 0x40000040000b7882 */ /* 0x000fe20000000000 */
[----:B------:R-:W-:Y:S01]  /*1ac0*/  UIADD3 UR12, UR16, 0x6, URZ ;  /* 0x00000006100c7890 */ /* 0x000fe2000fffe03f */
[----:B---3--:R-:W-:Y:S01]  /*1ad0*/  IMAD R6, R4, UR47, R11 ;  /* 0x0000002f04067c24 */ /* 0x008fe2000f8e020b */
[----:B------:R-:W-:Y:S01]  /*1ae0*/  UIADD3 UR14, UR18, 0x6, URZ ;  /* 0x00000006120e7890 */ /* 0x000fe2000fffe03f */
[----:B------:R-:W-:Y:S01]  /*1af0*/  UMOV UR13, 0x40000040 ;  /* 0x40000040000d7882 */ /* 0x000fe20000000000 */
[----:B------:R-:W-:Y:S01]  /*1b00*/  UMOV UR15, 0x40000040 ;  /* 0x40000040000f7882 */ /* 0x000fe20000000000 */
[----:B------:R-:W-:Y:S01]  /*1b10*/  ULDC UR23, c[0x0][0x9dc] ;  /* 0x0002770000177ab9 */ /* 0x000fe20000000800 */
[----:B------:R-:W-:Y:S01]  /*1b20*/  IMAD R8, R17, -0x2, R6 ;  /* 0xfffffffe11087824 */ /* 0x000fe200078e0206 */
[----:B------:R-:W-:-:S02]  /*1b30*/  WARPGROUP.DEPBAR.LE gsb0, 0x0 ;  /* 0x00008000000079c5 */ /* 0x000fc40000010000 */
[----:B------:R-:W-:-:S06]  /*1b40*/  WARPGROUP.ARRIVE ;  /* 0x00000000000079c5 */ /* 0x000fcc0000000000 */
[----:B------:R-:W-:Y:S01]  /*1b50*/  HGMMA.64x128x16.F32.BF16 R24, gdesc[UR4], R24, gsb0 ;  /* 0x01e00000041879f0 */ /* 0x000fe20008001818 */
[----:B------:R-:W-:Y:S02]  /*1b60*/  ULDC.64 UR6, c[0x0][0x9e0] ;  /* 0x0002780000067ab9 */ /* 0x000fe40000000a00 */
        /* <DEDUP_REMOVED lines=10> */
[----:B------:R1:W-:Y:S02]  /*1c10*/  @!P1 SYNCS.ARRIVE.TRANS64.RED.A1T0 RZ, [R0+URZ], RZ ;  /* 0x000000ff00ff99a7 */ /* 0x0003e4000810043f */
[----:B-1----:R-:W-:-:S05]  /*1c20*/  IADD3 R0, R6, 0x1, -R7 ;  /* 0x0000000106007810 */ /* 0x002fca0007ffe807 */
        /* <DEDUP_REMOVED lines=20> */
.L_x_11142:
[----:B------:R-:W-:-:S06]  /*1d70*/  UISETP.NE.AND UP1, UPT, UR7, 0x1, UPT ;  /* 0x000000010700788c */ /* 0x000fcc000bf25270 */
[----:B------:R-:W-:-:S05]  /*1d80*/  PLOP3.LUT P2, PT, PT, PT, UP1, 0x80, 0x0 ;  /* 0x000000000000781c */ /* 0x000fca0003f4f018 */
[----:B------:R-:W-:-:S08]  /*1d90*/  @UP1 ULDC.64 UR10, c[0x0][0x9e8] ;  /* 0x00027a00000a1ab9 */ /* 0x000fd00000000a00 */
[----:B------:R-:W-:-:S05]  /*1da0*/  @P2 IMAD.HI.U32 R12, R6, UR10, RZ ;  /* 0x0000000a060c2c27 */ /* 0x000fca000f8e00ff */
[----:B------:R-:W-:-:S07]  /*1db0*/  @P2 SHF.R.U32.HI R6, RZ, UR11, R12 ;  /* 0x0000000bff062c19 */ /* 0x000fce000801160c */
.L_x_11143:
[----:B------:R-:W-:Y:S05]  /*1dc0*/  BSYNC B0 ;  /* 0x0000000000007941 */ /* 0x000fea0003800000 */
.L_x_11141:
[----:B------:R-:W-:-:S04]  /*1dd0*/  IMAD R6, R6, UR7, -R9 ;  /* 0x0000000706067c24 */ /* 0x000fc8000f8e0a09 */
[----:B------:R-:W-:-:S05]  /*1de0*/  IMAD R6, R17, -0x2, R6 ;  /* 0xfffffffe11067824 */ /* 0x000fca00078e0206 */
[----:B------:R-:W-:Y:S02]  /*1df0*/  VIMNMX R5, R5, R6, !PT ;  /* 0x0000000605057248 */ /* 0x000fe40007fe0100 */
[----:B------:R-:W-:-:S07]  /*1e00*/  VIADDMNMX R3, R6, UR7, R3, PT ;  /* 0x0000000706037c46 */ /* 0x000fce000b800103 */
.L_x_11140:
        /* <DEDUP_REMOVED lines=184> */
[----:B------:R-:W-:Y:S02]  /*2990*/  FSEL R85, R85, -INF , !P6 ;  /* 0xff80000055557808 */ /* 0x000fe40007000000 */
[----:B------:R-:W-:Y:S02]  /*29a0*/  PLOP3.LUT P6, PT, PT, PT, UP0, 0x40, 0x0 ;  /* 0x000000000000781c */ /* 0x000fe40003fce808 */
[----:B------:R-:W-:Y:S01]  /*29b0*/  VIADDMNMX R5, R3, R13, R8, PT ;  /* 0x0000000d03057246 */ /* 0x000fe20003800108 */
[----:B------:R-:W-:-:S10]  /*29c0*/  IMAD.IADD R8, R10, 0x1, R3 ;  /* 0x000000010a087824 */ /* 0x000fd400078e0203 */
        /* <DEDUP_REMOVED lines=15> */
.L_x_11146:
[----:B------:R-:W-:-:S06]  /*2ac0*/  UISETP.NE.AND UP1, UPT, UR7, 0x1, UPT ;  /* 0x000000010700788c */ /* 0x000fcc000bf25270 */
[----:B------:R-:W-:-:S05]  /*2ad0*/  PLOP3.LUT P6, PT, PT, PT, UP1, 0x80, 0x0 ;  /* 0x000000000000781c */ /* 0x000fca0003fcf018 */
[----:B------:R-:W-:-:S08]  /*2ae0*/  @UP1 ULDC.64 UR10, c[0x0][0x9e8] ;  /* 0x00027a00000a1ab9 */ /* 0x000fd00000000a00 */
[----:B------:R-:W-:Y:S01]  /*2af0*/  @P6 IMAD.HI.U32 R10, R6, UR10, RZ ;  /* 0x0000000a060a6c27 */ /* 0x000fe2000f8e00ff */
[----:B------:R-:W-:-:S13]  /*2b00*/  PLOP3.LUT P6, PT, PT, PT, UP1, 0x80, 0x0 ;  /* 0x000000000000781c */ /* 0x000fda0003fcf018 */
[----:B------:R-:W-:-:S07]  /*2b10*/  @P6 SHF.R.U32.HI R6, RZ, UR11, R10 ;  /* 0x0000000bff066c19 */ /* 0x000fce000801160a */
.L_x_11147:
[----:B------:R-:W-:Y:S05]  /*2b20*/  BSYNC B0 ;  /* 0x0000000000007941 */ /* 0x000fea0003800000 */
.L_x_11145:
[----:B------:R-:W-:-:S04]  /*2b30*/  IMAD R6, R6, UR7, -R9 ;  /* 0x0000000706067c24 */ /* 0x000fc8000f8e0a09 */
[----:B------:R-:W-:-:S05]  /*2b40*/  IMAD R6, R17, -0x2, R6 ;  /* 0xfffffffe11067824 */ /* 0x000fca00078e0206 */
[----:B------:R-:W-:Y:S02]  /*2b50*/  VIMNMX R8, R8, R6, !PT ;  /* 0x0000000608087248 */ /* 0x000fe40007fe0100 */
[----:B------:R-:W-:-:S07]  /*2b60*/  VIADDMNMX R5, R6, UR7, R5, PT ;  /* 0x0000000706057c46 */ /* 0x000fce000b800105 */
.L_x_11144:
        /* <DEDUP_REMOVED lines=157> */
[----:B------:R-:W-:Y:S01]  /*3540*/  LOP3.LUT P6, RZ, R19, 0x8000000, RZ, 0xc0, !PT ;  /* 0x0800000013ff7812 */ /* 0x000fe200078cc0ff */
[--C-:B------:R-:W-:Y:S01]  /*3550*/  FFMA.FTZ R148, R15, UR10, -R10.reuse ;  /* 0x0000000a0f947c23 */ /* 0x100fe2000801080a */
[----:B------:R-:W-:Y:S01]  /*3560*/  ISETP.LT.OR P2, PT, R5, 0x1, P2 ;  /* 0x000000010500780c */ /* 0x000fe20001741670 */
[--C-:B------:R-:W-:Y:S01]  /*3570*/  FFMA.FTZ R11, R25, UR10, -R10.reuse ;  /* 0x0000000a190b7c23 */ /* 0x100fe2000801080a */
[----:B------:R-:W-:Y:S01]  /*3580*/  ISETP.GT.AND P6, PT, R8, 0x79, !P6 ;  /* 0x000000790800780c */ /* 0x000fe200077c4270 */
[--C-:B------:R-:W-:Y:S01]  /*3590*/  FFMA.FTZ R150, R28, UR10, -R10.reuse ;  /* 0x0000000a1c967c23 */ /* 0x100fe2000801080a */
[----:B------:R-:W-:Y:S01]  /*35a0*/  FSEL R26, R26, -INF , !P2 ;  /* 0xff8000001a1a7808 */ /* 0x000fe20005000000 */
[----:B------:R-:W-:Y:S01]  /*35b0*/  MUFU.EX2 R148, R148 ;  /* 0x0000009400947308 */ /* 0x000fe20000000800 */
[----:B------:R-:W-:Y:S01]  /*35c0*/  LOP3.LUT P2, RZ, R19, 0x4000000, RZ, 0xc0, !PT ;  /* 0x0400000013ff7812 */ /* 0x000fe2000784c0ff */
[--C-:B------:R-:W-:Y:S01]  /*35d0*/  FFMA.FTZ R13, R29, UR10, -R10.reuse ;  /* 0x0000000a1d0d7c23 */ /* 0x100fe2000801080a */
[----:B------:R-:W-:Y:S01]  /*35e0*/  FMNMX.FTZ R9, R26, R27, !PT ;  /* 0x0000001b1a097209 */ /* 0x000fe20007810000 */
[--C-:B------:R-:W-:Y:S01]  /*35f0*/  FFMA.FTZ R144, R32, UR10, -R10.reuse ;  /* 0x0000000a20907c23 */ /* 0x100fe2000801080a */
[----:B------:R-:W-:Y:S01]  /*3600*/  ISETP.GT.AND P2, PT, R8, 0x69, !P2 ;  /* 0x000000690800780c */ /* 0x000fe20005744270 */
[--C-:B------:R-:W-:Y:S01]  /*3610*/  FFMA.FTZ R15, R33, UR10, -R10.reuse ;  /* 0x0000000a210f7c23 */ /* 0x100fe2000801080a */
[----:B------:R-:W-:Y:S01]  /*3620*/  FMNMX.FTZ R12, R30, R9, !PT ;  /* 0x000000091e0c7209 */ /* 0x000fe20007810000 */
[----:B------:R-:W1:Y:S01]  /*3630*/  MUFU.EX2 R11, R11 ;  /* 0x0000000b000b7308 */ /* 0x000e620000000800 */
[----:B------:R-:W-:Y:S01]  /*3640*/  ISETP.LT.OR P2, PT, R5, 0x6a, P2 ;  /* 0x0000006a0500780c */ /* 0x000fe20001741670 */
[--C-:B------:R-:W-:Y:S01]  /*3650*/  FFMA.FTZ R146, R36, UR10, -R10.reuse ;  /* 0x0000000a24927c23 */ /* 0x100fe2000801080a */
[----:B------:R-:W-:Y:S01]  /*3660*/  FMNMX.FTZ R9, R31, R12, !PT ;  /* 0x0000000c1f097209 */ /* 0x000fe20007810000 */
[--C-:B------:R-:W-:Y:S01]  /*3670*/  FFMA.FTZ R21, R37, UR10, -R10.reuse ;  /* 0x0000000a25157c23 */ /* 0x100fe2000801080a */
[----:B------:R-:W-:Y:S01]  /*3680*/  FSEL R79, R79, -INF , !P2 ;  /* 0xff8000004f4f7808 */ /* 0x000fe20005000000 */
        /* <DEDUP_REMOVED lines=24> */
[--C-:B------:R-:W-:Y:S01]  /*3810*/  FFMA.FTZ R128, R64, UR10, -R10.reuse ;  /* 0x0000000a40807c23 */ /* 0x100fe2000801080a */
[----:B------:R-:W-:Y:S01]  /*3820*/  FMNMX.FTZ R12, R46, R9, !PT ;  /* 0x000000092e0c7209 */ /* 0x000fe20007810000 */
[----:B------:R-:W5:Y:S01]  /*3830*/  MUFU.EX2 R15, R15 ;  /* 0x0000000f000f7308 */ /* 0x000f620000000800 */
        /* <DEDUP_REMOVED lines=12> */
[----:B------:R-:W-:-:S02]  /*3900*/  FFMA.FTZ R65, R85, UR10, -R10 ;  /* 0x0000000a55417c23 */ /* 0x000fc4000801080a */
[----:B------:R-:W-:Y:S01]  /*3910*/  FMNMX.FTZ R12, R54, R9, !PT ;  /* 0x00000009360c7209 */ /* 0x000fe20007810000 */
[----:B------:R-:W5:Y:S03]  /*3920*/  MUFU.EX2 R21, R21 ;  /* 0x0000001500157308 */ /* 0x000f660000000800 */
[----:B------:R-:W-:-:S04]  /*3930*/  FMNMX.FTZ R9, R55, R12, !PT ;  /* 0x0000000c37097209 */ /* 0x000fc80007810000 */
[----:B------:R-:W-:Y:S01]  /*3940*/  FMNMX.FTZ R12, R58, R9, !PT ;  /* 0x000000093a0c7209 */ /* 0x000fe20007810000 */
[----:B------:R-:W5:Y:S03]  /*3950*/  MUFU.EX2 R140, R140 ;  /* 0x0000008c008c7308 */ /* 0x000f660000000800 */
[----:B------:R-:W-:-:S04]  /*3960*/  FMNMX.FTZ R9, R59, R12, !PT ;  /* 0x0000000c3b097209 */ /* 0x000fc80007810000 */
[----:B------:R-:W-:Y:S01]  /*3970*/  FMNMX.FTZ R12, R62, R9, !PT ;  /* 0x000000093e0c7209 */ /* 0x000fe20007810000 */
[----:B------:R1:W-:Y:S03]  /*3980*/  MUFU.EX2 R5, R57 ;  /* 0x0000003900057308 */ /* 0x0003e60000000800 */
[----:B------:R-:W-:-:S04]  /*3990*/  FMNMX.FTZ R9, R63, R12, !PT ;  /* 0x0000000c3f097209 */ /* 0x000fc80007810000 */
[----:B------:R-:W-:Y:S01]  /*39a0*/  FMNMX.FTZ R12, R66, R9, !PT ;  /* 0x00000009420c7209 */ /* 0x000fe20007810000 */
[----:B------:R-:W-:Y:S01]  /*39b0*/  MUFU.EX2 R25, R25 ;  /* 0x0000001900197308 */ /* 0x000fe20000000800 */
[----:B-1----:R-:W-:Y:S02]  /*39c0*/  FFMA.FTZ R57, R77, UR10, -R10 ;  /* 0x0000000a4d397c23 */ /* 0x002fe4000801080a */
        /* <DEDUP_REMOVED lines=28> */
[----:B------:R-:W-:Y:S02]  /*3b90*/  FMUL.FTZ R28, R9, UR10 ;  /* 0x0000000a091c7c20 */ /* 0x000fe40008410000 */
[----:B------:R-:W-:Y:S03]  /*3ba0*/  MUFU.EX2 R49, R49 ;  /* 0x0000003100317308 */ /* 0x000fe60000000800 */
[----:B------:R-:W-:Y:S02]  /*3bb0*/  FSEL R28, R28, RZ, P2 ;  /* 0x000000ff1c1c7208 */ /* 0x000fe40001000000 */
[----:B------:R-:W-:-:S03]  /*3bc0*/  PLOP3.LUT P2, PT, PT, PT, UP0, 0x40, 0x0 ;  /* 0x000000000000781c */ /* 0x000fc60003f4e808 */
[----:B------:R-:W-:Y:S01]  /*3bd0*/  MUFU.EX2 R124, R124 ;  /* 0x0000007c007c7308 */ /* 0x000fe20000000800 */
[--C-:B------:R-:W-:Y:S01]  /*3be0*/  FFMA.FTZ R8, R27, UR10, -R28.reuse ;  /* 0x0000000a1b087c23 */ /* 0x100fe2000801081c */
[----:B------:R-:W-:Y:S01]  /*3bf0*/  FADD.FTZ R27, R148, R11 ;  /* 0x0000000b941b7221 */ /* 0x000fe20000010000 */
[--C-:B------:R-:W-:Y:S01]  /*3c00*/  FFMA.FTZ R149, R26, UR10, -R28.reuse ;  /* 0x0000000a1a957c23 */ /* 0x100fe2000801081c */
[--C-:B------:R-:W-:Y:S01]  /*3c10*/  FFMA.FTZ R151, R30, UR10, -R28.reuse ;  /* 0x0000000a1e977c23 */ /* 0x100fe2000801081c */
[--C-:B------:R-:W-:Y:S01]  /*3c20*/  FFMA.FTZ R10, R31, UR10, -R28.reuse ;  /* 0x0000000a1f0a7c23 */ /* 0x100fe2000801081c */
[----:B--2---:R-:W-:Y:S01]  /*3c30*/  FADD.FTZ R32, R150, R27 ;  /* 0x0000001b96207221 */ /* 0x004fe20000010000 */
[--C-:B------:R-:W-:Y:S01]  /*3c40*/  FFMA.FTZ R145, R34, UR10, -R28.reuse ;  /* 0x0000000a22917c23 */ /* 0x100fe2000801081c */
[----:B------:R-:W-:Y:S01]  /*3c50*/  MUFU.EX2 R8, R8 ;  /* 0x0000000800087308 */ /* 0x000fe20000000800 */
[----:B------:R-:W-:Y:S01]  /*3c60*/  FFMA.FTZ R12, R35, UR10, -R28 ;  /* 0x0000000a230c7c23 */ /* 0x000fe2000801081c */
[----:B---3--:R-:W-:Y:S01]  /*3c70*/  FADD.FTZ R27, R13, R32 ;  /* 0x000000200d1b7221 */ /* 0x008fe20000010000 */
[--C-:B------:R-:W-:Y:S01]  /*3c80*/  FFMA.FTZ R147, R38, UR10, -R28.reuse ;  /* 0x0000000a26937c23 */ /* 0x100fe2000801081c */
[--C-:B------:R-:W-:Y:S01]  /*3c90*/  FFMA.FTZ R14, R39, UR10, -R28.reuse ;  /* 0x0000000a270e7c23 */ /* 0x100fe2000801081c */
[--C-:B------:R-:W-:Y:S01]  /*3ca0*/  FFMA.FTZ R141, R42, UR10, -R28.reuse ;  /* 0x0000000a2a8d7c23 */ /* 0x100fe2000801081c */
[----:B----4-:R-:W-:Y:S01]  /*3cb0*/  FADD.FTZ R32, R144, R27 ;  /* 0x0000001b90207221 */ /* 0x010fe20000010000 */
[--C-:B------:R-:W-:Y:S01]  /*3cc0*/  FFMA.FTZ R20, R43, UR10, -R28.reuse ;  /* 0x0000000a2b147c23 */ /* 0x100fe2000801081c */
[----:B------:R-:W1:Y:S01]  /*3cd0*/  MUFU.EX2 R149, R149 ;  /* 0x0000009500957308 */ /* 0x000e620000000800 */
[----:B------:R-:W-:Y:S01]  /*3ce0*/  FFMA.FTZ R143, R46, UR10, -R28 ;  /* 0x0000000a2e8f7c23 */ /* 0x000fe2000801081c */
[----:B-----5:R-:W-:Y:S01]  /*3cf0*/  FADD.FTZ R27, R15, R32 ;  /* 0x000000200f1b7221 */ /* 0x020fe20000010000 */
[--C-:B------:R-:W-:Y:S01]  /*3d00*/  FFMA.FTZ R24, R47, UR10, -R28.reuse ;  /* 0x0000000a2f187c23 */ /* 0x100fe2000801081c */
[--C-:B------:R-:W-:Y:S01]  /*3d10*/  FFMA.FTZ R137, R50, UR10, -R28.reuse ;  /* 0x0000000a32897c23 */ /* 0x100fe2000801081c */
[--C-:B------:R-:W-:Y:S01]  /*3d20*/  FFMA.FTZ R26, R51, UR10, -R28.reuse ;  /* 0x0000000a331a7c23 */ /* 0x100fe2000801081c */
[----:B------:R-:W-:Y:S01]  /*3d30*/  FADD.FTZ R34, R146, R27 ;  /* 0x0000001b92227221 */ /* 0x000fe20000010000 */
[--C-:B------:R-:W-:Y:S01]  /*3d40*/  FFMA.FTZ R139, R54, UR10, -R28.reuse ;  /* 0x0000000a368b7c23 */ /* 0x100fe2000801081c */
[----:B------:R-:W2:Y:S01]  /*3d50*/  MUFU.EX2 R151, R151 ;  /* 0x0000009700977308 */ /* 0x000ea20000000800 */
[----:B------:R-:W-:Y:S01]  /*3d60*/  FFMA.FTZ R30, R55, UR10, -R28 ;  /* 0x0000000a371e7c23 */ /* 0x000fe2000801081c */
[----:B------:R-:W-:Y:S01]  /*3d70*/  FADD.FTZ R27, R21, R34 ;  /* 0x00000022151b7221 */ /* 0x000fe20000010000 */
[--C-:B------:R-:W-:Y:S01]  /*3d80*/  FFMA.FTZ R133, R58, UR10, -R28.reuse ;  /* 0x0000000a3a857c23 */ /* 0x100fe2000801081c */
[--C-:B------:R-:W-:Y:S01]  /*3d90*/  FFMA.FTZ R32, R59, UR10, -R28.reuse ;  /* 0x0000000a3b207c23 */ /* 0x100fe2000801081c */
[----:B------:R-:W-:Y:S01]  /*3da0*/  FFMA.FTZ R135, R62, UR10, -R28 ;  /* 0x0000000a3e877c23 */ /* 0x000fe2000801081c */
[----:B------:R-:W-:Y:S01]  /*3db0*/  FADD.FTZ R34, R140, R27 ;  /* 0x0000001b8c227221 */ /* 0x000fe20000010000 */
[----:B------:R-:W-:Y:S01]  /*3dc0*/  F2FP.BF16.F32.PACK_AB R148, R11, R148 ;  /* 0x000000940b94723e */ /* 0x000fe200000010ff */
[----:B------:R-:W3:Y:S01]  /*3dd0*/  MUFU.EX2 R10, R10 ;  /* 0x0000000a000a7308 */ /* 0x000ee20000000800 */
[----:B-1----:R-:W-:Y:S01]  /*3de0*/  FADD.FTZ R36, R149, R8 ;  /* 0x0000000895247221 */ /* 0x002fe20000010000 */
[----:B------:R-:W-:Y:S01]  /*3df0*/  FADD.FTZ R31, R25, R34 ;  /* 0x00000022191f7221 */ /* 0x000fe20000010000 */
[--C-:B------:R-:W-:Y:S01]  /*3e00*/  FFMA.FTZ R34, R63, UR10, -R28.reuse ;  /* 0x0000000a3f227c23 */ /* 0x100fe2000801081c */
[--C-:B------:R-:W-:Y:S01]  /*3e10*/  FFMA.FTZ R129, R66, UR10, -R28.reuse ;  /* 0x0000000a42817c23 */ /* 0x100fe2000801081c */
[----:B------:R-:W-:Y:S01]  /*3e20*/  F2FP.BF16.F32.PACK_AB R150, R13, R150 ;  /* 0x000000960d96723e */ /* 0x000fe200000010ff */
        /* <DEDUP_REMOVED lines=11> */
[----:B---3--:R-:W-:Y:S01]  /*3ee0*/  FADD.FTZ R36, R10, R27 ;  /* 0x0000001b0a247221 */ /* 0x008fe20000010000 */
[----:B------:R-:W-:Y:S01]  /*3ef0*/  FADD.FTZ R31, R33, R38 ;  /* 0x00000026211f7221 */ /* 0x000fe20000010000 */
[--C-:B------:R-:W-:Y:S01]  /*3f00*/  FFMA.FTZ R78, R78, UR10, -R28.reuse ;  /* 0x0000000a4e4e7c23 */ /* 0x100fe2000801081c */
[--C-:B------:R-:W-:Y:S01]  /*3f10*/  FFMA.FTZ R79, R79, UR10, -R28.reuse ;  /* 0x0000000a4f4f7c23 */ /* 0x100fe2000801081c */
[--C-:B------:R-:W-:Y:S01]  /*3f20*/  FFMA.FTZ R82, R82, UR10, -R28.reuse ;  /* 0x0000000a52527c23 */ /* 0x100fe2000801081c */
[----:B------:R-:W-:Y:S01]  /*3f30*/  FADD.FTZ R38, R138, R31 ;  /* 0x0000001f8a267221 */ /* 0x000fe20000010000 */
[----:B------:R-:W-:Y:S01]  /*3f40*/  FFMA.FTZ R83, R83, UR10, -R28 ;  /* 0x0000000a53537c23 */ /* 0x000fe2000801081c */
[----:B------:R-:W3:Y:S01]  /*3f50*/  MUFU.EX2 R147, R147 ;  /* 0x0000009300937308 */ /* 0x000ee20000000800 */
[----:B-1----:R-:W-:Y:S01]  /*3f60*/  FADD.FTZ R27, R145, R36 ;  /* 0x00000024911b7221 */ /* 0x002fe20000010000 */
[----:B------:R-:W-:Y:S01]  /*3f70*/  FADD.FTZ R31, R37, R38 ;  /* 0x00000026251f7221 */ /* 0x000fe20000010000 */
[--C-:B------:R-:W-:Y:S01]  /*3f80*/  FFMA.FTZ R86, R86, UR10, -R28.reuse ;  /* 0x0000000a56567c23 */ /* 0x100fe2000801081c */
[----:B------:R-:W-:Y:S01]  /*3f90*/  FFMA.FTZ R28, R87, UR10, -R28 ;  /* 0x0000000a571c7c23 */ /* 0x000fe2000801081c */
[----:B------:R-:W-:Y:S01]  /*3fa0*/  F2FP.BF16.F32.PACK_AB R149, R8, R149 ;  /* 0x000000950895723e */ /* 0x000fe200000010ff */
[----:B------:R-:W-:Y:S01]  /*3fb0*/  FADD.FTZ R38, R132, R31 ;  /* 0x0000001f84267221 */ /* 0x000fe20000010000 */
[C---:B------:R-:W-:Y:S01]  /*3fc0*/  F2FP.BF16.F32.PACK_AB R132, R5.reuse, R132 ;  /* 0x000000840584723e */ /* 0x040fe200000010ff */
        /* <DEDUP_REMOVED lines=8> */
[----:B---3--:R-:W-:Y:S01]  /*4050*/  FADD.FTZ R27, R147, R36 ;  /* 0x00000024931b7221 */ /* 0x008fe20000010000 */
[----:B------:R-:W-:Y:S01]  /*4060*/  FADD.FTZ R31, R41, R40 ;  /* 0x00000028291f7221 */ /* 0x000fe20000010000 */
[----:B------:R-:W-:Y:S02]  /*4070*/  F2FP.BF16.F32.PACK_AB R142, R29, R142 ;  /* 0x0000008e1d8e723e */ /* 0x000fe400000010ff */
[----:B------:R-:W-:Y:S01]  /*4080*/  F2FP.BF16.F32.PACK_AB R136, R33, R136 ;  /* 0x000000882188723e */ /* 0x000fe200000010ff */
[----:B------:R-:W-:Y:S01]  /*4090*/  FADD.FTZ R40, R128, R31 ;  /* 0x0000001f80287221 */ /* 0x000fe20000010000 */
[----:B------:R-:W-:Y:S01]  /*40a0*/  F2FP.BF16.F32.PACK_AB R138, R37, R138 ;  /* 0x0000008a258a723e */ /* 0x000fe200000010ff */
[----:B------:R-:W3:Y:S01]  /*40b0*/  MUFU.EX2 R20, R20 ;  /* 0x0000001400147308 */ /* 0x000ee20000000800 */
        /* <DEDUP_REMOVED lines=26> */
[----:B------:R-:W-:-:S04]  /*4260*/  FADD.FTZ R13, R49, R40 ;  /* 0x00000028310d7221 */ /* 0x000fc80000010000 */
[----:B------:R-:W-:Y:S02]  /*4270*/  FADD.FTZ R40, R124, R13 ;  /* 0x0000000d7c287221 */ /* 0x000fe40000010000 */
        /* <DEDUP_REMOVED lines=55> */
[----:B------:R-:W-:Y:S01]  /*45f0*/  F2FP.BF16.F32.PACK_AB R121, R83, R82 ;  /* 0x000000525379723e */ /* 0x000fe200000010ff */
[----:B------:R-:W-:Y:S02]  /*4600*/  VIADD R8, R88, 0xfffffffe ;  /* 0xfffffffe58087836 */ /* 0x000fe40000000000 */
[----:B-1----:R-:W-:-:S04]  /*4610*/  FADD.FTZ R4, R86, R11 ;  /* 0x0000000b56047221 */ /* 0x002fc80000010000 */
        /* <DEDUP_REMOVED lines=13> */
.L_x_11149:
[----:B------:R-:W-:-:S11]  /*46f0*/  UISETP.NE.AND UP1, UPT, UR7, 0x1, UPT ;  /* 0x000000010700788c */ /* 0x000fd6000bf25270 */
[----:B------:R-:W-:Y:S02]  /*4700*/  @UP1 ULDC.64 UR18, c[0x0][0x9e8] ;  /* 0x00027a0000121ab9 */ /* 0x000fe40000000a00 */
[----:B------:R-:W-:-:S04]  /*4710*/  UIMAD.WIDE.U32 UR14, UR11, UR18, URZ ;  /* 0x000000120b0e72a5 */ /* 0x000fc8000f8e003f */
[----:B------:R-:W-:-:S12]  /*4720*/  @UP1 USHF.R.U32.HI UR11, URZ, UR19, UR15 ;  /* 0x000000133f0b1299 */ /* 0x000fd8000801160f */
.L_x_11150:
[----:B------:R-:W-:-:S04]  /*4730*/  UIMAD UR7, UR11, UR7, UR7 ;  /* 0x000000070b0772a4 */ /* 0x000fc8000f8e0207 */
[----:B------:R-:W-:-:S04]  /*4740*/  UISETP.LT.AND UP1, UPT, UR6, UR7, UPT ;  /* 0x000000070600728c */ /* 0x000fc8000bf21270 */
[----:B------:R-:W-:-:S12]  /*4750*/  USEL UR6, UR6, UR7, UP1 ;  /* 0x0000000706067287 */ /* 0x000fd80008800000 */
.L_x_11148:
        /* <DEDUP_REMOVED lines=21> */
[----:B------:R-:W-:-:S13]  /*48b0*/  ISETP.GE.AND P2, PT, R8, UR28, PT ;  /* 0x0000001c08007c0c */ /* 0x000fda000bf46270 */
[----:B------:R-:W-:Y:S05]  /*48c0*/  @!P2 BRA `(.L_x_11151) ;  /* 0x0000002c0058a947 */ /* 0x000fea0003800000 */
[----:B------:R-:W-:Y:S01]  /*48d0*/  IMAD.IADD R10, R0, 0x1, R7 ;  /* 0x00000001000a7824 */ /* 0x000fe200078e0207 */
[----:B------:R-:W-:Y:S01]  /*48e0*/  ULDC UR22, c[0x0][0x9e4] ;  /* 0x0002790000167ab9 */ /* 0x000fe20000000800 */
[----:B------:R-:W-:Y:S01]  /*48f0*/  IMAD.MOV.U32 R119, RZ, RZ, RZ ;  /* 0x000000ffff777224 */ /* 0x000fe200078e00ff */
[----:B------:R-:W-:Y:S01]  /*4900*/  ULDC UR23, c[0x0][0x9dc] ;  /* 0x0002770000177ab9 */ /* 0x000fe20000000800 */
[----:B------:R-:W-:Y:S01]  /*4910*/  ULDC UR25, c[0x0][0x288] ;  /* 0x0000a20000197ab9 */ /* 0x000fe20000000800 */
[----:B------:R-:W-:Y:S01]  /*4920*/  ULDC UR21, c[0x0][0x988] ;  /* 0x0002620000157ab9 */ /* 0x000fe20000000800 */
[----:B------:R-:W-:-:S05]  /*4930*/  ULDC UR24, c[0x0][0x9e0] ;  /* 0x0002780000187ab9 */ /* 0x000fca0000000800 */
.L_x_11168:
        /* <DEDUP_REMOVED lines=9> */
.L_x_11153:
[----:B------:R-:W-:Y:S01]  /*49d0*/  ULEA UR6, UR27, UR40, 0x3 ;  /* 0x000000281b067291 */ /* 0x000fe2000f8e183f */
[----:B------:R-:W-:-:S05]  /*49e0*/  IMAD.U32 R11, RZ, RZ, UR26 ;  /* 0x0000001aff0b7e24 */ /* 0x000fca000f8e00ff */
[----:B------:R-:W-:-:S04]  /*49f0*/  SHF.L.U32 R11, R11, 0x1f, RZ ;  /* 0x0000001f0b0b7819 */ /* 0x000fc800000006ff */
[----:B------:R1:W2:Y:S01]  /*4a00*/  SYNCS.PHASECHK.TRANS64.TRYWAIT P2, [UR6+0x16830], R11 ;  /* 0x0168300bff0075a7 */ /* 0x0002a20008040146 */
[----:B------:R-:W-:Y:S05]  /*4a10*/  @!P0 BRA `(.L_x_11154) ;  /* 0x0000000000048947 */ /* 0x000fea0003800000 */
[----:B------:R-:W-:Y:S01]  /*4a20*/  BPT.TRAP 0x1 ;  /* 0x000000040000795c */ /* 0x000fe20000300000 */
.L_x_11154:
[----:B--2---:R-:W-:Y:S05]  /*4a30*/  @P2 BRA `(.L_x_11152) ;  /* 0x0000000000082947 */ /* 0x004fea0003800000 */
[----:B------:R-:W2:Y:S02]  /*4a40*/  SYNCS.PHASECHK.TRANS64.TRYWAIT P2, [UR6+0x16830], R11 ;  /* 0x0168300bff0075a7 */ /* 0x000ea40008040146 */
[----:B--2---:R-:W-:Y:S05]  /*4a50*/  @!P2 BRA `(.L_x_11155) ;  /* 0x000000b800e4a947 */ /* 0x004fea0003800000 */
.L_x_11152:
        /* <DEDUP_REMOVED lines=25> */
.L_x_11157:
[----:B------:R-:W-:Y:S01]  /*4bf0*/  ULEA UR6, UR39, UR40, 0x3 ;  /* 0x0000002827067291 */ /* 0x000fe2000f8e183f */
[----:B------:R-:W-:-:S05]  /*4c00*/  IMAD.U32 R11, RZ, RZ, UR37 ;  /* 0x00000025ff0b7e24 */ /* 0x000fca000f8e00ff */
[----:B------:R-:W-:-:S04]  /*4c10*/  SHF.L.U32 R11, R11, 0x1f, RZ ;  /* 0x0000001f0b0b7819 */ /* 0x000fc800000006ff */
[----:B------:R1:W2:Y:S01]  /*4c20*/  SYNCS.PHASECHK.TRANS64.TRYWAIT P2, [UR6+0x16850], R11 ;  /* 0x0168500bff0075a7 */ /* 0x0002a20008040146 */
[----:B------:R-:W-:Y:S05]  /*4c30*/  @!P0 BRA `(.L_x_11158) ;  /* 0x0000000000048947 */ /* 0x000fea0003800000 */
[----:B------:R-:W-:Y:S01]  /*4c40*/  BPT.TRAP 0x1 ;  /* 0x000000040000795c */ /* 0x000fe20000300000 */
.L_x_11158:
[----:B--2---:R-:W-:Y:S05]  /*4c50*/  @P2 BRA `(.L_x_11156) ;  /* 0x0000000000082947 */ /* 0x004fea0003800000 */
[----:B------:R-:W2:Y:S02]  /*4c60*/  SYNCS.PHASECHK.TRANS64.TRYWAIT P2, [UR6+0x16850], R11 ;  /* 0x0168500bff0075a7 */ /* 0x000ea40008040146 */
[----:B--2---:R-:W-:Y:S05]  /*4c70*/  @!P2 BRA `(.L_x_11159) ;  /* 0x000000b80074a947 */ /* 0x004fea0003800000 */
.L_x_11156:
[----:B------:R-:W-:Y:S01]  /*4c80*/  UIADD3 UR6, UR40, 0x400, URZ ;  /* 0x0000040028067890 */ /* 0x000fe2000fffe03f */
[----:B------:R-:W-:Y:S01]  /*4c90*/  WARPGROUP.ARRIVE ;  /* 0x00000000000079c5 */ /* 0x000fe20000000000 */
[----:B------:R-:W-:Y:S01]  /*4ca0*/  UMOV UR7, 0x40000040 ;  /* 0x4000004000077882 */ /* 0x000fe20000000000 */
[----:B------:R-:W3:Y:S01]  /*4cb0*/  LDC R15, c[0x0][0x2e0] ;  /* 0x0000b800ff0f7b82 */ /* 0x000ee20000000800 */
[----:B------:R-:W-:Y:S01]  /*4cc0*/  USHF.R.U32.HI UR6, URZ, 0x4, UR6 ;  /* 0x000000043f067899 */ /* 0x000fe20008011606 */
[----:B-12---:R-:W-:Y:S01]  /*4cd0*/  IMAD.SHL.U32 R11, R8, 0x80, RZ ;  /* 0x00000080080b7824 */ /* 0x006fe200078e00ff */
[----:B------:R-:W-:Y:S01]  /*4ce0*/  ISETP.GE.U32.AND P2, PT, R2, 0x180, PT ;  /* 0x000001800200780c */ /* 0x000fe20003f46070 */
[----:B------:R-:W-:Y:S01]  /*4cf0*/  IMAD.U32 R13, RZ, RZ, UR27 ;  /* 0x0000001bff0d7e24 */ /* 0x000fe2000f8e00ff */
[----:B------:R-:W-:Y:S01]  /*4d00*/  ULOP3.LUT UR6, UR6, 0x3fff, URZ, 0xc0, !UPT ;  /* 0x00003fff06067892 */ /* 0x000fe2000f8ec03f */
[----:B------:R-:W-:Y:S01]  /*4d10*/  VIADD R12, R16, 0x9 ;  /* 0x00000009100c7836 */ /* 0x000fe20000000000 */
[----:B------:R-:W-:-:S02]  /*4d20*/  IADD3 R14, -R11, 0x1, RZ ;  /* 0x000000010b0e7810 */ /* 0x000fc40007ffe1ff */
[----:B------:R-:W-:Y:S01]  /*4d30*/  ULEA UR10, UR39, UR6, 0xa ;  /* 0x00000006270a7291 */ /* 0x000fe2000f8e503f */
[----:B------:R-:W-:Y:S02]  /*4d40*/  @!P1 LEA R13, R13, UR40, 0x3 ;  /* 0x000000280d0d9c11 */ /* 0x000fe4000f8e18ff */
[----:B------:R-:W-:Y:S02]  /*4d50*/  SEL R20, R12, 0x9, !P2 ;  /* 0x000000090c147807 */ /* 0x000fe40005000000 */
[----:B------:R-:W-:Y:S01]  /*4d60*/  PLOP3.LUT P2, PT, PT, PT, UP0, 0x40, 0x0 ;  /* 0x000000000000781c */ /* 0x000fe20003f4e808 */
[----:B------:R-:W-:Y:S01]  /*4d70*/  @!P1 VIADD R13, R13, 0x16840 ;  /* 0x000168400d0d9836 */ /* 0x000fe20000000000 */
[----:B------:R-:W-:Y:S02]  /*4d80*/  UMOV UR6, UR10 ;  /* 0x0000000a00067c82 */ /* 0x000fe40008000000 */
[----:B------:R-:W-:Y:S01]  /*4d90*/  HGMMA.64x64x16.F32.BF16 R88, R148, gdesc[UR4].tnspB, R88, gsb0 ;  /* 0x40e0000494587df0 */ /* 0x000fe20008001858 */
[----:B------:R-:W-:Y:S01]  /*4da0*/  UIADD3 UR6, UR10, 0x80, URZ ;  /* 0x000000800a067890 */ /* 0x000fe2000fffe03f */
[----:B------:R-:W-:Y:S01]  /*4db0*/  @!P1 PRMT R13, RZ, 0x654, R13 ;  /* 0x00000654ff0d9816 */ /* 0x000fe2000000000d */
[----:B------:R-:W-:Y:S01]  /*4dc0*/  UMOV UR7, 0x40000040 ;  /* 0x4000004000077882 */ /* 0x000fe20000000000 */
[----:B---3--:R-:W-:-:S04]  /*4dd0*/  IMAD R14, R15, UR47, R14 ;  /* 0x0000002f0f0e7c24 */ /* 0x008fc8000f8e020e */
[----:B------:R-:W-:-:S04]  /*4de0*/  VIADD R14, R14, -UR25 ;  /* 0x800000190e0e7c36 */ /* 0x000fc80008000000 */
[----:B------:R-:W-:-:S04]  /*4df0*/  IMAD R14, R17, -0x2, R14 ;  /* 0xfffffffe110e7824 */ /* 0x000fc800078e020e */
[----:B------:R-:W-:-:S04]  /*4e00*/  VIADD R15, R14, UR24 ;  /* 0x000000180e0f7c36 */ /* 0x000fc80008000000 */
[----:B------:R-:W-:Y:S01]  /*4e10*/  IMAD.IADD R12, R0, 0x1, R15 ;  /* 0x00000001000c7824 */ /* 0x000fe200078e020f */
[----:B------:R-:W-:Y:S02]  /*4e20*/  WARPGROUP.DEPBAR.LE gsb0, 0x0 ;  /* 0x00008000000079c5 */ /* 0x000fe40000010000 */
[----:B------:R-:W-:-:S06]  /*4e30*/  WARPGROUP.ARRIVE ;  /* 0x00000000000079c5 */ /* 0x000fcc0000000000 */
[----:B------:R-:W-:Y:S01]  /*4e40*/  HGMMA.64x64x16.F32.BF16 R88, R144, gdesc[UR4].tnspB, R88, gsb0 ;  /* 0x40e0000490587df0 */ /* 0x000fe20008001858 */
[----:B------:R-:W-:Y:S01]  /*4e50*/  UIADD3 UR6, UR10, 0x100, URZ ;  /* 0x000001000a067890 */ /* 0x000fe2000fffe03f */
[----:B------:R-:W-:Y:S01]  /*4e60*/  UMOV UR7, 0x40000040 ;  /* 0x4000004000077882 */ /* 0x000fe20000000000 */
        /* <DEDUP_REMOVED lines=28> */
[----:B------:R-:W-:-:S06]  /*5030*/  ULOP3.LUT UR6, URZ, UR23, URZ, 0x33, !UPT ;  /* 0x000000173f067292 */ /* 0x000fcc000f8e333f */
[----:B------:R-:W-:Y:S01]  /*5040*/  VIADD R14, R14, UR6 ;  /* 0x000000060e0e7c36 */ /* 0x000fe20008000000 */
        /* <DEDUP_REMOVED lines=16> */
.L_x_11162:
[----:B------:R-:W-:Y:S02]  /*5150*/  IMAD.U32 R121, RZ, RZ, UR22 ;  /* 0x00000016ff797e24 */ /* 0x000fe4000f8e00ff */
[----:B------:R-:W-:-:S03]  /*5160*/  IMAD.MOV.U32 R20, RZ, RZ, R10 ;  /* 0x000000ffff147224 */ /* 0x000fc600078e000a */
[----:B------:R-:W-:-:S13]  /*5170*/  ISETP.NE.AND P2, PT, R121, 0x1, PT ;  /* 0x000000017900780c */ /* 0x000fda0003f45270 */
[----:B------:R-:W1:Y:S01]  /*5180*/  @P2 LDC.64 R122, c[0x0][0x9e8] ;  /* 0x00027a00ff7a2b82 */ /* 0x000e620000000a00 */
[----:B------:R-:W-:-:S04]  /*5190*/  @P2 IMAD.IADD R21, R0, 0x1, R7 ;  /* 0x0000000100152824 */ /* 0x000fc800078e0207 */
[----:B-1----:R-:W-:-:S05]  /*51a0*/  @P2 IMAD.HI.U32 R120, R21, R122, RZ ;  /* 0x0000007a15782227 */ /* 0x002fca00078e00ff */
[----:B------:R-:W-:-:S07]  /*51b0*/  @P2 SHF.R.U32.HI R20, RZ, R123, R120 ;  /* 0x0000007bff142219 */ /* 0x000fce0000011678 */
.L_x_11163:
[----:B------:R-:W-:Y:S05]  /*51c0*/  BSYNC B0 ;  /* 0x0000000000007941 */ /* 0x000fea0003800000 */
.L_x_11161:
[----:B------:R-:W-:-:S04]  /*51d0*/  IMAD R20, R20, R121, -R11 ;  /* 0x0000007914147224 */ /* 0x000fc800078e0a0b */
[----:B------:R-:W-:-:S05]  /*51e0*/  IMAD R20, R17, -0x2, R20 ;  /* 0xfffffffe11147824 */ /* 0x000fca00078e0214 */
[----:B------:R-:W-:Y:S02]  /*51f0*/  VIADDMNMX R12, R20, R121, R12, PT ;  /* 0x00000079140c7246 */ /* 0x000fe4000380010c */
[----:B------:R-:W-:-:S07]  /*5200*/  VIMNMX R13, R13, R20, !PT ;  /* 0x000000140d0d7248 */ /* 0x000fce0007fe0100 */
.L_x_11160:
        /* <DEDUP_REMOVED lines=113> */
.L_x_11166:
[----:B------:R-:W-:-:S05]  /*5920*/  IMAD.U32 R20, RZ, RZ, UR22 ;  /* 0x00000016ff147e24 */ /* 0x000fca000f8e00ff */
[----:B------:R-:W-:-:S13]  /*5930*/  ISETP.NE.AND P3, PT, R20, 0x1, PT ;  /* 0x000000011400780c */ /* 0x000fda0003f65270 */
[----:B------:R-:W1:Y:S02]  /*5940*/  @P3 LDC.64 R12, c[0x0][0x9e8] ;  /* 0x00027a00ff0c3b82 */ /* 0x000e640000000a00 */
[----:B-1----:R-:W-:-:S05]  /*5950*/  @P3 IMAD.HI.U32 R12, R123, R12, RZ ;  /* 0x0000000c7b0c3227 */ /* 0x002fca00078e00ff */
[----:B------:R-:W-:-:S07]  /*5960*/  @P3 SHF.R.U32.HI R123, RZ, R13, R12 ;  /* 0x0000000dff7b3219 */ /* 0x000fce000001160c */
.L_x_11167:
[----:B------:R-:W-:Y:S05]  /*5970*/  BSYNC B0 ;  /* 0x0000000000007941 */ /* 0x000fea0003800000 */
.L_x_11165:
[----:B------:R-:W-:-:S04]  /*5980*/  IMAD R12, R123, R20, -R11 ;  /* 0x000000147b0c7224 */ /* 0x000fc800078e0a0b */
[----:B------:R-:W-:-:S05]  /*5990*/  IMAD R12, R17, -0x2, R12 ;  /* 0xfffffffe110c7824 */ /* 0x000fca00078e020c */
[----:B------:R-:W-:Y:S02]  /*59a0*/  VIADDMNMX R15, R12, R20, R15, PT ;  /* 0x000000140c0f7246 */ /* 0x000fe4000380010f */
[----:B------:R-:W-:-:S07]  /*59b0*/  VIMNMX R14, R14, R12, !PT ;  /* 0x0000000c0e0e7248 */ /* 0x000fce0007fe0100 */
.L_x_11164:
[----:B------:R-:W-:Y:S01]  /*59c0*/  FMNMX.FTZ R12, R121, R6, !PT ;  /* 0x00000006790c7209 */ /* 0x000fe20007810000 */
[----:B------:R-:W-:Y:S01]  /*59d0*/  UMOV UR10, UR21 ;  /* 0x00000015000a7c82 */ /* 0x000fe20008000000 */
        /* <DEDUP_REMOVED lines=101> */
[----:B------:R-:W-:Y:S02]  /*6030*/  FMNMX.FTZ R20, R26, R9, !PT ;  /* 0x000000091a147209 */ /* 0x000fe40007810000 */
[----:B------:R-:W-:Y:S01]  /*6040*/  ISETP.LT.OR P5, PT, R15, 0x51, P5 ;  /* 0x000000510f00780c */ /* 0x000fe20002fa1670 */
        /* <DEDUP_REMOVED lines=45> */
[----:B------:R-:W-:Y:S01]  /*6320*/  FMNMX.FTZ R20, R50, R37, !PT ;  /* 0x0000002532147209 */ /* 0x000fe20007810000 */
[----:B------:R-:W-:Y:S01]  /*6330*/  FFMA.FTZ R37, R45, UR10, -R12 ;  /* 0x0000000a2d257c23 */ /* 0x000fe2000801080c */
[----:B------:R-:W-:Y:S01]  /*6340*/  ISETP.LT.OR P4, PT, R15, 0x61, P4 ;  /* 0x000000610f00780c */ /* 0x000fe20002781670 */
[----:B------:R-:W-:Y:S01]  /*6350*/  MUFU.EX2 R13, R13 ;  /* 0x0000000d000d7308 */ /* 0x000fe20000000800 */
[----:B------:R-:W-:Y:S02]  /*6360*/  FMNMX.FTZ R41, R51, R20, !PT ;  /* 0x0000001433297209 */ /* 0x000fe40007810000 */
[----:B------:R-:W-:Y:S02]  /*6370*/  ISETP.GT.AND P5, PT, R14, 0x68, P2 ;  /* 0x000000680e00780c */ /* 0x000fe400017a4270 */
[----:B------:R-:W-:-:S02]  /*6380*/  FMNMX.FTZ R20, R54, R41, !PT ;  /* 0x0000002936147209 */ /* 0x000fc40007810000 */
        /* <DEDUP_REMOVED lines=12> */
[----:B------:R-:W-:Y:S01]  /*6450*/  MUFU.EX2 R144, R144 ;  /* 0x0000009000907308 */ /* 0x000fe20000000800 */
[----:B------:R-:W-:Y:S02]  /*6460*/  FMNMX.FTZ R45, R63, R20, !PT ;  /* 0x000000143f2d7209 */ /* 0x000fe40007810000 */
[----:B------:R-:W-:Y:S02]  /*6470*/  ISETP.LT.OR P4, PT, R15, 0x6a, P4 ;  /* 0x0000006a0f00780c */ /* 0x000fe40002781670 */
[----:B------:R-:W-:Y:S01]  /*6480*/  FMNMX.FTZ R20, R66, R45, !PT ;  /* 0x0000002d42147209 */ /* 0x000fe20007810000 */
[----:B------:R-:W-:Y:S01]  /*6490*/  FFMA.FTZ R45, R53, UR10, -R12 ;  /* 0x0000000a352d7c23 */ /* 0x000fe2000801080c */
[----:B------:R-:W-:Y:S01]  /*64a0*/  ISETP.GT.AND P3, PT, R14, 0x70, P2 ;  /* 0x000000700e00780c */ /* 0x000fe20001764270 */
[----:B------:R-:W-:Y:S01]  /*64b0*/  MUFU.EX2 R25, R25 ;  /* 0x0000001900197308 */ /* 0x000fe20000000800 */
[----:B------:R-:W-:-:S02]  /*64c0*/  FMNMX.FTZ R49, R67, R20, !PT ;  /* 0x0000001443317209 */ /* 0x000fc40007810000 */
[----:B------:R-:W-:Y:S02]  /*64d0*/  FSEL R78, R78, -INF , !P5 ;  /* 0xff8000004e4e7808 */ /* 0x000fe40006800000 */
[----:B------:R-:W-:Y:S02]  /*64e0*/  FMNMX.FTZ R20, R70, R49, !PT ;  /* 0x0000003146147209 */ /* 0x000fe40007810000 */
[----:B------:R-:W-:Y:S01]  /*64f0*/  FSEL R79, R79, -INF , !P4 ;  /* 0xff8000004f4f7808 */ /* 0x000fe20006000000 */
[----:B------:R-:W-:Y:S01]  /*6500*/  MUFU.EX2 R146, R146 ;  /* 0x0000009200927308 */ /* 0x000fe20000000800 */
[----:B------:R-:W-:Y:S02]  /*6510*/  FMNMX.FTZ R49, R71, R20, !PT ;  /* 0x0000001447317209 */ /* 0x000fe40007810000 */
[----:B------:R-:W-:Y:S02]  /*6520*/  ISETP.GT.AND P5, PT, R14, 0x71, P2 ;  /* 0x000000710e00780c */ /* 0x000fe400017a4270 */
[----:B------:R-:W-:Y:S01]  /*6530*/  FMNMX.FTZ R20, R74, R49, !PT ;  /* 0x000000314a147209 */ /* 0x000fe20007810000 */
[--C-:B------:R-:W-:Y:S01]  /*6540*/  FFMA.FTZ R49, R57, UR10, -R12.reuse ;  /* 0x0000000a39317c23 */ /* 0x100fe2000801080c */
[C---:B------:R-:W-:Y:S01]  /*6550*/  ISETP.GT.AND P4, PT, R14.reuse, 0x78, P2 ;  /* 0x000000780e00780c */ /* 0x040fe20001784270 */
[--C-:B------:R-:W-:Y:S01]  /*6560*/  FFMA.FTZ R57, R69, UR10, -R12.reuse ;  /* 0x0000000a45397c23 */ /* 0x100fe2000801080c */
[----:B------:R-:W-:Y:S01]  /*6570*/  FMNMX.FTZ R53, R75, R20, !PT ;  /* 0x000000144b357209 */ /* 0x000fe20007810000 */
[----:B------:R-:W-:Y:S01]  /*6580*/  FFMA.FTZ R69, R81, UR10, -R12 ;  /* 0x0000000a51457c23 */ /* 0x000fe2000801080c */
[----:B------:R-:W-:Y:S01]  /*6590*/  ISETP.GT.AND P2, PT, R14, 0x79, P2 ;  /* 0x000000790e00780c */ /* 0x000fe20001744270 */
[----:B------:R-:W-:Y:S01]  /*65a0*/  MUFU.EX2 R29, R29 ;  /* 0x0000001d001d7308 */ /* 0x000fe20000000800 */
[----:B------:R-:W-:-:S02]  /*65b0*/  ISETP.LT.OR P3, PT, R15, 0x71, P3 ;  /* 0x000000710f00780c */ /* 0x000fc40001f61670 */
[----:B------:R-:W-:Y:S02]  /*65c0*/  FMNMX.FTZ R14, R78, R53, !PT ;  /* 0x000000354e0e7209 */ /* 0x000fe40007810000 */
[----:B------:R-:W-:Y:S02]  /*65d0*/  ISETP.LT.OR P5, PT, R15, 0x72, P5 ;  /* 0x000000720f00780c */ /* 0x000fe40002fa1670 */
[----:B------:R-:W-:Y:S01]  /*65e0*/  FSEL R82, R82, -INF , !P3 ;  /* 0xff80000052527808 */ /* 0x000fe20005800000 */
[----:B------:R-:W-:Y:S01]  /*65f0*/  MUFU.EX2 R140, R140 ;  /* 0x0000008c008c7308 */ /* 0x000fe20000000800 */
[----:B------:R-:W-:Y:S02]  /*6600*/  FMNMX.FTZ R53, R79, R14, !PT ;  /* 0x0000000e4f357209 */ /* 0x000fe40007810000 */
[----:B------:R-:W-:Y:S02]  /*6610*/  ISETP.LT.OR P4, PT, R15, 0x79, P4 ;  /* 0x000000790f00780c */ /* 0x000fe40002781670 */
[----:B------:R-:W-:-:S02]  /*6620*/  FSEL R83, R83, -INF , !P5 ;  /* 0xff80000053537808 */ /* 0x000fc40006800000 */
[----:B------:R-:W-:Y:S01]  /*6630*/  FMNMX.FTZ R14, R82, R53, !PT ;  /* 0x00000035520e7209 */ /* 0x000fe20007810000 */
[----:B------:R-:W-:Y:S01]  /*6640*/  MUFU.EX2 R33, R33 ;  /* 0x0000002100217308 */ /* 0x000fe20000000800 */
[----:B------:R-:W-:Y:S01]  /*6650*/  ISETP.LT.OR P2, PT, R15, 0x7a, P2 ;  /* 0x0000007a0f00780c */ /* 0x000fe20001741670 */
[--C-:B------:R-:W-:Y:S01]  /*6660*/  FFMA.FTZ R15, R61, UR10, -R12.reuse ;  /* 0x0000000a3d0f7c23 */ /* 0x100fe2000801080c */
[----:B------:R-:W-:Y:S01]  /*6670*/  FSEL R86, R86, -INF , !P4 ;  /* 0xff80000056567808 */ /* 0x000fe20006000000 */
[--C-:B------:R-:W-:Y:S01]  /*6680*/  FFMA.FTZ R61, R73, UR10, -R12.reuse ;  /* 0x0000000a493d7c23 */ /* 0x100fe2000801080c */
[----:B------:R-:W-:Y:S02]  /*6690*/  FMNMX.FTZ R53, R83, R14, !PT ;  /* 0x0000000e53357209 */ /* 0x000fe40007810000 */
[----:B------:R-:W-:Y:S01]  /*66a0*/  FSEL R87, R87, -INF , !P2 ;  /* 0xff80000057577808 */ /* 0x000fe20005000000 */
[----:B------:R-:W-:Y:S01]  /*66b0*/  MUFU.EX2 R142, R142 ;  /* 0x0000008e008e7308 */ /* 0x000fe20000000800 */
[----:B------:R-:W-:Y:S01]  /*66c0*/  FMNMX.FTZ R14, R86, R53, !PT ;  /* 0x00000035560e7209 */ /* 0x000fe20007810000 */
[----:B------:R-:W-:-:S03]  /*66d0*/  FFMA.FTZ R53, R65, UR10, -R12 ;  /* 0x0000000a41357c23 */ /* 0x000fc6000801080c */
[----:B------:R-:W-:-:S03]  /*66e0*/  FMNMX.FTZ R14, R87, R14, !PT ;  /* 0x0000000e570e7209 */ /* 0x000fc60007810000 */
[----:B------:R-:W-:Y:S02]  /*66f0*/  MUFU.EX2 R37, R37 ;  /* 0x0000002500257308 */ /* 0x000fe40000000800 */
[----:B------:R-:W1:Y:S06]  /*6700*/  SHFL.BFLY PT, R65, R14, 0x2, 0x1f ;  /* 0x0c401f000e417f89 */ /* 0x000e6c00000e0000 */
[----:B------:R-:W-:Y:S08]  /*6710*/  MUFU.EX2 R136, R136 ;  /* 0x0000008800887308 */ /* 0x000ff00000000800 */
[----:B------:R-:W-:Y:S08]  /*6720*/  MUFU.EX2 R41, R41 ;  /* 0x0000002900297308 */ /* 0x000ff00000000800 */
[----:B------:R-:W-:Y:S01]  /*6730*/  MUFU.EX2 R138, R138 ;  /* 0x0000008a008a7308 */ /* 0x000fe20000000800 */
[----:B-1----:R-:W-:Y:S01]  /*6740*/  FMNMX.FTZ R20, R14, R65, !PT ;  /* 0x000000410e147209 */ /* 0x002fe20007810000 */
[----:B------:R-:W-:Y:S01]  /*6750*/  FFMA.FTZ R65, R77, UR10, -R12 ;  /* 0x0000000a4d417c23 */ /* 0x000fe2000801080c */
[----:B------:R-:W-:-:S03]  /*6760*/  FSEL R77, R11, RZ, P6 ;  /* 0x000000ff0b4d7208 */ /* 0x000fc60003000000 */
[----:B------:R-:W1:Y:S02]  /*6770*/  SHFL.BFLY PT, R73, R20, 0x1, 0x1f ;  /* 0x0c201f0014497f89 */ /* 0x000e6400000e0000 */
[----:B------:R-:W-:Y:S01]  /*6780*/  MUFU.EX2 R45, R45 ;  /* 0x0000002d002d7308 */ /* 0x000fe20000000800 */
[----:B------:R-:W-:-:S07]  /*6790*/  FADD.FTZ R6, -R77, R6 ;  /* 0x000000064d067221 */ /* 0x000fce0000010100 */
[----:B------:R-:W-:Y:S08]  /*67a0*/  MUFU.EX2 R132, R132 ;  /* 0x0000008400847308 */ /* 0x000ff00000000800 */
[----:B------:R-:W-:Y:S01]  /*67b0*/  MUFU.EX2 R49, R49 ;  /* 0x0000003100317308 */ /* 0x000fe20000000800 */
[----:B-1----:R-:W-:Y:S01]  /*67c0*/  FMNMX.FTZ R12, R20, R73, !PT ;  /* 0x00000049140c7209 */ /* 0x002fe20007810000 */
[----:B------:R-:W-:-:S06]  /*67d0*/  FMUL.FTZ R73, R6, UR10 ;  /* 0x0000000a06497c20 */ /* 0x000fcc0008410000 */
[----:B------:R-:W-:Y:S01]  /*67e0*/  MUFU.EX2 R134, R134 ;  /* 0x0000008600867308 */ /* 0x000fe20000000800 */
[C---:B------:R-:W-:Y:S01]  /*67f0*/  FSETP.NEU.FTZ.AND P2, PT, R12.reuse, -INF , PT ;  /* 0xff8000000c00780b */ /* 0x040fe20003f5d000 */
[----:B------:R-:W-:-:S06]  /*6800*/  FMUL.FTZ R32, R12, UR10 ;  /* 0x0000000a0c207c20 */ /* 0x000fcc0008410000 */
[----:B------:R-:W1:Y:S01]  /*6810*/  MUFU.EX2 R73, R73 ;  /* 0x0000004900497308 */ /* 0x000e620000000800 */
[----:B------:R-:W-:-:S05]  /*6820*/  FSEL R32, R32, RZ, P2 ;  /* 0x000000ff20207208 */ /* 0x000fca0001000000 */
        /* <DEDUP_REMOVED lines=10> */
[----:B------:R-:W-:Y:S01]  /*68d0*/  FFMA.FTZ R26, R43, UR10, -R32 ;  /* 0x0000000a2b1a7c23 */ /* 0x000fe20008010820 */
[----:B-1----:R-:W-:Y:S01]  /*68e0*/  FFMA.FTZ R34, R73, R5, R148 ;  /* 0x0000000549227223 */ /* 0x002fe20000010094 */
[--C-:B------:R-:W-:Y:S01]  /*68f0*/  FFMA.FTZ R143, R46, UR10, -R32.reuse ;  /* 0x0000000a2e8f7c23 */ /* 0x100fe20008010820 */
[--C-:B------:R-:W-:Y:S01]  /*6900*/  FFMA.FTZ R28, R47, UR10, -R32.reuse ;  /* 0x0000000a2f1c7c23 */ /* 0x100fe20008010820 */
[----:B------:R-:W-:Y:S01]  /*6910*/  FFMA.FTZ R137, R50, UR10, -R32 ;  /* 0x0000000a32897c23 */ /* 0x000fe20008010820 */
[----:B------:R-:W-:Y:S01]  /*6920*/  FADD.FTZ R5, R13, R34 ;  /* 0x000000220d057221 */ /* 0x000fe20000010000 */
        /* <DEDUP_REMOVED lines=10> */
[----:B------:R-:W-:Y:S01]  /*69d0*/  F2FP.BF16.F32.PACK_AB R148, R13, R148 ;  /* 0x000000940d94723e */ /* 0x000fe200000010ff */
        /* <DEDUP_REMOVED lines=15> */
[----:B------:R1:W2:Y:S01]  /*6ad0*/  MUFU.EX2 R9, R5 ;  /* 0x0000000500097308 */ /* 0x0002a20000000800 */
[----:B------:R-:W-:Y:S01]  /*6ae0*/  FADD.FTZ R36, R140, R27 ;  /* 0x0000001b8c247221 */ /* 0x000fe20000010000 */
[----:B------:R-:W-:Y:S01]  /*6af0*/  FFMA.FTZ R86, R86, UR10, -R32 ;  /* 0x0000000a56567c23 */ /* 0x000fe20008010820 */
[----:B------:R-:W-:Y:S01]  /*6b00*/  IMAD.U32 R31, RZ, RZ, UR39 ;  /* 0x00000027ff1f7e24 */ /* 0x000fe2000f8e00ff */
[----:B------:R-:W-:Y:S01]  /*6b10*/  ISETP.GT.AND P2, PT, R8, UR28, PT ;  /* 0x0000001c08007c0c */ /* 0x000fe2000bf44270 */
[----:B------:R-:W-:Y:S01]  /*6b20*/  FADD.FTZ R27, R33, R36 ;  /* 0x00000024211b7221 */ /* 0x000fe20000010000 */
[----:B------:R-:W-:Y:S01]  /*6b30*/  FFMA.FTZ R36, R59, UR10, -R32 ;  /* 0x0000000a3b247c23 */ /* 0x000fe20008010820 */
[----:B------:R-:W-:Y:S01]  /*6b40*/  UMOV UR39, UR27 ;  /* 0x0000001b00277c82 */ /* 0x000fe20008000000 */
[----:B------:R-:W3:Y:S01]  /*6b50*/  MUFU.EX2 R145, R145 ;  /* 0x0000009100917308 */ /* 0x000ee20000000800 */
[----:B------:R-:W-:Y:S01]  /*6b60*/  FADD.FTZ R38, R142, R27 ;  /* 0x0000001b8e267221 */ /* 0x000fe20000010000 */
[----:B------:R-:W-:Y:S01]  /*6b70*/  @!P1 LEA R31, R31, UR40, 0x3 ;  /* 0x000000281f1f9c11 */ /* 0x000fe2000f8e18ff */
[----:B------:R-:W-:Y:S01]  /*6b80*/  FMUL.FTZ R88, R88, R73 ;  /* 0x0000004958587220 */ /* 0x000fe20000410000 */
[----:B------:R-:W-:Y:S01]  /*6b90*/  F2FP.BF16.F32.PACK_AB R150, R21, R150 ;  /* 0x000000961596723e */ /* 0x000fe200000010ff */
[----:B-1----:R-:W-:Y:S01]  /*6ba0*/  FADD.FTZ R5, R37, R38 ;  /* 0x0000002625057221 */ /* 0x002fe20000010000 */
[----:B------:R-:W-:Y:S01]  /*6bb0*/  F2FP.BF16.F32.PACK_AB R144, R25, R144 ;  /* 0x000000901990723e */ /* 0x000fe200000010ff */
[----:B------:R-:W-:Y:S01]  /*6bc0*/  @!P1 VIADD R31, R31, 0x16860 ;  /* 0x000168601f1f9836 */ /* 0x000fe20000000000 */
[----:B------:R-:W1:Y:S01]  /*6bd0*/  MUFU.EX2 R20, R20 ;  /* 0x0000001400147308 */ /* 0x000e620000000800 */
[----:B--2---:R-:W-:Y:S01]  /*6be0*/  FFMA.FTZ R38, R9, R4, R6 ;  /* 0x0000000409267223 */ /* 0x004fe20000010006 */
[----:B------:R-:W-:Y:S01]  /*6bf0*/  FADD.FTZ R42, R136, R5 ;  /* 0x00000005882a7221 */ /* 0x000fe20000010000 */
[----:B------:R-:W-:Y:S01]  /*6c00*/  FFMA.FTZ R4, R63, UR10, -R32 ;  /* 0x0000000a3f047c23 */ /* 0x000fe20008010820 */
[----:B------:R-:W-:Y:S01]  /*6c10*/  @!P1 PRMT R31, RZ, 0x654, R31 ;  /* 0x00000654ff1f9816 */ /* 0x000fe2000000001f */
[----:B------:R-:W-:Y:S01]  /*6c20*/  FADD.FTZ R40, R149, R38 ;  /* 0x0000002695287221 */ /* 0x000fe20000010000 */
[----:B------:R-:W-:Y:S01]  /*6c30*/  FADD.FTZ R27, R41, R42 ;  /* 0x0000002a291b7221 */ /* 0x000fe20000010000 */
[----:B------:R-:W-:Y:S01]  /*6c40*/  FFMA.FTZ R38, R67, UR10, -R32 ;  /* 0x0000000a43267c23 */ /* 0x000fe20008010820 */
[----:B------:R-:W2:Y:S01]  /*6c50*/  MUFU.EX2 R147, R147 ;  /* 0x0000009300937308 */ /* 0x000ea20000000800 */
[----:B------:R-:W-:Y:S01]  /*6c60*/  FADD.FTZ R5, R151, R40 ;  /* 0x0000002897057221 */ /* 0x000fe20000010000 */
[----:B------:R-:W-:Y:S01]  /*6c70*/  FADD.FTZ R40, R138, R27 ;  /* 0x0000001b8a287221 */ /* 0x000fe20000010000 */
[----:B------:R4:W-:Y:S01]  /*6c80*/  @!P1 SYNCS.ARRIVE.TRANS64.RED.A1T0 RZ, [R31+URZ], RZ ;  /* 0x000000ff1fff99a7 */ /* 0x0009e2000810043f */
[----:B------:R-:W-:Y:S01]  /*6c90*/  F2FP.BF16.F32.PACK_AB R149, R149, R6 ;  /* 0x000000069595723e */ /* 0x000fe200000010ff */
[----:B------:R-:W-:Y:S01]  /*6ca0*/  FADD.FTZ R42, R14, R5 ;  /* 0x000000050e2a7221 */ /* 0x000fe20000010000 */
[----:B------:R-:W-:Y:S01]  /*6cb0*/  FADD.FTZ R27, R45, R40 ;  /* 0x000000282d1b7221 */ /* 0x000fe20000010000 */
[----:B------:R-:W-:Y:S01]  /*6cc0*/  FFMA.FTZ R40, R71, UR10, -R32 ;  /* 0x0000000a47287c23 */ /* 0x000fe20008010820 */
[----:B------:R-:W5:Y:S01]  /*6cd0*/  MUFU.EX2 R24, R24 ;  /* 0x0000001800187308 */ /* 0x000f620000000800 */
[----:B---3--:R-:W-:Y:S01]  /*6ce0*/  FADD.FTZ R5, R145, R42 ;  /* 0x0000002a91057221 */ /* 0x008fe20000010000 */
[----:B------:R-:W-:Y:S01]  /*6cf0*/  FADD.FTZ R44, R132, R27 ;  /* 0x0000001b842c7221 */ /* 0x000fe20000010000 */
[----:B------:R-:W-:Y:S01]  /*6d00*/  FFMA.FTZ R32, R87, UR10, -R32 ;  /* 0x0000000a57207c23 */ /* 0x000fe20008010820 */
[-C--:B------:R-:W-:Y:S01]  /*6d10*/  FMUL.FTZ R90, R90, R9.reuse ;  /* 0x000000095a5a7220 */ /* 0x080fe20000410000 */
[----:B-1----:R-:W-:Y:S01]  /*6d20*/  FADD.FTZ R42, R20, R5 ;  /* 0x00000005142a7221 */ /* 0x002fe20000010000 */
[----:B------:R-:W-:Y:S01]  /*6d30*/  FADD.FTZ R27, R49, R44 ;  /* 0x0000002c311b7221 */ /* 0x000fe20000010000 */
[-C--:B------:R-:W-:Y:S01]  /*6d40*/  FMUL.FTZ R91, R91, R9.reuse ;  /* 0x000000095b5b7220 */ /* 0x080fe20000410000 */
[----:B------:R-:W1:Y:S01]  /*6d50*/  MUFU.EX2 R141, R141 ;  /* 0x0000008d008d7308 */ /* 0x000e620000000800 */
        /* <DEDUP_REMOVED lines=8> */
[----:B-----5:R-:W-:Y:S01]  /*6de0*/  FADD.FTZ R42, R24, R5 ;  /* 0x00000005182a7221 */ /* 0x020fe20000010000 */
        /* <DEDUP_REMOVED lines=10> */
[----:B------:R-:W-:Y:S01]  /*6e90*/  FMUL.FTZ R119, R119, R9 ;  /* 0x0000000977777220 */ /* 0x000fe20000410000 */
[----:B------:R-:W-:Y:S01]  /*6ea0*/  F2FP.BF16.F32.PACK_AB R146, R29, R146 ;  /* 0x000000921d92723e */ /* 0x000fe200000010ff */
[-C--:B------:R-:W-:Y:S01]  /*6eb0*/  FMUL.FTZ R89, R89, R73.reuse ;  /* 0x0000004959597220 */ /* 0x080fe20000410000 */
[----:B------:R-:W-:Y:S01]  /*6ec0*/  F2FP.BF16.F32.PACK_AB R140, R33, R140 ;  /* 0x0000008c218c723e */ /* 0x000fe200000010ff */
        /* <DEDUP_REMOVED lines=12> */
[----:B------:R-:W-:Y:S01]  /*6f90*/  F2FP.BF16.F32.PACK_AB R134, R15, R134 ;  /* 0x000000860f86723e */ /* 0x000fe200000010ff */
        /* <DEDUP_REMOVED lines=13> */
[----:B------:R-:W-:Y:S01]  /*7070*/  FMUL.FTZ R117, R117, R73 ;  /* 0x0000004975757220 */ /* 0x000fe20000410000 */
[----:B------:R-:W-:Y:S01]  /*7080*/  F2FP.BF16.F32.PACK_AB R151, R14, R151 ;  /* 0x000000970e97723e */ /* 0x000fe200000010ff */
[----:B------:R-:W-:Y:S01]  /*7090*/  VIADD R8, R8, 0xffffffff ;  /* 0xffffffff08087836 */ /* 0x000fe20000000000 */
[----:B------:R-:W-:Y:S01]  /*70a0*/  F2FP.BF16.F32.PACK_AB R145, R20, R145 ;  /* 0x000000911491723e */ /* 0x000fe200000010ff */
[----:B------:R-:W-:Y:S01]  /*70b0*/  IMAD.MOV.U32 R6, RZ, RZ, R11 ;  /* 0x000000ffff067224 */ /* 0x000fe200078e000b */
[----:B------:R-:W-:Y:S01]  /*70c0*/  F2FP.BF16.F32.PACK_AB R147, R24, R147 ;  /* 0x000000931893723e */ /* 0x000fe200000010ff */
[----:B------:R-:W2:Y:S01]  /*70d0*/  MUFU.EX2 R130, R130 ;  /* 0x0000008200827308 */ /* 0x000ea20000000800 */
[C---:B---3--:R-:W-:Y:S01]  /*70e0*/  FADD.FTZ R27, R53.reuse, R44 ;  /* 0x0000002c351b7221 */ /* 0x048fe20000010000 */
[----:B------:R-:W-:Y:S01]  /*70f0*/  F2FP.BF16.F32.PACK_AB R128, R53, R128 ;  /* 0x000000803580723e */ /* 0x000fe200000010ff */
[----:B------:R-:W-:Y:S01]  /*7100*/  IMAD.MOV.U32 R9, RZ, RZ, R12 ;  /* 0x000000ffff097224 */ /* 0x000fe200078e000c */
[----:B------:R-:W-:-:S04]  /*7110*/  F2FP.BF16.F32.PACK_AB R141, R26, R141 ;  /* 0x0000008d1a8d723e */ /* 0x000fc800000010ff */
        /* <DEDUP_REMOVED lines=71> */
[----:B--2---:R-:W-:Y:S01]  /*7590*/  FADD.FTZ R42, R123, R42 ;  /* 0x0000002a7b2a7221 */ /* 0x004fe20000010000 */
[C---:B---3--:R-:W-:Y:S01]  /*75a0*/  FADD.FTZ R5, R77.reuse, R44 ;  /* 0x0000002c4d057221 */ /* 0x048fe20000010000 */
[----:B------:R-:W-:Y:S02]  /*75b0*/  F2FP.BF16.F32.PACK_AB R122, R77, R122 ;  /* 0x0000007a4d7a723e */ /* 0x000fe400000010ff */
[C---:B-1----:R-:W-:Y:S01]  /*75c0*/  FADD.FTZ R4, R32.reuse, R42 ;  /* 0x0000002a20047221 */ /* 0x042fe20000010000 */
[----:B------:R-:W-:Y:S01]  /*75d0*/  F2FP.BF16.F32.PACK_AB R123, R32, R123 ;  /* 0x0000007b207b723e */ /* 0x000fe200000010ff */
[----:B----4-:R-:W-:Y:S06]  /*75e0*/  @P2 BRA `(.L_x_11168) ;  /* 0xffffffd000d42947 */ /* 0x010fec000383ffff */
[----:B------:R-:W-:Y:S01]  /*75f0*/  IMAD.MOV.U32 R9, RZ, RZ, R12 ;  /* 0x000000ffff097224 */ /* 0x000fe200078e000c */
[----:B------:R-:W-:Y:S01]  /*7600*/  UMOV UR39, UR27 ;  /* 0x0000001b00277c82 */ /* 0x000fe20008000000 */
[----:B------:R-:W-:Y:S01]  /*7610*/  IMAD.MOV.U32 R6, RZ, RZ, R11 ;  /* 0x000000ffff067224 */ /* 0x000fe200078e000b */
[----:B------:R-:W-:-:S06]  /*7620*/  UMOV UR37, UR26 ;  /* 0x0000001a00257c82 */ /* 0x000fcc0008000000 */
.L_x_11151:
        /* <DEDUP_REMOVED lines=15> */
.L_x_11170:
[----:B------:R-:W-:-:S11]  /*7720*/  UISETP.NE.AND UP0, UPT, UR11, 0x1, UPT ;  /* 0x000000010b00788c */ /* 0x000fd6000bf05270 */
[----:B------:R-:W-:Y:S02]  /*7730*/  @UP0 ULDC.64 UR14, c[0x0][0x9e8] ;  /* 0x00027a00000e0ab9 */ /* 0x000fe40000000a00 */
[----:B------:R-:W-:-:S04]  /*7740*/  UIMAD.WIDE.U32 UR6, UR49, UR14, URZ ;  /* 0x0000000e310672a5 */ /* 0x000fc8000f8e003f */
[----:B------:R-:W-:-:S12]  /*7750*/  @UP0 USHF.R.U32.HI UR49, URZ, UR15, UR7 ;  /* 0x0000000f3f310299 */ /* 0x000fd80008011607 */
.L_x_11171:
[----:B------:R-:W-:-:S04]  /*7760*/  UIMAD UR49, UR49, UR11, URZ ;  /* 0x0000000b313172a4 */ /* 0x000fc8000f8e023f */
[----:B------:R-:W-:-:S04]  /*7770*/  UISETP.LT.AND UP0, UPT, UR23, UR49, UPT ;  /* 0x000000311700728c */ /* 0x000fc8000bf01270 */
[----:B------:R-:W-:-:S12]  /*7780*/  USEL UR23, UR23, UR49, !UP0 ;  /* 0x0000003117177287 */ /* 0x000fd8000c000000 */
.L_x_11169:
        /* <DEDUP_REMOVED lines=13> */
.L_x_11181:
        /* <DEDUP_REMOVED lines=9> */
.L_x_11174:
[----:B------:R-:W-:Y:S01]  /*78f0*/  ULEA UR6, UR39, UR40, 0x3 ;  /* 0x0000002827067291 */ /* 0x000fe2000f8e183f */
[----:B------:R-:W-:-:S05]  /*7900*/  IMAD.U32 R6, RZ, RZ, UR37 ;  /* 0x00000025ff067e24 */ /* 0x000fca000f8e00ff */
[----:B------:R-:W-:-:S04]  /*7910*/  SHF.L.U32 R6, R6, 0x1f, RZ ;  /* 0x0000001f06067819 */ /* 0x000fc800000006ff */
[----:B------:R1:W2:Y:S01]  /*7920*/  SYNCS.PHASECHK.TRANS64.TRYWAIT P2, [UR6+0x16830], R6 ;  /* 0x01683006ff0075a7 */ /* 0x0002a20008040146 */
[----:B------:R-:W-:Y:S05]  /*7930*/  @!P0 BRA `(.L_x_11175) ;  /* 0x0000000000048947 */ /* 0x000fea0003800000 */
[----:B------:R-:W-:Y:S01]  /*7940*/  BPT.TRAP 0x1 ;  /* 0x000000040000795c */ /* 0x000fe20000300000 */
.L_x_11175:
[----:B--2---:R-:W-:Y:S05]  /*7950*/  @P2 BRA `(.L_x_11173) ;  /* 0x0000000000082947 */ /* 0x004fea0003800000 */
[----:B------:R-:W2:Y:S02]  /*7960*/  SYNCS.PHASECHK.TRANS64.TRYWAIT P2, [UR6+0x16830], R6 ;  /* 0x01683006ff0075a7 */ /* 0x000ea40008040146 */
[----:B--2---:R-:W-:Y:S05]  /*7970*/  @!P2 BRA `(.L_x_11176) ;  /* 0x0000008c004ca947 */ /* 0x004fea0003800000 */
.L_x_11173:
        /* <DEDUP_REMOVED lines=25> */
.L_x_11178:
[----:B------:R-:W-:Y:S01]  /*7b10*/  ULEA UR6, UR23, UR40, 0x3 ;  /* 0x0000002817067291 */ /* 0x000fe2000f8e183f */
[----:B------:R-:W-:-:S05]  /*7b20*/  IMAD.U32 R6, RZ, RZ, UR24 ;  /* 0x00000018ff067e24 */ /* 0x000fca000f8e00ff */
[----:B------:R-:W-:-:S04]  /*7b30*/  SHF.L.U32 R6, R6, 0x1f, RZ ;  /* 0x0000001f06067819 */ /* 0x000fc800000006ff */
[----:B------:R1:W2:Y:S01]  /*7b40*/  SYNCS.PHASECHK.TRANS64.TRYWAIT P2, [UR6+0x16850], R6 ;  /* 0x01685006ff0075a7 */ /* 0x0002a20008040146 */
[----:B------:R-:W-:Y:S05]  /*7b50*/  @!P0 BRA `(.L_x_11179) ;  /* 0x0000000000048947 */ /* 0x000fea0003800000 */
[----:B------:R-:W-:Y:S01]  /*7b60*/  BPT.TRAP 0x1 ;  /* 0x000000040000795c */ /* 0x000fe20000300000 */
.L_x_11179:
[----:B--2---:R-:W-:Y:S05]  /*7b70*/  @P2 BRA `(.L_x_11177) ;  /* 0x0000000000082947 */ /* 0x004fea0003800000 */
[----:B------:R-:W2:Y:S02]  /*7b80*/  SYNCS.PHASECHK.TRANS64.TRYWAIT P2, [UR6+0x16850], R6 ;  /* 0x01685006ff0075a7 */ /* 0x000ea40008040146 */
[----:B--2---:R-:W-:Y:S05]  /*7b90*/  @!P2 BRA `(.L_x_11180) ;  /* 0x0000008800dca947 */ /* 0x004fea0003800000 */
.L_x_11177:
[----:B------:R-:W-:Y:S01]  /*7ba0*/  UIADD3 UR6, UR40, 0x400, URZ ;  /* 0x0000040028067890 */ /* 0x000fe2000fffe03f */
[----:B------:R-:W-:Y:S01]  /*7bb0*/  WARPGROUP.ARRIVE ;  /* 0x00000000000079c5 */ /* 0x000fe20000000000 */
[----:B------:R-:W-:Y:S01]  /*7bc0*/  UMOV UR7, 0x40000040 ;  /* 0x4000004000077882 */ /* 0x000fe20000000000 */
[----:B-12---:R-:W-:Y:S01]  /*7bd0*/  FMNMX.FTZ R6, R24, R11, !PT ;  /* 0x0000000b18067209 */ /* 0x006fe20007810000 */
[----:B------:R-:W-:Y:S01]  /*7be0*/  USHF.R.U32.HI UR6, URZ, 0x4, UR6 ;  /* 0x000000043f067899 */ /* 0x000fe20008011606 */
[----:B------:R-:W-:Y:S01]  /*7bf0*/  FMNMX.FTZ R14, R26, R10, !PT ;  /* 0x0000000a1a0e7209 */ /* 0x000fe20007810000 */
[----:B------:R-:W-:Y:S01]  /*7c00*/  UMOV UR10, UR22 ;  /* 0x00000016000a7c82 */ /* 0x000fe20008000000 */
[----:B------:R-:W-:Y:S01]  /*7c10*/  FMNMX.FTZ R9, R25, R6, !PT ;  /* 0x0000000619097209 */ /* 0x000fe20007810000 */
[----:B------:R-:W-:Y:S01]  /*7c20*/  ULOP3.LUT UR6, UR6, 0x3fff, URZ, 0xc0, !UPT ;  /* 0x00003fff06067892 */ /* 0x000fe2000f8ec03f */
[----:B------:R-:W-:Y:S01]  /*7c30*/  ISETP.GE.U32.AND P2, PT, R2, 0x180, PT ;  /* 0x000001800200780c */ /* 0x000fe20003f46070 */
[----:B------:R-:W-:Y:S01]  /*7c40*/  UMOV UR24, UR37 ;  /* 0x0000002500187c82 */ /* 0x000fe20008000000 */
[----:B------:R-:W-:Y:S01]  /*7c50*/  FMNMX.FTZ R6, R28, R9, !PT ;  /* 0x000000091c067209 */ /* 0x000fe20007810000 */
[----:B------:R-:W-:-:S03]  /*7c60*/  ULEA UR11, UR23, UR6, 0xa ;  /* 0x00000006170b7291 */ /* 0x000fc6000f8e503f */
[----:B------:R-:W-:-:S04]  /*7c70*/  FMNMX.FTZ R9, R29, R6, !PT ;  /* 0x000000061d097209 */ /* 0x000fc80007810000 */
[----:B------:R-:W-:Y:S01]  /*7c80*/  UMOV UR6, UR11 ;  /* 0x0000000b00067c82 */ /* 0x000fe20008000000 */
[----:B------:R-:W-:Y:S01]  /*7c90*/  FMNMX.FTZ R6, R32, R9, !PT ;  /* 0x0000000920067209 */ /* 0x000fe20007810000 */
[----:B------:R-:W-:Y:S01]  /*7ca0*/  HGMMA.64x64x16.F32.BF16 R88, R148, gdesc[UR4].tnspB, R88, gsb0 ;  /* 0x40e0000494587df0 */ /* 0x000fe20008001858 */
        /* <DEDUP_REMOVED lines=33> */
[----:B------:R-:W-:-:S05]  /*7ec0*/  FMNMX.FTZ R9, R85, R6, !PT ;  /* 0x0000000655097209 */ /* 0x000fca0007810000 */
        /* <DEDUP_REMOVED lines=12> */
[----:B-1----:R-:W-:Y:S02]  /*7f90*/  FMNMX.FTZ R6, R13, R6, !PT ;  /* 0x000000060d067209 */ /* 0x002fe40007810000 */
[----:B------:R-:W-:Y:S01]  /*7fa0*/  FMNMX.FTZ R14, R42, R9, !PT ;  /* 0x000000092a0e7209 */ /* 0x000fe20007810000 */
[----:B------:R-:W-:Y:S01]  /*7fb0*/  HGMMA.64x64x16.F32.BF16 R88, R140, gdesc[UR4].tnspB, R88, gsb0 ;  /* 0x40e000048c587df0 */ /* 0x000fe20008001858 */
[----:B------:R-:W-:Y:S01]  /*7fc0*/  UIADD3 UR6, UR11, 0x180, URZ ;  /* 0x000001800b067890 */ /* 0x000fe2000fffe03f */
[----:B------:R-:W-:Y:S01]  /*7fd0*/  FADD.FTZ R11, -R6, R11 ;  /* 0x0000000b060b7221 */ /* 0x000fe20000010100 */
[----:B------:R-:W-:Y:S01]  /*7fe0*/  UMOV UR7, 0x40000040 ;  /* 0x4000004000077882 */ /* 0x000fe20000000000 */
[----:B------:R-:W-:-:S02]  /*7ff0*/  FMNMX.FTZ R9, R43, R14, !PT ;  /* 0x0000000e2b097209 */ /* 0x000fc40007810000 */
[----:B------:R-:W-:Y:S01]  /*8000*/  FMUL.FTZ R12, R11, UR10 ;  /* 0x0000000a0b0c7c20 */ /* 0x000fe20008410000 */
[----:B------:R-:W-:Y:S01]  /*8010*/  FMUL.FTZ R11, R6, UR10 ;  /* 0x0000000a060b7c20 */ /* 0x000fe20008410000 */
[----:B------:R-:W-:-:S03]  /*8020*/  FMNMX.FTZ R14, R46, R9, !PT ;  /* 0x000000092e0e7209 */ /* 0x000fc60007810000 */
        /* <DEDUP_REMOVED lines=20> */
[----:B------:R1:W2:Y:S01]  /*8170*/  MUFU.EX2 R13, R24 ;  /* 0x00000018000d7308 */ /* 0x0002a20000000800 */
[----:B------:R-:W-:Y:S01]  /*8180*/  FMNMX.FTZ R14, R58, R9, !PT ;  /* 0x000000093a0e7209 */ /* 0x000fe20007810000 */
[--C-:B------:R-:W-:Y:S01]  /*8190*/  FFMA.FTZ R41, R57, UR10, -R11.reuse ;  /* 0x0000000a39297c23 */ /* 0x100fe2000801080b */
[--C-:B------:R-:W-:Y:S01]  /*81a0*/  FFMA.FTZ R53, R65, UR10, -R11.reuse ;  /* 0x0000000a41357c23 */ /* 0x100fe2000801080b */
[--C-:B------:R-:W-:Y:S01]  /*81b0*/  FFMA.FTZ R20, R68, UR10, -R11.reuse ;  /* 0x0000000a44147c23 */ /* 0x100fe2000801080b */
[----:B------:R-:W-:Y:S01]  /*81c0*/  FMNMX.FTZ R9, R59, R14, !PT ;  /* 0x0000000e3b097209 */ /* 0x000fe20007810000 */
[--C-:B------:R-:W-:Y:S01]  /*81d0*/  FFMA.FTZ R57, R69, UR10, -R11.reuse ;  /* 0x0000000a45397c23 */ /* 0x100fe2000801080b */
[--C-:B------:R-:W-:Y:S01]  /*81e0*/  FFMA.FTZ R65, R77, UR10, -R11.reuse ;  /* 0x0000000a4d417c23 */ /* 0x100fe2000801080b */
[----:B------:R-:W3:Y:S01]  /*81f0*/  MUFU.EX2 R148, R148 ;  /* 0x0000009400947308 */ /* 0x000ee20000000800 */
[----:B------:R-:W-:Y:S01]  /*8200*/  FMNMX.FTZ R14, R62, R9, !PT ;  /* 0x000000093e0e7209 */ /* 0x000fe20007810000 */
[--C-:B-1----:R-:W-:Y:S01]  /*8210*/  FFMA.FTZ R24, R72, UR10, -R11.reuse ;  /* 0x0000000a48187c23 */ /* 0x102fe2000801080b */
[--C-:B------:R-:W-:Y:S01]  /*8220*/  FFMA.FTZ R32, R80, UR10, -R11.reuse ;  /* 0x0000000a50207c23 */ /* 0x100fe2000801080b */
[--C-:B------:R-:W-:Y:S01]  /*8230*/  FFMA.FTZ R69, R81, UR10, -R11.reuse ;  /* 0x0000000a51457c23 */ /* 0x100fe2000801080b */
[----:B------:R-:W-:Y:S01]  /*8240*/  FMNMX.FTZ R9, R63, R14, !PT ;  /* 0x0000000e3f097209 */ /* 0x000fe20007810000 */
[----:B------:R-:W-:-:S02]  /*8250*/  FFMA.FTZ R84, R84, UR10, -R11 ;  /* 0x0000000a54547c23 */ /* 0x000fc4000801080b */
[----:B------:R-:W1:Y:S01]  /*8260*/  MUFU.EX2 R150, R150 ;  /* 0x0000009600967308 */ /* 0x000e620000000800 */
[----:B------:R-:W-:Y:S01]  /*8270*/  FMNMX.FTZ R14, R66, R9, !PT ;  /* 0x00000009420e7209 */ /* 0x000fe20007810000 */
[----:B--2---:R-:W-:-:S03]  /*8280*/  FFMA.FTZ R5, R12, R5, R13 ;  /* 0x000000050c057223 */ /* 0x004fc6000001000d */
[----:B------:R-:W-:-:S03]  /*8290*/  FMNMX.FTZ R9, R67, R14, !PT ;  /* 0x0000000e43097209 */ /* 0x000fc60007810000 */
[----:B------:R-:W-:Y:S01]  /*82a0*/  MUFU.EX2 R21, R21 ;  /* 0x0000001500157308 */ /* 0x000fe20000000800 */
[----:B------:R-:W-:Y:S01]  /*82b0*/  FMNMX.FTZ R14, R70, R9, !PT ;  /* 0x00000009460e7209 */ /* 0x000fe20007810000 */
[C---:B---3--:R-:W-:Y:S01]  /*82c0*/  FADD.FTZ R5, R148.reuse, R5 ;  /* 0x0000000594057221 */ /* 0x048fe20000010000 */
[----:B------:R-:W-:Y:S02]  /*82d0*/  F2FP.BF16.F32.PACK_AB R148, R148, R13 ;  /* 0x0000000d9494723e */ /* 0x000fe400000010ff */
        /* <DEDUP_REMOVED lines=10> */
[--C-:B------:R-:W-:Y:S01]  /*8380*/  FFMA.FTZ R140, R40, UR10, -R11.reuse ;  /* 0x0000000a288c7c23 */ /* 0x100fe2000801080b */
[----:B------:R-:W-:Y:S01]  /*8390*/  MUFU.EX2 R146, R146 ;  /* 0x0000009200927308 */ /* 0x000fe20000000800 */
[----:B------:R-:W-:Y:S01]  /*83a0*/  FFMA.FTZ R142, R44, UR10, -R11 ;  /* 0x0000000a2c8e7c23 */ /* 0x000fe2000801080b */
[----:B------:R-:W-:Y:S01]  /*83b0*/  FMNMX.FTZ R9, R83, R14, !PT ;  /* 0x0000000e53097209 */ /* 0x000fe20007810000 */
[----:B------:R-:W-:Y:S01]  /*83c0*/  HGMMA.64x64x16.F32.BF16 R88, R136, gdesc[UR4].tnspB, R88, gsb0 ;  /* 0x40e0000488587df0 */ /* 0x000fe20008001858 */
[----:B------:R-:W-:Y:S01]  /*83d0*/  UIADD3 UR6, UR11, 0x200, URZ ;  /* 0x000002000b067890 */ /* 0x000fe2000fffe03f */
[----:B------:R-:W-:Y:S01]  /*83e0*/  UMOV UR7, 0x40000040 ;  /* 0x4000004000077882 */ /* 0x000fe20000000000 */
[----:B------:R-:W-:-:S02]  /*83f0*/  FMNMX.FTZ R14, R86, R9, !PT ;  /* 0x00000009560e7209 */ /* 0x000fc40007810000 */
[----:B------:R-:W-:Y:S02]  /*8400*/  MUFU.EX2 R29, R29 ;  /* 0x0000001d001d7308 */ /* 0x000fe40000000800 */
[----:B------:R-:W-:Y:S01]  /*8410*/  FMNMX.FTZ R9, R87, R14, !PT ;  /* 0x0000000e57097209 */ /* 0x000fe20007810000 */
[----:B------:R-:W-:-:S04]  /*8420*/  FFMA.FTZ R14, R64, UR10, -R11 ;  /* 0x0000000a400e7c23 */ /* 0x000fc8000801080b */
[----:B------:R-:W2:Y:S01]  /*8430*/  SHFL.BFLY PT, R28, R9, 0x2, 0x1f ;  /* 0x0c401f00091c7f89 */ /* 0x000ea200000e0000 */
[----:B------:R-:W-:Y:S08]  /*8440*/  MUFU.EX2 R140, R140 ;  /* 0x0000008c008c7308 */ /* 0x000ff00000000800 */
[----:B------:R-:W-:Y:S08]  /*8450*/  MUFU.EX2 R33, R33 ;  /* 0x0000002100217308 */ /* 0x000ff00000000800 */
[----:B------:R-:W-:Y:S01]  /*8460*/  MUFU.EX2 R142, R142 ;  /* 0x0000008e008e7308 */ /* 0x000fe20000000800 */
[----:B--2---:R-:W-:-:S07]  /*8470*/  FMNMX.FTZ R36, R9, R28, !PT ;  /* 0x0000001c09247209 */ /* 0x004fce0007810000 */
[----:B------:R-:W-:Y:S01]  /*8480*/  MUFU.EX2 R25, R25 ;  /* 0x0000001900197308 */ /* 0x000fe20000000800 */
[----:B------:R-:W-:Y:S01]  /*8490*/  FFMA.FTZ R28, R76, UR10, -R11 ;  /* 0x0000000a4c1c7c23 */ /* 0x000fe2000801080b */
[----:B------:R-:W2:Y:S06]  /*84a0*/  SHFL.BFLY PT, R9, R36, 0x1, 0x1f ;  /* 0x0c201f0024097f89 */ /* 0x000eac00000e0000 */
[----:B------:R-:W-:Y:S08]  /*84b0*/  MUFU.EX2 R37, R37 ;  /* 0x0000002500257308 */ /* 0x000ff00000000800 */
[----:B------:R-:W-:Y:S08]  /*84c0*/  MUFU.EX2 R45, R45 ;  /* 0x0000002d002d7308 */ /* 0x000ff00000000800 */
[----:B------:R-:W-:Y:S01]  /*84d0*/  MUFU.EX2 R41, R41 ;  /* 0x0000002900297308 */ /* 0x000fe20000000800 */
[----:B--2---:R-:W-:-:S07]  /*84e0*/  FMNMX.FTZ R9, R36, R9, !PT ;  /* 0x0000000924097209 */ /* 0x004fce0007810000 */
[----:B------:R-:W-:Y:S01]  /*84f0*/  MUFU.EX2 R49, R49 ;  /* 0x0000003100317308 */ /* 0x000fe20000000800 */
[C---:B------:R-:W-:Y:S01]  /*8500*/  FMUL.FTZ R40, R9.reuse, UR10 ;  /* 0x0000000a09287c20 */ /* 0x040fe20008410000 */
[----:B------:R-:W-:-:S03]  /*8510*/  FADD.FTZ R10, -R9, R10 ;  /* 0x0000000a090a7221 */ /* 0x000fc60000010100 */
[--C-:B------:R-:W-:Y:S01]  /*8520*/  FFMA.FTZ R149, R27, UR10, -R40.reuse ;  /* 0x0000000a1b957c23 */ /* 0x100fe20008010828 */
[----:B------:R-:W-:Y:S02]  /*8530*/  IMAD.U32 R27, RZ, RZ, UR39 ;  /* 0x00000027ff1b7e24 */ /* 0x000fe4000f8e00ff */
[----:B------:R-:W-:Y:S01]  /*8540*/  FMUL.FTZ R73, R10, UR10 ;  /* 0x0000000a0a497c20 */ /* 0x000fe20008410000 */
[----:B------:R-:W-:Y:S02]  /*8550*/  WARPGROUP.DEPBAR.LE gsb0, 0x0 ;  /* 0x00008000000079c5 */ /* 0x000fe40000010000 */
[----:B------:R-:W-:Y:S01]  /*8560*/  WARPGROUP.ARRIVE ;  /* 0x00000000000079c5 */ /* 0x000fe20000000000 */
[--C-:B------:R-:W-:Y:S01]  /*8570*/  FFMA.FTZ R10, R26, UR10, -R40.reuse ;  /* 0x0000000a1a0a7c23 */ /* 0x100fe20008010828 */
[----:B------:R-:W-:Y:S01]  /*8580*/  @!P1 LEA R27, R27, UR40, 0x3 ;  /* 0x000000281b1b9c11 */ /* 0x000fe2000f8e18ff */
[--C-:B------:R-:W-:Y:S01]  /*8590*/  FFMA.FTZ R26, R31, UR10, -R40.reuse ;  /* 0x0000000a1f1a7c23 */ /* 0x100fe20008010828 */
[----:B------:R-:W-:Y:S01]  /*85a0*/  MUFU.EX2 R73, R73 ;  /* 0x0000004900497308 */ /* 0x000fe20000000800 */
[----:B------:R-:W-:Y:S01]  /*85b0*/  VIADD R31, R16, 0x9 ;  /* 0x00000009101f7836 */ /* 0x000fe20000000000 */
[----:B------:R-:W-:Y:S01]  /*85c0*/  HGMMA.64x64x16.F32.BF16 R88, R132, gdesc[UR4].tnspB, R88, gsb0 ;  /* 0x40e0000484587df0 */ /* 0x000fe20008001858 */
[----:B------:R-:W-:Y:S01]  /*85d0*/  UIADD3 UR6, UR11, 0x280, URZ ;  /* 0x000002800b067890 */ /* 0x000fe2000fffe03f */
[--C-:B------:R-:W-:Y:S01]  /*85e0*/  FFMA.FTZ R151, R30, UR10, -R40.reuse ;  /* 0x0000000a1e977c23 */ /* 0x100fe20008010828 */
[----:B------:R-:W-:Y:S01]  /*85f0*/  UMOV UR7, 0x40000040 ;  /* 0x4000004000077882 */ /* 0x000fe20000000000 */
[----:B------:R-:W-:Y:S01]  /*8600*/  @!P1 VIADD R27, R27, 0x16840 ;  /* 0x000168401b1b9836 */ /* 0x000fe20000000000 */
[----:B------:R-:W-:Y:S01]  /*8610*/  SEL R31, R31, 0x9, !P2 ;  /* 0x000000091f1f7807 */ /* 0x000fe20005000000 */
[----:B------:R-:W2:Y:S01]  /*8620*/  MUFU.EX2 R10, R10 ;  /* 0x0000000a000a7308 */ /* 0x000ea20000000800 */
[--C-:B------:R-:W-:Y:S01]  /*8630*/  FFMA.FTZ R145, R34, UR10, -R40.reuse ;  /* 0x0000000a22917c23 */ /* 0x100fe20008010828 */
[--C-:B------:R-:W-:Y:S01]  /*8640*/  FFMA.FTZ R30, R35, UR10, -R40.reuse ;  /* 0x0000000a231e7c23 */ /* 0x100fe20008010828 */
[----:B------:R-:W-:Y:S01]  /*8650*/  @!P1 PRMT R27, RZ, 0x654, R27 ;  /* 0x00000654ff1b9816 */ /* 0x000fe2000000001b */
[--C-:B------:R-:W-:Y:S01]  /*8660*/  FFMA.FTZ R147, R38, UR10, -R40.reuse ;  /* 0x0000000a26937c23 */ /* 0x100fe20008010828 */
[--C-:B------:R-:W-:Y:S01]  /*8670*/  FFMA.FTZ R137, R50, UR10, -R40.reuse ;  /* 0x0000000a32897c23 */ /* 0x100fe20008010828 */
[--C-:B------:R-:W-:Y:S01]  /*8680*/  FFMA.FTZ R34, R39, UR10, -R40.reuse ;  /* 0x0000000a27227c23 */ /* 0x100fe20008010828 */
[----:B------:R-:W-:Y:S01]  /*8690*/  FFMA.FTZ R138, R52, UR10, -R11 ;  /* 0x0000000a348a7c23 */ /* 0x000fe2000801080b */
[----:B------:R-:W3:Y:S01]  /*86a0*/  MUFU.EX2 R149, R149 ;  /* 0x0000009500957308 */ /* 0x000ee20000000800 */
[----:B-1----:R-:W-:Y:S01]  /*86b0*/  FADD.FTZ R52, R150, R5 ;  /* 0x0000000596347221 */ /* 0x002fe20000010000 */
[--C-:B------:R-:W-:Y:S01]  /*86c0*/  FFMA.FTZ R141, R42, UR10, -R40.reuse ;  /* 0x0000000a2a8d7c23 */ /* 0x100fe20008010828 */
[--C-:B------:R-:W-:Y:S01]  /*86d0*/  FFMA.FTZ R38, R43, UR10, -R40.reuse ;  /* 0x0000000a2b267c23 */ /* 0x100fe20008010828 */
[--C-:B------:R-:W-:Y:S01]  /*86e0*/  FFMA.FTZ R143, R46, UR10, -R40.reuse ;  /* 0x0000000a2e8f7c23 */ /* 0x100fe20008010828 */
[--C-:B------:R-:W-:Y:S01]  /*86f0*/  FFMA.FTZ R139, R54, UR10, -R40.reuse ;  /* 0x0000000a368b7c23 */ /* 0x100fe20008010828 */
[----:B------:R-:W-:Y:S01]  /*8700*/  FFMA.FTZ R42, R47, UR10, -R40 ;  /* 0x0000000a2f2a7c23 */ /* 0x000fe20008010828 */
[----:B------:R-:W-:Y:S01]  /*8710*/  FFMA.FTZ R136, R48, UR10, -R11 ;  /* 0x0000000a30887c23 */ /* 0x000fe2000801080b */
[----:B------:R-:W1:Y:S01]  /*8720*/  MUFU.EX2 R151, R151 ;  /* 0x0000009700977308 */ /* 0x000e620000000800 */
[----:B--2---:R-:W-:Y:S01]  /*8730*/  FFMA.FTZ R4, R73, R4, R10 ;  /* 0x0000000449047223 */ /* 0x004fe2000001000a */
[--C-:B------:R-:W-:Y:S01]  /*8740*/  FFMA.FTZ R44, R51, UR10, -R40.reuse ;  /* 0x0000000a332c7c23 */ /* 0x100fe20008010828 */
[--C-:B------:R-:W-:Y:S01]  /*8750*/  FFMA.FTZ R46, R55, UR10, -R40.reuse ;  /* 0x0000000a372e7c23 */ /* 0x100fe20008010828 */
[--C-:B------:R-:W-:Y:S01]  /*8760*/  FFMA.FTZ R48, R59, UR10, -R40.reuse ;  /* 0x0000000a3b307c23 */ /* 0x100fe20008010828 */
[--C-:B------:R-:W-:Y:S01]  /*8770*/  FFMA.FTZ R75, R75, UR10, -R40.reuse ;  /* 0x0000000a4b4b7c23 */ /* 0x100fe20008010828 */
[--C-:B------:R-:W-:Y:S01]  /*8780*/  FFMA.FTZ R78, R78, UR10, -R40.reuse ;  /* 0x0000000a4e4e7c23 */ /* 0x100fe20008010828 */
[----:B------:R-:W-:Y:S01]  /*8790*/  FFMA.FTZ R79, R79, UR10, -R40 ;  /* 0x0000000a4f4f7c23 */ /* 0x000fe20008010828 */
[----:B------:R-:W2:Y:S01]  /*87a0*/  MUFU.EX2 R26, R26 ;  /* 0x0000001a001a7308 */ /* 0x000ea20000000800 */
[----:B---3--:R-:W-:Y:S01]  /*87b0*/  FADD.FTZ R50, R149, R4 ;  /* 0x0000000495327221 */ /* 0x008fe20000010000 */
[--C-:B------:R-:W-:Y:S01]  /*87c0*/  FFMA.FTZ R4, R63, UR10, -R40.reuse ;  /* 0x0000000a3f047c23 */ /* 0x100fe20008010828 */
[----:B------:R-:W-:Y:S01]  /*87d0*/  F2FP.BF16.F32.PACK_AB R149, R149, R10 ;  /* 0x0000000a9595723e */ /* 0x000fe200000010ff */
[--C-:B------:R-:W-:Y:S01]  /*87e0*/  FFMA.FTZ R82, R82, UR10, -R40.reuse ;  /* 0x0000000a52527c23 */ /* 0x100fe20008010828 */
[--C-:B------:R-:W-:Y:S01]  /*87f0*/  FFMA.FTZ R83, R83, UR10, -R40.reuse ;  /* 0x0000000a53537c23 */ /* 0x100fe20008010828 */
[----:B------:R-:W-:Y:S01]  /*8800*/  FFMA.FTZ R86, R86, UR10, -R40 ;  /* 0x0000000a56567c23 */ /* 0x000fe20008010828 */
[C---:B------:R-:W-:Y:S01]  /*8810*/  ISETP.GT.AND P2, PT, R8.reuse, UR21, PT ;  /* 0x0000001508007c0c */ /* 0x040fe2000bf44270 */
[----:B------:R-:W3:Y:S01]  /*8820*/  MUFU.EX2 R145, R145 ;  /* 0x0000009100917308 */ /* 0x000ee20000000800 */
[----:B-1----:R-:W-:Y:S01]  /*8830*/  FADD.FTZ R5, R151, R50 ;  /* 0x0000003297057221 */ /* 0x002fe20000010000 */
[----:B------:R-:W-:Y:S01]  /*8840*/  F2FP.BF16.F32.PACK_AB R150, R21, R150 ;  /* 0x000000961596723e */ /* 0x000fe200000010ff */
[----:B------:R-:W-:-:S05]  /*8850*/  VIADD R8, R8, 0xffffffff ;  /* 0xffffffff08087836 */ /* 0x000fca0000000000 */
[----:B------:R-:W1:Y:S01]  /*8860*/  MUFU.EX2 R30, R30 ;  /* 0x0000001e001e7308 */ /* 0x000e620000000800 */
[C---:B--2---:R-:W-:Y:S01]  /*8870*/  FADD.FTZ R50, R26.reuse, R5 ;  /* 0x000000051a327221 */ /* 0x044fe20000010000 */
[----:B------:R-:W-:-:S06]  /*8880*/  F2FP.BF16.F32.PACK_AB R151, R26, R151 ;  /* 0x000000971a97723e */ /* 0x000fcc00000010ff */
[----:B------:R-:W2:Y:S01]  /*8890*/  MUFU.EX2 R147, R147 ;  /* 0x0000009300937308 */ /* 0x000ea20000000800 */
[----:B---3--:R-:W-:Y:S01]  /*88a0*/  FADD.FTZ R5, R145, R50 ;  /* 0x0000003291057221 */ /* 0x008fe20000010000 */
[----:B------:R-:W-:-:S06]  /*88b0*/  FFMA.FTZ R50, R67, UR10, -R40 ;  /* 0x0000000a43327c23 */ /* 0x000fcc0008010828 */
[----:B------:R-:W3:Y:S01]  /*88c0*/  MUFU.EX2 R34, R34 ;  /* 0x0000002200227308 */ /* 0x000ee20000000800 */
[C---:B-1----:R-:W-:Y:S01]  /*88d0*/  FADD.FTZ R54, R30.reuse, R5 ;  /* 0x000000051e367221 */ /* 0x042fe20000010000 */
[----:B------:R-:W-:-:S06]  /*88e0*/  F2FP.BF16.F32.PACK_AB R145, R30, R145 ;  /* 0x000000911e91723e */ /* 0x000fcc00000010ff */
[----:B------:R-:W1:Y:S01]  /*88f0*/  MUFU.EX2 R141, R141 ;  /* 0x0000008d008d7308 */ /* 0x000e620000000800 */
[----:B--2---:R-:W-:Y:S01]  /*8900*/  FADD.FTZ R5, R147, R54 ;  /* 0x0000003693057221 */ /* 0x004fe20000010000 */
[----:B------:R-:W-:Y:S02]  /*8910*/  WARPGROUP.DEPBAR.LE gsb0, 0x0 ;  /* 0x00008000000079c5 */ /* 0x000fe40000010000 */
[----:B------:R-:W-:-:S04]  /*8920*/  WARPGROUP.ARRIVE ;  /* 0x00000000000079c5 */ /* 0x000fc80000000000 */
[----:B------:R-:W2:Y:S01]  /*8930*/  MUFU.EX2 R38, R38 ;  /* 0x0000002600267308 */ /* 0x000ea20000000800 */
[----:B------:R-:W-:Y:S01]  /*8940*/  FFMA.FTZ R132, R56, UR10, -R11 ;  /* 0x0000000a38847c23 */ /* 0x000fe2000801080b */
[----:B---3--:R-:W-:Y:S01]  /*8950*/  FADD.FTZ R54, R34, R5 ;  /* 0x0000000522367221 */ /* 0x008fe20000010000 */
[----:B------:R-:W-:Y:S01]  /*8960*/  FFMA.FTZ R133, R58, UR10, -R40 ;  /* 0x0000000a3a857c23 */ /* 0x000fe20008010828 */
[--C-:B------:R-:W-:Y:S01]  /*8970*/  FFMA.FTZ R134, R60, UR10, -R11.reuse ;  /* 0x0000000a3c867c23 */ /* 0x100fe2000801080b */
[----:B------:R-:W-:Y:S01]  /*8980*/  HGMMA.64x64x16.F32.BF16 R88, R128, gdesc[UR4].tnspB, R88, gsb0 ;  /* 0x40e0000480587df0 */ /* 0x000fe20008001858 */
[----:B------:R-:W-:Y:S01]  /*8990*/  UIADD3 UR6, UR11, 0x300, URZ ;  /* 0x000003000b067890 */ /* 0x000fe2000fffe03f */
[----:B-1----:R-:W-:Y:S01]  /*89a0*/  FADD.FTZ R5, R141, R54 ;  /* 0x000000368d057221 */ /* 0x002fe20000010000 */
[----:B------:R-:W-:Y:S01]  /*89b0*/  UMOV UR7, 0x40000040 ;  /* 0x4000004000077882 */ /* 0x000fe20000000000 */
[----:B------:R-:W1:Y:S01]  /*89c0*/  MUFU.EX2 R143, R143 ;  /* 0x0000008f008f7308 */ /* 0x000e620000000800 */
[----:B------:R-:W-:Y:S01]  /*89d0*/  FFMA.FTZ R135, R62, UR10, -R40 ;  /* 0x0000000a3e877c23 */ /* 0x000fe20008010828 */
[----:B------:R-:W-:Y:S01]  /*89e0*/  FFMA.FTZ R11, R85, UR10, -R11 ;  /* 0x0000000a550b7c23 */ /* 0x000fe2000801080b */
[----:B------:R-:W-:-:S05]  /*89f0*/  F2FP.BF16.F32.PACK_AB R147, R34, R147 ;  /* 0x000000932293723e */ /* 0x000fca00000010ff */
[----:B------:R-:W3:Y:S01]  /*8a00*/  MUFU.EX2 R42, R42 ;  /* 0x0000002a002a7308 */ /* 0x000ee20000000800 */
[C---:B--2---:R-:W-:Y:S01]  /*8a10*/  FADD.FTZ R54, R38.reuse, R5 ;  /* 0x0000000526367221 */ /* 0x044fe20000010000 */
[----:B------:R-:W-:-:S06]  /*8a20*/  F2FP.BF16.F32.PACK_AB R141, R38, R141 ;  /* 0x0000008d268d723e */ /* 0x000fcc00000010ff */
[----:B------:R-:W-:Y:S01]  /*8a30*/  MUFU.EX2 R136, R136 ;  /* 0x0000008800887308 */ /* 0x000fe20000000800 */
[----:B-1----:R-:W-:-:S07]  /*8a40*/  FADD.FTZ R5, R143, R54 ;  /* 0x000000368f057221 */ /* 0x002fce0000010000 */
[----:B------:R-:W1:Y:S01]  /*8a50*/  MUFU.EX2 R137, R137 ;  /* 0x0000008900897308 */ /* 0x000e620000000800 */
[C---:B---3--:R-:W-:Y:S01]  /*8a60*/  FADD.FTZ R54, R42.reuse, R5 ;  /* 0x000000052a367221 */ /* 0x048fe20000010000 */
[----:B------:R-:W-:-:S06]  /*8a70*/  F2FP.BF16.F32.PACK_AB R143, R42, R143 ;  /* 0x0000008f2a8f723e */ /* 0x000fcc00000010ff */
[----:B------:R-:W2:Y:S08]  /*8a80*/  MUFU.EX2 R44, R44 ;  /* 0x0000002c002c7308 */ /* 0x000eb00000000800 */
[----:B------:R-:W-:Y:S01]  /*8a90*/  MUFU.EX2 R138, R138 ;  /* 0x0000008a008a7308 */ /* 0x000fe20000000800 */
[----:B-1----:R-:W-:-:S07]  /*8aa0*/  FADD.FTZ R5, R137, R54 ;  /* 0x0000003689057221 */ /* 0x002fce0000010000 */
[----:B------:R-:W1:Y:S01]  /*8ab0*/  MUFU.EX2 R139, R139 ;  /* 0x0000008b008b7308 */ /* 0x000e620000000800 */
[C---:B--2---:R-:W-:Y:S01]  /*8ac0*/  FADD.FTZ R54, R44.reuse, R5 ;  /* 0x000000052c367221 */ /* 0x044fe20000010000 */
[----:B------:R-:W-:-:S06]  /*8ad0*/  F2FP.BF16.F32.PACK_AB R137, R44, R137 ;  /* 0x000000892c89723e */ /* 0x000fcc00000010ff */
[----:B------:R-:W2:Y:S08]  /*8ae0*/  MUFU.EX2 R46, R46 ;  /* 0x0000002e002e7308 */ /* 0x000eb00000000800 */
[----:B------:R-:W-:Y:S01]  /*8af0*/  MUFU.EX2 R132, R132 ;  /* 0x0000008400847308 */ /* 0x000fe20000000800 */
[----:B-1----:R-:W-:-:S07]  /*8b00*/  FADD.FTZ R5, R139, R54 ;  /* 0x000000368b057221 */ /* 0x002fce0000010000 */
[----:B------:R-:W1:Y:S01]  /*8b10*/  MUFU.EX2 R133, R133 ;  /* 0x0000008500857308 */ /* 0x000e620000000800 */
[----:B--2---:R-:W-:Y:S01]  /*8b20*/  FADD.FTZ R26, R46, R5 ;  /* 0x000000052e1a7221 */ /* 0x004fe20000010000 */
[----:B------:R-:W-:Y:S02]  /*8b30*/  WARPGROUP.DEPBAR.LE gsb0, 0x0 ;  /* 0x00008000000079c5 */ /* 0x000fe40000010000 */
[----:B------:R-:W-:Y:S01]  /*8b40*/  WARPGROUP.ARRIVE ;  /* 0x00000000000079c5 */ /* 0x000fe20000000000 */
[--C-:B------:R-:W-:Y:S01]  /*8b50*/  FFMA.FTZ R129, R66, UR10, -R40.reuse ;  /* 0x0000000a42817c23 */ /* 0x100fe20008010828 */
[----:B------:R-:W-:Y:S01]  /*8b60*/  FFMA.FTZ R131, R70, UR10, -R40 ;  /* 0x0000000a46837c23 */ /* 0x000fe20008010828 */
[----:B------:R-:W-:Y:S01]  /*8b70*/  F2FP.BF16.F32.PACK_AB R139, R46, R139 ;  /* 0x0000008b2e8b723e */ /* 0x000fe200000010ff */
[----:B------:R-:W2:Y:S02]  /*8b80*/  MUFU.EX2 R48, R48 ;  /* 0x0000003000307308 */ /* 0x000ea40000000800 */
[----:B------:R-:W-:Y:S01]  /*8b90*/  HGMMA.64x64x16.F32.BF16 R88, R124, gdesc[UR4].tnspB, R88, gsb0 ;  /* 0x40e000047c587df0 */ /* 0x000fe20008001858 */
[----:B------:R-:W-:Y:S01]  /*8ba0*/  UIADD3 UR6, UR11, 0x380, URZ ;  /* 0x000003800b067890 */ /* 0x000fe2000fffe03f */
[----:B------:R-:W-:-:S04]  /*8bb0*/  UMOV UR7, 0x40000040 ;  /* 0x4000004000077882 */ /* 0x000fc80000000000 */
        /* <DEDUP_REMOVED lines=18> */
[----:B------:R-:W-:Y:S01]  /*8ce0*/  F2FP.BF16.F32.PACK_AB R129, R50, R129 ;  /* 0x000000813281723e */ /* 0x000fe200000010ff */
[----:B------:R-:W-:Y:S02]  /*8cf0*/  WARPGROUP.DEPBAR.LE gsb0, 0x0 ;  /* 0x00008000000079c5 */ /* 0x000fe40000010000 */
[----:B------:R-:W-:Y:S01]  /*8d00*/  WARPGROUP.ARRIVE ;  /* 0x00000000000079c5 */ /* 0x000fe20000000000 */
[----:B------:R-:W-:Y:S02]  /*8d10*/  FFMA.FTZ R125, R74, UR10, -R40 ;  /* 0x0000000a4a7d7c23 */ /* 0x000fe40008010828 */
[----:B------:R-:W2:Y:S03]  /*8d20*/  MUFU.EX2 R57, R57 ;  /* 0x0000003900397308 */ /* 0x000ea60000000800 */
[----:B------:R-:W-:Y:S01]  /*8d30*/  HGMMA.64x64x16.F32.BF16 R88, R120, gdesc[UR4].tnspB, R88, gsb0 ;  /* 0x40e0000478587df0 */ /* 0x000fe20008001858 */
[----:B-1----:R-:W-:-:S04]  /*8d40*/  FADD.FTZ R5, R131, R26 ;  /* 0x0000001a83057221 */ /* 0x002fc80000010000 */
[----:B------:R-:W-:Y:S08]  /*8d50*/  MUFU.EX2 R24, R24 ;  /* 0x0000001800187308 */ /* 0x000ff00000000800 */
[----:B------:R-:W-:Y:S01]  /*8d60*/  MUFU.EX2 R125, R125 ;  /* 0x0000007d007d7308 */ /* 0x000fe20000000800 */
[----:B--2---:R-:W-:-:S07]  /*8d70*/  F2FP.BF16.F32.PACK_AB R130, R57, R20 ;  /* 0x000000143982723e */ /* 0x004fce00000010ff */
[----:B------:R-:W1:Y:S08]  /*8d80*/  MUFU.EX2 R61, R61 ;  /* 0x0000003d003d7308 */ /* 0x000e700000000800 */
[----:B------:R-:W-:Y:S08]  /*8d90*/  MUFU.EX2 R28, R28 ;  /* 0x0000001c001c7308 */ /* 0x000ff00000000800 */
[----:B------:R-:W-:Y:S01]  /*8da0*/  MUFU.EX2 R78, R78 ;  /* 0x0000004e004e7308 */ /* 0x000fe20000000800 */
[----:B-1----:R-:W-:-:S07]  /*8db0*/  F2FP.BF16.F32.PACK_AB R124, R61, R24 ;  /* 0x000000183d7c723e */ /* 0x002fce00000010ff */
[----:B------:R-:W1:Y:S08]  /*8dc0*/  MUFU.EX2 R65, R65 ;  /* 0x0000004100417308 */ /* 0x000e700000000800 */
[----:B------:R-:W2:Y:S08]  /*8dd0*/  MUFU.EX2 R79, R79 ;  /* 0x0000004f004f7308 */ /* 0x000eb00000000800 */
[----:B------:R-:W-:Y:S01]  /*8de0*/  MUFU.EX2 R32, R32 ;  /* 0x0000002000207308 */ /* 0x000fe20000000800 */
[----:B-1----:R-:W-:-:S07]  /*8df0*/  F2FP.BF16.F32.PACK_AB R126, R65, R28 ;  /* 0x0000001c417e723e */ /* 0x002fce00000010ff */
[----:B------:R-:W-:Y:S01]  /*8e00*/  MUFU.EX2 R82, R82 ;  /* 0x0000005200527308 */ /* 0x000fe20000000800 */
[----:B--2---:R-:W-:-:S07]  /*8e10*/  F2FP.BF16.F32.PACK_AB R127, R79, R78 ;  /* 0x0000004e4f7f723e */ /* 0x004fce00000010ff */
[----:B------:R-:W1:Y:S01]  /*8e20*/  MUFU.EX2 R69, R69 ;  /* 0x0000004500457308 */ /* 0x000e620000000800 */
[----:B------:R-:W-:Y:S02]  /*8e30*/  WARPGROUP.DEPBAR.LE gsb0, 0x0 ;  /* 0x00008000000079c5 */ /* 0x000fe40000010000 */
[----:B------:R2:W-:Y:S06]  /*8e40*/  BAR.ARV R31, 0x100 ;  /* 0x0004001f0000751d */ /* 0x0005ec0000002000 */
[----:B------:R3:W-:Y:S01]  /*8e50*/  @!P1 SYNCS.ARRIVE.TRANS64.RED.A1T0 RZ, [R27+URZ], RZ ;  /* 0x000000ff1bff99a7 */ /* 0x0007e2000810043f */
[----:B------:R-:W4:Y:S01]  /*8e60*/  MUFU.EX2 R83, R83 ;  /* 0x0000005300537308 */ /* 0x000f220000000800 */
[-C--:B------:R-:W-:Y:S01]  /*8e70*/  FMUL.FTZ R88, R88, R12.reuse ;  /* 0x0000000c58587220 */ /* 0x080fe20000410000 */
[-C--:B------:R-:W-:Y:S01]  /*8e80*/  FMUL.FTZ R89, R89, R12.reuse ;  /* 0x0000000c59597220 */ /* 0x080fe20000410000 */
[-C--:B------:R-:W-:Y:S01]  /*8e90*/  FMUL.FTZ R92, R92, R12.reuse ;  /* 0x0000000c5c5c7220 */ /* 0x080fe20000410000 */
[-C--:B------:R-:W-:Y:S01]  /*8ea0*/  FMUL.FTZ R93, R93, R12.reuse ;  /* 0x0000000c5d5d7220 */ /* 0x080fe20000410000 */
[----:B------:R-:W-:Y:S01]  /*8eb0*/  FMUL.FTZ R96, R96, R12 ;  /* 0x0000000c60607220 */ /* 0x000fe20000410000 */
[----:B-1----:R-:W-:Y:S01]  /*8ec0*/  F2FP.BF16.F32.PACK_AB R120, R69, R32 ;  /* 0x000000204578723e */ /* 0x002fe200000010ff */
[----:B---3--:R-:W-:Y:S01]  /*8ed0*/  IMAD.U32 R27, RZ, RZ, UR23 ;  /* 0x00000017ff1b7e24 */ /* 0x008fe2000f8e00ff */
        /* <DEDUP_REMOVED lines=9> */
[----:B------:R-:W-:Y:S01]  /*8f70*/  @!P1 VIADD R27, R27, 0x16860 ;  /* 0x000168601b1b9836 */ /* 0x000fe20000000000 */
[----:B----4-:R-:W-:Y:S01]  /*8f80*/  F2FP.BF16.F32.PACK_AB R121, R83, R82 ;  /* 0x000000525379723e */ /* 0x010fe200000010ff */
[-C--:B------:R-:W-:Y:S01]  /*8f90*/  FMUL.FTZ R108, R108, R12.reuse ;  /* 0x0000000c6c6c7220 */ /* 0x080fe20000410000 */
[-C--:B------:R-:W-:Y:S01]  /*8fa0*/  FMUL.FTZ R109, R109, R12.reuse ;  /* 0x0000000c6d6d7220 */ /* 0x080fe20000410000 */
[-C--:B------:R-:W-:Y:S01]  /*8fb0*/  FMUL.FTZ R112, R112, R12.reuse ;  /* 0x0000000c70707220 */ /* 0x080fe20000410000 */
[----:B--2---:R-:W-:Y:S01]  /*8fc0*/  @!P1 PRMT R31, RZ, 0x654, R27 ;  /* 0x00000654ff1f9816 */ /* 0x004fe2000000001b */
[----:B------:R-:W-:Y:S01]  /*8fd0*/  FADD.FTZ R27, R21, R52 ;  /* 0x00000034151b7221 */ /* 0x000fe20000010000 */
[----:B------:R-:W1:Y:S01]  /*8fe0*/  MUFU.EX2 R11, R11 ;  /* 0x0000000b000b7308 */ /* 0x000e620000000800 */
[----:B------:R-:W-:Y:S01]  /*8ff0*/  FMUL.FTZ R113, R113, R12 ;  /* 0x0000000c71717220 */ /* 0x000fe20000410000 */
[----:B------:R2:W-:Y:S01]  /*9000*/  @!P1 SYNCS.ARRIVE.TRANS64.RED.A1T0 RZ, [R31+URZ], RZ ;  /* 0x000000ff1fff99a7 */ /* 0x0005e2000810043f */
[----:B------:R-:W-:Y:S01]  /*9010*/  FADD.FTZ R52, R144, R27 ;  /* 0x0000001b90347221 */ /* 0x000fe20000010000 */
[----:B------:R-:W-:Y:S01]  /*9020*/  F2FP.BF16.F32.PACK_AB R144, R15, R144 ;  /* 0x000000900f90723e */ /* 0x000fe200000010ff */
[-C--:B------:R-:W-:Y:S01]  /*9030*/  FMUL.FTZ R116, R116, R12.reuse ;  /* 0x0000000c74747220 */ /* 0x080fe20000410000 */
[----:B------:R-:W-:Y:S01]  /*9040*/  FMUL.FTZ R117, R117, R12 ;  /* 0x0000000c75757220 */ /* 0x000fe20000410000 */
[----:B------:R-:W-:Y:S01]  /*9050*/  FADD.FTZ R27, R15, R52 ;  /* 0x000000340f1b7221 */ /* 0x000fe20000010000 */
[--C-:B------:R-:W-:Y:S01]  /*9060*/  FFMA.FTZ R52, R71, UR10, -R40.reuse ;  /* 0x0000000a47347c23 */ /* 0x100fe20008010828 */
[----:B------:R-:W-:Y:S01]  /*9070*/  FFMA.FTZ R40, R87, UR10, -R40 ;  /* 0x0000000a57287c23 */ /* 0x000fe20008010828 */
[-C--:B------:R-:W-:Y:S01]  /*9080*/  FMUL.FTZ R90, R90, R73.reuse ;  /* 0x000000495a5a7220 */ /* 0x080fe20000410000 */
[----:B------:R-:W-:Y:S01]  /*9090*/  FADD.FTZ R56, R146, R27 ;  /* 0x0000001b92387221 */ /* 0x000fe20000010000 */
[----:B------:R-:W-:Y:S01]  /*90a0*/  F2FP.BF16.F32.PACK_AB R146, R29, R146 ;  /* 0x000000921d92723e */ /* 0x000fe200000010ff */
[----:B------:R-:W-:Y:S01]  /*90b0*/  MUFU.EX2 R123, R40 ;  /* 0x00000028007b7308 */ /* 0x000fe20000000800 */
[-C--:B------:R-:W-:Y:S01]  /*90c0*/  FMUL.FTZ R91, R91, R73.reuse ;  /* 0x000000495b5b7220 */ /* 0x080fe20000410000 */
[----:B------:R-:W-:Y:S01]  /*90d0*/  FADD.FTZ R27, R29, R56 ;  /* 0x000000381d1b7221 */ /* 0x000fe20000010000 */
[-C--:B------:R-:W-:Y:S01]  /*90e0*/  FMUL.FTZ R94, R94, R73.reuse ;  /* 0x000000495e5e7220 */ /* 0x080fe20000410000 */
[----:B-1----:R-:W-:Y:S01]  /*90f0*/  F2FP.BF16.F32.PACK_AB R122, R11, R36 ;  /* 0x000000240b7a723e */ /* 0x002fe200000010ff */
[-C--:B------:R-:W-:Y:S01]  /*9100*/  FMUL.FTZ R95, R95, R73.reuse ;  /* 0x000000495f5f7220 */ /* 0x080fe20000410000 */
[----:B------:R-:W-:Y:S01]  /*9110*/  FADD.FTZ R56, R140, R27 ;  /* 0x0000001b8c387221 */ /* 0x000fe20000010000 */
[C---:B------:R-:W-:Y:S01]  /*9120*/  F2FP.BF16.F32.PACK_AB R140, R33.reuse, R140 ;  /* 0x0000008c218c723e */ /* 0x040fe200000010ff */
[----:B------:R-:W1:Y:S01]  /*9130*/  MUFU.EX2 R52, R52 ;  /* 0x0000003400347308 */ /* 0x000e620000000800 */
        /* <DEDUP_REMOVED lines=15> */
[----:B------:R-:W-:Y:S01]  /*9230*/  FMUL.FTZ R115, R115, R73 ;  /* 0x0000004973737220 */ /* 0x000fe20000410000 */
[C---:B-1----:R-:W-:Y:S01]  /*9240*/  FADD.FTZ R26, R52.reuse, R5 ;  /* 0x00000005341a7221 */ /* 0x042fe20000010000 */
[----:B------:R-:W-:Y:S01]  /*9250*/  FADD.FTZ R13, R37, R56 ;  /* 0x00000038250d7221 */ /* 0x000fe20000010000 */
[----:B------:R-:W-:Y:S01]  /*9260*/  F2FP.BF16.F32.PACK_AB R131, R52, R131 ;  /* 0x000000833483723e */ /* 0x000fe200000010ff */
[-C--:B------:R-:W-:Y:S01]  /*9270*/  FMUL.FTZ R118, R118, R73.reuse ;  /* 0x0000004976767220 */ /* 0x080fe20000410000 */
[----:B------:R-:W-:Y:S01]  /*9280*/  FADD.FTZ R5, R125, R26 ;  /* 0x0000001a7d057221 */ /* 0x000fe20000010000 */
[----:B------:R-:W-:Y:S01]  /*9290*/  FADD.FTZ R10, R138, R13 ;  /* 0x0000000d8a0a7221 */ /* 0x000fe20000010000 */
[----:B------:R-:W-:Y:S01]  /*92a0*/  F2FP.BF16.F32.PACK_AB R138, R45, R138 ;  /* 0x0000008a2d8a723e */ /* 0x000fe200000010ff */
[----:B------:R-:W-:-:S02]  /*92b0*/  FMUL.FTZ R119, R119, R73 ;  /* 0x0000004977777220 */ /* 0x000fc40000410000 */
[----:B------:R-:W-:Y:S02]  /*92c0*/  FADD.FTZ R13, R45, R10 ;  /* 0x0000000a2d0d7221 */ /* 0x000fe40000010000 */
[----:B------:R-:W1:Y:S02]  /*92d0*/  MUFU.EX2 R10, R75 ;  /* 0x0000004b000a7308 */ /* 0x000e640000000800 */
[----:B------:R-:W-:Y:S01]  /*92e0*/  FADD.FTZ R30, R132, R13 ;  /* 0x0000000d841e7221 */ /* 0x000fe20000010000 */
[----:B------:R-:W-:-:S03]  /*92f0*/  F2FP.BF16.F32.PACK_AB R132, R41, R132 ;  /* 0x000000842984723e */ /* 0x000fc600000010ff */
[----:B------:R-:W-:-:S04]  /*9300*/  FADD.FTZ R13, R41, R30 ;  /* 0x0000001e290d7221 */ /* 0x000fc80000010000 */
[----:B------:R-:W-:Y:S01]  /*9310*/  FADD.FTZ R30, R134, R13 ;  /* 0x0000000d861e7221 */ /* 0x000fe20000010000 */
[----:B------:R-:W-:-:S03]  /*9320*/  F2FP.BF16.F32.PACK_AB R134, R49, R134 ;  /* 0x000000863186723e */ /* 0x000fc600000010ff */
[----:B------:R-:W-:Y:S01]  /*9330*/  FADD.FTZ R13, R49, R30 ;  /* 0x0000001e310d7221 */ /* 0x000fe20000010000 */
[----:B-1----:R-:W-:-:S03]  /*9340*/  FADD.FTZ R5, R10, R5 ;  /* 0x000000050a057221 */ /* 0x002fc60000010000 */
[----:B------:R-:W-:Y:S01]  /*9350*/  FADD.FTZ R30, R14, R13 ;  /* 0x0000000d0e1e7221 */ /* 0x000fe20000010000 */
[----:B------:R-:W-:Y:S01]  /*9360*/  F2FP.BF16.F32.PACK_AB R125, R10, R125 ;  /* 0x0000007d0a7d723e */ /* 0x000fe200000010ff */
[----:B------:R-:W-:Y:S02]  /*9370*/  FADD.FTZ R5, R78, R5 ;  /* 0x000000054e057221 */ /* 0x000fe40000010000 */
[----:B------:R-:W-:Y:S02]  /*9380*/  FADD.FTZ R13, R53, R30 ;  /* 0x0000001e350d7221 */ /* 0x000fe40000010000 */
[----:B------:R-:W-:Y:S02]  /*9390*/  FADD.FTZ R5, R79, R5 ;  /* 0x000000054f057221 */ /* 0x000fe40000010000 */
[----:B------:R-:W-:Y:S02]  /*93a0*/  FADD.FTZ R30, R20, R13 ;  /* 0x0000000d141e7221 */ /* 0x000fe40000010000 */
[----:B------:R-:W-:-:S02]  /*93b0*/  FADD.FTZ R5, R82, R5 ;  /* 0x0000000552057221 */ /* 0x000fc40000010000 */
[----:B------:R-:W-:Y:S02]  /*93c0*/  FADD.FTZ R13, R57, R30 ;  /* 0x0000001e390d7221 */ /* 0x000fe40000010000 */
[----:B------:R-:W-:Y:S02]  /*93d0*/  FADD.FTZ R5, R83, R5 ;  /* 0x0000000553057221 */ /* 0x000fe40000010000 */
[----:B------:R-:W-:Y:S02]  /*93e0*/  FADD.FTZ R30, R24, R13 ;  /* 0x0000000d181e7221 */ /* 0x000fe40000010000 */
[----:B------:R-:W-:Y:S02]  /*93f0*/  FADD.FTZ R10, R86, R5 ;  /* 0x00000005560a7221 */ /* 0x000fe40000010000 */
[----:B------:R-:W-:-:S04]  /*9400*/  FADD.FTZ R13, R61, R30 ;  /* 0x0000001e3d0d7221 */ /* 0x000fc80000010000 */
[----:B------:R-:W-:-:S04]  /*9410*/  FADD.FTZ R4, R28, R13 ;  /* 0x0000000d1c047221 */ /* 0x000fc80000010000 */
[----:B------:R-:W-:-:S04]  /*9420*/  FADD.FTZ R13, R65, R4 ;  /* 0x00000004410d7221 */ /* 0x000fc80000010000 */
[----:B------:R-:W-:-:S04]  /*9430*/  FADD.FTZ R4, R32, R13 ;  /* 0x0000000d20047221 */ /* 0x000fc80000010000 */
[----:B------:R-:W-:-:S04]  /*9440*/  FADD.FTZ R13, R69, R4 ;  /* 0x00000004450d7221 */ /* 0x000fc80000010000 */
[----:B------:R-:W-:-:S04]  /*9450*/  FADD.FTZ R4, R36, R13 ;  /* 0x0000000d24047221 */ /* 0x000fc80000010000 */
[----:B------:R-:W-:Y:S01]  /*9460*/  FADD.FTZ R5, R11, R4 ;  /* 0x000000040b057221 */ /* 0x000fe20000010000 */
[C---:B------:R-:W-:Y:S01]  /*9470*/  FADD.FTZ R4, R123.reuse, R10 ;  /* 0x0000000a7b047221 */ /* 0x040fe20000010000 */
[----:B------:R-:W-:Y:S01]  /*9480*/  F2FP.BF16.F32.PACK_AB R123, R123, R86 ;  /* 0x000000567b7b723e */ /* 0x000fe200000010ff */
[----:B------:R-:W-:Y:S02]  /*9490*/  IMAD.MOV.U32 R10, RZ, RZ, R9 ;  /* 0x000000ffff0a7224 */ /* 0x000fe400078e0009 */
[----:B------:R-:W-:Y:S01]  /*94a0*/  IMAD.MOV.U32 R11, RZ, RZ, R6 ;  /* 0x000000ffff0b7224 */ /* 0x000fe200078e0006 */
[----:B--2---:R-:W-:Y:S06]  /*94b0*/  @P2 BRA `(.L_x_11181) ;  /* 0xffffffe000e82947 */ /* 0x004fec000383ffff */
.L_x_11172:
        /* <DEDUP_REMOVED lines=12> */
.L_x_11199:
        /* <DEDUP_REMOVED lines=9> */
.L_x_11184:
[----:B------:R-:W-:Y:S01]  /*9610*/  ULEA UR6, UR39, UR40, 0x3 ;  /* 0x0000002827067291 */ /* 0x000fe2000f8e183f */
[----:B------:R-:W-:-:S05]  /*9620*/  IMAD.U32 R6, RZ, RZ, UR37 ;  /* 0x00000025ff067e24 */ /* 0x000fca000f8e00ff */
[----:B------:R-:W-:-:S04]  /*9630*/  SHF.L.U32 R6, R6, 0x1f, RZ ;  /* 0x0000001f06067819 */ /* 0x000fc800000006ff */
[----:B------:R1:W2:Y:S01]  /*9640*/  SYNCS.PHASECHK.TRANS64.TRYWAIT P2, [UR6+0x16830], R6 ;  /* 0x01683006ff0075a7 */ /* 0x0002a20008040146 */
[----:B------:R-:W-:Y:S05]  /*9650*/  @!P0 BRA `(.L_x_11185) ;  /* 0x0000000000048947 */ /* 0x000fea0003800000 */
[----:B------:R-:W-:Y:S01]  /*9660*/  BPT.TRAP 0x1 ;  /* 0x000000040000795c */ /* 0x000fe20000300000 */
.L_x_11185:
[----:B--2---:R-:W-:Y:S05]  /*9670*/  @P2 BRA `(.L_x_11183) ;  /* 0x0000000000082947 */ /* 0x004fea0003800000 */
[----:B------:R-:W2:Y:S02]  /*9680*/  SYNCS.PHASECHK.TRANS64.TRYWAIT P2, [UR6+0x16830], R6 ;  /* 0x01683006ff0075a7 */ /* 0x000ea40008040146 */
[----:B--2---:R-:W-:Y:S05]  /*9690*/  @!P2 BRA `(.L_x_11186) ;  /* 0x000000700034a947 */ /* 0x004fea0003800000 */
.L_x_11183:
        /* <DEDUP_REMOVED lines=25> */
.L_x_11188:
[----:B------:R-:W-:Y:S01]  /*9830*/  ULEA UR6, UR26, UR40, 0x3 ;  /* 0x000000281a067291 */ /* 0x000fe2000f8e183f */
[----:B------:R-:W-:-:S05]  /*9840*/  IMAD.U32 R6, RZ, RZ, UR27 ;  /* 0x0000001bff067e24 */ /* 0x000fca000f8e00ff */
[----:B------:R-:W-:-:S04]  /*9850*/  SHF.L.U32 R6, R6, 0x1f, RZ ;  /* 0x0000001f06067819 */ /* 0x000fc800000006ff */
[----:B------:R1:W2:Y:S01]  /*9860*/  SYNCS.PHASECHK.TRANS64.TRYWAIT P2, [UR6+0x16850], R6 ;  /* 0x01685006ff0075a7 */ /* 0x0002a20008040146 */
[----:B------:R-:W-:Y:S05]  /*9870*/  @!P0 BRA `(.L_x_11189) ;  /* 0x0000000000048947 */ /* 0x000fea0003800000 */
[----:B------:R-:W-:Y:S01]  /*9880*/  BPT.TRAP 0x1 ;  /* 0x000000040000795c */ /* 0x000fe20000300000 */
.L_x_11189:
[----:B--2---:R-:W-:Y:S05]  /*9890*/  @P2 BRA `(.L_x_11187) ;  /* 0x0000000000082947 */ /* 0x004fea0003800000 */
[----:B------:R-:W2:Y:S02]  /*98a0*/  SYNCS.PHASECHK.TRANS64.TRYWAIT P2, [UR6+0x16850], R6 ;  /* 0x01685006ff0075a7 */ /* 0x000ea40008040146 */
[----:B--2---:R-:W-:Y:S05]  /*98b0*/  @!P2 BRA `(.L_x_11190) ;  /* 0x0000006c00c4a947 */ /* 0x004fea0003800000 */
.L_x_11187:
[----:B------:R-:W-:Y:S01]  /*98c0*/  UIADD3 UR6, UR40, 0x400, URZ ;  /* 0x0000040028067890 */ /* 0x000fe2000fffe03f */
[----:B------:R-:W-:Y:S01]  /*98d0*/  WARPGROUP.ARRIVE ;  /* 0x00000000000079c5 */ /* 0x000fe20000000000 */
[----:B------:R-:W-:Y:S01]  /*98e0*/  UMOV UR7, 0x40000040 ;  /* 0x4000004000077882 */ /* 0x000fe20000000000 */
[----:B------:R-:W3:Y:S01]  /*98f0*/  LDC R20, c[0x0][0x2e0] ;  /* 0x0000b800ff147b82 */ /* 0x000ee20000000800 */
[----:B------:R-:W-:Y:S01]  /*9900*/  USHF.R.U32.HI UR6, URZ, 0x4, UR6 ;  /* 0x000000043f067899 */ /* 0x000fe20008011606 */
[----:B------:R-:W-:Y:S01]  /*9910*/  IMAD.U32 R14, RZ, RZ, UR39 ;  /* 0x00000027ff0e7e24 */ /* 0x000fe2000f8e00ff */
[----:B------:R-:W-:Y:S01]  /*9920*/  ISETP.GE.U32.AND P2, PT, R2, 0x180, PT ;  /* 0x000001800200780c */ /* 0x000fe20003f46070 */
[----:B-12---:R-:W-:Y:S01]  /*9930*/  IMAD.SHL.U32 R6, R8, 0x80, RZ ;  /* 0x0000008008067824 */ /* 0x006fe200078e00ff */
[----:B------:R-:W-:Y:S01]  /*9940*/  ULOP3.LUT UR6, UR6, 0x3fff, URZ, 0xc0, !UPT ;  /* 0x00003fff06067892 */ /* 0x000fe2000f8ec03f */
[----:B------:R-:W-:Y:S01]  /*9950*/  VIADD R13, R16, 0x9 ;  /* 0x00000009100d7836 */ /* 0x000fe20000000000 */
[----:B------:R-:W-:-:S02]  /*9960*/  @!P1 LEA R14, R14, UR40, 0x3 ;  /* 0x000000280e0e9c11 */ /* 0x000fc4000f8e18ff */
[----:B------:R-:W-:Y:S01]  /*9970*/  ULEA UR10, UR26, UR6, 0xa ;  /* 0x000000061a0a7291 */ /* 0x000fe2000f8e503f */
[----:B------:R-:W-:Y:S02]  /*9980*/  IADD3 R9, -R6, 0x1, RZ ;  /* 0x0000000106097810 */ /* 0x000fe40007ffe1ff */
[----:B------:R-:W-:-:S04]  /*9990*/  @!P1 VIADD R14, R14, 0x16840 ;  /* 0x000168400e0e9836 */ /* 0x000fc80000000000 */
[----:B------:R-:W-:Y:S01]  /*99a0*/  UMOV UR6, UR10 ;  /* 0x0000000a00067c82 */ /* 0x000fe20008000000 */
[----:B------:R-:W-:Y:S01]  /*99b0*/  @!P1 PRMT R14, RZ, 0x654, R14 ;  /* 0x00000654ff0e9816 */ /* 0x000fe2000000000e */
[----:B------:R-:W-:Y:S01]  /*99c0*/  HGMMA.64x64x16.F32.BF16 R88, R148, gdesc[UR4].tnspB, R88, gsb0 ;  /* 0x40e0000494587df0 */ /* 0x000fe20008001858 */
[----:B------:R-:W-:Y:S01]  /*99d0*/  UIADD3 UR6, UR10, 0x80, URZ ;  /* 0x000000800a067890 */ /* 0x000fe2000fffe03f */
[----:B------:R-:W-:Y:S01]  /*99e0*/  UMOV UR7, 0x40000040 ;  /* 0x4000004000077882 */ /* 0x000fe20000000000 */
[----:B---3--:R-:W-:Y:S01]  /*99f0*/  IMAD R9, R20, UR47, R9 ;  /* 0x0000002f14097c24 */ /* 0x008fe2000f8e0209 */
[----:B------:R-:W-:Y:S01]  /*9a00*/  SEL R20, R13, 0x9, !P2 ;  /* 0x000000090d147807 */ /* 0x000fe20005000000 */
        /* <DEDUP_REMOVED lines=33> */
[----:B------:R-:W-:Y:S02]  /*9c20*/  ULOP3.LUT UR6, URZ, UR25, URZ, 0x33, !UPT ;  /* 0x000000193f067292 */ /* 0x000fe4000f8e333f */
[----:B------:R-:W-:Y:S02]  /*9c30*/  WARPGROUP.DEPBAR.LE gsb0, 0x0 ;  /* 0x00008000000079c5 */ /* 0x000fe40000010000 */
[----:B------:R1:W-:Y:S06]  /*9c40*/  BAR.ARV R20, 0x100 ;  /* 0x000400140000751d */ /* 0x0003ec0000002000 */
[----:B------:R2:W-:Y:S02]  /*9c50*/  @!P1 SYNCS.ARRIVE.TRANS64.RED.A1T0 RZ, [R14+URZ], RZ ;  /* 0x000000ff0eff99a7 */ /* 0x0005e4000810043f */
[----:B--2---:R-:W-:-:S04]  /*9c60*/  VIADD R14, R9, -UR24 ;  /* 0x80000018090e7c36 */ /* 0x004fc80008000000 */
[----:B------:R-:W-:-:S04]  /*9c70*/  IMAD R14, R17, -0x2, R14 ;  /* 0xfffffffe110e7824 */ /* 0x000fc800078e020e */
[C---:B------:R-:W-:Y:S02]  /*9c80*/  VIADD R9, R14.reuse, UR23 ;  /* 0x000000170e097c36 */ /* 0x040fe40008000000 */
[----:B------:R-:W-:Y:S02]  /*9c90*/  VIADD R13, R14, UR6 ;  /* 0x000000060e0d7c36 */ /* 0x000fe40008000000 */
[C---:B------:R-:W-:Y:S02]  /*9ca0*/  IMAD.IADD R14, R0.reuse, 0x1, R9 ;  /* 0x00000001000e7824 */ /* 0x040fe400078e0209 */
        /* <DEDUP_REMOVED lines=13> */
.L_x_11193:
[----:B------:R-:W-:-:S05]  /*9d80*/  IMAD.U32 R121, RZ, RZ, UR22 ;  /* 0x00000016ff797e24 */ /* 0x000fca000f8e00ff */
[----:B------:R-:W-:-:S13]  /*9d90*/  ISETP.NE.AND P2, PT, R121, 0x1, PT ;  /* 0x000000017900780c */ /* 0x000fda0003f45270 */
[----:B------:R-:W1:Y:S01]  /*9da0*/  @P2 LDC.64 R122, c[0x0][0x9e8] ;  /* 0x00027a00ff7a2b82 */ /* 0x000e620000000a00 */
[----:B------:R-:W-:-:S04]  /*9db0*/  @P2 IMAD.IADD R21, R0, 0x1, R7 ;  /* 0x0000000100152824 */ /* 0x000fc800078e0207 */
[----:B-1----:R-:W-:-:S04]  /*9dc0*/  @P2 IMAD.HI.U32 R122, R21, R122, RZ ;  /* 0x0000007a157a2227 */ /* 0x002fc800078e00ff */
[----:B------:R-:W-:Y:S01]  /*9dd0*/  IMAD.MOV.U32 R21, RZ, RZ, R10 ;  /* 0x000000ffff157224 */ /* 0x000fe200078e000a */
[----:B------:R-:W-:-:S07]  /*9de0*/  @P2 SHF.R.U32.HI R21, RZ, R123, R122 ;  /* 0x0000007bff152219 */ /* 0x000fce000001167a */
.L_x_11194:
[----:B------:R-:W-:Y:S05]  /*9df0*/  BSYNC B0 ;  /* 0x0000000000007941 */ /* 0x000fea0003800000 */
.L_x_11192:
[----:B------:R-:W-:-:S04]  /*9e00*/  IMAD R20, R21, R121, -R6 ;  /* 0x0000007915147224 */ /* 0x000fc800078e0a06 */
[----:B------:R-:W-:-:S05]  /*9e10*/  IMAD R20, R17, -0x2, R20 ;  /* 0xfffffffe11147824 */ /* 0x000fca00078e0214 */
[----:B------:R-:W-:Y:S02]  /*9e20*/  VIADDMNMX R14, R20, R121, R14, PT ;  /* 0x00000079140e7246 */ /* 0x000fe4000380010e */
[----:B------:R-:W-:-:S07]  /*9e30*/  VIMNMX R15, R15, R20, !PT ;  /* 0x000000140f0f7248 */ /* 0x000fce0007fe0100 */
.L_x_11191:
        /* <DEDUP_REMOVED lines=112> */
.L_x_11197:
[----:B------:R-:W-:-:S05]  /*a540*/  IMAD.U32 R20, RZ, RZ, UR22 ;  /* 0x00000016ff147e24 */ /* 0x000fca000f8e00ff */
[----:B------:R-:W-:-:S13]  /*a550*/  ISETP.NE.AND P3, PT, R20, 0x1, PT ;  /* 0x000000011400780c */ /* 0x000fda0003f65270 */
[----:B------:R-:W1:Y:S02]  /*a560*/  @P3 LDC.64 R14, c[0x0][0x9e8] ;  /* 0x00027a00ff0e3b82 */ /* 0x000e640000000a00 */
[----:B-1----:R-:W-:-:S05]  /*a570*/  @P3 IMAD.HI.U32 R14, R123, R14, RZ ;  /* 0x0000000e7b0e3227 */ /* 0x002fca00078e00ff */
[----:B------:R-:W-:-:S07]  /*a580*/  @P3 SHF.R.U32.HI R123, RZ, R15, R14 ;  /* 0x0000000fff7b3219 */ /* 0x000fce000001160e */
.L_x_11198:
[----:B------:R-:W-:Y:S05]  /*a590*/  BSYNC B0 ;  /* 0x0000000000007941 */ /* 0x000fea0003800000 */
.L_x_11196:
[----:B------:R-:W-:-:S04]  /*a5a0*/  IMAD R6, R123, R20, -R6 ;  /* 0x000000147b067224 */ /* 0x000fc800078e0a06 */
[----:B------:R-:W-:-:S05]  /*a5b0*/  IMAD R6, R17, -0x2, R6 ;  /* 0xfffffffe11067824 */ /* 0x000fca00078e0206 */
[----:B------:R-:W-:Y:S02]  /*a5c0*/  VIADDMNMX R9, R6, R20, R9, PT ;  /* 0x0000001406097246 */ /* 0x000fe40003800109 */
[----:B------:R-:W-:-:S07]  /*a5d0*/  VIMNMX R13, R13, R6, !PT ;  /* 0x000000060d0d7248 */ /* 0x000fce0007fe0100 */
.L_x_11195:
        /* <DEDUP_REMOVED lines=89> */
[C---:B------:R-:W-:Y:S01]  /*ab70*/  FMUL.FTZ R14, R6.reuse, UR10 ;  /* 0x0000000a060e7c20 */ /* 0x040fe20008410000 */
[----:B------:R-:W-:Y:S02]  /*ab80*/  ISETP.GT.AND P4, PT, R13, 0x59, P2 ;  /* 0x000000590d00780c */ /* 0x000fe40001784270 */
[----:B------:R-:W-:-:S02]  /*ab90*/  FSEL R24, R6, RZ, P6 ;  /* 0x000000ff06187208 */ /* 0x000fc40003000000 */
[----:B------:R-:W-:Y:S02]  /*aba0*/  FSEL R14, R14, RZ, P6 ;  /* 0x000000ff0e0e7208 */ /* 0x000fe40003000000 */
[----:B------:R-:W-:Y:S01]  /*abb0*/  ISETP.LT.OR P4, PT, R9, 0x5a, P4 ;  /* 0x0000005a0900780c */ /* 0x000fe20002781670 */
[----:B------:R-:W-:Y:S02]  /*abc0*/  FADD.FTZ R24, -R24, R11 ;  /* 0x0000000b18187221 */ /* 0x000fe40000010100 */
[--C-:B------:R-:W-:Y:S01]  /*abd0*/  FFMA.FTZ R15, R25, UR10, -R14.reuse ;  /* 0x0000000a190f7c23 */ /* 0x100fe2000801080e */
[----:B------:R-:W-:Y:S01]  /*abe0*/  FSEL R25, R26, -INF , !P3 ;  /* 0xff8000001a197808 */ /* 0x000fe20005800000 */
[--C-:B------:R-:W-:Y:S01]  /*abf0*/  FFMA.FTZ R150, R21, UR10, -R14.reuse ;  /* 0x0000000a15967c23 */ /* 0x100fe2000801080e */
[--C-:B------:R-:W-:Y:S01]  /*ac00*/  FFMA.FTZ R21, R29, UR10, -R14.reuse ;  /* 0x0000000a1d157c23 */ /* 0x100fe2000801080e */
[--C-:B------:R-:W-:Y:S01]  /*ac10*/  FFMA.FTZ R29, R33, UR10, -R14.reuse ;  /* 0x0000000a211d7c23 */ /* 0x100fe2000801080e */
[----:B------:R-:W-:Y:S01]  /*ac20*/  FMNMX.FTZ R20, R25, R12, !PT ;  /* 0x0000000c19147209 */ /* 0x000fe20007810000 */
[--C-:B------:R-:W-:Y:S01]  /*ac30*/  FFMA.FTZ R148, R121, UR10, -R14.reuse ;  /* 0x0000000a79947c23 */ /* 0x100fe2000801080e */
[----:B------:R-:W-:Y:S01]  /*ac40*/  ISETP.GT.AND P3, PT, R13, 0x30, P2 ;  /* 0x000000300d00780c */ /* 0x000fe20001764270 */
[----:B------:R-:W-:Y:S01]  /*ac50*/  FMUL.FTZ R11, R24, UR10 ;  /* 0x0000000a180b7c20 */ /* 0x000fe20008410000 */
[----:B------:R-:W-:Y:S01]  /*ac60*/  FMNMX.FTZ R33, R27, R20, !PT ;  /* 0x000000141b217209 */ /* 0x000fe20007810000 */
[----:B------:R-:W-:Y:S01]  /*ac70*/  MUFU.EX2 R15, R15 ;  /* 0x0000000f000f7308 */ /* 0x000fe20000000800 */
[----:B------:R-:W-:Y:S01]  /*ac80*/  ISETP.LT.OR P3, PT, R9, 0x31, P3 ;  /* 0x000000310900780c */ /* 0x000fe20001f61670 */
        /* <DEDUP_REMOVED lines=19> */
[----:B------:R-:W-:Y:S01]  /*adc0*/  ISETP.GT.AND P3, PT, R13, 0x40, P2 ;  /* 0x000000400d00780c */ /* 0x000fe20001764270 */
        /* <DEDUP_REMOVED lines=11> */
[----:B------:R-:W-:Y:S01]  /*ae80*/  ISETP.GT.AND P3, PT, R13, 0x48, P2 ;  /* 0x000000480d00780c */ /* 0x000fe20001764270 */
[--C-:B------:R-:W-:Y:S01]  /*ae90*/  FFMA.FTZ R124, R72, UR10, -R14.reuse ;  /* 0x0000000a487c7c23 */ /* 0x100fe2000801080e */
[----:B------:R-:W-:Y:S01]  /*aea0*/  FMNMX.FTZ R20, R46, R41, !PT ;  /* 0x000000292e147209 */ /* 0x000fe20007810000 */
[--C-:B------:R-:W-:Y:S01]  /*aeb0*/  FFMA.FTZ R126, R76, UR10, -R14.reuse ;  /* 0x0000000a4c7e7c23 */ /* 0x100fe2000801080e */
[----:B------:R-:W-:Y:S01]  /*aec0*/  ISETP.LT.OR P3, PT, R9, 0x49, P3 ;  /* 0x000000490900780c */ /* 0x000fe20001f61670 */
[--C-:B------:R-:W-:Y:S01]  /*aed0*/  FFMA.FTZ R120, R80, UR10, -R14.reuse ;  /* 0x0000000a50787c23 */ /* 0x100fe2000801080e */
[----:B------:R-:W-:Y:S01]  /*aee0*/  FMNMX.FTZ R41, R47, R20, !PT ;  /* 0x000000142f297209 */ /* 0x000fe20007810000 */
[----:B------:R-:W4:Y:S01]  /*aef0*/  MUFU.EX2 R144, R144 ;  /* 0x0000009000907308 */ /* 0x000f220000000800 */
[----:B------:R-:W-:Y:S01]  /*af00*/  FSEL R62, R62, -INF , !P3 ;  /* 0xff8000003e3e7808 */ /* 0x000fe20005800000 */
[--C-:B------:R-:W-:Y:S01]  /*af10*/  FFMA.FTZ R122, R84, UR10, -R14.reuse ;  /* 0x0000000a547a7c23 */ /* 0x100fe2000801080e */
[----:B------:R-:W-:Y:S01]  /*af20*/  FMNMX.FTZ R20, R50, R41, !PT ;  /* 0x0000002932147209 */ /* 0x000fe20007810000 */
[--C-:B------:R-:W-:Y:S01]  /*af30*/  FFMA.FTZ R41, R45, UR10, -R14.reuse ;  /* 0x0000000a2d297c23 */ /* 0x100fe2000801080e */
[----:B------:R-:W-:Y:S01]  /*af40*/  ISETP.GT.AND P3, PT, R13, 0x50, P2 ;  /* 0x000000500d00780c */ /* 0x000fe20001764270 */
[-C--:B-1----:R-:W-:Y:S01]  /*af50*/  FMUL.FTZ R88, R88, R11.reuse ;  /* 0x0000000b58587220 */ /* 0x082fe20000410000 */
[----:B------:R-:W-:Y:S01]  /*af60*/  FMNMX.FTZ R45, R51, R20, !PT ;  /* 0x00000014332d7209 */ /* 0x000fe20007810000 */
[----:B------:R-:W1:Y:S01]  /*af70*/  MUFU.EX2 R29, R29 ;  /* 0x0000001d001d7308 */ /* 0x000e620000000800 */
[----:B------:R-:W-:Y:S01]  /*af80*/  ISETP.LT.OR P3, PT, R9, 0x51, P3 ;  /* 0x000000510900780c */ /* 0x000fe20001f61670 */
[----:B------:R-:W-:Y:S01]  /*af90*/  FMUL.FTZ R89, R89, R11 ;  /* 0x0000000b59597220 */ /* 0x000fe20000410000 */
[----:B------:R-:W-:Y:S01]  /*afa0*/  FMNMX.FTZ R20, R54, R45, !PT ;  /* 0x0000002d36147209 */ /* 0x000fe20007810000 */
[-C--:B------:R-:W-:Y:S01]  /*afb0*/  FMUL.FTZ R92, R92, R11.reuse ;  /* 0x0000000b5c5c7220 */ /* 0x080fe20000410000 */
[----:B------:R-:W-:Y:S01]  /*afc0*/  FSEL R66, R66, -INF , !P3 ;  /* 0xff80000042427808 */ /* 0x000fe20005800000 */
[-C--:B------:R-:W-:Y:S01]  /*afd0*/  FMUL.FTZ R93, R93, R11.reuse ;  /* 0x0000000b5d5d7220 */ /* 0x080fe20000410000 */
[----:B------:R-:W-:Y:S01]  /*afe0*/  FMNMX.FTZ R45, R55, R20, !PT ;  /* 0x00000014372d7209 */ /* 0x000fe20007810000 */
[----:B------:R-:W5:Y:S01]  /*aff0*/  MUFU.EX2 R146, R146 ;  /* 0x0000009200927308 */ /* 0x000f620000000800 */
[----:B------:R-:W-:Y:S01]  /*b000*/  ISETP.GT.AND P3, PT, R13, 0x58, P2 ;  /* 0x000000580d00780c */ /* 0x000fe20001764270 */
[----:B------:R-:W-:Y:S01]  /*b010*/  FMUL.FTZ R96, R96, R11 ;  /* 0x0000000b60607220 */ /* 0x000fe20000410000 */
[----:B------:R-:W-:Y:S01]  /*b020*/  FMNMX.FTZ R20, R58, R45, !PT ;  /* 0x0000002d3a147209 */ /* 0x000fe20007810000 */
[--C-:B------:R-:W-:Y:S01]  /*b030*/  FFMA.FTZ R45, R49, UR10, -R14.reuse ;  /* 0x0000000a312d7c23 */ /* 0x100fe2000801080e */
[----:B------:R-:W-:Y:S01]  /*b040*/  ISETP.LT.OR P3, PT, R9, 0x59, P3 ;  /* 0x000000590900780c */ /* 0x000fe20001f61670 */
[-C--:B------:R-:W-:Y:S01]  /*b050*/  FMUL.FTZ R97, R97, R11.reuse ;  /* 0x0000000b61617220 */ /* 0x080fe20000410000 */
[----:B------:R-:W-:Y:S01]  /*b060*/  FMNMX.FTZ R49, R59, R20, !PT ;  /* 0x000000143b317209 */ /* 0x000fe20007810000 */
[----:B------:R-:W5:Y:S01]  /*b070*/  MUFU.EX2 R33, R33 ;  /* 0x0000002100217308 */ /* 0x000f620000000800 */
[----:B------:R-:W-:Y:S01]  /*b080*/  FSEL R70, R70, -INF , !P3 ;  /* 0xff80000046467808 */ /* 0x000fe20005800000 */
[----:B------:R-:W-:Y:S01]  /*b090*/  FMUL.FTZ R100, R100, R11 ;  /* 0x0000000b64647220 */ /* 0x000fe20000410000 */
[----:B------:R-:W-:Y:S01]  /*b0a0*/  FMNMX.FTZ R20, R62, R49, !PT ;  /* 0x000000313e147209 */ /* 0x000fe20007810000 */
[-C--:B------:R-:W-:Y:S01]  /*b0b0*/  FMUL.FTZ R101, R101, R11.reuse ;  /* 0x0000000b65657220 */ /* 0x080fe20000410000 */
[----:B------:R-:W-:Y:S01]  /*b0c0*/  ISETP.GT.AND P3, PT, R13, 0x60, P2 ;  /* 0x000000600d00780c */ /* 0x000fe20001764270 */
[-C--:B------:R-:W-:Y:S01]  /*b0d0*/  FMUL.FTZ R104, R104, R11.reuse ;  /* 0x0000000b68687220 */ /* 0x080fe20000410000 */
[----:B------:R-:W-:Y:S01]  /*b0e0*/  FMNMX.FTZ R49, R63, R20, !PT ;  /* 0x000000143f317209 */ /* 0x000fe20007810000 */
[----:B------:R-:W5:Y:S01]  /*b0f0*/  MUFU.EX2 R140, R140 ;  /* 0x0000008c008c7308 */ /* 0x000f620000000800 */
[----:B------:R-:W-:Y:S01]  /*b100*/  ISETP.LT.OR P3, PT, R9, 0x61, P3 ;  /* 0x000000610900780c */ /* 0x000fe20001f61670 */
[----:B------:R-:W-:Y:S01]  /*b110*/  FMUL.FTZ R105, R105, R11 ;  /* 0x0000000b69697220 */ /* 0x000fe20000410000 */
[----:B------:R-:W-:Y:S01]  /*b120*/  FMNMX.FTZ R20, R66, R49, !PT ;  /* 0x0000003142147209 */ /* 0x000fe20007810000 */
[----:B------:R-:W-:Y:S01]  /*b130*/  FFMA.FTZ R49, R53, UR10, -R14 ;  /* 0x0000000a35317c23 */ /* 0x000fe2000801080e */
[----:B------:R-:W-:Y:S01]  /*b140*/  FSEL R71, R71, -INF , !P4 ;  /* 0xff80000047477808 */ /* 0x000fe20006000000 */
[-C--:B------:R-:W-:Y:S01]  /*b150*/  FMUL.FTZ R108, R108, R11.reuse ;  /* 0x0000000b6c6c7220 */ /* 0x080fe20000410000 */
[----:B------:R-:W-:Y:S01]  /*b160*/  FMNMX.FTZ R53, R67, R20, !PT ;  /* 0x0000001443357209 */ /* 0x000fe20007810000 */
[----:B------:R-:W5:Y:S01]  /*b170*/  MUFU.EX2 R37, R37 ;  /* 0x0000002500257308 */ /* 0x000f620000000800 */
[----:B------:R-:W-:Y:S01]  /*b180*/  ISETP.GT.AND P4, PT, R13, 0x61, P2 ;  /* 0x000000610d00780c */ /* 0x000fe20001784270 */
[-C--:B------:R-:W-:Y:S01]  /*b190*/  FMUL.FTZ R109, R109, R11.reuse ;  /* 0x0000000b6d6d7220 */ /* 0x080fe20000410000 */
[----:B------:R-:W-:Y:S01]  /*b1a0*/  FSEL R74, R74, -INF , !P3 ;  /* 0xff8000004a4a7808 */ /* 0x000fe20005800000 */
[-C--:B------:R-:W-:Y:S01]  /*b1b0*/  FMUL.FTZ R112, R112, R11.reuse ;  /* 0x0000000b70707220 */ /* 0x080fe20000410000 */
[----:B------:R-:W-:Y:S01]  /*b1c0*/  ISETP.GT.AND P3, PT, R13, 0x68, P2 ;  /* 0x000000680d00780c */ /* 0x000fe20001764270 */
[----:B------:R-:W-:Y:S01]  /*b1d0*/  FMUL.FTZ R113, R113, R11 ;  /* 0x0000000b71717220 */ /* 0x000fe20000410000 */
[----:B------:R-:W-:Y:S01]  /*b1e0*/  FMNMX.FTZ R20, R70, R53, !PT ;  /* 0x0000003546147209 */ /* 0x000fe20007810000 */
[----:B------:R-:W5:Y:S01]  /*b1f0*/  MUFU.EX2 R142, R142 ;  /* 0x0000008e008e7308 */ /* 0x000f620000000800 */
[C---:B------:R-:W-:Y:S01]  /*b200*/  ISETP.LT.OR P4, PT, R9.reuse, 0x62, P4 ;  /* 0x000000620900780c */ /* 0x040fe20002781670 */
[-C--:B------:R-:W-:Y:S01]  /*b210*/  FMUL.FTZ R116, R116, R11.reuse ;  /* 0x0000000b74747220 */ /* 0x080fe20000410000 */
[----:B------:R-:W-:Y:S01]  /*b220*/  ISETP.LT.OR P3, PT, R9, 0x69, P3 ;  /* 0x000000690900780c */ /* 0x000fe20001f61670 */
[----:B------:R-:W-:Y:S01]  /*b230*/  FMUL.FTZ R117, R117, R11 ;  /* 0x0000000b75757220 */ /* 0x000fe20000410000 */
[----:B------:R-:W-:-:S02]  /*b240*/  FMNMX.FTZ R53, R71, R20, !PT ;  /* 0x0000001447357209 */ /* 0x000fc40007810000 */
[----:B------:R-:W-:Y:S01]  /*b250*/  FSEL R75, R75, -INF , !P4 ;  /* 0xff8000004b4b7808 */ /* 0x000fe20006000000 */
[----:B------:R-:W5:Y:S01]  /*b260*/  MUFU.EX2 R41, R41 ;  /* 0x0000002900297308 */ /* 0x000f620000000800 */
[----:B------:R-:W-:Y:S02]  /*b270*/  ISETP.GT.AND P4, PT, R13, 0x69, P2 ;  /* 0x000000690d00780c */ /* 0x000fe40001784270 */
[----:B------:R-:W-:Y:S02]  /*b280*/  FSEL R78, R78, -INF , !P3 ;  /* 0xff8000004e4e7808 */ /* 0x000fe40005800000 */
        /* <DEDUP_REMOVED lines=10> */
[----:B------:R-:W-:Y:S01]  /*b330*/  FMNMX.FTZ R20, R78, R57, !PT ;  /* 0x000000394e147209 */ /* 0x000fe20007810000 */
[--C-:B------:R-:W-:Y:S01]  /*b340*/  FFMA.FTZ R57, R65, UR10, -R14.reuse ;  /* 0x0000000a41397c23 */ /* 0x100fe2000801080e */
[----:B------:R-:W-:Y:S01]  /*b350*/  FSEL R82, R82, -INF , !P3 ;  /* 0xff80000052527808 */ /* 0x000fe20005800000 */
[--C-:B------:R-:W-:Y:S01]  /*b360*/  FFMA.FTZ R65, R73, UR10, -R14.reuse ;  /* 0x0000000a49417c23 */ /* 0x100fe2000801080e */
[----:B------:R-:W-:Y:S01]  /*b370*/  ISETP.GT.AND P3, PT, R13, 0x78, P2 ;  /* 0x000000780d00780c */ /* 0x000fe20001764270 */
        /* <DEDUP_REMOVED lines=8> */
[----:B------:R-:W-:Y:S01]  /*b400*/  FMNMX.FTZ R20, R82, R13, !PT ;  /* 0x0000000d52147209 */ /* 0x000fe20007810000 */
[--C-:B------:R-:W-:Y:S01]  /*b410*/  FFMA.FTZ R13, R61, UR10, -R14.reuse ;  /* 0x0000000a3d0d7c23 */ /* 0x100fe2000801080e */
[----:B------:R-:W-:Y:S01]  /*b420*/  ISETP.LT.OR P2, PT, R9, 0x7a, P2 ;  /* 0x0000007a0900780c */ /* 0x000fe20001741670 */
[--C-:B------:R-:W-:Y:S01]  /*b430*/  FFMA.FTZ R61, R69, UR10, -R14.reuse ;  /* 0x0000000a453d7c23 */ /* 0x100fe2000801080e */
[----:B------:R-:W-:Y:S01]  /*b440*/  FSEL R86, R86, -INF , !P3 ;  /* 0xff80000056567808 */ /* 0x000fe20005800000 */
[--C-:B------:R-:W-:Y:S01]  /*b450*/  FFMA.FTZ R69, R77, UR10, -R14.reuse ;  /* 0x0000000a4d457c23 */ /* 0x100fe2000801080e */
[----:B------:R-:W-:Y:S01]  /*b460*/  FMNMX.FTZ R9, R83, R20, !PT ;  /* 0x0000001453097209 */ /* 0x000fe20007810000 */
[----:B------:R-:W-:Y:S01]  /*b470*/  FFMA.FTZ R77, R85, UR10, -R14 ;  /* 0x0000000a554d7c23 */ /* 0x000fe2000801080e */
[----:B------:R-:W-:Y:S01]  /*b480*/  FSEL R87, R87, -INF , !P2 ;  /* 0xff80000057577808 */ /* 0x000fe20005000000 */
[----:B------:R-:W-:Y:S01]  /*b490*/  MUFU.EX2 R132, R132 ;  /* 0x0000008400847308 */ /* 0x000fe20000000800 */
[----:B------:R-:W-:-:S04]  /*b4a0*/  FMNMX.FTZ R20, R86, R9, !PT ;  /* 0x0000000956147209 */ /* 0x000fc80007810000 */
[----:B------:R-:W-:-:S03]  /*b4b0*/  FMNMX.FTZ R20, R87, R20, !PT ;  /* 0x0000001457147209 */ /* 0x000fc60007810000 */
[----:B------:R-:W-:Y:S02]  /*b4c0*/  MUFU.EX2 R53, R53 ;  /* 0x0000003500357308 */ /* 0x000fe40000000800 */
[----:B------:R-:W2:Y:S06]  /*b4d0*/  SHFL.BFLY PT, R9, R20, 0x2, 0x1f ;  /* 0x0c401f0014097f89 */ /* 0x000eac00000e0000 */
[----:B------:R-:W-:Y:S08]  /*b4e0*/  MUFU.EX2 R134, R134 ;  /* 0x0000008600867308 */ /* 0x000ff00000000800 */
[----:B------:R-:W-:Y:S08]  /*b4f0*/  MUFU.EX2 R13, R13 ;  /* 0x0000000d000d7308 */ /* 0x000ff00000000800 */
[----:B------:R-:W-:Y:S01]  /*b500*/  MUFU.EX2 R128, R128 ;  /* 0x0000008000807308 */ /* 0x000fe20000000800 */
[----:B--2---:R-:W-:-:S05]  /*b510*/  FMNMX.FTZ R9, R20, R9, !PT ;  /* 0x0000000914097209 */ /* 0x004fca0007810000 */
[----:B------:R-:W2:Y:S02]  /*b520*/  SHFL.BFLY PT, R20, R9, 0x1, 0x1f ;  /* 0x0c201f0009147f89 */ /* 0x000ea400000e0000 */
[----:B------:R-:W-:Y:S08]  /*b530*/  MUFU.EX2 R57, R57 ;  /* 0x0000003900397308 */ /* 0x000ff00000000800 */
[----:B------:R-:W-:Y:S08]  /*b540*/  MUFU.EX2 R130, R130 ;  /* 0x0000008200827308 */ /* 0x000ff00000000800 */
[----:B------:R-:W-:Y:S01]  /*b550*/  MUFU.EX2 R61, R61 ;  /* 0x0000003d003d7308 */ /* 0x000fe20000000800 */
[----:B--2---:R-:W-:-:S07]  /*b560*/  FMNMX.FTZ R9, R9, R20, !PT ;  /* 0x0000001409097209 */ /* 0x004fce0007810000 */
[----:B------:R-:W-:Y:S01]  /*b570*/  MUFU.EX2 R124, R124 ;  /* 0x0000007c007c7308 */ /* 0x000fe20000000800 */
[C---:B------:R-:W-:Y:S01]  /*b580*/  FSETP.NEU.FTZ.AND P2, PT, R9.reuse, -INF , PT ;  /* 0xff8000000900780b */ /* 0x040fe20003f5d000 */
[----:B------:R-:W-:-:S06]  /*b590*/  FMUL.FTZ R36, R9, UR10 ;  /* 0x0000000a09247c20 */ /* 0x000fcc0008410000 */
[----:B------:R-:W-:Y:S01]  /*b5a0*/  MUFU.EX2 R65, R65 ;  /* 0x0000004100417308 */ /* 0x000fe20000000800 */
[----:B------:R-:W-:-:S05]  /*b5b0*/  FSEL R36, R36, RZ, P2 ;  /* 0x000000ff24247208 */ /* 0x000fca0001000000 */
[----:B------:R-:W-:Y:S01]  /*b5c0*/  FFMA.FTZ R145, R34, UR10, -R36 ;  /* 0x0000000a22917c23 */ /* 0x000fe20008010824 */
[----:B------:R-:W-:Y:S01]  /*b5d0*/  FFMA.FTZ R34, R11, R5, R148 ;  /* 0x000000050b227223 */ /* 0x000fe20000010094 */
[--C-:B------:R-:W-:Y:S01]  /*b5e0*/  FFMA.FTZ R14, R25, UR10, -R36.reuse ;  /* 0x0000000a190e7c23 */ /* 0x100fe20008010824 */
[--C-:B------:R-:W-:Y:S01]  /*b5f0*/  FFMA.FTZ R149, R27, UR10, -R36.reuse ;  /* 0x0000000a1b957c23 */ /* 0x100fe20008010824 */
[----:B------:R-:W-:Y:S01]  /*b600*/  FFMA.FTZ R151, R30, UR10, -R36 ;  /* 0x0000000a1e977c23 */ /* 0x000fe20008010824 */
[----:B------:R-:W-:Y:S01]  /*b610*/  FADD.FTZ R5, R15, R34 ;  /* 0x000000220f057221 */ /* 0x000fe20000010000 */
[--C-:B------:R-:W-:Y:S01]  /*b620*/  FFMA.FTZ R20, R31, UR10, -R36.reuse ;  /* 0x0000000a1f147c23 */ /* 0x100fe20008010824 */
[--C-:B------:R-:W-:Y:S01]  /*b630*/  FFMA.FTZ R147, R38, UR10, -R36.reuse ;  /* 0x0000000a26937c23 */ /* 0x100fe20008010824 */
[----:B------:R-:W-:Y:S01]  /*b640*/  MUFU.EX2 R14, R14 ;  /* 0x0000000e000e7308 */ /* 0x000fe20000000800 */
[----:B------:R-:W-:Y:S01]  /*b650*/  FADD.FTZ R34, R150, R5 ;  /* 0x0000000596227221 */ /* 0x000fe20000010000 */
[----:B------:R-:W-:Y:S01]  /*b660*/  FSEL R5, R9, RZ, P2 ;  /* 0x000000ff09057208 */ /* 0x000fe20001000000 */
[--C-:B------:R-:W-:Y:S01]  /*b670*/  FFMA.FTZ R24, R35, UR10, -R36.reuse ;  /* 0x0000000a23187c23 */ /* 0x100fe20008010824 */
[----:B------:R-:W-:Y:S01]  /*b680*/  FFMA.FTZ R26, R39, UR10, -R36 ;  /* 0x0000000a271a7c23 */ /* 0x000fe20008010824 */
[----:B---3--:R-:W-:Y:S01]  /*b690*/  FADD.FTZ R25, R21, R34 ;  /* 0x0000002215197221 */ /* 0x008fe20000010000 */
[----:B------:R-:W-:Y:S01]  /*b6a0*/  FFMA.FTZ R141, R42, UR10, -R36 ;  /* 0x0000000a2a8d7c23 */ /* 0x000fe20008010824 */
[----:B------:R-:W-:Y:S01]  /*b6b0*/  FADD.FTZ R5, -R5, R12 ;  /* 0x0000000c05057221 */ /* 0x000fe20000010100 */
[----:B------:R-:W-:Y:S01]  /*b6c0*/  MUFU.EX2 R149, R149 ;  /* 0x0000009500957308 */ /* 0x000fe20000000800 */
[----:B----4-:R-:W-:Y:S01]  /*b6d0*/  FADD.FTZ R34, R144, R25 ;  /* 0x0000001990227221 */ /* 0x010fe20000010000 */
[--C-:B------:R-:W-:Y:S01]  /*b6e0*/  FFMA.FTZ R28, R43, UR10, -R36.reuse ;  /* 0x0000000a2b1c7c23 */ /* 0x100fe20008010824 */
[----:B------:R-:W-:Y:S01]  /*b6f0*/  FMUL.FTZ R5, R5, UR10 ;  /* 0x0000000a05057c20 */ /* 0x000fe20008410000 */
[----:B------:R-:W-:Y:S01]  /*b700*/  FFMA.FTZ R143, R46, UR10, -R36 ;  /* 0x0000000a2e8f7c23 */ /* 0x000fe20008010824 */
[----:B-1----:R-:W-:Y:S01]  /*b710*/  FADD.FTZ R25, R29, R34 ;  /* 0x000000221d197221 */ /* 0x002fe20000010000 */
[--C-:B------:R-:W-:Y:S01]  /*b720*/  FFMA.FTZ R30, R47, UR10, -R36.reuse ;  /* 0x0000000a2f1e7c23 */ /* 0x100fe20008010824 */
[--C-:B------:R-:W-:Y:S01]  /*b730*/  FFMA.FTZ R137, R50, UR10, -R36.reuse ;  /* 0x0000000a32897c23 */ /* 0x100fe20008010824 */
[----:B------:R-:W-:Y:S01]  /*b740*/  MUFU.EX2 R151, R151 ;  /* 0x0000009700977308 */ /* 0x000fe20000000800 */
[----:B-----5:R-:W-:Y:S01]  /*b750*/  FADD.FTZ R34, R146, R25 ;  /* 0x0000001992227221 */ /* 0x020fe20000010000 */
        /* <DEDUP_REMOVED lines=8> */
[----:B------:R-:W-:Y:S01]  /*b7e0*/  F2FP.BF16.F32.PACK_AB R148, R15, R148 ;  /* 0x000000940f94723e */ /* 0x000fe200000010ff */
[--C-:B------:R-:W-:Y:S01]  /*b7f0*/  FFMA.FTZ R129, R66, UR10, -R36.reuse ;  /* 0x0000000a42817c23 */ /* 0x100fe20008010824 */
[----:B------:R-:W-:Y:S01]  /*b800*/  FFMA.FTZ R131, R70, UR10, -R36 ;  /* 0x0000000a46837c23 */ /* 0x000fe20008010824 */
[----:B------:R-:W-:Y:S01]  /*b810*/  FADD.FTZ R27, R37, R34 ;  /* 0x00000022251b7221 */ /* 0x000fe20000010000 */
[--C-:B------:R-:W-:Y:S01]  /*b820*/  FFMA.FTZ R34, R59, UR10, -R36.reuse ;  /* 0x0000000a3b227c23 */ /* 0x100fe20008010824 */
[--C-:B------:R-:W-:Y:S01]  /*b830*/  FFMA.FTZ R125, R74, UR10, -R36.reuse ;  /* 0x0000000a4a7d7c23 */ /* 0x100fe20008010824 */
[----:B------:R-:W3:Y:S01]  /*b840*/  MUFU.EX2 R20, R20 ;  /* 0x0000001400147308 */ /* 0x000ee20000000800 */
[----:B------:R-:W-:Y:S01]  /*b850*/  FADD.FTZ R38, R142, R27 ;  /* 0x0000001b8e267221 */ /* 0x000fe20000010000 */
[--C-:B------:R-:W-:Y:S01]  /*b860*/  FFMA.FTZ R75, R75, UR10, -R36.reuse ;  /* 0x0000000a4b4b7c23 */ /* 0x100fe20008010824 */
[--C-:B------:R-:W-:Y:S01]  /*b870*/  FFMA.FTZ R78, R78, UR10, -R36.reuse ;  /* 0x0000000a4e4e7c23 */ /* 0x100fe20008010824 */
[----:B------:R-:W-:Y:S01]  /*b880*/  FFMA.FTZ R79, R79, UR10, -R36 ;  /* 0x0000000a4f4f7c23 */ /* 0x000fe20008010824 */
[----:B-1----:R-:W-:Y:S01]  /*b890*/  FADD.FTZ R5, R41, R38 ;  /* 0x0000002629057221 */ /* 0x002fe20000010000 */
[--C-:B------:R-:W-:Y:S01]  /*b8a0*/  FFMA.FTZ R82, R82, UR10, -R36.reuse ;  /* 0x0000000a52527c23 */ /* 0x100fe20008010824 */
[----:B------:R-:W-:Y:S01]  /*b8b0*/  FFMA.FTZ R83, R83, UR10, -R36 ;  /* 0x0000000a53537c23 */ /* 0x000fe20008010824 */
[----:B------:R-:W1:Y:S01]  /*b8c0*/  MUFU.EX2 R145, R145 ;  /* 0x0000009100917308 */ /* 0x000e620000000800 */
[----:B--2---:R-:W-:Y:S01]  /*b8d0*/  FFMA.FTZ R38, R25, R4, R14 ;  /* 0x0000000419267223 */ /* 0x004fe2000001000e */
[----:B------:R-:W-:Y:S01]  /*b8e0*/  FADD.FTZ R42, R136, R5 ;  /* 0x00000005882a7221 */ /* 0x000fe20000010000 */
[--C-:B------:R-:W-:Y:S01]  /*b8f0*/  FFMA.FTZ R4, R63, UR10, -R36.reuse ;  /* 0x0000000a3f047c23 */ /* 0x100fe20008010824 */
[----:B------:R-:W-:Y:S01]  /*b900*/  FFMA.FTZ R86, R86, UR10, -R36 ;  /* 0x0000000a56567c23 */ /* 0x000fe20008010824 */
[----:B------:R-:W-:Y:S01]  /*b910*/  FADD.FTZ R40, R149, R38 ;  /* 0x0000002695287221 */ /* 0x000fe20000010000 */
[----:B------:R-:W-:Y:S01]  /*b920*/  FADD.FTZ R27, R45, R42 ;  /* 0x0000002a2d1b7221 */ /* 0x000fe20000010000 */
[----:B------:R-:W-:Y:S01]  /*b930*/  FFMA.FTZ R38, R67, UR10, -R36 ;  /* 0x0000000a43267c23 */ /* 0x000fe20008010824 */
[----:B------:R-:W2:Y:S01]  /*b940*/  MUFU.EX2 R24, R24 ;  /* 0x0000001800187308 */ /* 0x000ea20000000800 */
[----:B------:R-:W-:Y:S01]  /*b950*/  FADD.FTZ R5, R151, R40 ;  /* 0x0000002897057221 */ /* 0x000fe20000010000 */
[----:B------:R-:W-:Y:S01]  /*b960*/  FADD.FTZ R40, R138, R27 ;  /* 0x0000001b8a287221 */ /* 0x000fe20000010000 */
[----:B------:R-:W-:Y:S01]  /*b970*/  IMAD.U32 R31, RZ, RZ, UR26 ;  /* 0x0000001aff1f7e24 */ /* 0x000fe2000f8e00ff */
[----:B------:R-:W-:Y:S01]  /*b980*/  ISETP.GT.AND P2, PT, R8, UR45, PT ;  /* 0x0000002d08007c0c */ /* 0x000fe2000bf44270 */
[----:B---3--:R-:W-:Y:S01]  /*b990*/  FADD.FTZ R42, R20, R5 ;  /* 0x00000005142a7221 */ /* 0x008fe20000010000 */
[----:B------:R-:W-:Y:S01]  /*b9a0*/  FADD.FTZ R27, R49, R40 ;  /* 0x00000028311b7221 */ /* 0x000fe20000010000 */
[----:B------:R-:W-:Y:S01]  /*b9b0*/  FFMA.FTZ R40, R71, UR10, -R36 ;  /* 0x0000000a47287c23 */ /* 0x000fe20008010824 */
[----:B------:R-:W3:Y:S01]  /*b9c0*/  MUFU.EX2 R147, R147 ;  /* 0x0000009300937308 */ /* 0x000ee20000000800 */
[----:B-1----:R-:W-:Y:S01]  /*b9d0*/  FADD.FTZ R5, R145, R42 ;  /* 0x0000002a91057221 */ /* 0x002fe20000010000 */
[----:B------:R-:W-:Y:S01]  /*b9e0*/  FADD.FTZ R44, R132, R27 ;  /* 0x0000001b842c7221 */ /* 0x000fe20000010000 */
[----:B------:R-:W-:Y:S01]  /*b9f0*/  FFMA.FTZ R36, R87, UR10, -R36 ;  /* 0x0000000a57247c23 */ /* 0x000fe20008010824 */
[----:B------:R-:W-:Y:S01]  /*ba00*/  @!P1 LEA R31, R31, UR40, 0x3 ;  /* 0x000000281f1f9c11 */ /* 0x000fe2000f8e18ff */
[----:B------:R-:W-:Y:S01]  /*ba10*/  UMOV UR26, UR39 ;  /* 0x00000027001a7c82 */ /* 0x000fe20008000000 */
[----:B------:R-:W-:Y:S01]  /*ba20*/  FADD.FTZ R27, R53, R44 ;  /* 0x0000002c351b7221 */ /* 0x000fe20000010000 */
[----:B------:R-:W-:Y:S01]  /*ba30*/  F2FP.BF16.F32.PACK_AB R150, R21, R150 ;  /* 0x000000961596723e */ /* 0x000fe200000010ff */
[----:B------:R-:W1:Y:S01]  /*ba40*/  MUFU.EX2 R26, R26 ;  /* 0x0000001a001a7308 */ /* 0x000e620000000800 */
[----:B--2---:R-:W-:Y:S01]  /*ba50*/  FADD.FTZ R42, R24, R5 ;  /* 0x00000005182a7221 */ /* 0x004fe20000010000 */
[----:B------:R-:W-:Y:S01]  /*ba60*/  FADD.FTZ R44, R134, R27 ;  /* 0x0000001b862c7221 */ /* 0x000fe20000010000 */
[----:B------:R-:W-:Y:S01]  /*ba70*/  F2FP.BF16.F32.PACK_AB R134, R13, R134 ;  /* 0x000000860d86723e */ /* 0x000fe200000010ff */
[----:B------:R-:W-:Y:S01]  /*ba80*/  @!P1 VIADD R31, R31, 0x16860 ;  /* 0x000168601f1f9836 */ /* 0x000fe20000000000 */
[----:B------:R-:W-:Y:S01]  /*ba90*/  F2FP.BF16.F32.PACK_AB R144, R29, R144 ;  /* 0x000000901d90723e */ /* 0x000fe200000010ff */
[----:B------:R-:W-:Y:S01]  /*baa0*/  FADD.FTZ R27, R13, R44 ;  /* 0x0000002c0d1b7221 */ /* 0x000fe20000010000 */
[----:B------:R-:W-:Y:S01]  /*bab0*/  F2FP.BF16.F32.PACK_AB R146, R33, R146 ;  /* 0x000000922192723e */ /* 0x000fe200000010ff */
[----:B------:R-:W2:Y:S01]  /*bac0*/  MUFU.EX2 R141, R141 ;  /* 0x0000008d008d7308 */ /* 0x000ea20000000800 */
[----:B---3--:R-:W-:Y:S01]  /*bad0*/  FADD.FTZ R5, R147, R42 ;  /* 0x0000002a93057221 */ /* 0x008fe20000010000 */
[----:B------:R-:W-:Y:S01]  /*bae0*/  FADD.FTZ R44, R128, R27 ;  /* 0x0000001b802c7221 */ /* 0x000fe20000010000 */
[----:B------:R-:W-:Y:S01]  /*baf0*/  @!P1 PRMT R31, RZ, 0x654, R31 ;  /* 0x00000654ff1f9816 */ /* 0x000fe2000000001f */
[----:B------:R-:W-:Y:S01]  /*bb00*/  VIADD R8, R8, 0xffffffff ;  /* 0xffffffff08087836 */ /* 0x000fe20000000000 */
[----:B------:R-:W-:Y:S01]  /*bb10*/  F2FP.BF16.F32.PACK_AB R140, R37, R140 ;  /* 0x0000008c258c723e */ /* 0x000fe200000010ff */
[----:B------:R-:W-:Y:S01]  /*bb20*/  FADD.FTZ R27, R57, R44 ;  /* 0x0000002c391b7221 */ /* 0x000fe20000010000 */
[----:B------:R3:W-:Y:S01]  /*bb30*/  @!P1 SYNCS.ARRIVE.TRANS64.RED.A1T0 RZ, [R31+URZ], RZ ;  /* 0x000000ff1fff99a7 */ /* 0x0007e2000810043f */
[----:B------:R-:W4:Y:S01]  /*bb40*/  MUFU.EX2 R28, R28 ;  /* 0x0000001c001c7308 */ /* 0x000f220000000800 */
[----:B-1----:R-:W-:Y:S01]  /*bb50*/  FADD.FTZ R42, R26, R5 ;  /* 0x000000051a2a7221 */ /* 0x002fe20000010000 */
[----:B------:R-:W-:Y:S01]  /*bb60*/  FADD.FTZ R44, R130, R27 ;  /* 0x0000001b822c7221 */ /* 0x000fe20000010000 */
[----:B------:R-:W-:Y:S01]  /*bb70*/  F2FP.BF16.F32.PACK_AB R142, R41, R142 ;  /* 0x0000008e298e723e */ /* 0x000fe200000010ff */
[-C--:B------:R-:W-:Y:S01]  /*bb80*/  FMUL.FTZ R90, R90, R25.reuse ;  /* 0x000000195a5a7220 */ /* 0x080fe20000410000 */
[----:B------:R-:W-:Y:S01]  /*bb90*/  F2FP.BF16.F32.PACK_AB R136, R45, R136 ;  /* 0x000000882d88723e */ /* 0x000fe200000010ff */
[----:B------:R-:W-:Y:S01]  /*bba0*/  FADD.FTZ R15, R61, R44 ;  /* 0x0000002c3d0f7221 */ /* 0x000fe20000010000 */
[----:B------:R-:W-:Y:S01]  /*bbb0*/  F2FP.BF16.F32.PACK_AB R138, R49, R138 ;  /* 0x0000008a318a723e */ /* 0x000fe200000010ff */
[----:B------:R-:W1:Y:S01]  /*bbc0*/  MUFU.EX2 R143, R143 ;  /* 0x0000008f008f7308 */ /* 0x000e620000000800 */
[----:B--2---:R-:W-:Y:S01]  /*bbd0*/  FADD.FTZ R5, R141, R42 ;  /* 0x0000002a8d057221 */ /* 0x004fe20000010000 */
[----:B------:R-:W-:Y:S01]  /*bbe0*/  FADD.FTZ R44, R124, R15 ;  /* 0x0000000f7c2c7221 */ /* 0x000fe20000010000 */
[----:B------:R-:W-:Y:S01]  /*bbf0*/  F2FP.BF16.F32.PACK_AB R132, R53, R132 ;  /* 0x000000843584723e */ /* 0x000fe200000010ff */
[-C--:B------:R-:W-:Y:S01]  /*bc00*/  FMUL.FTZ R91, R91, R25.reuse ;  /* 0x000000195b5b7220 */ /* 0x080fe20000410000 */
[----:B------:R-:W-:Y:S01]  /*bc10*/  F2FP.BF16.F32.PACK_AB R128, R57, R128 ;  /* 0x000000803980723e */ /* 0x000fe200000010ff */
[----:B------:R-:W-:Y:S01]  /*bc20*/  FADD.FTZ R15, R65, R44 ;  /* 0x0000002c410f7221 */ /* 0x000fe20000010000 */
[----:B------:R-:W-:Y:S01]  /*bc30*/  F2FP.BF16.F32.PACK_AB R130, R61, R130 ;  /* 0x000000823d82723e */ /* 0x000fe200000010ff */
[----:B------:R-:W2:Y:S01]  /*bc40*/  MUFU.EX2 R30, R30 ;  /* 0x0000001e001e7308 */ /* 0x000ea20000000800 */
[----:B----4-:R-:W-:Y:S01]  /*bc50*/  FADD.FTZ R42, R28, R5 ;  /* 0x000000051c2a7221 */ /* 0x010fe20000010000 */
[----:B------:R-:W-:Y:S01]  /*bc60*/  F2FP.BF16.F32.PACK_AB R124, R65, R124 ;  /* 0x0000007c417c723e */ /* 0x000fe200000010ff */
[-C--:B------:R-:W-:Y:S01]  /*bc70*/  FMUL.FTZ R94, R94, R25.reuse ;  /* 0x000000195e5e7220 */ /* 0x080fe20000410000 */
[----:B------:R-:W-:Y:S01]  /*bc80*/  F2FP.BF16.F32.PACK_AB R149, R149, R14 ;  /* 0x0000000e9595723e */ /* 0x000fe200000010ff */
[----:B------:R-:W-:Y:S01]  /*bc90*/  FMUL.FTZ R95, R95, R25 ;  /* 0x000000195f5f7220 */ /* 0x000fe20000410000 */
[----:B------:R-:W-:Y:S01]  /*bca0*/  F2FP.BF16.F32.PACK_AB R151, R20, R151 ;  /* 0x000000971497723e */ /* 0x000fe200000010ff */
[----:B------:R-:W-:Y:S01]  /*bcb0*/  FMUL.FTZ R98, R98, R25 ;  /* 0x0000001962627220 */ /* 0x000fe20000410000 */
[----:B------:R-:W4:Y:S01]  /*bcc0*/  MUFU.EX2 R137, R137 ;  /* 0x0000008900897308 */ /* 0x000f220000000800 */
[----:B-1----:R-:W-:Y:S01]  /*bcd0*/  FADD.FTZ R5, R143, R42 ;  /* 0x0000002a8f057221 */ /* 0x002fe20000010000 */
[----:B------:R-:W-:Y:S01]  /*bce0*/  F2FP.BF16.F32.PACK_AB R145, R24, R145 ;  /* 0x000000911891723e */ /* 0x000fe200000010ff */
[----:B------:R-:W-:Y:S01]  /*bcf0*/  FMUL.FTZ R99, R99, R25 ;  /* 0x0000001963637220 */ /* 0x000fe20000410000 */
[----:B------:R-:W-:Y:S01]  /*bd00*/  F2FP.BF16.F32.PACK_AB R147, R26, R147 ;  /* 0x000000931a93723e */ /* 0x000fe200000010ff */
[----:B------:R-:W-:Y:S01]  /*bd10*/  FMUL.FTZ R102, R102, R25 ;  /* 0x0000001966667220 */ /* 0x000fe20000410000 */
[----:B------:R-:W-:Y:S01]  /*bd20*/  F2FP.BF16.F32.PACK_AB R141, R28, R141 ;  /* 0x0000008d1c8d723e */ /* 0x000fe200000010ff */
[----:B------:R-:W-:Y:S01]  /*bd30*/  FMUL.FTZ R103, R103, R25 ;  /* 0x0000001967677220 */ /* 0x000fe20000410000 */
        /* <DEDUP_REMOVED lines=12> */
[----:B------:R-:W-:Y:S01]  /*be00*/  FMUL.FTZ R119, R119, R25 ;  /* 0x0000001977777220 */ /* 0x000fe20000410000 */
[----:B------:R-:W-:-:S03]  /*be10*/  IMAD.MOV.U32 R11, RZ, RZ, R6 ;  /* 0x000000ffff0b7224 */ /* 0x000fc600078e0006 */
[----:B------:R-:W4:Y:S01]  /*be20*/  MUFU.EX2 R12, R55 ;  /* 0x00000037000c7308 */ /* 0x000f220000000800 */
[C---:B-1----:R-:W-:Y:S01]  /*be30*/  FADD.FTZ R42, R32.reuse, R5 ;  /* 0x00000005202a7221 */ /* 0x042fe20000010000 */
[----:B------:R-:W-:-:S06]  /*be40*/  F2FP.BF16.F32.PACK_AB R137, R32, R137 ;  /* 0x000000892089723e */ /* 0x000fcc00000010ff */
[----:B------:R-:W1:Y:S01]  /*be50*/  MUFU.EX2 R126, R126 ;  /* 0x0000007e007e7308 */ /* 0x000e620000000800 */
[----:B--2---:R-:W-:-:S07]  /*be60*/  FADD.FTZ R5, R139, R42 ;  /* 0x0000002a8b057221 */ /* 0x004fce0000010000 */
[----:B------:R-:W2:Y:S01]  /*be70*/  MUFU.EX2 R133, R133 ;  /* 0x0000008500857308 */ /* 0x000ea20000000800 */
[C---:B----4-:R-:W-:Y:S01]  /*be80*/  FADD.FTZ R42, R12.reuse, R5 ;  /* 0x000000050c2a7221 */ /* 0x050fe20000010000 */
[----:B------:R-:W-:Y:S01]  /*be90*/  F2FP.BF16.F32.PACK_AB R139, R12, R139 ;  /* 0x0000008b0c8b723e */ /* 0x000fe200000010ff */
[----:B------:R-:W-:-:S05]  /*bea0*/  IMAD.MOV.U32 R12, RZ, RZ, R9 ;  /* 0x000000ffff0c7224 */ /* 0x000fca00078e0009 */
[----:B------:R-:W4:Y:S01]  /*beb0*/  MUFU.EX2 R69, R69 ;  /* 0x0000004500457308 */ /* 0x000f220000000800 */
[----:B-1----:R-:W-:-:S07]  /*bec0*/  FADD.FTZ R44, R126, R15 ;  /* 0x0000000f7e2c7221 */ /* 0x002fce0000010000 */
[----:B------:R-:W1:Y:S01]  /*bed0*/  MUFU.EX2 R34, R34 ;  /* 0x0000002200227308 */ /* 0x000e620000000800 */
[----:B--2---:R-:W-:-:S07]  /*bee0*/  FADD.FTZ R5, R133, R42 ;  /* 0x0000002a85057221 */ /* 0x004fce0000010000 */
[----:B------:R-:W2:Y:S01]  /*bef0*/  MUFU.EX2 R120, R120 ;  /* 0x0000007800787308 */ /* 0x000ea20000000800 */
[C---:B----4-:R-:W-:Y:S01]  /*bf00*/  FADD.FTZ R15, R69.reuse, R44 ;  /* 0x0000002c450f7221 */ /* 0x050fe20000010000 */
[----:B------:R-:W-:-:S06]  /*bf10*/  F2FP.BF16.F32.PACK_AB R126, R69, R126 ;  /* 0x0000007e457e723e */ /* 0x000fcc00000010ff */
[----:B------:R-:W4:Y:S01]  /*bf20*/  MUFU.EX2 R135, R135 ;  /* 0x0000008700877308 */ /* 0x000f220000000800 */
[C---:B-1----:R-:W-:Y:S01]  /*bf30*/  FADD.FTZ R42, R34.reuse, R5 ;  /* 0x00000005222a7221 */ /* 0x042fe20000010000 */
[----:B------:R-:W-:-:S06]  /*bf40*/  F2FP.BF16.F32.PACK_AB R133, R34, R133 ;  /* 0x000000852285723e */ /* 0x000fcc00000010ff */
[----:B------:R-:W1:Y:S01]  /*bf50*/  MUFU.EX2 R73, R73 ;  /* 0x0000004900497308 */ /* 0x000e620000000800 */
[----:B--2---:R-:W-:-:S07]  /*bf60*/  FADD.FTZ R44, R120, R15 ;  /* 0x0000000f782c7221 */ /* 0x004fce0000010000 */
[----:B------:R-:W2:Y:S01]  /*bf70*/  MUFU.EX2 R4, R4 ;  /* 0x0000000400047308 */ /* 0x000ea20000000800 */
[----:B----4-:R-:W-:-:S07]  /*bf80*/  FADD.FTZ R5, R135, R42 ;  /* 0x0000002a87057221 */ /* 0x010fce0000010000 */
[----:B------:R-:W4:Y:S01]  /*bf90*/  MUFU.EX2 R122, R122 ;  /* 0x0000007a007a7308 */ /* 0x000f220000000800 */
[C---:B-1----:R-:W-:Y:S01]  /*bfa0*/  FADD.FTZ R13, R73.reuse, R44 ;  /* 0x0000002c490d7221 */ /* 0x042fe20000010000 */
[----:B------:R-:W-:-:S06]  /*bfb0*/  F2FP.BF16.F32.PACK_AB R120, R73, R120 ;  /* 0x000000784978723e */ /* 0x000fcc00000010ff */
[----:B------:R-:W1:Y:S01]  /*bfc0*/  MUFU.EX2 R129, R129 ;  /* 0x0000008100817308 */ /* 0x000e620000000800 */
[C---:B--2---:R-:W-:Y:S01]  /*bfd0*/  FADD.FTZ R42, R4.reuse, R5 ;  /* 0x00000005042a7221 */ /* 0x044fe20000010000 */
[----:B------:R-:W-:-:S06]  /*bfe0*/  F2FP.BF16.F32.PACK_AB R135, R4, R135 ;  /* 0x000000870487723e */ /* 0x000fcc00000010ff */
[----:B------:R-:W2:Y:S01]  /*bff0*/  MUFU.EX2 R38, R38 ;  /* 0x0000002600267308 */ /* 0x000ea20000000800 */
[----:B----4-:R-:W-:-:S07]  /*c000*/  FADD.FTZ R44, R122, R13 ;  /* 0x0000000d7a2c7221 */ /* 0x010fce0000010000 */
[----:B------:R-:W4:Y:S01]  /*c010*/  MUFU.EX2 R131, R131 ;  /* 0x0000008300837308 */ /* 0x000f220000000800 */
[----:B-1----:R-:W-:-:S07]  /*c020*/  FADD.FTZ R13, R129, R42 ;  /* 0x0000002a810d7221 */ /* 0x002fce0000010000 */
[----:B------:R-:W1:Y:S01]  /*c030*/  MUFU.EX2 R40, R40 ;  /* 0x0000002800287308 */ /* 0x000e620000000800 */
[C---:B--2---:R-:W-:Y:S01]  /*c040*/  FADD.FTZ R42, R38.reuse, R13 ;  /* 0x0000000d262a7221 */ /* 0x044fe20000010000 */
[----:B------:R-:W-:-:S06]  /*c050*/  F2FP.BF16.F32.PACK_AB R129, R38, R129 ;  /* 0x000000812681723e */ /* 0x000fcc00000010ff */
[----:B------:R-:W2:Y:S01]  /*c060*/  MUFU.EX2 R125, R125 ;  /* 0x0000007d007d7308 */ /* 0x000ea20000000800 */
[----:B----4-:R-:W-:-:S07]  /*c070*/  FADD.FTZ R13, R131, R42 ;  /* 0x0000002a830d7221 */ /* 0x010fce0000010000 */
[----:B------:R-:W4:Y:S01]  /*c080*/  MUFU.EX2 R75, R75 ;  /* 0x0000004b004b7308 */ /* 0x000f220000000800 */
[C---:B-1----:R-:W-:Y:S01]  /*c090*/  FADD.FTZ R42, R40.reuse, R13 ;  /* 0x0000000d282a7221 */ /* 0x042fe20000010000 */
[----:B------:R-:W-:-:S06]  /*c0a0*/  F2FP.BF16.F32.PACK_AB R131, R40, R131 ;  /* 0x000000832883723e */ /* 0x000fcc00000010ff */
[----:B------:R-:W1:Y:S01]  /*c0b0*/  MUFU.EX2 R127, R78 ;  /* 0x0000004e007f7308 */ /* 0x000e620000000800 */
[----:B--2---:R-:W-:-:S07]  /*c0c0*/  FADD.FTZ R42, R125, R42 ;  /* 0x0000002a7d2a7221 */ /* 0x004fce0000010000 */
[----:B------:R-:W2:Y:S01]  /*c0d0*/  MUFU.EX2 R79, R79 ;  /* 0x0000004f004f7308 */ /* 0x000ea20000000800 */
[C---:B----4-:R-:W-:Y:S01]  /*c0e0*/  FADD.FTZ R42, R75.reuse, R42 ;  /* 0x0000002a4b2a7221 */ /* 0x050fe20000010000 */
[----:B------:R-:W-:-:S06]  /*c0f0*/  F2FP.BF16.F32.PACK_AB R125, R75, R125 ;  /* 0x0000007d4b7d723e */ /* 0x000fcc00000010ff */
        /* <DEDUP_REMOVED lines=11> */
[----:B--2---:R-:W-:Y:S01]  /*c1b0*/  FADD.FTZ R42, R123, R42 ;  /* 0x0000002a7b2a7221 */ /* 0x004fe20000010000 */
[C---:B----4-:R-:W-:Y:S01]  /*c1c0*/  FADD.FTZ R5, R77.reuse, R44 ;  /* 0x0000002c4d057221 */ /* 0x050fe20000010000 */
[----:B------:R-:W-:Y:S02]  /*c1d0*/  F2FP.BF16.F32.PACK_AB R122, R77, R122 ;  /* 0x0000007a4d7a723e */ /* 0x000fe400000010ff */
[C---:B-1----:R-:W-:Y:S01]  /*c1e0*/  FADD.FTZ R4, R36.reuse, R42 ;  /* 0x0000002a24047221 */ /* 0x042fe20000010000 */
[----:B------:R-:W-:Y:S01]  /*c1f0*/  F2FP.BF16.F32.PACK_AB R123, R36, R123 ;  /* 0x0000007b247b723e */ /* 0x000fe200000010ff */
[----:B---3--:R-:W-:Y:S06]  /*c200*/  @P2 BRA `(.L_x_11199) ;  /* 0xffffffd000dc2947 */ /* 0x008fec000383ffff */
.L_x_11182:
[----:B------:R-:W-:Y:S06]  /*c210*/  BAR.ARV 0x8, 0x1a0 ;  /* 0x0206800000007b1d */ /* 0x000fec0000002000 */
[----:B------:R-:W-:Y:S05]  /*c220*/  @!P0 BRA `(.L_x_11200) ;  /* 0x0000000000048947 */ /* 0x000fea0003800000 */
[----:B------:R-:W-:Y:S01]  /*c230*/  BPT.TRAP 0x1 ;  /* 0x000000040000795c */ /* 0x000fe20000300000 */
.L_x_11200:
[----:B------:R-:W-:Y:S01]  /*c240*/  ULEA UR5, UR39, UR40, 0x3 ;  /* 0x0000002827057291 */ /* 0x000fe2000f8e183f */
[----:B------:R-:W-:-:S05]  /*c250*/  IMAD.U32 R0, RZ, RZ, UR37 ;  /* 0x00000025ff007e24 */ /* 0x000fca000f8e00ff */
[----:B------:R-:W-:-:S04]  /*c260*/  SHF.L.U32 R0, R0, 0x1f, RZ ;  /* 0x0000001f00007819 */ /* 0x000fc800000006ff */
[----:B------:R1:W2:Y:S01]  /*c270*/  SYNCS.PHASECHK.TRANS64.TRYWAIT P2, [UR5+0x16850], R0 ;  /* 0x01685000ff0075a7 */ /* 0x0002a20008040145 */
[----:B------:R-:W-:Y:S05]  /*c280*/  @!P0 BRA `(.L_x_11201) ;  /* 0x0000000000048947 */ /* 0x000fea0003800000 */
[----:B------:R-:W-:Y:S01]  /*c290*/  BPT.TRAP 0x1 ;  /* 0x000000040000795c */ /* 0x000fe20000300000 */
.L_x_11201:
[----:B--2---:R-:W-:Y:S05]  /*c2a0*/  @P2 BRA `(.L_x_11202) ;  /* 0x0000000000082947 */ /* 0x004fea0003800000 */
[----:B------:R-:W2:Y:S02]  /*c2b0*/  SYNCS.PHASECHK.TRANS64.TRYWAIT P0, [UR5+0x16850], R0 ;  /* 0x01685000ff0075a7 */ /* 0x000ea40008000145 */
[----:B--2---:R-:W-:Y:S05]  /*c2c0*/  @!P0 BRA `(.L_x_11203) ;  /* 0x0000004400588947 */ /* 0x004fea0003800000 */
.L_x_11202:
        /* <DEDUP_REMOVED lines=9> */
[----:B------:R-:W-:Y:S02]  /*c360*/  IMAD.U32 R13, RZ, RZ, UR10 ;  /* 0x0000000aff0d7e24 */ /* 0x000fe4000f8e00ff */
[----:B------:R-:W-:Y:S01]  /*c370*/  IMAD.MOV.U32 R15, RZ, RZ, -0x800000 ;  /* 0xff800000ff0f7424 */ /* 0x000fe200078e00ff */
[----:B------:R-:W-:-:S02]  /*c380*/  ULEA UR4, UR39, UR4, 0xa ;  /* 0x0000000427047291 */ /* 0x000fc4000f8e503f */
[----:B------:R-:W-:-:S04]  /*c390*/  UIADD3 UR39, UR39, 0x1, URZ ;  /* 0x0000000127277890 */ /* 0x000fc8000fffe03f */
[----:B------:R-:W-:Y:S01]  /*c3a0*/  UISETP.NE.AND UP0, UPT, UR39, 0x2, UPT ;  /* 0x000000022700788c */ /* 0x000fe2000bf05270 */
[----:B------:R-:W-:Y:S02]  /*c3b0*/  UMOV UR6, UR4 ;  /* 0x0000000400067c82 */ /* 0x000fe40008000000 */
[----:B------:R-:W-:Y:S01]  /*c3c0*/  HGMMA.64x64x16.F32.BF16 R88, R148, gdesc[UR4].tnspB, R88, gsb0 ;  /* 0x40e0000494587df0 */ /* 0x000fe20008001858 */
[----:B------:R-:W-:Y:S01]  /*c3d0*/  UIADD3 UR6, UR4, 0x80, URZ ;  /* 0x0000008004067890 */ /* 0x000fe2000fffe03f */
[----:B------:R-:W-:Y:S01]  /*c3e0*/  UMOV UR7, 0x40000040 ;  /* 0x4000004000077882 */ /* 0x000fe20000000000 */
[----:B------:R-:W-:Y:S01]  /*c3f0*/  USEL UR39, UR39, URZ, UP0 ;  /* 0x0000003f27277287 */ /* 0x000fe20008000000 */
[----:B-1----:R-:W-:Y:S01]  /*c400*/  FADD.FTZ R0, R0, R5 ;  /* 0x0000000500007221 */ /* 0x002fe20000010000 */
[----:B------:R-:W-:Y:S02]  /*c410*/  IMAD.U32 R5, RZ, RZ, UR10 ;  /* 0x0000000aff057e24 */ /* 0x000fe4000f8e00ff */
[----:B--2---:R-:W-:Y:S01]  /*c420*/  FADD.FTZ R7, R3, R4 ;  /* 0x0000000403077221 */ /* 0x004fe20000010000 */
[----:B------:R-:W-:Y:S01]  /*c430*/  IMAD.MOV.U32 R4, RZ, RZ, RZ ;  /* 0x000000ffff047224 */ /* 0x000fe200078e00ff */
[----:B------:R-:W1:Y:S04]  /*c440*/  SHFL.BFLY PT, R3, R0, 0x1, 0x1f ;  /* 0x0c201f0000037f89 */ /* 0x000e6800000e0000 */
[----:B------:R-:W2:Y:S01]  /*c450*/  SHFL.BFLY PT, R8, R7, 0x1, 0x1f ;  /* 0x0c201f0007087f89 */ /* 0x000ea200000e0000 */
[----:B-1----:R-:W-:Y:S01]  /*c460*/  FADD.FTZ R11, R0, R3 ;  /* 0x00000003000b7221 */ /* 0x002fe20000010000 */
[----:B------:R-:W-:-:S02]  /*c470*/  IMAD.MOV.U32 R3, RZ, RZ, -0x800000 ;  /* 0xff800000ff037424 */ /* 0x000fc400078e00ff */
[----:B--2---:R-:W-:Y:S02]  /*c480*/  FADD.FTZ R12, R7, R8 ;  /* 0x00000008070c7221 */ /* 0x004fe40000010000 */
[----:B------:R-:W-:Y:S01]  /*c490*/  FSETP.NE.FTZ.AND P0, PT, R11, RZ, PT ;  /* 0x000000ff0b00720b */ /* 0x000fe20003f15000 */
[----:B------:R-:W-:Y:S02]  /*c4a0*/  IMAD.U32 R7, RZ, RZ, UR5 ;  /* 0x00000005ff077e24 */ /* 0x000fe4000f8e00ff */
[----:B------:R-:W-:Y:S02]  /*c4b0*/  FSETP.NE.FTZ.AND P2, PT, R12, RZ, PT ;  /* 0x000000ff0c00720b */ /* 0x000fe40003f55000 */
[----:B------:R-:W-:-:S05]  /*c4c0*/  @!P1 VIADD R7, R7, 0x16860 ;  /* 0x0001686007079836 */ /* 0x000fca0000000000 */
[----:B------:R-:W-:-:S03]  /*c4d0*/  @!P1 PRMT R7, RZ, 0x654, R7 ;  /* 0x00000654ff079816 */ /* 0x000fc60000000007 */
[----:B------:R-:W1:Y:S01]  /*c4e0*/  @P0 MUFU.LG2 R8, R11 ;  /* 0x0000000b00080308 */ /* 0x000e620000000c00 */
[----:B------:R-:W-:-:S07]  /*c4f0*/  @P0 FMUL.FTZ R5, R5, 0.69314718246459960938 ;  /* 0x3f31721805050820 */ /* 0x000fce0000410000 */
[----:B------:R-:W2:Y:S08]  /*c500*/  @P2 MUFU.LG2 R0, R12 ;  /* 0x0000000c00002308 */ /* 0x000eb00000000c00 */
[----:B------:R3:W4:Y:S01]  /*c510*/  @P0 MUFU.RCP R4, R11 ;  /* 0x0000000b00040308 */ /* 0x0007220000001000 */
[----:B-1----:R-:W-:-:S04]  /*c520*/  @P0 FMUL.FTZ R8, R8, 0.69314718246459960938 ;  /* 0x3f31721808080820 */ /* 0x002fc80000410000 */
[----:B------:R-:W-:Y:S01]  /*c530*/  @P0 FFMA.FTZ R15, R5, R6, R8 ;  /* 0x00000006050f0223 */ /* 0x000fe20000010008 */
[----:B------:R-:W-:Y:S02]  /*c540*/  PLOP3.LUT P0, PT, PT, PT, PT, 0x8, 0x0 ;  /* 0x000000000000781c */ /* 0x000fe40003f0e170 */
[----:B------:R-:W1:Y:S01]  /*c550*/  @P2 MUFU.RCP R10, R12 ;  /* 0x0000000c000a2308 */ /* 0x000e620000001000 */
[----:B------:R-:W-:Y:S02]  /*c560*/  WARPGROUP.DEPBAR.LE gsb0, 0x0 ;  /* 0x00008000000079c5 */ /* 0x000fe40000010000 */
[----:B------:R-:W-:Y:S01]  /*c570*/  WARPGROUP.ARRIVE ;  /* 0x00000000000079c5 */ /* 0x000fe20000000000 */
[----:B---3--:R-:W-:Y:S01]  /*c580*/  @P2 FMUL.FTZ R11, R13, 0.69314718246459960938 ;  /* 0x3f3172180d0b2820 */ /* 0x008fe20000410000 */
[----:B--2---:R-:W-:-:S04]  /*c590*/  @P2 FMUL.FTZ R0, R0, 0.69314718246459960938 ;  /* 0x3f31721800002820 */ /* 0x004fc80000410000 */
[----:B------:R-:W-:Y:S01]  /*c5a0*/  HGMMA.64x64x16.F32.BF16 R88, R144, gdesc[UR4].tnspB, R88, gsb0 ;  /* 0x40e0000490587df0 */ /* 0x000fe20008001858 */
[----:B------:R-:W-:Y:S01]  /*c5b0*/  UIADD3 UR6, UR4, 0x100, URZ ;  /* 0x0000010004067890 */ /* 0x000fe2000fffe03f */
[----:B------:R-:W-:Y:S01]  /*c5c0*/  @P2 FFMA.FTZ R3, R11, R9, R0 ;  /* 0x000000090b032223 */ /* 0x000fe20000010000 */
        /* <DEDUP_REMOVED lines=21> */
[----:B------:R-:W-:Y:S01]  /*c720*/  UIADD3 UR4, UR4, 0x380, URZ ;  /* 0x0000038004047890 */ /* 0x000fe2000fffe03f */
[----:B------:R-:W-:Y:S02]  /*c730*/  WARPGROUP.DEPBAR.LE gsb0, 0x0 ;  /* 0x00008000000079c5 */ /* 0x000fe40000010000 */
[----:B------:R-:W-:-:S06]  /*c740*/  WARPGROUP.ARRIVE ;  /* 0x00000000000079c5 */ /* 0x000fcc0000000000 */
[----:B------:R-:W-:Y:S01]  /*c750*/  HGMMA.64x64x16.F32.BF16 R88, R124, gdesc[UR4].tnspB, R88, gsb0 ;  /* 0x40e000047c587df0 */ /* 0x000fe20008001858 */
[----:B------:R-:W-:Y:S01]  /*c760*/  UMOV UR6, UR4 ;  /* 0x0000000400067c82 */ /* 0x000fe20008000000 */
[----:B------:R-:W-:Y:S01]  /*c770*/  UMOV UR7, 0x40000040 ;  /* 0x4000004000077882 */ /* 0x000fe20000000000 */
[----:B------:R-:W-:-:S04]  /*c780*/  USEL UR4, URZ, 0x1, UP0 ;  /* 0x000000013f047887 */ /* 0x000fc80008000000 */
[----:B------:R-:W-:Y:S01]  /*c790*/  ULOP3.LUT UR37, UR37, UR4, URZ, 0x3c, !UPT ;  /* 0x0000000425257292 */ /* 0x000fe2000f8e3c3f */
[----:B------:R-:W-:Y:S02]  /*c7a0*/  WARPGROUP.DEPBAR.LE gsb0, 0x0 ;  /* 0x00008000000079c5 */ /* 0x000fe40000010000 */
[----:B------:R-:W-:-:S06]  /*c7b0*/  WARPGROUP.ARRIVE ;  /* 0x00000000000079c5 */ /* 0x000fcc0000000000 */
[----:B------:R-:W-:Y:S03]  /*c7c0*/  HGMMA.64x64x16.F32.BF16 R88, R120, gdesc[UR4].tnspB, R88, gsb0 ;  /* 0x40e0000478587df0 */ /* 0x000fe60008001858 */
[----:B------:R-:W-:Y:S02]  /*c7d0*/  WARPGROUP.DEPBAR.LE gsb0, 0x0 ;  /* 0x00008000000079c5 */ /* 0x000fe40000010000 */
[----:B------:R2:W-:Y:S01]  /*c7e0*/  @!P1 SYNCS.ARRIVE.TRANS64.RED.A1T0 RZ, [R7+URZ], RZ ;  /* 0x000000ff07ff99a7 */ /* 0x0005e2000810043f */
        /* <DEDUP_REMOVED lines=32> */
.L_x_11133:
        /* <DEDUP_REMOVED lines=9> */
[----:B------:R-:W-:Y:S01]  /*ca80*/  SHF.R.S32.HI R11, RZ, 0x1f, R8 ;  /* 0x0000001fff0b7819 */ /* 0x000fe20000011408 */
[----:B------:R-:W-:Y:S01]  /*ca90*/  BAR.SYNC.DEFER_BLOCKING 0x1, 0x180 ;  /* 0x0046000000007b1d */ /* 0x000fe20000010000 */
[----:B------:R-:W-:Y:S01]  /*caa0*/  IADD3 R13, P3, R22, 0x20, RZ ;  /* 0x00000020160d7810 */ /* 0x000fe20007f7e0ff */
[----:B------:R-:W-:Y:S01]  /*cab0*/  USHF.R.S32.HI UR5, URZ, 0x1f, UR43 ;  /* 0x0000001f3f057899 */ /* 0x000fe2000801142b */
[-C--:B------:R-:W-:Y:S01]  /*cac0*/  LEA.HI R4, R11, R8.reuse, RZ, 0x7 ;  /* 0x000000080b047211 */ /* 0x080fe200078f38ff */
[----:B------:R-:W-:Y:S01]  /*cad0*/  VIADD R25, R18, UR42 ;  /* 0x0000002a12197c36 */ /* 0x000fe20008000000 */
[----:B------:R-:W-:Y:S01]  /*cae0*/  LOP3.LUT R12, R13, 0x380, RZ, 0xc0, !PT ;  /* 0x000003800d0c7812 */ /* 0x000fe200078ec0ff */
[----:B------:R-:W-:Y:S01]  /*caf0*/  ULDC.64 UR8, c[0x0][0xb70] ;  /* 0x0002dc0000087ab9 */ /* 0x000fe20000000a00 */
[----:B------:R-:W-:Y:S01]  /*cb00*/  LOP3.LUT R21, R4, 0xffffff80, RZ, 0xc0, !PT ;  /* 0xffffff8004157812 */ /* 0x000fe200078ec0ff */
[----:B------:R-:W-:Y:S01]  /*cb10*/  UIMAD UR5, UR5, UR8, URZ ;  /* 0x00000008050572a4 */ /* 0x000fe2000f8e023f */
[----:B------:R-:W-:Y:S01]  /*cb20*/  SHF.R.U64 R12, R12, 0x3, RZ ;  /* 0x000000030c0c7819 */ /* 0x000fe200000012ff */
[----:B------:R-:W-:Y:S01]  /*cb30*/  UIMAD.WIDE.U32 UR6, UR43, UR8, URZ ;  /* 0x000000082b0672a5 */ /* 0x000fe2000f8e003f */
[----:B------:R-:W-:Y:S01]  /*cb40*/  LEA.HI R24, R11, R8, RZ, 0x5 ;  /* 0x000000080b187211 */ /* 0x000fe200078f28ff */
[----:B------:R-:W-:Y:S01]  /*cb50*/  IMAD.IADD R21, R8, 0x1, -R21 ;  /* 0x0000000108157824 */ /* 0x000fe200078e0a15 */
[C---:B------:R-:W-:Y:S01]  /*cb60*/  LOP3.LUT R5, R22.reuse, 0x380, RZ, 0xc0, !PT ;  /* 0x0000038016057812 */ /* 0x040fe200078ec0ff */
[----:B------:R-:W-:Y:S01]  /*cb70*/  UIMAD UR5, UR43, UR9, UR5 ;  /* 0x000000092b0572a4 */ /* 0x000fe2000f8e0205 */
[----:B------:R-:W-:Y:S01]  /*cb80*/  IADD3 R11, P2, R22, 0x40, RZ ;  /* 0x00000040160b7810 */ /* 0x000fe20007f5e0ff */
[----:B------:R-:W-:Y:S01]  /*cb90*/  USHF.R.S32.HI UR8, URZ, 0x1f, UR44 ;  /* 0x0000001f3f087899 */ /* 0x000fe2000801142c */
[----:B------:R-:W-:Y:S01]  /*cba0*/  LOP3.LUT P0, RZ, R21, 0x3, RZ, 0xc0, !PT ;  /* 0x0000000315ff7812 */ /* 0x000fe2000780c0ff */
[----:B------:R-:W-:Y:S01]  /*cbb0*/  UIADD3 UR5, UR7, UR5, URZ ;  /* 0x0000000507057290 */ /* 0x000fe2000fffe03f */
[----:B------:R-:W1:Y:S01]  /*cbc0*/  LDC.64 R20, c[0x0][0xb78] ;  /* 0x0002de00ff147b82 */ /* 0x000e620000000a00 */
[----:B------:R-:W-:-:S02]  /*cbd0*/  LOP3.LUT R12, R12, R13, RZ, 0x3c, !PT ;  /* 0x0000000d0c0c7212 */ /* 0x000fc400078e3cff */
[----:B------:R-:W-:Y:S02]  /*cbe0*/  IADD3 R13, P1, R22, 0x60, RZ ;  /* 0x00000060160d7810 */ /* 0x000fe40007f3e0ff */
[----:B------:R-:W-:Y:S02]  /*cbf0*/  SHF.R.U64 R5, R5, 0x3, RZ ;  /* 0x0000000305057819 */ /* 0x000fe400000012ff */
[----:B------:R-:W-:Y:S02]  /*cc00*/  LOP3.LUT R10, R11, 0x380, RZ, 0xc0, !PT ;  /* 0x000003800b0a7812 */ /* 0x000fe400078ec0ff */
[----:B------:R-:W-:Y:S02]  /*cc10*/  LOP3.LUT R8, R13, 0x380, RZ, 0xc0, !PT ;  /* 0x000003800d087812 */ /* 0x000fe400078ec0ff */
[----:B------:R-:W-:Y:S01]  /*cc20*/  LOP3.LUT R4, R5, R22, RZ, 0x3c, !PT ;  /* 0x0000001605047212 */ /* 0x000fe200078e3cff */
[----:B------:R-:W-:Y:S01]  /*cc30*/  IMAD.MOV.U32 R5, RZ, RZ, R23 ;  /* 0x000000ffff057224 */ /* 0x000fe200078e0017 */
[----:B------:R-:W-:-:S02]  /*cc40*/  SHF.R.U64 R10, R10, 0x3, RZ ;  /* 0x000000030a0a7819 */ /* 0x000fc400000012ff */
[----:B------:R-:W-:Y:S02]  /*cc50*/  SHF.R.U64 R8, R8, 0x3, RZ ;  /* 0x0000000308087819 */ /* 0x000fe400000012ff */
[----:B------:R-:W-:Y:S01]  /*cc60*/  LOP3.LUT R10, R10, R11, RZ, 0x3c, !PT ;  /* 0x0000000b0a0a7212 */ /* 0x000fe200078e3cff */
[--C-:B------:R-:W-:Y:S01]  /*cc70*/  IMAD.X R11, RZ, RZ, R23.reuse, P2 ;  /* 0x000000ffff0b7224 */ /* 0x100fe200010e0617 */
[----:B------:R-:W-:Y:S01]  /*cc80*/  F2FP.BF16.F32.PACK_AB R6, R6, R9 ;  /* 0x000000090606723e */ /* 0x000fe200000010ff */
[----:B------:R-:W-:Y:S01]  /*cc90*/  IMAD.X R9, RZ, RZ, R23, P1 ;  /* 0x000000ffff097224 */ /* 0x000fe200008e0617 */
[----:B------:R-:W-:Y:S02]  /*cca0*/  MOV R14, R4 ;  /* 0x00000004000e7202 */ /* 0x000fe40000000f00 */
[----:B------:R-:W-:Y:S01]  /*ccb0*/  F2FP.BF16.F32.PACK_AB R4, R89, R0 ;  /* 0x000000005904723e */ /* 0x000fe200000010ff */
[----:B-1----:R-:W-:Y:S01]  /*ccc0*/  IMAD R0, R20, UR8, RZ ;  /* 0x0000000814007c24 */ /* 0x002fe2000f8e02ff */
[----:B------:R-:W-:-:S02]  /*ccd0*/  F2FP.BF16.F32.PACK_AB R5, R91, R90 ;  /* 0x0000005a5b05723e */ /* 0x000fc400000010ff */
[----:B------:R-:W-:Y:S01]  /*cce0*/  F2FP.BF16.F32.PACK_AB R7, R7, R94 ;  /* 0x0000005e0707723e */ /* 0x000fe200000010ff */
[----:B------:R-:W-:Y:S01]  /*ccf0*/  IMAD R0, R21, UR44, R0 ;  /* 0x0000002c15007c24 */ /* 0x000fe2000f8e0200 */
[----:B------:R-:W-:Y:S01]  /*cd00*/  LOP3.LUT R8, R8, R13, RZ, 0x3c, !PT ;  /* 0x0000000d08087212 */ /* 0x000fe200078e3cff */
[----:B------:R-:W-:Y:S01]  /*cd10*/  IMAD.X R13, RZ, RZ, R23, P3 ;  /* 0x000000ffff0d7224 */ /* 0x000fe200018e0617 */
[----:B------:R-:W-:Y:S01]  /*cd20*/  MOV R11, R10 ;  /* 0x0000000a000b7202 */ /* 0x000fe20000000f00 */
[----:B------:R1:W-:Y:S01]  /*cd30*/  STSM.16.M88.4 [R14], R4 ;  /* 0x000000040e007844 */ /* 0x0003e20000000200 */
[----:B------:R-:W-:Y:S01]  /*cd40*/  MOV R10, R8 ;  /* 0x00000008000a7202 */ /* 0x000fe20000000f00 */
[----:B------:R-:W-:Y:S01]  /*cd50*/  IMAD.U32 R9, RZ, RZ, UR7 ;  /* 0x00000007ff097e24 */ /* 0x000fe2000f8e00ff */
[----:B------:R-:W-:Y:S01]  /*cd60*/  F2FP.BF16.F32.PACK_AB R104, R105, R104 ;  /* 0x000000686968723e */ /* 0x000fe200000010ff */
[----:B------:R-:W-:Y:S01]  /*cd70*/  IMAD.U32 R8, RZ, RZ, UR6 ;  /* 0x00000006ff087e24 */ /* 0x000fe2000f8e00ff */
[----:B------:R-:W-:Y:S01]  /*cd80*/  MOV R12, R12 ;  /* 0x0000000c000c7202 */ /* 0x000fe20000000f00 */
[----:B------:R-:W-:Y:S01]  /*cd90*/  IMAD.U32 R9, RZ, RZ, UR5 ;  /* 0x00000005ff097e24 */ /* 0x000fe2000f8e00ff */
[----:B------:R-:W-:Y:S01]  /*cda0*/  F2FP.BF16.F32.PACK_AB R105, R107, R106 ;  /* 0x0000006a6b69723e */ /* 0x000fe200000010ff */
[----:B------:R-:W-:Y:S01]  /*cdb0*/  VIADD R13, R25, 0x8 ;  /* 0x00000008190d7836 */ /* 0x000fe20000000000 */
[----:B------:R-:W-:Y:S01]  /*cdc0*/  F2FP.BF16.F32.PACK_AB R112, R113, R112 ;  /* 0x000000707170723e */ /* 0x000fe200000010ff */
[----:B------:R-:W-:Y:S01]  /*cdd0*/  IMAD.WIDE.U32 R8, R20, UR44, R8 ;  /* 0x0000002c14087c25 */ /* 0x000fe2000f8e0008 */
[----:B------:R-:W-:Y:S01]  /*cde0*/  F2FP.BF16.F32.PACK_AB R106, R109, R108 ;  /* 0x0000006c6d6a723e */ /* 0x000fe200000010ff */
[----:B------:R-:W-:Y:S01]  /*cdf0*/  ULDC UR5, c[0x0][0xa88] ;  /* 0x0002a20000057ab9 */ /* 0x000fe20000000800 */
[----:B------:R-:W-:Y:S01]  /*ce00*/  F2FP.BF16.F32.PACK_AB R107, R111, R110 ;  /* 0x0000006e6f6b723e */ /* 0x000fe200000010ff */
[----:B------:R-:W-:Y:S01]  /*ce10*/  ULDC.64 UR6, c[0x0][0xb40] ;  /* 0x0002d00000067ab9 */ /* 0x000fe20000000a00 */
[----:B------:R-:W-:-:S02]  /*ce20*/  F2FP.BF16.F32.PACK_AB R113, R115, R114 ;  /* 0x000000727371723e */ /* 0x000fc400000010ff */
[----:B-1----:R-:W-:Y:S02]  /*ce30*/  F2FP.BF16.F32.PACK_AB R4, R97, R96 ;  /* 0x000000606104723e */ /* 0x002fe400000010ff */
[----:B------:R-:W-:Y:S02]  /*ce40*/  F2FP.BF16.F32.PACK_AB R5, R99, R98 ;  /* 0x000000626305723e */ /* 0x000fe400000010ff */
[----:B------:R-:W-:Y:S02]  /*ce50*/  F2FP.BF16.F32.PACK_AB R6, R101, R100 ;  /* 0x000000646506723e */ /* 0x000fe400000010ff */
[----:B------:R-:W-:Y:S02]  /*ce60*/  F2FP.BF16.F32.PACK_AB R7, R103, R102 ;  /* 0x000000666707723e */ /* 0x000fe400000010ff */
[----:B------:R-:W-:Y:S02]  /*ce70*/  F2FP.BF16.F32.PACK_AB R114, R117, R116 ;  /* 0x000000747572723e */ /* 0x000fe400000010ff */
[----:B------:R-:W-:Y:S01]  /*ce80*/  F2FP.BF16.F32.PACK_AB R115, R119, R118 ;  /* 0x000000767773723e */ /* 0x000fe200000010ff */
[----:B------:R1:W-:Y:S01]  /*ce90*/  STSM.16.M88.4 [R12], R4 ;  /* 0x000000040c007844 */ /* 0x0003e20000000200 */
[----:B------:R-:W-:-:S02]  /*cea0*/  ISETP.GE.OR P1, PT, R13, UR5, P0 ;  /* 0x000000050d007c0c */ /* 0x000fc40008726670 */
[----:B------:R-:W-:Y:S01]  /*ceb0*/  SHF.R.S32.HI R13, RZ, 0x1f, R25 ;  /* 0x0000001fff0d7819 */ /* 0x000fe20000011419 */
[----:B------:R-:W-:Y:S01]  /*cec0*/  STSM.16.M88.4 [R11], R104 ;  /* 0x000000680b007844 */ /* 0x000fe20000000200 */
[----:B------:R-:W-:Y:S02]  /*ced0*/  SHF.R.S32.HI R24, RZ, 0x5, R24 ;  /* 0x00000005ff187819 */ /* 0x000fe40000011418 */
[C---:B------:R-:W-:Y:S01]  /*cee0*/  ISETP.GE.OR P0, PT, R25.reuse, UR5, P0 ;  /* 0x0000000519007c0c */ /* 0x040fe20008706670 */
[----:B------:R-:W-:Y:S01]  /*cef0*/  STSM.16.M88.4 [R10], R112 ;  /* 0x000000700a007844 */ /* 0x000fe20000000200 */
[----:B------:R-:W-:Y:S01]  /*cf00*/  @!PT LDS RZ, [RZ] ;  /* 0x00000000fffff984 */ /* 0x000fe20000000800 */
[----:B------:R-:W-:Y:S01]  /*cf10*/  @!PT LDS RZ, [RZ] ;  /* 0x00000000fffff984 */ /* 0x000fe20000000800 */
[----:B------:R-:W-:Y:S01]  /*cf20*/  @!PT LDS RZ, [RZ] ;  /* 0x00000000fffff984 */ /* 0x000fe20000000800 */
[----:B------:R-:W-:Y:S01]  /*cf30*/  @!PT LDS RZ, [RZ] ;  /* 0x00000000fffff984 */ /* 0x000fe20000000800 */
[----:B------:R2:W-:Y:S06]  /*cf40*/  MEMBAR.ALL.CTA ;  /* 0x0000000000007992 */ /* 0x0005ec0000008000 */
[----:B--2---:R-:W2:Y:S02]  /*cf50*/  FENCE.VIEW.ASYNC.S ;  /* 0x00000000000073c6 */ /* 0x004ea40000000000 */
[----:B--2---:R-:W-:Y:S06]  /*cf60*/  BAR.ARV 0x1, 0x1a0 ;  /* 0x0046800000007b1d */ /* 0x004fec0000002000 */
[----:B-1----:R-:W-:-:S04]  /*cf70*/  IADD3 R5, P2, R25, R8, RZ ;  /* 0x0000000819057210 */ /* 0x002fc80007f5e0ff */
[----:B------:R-:W-:Y:S02]  /*cf80*/  IADD3.X R8, R13, R9, R0, P2, !PT ;  /* 0x000000090d087210 */ /* 0x000fe400017fe400 */
[----:B------:R-:W1:Y:S01]  /*cf90*/  SHFL.IDX PT, R0, R24, RZ, 0x1f ;  /* 0x00001fff18007589 */ /* 0x000e6200000e0000 */
[----:B------:R-:W-:-:S04]  /*cfa0*/  LEA R4, P2, R5, UR6, 0x2 ;  /* 0x0000000605047c11 */ /* 0x000fc8000f8410ff */
        /* <DEDUP_REMOVED lines=11> */
[----:B------:R-:W-:Y:S01]  /*d060*/  UIADD3 UR6, UP0, UR6, 0x9f0, URZ ;  /* 0x000009f006067890 */ /* 0x000fe2000ff1e03f */
[----:B------:R-:W-:Y:S01]  /*d070*/  UMOV UR45, URZ ;  /* 0x0000003f002d7c82 */ /* 0x000fe20008000000 */
[----:B------:R-:W-:Y:S02]  /*d080*/  UIADD3 UR5, UR40, 0x16820, URZ ;  /* 0x0001682028057890 */ /* 0x000fe4000fffe03f */
[----:B------:R-:W-:Y:S02]  /*d090*/  UIADD3.X UR7, URZ, UR7, URZ, UP0, !UPT ;  /* 0x000000073f077290 */ /* 0x000fe400087fe43f */
[----:B------:R-:W-:-:S07]  /*d0a0*/  UPRMT UR5, URZ, 0x654, UR5 ;  /* 0x000006543f057896 */ /* 0x000fce0008000005 */
[----:B------:R1:W-:Y:S01]  /*d0b0*/  UTMASTG.5D [UR40], [UR6] ;  /* 0x00000028060073b5 */ /* 0x0003e20008020000 */
[----:B------:R0:W-:Y:S01]  /*d0c0*/  UTMACMDFLUSH ;  /* 0x00000000000079b7 */ /* 0x0001e20000000000 */
[----:B------:R-:W-:-:S04]  /*d0d0*/  DEPBAR.LE SB0, 0x0 ;  /* 0x000080000000791a */ /* 0x000fc80000000000 */
[----:B-1----:R-:W-:Y:S01]  /*d0e0*/  SYNCS.ARRIVE.TRANS64.RED.A1T0 RZ, [UR5], RZ ;  /* 0x000000ffffff79a7 */ /* 0x002fe20008100405 */
.L_x_11207:
[----:B------:R-:W-:Y:S05]  /*d0f0*/  BSYNC B0 ;  /* 0x0000000000007941 */ /* 0x000fea0003800000 */
.L_x_11206:
[----:B------:R-:W-:Y:S05]  /*d100*/  BRA `(.L_x_11205) ;  /* 0x0000000400e47947 */ /* 0x000fea0003800000 */
.L_x_11204:
        /* <DEDUP_REMOVED lines=10> */
[----:B------:R-:W3:Y:S02]  /*d1b0*/  LDC.64 R24, c[0x0][0xa88] ;  /* 0x0002a200ff187b82 */ /* 0x000ee40000000a00 */
[----:B------:R-:W-:-:S05]  /*d1c0*/  IMAD.SHL.U32 R8, R3, 0x8, RZ ;  /* 0x0000000803087824 */ /* 0x000fca00078e00ff */
[----:B------:R-:W-:Y:S01]  /*d1d0*/  SHF.R.S32.HI R9, RZ, 0x1f, R8 ;  /* 0x0000001fff097819 */ /* 0x000fe20000011408 */
[----:B------:R-:W4:Y:S01]  /*d1e0*/  LDC.64 R14, c[0x0][0xae8] ;  /* 0x0002ba00ff0e7b82 */ /* 0x000f220000000a00 */
        /* <DEDUP_REMOVED lines=23> */
.L_x_11209:
[----:B------:R-:W-:Y:S05]  /*d360*/  BSYNC B0 ;  /* 0x0000000000007941 */ /* 0x000fea0003800000 */
.L_x_11208:
[----:B------:R-:W-:Y:S01]  /*d370*/  ULOP3.LUT UR48, URZ, UR48, URZ, 0x33, !UPT ;  /* 0x000000303f307292 */ /* 0x000fe2000f8e333f */
[----:B-1----:R-:W-:Y:S01]  /*d380*/  IMAD R3, R13, UR43, R10 ;  /* 0x0000002b0d037c24 */ /* 0x002fe2000f8e020a */
[----:B------:R-:W-:Y:S01]  /*d390*/  SHF.R.S32.HI R4, RZ, 0x3, R26 ;  /* 0x00000003ff047819 */ /* 0x000fe2000001141a */
[----:B------:R-:W-:Y:S01]  /*d3a0*/  IMAD.WIDE.U32 R6, R12, UR43, R8 ;  /* 0x0000002b0c067c25 */ /* 0x000fe2000f8e0008 */
[----:B---3--:R-:W-:Y:S01]  /*d3b0*/  ISETP.GE.AND P0, PT, R8, R25, PT ;  /* 0x000000190800720c */ /* 0x008fe20003f06270 */
[----:B------:R-:W-:Y:S02]  /*d3c0*/  BSSY B0, `(.L_x_11210) ;  /* 0x000001d000007945 */ /* 0x000fe40003800000 */
[----:B--2---:R-:W-:Y:S02]  /*d3d0*/  VIADD R11, R11, UR48 ;  /* 0x000000300b0b7c36 */ /* 0x004fe40008000000 */
[----:B------:R-:W-:Y:S02]  /*d3e0*/  IMAD.IADD R7, R7, 0x1, R3 ;  /* 0x0000000107077824 */ /* 0x000fe400078e0203 */
[----:B------:R-:W-:-:S02]  /*d3f0*/  IMAD R8, R11, -0xc0, R24 ;  /* 0xffffff400b087824 */ /* 0x000fc400078e0218 */
[C---:B------:R-:W-:Y:S02]  /*d400*/  VIADD R0, R4.reuse, 0x30 ;  /* 0x0000003004007836 */ /* 0x040fe40000000000 */
[C---:B------:R-:W-:Y:S02]  /*d410*/  VIADD R3, R4.reuse, 0x60 ;  /* 0x0000006004037836 */ /* 0x040fe40000000000 */
[----:B------:R-:W-:Y:S01]  /*d420*/  VIADD R5, R4, 0x90 ;  /* 0x0000009004057836 */ /* 0x000fe20000000000 */
[-C--:B------:R-:W-:Y:S01]  /*d430*/  ISETP.GE.OR P3, PT, R0, R8.reuse, P0 ;  /* 0x000000080000720c */ /* 0x080fe20000766670 */
[----:B----4-:R-:W-:Y:S01]  /*d440*/  IMAD R0, R14, UR6, RZ ;  /* 0x000000060e007c24 */ /* 0x010fe2000f8e02ff */
[-C--:B------:R-:W-:Y:S02]  /*d450*/  ISETP.GE.OR P1, PT, R3, R8.reuse, P0 ;  /* 0x000000080300720c */ /* 0x080fe40000726670 */
[-C--:B------:R-:W-:Y:S01]  /*d460*/  ISETP.GE.OR P2, PT, R5, R8.reuse, P0 ;  /* 0x000000080500720c */ /* 0x080fe20000746670 */
[----:B------:R-:W-:Y:S01]  /*d470*/  IMAD R3, R15, UR44, R0 ;  /* 0x0000002c0f037c24 */ /* 0x000fe2000f8e0200 */
[----:B------:R-:W-:Y:S01]  /*d480*/  ISETP.GE.OR P0, PT, R4, R8, P0 ;  /* 0x000000080400720c */ /* 0x000fe20000706670 */
[----:B------:R-:W-:Y:S01]  /*d490*/  IMAD.WIDE.U32 R8, R14, UR44, R6 ;  /* 0x0000002c0e087c25 */ /* 0x000fe2000f8e0006 */
[----:B------:R-:W-:-:S03]  /*d4a0*/  SHF.R.S32.HI R5, RZ, 0x1f, R4 ;  /* 0x0000001fff057819 */ /* 0x000fc60000011404 */
[----:B------:R-:W-:-:S04]  /*d4b0*/  IMAD.WIDE R6, R11, 0xc0, R4 ;  /* 0x000000c00b067825 */ /* 0x000fc800078e0204 */
[----:B------:R-:W-:-:S04]  /*d4c0*/  IMAD.IADD R11, R9, 0x1, R3 ;  /* 0x00000001090b7824 */ /* 0x000fc800078e0203 */
[----:B------:R-:W-:Y:S05]  /*d4d0*/  @P0 BRA `(.L_x_11211) ;  /* 0x00000000002c0947 */ /* 0x000fea0003800000 */
        /* <DEDUP_REMOVED lines=11> */
.L_x_11211:
[----:B------:R-:W-:Y:S05]  /*d590*/  BSYNC B0 ;  /* 0x0000000000007941 */ /* 0x000fea0003800000 */
.L_x_11210:
        /* <DEDUP_REMOVED lines=15> */
.L_x_11213:
[----:B------:R-:W-:Y:S05]  /*d690*/  BSYNC B0 ;  /* 0x0000000000007941 */ /* 0x000fea0003800000 */
.L_x_11212:
        /* <DEDUP_REMOVED lines=15> */
.L_x_11215:
[----:B------:R-:W-:Y:S05]  /*d790*/  BSYNC B0 ;  /* 0x0000000000007941 */ /* 0x000fea0003800000 */
.L_x_11214:
        /* <DEDUP_REMOVED lines=15> */
.L_x_11216:
[----:B------:R-:W-:Y:S05]  /*d890*/  BSYNC B0 ;  /* 0x0000000000007941 */ /* 0x000fea0003800000 */
.L_x_11205:
[----:B------:R-:W5:Y:S02]  /*d8a0*/  LDC R0, c[0x0][0xda8] ;  /* 0x00036a00ff007b82 */ /* 0x000f640000000800 */
[----:B-----5:R-:W-:-:S13]  /*d8b0*/  ISETP.LE.AND P0, PT, R0, UR4, PT ;  /* 0x0000000400007c0c */ /* 0x020fda000bf03270 */
[----:B------:R-:W-:Y:S05]  /*d8c0*/  @!P0 BRA `(.L_x_11217) ;  /* 0xffffff3400248947 */ /* 0x000fea000383ffff */
[----:B------:R-:W-:Y:S05]  /*d8d0*/  EXIT ;  /* 0x000000000000794d */ /* 0x000fea0003800000 */
.L_x_11123:
        /* <DEDUP_REMOVED lines=20> */
.L_x_11272:
        /* <DEDUP_REMOVED lines=21> */
.L_x_11219:
[----:B------:R-:W-:Y:S01]  /*db70*/  ULDC UR9, c[0x0][0xdc4] ;  /* 0x0003710000097ab9 */ /* 0x000fe20000000800 */
[----:B------:R-:W-:Y:S01]  /*db80*/  UMOV UR7, UR8 ;  /* 0x0000000800077c82 */ /* 0x000fe20008000000 */
[----:B------:R-:W-:-:S11]  /*db90*/  UISETP.NE.AND UP0, UPT, UR9, 0x1, UPT ;  /* 0x000000010900788c */ /* 0x000fd6000bf05270 */
[----:B------:R-:W-:Y:S02]  /*dba0*/  @UP0 ULDC.64 UR10, c[0x0][0xdc8] ;  /* 0x00037200000a0ab9 */ /* 0x000fe40000000a00 */
[----:B------:R-:W-:-:S04]  /*dbb0*/  UIMAD.WIDE.U32 UR4, UR8, UR10, URZ ;  /* 0x0000000a080472a5 */ /* 0x000fc8000f8e003f */
[----:B------:R-:W-:-:S04]  /*dbc0*/  @UP0 USHF.R.U32.HI UR7, URZ, UR11, UR5 ;  /* 0x0000000b3f070299 */ /* 0x000fc80008011605 */
[----:B------:R-:W-:-:S12]  /*dbd0*/  UIMAD UR4, UR7, UR9, URZ ;  /* 0x00000009070472a4 */ /* 0x000fd8000f8e023f */
.L_x_11220:
        /* <DEDUP_REMOVED lines=40> */
.L_x_11222:
[----:B------:R-:W-:-:S11]  /*de60*/  UISETP.NE.AND UP0, UPT, UR5, 0x1, UPT ;  /* 0x000000010500788c */ /* 0x000fd6000bf05270 */
[----:B------:R-:W-:Y:S02]  /*de70*/  @UP0 ULDC.64 UR14, c[0x0][0x9e8] ;  /* 0x00027a00000e0ab9 */ /* 0x000fe40000000a00 */
[----:B------:R-:W-:-:S04]  /*de80*/  UIMAD.WIDE.U32 UR6, UR8, UR14, URZ ;  /* 0x0000000e080672a5 */ /* 0x000fc8000f8e003f */
[----:B------:R-:W-:-:S12]  /*de90*/  @UP0 USHF.R.U32.HI UR8, URZ, UR15, UR7 ;  /* 0x0000000f3f080299 */ /* 0x000fd80008011607 */
.L_x_11223:
[----:B------:R-:W-:-:S04]  /*dea0*/  UIMAD UR8, UR8, UR5, UR5 ;  /* 0x00000005080872a4 */ /* 0x000fc8000f8e0205 */
[----:B------:R-:W-:-:S04]  /*deb0*/  UISETP.LT.AND UP0, UPT, UR4, UR8, UPT ;  /* 0x000000080400728c */ /* 0x000fc8000bf01270 */
[----:B------:R-:W-:-:S12]  /*dec0*/  USEL UR4, UR4, UR8, UP0 ;  /* 0x0000000804047287 */ /* 0x000fd80008000000 */
.L_x_11221:
        /* <DEDUP_REMOVED lines=25> */
.L_x_11225:
[----:B------:R-:W-:-:S11]  /*e060*/  UISETP.NE.AND UP0, UPT, UR5, 0x1, UPT ;  /* 0x000000010500788c */ /* 0x000fd6000bf05270 */
[----:B------:R-:W-:Y:S02]  /*e070*/  @UP0 ULDC.64 UR10, c[0x0][0x9e8] ;  /* 0x00027a00000a0ab9 */ /* 0x000fe40000000a00 */
[----:B------:R-:W-:-:S04]  /*e080*/  UIMAD.WIDE.U32 UR6, UR4, UR10, URZ ;  /* 0x0000000a040672a5 */ /* 0x000fc8000f8e003f */
[----:B------:R-:W-:-:S12]  /*e090*/  @UP0 USHF.R.U32.HI UR4, URZ, UR11, UR7 ;  /* 0x0000000b3f040299 */ /* 0x000fd80008011607 */
.L_x_11226:
[----:B------:R-:W-:-:S04]  /*e0a0*/  UIMAD UR4, UR4, UR5, URZ ;  /* 0x00000005040472a4 */ /* 0x000fc8000f8e023f */
[----:B------:R-:W-:-:S04]  /*e0b0*/  UISETP.LT.AND UP0, UPT, UR8, UR4, UPT ;  /* 0x000000040800728c */ /* 0x000fc8000bf01270 */
[----:B------:R-:W-:-:S12]  /*e0c0*/  USEL UR8, UR8, UR4, !UP0 ;  /* 0x0000000408087287 */ /* 0x000fd8000c000000 */
.L_x_11224:
        /* <DEDUP_REMOVED lines=25> */
.L_x_11228:
        /* <DEDUP_REMOVED lines=23> */
.L_x_11230:
        /* <DEDUP_REMOVED lines=20> */
.L_x_11232:
        /* <DEDUP_REMOVED lines=15> */
.L_x_11231:
        /* <DEDUP_REMOVED lines=12> */
[----:B------:R-:W-:-:S04]  /*e6c0*/  IMAD.U32 R7, RZ, RZ, UR45 ;  /* 0x0000002dff077e24 */ /* 0x000fc8000f8e00ff */
[----:B------:R-:W-:-:S06]  /*e6d0*/  VIADD R7, R7, 0xffffffff ;  /* 0xffffffff07077836 */ /* 0x000fcc0000000000 */
[----:B------:R-:W-:-:S05]  /*e6e0*/  VOTEU.ALL UP1, P1 ;  /* 0x00000000003f7886 */ /* 0x000fca0000820000 */
[----:B------:R-:W-:Y:S01]  /*e6f0*/  @!UP1 UIADD3 UR4, UP0, UR48, 0x270, URZ ;  /* 0x0000027030049890 */ /* 0x000fe2000ff1e03f */
[----:B-1----:R-:W-:Y:S02]  /*e700*/  ISETP.NE.AND P2, PT, R2, 0x1, PT ;  /* 0x000000010200780c */ /* 0x002fe40003f45270 */
[----:B------:R-:W1:Y:S01]  /*e710*/  LDC.64 R2, c[0x0][0x3f8] ;  /* 0x0000fe00ff027b82 */ /* 0x000e620000000a00 */
[----:B------:R-:W-:-:S09]  /*e720*/  @!UP1 UIADD3.X UR5, URZ, UR49, URZ, UP0, !UPT ;  /* 0x000000313f059290 */ /* 0x000fd200087fe43f */
[----:B------:R4:W-:Y:S01]  /*e730*/  @!UP1 UTMAPF.L2.4D [UR40], [UR4] ;  /* 0x00000028040095b8 */ /* 0x0009e20008018000 */
[----:B------:R-:W2:Y:S08]  /*e740*/  @P2 LDC R6, c[0x0][0x42c] ;  /* 0x00010b00ff062b82 */ /* 0x000eb00000000800 */
[----:B------:R-:W5:Y:S01]  /*e750*/  @P2 LDC R9, c[0x0][0x430] ;  /* 0x00010c00ff092b82 */ /* 0x000f620000000800 */
[----:B-1----:R-:W-:-:S04]  /*e760*/  ISETP.NE.U32.AND P0, PT, R2, RZ, PT ;  /* 0x000000ff0200720c */ /* 0x002fc80003f05070 */
[----:B------:R-:W-:Y:S01]  /*e770*/  ISETP.NE.AND.EX P0, PT, R3, RZ, PT, P0 ;  /* 0x000000ff0300720c */ /* 0x000fe20003f05300 */
[----:B--2---:R-:W-:-:S04]  /*e780*/  @P2 IMAD.HI.U32 R4, R6, UR42, RZ ;  /* 0x0000002a06042c27 */ /* 0x004fc8000f8e00ff */
[----:B------:R-:W-:Y:S01]  /*e790*/  IMAD.U32 R6, RZ, RZ, UR42 ;  /* 0x0000002aff067e24 */ /* 0x000fe2000f8e00ff */
[----:B-----5:R-:W-:Y:S02]  /*e7a0*/  @P2 SHF.R.U32.HI R6, RZ, R9, R4 ;  /* 0x00000009ff062219 */ /* 0x020fe40000011604 */
[----:B---3--:R-:W-:Y:S01]  /*e7b0*/  SEL R9, R0, RZ, !P0 ;  /* 0x000000ff00097207 */ /* 0x008fe20004000000 */
[----:B----4-:R-:W-:Y:S06]  /*e7c0*/  BRA.DIV UR6, `(.L_x_11233) ;  /* 0x0000002206307947 */ /* 0x010fec000b800000 */
.L_x_11284:
[----:B------:R-:W-:Y:S01]  /*e7d0*/  UMOV UR4, 0xffffffff ;  /* 0xffffffff00047882 */ /* 0x000fe20000000000 */
[----:B------:R-:W-:Y:S02]  /*e7e0*/  SHF.R.S32.HI R8, RZ, 0x1f, R0 ;  /* 0x0000001fff087819 */ /* 0x000fe40000011400 */
[----:B------:R-:W-:Y:S05]  /*e7f0*/  BRA.DIV UR4, `(.L_x_11234) ;  /* 0x0000002204447947 */ /* 0x000fea000b800000 */
[----:B------:R-:W-:-:S13]  /*e800*/  ELECT P6, URZ, PT ;  /* 0x00000000003f782f */ /* 0x000fda00038c0000 */
.L_x_11287:
        /* <DEDUP_REMOVED lines=23> */
.L_x_11236:
[----:B------:R-:W2:Y:S01]  /*e980*/  SYNCS.PHASECHK.TRANS64.TRYWAIT P2, [R13+URZ+0x16840], R12 ;  /* 0x0168400c0d0075a7 */ /* 0x000ea2000804017f */
[----:B------:R-:W-:Y:S01]  /*e990*/  ISETP.NE.AND P3, PT, R17, RZ, PT ;  /* 0x000000ff1100720c */ /* 0x000fe20003f65270 */
[----:B--2---:R-:W-:-:S12]  /*e9a0*/  @!P2 BRA `(.L_x_11237) ;  /* 0x0000001c00f8a947 */ /* 0x004fd80003800000 */
.L_x_11288:
[----:B------:R-:W-:Y:S05]  /*e9b0*/  @P3 BRA `(.L_x_11238) ;  /* 0x0000000000143947 */ /* 0x000fea0003800000 */
[----:B------:R-:W-:Y:S01]  /*e9c0*/  ISETP.NE.AND P2, PT, R23, RZ, PT ;  /* 0x000000ff1700720c */ /* 0x000fe20003f45270 */
[----:B-1----:R-:W-:-:S04]  /*e9d0*/  IMAD.MOV.U32 R4, RZ, RZ, 0x4000 ;  /* 0x00004000ff047424 */ /* 0x002fc800078e00ff */
[----:B------:R3:W-:Y:S08]  /*e9e0*/  SYNCS.ARRIVE.TRANS64 RZ, [R13+URZ+0x16830], R4 ;  /* 0x016830040dff79a7 */ /* 0x0007f0000800003f */
[----:B------:R-:W-:Y:S05]  /*e9f0*/  @!P2 BRA `(.L_x_11238) ;  /* 0x000000000004a947 */ /* 0x000fea0003800000 */
[----:B------:R-:W-:Y:S01]  /*ea00*/  BPT.TRAP 0x1 ;  /* 0x000000040000795c */ /* 0x000fe20000300000 */
.L_x_11238:
        /* <DEDUP_REMOVED lines=10> */
[----:B------:R-:W-:Y:S02]  /*eab0*/  ULEA UR8, UR8, UR39, 0xe ;  /* 0x0000002708087291 */ /* 0x000fe4000f8e703f */
[----:B------:R-:W-:Y:S02]  /*eac0*/  USHF.L.U32 UR11, UR11, 0x7, URZ ;  /* 0x000000070b0b7899 */ /* 0x000fe4000800063f */
[----:B------:R-:W-:Y:S02]  /*ead0*/  UIADD3 UR9, UR9, 0x16830, URZ ;  /* 0x0001683009097890 */ /* 0x000fe4000fffe03f */
[----:B------:R-:W-:-:S09]  /*eae0*/  UIADD3 UR8, UR8, 0xe400, URZ ;  /* 0x0000e40008087890 */ /* 0x000fd2000fffe03f */
[----:B------:R4:W-:Y:S02]  /*eaf0*/  UTMALDG.4D [UR8], [UR4], desc[UR6] ;  /* 0x00000608040075b4 */ /* 0x0009e40008019000 */
[----:B----4-:R-:W-:Y:S01]  /*eb00*/  NOP ;  /* 0x0000000000007918 */ /* 0x010fe20000000000 */
.L_x_11235:
        /* <DEDUP_REMOVED lines=11> */
[----:B------:R-:W-:Y:S01]  /*ebc0*/  UIADD3.X UR7, URZ, UR49, URZ, UP0, !UPT ;  /* 0x000000313f077290 */ /* 0x000fe200087fe43f */
[----:B------:R-:W-:Y:S01]  /*ebd0*/  UMOV UR11, UR41 ;  /* 0x00000029000b7c82 */ /* 0x000fe20008000000 */
[----:B------:R-:W-:Y:S01]  /*ebe0*/  UMOV UR12, UR42 ;  /* 0x0000002a000c7c82 */ /* 0x000fe20008000000 */
[----:B------:R-:W-:Y:S01]  /*ebf0*/  UMOV UR13, UR43 ;  /* 0x0000002b000d7c82 */ /* 0x000fe20008000000 */
[----:B------:R-:W-:Y:S01]  /*ec00*/  UMOV UR5, 0x12f00000 ;  /* 0x12f0000000057882 */ /* 0x000fe20000000000 */
[----:B------:R-:W-:Y:S01]  /*ec10*/  UMOV UR10, URZ ;  /* 0x0000003f000a7c82 */ /* 0x000fe20008000000 */
[----:B------:R1:W-:Y:S02]  /*ec20*/  @P2 SYNCS.ARRIVE.TRANS64 RZ, [UR39+0x16800], R4 ;  /* 0x01680004ffff29a7 */ /* 0x0003e40008000027 */
[----:B-1----:R-:W-:Y:S01]  /*ec30*/  IMAD.U32 R4, RZ, RZ, UR4 ;  /* 0x00000004ff047e24 */ /* 0x002fe2000f8e00ff */
[----:B------:R-:W-:-:S02]  /*ec40*/  UMOV UR4, 0x0 ;  /* 0x0000000000047882 */ /* 0x000fc40000000000 */
[----:B------:R1:W-:Y:S02]  /*ec50*/  UTMALDG.4D [UR8], [UR6], desc[UR4] ;  /* 0x00000408060075b4 */ /* 0x0003e40008019000 */
[----:B------:R-:W-:-:S04]  /*ec60*/  SHF.L.U32 R4, R4, 0x1f, RZ ;  /* 0x0000001f04047819 */ /* 0x000fc800000006ff */
[----:B------:R-:W3:Y:S02]  /*ec70*/  SYNCS.PHASECHK.TRANS64.TRYWAIT P2, [UR39+0x16820], R4 ;  /* 0x01682004ff0075a7 */ /* 0x000ee40008040167 */
[----:B-1-3--:R-:W-:Y:S05]  /*ec80*/  @!P2 BRA `(.L_x_11239) ;  /* 0x0000001c0054a947 */ /* 0x00afea0003800000 */
.L_x_11289:
        /* <DEDUP_REMOVED lines=40> */
.L_x_11244:
[----:B-1----:R-:W-:Y:S02]  /*ef10*/  LEA R3, R12, UR39, 0x3 ;  /* 0x000000270c037c11 */ /* 0x002fe4000f8e18ff */
[----:B------:R-:W-:Y:S02]  /*ef20*/  SHF.L.U32 R2, R13, 0x1f, RZ ;  /* 0x0000001f0d027819 */ /* 0x000fe400000006ff */
[----:B------:R-:W-:Y:S02]  /*ef30*/  ISETP.NE.AND P2, PT, R17, RZ, PT ;  /* 0x000000ff1100720c */ /* 0x000fe40003f45270 */
[----:B------:R-:W1:Y:S02]  /*ef40*/  SYNCS.PHASECHK.TRANS64.TRYWAIT P3, [R3+URZ+0x16840], R2 ;  /* 0x01684002030075a7 */ /* 0x000e64000806017f */
[----:B-1----:R-:W-:Y:S09]  /*ef50*/  @!P3 BRA `(.L_x_11245) ;  /* 0x0000001800b8b947 */ /* 0x002ff20003800000 */
.L_x_11290:
[----:B------:R-:W-:Y:S05]  /*ef60*/  @P2 BRA `(.L_x_11246) ;  /* 0x0000000000142947 */ /* 0x000fea0003800000 */
[----:B------:R-:W-:Y:S01]  /*ef70*/  ISETP.NE.AND P3, PT, R23, RZ, PT ;  /* 0x000000ff1700720c */ /* 0x000fe20003f65270 */
[----:B-1----:R-:W-:-:S04]  /*ef80*/  IMAD.MOV.U32 R2, RZ, RZ, 0x4000 ;  /* 0x00004000ff027424 */ /* 0x002fc800078e00ff */
[----:B------:R2:W-:Y:S08]  /*ef90*/  SYNCS.ARRIVE.TRANS64 RZ, [R3+URZ+0x16830], R2 ;  /* 0x0168300203ff79a7 */ /* 0x0005f0000800003f */
[----:B------:R-:W-:Y:S05]  /*efa0*/  @!P3 BRA `(.L_x_11246) ;  /* 0x000000000004b947 */ /* 0x000fea0003800000 */
[----:B------:R-:W-:Y:S01]  /*efb0*/  BPT.TRAP 0x1 ;  /* 0x000000040000795c */ /* 0x000fe20000300000 */
.L_x_11246:
[----:B------:R-:W-:Y:S01]  /*efc0*/  R2UR UR8, R12 ;  /* 0x000000000c0872ca */ /* 0x000fe200000e0000 */
[----:B------:R-:W-:Y:S01]  /*efd0*/  UIADD3 UR6, UP0, UR48, 0x370, URZ ;  /* 0x0000037030067890 */ /* 0x000fe2000ff1e03f */
[----:B------:R-:W-:Y:S01]  /*efe0*/  R2UR UR9, R3 ;  /* 0x00000000030972ca */ /* 0x000fe200000e0000 */
[----:B------:R-:W-:Y:S01]  /*eff0*/  UIADD3 UR4, UR39, 0x16800, URZ ;  /* 0x0001680027047890 */ /* 0x000fe2000fffe03f */
[----:B------:R-:W-:Y:S01]  /*f000*/  R2UR UR11, R11 ;  /* 0x000000000b0b72ca */ /* 0x000fe200000e0000 */
[----:B------:R-:W-:Y:S01]  /*f010*/  UIADD3.X UR7, URZ, UR49, URZ, UP0, !UPT ;  /* 0x000000313f077290 */ /* 0x000fe200087fe43f */
[----:B------:R-:W-:Y:S01]  /*f020*/  R2UR UR12, R6 ;  /* 0x00000000060c72ca */ /* 0x000fe200000e0000 */
[----:B------:R-:W-:Y:S01]  /*f030*/  UMOV UR14, 0x0 ;  /* 0x00000000000e7882 */ /* 0x000fe20000000000 */
[----:B-----5:R-:W-:Y:S01]  /*f040*/  R2UR UR13, R4 ;  /* 0x00000000040d72ca */ /* 0x020fe200000e0000 */
[----:B------:R-:W-:Y:S01]  /*f050*/  UMOV UR15, 0x14f00000 ;  /* 0x14f00000000f7882 */ /* 0x000fe20000000000 */
[----:B-12---:R-:W-:Y:S01]  /*f060*/  SHF.L.U32 R3, R18, 0x1f, RZ ;  /* 0x0000001f12037819 */ /* 0x006fe200000006ff */
[----:B------:R-:W-:Y:S01]  /*f070*/  UMOV UR10, URZ ;  /* 0x0000003f000a7c82 */ /* 0x000fe20008000000 */
[----:B------:R-:W-:Y:S01]  /*f080*/  LEA R2, R19, UR4, 0x3 ;  /* 0x0000000413027c11 */ /* 0x000fe2000f8e18ff */
[----:B------:R-:W-:-:S02]  /*f090*/  ULEA UR8, UR8, UR39, 0xe ;  /* 0x0000002708087291 */ /* 0x000fc4000f8e703f */
[----:B------:R-:W-:Y:S02]  /*f0a0*/  UIADD3 UR9, UR9, 0x16830, URZ ;  /* 0x0001683009097890 */ /* 0x000fe4000fffe03f */
[----:B------:R-:W-:Y:S02]  /*f0b0*/  USHF.L.U32 UR11, UR11, 0x7, URZ ;  /* 0x000000070b0b7899 */ /* 0x000fe4000800063f */
[----:B------:R-:W-:-:S09]  /*f0c0*/  UIADD3 UR8, UR8, 0xe400, URZ ;  /* 0x0000e40008087890 */ /* 0x000fd2000fffe03f */
[----:B------:R1:W-:Y:S01]  /*f0d0*/  UTMALDG.4D [UR8], [UR6], desc[UR14] ;  /* 0x00000e08060075b4 */ /* 0x0003e20008019000 */
[----:B------:R-:W2:Y:S02]  /*f0e0*/  SYNCS.PHASECHK.TRANS64.TRYWAIT P3, [R2+URZ+0x60], R3 ;  /* 0x00006003020075a7 */ /* 0x000ea4000806017f */
[----:B-12---:R-:W-:Y:S05]  /*f0f0*/  @!P3 BRA `(.L_x_11247) ;  /* 0x000000180064b947 */ /* 0x006fea0003800000 */
.L_x_11291:
[----:B------:R-:W-:Y:S05]  /*f100*/  @P2 BRA `(.L_x_11248) ;  /* 0x0000000000182947 */ /* 0x000fea0003800000 */
[----:B------:R-:W-:Y:S01]  /*f110*/  ISETP.NE.AND P2, PT, R23, RZ, PT ;  /* 0x000000ff1700720c */ /* 0x000fe20003f45270 */
[----:B-1----:R-:W-:Y:S01]  /*f120*/  IMAD.MOV.U32 R3, RZ, RZ, 0x4000 ;  /* 0x00004000ff037424 */ /* 0x002fe200078e00ff */
[----:B------:R-:W-:-:S04]  /*f130*/  LEA R2, R19, UR39, 0x3 ;  /* 0x0000002713027c11 */ /* 0x000fc8000f8e18ff */
[----:B------:R2:W-:Y:S07]  /*f140*/  SYNCS.ARRIVE.TRANS64 RZ, [R2+URZ+0x16850], R3 ;  /* 0x0168500302ff79a7 */ /* 0x0005ee000800003f */
[----:B------:R-:W-:Y:S05]  /*f150*/  @!P2 BRA `(.L_x_11248) ;  /* 0x000000000004a947 */ /* 0x000fea0003800000 */
[----:B------:R-:W-:Y:S01]  /*f160*/  BPT.TRAP 0x1 ;  /* 0x000000040000795c */ /* 0x000fe20000300000 */
.L_x_11248:
        /* <DEDUP_REMOVED lines=9> */
[----:B------:R-:W-:Y:S02]  /*f200*/  IMAD.MOV.U32 R9, RZ, RZ, R4 ;  /* 0x000000ffff097224 */ /* 0x000fe400078e0004 */
[----:B------:R-:W-:-:S02]  /*f210*/  IMAD.MOV.U32 R7, RZ, RZ, R11 ;  /* 0x000000ffff077224 */ /* 0x000fc400078e000b */
[----:B------:R-:W-:Y:S02]  /*f220*/  ULEA UR8, UR9, UR39, 0xe ;  /* 0x0000002709087291 */ /* 0x000fe4000f8e703f */
[----:B------:R-:W-:Y:S02]  /*f230*/  ULEA UR9, UR9, UR39, 0x3 ;  /* 0x0000002709097291 */ /* 0x000fe4000f8e183f */
[----:B------:R-:W-:Y:S02]  /*f240*/  USHF.L.U32 UR11, UR11, 0x7, URZ ;  /* 0x000000070b0b7899 */ /* 0x000fe4000800063f */
[----:B------:R-:W-:Y:S02]  /*f250*/  UIADD3 UR8, UR8, 0x400, URZ ;  /* 0x0000040008087890 */ /* 0x000fe4000fffe03f */
[----:B------:R-:W-:-:S09]  /*f260*/  UIADD3 UR9, UR9, 0x16850, URZ ;  /* 0x0001685009097890 */ /* 0x000fd2000fffe03f */
[----:B------:R3:W-:Y:S02]  /*f270*/  UTMALDG.4D [UR8], [UR4], desc[UR6] ;  /* 0x00000608040075b4 */ /* 0x0007e40008019000 */
[----:B---3--:R-:W-:Y:S01]  /*f280*/  NOP ;  /* 0x0000000000007918 */ /* 0x008fe20000000000 */
.L_x_11243:
[----:B------:R-:W-:Y:S05]  /*f290*/  BSYNC B0 ;  /* 0x0000000000007941 */ /* 0x000fea0003800000 */
.L_x_11242:
[----:B------:R-:W-:Y:S01]  /*f2a0*/  UIADD3 UR4, UR45, -0x3, URZ ;  /* 0xfffffffd2d047890 */ /* 0x000fe2000fffe03f */
[----:B------:R-:W-:Y:S02]  /*f2b0*/  IMAD.MOV.U32 R19, RZ, RZ, R12 ;  /* 0x000000ffff137224 */ /* 0x000fe400078e000c */
[----:B------:R-:W-:-:S03]  /*f2c0*/  IMAD.MOV.U32 R18, RZ, RZ, R13 ;  /* 0x000000ffff127224 */ /* 0x000fc600078e000d */
[----:B------:R-:W-:-:S07]  /*f2d0*/  IMAD.U32 R11, RZ, RZ, UR4 ;  /* 0x00000004ff0b7e24 */ /* 0x000fce000f8e00ff */
.L_x_11241:
[----:B------:R-:W-:Y:S01]  /*f2e0*/  ULOP3.LUT UR4, URZ, UR45, URZ, 0x33, !UPT ;  /* 0x0000002d3f047292 */ /* 0x000fe2000f8e333f */
[----:B------:R-:W-:Y:S01]  /*f2f0*/  VIADD R10, R10, 0xfffffffe ;  /* 0xfffffffe0a0a7836 */ /* 0x000fe20000000000 */
[----:B------:R-:W-:Y:S04]  /*f300*/  BSSY B0, `(.L_x_11240) ;  /* 0x00000af000007945 */ /* 0x000fe80003800000 */
[----:B------:R-:W-:-:S13]  /*f310*/  ISETP.NE.AND P2, PT, R10, UR4, PT ;  /* 0x000000040a007c0c */ /* 0x000fda000bf45270 */
[----:B------:R-:W-:Y:S05]  /*f320*/  @!P2 BRA `(.L_x_11249) ;  /* 0x0000000800b0a947 */ /* 0x000fea0003800000 */
[----:B-12---:R-:W-:-:S07]  /*f330*/  IMAD.MOV.U32 R2, RZ, RZ, R9 ;  /* 0x000000ffff027224 */ /* 0x006fce00078e0009 */
.L_x_11264:
        /* <DEDUP_REMOVED lines=28> */
.L_x_11252:
[----:B------:R-:W-:Y:S02]  /*f500*/  LEA R4, R10, UR39, 0x3 ;  /* 0x000000270a047c11 */ /* 0x000fe4000f8e18ff */
[----:B-1----:R-:W-:Y:S02]  /*f510*/  SHF.L.U32 R3, R12, 0x1f, RZ ;  /* 0x0000001f0c037819 */ /* 0x002fe400000006ff */
[----:B------:R-:W-:Y:S02]  /*f520*/  ISETP.NE.AND P2, PT, R17, RZ, PT ;  /* 0x000000ff1100720c */ /* 0x000fe40003f45270 */
[----:B------:R-:W1:Y:S02]  /*f530*/  SYNCS.PHASECHK.TRANS64.TRYWAIT P3, [R4+URZ+0x16840], R3 ;  /* 0x01684003040075a7 */ /* 0x000e64000806017f */
[----:B-1----:R-:W-:Y:S09]  /*f540*/  @!P3 BRA `(.L_x_11253) ;  /* 0x000000140064b947 */ /* 0x002ff20003800000 */
.L_x_11292:
[----:B------:R-:W-:Y:S05]  /*f550*/  @P2 BRA `(.L_x_11254) ;  /* 0x0000000000142947 */ /* 0x000fea0003800000 */
[----:B------:R-:W-:Y:S01]  /*f560*/  ISETP.NE.AND P3, PT, R23, RZ, PT ;  /* 0x000000ff1700720c */ /* 0x000fe20003f65270 */
[----:B-1----:R-:W-:-:S04]  /*f570*/  IMAD.MOV.U32 R3, RZ, RZ, 0x4000 ;  /* 0x00004000ff037424 */ /* 0x002fc800078e00ff */
[----:B------:R2:W-:Y:S08]  /*f580*/  SYNCS.ARRIVE.TRANS64 RZ, [R4+URZ+0x16830], R3 ;  /* 0x0168300304ff79a7 */ /* 0x0005f0000800003f */
[----:B------:R-:W-:Y:S05]  /*f590*/  @!P3 BRA `(.L_x_11254) ;  /* 0x000000000004b947 */ /* 0x000fea0003800000 */
[----:B------:R-:W-:Y:S01]  /*f5a0*/  BPT.TRAP 0x1 ;  /* 0x000000040000795c */ /* 0x000fe20000300000 */
.L_x_11254:
        /* <DEDUP_REMOVED lines=10> */
[----:B------:R-:W-:Y:S01]  /*f650*/  SHF.L.U32 R18, R18, 0x1f, RZ ;  /* 0x0000001f12127819 */ /* 0x000fe200000006ff */
[----:B------:R-:W-:Y:S01]  /*f660*/  UMOV UR10, URZ ;  /* 0x0000003f000a7c82 */ /* 0x000fe20008000000 */
[----:B-12---:R-:W-:Y:S01]  /*f670*/  LEA R3, R19, UR4, 0x3 ;  /* 0x0000000413037c11 */ /* 0x006fe2000f8e18ff */
[----:B------:R-:W-:-:S02]  /*f680*/  ULEA UR8, UR8, UR39, 0xe ;  /* 0x0000002708087291 */ /* 0x000fc4000f8e703f */
[----:B------:R-:W-:Y:S02]  /*f690*/  UIADD3 UR9, UR9, 0x16830, URZ ;  /* 0x0001683009097890 */ /* 0x000fe4000fffe03f */
[----:B------:R-:W-:Y:S02]  /*f6a0*/  USHF.L.U32 UR11, UR11, 0x7, URZ ;  /* 0x000000070b0b7899 */ /* 0x000fe4000800063f */
[----:B------:R-:W-:-:S09]  /*f6b0*/  UIADD3 UR8, UR8, 0xe400, URZ ;  /* 0x0000e40008087890 */ /* 0x000fd2000fffe03f */
[----:B------:R1:W-:Y:S01]  /*f6c0*/  UTMALDG.4D [UR8], [UR6], desc[UR14] ;  /* 0x00000e08060075b4 */ /* 0x0003e20008019000 */
[----:B------:R-:W2:Y:S02]  /*f6d0*/  SYNCS.PHASECHK.TRANS64.TRYWAIT P3, [R3+URZ+0x60], R18 ;  /* 0x00006012030075a7 */ /* 0x000ea4000806017f */
[----:B-12---:R-:W-:Y:S05]  /*f6e0*/  @!P3 BRA `(.L_x_11255) ;  /* 0x000000140010b947 */ /* 0x006fea0003800000 */
.L_x_11293:
[----:B------:R-:W-:Y:S05]  /*f6f0*/  @P2 BRA `(.L_x_11256) ;  /* 0x0000000000142947 */ /* 0x000fea0003800000 */
[----:B------:R-:W-:Y:S01]  /*f700*/  ISETP.NE.AND P2, PT, R23, RZ, PT ;  /* 0x000000ff1700720c */ /* 0x000fe20003f45270 */
[----:B------:R-:W-:-:S04]  /*f710*/  IMAD.MOV.U32 R4, RZ, RZ, 0x4000 ;  /* 0x00004000ff047424 */ /* 0x000fc800078e00ff */
[----:B------:R2:W-:Y:S08]  /*f720*/  SYNCS.ARRIVE.TRANS64 RZ, [R3+URZ+0x50], R4 ;  /* 0x0000500403ff79a7 */ /* 0x0005f0000800003f */
[----:B------:R-:W-:Y:S05]  /*f730*/  @!P2 BRA `(.L_x_11256) ;  /* 0x000000000004a947 */ /* 0x000fea0003800000 */
[----:B------:R-:W-:Y:S01]  /*f740*/  BPT.TRAP 0x1 ;  /* 0x000000040000795c */ /* 0x000fe20000300000 */
.L_x_11256:
        /* <DEDUP_REMOVED lines=12> */
[----:B------:R-:W-:Y:S02]  /*f810*/  ULEA UR8, UR8, UR39, 0xe ;  /* 0x0000002708087291 */ /* 0x000fe4000f8e703f */
[----:B------:R-:W-:Y:S02]  /*f820*/  USHF.L.U32 UR11, UR11, 0x7, URZ ;  /* 0x000000070b0b7899 */ /* 0x000fe4000800063f */
[----:B------:R-:W-:Y:S02]  /*f830*/  UIADD3 UR9, UR9, 0x50, URZ ;  /* 0x0000005009097890 */ /* 0x000fe4000fffe03f */
[----:B------:R-:W-:-:S09]  /*f840*/  UIADD3 UR8, UR8, 0x400, URZ ;  /* 0x0000040008087890 */ /* 0x000fd2000fffe03f */
[----:B------:R3:W-:Y:S02]  /*f850*/  UTMALDG.4D [UR8], [UR4], desc[UR6] ;  /* 0x00000608040075b4 */ /* 0x0007e40008019000 */
[----:B---3--:R-:W-:Y:S01]  /*f860*/  NOP ;  /* 0x0000000000007918 */ /* 0x008fe20000000000 */
.L_x_11251:
[----:B------:R-:W-:Y:S05]  /*f870*/  BSYNC B1 ;  /* 0x0000000000017941 */ /* 0x000fea0003800000 */
.L_x_11250:
        /* <DEDUP_REMOVED lines=28> */
.L_x_11259:
[----:B-1----:R-:W-:Y:S02]  /*fa40*/  LEA R3, R19, UR39, 0x3 ;  /* 0x0000002713037c11 */ /* 0x002fe4000f8e18ff */
[----:B------:R-:W-:Y:S02]  /*fa50*/  SHF.L.U32 R4, R18, 0x1f, RZ ;  /* 0x0000001f12047819 */ /* 0x000fe400000006ff */
[----:B------:R-:W-:Y:S02]  /*fa60*/  ISETP.NE.AND P2, PT, R17, RZ, PT ;  /* 0x000000ff1100720c */ /* 0x000fe40003f45270 */
[----:B------:R-:W1:Y:S02]  /*fa70*/  SYNCS.PHASECHK.TRANS64.TRYWAIT P3, [R3+URZ+0x16840], R4 ;  /* 0x01684004030075a7 */ /* 0x000e64000806017f */
[----:B-1----:R-:W-:Y:S09]  /*fa80*/  @!P3 BRA `(.L_x_11260) ;  /* 0x00000010003cb947 */ /* 0x002ff20003800000 */
.L_x_11294:
[----:B------:R-:W-:Y:S05]  /*fa90*/  @P2 BRA `(.L_x_11261) ;  /* 0x0000000000142947 */ /* 0x000fea0003800000 */
[----:B------:R-:W-:Y:S01]  /*faa0*/  ISETP.NE.AND P3, PT, R23, RZ, PT ;  /* 0x000000ff1700720c */ /* 0x000fe20003f65270 */
[----:B-1----:R-:W-:-:S04]  /*fab0*/  IMAD.MOV.U32 R4, RZ, RZ, 0x4000 ;  /* 0x00004000ff047424 */ /* 0x002fc800078e00ff */
[----:B------:R2:W-:Y:S08]  /*fac0*/  SYNCS.ARRIVE.TRANS64 RZ, [R3+URZ+0x16830], R4 ;  /* 0x0168300403ff79a7 */ /* 0x0005f0000800003f */
[----:B------:R-:W-:Y:S05]  /*fad0*/  @!P3 BRA `(.L_x_11261) ;  /* 0x000000000004b947 */ /* 0x000fea0003800000 */
[----:B------:R-:W-:Y:S01]  /*fae0*/  BPT.TRAP 0x1 ;  /* 0x000000040000795c */ /* 0x000fe20000300000 */
.L_x_11261:
[----:B------:R-:W-:Y:S01]  /*faf0*/  R2UR UR9, R19 ;  /* 0x00000000130972ca */ /* 0x000fe200000e0000 */
[----:B------:R-:W-:Y:S01]  /*fb00*/  UIADD3 UR4, UR39, 0x16800, URZ ;  /* 0x0001680027047890 */ /* 0x000fe2000fffe03f */
[----:B------:R-:W-:Y:S01]  /*fb10*/  R2UR UR11, R14 ;  /* 0x000000000e0b72ca */ /* 0x000fe200000e0000 */
[----:B------:R-:W-:Y:S01]  /*fb20*/  UIADD3 UR6, UP0, UR48, 0x370, URZ ;  /* 0x0000037030067890 */ /* 0x000fe2000ff1e03f */
[----:B------:R-:W-:Y:S01]  /*fb30*/  R2UR UR12, R6 ;  /* 0x00000000060c72ca */ /* 0x000fe200000e0000 */
[----:B------:R-:W-:Y:S01]  /*fb40*/  UMOV UR14, 0x0 ;  /* 0x00000000000e7882 */ /* 0x000fe20000000000 */
[----:B-----5:R-:W-:Y:S01]  /*fb50*/  R2UR UR13, R2 ;  /* 0x00000000020d72ca */ /* 0x020fe200000e0000 */
[----:B------:R-:W-:Y:S01]  /*fb60*/  UIADD3.X UR7, URZ, UR49, URZ, UP0, !UPT ;  /* 0x000000313f077290 */ /* 0x000fe200087fe43f */
[----:B------:R-:W-:Y:S01]  /*fb70*/  SHF.L.U32 R12, R12, 0x1f, RZ ;  /* 0x0000001f0c0c7819 */ /* 0x000fe200000006ff */
[----:B------:R-:W-:Y:S01]  /*fb80*/  UMOV UR15, 0x14f00000 ;  /* 0x14f00000000f7882 */ /* 0x000fe20000000000 */
[----:B-12---:R-:W-:Y:S01]  /*fb90*/  LEA R3, R10, UR4, 0x3 ;  /* 0x000000040a037c11 */ /* 0x006fe2000f8e18ff */
[----:B------:R-:W-:-:S02]  /*fba0*/  UMOV UR10, URZ ;  /* 0x0000003f000a7c82 */ /* 0x000fc40008000000 */
[----:B------:R-:W-:Y:S02]  /*fbb0*/  ULEA UR8, UR9, UR39, 0xe ;  /* 0x0000002709087291 */ /* 0x000fe4000f8e703f */
[----:B------:R-:W-:Y:S02]  /*fbc0*/  ULEA UR9, UR9, UR4, 0x3 ;  /* 0x0000000409097291 */ /* 0x000fe4000f8e183f */
[----:B------:R-:W-:Y:S02]  /*fbd0*/  USHF.L.U32 UR11, UR11, 0x7, URZ ;  /* 0x000000070b0b7899 */ /* 0x000fe4000800063f */
[----:B------:R-:W-:Y:S02]  /*fbe0*/  UIADD3 UR8, UR8, 0xe400, URZ ;  /* 0x0000e40008087890 */ /* 0x000fe4000fffe03f */
[----:B------:R-:W-:-:S09]  /*fbf0*/  UIADD3 UR9, UR9, 0x30, URZ ;  /* 0x0000003009097890 */ /* 0x000fd2000fffe03f */
[----:B------:R1:W-:Y:S01]  /*fc00*/  UTMALDG.4D [UR8], [UR6], desc[UR14] ;  /* 0x00000e08060075b4 */ /* 0x0003e20008019000 */
[----:B------:R-:W2:Y:S02]  /*fc10*/  SYNCS.PHASECHK.TRANS64.TRYWAIT P3, [R3+URZ+0x60], R12 ;  /* 0x0000600c030075a7 */ /* 0x000ea4000806017f */
[----:B-12---:R-:W-:Y:S05]  /*fc20*/  @!P3 BRA `(.L_x_11262) ;  /* 0x0000000c00e8b947 */ /* 0x006fea0003800000 */
.L_x_11295:
[----:B------:R-:W-:Y:S05]  /*fc30*/  @P2 BRA `(.L_x_11263) ;  /* 0x0000000000142947 */ /* 0x000fea0003800000 */
[----:B------:R-:W-:Y:S01]  /*fc40*/  ISETP.NE.AND P2, PT, R23, RZ, PT ;  /* 0x000000ff1700720c */ /* 0x000fe20003f45270 */
[----:B------:R-:W-:-:S04]  /*fc50*/  IMAD.MOV.U32 R4, RZ, RZ, 0x4000 ;  /* 0x00004000ff047424 */ /* 0x000fc800078e00ff */
[----:B------:R2:W-:Y:S08]  /*fc60*/  SYNCS.ARRIVE.TRANS64 RZ, [R3+URZ+0x50], R4 ;  /* 0x0000500403ff79a7 */ /* 0x0005f0000800003f */
[----:B------:R-:W-:Y:S05]  /*fc70*/  @!P2 BRA `(.L_x_11263) ;  /* 0x000000000004a947 */ /* 0x000fea0003800000 */
[----:B------:R-:W-:Y:S01]  /*fc80*/  BPT.TRAP 0x1 ;  /* 0x000000040000795c */ /* 0x000fe20000300000 */
.L_x_11263:
        /* <DEDUP_REMOVED lines=18> */
.L_x_11258:
[----:B------:R-:W-:Y:S05]  /*fdb0*/  BSYNC B1 ;  /* 0x0000000000017941 */ /* 0x000fea0003800000 */
.L_x_11257:
[----:B------:R-:W-:Y:S01]  /*fdc0*/  ISETP.GT.AND P2, PT, R13, UR44, PT ;  /* 0x0000002c0d007c0c */ /* 0x000fe2000bf44270 */
[----:B------:R-:W-:-:S12]  /*fdd0*/  VIADD R11, R11, 0xfffffffe ;  /* 0xfffffffe0b0b7836 */ /* 0x000fd80000000000 */
[----:B------:R-:W-:Y:S05]  /*fde0*/  @P2 BRA `(.L_x_11264) ;  /* 0xfffffff400542947 */ /* 0x000fea000383ffff */
.L_x_11249:
[----:B------:R-:W-:Y:S05]  /*fdf0*/  BSYNC B0 ;  /* 0x0000000000007941 */ /* 0x000fea0003800000 */
.L_x_11240:
        /* <DEDUP_REMOVED lines=14> */
.L_x_11266:
[----:B------:R-:W-:Y:S05]  /*fee0*/  BSYNC B0 ;  /* 0x0000000000007941 */ /* 0x000fea0003800000 */
.L_x_11265:
[----:B------:R-:W-:Y:S04]  /*fef0*/  BSSY B0, `(.L_x_11267) ;  /* 0x000001d000007945 */ /* 0x000fe80003800000 */
[----:B------:R-:W-:Y:S05]  /*ff00*/  @!P6 BRA `(.L_x_11268) ;  /* 0x00000000006ce947 */ /* 0x000fea0003800000 */
[----:B-12---:R-:W-:Y:S02]  /*ff10*/  LEA R3, R19, UR39, 0x3 ;  /* 0x0000002713037c11 */ /* 0x006fe4000f8e18ff */
[----:B------:R-:W-:Y:S02]  /*ff20*/  SHF.L.U32 R0, R18, 0x1f, RZ ;  /* 0x0000001f12007819 */ /* 0x000fe400000006ff */
[----:B------:R-:W-:Y:S02]  /*ff30*/  ISETP.NE.AND P1, PT, R17, RZ, PT ;  /* 0x000000ff1100720c */ /* 0x000fe40003f25270 */
[----:B------:R-:W1:Y:S02]  /*ff40*/  SYNCS.PHASECHK.TRANS64.TRYWAIT P0, [R3+URZ+0x16860], R0 ;  /* 0x01686000030075a7 */ /* 0x000e64000800017f */
[----:B-1----:R-:W-:Y:S09]  /*ff50*/  @!P0 BRA `(.L_x_11269) ;  /* 0x0000000c00308947 */ /* 0x002ff20003800000 */
.L_x_11296:
[----:B------:R-:W-:Y:S05]  /*ff60*/  @P1 BRA `(.L_x_11270) ;  /* 0x0000000000141947 */ /* 0x000fea0003800000 */
[----:B------:R-:W-:Y:S01]  /*ff70*/  ISETP.NE.AND P0, PT, R23, RZ, PT ;  /* 0x000000ff1700720c */ /* 0x000fe20003f05270 */
[----:B-1----:R-:W-:-:S04]  /*ff80*/  IMAD.MOV.U32 R0, RZ, RZ, 0x4000 ;  /* 0x00004000ff007424 */ /* 0x002fc800078e00ff */
[----:B------:R2:W-:Y:S08]  /*ff90*/  SYNCS.ARRIVE.TRANS64 RZ, [R3+URZ+0x16850], R0 ;  /* 0x0168500003ff79a7 */ /* 0x0005f0000800003f */
[----:B------:R-:W-:Y:S05]  /*ffa0*/  @!P0 BRA `(.L_x_11270) ;  /* 0x0000000000048947 */ /* 0x000fea0003800000 */
[----:B------:R-:W-:Y:S01]  /*ffb0*/  BPT.TRAP 0x1 ;  /* 0x000000040000795c */ /* 0x000fe20000300000 */
.L_x_11270:
        /* <DEDUP_REMOVED lines=10> */
[----:B------:R-:W-:Y:S02]  /*10060*/  ULEA UR8, UR8, UR39, 0xe ;  /* 0x0000002708087291 */ /* 0x000fe4000f8e703f */
[----:B------:R-:W-:Y:S02]  /*10070*/  USHF.L.U32 UR11, UR11, 0x7, URZ ;  /* 0x000000070b0b7899 */ /* 0x000fe4000800063f */
[----:B------:R-:W-:Y:S02]  /*10080*/  UIADD3 UR9, UR9, 0x16850, URZ ;  /* 0x0001685009097890 */ /* 0x000fe4000fffe03f */
[----:B------:R-:W-:-:S09]  /*10090*/  UIADD3 UR8, UR8, 0x400, URZ ;  /* 0x0000040008087890 */ /* 0x000fd2000fffe03f */
[----:B------:R3:W-:Y:S02]  /*100a0*/  UTMALDG.4D [UR8], [UR4], desc[UR6] ;  /* 0x00000608040075b4 */ /* 0x0007e40008019000 */
[----:B---3--:R-:W-:Y:S01]  /*100b0*/  NOP ;  /* 0x0000000000007918 */ /* 0x008fe20000000000 */
.L_x_11268:
[----:B------:R-:W-:Y:S05]  /*100c0*/  BSYNC B0 ;  /* 0x0000000000007941 */ /* 0x000fea0003800000 */
.L_x_11267:
[----:B------:R-:W-:Y:S02]  /*100d0*/  VIADD R19, R19, 0x1 ;  /* 0x0000000113137836 */ /* 0x000fe40000000000 */
[----:B--2---:R-:W-:-:S03]  /*100e0*/  IMAD.MOV.U32 R13, RZ, RZ, R22 ;  /* 0x000000ffff0d7224 */ /* 0x004fc600078e0016 */
[----:B------:R-:W-:-:S04]  /*100f0*/  ISETP.NE.AND P0, PT, R19, 0x2, PT ;  /* 0x000000021300780c */ /* 0x000fc80003f05270 */
[----:B-1----:R-:W-:Y:S02]  /*10100*/  SEL R3, RZ, 0x1, P0 ;  /* 0x00000001ff037807 */ /* 0x002fe40000000000 */
[----:B------:R-:W-:Y:S02]  /*10110*/  SEL R19, R19, RZ, P0 ;  /* 0x000000ff13137207 */ /* 0x000fe40000000000 */
[----:B------:R-:W-:-:S07]  /*10120*/  LOP3.LUT R18, R18, R3, RZ, 0x3c, !PT ;  /* 0x0000000312127212 */ /* 0x000fce00078e3cff */
.L_x_11229:
[----:B------:R-:W-:Y:S05]  /*10130*/  BSYNC B6 ;  /* 0x0000000000067941 */ /* 0x000fea0003800000 */
.L_x_11227:
[----:B------:R-:W-:-:S03]  /*10140*/  UMOV UR4, 0xffffffff ;  /* 0xffffffff00047882 */ /* 0x000fc60000000000 */
[----:B------:R-:W-:Y:S05]  /*10150*/  BRA.DIV UR4, `(.L_x_11271) ;  /* 0x0000000a04c47947 */ /* 0x000fea000b800000 */
[----:B------:R1:W2:Y:S02]  /*10160*/  SHFL.IDX PT, R14, R13, RZ, 0x1f ;  /* 0x00001fff0d0e7589 */ /* 0x0002a400000e0000 */
.L_x_11299:
        /* <DEDUP_REMOVED lines=12> */
.L_x_11218:
        /* <DEDUP_REMOVED lines=11> */
.L_x_11300:
        /* <DEDUP_REMOVED lines=11> */
.L_x_11276:
        /* <DEDUP_REMOVED lines=12> */
.L_x_11301:
[----:B------:R-:W3:Y:S02]  /*10450*/  SYNCS.PHASECHK.TRANS64.TRYWAIT P0, [R3+URZ], R2 ;  /* 0x00000002030075a7 */ /* 0x000ee4000800017f */
[----:B---3--:R-:W-:Y:S05]  /*10460*/  @!P0 BRA `(.L_x_11278) ;  /* 0x00000008004c8947 */ /* 0x008fea0003800000 */
.L_x_11302:
[----:B------:R-:W-:Y:S05]  /*10470*/  @!P2 BRA `(.L_x_11279) ;  /* 0x000000000004a947 */ /* 0x000fea0003800000 */
[----:B------:R-:W-:Y:S01]  /*10480*/  BPT.TRAP 0x1 ;  /* 0x000000040000795c */ /* 0x000fe20000300000 */
.L_x_11279:
[----:B------:R-:W-:-:S04]  /*10490*/  VIADD R0, R9, 0x16860 ;  /* 0x0001686009007836 */ /* 0x000fc80000000000 */
[----:B------:R-:W-:-:S04]  /*104a0*/  IMAD R19, R19, 0x8, R0 ;  /* 0x0000000813137824 */ /* 0x000fc800078e0200 */
[----:B------:R-:W4:Y:S02]  /*104b0*/  SYNCS.PHASECHK.TRANS64.TRYWAIT P0, [R19+URZ], R4 ;  /* 0x00000004130075a7 */ /* 0x000f24000800017f */
[----:B----4-:R-:W-:Y:S05]  /*104c0*/  @!P0 BRA `(.L_x_11280) ;  /* 0x0000000800488947 */ /* 0x010fea0003800000 */
.L_x_11303:
[----:B------:R-:W-:-:S07]  /*104d0*/  IMAD R7, R7, 0x8, R0 ;  /* 0x0000000807077824 */ /* 0x000fce00078e0200 */
.L_x_11281:
[----:B------:R1:W1:Y:S02]  /*104e0*/  SYNCS.PHASECHK.TRANS64.TRYWAIT P0, [R7+URZ], R2 ;  /* 0x00000002070075a7 */ /* 0x000264000800017f */
[----:B-1----:R-:W-:Y:S05]  /*104f0*/  @!P0 NANOSLEEP.SYNCS 0x989680 ;  /* 0x009896800000895d */ /* 0x002fea0003900000 */
[----:B------:R-:W1:Y:S02]  /*10500*/  @!P0 SYNCS.PHASECHK.TRANS64 P0, [R7+URZ], R2 ;  /* 0x00000002070085a7 */ /* 0x000e64000800007f */
[----:B-1----:R-:W-:Y:S05]  /*10510*/  @!P0 BRA `(.L_x_11281) ;  /* 0xfffffffc00f08947 */ /* 0x002fea000383ffff */
.L_x_11275:
[----:B------:R-:W-:Y:S05]  /*10520*/  BSYNC B0 ;  /* 0x0000000000007941 */ /* 0x000fea0003800000 */
.L_x_11274:
[----:B------:R-:W-:Y:S05]  /*10530*/  EXIT ;  /* 0x000000000000794d */ /* 0x000fea0003800000 */
.L_x_11135:
[----:B-1----:R-:W-:-:S04]  /*10540*/  IMAD.U32 R3, RZ, RZ, UR40 ;  /* 0x00000028ff037e24 */ /* 0x002fc8000f8e00ff */
[----:B------:R1:W2:Y:S03]  /*10550*/  SYNCS.PHASECHK.TRANS64.TRYWAIT P1, [R3+URZ+0x16800], R0 ;  /* 0x01680000030075a7 */ /* 0x0002a6000802017f */
[----:B--2---:R-:W-:Y:S05]  /*10560*/  @!P1 NANOSLEEP.SYNCS 0x989680 ;  /* 0x009896800000995d */ /* 0x004fea0003900000 */
[----:B------:R-:W2:Y:S02]  /*10570*/  @!P1 SYNCS.PHASECHK.TRANS64 P1, [R3+URZ+0x16800], R0 ;  /* 0x01680000030095a7 */ /* 0x000ea4000802007f */
[----:B--2---:R-:W-:Y:S05]  /*10580*/  @!P1 BRA `(.L_x_11135) ;  /* 0xfffffffc00ec9947 */ /* 0x004fea000383ffff */
[----:B------:R-:W-:Y:S05]  /*10590*/  BRA `(.L_x_11282) ;  /* 0xffffff1000ac7947 */ /* 0x000fea000383ffff */
.L_x_11139:
[----:B--2---:R2:W3:Y:S02]  /*105a0*/  SYNCS.PHASECHK.TRANS64.TRYWAIT P2, [R5+URZ+0x16830], R0 ;  /* 0x01683000050075a7 */ /* 0x0044e4000804017f */
[----:B---3--:R-:W-:Y:S05]  /*105b0*/  @!P2 NANOSLEEP.SYNCS 0x989680 ;  /* 0x009896800000a95d */ /* 0x008fea0003900000 */
[----:B------:R-:W3:Y:S02]  /*105c0*/  @!P2 SYNCS.PHASECHK.TRANS64 P2, [R5+URZ+0x16830], R0 ;  /* 0x016830000500a5a7 */ /* 0x000ee4000804007f */
[----:B---3--:R-:W-:Y:S05]  /*105d0*/  @!P2 BRA `(.L_x_11139) ;  /* 0xfffffffc00f0a947 */ /* 0x008fea000383ffff */
[----:B------:R-:W-:Y:S05]  /*105e0*/  BRA `(.L_x_11138) ;  /* 0xffffff1000cc7947 */ /* 0x000fea000383ffff */
.L_x_11155:
[----:B--2---:R-:W-:-:S04]  /*105f0*/  IMAD.U32 R12, RZ, RZ, UR6 ;  /* 0x00000006ff0c7e24 */ /* 0x004fc8000f8e00ff */
[----:B------:R2:W3:Y:S03]  /*10600*/  SYNCS.PHASECHK.TRANS64.TRYWAIT P2, [R12+URZ+0x16830], R11 ;  /* 0x0168300b0c0075a7 */ /* 0x0004e6000804017f */
[----:B---3--:R-:W-:Y:S05]  /*10610*/  @!P2 NANOSLEEP.SYNCS 0x989680 ;  /* 0x009896800000a95d */ /* 0x008fea0003900000 */
[----:B------:R-:W3:Y:S02]  /*10620*/  @!P2 SYNCS.PHASECHK.TRANS64 P2, [R12+URZ+0x16830], R11 ;  /* 0x0168300b0c00a5a7 */ /* 0x000ee4000804007f */
[----:B---3--:R-:W-:Y:S05]  /*10630*/  @!P2 BRA `(.L_x_11155) ;  /* 0xfffffffc00eca947 */ /* 0x008fea000383ffff */
[----:B------:R-:W-:Y:S05]  /*10640*/  BRA `(.L_x_11152) ;  /* 0xffffff4400047947 */ /* 0x000fea000383ffff */
.L_x_11159:
[----:B--2---:R-:W-:-:S04]  /*10650*/  IMAD.U32 R12, RZ, RZ, UR6 ;  /* 0x00000006ff0c7e24 */ /* 0x004fc8000f8e00ff */
[----:B------:R2:W3:Y:S03]  /*10660*/  SYNCS.PHASECHK.TRANS64.TRYWAIT P2, [R12+URZ+0x16850], R11 ;  /* 0x0168500b0c0075a7 */ /* 0x0004e6000804017f */
[----:B---3--:R-:W-:Y:S05]  /*10670*/  @!P2 NANOSLEEP.SYNCS 0x989680 ;  /* 0x009896800000a95d */ /* 0x008fea0003900000 */
[----:B------:R-:W3:Y:S02]  /*10680*/  @!P2 SYNCS.PHASECHK.TRANS64 P2, [R12+URZ+0x16850], R11 ;  /* 0x0168500b0c00a5a7 */ /* 0x000ee4000804007f */
[----:B---3--:R-:W-:Y:S05]  /*10690*/  @!P2 BRA `(.L_x_11159) ;  /* 0xfffffffc00eca947 */ /* 0x008fea000383ffff */
[----:B------:R-:W-:Y:S05]  /*106a0*/  BRA `(.L_x_11156) ;  /* 0xffffff4400747947 */ /* 0x000fea000383ffff */
.L_x_11176:
[----:B--2---:R-:W-:-:S04]  /*106b0*/  IMAD.U32 R9, RZ, RZ, UR6 ;  /* 0x00000006ff097e24 */ /* 0x004fc8000f8e00ff */
[----:B------:R2:W3:Y:S03]  /*106c0*/  SYNCS.PHASECHK.TRANS64.TRYWAIT P2, [R9+URZ+0x16830], R6 ;  /* 0x01683006090075a7 */ /* 0x0004e6000804017f */
[----:B---3--:R-:W-:Y:S05]  /*106d0*/  @!P2 NANOSLEEP.SYNCS 0x989680 ;  /* 0x009896800000a95d */ /* 0x008fea0003900000 */
[----:B------:R-:W3:Y:S02]  /*106e0*/  @!P2 SYNCS.PHASECHK.TRANS64 P2, [R9+URZ+0x16830], R6 ;  /* 0x016830060900a5a7 */ /* 0x000ee4000804007f */
[----:B---3--:R-:W-:Y:S05]  /*106f0*/  @!P2 BRA `(.L_x_11176) ;  /* 0xfffffffc00eca947 */ /* 0x008fea000383ffff */
[----:B------:R-:W-:Y:S05]  /*10700*/  BRA `(.L_x_11173) ;  /* 0xffffff70009c7947 */ /* 0x000fea000383ffff */
.L_x_11180:
[----:B--2---:R-:W-:-:S04]  /*10710*/  IMAD.U32 R9, RZ, RZ, UR6 ;  /* 0x00000006ff097e24 */ /* 0x004fc8000f8e00ff */
[----:B------:R2:W3:Y:S03]  /*10720*/  SYNCS.PHASECHK.TRANS64.TRYWAIT P2, [R9+URZ+0x16850], R6 ;  /* 0x01685006090075a7 */ /* 0x0004e6000804017f */
[----:B---3--:R-:W-:Y:S05]  /*10730*/  @!P2 NANOSLEEP.SYNCS 0x989680 ;  /* 0x009896800000a95d */ /* 0x008fea0003900000 */
[----:B------:R-:W3:Y:S02]  /*10740*/  @!P2 SYNCS.PHASECHK.TRANS64 P2, [R9+URZ+0x16850], R6 ;  /* 0x016850060900a5a7 */ /* 0x000ee4000804007f */
[----:B---3--:R-:W-:Y:S05]  /*10750*/  @!P2 BRA `(.L_x_11180) ;  /* 0xfffffffc00eca947 */ /* 0x008fea000383ffff */
[----:B------:R-:W-:Y:S05]  /*10760*/  BRA `(.L_x_11177) ;  /* 0xffffff74000c7947 */ /* 0x000fea000383ffff */
.L_x_11186:
[----:B--2---:R-:W-:-:S04]  /*10770*/  IMAD.U32 R9, RZ, RZ, UR6 ;  /* 0x00000006ff097e24 */ /* 0x004fc8000f8e00ff */
[----:B------:R2:W3:Y:S03]  /*10780*/  SYNCS.PHASECHK.TRANS64.TRYWAIT P2, [R9+URZ+0x16830], R6 ;  /* 0x01683006090075a7 */ /* 0x0004e6000804017f */
[----:B---3--:R-:W-:Y:S05]  /*10790*/  @!P2 NANOSLEEP.SYNCS 0x989680 ;  /* 0x009896800000a95d */ /* 0x008fea0003900000 */
[----:B------:R-:W3:Y:S02]  /*107a0*/  @!P2 SYNCS.PHASECHK.TRANS64 P2, [R9+URZ+0x16830], R6 ;  /* 0x016830060900a5a7 */ /* 0x000ee4000804007f */
[----:B---3--:R-:W-:Y:S05]  /*107b0*/  @!P2 BRA `(.L_x_11186) ;  /* 0xfffffffc00eca947 */ /* 0x008fea000383ffff */
[----:B------:R-:W-:Y:S05]  /*107c0*/  BRA `(.L_x_11183) ;  /* 0xffffff8c00b47947 */ /* 0x000fea000383ffff */
.L_x_11190:
[----:B--2---:R-:W-:-:S04]  /*107d0*/  IMAD.U32 R9, RZ, RZ, UR6 ;  /* 0x00000006ff097e24 */ /* 0x004fc8000f8e00ff */
[----:B------:R2:W3:Y:S03]  /*107e0*/  SYNCS.PHASECHK.TRANS64.TRYWAIT P2, [R9+URZ+0x16850], R6 ;  /* 0x01685006090075a7 */ /* 0x0004e6000804017f */
[----:B---3--:R-:W-:Y:S05]  /*107f0*/  @!P2 NANOSLEEP.SYNCS 0x989680 ;  /* 0x009896800000a95d */ /* 0x008fea0003900000 */
[----:B------:R-:W3:Y:S02]  /*10800*/  @!P2 SYNCS.PHASECHK.TRANS64 P2, [R9+URZ+0x16850], R6 ;  /* 0x016850060900a5a7 */ /* 0x000ee4000804007f */
[----:B---3--:R-:W-:Y:S05]  /*10810*/  @!P2 BRA `(.L_x_11190) ;  /* 0xfffffffc00eca947 */ /* 0x008fea000383ffff */
[----:B------:R-:W-:Y:S05]  /*10820*/  BRA `(.L_x_11187) ;  /* 0xffffff9000247947 */ /* 0x000fea000383ffff */
.L_x_11203:
[----:B--2---:R-:W-:-:S04]  /*10830*/  IMAD.U32 R3, RZ, RZ, UR5 ;  /* 0x00000005ff037e24 */ /* 0x004fc8000f8e00ff */
[----:B------:R2:W3:Y:S03]  /*10840*/  SYNCS.PHASECHK.TRANS64.TRYWAIT P0, [R3+URZ+0x16850], R0 ;  /* 0x01685000030075a7 */ /* 0x0004e6000800017f */
[----:B---3--:R-:W-:Y:S05]  /*10850*/  @!P0 NANOSLEEP.SYNCS 0x989680 ;  /* 0x009896800000895d */ /* 0x008fea0003900000 */
[----:B------:R-:W3:Y:S02]  /*10860*/  @!P0 SYNCS.PHASECHK.TRANS64 P0, [R3+URZ+0x16850], R0 ;  /* 0x01685000030085a7 */ /* 0x000ee4000800007f */
[----:B---3--:R-:W-:Y:S05]  /*10870*/  @!P0 BRA `(.L_x_11203) ;  /* 0xfffffffc00ec8947 */ /* 0x008fea000383ffff */
[----:B------:R-:W-:Y:S05]  /*10880*/  BRA `(.L_x_11202) ;  /* 0xffffffb800907947 */ /* 0x000fea000383ffff */
.L_x_11233:
[----:B------:R-:W-:Y:S02]  /*10890*/  IMAD.MOV.U32 R13, RZ, RZ, R16 ;  /* 0x000000ffff0d7224 */ /* 0x000fe400078e0010 */
[----:B------:R-:W-:Y:S02]  /*108a0*/  IMAD.MOV.U32 R12, RZ, RZ, RZ ;  /* 0x000000ffff0c7224 */ /* 0x000fe400078e00ff */
[----:B------:R-:W-:Y:S02]  /*108b0*/  IMAD.MOV.U32 R11, RZ, RZ, 0x1f ;  /* 0x0000001fff0b7424 */ /* 0x000fe400078e00ff */
[----:B------:R-:W-:-:S07]  /*108c0*/  IMAD.MOV.U32 R15, RZ, RZ, -0x1 ;  /* 0xffffffffff0f7424 */ /* 0x000fce00078e00ff */
[----:B------:R-:W-:Y:S05]  /*108d0*/  WARPSYNC.COLLECTIVE R15, `(.L_x_11283) ;  /* 0x000000000f087348 */ /* 0x000fea0003c00000 */
[----:B------:R1:W2:Y:S02]  /*108e0*/  SHFL.IDX P6, R14, R13, R12, R11 ;  /* 0x0000000c0d0e7389 */ /* 0x0002a400000c000b */
[----:B-12---:R-:W-:Y:S01]  /*108f0*/  ENDCOLLECTIVE ;  /* 0x000000000000791b */ /* 0x006fe20003800000 */
.L_x_11283:
[----:B------:R-:W-:Y:S05]  /*10900*/  BRA `(.L_x_11284) ;  /* 0xffffffdc00b07947 */ /* 0x000fea000383ffff */
.L_x_11234:
[----:B------:R-:W-:Y:S01]  /*10910*/  BSSY B0, `(.L_x_11285) ;  /* 0x0000006000007945 */ /* 0x000fe20003800000 */
[----:B------:R-:W-:-:S07]  /*10920*/  IMAD.MOV.U32 R15, RZ, RZ, -0x1 ;  /* 0xffffffffff0f7424 */ /* 0x000fce00078e00ff */
[----:B------:R-:W-:Y:S05]  /*10930*/  WARPSYNC.COLLECTIVE R15, `(.L_x_11286) ;  /* 0x000000000f0c7348 */ /* 0x000fea0003c00000 */
[----:B------:R-:W-:Y:S02]  /*10940*/  ELECT P6, UR62, PT ;  /* 0x00000000003e782f */ /* 0x000fe400038c0000 */
[----:B------:R-:W-:Y:S01]  /*10950*/  MOV R14, UR62 ;  /* 0x0000003e000e7c02 */ /* 0x000fe20008000f00 */
[----:B------:R-:W-:Y:S10]  /*10960*/  ENDCOLLECTIVE ;  /* 0x000000000000791b */ /* 0x000ff40003800000 */
.L_x_11286:
[----:B------:R-:W-:Y:S05]  /*10970*/  BSYNC B0 ;  /* 0x0000000000007941 */ /* 0x000fea0003800000 */
.L_x_11285:
[----:B------:R-:W-:Y:S05]  /*10980*/  BRA `(.L_x_11287) ;  /* 0xffffffdc00a07947 */ /* 0x000fea000383ffff */
.L_x_11237:
[----:B--2---:R2:W3:Y:S02]  /*10990*/  SYNCS.PHASECHK.TRANS64.TRYWAIT P2, [R13+URZ+0x16840], R12 ;  /* 0x0168400c0d0075a7 */ /* 0x0044e4000804017f */
[----:B---3--:R-:W-:Y:S05]  /*109a0*/  @!P2 NANOSLEEP.SYNCS 0x989680 ;  /* 0x009896800000a95d */ /* 0x008fea0003900000 */
[----:B------:R-:W3:Y:S02]  /*109b0*/  @!P2 SYNCS.PHASECHK.TRANS64 P2, [R13+URZ+0x16840], R12 ;  /* 0x0168400c0d00a5a7 */ /* 0x000ee4000804007f */
[----:B---3--:R-:W-:Y:S05]  /*109c0*/  @!P2 BRA `(.L_x_11237) ;  /* 0xfffffffc00f0a947 */ /* 0x008fea000383ffff */
[----:B------:R-:W-:Y:S05]  /*109d0*/  BRA `(.L_x_11288) ;  /* 0xffffffdc00f47947 */ /* 0x000fea000383ffff */
.L_x_11239:
[----:B-1----:R-:W-:-:S04]  /*109e0*/  IMAD.U32 R5, RZ, RZ, UR39 ;  /* 0x00000027ff057e24 */ /* 0x002fc8000f8e00ff */
[----:B------:R1:W3:Y:S03]  /*109f0*/  SYNCS.PHASECHK.TRANS64.TRYWAIT P2, [R5+URZ+0x16820], R4 ;  /* 0x01682004050075a7 */ /* 0x0002e6000804017f */
[----:B---3--:R-:W-:Y:S05]  /*10a00*/  @!P2 NANOSLEEP.SYNCS 0x989680 ;  /* 0x009896800000a95d */ /* 0x008fea0003900000 */
[----:B------:R-:W3:Y:S02]  /*10a10*/  @!P2 SYNCS.PHASECHK.TRANS64 P2, [R5+URZ+0x16820], R4 ;  /* 0x016820040500a5a7 */ /* 0x000ee4000804007f */
[----:B---3--:R-:W-:Y:S05]  /*10a20*/  @!P2 BRA `(.L_x_11239) ;  /* 0xfffffffc00eca947 */ /* 0x008fea000383ffff */
[----:B------:R-:W-:Y:S05]  /*10a30*/  BRA `(.L_x_11289) ;  /* 0xffffffe000947947 */ /* 0x000fea000383ffff */
.L_x_11245:
[----:B-1----:R1:W2:Y:S02]  /*10a40*/  SYNCS.PHASECHK.TRANS64.TRYWAIT P3, [R3+URZ+0x16840], R2 ;  /* 0x01684002030075a7 */ /* 0x0022a4000806017f */
[----:B--2---:R-:W-:Y:S05]  /*10a50*/  @!P3 NANOSLEEP.SYNCS 0x989680 ;  /* 0x009896800000b95d */ /* 0x004fea0003900000 */
[----:B------:R-:W2:Y:S02]  /*10a60*/  @!P3 SYNCS.PHASECHK.TRANS64 P3, [R3+URZ+0x16840], R2 ;  /* 0x016840020300b5a7 */ /* 0x000ea4000806007f */
[----:B--2---:R-:W-:Y:S05]  /*10a70*/  @!P3 BRA `(.L_x_11245) ;  /* 0xfffffffc00f0b947 */ /* 0x004fea000383ffff */
[----:B------:R-:W-:Y:S05]  /*10a80*/  BRA `(.L_x_11290) ;  /* 0xffffffe400347947 */ /* 0x000fea000383ffff */
.L_x_11247:
[----:B-1----:R1:W2:Y:S02]  /*10a90*/  SYNCS.PHASECHK.TRANS64.TRYWAIT P3, [R2+URZ+0x60], R3 ;  /* 0x00006003020075a7 */ /* 0x0022a4000806017f */
[----:B--2---:R-:W-:Y:S05]  /*10aa0*/  @!P3 NANOSLEEP.SYNCS 0x989680 ;  /* 0x009896800000b95d */ /* 0x004fea0003900000 */
[----:B------:R-:W2:Y:S02]  /*10ab0*/  @!P3 SYNCS.PHASECHK.TRANS64 P3, [R2+URZ+0x60], R3 ;  /* 0x000060030200b5a7 */ /* 0x000ea4000806007f */
[----:B--2---:R-:W-:Y:S05]  /*10ac0*/  @!P3 BRA `(.L_x_11247) ;  /* 0xfffffffc00f0b947 */ /* 0x004fea000383ffff */
[----:B------:R-:W-:Y:S05]  /*10ad0*/  BRA `(.L_x_11291) ;  /* 0xffffffe400887947 */ /* 0x000fea000383ffff */
.L_x_11253:
[----:B-1----:R1:W2:Y:S02]  /*10ae0*/  SYNCS.PHASECHK.TRANS64.TRYWAIT P3, [R4+URZ+0x16840], R3 ;  /* 0x01684003040075a7 */ /* 0x0022a4000806017f */
[----:B--2---:R-:W-:Y:S05]  /*10af0*/  @!P3 NANOSLEEP.SYNCS 0x989680 ;  /* 0x009896800000b95d */ /* 0x004fea0003900000 */
[----:B------:R-:W2:Y:S02]  /*10b00*/  @!P3 SYNCS.PHASECHK.TRANS64 P3, [R4+URZ+0x16840], R3 ;  /* 0x016840030400b5a7 */ /* 0x000ea4000806007f */
[----:B--2---:R-:W-:Y:S05]  /*10b10*/  @!P3 BRA `(.L_x_11253) ;  /* 0xfffffffc00f0b947 */ /* 0x004fea000383ffff */
[----:B------:R-:W-:Y:S05]  /*10b20*/  BRA `(.L_x_11292) ;  /* 0xffffffe800887947 */ /* 0x000fea000383ffff */
.L_x_11255:
[----:B-1----:R1:W2:Y:S02]  /*10b30*/  SYNCS.PHASECHK.TRANS64.TRYWAIT P3, [R3+URZ+0x60], R18 ;  /* 0x00006012030075a7 */ /* 0x0022a4000806017f */
[----:B--2---:R-:W-:Y:S05]  /*10b40*/  @!P3 NANOSLEEP.SYNCS 0x989680 ;  /* 0x009896800000b95d */ /* 0x004fea0003900000 */
[----:B------:R-:W2:Y:S02]  /*10b50*/  @!P3 SYNCS.PHASECHK.TRANS64 P3, [R3+URZ+0x60], R18 ;  /* 0x000060120300b5a7 */ /* 0x000ea4000806007f */
[----:B--2---:R-:W-:Y:S05]  /*10b60*/  @!P3 BRA `(.L_x_11255) ;  /* 0xfffffffc00f0b947 */ /* 0x004fea000383ffff */
[----:B------:R-:W-:Y:S05]  /*10b70*/  BRA `(.L_x_11293) ;  /* 0xffffffe800dc7947 */ /* 0x000fea000383ffff */
.L_x_11260:
[----:B-1----:R1:W2:Y:S02]  /*10b80*/  SYNCS.PHASECHK.TRANS64.TRYWAIT P3, [R3+URZ+0x16840], R4 ;  /* 0x01684004030075a7 */ /* 0x0022a4000806017f */
[----:B--2---:R-:W-:Y:S05]  /*10b90*/  @!P3 NANOSLEEP.SYNCS 0x989680 ;  /* 0x009896800000b95d */ /* 0x004fea0003900000 */
[----:B------:R-:W2:Y:S02]  /*10ba0*/  @!P3 SYNCS.PHASECHK.TRANS64 P3, [R3+URZ+0x16840], R4 ;  /* 0x016840040300b5a7 */ /* 0x000ea4000806007f */
[----:B--2---:R-:W-:Y:S05]  /*10bb0*/  @!P3 BRA `(.L_x_11260) ;  /* 0xfffffffc00f0b947 */ /* 0x004fea000383ffff */
[----:B------:R-:W-:Y:S05]  /*10bc0*/  BRA `(.L_x_11294) ;  /* 0xffffffec00b07947 */ /* 0x000fea000383ffff */
.L_x_11262:
[----:B-1----:R1:W2:Y:S02]  /*10bd0*/  SYNCS.PHASECHK.TRANS64.TRYWAIT P3, [R3+URZ+0x60], R12 ;  /* 0x0000600c030075a7 */ /* 0x0022a4000806017f */
[----:B--2---:R-:W-:Y:S05]  /*10be0*/  @!P3 NANOSLEEP.SYNCS 0x989680 ;  /* 0x009896800000b95d */ /* 0x004fea0003900000 */
[----:B------:R-:W2:Y:S02]  /*10bf0*/  @!P3 SYNCS.PHASECHK.TRANS64 P3, [R3+URZ+0x60], R12 ;  /* 0x0000600c0300b5a7 */ /* 0x000ea4000806007f */
[----:B--2---:R-:W-:Y:S05]  /*10c00*/  @!P3 BRA `(.L_x_11262) ;  /* 0xfffffffc00f0b947 */ /* 0x004fea000383ffff */
[----:B------:R-:W-:Y:S05]  /*10c10*/  BRA `(.L_x_11295) ;  /* 0xfffffff000047947 */ /* 0x000fea000383ffff */
.L_x_11269:
[----:B-1----:R1:W2:Y:S02]  /*10c20*/  SYNCS.PHASECHK.TRANS64.TRYWAIT P0, [R3+URZ+0x16860], R0 ;  /* 0x01686000030075a7 */ /* 0x0022a4000800017f */
[----:B--2---:R-:W-:Y:S05]  /*10c30*/  @!P0 NANOSLEEP.SYNCS 0x989680 ;  /* 0x009896800000895d */ /* 0x004fea0003900000 */
[----:B------:R-:W2:Y:S02]  /*10c40*/  @!P0 SYNCS.PHASECHK.TRANS64 P0, [R3+URZ+0x16860], R0 ;  /* 0x01686000030085a7 */ /* 0x000ea4000800007f */
[----:B--2---:R-:W-:Y:S05]  /*10c50*/  @!P0 BRA `(.L_x_11269) ;  /* 0xfffffffc00f08947 */ /* 0x004fea000383ffff */
[----:B------:R-:W-:Y:S05]  /*10c60*/  BRA `(.L_x_11296) ;  /* 0xfffffff000bc7947 */ /* 0x000fea000383ffff */
.L_x_11271:
[----:B------:R-:W-:Y:S01]  /*10c70*/  BSSY B0, `(.L_x_11297) ;  /* 0x0000007000007945 */ /* 0x000fe20003800000 */
[----:B------:R-:W-:Y:S02]  /*10c80*/  IMAD.MOV.U32 R12, RZ, RZ, RZ ;  /* 0x000000ffff0c7224 */ /* 0x000fe400078e00ff */
[----:B------:R-:W-:Y:S02]  /*10c90*/  IMAD.MOV.U32 R11, RZ, RZ, 0x1f ;  /* 0x0000001fff0b7424 */ /* 0x000fe400078e00ff */
[----:B------:R-:W-:-:S07]  /*10ca0*/  IMAD.MOV.U32 R15, RZ, RZ, -0x1 ;  /* 0xffffffffff0f7424 */ /* 0x000fce00078e00ff */
[----:B------:R-:W-:Y:S05]  /*10cb0*/  WARPSYNC.COLLECTIVE R15, `(.L_x_11298) ;  /* 0x000000000f087348 */ /* 0x000fea0003c00000 */
[----:B------:R1:W2:Y:S02]  /*10cc0*/  SHFL.IDX P6, R14, R13, R12, R11 ;  /* 0x0000000c0d0e7389 */ /* 0x0002a400000c000b */
[----:B-12---:R-:W-:Y:S01]  /*10cd0*/  ENDCOLLECTIVE ;  /* 0x000000000000791b */ /* 0x006fe20003800000 */
.L_x_11298:
[----:B------:R-:W-:Y:S05]  /*10ce0*/  BSYNC B0 ;  /* 0x0000000000007941 */ /* 0x000fea0003800000 */
.L_x_11297:
[----:B------:R-:W-:Y:S05]  /*10cf0*/  BRA `(.L_x_11299) ;  /* 0xfffffff4001c7947 */ /* 0x000fea000383ffff */
.L_x_11273:
[----:B--2---:R2:W3:Y:S02]  /*10d00*/  SYNCS.PHASECHK.TRANS64.TRYWAIT P0, [R9+URZ+0x16820], R0 ;  /* 0x01682000090075a7 */ /* 0x0044e4000800017f */
[----:B---3--:R-:W-:Y:S05]  /*10d10*/  @!P0 NANOSLEEP.SYNCS 0x989680 ;  /* 0x009896800000895d */ /* 0x008fea0003900000 */
[----:B------:R-:W3:Y:S02]  /*10d20*/  @!P0 SYNCS.PHASECHK.TRANS64 P0, [R9+URZ+0x16820], R0 ;  /* 0x01682000090085a7 */ /* 0x000ee4000800007f */
[----:B---3--:R-:W-:Y:S05]  /*10d30*/  @!P0 BRA `(.L_x_11273) ;  /* 0xfffffffc00f08947 */ /* 0x008fea000383ffff */
[----:B------:R-:W-:Y:S05]  /*10d40*/  BRA `(.L_x_11300) ;  /* 0xfffffff400647947 */ /* 0x000fea000383ffff */
.L_x_11277:
[----:B--2---:R2:W3:Y:S02]  /*10d50*/  SYNCS.PHASECHK.TRANS64.TRYWAIT P0, [R5+URZ], R4 ;  /* 0x00000004050075a7 */ /* 0x0044e4000800017f */
[----:B---3--:R-:W-:Y:S05]  /*10d60*/  @!P0 NANOSLEEP.SYNCS 0x989680 ;  /* 0x009896800000895d */ /* 0x008fea0003900000 */
[----:B------:R-:W3:Y:S02]  /*10d70*/  @!P0 SYNCS.PHASECHK.TRANS64 P0, [R5+URZ], R4 ;  /* 0x00000004050085a7 */ /* 0x000ee4000800007f */
[----:B---3--:R-:W-:Y:S05]  /*10d80*/  @!P0 BRA `(.L_x_11277) ;  /* 0xfffffffc00f08947 */ /* 0x008fea000383ffff */
[----:B------:R-:W-:Y:S05]  /*10d90*/  BRA `(.L_x_11301) ;  /* 0xfffffff400ac7947 */ /* 0x000fea000383ffff */
.L_x_11278:
[----:B---3--:R3:W4:Y:S02]  /*10da0*/  SYNCS.PHASECHK.TRANS64.TRYWAIT P0, [R3+URZ], R2 ;  /* 0x00000002030075a7 */ /* 0x008724000800017f */
[----:B----4-:R-:W-:Y:S05]  /*10db0*/  @!P0 NANOSLEEP.SYNCS 0x989680 ;  /* 0x009896800000895d */ /* 0x010fea0003900000 */
[----:B------:R-:W4:Y:S02]  /*10dc0*/  @!P0 SYNCS.PHASECHK.TRANS64 P0, [R3+URZ], R2 ;  /* 0x00000002030085a7 */ /* 0x000f24000800007f */
[----:B----4-:R-:W-:Y:S05]  /*10dd0*/  @!P0 BRA `(.L_x_11278) ;  /* 0xfffffffc00f08947 */ /* 0x010fea000383ffff */
[----:B------:R-:W-:Y:S05]  /*10de0*/  BRA `(.L_x_11302) ;  /* 0xfffffff400a07947 */ /* 0x000fea000383ffff */
.L_x_11280:
[----:B----4-:R4:W1:Y:S02]  /*10df0*/  SYNCS.PHASECHK.TRANS64.TRYWAIT P0, [R19+URZ], R4 ;  /* 0x00000004130075a7 */ /* 0x010864000800017f */
[----:B-1----:R-:W-:Y:S05]  /*10e00*/  @!P0 NANOSLEEP.SYNCS 0x989680 ;  /* 0x009896800000895d */ /* 0x002fea0003900000 */
[----:B------:R-:W1:Y:S02]  /*10e10*/  @!P0 SYNCS.PHASECHK.TRANS64 P0, [R19+URZ], R4 ;  /* 0x00000004130085a7 */ /* 0x000e64000800007f */
[----:B-1----:R-:W-:Y:S05]  /*10e20*/  @!P0 BRA `(.L_x_11280) ;  /* 0xfffffffc00f08947 */ /* 0x002fea000383ffff */
[----:B------:R-:W-:Y:S05]  /*10e30*/  BRA `(.L_x_11303) ;  /* 0xfffffff400a47947 */ /* 0x000fea000383ffff */
.L_x_11304:
        /* <DEDUP_REMOVED lines=12> */
.L_x_12791:


//--------------------- .text._ZN7cutlass13device_kernelIN5flash11enable_sm90INS1_16FlashAttnFwdSm90INS1_25CollectiveMainloopFwdSm90ILi2EN4cute5tupleIJNS5_1CILi1EEES8_S8_EEENS6_IJNS7_ILi192EEENS7_ILi128EEENS7_ILi64EEEEEELi64ENS_10bfloat16_tEfNS_4arch4Sm90ELb0ELb1ELb0ELb1ELb0ELb0ELb0ELb1ELb1ELb0ELb0ELb0EEENS1_21CollectiveEpilogueFwdINS6_IJSA_SC_SB_EEES9_SE_SG_Li384ELb1ELb0ELb0ELb0EEENS1_36VarlenDynamicPersistentTileSchedulerILi192ELi128ELi384ELi32ELb0ELb0ELb1ELb1ELb0ELb1EEEEEEEEEvNT_6ParamsE --------------------------
	.section	.text._ZN7cutlass13device_kernelIN5flash11enable_sm90INS1_16FlashAttnFwdSm90INS1_25CollectiveMainloopFwdSm90ILi2EN4cute5tupleIJNS5_1CILi1EEES8_S8_EEENS6_IJNS7_ILi192EEENS7_ILi128EEENS7_ILi64EEEEEELi64ENS_10bfloat16_tEfNS_4arch4Sm90ELb0ELb1ELb0ELb1ELb0ELb0ELb0ELb1ELb1ELb0ELb0ELb0EEENS1_21CollectiveEpilogueFwdINS6_IJSA_SC_SB_EEES9_SE_SG_Li384ELb1ELb0ELb0ELb0EEENS1_36VarlenDynamicPersistentTileSchedulerILi192ELi128ELi384ELi32ELb0ELb0ELb1ELb1ELb0ELb1EEEEEEEEEvNT_6ParamsE,"ax",@progbits
	.align	128
.text._ZN7cutlass13device_kernelIN5flash11enable_sm90INS1_16FlashAttnFwdSm90INS1_25CollectiveMainloopFwdSm90ILi2EN4cute5tupleIJNS5_1CILi1EEES8_S8_EEENS6_IJNS7_ILi192EEENS7_ILi128EEENS7_ILi64EEEEEELi64ENS_10bfloat16_tEfNS_4arch4Sm90ELb0ELb1ELb0ELb1ELb0ELb0ELb0ELb1ELb1ELb0ELb0ELb0EEENS1_21CollectiveEpilogueFwdINS6_IJSA_SC_SB_EEES9_SE_SG_Li384ELb1ELb0ELb0ELb0EEENS1_36VarlenDynamicPersistentTileSchedulerILi192ELi128ELi384ELi32ELb0ELb0ELb1ELb1ELb0ELb1EEEEEEEEEvNT_6ParamsE:
        .type           _ZN7cutlass13device_kernelIN5flash11enable_sm90INS1_16FlashAttnFwdSm90INS1_25CollectiveMainloopFwdSm90ILi2EN4cute5tupleIJNS5_1CILi1EEES8_S8_EEENS6_IJNS7_ILi192EEENS7_ILi128EEENS7_ILi64EEEEEELi64ENS_10bfloat16_tEfNS_4arch4Sm90ELb0ELb1ELb0ELb1ELb0ELb0ELb0ELb1ELb1ELb0ELb0ELb0EEENS1_21CollectiveEpilogueFwdINS6_IJSA_SC_SB_EEES9_SE_SG_Li384ELb1ELb0ELb0ELb0EEENS1_36VarlenDynamicPersistentTileSchedulerILi192ELi128ELi384ELi32ELb0ELb0ELb1ELb1ELb0ELb1EEEEEEEEEvNT_6ParamsE,@function
        .size           _ZN7cutlass13device_kernelIN5flash11enable_sm90INS1_16FlashAttnFwdSm90INS1_25CollectiveMainloopFwdSm90ILi2EN4cute5tupleIJNS5_1CILi1EEES8_S8_EEENS6_IJNS7_ILi192EEENS7_ILi128EEENS7_ILi64EEEEEELi64ENS_10bfloat16_tEfNS_4arch4Sm90ELb0ELb1ELb0ELb1ELb0ELb0ELb0ELb1ELb1ELb0ELb0ELb0EEENS1_21CollectiveEpilogueFwdINS6_IJSA_SC_SB_EEES9_SE_SG_Li384ELb1ELb0ELb0ELb0EEENS1_36VarlenDynamicPersistentTileSchedulerILi192ELi128ELi384ELi32ELb0ELb0ELb1ELb1ELb0ELb1EEEEEEEEEvNT_6ParamsE,(.L_x_12792 - _ZN7cutlass13device_kernelIN5flash11enable_sm90INS1_16FlashAttnFwdSm90INS1_25CollectiveMainloopFwdSm90ILi2EN4cute5tupleIJNS5_1CILi1EEES8_S8_EEENS6_IJNS7_ILi192EEENS7_ILi128EEENS7_ILi64EEEEEELi64ENS_10bfloat16_tEfNS_4arch4Sm90ELb0ELb1ELb0ELb1ELb0ELb0ELb0ELb1ELb1ELb0ELb0ELb0EEENS1_21CollectiveEpilogueFwdINS6_IJSA_SC_SB_EEES9_SE_SG_Li384ELb1ELb0ELb0ELb0EEENS1_36VarlenDynamicPersistentTileSchedulerILi192ELi128ELi384ELi32ELb0ELb0ELb1ELb1ELb0ELb1EEEEEEEEEvNT_6ParamsE)
        .other          _ZN7cutlass13device_kernelIN5flash11enable_sm90INS1_16FlashAttnFwdSm90INS1_25CollectiveMainloopFwdSm90ILi2EN4cute5tupleIJNS5_1CILi1EEES8_S8_EEENS6_IJNS7_ILi192EEENS7_ILi128EEENS7_ILi64EEEEEELi64ENS_10bfloat16_tEfNS_4arch4Sm90ELb0ELb1ELb0ELb1ELb0ELb0ELb0ELb1ELb1ELb0ELb0ELb0EEENS1_21CollectiveEpilogueFwdINS6_IJSA_SC_SB_EEES9_SE_SG_Li384ELb1ELb0ELb0ELb0EEENS1_36VarlenDynamicPersistentTileSchedulerILi192ELi128ELi384ELi32ELb0ELb0ELb1ELb1ELb0ELb1EEEEEEEEEvNT_6ParamsE,@"STO_CUDA_ENTRY STV_DEFAULT"
_ZN7cutlass13device_kernelIN5flash11enable_sm90INS1_16FlashAttnFwdSm90INS1_25CollectiveMainloopFwdSm90ILi2EN4cute5tupleIJNS5_1CILi1EEES8_S8_EEENS6_IJNS7_ILi192EEENS7_ILi128EEENS7_ILi64EEEEEELi64ENS_10bfloat16_tEfNS_4arch4Sm90ELb0ELb1ELb0ELb1ELb0ELb0ELb0ELb1ELb1ELb0ELb0ELb0EEENS1_21CollectiveEpilogueFwdINS6_IJSA_SC_SB_EEES9_SE_SG_Li384ELb1ELb0ELb0ELb0EEENS1_36VarlenDynamicPersistentTileSchedulerILi192ELi128ELi384ELi32ELb0ELb0ELb1ELb1ELb0ELb1EEEEEEEEEvNT_6ParamsE:
        /* <DEDUP_REMOVED lines=21> */
.L_x_11306:
[----:B------:R-:W-:Y:S05]  /*0150*/  BSYNC B0 ;  /* 0x0000000000007941 */ /* 0x000fea0003800000 */
.L_x_11305:
        /* <DEDUP_REMOVED lines=41> */
.L_x_11307:
        /* <DEDUP_REMOVED lines=22> */
.L_x_11308:
        /* <DEDUP_REMOVED lines=18> */
.L_x_11309:
        /* <DEDUP_REMOVED lines=22> */
.L_x_11310:
        /* <DEDUP_REMOVED lines=22> */
.L_x_11311:
[----:B------:R-:W-:Y:S01]  /*0930*/  PLOP3.LUT P0, PT, PT, PT, UP0, 0x80, 0x0 ;  /* 0x000000000000781c */ /* 0x000fe20003f0f008 */
[----:B------:R-:W-:Y:S01]  /*0940*/  UMOV UR36, 0x1 ;  /* 0x0000000100247882 */ /* 0x000fe20000000000 */
[----:B------:R-:W-:Y:S01]  /*0950*/  NOP ;  /* 0x0000000000007918 */ /* 0x000fe20000000000 */
[----:B------:R-:W-:Y:S01]  /*0960*/  USEL UR36, UR36, 0x2, !UP0 ;  /* 0x0000000224247887 */ /* 0x000fe2000c000000 */
[----:B------:R-:W-:Y:S01]  /*0970*/  ULDC.64 UR46, c[0x0][0x208] ;  /* 0x00008200002e7ab9 */ /* 0x000fe20000000a00 */
[----:B012-4-:R-:W-:Y:S08]  /*0980*/  BAR.SYNC.DEFER_BLOCKING 0x0 ;  /* 0x0000000000007b1d */ /* 0x017ff00000010000 */
[----:B------:R-:W-:Y:S05]  /*0990*/  @!P0 BRA `(.L_x_11312) ;  /* 0x000000d800ec8947 */ /* 0x000fea0003800000 */
.L_x_11313:
        /* <DEDUP_REMOVED lines=29> */
[----:B------:R-:W-:Y:S01]  /*0b70*/  SHF.R.S32.HI R13, RZ, 0x7, R2 ;  /* 0x00000007ff0d7819 */ /* 0x000fe20000011402 */
[----:B------:R-:W-:Y:S02]  /*0b80*/  IMAD.SHL.U32 R5, R4, 0x20, RZ ;  /* 0x0000002004057824 */ /* 0x000fe400078e00ff */
[----:B------:R-:W-:Y:S01]  /*0b90*/  IMAD.IADD R11, R12, 0x1, -R3 ;  /* 0x000000010c0b7824 */ /* 0x000fe200078e0a03 */
[----:B------:R-:W-:Y:S02]  /*0ba0*/  LEA.HI R3, R0, R12, RZ, 0x4 ;  /* 0x0000000c00037211 */ /* 0x000fe400078f20ff */
[----:B------:R-:W-:Y:S02]  /*0bb0*/  LOP3.LUT R5, R5, 0xfffffc00, RZ, 0xc0, !PT ;  /* 0xfffffc0005057812 */ /* 0x000fe400078ec0ff */
[----:B------:R-:W-:-:S02]  /*0bc0*/  SHF.R.S32.HI R7, RZ, 0x1f, R11 ;  /* 0x0000001fff077819 */ /* 0x000fc4000001140b */
[----:B------:R-:W-:Y:S02]  /*0bd0*/  SHF.R.S32.HI R4, RZ, 0x4, R3 ;  /* 0x00000004ff047819 */ /* 0x000fe40000011403 */
[----:B------:R-:W-:Y:S02]  /*0be0*/  LEA.HI R8, R7, R11, RZ, 0x2 ;  /* 0x0000000b07087211 */ /* 0x000fe400078f10ff */
[C---:B------:R-:W-:Y:S02]  /*0bf0*/  LOP3.LUT R2, R3.reuse, 0x3fffff0, RZ, 0xc0, !PT ;  /* 0x03fffff003027812 */ /* 0x040fe400078ec0ff */
[--C-:B------:R-:W-:Y:S02]  /*0c00*/  SHF.R.S32.HI R9, RZ, 0x2, R8.reuse ;  /* 0x00000002ff097819 */ /* 0x100fe40000011408 */
[----:B------:R-:W-:Y:S01]  /*0c10*/  SHF.R.S32.HI R6, RZ, 0x1f, R8 ;  /* 0x0000001fff067819 */ /* 0x000fe20000011408 */
[----:B------:R-:W-:Y:S01]  /*0c20*/  IMAD.IADD R2, R12, 0x1, -R2 ;  /* 0x000000010c027824 */ /* 0x000fe200078e0a02 */
[----:B------:R-:W-:-:S02]  /*0c30*/  LEA.HI R3, R3, R4, RZ, 0x1 ;  /* 0x0000000403037211 */ /* 0x000fc400078f08ff */
[----:B------:R-:W-:Y:S01]  /*0c40*/  LEA.HI R10, R6, R9, RZ, 0x3 ;  /* 0x00000009060a7211 */ /* 0x000fe200078f18ff */
[----:B------:R-:W-:Y:S01]  /*0c50*/  IMAD.HI R6, R13, 0x55555556, RZ ;  /* 0x555555560d067827 */ /* 0x000fe200078e02ff */
[----:B------:R-:W-:Y:S02]  /*0c60*/  LEA.HI R7, R7, R11, RZ, 0x5 ;  /* 0x0000000b07077211 */ /* 0x000fe400078f28ff */
[----:B------:R-:W-:Y:S01]  /*0c70*/  LOP3.LUT R10, R10, 0xfffffff8, RZ, 0xc0, !PT ;  /* 0xfffffff80a0a7812 */ /* 0x000fe200078ec0ff */
[----:B------:R-:W-:Y:S01]  /*0c80*/  IMAD R2, R2, 0x40, R5 ;  /* 0x0000004002027824 */ /* 0x000fe200078e0205 */
[----:B------:R-:W-:Y:S02]  /*0c90*/  LOP3.LUT R3, R3, 0x1ffffffe, RZ, 0xc0, !PT ;  /* 0x1ffffffe03037812 */ /* 0x000fe400078ec0ff */
[----:B------:R-:W-:Y:S01]  /*0ca0*/  LEA.HI R6, R6, R6, RZ, 0x1 ;  /* 0x0000000606067211 */ /* 0x000fe200078f08ff */
[----:B------:R-:W-:Y:S01]  /*0cb0*/  IMAD.IADD R10, R9, 0x1, -R10 ;  /* 0x00000001090a7824 */ /* 0x000fe200078e0a0a */
[----:B------:R-:W-:Y:S01]  /*0cc0*/  SHF.R.S32.HI R7, RZ, 0x5, R7 ;  /* 0x00000005ff077819 */ /* 0x000fe20000011407 */
[----:B------:R-:W-:Y:S01]  /*0cd0*/  IMAD.IADD R3, R4, 0x1, -R3 ;  /* 0x0000000104037824 */ /* 0x000fe200078e0a03 */
[----:B------:R-:W-:Y:S01]  /*0ce0*/  LEA.HI R0, R0, R12, RZ, 0x3 ;  /* 0x0000000c00007211 */ /* 0x000fe200078f18ff */
[----:B------:R-:W-:Y:S01]  /*0cf0*/  IMAD R6, R6, -0x3, R13 ;  /* 0xfffffffd06067824 */ /* 0x000fe200078e020d */
[----:B------:R-:W-:Y:S01]  /*0d00*/  LOP3.LUT R16, R8, 0x7ffffffc, RZ, 0xc0, !PT ;  /* 0x7ffffffc08107812 */ /* 0x000fe200078ec0ff */
[----:B------:R-:W-:Y:S01]  /*0d10*/  IMAD R7, R7, 0x10, R10 ;  /* 0x0000001007077824 */ /* 0x000fe200078e020a */
[----:B------:R-:W-:Y:S01]  /*0d20*/  SHF.R.S32.HI R156, RZ, 0x3, R0 ;  /* 0x00000003ff9c7819 */ /* 0x000fe20000011400 */
[----:B------:R-:W-:Y:S01]  /*0d30*/  IMAD R4, R3, 0x8, R2 ;  /* 0x0000000803047824 */ /* 0x000fe200078e0202 */
[----:B------:R-:W-:Y:S01]  /*0d40*/  LOP3.LUT R2, R0, 0x1ffffff8, RZ, 0xc0, !PT ;  /* 0x1ffffff800027812 */ /* 0x000fe200078ec0ff */
[----:B------:R-:W-:-:S02]  /*0d50*/  IMAD R3, R6, 0x40, R7 ;  /* 0x0000004006037824 */ /* 0x000fc400078e0207 */
[----:B------:R-:W-:Y:S01]  /*0d60*/  IMAD.IADD R16, R11, 0x1, -R16 ;  /* 0x000000010b107824 */ /* 0x000fe200078e0a10 */
[----:B------:R0:W-:Y:S01]  /*0d70*/  STL [R1+0x8], R4 ;  /* 0x0000080401007387 */ /* 0x0001e20000100800 */
[----:B------:R-:W-:-:S03]  /*0d80*/  IMAD.IADD R2, R12, 0x1, -R2 ;  /* 0x000000010c027824 */ /* 0x000fc600078e0a02 */
[----:B------:R0:W-:Y:S01]  /*0d90*/  STL [R1+0x4], R3 ;  /* 0x0000040301007387 */ /* 0x0001e20000100800 */
[----:B------:R-:W-:-:S07]  /*0da0*/  IMAD.SHL.U32 R19, R2, 0x8, RZ ;  /* 0x0000000802137824 */ /* 0x000fce00078e00ff */
.L_x_11413:
[----:B------:R-:W-:Y:S01]  /*0db0*/  ULDC.64 UR8, c[0x0][0xa28] ;  /* 0x00028a0000087ab9 */ /* 0x000fe20000000a00 */
[----:B-1----:R-:W1:Y:S01]  /*0dc0*/  LDC R18, c[0x0][0x288] ;  /* 0x0000a200ff127b82 */ /* 0x002e620000000800 */
[----:B------:R-:W-:Y:S01]  /*0dd0*/  UISETP.NE.U32.AND UP0, UPT, UR8, URZ, UPT ;  /* 0x0000003f0800728c */ /* 0x000fe2000bf05070 */
[----:B----45:R-:W-:-:S03]  /*0de0*/  IMAD.MOV.U32 R6, RZ, RZ, RZ ;  /* 0x000000ffff067224 */ /* 0x030fc600078e00ff */
[----:B------:R-:W-:-:S03]  /*0df0*/  UISETP.NE.AND.EX UP0, UPT, UR9, URZ, UPT, UP0 ;  /* 0x0000003f0900728c */ /* 0x000fc6000bf05300 */
[----:B------:R-:W-:Y:S01]  /*0e00*/  ULDC.64 UR8, c[0x0][0xa18] ;  /* 0x0002860000087ab9 */ /* 0x000fe20000000a00 */
[----:B0-23--:R-:W2:Y:S01]  /*0e10*/  LDC.64 R8, c[0x0][0x3f8] ;  /* 0x0000fe00ff087b82 */ /* 0x00dea20000000a00 */
[----:B------:R-:W-:Y:S01]  /*0e20*/  UISETP.NE.U32.AND UP1, UPT, UR8, URZ, UPT ;  /* 0x0000003f0800728c */ /* 0x000fe2000bf25070 */
[----:B------:R-:W-:-:S03]  /*0e30*/  PLOP3.LUT P0, PT, PT, PT, UP0, 0x80, 0x0 ;  /* 0x000000000000781c */ /* 0x000fc60003f0f008 */
[----:B------:R-:W-:-:S03]  /*0e40*/  UISETP.NE.AND.EX UP1, UPT, UR9, URZ, UPT, UP1 ;  /* 0x0000003f0900728c */ /* 0x000fc6000bf25310 */
[----:B------:R-:W-:Y:S01]  /*0e50*/  @UP0 ULDC.64 UR8, c[0x0][0xa28] ;  /* 0x00028a0000080ab9 */ /* 0x000fe20000000a00 */
[----:B------:R-:W3:Y:S01]  /*0e60*/  LDC R0, c[0x0][0x404] ;  /* 0x00010100ff007b82 */ /* 0x000ee20000000800 */
[----:B------:R-:W-:Y:S01]  /*0e70*/  @UP0 UIMAD.WIDE UR8, UR5, 0x4, UR8 ;  /* 0x00000004050808a5 */ /* 0x000fe2000f8e0208 */
[----:B------:R-:W-:-:S05]  /*0e80*/  PLOP3.LUT P2, PT, PT, PT, UP1, 0x80, 0x0 ;  /* 0x000000000000781c */ /* 0x000fca0003f4f018 */
[----:B------:R-:W-:Y:S01]  /*0e90*/  @UP1 ULDC.64 UR10, c[0x0][0xa18] ;  /* 0x00028600000a1ab9 */ /* 0x000fe20000000a00 */
[----:B------:R-:W-:Y:S01]  /*0ea0*/  IMAD.U32 R2, RZ, RZ, UR8 ;  /* 0x00000008ff027e24 */ /* 0x000fe2000f8e00ff */
[----:B------:R-:W4:Y:S01]  /*0eb0*/  LDC R17, c[0x0][0x2e0] ;  /* 0x0000b800ff117b82 */ /* 0x000f220000000800 */
[----:B0-----:R-:W-:Y:S01]  /*0ec0*/  IMAD.U32 R3, RZ, RZ, UR9 ;  /* 0x00000009ff037e24 */ /* 0x001fe2000f8e00ff */
[----:B------:R-:W-:-:S04]  /*0ed0*/  @UP1 UIMAD.WIDE UR8, UR5, 0x4, UR10 ;  /* 0x00000004050818a5 */ /* 0x000fc8000f8e020a */
[----:B------:R0:W5:Y:S02]  /*0ee0*/  @P0 LDG.E R6, desc[UR46][R2.64] ;  /* 0x0000002e02060981 */ /* 0x000164000c1e1900 */
[----:B------:R-:W-:Y:S02]  /*0ef0*/  IMAD.U32 R4, RZ, RZ, UR8 ;  /* 0x00000008ff047e24 */ /* 0x000fe4000f8e00ff */
[----:B------:R-:W-:Y:S01]  /*0f00*/  IMAD.U32 R5, RZ, RZ, UR9 ;  /* 0x00000009ff057e24 */ /* 0x000fe2000f8e00ff */
[----:B------:R-:W-:-:S04]  /*0f10*/  ULDC.64 UR8, c[0x0][0xa20] ;  /* 0x0002880000087ab9 */ /* 0x000fc80000000a00 */
[----:B-1----:R0:W5:Y:S01]  /*0f20*/  @P2 LDG.E R18, desc[UR46][R4.64] ;  /* 0x0000002e04122981 */ /* 0x002162000c1e1900 */
[----:B--2---:R-:W-:Y:S01]  /*0f30*/  ISETP.NE.U32.AND P0, PT, R8, RZ, PT ;  /* 0x000000ff0800720c */ /* 0x004fe20003f05070 */
[----:B------:R-:W-:Y:S01]  /*0f40*/  UMOV UR41, UR6 ;  /* 0x0000000600297c82 */ /* 0x000fe20008000000 */
[----:B------:R-:W-:Y:S02]  /*0f50*/  ISETP.NE.U32.AND P1, PT, RZ, UR8, PT ;  /* 0x00000008ff007c0c */ /* 0x000fe4000bf25070 */
[----:B------:R-:W-:Y:S02]  /*0f60*/  ISETP.NE.AND.EX P0, PT, R9, RZ, PT, P0 ;  /* 0x000000ff0900720c */ /* 0x000fe40003f05300 */
[----:B------:R-:W-:Y:S02]  /*0f70*/  ISETP.NE.AND.EX P1, PT, RZ, UR9, PT, P1 ;  /* 0x00000009ff007c0c */ /* 0x000fe4000bf25310 */
[----:B---3--:R-:W-:Y:S01]  /*0f80*/  SEL R0, R0, 0x1, P0 ;  /* 0x0000000100007807 */ /* 0x008fe20000000000 */
[----:B0-----:R-:W-:Y:S10]  /*0f90*/  @P2 BRA `(.L_x_11314) ;  /* 0x00000000002c2947 */ /* 0x001ff40003800000 */
        /* <DEDUP_REMOVED lines=11> */
.L_x_11314:
[----:B------:R-:W-:Y:S01]  /*1050*/  UMOV UR42, UR5 ;  /* 0x00000005002a7c82 */ /* 0x000fe20008000000 */
[----:B----4-:R-:W-:Y:S02]  /*1060*/  IMAD R17, R0, R17, RZ ;  /* 0x0000001100117224 */ /* 0x010fe400078e02ff */
        /* <DEDUP_REMOVED lines=8> */
.L_x_11315:
        /* <DEDUP_REMOVED lines=11> */
.L_x_11316:
[----:B------:R-:W1:Y:S01]  /*11a0*/  LDC.64 R8, c[0x0][0x9e0] ;  /* 0x00027800ff087b82 */ /* 0x000e620000000a00 */
[----:B0-----:R-:W-:Y:S02]  /*11b0*/  IMAD R3, R153, 0xc0, RZ ;  /* 0x000000c099037824 */ /* 0x001fe400078e02ff */
[----:B-----5:R-:W-:-:S03]  /*11c0*/  IMAD.IADD R17, R17, 0x1, -R6 ;  /* 0x0000000111117824 */ /* 0x020fc600078e0a06 */
[----:B------:R-:W-:-:S05]  /*11d0*/  IADD3 R0, -R18, 0xc0, R3 ;  /* 0x000000c012007810 */ /* 0x000fca0007ffe103 */
[----:B------:R-:W-:Y:S01]  /*11e0*/  IMAD.IADD R3, R17, 0x1, R0 ;  /* 0x0000000111037824 */ /* 0x000fe200078e0200 */
        /* <DEDUP_REMOVED lines=13> */
.L_x_11318:
[----:B------:R-:W-:-:S13]  /*12c0*/  ISETP.NE.AND P0, PT, R9, 0x1, PT ;  /* 0x000000010900780c */ /* 0x000fda0003f05270 */
[----:B------:R-:W0:Y:S02]  /*12d0*/  @P0 LDC.64 R4, c[0x0][0x9e8] ;  /* 0x00027a00ff040b82 */ /* 0x000e240000000a00 */
[----:B0-----:R-:W-:-:S05]  /*12e0*/  @P0 IMAD.HI.U32 R4, R2, R4, RZ ;  /* 0x0000000402040227 */ /* 0x001fca00078e00ff */
[----:B------:R-:W-:-:S07]  /*12f0*/  @P0 SHF.R.U32.HI R2, RZ, R5, R4 ;  /* 0x00000005ff020219 */ /* 0x000fce0000011604 */
.L_x_11319:
[----:B------:R-:W-:-:S05]  /*1300*/  IMAD R3, R2, R9, R9 ;  /* 0x0000000902037224 */ /* 0x000fca00078e0209 */
[----:B------:R-:W-:-:S07]  /*1310*/  VIMNMX R0, R0, R3, PT ;  /* 0x0000000300007248 */ /* 0x000fce0003fe0100 */
.L_x_11317:
        /* <DEDUP_REMOVED lines=24> */
.L_x_11321:
[----:B------:R-:W-:-:S13]  /*14a0*/  ISETP.NE.AND P0, PT, R9, 0x1, PT ;  /* 0x000000010900780c */ /* 0x000fda0003f05270 */
[----:B------:R-:W0:Y:S02]  /*14b0*/  @P0 LDC.64 R2, c[0x0][0x9e8] ;  /* 0x00027a00ff020b82 */ /* 0x000e240000000a00 */
[----:B0-----:R-:W-:-:S05]  /*14c0*/  @P0 IMAD.HI.U32 R0, R4, R2, RZ ;  /* 0x0000000204000227 */ /* 0x001fca00078e00ff */
[----:B------:R-:W-:-:S07]  /*14d0*/  @P0 SHF.R.U32.HI R4, RZ, R3, R0 ;  /* 0x00000003ff040219 */ /* 0x000fce0000011600 */
.L_x_11322:
[----:B------:R-:W-:-:S05]  /*14e0*/  IMAD R4, R4, R9, RZ ;  /* 0x0000000904047224 */ /* 0x000fca00078e02ff */
[----:B------:R-:W-:-:S13]  /*14f0*/  R2UR UR5, R4 ;  /* 0x00000000040572ca */ /* 0x000fda00000e0000 */
[----:B------:R-:W-:-:S04]  /*1500*/  UISETP.LT.AND UP0, UPT, UR4, UR5, UPT ;  /* 0x000000050400728c */ /* 0x000fc8000bf01270 */
[----:B------:R-:W-:-:S12]  /*1510*/  USEL UR4, UR4, UR5, !UP0 ;  /* 0x0000000504047287 */ /* 0x000fd8000c000000 */
.L_x_11320:
        /* <DEDUP_REMOVED lines=10> */
[----:B------:R-:W-:Y:S01]  /*15c0*/  CS2R R14, SRZ ;  /* 0x00000000000e7805 */ /* 0x000fe2000001ff00 */
[----:B------:R-:W-:Y:S01]  /*15d0*/  IMAD.MOV.U32 R110, RZ, RZ, RZ ;  /* 0x000000ffff6e7224 */ /* 0x000fe200078e00ff */
[----:B------:R-:W-:Y:S01]  /*15e0*/  UISETP.LT.AND UP0, UPT, URZ, UR5, UPT ;  /* 0x000000053f00728c */ /* 0x000fe2000bf01270 */
[----:B------:R-:W-:Y:S01]  /*15f0*/  CS2R R12, SRZ ;  /* 0x00000000000c7805 */ /* 0x000fe2000001ff00 */
[----:B------:R-:W-:Y:S01]  /*1600*/  IMAD.MOV.U32 R106, RZ, RZ, RZ ;  /* 0x000000ffff6a7224 */ /* 0x000fe200078e00ff */
[----:B------:R-:W-:Y:S01]  /*1610*/  CS2R R102, SRZ ;  /* 0x0000000000667805 */ /* 0x000fe2000001ff00 */
[----:B------:R-:W-:Y:S01]  /*1620*/  USEL UR43, URZ, UR5, !UP0 ;  /* 0x000000053f2b7287 */ /* 0x000fe2000c000000 */
[----:B------:R-:W-:Y:S01]  /*1630*/  IMAD.MOV.U32 R27, RZ, RZ, RZ ;  /* 0x000000ffff1b7224 */ /* 0x000fe200078e00ff */
[----:B------:R-:W-:Y:S02]  /*1640*/  CS2R R100, SRZ ;  /* 0x0000000000647805 */ /* 0x000fe4000001ff00 */
[----:B------:R-:W-:-:S02]  /*1650*/  CS2R R98, SRZ ;  /* 0x0000000000627805 */ /* 0x000fc4000001ff00 */
[----:B------:R-:W-:Y:S02]  /*1660*/  CS2R R96, SRZ ;  /* 0x0000000000607805 */ /* 0x000fe4000001ff00 */
[----:B------:R-:W-:Y:S02]  /*1670*/  CS2R R94, SRZ ;  /* 0x00000000005e7805 */ /* 0x000fe4000001ff00 */
[----:B------:R-:W-:Y:S02]  /*1680*/  ISETP.GT.AND P1, PT, R88, UR43, PT ;  /* 0x0000002b58007c0c */ /* 0x000fe4000bf24270 */
[----:B------:R-:W-:Y:S02]  /*1690*/  CS2R R92, SRZ ;  /* 0x00000000005c7805 */ /* 0x000fe4000001ff00 */
[----:B------:R-:W-:Y:S01]  /*16a0*/  CS2R R90, SRZ ;  /* 0x00000000005a7805 */ /* 0x000fe2000001ff00 */
[----:B------:R-:W-:-:S08]  /*16b0*/  IMAD.MOV.U32 R89, RZ, RZ, RZ ;  /* 0x000000ffff597224 */ /* 0x000fd000078e00ff */
[----:B------:R-:W-:Y:S05]  /*16c0*/  @!P1 BRA `(.L_x_11323) ;  /* 0x000000b400489947 */ /* 0x000fea0003800000 */
[----:B------:R-:W0:Y:S01]  /*16d0*/  S2R R0, SR_TID.X ;  /* 0x0000000000007919 */ /* 0x000e220000002100 */
[----:B------:R-:W1:Y:S01]  /*16e0*/  S2UR UR6, SR_CgaCtaId ;  /* 0x00000000000679c3 */ /* 0x000e620000008800 */
[----:B------:R-:W-:Y:S02]  /*16f0*/  UMOV UR45, 0x400 ;  /* 0x00000400002d7882 */ /* 0x000fe40000000000 */
[----:B-1----:R-:W-:Y:S01]  /*1700*/  ULEA UR45, UR6, UR45, 0x18 ;  /* 0x0000002d062d7291 */ /* 0x002fe2000f8ec03f */
[----:B0-----:R-:W-:-:S05]  /*1710*/  VIADD R4, R0, 0xffffff80 ;  /* 0xffffff8000047836 */ /* 0x001fca0000000000 */
[----:B------:R-:W-:-:S04]  /*1720*/  SHF.R.S32.HI R0, RZ, 0x1f, R4 ;  /* 0x0000001fff007819 */ /* 0x000fc80000011404 */
[----:B------:R-:W-:-:S04]  /*1730*/  LEA.HI R0, R0, R4, RZ, 0x7 ;  /* 0x0000000400007211 */ /* 0x000fc800078f38ff */
[----:B------:R-:W-:-:S06]  /*1740*/  SHF.R.S32.HI R0, RZ, 0x7, R0 ;  /* 0x00000007ff007819 */ /* 0x000fcc0000011400 */
[----:B------:R-:W0:Y:S02]  /*1750*/  SHFL.IDX PT, R0, R0, RZ, 0x1f ;  /* 0x00001fff00007589 */ /* 0x000e2400000e0000 */
[----:B0-----:R-:W-:-:S13]  /*1760*/  R2UR UR44, R0 ;  /* 0x00000000002c72ca */ /* 0x001fda00000e0000 */
        /* <DEDUP_REMOVED lines=26> */
.L_x_11324:
        /* <DEDUP_REMOVED lines=9> */
.L_x_11507:
[----:B------:R-:W-:Y:S05]  /*19a0*/  @!P0 BRA `(.L_x_11326) ;  /* 0x0000000000048947 */ /* 0x000fea0003800000 */
[----:B------:R-:W-:Y:S01]  /*19b0*/  BPT.TRAP 0x1 ;  /* 0x000000040000795c */ /* 0x000fe20000300000 */
.L_x_11326:
[----:B------:R-:W-:Y:S02]  /*19c0*/  IMAD.U32 R5, RZ, RZ, UR39 ;  /* 0x00000027ff057e24 */ /* 0x000fe4000f8e00ff */
[----:B0-----:R-:W-:-:S03]  /*19d0*/  IMAD.U32 R0, RZ, RZ, UR38 ;  /* 0x00000026ff007e24 */ /* 0x001fc6000f8e00ff */
[----:B------:R-:W-:Y:S02]  /*19e0*/  LEA R5, R5, UR45, 0x3 ;  /* 0x0000002d05057c11 */ /* 0x000fe4000f8e18ff */
[----:B------:R-:W-:-:S04]  /*19f0*/  SHF.L.U32 R0, R0, 0x1f, RZ ;  /* 0x0000001f00007819 */ /* 0x000fc800000006ff */
[----:B------:R0:W1:Y:S01]  /*1a00*/  SYNCS.PHASECHK.TRANS64.TRYWAIT P2, [R5+URZ+0x16830], R0 ;  /* 0x01683000050075a7 */ /* 0x000062000804017f */
[----:B------:R-:W-:Y:S05]  /*1a10*/  @!P0 BRA `(.L_x_11327) ;  /* 0x0000000000048947 */ /* 0x000fea0003800000 */
[----:B------:R-:W-:Y:S01]  /*1a20*/  BPT.TRAP 0x1 ;  /* 0x000000040000795c */ /* 0x000fe20000300000 */
.L_x_11327:
[----:B------:R-:W2:Y:S02]  /*1a30*/  S2R R2, SR_TID.X ;  /* 0x0000000000027919 */ /* 0x000ea40000002100 */
[----:B--2---:R-:W-:Y:S01]  /*1a40*/  LOP3.LUT P1, RZ, R2, 0x7f, RZ, 0xc0, !PT ;  /* 0x0000007f02ff7812 */ /* 0x004fe2000782c0ff */
[----:B-1----:R-:W-:-:S12]  /*1a50*/  @P2 BRA `(.L_x_11328) ;  /* 0x0000000000082947 */ /* 0x002fd80003800000 */
[----:B------:R-:W1:Y:S02]  /*1a60*/  SYNCS.PHASECHK.TRANS64.TRYWAIT P2, [R5+URZ+0x16830], R0 ;  /* 0x01683000050075a7 */ /* 0x000e64000804017f */
[----:B-1----:R-:W-:Y:S05]  /*1a70*/  @!P2 BRA `(.L_x_11329) ;  /* 0x000001100038a947 */ /* 0x002fea0003800000 */
.L_x_11328:
[----:B------:R-:W-:Y:S05]  /*1a80*/  WARPSYNC.ALL ;  /* 0x0000000000007948 */ /* 0x000fea0003800000 */
[----:B------:R-:W-:Y:S01]  /*1a90*/  UIADD3 UR4, UR45, 0xe400, URZ ;  /* 0x0000e4002d047890 */ /* 0x000fe2000fffe03f */
[----:B------:R-:W2:Y:S01]  /*1aa0*/  LDL R2, [R1+0x4] ;  /* 0x0000040001027983 */ /* 0x000ea20000100800 */
[----:B------:R-:W-:Y:S01]  /*1ab0*/  ULOP3.LUT UR16, UR48, 0x10000, URZ, 0xfc, !UPT ;  /* 0x0001000030107892 */ /* 0x000fe2000f8efc3f */
[----:B------:R-:W-:Y:S01]  /*1ac0*/  WARPGROUP.ARRIVE ;  /* 0x00000000000079c5 */ /* 0x000fe20000000000 */
        /* <DEDUP_REMOVED lines=11> */
[----:B01----:R-:W-:Y:S01]  /*1b80*/  @!P1 VIADD R0, R5, 0x16840 ;  /* 0x0001684005009836 */ /* 0x003fe20000000000 */
[----:B------:R-:W-:Y:S01]  /*1b90*/  ULEA UR18, UR39, UR20, 0xa ;  /* 0x0000001427127291 */ /* 0x000fe2000f8e503f */
[--C-:B------:R-:W-:Y:S01]  /*1ba0*/  IMAD R7, R16, -0x2, R3.reuse ;  /* 0xfffffffe10077824 */ /* 0x100fe200078e0203 */
[----:B------:R-:W-:Y:S01]  /*1bb0*/  UIADD3 UR8, UR16, 0x4, URZ ;  /* 0x0000000410087890 */ /* 0x000fe2000fffe03f */
[----:B------:R-:W-:Y:S01]  /*1bc0*/  IADD3 R5, -R18, 0x1, R3 ;  /* 0x0000000112057810 */ /* 0x000fe20007ffe103 */
[----:B------:R-:W-:Y:S01]  /*1bd0*/  UIADD3 UR6, UR18, 0x2, URZ ;  /* 0x0000000212067890 */ /* 0x000fe2000fffe03f */
[----:B------:R-:W-:Y:S01]  /*1be0*/  @!P1 PRMT R0, RZ, 0x654, R0 ;  /* 0x00000654ff009816 */ /* 0x000fe20000000000 */
        /* <DEDUP_REMOVED lines=10> */
[----:B------:R-:W-:Y:S01]  /*1c90*/  ULDC UR23, c[0x0][0x9dc] ;  /* 0x0002770000177ab9 */ /* 0x000fe20000000800 */
[----:B------:R-:W-:-:S02]  /*1ca0*/  WARPGROUP.DEPBAR.LE gsb0, 0x0 ;  /* 0x00008000000079c5 */ /* 0x000fc40000010000 */
[----:B------:R-:W-:-:S06]  /*1cb0*/  WARPGROUP.ARRIVE ;  /* 0x00000000000079c5 */ /* 0x000fcc0000000000 */
[----:B------:R-:W-:Y:S01]  /*1cc0*/  HGMMA.64x128x16.F32.BF16 R24, gdesc[UR4], R24, gsb0 ;  /* 0x01e00000041879f0 */ /* 0x000fe20008001818 */
[----:B------:R-:W-:Y:S02]  /*1cd0*/  ULDC.64 UR6, c[0x0][0x9e0] ;  /* 0x0002780000067ab9 */ /* 0x000fe40000000a00 */
[----:B------:R-:W-:Y:S01]  /*1ce0*/  UISETP.GE.AND UP0, UPT, UR7, 0x1, UPT ;  /* 0x000000010700788c */ /* 0x000fe2000bf06270 */
[----:B------:R-:W-:-:S05]  /*1cf0*/  VIADD R9, R5, UR6 ;  /* 0x0000000605097c36 */ /* 0x000fca0008000000 */
[----:B------:R-:W-:Y:S01]  /*1d00*/  PLOP3.LUT P2, PT, PT, PT, UP0, 0x40, 0x0 ;  /* 0x000000000000781c */ /* 0x000fe20003f4e808 */
[----:B------:R-:W-:Y:S02]  /*1d10*/  WARPGROUP.DEPBAR.LE gsb0, 0x0 ;  /* 0x00008000000079c5 */ /* 0x000fe40000010000 */
[----:B------:R-:W-:Y:S01]  /*1d20*/  WARPGROUP.ARRIVE ;  /* 0x00000000000079c5 */ /* 0x000fe20000000000 */
[----:B--2---:R-:W-:-:S05]  /*1d30*/  IMAD R4, R153, 0xc0, R2 ;  /* 0x000000c099047824 */ /* 0x004fca00078e0202 */
        /* <DEDUP_REMOVED lines=23> */
.L_x_11332:
[----:B------:R-:W-:-:S06]  /*1eb0*/  UISETP.NE.AND UP1, UPT, UR7, 0x1, UPT ;  /* 0x000000010700788c */ /* 0x000fcc000bf25270 */
[----:B------:R-:W-:-:S05]  /*1ec0*/  PLOP3.LUT P2, PT, PT, PT, UP1, 0x80, 0x0 ;  /* 0x000000000000781c */ /* 0x000fca0003f4f018 */
[----:B------:R-:W-:-:S08]  /*1ed0*/  @UP1 ULDC.64 UR10, c[0x0][0x9e8] ;  /* 0x00027a00000a1ab9 */ /* 0x000fd00000000a00 */
[----:B------:R-:W-:-:S05]  /*1ee0*/  @P2 IMAD.HI.U32 R10, R3, UR10, RZ ;  /* 0x0000000a030a2c27 */ /* 0x000fca000f8e00ff */
[----:B------:R-:W-:-:S07]  /*1ef0*/  @P2 SHF.R.U32.HI R3, RZ, UR11, R10 ;  /* 0x0000000bff032c19 */ /* 0x000fce000801160a */
.L_x_11333:
[----:B------:R-:W-:Y:S05]  /*1f00*/  BSYNC B0 ;  /* 0x0000000000007941 */ /* 0x000fea0003800000 */
.L_x_11331:
[----:B------:R-:W-:-:S04]  /*1f10*/  IMAD R3, R3, UR7, -R8 ;  /* 0x0000000703037c24 */ /* 0x000fc8000f8e0a08 */
[----:B------:R-:W-:-:S05]  /*1f20*/  IMAD R3, R16, -0x2, R3 ;  /* 0xfffffffe10037824 */ /* 0x000fca00078e0203 */
[----:B------:R-:W-:Y:S02]  /*1f30*/  VIMNMX R2, R2, R3, !PT ;  /* 0x0000000302027248 */ /* 0x000fe40007fe0100 */
[----:B------:R-:W-:-:S07]  /*1f40*/  VIADDMNMX R0, R3, UR7, R0, PT ;  /* 0x0000000703007c46 */ /* 0x000fce000b800100 */
.L_x_11330:
        /* <DEDUP_REMOVED lines=179> */
[----:B------:R-:W-:Y:S02]  /*2a80*/  ISETP.GE.AND P6, PT, R6, 0x7a, PT ;  /* 0x0000007a0600780c */ /* 0x000fe40003fc6270 */
[----:B------:R-:W-:-:S11]  /*2a90*/  IADD3 R6, R5, 0x8, R4 ;  /* 0x0000000805067810 */ /* 0x000fd60007ffe004 */
[----:B------:R-:W-:Y:S02]  /*2aa0*/  @P6 LOP3.LUT R22, R22, 0x8000000, RZ, 0xfc, !PT ;  /* 0x0800000016166812 */ /* 0x000fe400078efcff */
[----:B------:R-:W-:-:S04]  /*2ab0*/  ISETP.GT.AND P6, PT, R2, 0x79, !P6 ;  /* 0x000000790200780c */ /* 0x000fc800077c4270 */
        /* <DEDUP_REMOVED lines=20> */
.L_x_11336:
[----:B------:R-:W-:-:S06]  /*2c00*/  UISETP.NE.AND UP1, UPT, UR7, 0x1, UPT ;  /* 0x000000010700788c */ /* 0x000fcc000bf25270 */
[----:B------:R-:W-:-:S05]  /*2c10*/  PLOP3.LUT P6, PT, PT, PT, UP1, 0x80, 0x0 ;  /* 0x000000000000781c */ /* 0x000fca0003fcf018 */
[----:B------:R-:W-:-:S08]  /*2c20*/  @UP1 ULDC.64 UR10, c[0x0][0x9e8] ;  /* 0x00027a00000a1ab9 */ /* 0x000fd00000000a00 */
[----:B------:R-:W-:Y:S01]  /*2c30*/  @P6 IMAD.HI.U32 R2, R5, UR10, RZ ;  /* 0x0000000a05026c27 */ /* 0x000fe2000f8e00ff */
[----:B------:R-:W-:-:S13]  /*2c40*/  PLOP3.LUT P6, PT, PT, PT, UP1, 0x80, 0x0 ;  /* 0x000000000000781c */ /* 0x000fda0003fcf018 */
[----:B------:R-:W-:-:S07]  /*2c50*/  @P6 SHF.R.U32.HI R5, RZ, UR11, R2 ;  /* 0x0000000bff056c19 */ /* 0x000fce0008011602 */
.L_x_11337:
[----:B------:R-:W-:Y:S05]  /*2c60*/  BSYNC B0 ;  /* 0x0000000000007941 */ /* 0x000fea0003800000 */
.L_x_11335:
[----:B------:R-:W-:-:S04]  /*2c70*/  IMAD R5, R5, UR7, -R8 ;  /* 0x0000000705057c24 */ /* 0x000fc8000f8e0a08 */
[----:B------:R-:W-:-:S05]  /*2c80*/  IMAD R5, R16, -0x2, R5 ;  /* 0xfffffffe10057824 */ /* 0x000fca00078e0205 */
[----:B------:R-:W-:Y:S02]  /*2c90*/  VIMNMX R6, R6, R5, !PT ;  /* 0x0000000506067248 */ /* 0x000fe40007fe0100 */
[----:B------:R-:W-:-:S07]  /*2ca0*/  VIADDMNMX R0, R5, UR7, R0, PT ;  /* 0x0000000705007c46 */ /* 0x000fce000b800100 */
.L_x_11334:
        /* <DEDUP_REMOVED lines=174> */
[----:B------:R-:W0:Y:S01]  /*3790*/  MUFU.EX2 R3, R3 ;  /* 0x0000000300037308 */ /* 0x000e220000000800 */
[----:B------:R-:W-:Y:S01]  /*37a0*/  FMNMX.FTZ R10, R34, R7, !PT ;  /* 0x00000007220a7209 */ /* 0x000fe20007810000 */
[--C-:B------:R-:W-:Y:S01]  /*37b0*/  FFMA.FTZ R45, R45, UR22, -R8.reuse ;  /* 0x000000162d2d7c23 */ /* 0x100fe20008010808 */
[----:B------:R-:W-:Y:S01]  /*37c0*/  ISETP.LT.OR P6, PT, R0, 0x7a, P6 ;  /* 0x0000007a0000780c */ /* 0x000fe200037c1670 */
[--C-:B------:R-:W-:Y:S01]  /*37d0*/  FFMA.FTZ R49, R49, UR22, -R8.reuse ;  /* 0x0000001631317c23 */ /* 0x100fe20008010808 */
[----:B------:R-:W-:Y:S01]  /*37e0*/  FMNMX.FTZ R9, R35, R10, !PT ;  /* 0x0000000a23097209 */ /* 0x000fe20007810000 */
[--C-:B------:R-:W-:Y:S01]  /*37f0*/  FFMA.FTZ R146, R36, UR22, -R8.reuse ;  /* 0x0000001624927c23 */ /* 0x100fe20008010808 */
[----:B------:R-:W-:Y:S01]  /*3800*/  FSEL R87, R87, -INF , !P6 ;  /* 0xff80000057577808 */ /* 0x000fe20007000000 */
[----:B------:R-:W1:Y:S01]  /*3810*/  MUFU.EX2 R150, R150 ;  /* 0x0000009600967308 */ /* 0x000e620000000800 */
[----:B------:R-:W-:Y:S01]  /*3820*/  FMNMX.FTZ R10, R38, R9, !PT ;  /* 0x00000009260a7209 */ /* 0x000fe20007810000 */
[--C-:B------:R-:W-:Y:S01]  /*3830*/  FFMA.FTZ R140, R40, UR22, -R8.reuse ;  /* 0x00000016288c7c23 */ /* 0x100fe20008010808 */
[--C-:B------:R-:W-:Y:S01]  /*3840*/  FFMA.FTZ R142, R44, UR22, -R8.reuse ;  /* 0x000000162c8e7c23 */ /* 0x100fe20008010808 */
[--C-:B------:R-:W-:Y:S01]  /*3850*/  FFMA.FTZ R136, R48, UR22, -R8.reuse ;  /* 0x0000001630887c23 */ /* 0x100fe20008010808 */
[----:B------:R-:W-:Y:S01]  /*3860*/  FMNMX.FTZ R9, R39, R10, !PT ;  /* 0x0000000a27097209 */ /* 0x000fe20007810000 */
[--C-:B------:R-:W-:Y:S01]  /*3870*/  FFMA.FTZ R138, R52, UR22, -R8.reuse ;  /* 0x00000016348a7c23 */ /* 0x100fe20008010808 */
[--C-:B------:R-:W-:Y:S01]  /*3880*/  FFMA.FTZ R132, R56, UR22, -R8.reuse ;  /* 0x0000001638847c23 */ /* 0x100fe20008010808 */
[----:B------:R-:W2:Y:S01]  /*3890*/  MUFU.EX2 R5, R5 ;  /* 0x0000000500057308 */ /* 0x000ea20000000800 */
        /* <DEDUP_REMOVED lines=9> */
[--C-:B------:R-:W-:Y:S01]  /*3930*/  FFMA.FTZ R126, R76, UR22, -R8.reuse ;  /* 0x000000164c7e7c23 */ /* 0x100fe20008010808 */
[--C-:B------:R-:W-:Y:S01]  /*3940*/  FFMA.FTZ R120, R80, UR22, -R8.reuse ;  /* 0x0000001650787c23 */ /* 0x100fe20008010808 */
[----:B------:R-:W-:Y:S01]  /*3950*/  FFMA.FTZ R122, R84, UR22, -R8 ;  /* 0x00000016547a7c23 */ /* 0x000fe20008010808 */
[----:B------:R-:W-:-:S03]  /*3960*/  FMNMX.FTZ R11, R47, R10, !PT ;  /* 0x0000000a2f0b7209 */ /* 0x000fc60007810000 */
[----:B------:R4:W5:Y:S01]  /*3970*/  MUFU.EX2 R7, R33 ;  /* 0x0000002100077308 */ /* 0x0009620000000800 */
[----:B------:R-:W-:-:S04]  /*3980*/  FMNMX.FTZ R10, R50, R11, !PT ;  /* 0x0000000b320a7209 */ /* 0x000fc80007810000 */
[----:B------:R-:W-:-:S03]  /*3990*/  FMNMX.FTZ R13, R51, R10, !PT ;  /* 0x0000000a330d7209 */ /* 0x000fc60007810000 */
[----:B------:R-:W-:Y:S01]  /*39a0*/  MUFU.EX2 R11, R41 ;  /* 0x00000029000b7308 */ /* 0x000fe20000000800 */
[----:B------:R-:W-:Y:S01]  /*39b0*/  FMNMX.FTZ R10, R54, R13, !PT ;  /* 0x0000000d360a7209 */ /* 0x000fe20007810000 */
[----:B----4-:R-:W-:-:S03]  /*39c0*/  FFMA.FTZ R33, R65, UR22, -R8 ;  /* 0x0000001641217c23 */ /* 0x010fc60008010808 */
[----:B------:R-:W-:-:S03]  /*39d0*/  FMNMX.FTZ R13, R55, R10, !PT ;  /* 0x0000000a370d7209 */ /* 0x000fc60007810000 */
[----:B------:R4:W-:Y:S01]  /*39e0*/  MUFU.EX2 R9, R37 ;  /* 0x0000002500097308 */ /* 0x0009e20000000800 */
[----:B------:R-:W-:-:S04]  /*39f0*/  FMNMX.FTZ R10, R58, R13, !PT ;  /* 0x0000000d3a0a7209 */ /* 0x000fc80007810000 */
[----:B------:R-:W-:-:S03]  /*3a00*/  FMNMX.FTZ R15, R59, R10, !PT ;  /* 0x0000000a3b0f7209 */ /* 0x000fc60007810000 */
[----:B------:R0:W-:Y:S01]  /*3a10*/  MUFU.EX2 R13, R45 ;  /* 0x0000002d000d7308 */ /* 0x0001e20000000800 */
[----:B------:R-:W-:Y:S01]  /*3a20*/  FMNMX.FTZ R10, R62, R15, !PT ;  /* 0x0000000f3e0a7209 */ /* 0x000fe20007810000 */
[----:B----4-:R-:W-:-:S03]  /*3a30*/  FFMA.FTZ R37, R69, UR22, -R8 ;  /* 0x0000001645257c23 */ /* 0x010fc60008010808 */
[----:B------:R-:W-:-:S03]  /*3a40*/  FMNMX.FTZ R15, R63, R10, !PT ;  /* 0x0000000a3f0f7209 */ /* 0x000fc60007810000 */
[----:B------:R-:W4:Y:S01]  /*3a50*/  MUFU.EX2 R146, R146 ;  /* 0x0000009200927308 */ /* 0x000f220000000800 */
[----:B------:R-:W-:Y:S01]  /*3a60*/  FMNMX.FTZ R10, R66, R15, !PT ;  /* 0x0000000f420a7209 */ /* 0x000fe20007810000 */
[----:B0-----:R-:W-:-:S03]  /*3a70*/  FFMA.FTZ R45, R77, UR22, -R8 ;  /* 0x000000164d2d7c23 */ /* 0x001fc60008010808 */
[----:B------:R-:W-:-:S03]  /*3a80*/  FMNMX.FTZ R21, R67, R10, !PT ;  /* 0x0000000a43157209 */ /* 0x000fc60007810000 */
[----:B------:R0:W-:Y:S01]  /*3a90*/  MUFU.EX2 R15, R49 ;  /* 0x00000031000f7308 */ /* 0x0001e20000000800 */
[----:B------:R-:W-:-:S04]  /*3aa0*/  FMNMX.FTZ R10, R70, R21, !PT ;  /* 0x00000015460a7209 */ /* 0x000fc80007810000 */
        /* <DEDUP_REMOVED lines=21> */
[----:B------:R-:W-:-:S04]  /*3c00*/  FFMA.FTZ R41, R73, UR22, -R8 ;  /* 0x0000001649297c23 */ /* 0x000fc80008010808 */
[----:B0-----:R-:W0:Y:S02]  /*3c10*/  SHFL.BFLY PT, R53, R6, 0x1, 0x1f ;  /* 0x0c201f0006357f89 */ /* 0x001e2400000e0000 */
[----:B------:R-:W-:Y:S08]  /*3c20*/  MUFU.EX2 R29, R29 ;  /* 0x0000001d001d7308 */ /* 0x000ff00000000800 */
[----:B------:R-:W-:Y:S08]  /*3c30*/  MUFU.EX2 R128, R128 ;  /* 0x0000008000807308 */ /* 0x000ff00000000800 */
[----:B------:R-:W-:Y:S01]  /*3c40*/  MUFU.EX2 R33, R33 ;  /* 0x0000002100217308 */ /* 0x000fe20000000800 */
[----:B0-----:R-:W-:Y:S01]  /*3c50*/  FMNMX.FTZ R0, R6, R53, !PT ;  /* 0x0000003506007209 */ /* 0x001fe20007810000 */
        /* <DEDUP_REMOVED lines=8> */
[----:B------:R-:W-:Y:S01]  /*3ce0*/  FADD.FTZ R27, R148, R3 ;  /* 0x00000003941b7221 */ /* 0x000fe20000010000 */
[--C-:B------:R-:W-:Y:S01]  /*3cf0*/  FFMA.FTZ R149, R26, UR22, -R6.reuse ;  /* 0x000000161a957c23 */ /* 0x100fe20008010806 */
[--C-:B------:R-:W-:Y:S01]  /*3d00*/  FFMA.FTZ R151, R30, UR22, -R6.reuse ;  /* 0x000000161e977c23 */ /* 0x100fe20008010806 */
[--C-:B------:R-:W-:Y:S01]  /*3d10*/  FFMA.FTZ R10, R31, UR22, -R6.reuse ;  /* 0x000000161f0a7c23 */ /* 0x100fe20008010806 */
[----:B------:R-:W-:Y:S01]  /*3d20*/  FADD.FTZ R30, R150, R27 ;  /* 0x0000001b961e7221 */ /* 0x000fe20000010000 */
[----:B------:R-:W-:Y:S01]  /*3d30*/  MUFU.EX2 R8, R8 ;  /* 0x0000000800087308 */ /* 0x000fe20000000800 */
[--C-:B------:R-:W-:Y:S01]  /*3d40*/  FFMA.FTZ R145, R34, UR22, -R6.reuse ;  /* 0x0000001622917c23 */ /* 0x100fe20008010806 */
[----:B------:R-:W-:Y:S01]  /*3d50*/  FFMA.FTZ R12, R35, UR22, -R6 ;  /* 0x00000016230c7c23 */ /* 0x000fe20008010806 */
[----:B--2---:R-:W-:Y:S01]  /*3d60*/  FADD.FTZ R27, R5, R30 ;  /* 0x0000001e051b7221 */ /* 0x004fe20000010000 */
[--C-:B------:R-:W-:Y:S01]  /*3d70*/  FFMA.FTZ R147, R38, UR22, -R6.reuse ;  /* 0x0000001626937c23 */ /* 0x100fe20008010806 */
[--C-:B------:R-:W-:Y:S01]  /*3d80*/  FFMA.FTZ R14, R39, UR22, -R6.reuse ;  /* 0x00000016270e7c23 */ /* 0x100fe20008010806 */
[--C-:B------:R-:W-:Y:S01]  /*3d90*/  FFMA.FTZ R141, R42, UR22, -R6.reuse ;  /* 0x000000162a8d7c23 */ /* 0x100fe20008010806 */
[----:B---3--:R-:W-:Y:S01]  /*3da0*/  FADD.FTZ R30, R144, R27 ;  /* 0x0000001b901e7221 */ /* 0x008fe20000010000 */
[----:B------:R-:W0:Y:S01]  /*3db0*/  MUFU.EX2 R149, R149 ;  /* 0x0000009500957308 */ /* 0x000e220000000800 */
[--C-:B------:R-:W-:Y:S01]  /*3dc0*/  FFMA.FTZ R20, R43, UR22, -R6.reuse ;  /* 0x000000162b147c23 */ /* 0x100fe20008010806 */
[----:B------:R-:W-:Y:S01]  /*3dd0*/  FFMA.FTZ R143, R46, UR22, -R6 ;  /* 0x000000162e8f7c23 */ /* 0x000fe20008010806 */
[----:B-----5:R-:W-:Y:S01]  /*3de0*/  FADD.FTZ R27, R7, R30 ;  /* 0x0000001e071b7221 */ /* 0x020fe20000010000 */
[--C-:B------:R-:W-:Y:S01]  /*3df0*/  FFMA.FTZ R24, R47, UR22, -R6.reuse ;  /* 0x000000162f187c23 */ /* 0x100fe20008010806 */
[--C-:B------:R-:W-:Y:S01]  /*3e00*/  FFMA.FTZ R137, R50, UR22, -R6.reuse ;  /* 0x0000001632897c23 */ /* 0x100fe20008010806 */
[--C-:B------:R-:W-:Y:S01]  /*3e10*/  FFMA.FTZ R26, R51, UR22, -R6.reuse ;  /* 0x00000016331a7c23 */ /* 0x100fe20008010806 */
[----:B----4-:R-:W-:Y:S01]  /*3e20*/  FADD.FTZ R32, R146, R27 ;  /* 0x0000001b92207221 */ /* 0x010fe20000010000 */
[----:B------:R-:W1:Y:S01]  /*3e30*/  MUFU.EX2 R151, R151 ;  /* 0x0000009700977308 */ /* 0x000e620000000800 */
[--C-:B------:R-:W-:Y:S01]  /*3e40*/  FFMA.FTZ R139, R54, UR22, -R6.reuse ;  /* 0x00000016368b7c23 */ /* 0x100fe20008010806 */
[----:B------:R-:W-:Y:S01]  /*3e50*/  FFMA.FTZ R28, R55, UR22, -R6 ;  /* 0x00000016371c7c23 */ /* 0x000fe20008010806 */
[----:B------:R-:W-:Y:S01]  /*3e60*/  FADD.FTZ R27, R9, R32 ;  /* 0x00000020091b7221 */ /* 0x000fe20000010000 */
[--C-:B------:R-:W-:Y:S01]  /*3e70*/  FFMA.FTZ R133, R58, UR22, -R6.reuse ;  /* 0x000000163a857c23 */ /* 0x100fe20008010806 */
[--C-:B------:R-:W-:Y:S01]  /*3e80*/  FFMA.FTZ R30, R59, UR22, -R6.reuse ;  /* 0x000000163b1e7c23 */ /* 0x100fe20008010806 */
[----:B------:R-:W-:Y:S01]  /*3e90*/  FFMA.FTZ R135, R62, UR22, -R6 ;  /* 0x000000163e877c23 */ /* 0x000fe20008010806 */
[----:B------:R-:W-:Y:S01]  /*3ea0*/  FADD.FTZ R32, R140, R27 ;  /* 0x0000001b8c207221 */ /* 0x000fe20000010000 */
[----:B------:R-:W2:Y:S01]  /*3eb0*/  MUFU.EX2 R10, R10 ;  /* 0x0000000a000a7308 */ /* 0x000ea20000000800 */
[----:B0-----:R-:W-:Y:S01]  /*3ec0*/  FADD.FTZ R34, R149, R8 ;  /* 0x0000000895227221 */ /* 0x001fe20000010000 */
[----:B------:R-:W-:Y:S01]  /*3ed0*/  FFMA.FTZ R129, R66, UR22, -R6 ;  /* 0x0000001642817c23 */ /* 0x000fe20008010806 */
[----:B------:R-:W-:Y:S01]  /*3ee0*/  FADD.FTZ R31, R11, R32 ;  /* 0x000000200b1f7221 */ /* 0x000fe20000010000 */
[--C-:B------:R-:W-:Y:S01]  /*3ef0*/  FFMA.FTZ R32, R63, UR22, -R6.reuse ;  /* 0x000000163f207c23 */ /* 0x100fe20008010806 */
[--C-:B------:R-:W-:Y:S01]  /*3f00*/  FFMA.FTZ R131, R70, UR22, -R6.reuse ;  /* 0x0000001646837c23 */ /* 0x100fe20008010806 */
[----:B------:R-:W-:Y:S01]  /*3f10*/  FFMA.FTZ R74, R74, UR22, -R6 ;  /* 0x000000164a4a7c23 */ /* 0x000fe20008010806 */
[----:B------:R-:W-:Y:S01]  /*3f20*/  FADD.FTZ R36, R142, R31 ;  /* 0x0000001f8e247221 */ /* 0x000fe20000010000 */
[----:B------:R-:W0:Y:S01]  /*3f30*/  MUFU.EX2 R145, R145 ;  /* 0x0000009100917308 */ /* 0x000e220000000800 */
[----:B-1----:R-:W-:Y:S01]  /*3f40*/  FADD.FTZ R27, R151, R34 ;  /* 0x00000022971b7221 */ /* 0x002fe20000010000 */
[----:B------:R-:W-:Y:S01]  /*3f50*/  FFMA.FTZ R75, R75, UR22, -R6 ;  /* 0x000000164b4b7c23 */ /* 0x000fe20008010806 */
[----:B------:R-:W-:Y:S01]  /*3f60*/  FADD.FTZ R31, R13, R36 ;  /* 0x000000240d1f7221 */ /* 0x000fe20000010000 */
[--C-:B------:R-:W-:Y:S01]  /*3f70*/  FFMA.FTZ R78, R78, UR22, -R6.reuse ;  /* 0x000000164e4e7c23 */ /* 0x100fe20008010806 */
[--C-:B------:R-:W-:Y:S01]  /*3f80*/  FFMA.FTZ R79, R79, UR22, -R6.reuse ;  /* 0x000000164f4f7c23 */ /* 0x100fe20008010806 */
[--C-:B------:R-:W-:Y:S01]  /*3f90*/  FFMA.FTZ R82, R82, UR22, -R6.reuse ;  /* 0x0000001652527c23 */ /* 0x100fe20008010806 */
[--C-:B------:R-:W-:Y:S01]  /*3fa0*/  FFMA.FTZ R83, R83, UR22, -R6.reuse ;  /* 0x0000001653537c23 */ /* 0x100fe20008010806 */
[----:B------:R-:W1:Y:S01]  /*3fb0*/  MUFU.EX2 R12, R12 ;  /* 0x0000000c000c7308 */ /* 0x000e620000000800 */
[----:B--2---:R-:W-:Y:S01]  /*3fc0*/  FADD.FTZ R34, R10, R27 ;  /* 0x0000001b0a227221 */ /* 0x004fe20000010000 */
[--C-:B------:R-:W-:Y:S01]  /*3fd0*/  FFMA.FTZ R86, R86, UR22, -R6.reuse ;  /* 0x0000001656567c23 */ /* 0x100fe20008010806 */
[----:B------:R-:W-:Y:S01]  /*3fe0*/  FFMA.FTZ R87, R87, UR22, -R6 ;  /* 0x0000001657577c23 */ /* 0x000fe20008010806 */
[----:B------:R-:W-:-:S02]  /*3ff0*/  F2FP.BF16.F32.PACK_AB R148, R3, R148 ;  /* 0x000000940394723e */ /* 0x000fc400000010ff */
[----:B------:R-:W-:Y:S02]  /*4000*/  F2FP.BF16.F32.PACK_AB R150, R5, R150 ;  /* 0x000000960596723e */ /* 0x000fe400000010ff */
[----:B------:R-:W2:Y:S01]  /*4010*/  MUFU.EX2 R147, R147 ;  /* 0x0000009300937308 */ /* 0x000ea20000000800 */
[----:B0-----:R-:W-:Y:S01]  /*4020*/  FADD.FTZ R27, R145, R34 ;  /* 0x00000022911b7221 */ /* 0x001fe20000010000 */
[----:B------:R-:W-:Y:S01]  /*4030*/  FADD.FTZ R34, R136, R31 ;  /* 0x0000001f88227221 */ /* 0x000fe20000010000 */
[----:B------:R-:W-:Y:S02]  /*4040*/  F2FP.BF16.F32.PACK_AB R149, R8, R149 ;  /* 0x000000950895723e */ /* 0x000fe400000010ff */
[----:B------:R-:W-:Y:S01]  /*4050*/  F2FP.BF16.F32.PACK_AB R144, R7, R144 ;  /* 0x000000900790723e */ /* 0x000fe200000010ff */
[----:B------:R-:W-:Y:S01]  /*4060*/  FADD.FTZ R31, R15, R34 ;  /* 0x000000220f1f7221 */ /* 0x000fe20000010000 */
[----:B------:R-:W-:Y:S01]  /*4070*/  FFMA.FTZ R34, R67, UR22, -R6 ;  /* 0x0000001643227c23 */ /* 0x000fe20008010806 */
[----:B------:R-:W0:Y:S01]  /*4080*/  MUFU.EX2 R14, R14 ;  /* 0x0000000e000e7308 */ /* 0x000e220000000800 */
[----:B-1----:R-:W-:Y:S01]  /*4090*/  FADD.FTZ R36, R12, R27 ;  /* 0x0000001b0c247221 */ /* 0x002fe20000010000 */
[----:B------:R-:W-:-:S02]  /*40a0*/  F2FP.BF16.F32.PACK_AB R146, R9, R146 ;  /* 0x000000920992723e */ /* 0x000fc400000010ff */
[----:B------:R-:W-:Y:S02]  /*40b0*/  F2FP.BF16.F32.PACK_AB R140, R11, R140 ;  /* 0x0000008c0b8c723e */ /* 0x000fe400000010ff */
[----:B------:R-:W-:Y:S02]  /*40c0*/  F2FP.BF16.F32.PACK_AB R142, R13, R142 ;  /* 0x0000008e0d8e723e */ /* 0x000fe400000010ff */
[----:B------:R-:W1:Y:S01]  /*40d0*/  MUFU.EX2 R141, R141 ;  /* 0x0000008d008d7308 */ /* 0x000e620000000800 */
[----:B--2---:R-:W-:Y:S01]  /*40e0*/  FADD.FTZ R27, R147, R36 ;  /* 0x00000024931b7221 */ /* 0x004fe20000010000 */
[----:B------:R-:W-:Y:S01]  /*40f0*/  FADD.FTZ R36, R138, R31 ;  /* 0x0000001f8a247221 */ /* 0x000fe20000010000 */
[----:B------:R-:W-:Y:S02]  /*4100*/  F2FP.BF16.F32.PACK_AB R136, R15, R136 ;  /* 0x000000880f88723e */ /* 0x000fe400000010ff */
[C---:B------:R-:W-:Y:S01]  /*4110*/  F2FP.BF16.F32.PACK_AB R138, R21.reuse, R138 ;  /* 0x0000008a158a723e */ /* 0x040fe200000010ff */
        /* <DEDUP_REMOVED lines=8> */
[----:B------:R-:W-:Y:S01]  /*41a0*/  F2FP.BF16.F32.PACK_AB R145, R12, R145 ;  /* 0x000000910c91723e */ /* 0x000fe200000010ff */
[----:B------:R-:W0:Y:S01]  /*41b0*/  MUFU.EX2 R143, R143 ;  /* 0x0000008f008f7308 */ /* 0x000e220000000800 */
[----:B-1----:R-:W-:Y:S01]  /*41c0*/  FADD.FTZ R27, R141, R38 ;  /* 0x000000268d1b7221 */ /* 0x002fe20000010000 */
[----:B------:R-:W-:Y:S01]  /*41d0*/  FADD.FTZ R40, R134, R31 ;  /* 0x0000001f86287221 */ /* 0x000fe20000010000 */
[C---:B------:R-:W-:Y:S02]  /*41e0*/  F2FP.BF16.F32.PACK_AB R134, R29.reuse, R134 ;  /* 0x000000861d86723e */ /* 0x040fe400000010ff */
[----:B------:R-:W-:Y:S01]  /*41f0*/  F2FP.BF16.F32.PACK_AB R147, R14, R147 ;  /* 0x000000930e93723e */ /* 0x000fe200000010ff */
[----:B------:R-:W-:Y:S01]  /*4200*/  FADD.FTZ R31, R29, R40 ;  /* 0x000000281d1f7221 */ /* 0x000fe20000010000 */
[----:B------:R-:W-:Y:S01]  /*4210*/  IMAD.IADD R40, R17, 0x1, -R18 ;  /* 0x0000000111287824 */ /* 0x000fe200078e0a12 */
[----:B------:R-:W1:Y:S01]  /*4220*/  MUFU.EX2 R24, R24 ;  /* 0x0000001800187308 */ /* 0x000e620000000800 */
[C---:B--2---:R-:W-:Y:S01]  /*4230*/  FADD.FTZ R38, R20.reuse, R27 ;  /* 0x0000001b14267221 */ /* 0x044fe20000010000 */
[----:B------:R-:W-:Y:S01]  /*4240*/  F2FP.BF16.F32.PACK_AB R141, R20, R141 ;  /* 0x0000008d148d723e */ /* 0x000fe200000010ff */
[----:B------:R-:W-:-:S05]  /*4250*/  IMAD R40, R153, 0xc0, R40 ;  /* 0x000000c099287824 */ /* 0x000fca00078e0228 */
[----:B------:R-:W2:Y:S01]  /*4260*/  MUFU.EX2 R137, R137 ;  /* 0x0000008900897308 */ /* 0x000ea20000000800 */
[----:B0-----:R-:W-:Y:S01]  /*4270*/  FADD.FTZ R27, R143, R38 ;  /* 0x000000268f1b7221 */ /* 0x001fe20000010000 */
[----:B------:R-:W-:-:S06]  /*4280*/  R2UR UR10, R40 ;  /* 0x00000000280a72ca */ /* 0x000fcc00000e0000 */
[----:B------:R-:W0:Y:S01]  /*4290*/  MUFU.EX2 R26, R26 ;  /* 0x0000001a001a7308 */ /* 0x000e220000000800 */
[C---:B-1----:R-:W-:Y:S01]  /*42a0*/  FADD.FTZ R38, R24.reuse, R27 ;  /* 0x0000001b18267221 */ /* 0x042fe20000010000 */
[----:B------:R-:W-:-:S05]  /*42b0*/  F2FP.BF16.F32.PACK_AB R143, R24, R143 ;  /* 0x0000008f188f723e */ /* 0x000fca00000010ff */
[----:B------:R-:W-:Y:S01]  /*42c0*/  UIADD3 UR6, UR10, UR6, URZ ;  /* 0x000000060a067290 */ /* 0x000fe2000fffe03f */
[----:B------:R-:W1:Y:S01]  /*42d0*/  MUFU.EX2 R139, R139 ;  /* 0x0000008b008b7308 */ /* 0x000e620000000800 */
[----:B--2---:R-:W-:Y:S01]  /*42e0*/  FADD.FTZ R27, R137, R38 ;  /* 0x00000026891b7221 */ /* 0x004fe20000010000 */
[----:B------:R-:W-:Y:S01]  /*42f0*/  FADD.FTZ R38, R128, R31 ;  /* 0x0000001f80267221 */ /* 0x000fe20000010000 */
[----:B------:R-:W-:-:S05]  /*4300*/  F2FP.BF16.F32.PACK_AB R128, R33, R128 ;  /* 0x000000802180723e */ /* 0x000fca00000010ff */
        /* <DEDUP_REMOVED lines=8> */
[----:B------:R-:W-:-:S06]  /*4390*/  FADD.FTZ R5, R37, R38 ;  /* 0x0000002625057221 */ /* 0x000fcc0000010000 */
        /* <DEDUP_REMOVED lines=57> */
[----:B------:R-:W-:Y:S02]  /*4730*/  VIADD R3, R88, 0xfffffffe ;  /* 0xfffffffe58037836 */ /* 0x000fe40000000000 */
[C---:B-1----:R-:W-:Y:S01]  /*4740*/  FADD.FTZ R6, R53.reuse, R6 ;  /* 0x0000000635067221 */ /* 0x042fe20000010000 */
[----:B------:R-:W-:Y:S01]  /*4750*/  F2FP.BF16.F32.PACK_AB R122, R53, R122 ;  /* 0x0000007a357a723e */ /* 0x000fe200000010ff */
        /* <DEDUP_REMOVED lines=14> */
.L_x_11339:
[----:B------:R-:W-:-:S11]  /*4840*/  UISETP.NE.AND UP1, UPT, UR7, 0x1, UPT ;  /* 0x000000010700788c */ /* 0x000fd6000bf25270 */
[----:B------:R-:W-:Y:S02]  /*4850*/  @UP1 ULDC.64 UR18, c[0x0][0x9e8] ;  /* 0x00027a0000121ab9 */ /* 0x000fe40000000a00 */
[----:B------:R-:W-:-:S04]  /*4860*/  UIMAD.WIDE.U32 UR10, UR14, UR18, URZ ;  /* 0x000000120e0a72a5 */ /* 0x000fc8000f8e003f */
[----:B------:R-:W-:-:S12]  /*4870*/  @UP1 USHF.R.U32.HI UR14, URZ, UR19, UR11 ;  /* 0x000000133f0e1299 */ /* 0x000fd8000801160b */
.L_x_11340:
[----:B------:R-:W-:-:S04]  /*4880*/  UIMAD UR7, UR14, UR7, UR7 ;  /* 0x000000070e0772a4 */ /* 0x000fc8000f8e0207 */
[----:B------:R-:W-:-:S04]  /*4890*/  UISETP.LT.AND UP1, UPT, UR6, UR7, UPT ;  /* 0x000000070600728c */ /* 0x000fc8000bf21270 */
[----:B------:R-:W-:-:S12]  /*48a0*/  USEL UR6, UR6, UR7, UP1 ;  /* 0x0000000706067287 */ /* 0x000fd80008800000 */
.L_x_11338:
        /* <DEDUP_REMOVED lines=23> */
[----:B------:R-:W-:Y:S01]  /*4a20*/  IADD3 R7, R4, R17, -R18 ;  /* 0x0000001104077210 */ /* 0x000fe20007ffe812 */
        /* <DEDUP_REMOVED lines=8> */
.L_x_11358:
        /* <DEDUP_REMOVED lines=9> */
.L_x_11343:
[----:B------:R-:W-:Y:S01]  /*4b40*/  ULEA UR6, UR26, UR45, 0x3 ;  /* 0x0000002d1a067291 */ /* 0x000fe2000f8e183f */
[----:B------:R-:W-:-:S05]  /*4b50*/  IMAD.U32 R8, RZ, RZ, UR25 ;  /* 0x00000019ff087e24 */ /* 0x000fca000f8e00ff */
[----:B------:R-:W-:-:S04]  /*4b60*/  SHF.L.U32 R8, R8, 0x1f, RZ ;  /* 0x0000001f08087819 */ /* 0x000fc800000006ff */
[----:B------:R0:W1:Y:S01]  /*4b70*/  SYNCS.PHASECHK.TRANS64.TRYWAIT P2, [UR6+0x16830], R8 ;  /* 0x01683008ff0075a7 */ /* 0x0000620008040146 */
[----:B------:R-:W-:Y:S05]  /*4b80*/  @!P0 BRA `(.L_x_11344) ;  /* 0x0000000000048947 */ /* 0x000fea0003800000 */
[----:B------:R-:W-:Y:S01]  /*4b90*/  BPT.TRAP 0x1 ;  /* 0x000000040000795c */ /* 0x000fe20000300000 */
.L_x_11344:
[----:B-1----:R-:W-:Y:S05]  /*4ba0*/  @P2 BRA `(.L_x_11342) ;  /* 0x0000000000082947 */ /* 0x002fea0003800000 */
[----:B------:R-:W1:Y:S02]  /*4bb0*/  SYNCS.PHASECHK.TRANS64.TRYWAIT P2, [UR6+0x16830], R8 ;  /* 0x01683008ff0075a7 */ /* 0x000e640008040146 */
[----:B-1----:R-:W-:Y:S05]  /*4bc0*/  @!P2 BRA `(.L_x_11345) ;  /* 0x000000dc00f8a947 */ /* 0x002fea0003800000 */
.L_x_11342:
[----:B------:R-:W2:Y:S01]  /*4bd0*/  S2R R10, SR_TID.X ;  /* 0x00000000000a7919 */ /* 0x000ea20000002100 */
        /* <DEDUP_REMOVED lines=9> */
[----:B01----:R-:W-:-:S05]  /*4c70*/  VIADD R8, R10, 0x8 ;  /* 0x000000080a087836 */ /* 0x003fca0000000000 */
        /* <DEDUP_REMOVED lines=16> */
.L_x_11347:
[----:B------:R-:W-:Y:S01]  /*4d80*/  ULEA UR6, UR39, UR45, 0x3 ;  /* 0x0000002d27067291 */ /* 0x000fe2000f8e183f */
[----:B------:R-:W-:-:S05]  /*4d90*/  IMAD.U32 R8, RZ, RZ, UR38 ;  /* 0x00000026ff087e24 */ /* 0x000fca000f8e00ff */
[----:B------:R-:W-:-:S04]  /*4da0*/  SHF.L.U32 R8, R8, 0x1f, RZ ;  /* 0x0000001f08087819 */ /* 0x000fc800000006ff */
[----:B------:R0:W1:Y:S01]  /*4db0*/  SYNCS.PHASECHK.TRANS64.TRYWAIT P2, [UR6+0x16850], R8 ;  /* 0x01685008ff0075a7 */ /* 0x0000620008040146 */
[----:B------:R-:W-:Y:S05]  /*4dc0*/  @!P0 BRA `(.L_x_11348) ;  /* 0x0000000000048947 */ /* 0x000fea0003800000 */
[----:B------:R-:W-:Y:S01]  /*4dd0*/  BPT.TRAP 0x1 ;  /* 0x000000040000795c */ /* 0x000fe20000300000 */
.L_x_11348:
[----:B-1----:R-:W-:Y:S05]  /*4de0*/  @P2 BRA `(.L_x_11346) ;  /* 0x0000000000082947 */ /* 0x002fea0003800000 */
[----:B------:R-:W1:Y:S02]  /*4df0*/  SYNCS.PHASECHK.TRANS64.TRYWAIT P2, [UR6+0x16850], R8 ;  /* 0x01685008ff0075a7 */ /* 0x000e640008040146 */
[----:B-1----:R-:W-:Y:S05]  /*4e00*/  @!P2 BRA `(.L_x_11349) ;  /* 0x000000dc0080a947 */ /* 0x002fea0003800000 */
.L_x_11346:
[----:B------:R-:W-:Y:S01]  /*4e10*/  UIADD3 UR6, UR45, 0x400, URZ ;  /* 0x000004002d067890 */ /* 0x000fe2000fffe03f */
[----:B------:R-:W-:Y:S01]  /*4e20*/  WARPGROUP.ARRIVE ;  /* 0x00000000000079c5 */ /* 0x000fe20000000000 */
[----:B------:R-:W-:-:S05]  /*4e30*/  UMOV UR7, 0x40000040 ;  /* 0x4000004000077882 */ /* 0x000fca0000000000 */
[----:B------:R-:W2:Y:S01]  /*4e40*/  S2R R14, SR_TID.X ;  /* 0x00000000000e7919 */ /* 0x000ea20000002100 */
[----:B------:R-:W-:Y:S01]  /*4e50*/  USHF.R.U32.HI UR6, URZ, 0x4, UR6 ;  /* 0x000000043f067899 */ /* 0x000fe20008011606 */
[----:B------:R-:W-:Y:S02]  /*4e60*/  IMAD.U32 R12, RZ, RZ, UR26 ;  /* 0x0000001aff0c7e24 */ /* 0x000fe4000f8e00ff */
[----:B01----:R-:W-:Y:S01]  /*4e70*/  IMAD.SHL.U32 R8, R3, 0x80, RZ ;  /* 0x0000008003087824 */ /* 0x003fe200078e00ff */
[----:B------:R-:W-:Y:S02]  /*4e80*/  ULOP3.LUT UR6, UR6, 0x3fff, URZ, 0xc0, !UPT ;  /* 0x00003fff06067892 */ /* 0x000fe4000f8ec03f */
[----:B------:R-:W-:Y:S02]  /*4e90*/  @!P1 LEA R12, R12, UR45, 0x3 ;  /* 0x0000002d0c0c9c11 */ /* 0x000fe4000f8e18ff */
[----:B------:R-:W-:Y:S01]  /*4ea0*/  ULEA UR10, UR39, UR6, 0xa ;  /* 0x00000006270a7291 */ /* 0x000fe2000f8e503f */
[----:B------:R-:W-:-:S02]  /*4eb0*/  IADD3 R15, R17, 0x1, -R8 ;  /* 0x00000001110f7810 */ /* 0x000fc40007ffe808 */
[----:B------:R-:W-:-:S03]  /*4ec0*/  @!P1 VIADD R12, R12, 0x16840 ;  /* 0x000168400c0c9836 */ /* 0x000fc60000000000 */
[----:B------:R-:W-:Y:S01]  /*4ed0*/  IMAD.IADD R15, R15, 0x1, -R18 ;  /* 0x000000010f0f7824 */ /* 0x000fe200078e0a12 */
[----:B------:R-:W-:Y:S01]  /*4ee0*/  UMOV UR6, UR10 ;  /* 0x0000000a00067c82 */ /* 0x000fe20008000000 */
[----:B------:R-:W-:Y:S01]  /*4ef0*/  @!P1 PRMT R12, RZ, 0x654, R12 ;  /* 0x00000654ff0c9816 */ /* 0x000fe2000000000c */
[----:B------:R-:W-:Y:S01]  /*4f00*/  HGMMA.64x64x16.F32.BF16 R88, R148, gdesc[UR4].tnspB, R88, gsb0 ;  /* 0x40e0000494587df0 */ /* 0x000fe20008001858 */
[----:B------:R-:W-:Y:S01]  /*4f10*/  UIADD3 UR6, UR10, 0x80, URZ ;  /* 0x000000800a067890 */ /* 0x000fe2000fffe03f */
[----:B------:R-:W-:Y:S01]  /*4f20*/  IMAD R15, R16, -0x2, R15 ;  /* 0xfffffffe100f7824 */ /* 0x000fe200078e020f */
[----:B------:R-:W-:Y:S01]  /*4f30*/  UMOV UR7, 0x40000040 ;  /* 0x4000004000077882 */ /* 0x000fe20000000000 */
[----:B--2---:R-:W-:Y:S02]  /*4f40*/  SHF.R.U32.HI R10, RZ, 0x7, R14 ;  /* 0x00000007ff0a7819 */ /* 0x004fe4000001160e */
[----:B------:R-:W-:-:S03]  /*4f50*/  ISETP.GE.U32.AND P2, PT, R14, 0x180, PT ;  /* 0x000001800e00780c */ /* 0x000fc60003f46070 */
[----:B------:R-:W-:-:S05]  /*4f60*/  VIADD R10, R10, 0x9 ;  /* 0x000000090a0a7836 */ /* 0x000fca0000000000 */
[----:B------:R-:W-:Y:S02]  /*4f70*/  SEL R14, R10, 0x9, !P2 ;  /* 0x000000090a0e7807 */ /* 0x000fe40005000000 */
[----:B------:R-:W-:Y:S01]  /*4f80*/  PLOP3.LUT P2, PT, PT, PT, UP0, 0x40, 0x0 ;  /* 0x000000000000781c */ /* 0x000fe20003f4e808 */
        /* <DEDUP_REMOVED lines=41> */
[----:B0-----:R-:W-:Y:S06]  /*5220*/  @P2 BRA `(.L_x_11350) ;  /* 0x0000000000582947 */ /* 0x001fec0003800000 */
        /* <DEDUP_REMOVED lines=11> */
.L_x_11352:
[----:B------:R-:W-:Y:S02]  /*52e0*/  IMAD.U32 R120, RZ, RZ, UR24 ;  /* 0x00000018ff787e24 */ /* 0x000fe4000f8e00ff */
[----:B------:R-:W-:-:S03]  /*52f0*/  IMAD.MOV.U32 R21, RZ, RZ, R7 ;  /* 0x000000ffff157224 */ /* 0x000fc600078e0007 */
[----:B------:R-:W-:-:S13]  /*5300*/  ISETP.NE.AND P2, PT, R120, 0x1, PT ;  /* 0x000000017800780c */ /* 0x000fda0003f45270 */
[----:B------:R-:W0:Y:S02]  /*5310*/  @P2 LDC.64 R14, c[0x0][0x9e8] ;  /* 0x00027a00ff0e2b82 */ /* 0x000e240000000a00 */
[----:B0-----:R-:W-:-:S05]  /*5320*/  @P2 IMAD.HI.U32 R14, R7, R14, RZ ;  /* 0x0000000e070e2227 */ /* 0x001fca00078e00ff */
[----:B------:R-:W-:-:S07]  /*5330*/  @P2 SHF.R.U32.HI R21, RZ, R15, R14 ;  /* 0x0000000fff152219 */ /* 0x000fce000001160e */
.L_x_11353:
[----:B------:R-:W-:Y:S05]  /*5340*/  BSYNC B0 ;  /* 0x0000000000007941 */ /* 0x000fea0003800000 */
.L_x_11351:
[----:B------:R-:W-:-:S04]  /*5350*/  IMAD R15, R21, R120, -R8 ;  /* 0x00000078150f7224 */ /* 0x000fc800078e0a08 */
[----:B------:R-:W-:-:S05]  /*5360*/  IMAD R15, R16, -0x2, R15 ;  /* 0xfffffffe100f7824 */ /* 0x000fca00078e020f */
[----:B------:R-:W-:Y:S02]  /*5370*/  VIADDMNMX R12, R15, R120, R12, PT ;  /* 0x000000780f0c7246 */ /* 0x000fe4000380010c */
[----:B------:R-:W-:-:S07]  /*5380*/  VIMNMX R10, R10, R15, !PT ;  /* 0x0000000f0a0a7248 */ /* 0x000fce0007fe0100 */
.L_x_11350:
[----:B------:R-:W-:Y:S02]  /*5390*/  ISETP.GT.AND P2, PT, R3, -0x1, PT ;  /* 0xffffffff0300780c */ /* 0x000fe40003f44270 */
[----:B------:R-:W-:Y:S02]  /*53a0*/  IADD3 R123, R123, 0x8, R4 ;  /* 0x000000087b7b7810 */ /* 0x000fe40007ffe004 */
[C---:B------:R-:W-:Y:S02]  /*53b0*/  ISETP.GT.AND P5, PT, R10.reuse, RZ, P2 ;  /* 0x000000ff0a00720c */ /* 0x040fe400017a4270 */
[----:B------:R-:W-:Y:S02]  /*53c0*/  ISETP.GT.AND P4, PT, R10, 0x1, P2 ;  /* 0x000000010a00780c */ /* 0x000fe40001784270 */
        /* <DEDUP_REMOVED lines=108> */
.L_x_11356:
[----:B------:R-:W-:Y:S02]  /*5a90*/  IMAD.U32 R12, RZ, RZ, UR24 ;  /* 0x00000018ff0c7e24 */ /* 0x000fe4000f8e00ff */
[----:B------:R-:W-:-:S03]  /*5aa0*/  IMAD.MOV.U32 R125, RZ, RZ, R9 ;  /* 0x000000ffff7d7224 */ /* 0x000fc600078e0009 */
[----:B------:R-:W-:-:S13]  /*5ab0*/  ISETP.NE.AND P3, PT, R12, 0x1, PT ;  /* 0x000000010c00780c */ /* 0x000fda0003f65270 */
[----:B------:R-:W0:Y:S02]  /*5ac0*/  @P3 LDC.64 R14, c[0x0][0x9e8] ;  /* 0x00027a00ff0e3b82 */ /* 0x000e240000000a00 */
[----:B0-----:R-:W-:-:S05]  /*5ad0*/  @P3 IMAD.HI.U32 R14, R9, R14, RZ ;  /* 0x0000000e090e3227 */ /* 0x001fca00078e00ff */
[----:B------:R-:W-:-:S07]  /*5ae0*/  @P3 SHF.R.U32.HI R125, RZ, R15, R14 ;  /* 0x0000000fff7d3219 */ /* 0x000fce000001160e */
.L_x_11357:
[----:B------:R-:W-:Y:S05]  /*5af0*/  BSYNC B0 ;  /* 0x0000000000007941 */ /* 0x000fea0003800000 */
.L_x_11355:
[----:B------:R-:W-:-:S04]  /*5b00*/  IMAD R15, R125, R12, -R8 ;  /* 0x0000000c7d0f7224 */ /* 0x000fc800078e0a08 */
[----:B------:R-:W-:-:S05]  /*5b10*/  IMAD R8, R16, -0x2, R15 ;  /* 0xfffffffe10087824 */ /* 0x000fca00078e020f */
[----:B------:R-:W-:Y:S02]  /*5b20*/  VIADDMNMX R123, R8, R12, R123, PT ;  /* 0x0000000c087b7246 */ /* 0x000fe4000380017b */
[----:B------:R-:W-:-:S07]  /*5b30*/  VIMNMX R121, R121, R8, !PT ;  /* 0x0000000879797248 */ /* 0x000fce0007fe0100 */
.L_x_11354:
        /* <DEDUP_REMOVED lines=20> */
[C---:B------:R-:W-:Y:S02]  /*5c80*/  ISETP.GT.AND P5, PT, R121.reuse, RZ, P2 ;  /* 0x000000ff7900720c */ /* 0x040fe400017a4270 */
[----:B------:R-:W-:Y:S02]  /*5c90*/  FMNMX.FTZ R8, R44, R15, !PT ;  /* 0x0000000f2c087209 */ /* 0x000fe40007810000 */
        /* <DEDUP_REMOVED lines=42> */
[C---:B------:R-:W-:Y:S02]  /*5f40*/  ISETP.GT.AND P3, PT, R121.reuse, 0x29, P2 ;  /* 0x000000297900780c */ /* 0x040fe40001764270 */
[----:B------:R-:W-:Y:S01]  /*5f50*/  FSEL R46, R46, -INF , !P4 ;  /* 0xff8000002e2e7808 */ /* 0x000fe20006000000 */
[----:B------:R-:W0:Y:S01]  /*5f60*/  SHFL.BFLY PT, R15, R10, 0x2, 0x1f ;  /* 0x0c401f000a0f7f89 */ /* 0x000e2200000e0000 */
[----:B------:R-:W-:-:S04]  /*5f70*/  ISETP.GT.AND P4, PT, R121, 0x30, P2 ;  /* 0x000000307900780c */ /* 0x000fc80001784270 */
[----:B------:R-:W-:-:S04]  /*5f80*/  ISETP.LT.OR P4, PT, R123, 0x31, P4 ;  /* 0x000000317b00780c */ /* 0x000fc80002781670 */
[----:B------:R-:W-:Y:S02]  /*5f90*/  FSEL R50, R50, -INF , !P4 ;  /* 0xff80000032327808 */ /* 0x000fe40006000000 */
[----:B------:R-:W-:-:S04]  /*5fa0*/  ISETP.GT.AND P4, PT, R121, 0x39, P2 ;  /* 0x000000397900780c */ /* 0x000fc80001784270 */
[----:B------:R-:W-:-:S04]  /*5fb0*/  ISETP.LT.OR P4, PT, R123, 0x3a, P4 ;  /* 0x0000003a7b00780c */ /* 0x000fc80002781670 */
[----:B------:R-:W-:Y:S02]  /*5fc0*/  FSEL R55, R55, -INF , !P4 ;  /* 0xff80000037377808 */ /* 0x000fe40006000000 */
[----:B------:R-:W-:Y:S02]  /*5fd0*/  ISETP.GT.AND P4, PT, R121, 0x48, P2 ;  /* 0x000000487900780c */ /* 0x000fe40001784270 */
[----:B0-----:R-:W-:Y:S02]  /*5fe0*/  FMNMX.FTZ R15, R10, R15, !PT ;  /* 0x0000000f0a0f7209 */ /* 0x001fe40007810000 */
[----:B------:R-:W-:-:S03]  /*5ff0*/  ISETP.LT.OR P4, PT, R123, 0x49, P4 ;  /* 0x000000497b00780c */ /* 0x000fc60002781670 */
[----:B------:R-:W0:Y:S01]  /*6000*/  SHFL.BFLY PT, R8, R15, 0x1, 0x1f ;  /* 0x0c201f000f087f89 */ /* 0x000e2200000e0000 */
[----:B------:R-:W-:Y:S02]  /*6010*/  FSEL R62, R62, -INF , !P4 ;  /* 0xff8000003e3e7808 */ /* 0x000fe40006000000 */
        /* <DEDUP_REMOVED lines=16> */
[--C-:B------:R-:W-:Y:S01]  /*6120*/  FFMA.FTZ R21, R29, UR22, -R10.reuse ;  /* 0x000000161d157c23 */ /* 0x100fe2000801080a */
[----:B------:R-:W-:Y:S01]  /*6130*/  FSEL R29, R26, -INF , !P5 ;  /* 0xff8000001a1d7808 */ /* 0x000fe20006800000 */
[--C-:B------:R-:W-:Y:S01]  /*6140*/  FFMA.FTZ R148, R25, UR22, -R10.reuse ;  /* 0x0000001619947c23 */ /* 0x100fe2000801080a */
[--C-:B------:R-:W-:Y:S01]  /*6150*/  FFMA.FTZ R25, R33, UR22, -R10.reuse ;  /* 0x0000001621197c23 */ /* 0x100fe2000801080a */
[----:B------:R-:W-:Y:S01]  /*6160*/  ISETP.LT.OR P5, PT, R123, 0x2a, P3 ;  /* 0x0000002a7b00780c */ /* 0x000fe20001fa1670 */
[----:B------:R-:W-:Y:S01]  /*6170*/  MUFU.EX2 R15, R15 ;  /* 0x0000000f000f7308 */ /* 0x000fe20000000800 */
        /* <DEDUP_REMOVED lines=35> */
[----:B------:R-:W-:Y:S01]  /*63b0*/  FFMA.FTZ R85, R85, UR22, -R10 ;  /* 0x0000001655557c23 */ /* 0x000fe2000801080a */
[----:B------:R-:W-:Y:S01]  /*63c0*/  FMNMX.FTZ R41, R43, R12, !PT ;  /* 0x0000000c2b297209 */ /* 0x000fe20007810000 */
[----:B------:R-:W-:Y:S01]  /*63d0*/  MUFU.EX2 R148, R148 ;  /* 0x0000009400947308 */ /* 0x000fe20000000800 */
[----:B------:R-:W-:-:S02]  /*63e0*/  ISETP.LT.OR P3, PT, R123, 0x41, P3 ;  /* 0x000000417b00780c */ /* 0x000fc40001f61670 */
[----:B------:R-:W-:Y:S02]  /*63f0*/  FMNMX.FTZ R12, R46, R41, !PT ;  /* 0x000000292e0c7209 */ /* 0x000fe40007810000 */
[----:B------:R-:W-:Y:S02]  /*6400*/  ISETP.LT.OR P5, PT, R123, 0x42, P5 ;  /* 0x000000427b00780c */ /* 0x000fe40002fa1670 */
[----:B------:R-:W-:Y:S01]  /*6410*/  FMNMX.FTZ R41, R47, R12, !PT ;  /* 0x0000000c2f297209 */ /* 0x000fe20007810000 */
[----:B------:R-:W-:Y:S01]  /*6420*/  MUFU.EX2 R150, R150 ;  /* 0x0000009600967308 */ /* 0x000fe20000000800 */
[----:B------:R-:W-:Y:S02]  /*6430*/  FSEL R58, R58, -INF , !P3 ;  /* 0xff8000003a3a7808 */ /* 0x000fe40005800000 */
[----:B------:R-:W-:Y:S01]  /*6440*/  FMNMX.FTZ R12, R50, R41, !PT ;  /* 0x00000029320c7209 */ /* 0x000fe20007810000 */
[----:B------:R-:W-:Y:S01]  /*6450*/  FFMA.FTZ R41, R45, UR22, -R10 ;  /* 0x000000162d297c23 */ /* 0x000fe2000801080a */
[----:B------:R-:W-:-:S02]  /*6460*/  ISETP.GT.AND P3, PT, R121, 0x49, P2 ;  /* 0x000000497900780c */ /* 0x000fc40001764270 */
[----:B------:R-:W-:Y:S01]  /*6470*/  FMNMX.FTZ R45, R51, R12, !PT ;  /* 0x0000000c332d7209 */ /* 0x000fe20007810000 */
[----:B------:R-:W-:Y:S01]  /*6480*/  MUFU.EX2 R21, R21 ;  /* 0x0000001500157308 */ /* 0x000fe20000000800 */
[----:B------:R-:W-:Y:S02]  /*6490*/  FSEL R59, R59, -INF , !P5 ;  /* 0xff8000003b3b7808 */ /* 0x000fe40006800000 */
[----:B------:R-:W-:Y:S02]  /*64a0*/  FMNMX.FTZ R12, R54, R45, !PT ;  /* 0x0000002d360c7209 */ /* 0x000fe40007810000 */
[----:B------:R-:W-:Y:S02]  /*64b0*/  ISETP.GT.AND P5, PT, R121, 0x50, P2 ;  /* 0x000000507900780c */ /* 0x000fe400017a4270 */
[----:B------:R-:W-:Y:S01]  /*64c0*/  FMNMX.FTZ R45, R55, R12, !PT ;  /* 0x0000000c372d7209 */ /* 0x000fe20007810000 */
[----:B------:R-:W-:Y:S01]  /*64d0*/  MUFU.EX2 R144, R144 ;  /* 0x0000009000907308 */ /* 0x000fe20000000800 */
[----:B------:R-:W-:-:S02]  /*64e0*/  ISETP.LT.OR P3, PT, R123, 0x4a, P3 ;  /* 0x0000004a7b00780c */ /* 0x000fc40001f61670 */
[----:B------:R-:W-:Y:S01]  /*64f0*/  FMNMX.FTZ R12, R58, R45, !PT ;  /* 0x0000002d3a0c7209 */ /* 0x000fe20007810000 */
[----:B------:R-:W-:Y:S01]  /*6500*/  FFMA.FTZ R45, R49, UR22, -R10 ;  /* 0x00000016312d7c23 */ /* 0x000fe2000801080a */
[----:B------:R-:W-:Y:S02]  /*6510*/  FSEL R63, R63, -INF , !P3 ;  /* 0xff8000003f3f7808 */ /* 0x000fe40005800000 */
[----:B------:R-:W-:Y:S01]  /*6520*/  FMNMX.FTZ R49, R59, R12, !PT ;  /* 0x0000000c3b317209 */ /* 0x000fe20007810000 */
[----:B------:R-:W-:Y:S01]  /*6530*/  MUFU.EX2 R25, R25 ;  /* 0x0000001900197308 */ /* 0x000fe20000000800 */
[----:B------:R-:W-:Y:S02]  /*6540*/  ISETP.LT.OR P5, PT, R123, 0x51, P5 ;  /* 0x000000517b00780c */ /* 0x000fe40002fa1670 */
[----:B------:R-:W-:Y:S02]  /*6550*/  FMNMX.FTZ R12, R62, R49, !PT ;  /* 0x000000313e0c7209 */ /* 0x000fe40007810000 */
[----:B------:R-:W-:-:S02]  /*6560*/  ISETP.GT.AND P3, PT, R121, 0x58, P2 ;  /* 0x000000587900780c */ /* 0x000fc40001764270 */
[----:B------:R-:W-:Y:S01]  /*6570*/  FSEL R66, R66, -INF , !P5 ;  /* 0xff80000042427808 */ /* 0x000fe20006800000 */
[----:B------:R-:W-:Y:S01]  /*6580*/  MUFU.EX2 R146, R146 ;  /* 0x0000009200927308 */ /* 0x000fe20000000800 */
[----:B------:R-:W-:Y:S02]  /*6590*/  FMNMX.FTZ R49, R63, R12, !PT ;  /* 0x0000000c3f317209 */ /* 0x000fe40007810000 */
[----:B------:R-:W-:Y:S02]  /*65a0*/  ISETP.GT.AND P5, PT, R121, 0x59, P2 ;  /* 0x000000597900780c */ /* 0x000fe400017a4270 */
[----:B------:R-:W-:Y:S02]  /*65b0*/  ISETP.LT.OR P3, PT, R123, 0x59, P3 ;  /* 0x000000597b00780c */ /* 0x000fe40001f61670 */
[----:B------:R-:W-:Y:S01]  /*65c0*/  FMNMX.FTZ R12, R66, R49, !PT ;  /* 0x00000031420c7209 */ /* 0x000fe20007810000 */
[----:B------:R-:W-:Y:S01]  /*65d0*/  FFMA.FTZ R49, R53, UR22, -R10 ;  /* 0x0000001635317c23 */ /* 0x000fe2000801080a */
[----:B------:R-:W-:Y:S01]  /*65e0*/  ISETP.LT.OR P5, PT, R123, 0x5a, P5 ;  /* 0x0000005a7b00780c */ /* 0x000fe20002fa1670 */
[----:B------:R-:W-:Y:S01]  /*65f0*/  MUFU.EX2 R33, R33 ;  /* 0x0000002100217308 */ /* 0x000fe20000000800 */
[----:B------:R-:W-:-:S02]  /*6600*/  FSEL R70, R70, -INF , !P3 ;  /* 0xff80000046467808 */ /* 0x000fc40005800000 */
[----:B------:R-:W-:Y:S02]  /*6610*/  FMNMX.FTZ R53, R67, R12, !PT ;  /* 0x0000000c43357209 */ /* 0x000fe40007810000 */
[----:B------:R-:W-:Y:S02]  /*6620*/  ISETP.GT.AND P3, PT, R121, 0x61, P2 ;  /* 0x000000617900780c */ /* 0x000fe40001764270 */
[----:B------:R-:W-:Y:S01]  /*6630*/  FSEL R71, R71, -INF , !P5 ;  /* 0xff80000047477808 */ /* 0x000fe20006800000 */
[----:B------:R-:W-:Y:S01]  /*6640*/  MUFU.EX2 R140, R140 ;  /* 0x0000008c008c7308 */ /* 0x000fe20000000800 */
[----:B------:R-:W-:Y:S02]  /*6650*/  FMNMX.FTZ R12, R70, R53, !PT ;  /* 0x00000035460c7209 */ /* 0x000fe40007810000 */
[----:B------:R-:W-:Y:S02]  /*6660*/  ISETP.GT.AND P5, PT, R121, 0x68, P2 ;  /* 0x000000687900780c */ /* 0x000fe400017a4270 */
[----:B------:R-:W-:-:S02]  /*6670*/  ISETP.LT.OR P3, PT, R123, 0x62, P3 ;  /* 0x000000627b00780c */ /* 0x000fc40001f61670 */
[----:B------:R-:W-:Y:S01]  /*6680*/  FMNMX.FTZ R53, R71, R12, !PT ;  /* 0x0000000c47357209 */ /* 0x000fe20007810000 */
[----:B------:R-:W-:Y:S01]  /*6690*/  MUFU.EX2 R37, R37 ;  /* 0x0000002500257308 */ /* 0x000fe20000000800 */
[----:B------:R-:W-:Y:S02]  /*66a0*/  FSEL R75, R75, -INF , !P3 ;  /* 0xff8000004b4b7808 */ /* 0x000fe40005800000 */
[----:B------:R-:W-:Y:S02]  /*66b0*/  ISETP.LT.OR P5, PT, R123, 0x69, P5 ;  /* 0x000000697b00780c */ /* 0x000fe40002fa1670 */
[----:B------:R-:W-:Y:S01]  /*66c0*/  FMNMX.FTZ R12, R74, R53, !PT ;  /* 0x000000354a0c7209 */ /* 0x000fe20007810000 */
[----:B------:R-:W-:Y:S01]  /*66d0*/  FFMA.FTZ R53, R57, UR22, -R10 ;  /* 0x0000001639357c23 */ /* 0x000fe2000801080a */
[----:B------:R-:W-:Y:S01]  /*66e0*/  ISETP.GT.AND P3, PT, R121, 0x70, P2 ;  /* 0x000000707900780c */ /* 0x000fe20001764270 */
[----:B------:R-:W-:Y:S01]  /*66f0*/  MUFU.EX2 R142, R142 ;  /* 0x0000008e008e7308 */ /* 0x000fe20000000800 */
[----:B------:R-:W-:-:S02]  /*6700*/  FSEL R78, R78, -INF , !P5 ;  /* 0xff8000004e4e7808 */ /* 0x000fc40006800000 */
[----:B------:R-:W-:Y:S02]  /*6710*/  FMNMX.FTZ R57, R75, R12, !PT ;  /* 0x0000000c4b397209 */ /* 0x000fe40007810000 */
        /* <DEDUP_REMOVED lines=10> */
[----:B------:R-:W-:Y:S01]  /*67c0*/  FMNMX.FTZ R12, R82, R57, !PT ;  /* 0x00000039520c7209 */ /* 0x000fe20007810000 */
[----:B------:R-:W-:Y:S01]  /*67d0*/  FFMA.FTZ R57, R61, UR22, -R10 ;  /* 0x000000163d397c23 */ /* 0x000fe2000801080a */
[----:B------:R-:W-:Y:S01]  /*67e0*/  ISETP.LT.OR P2, PT, R123, 0x7a, P2 ;  /* 0x0000007a7b00780c */ /* 0x000fe20001741670 */
[----:B------:R-:W-:Y:S01]  /*67f0*/  MUFU.EX2 R45, R45 ;  /* 0x0000002d002d7308 */ /* 0x000fe20000000800 */
[----:B------:R-:W-:-:S02]  /*6800*/  FSEL R86, R86, -INF , !P4 ;  /* 0xff80000056567808 */ /* 0x000fc40006000000 */
[----:B------:R-:W-:Y:S02]  /*6810*/  FMNMX.FTZ R61, R83, R12, !PT ;  /* 0x0000000c533d7209 */ /* 0x000fe40007810000 */
[----:B------:R-:W-:Y:S02]  /*6820*/  FSEL R87, R87, -INF , !P2 ;  /* 0xff80000057577808 */ /* 0x000fe40005000000 */
[----:B------:R-:W-:Y:S01]  /*6830*/  FMNMX.FTZ R12, R86, R61, !PT ;  /* 0x0000003d560c7209 */ /* 0x000fe20007810000 */
[--C-:B------:R-:W-:Y:S01]  /*6840*/  FFMA.FTZ R61, R65, UR22, -R10.reuse ;  /* 0x00000016413d7c23 */ /* 0x100fe2000801080a */
[--C-:B------:R-:W-:Y:S01]  /*6850*/  FFMA.FTZ R65, R69, UR22, -R10.reuse ;  /* 0x0000001645417c23 */ /* 0x100fe2000801080a */
[--C-:B------:R-:W-:Y:S01]  /*6860*/  FFMA.FTZ R69, R73, UR22, -R10.reuse ;  /* 0x0000001649457c23 */ /* 0x100fe2000801080a */
[----:B------:R-:W-:Y:S01]  /*6870*/  FMNMX.FTZ R12, R87, R12, !PT ;  /* 0x0000000c570c7209 */ /* 0x000fe20007810000 */
[--C-:B------:R-:W-:Y:S01]  /*6880*/  FFMA.FTZ R73, R77, UR22, -R10.reuse ;  /* 0x000000164d497c23 */ /* 0x100fe2000801080a */
[----:B------:R-:W-:Y:S01]  /*6890*/  FFMA.FTZ R77, R81, UR22, -R10 ;  /* 0x00000016514d7c23 */ /* 0x000fe2000801080a */
[----:B------:R-:W-:Y:S01]  /*68a0*/  FSEL R81, R8, RZ, P6 ;  /* 0x000000ff08517208 */ /* 0x000fe20003000000 */
[----:B------:R-:W-:Y:S01]  /*68b0*/  MUFU.EX2 R138, R138 ;  /* 0x0000008a008a7308 */ /* 0x000fe20000000800 */
[----:B------:R-:W0:Y:S03]  /*68c0*/  SHFL.BFLY PT, R121, R12, 0x2, 0x1f ;  /* 0x0c401f000c797f89 */ /* 0x000e2600000e0000 */
[----:B------:R-:W-:-:S04]  /*68d0*/  FADD.FTZ R2, -R81, R2 ;  /* 0x0000000251027221 */ /* 0x000fc80000010100 */
[----:B------:R-:W-:Y:S01]  /*68e0*/  FMUL.FTZ R2, R2, UR22 ;  /* 0x0000001602027c20 */ /* 0x000fe20008410000 */
[----:B------:R-:W-:Y:S08]  /*68f0*/  MUFU.EX2 R49, R49 ;  /* 0x0000003100317308 */ /* 0x000ff00000000800 */
[----:B------:R-:W1:Y:S01]  /*6900*/  MUFU.EX2 R2, R2 ;  /* 0x0000000200027308 */ /* 0x000e620000000800 */
[----:B0-----:R-:W-:-:S07]  /*6910*/  FMNMX.FTZ R121, R12, R121, !PT ;  /* 0x000000790c797209 */ /* 0x001fce0007810000 */
[----:B------:R-:W-:Y:S01]  /*6920*/  MUFU.EX2 R132, R132 ;  /* 0x0000008400847308 */ /* 0x000fe20000000800 */
[----:B------:R-:W0:Y:S07]  /*6930*/  SHFL.BFLY PT, R12, R121, 0x1, 0x1f ;  /* 0x0c201f00790c7f89 */ /* 0x000e2e00000e0000 */
[----:B------:R-:W-:Y:S01]  /*6940*/  MUFU.EX2 R53, R53 ;  /* 0x0000003500357308 */ /* 0x000fe20000000800 */
[-C--:B-1----:R-:W-:Y:S01]  /*6950*/  FMUL.FTZ R88, R88, R2.reuse ;  /* 0x0000000258587220 */ /* 0x082fe20000410000 */
        /* <DEDUP_REMOVED lines=16> */
[----:B------:R-:W-:Y:S01]  /*6a60*/  FMUL.FTZ R117, R117, R2 ;  /* 0x0000000275757220 */ /* 0x000fe20000410000 */
[----:B0-----:R-:W-:-:S04]  /*6a70*/  FMNMX.FTZ R10, R121, R12, !PT ;  /* 0x0000000c790a7209 */ /* 0x001fc80007810000 */
[C---:B------:R-:W-:Y:S01]  /*6a80*/  FSETP.NEU.FTZ.AND P2, PT, R10.reuse, -INF , PT ;  /* 0xff8000000a00780b */ /* 0x040fe20003f5d000 */
[----:B------:R-:W-:Y:S01]  /*6a90*/  FMUL.FTZ R40, R10, UR22 ;  /* 0x000000160a287c20 */ /* 0x000fe20008410000 */
[----:B------:R-:W-:Y:S04]  /*6aa0*/  MUFU.EX2 R128, R128 ;  /* 0x0000008000807308 */ /* 0x000fe80000000800 */
[----:B------:R-:W-:-:S04]  /*6ab0*/  FSEL R40, R40, RZ, P2 ;  /* 0x000000ff28287208 */ /* 0x000fc80001000000 */
[----:B------:R-:W-:Y:S01]  /*6ac0*/  MUFU.EX2 R61, R61 ;  /* 0x0000003d003d7308 */ /* 0x000fe20000000800 */
        /* <DEDUP_REMOVED lines=17> */
[----:B------:R-:W-:Y:S01]  /*6be0*/  FADD.FTZ R6, R144, R29 ;  /* 0x0000001d90067221 */ /* 0x000fe20000010000 */
[--C-:B------:R-:W-:Y:S01]  /*6bf0*/  FFMA.FTZ R26, R43, UR22, -R40.reuse ;  /* 0x000000162b1a7c23 */ /* 0x100fe20008010828 */
[----:B------:R-:W-:Y:S01]  /*6c00*/  FMUL.FTZ R0, R27, UR22 ;  /* 0x000000161b007c20 */ /* 0x000fe20008410000 */
[----:B------:R-:W-:Y:S01]  /*6c10*/  FFMA.FTZ R143, R46, UR22, -R40 ;  /* 0x000000162e8f7c23 */ /* 0x000fe20008010828 */
[----:B------:R-:W-:Y:S01]  /*6c20*/  FADD.FTZ R29, R25, R6 ;  /* 0x00000006191d7221 */ /* 0x000fe20000010000 */
        /* <DEDUP_REMOVED lines=10> */
[----:B------:R-:W0:Y:S01]  /*6cd0*/  MUFU.EX2 R0, R0 ;  /* 0x0000000000007308 */ /* 0x000e220000000800 */
[----:B------:R-:W-:Y:S01]  /*6ce0*/  FADD.FTZ R6, R140, R27 ;  /* 0x0000001b8c067221 */ /* 0x000fe20000010000 */
[--C-:B------:R-:W-:Y:S01]  /*6cf0*/  FFMA.FTZ R135, R62, UR22, -R40.reuse ;  /* 0x000000163e877c23 */ /* 0x100fe20008010828 */
[----:B------:R-:W-:Y:S01]  /*6d00*/  F2FP.BF16.F32.PACK_AB R148, R148, R15 ;  /* 0x0000000f9494723e */ /* 0x000fe200000010ff */
        /* <DEDUP_REMOVED lines=13> */
[----:B0-----:R-:W-:Y:S01]  /*6de0*/  FFMA.FTZ R5, R0, R5, R149 ;  /* 0x0000000500057223 */ /* 0x001fe20000010095 */
[----:B------:R-:W-:Y:S01]  /*6df0*/  FADD.FTZ R38, R136, R27 ;  /* 0x0000001b88267221 */ /* 0x000fe20000010000 */
[--C-:B------:R-:W-:Y:S01]  /*6e00*/  FFMA.FTZ R83, R83, UR22, -R40.reuse ;  /* 0x0000001653537c23 */ /* 0x100fe20008010828 */
[----:B------:R-:W-:Y:S01]  /*6e10*/  FFMA.FTZ R86, R86, UR22, -R40 ;  /* 0x0000001656567c23 */ /* 0x000fe20008010828 */
[----:B------:R-:W-:Y:S01]  /*6e20*/  FADD.FTZ R6, R12, R5 ;  /* 0x000000050c067221 */ /* 0x000fe20000010000 */
[----:B------:R-:W-:Y:S01]  /*6e30*/  FADD.FTZ R27, R45, R38 ;  /* 0x000000262d1b7221 */ /* 0x000fe20000010000 */
[----:B------:R-:W-:Y:S01]  /*6e40*/  FFMA.FTZ R38, R67, UR22, -R40 ;  /* 0x0000001643267c23 */ /* 0x000fe20008010828 */
[----:B------:R-:W0:Y:S01]  /*6e50*/  MUFU.EX2 R20, R20 ;  /* 0x0000001400147308 */ /* 0x000e220000000800 */
[----:B------:R-:W-:Y:S01]  /*6e60*/  FADD.FTZ R5, R151, R6 ;  /* 0x0000000697057221 */ /* 0x000fe20000010000 */
[----:B------:R-:W-:Y:S01]  /*6e70*/  FADD.FTZ R42, R138, R27 ;  /* 0x0000001b8a2a7221 */ /* 0x000fe20000010000 */
[----:B------:R-:W-:Y:S01]  /*6e80*/  IMAD.U32 R29, RZ, RZ, UR39 ;  /* 0x00000027ff1d7e24 */ /* 0x000fe2000f8e00ff */
[----:B------:R-:W-:Y:S01]  /*6e90*/  ISETP.GT.AND P2, PT, R3, UR27, PT ;  /* 0x0000001b03007c0c */ /* 0x000fe2000bf44270 */
[----:B-1----:R-:W-:Y:S01]  /*6ea0*/  FADD.FTZ R6, R14, R5 ;  /* 0x000000050e067221 */ /* 0x002fe20000010000 */
[----:B------:R-:W-:Y:S01]  /*6eb0*/  FADD.FTZ R27, R49, R42 ;  /* 0x0000002a311b7221 */ /* 0x000fe20000010000 */
[----:B------:R-:W-:Y:S01]  /*6ec0*/  FFMA.FTZ R42, R71, UR22, -R40 ;  /* 0x00000016472a7c23 */ /* 0x000fe20008010828 */
[----:B------:R-:W1:Y:S01]  /*6ed0*/  MUFU.EX2 R147, R147 ;  /* 0x0000009300937308 */ /* 0x000e620000000800 */
[----:B--2---:R-:W-:Y:S01]  /*6ee0*/  FADD.FTZ R5, R145, R6 ;  /* 0x0000000691057221 */ /* 0x004fe20000010000 */
[----:B------:R-:W-:Y:S01]  /*6ef0*/  FADD.FTZ R44, R132, R27 ;  /* 0x0000001b842c7221 */ /* 0x000fe20000010000 */
[----:B------:R-:W-:Y:S01]  /*6f00*/  FFMA.FTZ R40, R87, UR22, -R40 ;  /* 0x0000001657287c23 */ /* 0x000fe20008010828 */
[----:B------:R-:W-:Y:S01]  /*6f10*/  @!P1 LEA R29, R29, UR45, 0x3 ;  /* 0x0000002d1d1d9c11 */ /* 0x000fe2000f8e18ff */
[----:B------:R-:W-:Y:S01]  /*6f20*/  UMOV UR39, UR26 ;  /* 0x0000001a00277c82 */ /* 0x000fe20008000000 */
[----:B------:R-:W-:Y:S01]  /*6f30*/  FADD.FTZ R27, R53, R44 ;  /* 0x0000002c351b7221 */ /* 0x000fe20000010000 */
[----:B------:R-:W-:Y:S01]  /*6f40*/  FMUL.FTZ R90, R90, R0 ;  /* 0x000000005a5a7220 */ /* 0x000fe20000410000 */
[----:B------:R-:W2:Y:S01]  /*6f50*/  MUFU.EX2 R24, R24 ;  /* 0x0000001800187308 */ /* 0x000ea20000000800 */
[----:B0-----:R-:W-:Y:S01]  /*6f60*/  FADD.FTZ R6, R20, R5 ;  /* 0x0000000514067221 */ /* 0x001fe20000010000 */
[----:B------:R-:W-:Y:S01]  /*6f70*/  FADD.FTZ R44, R134, R27 ;  /* 0x0000001b862c7221 */ /* 0x000fe20000010000 */
[----:B------:R-:W-:-:S02]  /*6f80*/  @!P1 VIADD R29, R29, 0x16860 ;  /* 0x000168601d1d9836 */ /* 0x000fc40000000000 */
[-C--:B------:R-:W-:Y:S01]  /*6f90*/  FMUL.FTZ R91, R91, R0.reuse ;  /* 0x000000005b5b7220 */ /* 0x080fe20000410000 */
[-C--:B------:R-:W-:Y:S01]  /*6fa0*/  FMUL.FTZ R94, R94, R0.reuse ;  /* 0x000000005e5e7220 */ /* 0x080fe20000410000 */
[----:B------:R-:W-:Y:S01]  /*6fb0*/  FADD.FTZ R27, R57, R44 ;  /* 0x0000002c391b7221 */ /* 0x000fe20000010000 */
[-C--:B------:R-:W-:Y:S01]  /*6fc0*/  FMUL.FTZ R95, R95, R0.reuse ;  /* 0x000000005f5f7220 */ /* 0x080fe20000410000 */
[----:B------:R-:W0:Y:S01]  /*6fd0*/  MUFU.EX2 R141, R141 ;  /* 0x0000008d008d7308 */ /* 0x000e220000000800 */
[----:B-1----:R-:W-:Y:S01]  /*6fe0*/  FADD.FTZ R5, R147, R6 ;  /* 0x0000000693057221 */ /* 0x002fe20000010000 */
[----:B------:R-:W-:Y:S01]  /*6ff0*/  FADD.FTZ R44, R128, R27 ;  /* 0x0000001b802c7221 */ /* 0x000fe20000010000 */
[----:B------:R-:W-:Y:S01]  /*7000*/  @!P1 PRMT R29, RZ, 0x654, R29 ;  /* 0x00000654ff1d9816 */ /* 0x000fe2000000001d */
[-C--:B------:R-:W-:Y:S01]  /*7010*/  FMUL.FTZ R98, R98, R0.reuse ;  /* 0x0000000062627220 */ /* 0x080fe20000410000 */
[-C--:B------:R-:W-:Y:S01]  /*7020*/  FMUL.FTZ R99, R99, R0.reuse ;  /* 0x0000000063637220 */ /* 0x080fe20000410000 */
[----:B------:R-:W-:Y:S01]  /*7030*/  FADD.FTZ R27, R61, R44 ;  /* 0x0000002c3d1b7221 */ /* 0x000fe20000010000 */
[----:B------:R1:W-:Y:S01]  /*7040*/  @!P1 SYNCS.ARRIVE.TRANS64.RED.A1T0 RZ, [R29+URZ], RZ ;  /* 0x000000ff1dff99a7 */ /* 0x0003e2000810043f */
        /* <DEDUP_REMOVED lines=13> */
[----:B------:R-:W-:Y:S01]  /*7120*/  FMUL.FTZ R119, R119, R0 ;  /* 0x0000000077777220 */ /* 0x000fe20000410000 */
[----:B------:R-:W-:Y:S01]  /*7130*/  F2FP.BF16.F32.PACK_AB R150, R21, R150 ;  /* 0x000000961596723e */ /* 0x000fe200000010ff */
[----:B------:R-:W-:Y:S01]  /*7140*/  VIADD R3, R3, 0xffffffff ;  /* 0xffffffff03037836 */ /* 0x000fe20000000000 */
[----:B------:R-:W0:Y:S01]  /*7150*/  MUFU.EX2 R28, R28 ;  /* 0x0000001c001c7308 */ /* 0x000e220000000800 */
[----:B---3--:R-:W-:Y:S01]  /*7160*/  FADD.FTZ R6, R26, R5 ;  /* 0x000000051a067221 */ /* 0x008fe20000010000 */
[----:B------:R-:W-:Y:S01]  /*7170*/  F2FP.BF16.F32.PACK_AB R144, R25, R144 ;  /* 0x000000901990723e */ /* 0x000fe200000010ff */
[----:B------:R-:W-:Y:S01]  /*7180*/  IMAD.MOV.U32 R2, RZ, RZ, R8 ;  /* 0x000000ffff027224 */ /* 0x000fe200078e0008 */
[----:B------:R-:W-:Y:S01]  /*7190*/  F2FP.BF16.F32.PACK_AB R146, R33, R146 ;  /* 0x000000922192723e */ /* 0x000fe200000010ff */
[----:B------:R-:W-:Y:S01]  /*71a0*/  IMAD.MOV.U32 R0, RZ, RZ, R10 ;  /* 0x000000ffff007224 */ /* 0x000fe200078e000a */
[----:B------:R-:W-:-:S02]  /*71b0*/  F2FP.BF16.F32.PACK_AB R140, R37, R140 ;  /* 0x0000008c258c723e */ /* 0x000fc400000010ff */
[----:B------:R-:W3:Y:S01]  /*71c0*/  MUFU.EX2 R130, R130 ;  /* 0x0000008200827308 */ /* 0x000ee20000000800 */
[----:B--2---:R-:W-:Y:S01]  /*71d0*/  FADD.FTZ R5, R143, R6 ;  /* 0x000000068f057221 */ /* 0x004fe20000010000 */
[----:B------:R-:W-:Y:S02]  /*71e0*/  F2FP.BF16.F32.PACK_AB R142, R41, R142 ;  /* 0x0000008e298e723e */ /* 0x000fe400000010ff */
[----:B------:R-:W-:Y:S02]  /*71f0*/  F2FP.BF16.F32.PACK_AB R136, R45, R136 ;  /* 0x000000882d88723e */ /* 0x000fe400000010ff */
[----:B------:R-:W-:Y:S02]  /*7200*/  F2FP.BF16.F32.PACK_AB R138, R49, R138 ;  /* 0x0000008a318a723e */ /* 0x000fe400000010ff */
[----:B------:R-:W2:Y:S01]  /*7210*/  MUFU.EX2 R137, R137 ;  /* 0x0000008900897308 */ /* 0x000ea20000000800 */
[----:B0-----:R-:W-:Y:S01]  /*7220*/  FADD.FTZ R6, R28, R5 ;  /* 0x000000051c067221 */ /* 0x001fe20000010000 */
[----:B------:R-:W-:-:S02]  /*7230*/  F2FP.BF16.F32.PACK_AB R132, R53, R132 ;  /* 0x000000843584723e */ /* 0x000fc400000010ff */
[----:B------:R-:W-:Y:S02]  /*7240*/  F2FP.BF16.F32.PACK_AB R134, R57, R134 ;  /* 0x000000863986723e */ /* 0x000fe400000010ff */
[----:B------:R-:W-:Y:S02]  /*7250*/  F2FP.BF16.F32.PACK_AB R128, R61, R128 ;  /* 0x000000803d80723e */ /* 0x000fe400000010ff */
[----:B------:R-:W0:Y:S01]  /*7260*/  MUFU.EX2 R65, R65 ;  /* 0x0000004100417308 */ /* 0x000e220000000800 */
[----:B---3--:R-:W-:Y:S01]  /*7270*/  FADD.FTZ R44, R130, R27 ;  /* 0x0000001b822c7221 */ /* 0x008fe20000010000 */
[----:B------:R-:W-:Y:S02]  /*7280*/  F2FP.BF16.F32.PACK_AB R149, R12, R149 ;  /* 0x000000950c95723e */ /* 0x000fe400000010ff */
[----:B------:R-:W-:Y:S02]  /*7290*/  F2FP.BF16.F32.PACK_AB R151, R14, R151 ;  /* 0x000000970e97723e */ /* 0x000fe400000010ff */
[----:B------:R-:W-:-:S02]  /*72a0*/  F2FP.BF16.F32.PACK_AB R145, R20, R145 ;  /* 0x000000911491723e */ /* 0x000fc400000010ff */
[----:B------:R-:W3:Y:S01]  /*72b0*/  MUFU.EX2 R30, R30 ;  /* 0x0000001e001e7308 */ /* 0x000ee20000000800 */
[----:B--2---:R-:W-:Y:S01]  /*72c0*/  FADD.FTZ R5, R137, R6 ;  /* 0x0000000689057221 */ /* 0x004fe20000010000 */
[----:B------:R-:W-:Y:S02]  /*72d0*/  F2FP.BF16.F32.PACK_AB R147, R24, R147 ;  /* 0x000000931893723e */ /* 0x000fe400000010ff */
[----:B------:R-:W-:Y:S02]  /*72e0*/  F2FP.BF16.F32.PACK_AB R141, R26, R141 ;  /* 0x0000008d1a8d723e */ /* 0x000fe400000010ff */
[----:B------:R-:W-:Y:S02]  /*72f0*/  F2FP.BF16.F32.PACK_AB R143, R28, R143 ;  /* 0x0000008f1c8f723e */ /* 0x000fe400000010ff */
[----:B------:R-:W2:Y:S01]  /*7300*/  MUFU.EX2 R124, R124 ;  /* 0x0000007c007c7308 */ /* 0x000ea20000000800 */
[C---:B0-----:R-:W-:Y:S01]  /*7310*/  FADD.FTZ R15, R65.reuse, R44 ;  /* 0x0000002c410f7221 */ /* 0x041fe20000010000 */
[----:B------:R-:W-:-:S06]  /*7320*/  F2FP.BF16.F32.PACK_AB R130, R65, R130 ;  /* 0x000000824182723e */ /* 0x000fcc00000010ff */
[----:B------:R-:W0:Y:S01]  /*7330*/  MUFU.EX2 R139, R139 ;  /* 0x0000008b008b7308 */ /* 0x000e220000000800 */
[C---:B---3--:R-:W-:Y:S01]  /*7340*/  FADD.FTZ R6, R30.reuse, R5 ;  /* 0x000000051e067221 */ /* 0x048fe20000010000 */
[----:B------:R-:W-:-:S06]  /*7350*/  F2FP.BF16.F32.PACK_AB R137, R30, R137 ;  /* 0x000000891e89723e */ /* 0x000fcc00000010ff */
[----:B------:R-:W3:Y:S01]  /*7360*/  MUFU.EX2 R69, R69 ;  /* 0x0000004500457308 */ /* 0x000ee20000000800 */
[----:B--2---:R-:W-:-:S07]  /*7370*/  FADD.FTZ R44, R124, R15 ;  /* 0x0000000f7c2c7221 */ /* 0x004fce0000010000 */
[----:B------:R-:W2:Y:S01]  /*7380*/  MUFU.EX2 R32, R32 ;  /* 0x0000002000207308 */ /* 0x000ea20000000800 */
[----:B0-----:R-:W-:-:S07]  /*7390*/  FADD.FTZ R5, R139, R6 ;  /* 0x000000068b057221 */ /* 0x001fce0000010000 */
[----:B------:R-:W0:Y:S01]  /*73a0*/  MUFU.EX2 R126, R126 ;  /* 0x0000007e007e7308 */ /* 0x000e220000000800 */
[C---:B---3--:R-:W-:Y:S01]  /*73b0*/  FADD.FTZ R15, R69.reuse, R44 ;  /* 0x0000002c450f7221 */ /* 0x048fe20000010000 */
[----:B------:R-:W-:-:S06]  /*73c0*/  F2FP.BF16.F32.PACK_AB R124, R69, R124 ;  /* 0x0000007c457c723e */ /* 0x000fcc00000010ff */
[----:B------:R-:W3:Y:S01]  /*73d0*/  MUFU.EX2 R133, R133 ;  /* 0x0000008500857308 */ /* 0x000ee20000000800 */
[C---:B--2---:R-:W-:Y:S01]  /*73e0*/  FADD.FTZ R6, R32.reuse, R5 ;  /* 0x0000000520067221 */ /* 0x044fe20000010000 */
[----:B------:R-:W-:-:S06]  /*73f0*/  F2FP.BF16.F32.PACK_AB R139, R32, R139 ;  /* 0x0000008b208b723e */ /* 0x000fcc00000010ff */
[----:B------:R-:W2:Y:S01]  /*7400*/  MUFU.EX2 R73, R73 ;  /* 0x0000004900497308 */ /* 0x000ea20000000800 */
[----:B0-----:R-:W-:-:S07]  /*7410*/  FADD.FTZ R44, R126, R15 ;  /* 0x0000000f7e2c7221 */ /* 0x001fce0000010000 */
[----:B------:R-:W0:Y:S01]  /*7420*/  MUFU.EX2 R34, R34 ;  /* 0x0000002200227308 */ /* 0x000e220000000800 */
[----:B---3--:R-:W-:-:S07]  /*7430*/  FADD.FTZ R5, R133, R6 ;  /* 0x0000000685057221 */ /* 0x008fce0000010000 */
[----:B------:R-:W3:Y:S01]  /*7440*/  MUFU.EX2 R120, R120 ;  /* 0x0000007800787308 */ /* 0x000ee20000000800 */
[C---:B--2---:R-:W-:Y:S01]  /*7450*/  FADD.FTZ R15, R73.reuse, R44 ;  /* 0x0000002c490f7221 */ /* 0x044fe20000010000 */
[----:B------:R-:W-:-:S06]  /*7460*/  F2FP.BF16.F32.PACK_AB R126, R73, R126 ;  /* 0x0000007e497e723e */ /* 0x000fcc00000010ff */
[----:B------:R-:W2:Y:S01]  /*7470*/  MUFU.EX2 R135, R135 ;  /* 0x0000008700877308 */ /* 0x000ea20000000800 */
[C---:B0-----:R-:W-:Y:S01]  /*7480*/  FADD.FTZ R6, R34.reuse, R5 ;  /* 0x0000000522067221 */ /* 0x041fe20000010000 */
[----:B------:R-:W-:-:S06]  /*7490*/  F2FP.BF16.F32.PACK_AB R133, R34, R133 ;  /* 0x000000852285723e */ /* 0x000fcc00000010ff */
[----:B------:R-:W0:Y:S01]  /*74a0*/  MUFU.EX2 R77, R77 ;  /* 0x0000004d004d7308 */ /* 0x000e220000000800 */
[----:B---3--:R-:W-:-:S07]  /*74b0*/  FADD.FTZ R44, R120, R15 ;  /* 0x0000000f782c7221 */ /* 0x008fce0000010000 */
[----:B------:R-:W3:Y:S01]  /*74c0*/  MUFU.EX2 R36, R36 ;  /* 0x0000002400247308 */ /* 0x000ee20000000800 */
[----:B--2---:R-:W-:-:S07]  /*74d0*/  FADD.FTZ R5, R135, R6 ;  /* 0x0000000687057221 */ /* 0x004fce0000010000 */
        /* <DEDUP_REMOVED lines=34> */
[----:B---3--:R-:W-:Y:S01]  /*7700*/  FADD.FTZ R44, R123, R44 ;  /* 0x0000002c7b2c7221 */ /* 0x008fe20000010000 */
[C---:B--2---:R-:W-:Y:S01]  /*7710*/  FADD.FTZ R6, R81.reuse, R6 ;  /* 0x0000000651067221 */ /* 0x044fe20000010000 */
[----:B------:R-:W-:Y:S02]  /*7720*/  F2FP.BF16.F32.PACK_AB R122, R81, R122 ;  /* 0x0000007a517a723e */ /* 0x000fe400000010ff */
[C---:B0-----:R-:W-:Y:S01]  /*7730*/  FADD.FTZ R5, R40.reuse, R44 ;  /* 0x0000002c28057221 */ /* 0x041fe20000010000 */
[----:B------:R-:W-:Y:S01]  /*7740*/  F2FP.BF16.F32.PACK_AB R123, R40, R123 ;  /* 0x0000007b287b723e */ /* 0x000fe200000010ff */
[----:B-1----:R-:W-:Y:S06]  /*7750*/  @P2 BRA `(.L_x_11358) ;  /* 0xffffffd000d42947 */ /* 0x002fec000383ffff */
[----:B------:R-:W-:Y:S01]  /*7760*/  IMAD.MOV.U32 R0, RZ, RZ, R10 ;  /* 0x000000ffff007224 */ /* 0x000fe200078e000a */
[----:B------:R-:W-:Y:S01]  /*7770*/  UMOV UR39, UR26 ;  /* 0x0000001a00277c82 */ /* 0x000fe20008000000 */
[----:B------:R-:W-:Y:S01]  /*7780*/  IMAD.MOV.U32 R2, RZ, RZ, R8 ;  /* 0x000000ffff027224 */ /* 0x000fe200078e0008 */
[----:B------:R-:W-:-:S06]  /*7790*/  UMOV UR38, UR25 ;  /* 0x0000001900267c82 */ /* 0x000fcc0008000000 */
.L_x_11341:
        /* <DEDUP_REMOVED lines=18> */
.L_x_11360:
[----:B------:R-:W-:-:S11]  /*78c0*/  UISETP.NE.AND UP0, UPT, UR11, 0x1, UPT ;  /* 0x000000010b00788c */ /* 0x000fd6000bf05270 */
[----:B------:R-:W-:Y:S02]  /*78d0*/  @UP0 ULDC.64 UR14, c[0x0][0x9e8] ;  /* 0x00027a00000e0ab9 */ /* 0x000fe40000000a00 */
[----:B------:R-:W-:-:S04]  /*78e0*/  UIMAD.WIDE.U32 UR6, UR10, UR14, URZ ;  /* 0x0000000e0a0672a5 */ /* 0x000fc8000f8e003f */
[----:B------:R-:W-:-:S12]  /*78f0*/  @UP0 USHF.R.U32.HI UR10, URZ, UR15, UR7 ;  /* 0x0000000f3f0a0299 */ /* 0x000fd80008011607 */
.L_x_11361:
[----:B------:R-:W-:-:S04]  /*7900*/  UIMAD UR10, UR10, UR11, URZ ;  /* 0x0000000b0a0a72a4 */ /* 0x000fc8000f8e023f */
[----:B------:R-:W-:-:S04]  /*7910*/  UISETP.LT.AND UP0, UPT, UR23, UR10, UPT ;  /* 0x0000000a1700728c */ /* 0x000fc8000bf01270 */
[----:B------:R-:W-:-:S12]  /*7920*/  USEL UR23, UR23, UR10, !UP0 ;  /* 0x0000000a17177287 */ /* 0x000fd8000c000000 */
.L_x_11359:
        /* <DEDUP_REMOVED lines=13> */
.L_x_11371:
        /* <DEDUP_REMOVED lines=9> */
.L_x_11364:
[----:B------:R-:W-:Y:S01]  /*7a90*/  ULEA UR6, UR39, UR45, 0x3 ;  /* 0x0000002d27067291 */ /* 0x000fe2000f8e183f */
[----:B------:R-:W-:-:S05]  /*7aa0*/  IMAD.U32 R0, RZ, RZ, UR38 ;  /* 0x00000026ff007e24 */ /* 0x000fca000f8e00ff */
[----:B------:R-:W-:-:S04]  /*7ab0*/  SHF.L.U32 R0, R0, 0x1f, RZ ;  /* 0x0000001f00007819 */ /* 0x000fc800000006ff */
[----:B------:R0:W1:Y:S01]  /*7ac0*/  SYNCS.PHASECHK.TRANS64.TRYWAIT P2, [UR6+0x16830], R0 ;  /* 0x01683000ff0075a7 */ /* 0x0000620008040146 */
[----:B------:R-:W-:Y:S05]  /*7ad0*/  @!P0 BRA `(.L_x_11365) ;  /* 0x0000000000048947 */ /* 0x000fea0003800000 */
[----:B------:R-:W-:Y:S01]  /*7ae0*/  BPT.TRAP 0x1 ;  /* 0x000000040000795c */ /* 0x000fe20000300000 */
.L_x_11365:
[----:B-1----:R-:W-:Y:S05]  /*7af0*/  @P2 BRA `(.L_x_11363) ;  /* 0x0000000000082947 */ /* 0x002fea0003800000 */
[----:B------:R-:W1:Y:S02]  /*7b00*/  SYNCS.PHASECHK.TRANS64.TRYWAIT P2, [UR6+0x16830], R0 ;  /* 0x01683000ff0075a7 */ /* 0x000e640008040146 */
[----:B-1----:R-:W-:Y:S05]  /*7b10*/  @!P2 BRA `(.L_x_11366) ;  /* 0x000000b00054a947 */ /* 0x002fea0003800000 */
.L_x_11363:
        /* <DEDUP_REMOVED lines=27> */
.L_x_11368:
[----:B------:R-:W-:Y:S01]  /*7cd0*/  ULEA UR6, UR23, UR45, 0x3 ;  /* 0x0000002d17067291 */ /* 0x000fe2000f8e183f */
[----:B------:R-:W-:-:S05]  /*7ce0*/  IMAD.U32 R0, RZ, RZ, UR24 ;  /* 0x00000018ff007e24 */ /* 0x000fca000f8e00ff */
[----:B------:R-:W-:-:S04]  /*7cf0*/  SHF.L.U32 R0, R0, 0x1f, RZ ;  /* 0x0000001f00007819 */ /* 0x000fc800000006ff */
[----:B------:R0:W1:Y:S01]  /*7d00*/  SYNCS.PHASECHK.TRANS64.TRYWAIT P2, [UR6+0x16850], R0 ;  /* 0x01685000ff0075a7 */ /* 0x0000620008040146 */
[----:B------:R-:W-:Y:S05]  /*7d10*/  @!P0 BRA `(.L_x_11369) ;  /* 0x0000000000048947 */ /* 0x000fea0003800000 */
[----:B------:R-:W-:Y:S01]  /*7d20*/  BPT.TRAP 0x1 ;  /* 0x000000040000795c */ /* 0x000fe20000300000 */
.L_x_11369:
[----:B-1----:R-:W-:Y:S05]  /*7d30*/  @P2 BRA `(.L_x_11367) ;  /* 0x0000000000082947 */ /* 0x002fea0003800000 */
[----:B------:R-:W1:Y:S02]  /*7d40*/  SYNCS.PHASECHK.TRANS64.TRYWAIT P2, [UR6+0x16850], R0 ;  /* 0x01685000ff0075a7 */ /* 0x000e640008040146 */
[----:B-1----:R-:W-:Y:S05]  /*7d50*/  @!P2 BRA `(.L_x_11370) ;  /* 0x000000ac00dca947 */ /* 0x002fea0003800000 */
.L_x_11367:
[----:B------:R-:W-:Y:S01]  /*7d60*/  UIADD3 UR6, UR45, 0x400, URZ ;  /* 0x000004002d067890 */ /* 0x000fe2000fffe03f */
[----:B------:R-:W-:Y:S01]  /*7d70*/  WARPGROUP.ARRIVE ;  /* 0x00000000000079c5 */ /* 0x000fe20000000000 */
[----:B------:R-:W-:Y:S01]  /*7d80*/  UMOV UR7, 0x40000040 ;  /* 0x4000004000077882 */ /* 0x000fe20000000000 */
[----:B01----:R-:W-:Y:S01]  /*7d90*/  FMNMX.FTZ R0, R24, R9, !PT ;  /* 0x0000000918007209 */ /* 0x003fe20007810000 */
[----:B------:R-:W-:-:S03]  /*7da0*/  USHF.R.U32.HI UR6, URZ, 0x4, UR6 ;  /* 0x000000043f067899 */ /* 0x000fc60008011606 */
[----:B------:R-:W0:Y:S01]  /*7db0*/  S2R R153, SR_TID.X ;  /* 0x0000000000997919 */ /* 0x000e220000002100 */
[----:B------:R-:W-:Y:S01]  /*7dc0*/  UMOV UR24, UR38 ;  /* 0x0000002600187c82 */ /* 0x000fe20008000000 */
[----:B------:R-:W-:Y:S01]  /*7dd0*/  FMNMX.FTZ R11, R25, R0, !PT ;  /* 0x00000000190b7209 */ /* 0x000fe20007810000 */
[----:B------:R-:W-:-:S03]  /*7de0*/  ULOP3.LUT UR6, UR6, 0x3fff, URZ, 0xc0, !UPT ;  /* 0x00003fff06067892 */ /* 0x000fc6000f8ec03f */
        /* <DEDUP_REMOVED lines=54> */
[----:B0-----:R-:W-:Y:S02]  /*8150*/  FMNMX.FTZ R2, R11, R2, !PT ;  /* 0x000000020b027209 */ /* 0x001fe40007810000 */
        /* <DEDUP_REMOVED lines=30> */
[----:B0-----:R-:W-:Y:S01]  /*8340*/  FMNMX.FTZ R33, R55, R0, !PT ;  /* 0x0000000037217209 */ /* 0x001fe20007810000 */
        /* <DEDUP_REMOVED lines=13> */
[----:B------:R0:W-:Y:S01]  /*8420*/  MUFU.EX2 R33, R49 ;  /* 0x0000003100217308 */ /* 0x0001e20000000800 */
[----:B------:R-:W-:-:S04]  /*8430*/  FMNMX.FTZ R0, R66, R37, !PT ;  /* 0x0000002542007209 */ /* 0x000fc80007810000 */
[----:B------:R-:W-:-:S03]  /*8440*/  FMNMX.FTZ R37, R67, R0, !PT ;  /* 0x0000000043257209 */ /* 0x000fc60007810000 */
[----:B------:R-:W1:Y:S01]  /*8450*/  MUFU.EX2 R148, R148 ;  /* 0x0000009400947308 */ /* 0x000e620000000800 */
[----:B------:R-:W-:Y:S01]  /*8460*/  FMNMX.FTZ R0, R70, R37, !PT ;  /* 0x0000002546007209 */ /* 0x000fe20007810000 */
[--C-:B0-----:R-:W-:Y:S01]  /*8470*/  FFMA.FTZ R49, R65, UR22, -R8.reuse ;  /* 0x0000001641317c23 */ /* 0x101fe20008010808 */
[----:B------:R-:W-:Y:S02]  /*8480*/  FFMA.FTZ R65, R81, UR22, -R8 ;  /* 0x0000001651417c23 */ /* 0x000fe40008010808 */
[----:B------:R-:W-:-:S03]  /*8490*/  FMNMX.FTZ R37, R71, R0, !PT ;  /* 0x0000000047257209 */ /* 0x000fc60007810000 */
[----:B------:R-:W0:Y:S01]  /*84a0*/  MUFU.EX2 R11, R11 ;  /* 0x0000000b000b7308 */ /* 0x000e220000000800 */
[----:B------:R-:W-:-:S04]  /*84b0*/  FMNMX.FTZ R0, R74, R37, !PT ;  /* 0x000000254a007209 */ /* 0x000fc80007810000 */
[----:B------:R-:W-:-:S03]  /*84c0*/  FMNMX.FTZ R37, R75, R0, !PT ;  /* 0x000000004b257209 */ /* 0x000fc60007810000 */
[----:B------:R-:W-:Y:S01]  /*84d0*/  MUFU.EX2 R150, R150 ;  /* 0x0000009600967308 */ /* 0x000fe20000000800 */
[----:B------:R-:W-:Y:S01]  /*84e0*/  FMNMX.FTZ R0, R78, R37, !PT ;  /* 0x000000254e007209 */ /* 0x000fe20007810000 */
[----:B-1----:R-:W-:Y:S01]  /*84f0*/  FFMA.FTZ R6, R9, R6, R148 ;  /* 0x0000000609067223 */ /* 0x002fe20000010094 */
[----:B------:R-:W-:Y:S02]  /*8500*/  WARPGROUP.DEPBAR.LE gsb0, 0x0 ;  /* 0x00008000000079c5 */ /* 0x000fe40000010000 */
[----:B------:R-:W-:Y:S01]  /*8510*/  WARPGROUP.ARRIVE ;  /* 0x00000000000079c5 */ /* 0x000fe20000000000 */
[----:B------:R-:W-:Y:S01]  /*8520*/  FMNMX.FTZ R45, R79, R0, !PT ;  /* 0x000000004f2d7209 */ /* 0x000fe20007810000 */
[--C-:B------:R-:W-:Y:S01]  /*8530*/  FFMA.FTZ R140, R40, UR22, -R8.reuse ;  /* 0x00000016288c7c23 */ /* 0x100fe20008010808 */
[----:B------:R1:W-:Y:S01]  /*8540*/  MUFU.EX2 R37, R57 ;  /* 0x0000003900257308 */ /* 0x0003e20000000800 */
[----:B------:R-:W-:Y:S01]  /*8550*/  FFMA.FTZ R142, R44, UR22, -R8 ;  /* 0x000000162c8e7c23 */ /* 0x000fe20008010808 */
[----:B------:R-:W-:Y:S01]  /*8560*/  FMNMX.FTZ R0, R82, R45, !PT ;  /* 0x0000002d52007209 */ /* 0x000fe20007810000 */
[----:B------:R-:W-:Y:S01]  /*8570*/  HGMMA.64x64x16.F32.BF16 R88, R136, gdesc[UR4].tnspB, R88, gsb0 ;  /* 0x40e0000488587df0 */ /* 0x000fe20008001858 */
[----:B------:R-:W-:Y:S01]  /*8580*/  UIADD3 UR6, UR10, 0x200, URZ ;  /* 0x000002000a067890 */ /* 0x000fe2000fffe03f */
[----:B0-----:R-:W-:Y:S01]  /*8590*/  F2FP.BF16.F32.PACK_AB R148, R11, R148 ;  /* 0x000000940b94723e */ /* 0x001fe200000010ff */
[----:B------:R-:W-:Y:S01]  /*85a0*/  UMOV UR7, 0x40000040 ;  /* 0x4000004000077882 */ /* 0x000fe20000000000 */
[----:B------:R-:W-:Y:S01]  /*85b0*/  FMNMX.FTZ R45, R83, R0, !PT ;  /* 0x00000000532d7209 */ /* 0x000fe20007810000 */
[----:B------:R-:W-:Y:S03]  /*85c0*/  MUFU.EX2 R15, R15 ;  /* 0x0000000f000f7308 */ /* 0x000fe60000000800 */
[----:B------:R-:W-:-:S04]  /*85d0*/  FMNMX.FTZ R0, R86, R45, !PT ;  /* 0x0000002d56007209 */ /* 0x000fc80007810000 */
[----:B------:R-:W-:Y:S01]  /*85e0*/  FMNMX.FTZ R0, R87, R0, !PT ;  /* 0x0000000057007209 */ /* 0x000fe20007810000 */
[----:B------:R0:W-:Y:S04]  /*85f0*/  MUFU.EX2 R45, R61 ;  /* 0x0000003d002d7308 */ /* 0x0001e80000000800 */
[----:B-1----:R-:W1:Y:S04]  /*8600*/  SHFL.BFLY PT, R57, R0, 0x2, 0x1f ;  /* 0x0c401f0000397f89 */ /* 0x002e6800000e0000 */
[----:B------:R-:W-:Y:S01]  /*8610*/  MUFU.EX2 R144, R144 ;  /* 0x0000009000907308 */ /* 0x000fe20000000800 */
[----:B0-----:R-:W-:-:S07]  /*8620*/  FFMA.FTZ R61, R77, UR22, -R8 ;  /* 0x000000164d3d7c23 */ /* 0x001fce0008010808 */
[----:B------:R-:W-:Y:S08]  /*8630*/  MUFU.EX2 R146, R146 ;  /* 0x0000009200927308 */ /* 0x000ff00000000800 */
[----:B------:R-:W-:Y:S01]  /*8640*/  MUFU.EX2 R25, R25 ;  /* 0x0000001900197308 */ /* 0x000fe20000000800 */
[----:B-1----:R-:W-:Y:S01]  /*8650*/  FMNMX.FTZ R28, R0, R57, !PT ;  /* 0x00000039001c7209 */ /* 0x002fe20007810000 */
[----:B------:R-:W-:-:S06]  /*8660*/  FFMA.FTZ R57, R73, UR22, -R8 ;  /* 0x0000001649397c23 */ /* 0x000fcc0008010808 */
[----:B------:R-:W-:Y:S01]  /*8670*/  MUFU.EX2 R140, R140 ;  /* 0x0000008c008c7308 */ /* 0x000fe20000000800 */
[----:B------:R-:W0:Y:S07]  /*8680*/  SHFL.BFLY PT, R69, R28, 0x1, 0x1f ;  /* 0x0c201f001c457f89 */ /* 0x000e2e00000e0000 */
[----:B------:R-:W-:Y:S08]  /*8690*/  MUFU.EX2 R29, R29 ;  /* 0x0000001d001d7308 */ /* 0x000ff00000000800 */
[----:B------:R-:W-:Y:S08]  /*86a0*/  MUFU.EX2 R142, R142 ;  /* 0x0000008e008e7308 */ /* 0x000ff00000000800 */
[----:B------:R-:W-:Y:S01]  /*86b0*/  MUFU.EX2 R41, R41 ;  /* 0x0000002900297308 */ /* 0x000fe20000000800 */
[----:B0-----:R-:W-:-:S05]  /*86c0*/  FMNMX.FTZ R0, R28, R69, !PT ;  /* 0x000000451c007209 */ /* 0x001fca0007810000 */
[----:B------:R-:W-:Y:S02]  /*86d0*/  FMUL.FTZ R32, R0, UR22 ;  /* 0x0000001600207c20 */ /* 0x000fe40008410000 */
[----:B------:R-:W-:Y:S01]  /*86e0*/  MUFU.EX2 R10, R10 ;  /* 0x0000000a000a7308 */ /* 0x000fe20000000800 */
[----:B------:R-:W-:Y:S02]  /*86f0*/  WARPGROUP.DEPBAR.LE gsb0, 0x0 ;  /* 0x00008000000079c5 */ /* 0x000fe40000010000 */
[----:B------:R-:W-:Y:S01]  /*8700*/  WARPGROUP.ARRIVE ;  /* 0x00000000000079c5 */ /* 0x000fe20000000000 */
[--C-:B------:R-:W-:Y:S01]  /*8710*/  FFMA.FTZ R136, R48, UR22, -R8.reuse ;  /* 0x0000001630887c23 */ /* 0x100fe20008010808 */
[----:B------:R-:W-:Y:S01]  /*8720*/  FFMA.FTZ R138, R52, UR22, -R8 ;  /* 0x00000016348a7c23 */ /* 0x000fe20008010808 */
[--C-:B------:R-:W-:Y:S01]  /*8730*/  FFMA.FTZ R149, R26, UR22, -R32.reuse ;  /* 0x000000161a957c23 */ /* 0x100fe20008010820 */
[--C-:B------:R-:W-:Y:S01]  /*8740*/  FFMA.FTZ R26, R27, UR22, -R32.reuse ;  /* 0x000000161b1a7c23 */ /* 0x100fe20008010820 */
[----:B------:R-:W-:Y:S01]  /*8750*/  IMAD.U32 R27, RZ, RZ, UR39 ;  /* 0x00000027ff1b7e24 */ /* 0x000fe2000f8e00ff */
[----:B------:R-:W-:Y:S01]  /*8760*/  HGMMA.64x64x16.F32.BF16 R88, R132, gdesc[UR4].tnspB, R88, gsb0 ;  /* 0x40e0000484587df0 */ /* 0x000fe20008001858 */
[----:B------:R-:W-:Y:S01]  /*8770*/  UIADD3 UR6, UR10, 0x280, URZ ;  /* 0x000002800a067890 */ /* 0x000fe2000fffe03f */
[--C-:B------:R-:W-:Y:S01]  /*8780*/  FFMA.FTZ R151, R30, UR22, -R32.reuse ;  /* 0x000000161e977c23 */ /* 0x100fe20008010820 */
[----:B------:R-:W-:Y:S01]  /*8790*/  UMOV UR7, 0x40000040 ;  /* 0x4000004000077882 */ /* 0x000fe20000000000 */
        /* <DEDUP_REMOVED lines=8> */
[----:B------:R-:W-:Y:S01]  /*8820*/  MUFU.EX2 R26, R26 ;  /* 0x0000001a001a7308 */ /* 0x000fe20000000800 */
[----:B------:R-:W-:Y:S01]  /*8830*/  SEL R31, R31, 0x9, !P2 ;  /* 0x000000091f1f7807 */ /* 0x000fe20005000000 */
[--C-:B------:R-:W-:Y:S01]  /*8840*/  FFMA.FTZ R36, R39, UR22, -R32.reuse ;  /* 0x0000001627247c23 */ /* 0x100fe20008010820 */
[----:B------:R-:W-:Y:S01]  /*8850*/  @!P1 PRMT R27, RZ, 0x654, R27 ;  /* 0x00000654ff1b9816 */ /* 0x000fe2000000001b */
        /* <DEDUP_REMOVED lines=16> */
[----:B------:R-:W-:Y:S01]  /*8960*/  IMAD.U32 R35, RZ, RZ, UR23 ;  /* 0x00000017ff237e24 */ /* 0x000fe2000f8e00ff */
[C---:B------:R-:W-:Y:S01]  /*8970*/  ISETP.GT.AND P2, PT, R3.reuse, UR21, PT ;  /* 0x0000001503007c0c */ /* 0x040fe2000bf44270 */
[----:B------:R-:W-:Y:S01]  /*8980*/  UMOV UR23, UR39 ;  /* 0x0000002700177c82 */ /* 0x000fe20008000000 */
[----:B------:R-:W-:Y:S01]  /*8990*/  VIADD R3, R3, 0xffffffff ;  /* 0xffffffff03037836 */ /* 0x000fe20000000000 */
[----:B------:R-:W-:Y:S01]  /*89a0*/  MUFU.EX2 R145, R145 ;  /* 0x0000009100917308 */ /* 0x000fe20000000800 */
[----:B------:R-:W-:-:S07]  /*89b0*/  @!P1 LEA R35, R35, UR45, 0x3 ;  /* 0x0000002d23239c11 */ /* 0x000fce000f8e18ff */
        /* <DEDUP_REMOVED lines=8> */
[----:B------:R-:W-:Y:S01]  /*8a40*/  FFMA.FTZ R134, R60, UR22, -R8 ;  /* 0x000000163c867c23 */ /* 0x000fe20008010808 */
[----:B------:R-:W-:Y:S02]  /*8a50*/  FADD.FTZ R8, -R0, R7 ;  /* 0x0000000700087221 */ /* 0x000fe40000010100 */
[----:B------:R-:W-:Y:S01]  /*8a60*/  MUFU.EX2 R143, R143 ;  /* 0x0000008f008f7308 */ /* 0x000fe20000000800 */
[--C-:B------:R-:W-:Y:S01]  /*8a70*/  FFMA.FTZ R133, R58, UR22, -R32.reuse ;  /* 0x000000163a857c23 */ /* 0x100fe20008010820 */
[----:B------:R-:W-:Y:S01]  /*8a80*/  HGMMA.64x64x16.F32.BF16 R88, R128, gdesc[UR4].tnspB, R88, gsb0 ;  /* 0x40e0000480587df0 */ /* 0x000fe20008001858 */
[----:B------:R-:W-:Y:S01]  /*8a90*/  UIADD3 UR6, UR10, 0x300, URZ ;  /* 0x000003000a067890 */ /* 0x000fe2000fffe03f */
[----:B------:R-:W-:Y:S01]  /*8aa0*/  FMUL.FTZ R8, R8, UR22 ;  /* 0x0000001608087c20 */ /* 0x000fe20008410000 */
[----:B------:R-:W-:Y:S01]  /*8ab0*/  UMOV UR7, 0x40000040 ;  /* 0x4000004000077882 */ /* 0x000fe20000000000 */
[----:B------:R-:W-:-:S02]  /*8ac0*/  FFMA.FTZ R135, R62, UR22, -R32 ;  /* 0x000000163e877c23 */ /* 0x000fc40008010820 */
[----:B------:R-:W-:Y:S08]  /*8ad0*/  MUFU.EX2 R40, R40 ;  /* 0x0000002800287308 */ /* 0x000ff00000000800 */
[----:B------:R-:W0:Y:S08]  /*8ae0*/  MUFU.EX2 R8, R8 ;  /* 0x0000000800087308 */ /* 0x000e300000000800 */
[----:B------:R-:W-:Y:S08]  /*8af0*/  MUFU.EX2 R136, R136 ;  /* 0x0000008800887308 */ /* 0x000ff00000000800 */
[----:B------:R-:W1:Y:S01]  /*8b00*/  MUFU.EX2 R137, R137 ;  /* 0x0000008900897308 */ /* 0x000e620000000800 */
[----:B0-----:R-:W-:Y:S01]  /*8b10*/  FFMA.FTZ R5, R8, R5, R149 ;  /* 0x0000000508057223 */ /* 0x001fe20000010095 */
[----:B------:R-:W-:-:S03]  /*8b20*/  F2FP.BF16.F32.PACK_AB R149, R26, R149 ;  /* 0x000000951a95723e */ /* 0x000fc600000010ff */
[----:B------:R-:W-:-:S03]  /*8b30*/  FADD.FTZ R48, R26, R5 ;  /* 0x000000051a307221 */ /* 0x000fc60000010000 */
[----:B------:R-:W0:Y:S01]  /*8b40*/  MUFU.EX2 R42, R42 ;  /* 0x0000002a002a7308 */ /* 0x000e220000000800 */
[----:B------:R-:W-:Y:S01]  /*8b50*/  FADD.FTZ R5, R151, R48 ;  /* 0x0000003097057221 */ /* 0x000fe20000010000 */
[----:B------:R-:W-:-:S03]  /*8b60*/  F2FP.BF16.F32.PACK_AB R151, R30, R151 ;  /* 0x000000971e97723e */ /* 0x000fc600000010ff */
[----:B------:R-:W-:-:S03]  /*8b70*/  FADD.FTZ R48, R30, R5 ;  /* 0x000000051e307221 */ /* 0x000fc60000010000 */
[----:B------:R-:W-:Y:S01]  /*8b80*/  MUFU.EX2 R138, R138 ;  /* 0x0000008a008a7308 */ /* 0x000fe20000000800 */
[----:B------:R-:W-:Y:S01]  /*8b90*/  FADD.FTZ R5, R145, R48 ;  /* 0x0000003091057221 */ /* 0x000fe20000010000 */
[----:B------:R-:W-:Y:S01]  /*8ba0*/  FFMA.FTZ R48, R67, UR22, -R32 ;  /* 0x0000001643307c23 */ /* 0x000fe20008010820 */
[C---:B------:R-:W-:Y:S02]  /*8bb0*/  F2FP.BF16.F32.PACK_AB R145, R34.reuse, R145 ;  /* 0x000000912291723e */ /* 0x040fe400000010ff */
[----:B------:R-:W-:-:S03]  /*8bc0*/  FADD.FTZ R52, R34, R5 ;  /* 0x0000000522347221 */ /* 0x000fc60000010000 */
[----:B------:R-:W2:Y:S01]  /*8bd0*/  MUFU.EX2 R139, R139 ;  /* 0x0000008b008b7308 */ /* 0x000ea20000000800 */
[----:B------:R-:W-:Y:S01]  /*8be0*/  FADD.FTZ R5, R147, R52 ;  /* 0x0000003493057221 */ /* 0x000fe20000010000 */
[----:B------:R-:W-:-:S03]  /*8bf0*/  F2FP.BF16.F32.PACK_AB R147, R36, R147 ;  /* 0x000000932493723e */ /* 0x000fc600000010ff */
[----:B------:R-:W-:-:S03]  /*8c00*/  FADD.FTZ R52, R36, R5 ;  /* 0x0000000524347221 */ /* 0x000fc60000010000 */
[----:B------:R-:W3:Y:S01]  /*8c10*/  MUFU.EX2 R44, R44 ;  /* 0x0000002c002c7308 */ /* 0x000ee20000000800 */
[----:B------:R-:W-:Y:S01]  /*8c20*/  FADD.FTZ R5, R141, R52 ;  /* 0x000000348d057221 */ /* 0x000fe20000010000 */
[----:B------:R-:W-:-:S03]  /*8c30*/  F2FP.BF16.F32.PACK_AB R141, R38, R141 ;  /* 0x0000008d268d723e */ /* 0x000fc600000010ff */
[----:B------:R-:W-:-:S03]  /*8c40*/  FADD.FTZ R52, R38, R5 ;  /* 0x0000000526347221 */ /* 0x000fc60000010000 */
[----:B------:R-:W-:Y:S01]  /*8c50*/  MUFU.EX2 R132, R132 ;  /* 0x0000008400847308 */ /* 0x000fe20000000800 */
[----:B------:R-:W-:Y:S01]  /*8c60*/  FADD.FTZ R5, R143, R52 ;  /* 0x000000348f057221 */ /* 0x000fe20000010000 */
[----:B------:R-:W-:-:S03]  /*8c70*/  F2FP.BF16.F32.PACK_AB R143, R40, R143 ;  /* 0x0000008f288f723e */ /* 0x000fc600000010ff */
[----:B------:R-:W-:Y:S01]  /*8c80*/  FADD.FTZ R52, R40, R5 ;  /* 0x0000000528347221 */ /* 0x000fe20000010000 */
[----:B------:R-:W-:Y:S02]  /*8c90*/  WARPGROUP.DEPBAR.LE gsb0, 0x0 ;  /* 0x00008000000079c5 */ /* 0x000fe40000010000 */
[----:B------:R-:W-:Y:S01]  /*8ca0*/  WARPGROUP.ARRIVE ;  /* 0x00000000000079c5 */ /* 0x000fe20000000000 */
[----:B------:R-:W4:Y:S01]  /*8cb0*/  MUFU.EX2 R133, R133 ;  /* 0x0000008500857308 */ /* 0x000f220000000800 */
[----:B-1----:R-:W-:Y:S01]  /*8cc0*/  FADD.FTZ R5, R137, R52 ;  /* 0x0000003489057221 */ /* 0x002fe20000010000 */
[--C-:B------:R-:W-:Y:S01]  /*8cd0*/  FFMA.FTZ R129, R66, UR22, -R32.reuse ;  /* 0x0000001642817c23 */ /* 0x100fe20008010820 */
[----:B------:R-:W-:Y:S01]  /*8ce0*/  FFMA.FTZ R131, R70, UR22, -R32 ;  /* 0x0000001646837c23 */ /* 0x000fe20008010820 */
[C---:B0-----:R-:W-:Y:S01]  /*8cf0*/  F2FP.BF16.F32.PACK_AB R137, R42.reuse, R137 ;  /* 0x000000892a89723e */ /* 0x041fe200000010ff */
[----:B------:R-:W-:Y:S01]  /*8d00*/  HGMMA.64x64x16.F32.BF16 R88, R124, gdesc[UR4].tnspB, R88, gsb0 ;  /* 0x40e000047c587df0 */ /* 0x000fe20008001858 */
[----:B------:R-:W-:Y:S01]  /*8d10*/  UIADD3 UR6, UR10, 0x380, URZ ;  /* 0x000003800a067890 */ /* 0x000fe2000fffe03f */
[----:B------:R-:W-:Y:S01]  /*8d20*/  FADD.FTZ R52, R42, R5 ;  /* 0x000000052a347221 */ /* 0x000fe20000010000 */
[----:B------:R-:W-:Y:S01]  /*8d30*/  UMOV UR7, 0x40000040 ;  /* 0x4000004000077882 */ /* 0x000fe20000000000 */
[----:B------:R-:W0:Y:S02]  /*8d40*/  MUFU.EX2 R46, R46 ;  /* 0x0000002e002e7308 */ /* 0x000e240000000800 */
[----:B--2---:R-:W-:Y:S01]  /*8d50*/  FADD.FTZ R5, R139, R52 ;  /* 0x000000348b057221 */ /* 0x004fe20000010000 */
[----:B---3--:R-:W-:-:S03]  /*8d60*/  F2FP.BF16.F32.PACK_AB R139, R44, R139 ;  /* 0x0000008b2c8b723e */ /* 0x008fc600000010ff */
[----:B------:R-:W-:Y:S02]  /*8d70*/  FADD.FTZ R30, R44, R5 ;  /* 0x000000052c1e7221 */ /* 0x000fe40000010000 */
[----:B------:R-:W-:Y:S02]  /*8d80*/  MUFU.EX2 R134, R134 ;  /* 0x0000008600867308 */ /* 0x000fe40000000800 */
[----:B----4-:R-:W-:-:S06]  /*8d90*/  FADD.FTZ R5, R133, R30 ;  /* 0x0000001e85057221 */ /* 0x010fcc0000010000 */
[----:B------:R-:W1:Y:S01]  /*8da0*/  MUFU.EX2 R135, R135 ;  /* 0x0000008700877308 */ /* 0x000e620000000800 */
[C---:B0-----:R-:W-:Y:S01]  /*8db0*/  FADD.FTZ R30, R46.reuse, R5 ;  /* 0x000000052e1e7221 */ /* 0x041fe20000010000 */
[----:B------:R-:W-:-:S06]  /*8dc0*/  F2FP.BF16.F32.PACK_AB R133, R46, R133 ;  /* 0x000000852e85723e */ /* 0x000fcc00000010ff */
[----:B------:R-:W-:Y:S08]  /*8dd0*/  MUFU.EX2 R129, R129 ;  /* 0x0000008100817308 */ /* 0x000ff00000000800 */
[----:B------:R-:W0:Y:S01]  /*8de0*/  MUFU.EX2 R49, R49 ;  /* 0x0000003100317308 */ /* 0x000e220000000800 */
[----:B-1----:R-:W-:-:S07]  /*8df0*/  FADD.FTZ R5, R135, R30 ;  /* 0x0000001e87057221 */ /* 0x002fce0000010000 */
[----:B------:R-:W-:Y:S08]  /*8e00*/  MUFU.EX2 R48, R48 ;  /* 0x0000003000307308 */ /* 0x000ff00000000800 */
[----:B------:R-:W-:Y:S01]  /*8e10*/  MUFU.EX2 R12, R12 ;  /* 0x0000000c000c7308 */ /* 0x000fe20000000800 */
[----:B0-----:R-:W-:-:S07]  /*8e20*/  F2FP.BF16.F32.PACK_AB R128, R49, R10 ;  /* 0x0000000a3180723e */ /* 0x001fce00000010ff */
[----:B------:R-:W-:Y:S08]  /*8e30*/  MUFU.EX2 R131, R131 ;  /* 0x0000008300837308 */ /* 0x000ff00000000800 */
[----:B------:R-:W0:Y:S08]  /*8e40*/  MUFU.EX2 R53, R53 ;  /* 0x0000003500357308 */ /* 0x000e300000000800 */
[----:B------:R-:W-:Y:S01]  /*8e50*/  MUFU.EX2 R14, R14 ;  /* 0x0000000e000e7308 */ /* 0x000fe20000000800 */
[----:B------:R-:W-:-:S02]  /*8e60*/  WARPGROUP.DEPBAR.LE gsb0, 0x0 ;  /* 0x00008000000079c5 */ /* 0x000fc40000010000 */
[----:B------:R-:W-:Y:S01]  /*8e70*/  WARPGROUP.ARRIVE ;  /* 0x00000000000079c5 */ /* 0x000fe20000000000 */
[--C-:B------:R-:W-:Y:S01]  /*8e80*/  FFMA.FTZ R125, R74, UR22, -R32.reuse ;  /* 0x000000164a7d7c23 */ /* 0x100fe20008010820 */
[----:B------:R-:W-:-:S03]  /*8e90*/  FFMA.FTZ R127, R78, UR22, -R32 ;  /* 0x000000164e7f7c23 */ /* 0x000fc60008010820 */
[----:B------:R-:W1:Y:S01]  /*8ea0*/  MUFU.EX2 R57, R57 ;  /* 0x0000003900397308 */ /* 0x000e620000000800 */
[----:B0-----:R-:W-:Y:S01]  /*8eb0*/  F2FP.BF16.F32.PACK_AB R130, R53, R12 ;  /* 0x0000000c3582723e */ /* 0x001fe200000010ff */
[----:B------:R-:W-:Y:S06]  /*8ec0*/  HGMMA.64x64x16.F32.BF16 R88, R120, gdesc[UR4].tnspB, R88, gsb0 ;  /* 0x40e0000478587df0 */ /* 0x000fec0008001858 */
[----:B------:R-:W-:Y:S08]  /*8ed0*/  MUFU.EX2 R125, R125 ;  /* 0x0000007d007d7308 */ /* 0x000ff00000000800 */
[----:B------:R-:W-:Y:S01]  /*8ee0*/  MUFU.EX2 R20, R20 ;  /* 0x0000001400147308 */ /* 0x000fe20000000800 */
[----:B-1----:R-:W-:-:S07]  /*8ef0*/  F2FP.BF16.F32.PACK_AB R124, R57, R14 ;  /* 0x0000000e397c723e */ /* 0x002fce00000010ff */
[----:B------:R-:W-:Y:S08]  /*8f00*/  MUFU.EX2 R127, R127 ;  /* 0x0000007f007f7308 */ /* 0x000ff00000000800 */
[----:B------:R-:W0:Y:S08]  /*8f10*/  MUFU.EX2 R61, R61 ;  /* 0x0000003d003d7308 */ /* 0x000e300000000800 */
[----:B------:R-:W-:Y:S08]  /*8f20*/  MUFU.EX2 R79, R79 ;  /* 0x0000004f004f7308 */ /* 0x000ff00000000800 */
[----:B------:R-:W-:Y:S01]  /*8f30*/  MUFU.EX2 R24, R24 ;  /* 0x0000001800187308 */ /* 0x000fe20000000800 */
[----:B0-----:R-:W-:-:S07]  /*8f40*/  F2FP.BF16.F32.PACK_AB R126, R61, R20 ;  /* 0x000000143d7e723e */ /* 0x001fce00000010ff */
[----:B------:R-:W-:Y:S08]  /*8f50*/  MUFU.EX2 R65, R65 ;  /* 0x0000004100417308 */ /* 0x000ff00000000800 */
[----:B------:R-:W-:Y:S08]  /*8f60*/  MUFU.EX2 R83, R83 ;  /* 0x0000005300537308 */ /* 0x000ff00000000800 */
[----:B------:R-:W-:Y:S01]  /*8f70*/  MUFU.EX2 R28, R84 ;  /* 0x00000054001c7308 */ /* 0x000fe20000000800 */
[----:B------:R-:W-:-:S02]  /*8f80*/  WARPGROUP.DEPBAR.LE gsb0, 0x0 ;  /* 0x00008000000079c5 */ /* 0x000fc40000010000 */
[----:B------:R0:W-:Y:S06]  /*8f90*/  BAR.ARV R31, 0x100 ;  /* 0x0004001f0000751d */ /* 0x0001ec0000002000 */
[----:B------:R1:W-:Y:S01]  /*8fa0*/  @!P1 SYNCS.ARRIVE.TRANS64.RED.A1T0 RZ, [R27+URZ], RZ ;  /* 0x000000ff1bff99a7 */ /* 0x0003e2000810043f */
[----:B------:R-:W-:Y:S01]  /*8fb0*/  MUFU.EX2 R121, R82 ;  /* 0x0000005200797308 */ /* 0x000fe20000000800 */
[----:B0-----:R-:W-:Y:S02]  /*8fc0*/  @!P1 VIADD R31, R35, 0x16860 ;  /* 0x00016860231f9836 */ /* 0x001fe40000000000 */
[-C--:B------:R-:W-:Y:S01]  /*8fd0*/  FMUL.FTZ R88, R88, R9.reuse ;  /* 0x0000000958587220 */ /* 0x080fe20000410000 */
[-C--:B------:R-:W-:Y:S01]  /*8fe0*/  FMUL.FTZ R89, R89, R9.reuse ;  /* 0x0000000959597220 */ /* 0x080fe20000410000 */
[-C--:B------:R-:W-:Y:S01]  /*8ff0*/  FMUL.FTZ R92, R92, R9.reuse ;  /* 0x000000095c5c7220 */ /* 0x080fe20000410000 */
[-C--:B------:R-:W-:Y:S01]  /*9000*/  FMUL.FTZ R93, R93, R9.reuse ;  /* 0x000000095d5d7220 */ /* 0x080fe20000410000 */
[----:B------:R-:W-:Y:S01]  /*9010*/  @!P1 PRMT R31, RZ, 0x654, R31 ;  /* 0x00000654ff1f9816 */ /* 0x000fe2000000001f */
[----:B-1----:R-:W-:Y:S01]  /*9020*/  FADD.FTZ R27, R11, R6 ;  /* 0x000000060b1b7221 */ /* 0x002fe20000010000 */
[----:B------:R-:W-:Y:S01]  /*9030*/  FFMA.FTZ R6, R63, UR22, -R32 ;  /* 0x000000163f067c23 */ /* 0x000fe20008010820 */
[----:B------:R-:W-:Y:S01]  /*9040*/  MUFU.EX2 R123, R86 ;  /* 0x00000056007b7308 */ /* 0x000fe20000000800 */
[----:B------:R0:W-:Y:S01]  /*9050*/  @!P1 SYNCS.ARRIVE.TRANS64.RED.A1T0 RZ, [R31+URZ], RZ ;  /* 0x000000ff1fff99a7 */ /* 0x0001e2000810043f */
[----:B------:R-:W-:Y:S01]  /*9060*/  FADD.FTZ R50, R150, R27 ;  /* 0x0000001b96327221 */ /* 0x000fe20000010000 */
[-C--:B------:R-:W-:Y:S01]  /*9070*/  FMUL.FTZ R96, R96, R9.reuse ;  /* 0x0000000960607220 */ /* 0x080fe20000410000 */
[-C--:B------:R-:W-:Y:S01]  /*9080*/  FMUL.FTZ R97, R97, R9.reuse ;  /* 0x0000000961617220 */ /* 0x080fe20000410000 */
[-C--:B------:R-:W-:Y:S01]  /*9090*/  FMUL.FTZ R100, R100, R9.reuse ;  /* 0x0000000964647220 */ /* 0x080fe20000410000 */
[----:B------:R-:W-:Y:S01]  /*90a0*/  FADD.FTZ R27, R15, R50 ;  /* 0x000000320f1b7221 */ /* 0x000fe20000010000 */
[-C--:B------:R-:W-:Y:S01]  /*90b0*/  FMUL.FTZ R101, R101, R9.reuse ;  /* 0x0000000965657220 */ /* 0x080fe20000410000 */
[----:B------:R-:W1:Y:S01]  /*90c0*/  MUFU.EX2 R6, R6 ;  /* 0x0000000600067308 */ /* 0x000e620000000800 */
        /* <DEDUP_REMOVED lines=8> */
[----:B------:R-:W2:Y:S01]  /*9150*/  MUFU.EX2 R7, R85 ;  /* 0x0000005500077308 */ /* 0x000ea20000000800 */
[----:B------:R-:W-:Y:S01]  /*9160*/  FADD.FTZ R54, R146, R27 ;  /* 0x0000001b92367221 */ /* 0x000fe20000010000 */
[-C--:B------:R-:W-:Y:S01]  /*9170*/  FMUL.FTZ R112, R112, R9.reuse ;  /* 0x0000000970707220 */ /* 0x080fe20000410000 */
[-C--:B------:R-:W-:Y:S01]  /*9180*/  FMUL.FTZ R113, R113, R9.reuse ;  /* 0x0000000971717220 */ /* 0x080fe20000410000 */
[-C--:B------:R-:W-:Y:S01]  /*9190*/  FMUL.FTZ R116, R116, R9.reuse ;  /* 0x0000000974747220 */ /* 0x080fe20000410000 */
[----:B------:R-:W-:Y:S01]  /*91a0*/  FADD.FTZ R27, R25, R54 ;  /* 0x00000036191b7221 */ /* 0x000fe20000010000 */
[----:B------:R-:W-:Y:S01]  /*91b0*/  FMUL.FTZ R117, R117, R9 ;  /* 0x0000000975757220 */ /* 0x000fe20000410000 */
[----:B------:R-:W-:Y:S01]  /*91c0*/  F2FP.BF16.F32.PACK_AB R150, R15, R150 ;  /* 0x000000960f96723e */ /* 0x000fe200000010ff */
[----:B------:R-:W3:Y:S01]  /*91d0*/  MUFU.EX2 R50, R50 ;  /* 0x0000003200327308 */ /* 0x000ee20000000800 */
[----:B------:R-:W-:Y:S01]  /*91e0*/  FADD.FTZ R54, R140, R27 ;  /* 0x0000001b8c367221 */ /* 0x000fe20000010000 */
[C---:B-1----:R-:W-:Y:S01]  /*91f0*/  FADD.FTZ R30, R6.reuse, R5 ;  /* 0x00000005061e7221 */ /* 0x042fe20000010000 */
[----:B------:R-:W-:Y:S01]  /*9200*/  F2FP.BF16.F32.PACK_AB R135, R6, R135 ;  /* 0x000000870687723e */ /* 0x000fe200000010ff */
[----:B------:R-:W-:Y:S01]  /*9210*/  FMUL.FTZ R90, R90, R8 ;  /* 0x000000085a5a7220 */ /* 0x000fe20000410000 */
[----:B------:R-:W-:Y:S01]  /*9220*/  FADD.FTZ R27, R29, R54 ;  /* 0x000000361d1b7221 */ /* 0x000fe20000010000 */
[----:B------:R-:W-:Y:S01]  /*9230*/  FADD.FTZ R5, R129, R30 ;  /* 0x0000001e81057221 */ /* 0x000fe20000010000 */
[----:B------:R-:W-:Y:S01]  /*9240*/  F2FP.BF16.F32.PACK_AB R144, R13, R144 ;  /* 0x000000900d90723e */ /* 0x000fe200000010ff */
[----:B------:R-:W-:Y:S01]  /*9250*/  MUFU.EX2 R32, R32 ;  /* 0x0000002000207308 */ /* 0x000fe20000000800 */
[----:B------:R-:W-:Y:S01]  /*9260*/  FADD.FTZ R54, R142, R27 ;  /* 0x0000001b8e367221 */ /* 0x000fe20000010000 */
[----:B------:R-:W-:Y:S01]  /*9270*/  FADD.FTZ R30, R48, R5 ;  /* 0x00000005301e7221 */ /* 0x000fe20000010000 */
[----:B--2---:R-:W-:Y:S01]  /*9280*/  F2FP.BF16.F32.PACK_AB R122, R7, R28 ;  /* 0x0000001c077a723e */ /* 0x004fe200000010ff */
[----:B------:R-:W-:Y:S01]  /*9290*/  FMUL.FTZ R91, R91, R8 ;  /* 0x000000085b5b7220 */ /* 0x000fe20000410000 */
[----:B------:R-:W-:Y:S01]  /*92a0*/  FADD.FTZ R27, R21, R54 ;  /* 0x00000036151b7221 */ /* 0x000fe20000010000 */
[----:B------:R-:W-:Y:S01]  /*92b0*/  FADD.FTZ R5, R131, R30 ;  /* 0x0000001e83057221 */ /* 0x000fe20000010000 */
[----:B------:R-:W-:Y:S01]  /*92c0*/  F2FP.BF16.F32.PACK_AB R146, R25, R146 ;  /* 0x000000921992723e */ /* 0x000fe200000010ff */
[----:B------:R-:W-:Y:S01]  /*92d0*/  FMUL.FTZ R94, R94, R8 ;  /* 0x000000085e5e7220 */ /* 0x000fe20000410000 */
[----:B------:R-:W-:Y:S01]  /*92e0*/  FADD.FTZ R54, R136, R27 ;  /* 0x0000001b88367221 */ /* 0x000fe20000010000 */
[----:B---3--:R-:W-:Y:S01]  /*92f0*/  FADD.FTZ R30, R50, R5 ;  /* 0x00000005321e7221 */ /* 0x008fe20000010000 */
        /* <DEDUP_REMOVED lines=8> */
[----:B------:R-:W-:Y:S01]  /*9380*/  FMUL.FTZ R99, R99, R8 ;  /* 0x0000000863637220 */ /* 0x000fe20000410000 */
[C---:B------:R-:W-:Y:S01]  /*9390*/  F2FP.BF16.F32.PACK_AB R138, R41.reuse, R138 ;  /* 0x0000008a298a723e */ /* 0x040fe200000010ff */
[----:B------:R-:W-:Y:S01]  /*93a0*/  FADD.FTZ R11, R41, R26 ;  /* 0x0000001a290b7221 */ /* 0x000fe20000010000 */
[----:B------:R-:W-:Y:S01]  /*93b0*/  F2FP.BF16.F32.PACK_AB R129, R48, R129 ;  /* 0x000000813081723e */ /* 0x000fe200000010ff */
[----:B------:R-:W1:Y:S01]  /*93c0*/  MUFU.EX2 R26, R75 ;  /* 0x0000004b001a7308 */ /* 0x000e620000000800 */
[----:B------:R-:W-:Y:S01]  /*93d0*/  F2FP.BF16.F32.PACK_AB R131, R50, R131 ;  /* 0x000000833283723e */ /* 0x000fe200000010ff */
[----:B------:R-:W-:Y:S01]  /*93e0*/  FADD.FTZ R34, R132, R11 ;  /* 0x0000000b84227221 */ /* 0x000fe20000010000 */
[----:B------:R-:W-:Y:S01]  /*93f0*/  F2FP.BF16.F32.PACK_AB R132, R37, R132 ;  /* 0x000000842584723e */ /* 0x000fe200000010ff */
[----:B------:R-:W-:Y:S01]  /*9400*/  FMUL.FTZ R102, R102, R8 ;  /* 0x0000000866667220 */ /* 0x000fe20000410000 */
[----:B------:R-:W-:Y:S01]  /*9410*/  F2FP.BF16.F32.PACK_AB R120, R65, R24 ;  /* 0x000000184178723e */ /* 0x000fe200000010ff */
        /* <DEDUP_REMOVED lines=21> */
[----:B------:R-:W-:-:S02]  /*9570*/  IMAD.MOV.U32 R9, RZ, RZ, R2 ;  /* 0x000000ffff097224 */ /* 0x000fc400078e0002 */
[----:B------:R-:W-:Y:S01]  /*9580*/  FADD.FTZ R6, R121, R6 ;  /* 0x0000000679067221 */ /* 0x000fe20000010000 */
[----:B------:R-:W-:Y:S01]  /*9590*/  FADD.FTZ R11, R53, R34 ;  /* 0x00000022350b7221 */ /* 0x000fe20000010000 */
[C---:B------:R-:W-:Y:S02]  /*95a0*/  F2FP.BF16.F32.PACK_AB R121, R83.reuse, R121 ;  /* 0x000000795379723e */ /* 0x040fe400000010ff */
[----:B------:R-:W-:Y:S01]  /*95b0*/  FADD.FTZ R6, R83, R6 ;  /* 0x0000000653067221 */ /* 0x000fe20000010000 */
[----:B------:R-:W-:-:S04]  /*95c0*/  FADD.FTZ R34, R14, R11 ;  /* 0x0000000b0e227221 */ /* 0x000fc80000010000 */
[----:B------:R-:W-:-:S04]  /*95d0*/  FADD.FTZ R11, R57, R34 ;  /* 0x00000022390b7221 */ /* 0x000fc80000010000 */
[----:B------:R-:W-:-:S04]  /*95e0*/  FADD.FTZ R10, R20, R11 ;  /* 0x0000000b140a7221 */ /* 0x000fc80000010000 */
[----:B------:R-:W-:-:S04]  /*95f0*/  FADD.FTZ R5, R61, R10 ;  /* 0x0000000a3d057221 */ /* 0x000fc80000010000 */
[----:B------:R-:W-:-:S04]  /*9600*/  FADD.FTZ R10, R24, R5 ;  /* 0x00000005180a7221 */ /* 0x000fc80000010000 */
[----:B------:R-:W-:-:S04]  /*9610*/  FADD.FTZ R5, R65, R10 ;  /* 0x0000000a41057221 */ /* 0x000fc80000010000 */
[----:B------:R-:W-:Y:S01]  /*9620*/  FADD.FTZ R10, R28, R5 ;  /* 0x000000051c0a7221 */ /* 0x000fe20000010000 */
[----:B------:R-:W-:Y:S01]  /*9630*/  FADD.FTZ R5, R123, R6 ;  /* 0x000000067b057221 */ /* 0x000fe20000010000 */
[C---:B------:R-:W-:Y:S02]  /*9640*/  F2FP.BF16.F32.PACK_AB R123, R32.reuse, R123 ;  /* 0x0000007b207b723e */ /* 0x040fe400000010ff */
[----:B------:R-:W-:Y:S01]  /*9650*/  FADD.FTZ R6, R7, R10 ;  /* 0x0000000a07067221 */ /* 0x000fe20000010000 */
[----:B------:R-:W-:Y:S01]  /*9660*/  FADD.FTZ R5, R32, R5 ;  /* 0x0000000520057221 */ /* 0x000fe20000010000 */
[----:B------:R-:W-:Y:S01]  /*9670*/  IMAD.MOV.U32 R7, RZ, RZ, R0 ;  /* 0x000000ffff077224 */ /* 0x000fe200078e0000 */
[----:B0-----:R-:W-:Y:S06]  /*9680*/  @P2 BRA `(.L_x_11371) ;  /* 0xffffffe000dc2947 */ /* 0x001fec000383ffff */
.L_x_11362:
[----:B------:R-:W-:-:S13]  /*9690*/  ISETP.GE.AND P2, PT, R3, UR43, PT ;  /* 0x0000002b03007c0c */ /* 0x000fda000bf46270 */
[----:B------:R-:W-:Y:S05]  /*96a0*/  @!P2 BRA `(.L_x_11372) ;  /* 0x0000002c0058a947 */ /* 0x000fea0003800000 */
[----:B------:R-:W-:Y:S01]  /*96b0*/  IMAD.IADD R11, R17, 0x1, -R18 ;  /* 0x00000001110b7824 */ /* 0x000fe200078e0a12 */
[----:B------:R-:W-:Y:S01]  /*96c0*/  UMOV UR26, UR38 ;  /* 0x00000026001a7c82 */ /* 0x000fe20008000000 */
[----:B------:R-:W-:Y:S01]  /*96d0*/  IMAD.MOV.U32 R7, RZ, RZ, R0 ;  /* 0x000000ffff077224 */ /* 0x000fe200078e0000 */
[----:B------:R-:W-:Y:S01]  /*96e0*/  UMOV UR21, UR39 ;  /* 0x0000002700157c82 */ /* 0x000fe20008000000 */
[----:B------:R-:W-:Y:S01]  /*96f0*/  IMAD.IADD R9, R4, 0x1, R11 ;  /* 0x0000000104097824 */ /* 0x000fe200078e020b */
[----:B------:R-:W-:Y:S01]  /*9700*/  IADD3 R11, R11, 0x8, R4 ;  /* 0x000000080b0b7810 */ /* 0x000fe20007ffe004 */
[----:B------:R-:W-:Y:S01]  /*9710*/  IMAD.MOV.U32 R8, RZ, RZ, R2 ;  /* 0x000000ffff087224 */ /* 0x000fe200078e0002 */
[----:B------:R-:W-:Y:S01]  /*9720*/  ULDC UR24, c[0x0][0x9e4] ;  /* 0x0002790000187ab9 */ /* 0x000fe20000000800 */
[----:B------:R-:W-:Y:S01]  /*9730*/  ULDC UR23, c[0x0][0x9dc] ;  /* 0x0002770000177ab9 */ /* 0x000fe20000000800 */
[----:B------:R-:W-:Y:S01]  /*9740*/  LOP3.LUT R13, RZ, R9, RZ, 0x33, !PT ;  /* 0x00000009ff0d7212 */ /* 0x000fe200078e33ff */
[----:B------:R-:W-:Y:S01]  /*9750*/  ULDC UR22, c[0x0][0x988] ;  /* 0x0002620000167ab9 */ /* 0x000fe20000000800 */
[----:B------:R-:W-:Y:S01]  /*9760*/  LOP3.LUT R15, RZ, R11, RZ, 0x33, !PT ;  /* 0x0000000bff0f7212 */ /* 0x000fe200078e33ff */
[----:B------:R-:W-:-:S06]  /*9770*/  ULDC UR25, c[0x0][0x9e0] ;  /* 0x0002780000197ab9 */ /* 0x000fcc0000000800 */
.L_x_11389:
        /* <DEDUP_REMOVED lines=9> */
.L_x_11374:
[----:B------:R-:W-:Y:S01]  /*9810*/  ULEA UR6, UR39, UR45, 0x3 ;  /* 0x0000002d27067291 */ /* 0x000fe2000f8e183f */
[----:B------:R-:W-:-:S05]  /*9820*/  IMAD.U32 R0, RZ, RZ, UR38 ;  /* 0x00000026ff007e24 */ /* 0x000fca000f8e00ff */
[----:B------:R-:W-:-:S04]  /*9830*/  SHF.L.U32 R0, R0, 0x1f, RZ ;  /* 0x0000001f00007819 */ /* 0x000fc800000006ff */
[----:B------:R0:W1:Y:S01]  /*9840*/  SYNCS.PHASECHK.TRANS64.TRYWAIT P2, [UR6+0x16830], R0 ;  /* 0x01683000ff0075a7 */ /* 0x0000620008040146 */
[----:B------:R-:W-:Y:S05]  /*9850*/  @!P0 BRA `(.L_x_11375) ;  /* 0x0000000000048947 */ /* 0x000fea0003800000 */
[----:B------:R-:W-:Y:S01]  /*9860*/  BPT.TRAP 0x1 ;  /* 0x000000040000795c */ /* 0x000fe20000300000 */
.L_x_11375:
[----:B-1----:R-:W-:Y:S05]  /*9870*/  @P2 BRA `(.L_x_11373) ;  /* 0x0000000000082947 */ /* 0x002fea0003800000 */
[----:B------:R-:W1:Y:S02]  /*9880*/  SYNCS.PHASECHK.TRANS64.TRYWAIT P2, [UR6+0x16830], R0 ;  /* 0x01683000ff0075a7 */ /* 0x000e640008040146 */
[----:B-1----:R-:W-:Y:S05]  /*9890*/  @!P2 BRA `(.L_x_11376) ;  /* 0x000000940024a947 */ /* 0x002fea0003800000 */
.L_x_11373:
        /* <DEDUP_REMOVED lines=27> */
.L_x_11378:
[----:B------:R-:W-:Y:S01]  /*9a50*/  ULEA UR6, UR21, UR45, 0x3 ;  /* 0x0000002d15067291 */ /* 0x000fe2000f8e183f */
[----:B------:R-:W-:-:S05]  /*9a60*/  IMAD.U32 R0, RZ, RZ, UR26 ;  /* 0x0000001aff007e24 */ /* 0x000fca000f8e00ff */
[----:B------:R-:W-:-:S04]  /*9a70*/  SHF.L.U32 R0, R0, 0x1f, RZ ;  /* 0x0000001f00007819 */ /* 0x000fc800000006ff */
[----:B------:R0:W1:Y:S01]  /*9a80*/  SYNCS.PHASECHK.TRANS64.TRYWAIT P2, [UR6+0x16850], R0 ;  /* 0x01685000ff0075a7 */ /* 0x0000620008040146 */
[----:B------:R-:W-:Y:S05]  /*9a90*/  @!P0 BRA `(.L_x_11379) ;  /* 0x0000000000048947 */ /* 0x000fea0003800000 */
[----:B------:R-:W-:Y:S01]  /*9aa0*/  BPT.TRAP 0x1 ;  /* 0x000000040000795c */ /* 0x000fe20000300000 */
.L_x_11379:
[----:B-1----:R-:W-:Y:S05]  /*9ab0*/  @P2 BRA `(.L_x_11377) ;  /* 0x0000000000082947 */ /* 0x002fea0003800000 */
[----:B------:R-:W1:Y:S02]  /*9ac0*/  SYNCS.PHASECHK.TRANS64.TRYWAIT P2, [UR6+0x16850], R0 ;  /* 0x01685000ff0075a7 */ /* 0x000e640008040146 */
[----:B-1----:R-:W-:Y:S05]  /*9ad0*/  @!P2 BRA `(.L_x_11380) ;  /* 0x0000009000aca947 */ /* 0x002fea0003800000 */
.L_x_11377:
[----:B------:R-:W-:Y:S01]  /*9ae0*/  UIADD3 UR6, UR45, 0x400, URZ ;  /* 0x000004002d067890 */ /* 0x000fe2000fffe03f */
[----:B------:R-:W-:Y:S01]  /*9af0*/  WARPGROUP.ARRIVE ;  /* 0x00000000000079c5 */ /* 0x000fe20000000000 */
[----:B------:R-:W-:-:S05]  /*9b00*/  UMOV UR7, 0x40000040 ;  /* 0x4000004000077882 */ /* 0x000fca0000000000 */
[----:B------:R-:W2:Y:S01]  /*9b10*/  S2R R12, SR_TID.X ;  /* 0x00000000000c7919 */ /* 0x000ea20000002100 */
[----:B------:R-:W-:Y:S01]  /*9b20*/  USHF.R.U32.HI UR6, URZ, 0x4, UR6 ;  /* 0x000000043f067899 */ /* 0x000fe20008011606 */
[----:B01----:R-:W-:Y:S02]  /*9b30*/  IMAD.SHL.U32 R0, R3, 0x80, RZ ;  /* 0x0000008003007824 */ /* 0x003fe400078e00ff */
[----:B------:R-:W-:Y:S01]  /*9b40*/  IMAD.U32 R10, RZ, RZ, UR39 ;  /* 0x00000027ff0a7e24 */ /* 0x000fe2000f8e00ff */
[----:B------:R-:W-:Y:S02]  /*9b50*/  ULOP3.LUT UR6, UR6, 0x3fff, URZ, 0xc0, !UPT ;  /* 0x00003fff06067892 */ /* 0x000fe4000f8ec03f */
[----:B------:R-:W-:Y:S02]  /*9b60*/  IADD3 R21, R17, 0x1, -R0 ;  /* 0x0000000111157810 */ /* 0x000fe40007ffe800 */
[----:B------:R-:W-:Y:S01]  /*9b70*/  ULEA UR10, UR21, UR6, 0xa ;  /* 0x00000006150a7291 */ /* 0x000fe2000f8e503f */
[----:B------:R-:W-:-:S02]  /*9b80*/  @!P1 LEA R10, R10, UR45, 0x3 ;  /* 0x0000002d0a0a9c11 */ /* 0x000fc4000f8e18ff */
[----:B------:R-:W-:-:S03]  /*9b90*/  IMAD.IADD R21, R21, 0x1, -R18 ;  /* 0x0000000115157824 */ /* 0x000fc600078e0a12 */
[----:B------:R-:W-:Y:S01]  /*9ba0*/  @!P1 VIADD R10, R10, 0x16840 ;  /* 0x000168400a0a9836 */ /* 0x000fe20000000000 */
[----:B------:R-:W-:Y:S01]  /*9bb0*/  UMOV UR6, UR10 ;  /* 0x0000000a00067c82 */ /* 0x000fe20008000000 */
[----:B------:R-:W-:Y:S01]  /*9bc0*/  IMAD R21, R16, -0x2, R21 ;  /* 0xfffffffe10157824 */ /* 0x000fe200078e0215 */
[----:B------:R-:W-:Y:S01]  /*9bd0*/  HGMMA.64x64x16.F32.BF16 R88, R148, gdesc[UR4].tnspB, R88, gsb0 ;  /* 0x40e0000494587df0 */ /* 0x000fe20008001858 */
[----:B------:R-:W-:Y:S01]  /*9be0*/  UIADD3 UR6, UR10, 0x80, URZ ;  /* 0x000000800a067890 */ /* 0x000fe2000fffe03f */
[----:B------:R-:W-:Y:S01]  /*9bf0*/  @!P1 PRMT R10, RZ, 0x654, R10 ;  /* 0x00000654ff0a9816 */ /* 0x000fe2000000000a */
[----:B------:R-:W-:Y:S01]  /*9c00*/  UMOV UR7, 0x40000040 ;  /* 0x4000004000077882 */ /* 0x000fe20000000000 */
[----:B--2---:R-:W-:Y:S02]  /*9c10*/  SHF.R.U32.HI R2, RZ, 0x7, R12 ;  /* 0x00000007ff027819 */ /* 0x004fe4000001160c */
[----:B------:R-:W-:-:S03]  /*9c20*/  ISETP.GE.U32.AND P2, PT, R12, 0x180, PT ;  /* 0x000001800c00780c */ /* 0x000fc60003f46070 */
[----:B------:R-:W-:-:S05]  /*9c30*/  VIADD R2, R2, 0x9 ;  /* 0x0000000902027836 */ /* 0x000fca0000000000 */
        /* <DEDUP_REMOVED lines=36> */
[C---:B------:R-:W-:Y:S01]  /*9e80*/  VIADD R123, R21.reuse, UR25 ;  /* 0x00000019157b7c36 */ /* 0x040fe20008000000 */
[----:B------:R0:W-:Y:S06]  /*9e90*/  BAR.ARV R12, 0x100 ;  /* 0x0004000c0000751d */ /* 0x0001ec0000002000 */
[----:B------:R-:W-:Y:S01]  /*9ea0*/  VIADD R21, R21, UR6 ;  /* 0x0000000615157c36 */ /* 0x000fe20008000000 */
[----:B------:R1:W-:Y:S01]  /*9eb0*/  @!P1 SYNCS.ARRIVE.TRANS64.RED.A1T0 RZ, [R10+URZ], RZ ;  /* 0x000000ff0aff99a7 */ /* 0x0003e2000810043f */
[----:B------:R-:W-:-:S02]  /*9ec0*/  IMAD.IADD R2, R4, 0x1, R123 ;  /* 0x0000000104027824 */ /* 0x000fc400078e027b */
[----:B-1----:R-:W-:Y:S01]  /*9ed0*/  IMAD.IADD R10, R4, 0x1, R21 ;  /* 0x00000001040a7824 */ /* 0x002fe200078e0215 */
[----:B0-----:R-:W-:Y:S06]  /*9ee0*/  @!P5 BRA `(.L_x_11381) ;  /* 0x000000000058d947 */ /* 0x001fec0003800000 */
        /* <DEDUP_REMOVED lines=11> */
.L_x_11383:
[----:B------:R-:W-:Y:S02]  /*9fa0*/  IMAD.U32 R14, RZ, RZ, UR24 ;  /* 0x00000018ff0e7e24 */ /* 0x000fe4000f8e00ff */
[----:B------:R-:W-:-:S03]  /*9fb0*/  IMAD.MOV.U32 R125, RZ, RZ, R9 ;  /* 0x000000ffff7d7224 */ /* 0x000fc600078e0009 */
[----:B------:R-:W-:-:S13]  /*9fc0*/  ISETP.NE.AND P2, PT, R14, 0x1, PT ;  /* 0x000000010e00780c */ /* 0x000fda0003f45270 */
[----:B------:R-:W0:Y:S02]  /*9fd0*/  @P2 LDC.64 R120, c[0x0][0x9e8] ;  /* 0x00027a00ff782b82 */ /* 0x000e240000000a00 */
[----:B0-----:R-:W-:-:S05]  /*9fe0*/  @P2 IMAD.HI.U32 R120, R9, R120, RZ ;  /* 0x0000007809782227 */ /* 0x001fca00078e00ff */
[----:B------:R-:W-:-:S07]  /*9ff0*/  @P2 SHF.R.U32.HI R125, RZ, R121, R120 ;  /* 0x00000079ff7d2219 */ /* 0x000fce0000011678 */
.L_x_11384:
[----:B------:R-:W-:Y:S05]  /*a000*/  BSYNC B0 ;  /* 0x0000000000007941 */ /* 0x000fea0003800000 */
.L_x_11382:
[----:B------:R-:W-:-:S04]  /*a010*/  IMAD R121, R125, R14, -R0 ;  /* 0x0000000e7d797224 */ /* 0x000fc800078e0a00 */
[----:B------:R-:W-:-:S05]  /*a020*/  IMAD R121, R16, -0x2, R121 ;  /* 0xfffffffe10797824 */ /* 0x000fca00078e0279 */
[----:B------:R-:W-:Y:S02]  /*a030*/  VIADDMNMX R2, R121, R14, R2, PT ;  /* 0x0000000e79027246 */ /* 0x000fe40003800102 */
[----:B------:R-:W-:-:S07]  /*a040*/  VIMNMX R10, R10, R121, !PT ;  /* 0x000000790a0a7248 */ /* 0x000fce0007fe0100 */
.L_x_11381:
[----:B------:R-:W-:Y:S02]  /*a050*/  ISETP.GT.AND P2, PT, R3, -0x1, PT ;  /* 0xffffffff0300780c */ /* 0x000fe40003f44270 */
[----:B------:R-:W-:Y:S02]  /*a060*/  IADD3 R12, R21, 0x8, R4 ;  /* 0x00000008150c7810 */ /* 0x000fe40007ffe004 */
        /* <DEDUP_REMOVED lines=109> */
.L_x_11387:
[----:B------:R-:W-:Y:S02]  /*a740*/  IMAD.U32 R14, RZ, RZ, UR24 ;  /* 0x00000018ff0e7e24 */ /* 0x000fe4000f8e00ff */
[----:B------:R-:W-:-:S03]  /*a750*/  IMAD.MOV.U32 R123, RZ, RZ, R11 ;  /* 0x000000ffff7b7224 */ /* 0x000fc600078e000b */
[----:B------:R-:W-:-:S13]  /*a760*/  ISETP.NE.AND P3, PT, R14, 0x1, PT ;  /* 0x000000010e00780c */ /* 0x000fda0003f65270 */
[----:B------:R-:W0:Y:S02]  /*a770*/  @P3 LDC.64 R20, c[0x0][0x9e8] ;  /* 0x00027a00ff143b82 */ /* 0x000e240000000a00 */
[----:B0-----:R-:W-:-:S05]  /*a780*/  @P3 IMAD.HI.U32 R20, R11, R20, RZ ;  /* 0x000000140b143227 */ /* 0x001fca00078e00ff */
[----:B------:R-:W-:-:S07]  /*a790*/  @P3 SHF.R.U32.HI R123, RZ, R21, R20 ;  /* 0x00000015ff7b3219 */ /* 0x000fce0000011614 */
.L_x_11388:
[----:B------:R-:W-:Y:S05]  /*a7a0*/  BSYNC B0 ;  /* 0x0000000000007941 */ /* 0x000fea0003800000 */
.L_x_11386:
[----:B------:R-:W-:-:S04]  /*a7b0*/  IMAD R21, R123, R14, -R0 ;  /* 0x0000000e7b157224 */ /* 0x000fc800078e0a00 */
[----:B------:R-:W-:-:S05]  /*a7c0*/  IMAD R21, R16, -0x2, R21 ;  /* 0xfffffffe10157824 */ /* 0x000fca00078e0215 */
[----:B------:R-:W-:Y:S02]  /*a7d0*/  VIADDMNMX R10, R21, R14, R10, PT ;  /* 0x0000000e150a7246 */ /* 0x000fe4000380010a */
[----:B------:R-:W-:-:S07]  /*a7e0*/  VIMNMX R12, R12, R21, !PT ;  /* 0x000000150c0c7248 */ /* 0x000fce0007fe0100 */
.L_x_11385:
        /* <DEDUP_REMOVED lines=32> */
[----:B------:R-:W-:Y:S02]  /*a9f0*/  ISETP.LT.OR P6, PT, R10, 0x9, P6 ;  /* 0x000000090a00780c */ /* 0x000fe400037c1670 */
[----:B------:R-:W-:Y:S02]  /*aa00*/  FMNMX.FTZ R0, R56, R21, !PT ;  /* 0x0000001538007209 */ /* 0x000fe40007810000 */
[----:B------:R-:W-:Y:S02]  /*aa10*/  ISETP.GT.AND P4, PT, R12, 0x10, P2 ;  /* 0x000000100c00780c */ /* 0x000fe40001784270 */
[----:B------:R-:W-:Y:S02]  /*aa20*/  FMNMX.FTZ R21, R57, R0, !PT ;  /* 0x0000000039157209 */ /* 0x000fe40007810000 */
[----:B------:R-:W-:-:S02]  /*aa30*/  FSEL R43, R43, -INF , !P3 ;  /* 0xff8000002b2b7808 */ /* 0x000fc40005800000 */
[----:B------:R-:W-:Y:S02]  /*aa40*/  FMNMX.FTZ R0, R60, R21, !PT ;  /* 0x000000153c007209 */ /* 0x000fe40007810000 */
[----:B------:R-:W-:Y:S02]  /*aa50*/  ISETP.GT.AND P3, PT, R12, RZ, P2 ;  /* 0x000000ff0c00720c */ /* 0x000fe40001764270 */
[----:B------:R-:W-:Y:S02]  /*aa60*/  FMNMX.FTZ R21, R61, R0, !PT ;  /* 0x000000003d157209 */ /* 0x000fe40007810000 */
[----:B------:R-:W-:Y:S02]  /*aa70*/  FSEL R30, R30, -INF , !P6 ;  /* 0xff8000001e1e7808 */ /* 0x000fe40007000000 */
        /* <DEDUP_REMOVED lines=13> */
[----:B------:R-:W-:-:S02]  /*ab50*/  FMNMX.FTZ R14, R26, R7, !PT ;  /* 0x000000071a0e7209 */ /* 0x000fc40007810000 */
[----:B------:R-:W-:Y:S02]  /*ab60*/  FMNMX.FTZ R21, R77, R0, !PT ;  /* 0x000000004d157209 */ /* 0x000fe40007810000 */
[----:B------:R-:W-:Y:S02]  /*ab70*/  FSEL R38, R38, -INF , !P4 ;  /* 0xff80000026267808 */ /* 0x000fe40006000000 */
[----:B------:R-:W-:Y:S02]  /*ab80*/  FMNMX.FTZ R0, R80, R21, !PT ;  /* 0x0000001550007209 */ /* 0x000fe40007810000 */
[----:B------:R-:W-:Y:S02]  /*ab90*/  ISETP.GT.AND P4, PT, R12, 0x20, P2 ;  /* 0x000000200c00780c */ /* 0x000fe40001784270 */
[----:B------:R-:W-:Y:S02]  /*aba0*/  FMNMX.FTZ R21, R81, R0, !PT ;  /* 0x0000000051157209 */ /* 0x000fe40007810000 */
[----:B------:R-:W-:-:S02]  /*abb0*/  ISETP.LT.OR P4, PT, R10, 0x21, P4 ;  /* 0x000000210a00780c */ /* 0x000fc40002781670 */
[----:B------:R-:W-:Y:S02]  /*abc0*/  FMNMX.FTZ R0, R84, R21, !PT ;  /* 0x0000001554007209 */ /* 0x000fe40007810000 */
[----:B------:R-:W-:Y:S02]  /*abd0*/  FSEL R42, R42, -INF , !P4 ;  /* 0xff8000002a2a7808 */ /* 0x000fe40006000000 */
[----:B------:R-:W-:Y:S02]  /*abe0*/  FMNMX.FTZ R0, R85, R0, !PT ;  /* 0x0000000055007209 */ /* 0x000fe40007810000 */
[C---:B------:R-:W-:Y:S02]  /*abf0*/  ISETP.GT.AND P4, PT, R12.reuse, 0x28, P2 ;  /* 0x000000280c00780c */ /* 0x040fe40001784270 */
[----:B------:R-:W-:Y:S01]  /*ac00*/  ISETP.GT.AND P3, PT, R12, 0x30, P2 ;  /* 0x000000300c00780c */ /* 0x000fe20001764270 */
[----:B------:R-:W0:Y:S01]  /*ac10*/  SHFL.BFLY PT, R21, R0, 0x2, 0x1f ;  /* 0x0c401f0000157f89 */ /* 0x000e2200000e0000 */
[----:B------:R-:W-:-:S02]  /*ac20*/  ISETP.LT.OR P4, PT, R10, 0x29, P4 ;  /* 0x000000290a00780c */ /* 0x000fc40002781670 */
[----:B------:R-:W-:Y:S02]  /*ac30*/  ISETP.LT.OR P3, PT, R10, 0x31, P3 ;  /* 0x000000310a00780c */ /* 0x000fe40001f61670 */
[----:B------:R-:W-:Y:S02]  /*ac40*/  FSEL R46, R46, -INF , !P4 ;  /* 0xff8000002e2e7808 */ /* 0x000fe40006000000 */
[----:B------:R-:W-:Y:S02]  /*ac50*/  ISETP.GT.AND P4, PT, R12, 0x29, P2 ;  /* 0x000000290c00780c */ /* 0x000fe40001784270 */
[----:B------:R-:W-:Y:S02]  /*ac60*/  FSEL R50, R50, -INF , !P3 ;  /* 0xff80000032327808 */ /* 0x000fe40005800000 */
[----:B------:R-:W-:Y:S02]  /*ac70*/  ISETP.LT.OR P4, PT, R10, 0x2a, P4 ;  /* 0x0000002a0a00780c */ /* 0x000fe40002781670 */
[----:B------:R-:W-:-:S02]  /*ac80*/  ISETP.GT.AND P3, PT, R12, 0x38, P2 ;  /* 0x000000380c00780c */ /* 0x000fc40001764270 */
[----:B------:R-:W-:Y:S02]  /*ac90*/  FSEL R47, R47, -INF , !P4 ;  /* 0xff8000002f2f7808 */ /* 0x000fe40006000000 */
[----:B------:R-:W-:Y:S02]  /*aca0*/  ISETP.GT.AND P4, PT, R12, 0x31, P2 ;  /* 0x000000310c00780c */ /* 0x000fe40001784270 */
[C---:B------:R-:W-:Y:S02]  /*acb0*/  ISETP.LT.OR P3, PT, R10.reuse, 0x39, P3 ;  /* 0x000000390a00780c */ /* 0x040fe40001f61670 */
[----:B------:R-:W-:Y:S02]  /*acc0*/  ISETP.LT.OR P4, PT, R10, 0x32, P4 ;  /* 0x000000320a00780c */ /* 0x000fe40002781670 */
[----:B------:R-:W-:Y:S02]  /*acd0*/  FSEL R54, R54, -INF , !P3 ;  /* 0xff80000036367808 */ /* 0x000fe40005800000 */
[----:B0-----:R-:W-:-:S02]  /*ace0*/  FMNMX.FTZ R21, R0, R21, !PT ;  /* 0x0000001500157209 */ /* 0x001fc40007810000 */
[----:B------:R-:W-:Y:S02]  /*acf0*/  FSEL R51, R51, -INF , !P4 ;  /* 0xff80000033337808 */ /* 0x000fe40006000000 */
[C---:B------:R-:W-:Y:S01]  /*ad00*/  ISETP.GT.AND P4, PT, R12.reuse, 0x39, P2 ;  /* 0x000000390c00780c */ /* 0x040fe20001784270 */
[----:B------:R-:W0:Y:S01]  /*ad10*/  SHFL.BFLY PT, R2, R21, 0x1, 0x1f ;  /* 0x0c201f0015027f89 */ /* 0x000e2200000e0000 */
[----:B------:R-:W-:Y:S02]  /*ad20*/  ISETP.GT.AND P3, PT, R12, 0x40, P2 ;  /* 0x000000400c00780c */ /* 0x000fe40001764270 */
[C---:B------:R-:W-:Y:S02]  /*ad30*/  ISETP.LT.OR P4, PT, R10.reuse, 0x3a, P4 ;  /* 0x0000003a0a00780c */ /* 0x040fe40002781670 */
[----:B------:R-:W-:Y:S02]  /*ad40*/  ISETP.LT.OR P3, PT, R10, 0x41, P3 ;  /* 0x000000410a00780c */ /* 0x000fe40001f61670 */
[----:B------:R-:W-:-:S02]  /*ad50*/  FSEL R55, R55, -INF , !P4 ;  /* 0xff80000037377808 */ /* 0x000fc40006000000 */
[----:B------:R-:W-:Y:S02]  /*ad60*/  ISETP.GT.AND P4, PT, R12, 0x41, P2 ;  /* 0x000000410c00780c */ /* 0x000fe40001784270 */
[----:B------:R-:W-:Y:S02]  /*ad70*/  FSEL R58, R58, -INF , !P3 ;  /* 0xff8000003a3a7808 */ /* 0x000fe40005800000 */
[----:B------:R-:W-:Y:S02]  /*ad80*/  ISETP.GT.AND P3, PT, R12, 0x48, P2 ;  /* 0x000000480c00780c */ /* 0x000fe40001764270 */
[C---:B------:R-:W-:Y:S02]  /*ad90*/  ISETP.LT.OR P4, PT, R10.reuse, 0x42, P4 ;  /* 0x000000420a00780c */ /* 0x040fe40002781670 */
[----:B------:R-:W-:Y:S02]  /*ada0*/  ISETP.LT.OR P3, PT, R10, 0x49, P3 ;  /* 0x000000490a00780c */ /* 0x000fe40001f61670 */
[----:B------:R-:W-:-:S02]  /*adb0*/  FSEL R59, R59, -INF , !P4 ;  /* 0xff8000003b3b7808 */ /* 0x000fc40006000000 */
[----:B------:R-:W-:Y:S02]  /*adc0*/  ISETP.GT.AND P4, PT, R12, 0x49, P2 ;  /* 0x000000490c00780c */ /* 0x000fe40001784270 */
[----:B------:R-:W-:Y:S02]  /*add0*/  FSEL R62, R62, -INF , !P3 ;  /* 0xff8000003e3e7808 */ /* 0x000fe40005800000 */
[----:B0-----:R-:W-:Y:S02]  /*ade0*/  FMNMX.FTZ R2, R21, R2, !PT ;  /* 0x0000000215027209 */ /* 0x001fe40007810000 */
[----:B------:R-:W-:Y:S02]  /*adf0*/  ISETP.GT.AND P3, PT, R12, 0x50, P2 ;  /* 0x000000500c00780c */ /* 0x000fe40001764270 */
[C---:B------:R-:W-:Y:S01]  /*ae00*/  FSETP.NEU.FTZ.AND P6, PT, R2.reuse, -INF , PT ;  /* 0xff8000000200780b */ /* 0x040fe20003fdd000 */
[----:B------:R-:W-:Y:S01]  /*ae10*/  FMUL.FTZ R0, R2, UR22 ;  /* 0x0000001602007c20 */ /* 0x000fe20008410000 */
[----:B------:R-:W-:-:S02]  /*ae20*/  ISETP.LT.OR P4, PT, R10, 0x4a, P4 ;  /* 0x0000004a0a00780c */ /* 0x000fc40002781670 */
[----:B------:R-:W-:Y:S02]  /*ae30*/  ISETP.LT.OR P3, PT, R10, 0x51, P3 ;  /* 0x000000510a00780c */ /* 0x000fe40001f61670 */
[----:B------:R-:W-:Y:S02]  /*ae40*/  FSEL R0, R0, RZ, P6 ;  /* 0x000000ff00007208 */ /* 0x000fe40003000000 */
[----:B------:R-:W-:Y:S02]  /*ae50*/  FSEL R63, R63, -INF , !P4 ;  /* 0xff8000003f3f7808 */ /* 0x000fe40006000000 */
[----:B------:R-:W-:Y:S01]  /*ae60*/  ISETP.GT.AND P4, PT, R12, 0x51, P2 ;  /* 0x000000510c00780c */ /* 0x000fe20001784270 */
        /* <DEDUP_REMOVED lines=41> */
[----:B------:R-:W-:Y:S01]  /*b100*/  ISETP.LT.OR P3, PT, R10, 0x61, P3 ;  /* 0x000000610a00780c */ /* 0x000fe20001f61670 */
[----:B------:R-:W-:Y:S01]  /*b110*/  FFMA.FTZ R85, R85, UR22, -R0 ;  /* 0x0000001655557c23 */ /* 0x000fe20008010800 */
[----:B------:R-:W-:Y:S01]  /*b120*/  FMNMX.FTZ R41, R47, R14, !PT ;  /* 0x0000000e2f297209 */ /* 0x000fe20007810000 */
[----:B------:R-:W-:Y:S01]  /*b130*/  MUFU.EX2 R148, R148 ;  /* 0x0000009400947308 */ /* 0x000fe20000000800 */
[----:B------:R-:W-:-:S02]  /*b140*/  FSEL R71, R71, -INF , !P4 ;  /* 0xff80000047477808 */ /* 0x000fc40006000000 */
[----:B------:R-:W-:Y:S01]  /*b150*/  FMNMX.FTZ R14, R50, R41, !PT ;  /* 0x00000029320e7209 */ /* 0x000fe20007810000 */
[----:B------:R-:W-:Y:S01]  /*b160*/  FFMA.FTZ R41, R45, UR22, -R0 ;  /* 0x000000162d297c23 */ /* 0x000fe20008010800 */
[----:B------:R-:W-:Y:S02]  /*b170*/  ISETP.GT.AND P4, PT, R12, 0x61, P2 ;  /* 0x000000610c00780c */ /* 0x000fe40001784270 */
[----:B------:R-:W-:Y:S01]  /*b180*/  FMNMX.FTZ R45, R51, R14, !PT ;  /* 0x0000000e332d7209 */ /* 0x000fe20007810000 */
[----:B------:R-:W-:Y:S01]  /*b190*/  MUFU.EX2 R150, R150 ;  /* 0x0000009600967308 */ /* 0x000fe20000000800 */
[----:B------:R-:W-:Y:S02]  /*b1a0*/  FSEL R74, R74, -INF , !P3 ;  /* 0xff8000004a4a7808 */ /* 0x000fe40005800000 */
[----:B------:R-:W-:Y:S02]  /*b1b0*/  FMNMX.FTZ R14, R54, R45, !PT ;  /* 0x0000002d360e7209 */ /* 0x000fe40007810000 */
[----:B------:R-:W-:-:S02]  /*b1c0*/  ISETP.GT.AND P3, PT, R12, 0x68, P2 ;  /* 0x000000680c00780c */ /* 0x000fc40001764270 */
[----:B------:R-:W-:Y:S01]  /*b1d0*/  FMNMX.FTZ R45, R55, R14, !PT ;  /* 0x0000000e372d7209 */ /* 0x000fe20007810000 */
[----:B------:R-:W-:Y:S01]  /*b1e0*/  MUFU.EX2 R25, R25 ;  /* 0x0000001900197308 */ /* 0x000fe20000000800 */
[----:B------:R-:W-:Y:S02]  /*b1f0*/  ISETP.LT.OR P4, PT, R10, 0x62, P4 ;  /* 0x000000620a00780c */ /* 0x000fe40002781670 */
[----:B------:R-:W-:Y:S01]  /*b200*/  FMNMX.FTZ R14, R58, R45, !PT ;  /* 0x0000002d3a0e7209 */ /* 0x000fe20007810000 */
[----:B------:R-:W-:Y:S01]  /*b210*/  FFMA.FTZ R45, R49, UR22, -R0 ;  /* 0x00000016312d7c23 */ /* 0x000fe20008010800 */
        /* <DEDUP_REMOVED lines=14> */
[----:B------:R-:W-:Y:S02]  /*b300*/  ISETP.LT.OR P4, PT, R10, 0x6a, P4 ;  /* 0x0000006a0a00780c */ /* 0x000fe40002781670 */
[----:B------:R-:W-:Y:S02]  /*b310*/  FMNMX.FTZ R14, R70, R53, !PT ;  /* 0x00000035460e7209 */ /* 0x000fe40007810000 */
[----:B------:R-:W-:Y:S02]  /*b320*/  ISETP.LT.OR P3, PT, R10, 0x71, P3 ;  /* 0x000000710a00780c */ /* 0x000fe40001f61670 */
        /* <DEDUP_REMOVED lines=18> */
[----:B------:R-:W-:Y:S01]  /*b450*/  FMNMX.FTZ R12, R82, R57, !PT ;  /* 0x00000039520c7209 */ /* 0x000fe20007810000 */
[----:B------:R-:W-:Y:S01]  /*b460*/  FFMA.FTZ R57, R61, UR22, -R0 ;  /* 0x000000163d397c23 */ /* 0x000fe20008010800 */
[----:B------:R-:W-:-:S02]  /*b470*/  ISETP.LT.OR P2, PT, R10, 0x7a, P2 ;  /* 0x0000007a0a00780c */ /* 0x000fc40001741670 */
[----:B------:R-:W-:Y:S02]  /*b480*/  FSEL R86, R86, -INF , !P3 ;  /* 0xff80000056567808 */ /* 0x000fe40005800000 */
[----:B------:R-:W-:Y:S01]  /*b490*/  FMNMX.FTZ R61, R83, R12, !PT ;  /* 0x0000000c533d7209 */ /* 0x000fe20007810000 */
[----:B------:R-:W-:Y:S01]  /*b4a0*/  MUFU.EX2 R41, R41 ;  /* 0x0000002900297308 */ /* 0x000fe20000000800 */
        /* <DEDUP_REMOVED lines=94> */
[----:B------:R-:W-:Y:S01]  /*ba90*/  FFMA.FTZ R86, R86, UR22, -R40 ;  /* 0x0000001656567c23 */ /* 0x000fe20008010828 */
[----:B------:R-:W-:-:S02]  /*baa0*/  IMAD.U32 R27, RZ, RZ, UR21 ;  /* 0x00000015ff1b7e24 */ /* 0x000fc4000f8e00ff */
[----:B------:R-:W-:Y:S01]  /*bab0*/  FADD.FTZ R6, R12, R5 ;  /* 0x000000050c067221 */ /* 0x000fe20000010000 */
[----:B------:R-:W-:Y:S01]  /*bac0*/  FADD.FTZ R7, R45, R38 ;  /* 0x000000262d077221 */ /* 0x000fe20000010000 */
[----:B------:R-:W-:Y:S01]  /*bad0*/  FFMA.FTZ R38, R67, UR22, -R40 ;  /* 0x0000001643267c23 */ /* 0x000fe20008010828 */
[----:B------:R-:W0:Y:S01]  /*bae0*/  MUFU.EX2 R20, R20 ;  /* 0x0000001400147308 */ /* 0x000e220000000800 */
[----:B------:R-:W-:Y:S01]  /*baf0*/  FADD.FTZ R5, R151, R6 ;  /* 0x0000000697057221 */ /* 0x000fe20000010000 */
[----:B------:R-:W-:Y:S01]  /*bb00*/  FADD.FTZ R42, R138, R7 ;  /* 0x000000078a2a7221 */ /* 0x000fe20000010000 */
[----:B------:R-:W-:Y:S01]  /*bb10*/  @!P1 LEA R27, R27, UR45, 0x3 ;  /* 0x0000002d1b1b9c11 */ /* 0x000fe2000f8e18ff */
[----:B------:R-:W-:Y:S01]  /*bb20*/  UMOV UR21, UR39 ;  /* 0x0000002700157c82 */ /* 0x000fe20008000000 */
[----:B-1----:R-:W-:Y:S01]  /*bb30*/  FADD.FTZ R6, R14, R5 ;  /* 0x000000050e067221 */ /* 0x002fe20000010000 */
[----:B------:R-:W-:Y:S01]  /*bb40*/  FADD.FTZ R7, R49, R42 ;  /* 0x0000002a31077221 */ /* 0x000fe20000010000 */
[----:B------:R-:W-:Y:S01]  /*bb50*/  FFMA.FTZ R42, R71, UR22, -R40 ;  /* 0x00000016472a7c23 */ /* 0x000fe20008010828 */
[----:B------:R-:W1:Y:S01]  /*bb60*/  MUFU.EX2 R147, R147 ;  /* 0x0000009300937308 */ /* 0x000e620000000800 */
[----:B--2---:R-:W-:Y:S01]  /*bb70*/  FADD.FTZ R5, R145, R6 ;  /* 0x0000000691057221 */ /* 0x004fe20000010000 */
[----:B------:R-:W-:Y:S01]  /*bb80*/  FADD.FTZ R44, R132, R7 ;  /* 0x00000007842c7221 */ /* 0x000fe20000010000 */
[----:B------:R-:W-:Y:S01]  /*bb90*/  FFMA.FTZ R40, R87, UR22, -R40 ;  /* 0x0000001657287c23 */ /* 0x000fe20008010828 */
[----:B------:R-:W-:Y:S01]  /*bba0*/  ISETP.GT.AND P2, PT, R3, UR43, PT ;  /* 0x0000002b03007c0c */ /* 0x000fe2000bf44270 */
[----:B------:R-:W-:-:S02]  /*bbb0*/  @!P1 VIADD R27, R27, 0x16860 ;  /* 0x000168601b1b9836 */ /* 0x000fc40000000000 */
[----:B------:R-:W-:Y:S01]  /*bbc0*/  FADD.FTZ R7, R53, R44 ;  /* 0x0000002c35077221 */ /* 0x000fe20000010000 */
[----:B------:R-:W-:Y:S01]  /*bbd0*/  F2FP.BF16.F32.PACK_AB R148, R148, R21 ;  /* 0x000000159494723e */ /* 0x000fe200000010ff */
[----:B------:R-:W2:Y:S01]  /*bbe0*/  MUFU.EX2 R24, R24 ;  /* 0x0000001800187308 */ /* 0x000ea20000000800 */
[----:B0-----:R-:W-:Y:S01]  /*bbf0*/  FADD.FTZ R6, R20, R5 ;  /* 0x0000000514067221 */ /* 0x001fe20000010000 */
[----:B------:R-:W-:Y:S01]  /*bc00*/  FADD.FTZ R44, R134, R7 ;  /* 0x00000007862c7221 */ /* 0x000fe20000010000 */
[----:B------:R-:W-:Y:S01]  /*bc10*/  @!P1 PRMT R27, RZ, 0x654, R27 ;  /* 0x00000654ff1b9816 */ /* 0x000fe2000000001b */
[----:B------:R-:W-:Y:S01]  /*bc20*/  VIADD R3, R3, 0xffffffff ;  /* 0xffffffff03037836 */ /* 0x000fe20000000000 */
[----:B------:R-:W-:Y:S01]  /*bc30*/  F2FP.BF16.F32.PACK_AB R150, R25, R150 ;  /* 0x000000961996723e */ /* 0x000fe200000010ff */
[----:B------:R-:W-:Y:S01]  /*bc40*/  FADD.FTZ R7, R57, R44 ;  /* 0x0000002c39077221 */ /* 0x000fe20000010000 */
[----:B------:R0:W-:Y:S01]  /*bc50*/  @!P1 SYNCS.ARRIVE.TRANS64.RED.A1T0 RZ, [R27+URZ], RZ ;  /* 0x000000ff1bff99a7 */ /* 0x0001e2000810043f */
[----:B------:R-:W3:Y:S01]  /*bc60*/  MUFU.EX2 R141, R141 ;  /* 0x0000008d008d7308 */ /* 0x000ee20000000800 */
        /* <DEDUP_REMOVED lines=8> */
[----:B--2---:R-:W-:Y:S01]  /*bcf0*/  FADD.FTZ R6, R24, R5 ;  /* 0x0000000518067221 */ /* 0x004fe20000010000 */
[----:B------:R-:W-:Y:S01]  /*bd00*/  F2FP.BF16.F32.PACK_AB R142, R41, R142 ;  /* 0x0000008e298e723e */ /* 0x000fe200000010ff */
[----:B------:R-:W-:Y:S01]  /*bd10*/  FMUL.FTZ R95, R95, R10 ;  /* 0x0000000a5f5f7220 */ /* 0x000fe20000410000 */
[----:B------:R-:W-:Y:S01]  /*bd20*/  F2FP.BF16.F32.PACK_AB R136, R45, R136 ;  /* 0x000000882d88723e */ /* 0x000fe200000010ff */
[----:B------:R-:W-:Y:S01]  /*bd30*/  FMUL.FTZ R98, R98, R10 ;  /* 0x0000000a62627220 */ /* 0x000fe20000410000 */
[----:B------:R-:W-:Y:S01]  /*bd40*/  F2FP.BF16.F32.PACK_AB R138, R49, R138 ;  /* 0x0000008a318a723e */ /* 0x000fe200000010ff */
[----:B------:R-:W-:Y:S01]  /*bd50*/  FMUL.FTZ R99, R99, R10 ;  /* 0x0000000a63637220 */ /* 0x000fe20000410000 */
[----:B------:R-:W2:Y:S01]  /*bd60*/  MUFU.EX2 R128, R128 ;  /* 0x0000008000807308 */ /* 0x000ea20000000800 */
[----:B---3--:R-:W-:Y:S01]  /*bd70*/  FADD.FTZ R5, R141, R6 ;  /* 0x000000068d057221 */ /* 0x008fe20000010000 */
[----:B------:R-:W-:Y:S01]  /*bd80*/  F2FP.BF16.F32.PACK_AB R132, R53, R132 ;  /* 0x000000843584723e */ /* 0x000fe200000010ff */
[----:B------:R-:W-:Y:S01]  /*bd90*/  FMUL.FTZ R102, R102, R10 ;  /* 0x0000000a66667220 */ /* 0x000fe20000410000 */
[----:B------:R-:W-:Y:S01]  /*bda0*/  F2FP.BF16.F32.PACK_AB R134, R57, R134 ;  /* 0x000000863986723e */ /* 0x000fe200000010ff */
[-C--:B------:R-:W-:Y:S01]  /*bdb0*/  FMUL.FTZ R103, R103, R10.reuse ;  /* 0x0000000a67677220 */ /* 0x080fe20000410000 */
[----:B------:R-:W-:Y:S01]  /*bdc0*/  F2FP.BF16.F32.PACK_AB R149, R12, R149 ;  /* 0x000000950c95723e */ /* 0x000fe200000010ff */
[-C--:B------:R-:W-:Y:S01]  /*bdd0*/  FMUL.FTZ R106, R106, R10.reuse ;  /* 0x0000000a6a6a7220 */ /* 0x080fe20000410000 */
[----:B------:R-:W3:Y:S01]  /*bde0*/  MUFU.EX2 R143, R143 ;  /* 0x0000008f008f7308 */ /* 0x000ee20000000800 */
[----:B-1----:R-:W-:Y:S01]  /*bdf0*/  FADD.FTZ R6, R26, R5 ;  /* 0x000000051a067221 */ /* 0x002fe20000010000 */
[----:B------:R-:W-:Y:S01]  /*be00*/  F2FP.BF16.F32.PACK_AB R151, R14, R151 ;  /* 0x000000970e97723e */ /* 0x000fe200000010ff */
[-C--:B------:R-:W-:Y:S01]  /*be10*/  FMUL.FTZ R107, R107, R10.reuse ;  /* 0x0000000a6b6b7220 */ /* 0x080fe20000410000 */
[----:B------:R-:W-:Y:S01]  /*be20*/  F2FP.BF16.F32.PACK_AB R145, R20, R145 ;  /* 0x000000911491723e */ /* 0x000fe200000010ff */
[-C--:B------:R-:W-:Y:S01]  /*be30*/  FMUL.FTZ R110, R110, R10.reuse ;  /* 0x0000000a6e6e7220 */ /* 0x080fe20000410000 */
[----:B------:R-:W-:Y:S01]  /*be40*/  F2FP.BF16.F32.PACK_AB R147, R24, R147 ;  /* 0x000000931893723e */ /* 0x000fe200000010ff */
[-C--:B------:R-:W-:Y:S01]  /*be50*/  FMUL.FTZ R111, R111, R10.reuse ;  /* 0x0000000a6f6f7220 */ /* 0x080fe20000410000 */
[----:B------:R-:W1:Y:S01]  /*be60*/  MUFU.EX2 R61, R61 ;  /* 0x0000003d003d7308 */ /* 0x000e620000000800 */
[----:B--2---:R-:W-:Y:S01]  /*be70*/  FADD.FTZ R44, R128, R7 ;  /* 0x00000007802c7221 */ /* 0x004fe20000010000 */
[----:B------:R-:W-:Y:S01]  /*be80*/  F2FP.BF16.F32.PACK_AB R141, R26, R141 ;  /* 0x0000008d1a8d723e */ /* 0x000fe200000010ff */
[-C--:B------:R-:W-:Y:S01]  /*be90*/  FMUL.FTZ R114, R114, R10.reuse ;  /* 0x0000000a72727220 */ /* 0x080fe20000410000 */
[-C--:B------:R-:W-:Y:S01]  /*bea0*/  FMUL.FTZ R115, R115, R10.reuse ;  /* 0x0000000a73737220 */ /* 0x080fe20000410000 */
[-C--:B------:R-:W-:Y:S01]  /*beb0*/  FMUL.FTZ R118, R118, R10.reuse ;  /* 0x0000000a76767220 */ /* 0x080fe20000410000 */
[----:B------:R-:W-:Y:S01]  /*bec0*/  FMUL.FTZ R119, R119, R10 ;  /* 0x0000000a77777220 */ /* 0x000fe20000410000 */
[----:B------:R-:W-:Y:S01]  /*bed0*/  IMAD.MOV.U32 R8, RZ, RZ, R2 ;  /* 0x000000ffff087224 */ /* 0x000fe200078e0002 */
        /* <DEDUP_REMOVED lines=75> */
[----:B------:R-:W-:-:S06]  /*c390*/  IMAD.MOV.U32 R7, RZ, RZ, R0 ;  /* 0x000000ffff077224 */ /* 0x000fcc00078e0000 */
[----:B------:R-:W2:Y:S01]  /*c3a0*/  MUFU.EX2 R40, R40 ;  /* 0x0000002800287308 */ /* 0x000ea20000000800 */
[----:B---3--:R-:W-:Y:S01]  /*c3b0*/  FADD.FTZ R44, R123, R44 ;  /* 0x0000002c7b2c7221 */ /* 0x008fe20000010000 */
[C---:B-1----:R-:W-:Y:S01]  /*c3c0*/  FADD.FTZ R6, R81.reuse, R6 ;  /* 0x0000000651067221 */ /* 0x042fe20000010000 */
[----:B------:R-:W-:Y:S02]  /*c3d0*/  F2FP.BF16.F32.PACK_AB R122, R81, R122 ;  /* 0x0000007a517a723e */ /* 0x000fe400000010ff */
[C---:B--2---:R-:W-:Y:S01]  /*c3e0*/  FADD.FTZ R5, R40.reuse, R44 ;  /* 0x0000002c28057221 */ /* 0x044fe20000010000 */
[----:B------:R-:W-:Y:S01]  /*c3f0*/  F2FP.BF16.F32.PACK_AB R123, R40, R123 ;  /* 0x0000007b287b723e */ /* 0x000fe200000010ff */
[----:B0-----:R-:W-:Y:S06]  /*c400*/  @P2 BRA `(.L_x_11389) ;  /* 0xffffffd000dc2947 */ /* 0x001fec000383ffff */
.L_x_11372:
[----:B------:R-:W-:Y:S06]  /*c410*/  BAR.ARV 0x8, 0x1a0 ;  /* 0x0206800000007b1d */ /* 0x000fec0000002000 */
[----:B------:R-:W-:Y:S05]  /*c420*/  @!P0 BRA `(.L_x_11390) ;  /* 0x0000000000048947 */ /* 0x000fea0003800000 */
[----:B------:R-:W-:Y:S01]  /*c430*/  BPT.TRAP 0x1 ;  /* 0x000000040000795c */ /* 0x000fe20000300000 */
.L_x_11390:
[----:B------:R-:W-:Y:S01]  /*c440*/  ULEA UR5, UR39, UR45, 0x3 ;  /* 0x0000002d27057291 */ /* 0x000fe2000f8e183f */
[----:B------:R-:W-:-:S05]  /*c450*/  IMAD.U32 R3, RZ, RZ, UR38 ;  /* 0x00000026ff037e24 */ /* 0x000fca000f8e00ff */
[----:B------:R-:W-:-:S04]  /*c460*/  SHF.L.U32 R3, R3, 0x1f, RZ ;  /* 0x0000001f03037819 */ /* 0x000fc800000006ff */
[----:B------:R0:W1:Y:S01]  /*c470*/  SYNCS.PHASECHK.TRANS64.TRYWAIT P2, [UR5+0x16850], R3 ;  /* 0x01685003ff0075a7 */ /* 0x0000620008040145 */
[----:B------:R-:W-:Y:S05]  /*c480*/  @!P0 BRA `(.L_x_11391) ;  /* 0x0000000000048947 */ /* 0x000fea0003800000 */
[----:B------:R-:W-:Y:S01]  /*c490*/  BPT.TRAP 0x1 ;  /* 0x000000040000795c */ /* 0x000fe20000300000 */
.L_x_11391:
[----:B-1----:R-:W-:Y:S05]  /*c4a0*/  @P2 BRA `(.L_x_11392) ;  /* 0x0000000000082947 */ /* 0x002fea0003800000 */
[----:B------:R-:W1:Y:S02]  /*c4b0*/  SYNCS.PHASECHK.TRANS64.TRYWAIT P0, [UR5+0x16850], R3 ;  /* 0x01685003ff0075a7 */ /* 0x000e640008000145 */
[----:B-1----:R-:W-:Y:S05]  /*c4c0*/  @!P0 BRA `(.L_x_11393) ;  /* 0x0000006800488947 */ /* 0x002fea0003800000 */
.L_x_11392:
        /* <DEDUP_REMOVED lines=21> */
[----:B0-----:R-:W-:-:S02]  /*c620*/  FADD.FTZ R3, R3, R6 ;  /* 0x0000000603037221 */ /* 0x001fc40000010000 */
[----:B------:R-:W0:Y:S04]  /*c630*/  SHFL.BFLY PT, R8, R7, 0x1, 0x1f ;  /* 0x0c201f0007087f89 */ /* 0x000e2800000e0000 */
[----:B------:R-:W1:Y:S01]  /*c640*/  SHFL.BFLY PT, R4, R3, 0x1, 0x1f ;  /* 0x0c201f0003047f89 */ /* 0x000e6200000e0000 */
[----:B0-----:R-:W-:Y:S01]  /*c650*/  FADD.FTZ R10, R7, R8 ;  /* 0x00000008070a7221 */ /* 0x001fe20000010000 */
[----:B------:R-:W-:Y:S02]  /*c660*/  IMAD.MOV.U32 R7, RZ, RZ, RZ ;  /* 0x000000ffff077224 */ /* 0x000fe400078e00ff */
[----:B-1----:R-:W-:Y:S02]  /*c670*/  FADD.FTZ R9, R3, R4 ;  /* 0x0000000403097221 */ /* 0x002fe40000010000 */
[----:B------:R-:W-:Y:S01]  /*c680*/  FSETP.NE.FTZ.AND P2, PT, R10, RZ, PT ;  /* 0x000000ff0a00720b */ /* 0x000fe20003f55000 */
[----:B------:R-:W-:-:S02]  /*c690*/  IMAD.MOV.U32 R4, RZ, RZ, RZ ;  /* 0x000000ffff047224 */ /* 0x000fc400078e00ff */
        /* <DEDUP_REMOVED lines=9> */
[----:B------:R-:W-:-:S02]  /*c730*/  WARPGROUP.DEPBAR.LE gsb0, 0x0 ;  /* 0x00008000000079c5 */ /* 0x000fc40000010000 */
[----:B------:R-:W-:Y:S01]  /*c740*/  WARPGROUP.ARRIVE ;  /* 0x00000000000079c5 */ /* 0x000fe20000000000 */
[----:B------:R-:W-:Y:S02]  /*c750*/  @!P1 VIADD R8, R11, 0x16860 ;  /* 0x000168600b089836 */ /* 0x000fe40000000000 */
[----:B------:R-:W-:Y:S01]  /*c760*/  @P2 FFMA.FTZ R3, R12, R0, R9 ;  /* 0x000000000c032223 */ /* 0x000fe20000010009 */
[----:B-1----:R-:W-:Y:S02]  /*c770*/  @P0 FMUL.FTZ R6, R6, 0.69314718246459960938 ;  /* 0x3f31721806060820 */ /* 0x002fe40000410000 */
[----:B------:R-:W-:Y:S01]  /*c780*/  HGMMA.64x64x16.F32.BF16 R88, R144, gdesc[UR4].tnspB, R88, gsb0 ;  /* 0x40e0000490587df0 */ /* 0x000fe20008001858 */
[----:B------:R-:W-:Y:S01]  /*c790*/  UIADD3 UR6, UR4, 0x100, URZ ;  /* 0x0000010004067890 */ /* 0x000fe2000fffe03f */
[----:B------:R-:W-:Y:S01]  /*c7a0*/  @!P1 PRMT R8, RZ, 0x654, R8 ;  /* 0x00000654ff089816 */ /* 0x000fe20000000008 */
[----:B------:R-:W-:Y:S01]  /*c7b0*/  UMOV UR7, 0x40000040 ;  /* 0x4000004000077882 */ /* 0x000fe20000000000 */
[----:B------:R-:W-:Y:S01]  /*c7c0*/  @P0 FFMA.FTZ R20, R5, R2, R6 ;  /* 0x0000000205140223 */ /* 0x000fe20000010006 */
[----:B------:R-:W-:Y:S01]  /*c7d0*/  PLOP3.LUT P0, PT, PT, PT, PT, 0x8, 0x0 ;  /* 0x000000000000781c */ /* 0x000fe20003f0e170 */
[----:B------:R-:W-:-:S02]  /*c7e0*/  WARPGROUP.DEPBAR.LE gsb0, 0x0 ;  /* 0x00008000000079c5 */ /* 0x000fc40000010000 */
        /* <DEDUP_REMOVED lines=64> */
.L_x_11323:
        /* <DEDUP_REMOVED lines=10> */
[----:B------:R-:W2:Y:S01]  /*cc90*/  LDL R4, [R1+0x8] ;  /* 0x0000080001047983 */ /* 0x000ea20000100800 */
[----:B------:R-:W-:Y:S01]  /*cca0*/  ULDC.64 UR8, c[0x0][0xbd8] ;  /* 0x0002f60000087ab9 */ /* 0x000fe20000000a00 */
[----:B------:R-:W-:Y:S01]  /*ccb0*/  F2FP.BF16.F32.PACK_AB R112, R113, R112 ;  /* 0x000000707170723e */ /* 0x000fe200000010ff */
[----:B------:R-:W-:Y:S01]  /*ccc0*/  UISETP.NE.U32.AND UP0, UPT, UR8, URZ, UPT ;  /* 0x0000003f0800728c */ /* 0x000fe2000bf05070 */
[----:B------:R-:W0:Y:S01]  /*ccd0*/  S2R R5, SR_SWINHI ;  /* 0x0000000000057919 */ /* 0x000e220000002f00 */
[----:B------:R-:W-:Y:S02]  /*cce0*/  F2FP.BF16.F32.PACK_AB R12, R12, R27 ;  /* 0x0000001b0c0c723e */ /* 0x000fe400000010ff */
[----:B------:R-:W-:Y:S01]  /*ccf0*/  UISETP.NE.AND.EX UP0, UPT, UR9, URZ, UPT, UP0 ;  /* 0x0000003f0900728c */ /* 0x000fe2000bf05300 */
[----:B------:R-:W-:Y:S02]  /*cd00*/  F2FP.BF16.F32.PACK_AB R13, R13, R106 ;  /* 0x0000006a0d0d723e */ /* 0x000fe400000010ff */
[----:B------:R-:W-:Y:S01]  /*cd10*/  ULDC.64 UR8, c[0x0][0xbd8] ;  /* 0x0002f60000087ab9 */ /* 0x000fe20000000a00 */
[----:B------:R-:W-:Y:S01]  /*cd20*/  F2FP.BF16.F32.PACK_AB R14, R14, R21 ;  /* 0x000000150e0e723e */ /* 0x000fe200000010ff */
[----:B------:R-:W-:Y:S01]  /*cd30*/  UIMAD.WIDE UR8, UR42, 0x4, UR8 ;  /* 0x000000042a0878a5 */ /* 0x000fe2000f8e0208 */
[----:B------:R-:W-:-:S02]  /*cd40*/  F2FP.BF16.F32.PACK_AB R15, R15, R110 ;  /* 0x0000006e0f0f723e */ /* 0x000fc400000010ff */
[----:B------:R-:W-:Y:S02]  /*cd50*/  F2FP.BF16.F32.PACK_AB R113, R115, R114 ;  /* 0x000000727371723e */ /* 0x000fe400000010ff */
[----:B------:R-:W-:Y:S01]  /*cd60*/  F2FP.BF16.F32.PACK_AB R114, R117, R116 ;  /* 0x000000747572723e */ /* 0x000fe200000010ff */
[----:B------:R-:W-:Y:S01]  /*cd70*/  IMAD.U32 R26, RZ, RZ, UR8 ;  /* 0x00000008ff1a7e24 */ /* 0x000fe2000f8e00ff */
[----:B------:R-:W-:Y:S01]  /*cd80*/  F2FP.BF16.F32.PACK_AB R115, R119, R118 ;  /* 0x000000767773723e */ /* 0x000fe200000010ff */
[----:B------:R-:W-:Y:S01]  /*cd90*/  IMAD.U32 R27, RZ, RZ, UR9 ;  /* 0x00000009ff1b7e24 */ /* 0x000fe2000f8e00ff */
[----:B------:R-:W-:Y:S01]  /*cda0*/  ULDC.64 UR8, c[0x0][0xbe0] ;  /* 0x0002f80000087ab9 */ /* 0x000fe20000000a00 */
[----:B------:R-:W-:Y:S02]  /*cdb0*/  MOV R24, R0 ;  /* 0x0000000000187202 */ /* 0x000fe40000000f00 */
[----:B0-----:R-:W-:Y:S01]  /*cdc0*/  MOV R25, R5 ;  /* 0x0000000500197202 */ /* 0x001fe20000000f00 */
[----:B------:R-:W-:-:S04]  /*cdd0*/  UISETP.NE.U32.AND UP1, UPT, UR8, URZ, UPT ;  /* 0x0000003f0800728c */ /* 0x000fc8000bf25070 */
[----:B------:R-:W-:-:S11]  /*cde0*/  UISETP.NE.AND.EX UP1, UPT, UR9, URZ, UPT, UP1 ;  /* 0x0000003f0900728c */ /* 0x000fd6000bf25310 */
[----:B------:R-:W-:Y:S02]  /*cdf0*/  @UP1 ULDC.64 UR8, c[0x0][0xbe0] ;  /* 0x0002f80000081ab9 */ /* 0x000fe40000000a00 */
[----:B------:R-:W-:Y:S01]  /*ce00*/  @UP1 UIMAD.WIDE UR8, UR42, 0x4, UR8 ;  /* 0x000000042a0818a5 */ /* 0x000fe2000f8e0208 */
        /* <DEDUP_REMOVED lines=33> */
[----:B------:R-:W-:-:S03]  /*d020*/  PLOP3.LUT P0, PT, PT, PT, UP0, 0x80, 0x0 ;  /* 0x000000000000781c */ /* 0x000fc60003f0f008 */
[----:B------:R0:W-:Y:S04]  /*d030*/  STSM.16.M88.4 [R29], R4 ;  /* 0x000000041d007844 */ /* 0x0001e80000000200 */
[----:B------:R1:W-:Y:S04]  /*d040*/  STSM.16.M88.4 [R28], R12 ;  /* 0x0000000c1c007844 */ /* 0x0003e80000000200 */
[----:B------:R1:W-:Y:S01]  /*d050*/  STSM.16.M88.4 [R18], R112 ;  /* 0x0000007012007844 */ /* 0x0003e20000000200 */
[----:B------:R-:W-:Y:S08]  /*d060*/  BAR.SYNC.DEFER_BLOCKING 0x1, 0x180 ;  /* 0x0046000000007b1d */ /* 0x000ff00000010000 */
[----:B------:R-:W2:Y:S01]  /*d070*/  LDC R2, c[0x0][0xa88] ;  /* 0x0002a200ff027b82 */ /* 0x000ea20000000800 */
[----:B------:R-:W-:Y:S01]  /*d080*/  PLOP3.LUT P1, PT, PT, PT, UP1, 0x80, 0x0 ;  /* 0x000000000000781c */ /* 0x000fe20003f2f018 */
[----:B0-----:R-:W-:-:S02]  /*d090*/  IMAD.U32 R4, RZ, RZ, UR8 ;  /* 0x00000008ff047e24 */ /* 0x001fc4000f8e00ff */
[----:B------:R-:W-:Y:S01]  /*d0a0*/  IMAD.U32 R5, RZ, RZ, UR9 ;  /* 0x00000009ff057e24 */ /* 0x000fe2000f8e00ff */
[----:B------:R-:W3:Y:S01]  /*d0b0*/  @P0 LDG.E R17, desc[UR46][R26.64] ;  /* 0x0000002e1a110981 */ /* 0x000ee2000c1e1900 */
[----:B------:R-:W-:-:S08]  /*d0c0*/  UMOV UR4, URZ ;  /* 0x0000003f00047c82 */ /* 0x000fd00008000000 */
[----:B--2---:R1:W5:Y:S01]  /*d0d0*/  @P1 LDG.E R2, desc[UR46][R4.64] ;  /* 0x0000002e04021981 */ /* 0x004362000c1e1900 */
[----:B---3--:R-:W-:Y:S01]  /*d0e0*/  @P0 R2UR UR4, R17 ;  /* 0x00000000110402ca */ /* 0x008fe200000e0000 */
[----:B-1----:R-:W-:-:S14]  /*d0f0*/  @P1 BRA `(.L_x_11396) ;  /* 0x0000000000101947 */ /* 0x002fdc0003800000 */
[----:B------:R-:W-:Y:S05]  /*d100*/  @!P0 BRA `(.L_x_11396) ;  /* 0x00000000000c8947 */ /* 0x000fea0003800000 */
[----:B------:R-:W2:Y:S04]  /*d110*/  LDG.E R5, desc[UR46][R26.64] ;  /* 0x0000002e1a057981 */ /* 0x000ea8000c1e1900 */
[----:B-----5:R-:W2:Y:S02]  /*d120*/  LDG.E R2, desc[UR46][R26.64+0x4] ;  /* 0x0000042e1a027981 */ /* 0x020ea4000c1e1900 */
[----:B--2---:R-:W-:-:S07]  /*d130*/  IMAD.IADD R2, R2, 0x1, -R5 ;  /* 0x0000000102027824 */ /* 0x004fce00078e0a05 */
.L_x_11396:
[----:B------:R-:W2:Y:S01]  /*d140*/  LDL R5, [R1+0x4] ;  /* 0x0000040001057983 */ /* 0x000ea20000100800 */
[----:B------:R-:W-:Y:S01]  /*d150*/  USHF.R.S32.HI UR13, URZ, 0x1f, UR41 ;  /* 0x0000001f3f0d7899 */ /* 0x000fe20008011429 */
[----:B------:R-:W-:Y:S01]  /*d160*/  ULDC.64 UR14, c[0x0][0xb70] ;  /* 0x0002dc00000e7ab9 */ /* 0x000fe20000000a00 */
[----:B------:R-:W0:Y:S01]  /*d170*/  S2R R4, SR_TID.X ;  /* 0x0000000000047919 */ /* 0x000e220000002100 */
[----:B------:R-:W-:Y:S02]  /*d180*/  USHF.R.S32.HI UR7, URZ, 0x1f, UR42 ;  /* 0x0000001f3f077899 */ /* 0x000fe4000801142a */
[----:B------:R-:W-:Y:S02]  /*d190*/  USHF.R.S32.HI UR11, URZ, 0x1f, UR4 ;  /* 0x0000001f3f0b7899 */ /* 0x000fe40008011404 */
[----:B------:R-:W-:Y:S01]  /*d1a0*/  UIMAD UR12, UR13, UR14, URZ ;  /* 0x0000000e0d0c72a4 */ /* 0x000fe2000f8e023f */
        /* <DEDUP_REMOVED lines=9> */
[----:B------:R-:W-:-:S06]  /*d240*/  UIMAD UR7, UR10, UR15, UR7 ;  /* 0x0000000f0a0772a4 */ /* 0x000fcc000f8e0207 */
[----:B------:R-:W-:Y:S02]  /*d250*/  IMAD.U32 R7, RZ, RZ, UR7 ;  /* 0x00000007ff077e24 */ /* 0x000fe4000f8e00ff */
[----:B0-----:R-:W-:-:S05]  /*d260*/  VIADD R6, R4, 0xffffff80 ;  /* 0xffffff8004067836 */ /* 0x001fca0000000000 */
[----:B------:R-:W-:-:S04]  /*d270*/  SHF.R.S32.HI R8, RZ, 0x1f, R6 ;  /* 0x0000001fff087819 */ /* 0x000fc80000011406 */
[----:B------:R-:W-:-:S04]  /*d280*/  LEA.HI R8, R8, R6, RZ, 0x7 ;  /* 0x0000000608087211 */ /* 0x000fc800078f38ff */
[----:B------:R-:W-:-:S05]  /*d290*/  LOP3.LUT R8, R8, 0xffffff80, RZ, 0xc0, !PT ;  /* 0xffffff8008087812 */ /* 0x000fca00078ec0ff */
[----:B------:R-:W-:-:S05]  /*d2a0*/  IMAD.IADD R8, R6, 0x1, -R8 ;  /* 0x0000000106087824 */ /* 0x000fca00078e0a08 */
[----:B------:R-:W-:Y:S01]  /*d2b0*/  LOP3.LUT P0, RZ, R8, 0x3, RZ, 0xc0, !PT ;  /* 0x0000000308ff7812 */ /* 0x000fe2000780c0ff */
[--C-:B------:R-:W-:Y:S01]  /*d2c0*/  IMAD.MOV.U32 R28, RZ, RZ, R19.reuse ;  /* 0x000000ffff1c7224 */ /* 0x100fe200078e0013 */
[----:B------:R-:W-:Y:S01]  /*d2d0*/  SHF.R.S32.HI R29, RZ, 0x1f, R19 ;  /* 0x0000001fff1d7819 */ /* 0x000fe20000011413 */
[C---:B------:R-:W-:Y:S02]  /*d2e0*/  VIADD R17, R156.reuse, 0x60 ;  /* 0x000000609c117836 */ /* 0x040fe40000000000 */
[----:B------:R-:W-:Y:S02]  /*d2f0*/  VIADD R18, R156, 0x90 ;  /* 0x000000909c127836 */ /* 0x000fe40000000000 */
[----:B------:R-:W-:Y:S01]  /*d300*/  VIADD R0, R0, 0x16820 ;  /* 0x0001682000007836 */ /* 0x000fe20000000000 */
[----:B------:R-:W-:-:S04]  /*d310*/  SHF.R.S32.HI R157, RZ, 0x1f, R156 ;  /* 0x0000001fff9d7819 */ /* 0x000fc8000001149c */
[----:B------:R-:W-:Y:S01]  /*d320*/  PRMT R0, RZ, 0x654, R0 ;  /* 0x00000654ff007816 */ /* 0x000fe20000000000 */
        /* <DEDUP_REMOVED lines=9> */
[----:B------:R-:W-:Y:S02]  /*d3c0*/  IADD3 R11, P3, R24, 0x3000, RZ ;  /* 0x00003000180b7810 */ /* 0x000fe40007f7e0ff */
[C---:B------:R-:W-:Y:S02]  /*d3d0*/  LEA R30, P2, R6.reuse, UR8, 0x2 ;  /* 0x00000008061e7c11 */ /* 0x040fe4000f8410ff */
[----:B-----5:R-:W-:Y:S01]  /*d3e0*/  ISETP.GE.OR P1, PT, R9, R2, P0 ;  /* 0x000000020900720c */ /* 0x020fe20000726670 */
[----:B------:R-:W-:Y:S01]  /*d3f0*/  IMAD.X R9, RZ, RZ, R25, P3 ;  /* 0x000000ffff097224 */ /* 0x000fe200018e0619 */
[----:B------:R-:W-:Y:S01]  /*d400*/  LEA.HI.X R31, R6, UR9, R7, 0x2, P2 ;  /* 0x00000009061f7c11 */ /* 0x000fe200090f1407 */
[----:B------:R-:W-:Y:S01]  /*d410*/  ULDC.64 UR8, c[0x0][0xaa0] ;  /* 0x0002a80000087ab9 */ /* 0x000fe20000000a00 */
[----:B------:R-:W-:-:S02]  /*d420*/  IADD3 R15, P2, R24, 0x1800, RZ ;  /* 0x00001800180f7810 */ /* 0x000fc40007f5e0ff */
[C---:B------:R-:W-:Y:S02]  /*d430*/  IADD3 R7, P4, R24.reuse, 0x4800, RZ ;  /* 0x0000480018077810 */ /* 0x040fe40007f9e0ff */
[----:B------:R-:W-:Y:S01]  /*d440*/  ISETP.GE.OR P0, PT, R5, R2, P0 ;  /* 0x000000020500720c */ /* 0x000fe20000706670 */
[----:B------:R-:W-:Y:S01]  /*d450*/  IMAD.X R13, RZ, RZ, R25, P2 ;  /* 0x000000ffff0d7224 */ /* 0x000fe200010e0619 */
[----:B------:R-:W-:Y:S02]  /*d460*/  LOP3.LUT R5, R24, 0x380, RZ, 0xc0, !PT ;  /* 0x0000038018057812 */ /* 0x000fe400078ec0ff */
[----:B------:R-:W-:Y:S01]  /*d470*/  LOP3.LUT R8, R15, 0x380, RZ, 0xc0, !PT ;  /* 0x000003800f087812 */ /* 0x000fe200078ec0ff */
[----:B------:R0:W-:Y:S01]  /*d480*/  @!P1 STG.E desc[UR46][R30.64], R20 ;  /* 0x000000141e009986 */ /* 0x0001e2000c10192e */
[----:B------:R-:W-:Y:S02]  /*d490*/  LOP3.LUT R6, R11, 0x380, RZ, 0xc0, !PT ;  /* 0x000003800b067812 */ /* 0x000fe400078ec0ff */
[----:B------:R-:W-:-:S02]  /*d4a0*/  LOP3.LUT R4, R7, 0x380, RZ, 0xc0, !PT ;  /* 0x0000038007047812 */ /* 0x000fc400078ec0ff */
[----:B------:R-:W-:Y:S02]  /*d4b0*/  SHF.R.U64 R5, R5, 0x3, RZ ;  /* 0x0000000305057819 */ /* 0x000fe400000012ff */
[----:B------:R-:W-:Y:S01]  /*d4c0*/  SHF.R.U64 R8, R8, 0x3, RZ ;  /* 0x0000000308087819 */ /* 0x000fe200000012ff */
[----:B------:R-:W-:Y:S01]  /*d4d0*/  IMAD.U32 R21, RZ, RZ, UR8 ;  /* 0x00000008ff157e24 */ /* 0x000fe2000f8e00ff */
[----:B------:R-:W-:Y:S01]  /*d4e0*/  SHF.R.U64 R6, R6, 0x3, RZ ;  /* 0x0000000306067819 */ /* 0x000fe200000012ff */
[----:B------:R-:W-:Y:S01]  /*d4f0*/  UIMAD UR7, UR11, UR8, URZ ;  /* 0x000000080b0772a4 */ /* 0x000fe2000f8e023f */
[----:B------:R-:W-:Y:S01]  /*d500*/  SHF.R.U64 R4, R4, 0x3, RZ ;  /* 0x0000000304047819 */ /* 0x000fe200000012ff */
[----:B------:R1:W-:Y:S01]  /*d510*/  @!P0 STG.E desc[UR46][R30.64+0x20], R3 ;  /* 0x000020031e008986 */ /* 0x0003e2000c10192e */
[----:B------:R-:W-:Y:S01]  /*d520*/  LOP3.LUT R24, R5, R24, RZ, 0x3c, !PT ;  /* 0x0000001805187212 */ /* 0x000fe200078e3cff */
[----:B------:R-:W-:Y:S01]  /*d530*/  IMAD.X R5, RZ, RZ, R25, P4 ;  /* 0x000000ffff057224 */ /* 0x000fe200020e0619 */
[----:B------:R-:W-:-:S02]  /*d540*/  LOP3.LUT R12, R8, R15, RZ, 0x3c, !PT ;  /* 0x0000000f080c7212 */ /* 0x000fc400078e3cff */
[----:B------:R-:W-:Y:S02]  /*d550*/  LOP3.LUT R8, R6, R11, RZ, 0x3c, !PT ;  /* 0x0000000b06087212 */ /* 0x000fe400078e3cff */
[----:B------:R-:W-:Y:S01]  /*d560*/  LOP3.LUT R4, R4, R7, RZ, 0x3c, !PT ;  /* 0x0000000704047212 */ /* 0x000fe200078e3cff */
[----:B0-----:R-:W-:Y:S01]  /*d570*/  IMAD.WIDE.U32 R20, R21, UR4, R28 ;  /* 0x0000000415147c25 */ /* 0x001fe2000f8e001c */
[----:B------:R-:W-:Y:S01]  /*d580*/  UIMAD UR7, UR4, UR9, UR7 ;  /* 0x00000009040772a4 */ /* 0x000fe2000f8e0207 */
[----:B------:R-:W5:Y:S02]  /*d590*/  LD.E.128 R24, desc[UR46][R24.64] ;  /* 0x0000002e18187980 */ /* 0x000f64000c101d00 */
[----:B------:R-:W-:Y:S01]  /*d5a0*/  ULDC UR4, c[0x0][0xa8c] ;  /* 0x0002a30000047ab9 */ /* 0x000fe20000000800 */
[----:B-1----:R-:W-:Y:S01]  /*d5b0*/  VIADD R3, R156, 0x30 ;  /* 0x000000309c037836 */ /* 0x002fe20000000000 */
[----:B------:R-:W5:Y:S01]  /*d5c0*/  LD.E.128 R12, desc[UR46][R12.64] ;  /* 0x0000002e0c0c7980 */ /* 0x000f62000c101d00 */
[----:B------:R-:W-:Y:S01]  /*d5d0*/  IMAD R28, R23, -0xc0, R2 ;  /* 0xffffff40171c7824 */ /* 0x000fe200078e0202 */
[----:B------:R-:W-:Y:S01]  /*d5e0*/  ISETP.GE.AND P0, PT, R19, UR4, PT ;  /* 0x0000000413007c0c */ /* 0x000fe2000bf06270 */
[----:B------:R-:W-:Y:S01]  /*d5f0*/  ULDC.64 UR8, c[0x0][0xae0] ;  /* 0x0002b80000087ab9 */ /* 0x000fe20000000a00 */
[----:B------:R-:W5:Y:S04]  /*d600*/  LD.E.128 R8, desc[UR46][R8.64] ;  /* 0x0000002e08087980 */ /* 0x000f68000c101d00 */
[----:B------:R-:W5:Y:S01]  /*d610*/  LD.E.128 R4, desc[UR46][R4.64] ;  /* 0x0000002e04047980 */ /* 0x000f62000c101d00 */
[----:B------:R-:W-:Y:S01]  /*d620*/  UIMAD UR4, UR13, UR8, URZ ;  /* 0x000000080d0472a4 */ /* 0x000fe2000f8e023f */
[-C--:B------:R-:W-:Y:S01]  /*d630*/  ISETP.GE.OR P3, PT, R3, R28.reuse, P0 ;  /* 0x0000001c0300720c */ /* 0x080fe20000766670 */
[----:B------:R-:W-:Y:S01]  /*d640*/  VIADD R21, R21, UR7 ;  /* 0x0000000715157c36 */ /* 0x000fe20008000000 */
        /* <DEDUP_REMOVED lines=8> */
[----:B------:R-:W-:-:S02]  /*d6d0*/  ISETP.GE.OR P1, PT, R17, R28, P0 ;  /* 0x0000001c1100720c */ /* 0x000fc40000726670 */
[----:B------:R-:W-:Y:S01]  /*d6e0*/  IMAD.WIDE.U32 R2, R3, UR41, R20 ;  /* 0x0000002903027c25 */ /* 0x000fe2000f8e0014 */
[-C--:B------:R-:W-:Y:S01]  /*d6f0*/  ISETP.GE.OR P2, PT, R18, R28.reuse, P0 ;  /* 0x0000001c1200720c */ /* 0x080fe20000746670 */
[----:B------:R-:W-:Y:S01]  /*d700*/  ULDC.64 UR8, c[0x0][0xae8] ;  /* 0x0002ba0000087ab9 */ /* 0x000fe20000000a00 */
[----:B------:R-:W-:Y:S01]  /*d710*/  ISETP.GE.OR P0, PT, R156, R28, P0 ;  /* 0x0000001c9c00720c */ /* 0x000fe20000706670 */
[----:B------:R-:W-:Y:S01]  /*d720*/  VIADD R3, R3, UR4 ;  /* 0x0000000403037c36 */ /* 0x000fe20008000000 */
[----:B------:R-:W-:Y:S02]  /*d730*/  UIMAD UR4, UR16, UR8, URZ ;  /* 0x00000008100472a4 */ /* 0x000fe4000f8e023f */
[----:B------:R-:W-:Y:S02]  /*d740*/  IMAD.U32 R31, RZ, RZ, UR8 ;  /* 0x00000008ff1f7e24 */ /* 0x000fe4000f8e00ff */
[----:B------:R-:W-:Y:S01]  /*d750*/  IMAD.WIDE R28, R23, 0xc0, R156 ;  /* 0x000000c0171c7825 */ /* 0x000fe200078e029c */
[----:B------:R-:W-:-:S03]  /*d760*/  UIMAD UR4, UR10, UR9, UR4 ;  /* 0x000000090a0472a4 */ /* 0x000fc6000f8e0204 */
[----:B------:R-:W-:-:S04]  /*d770*/  IMAD.WIDE.U32 R30, R31, UR10, R2 ;  /* 0x0000000a1f1e7c25 */ /* 0x000fc8000f8e0002 */
[----:B------:R-:W-:Y:S01]  /*d780*/  VIADD R23, R31, UR4 ;  /* 0x000000041f177c36 */ /* 0x000fe20008000000 */
[----:B0-----:R0:W-:Y:S01]  /*d790*/  SYNCS.ARRIVE.TRANS64.RED.A1T0 RZ, [R0+URZ], RZ ;  /* 0x000000ff00ff79a7 */ /* 0x0011e2000810043f */
        /* <DEDUP_REMOVED lines=12> */
.L_x_11398:
[----:B------:R-:W-:Y:S05]  /*d860*/  BSYNC B1 ;  /* 0x0000000000017941 */ /* 0x000fea0003800000 */
.L_x_11397:
[----:B------:R-:W-:Y:S04]  /*d870*/  BSSY B1, `(.L_x_11399) ;  /* 0x000000f000017945 */ /* 0x000fe80003800000 */
[----:B------:R-:W-:Y:S05]  /*d880*/  @P3 BRA `(.L_x_11400) ;  /* 0x0000000000343947 */ /* 0x000fea0003800000 */
[----:B------:R-:W-:Y:S01]  /*d890*/  IADD3 R17, P0, R28, 0x30, RZ ;  /* 0x000000301c117810 */ /* 0x000fe20007f1e0ff */
[----:B------:R-:W-:Y:S01]  /*d8a0*/  ULDC.64 UR8, c[0x0][0xad8] ;  /* 0x0002b60000087ab9 */ /* 0x000fe20000000a00 */
[----:B------:R-:W-:Y:S02]  /*d8b0*/  IMAD.MOV.U32 R2, RZ, RZ, R30 ;  /* 0x000000ffff027224 */ /* 0x000fe400078e001e */
[----:B------:R-:W-:Y:S02]  /*d8c0*/  IMAD.MOV.U32 R3, RZ, RZ, R23 ;  /* 0x000000ffff037224 */ /* 0x000fe400078e0017 */
[----:B0-----:R-:W-:Y:S02]  /*d8d0*/  IMAD.X R0, RZ, RZ, R29, P0 ;  /* 0x000000ffff007224 */ /* 0x001fe400000e061d */
[----:B------:R-:W-:-:S04]  /*d8e0*/  IMAD.WIDE.U32 R2, R17, UR8, R2 ;  /* 0x0000000811027c25 */ /* 0x000fc8000f8e0002 */
[----:B------:R-:W-:-:S04]  /*d8f0*/  IMAD R0, R0, UR8, RZ ;  /* 0x0000000800007c24 */ /* 0x000fc8000f8e02ff */
[----:B------:R-:W-:Y:S01]  /*d900*/  IMAD R17, R17, UR9, R0 ;  /* 0x0000000911117c24 */ /* 0x000fe2000f8e0200 */
[----:B------:R-:W-:Y:S02]  /*d910*/  ULDC.64 UR8, c[0x0][0xa80] ;  /* 0x0002a00000087ab9 */ /* 0x000fe40000000a00 */
[----:B-1----:R-:W-:Y:S01]  /*d920*/  LEA R20, P0, R2, UR8, 0x1 ;  /* 0x0000000802147c11 */ /* 0x002fe2000f8008ff */
[----:B------:R-:W-:-:S05]  /*d930*/  IMAD.IADD R3, R3, 0x1, R17 ;  /* 0x0000000103037824 */ /* 0x000fca00078e0211 */
[----:B------:R-:W-:-:S05]  /*d940*/  LEA.HI.X R21, R2, UR9, R3, 0x1, P0 ;  /* 0x0000000902157c11 */ /* 0x000fca00080f0c03 */
[----:B-----5:R2:W-:Y:S02]  /*d950*/  STG.E.128 desc[UR46][R20.64], R12 ;  /* 0x0000000c14007986 */ /* 0x0205e4000c101d2e */
.L_x_11400:
[----:B------:R-:W-:Y:S05]  /*d960*/  BSYNC B1 ;  /* 0x0000000000017941 */ /* 0x000fea0003800000 */
.L_x_11399:
[----:B------:R-:W-:Y:S04]  /*d970*/  BSSY B1, `(.L_x_11401) ;  /* 0x000000f000017945 */ /* 0x000fe80003800000 */
[----:B------:R-:W-:Y:S05]  /*d980*/  @P1 BRA `(.L_x_11402) ;  /* 0x0000000000341947 */ /* 0x000fea0003800000 */
[----:B--2--5:R-:W-:Y:S01]  /*d990*/  IADD3 R13, P0, R28, 0x60, RZ ;  /* 0x000000601c0d7810 */ /* 0x024fe20007f1e0ff */
        /* <DEDUP_REMOVED lines=12> */
.L_x_11402:
[----:B------:R-:W-:Y:S05]  /*da60*/  BSYNC B1 ;  /* 0x0000000000017941 */ /* 0x000fea0003800000 */
.L_x_11401:
[----:B------:R-:W-:Y:S05]  /*da70*/  @P2 BRA `(.L_x_11403) ;  /* 0x00000008009c2947 */ /* 0x000fea0003800000 */
[----:B---3-5:R-:W-:Y:S01]  /*da80*/  IADD3 R9, P0, R28, 0x90, RZ ;  /* 0x000000901c097810 */ /* 0x028fe20007f1e0ff */
        /* <DEDUP_REMOVED lines=13> */
.L_x_11395:
[----:B------:R-:W-:Y:S01]  /*db60*/  ULDC.64 UR8, c[0x0][0xbd8] ;  /* 0x0002f60000087ab9 */ /* 0x000fe20000000a00 */
[----:B------:R-:W-:Y:S01]  /*db70*/  IMAD.MOV.U32 R7, RZ, RZ, RZ ;  /* 0x000000ffff077224 */ /* 0x000fe200078e00ff */
[----:B------:R-:W-:Y:S01]  /*db80*/  UISETP.NE.U32.AND UP0, UPT, UR8, URZ, UPT ;  /* 0x0000003f0800728c */ /* 0x000fe2000bf05070 */
[----:B------:R-:W0:Y:S03]  /*db90*/  S2R R4, SR_TID.X ;  /* 0x0000000000047919 */ /* 0x000e260000002100 */
[----:B------:R-:W-:-:S03]  /*dba0*/  UISETP.NE.AND.EX UP0, UPT, UR9, URZ, UPT, UP0 ;  /* 0x0000003f0900728c */ /* 0x000fc6000bf05300 */
[----:B------:R-:W-:Y:S02]  /*dbb0*/  ULDC.64 UR8, c[0x0][0xbd8] ;  /* 0x0002f60000087ab9 */ /* 0x000fe40000000a00 */
[----:B------:R-:W-:Y:S01]  /*dbc0*/  UIMAD.WIDE UR8, UR42, 0x4, UR8 ;  /* 0x000000042a0878a5 */ /* 0x000fe2000f8e0208 */
[----:B------:R-:W1:Y:S01]  /*dbd0*/  LDC R0, c[0x0][0xa88] ;  /* 0x0002a200ff007b82 */ /* 0x000e620000000800 */
[----:B------:R-:W-:-:S04]  /*dbe0*/  PLOP3.LUT P1, PT, PT, PT, UP0, 0x80, 0x0 ;  /* 0x000000000000781c */ /* 0x000fc80003f2f008 */
[----:B------:R-:W-:Y:S02]  /*dbf0*/  IMAD.U32 R2, RZ, RZ, UR8 ;  /* 0x00000008ff027e24 */ /* 0x000fe4000f8e00ff */
[----:B------:R-:W-:Y:S01]  /*dc00*/  IMAD.U32 R3, RZ, RZ, UR9 ;  /* 0x00000009ff037e24 */ /* 0x000fe2000f8e00ff */
[----:B------:R-:W-:Y:S02]  /*dc10*/  ULDC.64 UR8, c[0x0][0xbe0] ;  /* 0x0002f80000087ab9 */ /* 0x000fe40000000a00 */
[----:B------:R-:W-:-:S04]  /*dc20*/  UISETP.NE.U32.AND UP1, UPT, UR8, URZ, UPT ;  /* 0x0000003f0800728c */ /* 0x000fc8000bf25070 */
[----:B------:R-:W-:Y:S01]  /*dc30*/  UISETP.NE.AND.EX UP1, UPT, UR9, URZ, UPT, UP1 ;  /* 0x0000003f0900728c */ /* 0x000fe2000bf25310 */
[----:B------:R2:W5:Y:S05]  /*dc40*/  @P1 LDG.E R7, desc[UR46][R2.64] ;  /* 0x0000002e02071981 */ /* 0x00056a000c1e1900 */
[----:B------:R-:W-:Y:S01]  /*dc50*/  PLOP3.LUT P2, PT, PT, PT, UP1, 0x80, 0x0 ;  /* 0x000000000000781c */ /* 0x000fe20003f4f018 */
[----:B0-----:R-:W-:-:S04]  /*dc60*/  VIADD R6, R4, 0xffffff80 ;  /* 0xffffff8004067836 */ /* 0x001fc80000000000 */
[----:B------:R-:W-:Y:S02]  /*dc70*/  @UP1 ULDC.64 UR8, c[0x0][0xbe0] ;  /* 0x0002f80000081ab9 */ /* 0x000fe40000000a00 */
[----:B------:R-:W-:-:S06]  /*dc80*/  @UP1 UIMAD.WIDE UR8, UR42, 0x4, UR8 ;  /* 0x000000042a0818a5 */ /* 0x000fcc000f8e0208 */
[----:B------:R-:W-:Y:S02]  /*dc90*/  IMAD.U32 R4, RZ, RZ, UR8 ;  /* 0x00000008ff047e24 */ /* 0x000fe4000f8e00ff */
[----:B------:R-:W-:-:S05]  /*dca0*/  IMAD.U32 R5, RZ, RZ, UR9 ;  /* 0x00000009ff057e24 */ /* 0x000fca000f8e00ff */
[----:B-1----:R2:W5:Y:S01]  /*dcb0*/  @P2 LDG.E R0, desc[UR46][R4.64] ;  /* 0x0000002e04002981 */ /* 0x002562000c1e1900 */
[----:B------:R-:W-:Y:S01]  /*dcc0*/  USHF.R.S32.HI UR8, URZ, 0x1f, UR41 ;  /* 0x0000001f3f087899 */ /* 0x000fe20008011429 */
[----:B------:R-:W-:Y:S01]  /*dcd0*/  ISETP.GT.AND P0, PT, R6, 0xbf, PT ;  /* 0x000000bf0600780c */ /* 0x000fe20003f04270 */
[----:B------:R-:W-:-:S12]  /*dce0*/  @P2 BRA `(.L_x_11404) ;  /* 0x0000000000102947 */ /* 0x000fd80003800000 */
[----:B------:R-:W-:Y:S05]  /*dcf0*/  @!P1 BRA `(.L_x_11404) ;  /* 0x00000000000c9947 */ /* 0x000fea0003800000 */
[----:B--2---:R-:W2:Y:S04]  /*dd00*/  LDG.E R5, desc[UR46][R2.64] ;  /* 0x0000002e02057981 */ /* 0x004ea8000c1e1900 */
[----:B-----5:R-:W2:Y:S02]  /*dd10*/  LDG.E R0, desc[UR46][R2.64+0x4] ;  /* 0x0000042e02007981 */ /* 0x020ea4000c1e1900 */
[----:B--2---:R-:W-:-:S07]  /*dd20*/  IMAD.IADD R0, R0, 0x1, -R5 ;  /* 0x0000000100007824 */ /* 0x004fce00078e0a05 */
.L_x_11404:
[----:B------:R-:W-:Y:S01]  /*dd30*/  USHF.R.S32.HI UR4, URZ, 0x1f, UR42 ;  /* 0x0000001f3f047899 */ /* 0x000fe2000801142a */
[----:B------:R-:W-:Y:S01]  /*dd40*/  BSSY B1, `(.L_x_11405) ;  /* 0x000001e000017945 */ /* 0x000fe20003800000 */
[----:B------:R-:W-:Y:S01]  /*dd50*/  USEL UR10, UR42, URZ, !UP0 ;  /* 0x0000003f2a0a7287 */ /* 0x000fe2000c000000 */
[----:B------:R-:W-:Y:S01]  /*dd60*/  SHF.R.S32.HI R8, RZ, 0x1f, R19 ;  /* 0x0000001fff087819 */ /* 0x000fe20000011413 */
[----:B------:R-:W-:Y:S01]  /*dd70*/  USEL UR9, UR4, URZ, !UP0 ;  /* 0x0000003f04097287 */ /* 0x000fe2000c000000 */
[----:B-----5:R-:W-:Y:S01]  /*dd80*/  SHF.R.S32.HI R6, RZ, 0x1f, R7 ;  /* 0x0000001fff067819 */ /* 0x020fe20000011407 */
[----:B------:R-:W-:Y:S10]  /*dd90*/  @P0 BRA `(.L_x_11406) ;  /* 0x0000000000600947 */ /* 0x000ff40003800000 */
[----:B--2---:R-:W0:Y:S02]  /*dda0*/  S2R R2, SR_TID.X ;  /* 0x0000000000027919 */ /* 0x004e240000002100 */
[----:B0-----:R-:W-:-:S04]  /*ddb0*/  IMAD R2, R23, 0xc0, R2 ;  /* 0x000000c017027824 */ /* 0x001fc800078e0202 */
        /* <DEDUP_REMOVED lines=22> */
.L_x_11406:
[----:B------:R-:W-:Y:S05]  /*df20*/  BSYNC B1 ;  /* 0x0000000000017941 */ /* 0x000fea0003800000 */
.L_x_11405:
[----:B------:R-:W-:Y:S01]  /*df30*/  ULDC.64 UR12, c[0x0][0xaa0] ;  /* 0x0002a800000c7ab9 */ /* 0x000fe20000000a00 */
[----:B--2---:R-:W-:Y:S01]  /*df40*/  IMAD.MOV.U32 R2, RZ, RZ, R19 ;  /* 0x000000ffff027224 */ /* 0x004fe200078e0013 */
[----:B------:R-:W-:Y:S01]  /*df50*/  ULDC UR7, c[0x0][0xa8c] ;  /* 0x0002a30000077ab9 */ /* 0x000fe20000000800 */
[----:B0-----:R-:W-:Y:S01]  /*df60*/  IMAD.MOV.U32 R3, RZ, RZ, R8 ;  /* 0x000000ffff037224 */ /* 0x001fe200078e0008 */
[----:B------:R-:W-:Y:S01]  /*df70*/  ISETP.GE.AND P0, PT, R19, UR7, PT ;  /* 0x0000000713007c0c */ /* 0x000fe2000bf06270 */
[----:B------:R-:W-:Y:S01]  /*df80*/  IMAD R4, R6, UR12, RZ ;  /* 0x0000000c06047c24 */ /* 0x000fe2000f8e02ff */
[----:B------:R-:W-:Y:S01]  /*df90*/  BSSY B1, `(.L_x_11407) ;  /* 0x0000027000017945 */ /* 0x000fe20003800000 */
[----:B------:R-:W-:-:S04]  /*dfa0*/  IMAD.WIDE.U32 R2, R7, UR12, R2 ;  /* 0x0000000c07027c25 */ /* 0x000fc8000f8e0002 */
[----:B------:R-:W-:Y:S01]  /*dfb0*/  IMAD R7, R7, UR13, R4 ;  /* 0x0000000d07077c24 */ /* 0x000fe2000f8e0204 */
[----:B------:R-:W-:Y:S01]  /*dfc0*/  ULDC.64 UR12, c[0x0][0xae0] ;  /* 0x0002b800000c7ab9 */ /* 0x000fe20000000a00 */
[----:B------:R-:W-:Y:S01]  /*dfd0*/  VIADD R4, R156, 0x30 ;  /* 0x000000309c047836 */ /* 0x000fe20000000000 */
[----:B------:R-:W-:Y:S01]  /*dfe0*/  UIMAD UR4, UR8, UR12, URZ ;  /* 0x0000000c080472a4 */ /* 0x000fe2000f8e023f */
[----:B------:R-:W-:Y:S02]  /*dff0*/  IMAD R5, R23, -0xc0, R0 ;  /* 0xffffff4017057824 */ /* 0x000fe400078e0200 */
[----:B------:R-:W-:Y:S01]  /*e000*/  IMAD.IADD R3, R3, 0x1, R7 ;  /* 0x0000000103037824 */ /* 0x000fe200078e0207 */
[----:B------:R-:W-:Y:S01]  /*e010*/  UIMAD UR4, UR41, UR13, UR4 ;  /* 0x0000000d290472a4 */ /* 0x000fe2000f8e0204 */
[----:B------:R-:W-:Y:S01]  /*e020*/  IMAD.U32 R7, RZ, RZ, UR12 ;  /* 0x0000000cff077e24 */ /* 0x000fe2000f8e00ff */
[----:B------:R-:W-:Y:S01]  /*e030*/  ISETP.GE.OR P3, PT, R4, R5, P0 ;  /* 0x000000050400720c */ /* 0x000fe20000766670 */
[C---:B------:R-:W-:Y:S01]  /*e040*/  VIADD R0, R156.reuse, 0x60 ;  /* 0x000000609c007836 */ /* 0x040fe20000000000 */
[----:B------:R-:W-:Y:S01]  /*e050*/  ULDC.64 UR12, c[0x0][0xae8] ;  /* 0x0002ba00000c7ab9 */ /* 0x000fe20000000a00 */
[----:B------:R-:W-:-:S02]  /*e060*/  VIADD R4, R156, 0x90 ;  /* 0x000000909c047836 */ /* 0x000fc40000000000 */
[----:B------:R-:W-:Y:S01]  /*e070*/  IMAD.WIDE.U32 R2, R7, UR41, R2 ;  /* 0x0000002907027c25 */ /* 0x000fe2000f8e0002 */
[-C--:B------:R-:W-:Y:S02]  /*e080*/  ISETP.GE.OR P1, PT, R0, R5.reuse, P0 ;  /* 0x000000050000720c */ /* 0x080fe40000726670 */
[-C--:B------:R-:W-:Y:S01]  /*e090*/  ISETP.GE.OR P2, PT, R4, R5.reuse, P0 ;  /* 0x000000050400720c */ /* 0x080fe20000746670 */
[----:B------:R-:W-:Y:S01]  /*e0a0*/  VIADD R3, R3, UR4 ;  /* 0x0000000403037c36 */ /* 0x000fe20008000000 */
[----:B------:R-:W-:Y:S01]  /*e0b0*/  ISETP.GE.OR P0, PT, R156, R5, P0 ;  /* 0x000000059c00720c */ /* 0x000fe20000706670 */
[----:B------:R-:W-:Y:S02]  /*e0c0*/  UIMAD UR4, UR9, UR12, URZ ;  /* 0x0000000c090472a4 */ /* 0x000fe4000f8e023f */
[----:B------:R-:W-:Y:S01]  /*e0d0*/  IMAD.U32 R9, RZ, RZ, UR12 ;  /* 0x0000000cff097e24 */ /* 0x000fe2000f8e00ff */
[--C-:B------:R-:W-:Y:S01]  /*e0e0*/  SHF.R.S32.HI R7, RZ, 0x1f, R156.reuse ;  /* 0x0000001fff077819 */ /* 0x100fe2000001149c */
[----:B------:R-:W-:Y:S01]  /*e0f0*/  IMAD.MOV.U32 R6, RZ, RZ, R156 ;  /* 0x000000ffff067224 */ /* 0x000fe200078e009c */
[----:B------:R-:W-:-:S02]  /*e100*/  UIMAD UR4, UR10, UR13, UR4 ;  /* 0x0000000d0a0472a4 */ /* 0x000fc4000f8e0204 */
        /* <DEDUP_REMOVED lines=15> */
.L_x_11408:
[----:B------:R-:W-:Y:S05]  /*e200*/  BSYNC B1 ;  /* 0x0000000000017941 */ /* 0x000fea0003800000 */
.L_x_11407:
[----:B------:R-:W-:Y:S04]  /*e210*/  BSSY B1, `(.L_x_11409) ;  /* 0x000000f000017945 */ /* 0x000fe80003800000 */
[----:B------:R-:W-:Y:S05]  /*e220*/  @P3 BRA `(.L_x_11410) ;  /* 0x0000000000343947 */ /* 0x000fea0003800000 */
[----:B0-----:R-:W-:Y:S01]  /*e230*/  IADD3 R9, P0, R6, 0x30, RZ ;  /* 0x0000003006097810 */ /* 0x001fe20007f1e0ff */
        /* <DEDUP_REMOVED lines=12> */
.L_x_11410:
[----:B------:R-:W-:Y:S05]  /*e300*/  BSYNC B1 ;  /* 0x0000000000017941 */ /* 0x000fea0003800000 */
.L_x_11409:
[----:B------:R-:W-:Y:S04]  /*e310*/  BSSY B1, `(.L_x_11411) ;  /* 0x000000f000017945 */ /* 0x000fe80003800000 */
[----:B------:R-:W-:Y:S05]  /*e320*/  @P1 BRA `(.L_x_11412) ;  /* 0x0000000000341947 */ /* 0x000fea0003800000 */
[----:B01----:R-:W-:Y:S01]  /*e330*/  IADD3 R9, P0, R6, 0x60, RZ ;  /* 0x0000006006097810 */ /* 0x003fe20007f1e0ff */
        /* <DEDUP_REMOVED lines=12> */
.L_x_11412:
[----:B------:R-:W-:Y:S05]  /*e400*/  BSYNC B1 ;  /* 0x0000000000017941 */ /* 0x000fea0003800000 */
.L_x_11411:
        /* <DEDUP_REMOVED lines=14> */
.L_x_11403:
[----:B------:R-:W-:Y:S05]  /*e4f0*/  BSYNC B0 ;  /* 0x0000000000007941 */ /* 0x000fea0003800000 */
.L_x_11394:
[----:B------:R-:W-:Y:S02]  /*e500*/  ULDC UR4, c[0x0][0xc14] ;  /* 0x0003050000047ab9 */ /* 0x000fe40000000800 */
[----:B------:R-:W-:-:S06]  /*e510*/  UISETP.GE.AND UP0, UPT, UR5, UR4, UPT ;  /* 0x000000040500728c */ /* 0x000fcc000bf06270 */
[----:B------:R-:W-:-:S13]  /*e520*/  PLOP3.LUT P0, PT, PT, PT, UP0, 0x80, 0x0 ;  /* 0x000000000000781c */ /* 0x000fda0003f0f008 */
[----:B------:R-:W-:Y:S05]  /*e530*/  @!P0 BRA `(.L_x_11413) ;  /* 0xffffff28001c8947 */ /* 0x000fea000383ffff */
[----:B------:R-:W-:Y:S05]  /*e540*/  EXIT ;  /* 0x000000000000794d */ /* 0x000fea0003800000 */
.L_x_11312:
        /* <DEDUP_REMOVED lines=61> */
.L_x_11418:
        /* <DEDUP_REMOVED lines=13> */
.L_x_11417:
[----:B------:R-:W-:Y:S05]  /*e9f0*/  BSYNC B0 ;  /* 0x0000000000007941 */ /* 0x000fea0003800000 */
.L_x_11416:
        /* <DEDUP_REMOVED lines=26> */
.L_x_11414:
        /* <DEDUP_REMOVED lines=20> */
.L_x_11419:
        /* <DEDUP_REMOVED lines=59> */
.L_x_11415:
[----:B------:R-:W-:Y:S02]  /*f090*/  IMAD.MOV.U32 R17, RZ, RZ, RZ ;  /* 0x000000ffff117224 */ /* 0x000fe400078e00ff */
[----:B------:R-:W-:Y:S02]  /*f0a0*/  IMAD.U32 R16, RZ, RZ, UR6 ;  /* 0x00000006ff107e24 */ /* 0x000fe4000f8e00ff */
[----:B------:R-:W-:-:S07]  /*f0b0*/  IMAD.MOV.U32 R18, RZ, RZ, RZ ;  /* 0x000000ffff127224 */ /* 0x000fce00078e00ff */
.L_x_11420:
        /* <DEDUP_REMOVED lines=16> */
.L_x_11494:
        /* <DEDUP_REMOVED lines=40> */
.L_x_11422:
        /* <DEDUP_REMOVED lines=13> */
.L_x_11423:
[----:B------:R-:W-:Y:S05]  /*f510*/  @!P0 BRA `(.L_x_11424) ;  /* 0x00000000000c8947 */ /* 0x000fea0003800000 */
[----:B------:R-:W2:Y:S04]  /*f520*/  LDG.E R4, desc[UR46][R2.64] ;  /* 0x0000002e02047981 */ /* 0x000ea8000c1e1900 */
[----:B------:R-:W2:Y:S02]  /*f530*/  LDG.E R7, desc[UR46][R2.64+0x4] ;  /* 0x0000042e02077981 */ /* 0x000ea4000c1e1900 */
[----:B--2---:R-:W-:-:S07]  /*f540*/  IMAD.IADD R7, R7, 0x1, -R4 ;  /* 0x0000000107077824 */ /* 0x004fce00078e0a04 */
.L_x_11424:
        /* <DEDUP_REMOVED lines=19> */
.L_x_11427:
[----:B------:R-:W-:-:S13]  /*f680*/  ISETP.NE.AND P1, PT, R3, 0x1, PT ;  /* 0x000000010300780c */ /* 0x000fda0003f25270 */
[----:B------:R-:W0:Y:S02]  /*f690*/  @P1 LDC.64 R4, c[0x0][0x9e8] ;  /* 0x00027a00ff041b82 */ /* 0x000e240000000a00 */
[----:B0-----:R-:W-:-:S05]  /*f6a0*/  @P1 IMAD.HI.U32 R4, R7, R4, RZ ;  /* 0x0000000407041227 */ /* 0x001fca00078e00ff */
[----:B------:R-:W-:-:S07]  /*f6b0*/  @P1 SHF.R.U32.HI R7, RZ, R5, R4 ;  /* 0x00000005ff071219 */ /* 0x000fce0000011604 */
.L_x_11428:
[----:B------:R-:W-:Y:S05]  /*f6c0*/  BSYNC B0 ;  /* 0x0000000000007941 */ /* 0x000fea0003800000 */
.L_x_11426:
[----:B------:R-:W-:-:S05]  /*f6d0*/  IMAD R7, R7, R3, R3 ;  /* 0x0000000307077224 */ /* 0x000fca00078e0203 */
[----:B------:R-:W-:-:S07]  /*f6e0*/  VIMNMX R2, R2, R7, PT ;  /* 0x0000000702027248 */ /* 0x000fce0003fe0100 */
.L_x_11425:
        /* <DEDUP_REMOVED lines=24> */
.L_x_11431:
[----:B------:R-:W-:-:S13]  /*f870*/  ISETP.NE.AND P0, PT, R3, 0x1, PT ;  /* 0x000000010300780c */ /* 0x000fda0003f05270 */
[----:B------:R-:W0:Y:S02]  /*f880*/  @P0 LDC.64 R4, c[0x0][0x9e8] ;  /* 0x00027a00ff040b82 */ /* 0x000e240000000a00 */
[----:B0-----:R-:W-:-:S05]  /*f890*/  @P0 IMAD.HI.U32 R4, R7, R4, RZ ;  /* 0x0000000407040227 */ /* 0x001fca00078e00ff */
[----:B------:R-:W-:-:S07]  /*f8a0*/  @P0 SHF.R.U32.HI R7, RZ, R5, R4 ;  /* 0x00000005ff070219 */ /* 0x000fce0000011604 */
.L_x_11432:
[----:B------:R-:W-:Y:S05]  /*f8b0*/  BSYNC B0 ;  /* 0x0000000000007941 */ /* 0x000fea0003800000 */
.L_x_11430:
[----:B------:R-:W-:-:S05]  /*f8c0*/  IMAD R3, R7, R3, RZ ;  /* 0x0000000307037224 */ /* 0x000fca00078e02ff */
[----:B------:R-:W-:-:S07]  /*f8d0*/  VIMNMX R0, R0, R3, !PT ;  /* 0x0000000300007248 */ /* 0x000fce0007fe0100 */
.L_x_11429:
        /* <DEDUP_REMOVED lines=22> */
.L_x_11434:
        /* <DEDUP_REMOVED lines=22> */
.L_x_11436:
        /* <DEDUP_REMOVED lines=19> */
.L_x_11438:
        /* <DEDUP_REMOVED lines=16> */
.L_x_11437:
        /* <DEDUP_REMOVED lines=26> */
.L_x_11439:
        /* <DEDUP_REMOVED lines=18> */
.L_x_11510:
[----:B------:R-:W-:Y:S01]  /*10090*/  UMOV UR4, 0xffffffff ;  /* 0xffffffff00047882 */ /* 0x000fe20000000000 */
[----:B------:R-:W-:Y:S02]  /*100a0*/  SHF.R.S32.HI R9, RZ, 0x1f, R6 ;  /* 0x0000001fff097819 */ /* 0x000fe40000011406 */
[----:B------:R-:W-:Y:S05]  /*100b0*/  BRA.DIV UR4, `(.L_x_11441) ;  /* 0x0000002e04987947 */ /* 0x000fea000b800000 */
[----:B------:R-:W-:-:S13]  /*100c0*/  ELECT P6, URZ, PT ;  /* 0x00000000003f782f */ /* 0x000fda00038c0000 */
.L_x_11513:
        /* <DEDUP_REMOVED lines=22> */
.L_x_11443:
[----:B------:R-:W-:Y:S01]  /*10230*/  IMAD R5, R22, 0x8, R25 ;  /* 0x0000000816057824 */ /* 0x000fe200078e0219 */
[----:B------:R-:W-:-:S04]  /*10240*/  SHF.L.U32 R4, R24, 0x1f, RZ ;  /* 0x0000001f18047819 */ /* 0x000fc800000006ff */
[----:B------:R-:W1:Y:S02]  /*10250*/  SYNCS.PHASECHK.TRANS64.TRYWAIT P0, [R5+URZ+0x16840], R4 ;  /* 0x01684004050075a7 */ /* 0x000e64000800017f */
[----:B-1----:R-:W-:Y:S05]  /*10260*/  @!P0 BRA `(.L_x_11444) ;  /* 0x0000002c004c8947 */ /* 0x002fea0003800000 */
.L_x_11514:
        /* <DEDUP_REMOVED lines=9> */
.L_x_11445:
[----:B-12---:R-:W-:Y:S01]  /*10300*/  IMAD R4, R22, 0x4000, R25 ;  /* 0x0000400016047824 */ /* 0x006fe200078e0219 */
        /* <DEDUP_REMOVED lines=11> */
[----:B------:R-:W-:Y:S02]  /*103c0*/  ULEA UR11, UR11, UR4, 0x7 ;  /* 0x000000040b0b7291 */ /* 0x000fe4000f8e383f */
[----:B------:R-:W-:Y:S01]  /*103d0*/  UIADD3 UR8, UR8, 0xe400, URZ ;  /* 0x0000e40008087890 */ /* 0x000fe2000fffe03f */
[----:B------:R-:W-:-:S08]  /*103e0*/  UMOV UR4, 0x0 ;  /* 0x0000000000047882 */ /* 0x000fd00000000000 */
[----:B------:R1:W-:Y:S02]  /*103f0*/  UTMALDG.4D [UR8], [UR6], desc[UR4] ;  /* 0x00000408060075b4 */ /* 0x0003e40008019000 */
[----:B-1----:R-:W-:Y:S01]  /*10400*/  NOP ;  /* 0x0000000000007918 */ /* 0x002fe20000000000 */
.L_x_11442:
[----:B------:R-:W-:Y:S05]  /*10410*/  WARPSYNC.ALL ;  /* 0x0000000000007948 */ /* 0x000fea0003800000 */
[----:B------:R-:W-:Y:S01]  /*10420*/  BAR.SYNC.DEFER_BLOCKING 0x8, 0x1a0 ;  /* 0x0206800000007b1d */ /* 0x000fe20000010000 */
[----:B------:R-:W-:Y:S02]  /*10430*/  ELECT P0, URZ, PT ;  /* 0x00000000003f782f */ /* 0x000fe40003800000 */
[----:B------:R-:W-:Y:S01]  /*10440*/  R2UR UR9, R25 ;  /* 0x00000000190972ca */ /* 0x000fe200000e0000 */
[----:B------:R-:W-:Y:S01]  /*10450*/  VIADD R29, R29, 0x1 ;  /* 0x000000011d1d7836 */ /* 0x000fe20000000000 */
[----:B------:R-:W-:-:S09]  /*10460*/  UIADD3 UR4, UP0, UR38, 0x270, URZ ;  /* 0x0000027026047890 */ /* 0x000fd2000ff1e03f */
[----:B------:R-:W-:Y:S01]  /*10470*/  @P0 R2UR UR13, R10 ;  /* 0x000000000a0d02ca */ /* 0x000fe200000e0000 */
[----:B------:R-:W-:Y:S01]  /*10480*/  UMOV UR6, 0x0 ;  /* 0x0000000000067882 */ /* 0x000fe20000000000 */
[----:B------:R-:W-:Y:S01]  /*10490*/  @P0 R2UR UR12, R18 ;  /* 0x00000000120c02ca */ /* 0x000fe200000e0000 */
[----:B------:R-:W-:Y:S01]  /*104a0*/  UIADD3.X UR5, URZ, UR39, URZ, UP0, !UPT ;  /* 0x000000273f057290 */ /* 0x000fe200087fe43f */
[----:B------:R-:W-:Y:S01]  /*104b0*/  @P0 R2UR UR11, R17 ;  /* 0x00000000110b02ca */ /* 0x000fe200000e0000 */
[----:B------:R-:W-:Y:S01]  /*104c0*/  UMOV UR7, 0x12f00000 ;  /* 0x12f0000000077882 */ /* 0x000fe20000000000 */
[----:B------:R-:W-:Y:S01]  /*104d0*/  UMOV UR10, URZ ;  /* 0x0000003f000a7c82 */ /* 0x000fe20008000000 */
[----:B------:R-:W-:Y:S01]  /*104e0*/  BSSY B0, `(.L_x_11446) ;  /* 0x000000c000007945 */ /* 0x000fe20003800000 */
[----:B------:R-:W-:Y:S01]  /*104f0*/  @P0 IMAD.MOV.U32 R4, RZ, RZ, 0x6000 ;  /* 0x00006000ff040424 */ /* 0x000fe200078e00ff */
[----:B------:R-:W-:Y:S02]  /*10500*/  UIADD3 UR8, UR9, 0x8400, URZ ;  /* 0x0000840009087890 */ /* 0x000fe4000fffe03f */
[----:B------:R-:W-:Y:S01]  /*10510*/  UIADD3 UR9, UR9, 0x16800, URZ ;  /* 0x0001680009097890 */ /* 0x000fe2000fffe03f */
[----:B------:R1:W-:Y:S08]  /*10520*/  @P0 SYNCS.ARRIVE.TRANS64 RZ, [R25+URZ+0x16800], R4 ;  /* 0x0168000419ff09a7 */ /* 0x0003f0000800003f */
[----:B------:R2:W-:Y:S01]  /*10530*/  UTMALDG.4D [UR8], [UR4], desc[UR6] ;  /* 0x00000608040075b4 */ /* 0x0005e20008019000 */
[----:B-1----:R-:W-:-:S04]  /*10540*/  LEA.HI R4, R29, R29, RZ, 0x1 ;  /* 0x0000001d1d047211 */ /* 0x002fc800078f08ff */
[----:B------:R-:W-:-:S05]  /*10550*/  LOP3.LUT R4, R4, 0xfffffffe, RZ, 0xc0, !PT ;  /* 0xfffffffe04047812 */ /* 0x000fca00078ec0ff */
[----:B------:R-:W-:-:S05]  /*10560*/  IMAD.IADD R4, R29, 0x1, -R4 ;  /* 0x000000011d047824 */ /* 0x000fca00078e0a04 */
[----:B------:R-:W-:-:S04]  /*10570*/  SHF.L.U32 R4, R4, 0x1f, RZ ;  /* 0x0000001f04047819 */ /* 0x000fc800000006ff */
[----:B------:R-:W1:Y:S02]  /*10580*/  SYNCS.PHASECHK.TRANS64.TRYWAIT P0, [R25+URZ+0x16820], R4 ;  /* 0x01682004190075a7 */ /* 0x000e64000800017f */
[----:B-12---:R-:W-:Y:S05]  /*10590*/  @!P0 BRA `(.L_x_11447) ;  /* 0x0000002800948947 */ /* 0x006fea0003800000 */
.L_x_11515:
[----:B------:R-:W-:Y:S05]  /*105a0*/  BSYNC B0 ;  /* 0x0000000000007941 */ /* 0x000fea0003800000 */
.L_x_11446:
        /* <DEDUP_REMOVED lines=41> */
.L_x_11454:
[----:B0-----:R-:W-:Y:S01]  /*10840*/  IMAD R3, R12, 0x8, R25 ;  /* 0x000000080c037824 */ /* 0x001fe200078e0219 */
[----:B------:R-:W-:-:S04]  /*10850*/  SHF.L.U32 R2, R13, 0x1f, RZ ;  /* 0x0000001f0d027819 */ /* 0x000fc800000006ff */
[----:B------:R-:W0:Y:S02]  /*10860*/  SYNCS.PHASECHK.TRANS64.TRYWAIT P0, [R3+URZ+0x16840], R2 ;  /* 0x01684002030075a7 */ /* 0x000e24000800017f */
[----:B0-----:R-:W-:Y:S05]  /*10870*/  @!P0 BRA `(.L_x_11455) ;  /* 0x0000002400f08947 */ /* 0x001fea0003800000 */
.L_x_11516:
        /* <DEDUP_REMOVED lines=9> */
.L_x_11456:
[----:B01----:R-:W-:Y:S01]  /*10910*/  IMAD R2, R12, 0x4000, R25 ;  /* 0x000040000c027824 */ /* 0x003fe200078e0219 */
        /* <DEDUP_REMOVED lines=14> */
[----:B------:R-:W-:Y:S02]  /*10a00*/  ULEA UR11, UR11, UR4, 0x7 ;  /* 0x000000040b0b7291 */ /* 0x000fe4000f8e383f */
[----:B------:R-:W-:Y:S01]  /*10a10*/  UIADD3 UR8, UR8, 0xe400, URZ ;  /* 0x0000e40008087890 */ /* 0x000fe2000fffe03f */
[----:B------:R-:W-:-:S08]  /*10a20*/  UMOV UR4, 0x0 ;  /* 0x0000000000047882 */ /* 0x000fd00000000000 */
[----:B------:R0:W-:Y:S01]  /*10a30*/  UTMALDG.4D [UR8], [UR6], desc[UR4] ;  /* 0x00000408060075b4 */ /* 0x0001e20008019000 */
[----:B------:R-:W1:Y:S02]  /*10a40*/  SYNCS.PHASECHK.TRANS64.TRYWAIT P0, [R2+URZ+0x60], R5 ;  /* 0x00006005020075a7 */ /* 0x000e64000800017f */
[----:B01----:R-:W-:Y:S05]  /*10a50*/  @!P0 BRA `(.L_x_11457) ;  /* 0x00000024008c8947 */ /* 0x003fea0003800000 */
.L_x_11517:
[----:B------:R-:W-:Y:S05]  /*10a60*/  @P1 BRA `(.L_x_11458) ;  /* 0x0000000000181947 */ /* 0x000fea0003800000 */
[----:B------:R-:W-:Y:S01]  /*10a70*/  ISETP.NE.AND P0, PT, R27, RZ, PT ;  /* 0x000000ff1b00720c */ /* 0x000fe20003f05270 */
[----:B0-----:R-:W-:Y:S02]  /*10a80*/  IMAD R2, R22, 0x8, R25 ;  /* 0x0000000816027824 */ /* 0x001fe400078e0219 */
[----:B------:R-:W-:-:S04]  /*10a90*/  IMAD.MOV.U32 R3, RZ, RZ, 0x4000 ;  /* 0x00004000ff037424 */ /* 0x000fc800078e00ff */
[----:B------:R1:W-:Y:S06]  /*10aa0*/  SYNCS.ARRIVE.TRANS64 RZ, [R2+URZ+0x16850], R3 ;  /* 0x0168500302ff79a7 */ /* 0x0003ec000800003f */
[----:B------:R-:W-:Y:S05]  /*10ab0*/  @!P0 BRA `(.L_x_11458) ;  /* 0x0000000000048947 */ /* 0x000fea0003800000 */
[----:B------:R-:W-:Y:S01]  /*10ac0*/  BPT.TRAP 0x1 ;  /* 0x000000040000795c */ /* 0x000fe20000300000 */
.L_x_11458:
[C-C-:B01----:R-:W-:Y:S01]  /*10ad0*/  IMAD R2, R22.reuse, 0x8, R25.reuse ;  /* 0x0000000816027824 */ /* 0x143fe200078e0219 */
        /* <DEDUP_REMOVED lines=13> */
[----:B------:R-:W-:Y:S02]  /*10bb0*/  ULEA UR11, UR11, UR4, 0x7 ;  /* 0x000000040b0b7291 */ /* 0x000fe4000f8e383f */
[----:B------:R-:W-:Y:S02]  /*10bc0*/  UIADD3 UR9, UR9, 0x16850, URZ ;  /* 0x0001685009097890 */ /* 0x000fe4000fffe03f */
[----:B------:R-:W-:Y:S01]  /*10bd0*/  UIADD3 UR8, UR8, 0x400, URZ ;  /* 0x0000040008087890 */ /* 0x000fe2000fffe03f */
[----:B------:R-:W-:-:S08]  /*10be0*/  UMOV UR4, 0x0 ;  /* 0x0000000000047882 */ /* 0x000fd00000000000 */
[----:B------:R0:W-:Y:S02]  /*10bf0*/  UTMALDG.4D [UR8], [UR6], desc[UR4] ;  /* 0x00000408060075b4 */ /* 0x0001e40008019000 */
[----:B0-----:R-:W-:Y:S01]  /*10c00*/  NOP ;  /* 0x0000000000007918 */ /* 0x001fe20000000000 */
.L_x_11453:
[----:B------:R-:W-:Y:S05]  /*10c10*/  BSYNC B2 ;  /* 0x0000000000027941 */ /* 0x000fea0003800000 */
.L_x_11452:
[----:B------:R-:W-:Y:S02]  /*10c20*/  IMAD.MOV.U32 R22, RZ, RZ, R12 ;  /* 0x000000ffff167224 */ /* 0x000fe400078e000c */
[----:B------:R-:W-:Y:S02]  /*10c30*/  IMAD.MOV.U32 R24, RZ, RZ, R13 ;  /* 0x000000ffff187224 */ /* 0x000fe400078e000d */
[----:B------:R-:W-:-:S07]  /*10c40*/  VIADD R10, R28, 0xfffffffd ;  /* 0xfffffffd1c0a7836 */ /* 0x000fce0000000000 */
.L_x_11451:
[----:B------:R-:W-:Y:S05]  /*10c50*/  BSYNC B1 ;  /* 0x0000000000017941 */ /* 0x000fea0003800000 */
.L_x_11450:
[----:B------:R-:W-:Y:S01]  /*10c60*/  VIADD R11, R11, 0xfffffffe ;  /* 0xfffffffe0b0b7836 */ /* 0x000fe20000000000 */
[----:B------:R-:W-:-:S04]  /*10c70*/  LOP3.LUT R28, RZ, R28, RZ, 0x33, !PT ;  /* 0x0000001cff1c7212 */ /* 0x000fc800078e33ff */
[----:B------:R-:W-:-:S13]  /*10c80*/  ISETP.NE.AND P0, PT, R11, R28, PT ;  /* 0x0000001c0b00720c */ /* 0x000fda0003f05270 */
[----:B------:R-:W-:Y:S05]  /*10c90*/  @!P0 BRA `(.L_x_11449) ;  /* 0x0000000800ec8947 */ /* 0x000fea0003800000 */
[----:B------:R-:W-:-:S07]  /*10ca0*/  IMAD.MOV.U32 R4, RZ, RZ, R8 ;  /* 0x000000ffff047224 */ /* 0x000fce00078e0008 */
.L_x_11473:
        /* <DEDUP_REMOVED lines=31> */
.L_x_11461:
[----:B------:R-:W-:Y:S01]  /*10ea0*/  IMAD R3, R11, 0x8, R25 ;  /* 0x000000080b037824 */ /* 0x000fe200078e0219 */
[----:B------:R-:W-:-:S04]  /*10eb0*/  SHF.L.U32 R2, R12, 0x1f, RZ ;  /* 0x0000001f0c027819 */ /* 0x000fc800000006ff */
[----:B------:R-:W1:Y:S02]  /*10ec0*/  SYNCS.PHASECHK.TRANS64.TRYWAIT P0, [R3+URZ+0x16840], R2 ;  /* 0x01684002030075a7 */ /* 0x000e64000800017f */
[----:B-1----:R-:W-:Y:S05]  /*10ed0*/  @!P0 BRA `(.L_x_11462) ;  /* 0x0000002000808947 */ /* 0x002fea0003800000 */
.L_x_11518:
        /* <DEDUP_REMOVED lines=9> */
.L_x_11463:
        /* <DEDUP_REMOVED lines=21> */
.L_x_11519:
[----:B------:R-:W-:Y:S05]  /*110c0*/  @P0 BRA `(.L_x_11465) ;  /* 0x0000000000140947 */ /* 0x000fea0003800000 */
[----:B------:R-:W-:Y:S01]  /*110d0*/  ISETP.NE.AND P1, PT, R27, RZ, PT ;  /* 0x000000ff1b00720c */ /* 0x000fe20003f25270 */
[----:B------:R-:W-:-:S04]  /*110e0*/  IMAD.MOV.U32 R2, RZ, RZ, 0x4000 ;  /* 0x00004000ff027424 */ /* 0x000fc800078e00ff */
[----:B------:R1:W-:Y:S08]  /*110f0*/  SYNCS.ARRIVE.TRANS64 RZ, [R3+URZ+0x50], R2 ;  /* 0x0000500203ff79a7 */ /* 0x0003f0000800003f */
[----:B------:R-:W-:Y:S05]  /*11100*/  @!P1 BRA `(.L_x_11465) ;  /* 0x0000000000049947 */ /* 0x000fea0003800000 */
[----:B------:R-:W-:Y:S01]  /*11110*/  BPT.TRAP 0x1 ;  /* 0x000000040000795c */ /* 0x000fe20000300000 */
.L_x_11465:
        /* <DEDUP_REMOVED lines=15> */
[----:B------:R-:W-:-:S03]  /*11210*/  ULEA UR11, UR11, UR4, 0x7 ;  /* 0x000000040b0b7291 */ /* 0x000fc6000f8e383f */
[----:B------:R-:W-:-:S06]  /*11220*/  UMOV UR4, 0x0 ;  /* 0x0000000000047882 */ /* 0x000fcc0000000000 */
[----:B------:R2:W-:Y:S02]  /*11230*/  UTMALDG.4D [UR8], [UR6], desc[UR4] ;  /* 0x00000408060075b4 */ /* 0x0005e40008019000 */
[----:B--2---:R-:W-:Y:S01]  /*11240*/  NOP ;  /* 0x0000000000007918 */ /* 0x004fe20000000000 */
.L_x_11460:
[----:B------:R-:W-:Y:S05]  /*11250*/  BSYNC B1 ;  /* 0x0000000000017941 */ /* 0x000fea0003800000 */
.L_x_11459:
        /* <DEDUP_REMOVED lines=31> */
.L_x_11468:
[----:B------:R-:W-:Y:S01]  /*11450*/  IMAD R2, R22, 0x8, R25 ;  /* 0x0000000816027824 */ /* 0x000fe200078e0219 */
[----:B------:R-:W-:-:S04]  /*11460*/  SHF.L.U32 R3, R24, 0x1f, RZ ;  /* 0x0000001f18037819 */ /* 0x000fc800000006ff */
[----:B------:R-:W1:Y:S02]  /*11470*/  SYNCS.PHASECHK.TRANS64.TRYWAIT P0, [R2+URZ+0x16840], R3 ;  /* 0x01684003020075a7 */ /* 0x000e64000800017f */
[----:B-1----:R-:W-:Y:S05]  /*11480*/  @!P0 BRA `(.L_x_11469) ;  /* 0x0000001c003c8947 */ /* 0x002fea0003800000 */
.L_x_11520:
        /* <DEDUP_REMOVED lines=9> */
.L_x_11470:
[----:B01----:R-:W-:Y:S01]  /*11520*/  IMAD R2, R22, 0x4000, R25 ;  /* 0x0000400016027824 */ /* 0x003fe200078e0219 */
        /* <DEDUP_REMOVED lines=13> */
[----:B------:R-:W-:Y:S01]  /*11600*/  ULEA UR11, UR11, UR4, 0x7 ;  /* 0x000000040b0b7291 */ /* 0x000fe2000f8e383f */
[----:B------:R-:W-:Y:S01]  /*11610*/  SHF.L.U32 R3, R12, 0x1f, RZ ;  /* 0x0000001f0c037819 */ /* 0x000fe200000006ff */
[----:B------:R-:W-:Y:S01]  /*11620*/  UIADD3 UR8, UR8, 0xe400, URZ ;  /* 0x0000e40008087890 */ /* 0x000fe2000fffe03f */
[----:B------:R-:W-:-:S09]  /*11630*/  UMOV UR4, 0x0 ;  /* 0x0000000000047882 */ /* 0x000fd20000000000 */
[----:B------:R-:W-:-:S09]  /*11640*/  UIADD3 UR9, UR9, 0x30, URZ ;  /* 0x0000003009097890 */ /* 0x000fd2000fffe03f */
[----:B------:R0:W-:Y:S01]  /*11650*/  UTMALDG.4D [UR8], [UR6], desc[UR4] ;  /* 0x00000408060075b4 */ /* 0x0001e20008019000 */
[----:B------:R-:W1:Y:S02]  /*11660*/  SYNCS.PHASECHK.TRANS64.TRYWAIT P1, [R2+URZ+0x60], R3 ;  /* 0x00006003020075a7 */ /* 0x000e64000802017f */
[----:B01----:R-:W-:Y:S05]  /*11670*/  @!P1 BRA `(.L_x_11471) ;  /* 0x0000001800d49947 */ /* 0x003fea0003800000 */
.L_x_11521:
[----:B------:R-:W-:Y:S05]  /*11680*/  @P0 BRA `(.L_x_11472) ;  /* 0x0000000000140947 */ /* 0x000fea0003800000 */
[----:B------:R-:W-:Y:S01]  /*11690*/  ISETP.NE.AND P1, PT, R27, RZ, PT ;  /* 0x000000ff1b00720c */ /* 0x000fe20003f25270 */
[----:B0-----:R-:W-:-:S04]  /*116a0*/  IMAD.MOV.U32 R3, RZ, RZ, 0x4000 ;  /* 0x00004000ff037424 */ /* 0x001fc800078e00ff */
[----:B------:R1:W-:Y:S08]  /*116b0*/  SYNCS.ARRIVE.TRANS64 RZ, [R2+URZ+0x50], R3 ;  /* 0x0000500302ff79a7 */ /* 0x0003f0000800003f */
[----:B------:R-:W-:Y:S05]  /*116c0*/  @!P1 BRA `(.L_x_11472) ;  /* 0x0000000000049947 */ /* 0x000fea0003800000 */
[----:B------:R-:W-:Y:S01]  /*116d0*/  BPT.TRAP 0x1 ;  /* 0x000000040000795c */ /* 0x000fe20000300000 */
.L_x_11472:
        /* <DEDUP_REMOVED lines=19> */
.L_x_11467:
[----:B------:R-:W-:Y:S05]  /*11810*/  BSYNC B1 ;  /* 0x0000000000017941 */ /* 0x000fea0003800000 */
.L_x_11466:
[----:B------:R-:W-:Y:S01]  /*11820*/  ISETP.GT.AND P0, PT, R13, R26, PT ;  /* 0x0000001a0d00720c */ /* 0x000fe20003f04270 */
[----:B------:R-:W-:-:S12]  /*11830*/  VIADD R10, R10, 0xfffffffe ;  /* 0xfffffffe0a0a7836 */ /* 0x000fd80000000000 */
[----:B------:R-:W-:Y:S05]  /*11840*/  @P0 BRA `(.L_x_11473) ;  /* 0xfffffff400180947 */ /* 0x000fea000383ffff */
.L_x_11449:
[----:B------:R-:W-:Y:S05]  /*11850*/  BSYNC B0 ;  /* 0x0000000000007941 */ /* 0x000fea0003800000 */
.L_x_11448:
        /* <DEDUP_REMOVED lines=15> */
.L_x_11475:
[----:B------:R-:W-:Y:S05]  /*11950*/  BSYNC B0 ;  /* 0x0000000000007941 */ /* 0x000fea0003800000 */
.L_x_11474:
[----:B------:R-:W-:Y:S04]  /*11960*/  BSSY B0, `(.L_x_11476) ;  /* 0x0000020000007945 */ /* 0x000fe80003800000 */
[----:B------:R-:W-:Y:S05]  /*11970*/  @!P6 BRA `(.L_x_11477) ;  /* 0x000000000078e947 */ /* 0x000fea0003800000 */
[----:B01----:R-:W-:Y:S01]  /*11980*/  IMAD R3, R22, 0x8, R25 ;  /* 0x0000000816037824 */ /* 0x003fe200078e0219 */
[----:B------:R-:W-:-:S04]  /*11990*/  SHF.L.U32 R2, R24, 0x1f, RZ ;  /* 0x0000001f18027819 */ /* 0x000fc800000006ff */
[----:B------:R-:W0:Y:S02]  /*119a0*/  SYNCS.PHASECHK.TRANS64.TRYWAIT P0, [R3+URZ+0x16860], R2 ;  /* 0x01686002030075a7 */ /* 0x000e24000800017f */
[----:B0-----:R-:W-:Y:S05]  /*119b0*/  @!P0 BRA `(.L_x_11478) ;  /* 0x0000001800188947 */ /* 0x001fea0003800000 */
.L_x_11522:
        /* <DEDUP_REMOVED lines=9> */
.L_x_11479:
        /* <DEDUP_REMOVED lines=11> */
[----:B------:R-:W-:Y:S02]  /*11b00*/  ULEA UR11, UR11, UR4, 0x7 ;  /* 0x000000040b0b7291 */ /* 0x000fe4000f8e383f */
[----:B------:R-:W-:Y:S02]  /*11b10*/  UIADD3 UR9, UR9, 0x16850, URZ ;  /* 0x0001685009097890 */ /* 0x000fe4000fffe03f */
[----:B------:R-:W-:Y:S01]  /*11b20*/  UIADD3 UR8, UR8, 0x400, URZ ;  /* 0x0000040008087890 */ /* 0x000fe2000fffe03f */
[----:B------:R-:W-:-:S08]  /*11b30*/  UMOV UR4, 0x0 ;  /* 0x0000000000047882 */ /* 0x000fd00000000000 */
[----:B------:R2:W-:Y:S02]  /*11b40*/  UTMALDG.4D [UR8], [UR6], desc[UR4] ;  /* 0x00000408060075b4 */ /* 0x0005e40008019000 */
[----:B--2---:R-:W-:Y:S01]  /*11b50*/  NOP ;  /* 0x0000000000007918 */ /* 0x004fe20000000000 */
.L_x_11477:
[----:B------:R-:W-:Y:S05]  /*11b60*/  BSYNC B0 ;  /* 0x0000000000007941 */ /* 0x000fea0003800000 */
.L_x_11476:
[----:B------:R-:W-:-:S05]  /*11b70*/  VIADD R22, R22, 0x1 ;  /* 0x0000000116167836 */ /* 0x000fca0000000000 */
[----:B------:R-:W-:-:S04]  /*11b80*/  ISETP.NE.AND P0, PT, R22, 0x2, PT ;  /* 0x000000021600780c */ /* 0x000fc80003f05270 */
[----:B01----:R-:W-:Y:S02]  /*11b90*/  SEL R3, RZ, 0x1, P0 ;  /* 0x00000001ff037807 */ /* 0x003fe40000000000 */
[----:B------:R-:W-:Y:S02]  /*11ba0*/  SEL R22, R22, RZ, P0 ;  /* 0x000000ff16167207 */ /* 0x000fe40000000000 */
[----:B------:R-:W-:-:S07]  /*11bb0*/  LOP3.LUT R24, R24, R3, RZ, 0x3c, !PT ;  /* 0x0000000318187212 */ /* 0x000fce00078e3cff */
.L_x_11435:
[----:B------:R-:W-:Y:S05]  /*11bc0*/  BSYNC B6 ;  /* 0x0000000000067941 */ /* 0x000fea0003800000 */
.L_x_11433:
[----:B------:R-:W-:-:S03]  /*11bd0*/  UMOV UR4, 0xffffffff ;  /* 0xffffffff00047882 */ /* 0x000fc60000000000 */
[----:B------:R-:W-:Y:S05]  /*11be0*/  BRA.DIV UR4, `(.L_x_11480) ;  /* 0x0000001604a07947 */ /* 0x000fea000b800000 */
[----:B------:R0:W1:Y:S04]  /*11bf0*/  SHFL.IDX PT, R5, R16, RZ, 0x1f ;  /* 0x00001fff10057589 */ /* 0x00006800000e0000 */
[----:B------:R0:W2:Y:S02]  /*11c00*/  SHFL.IDX PT, R4, R16, 0x1, 0x1f ;  /* 0x00201f0010047f89 */ /* 0x0000a400000e0000 */
.L_x_11526:
        /* <DEDUP_REMOVED lines=11> */
.L_x_11482:
[----:B------:R-:W-:Y:S05]  /*11cc0*/  BSYNC B0 ;  /* 0x0000000000007941 */ /* 0x000fea0003800000 */
.L_x_11481:
        /* <DEDUP_REMOVED lines=23> */
.L_x_11534:
[----:B------:R-:W-:Y:S02]  /*11e40*/  ULDC UR4, c[0x0][0xc10] ;  /* 0x0003040000047ab9 */ /* 0x000fe40000000800 */
[----:B------:R-:W-:-:S04]  /*11e50*/  IMAD.U32 R6, RZ, RZ, UR4 ;  /* 0x00000004ff067e24 */ /* 0x000fc8000f8e00ff */
[----:B----4-:R-:W-:-:S04]  /*11e60*/  IMAD R7, R14, R6, RZ ;  /* 0x000000060e077224 */ /* 0x010fc800078e02ff */
[----:B--2---:R-:W-:-:S05]  /*11e70*/  IMAD.IADD R4, R4, 0x1, R7 ;  /* 0x0000000104047824 */ /* 0x004fca00078e0207 */
[----:B-1----:R-:W-:-:S13]  /*11e80*/  ISETP.GT.AND P0, PT, R4, R5, PT ;  /* 0x000000050400720c */ /* 0x002fda0003f04270 */
[----:B------:R-:W-:Y:S05]  /*11e90*/  @P0 BRA `(.L_x_11484) ;  /* 0x0000000000ac0947 */ /* 0x000fea0003800000 */
[----:B------:R-:W1:Y:S02]  /*11ea0*/  LDC R0, c[0x0][0xc14] ;  /* 0x00030500ff007b82 */ /* 0x000e640000000800 */
.L_x_11489:
        /* <DEDUP_REMOVED lines=12> */
.L_x_11487:
[----:B------:R-:W-:Y:S05]  /*11f70*/  BSYNC B0 ;  /* 0x0000000000007941 */ /* 0x000fea0003800000 */
.L_x_11486:
        /* <DEDUP_REMOVED lines=23> */
.L_x_11542:
[----:B------:R-:W-:Y:S02]  /*120f0*/  ULDC UR4, c[0x0][0xc10] ;  /* 0x0003040000047ab9 */ /* 0x000fe40000000800 */
[----:B------:R-:W-:-:S04]  /*12100*/  IMAD.U32 R6, RZ, RZ, UR4 ;  /* 0x00000004ff067e24 */ /* 0x000fc8000f8e00ff */
[----:B--2---:R-:W-:-:S04]  /*12110*/  IMAD R7, R14, R6, RZ ;  /* 0x000000060e077224 */ /* 0x004fc800078e02ff */
[----:B------:R-:W-:-:S05]  /*12120*/  IMAD.IADD R4, R7, 0x1, R4 ;  /* 0x0000000107047824 */ /* 0x000fca00078e0204 */
[----:B------:R-:W-:-:S13]  /*12130*/  ISETP.GT.AND P0, PT, R4, R5, PT ;  /* 0x000000050400720c */ /* 0x000fda0003f04270 */
[----:B------:R-:W-:Y:S05]  /*12140*/  @!P0 BRA `(.L_x_11489) ;  /* 0xfffffffc00588947 */ /* 0x000fea000383ffff */
.L_x_11484:
        /* <DEDUP_REMOVED lines=8> */
.L_x_11546:
[----:B------:R-:W-:Y:S01]  /*121d0*/  ISETP.NE.AND P0, PT, R3, RZ, PT ;  /* 0x000000ff0300720c */ /* 0x000fe20003f05270 */
[----:B------:R-:W-:-:S12]  /*121e0*/  IMAD.MOV.U32 R14, RZ, RZ, RZ ;  /* 0x000000ffff0e7224 */ /* 0x000fd800078e00ff */
[----:B------:R-:W-:Y:S05]  /*121f0*/  @!P0 BRA `(.L_x_11491) ;  /* 0x0000000000108947 */ /* 0x000fea0003800000 */
[----:B------:R-:W-:Y:S01]  /*12200*/  UMOV UR4, 0xffffffff ;  /* 0xffffffff00047882 */ /* 0x000fe20000000000 */
[----:B------:R-:W-:Y:S02]  /*12210*/  VIADD R12, R4, 0xffffffff ;  /* 0xffffffff040c7836 */ /* 0x000fe40000000000 */
[----:B------:R-:W-:Y:S05]  /*12220*/  BRA.DIV UR4, `(.L_x_11492) ;  /* 0x0000001a04447947 */ /* 0x000fea000b800000 */
[----:B------:R0:W0:Y:S02]  /*12230*/  SHFL.IDX PT, R14, R8, R12, 0x1f ;  /* 0x00001f0c080e7589 */ /* 0x00002400000e0000 */
.L_x_11491:
        /* <DEDUP_REMOVED lines=66> */
.L_x_11485:
[----:B------:R-:W-:Y:S01]  /*12660*/  UMOV UR4, URZ ;  /* 0x0000003f00047c82 */ /* 0x000fe20008000000 */
[----:B------:R-:W-:Y:S01]  /*12670*/  UMOV UR5, URZ ;  /* 0x0000003f00057c82 */ /* 0x000fe20008000000 */
[----:B------:R-:W-:Y:S01]  /*12680*/  ULDC UR6, c[0x0][0xc14] ;  /* 0x0003050000067ab9 */ /* 0x000fe20000000800 */
[----:B0-----:R-:W-:Y:S02]  /*12690*/  IMAD.MOV.U32 R16, RZ, RZ, R5 ;  /* 0x000000ffff107224 */ /* 0x001fe400078e0005 */
[----:B------:R-:W-:Y:S02]  /*126a0*/  IMAD.U32 R17, RZ, RZ, UR4 ;  /* 0x00000004ff117e24 */ /* 0x000fe4000f8e00ff */
[----:B------:R-:W-:Y:S02]  /*126b0*/  IMAD.U32 R18, RZ, RZ, UR5 ;  /* 0x00000005ff127e24 */ /* 0x000fe4000f8e00ff */
[----:B------:R-:W-:-:S07]  /*126c0*/  IMAD.U32 R19, RZ, RZ, UR6 ;  /* 0x00000006ff137e24 */ /* 0x000fce000f8e00ff */
.L_x_11493:
        /* <DEDUP_REMOVED lines=10> */
.L_x_11421:
        /* <DEDUP_REMOVED lines=11> */
.L_x_11549:
[----:B------:R-:W-:Y:S05]  /*12820*/  BSYNC B0 ;  /* 0x0000000000007941 */ /* 0x000fea0003800000 */
.L_x_11495:
[----:B------:R-:W-:-:S03]  /*12830*/  UMOV UR4, 0xffffffff ;  /* 0xffffffff00047882 */ /* 0x000fc60000000000 */
[----:B------:R-:W-:Y:S05]  /*12840*/  BRA.DIV UR4, `(.L_x_11497) ;  /* 0x0000001204f47947 */ /* 0x000fea000b800000 */
[----:B0-----:R-:W0:Y:S02]  /*12850*/  S2R R0, SR_TID.X ;  /* 0x0000000000007919 */ /* 0x001e240000002100 */
[----:B0-----:R-:W-:-:S04]  /*12860*/  SHF.R.U32.HI R0, RZ, 0x5, R0 ;  /* 0x00000005ff007819 */ /* 0x001fc80000011600 */
[----:B------:R-:W-:-:S05]  /*12870*/  LOP3.LUT R0, R0, 0x3, RZ, 0xc0, !PT ;  /* 0x0000000300007812 */ /* 0x000fca00078ec0ff */
[----:B------:R0:W1:Y:S02]  /*12880*/  SHFL.IDX PT, R14, R0, RZ, 0x1f ;  /* 0x00001fff000e7589 */ /* 0x00006400000e0000 */
.L_x_11552:
[----:B-1----:R-:W-:Y:S01]  /*12890*/  ISETP.NE.AND P0, PT, R14, RZ, PT ;  /* 0x000000ff0e00720c */ /* 0x002fe20003f05270 */
[----:B------:R-:W-:-:S12]  /*128a0*/  BSSY B0, `(.L_x_11498) ;  /* 0x0000024000007945 */ /* 0x000fd80003800000 */
[----:B------:R-:W-:Y:S05]  /*128b0*/  @P0 BRA `(.L_x_11499) ;  /* 0x0000000000880947 */ /* 0x000fea0003800000 */
[----:B------:R-:W-:-:S03]  /*128c0*/  UMOV UR4, 0xffffffff ;  /* 0xffffffff00047882 */ /* 0x000fc60000000000 */
[----:B------:R-:W-:Y:S05]  /*128d0*/  BRA.DIV UR4, `(.L_x_11500) ;  /* 0x0000001604047947 */ /* 0x000fea000b800000 */
[----:B------:R-:W-:-:S13]  /*128e0*/  ELECT P6, URZ, PT ;  /* 0x00000000003f782f */ /* 0x000fda00038c0000 */
.L_x_11555:
[----:B------:R-:W-:Y:S05]  /*128f0*/  @!P6 BRA `(.L_x_11499) ;  /* 0x000000000078e947 */ /* 0x000fea0003800000 */
[----:B------:R-:W-:-:S06]  /*12900*/  ULOP3.LUT UR4, UR36, 0x2, URZ, 0xfc, !UPT ;  /* 0x0000000224047892 */ /* 0x000fcc000f8efc3f */
[----:B0-----:R-:W-:-:S05]  /*12910*/  IMAD.U32 R0, RZ, RZ, UR4 ;  /* 0x00000004ff007e24 */ /* 0x001fca000f8e00ff */
[----:B------:R-:W-:-:S13]  /*12920*/  ISETP.NE.AND P2, PT, R0, 0x3, PT ;  /* 0x000000030000780c */ /* 0x000fda0003f45270 */
[----:B------:R-:W-:Y:S05]  /*12930*/  @!P2 BRA `(.L_x_11501) ;  /* 0x000000000004a947 */ /* 0x000fea0003800000 */
[----:B------:R-:W-:Y:S01]  /*12940*/  BPT.TRAP 0x1 ;  /* 0x000000040000795c */ /* 0x000fe20000300000 */
.L_x_11501:
        /* <DEDUP_REMOVED lines=12> */
.L_x_11556:
[----:B------:R-:W1:Y:S02]  /*12a10*/  SYNCS.PHASECHK.TRANS64.TRYWAIT P0, [R3+URZ], R0 ;  /* 0x00000000030075a7 */ /* 0x000e64000800017f */
[----:B-1----:R-:W-:Y:S05]  /*12a20*/  @!P0 BRA `(.L_x_11503) ;  /* 0x0000001000e48947 */ /* 0x002fea0003800000 */
.L_x_11557:
[----:B------:R-:W-:Y:S05]  /*12a30*/  @!P2 BRA `(.L_x_11504) ;  /* 0x000000000004a947 */ /* 0x000fea0003800000 */
[----:B------:R-:W-:Y:S01]  /*12a40*/  BPT.TRAP 0x1 ;  /* 0x000000040000795c */ /* 0x000fe20000300000 */
.L_x_11504:
[----:B-1----:R-:W-:-:S04]  /*12a50*/  VIADD R3, R9, 0x16860 ;  /* 0x0001686009037836 */ /* 0x002fc80000000000 */
[----:B------:R-:W-:-:S04]  /*12a60*/  IMAD R5, R22, 0x8, R3 ;  /* 0x0000000816057824 */ /* 0x000fc800078e0203 */
[----:B------:R-:W1:Y:S02]  /*12a70*/  SYNCS.PHASECHK.TRANS64.TRYWAIT P0, [R5+URZ], R2 ;  /* 0x00000002050075a7 */ /* 0x000e64000800017f */
[----:B-1----:R-:W-:Y:S05]  /*12a80*/  @!P0 BRA `(.L_x_11505) ;  /* 0x0000001000e08947 */ /* 0x002fea0003800000 */
.L_x_11558:
[----:B------:R-:W-:-:S07]  /*12a90*/  IMAD R3, R4, 0x8, R3 ;  /* 0x0000000804037824 */ /* 0x000fce00078e0203 */
.L_x_11506:
[----:B--2---:R2:W4:Y:S02]  /*12aa0*/  SYNCS.PHASECHK.TRANS64.TRYWAIT P0, [R3+URZ], R0 ;  /* 0x00000000030075a7 */ /* 0x004524000800017f */
[----:B----4-:R-:W-:Y:S05]  /*12ab0*/  @!P0 NANOSLEEP.SYNCS 0x989680 ;  /* 0x009896800000895d */ /* 0x010fea0003900000 */
[----:B------:R-:W4:Y:S02]  /*12ac0*/  @!P0 SYNCS.PHASECHK.TRANS64 P0, [R3+URZ], R0 ;  /* 0x00000000030085a7 */ /* 0x000f24000800007f */
[----:B----4-:R-:W-:Y:S05]  /*12ad0*/  @!P0 BRA `(.L_x_11506) ;  /* 0xfffffffc00f08947 */ /* 0x010fea000383ffff */
.L_x_11499:
[----:B------:R-:W-:Y:S05]  /*12ae0*/  BSYNC B0 ;  /* 0x0000000000007941 */ /* 0x000fea0003800000 */
.L_x_11498:
[----:B------:R-:W-:Y:S05]  /*12af0*/  EXIT ;  /* 0x000000000000794d */ /* 0x000fea0003800000 */
.L_x_11325:
[----:B0-----:R-:W-:-:S04]  /*12b00*/  IMAD.U32 R3, RZ, RZ, UR45 ;  /* 0x0000002dff037e24 */ /* 0x001fc8000f8e00ff */
[----:B------:R0:W1:Y:S03]  /*12b10*/  SYNCS.PHASECHK.TRANS64.TRYWAIT P1, [R3+URZ+0x16800], R0 ;  /* 0x01680000030075a7 */ /* 0x000066000802017f */
[----:B-1----:R-:W-:Y:S05]  /*12b20*/  @!P1 NANOSLEEP.SYNCS 0x989680 ;  /* 0x009896800000995d */ /* 0x002fea0003900000 */
[----:B------:R-:W1:Y:S02]  /*12b30*/  @!P1 SYNCS.PHASECHK.TRANS64 P1, [R3+URZ+0x16800], R0 ;  /* 0x01680000030095a7 */ /* 0x000e64000802007f */
[----:B-1----:R-:W-:Y:S05]  /*12b40*/  @!P1 BRA `(.L_x_11325) ;  /* 0xfffffffc00ec9947 */ /* 0x002fea000383ffff */
[----:B------:R-:W-:Y:S05]  /*12b50*/  BRA `(.L_x_11507) ;  /* 0xfffffeec00907947 */ /* 0x000fea000383ffff */
.L_x_11329:
[----:B-1----:R1:W2:Y:S02]  /*12b60*/  SYNCS.PHASECHK.TRANS64.TRYWAIT P2, [R5+URZ+0x16830], R0 ;  /* 0x01683000050075a7 */ /* 0x0022a4000804017f */
[----:B--2---:R-:W-:Y:S05]  /*12b70*/  @!P2 NANOSLEEP.SYNCS 0x989680 ;  /* 0x009896800000a95d */ /* 0x004fea0003900000 */
[----:B------:R-:W2:Y:S02]  /*12b80*/  @!P2 SYNCS.PHASECHK.TRANS64 P2, [R5+URZ+0x16830], R0 ;  /* 0x016830000500a5a7 */ /* 0x000ea4000804007f */
[----:B--2---:R-:W-:Y:S05]  /*12b90*/  @!P2 BRA `(.L_x_11329) ;  /* 0xfffffffc00f0a947 */ /* 0x004fea000383ffff */
[----:B------:R-:W-:Y:S05]  /*12ba0*/  BRA `(.L_x_11328) ;  /* 0xfffffeec00b47947 */ /* 0x000fea000383ffff */
.L_x_11345:
[----:B-1----:R-:W-:-:S04]  /*12bb0*/  IMAD.U32 R15, RZ, RZ, UR6 ;  /* 0x00000006ff0f7e24 */ /* 0x002fc8000f8e00ff */
[----:B------:R1:W2:Y:S03]  /*12bc0*/  SYNCS.PHASECHK.TRANS64.TRYWAIT P2, [R15+URZ+0x16830], R8 ;  /* 0x016830080f0075a7 */ /* 0x0002a6000804017f */
[----:B--2---:R-:W-:Y:S05]  /*12bd0*/  @!P2 NANOSLEEP.SYNCS 0x989680 ;  /* 0x009896800000a95d */ /* 0x004fea0003900000 */
[----:B------:R-:W2:Y:S02]  /*12be0*/  @!P2 SYNCS.PHASECHK.TRANS64 P2, [R15+URZ+0x16830], R8 ;  /* 0x016830080f00a5a7 */ /* 0x000ea4000804007f */
[----:B--2---:R-:W-:Y:S05]  /*12bf0*/  @!P2 BRA `(.L_x_11345) ;  /* 0xfffffffc00eca947 */ /* 0x004fea000383ffff */
[----:B------:R-:W-:Y:S05]  /*12c00*/  BRA `(.L_x_11342) ;  /* 0xffffff1c00f07947 */ /* 0x000fea000383ffff */
.L_x_11349:
[----:B-1----:R-:W-:-:S04]  /*12c10*/  IMAD.U32 R15, RZ, RZ, UR6 ;  /* 0x00000006ff0f7e24 */ /* 0x002fc8000f8e00ff */
[----:B------:R1:W2:Y:S03]  /*12c20*/  SYNCS.PHASECHK.TRANS64.TRYWAIT P2, [R15+URZ+0x16850], R8 ;  /* 0x016850080f0075a7 */ /* 0x0002a6000804017f */
[----:B--2---:R-:W-:Y:S05]  /*12c30*/  @!P2 NANOSLEEP.SYNCS 0x989680 ;  /* 0x009896800000a95d */ /* 0x004fea0003900000 */
[----:B------:R-:W2:Y:S02]  /*12c40*/  @!P2 SYNCS.PHASECHK.TRANS64 P2, [R15+URZ+0x16850], R8 ;  /* 0x016850080f00a5a7 */ /* 0x000ea4000804007f */
[----:B--2---:R-:W-:Y:S05]  /*12c50*/  @!P2 BRA `(.L_x_11349) ;  /* 0xfffffffc00eca947 */ /* 0x004fea000383ffff */
[----:B------:R-:W-:Y:S05]  /*12c60*/  BRA `(.L_x_11346) ;  /* 0xffffff2000687947 */ /* 0x000fea000383ffff */
.L_x_11366:
[----:B-1----:R-:W-:-:S04]  /*12c70*/  IMAD.U32 R11, RZ, RZ, UR6 ;  /* 0x00000006ff0b7e24 */ /* 0x002fc8000f8e00ff */
[----:B------:R1:W2:Y:S03]  /*12c80*/  SYNCS.PHASECHK.TRANS64.TRYWAIT P2, [R11+URZ+0x16830], R0 ;  /* 0x016830000b0075a7 */ /* 0x0002a6000804017f */
[----:B--2---:R-:W-:Y:S05]  /*12c90*/  @!P2 NANOSLEEP.SYNCS 0x989680 ;  /* 0x009896800000a95d */ /* 0x004fea0003900000 */
[----:B------:R-:W2:Y:S02]  /*12ca0*/  @!P2 SYNCS.PHASECHK.TRANS64 P2, [R11+URZ+0x16830], R0 ;  /* 0x016830000b00a5a7 */ /* 0x000ea4000804007f */
[----:B--2---:R-:W-:Y:S05]  /*12cb0*/  @!P2 BRA `(.L_x_11366) ;  /* 0xfffffffc00eca947 */ /* 0x004fea000383ffff */
[----:B------:R-:W-:Y:S05]  /*12cc0*/  BRA `(.L_x_11363) ;  /* 0xffffff4c00947947 */ /* 0x000fea000383ffff */
.L_x_11370:
[----:B-1----:R-:W-:-:S04]  /*12cd0*/  IMAD.U32 R11, RZ, RZ, UR6 ;  /* 0x00000006ff0b7e24 */ /* 0x002fc8000f8e00ff */
[----:B------:R1:W2:Y:S03]  /*12ce0*/  SYNCS.PHASECHK.TRANS64.TRYWAIT P2, [R11+URZ+0x16850], R0 ;  /* 0x016850000b0075a7 */ /* 0x0002a6000804017f */
[----:B--2---:R-:W-:Y:S05]  /*12cf0*/  @!P2 NANOSLEEP.SYNCS 0x989680 ;  /* 0x009896800000a95d */ /* 0x004fea0003900000 */
[----:B------:R-:W2:Y:S02]  /*12d00*/  @!P2 SYNCS.PHASECHK.TRANS64 P2, [R11+URZ+0x16850], R0 ;  /* 0x016850000b00a5a7 */ /* 0x000ea4000804007f */
[----:B--2---:R-:W-:Y:S05]  /*12d10*/  @!P2 BRA `(.L_x_11370) ;  /* 0xfffffffc00eca947 */ /* 0x004fea000383ffff */
[----:B------:R-:W-:Y:S05]  /*12d20*/  BRA `(.L_x_11367) ;  /* 0xffffff50000c7947 */ /* 0x000fea000383ffff */
.L_x_11376:
[----:B-1----:R-:W-:-:S04]  /*12d30*/  IMAD.U32 R21, RZ, RZ, UR6 ;  /* 0x00000006ff157e24 */ /* 0x002fc8000f8e00ff */
[----:B------:R1:W2:Y:S03]  /*12d40*/  SYNCS.PHASECHK.TRANS64.TRYWAIT P2, [R21+URZ+0x16830], R0 ;  /* 0x01683000150075a7 */ /* 0x0002a6000804017f */
[----:B--2---:R-:W-:Y:S05]  /*12d50*/  @!P2 NANOSLEEP.SYNCS 0x989680 ;  /* 0x009896800000a95d */ /* 0x004fea0003900000 */
[----:B------:R-:W2:Y:S02]  /*12d60*/  @!P2 SYNCS.PHASECHK.TRANS64 P2, [R21+URZ+0x16830], R0 ;  /* 0x016830001500a5a7 */ /* 0x000ea4000804007f */
[----:B--2---:R-:W-:Y:S05]  /*12d70*/  @!P2 BRA `(.L_x_11376) ;  /* 0xfffffffc00eca947 */ /* 0x004fea000383ffff */
[----:B------:R-:W-:Y:S05]  /*12d80*/  BRA `(.L_x_11373) ;  /* 0xffffff6800c47947 */ /* 0x000fea000383ffff */
.L_x_11380:
[----:B-1----:R-:W-:-:S04]  /*12d90*/  IMAD.U32 R21, RZ, RZ, UR6 ;  /* 0x00000006ff157e24 */ /* 0x002fc8000f8e00ff */
[----:B------:R1:W2:Y:S03]  /*12da0*/  SYNCS.PHASECHK.TRANS64.TRYWAIT P2, [R21+URZ+0x16850], R0 ;  /* 0x01685000150075a7 */ /* 0x0002a6000804017f */
[----:B--2---:R-:W-:Y:S05]  /*12db0*/  @!P2 NANOSLEEP.SYNCS 0x989680 ;  /* 0x009896800000a95d */ /* 0x004fea0003900000 */
[----:B------:R-:W2:Y:S02]  /*12dc0*/  @!P2 SYNCS.PHASECHK.TRANS64 P2, [R21+URZ+0x16850], R0 ;  /* 0x016850001500a5a7 */ /* 0x000ea4000804007f */
[----:B--2---:R-:W-:Y:S05]  /*12dd0*/  @!P2 BRA `(.L_x_11380) ;  /* 0xfffffffc00eca947 */ /* 0x004fea000383ffff */
[----:B------:R-:W-:Y:S05]  /*12de0*/  BRA `(.L_x_11377) ;  /* 0xffffff6c003c7947 */ /* 0x000fea000383ffff */
.L_x_11393:
[----:B-1----:R-:W-:-:S04]  /*12df0*/  IMAD.U32 R4, RZ, RZ, UR5 ;  /* 0x00000005ff047e24 */ /* 0x002fc8000f8e00ff */
[----:B------:R1:W2:Y:S03]  /*12e00*/  SYNCS.PHASECHK.TRANS64.TRYWAIT P0, [R4+URZ+0x16850], R3 ;  /* 0x01685003040075a7 */ /* 0x0002a6000800017f */
[----:B--2---:R-:W-:Y:S05]  /*12e10*/  @!P0 NANOSLEEP.SYNCS 0x989680 ;  /* 0x009896800000895d */ /* 0x004fea0003900000 */
[----:B------:R-:W2:Y:S02]  /*12e20*/  @!P0 SYNCS.PHASECHK.TRANS64 P0, [R4+URZ+0x16850], R3 ;  /* 0x01685003040085a7 */ /* 0x000ea4000800007f */
[----:B--2---:R-:W-:Y:S05]  /*12e30*/  @!P0 BRA `(.L_x_11393) ;  /* 0xfffffffc00ec8947 */ /* 0x004fea000383ffff */
[----:B------:R-:W-:Y:S05]  /*12e40*/  BRA `(.L_x_11392) ;  /* 0xffffff9400a07947 */ /* 0x000fea000383ffff */
.L_x_11440:
        /* <DEDUP_REMOVED lines=11> */
.L_x_11509:
[----:B------:R-:W-:Y:S05]  /*12f00*/  BSYNC B0 ;  /* 0x0000000000007941 */ /* 0x000fea0003800000 */
.L_x_11508:
[----:B------:R-:W-:Y:S05]  /*12f10*/  BRA `(.L_x_11510) ;  /* 0xffffffd0005c7947 */ /* 0x000fea000383ffff */
.L_x_11441:
[----:B------:R-:W-:Y:S01]  /*12f20*/  BSSY B0, `(.L_x_11511) ;  /* 0x0000006000007945 */ /* 0x000fe20003800000 */
[----:B------:R-:W-:-:S07]  /*12f30*/  IMAD.MOV.U32 R15, RZ, RZ, -0x1 ;  /* 0xffffffffff0f7424 */ /* 0x000fce00078e00ff */
[----:B------:R-:W-:Y:S05]  /*12f40*/  WARPSYNC.COLLECTIVE R15, `(.L_x_11512) ;  /* 0x000000000f0c7348 */ /* 0x000fea0003c00000 */
[----:B------:R-:W-:Y:S02]  /*12f50*/  ELECT P6, UR62, PT ;  /* 0x00000000003e782f */ /* 0x000fe400038c0000 */
[----:B------:R-:W-:Y:S01]  /*12f60*/  MOV R14, UR62 ;  /* 0x0000003e000e7c02 */ /* 0x000fe20008000f00 */
[----:B------:R-:W-:Y:S10]  /*12f70*/  ENDCOLLECTIVE ;  /* 0x000000000000791b */ /* 0x000ff40003800000 */
.L_x_11512:
[----:B------:R-:W-:Y:S05]  /*12f80*/  BSYNC B0 ;  /* 0x0000000000007941 */ /* 0x000fea0003800000 */
.L_x_11511:
[----:B------:R-:W-:Y:S05]  /*12f90*/  BRA `(.L_x_11513) ;  /* 0xffffffd0004c7947 */ /* 0x000fea000383ffff */
.L_x_11444:
[----:B-1----:R1:W2:Y:S02]  /*12fa0*/  SYNCS.PHASECHK.TRANS64.TRYWAIT P0, [R5+URZ+0x16840], R4 ;  /* 0x01684004050075a7 */ /* 0x0022a4000800017f */
[----:B--2---:R-:W-:Y:S05]  /*12fb0*/  @!P0 NANOSLEEP.SYNCS 0x989680 ;  /* 0x009896800000895d */ /* 0x004fea0003900000 */
[----:B------:R-:W2:Y:S02]  /*12fc0*/  @!P0 SYNCS.PHASECHK.TRANS64 P0, [R5+URZ+0x16840], R4 ;  /* 0x01684004050085a7 */ /* 0x000ea4000800007f */
[----:B--2---:R-:W-:Y:S05]  /*12fd0*/  @!P0 BRA `(.L_x_11444) ;  /* 0xfffffffc00f08947 */ /* 0x004fea000383ffff */
[----:B------:R-:W-:Y:S05]  /*12fe0*/  BRA `(.L_x_11514) ;  /* 0xffffffd000a07947 */ /* 0x000fea000383ffff */
.L_x_11447:
[----:B-1----:R1:W2:Y:S02]  /*12ff0*/  SYNCS.PHASECHK.TRANS64.TRYWAIT P0, [R25+URZ+0x16820], R4 ;  /* 0x01682004190075a7 */ /* 0x0022a4000800017f */
[----:B--2---:R-:W-:Y:S05]  /*13000*/  @!P0 NANOSLEEP.SYNCS 0x989680 ;  /* 0x009896800000895d */ /* 0x004fea0003900000 */
[----:B------:R-:W2:Y:S02]  /*13010*/  @!P0 SYNCS.PHASECHK.TRANS64 P0, [R25+URZ+0x16820], R4 ;  /* 0x01682004190085a7 */ /* 0x000ea4000800007f */
[----:B--2---:R-:W-:Y:S05]  /*13020*/  @!P0 BRA `(.L_x_11447) ;  /* 0xfffffffc00f08947 */ /* 0x004fea000383ffff */
[----:B------:R-:W-:Y:S05]  /*13030*/  BRA `(.L_x_11515) ;  /* 0xffffffd400587947 */ /* 0x000fea000383ffff */
.L_x_11455:
[----:B0-----:R0:W1:Y:S02]  /*13040*/  SYNCS.PHASECHK.TRANS64.TRYWAIT P0, [R3+URZ+0x16840], R2 ;  /* 0x01684002030075a7 */ /* 0x001064000800017f */
[----:B-1----:R-:W-:Y:S05]  /*13050*/  @!P0 NANOSLEEP.SYNCS 0x989680 ;  /* 0x009896800000895d */ /* 0x002fea0003900000 */
[----:B------:R-:W1:Y:S02]  /*13060*/  @!P0 SYNCS.PHASECHK.TRANS64 P0, [R3+URZ+0x16840], R2 ;  /* 0x01684002030085a7 */ /* 0x000e64000800007f */
[----:B-1----:R-:W-:Y:S05]  /*13070*/  @!P0 BRA `(.L_x_11455) ;  /* 0xfffffffc00f08947 */ /* 0x002fea000383ffff */
[----:B------:R-:W-:Y:S05]  /*13080*/  BRA `(.L_x_11516) ;  /* 0xffffffd400fc7947 */ /* 0x000fea000383ffff */
.L_x_11457:
[----:B0-----:R0:W1:Y:S02]  /*13090*/  SYNCS.PHASECHK.TRANS64.TRYWAIT P0, [R2+URZ+0x60], R5 ;  /* 0x00006005020075a7 */ /* 0x001064000800017f */
[----:B-1----:R-:W-:Y:S05]  /*130a0*/  @!P0 NANOSLEEP.SYNCS 0x989680 ;  /* 0x009896800000895d */ /* 0x002fea0003900000 */
[----:B------:R-:W1:Y:S02]  /*130b0*/  @!P0 SYNCS.PHASECHK.TRANS64 P0, [R2+URZ+0x60], R5 ;  /* 0x00006005020085a7 */ /* 0x000e64000800007f */
[----:B-1----:R-:W-:Y:S05]  /*130c0*/  @!P0 BRA `(.L_x_11457) ;  /* 0xfffffffc00f08947 */ /* 0x002fea000383ffff */
[----:B------:R-:W-:Y:S05]  /*130d0*/  BRA `(.L_x_11517) ;  /* 0xffffffd800607947 */ /* 0x000fea000383ffff */
.L_x_11462:
[----:B-1----:R1:W2:Y:S02]  /*130e0*/  SYNCS.PHASECHK.TRANS64.TRYWAIT P0, [R3+URZ+0x16840], R2 ;  /* 0x01684002030075a7 */ /* 0x0022a4000800017f */
[----:B--2---:R-:W-:Y:S05]  /*130f0*/  @!P0 NANOSLEEP.SYNCS 0x989680 ;  /* 0x009896800000895d */ /* 0x004fea0003900000 */
[----:B------:R-:W2:Y:S02]  /*13100*/  @!P0 SYNCS.PHASECHK.TRANS64 P0, [R3+URZ+0x16840], R2 ;  /* 0x01684002030085a7 */ /* 0x000ea4000800007f */
[----:B--2---:R-:W-:Y:S05]  /*13110*/  @!P0 BRA `(.L_x_11462) ;  /* 0xfffffffc00f08947 */ /* 0x004fea000383ffff */
[----:B------:R-:W-:Y:S05]  /*13120*/  BRA `(.L_x_11518) ;  /* 0xffffffdc006c7947 */ /* 0x000fea000383ffff */
.L_x_11464:
[----:B0-----:R0:W1:Y:S02]  /*13130*/  SYNCS.PHASECHK.TRANS64.TRYWAIT P1, [R3+URZ+0x60], R24 ;  /* 0x00006018030075a7 */ /* 0x001064000802017f */
[----:B-1----:R-:W-:Y:S05]  /*13140*/  @!P1 NANOSLEEP.SYNCS 0x989680 ;  /* 0x009896800000995d */ /* 0x002fea0003900000 */
[----:B------:R-:W1:Y:S02]  /*13150*/  @!P1 SYNCS.PHASECHK.TRANS64 P1, [R3+URZ+0x60], R24 ;  /* 0x00006018030095a7 */ /* 0x000e64000802007f */
[----:B-1----:R-:W-:Y:S05]  /*13160*/  @!P1 BRA `(.L_x_11464) ;  /* 0xfffffffc00f09947 */ /* 0x002fea000383ffff */
[----:B------:R-:W-:Y:S05]  /*13170*/  BRA `(.L_x_11519) ;  /* 0xffffffdc00d07947 */ /* 0x000fea000383ffff */
.L_x_11469:
[----:B-1----:R1:W2:Y:S02]  /*13180*/  SYNCS.PHASECHK.TRANS64.TRYWAIT P0, [R2+URZ+0x16840], R3 ;  /* 0x01684003020075a7 */ /* 0x0022a4000800017f */
[----:B--2---:R-:W-:Y:S05]  /*13190*/  @!P0 NANOSLEEP.SYNCS 0x989680 ;  /* 0x009896800000895d */ /* 0x004fea0003900000 */
[----:B------:R-:W2:Y:S02]  /*131a0*/  @!P0 SYNCS.PHASECHK.TRANS64 P0, [R2+URZ+0x16840], R3 ;  /* 0x01684003020085a7 */ /* 0x000ea4000800007f */
[----:B--2---:R-:W-:Y:S05]  /*131b0*/  @!P0 BRA `(.L_x_11469) ;  /* 0xfffffffc00f08947 */ /* 0x004fea000383ffff */
[----:B------:R-:W-:Y:S05]  /*131c0*/  BRA `(.L_x_11520) ;  /* 0xffffffe000b07947 */ /* 0x000fea000383ffff */
.L_x_11471:
[----:B0-----:R0:W1:Y:S02]  /*131d0*/  SYNCS.PHASECHK.TRANS64.TRYWAIT P1, [R2+URZ+0x60], R3 ;  /* 0x00006003020075a7 */ /* 0x001064000802017f */
[----:B-1----:R-:W-:Y:S05]  /*131e0*/  @!P1 NANOSLEEP.SYNCS 0x989680 ;  /* 0x009896800000995d */ /* 0x002fea0003900000 */
[----:B------:R-:W1:Y:S02]  /*131f0*/  @!P1 SYNCS.PHASECHK.TRANS64 P1, [R2+URZ+0x60], R3 ;  /* 0x00006003020095a7 */ /* 0x000e64000802007f */
[----:B-1----:R-:W-:Y:S05]  /*13200*/  @!P1 BRA `(.L_x_11471) ;  /* 0xfffffffc00f09947 */ /* 0x002fea000383ffff */
[----:B------:R-:W-:Y:S05]  /*13210*/  BRA `(.L_x_11521) ;  /* 0xffffffe400187947 */ /* 0x000fea000383ffff */
.L_x_11478:
[----:B0-----:R0:W1:Y:S02]  /*13220*/  SYNCS.PHASECHK.TRANS64.TRYWAIT P0, [R3+URZ+0x16860], R2 ;  /* 0x01686002030075a7 */ /* 0x001064000800017f */
[----:B-1----:R-:W-:Y:S05]  /*13230*/  @!P0 NANOSLEEP.SYNCS 0x989680 ;  /* 0x009896800000895d */ /* 0x002fea0003900000 */
[----:B------:R-:W1:Y:S02]  /*13240*/  @!P0 SYNCS.PHASECHK.TRANS64 P0, [R3+URZ+0x16860], R2 ;  /* 0x01686002030085a7 */ /* 0x000e64000800007f */
[----:B-1----:R-:W-:Y:S05]  /*13250*/  @!P0 BRA `(.L_x_11478) ;  /* 0xfffffffc00f08947 */ /* 0x002fea000383ffff */
[----:B------:R-:W-:Y:S05]  /*13260*/  BRA `(.L_x_11522) ;  /* 0xffffffe400d47947 */ /* 0x000fea000383ffff */
.L_x_11480:
        /* <DEDUP_REMOVED lines=8> */
.L_x_11524:
[----:B------:R-:W-:Y:S05]  /*132f0*/  BSYNC B0 ;  /* 0x0000000000007941 */ /* 0x000fea0003800000 */
.L_x_11523:
        /* <DEDUP_REMOVED lines=8> */
.L_x_11525:
[----:B------:R-:W-:Y:S01]  /*13380*/  IMAD.MOV.U32 R4, RZ, RZ, R14 ;  /* 0x000000ffff047224 */ /* 0x000fe200078e000e */
[----:B------:R-:W-:Y:S06]  /*13390*/  BRA `(.L_x_11526) ;  /* 0xffffffe8001c7947 */ /* 0x000fec000383ffff */
.L_x_11483:
        /* <DEDUP_REMOVED lines=8> */
.L_x_11528:
[----:B------:R-:W-:Y:S05]  /*13420*/  BSYNC B0 ;  /* 0x0000000000007941 */ /* 0x000fea0003800000 */
.L_x_11527:
        /* <DEDUP_REMOVED lines=10> */
.L_x_11529:
        /* <DEDUP_REMOVED lines=8> */
.L_x_11530:
        /* <DEDUP_REMOVED lines=8> */
.L_x_11531:
        /* <DEDUP_REMOVED lines=8> */
.L_x_11532:
        /* <DEDUP_REMOVED lines=8> */
.L_x_11533:
[----:B------:R-:W-:Y:S05]  /*136d0*/  BRA `(.L_x_11534) ;  /* 0xffffffe400d87947 */ /* 0x000fea000383ffff */
.L_x_11488:
        /* <DEDUP_REMOVED lines=8> */
.L_x_11536:
[----:B------:R-:W-:Y:S05]  /*13760*/  BSYNC B0 ;  /* 0x0000000000007941 */ /* 0x000fea0003800000 */
.L_x_11535:
        /* <DEDUP_REMOVED lines=10> */
.L_x_11537:
        /* <DEDUP_REMOVED lines=8> */
.L_x_11538:
        /* <DEDUP_REMOVED lines=8> */
.L_x_11539:
        /* <DEDUP_REMOVED lines=8> */
.L_x_11540:
        /* <DEDUP_REMOVED lines=8> */
.L_x_11541:
[----:B------:R-:W-:Y:S05]  /*13a10*/  BRA `(.L_x_11542) ;  /* 0xffffffe400b47947 */ /* 0x000fea000383ffff */
.L_x_11490:
[----:B------:R-:W-:Y:S01]  /*13a20*/  BSSY B0, `(.L_x_11543) ;  /* 0x0000006000007945 */ /* 0x000fe20003800000 */
[----:B------:R-:W-:Y:S01]  /*13a30*/  PLOP3.LUT P6, PT, P6, PT, PT, 0x8, 0x0 ;  /* 0x000000000000781c */ /* 0x000fe200037ce170 */
[----:B------:R-:W-:-:S12]  /*13a40*/  IMAD.MOV.U32 R15, RZ, RZ, -0x1 ;  /* 0xffffffffff0f7424 */ /* 0x000fd800078e00ff */
[----:B01-3--:R-:W-:Y:S05]  /*13a50*/  WARPSYNC.COLLECTIVE R15, `(.L_x_11544) ;  /* 0x000000000f087348 */ /* 0x00bfea0003c00000 */
[----:B------:R-:W-:Y:S01]  /*13a60*/  VOTE.ANY R14, PT, P6 ;  /* 0x00000000000e7806 */ /* 0x000fe200030e0100 */
[----:B01-3--:R-:W-:Y:S06]  /*13a70*/  ENDCOLLECTIVE ;  /* 0x000000000000791b */ /* 0x00bfec0003800000 */
.L_x_11544:
[----:B------:R-:W-:Y:S05]  /*13a80*/  BSYNC B0 ;  /* 0x0000000000007941 */ /* 0x000fea0003800000 */
.L_x_11543:
        /* <DEDUP_REMOVED lines=9> */
.L_x_11545:
[----:B------:R-:W-:Y:S01]  /*13b20*/  IMAD.MOV.U32 R17, RZ, RZ, R14 ;  /* 0x000000ffff117224 */ /* 0x000fe200078e000e */
[----:B------:R-:W-:Y:S06]  /*13b30*/  BRA `(.L_x_11546) ;  /* 0xffffffe400a47947 */ /* 0x000fec000383ffff */
.L_x_11492:
[----:B------:R-:W-:Y:S01]  /*13b40*/  BSSY B0, `(.L_x_11547) ;  /* 0x0000007000007945 */ /* 0x000fe20003800000 */
[----:B------:R-:W-:Y:S02]  /*13b50*/  IMAD.MOV.U32 R13, RZ, RZ, R8 ;  /* 0x000000ffff0d7224 */ /* 0x000fe400078e0008 */
[----:B------:R-:W-:Y:S02]  /*13b60*/  IMAD.MOV.U32 R11, RZ, RZ, 0x1f ;  /* 0x0000001fff0b7424 */ /* 0x000fe400078e00ff */
[----:B------:R-:W-:-:S07]  /*13b70*/  IMAD.MOV.U32 R15, RZ, RZ, -0x1 ;  /* 0xffffffffff0f7424 */ /* 0x000fce00078e00ff */
[----:B01234-:R-:W-:Y:S05]  /*13b80*/  WARPSYNC.COLLECTIVE R15, `(.L_x_11548) ;  /* 0x000000000f087348 */ /* 0x01ffea0003c00000 */
[----:B------:R0:W0:Y:S02]  /*13b90*/  SHFL.IDX P6, R14, R13, R12, R11 ;  /* 0x0000000c0d0e7389 */ /* 0x00002400000c000b */
[----:B01234-:R-:W-:Y:S01]  /*13ba0*/  ENDCOLLECTIVE ;  /* 0x000000000000791b */ /* 0x01ffe20003800000 */
.L_x_11548:
[----:B------:R-:W-:Y:S05]  /*13bb0*/  BSYNC B0 ;  /* 0x0000000000007941 */ /* 0x000fea0003800000 */
.L_x_11547:
[----:B------:R-:W-:Y:S05]  /*13bc0*/  BRA `(.L_x_11491) ;  /* 0xffffffe4009c7947 */ /* 0x000fea000383ffff */
.L_x_11496:
[----:B0-----:R0:W1:Y:S02]  /*13bd0*/  SYNCS.PHASECHK.TRANS64.TRYWAIT P0, [R9+URZ+0x16820], R0 ;  /* 0x01682000090075a7 */ /* 0x001064000800017f */
[----:B-1----:R-:W-:Y:S05]  /*13be0*/  @!P0 NANOSLEEP.SYNCS 0x989680 ;  /* 0x009896800000895d */ /* 0x002fea0003900000 */
[----:B------:R-:W1:Y:S02]  /*13bf0*/  @!P0 SYNCS.PHASECHK.TRANS64 P0, [R9+URZ+0x16820], R0 ;  /* 0x01682000090085a7 */ /* 0x000e64000800007f */
[----:B-1----:R-:W-:Y:S05]  /*13c00*/  @!P0 BRA `(.L_x_11496) ;  /* 0xfffffffc00f08947 */ /* 0x002fea000383ffff */
[----:B------:R-:W-:Y:S05]  /*13c10*/  BRA `(.L_x_11549) ;  /* 0xffffffec00007947 */ /* 0x000fea000383ffff */
.L_x_11497:
        /* <DEDUP_REMOVED lines=11> */
.L_x_11551:
[----:B------:R-:W-:Y:S05]  /*13cd0*/  BSYNC B0 ;  /* 0x0000000000007941 */ /* 0x000fea0003800000 */
.L_x_11550:
[----:B------:R-:W-:Y:S05]  /*13ce0*/  BRA `(.L_x_11552) ;  /* 0xffffffe800e87947 */ /* 0x000fea000383ffff */
.L_x_11500:
[----:B------:R-:W-:Y:S01]  /*13cf0*/  BSSY B1, `(.L_x_11553) ;  /* 0x0000006000017945 */ /* 0x000fe20003800000 */
[----:B------:R-:W-:-:S07]  /*13d00*/  IMAD.MOV.U32 R15, RZ, RZ, -0x1 ;  /* 0xffffffffff0f7424 */ /* 0x000fce00078e00ff */
[----:B0--3--:R-:W-:Y:S05]  /*13d10*/  WARPSYNC.COLLECTIVE R15, `(.L_x_11554) ;  /* 0x000000000f0c7348 */ /* 0x009fea0003c00000 */
[----:B------:R-:W-:Y:S02]  /*13d20*/  ELECT P6, UR62, PT ;  /* 0x00000000003e782f */ /* 0x000fe400038c0000 */
[----:B------:R-:W-:Y:S01]  /*13d30*/  MOV R14, UR62 ;  /* 0x0000003e000e7c02 */ /* 0x000fe20008000f00 */
[----:B0--3--:R-:W-:Y:S10]  /*13d40*/  ENDCOLLECTIVE ;  /* 0x000000000000791b */ /* 0x009ff40003800000 */
.L_x_11554:
[----:B------:R-:W-:Y:S05]  /*13d50*/  BSYNC B1 ;  /* 0x0000000000017941 */ /* 0x000fea0003800000 */
.L_x_11553:
[----:B------:R-:W-:Y:S05]  /*13d60*/  BRA `(.L_x_11555) ;  /* 0xffffffe800e07947 */ /* 0x000fea000383ffff */
.L_x_11502:
[----:B0-----:R0:W1:Y:S02]  /*13d70*/  SYNCS.PHASECHK.TRANS64.TRYWAIT P0, [R7+URZ], R2 ;  /* 0x00000002070075a7 */ /* 0x001064000800017f */
[----:B-1----:R-:W-:Y:S05]  /*13d80*/  @!P0 NANOSLEEP.SYNCS 0x989680 ;  /* 0x009896800000895d */ /* 0x002fea0003900000 */
[----:B------:R-:W1:Y:S02]  /*13d90*/  @!P0 SYNCS.PHASECHK.TRANS64 P0, [R7+URZ], R2 ;  /* 0x00000002070085a7 */ /* 0x000e64000800007f */
[----:B-1----:R-:W-:Y:S05]  /*13da0*/  @!P0 BRA `(.L_x_11502) ;  /* 0xfffffffc00f08947 */ /* 0x002fea000383ffff */
[----:B------:R-:W-:Y:S05]  /*13db0*/  BRA `(.L_x_11556) ;  /* 0xffffffec00147947 */ /* 0x000fea000383ffff */
.L_x_11503:
[----:B-1----:R1:W2:Y:S02]  /*13dc0*/  SYNCS.PHASECHK.TRANS64.TRYWAIT P0, [R3+URZ], R0 ;  /* 0x00000000030075a7 */ /* 0x0022a4000800017f */
[----:B--2---:R-:W-:Y:S05]  /*13dd0*/  @!P0 NANOSLEEP.SYNCS 0x989680 ;  /* 0x009896800000895d */ /* 0x004fea0003900000 */
[----:B------:R-:W2:Y:S02]  /*13de0*/  @!P0 SYNCS.PHASECHK.TRANS64 P0, [R3+URZ], R0 ;  /* 0x00000000030085a7 */ /* 0x000ea4000800007f */
[----:B--2---:R-:W-:Y:S05]  /*13df0*/  @!P0 BRA `(.L_x_11503) ;  /* 0xfffffffc00f08947 */ /* 0x004fea000383ffff */
[----:B------:R-:W-:Y:S05]  /*13e00*/  BRA `(.L_x_11557) ;  /* 0xffffffec00087947 */ /* 0x000fea000383ffff */
.L_x_11505:
[----:B-1----:R1:W2:Y:S02]  /*13e10*/  SYNCS.PHASECHK.TRANS64.TRYWAIT P0, [R5+URZ], R2 ;  /* 0x00000002050075a7 */ /* 0x0022a4000800017f */
[----:B--2---:R-:W-:Y:S05]  /*13e20*/  @!P0 NANOSLEEP.SYNCS 0x989680 ;  /* 0x009896800000895d */ /* 0x004fea0003900000 */
[----:B------:R-:W2:Y:S02]  /*13e30*/  @!P0 SYNCS.PHASECHK.TRANS64 P0, [R5+URZ], R2 ;  /* 0x00000002050085a7 */ /* 0x000ea4000800007f */
[----:B--2---:R-:W-:Y:S05]  /*13e40*/  @!P0 BRA `(.L_x_11505) ;  /* 0xfffffffc00f08947 */ /* 0x004fea000383ffff */
[----:B------:R-:W-:Y:S05]  /*13e50*/  BRA `(.L_x_11558) ;  /* 0xffffffec000c7947 */ /* 0x000fea000383ffff */
.L_x_11559:
        /* <DEDUP_REMOVED lines=10> */
.L_x_12792:


//--------------------- .text._ZN7cutlass13device_kernelIN5flash11enable_sm90INS1_16FlashAttnFwdSm90INS1_25CollectiveMainloopFwdSm90ILi2EN4cute5tupleIJNS5_1CILi1EEES8_S8_EEENS6_IJNS7_ILi192EEENS7_ILi128EEENS7_ILi64EEEEEELi64ENS_10bfloat16_tEfNS_4arch4Sm90ELb0ELb1ELb0ELb1ELb0ELb1ELb0ELb1ELb1ELb0ELb0ELb0EEENS1_21CollectiveEpilogueFwdINS6_IJSA_SC_SB_EEES9_SE_SG_Li384ELb1ELb0ELb0ELb0EEENS1_36VarlenDynamicPersistentTileSchedulerILi192ELi128ELi384ELi32ELb0ELb0ELb1ELb1ELb0ELb1EEEEEEEEEvNT_6ParamsE --------------------------
	.section	.text._ZN7cutlass13device_kernelIN5flash11enable_sm90INS1_16FlashAttnFwdSm90INS1_25CollectiveMainloopFwdSm90ILi2EN4cute5tupleIJNS5_1CILi1EEES8_S8_EEENS6_IJNS7_ILi192EEENS7_ILi128EEENS7_ILi64EEEEEELi64ENS_10bfloat16_tEfNS_4arch4Sm90ELb0ELb1ELb0ELb1ELb0ELb1ELb0ELb1ELb1ELb0ELb0ELb0EEENS1_21CollectiveEpilogueFwdINS6_IJSA_SC_SB_EEES9_SE_SG_Li384ELb1ELb0ELb0ELb0EEENS1_36VarlenDynamicPersistentTileSchedulerILi192ELi128ELi384ELi32ELb0ELb0ELb1ELb1ELb0ELb1EEEEEEEEEvNT_6ParamsE,"ax",@progbits
	.align	128
.text._ZN7cutlass13device_kernelIN5flash11enable_sm90INS1_16FlashAttnFwdSm90INS1_25CollectiveMainloopFwdSm90ILi2EN4cute5tupleIJNS5_1CILi1EEES8_S8_EEENS6_IJNS7_ILi192EEENS7_ILi128EEENS7_ILi64EEEEEELi64ENS_10bfloat16_tEfNS_4arch4Sm90ELb0ELb1ELb0ELb1ELb0ELb1ELb0ELb1ELb1ELb0ELb0ELb0EEENS1_21CollectiveEpilogueFwdINS6_IJSA_SC_SB_EEES9_SE_SG_Li384ELb1ELb0ELb0ELb0EEENS1_36VarlenDynamicPersistentTileSchedulerILi192ELi128ELi384ELi32ELb0ELb0ELb1ELb1ELb0ELb1EEEEEEEEEvNT_6ParamsE:
        .type           _ZN7cutlass13device_kernelIN5flash11enable_sm90INS1_16FlashAttnFwdSm90INS1_25CollectiveMainloopFwdSm90ILi2EN4cute5tupleIJNS5_1CILi1EEES8_S8_EEENS6_IJNS7_ILi192EEENS7_ILi128EEENS7_ILi64EEEEEELi64ENS_10bfloat16_tEfNS_4arch4Sm90ELb0ELb1ELb0ELb1ELb0ELb1ELb0ELb1ELb1ELb0ELb0ELb0EEENS1_21CollectiveEpilogueFwdINS6_IJSA_SC_SB_EEES9_SE_SG_Li384ELb1ELb0ELb0ELb0EEENS1_36VarlenDynamicPersistentTileSchedulerILi192ELi128ELi384ELi32ELb0ELb0ELb1ELb1ELb0ELb1EEEEEEEEEvNT_6ParamsE,@function
        .size           _ZN7cutlass13device_kernelIN5flash11enable_sm90INS1_16FlashAttnFwdSm90INS1_25CollectiveMainloopFwdSm90ILi2EN4cute5tupleIJNS5_1CILi1EEES8_S8_EEENS6_IJNS7_ILi192EEENS7_ILi128EEENS7_ILi64EEEEEELi64ENS_10bfloat16_tEfNS_4arch4Sm90ELb0ELb1ELb0ELb1ELb0ELb1ELb0ELb1ELb1ELb0ELb0ELb0EEENS1_21CollectiveEpilogueFwdINS6_IJSA_SC_SB_EEES9_SE_SG_Li384ELb1ELb0ELb0ELb0EEENS1_36VarlenDynamicPersistentTileSchedulerILi192ELi128ELi384ELi32ELb0ELb0ELb1ELb1ELb0ELb1EEEEEEEEEvNT_6ParamsE,(.L_x_12793 - _ZN7cutlass13device_kernelIN5flash11enable_sm90INS1_16FlashAttnFwdSm90INS1_25CollectiveMainloopFwdSm90ILi2EN4cute5tupleIJNS5_1CILi1EEES8_S8_EEENS6_IJNS7_ILi192EEENS7_ILi128EEENS7_ILi64EEEEEELi64ENS_10bfloat16_tEfNS_4arch4Sm90ELb0ELb1ELb0ELb1ELb0ELb1ELb0ELb1ELb1ELb0ELb0ELb0EEENS1_21CollectiveEpilogueFwdINS6_IJSA_SC_SB_EEES9_SE_SG_Li384ELb1ELb0ELb0ELb0EEENS1_36VarlenDynamicPersistentTileSchedulerILi192ELi128ELi384ELi32ELb0ELb0ELb1ELb1ELb0ELb1EEEEEEEEEvNT_6ParamsE)
        .other          _ZN7cutlass13device_kernelIN5flash11enable_sm90INS1_16FlashAttnFwdSm90INS1_25CollectiveMainloopFwdSm90ILi2EN4cute5tupleIJNS5_1CILi1EEES8_S8_EEENS6_IJNS7_ILi192EEENS7_ILi128EEENS7_ILi64EEEEEELi64ENS_10bfloat16_tEfNS_4arch4Sm90ELb0ELb1ELb0ELb1ELb0ELb1ELb0ELb1ELb1ELb0ELb0ELb0EEENS1_21CollectiveEpilogueFwdINS6_IJSA_SC_SB_EEES9_SE_SG_Li384ELb1ELb0ELb0ELb0EEENS1_36VarlenDynamicPersistentTileSchedulerILi192ELi128ELi384ELi32ELb0ELb0ELb1ELb1ELb0ELb1EEEEEEEEEvNT_6ParamsE,@"STO_CUDA_ENTRY STV_DEFAULT"
_ZN7cutlass13device_kernelIN5flash11enable_sm90INS1_16FlashAttnFwdSm90INS1_25CollectiveMainloopFwdSm90ILi2EN4cute5tupleIJNS5_1CILi1EEES8_S8_EEENS6_IJNS7_ILi192EEENS7_ILi128EEENS7_ILi64EEEEEELi64ENS_10bfloat16_tEfNS_4arch4Sm90ELb0ELb1ELb0ELb1ELb0ELb1ELb0ELb1ELb1ELb0ELb0ELb0EEENS1_21CollectiveEpilogueFwdINS6_IJSA_SC_SB_EEES9_SE_SG_Li384ELb1ELb0ELb0ELb0EEENS1_36VarlenDynamicPersistentTileSchedulerILi192ELi128ELi384ELi32ELb0ELb0ELb1ELb1ELb0ELb1EEEEEEEEEvNT_6ParamsE:
        /* <DEDUP_REMOVED lines=27> */
.L_x_11561:
[----:B------:R-:W-:Y:S05]  /*01b0*/  BSYNC B0 ;  /* 0x0000000000007941 */ /* 0x000fea0003800000 */
.L_x_11560:
        /* <DEDUP_REMOVED lines=41> */
.L_x_11562:
        /* <DEDUP_REMOVED lines=22> */
.L_x_11563:
        /* <DEDUP_REMOVED lines=18> */
.L_x_11564:
        /* <DEDUP_REMOVED lines=22> */
.L_x_11565:
        /* <DEDUP_REMOVED lines=22> */
.L_x_11566:
        /* <DEDUP_REMOVED lines=8> */
.L_x_11569:
[----:B------:R-:W-:-:S08]  /*0a10*/  NOP ;  /* 0x0000000000007918 */ /* 0x000fd00000000000 */
[----:B------:R-:W0:Y:S02]  /*0a20*/  USETMAXREG.TRY_ALLOC.CTAPOOL UP0, 0xa0 ;  /* 0x000000a0000079c8 */ /* 0x000e240008000600 */
[----:B0-----:R-:W-:-:S13]  /*0a30*/  PLOP3.LUT P0, PT, PT, PT, UP0, 0x80, 0x0 ;  /* 0x000000000000781c */ /* 0x001fda0003f0f008 */
[----:B------:R-:W-:Y:S05]  /*0a40*/  @!P0 BRA `(.L_x_11569) ;  /* 0xfffffffc00f08947 */ /* 0x000fea000383ffff */
[----:B------:R-:W0:Y:S01]  /*0a50*/  S2R R0, SR_TID.X ;  /* 0x0000000000007919 */ /* 0x000e220000002100 */
[----:B------:R-:W1:Y:S01]  /*0a60*/  S2UR UR5, SR_CgaCtaId ;  /* 0x00000000000579c3 */ /* 0x000e620000008800 */
[----:B------:R-:W-:Y:S01]  /*0a70*/  UMOV UR4, 0x400 ;  /* 0x0000040000047882 */ /* 0x000fe20000000000 */
[----:B------:R-:W-:-:S06]  /*0a80*/  LOP3.LUT R22, R22, 0xefffffff, RZ, 0xc0, !PT ;  /* 0xefffffff16167812 */ /* 0x000fcc00078ec0ff */
[----:B------:R-:W-:Y:S06]  /*0a90*/  BAR.ARV 0x8, 0x1a0 ;  /* 0x0206800000007b1d */ /* 0x000fec0000002000 */
[----:B-1----:R-:W-:-:S06]  /*0aa0*/  ULEA UR4, UR5, UR4, 0x18 ;  /* 0x0000000405047291 */ /* 0x002fcc000f8ec03f */
[----:B------:R-:W-:Y:S01]  /*0ab0*/  IMAD.U32 R2, RZ, RZ, UR4 ;  /* 0x00000004ff027e24 */ /* 0x000fe2000f8e00ff */
[----:B0-----:R-:W-:Y:S01]  /*0ac0*/  SHF.R.U32.HI R0, RZ, 0x7, R0 ;  /* 0x00000007ff007819 */ /* 0x001fe20000011600 */
[----:B------:R-:W-:-:S03]  /*0ad0*/  ULDC UR4, c[0x0][0xc14] ;  /* 0x0003050000047ab9 */ /* 0x000fc60000000800 */
[----:B------:R-:W-:-:S13]  /*0ae0*/  ISETP.NE.AND P0, PT, R0, 0x1, PT ;  /* 0x000000010000780c */ /* 0x000fda0003f05270 */
[----:B------:R-:W-:Y:S01]  /*0af0*/  @P0 LOP3.LUT R22, R22, 0x10000000, RZ, 0xfc, !PT ;  /* 0x1000000016160812 */ /* 0x000fe200078efcff */
[----:B------:R-:W-:Y:S08]  /*0b00*/  @!P0 BAR.ARV 0x9, 0x100 ;  /* 0x0244000000008b1d */ /* 0x000ff00000002000 */
[----:B------:R-:W-:Y:S06]  /*0b10*/  BAR.SYNC.DEFER_BLOCKING 0x5, 0x1a0 ;  /* 0x0146800000007b1d */ /* 0x000fec0000010000 */
[----:B------:R-:W0:Y:S02]  /*0b20*/  LDS.128 R12, [R2+0x168d0] ;  /* 0x0168d000020c7984 */ /* 0x000e240000000c00 */
[----:B------:R-:W-:Y:S06]  /*0b30*/  BAR.ARV 0x4, 0x1a0 ;  /* 0x0106800000007b1d */ /* 0x000fec0000002000 */
[----:B0-----:R-:W-:-:S13]  /*0b40*/  ISETP.GE.AND P0, PT, R15, UR4, PT ;  /* 0x000000040f007c0c */ /* 0x001fda000bf06270 */
[----:B------:R-:W-:Y:S05]  /*0b50*/  @P0 BRA `(.L_x_11570) ;  /* 0x000001b4009c0947 */ /* 0x000fea0003800000 */
[----:B------:R-:W0:Y:S01]  /*0b60*/  S2R R0, SR_TID.X ;  /* 0x0000000000007919 */ /* 0x000e220000002100 */
[----:B------:R-:W-:Y:S01]  /*0b70*/  CS2R R18, SRZ ;  /* 0x0000000000127805 */ /* 0x000fe2000001ff00 */
[----:B------:R-:W-:Y:S01]  /*0b80*/  IMAD.MOV.U32 R16, RZ, RZ, RZ ;  /* 0x000000ffff107224 */ /* 0x000fe200078e00ff */
[----:B------:R-:W-:Y:S01]  /*0b90*/  ULOP3.LUT UR37, UR36, 0x1, URZ, 0xfc, !UPT ;  /* 0x0000000124257892 */ /* 0x000fe2000f8efc3f */
[----:B------:R1:W-:Y:S01]  /*0ba0*/  STL [R1+0x4], R13 ;  /* 0x0000040d01007387 */ /* 0x0003e20000100800 */
[----:B0-----:R-:W-:-:S05]  /*0bb0*/  VIADD R10, R0, 0xffffff80 ;  /* 0xffffff80000a7836 */ /* 0x001fca0000000000 */
[----:B------:R-:W-:-:S04]  /*0bc0*/  SHF.R.S32.HI R0, RZ, 0x1f, R10 ;  /* 0x0000001fff007819 */ /* 0x000fc8000001140a */
[CC--:B------:R-:W-:Y:S02]  /*0bd0*/  LEA.HI R4, R0.reuse, R10.reuse, RZ, 0x2 ;  /* 0x0000000a00047211 */ /* 0x0c0fe400078f10ff */
[-C--:B------:R-:W-:Y:S02]  /*0be0*/  LEA.HI R3, R0, R10.reuse, RZ, 0x7 ;  /* 0x0000000a00037211 */ /* 0x080fe400078f38ff */
[--C-:B------:R-:W-:Y:S02]  /*0bf0*/  SHF.R.S32.HI R17, RZ, 0x2, R4.reuse ;  /* 0x00000002ff117819 */ /* 0x100fe40000011404 */
[----:B------:R-:W-:Y:S02]  /*0c00*/  LOP3.LUT R5, R3, 0xffffff80, RZ, 0xc0, !PT ;  /* 0xffffff8003057812 */ /* 0x000fe400078ec0ff */
[----:B------:R-:W-:Y:S01]  /*0c10*/  LOP3.LUT R3, R4, 0xfffffffc, RZ, 0xc0, !PT ;  /* 0xfffffffc04037812 */ /* 0x000fe200078ec0ff */
[----:B------:R-:W-:Y:S01]  /*0c20*/  VIADD R9, R17, 0x60 ;  /* 0x0000006011097836 */ /* 0x000fe20000000000 */
[----:B------:R-:W-:Y:S01]  /*0c30*/  SHF.R.S32.HI R4, RZ, 0x1f, R4 ;  /* 0x0000001fff047819 */ /* 0x000fe20000011404 */
[----:B------:R-:W-:Y:S01]  /*0c40*/  IMAD.IADD R5, R10, 0x1, -R5 ;  /* 0x000000010a057824 */ /* 0x000fe200078e0a05 */
[----:B------:R-:W-:Y:S01]  /*0c50*/  LEA.HI R0, R0, R10, RZ, 0x5 ;  /* 0x0000000a00007211 */ /* 0x000fe200078f28ff */
[----:B------:R-:W-:Y:S01]  /*0c60*/  IMAD.SHL.U32 R7, R9, 0x40, RZ ;  /* 0x0000004009077824 */ /* 0x000fe200078e00ff */
[----:B------:R-:W-:Y:S01]  /*0c70*/  SHF.R.S32.HI R8, RZ, 0x1f, R9 ;  /* 0x0000001fff087819 */ /* 0x000fe20000011409 */
[----:B------:R-:W-:Y:S01]  /*0c80*/  IMAD.IADD R11, R10, 0x1, -R3 ;  /* 0x000000010a0b7824 */ /* 0x000fe200078e0a03 */
[----:B------:R-:W-:-:S02]  /*0c90*/  SHF.R.S32.HI R6, RZ, 0x1f, R5 ;  /* 0x0000001fff067819 */ /* 0x000fc40000011405 */
[----:B------:R-:W-:Y:S01]  /*0ca0*/  LEA.HI R9, R8, R9, RZ, 0x3 ;  /* 0x0000000908097211 */ /* 0x000fe200078f18ff */
[----:B------:R-:W-:Y:S01]  /*0cb0*/  IMAD.SHL.U32 R3, R11, 0x8, RZ ;  /* 0x000000080b037824 */ /* 0x000fe200078e00ff */
[----:B------:R-:W-:Y:S02]  /*0cc0*/  LOP3.LUT R8, R7, 0x1c0, RZ, 0xc0, !PT ;  /* 0x000001c007087812 */ /* 0x000fe400078ec0ff */
[----:B------:R-:W-:Y:S01]  /*0cd0*/  LEA.HI R6, R6, R5, RZ, 0x2 ;  /* 0x0000000506067211 */ /* 0x000fe200078f10ff */
[----:B------:R-:W-:Y:S01]  /*0ce0*/  IMAD.SHL.U32 R9, R9, 0x40, RZ ;  /* 0x0000004009097824 */ /* 0x000fe200078e00ff */
[----:B------:R-:W-:Y:S02]  /*0cf0*/  LOP3.LUT R3, R8, 0x38, R3, 0xf8, !PT ;  /* 0x0000003808037812 */ /* 0x000fe400078ef803 */
[----:B------:R-:W-:Y:S02]  /*0d00*/  SHF.R.U32.HI R8, RZ, 0x3, R8 ;  /* 0x00000003ff087819 */ /* 0x000fe40000011608 */
[----:B------:R-:W-:-:S02]  /*0d10*/  LOP3.LUT R11, R9, 0xfffffe00, RZ, 0xc0, !PT ;  /* 0xfffffe00090b7812 */ /* 0x000fc400078ec0ff */
[----:B------:R-:W-:Y:S02]  /*0d20*/  LEA.HI R4, R4, R17, RZ, 0x3 ;  /* 0x0000001104047211 */ /* 0x000fe400078f18ff */
[----:B------:R-:W-:Y:S01]  /*0d30*/  LOP3.LUT R6, R6, 0x7ffffffc, RZ, 0xc0, !PT ;  /* 0x7ffffffc06067812 */ /* 0x000fe200078ec0ff */
[----:B------:R1:W-:Y:S01]  /*0d40*/  STL [R1+0x2c], R11 ;  /* 0x00002c0b01007387 */ /* 0x0003e20000100800 */
[----:B------:R-:W-:Y:S02]  /*0d50*/  LOP3.LUT R3, R11, R3, R8, 0xf6, !PT ;  /* 0x000000030b037212 */ /* 0x000fe400078ef608 */
[----:B------:R-:W-:Y:S01]  /*0d60*/  LOP3.LUT R4, R4, 0xfffffff8, RZ, 0xc0, !PT ;  /* 0xfffffff804047812 */ /* 0x000fe200078ec0ff */
[----:B------:R-:W-:Y:S01]  /*0d70*/  IMAD.IADD R155, R5, 0x1, -R6 ;  /* 0x00000001059b7824 */ /* 0x000fe200078e0a06 */
[----:B------:R-:W-:Y:S01]  /*0d80*/  SHF.R.S32.HI R5, RZ, 0x5, R0 ;  /* 0x00000005ff057819 */ /* 0x000fe20000011400 */
[----:B------:R-:W-:Y:S01]  /*0d90*/  IMAD R0, R3, 0x2, R2 ;  /* 0x0000000203007824 */ /* 0x000fe200078e0202 */
[----:B------:R1:W-:Y:S01]  /*0da0*/  STL [R1+0x8], R14 ;  /* 0x0000080e01007387 */ /* 0x0003e20000100800 */
[----:B------:R-:W-:-:S03]  /*0db0*/  IMAD.IADD R4, R17, 0x1, -R4 ;  /* 0x0000000111047824 */ /* 0x000fc600078e0a04 */
[----:B------:R1:W-:Y:S04]  /*0dc0*/  STL [R1+0xc], R15 ;  /* 0x00000c0f01007387 */ /* 0x0003e80000100800 */
[----:B------:R1:W-:Y:S04]  /*0dd0*/  STL [R1+0x38], RZ ;  /* 0x000038ff01007387 */ /* 0x0003e80000100800 */
[----:B------:R1:W-:Y:S04]  /*0de0*/  STL [R1+0x10], RZ ;  /* 0x000010ff01007387 */ /* 0x0003e80000100800 */
[----:B------:R1:W-:Y:S04]  /*0df0*/  STL [R1+0x40], R0 ;  /* 0x0000400001007387 */ /* 0x0003e80000100800 */
[----:B------:R1:W-:Y:S02]  /*0e00*/  STL [R1+0x28], R4 ;  /* 0x0000280401007387 */ /* 0x0003e40000100800 */
.L_x_11784:
[----:B------:R-:W2:Y:S01]  /*0e10*/  LDL R34, [R1+0xc] ;  /* 0x00000c0001227983 */ /* 0x000ea20000100800 */
[----:B------:R-:W-:Y:S05]  /*0e20*/  YIELD ;  /* 0x0000000000007946 */ /* 0x000fea0003800000 */
[----:B------:R-:W-:Y:S01]  /*0e30*/  ULDC.64 UR4, c[0x0][0xa28] ;  /* 0x00028a0000047ab9 */ /* 0x000fe20000000a00 */
[----:B01-345:R-:W2:Y:S01]  /*0e40*/  LDC.64 R6, c[0x0][0xa08] ;  /* 0x00028200ff067b82 */ /* 0x03bea20000000a00 */
[----:B------:R-:W-:Y:S01]  /*0e50*/  ISETP.NE.U32.AND P1, PT, RZ, UR4, PT ;  /* 0x00000004ff007c0c */ /* 0x000fe2000bf25070 */
[----:B-1----:R-:W-:Y:S02]  /*0e60*/  IMAD.MOV.U32 R0, RZ, RZ, RZ ;  /* 0x000000ffff007224 */ /* 0x002fe400078e00ff */
        /* <DEDUP_REMOVED lines=41> */
.L_x_11571:
        /* <DEDUP_REMOVED lines=13> */
.L_x_11572:
[----:B------:R-:W-:Y:S05]  /*11d0*/  @!P0 BRA `(.L_x_11573) ;  /* 0x00000000000c8947 */ /* 0x000fea0003800000 */
[----:B-1----:R-:W3:Y:S04]  /*11e0*/  LDG.E R4, desc[UR38][R10.64] ;  /* 0x000000260a047981 */ /* 0x002ee8000c1e1900 */
[----:B------:R-:W3:Y:S02]  /*11f0*/  LDG.E R31, desc[UR38][R10.64+0x4] ;  /* 0x000004260a1f7981 */ /* 0x000ee4000c1e1900 */
[----:B---3--:R-:W-:-:S07]  /*1200*/  IMAD.IADD R31, R31, 0x1, -R4 ;  /* 0x000000011f1f7824 */ /* 0x008fce00078e0a04 */
.L_x_11573:
        /* <DEDUP_REMOVED lines=17> */
[----:B---3--:R-:W-:Y:S02]  /*1320*/  @P0 IMAD.IADD R30, R8, 0x1, -R3 ;  /* 0x00000001081e0824 */ /* 0x008fe400078e0a03 */
[----:B------:R-:W-:Y:S02]  /*1330*/  IMAD R3, R13, 0xc0, RZ ;  /* 0x000000c00d037824 */ /* 0x000fe400078e02ff */
[----:B------:R-:W-:-:S03]  /*1340*/  IMAD.IADD R12, R9, 0x1, R30 ;  /* 0x00000001090c7824 */ /* 0x000fc600078e021e */
[----:B------:R-:W-:Y:S01]  /*1350*/  IADD3 R29, -R14, 0xc0, R3 ;  /* 0x000000c00e1d7810 */ /* 0x000fe20007ffe103 */
[C---:B------:R-:W-:Y:S01]  /*1360*/  VIADD R0, R12.reuse, 0x7f ;  /* 0x0000007f0c007836 */ /* 0x040fe20000000000 */
[----:B------:R4:W-:Y:S03]  /*1370*/  STL [R1+0x1c], R12 ;  /* 0x00001c0c01007387 */ /* 0x0009e60000100800 */
[----:B------:R-:W-:Y:S01]  /*1380*/  IMAD.IADD R29, R12, 0x1, R29 ;  /* 0x000000010c1d7824 */ /* 0x000fe200078e021d */
        /* <DEDUP_REMOVED lines=16> */
.L_x_11576:
[----:B------:R-:W-:-:S13]  /*1490*/  ISETP.NE.AND P0, PT, R11, 0x1, PT ;  /* 0x000000010b00780c */ /* 0x000fda0003f05270 */
[----:B------:R-:W1:Y:S02]  /*14a0*/  @P0 LDC.64 R4, c[0x0][0x9e8] ;  /* 0x00027a00ff040b82 */ /* 0x000e640000000a00 */
[----:B-1----:R-:W-:-:S05]  /*14b0*/  @P0 IMAD.HI.U32 R4, R3, R4, RZ ;  /* 0x0000000403040227 */ /* 0x002fca00078e00ff */
[----:B------:R-:W-:-:S07]  /*14c0*/  @P0 SHF.R.U32.HI R3, RZ, R5, R4 ;  /* 0x00000005ff030219 */ /* 0x000fce0000011604 */
.L_x_11577:
[----:B------:R-:W-:Y:S05]  /*14d0*/  BSYNC B0 ;  /* 0x0000000000007941 */ /* 0x000fea0003800000 */
.L_x_11575:
[----:B------:R-:W-:-:S05]  /*14e0*/  IMAD R3, R3, R11, R11 ;  /* 0x0000000b03037224 */ /* 0x000fca00078e020b */
[----:B------:R-:W-:-:S07]  /*14f0*/  VIMNMX R0, R0, R3, PT ;  /* 0x0000000300007248 */ /* 0x000fce0003fe0100 */
.L_x_11574:
        /* <DEDUP_REMOVED lines=15> */
.L_x_11580:
[----:B------:R-:W-:Y:S01]  /*15f0*/  ISETP.NE.AND P0, PT, R11, 0x1, PT ;  /* 0x000000010b00780c */ /* 0x000fe20003f05270 */
[----:B------:R-:W-:-:S12]  /*1600*/  IMAD.MOV.U32 R4, RZ, RZ, R27 ;  /* 0x000000ffff047224 */ /* 0x000fd800078e001b */
[----:B------:R-:W1:Y:S02]  /*1610*/  @P0 LDC.64 R6, c[0x0][0x9e8] ;  /* 0x00027a00ff060b82 */ /* 0x000e640000000a00 */
[----:B-1----:R-:W-:-:S05]  /*1620*/  @P0 IMAD.HI.U32 R6, R27, R6, RZ ;  /* 0x000000061b060227 */ /* 0x002fca00078e00ff */
[----:B------:R-:W-:-:S07]  /*1630*/  @P0 SHF.R.U32.HI R4, RZ, R7, R6 ;  /* 0x00000007ff040219 */ /* 0x000fce0000011606 */
.L_x_11581:
[----:B------:R-:W-:Y:S05]  /*1640*/  BSYNC B0 ;  /* 0x0000000000007941 */ /* 0x000fea0003800000 */
.L_x_11579:
[----:B------:R-:W-:-:S05]  /*1650*/  IMAD R4, R4, R11, RZ ;  /* 0x0000000b04047224 */ /* 0x000fca00078e02ff */
[----:B------:R-:W-:-:S07]  /*1660*/  VIMNMX R3, R3, R4, !PT ;  /* 0x0000000403037248 */ /* 0x000fce0007fe0100 */
.L_x_11578:
        /* <DEDUP_REMOVED lines=43> */
.L_x_11584:
[----:B------:R-:W-:Y:S05]  /*1920*/  BSYNC B6 ;  /* 0x0000000000067941 */ /* 0x000fea0003800000 */
.L_x_11583:
        /* <DEDUP_REMOVED lines=20> */
.L_x_11586:
[----:B------:R-:W-:Y:S05]  /*1a70*/  BSYNC B6 ;  /* 0x0000000000067941 */ /* 0x000fea0003800000 */
.L_x_11585:
[----:B------:R-:W-:Y:S01]  /*1a80*/  ULDC.64 UR4, c[0x0][0x9f8] ;  /* 0x00027e0000047ab9 */ /* 0x000fe20000000a00 */
[----:B------:R-:W-:Y:S01]  /*1a90*/  IMAD.MOV.U32 R3, RZ, RZ, R34 ;  /* 0x000000ffff037224 */ /* 0x000fe200078e0022 */
[----:B------:R-:W-:Y:S01]  /*1aa0*/  ISETP.NE.U32.AND P0, PT, RZ, UR4, PT ;  /* 0x00000004ff007c0c */ /* 0x000fe2000bf05070 */
[----:B------:R-:W1:Y:S01]  /*1ab0*/  S2R R20, SR_TID.X ;  /* 0x0000000000147919 */ /* 0x000e620000002100 */
[----:B------:R-:W3:Y:S08]  /*1ac0*/  LDC R0, c[0x0][0x428] ;  /* 0x00010a00ff007b82 */ /* 0x000ef00000000800 */
[----:B------:R-:W4:Y:S01]  /*1ad0*/  LDC.64 R4, c[0x0][0x2f0] ;  /* 0x0000bc00ff047b82 */ /* 0x000f220000000a00 */
[----:B------:R-:W-:Y:S01]  /*1ae0*/  ISETP.NE.AND.EX P0, PT, RZ, UR5, PT, P0 ;  /* 0x00000005ff007c0c */ /* 0x000fe2000bf05300 */
[----:B--2---:R-:W-:Y:S01]  /*1af0*/  IMAD.MOV.U32 R13, RZ, RZ, R33 ;  /* 0x000000ffff0d7224 */ /* 0x004fe200078e0021 */
[----:B------:R-:W-:Y:S01]  /*1b00*/  ULDC.64 UR6, c[0x0][0xa08] ;  /* 0x0002820000067ab9 */ /* 0x000fe20000000a00 */
[----:B------:R-:W-:Y:S01]  /*1b10*/  ULDC.64 UR4, c[0x0][0x2f8] ;  /* 0x0000be0000047ab9 */ /* 0x000fe20000000a00 */
[----:B------:R-:W-:Y:S01]  /*1b20*/  SHF.R.S32.HI R84, RZ, 0x1f, R17 ;  /* 0x0000001fff547819 */ /* 0x000fe20000011411 */
[----:B------:R-:W2:Y:S02]  /*1b30*/  LDL R40, [R1+0x28] ;  /* 0x0000280001287983 */ /* 0x000ea40000100800 */
[----:B------:R-:W0:Y:S08]  /*1b40*/  LDC R69, c[0x0][0x3d4] ;  /* 0x0000f500ff457b82 */ /* 0x000e300000000800 */
[----:B------:R-:W1:Y:S02]  /*1b50*/  @P0 LDC.64 R6, c[0x0][0x9f8] ;  /* 0x00027e00ff060b82 */ /* 0x000e640000000a00 */
[----:B-1----:R-:W-:-:S05]  /*1b60*/  @P0 IMAD.WIDE R6, R34, 0x4, R6 ;  /* 0x0000000422060825 */ /* 0x002fca00078e0206 */
[----:B------:R4:W2:Y:S01]  /*1b70*/  @P0 LDG.E R3, desc[UR38][R6.64] ;  /* 0x0000002606030981 */ /* 0x0008a2000c1e1900 */
[----:B---3--:R-:W-:Y:S01]  /*1b80*/  ISETP.NE.AND P0, PT, R0, 0x1, PT ;  /* 0x000000010000780c */ /* 0x008fe20003f05270 */
[----:B------:R-:W-:Y:S02]  /*1b90*/  VIADD R21, R20, 0xffffff80 ;  /* 0xffffff8014157836 */ /* 0x000fe40000000000 */
[----:B------:R-:W-:-:S03]  /*1ba0*/  IMAD.IADD R34, R32, 0x1, R31 ;  /* 0x0000000120227824 */ /* 0x000fc600078e021f */
[----:B------:R-:W-:Y:S02]  /*1bb0*/  SHF.R.S32.HI R20, RZ, 0x1f, R21 ;  /* 0x0000001fff147819 */ /* 0x000fe40000011415 */
[----:B------:R-:W-:Y:S01]  /*1bc0*/  SHF.R.S32.HI R41, RZ, 0x1f, R34 ;  /* 0x0000001fff297819 */ /* 0x000fe20000011422 */
[----:B----4-:R-:W-:Y:S01]  /*1bd0*/  IMAD.WIDE.U32 R6, R34, R4, RZ ;  /* 0x0000000422067225 */ /* 0x010fe200078e00ff */
[----:B------:R-:W-:-:S03]  /*1be0*/  LEA.HI R20, R20, R21, RZ, 0x2 ;  /* 0x0000001514147211 */ /* 0x000fc600078f10ff */
[----:B------:R-:W1:Y:S01]  /*1bf0*/  @P0 LDC R0, c[0x0][0x42c] ;  /* 0x00010b00ff000b82 */ /* 0x000e620000000800 */
[----:B------:R-:W-:Y:S01]  /*1c00*/  LOP3.LUT R20, R20, 0xfffffffc, RZ, 0xc0, !PT ;  /* 0xfffffffc14147812 */ /* 0x000fe200078ec0ff */
[----:B------:R-:W-:-:S04]  /*1c10*/  IMAD R8, R41, R4, RZ ;  /* 0x0000000429087224 */ /* 0x000fc800078e02ff */
[----:B------:R-:W-:Y:S02]  /*1c20*/  IMAD.IADD R20, R21, 0x1, -R20 ;  /* 0x0000000115147824 */ /* 0x000fe400078e0a14 */
[----:B------:R-:W3:Y:S01]  /*1c30*/  @P0 LDC R9, c[0x0][0x430] ;  /* 0x00010c00ff090b82 */ /* 0x000ee20000000800 */
[----:B------:R-:W4:Y:S01]  /*1c40*/  S2R R21, SR_TID.X ;  /* 0x0000000000157919 */ /* 0x000f220000002100 */
[C---:B------:R-:W-:Y:S02]  /*1c50*/  IMAD.SHL.U32 R64, R20.reuse, 0x8, RZ ;  /* 0x0000000814407824 */ /* 0x040fe400078e00ff */
[----:B------:R-:W-:-:S03]  /*1c60*/  IMAD.SHL.U32 R60, R20, 0x4, RZ ;  /* 0x00000004143c7824 */ /* 0x000fc600078e00ff */
[----:B------:R-:W-:Y:S01]  /*1c70*/  SHF.R.S32.HI R65, RZ, 0x1f, R64 ;  /* 0x0000001fff417819 */ /* 0x000fe20000011440 */
[----:B-1----:R-:W-:Y:S01]  /*1c80*/  @P0 IMAD.HI.U32 R0, R33, R0, RZ ;  /* 0x0000000021000227 */ /* 0x002fe200078e00ff */
[----:B----4-:R-:W-:-:S03]  /*1c90*/  SHF.R.U32.HI R36, RZ, 0x7, R21 ;  /* 0x00000007ff247819 */ /* 0x010fc60000011615 */
[----:B------:R-:W-:Y:S01]  /*1ca0*/  IMAD.WIDE.U32 R10, R17, R4, R64 ;  /* 0x00000004110a7225 */ /* 0x000fe200078e0040 */
[----:B---3--:R-:W-:Y:S02]  /*1cb0*/  @P0 SHF.R.U32.HI R13, RZ, R9, R0 ;  /* 0x00000009ff0d0219 */ /* 0x008fe40000011600 */
[----:B------:R-:W-:Y:S01]  /*1cc0*/  ISETP.NE.U32.AND P0, PT, RZ, UR6, PT ;  /* 0x00000006ff007c0c */ /* 0x000fe2000bf05070 */
[----:B------:R-:W-:Y:S01]  /*1cd0*/  IMAD R9, R34, R5, R8 ;  /* 0x0000000522097224 */ /* 0x000fe200078e0208 */
[----:B------:R-:W-:Y:S02]  /*1ce0*/  SHF.R.S32.HI R12, RZ, 0x1f, R13 ;  /* 0x0000001fff0c7819 */ /* 0x000fe4000001140d */
[----:B------:R-:W-:Y:S01]  /*1cf0*/  ISETP.NE.AND.EX P0, PT, RZ, UR7, PT, P0 ;  /* 0x00000007ff007c0c */ /* 0x000fe2000bf05300 */
[----:B------:R-:W-:Y:S01]  /*1d00*/  IMAD.IADD R7, R7, 0x1, R9 ;  /* 0x0000000107077824 */ /* 0x000fe200078e0209 */
[----:B------:R-:W-:Y:S01]  /*1d10*/  ISETP.NE.AND P6, PT, R36, 0x1, PT ;  /* 0x000000012400780c */ /* 0x000fe20003fc5270 */
[----:B------:R-:W-:-:S02]  /*1d20*/  IMAD R8, R12, UR4, RZ ;  /* 0x000000040c087c24 */ /* 0x000fc4000f8e02ff */
[----:B------:R-:W-:-:S04]  /*1d30*/  IMAD.WIDE.U32 R6, R13, UR4, R6 ;  /* 0x000000040d067c25 */ /* 0x000fc8000f8e0006 */
[----:B------:R-:W-:Y:S01]  /*1d40*/  IMAD R9, R13, UR5, R8 ;  /* 0x000000050d097c24 */ /* 0x000fe2000f8e0208 */
[----:B------:R-:W-:-:S03]  /*1d50*/  ULDC.64 UR4, c[0x0][0x300] ;  /* 0x0000c00000047ab9 */ /* 0x000fc60000000a00 */
[----:B------:R-:W-:Y:S02]  /*1d60*/  IMAD.IADD R7, R7, 0x1, R9 ;  /* 0x0000000107077824 */ /* 0x000fe400078e0209 */
[----:B------:R-:W1:Y:S01]  /*1d70*/  LDC.64 R8, c[0x0][0x3d8] ;  /* 0x0000f600ff087b82 */ /* 0x000e620000000a00 */
[----:B------:R-:W-:Y:S01]  /*1d80*/  SHF.R.S32.HI R61, RZ, 0x1f, R60 ;  /* 0x0000001fff3d7819 */ /* 0x000fe2000001143c */
[C---:B------:R-:W-:Y:S01]  /*1d90*/  IMAD.SHL.U32 R79, R4.reuse, 0x80, RZ ;  /* 0x00000080044f7824 */ /* 0x040fe200078e00ff */
[----:B------:R-:W-:Y:S02]  /*1da0*/  SHF.L.U64.HI R80, R4, 0x7, R5 ;  /* 0x0000000704507819 */ /* 0x000fe40000010205 */
[----:B--2---:R-:W-:Y:S02]  /*1db0*/  SEL R59, R3, RZ, !P0 ;  /* 0x000000ff033b7207 */ /* 0x004fe40004000000 */
[----:B------:R-:W-:-:S03]  /*1dc0*/  SHF.R.S32.HI R0, RZ, 0x1f, R3 ;  /* 0x0000001fff007819 */ /* 0x000fc60000011403 */
[----:B------:R-:W-:Y:S01]  /*1dd0*/  IMAD.WIDE.U32 R62, R59, UR4, R6 ;  /* 0x000000043b3e7c25 */ /* 0x000fe2000f8e0006 */
[----:B------:R-:W-:Y:S01]  /*1de0*/  SEL R15, R0, RZ, !P0 ;  /* 0x000000ff000f7207 */ /* 0x000fe20004000000 */
[----:B------:R-:W0:Y:S01]  /*1df0*/  LDC.64 R6, c[0x0][0x3e8] ;  /* 0x0000fa00ff067b82 */ /* 0x000e220000000a00 */
[----:B------:R-:W-:-:S03]  /*1e00*/  IADD3 R82, P0, R62, R10, RZ ;  /* 0x0000000a3e527210 */ /* 0x000fc60007f1e0ff */
[----:B------:R-:W-:-:S04]  /*1e10*/  IMAD R0, R15, UR4, RZ ;  /* 0x000000040f007c24 */ /* 0x000fc8000f8e02ff */
[----:B------:R-:W-:Y:S01]  /*1e20*/  IMAD R83, R59, UR5, R0 ;  /* 0x000000053b537c24 */ /* 0x000fe2000f8e0200 */
[----:B------:R-:W-:Y:S05]  /*1e30*/  @!P6 WARPSYNC.ALL ;  /* 0x000000000000e948 */ /* 0x000fea0003800000 */
[----:B------:R-:W-:Y:S01]  /*1e40*/  ULDC.64 UR4, c[0x0][0x320] ;  /* 0x0000c80000047ab9 */ /* 0x000fe20000000a00 */
[----:B------:R-:W-:Y:S02]  /*1e50*/  IMAD R0, R84, R4, RZ ;  /* 0x0000000454007224 */ /* 0x000fe400078e02ff */
[----:B------:R-:W-:Y:S02]  /*1e60*/  IMAD R12, R12, UR4, RZ ;  /* 0x000000040c0c7c24 */ /* 0x000fe4000f8e02ff */
[----:B------:R-:W-:-:S02]  /*1e70*/  IMAD R0, R17, R5, R0 ;  /* 0x0000000511007224 */ /* 0x000fc400078e0200 */
[C---:B------:R-:W-:Y:S02]  /*1e80*/  IMAD R3, R13.reuse, UR5, R12 ;  /* 0x000000050d037c24 */ /* 0x040fe4000f8e020c */
[----:B------:R-:W-:Y:S01]  /*1e90*/  IMAD.WIDE.U32 R12, R13, UR4, R64 ;  /* 0x000000040d0c7c25 */ /* 0x000fe2000f8e0040 */
[----:B------:R-:W-:-:S03]  /*1ea0*/  ULDC.64 UR4, c[0x0][0x328] ;  /* 0x0000ca0000047ab9 */ /* 0x000fc60000000a00 */
[----:B------:R-:W-:Y:S02]  /*1eb0*/  IMAD.IADD R13, R13, 0x1, R3 ;  /* 0x000000010d0d7824 */ /* 0x000fe400078e0203 */
[----:B------:R-:W-:Y:S02]  /*1ec0*/  IMAD R3, R15, UR4, RZ ;  /* 0x000000040f037c24 */ /* 0x000fe4000f8e02ff */
[----:B0-----:R-:W-:Y:S02]  /*1ed0*/  IMAD R14, R84, R6, RZ ;  /* 0x00000006540e7224 */ /* 0x001fe400078e02ff */
[----:B------:R-:W-:Y:S02]  /*1ee0*/  IMAD.IADD R83, R63, 0x1, R83 ;  /* 0x000000013f537824 */ /* 0x000fe400078e0253 */
[C---:B------:R-:W-:Y:S02]  /*1ef0*/  IMAD R39, R59.reuse, UR5, R3 ;  /* 0x000000053b277c24 */ /* 0x040fe4000f8e0203 */
[----:B------:R-:W-:Y:S01]  /*1f00*/  IMAD.WIDE.U32 R58, R59, UR4, R12 ;  /* 0x000000043b3a7c25 */ /* 0x000fe2000f8e000c */
[----:B------:R-:W-:Y:S01]  /*1f10*/  IADD3.X R81, R83, R11, R0, P0, !PT ;  /* 0x0000000b53517210 */ /* 0x000fe200007fe400 */
[----:B------:R-:W-:-:S02]  /*1f20*/  ULDC UR4, c[0x0][0x2e4] ;  /* 0x0000b90000047ab9 */ /* 0x000fc40000000800 */
[C---:B------:R-:W-:Y:S02]  /*1f30*/  IMAD R33, R17.reuse, R7, R14 ;  /* 0x0000000711217224 */ /* 0x040fe400078e020e */
[----:B------:R-:W-:-:S04]  /*1f40*/  IMAD.WIDE.U32 R12, R17, R6, R60 ;  /* 0x00000006110c7225 */ /* 0x000fc800078e003c */
[----:B------:R-:W-:-:S04]  /*1f50*/  IMAD.WIDE.U32 R20, R17, R6, R64 ;  /* 0x0000000611147225 */ /* 0x000fc800078e0040 */
[-C--:B-1----:R-:W-:Y:S02]  /*1f60*/  IMAD R0, R84, R8.reuse, RZ ;  /* 0x0000000854007224 */ /* 0x082fe400078e02ff */
[----:B------:R-:W-:Y:S02]  /*1f70*/  IMAD.IADD R13, R13, 0x1, R33 ;  /* 0x000000010d0d7824 */ /* 0x000fe400078e0221 */
[----:B------:R-:W-:Y:S01]  /*1f80*/  IMAD.IADD R33, R33, 0x1, R21 ;  /* 0x0000000121217824 */ /* 0x000fe200078e0215 */
[----:B-----5:R-:W-:Y:S01]  /*1f90*/  SHF.R.S32.HI R21, RZ, 0x1f, R23 ;  /* 0x0000001fff157819 */ /* 0x020fe20000011417 */
[C---:B------:R-:W-:Y:S02]  /*1fa0*/  IMAD R31, R17.reuse, R9, R0 ;  /* 0x00000009111f7224 */ /* 0x040fe400078e0200 */
[----:B------:R-:W-:-:S04]  /*1fb0*/  IMAD.WIDE.U32 R14, R17, R8, R64 ;  /* 0x00000008110e7225 */ /* 0x000fc800078e0040 */
[----:B------:R-:W-:Y:S02]  /*1fc0*/  IMAD.MOV.U32 R32, RZ, RZ, R20 ;  /* 0x000000ffff207224 */ /* 0x000fe400078e0014 */
[----:B------:R-:W-:Y:S02]  /*1fd0*/  IMAD R20, R21, R8, RZ ;  /* 0x0000000815147224 */ /* 0x000fe400078e02ff */
[----:B------:R-:W-:Y:S02]  /*1fe0*/  IMAD.IADD R15, R31, 0x1, R15 ;  /* 0x000000011f0f7824 */ /* 0x000fe400078e020f */
[----:B------:R-:W-:Y:S02]  /*1ff0*/  IMAD R35, R23, R9, R20 ;  /* 0x0000000917237224 */ /* 0x000fe400078e0214 */
[----:B------:R-:W-:Y:S02]  /*2000*/  IMAD R4, R21, R6, RZ ;  /* 0x0000000615047224 */ /* 0x000fe400078e02ff */
[----:B------:R-:W-:-:S04]  /*2010*/  IMAD.WIDE.U32 R20, R23, R8, R14 ;  /* 0x0000000817147225 */ /* 0x000fc800078e000e */
[----:B------:R-:W-:-:S04]  /*2020*/  IMAD.WIDE.U32 R14, R23, R6, R12 ;  /* 0x00000006170e7225 */ /* 0x000fc800078e000c */
[----:B------:R-:W-:Y:S02]  /*2030*/  IMAD.WIDE.U32 R12, R23, R6, R32 ;  /* 0x00000006170c7225 */ /* 0x000fe400078e0020 */
[----:B------:R-:W2:Y:S02]  /*2040*/  LDL R32, [R1+0x2c] ;  /* 0x00002c0001207983 */ /* 0x000ea40000100800 */
[----:B------:R-:W-:Y:S02]  /*2050*/  VIADD R73, R36, 0x8 ;  /* 0x0000000824497836 */ /* 0x000fe40000000000 */
[----:B------:R-:W0:Y:S01]  /*2060*/  S2R R36, SR_TID.X ;  /* 0x0000000000247919 */ /* 0x000e220000002100 */
[----:B------:R-:W-:Y:S01]  /*2070*/  ISETP.GE.AND P0, PT, R64, R69, PT ;  /* 0x000000454000720c */ /* 0x000fe20003f06270 */
[----:B------:R-:W-:-:S03]  /*2080*/  VIADD R38, R17, 0x60 ;  /* 0x0000006011267836 */ /* 0x000fc60000000000 */
[----:B------:R-:W-:Y:S01]  /*2090*/  SEL R3, R69, RZ, P0 ;  /* 0x000000ff45037207 */ /* 0x000fe20000000000 */
[----:B------:R-:W-:Y:S02]  /*20a0*/  IMAD.SHL.U32 R71, R38, 0x40, RZ ;  /* 0x0000004026477824 */ /* 0x000fe400078e00ff */
[----:B------:R-:W-:Y:S02]  /*20b0*/  IMAD.SHL.U32 R74, R40, 0x40, RZ ;  /* 0x00000040284a7824 */ /* 0x000fe400078e00ff */
[----:B------:R-:W-:-:S03]  /*20c0*/  IMAD.IADD R3, R64, 0x1, R3 ;  /* 0x0000000140037824 */ /* 0x000fc600078e0203 */
[----:B------:R-:W-:Y:S02]  /*20d0*/  LOP3.LUT R74, R74, 0x1c0, RZ, 0xc0, !PT ;  /* 0x000001c04a4a7812 */ /* 0x000fe400078ec0ff */
[----:B------:R-:W-:Y:S02]  /*20e0*/  SHF.R.S32.HI R0, RZ, 0x1f, R3 ;  /* 0x0000001fff007819 */ /* 0x000fe40000011403 */
[----:B------:R-:W-:Y:S02]  /*20f0*/  SHF.R.U32.HI R72, RZ, 0x3, R74 ;  /* 0x00000003ff487819 */ /* 0x000fe4000001164a */
[----:B------:R-:W-:Y:S02]  /*2100*/  LEA.HI R0, R0, R3, RZ, 0x3 ;  /* 0x0000000300007211 */ /* 0x000fe400078f18ff */
[----:B------:R-:W-:Y:S01]  /*2110*/  LOP3.LUT R3, R74, 0x18, R64, 0xf8, !PT ;  /* 0x000000184a037812 */ /* 0x000fe200078ef840 */
[----:B0-----:R-:W-:-:S05]  /*2120*/  VIADD R38, R36, 0xffffff80 ;  /* 0xffffff8024267836 */ /* 0x001fca0000000000 */
[----:B------:R-:W-:Y:S02]  /*2130*/  SHF.R.S32.HI R36, RZ, 0x1f, R38 ;  /* 0x0000001fff247819 */ /* 0x000fe40000011426 */
[----:B------:R-:W-:Y:S02]  /*2140*/  LOP3.LUT P1, RZ, R40, 0x4, RZ, 0xc0, !PT ;  /* 0x0000000428ff7812 */ /* 0x000fe4000782c0ff */
[----:B------:R-:W-:Y:S02]  /*2150*/  LEA.HI R36, R36, R38, RZ, 0x5 ;  /* 0x0000002624247211 */ /* 0x000fe400078f28ff */
[----:B------:R-:W-:Y:S02]  /*2160*/  LOP3.LUT R3, R3, R72, RZ, 0x3c, !PT ;  /* 0x0000004803037212 */ /* 0x000fe400078e3cff */
[----:B------:R-:W-:Y:S01]  /*2170*/  SHF.R.S32.HI R36, RZ, 0x5, R36 ;  /* 0x00000005ff247819 */ /* 0x000fe20000011424 */
[----:B------:R-:W-:Y:S01]  /*2180*/  IMAD.WIDE.U32 R10, R17, R8, R60 ;  /* 0x00000008110a7225 */ /* 0x000fe200078e003c */
[----:B------:R-:W-:-:S02]  /*2190*/  LOP3.LUT R71, R71, 0x1c0, RZ, 0xc0, !PT ;  /* 0x000001c047477812 */ /* 0x000fc400078ec0ff */
[----:B------:R-:W-:Y:S01]  /*21a0*/  LOP3.LUT R22, R22, 0xfffffffb, RZ, 0xc0, !PT ;  /* 0xfffffffb16167812 */ /* 0x000fe200078ec0ff */
[----:B------:R-:W-:Y:S01]  /*21b0*/  IMAD R67, R36, 0x200, R3 ;  /* 0x0000020024437824 */ /* 0x000fe200078e0203 */
[--C-:B------:R-:W-:Y:S01]  /*21c0*/  LOP3.LUT R3, R74, 0x38, R0.reuse, 0xf8, !PT ;  /* 0x000000384a037812 */ /* 0x100fe200078ef800 */
[----:B------:R-:W-:Y:S01]  /*21d0*/  IMAD.IADD R11, R11, 0x1, R31 ;  /* 0x000000010b0b7824 */ /* 0x000fe200078e021f */
[----:B------:R-:W-:Y:S02]  /*21e0*/  SHF.R.U32.HI R68, RZ, 0x3, R71 ;  /* 0x00000003ff447819 */ /* 0x000fe40000011647 */
[----:B------:R-:W-:Y:S01]  /*21f0*/  LOP3.LUT R5, R71, 0x38, R0, 0xf8, !PT ;  /* 0x0000003847057812 */ /* 0x000fe200078ef800 */
[----:B------:R-:W-:Y:S01]  /*2200*/  IMAD.WIDE.U32 R56, R23, R8, R10 ;  /* 0x0000000817387225 */ /* 0x000fe200078e000a */
[----:B------:R-:W-:Y:S02]  /*2210*/  @P1 LOP3.LUT R22, R22, 0x4, RZ, 0xfc, !PT ;  /* 0x0000000416161812 */ /* 0x000fe400078efcff */
[----:B------:R-:W-:-:S02]  /*2220*/  SHF.R.S32.HI R66, RZ, 0x3, R0 ;  /* 0x00000003ff427819 */ /* 0x000fc40000011400 */
[----:B------:R-:W-:Y:S02]  /*2230*/  LOP3.LUT R31, R0, 0xfffffff8, RZ, 0xc0, !PT ;  /* 0xfffffff8001f7812 */ /* 0x000fe400078ec0ff */
[----:B------:R-:W-:Y:S01]  /*2240*/  LOP3.LUT R3, R3, R72, RZ, 0x3c, !PT ;  /* 0x0000004803037212 */ /* 0x000fe200078e3cff */
[----:B------:R-:W-:Y:S01]  /*2250*/  VIADD R70, R64, 0x20 ;  /* 0x0000002040467836 */ /* 0x000fe20000000000 */
[----:B------:R-:W-:Y:S02]  /*2260*/  IADD3 R10, P1, R17, R34, RZ ;  /* 0x00000022110a7210 */ /* 0x000fe40007f3e0ff */
[----:B------:R-:W-:Y:S01]  /*2270*/  LOP3.LUT R0, R5, R68, RZ, 0x3c, !PT ;  /* 0x0000004405007212 */ /* 0x000fe200078e3cff */
[----:B------:R-:W-:Y:S01]  /*2280*/  IMAD R37, R23, R7, R4 ;  /* 0x0000000717257224 */ /* 0x000fe200078e0204 */
[----:B------:R-:W-:Y:S01]  /*2290*/  SHF.L.U64.HI R78, R8, 0x7, R9 ;  /* 0x00000007084e7819 */ /* 0x000fe20000010209 */
[----:B------:R-:W-:Y:S01]  /*22a0*/  IMAD R4, R36, 0x200, R3 ;  /* 0x0000020024047824 */ /* 0x000fe200078e0203 */
[----:B------:R-:W-:Y:S01]  /*22b0*/  SHF.L.U64.HI R76, R6, 0x7, R7 ;  /* 0x00000007064c7819 */ /* 0x000fe20000010207 */
[----:B------:R-:W-:Y:S01]  /*22c0*/  IMAD.SHL.U32 R77, R8, 0x80, RZ ;  /* 0x00000080084d7824 */ /* 0x000fe200078e00ff */
[----:B------:R-:W-:Y:S01]  /*22d0*/  ISETP.GE.AND P2, PT, R70, UR4, PT ;  /* 0x0000000446007c0c */ /* 0x000fe2000bf46270 */
[----:B------:R-:W-:Y:S01]  /*22e0*/  IMAD.SHL.U32 R75, R6, 0x80, RZ ;  /* 0x00000080064b7824 */ /* 0x000fe200078e00ff */
[----:B------:R-:W-:Y:S01]  /*22f0*/  SHF.R.S32.HI R5, RZ, 0x1f, R31 ;  /* 0x0000001fff057819 */ /* 0x000fe2000001141f */
[----:B------:R-:W-:Y:S01]  /*2300*/  IMAD.X R11, R84, 0x1, R41, P1 ;  /* 0x00000001540b7824 */ /* 0x000fe200008e0629 */
[----:B------:R-:W-:Y:S01]  /*2310*/  @!P6 BAR.SYNC.DEFER_BLOCKING 0x9, 0x100 ;  /* 0x024400000000eb1d */ /* 0x000fe20000010000 */
[----:B------:R-:W-:Y:S01]  /*2320*/  IMAD.SHL.U32 R69, R69, 0x2, RZ ;  /* 0x0000000245457824 */ /* 0x000fe200078e00ff */
[----:B------:R-:W-:Y:S01]  /*2330*/  ISETP.GE.AND P1, PT, R64, UR4, PT ;  /* 0x0000000440007c0c */ /* 0x000fe2000bf26270 */
[----:B------:R-:W-:-:S02]  /*2340*/  IMAD.IADD R9, R57, 0x1, R35 ;  /* 0x0000000139097824 */ /* 0x000fc400078e0223 */
[----:B------:R-:W-:Y:S02]  /*2350*/  IMAD.IADD R8, R35, 0x1, R21 ;  /* 0x0000000123087824 */ /* 0x000fe400078e0215 */
[----:B------:R-:W-:Y:S02]  /*2360*/  IMAD.IADD R7, R15, 0x1, R37 ;  /* 0x000000010f077824 */ /* 0x000fe400078e0225 */
[----:B------:R-:W-:Y:S02]  /*2370*/  IMAD.IADD R6, R37, 0x1, R13 ;  /* 0x0000000125067824 */ /* 0x000fe400078e020d */
[----:B--2---:R-:W-:Y:S02]  /*2380*/  IMAD.IADD R3, R32, 0x1, R0 ;  /* 0x0000000120037824 */ /* 0x004fe400078e0200 */
[----:B------:R-:W-:-:S07]  /*2390*/  IMAD.IADD R0, R59, 0x1, R39 ;  /* 0x000000013b007824 */ /* 0x000fce00078e0227 */
.L_x_11636:
[----:B------:R-:W2:Y:S01]  /*23a0*/  LDL R36, [R1+0x28] ;  /* 0x0000280001247983 */ /* 0x000ea20000100800 */
[----:B0-----:R-:W0:Y:S01]  /*23b0*/  LDC.64 R92, c[0x0][0x2f0] ;  /* 0x0000bc00ff5c7b82 */ /* 0x001e220000000a00 */
[----:B------:R-:W-:Y:S01]  /*23c0*/  VIADD R37, R25, 0xffffffff ;  /* 0xffffffff19257836 */ /* 0x000fe20000000000 */
[----:B------:R-:W-:Y:S01]  /*23d0*/  LOP3.LUT R22, R22, 0xfffffffd, RZ, 0xc0, !PT ;  /* 0xfffffffd16167812 */ /* 0x000fe200078ec0ff */
[----:B------:R-:W-:Y:S01]  /*23e0*/  IMAD R89, R18, 0x2000, R67 ;  /* 0x0000200012597824 */ /* 0x000fe200078e0243 */
[----:B------:R-:W-:Y:S05]  /*23f0*/  YIELD ;  /* 0x0000000000007946 */ /* 0x000fea0003800000 */
[----:B------:R-:W-:Y:S01]  /*2400*/  SHF.R.S32.HI R85, RZ, 0x1f, R37 ;  /* 0x0000001fff557819 */ /* 0x000fe20000011425 */
[----:B------:R-:W1:Y:S01]  /*2410*/  LDC.64 R86, c[0x0][0x2d8] ;  /* 0x0000b600ff567b82 */ /* 0x000e620000000a00 */
[-C--:B------:R-:W-:Y:S01]  /*2420*/  IMAD R32, R80, R37.reuse, RZ ;  /* 0x0000002550207224 */ /* 0x080fe200078e02ff */
[----:B------:R-:W-:Y:S01]  /*2430*/  BSSY B0, `(.L_x_11587) ;  /* 0x00002f5000007945 */ /* 0x000fe20003800000 */
[----:B------:R-:W-:-:S04]  /*2440*/  IMAD.WIDE.U32 R90, R79, R37, RZ ;  /* 0x000000254f5a7225 */ /* 0x000fc800078e00ff */
[----:B------:R-:W-:Y:S01]  /*2450*/  IMAD R25, R85, R79, R32 ;  /* 0x0000004f55197224 */ /* 0x000fe200078e0220 */
[----:B------:R-:W3:Y:S01]  /*2460*/  LDC R94, c[0x0][0x3d4] ;  /* 0x0000f500ff5e7b82 */ /* 0x000ee20000000800 */
[----:B------:R-:W-:Y:S02]  /*2470*/  IADD3 R34, P3, R82, R90, RZ ;  /* 0x0000005a52227210 */ /* 0x000fe40007f7e0ff */
[----:B------:R-:W-:Y:S02]  /*2480*/  IMAD.IADD R91, R91, 0x1, R25 ;  /* 0x000000015b5b7824 */ /* 0x000fe400078e0219 */
[----:B0-----:R-:W-:Y:S02]  /*2490*/  IMAD R35, R93, 0x60, RZ ;  /* 0x000000605d237824 */ /* 0x001fe400078e02ff */
[----:B------:R-:W-:-:S03]  /*24a0*/  IMAD.WIDE.U32 R32, R92, 0x60, R90 ;  /* 0x000000605c207825 */ /* 0x000fc600078e005a */
[----:B------:R-:W-:-:S04]  /*24b0*/  IADD3 R25, P4, R82, R32, RZ ;  /* 0x0000002052197210 */ /* 0x000fc80007f9e0ff */
[----:B------:R-:W-:Y:S01]  /*24c0*/  IADD3.X R32, R81, R33, R35, P4, !PT ;  /* 0x0000002151207210 */ /* 0x000fe200027fe423 */
[----:B------:R-:W-:Y:S01]  /*24d0*/  IMAD.X R33, R91, 0x1, R81, P3 ;  /* 0x000000015b217824 */ /* 0x000fe200018e0651 */
[CC--:B-1----:R-:W-:Y:S02]  /*24e0*/  LEA R42, P3, R34.reuse, R86.reuse, 0x1 ;  /* 0x00000056222a7211 */ /* 0x0c2fe400078608ff */
[----:B------:R-:W-:Y:S02]  /*24f0*/  LEA R40, P4, R25, R86, 0x1 ;  /* 0x0000005619287211 */ /* 0x000fe400078808ff */
[-C--:B------:R-:W-:Y:S01]  /*2500*/  LEA.HI.X R43, R34, R87.reuse, R33, 0x1, P3 ;  /* 0x00000057222b7211 */ /* 0x080fe200018f0c21 */
[----:B------:R-:W-:Y:S01]  /*2510*/  VIADD R33, R89, 0x20 ;  /* 0x0000002059217836 */ /* 0x000fe20000000000 */
[----:B---3--:R-:W-:Y:S02]  /*2520*/  ISETP.GE.AND P3, PT, R94, 0x1, PT ;  /* 0x000000015e00780c */ /* 0x008fe40003f66270 */
[----:B------:R-:W-:Y:S01]  /*2530*/  LEA.HI.X R41, R25, R87, R32, 0x1, P4 ;  /* 0x0000005719297211 */ /* 0x000fe200020f0c20 */
[----:B------:R-:W-:Y:S01]  /*2540*/  IMAD.MOV.U32 R25, RZ, RZ, R37 ;  /* 0x000000ffff197224 */ /* 0x000fe200078e0025 */
[----:B------:R-:W-:-:S13]  /*2550*/  ISETP.GT.AND P4, PT, R37, R26, PT ;  /* 0x0000001a2500720c */ /* 0x000fda0003f84270 */
[----:B------:R-:W-:Y:S02]  /*2560*/  @P4 LOP3.LUT R22, R22, 0x2, RZ, 0xfc, !PT ;  /* 0x0000000216164812 */ /* 0x000fe400078efcff */
[----:B--2---:R-:W-:-:S13]  /*2570*/  LOP3.LUT P5, RZ, R36, 0x4, RZ, 0xc0, !PT ;  /* 0x0000000424ff7812 */ /* 0x004fda00078ac0ff */
[C---:B------:R-:W-:Y:S02]  /*2580*/  @P5 VIADD R33, R89.reuse, 0xffffffe0 ;  /* 0xffffffe059215836 */ /* 0x040fe40000000000 */
[--C-:B------:R-:W-:Y:S02]  /*2590*/  IMAD R89, R89, 0x2, R24.reuse ;  /* 0x0000000259597824 */ /* 0x100fe400078e0218 */
[----:B------:R-:W-:Y:S01]  /*25a0*/  IMAD R88, R33, 0x2, R24 ;  /* 0x0000000221587824 */ /* 0x000fe200078e0218 */
[----:B------:R-:W-:Y:S06]  /*25b0*/  @!P3 BRA `(.L_x_11588) ;  /* 0x0000002c0000b947 */ /* 0x000fec0003800000 */
[----:B------:R-:W-:Y:S01]  /*25c0*/  ULDC.U8 UR4, c[0x0][0x3f0] ;  /* 0x0000fc0000047ab9 */ /* 0x000fe20000000000 */
[-C--:B------:R-:W-:Y:S01]  /*25d0*/  IMAD R32, R78, R37.reuse, RZ ;  /* 0x000000254e207224 */ /* 0x080fe200078e02ff */
[----:B------:R-:W-:Y:S01]  /*25e0*/  ISETP.NE.AND P3, PT, RZ, UR4, PT ;  /* 0x00000004ff007c0c */ /* 0x000fe2000bf65270 */
[----:B------:R-:W-:Y:S02]  /*25f0*/  IMAD R34, R76, R37, RZ ;  /* 0x000000254c227224 */ /* 0x000fe400078e02ff */
        /* <DEDUP_REMOVED lines=41> */
.L_x_11591:
[----:B------:R-:W-:Y:S05]  /*2890*/  BSYNC B1 ;  /* 0x0000000000017941 */ /* 0x000fea0003800000 */
.L_x_11590:
        /* <DEDUP_REMOVED lines=35> */
.L_x_11593:
[----:B------:R-:W-:Y:S05]  /*2ad0*/  BSYNC B1 ;  /* 0x0000000000017941 */ /* 0x000fea0003800000 */
.L_x_11592:
[----:B0-----:R-:W-:Y:S01]  /*2ae0*/  IMAD.MOV.U32 R32, RZ, RZ, R86 ;  /* 0x000000ffff207224 */ /* 0x001fe200078e0056 */
        /* <DEDUP_REMOVED lines=27> */
[----:B------:R-:W-:Y:S02]  /*2ca0*/  PRMT R50, R32, 0x7610, R50 ;  /* 0x0000761020327816 */ /* 0x000fe40000000032 */
[----:B------:R-:W-:-:S02]  /*2cb0*/  PRMT R51, R33, 0x7610, R51 ;  /* 0x0000761021337816 */ /* 0x000fc40000000033 */
[----:B------:R-:W-:Y:S02]  /*2cc0*/  PRMT R95, R34, 0x7610, R95 ;  /* 0x00007610225f7816 */ /* 0x000fe4000000005f */
[----:B------:R-:W-:Y:S01]  /*2cd0*/  PRMT R98, R35, 0x7610, R98 ;  /* 0x0000761023627816 */ /* 0x000fe20000000062 */
[----:B------:R-:W-:Y:S06]  /*2ce0*/  @!P3 BRA `(.L_x_11594) ;  /* 0x000000000004b947 */ /* 0x000fec0003800000 */
[----:B------:R-:W-:Y:S01]  /*2cf0*/  BPT.TRAP 0x1 ;  /* 0x000000040000795c */ /* 0x000fe20000300000 */
.L_x_11594:
[----:B------:R-:W2:Y:S01]  /*2d00*/  LDL R32, [R1+0x10] ;  /* 0x0000100001207983 */ /* 0x000ea20000100800 */
[----:B------:R-:W-:Y:S01]  /*2d10*/  IMAD R85, R18, 0x8, R2 ;  /* 0x0000000812557824 */ /* 0x000fe200078e0202 */
[----:B------:R-:W-:Y:S01]  /*2d20*/  BSSY B1, `(.L_x_11595) ;  /* 0x0000004000017945 */ /* 0x000fe20003800000 */
[----:B--2---:R-:W-:-:S04]  /*2d30*/  SHF.L.U32 R97, R32, 0x1f, RZ ;  /* 0x0000001f20617819 */ /* 0x004fc800000006ff */
[----:B------:R-:W0:Y:S02]  /*2d40*/  SYNCS.PHASECHK.TRANS64.TRYWAIT P6, [R85+URZ+0x16890], R97 ;  /* 0x01689061550075a7 */ /* 0x000e2400080c017f */
[----:B0-----:R-:W-:Y:S05]  /*2d50*/  @!P6 BRA `(.L_x_11596) ;  /* 0x000001940024e947 */ /* 0x001fea0003800000 */
.L_x_11903:
[----:B------:R-:W-:Y:S05]  /*2d60*/  BSYNC B1 ;  /* 0x0000000000017941 */ /* 0x000fea0003800000 */
.L_x_11595:
        /* <DEDUP_REMOVED lines=29> */
[----:B------:R-:W-:Y:S01]  /*2f40*/  FMUL.FTZ R35, R35, R104 ;  /* 0x0000006823237220 */ /* 0x000fe20000410000 */
[----:B------:R-:W-:Y:S01]  /*2f50*/  LOP3.LUT R32, R32, 0xffff0000, RZ, 0xc0, !PT ;  /* 0xffff000020207812 */ /* 0x000fe200078ec0ff */
[C---:B------:R-:W-:Y:S01]  /*2f60*/  FMUL.FTZ R113, R87.reuse, R110 ;  /* 0x0000006e57717220 */ /* 0x040fe20000410000 */
[----:B------:R-:W-:Y:S01]  /*2f70*/  FMUL.FTZ R87, R87, R106 ;  /* 0x0000006a57577220 */ /* 0x000fe20000410000 */
        /* <DEDUP_REMOVED lines=21> */
.L_x_11602:
[----:B------:R-:W-:Y:S05]  /*30d0*/  BSYNC B3 ;  /* 0x0000000000037941 */ /* 0x000fea0003800000 */
.L_x_11601:
[----:B--2---:R1:W-:Y:S02]  /*30e0*/  STG.E.128 desc[UR38][R42.64], R32 ;  /* 0x000000202a007986 */ /* 0x0043e4000c101d26 */
.L_x_11600:
[----:B------:R-:W-:Y:S05]  /*30f0*/  BSYNC B2 ;  /* 0x0000000000027941 */ /* 0x000fea0003800000 */
.L_x_11599:
[----:B------:R-:W-:Y:S05]  /*3100*/  @P2 BRA `(.L_x_11598) ;  /* 0x0000000000d42947 */ /* 0x000fea0003800000 */
[----:B-1----:R1:W2:Y:S01]  /*3110*/  LDS.128 R32, [R88+0xe000] ;  /* 0x00e0000058207984 */ /* 0x0022a20000000c00 */
        /* <DEDUP_REMOVED lines=50> */
.L_x_11604:
[----:B------:R-:W-:Y:S05]  /*3440*/  BSYNC B2 ;  /* 0x0000000000027941 */ /* 0x000fea0003800000 */
.L_x_11603:
[----:B--2---:R2:W-:Y:S02]  /*3450*/  STG.E.128 desc[UR38][R42.64+0x40], R32 ;  /* 0x000040202a007986 */ /* 0x0045e4000c101d26 */
.L_x_11598:
[----:B------:R-:W-:Y:S05]  /*3460*/  BSYNC B1 ;  /* 0x0000000000017941 */ /* 0x000fea0003800000 */
.L_x_11597:
        /* <DEDUP_REMOVED lines=53> */
.L_x_11609:
[----:B------:R-:W-:Y:S05]  /*37c0*/  BSYNC B2 ;  /* 0x0000000000027941 */ /* 0x000fea0003800000 */
.L_x_11608:
[----:B--2---:R3:W-:Y:S02]  /*37d0*/  STG.E.128 desc[UR38][R40.64], R32 ;  /* 0x0000002028007986 */ /* 0x0047e4000c101d26 */
.L_x_11607:
[----:B------:R-:W-:Y:S05]  /*37e0*/  BSYNC B1 ;  /* 0x0000000000017941 */ /* 0x000fea0003800000 */
.L_x_11606:
        /* <DEDUP_REMOVED lines=52> */
.L_x_11611:
[----:B------:R-:W-:Y:S05]  /*3b30*/  BSYNC B1 ;  /* 0x0000000000017941 */ /* 0x000fea0003800000 */
.L_x_11610:
[----:B--2---:R4:W-:Y:S01]  /*3b40*/  STG.E.128 desc[UR38][R40.64+0x40], R32 ;  /* 0x0000402028007986 */ /* 0x0049e2000c101d26 */
[----:B------:R-:W-:Y:S05]  /*3b50*/  BRA `(.L_x_11605) ;  /* 0x0000001800087947 */ /* 0x000fea0003800000 */
.L_x_11589:
[C---:B------:R-:W-:Y:S02]  /*3b60*/  ISETP.GE.AND P3, PT, R17.reuse, R96, PT ;  /* 0x000000601100720c */ /* 0x040fe40003f66270 */
[----:B------:R-:W-:Y:S02]  /*3b70*/  CS2R R38, SRZ ;  /* 0x0000000000267805 */ /* 0x000fe4000001ff00 */
[----:B------:R-:W-:Y:S01]  /*3b80*/  CS2R R36, SRZ ;  /* 0x0000000000247805 */ /* 0x000fe2000001ff00 */
[----:B------:R-:W-:Y:S01]  /*3b90*/  VIADD R44, R17, 0x60 ;  /* 0x00000060112c7836 */ /* 0x000fe20000000000 */
        /* <DEDUP_REMOVED lines=44> */
.L_x_11613:
[----:B------:R-:W-:Y:S05]  /*3e60*/  BSYNC B1 ;  /* 0x0000000000017941 */ /* 0x000fea0003800000 */
.L_x_11612:
        /* <DEDUP_REMOVED lines=36> */
.L_x_11614:
[----:B------:R-:W2:Y:S01]  /*40b0*/  LDL R48, [R1+0x10] ;  /* 0x0000100001307983 */ /* 0x000ea20000100800 */
[----:B------:R-:W-:Y:S01]  /*40c0*/  IMAD R85, R18, 0x8, R2 ;  /* 0x0000000812557824 */ /* 0x000fe200078e0202 */
[----:B------:R-:W0:Y:S01]  /*40d0*/  LDC R98, c[0x0][0x2e4] ;  /* 0x0000b900ff627b82 */ /* 0x000e220000000800 */
[----:B------:R-:W-:Y:S01]  /*40e0*/  BSSY B1, `(.L_x_11615) ;  /* 0x0000005000017945 */ /* 0x000fe20003800000 */
[----:B0-----:R-:W-:Y:S01]  /*40f0*/  IMAD.IADD R100, R98, 0x1, -R69 ;  /* 0x0000000162647824 */ /* 0x001fe200078e0a45 */
[----:B--2---:R-:W-:-:S04]  /*4100*/  SHF.L.U32 R97, R48, 0x1f, RZ ;  /* 0x0000001f30617819 */ /* 0x004fc800000006ff */
[----:B------:R-:W0:Y:S02]  /*4110*/  SYNCS.PHASECHK.TRANS64.TRYWAIT P5, [R85+URZ+0x16890], R97 ;  /* 0x01689061550075a7 */ /* 0x000e2400080a017f */
[----:B0-----:R-:W-:Y:S05]  /*4120*/  @!P5 BRA `(.L_x_11616) ;  /* 0x000001800044d947 */ /* 0x001fea0003800000 */
.L_x_11904:
[----:B------:R-:W-:Y:S05]  /*4130*/  BSYNC B1 ;  /* 0x0000000000017941 */ /* 0x000fea0003800000 */
.L_x_11615:
[----:B------:R-:W-:Y:S01]  /*4140*/  ISETP.GE.OR P5, PT, R17, R96, P1 ;  /* 0x000000601100720c */ /* 0x000fe20000fa6670 */
[----:B------:R-:W-:-:S12]  /*4150*/  BSSY B1, `(.L_x_11617) ;  /* 0x0000085000017945 */ /* 0x000fd80003800000 */
[----:B------:R-:W-:Y:S05]  /*4160*/  @P5 BRA `(.L_x_11618) ;  /* 0x00000008000c5947 */ /* 0x000fea0003800000 */
[----:B------:R-:W1:Y:S01]  /*4170*/  S2R R50, SR_TID.X ;  /* 0x0000000000327919 */ /* 0x000e620000002100 */
[-C--:B------:R-:W-:Y:S01]  /*4180*/  IMAD R48, R84, R92.reuse, RZ ;  /* 0x0000005c54307224 */ /* 0x080fe200078e02ff */
[----:B------:R-:W-:Y:S01]  /*4190*/  BSSY B2, `(.L_x_11619) ;  /* 0x0000074000027945 */ /* 0x000fe20003800000 */
[----:B------:R-:W-:-:S04]  /*41a0*/  IMAD.WIDE.U32 R94, R17, R92, R90 ;  /* 0x0000005c115e7225 */ /* 0x000fc800078e005a */
[----:B------:R-:W-:Y:S01]  /*41b0*/  IMAD R49, R17, R93, R48 ;  /* 0x0000005d11317224 */ /* 0x000fe200078e0230 */
[----:B------:R-:W-:Y:S02]  /*41c0*/  SEL R48, R69, R100, !P0 ;  /* 0x0000006445307207 */ /* 0x000fe40004000000 */
[----:B------:R-:W-:Y:S01]  /*41d0*/  IADD3 R99, P5, P6, R62, R94, R31 ;  /* 0x0000005e3e637210 */ /* 0x000fe20007ebe01f */
[----:B------:R-:W-:Y:S01]  /*41e0*/  IMAD.IADD R104, R49, 0x1, R95 ;  /* 0x0000000131687824 */ /* 0x000fe200078e025f */
[----:B------:R-:W-:-:S04]  /*41f0*/  SHF.R.S32.HI R49, RZ, 0x1f, R48 ;  /* 0x0000001fff317819 */ /* 0x000fc80000011430 */
[----:B------:R-:W-:Y:S02]  /*4200*/  LEA.HI R49, R49, R48, RZ, 0x4 ;  /* 0x0000003031317211 */ /* 0x000fe400078f20ff */
[----:B------:R-:W-:Y:S02]  /*4210*/  IADD3.X R102, R83, R104, R5, P5, P6 ;  /* 0x0000006853667210 */ /* 0x000fe40002fec405 */
[----:B------:R-:W-:-:S05]  /*4220*/  LEA.HI.SX32 R49, R49, R66, 0x1c ;  /* 0x0000004231317211 */ /* 0x000fca00078fe2ff */
[----:B------:R-:W-:-:S05]  /*4230*/  IMAD.SHL.U32 R101, R49, 0x8, RZ ;  /* 0x0000000831657824 */ /* 0x000fca00078e00ff */
[----:B------:R-:W-:Y:S01]  /*4240*/  LOP3.LUT R49, R74, 0x38, R101, 0xf8, !PT ;  /* 0x000000384a317812 */ /* 0x000fe200078ef865 */
[----:B-1----:R-:W-:-:S03]  /*4250*/  VIADD R51, R50, 0xffffff80 ;  /* 0xffffff8032337836 */ /* 0x002fc60000000000 */
[----:B------:R-:W-:Y:S02]  /*4260*/  LOP3.LUT R49, R49, R72, RZ, 0x3c, !PT ;  /* 0x0000004831317212 */ /* 0x000fe400078e3cff */
[----:B------:R-:W-:-:S04]  /*4270*/  SHF.R.S32.HI R50, RZ, 0x1f, R51 ;  /* 0x0000001fff327819 */ /* 0x000fc80000011433 */
[----:B------:R-:W-:-:S04]  /*4280*/  LEA.HI R50, R50, R51, RZ, 0x5 ;  /* 0x0000003332327211 */ /* 0x000fc800078f28ff */
[----:B------:R-:W-:-:S05]  /*4290*/  SHF.R.S32.HI R50, RZ, 0x5, R50 ;  /* 0x00000005ff327819 */ /* 0x000fca0000011432 */
        /* <DEDUP_REMOVED lines=12> */
[----:B------:R-:W-:Y:S02]  /*4360*/  PRMT R118, R108, 0x5432, R118 ;  /* 0x000054326c767816 */ /* 0x000fe40000000076 */
[----:B------:R-:W-:Y:S02]  /*4370*/  SHF.R.U32.HI R116, RZ, 0x10, R35 ;  /* 0x00000010ff747819 */ /* 0x000fe40000011623 */
[----:B------:R-:W-:Y:S01]  /*4380*/  SHF.R.U64 R115, R36, 0x10, R37 ;  /* 0x0000001024737819 */ /* 0x000fe20000001225 */
[----:B------:R-:W-:Y:S01]  /*4390*/  IMAD.U32 R124, R118, 0x10000, RZ ;  /* 0x00010000767c7824 */ /* 0x000fe200078e00ff */
[----:B------:R-:W-:Y:S01]  /*43a0*/  PRMT R123, R123, 0x5410, R113 ;  /* 0x000054107b7b7816 */ /* 0x000fe20000000071 */
[----:B------:R-:W-:Y:S01]  /*43b0*/  IMAD.U32 R37, R54, 0x10000, RZ ;  /* 0x0001000036257824 */ /* 0x000fe200078e00ff */
[----:B------:R-:W-:-:S02]  /*43c0*/  SHF.R.U64 R38, R38, 0x10, R39 ;  /* 0x0000001026267819 */ /* 0x000fc40000001227 */
[----:B------:R-:W-:Y:S01]  /*43d0*/  SHF.R.U32.HI R117, RZ, 0x10, R39 ;  /* 0x00000010ff757819 */ /* 0x000fe20000011627 */
[----:B-1----:R-:W-:Y:S01]  /*43e0*/  IMAD.U32 R39, R49, 0x10000, RZ ;  /* 0x0001000031277824 */ /* 0x002fe200078e00ff */
[----:B------:R-:W-:Y:S01]  /*43f0*/  PRMT R113, R105, 0x5432, R116 ;  /* 0x0000543269717816 */ /* 0x000fe20000000074 */
[----:B------:R-:W-:Y:S01]  /*4400*/  IMAD.U32 R116, R123, 0x10000, RZ ;  /* 0x000100007b747824 */ /* 0x000fe200078e00ff */
[----:B------:R-:W-:Y:S01]  /*4410*/  PRMT R115, R122, 0x5410, R115 ;  /* 0x000054107a737816 */ /* 0x000fe20000000073 */
[C---:B------:R-:W-:Y:S01]  /*4420*/  FMUL.FTZ R122, R119.reuse, R124 ;  /* 0x0000007c777a7220 */ /* 0x040fe20000410000 */
[----:B------:R-:W-:Y:S01]  /*4430*/  SHF.R.U64 R114, R34, 0x10, R35 ;  /* 0x0000001022727819 */ /* 0x000fe20000001223 */
[----:B------:R-:W-:Y:S01]  /*4440*/  FMUL.FTZ R126, R119, R116 ;  /* 0x00000074777e7220 */ /* 0x000fe20000410000 */
[----:B------:R-:W-:Y:S01]  /*4450*/  LOP3.LUT R35, R49, 0xffff0000, RZ, 0xc0, !PT ;  /* 0xffff000031237812 */ /* 0x000fe200078ec0ff */
[----:B------:R-:W-:Y:S01]  /*4460*/  IMAD.U32 R49, R51, 0x10000, RZ ;  /* 0x0001000033317824 */ /* 0x000fe200078e00ff */
[----:B------:R-:W-:Y:S01]  /*4470*/  LOP3.LUT R53, R53, 0xffff0000, RZ, 0xc0, !PT ;  /* 0xffff000035357812 */ /* 0x000fe200078ec0ff */
[----:B------:R-:W-:Y:S01]  /*4480*/  IMAD.U32 R34, R50, 0x10000, RZ ;  /* 0x0001000032227824 */ /* 0x000fe200078e00ff */
[----:B------:R-:W-:-:S02]  /*4490*/  LOP3.LUT R36, R51, 0xffff0000, RZ, 0xc0, !PT ;  /* 0xffff000033247812 */ /* 0x000fc400078ec0ff */
[----:B------:R-:W-:Y:S02]  /*44a0*/  LOP3.LUT R118, R118, 0xffff0000, RZ, 0xc0, !PT ;  /* 0xffff000076767812 */ /* 0x000fe400078ec0ff */
[----:B------:R-:W-:Y:S01]  /*44b0*/  LOP3.LUT R51, R55, 0xffff0000, RZ, 0xc0, !PT ;  /* 0xffff000037337812 */ /* 0x000fe200078ec0ff */
[----:B------:R-:W-:Y:S01]  /*44c0*/  FFMA.FTZ R55, R39, R116, -R122 ;  /* 0x0000007427377223 */ /* 0x000fe2000001087a */
[----:B------:R-:W-:Y:S01]  /*44d0*/  PRMT R121, R121, 0x5410, R117 ;  /* 0x0000541079797816 */ /* 0x000fe20000000075 */
[----:B------:R-:W-:Y:S01]  /*44e0*/  FMUL.FTZ R122, R53, R118 ;  /* 0x00000076357a7220 */ /* 0x000fe20000410000 */
[----:B------:R-:W-:Y:S01]  /*44f0*/  LOP3.LUT R116, R123, 0xffff0000, RZ, 0xc0, !PT ;  /* 0xffff00007b747812 */ /* 0x000fe200078ec0ff */
[----:B------:R-:W-:Y:S01]  /*4500*/  FFMA.FTZ R39, R39, R124, R126 ;  /* 0x0000007c27277223 */ /* 0x000fe2000001007e */
[----:B------:R-:W-:Y:S01]  /*4510*/  SHF.R.U64 R112, R32, 0x10, R33 ;  /* 0x0000001020707819 */ /* 0x000fe20000001221 */
[C---:B------:R-:W-:Y:S01]  /*4520*/  IMAD.U32 R119, R121.reuse, 0x10000, RZ ;  /* 0x0001000079777824 */ /* 0x040fe200078e00ff */
[----:B------:R-:W-:Y:S01]  /*4530*/  LOP3.LUT R121, R121, 0xffff0000, RZ, 0xc0, !PT ;  /* 0xffff000079797812 */ /* 0x000fe200078ec0ff */
[----:B------:R-:W-:-:S02]  /*4540*/  IMAD.U32 R117, R113, 0x10000, RZ ;  /* 0x0001000071757824 */ /* 0x000fc400078e00ff */
[-C--:B------:R-:W-:Y:S01]  /*4550*/  FMUL.FTZ R124, R53, R116.reuse ;  /* 0x00000074357c7220 */ /* 0x080fe20000410000 */
[----:B------:R-:W-:Y:S01]  /*4560*/  FFMA.FTZ R116, R35, R116, -R122 ;  /* 0x0000007423747223 */ /* 0x000fe2000001087a */
[C---:B------:R-:W-:Y:S01]  /*4570*/  FMUL.FTZ R122, R120.reuse, R119 ;  /* 0x00000077787a7220 */ /* 0x040fe20000410000 */
[----:B------:R-:W-:Y:S01]  /*4580*/  PRMT R112, R107, 0x5432, R112 ;  /* 0x000054326b707816 */ /* 0x000fe20000000070 */
[-C--:B------:R-:W-:Y:S01]  /*4590*/  FMUL.FTZ R120, R120, R117.reuse ;  /* 0x0000007578787220 */ /* 0x080fe20000410000 */
[----:B------:R-:W-:Y:S01]  /*45a0*/  FFMA.FTZ R118, R35, R118, R124 ;  /* 0x0000007623767223 */ /* 0x000fe2000001007c */
[----:B------:R-:W-:Y:S01]  /*45b0*/  LOP3.LUT R113, R113, 0xffff0000, RZ, 0xc0, !PT ;  /* 0xffff000071717812 */ /* 0x000fe200078ec0ff */
[C---:B------:R-:W-:Y:S01]  /*45c0*/  FFMA.FTZ R35, R49.reuse, R117, -R122 ;  /* 0x0000007531237223 */ /* 0x040fe2000001087a */
[----:B------:R-:W-:Y:S01]  /*45d0*/  FFMA.FTZ R49, R49, R119, R120 ;  /* 0x0000007731317223 */ /* 0x000fe20000010078 */
[----:B------:R-:W-:Y:S02]  /*45e0*/  IMAD.U32 R33, R52, 0x10000, RZ ;  /* 0x0001000034217824 */ /* 0x000fe400078e00ff */
[----:B------:R-:W-:Y:S01]  /*45f0*/  FMUL.FTZ R119, R51, R121 ;  /* 0x0000007933777220 */ /* 0x000fe20000410000 */
[----:B------:R-:W-:Y:S01]  /*4600*/  IMAD.U32 R53, R112, 0x10000, RZ ;  /* 0x0001000070357824 */ /* 0x000fe200078e00ff */
[----:B------:R-:W-:Y:S01]  /*4610*/  LOP3.LUT R52, R52, 0xffff0000, RZ, 0xc0, !PT ;  /* 0xffff000034347812 */ /* 0x000fe200078ec0ff */
[C---:B------:R-:W-:Y:S01]  /*4620*/  IMAD.U32 R117, R115.reuse, 0x10000, RZ ;  /* 0x0001000073757824 */ /* 0x040fe200078e00ff */
[----:B------:R-:W-:Y:S01]  /*4630*/  LOP3.LUT R115, R115, 0xffff0000, RZ, 0xc0, !PT ;  /* 0xffff000073737812 */ /* 0x000fe200078ec0ff */
[----:B------:R-:W-:Y:S01]  /*4640*/  FMUL.FTZ R123, R51, R113 ;  /* 0x00000071337b7220 */ /* 0x000fe20000410000 */
[----:B------:R-:W-:Y:S01]  /*4650*/  LOP3.LUT R51, R112, 0xffff0000, RZ, 0xc0, !PT ;  /* 0xffff000070337812 */ /* 0x000fe200078ec0ff */
[----:B------:R-:W-:-:S02]  /*4660*/  IMAD.U32 R32, R48, 0x10000, RZ ;  /* 0x0001000030207824 */ /* 0x000fc400078e00ff */
[----:B------:R-:W-:Y:S01]  /*4670*/  FFMA.FTZ R120, R36, R113, -R119 ;  /* 0x0000007124787223 */ /* 0x000fe20000010877 */
[C---:B------:R-:W-:Y:S01]  /*4680*/  FMUL.FTZ R112, R33.reuse, R53 ;  /* 0x0000003521707220 */ /* 0x040fe20000410000 */
[----:B------:R-:W-:Y:S01]  /*4690*/  LOP3.LUT R48, R48, 0xffff0000, RZ, 0xc0, !PT ;  /* 0xffff000030307812 */ /* 0x000fe200078ec0ff */
[----:B------:R-:W-:Y:S01]  /*46a0*/  FMUL.FTZ R113, R33, R117 ;  /* 0x0000007521717220 */ /* 0x000fe20000410000 */
[----:B------:R-:W-:Y:S01]  /*46b0*/  PRMT R114, R106, 0x5432, R114 ;  /* 0x000054326a727816 */ /* 0x000fe20000000072 */
[----:B------:R-:W-:Y:S01]  /*46c0*/  FMUL.FTZ R33, R52, R115 ;  /* 0x0000007334217220 */ /* 0x000fe20000410000 */
[----:B------:R-:W-:Y:S01]  /*46d0*/  PRMT R38, R103, 0x5432, R38 ;  /* 0x0000543267267816 */ /* 0x000fe20000000026 */
[----:B------:R-:W-:Y:S01]  /*46e0*/  FFMA.FTZ R112, R32, R117, R112 ;  /* 0x0000007520707223 */ /* 0x000fe20000010070 */
[----:B------:R-:W-:Y:S01]  /*46f0*/  FMUL.FTZ R117, R52, R51 ;  /* 0x0000003334757220 */ /* 0x000fe20000410000 */
        /* <DEDUP_REMOVED lines=11> */
[----:B------:R-:W-:Y:S01]  /*47b0*/  FMUL.FTZ R37, R54, R53 ;  /* 0x0000003536257220 */ /* 0x000fe20000410000 */
[----:B------:R-:W-:Y:S01]  /*47c0*/  FFMA.FTZ R36, R36, R121, R123 ;  /* 0x0000007924247223 */ /* 0x000fe2000001007b */
[----:B------:R-:W-:Y:S01]  /*47d0*/  FMUL.FTZ R54, R54, R33 ;  /* 0x0000002136367220 */ /* 0x000fe20000410000 */
[C---:B------:R-:W-:Y:S01]  /*47e0*/  FFMA.FTZ R115, R34.reuse, R32, -R115 ;  /* 0x0000002022737223 */ /* 0x040fe20000010873 */
[----:B------:R-:W-:Y:S01]  /*47f0*/  FFMA.FTZ R38, R34, R51, R38 ;  /* 0x0000003322267223 */ /* 0x000fe20000010026 */
[----:B------:R-:W-:Y:S01]  /*4800*/  F2FP.BF16.F32.PACK_AB R55, R116, R55 ;  /* 0x000000377437723e */ /* 0x000fe200000010ff */
[C---:B------:R-:W-:Y:S01]  /*4810*/  FFMA.FTZ R53, R50.reuse, R53, R54 ;  /* 0x0000003532357223 */ /* 0x040fe20000010036 */
[----:B------:R-:W-:Y:S01]  /*4820*/  FFMA.FTZ R32, R50, R33, -R37 ;  /* 0x0000002132207223 */ /* 0x000fe20000010825 */
        /* <DEDUP_REMOVED lines=10> */
.L_x_11620:
[----:B------:R-:W-:Y:S05]  /*48d0*/  BSYNC B2 ;  /* 0x0000000000027941 */ /* 0x000fea0003800000 */
.L_x_11619:
        /* <DEDUP_REMOVED lines=12> */
.L_x_11618:
[----:B------:R-:W-:Y:S05]  /*49a0*/  BSYNC B1 ;  /* 0x0000000000017941 */ /* 0x000fea0003800000 */
.L_x_11617:
[----:B-1----:R-:W-:-:S04]  /*49b0*/  VIADD R34, R17, 0x60 ;  /* 0x0000006011227836 */ /* 0x002fc80000000000 */
[C---:B------:R-:W-:Y:S01]  /*49c0*/  IMAD.WIDE.U32 R90, R34.reuse, R92, R90 ;  /* 0x0000005c225a7225 */ /* 0x040fe200078e005a */
[----:B------:R-:W-:Y:S02]  /*49d0*/  ISETP.GE.OR P5, PT, R34, R96, P1 ;  /* 0x000000602200720c */ /* 0x000fe40000fa6670 */
[----:B------:R-:W-:-:S05]  /*49e0*/  SHF.R.S32.HI R33, RZ, 0x1f, R34 ;  /* 0x0000001fff217819 */ /* 0x000fca0000011422 */
[----:B------:R-:W-:-:S04]  /*49f0*/  IMAD R32, R33, R92, RZ ;  /* 0x0000005c21207224 */ /* 0x000fc800078e02ff */
[----:B------:R-:W-:Y:S02]  /*4a00*/  IMAD R93, R34, R93, R32 ;  /* 0x0000005d225d7224 */ /* 0x000fe400078e0220 */
[----:B------:R-:W-:Y:S05]  /*4a10*/  @P5 BRA `(.L_x_11605) ;  /* 0x0000000800585947 */ /* 0x000fea0003800000 */
[----:B------:R-:W2:Y:S01]  /*4a20*/  LDL R34, [R1+0x2c] ;  /* 0x00002c0001227983 */ /* 0x000ea20000100800 */
[----:B------:R-:W-:Y:S01]  /*4a30*/  IMAD.IADD R50, R91, 0x1, R93 ;  /* 0x000000015b327824 */ /* 0x000fe200078e025d */
[----:B------:R-:W-:Y:S01]  /*4a40*/  IADD3 R32, P5, P6, R62, R90, R31 ;  /* 0x0000005a3e207210 */ /* 0x000fe20007ebe01f */
[----:B------:R-:W-:Y:S01]  /*4a50*/  BSSY B1, `(.L_x_11621) ;  /* 0x000006c000017945 */ /* 0x000fe20003800000 */
[----:B------:R-:W-:Y:S02]  /*4a60*/  SEL R100, R69, R100, !P0 ;  /* 0x0000006445647207 */ /* 0x000fe40004000000 */
[----:B------:R-:W-:Y:S02]  /*4a70*/  IADD3.X R33, R83, R50, R5, P5, P6 ;  /* 0x0000003253217210 */ /* 0x000fe40002fec405 */
[----:B------:R-:W-:-:S04]  /*4a80*/  LEA R48, P5, R32, R86, 0x1 ;  /* 0x0000005620307211 */ /* 0x000fc800078a08ff */
[----:B------:R-:W-:Y:S02]  /*4a90*/  LEA.HI.X R49, R32, R87, R33, 0x1, P5 ;  /* 0x0000005720317211 */ /* 0x000fe400028f0c21 */
[----:B------:R-:W-:-:S04]  /*4aa0*/  SHF.R.S32.HI R33, RZ, 0x1f, R100 ;  /* 0x0000001fff217819 */ /* 0x000fc80000011464 */
[----:B------:R-:W-:-:S04]  /*4ab0*/  LEA.HI R33, R33, R100, RZ, 0x4 ;  /* 0x0000006421217211 */ /* 0x000fc800078f20ff */
[----:B------:R-:W-:-:S05]  /*4ac0*/  LEA.HI.SX32 R33, R33, R66, 0x1c ;  /* 0x0000004221217211 */ /* 0x000fca00078fe2ff */
[----:B------:R-:W-:-:S05]  /*4ad0*/  IMAD.SHL.U32 R51, R33, 0x8, RZ ;  /* 0x0000000821337824 */ /* 0x000fca00078e00ff */
[----:B------:R-:W-:-:S04]  /*4ae0*/  LOP3.LUT R33, R71, 0x38, R51, 0xf8, !PT ;  /* 0x0000003847217812 */ /* 0x000fc800078ef833 */
[----:B------:R-:W-:-:S05]  /*4af0*/  LOP3.LUT R33, R33, R68, RZ, 0x3c, !PT ;  /* 0x0000004421217212 */ /* 0x000fca00078e3cff */
[----:B--2---:R-:W-:Y:S02]  /*4b00*/  IMAD.IADD R35, R34, 0x1, R33 ;  /* 0x0000000122237824 */ /* 0x004fe400078e0221 */
        /* <DEDUP_REMOVED lines=18> */
[----:B------:R-:W-:Y:S01]  /*4c30*/  SHF.R.U64 R93, R44, 0x10, R45 ;  /* 0x000000102c5d7819 */ /* 0x000fe2000000122d */
[----:B------:R-:W-:Y:S01]  /*4c40*/  IMAD.U32 R44, R33, 0x10000, RZ ;  /* 0x00010000212c7824 */ /* 0x000fe200078e00ff */
[----:B------:R-:W-:Y:S01]  /*4c50*/  LOP3.LUT R52, R37, 0xffff0000, RZ, 0xc0, !PT ;  /* 0xffff000025347812 */ /* 0x000fe200078ec0ff */
[----:B------:R-:W-:Y:S01]  /*4c60*/  IMAD.U32 R37, R107, 0x10000, RZ ;  /* 0x000100006b257824 */ /* 0x000fe200078e00ff */
[----:B------:R-:W-:Y:S01]  /*4c70*/  LOP3.LUT R43, R39, 0xffff0000, RZ, 0xc0, !PT ;  /* 0xffff0000272b7812 */ /* 0x000fe200078ec0ff */
[----:B------:R-:W-:Y:S01]  /*4c80*/  IMAD.U32 R39, R111, 0x10000, RZ ;  /* 0x000100006f277824 */ /* 0x000fe200078e00ff */
[----:B------:R-:W-:Y:S01]  /*4c90*/  PRMT R110, R110, 0x5410, R93 ;  /* 0x000054106e6e7816 */ /* 0x000fe2000000005d */
[C---:B------:R-:W-:Y:S01]  /*4ca0*/  FMUL.FTZ R93, R47.reuse, R37 ;  /* 0x000000252f5d7220 */ /* 0x040fe20000410000 */
[----:B------:R-:W-:Y:S01]  /*4cb0*/  PRMT R108, R108, 0x5410, R55 ;  /* 0x000054106c6c7816 */ /* 0x000fe20000000037 */
[-C--:B------:R-:W-:Y:S01]  /*4cc0*/  FMUL.FTZ R55, R47, R39.reuse ;  /* 0x000000272f377220 */ /* 0x080fe20000410000 */
[----:B------:R-:W-:Y:S01]  /*4cd0*/  PRMT R105, R105, 0x5410, R94 ;  /* 0x0000541069697816 */ /* 0x000fe2000000005e */
[C---:B------:R-:W-:Y:S01]  /*4ce0*/  FFMA.FTZ R39, R44.reuse, R39, R93 ;  /* 0x000000272c277223 */ /* 0x040fe2000001005d */
[----:B------:R-:W-:Y:S01]  /*4cf0*/  PRMT R109, R109, 0x5410, R54 ;  /* 0x000054106d6d7816 */ /* 0x000fe20000000036 */
[----:B------:R-:W-:Y:S01]  /*4d00*/  FFMA.FTZ R37, R44, R37, -R55 ;  /* 0x000000252c257223 */ /* 0x000fe20000010837 */
        /* <DEDUP_REMOVED lines=11> */
[-C--:B------:R-:W-:Y:S01]  /*4dc0*/  FMUL.FTZ R55, R53, R47.reuse ;  /* 0x0000002f35377220 */ /* 0x080fe20000410000 */
[----:B------:R-:W-:Y:S01]  /*4dd0*/  LOP3.LUT R42, R35, 0xffff0000, RZ, 0xc0, !PT ;  /* 0xffff0000232a7812 */ /* 0x000fe200078ec0ff */
[C---:B------:R-:W-:Y:S01]  /*4de0*/  FFMA.FTZ R92, R46.reuse, R47, R92 ;  /* 0x0000002f2e5c7223 */ /* 0x040fe2000001005c */
[----:B------:R-:W-:Y:S01]  /*4df0*/  LOP3.LUT R105, R105, 0xffff0000, RZ, 0xc0, !PT ;  /* 0xffff000069697812 */ /* 0x000fe200078ec0ff */
[C---:B------:R-:W-:Y:S01]  /*4e00*/  FFMA.FTZ R54, R45.reuse, R107, -R54 ;  /* 0x0000006b2d367223 */ /* 0x040fe20000010836 */
[----:B------:R-:W-:Y:S01]  /*4e10*/  FFMA.FTZ R52, R45, R111, R52 ;  /* 0x0000006f2d347223 */ /* 0x000fe20000010034 */
[----:B------:R-:W-:Y:S01]  /*4e20*/  FFMA.FTZ R55, R46, R44, -R55 ;  /* 0x0000002c2e377223 */ /* 0x000fe20000010837 */
[----:B------:R-:W-:Y:S01]  /*4e30*/  FMUL.FTZ R47, R43, R109 ;  /* 0x0000006d2b2f7220 */ /* 0x000fe20000410000 */
[----:B------:R-:W-:-:S02]  /*4e40*/  IMAD.U32 R41, R36, 0x10000, RZ ;  /* 0x0001000024297824 */ /* 0x000fc400078e00ff */
[-C--:B------:R-:W-:Y:S01]  /*4e50*/  FMUL.FTZ R93, R43, R105.reuse ;  /* 0x000000692b5d7220 */ /* 0x080fe20000410000 */
[----:B------:R-:W-:Y:S02]  /*4e60*/  IMAD.U32 R44, R106, 0x10000, RZ ;  /* 0x000100006a2c7824 */ /* 0x000fe400078e00ff */
[----:B------:R-:W-:Y:S01]  /*4e70*/  FFMA.FTZ R94, R42, R105, -R47 ;  /* 0x000000692a5e7223 */ /* 0x000fe2000001082f */
[----:B------:R-:W-:Y:S01]  /*4e80*/  IMAD.U32 R45, R110, 0x10000, RZ ;  /* 0x000100006e2d7824 */ /* 0x000fe200078e00ff */
[----:B------:R-:W-:Y:S01]  /*4e90*/  LOP3.LUT R36, R36, 0xffff0000, RZ, 0xc0, !PT ;  /* 0xffff000024247812 */ /* 0x000fe200078ec0ff */
[----:B------:R-:W-:Y:S01]  /*4ea0*/  IMAD.U32 R40, R32, 0x10000, RZ ;  /* 0x0001000020287824 */ /* 0x000fe200078e00ff */
[----:B------:R-:W-:Y:S01]  /*4eb0*/  LOP3.LUT R47, R110, 0xffff0000, RZ, 0xc0, !PT ;  /* 0xffff00006e2f7812 */ /* 0x000fe200078ec0ff */
[CC--:B------:R-:W-:Y:S01]  /*4ec0*/  FMUL.FTZ R53, R41.reuse, R45.reuse ;  /* 0x0000002d29357220 */ /* 0x0c0fe20000410000 */
[----:B------:R-:W-:Y:S01]  /*4ed0*/  LOP3.LUT R43, R106, 0xffff0000, RZ, 0xc0, !PT ;  /* 0xffff00006a2b7812 */ /* 0x000fe200078ec0ff */
[-C--:B------:R-:W-:Y:S01]  /*4ee0*/  FMUL.FTZ R46, R41, R44.reuse ;  /* 0x0000002c292e7220 */ /* 0x080fe20000410000 */
[----:B------:R-:W-:Y:S01]  /*4ef0*/  PRMT R103, R103, 0x5410, R100 ;  /* 0x0000541067677816 */ /* 0x000fe20000000064 */
[----:B------:R-:W-:Y:S01]  /*4f00*/  IMAD.U32 R33, R34, 0x10000, RZ ;  /* 0x0001000022217824 */ /* 0x000fe200078e00ff */
[----:B------:R-:W-:Y:S01]  /*4f10*/  LOP3.LUT R32, R32, 0xffff0000, RZ, 0xc0, !PT ;  /* 0xffff000020207812 */ /* 0x000fe200078ec0ff */
[----:B------:R-:W-:Y:S01]  /*4f20*/  FFMA.FTZ R53, R40, R44, -R53 ;  /* 0x0000002c28357223 */ /* 0x000fe20000010835 */
[----:B------:R-:W-:Y:S01]  /*4f30*/  LOP3.LUT R35, R34, 0xffff0000, RZ, 0xc0, !PT ;  /* 0xffff000022237812 */ /* 0x000fe200078ec0ff */
[----:B------:R-:W-:Y:S01]  /*4f40*/  FFMA.FTZ R46, R40, R45, R46 ;  /* 0x0000002d282e7223 */ /* 0x000fe2000001002e */
[----:B------:R-:W-:-:S02]  /*4f50*/  IMAD.U32 R34, R38, 0x10000, RZ ;  /* 0x0001000026227824 */ /* 0x000fc400078e00ff */
[C---:B------:R-:W-:Y:S01]  /*4f60*/  FMUL.FTZ R41, R36.reuse, R47 ;  /* 0x0000002f24297220 */ /* 0x040fe20000410000 */
[----:B------:R-:W-:Y:S01]  /*4f70*/  FMUL.FTZ R45, R36, R43 ;  /* 0x0000002b242d7220 */ /* 0x000fe20000410000 */
[----:B------:R-:W-:Y:S01]  /*4f80*/  IMAD.U32 R40, R108, 0x10000, RZ ;  /* 0x000100006c287824 */ /* 0x000fe200078e00ff */
[----:B------:R-:W-:Y:S01]  /*4f90*/  LOP3.LUT R38, R38, 0xffff0000, RZ, 0xc0, !PT ;  /* 0xffff000026267812 */ /* 0x000fe200078ec0ff */
[C---:B------:R-:W-:Y:S01]  /*4fa0*/  IMAD.U32 R36, R103.reuse, 0x10000, RZ ;  /* 0x0001000067247824 */ /* 0x040fe200078e00ff */
[----:B------:R-:W-:Y:S01]  /*4fb0*/  LOP3.LUT R108, R108, 0xffff0000, RZ, 0xc0, !PT ;  /* 0xffff00006c6c7812 */ /* 0x000fe200078ec0ff */
[----:B------:R-:W-:Y:S01]  /*4fc0*/  FFMA.FTZ R93, R42, R109, R93 ;  /* 0x0000006d2a5d7223 */ /* 0x000fe2000001005d */
[----:B------:R-:W-:Y:S01]  /*4fd0*/  LOP3.LUT R103, R103, 0xffff0000, RZ, 0xc0, !PT ;  /* 0xffff000067677812 */ /* 0x000fe200078ec0ff */
[C---:B------:R-:W-:Y:S01]  /*4fe0*/  FFMA.FTZ R42, R32.reuse, R43, -R41 ;  /* 0x0000002b202a7223 */ /* 0x040fe20000010829 */
        /* <DEDUP_REMOVED lines=18> */
.L_x_11622:
[----:B------:R-:W-:Y:S05]  /*5110*/  BSYNC B1 ;  /* 0x0000000000017941 */ /* 0x000fea0003800000 */
.L_x_11621:
        /* <DEDUP_REMOVED lines=10> */
.L_x_11588:
[----:B------:R-:W-:-:S06]  /*51c0*/  UISETP.NE.AND UP0, UPT, UR37, 0x3, UPT ;  /* 0x000000032500788c */ /* 0x000fcc000bf05270 */
[----:B------:R-:W-:-:S13]  /*51d0*/  PLOP3.LUT P3, PT, PT, PT, UP0, 0x80, 0x0 ;  /* 0x000000000000781c */ /* 0x000fda0003f6f008 */
[----:B------:R-:W-:Y:S05]  /*51e0*/  @!P3 BRA `(.L_x_11623) ;  /* 0x000000000004b947 */ /* 0x000fea0003800000 */
[----:B------:R-:W-:Y:S01]  /*51f0*/  BPT.TRAP 0x1 ;  /* 0x000000040000795c */ /* 0x000fe20000300000 */
.L_x_11623:
        /* <DEDUP_REMOVED lines=8> */
.L_x_11905:
[----:B------:R-:W-:Y:S05]  /*5280*/  BSYNC B1 ;  /* 0x0000000000017941 */ /* 0x000fea0003800000 */
.L_x_11624:
[----:B------:R-:W-:Y:S01]  /*5290*/  ISETP.GE.AND P4, PT, R17, R96, PT ;  /* 0x000000601100720c */ /* 0x000fe20003f86270 */
[----:B------:R-:W-:-:S12]  /*52a0*/  BSSY B1, `(.L_x_11626) ;  /* 0x0000006000017945 */ /* 0x000fd80003800000 */
[----:B------:R-:W-:Y:S05]  /*52b0*/  @P4 BRA `(.L_x_11627) ;  /* 0x0000000000104947 */ /* 0x000fea0003800000 */
[----:B------:R-:W1:Y:S04]  /*52c0*/  @!P1 LDS.128 R32, [R89+0xe000] ;  /* 0x00e0000059209984 */ /* 0x000e680000000c00 */
[----:B------:R-:W2:Y:S04]  /*52d0*/  @!P2 LDS.128 R36, [R88+0xe000] ;  /* 0x00e000005824a984 */ /* 0x000ea80000000c00 */
[----:B-1----:R1:W-:Y:S04]  /*52e0*/  @!P1 STG.E.128 desc[UR38][R42.64], R32 ;  /* 0x000000202a009986 */ /* 0x0023e8000c101d26 */
[----:B--2---:R1:W-:Y:S02]  /*52f0*/  @!P2 STG.E.128 desc[UR38][R42.64+0x40], R36 ;  /* 0x000040242a00a986 */ /* 0x0043e4000c101d26 */
.L_x_11627:
[----:B------:R-:W-:Y:S05]  /*5300*/  BSYNC B1 ;  /* 0x0000000000017941 */ /* 0x000fea0003800000 */
.L_x_11626:
[----:B-1----:R-:W-:-:S05]  /*5310*/  VIADD R32, R17, 0x60 ;  /* 0x0000006011207836 */ /* 0x002fca0000000000 */
[----:B------:R-:W-:-:S13]  /*5320*/  ISETP.GE.AND P4, PT, R32, R96, PT ;  /* 0x000000602000720c */ /* 0x000fda0003f86270 */
[----:B------:R-:W-:Y:S05]  /*5330*/  @P4 BRA `(.L_x_11605) ;  /* 0x0000000000104947 */ /* 0x000fea0003800000 */
[----:B------:R-:W1:Y:S04]  /*5340*/  @!P1 LDS.128 R32, [R89+0x11000] ;  /* 0x0110000059209984 */ /* 0x000e680000000c00 */
[----:B------:R-:W2:Y:S04]  /*5350*/  @!P2 LDS.128 R36, [R88+0x11000] ;  /* 0x011000005824a984 */ /* 0x000ea80000000c00 */
[----:B-1----:R1:W-:Y:S04]  /*5360*/  @!P1 STG.E.128 desc[UR38][R40.64], R32 ;  /* 0x0000002028009986 */ /* 0x0023e8000c101d26 */
[----:B--2---:R1:W-:Y:S02]  /*5370*/  @!P2 STG.E.128 desc[UR38][R40.64+0x40], R36 ;  /* 0x000040242800a986 */ /* 0x0043e4000c101d26 */
.L_x_11605:
[----:B------:R-:W-:Y:S05]  /*5380*/  BSYNC B0 ;  /* 0x0000000000007941 */ /* 0x000fea0003800000 */
.L_x_11587:
        /* <DEDUP_REMOVED lines=17> */
.L_x_11629:
[----:B------:R-:W-:Y:S05]  /*54a0*/  BSYNC B0 ;  /* 0x0000000000007941 */ /* 0x000fea0003800000 */
.L_x_11628:
[----:B------:R-:W2:Y:S01]  /*54b0*/  SYNCS.PHASECHK.TRANS64.TRYWAIT P3, [R85+URZ+0x168b0], R97 ;  /* 0x0168b061550075a7 */ /* 0x000ea2000806017f */
[----:B------:R-:W-:Y:S01]  /*54c0*/  ULDC UR40, c[0x0][0x2e4] ;  /* 0x0000b90000287ab9 */ /* 0x000fe20000000800 */
[----:B------:R-:W-:Y:S01]  /*54d0*/  ULDC.64 UR44, c[0x0][0x318] ;  /* 0x0000c600002c7ab9 */ /* 0x000fe20000000a00 */
[----:B------:R-:W-:Y:S01]  /*54e0*/  ULDC.64 UR42, c[0x0][0x308] ;  /* 0x0000c200002a7ab9 */ /* 0x000fe20000000a00 */
[----:B------:R-:W-:Y:S01]  /*54f0*/  BSSY B0, `(.L_x_11630) ;  /* 0x0000003000007945 */ /* 0x000fe20003800000 */
[----:B------:R-:W-:-:S03]  /*5500*/  IMAD.WIDE R36, R25, 0x80, R10 ;  /* 0x0000008019247825 */ /* 0x000fc600078e020a */
[----:B--2---:R-:W-:Y:S05]  /*5510*/  @!P3 BRA `(.L_x_11631) ;  /* 0x0000016c0070b947 */ /* 0x004fea0003800000 */
.L_x_11906:
[----:B------:R-:W-:Y:S05]  /*5520*/  BSYNC B0 ;  /* 0x0000000000007941 */ /* 0x000fea0003800000 */
.L_x_11630:
        /* <DEDUP_REMOVED lines=17> */
.L_x_11633:
[----:B------:R-:W-:Y:S05]  /*5640*/  BSYNC B0 ;  /* 0x0000000000007941 */ /* 0x000fea0003800000 */
.L_x_11632:
        /* <DEDUP_REMOVED lines=20> */
.L_x_11635:
[----:B------:R-:W-:Y:S05]  /*5790*/  BSYNC B0 ;  /* 0x0000000000007941 */ /* 0x000fea0003800000 */
.L_x_11634:
[----:B-1----:R-:W3:Y:S01]  /*57a0*/  LDL.LU R33, [R1+0x10] ;  /* 0x0000100001217983 */ /* 0x002ee20000300800 */
[----:B------:R-:W-:Y:S01]  /*57b0*/  VIADD R18, R18, 0x1 ;  /* 0x0000000112127836 */ /* 0x000fe20000000000 */
[----:B------:R-:W-:Y:S01]  /*57c0*/  LOP3.LUT P5, RZ, R22, 0x2, RZ, 0xc0, !PT ;  /* 0x0000000216ff7812 */ /* 0x000fe200078ac0ff */
        /* <DEDUP_REMOVED lines=13> */
[----:B---3--:R-:W-:-:S05]  /*58a0*/  LOP3.LUT R33, R33, R32, RZ, 0x3c, !PT ;  /* 0x0000002021217212 */ /* 0x008fca00078e3cff */
[----:B------:R0:W-:Y:S01]  /*58b0*/  STL [R1+0x10], R33 ;  /* 0x0000102101007387 */ /* 0x0001e20000100800 */
[----:B------:R-:W-:Y:S05]  /*58c0*/  @P5 BRA `(.L_x_11636) ;  /* 0xffffffc800b45947 */ /* 0x000fea000383ffff */
[----:B0-----:R-:W0:Y:S01]  /*58d0*/  S2R R33, SR_TID.X ;  /* 0x0000000000217919 */ /* 0x001e220000002100 */
[----:B------:R-:W-:Y:S02]  /*58e0*/  PLOP3.LUT P0, PT, PT, PT, PT, 0x8, 0x0 ;  /* 0x000000000000781c */ /* 0x000fe40003f0e170 */
[----:B0-----:R-:W-:-:S04]  /*58f0*/  SHF.R.U32.HI R33, RZ, 0x7, R33 ;  /* 0x00000007ff217819 */ /* 0x001fc80000011621 */
[----:B------:R-:W-:-:S13]  /*5900*/  ISETP.NE.AND P5, PT, R33, 0x1, PT ;  /* 0x000000012100780c */ /* 0x000fda0003fa5270 */
[----:B------:R-:W-:Y:S06]  /*5910*/  @!P5 BAR.ARV 0x9, 0x100 ;  /* 0x024400000000db1d */ /* 0x000fec0000002000 */
.L_x_11582:
[----:B------:R-:W1:Y:S02]  /*5920*/  LDC.64 R4, c[0x0][0x9e0] ;  /* 0x00027800ff047b82 */ /* 0x000e640000000a00 */
[----:B-1----:R-:W-:Y:S01]  /*5930*/  ISETP.GE.AND P1, PT, R5, 0x1, PT ;  /* 0x000000010500780c */ /* 0x002fe20003f26270 */
[----:B------:R-:W-:-:S12]  /*5940*/  @P0 BRA `(.L_x_11637) ;  /* 0x00000000000c0947 */ /* 0x000fd80003800000 */
[----:B------:R-:W1:Y:S01]  /*5950*/  FENCE.VIEW.ASYNC.G ;  /* 0x00000000000073c6 */ /* 0x000e620000000100 */
[----:B------:R-:W-:Y:S05]  /*5960*/  WARPSYNC.ALL ;  /* 0x0000000000007948 */ /* 0x000fea0003800000 */
[----:B-1----:R-:W-:Y:S06]  /*5970*/  BAR.ARV 0xc, 0x1a0 ;  /* 0x0306800000007b1d */ /* 0x002fec0000002000 */
.L_x_11637:
        /* <DEDUP_REMOVED lines=13> */
.L_x_11640:
[----:B------:R-:W-:-:S13]  /*5a50*/  ISETP.NE.AND P0, PT, R5, 0x1, PT ;  /* 0x000000010500780c */ /* 0x000fda0003f05270 */
[----:B------:R-:W1:Y:S02]  /*5a60*/  @P0 LDC.64 R6, c[0x0][0x9e8] ;  /* 0x00027a00ff060b82 */ /* 0x000e640000000a00 */
[----:B-1----:R-:W-:-:S05]  /*5a70*/  @P0 IMAD.HI.U32 R4, R3, R6, RZ ;  /* 0x0000000603040227 */ /* 0x002fca00078e00ff */
[----:B------:R-:W-:-:S07]  /*5a80*/  @P0 SHF.R.U32.HI R3, RZ, R7, R4 ;  /* 0x00000007ff030219 */ /* 0x000fce0000011604 */
.L_x_11641:
[----:B------:R-:W-:Y:S05]  /*5a90*/  BSYNC B0 ;  /* 0x0000000000007941 */ /* 0x000fea0003800000 */
.L_x_11639:
[----:B------:R-:W-:-:S05]  /*5aa0*/  IMAD R3, R3, R5, R5 ;  /* 0x0000000503037224 */ /* 0x000fca00078e0205 */
[----:B------:R-:W-:-:S07]  /*5ab0*/  VIMNMX R0, R0, R3, PT ;  /* 0x0000000300007248 */ /* 0x000fce0003fe0100 */
.L_x_11638:
        /* <DEDUP_REMOVED lines=18> */
.L_x_11644:
[----:B------:R-:W-:-:S13]  /*5be0*/  ISETP.NE.AND P0, PT, R5, 0x1, PT ;  /* 0x000000010500780c */ /* 0x000fda0003f05270 */
[----:B------:R-:W1:Y:S02]  /*5bf0*/  @P0 LDC.64 R6, c[0x0][0x9e8] ;  /* 0x00027a00ff060b82 */ /* 0x000e640000000a00 */
[----:B-1----:R-:W-:-:S05]  /*5c00*/  @P0 IMAD.HI.U32 R6, R27, R6, RZ ;  /* 0x000000061b060227 */ /* 0x002fca00078e00ff */
[----:B------:R-:W-:-:S07]  /*5c10*/  @P0 SHF.R.U32.HI R27, RZ, R7, R6 ;  /* 0x00000007ff1b0219 */ /* 0x000fce0000011606 */
.L_x_11645:
[----:B------:R-:W-:Y:S05]  /*5c20*/  BSYNC B0 ;  /* 0x0000000000007941 */ /* 0x000fea0003800000 */
.L_x_11643:
[----:B------:R-:W-:-:S05]  /*5c30*/  IMAD R27, R27, R5, RZ ;  /* 0x000000051b1b7224 */ /* 0x000fca00078e02ff */
[----:B------:R-:W-:-:S07]  /*5c40*/  VIMNMX R0, R0, R27, !PT ;  /* 0x0000001b00007248 */ /* 0x000fce0007fe0100 */
.L_x_11642:
[----:B------:R-:W-:Y:S01]  /*5c50*/  SHF.R.S32.HI R3, RZ, 0x1f, R0 ;  /* 0x0000001fff037819 */ /* 0x000fe20000011400 */
[----:B------:R-:W-:Y:S01]  /*5c60*/  IMAD.MOV.U32 R21, RZ, RZ, RZ ;  /* 0x000000ffff157224 */ /* 0x000fe200078e00ff */
[----:B------:R-:W-:Y:S02]  /*5c70*/  PLOP3.LUT P0, PT, PT, PT, PT, 0x80, 0x0 ;  /* 0x000000000000781c */ /* 0x000fe40003f0f070 */
[----:B------:R-:W-:Y:S02]  /*5c80*/  CS2R R28, SRZ ;  /* 0x00000000001c7805 */ /* 0x000fe4000001ff00 */
[----:B------:R-:W-:Y:S02]  /*5c90*/  LEA.HI R3, R3, R0, RZ, 0x7 ;  /* 0x0000000003037211 */ /* 0x000fe400078f38ff */
[----:B0-----:R-:W-:Y:S01]  /*5ca0*/  CS2R R14, SRZ ;  /* 0x00000000000e7805 */ /* 0x001fe2000001ff00 */
[----:B------:R-:W-:Y:S01]  /*5cb0*/  IMAD.MOV.U32 R118, RZ, RZ, RZ ;  /* 0x000000ffff767224 */ /* 0x000fe200078e00ff */
        /* <DEDUP_REMOVED lines=20> */
[----:B0-----:R-:W-:Y:S06]  /*5e00*/  @!P1 BRA `(.L_x_11646) ;  /* 0x000000f400089947 */ /* 0x001fec0003800000 */
        /* <DEDUP_REMOVED lines=9> */
.L_x_11909:
[----:B------:R-:W1:Y:S01]  /*5ea0*/  LDL R3, [R1+0xc] ;  /* 0x00000c0001037983 */ /* 0x000e620000100800 */
[----:B------:R-:W-:Y:S01]  /*5eb0*/  LOP3.LUT R22, R22, 0xfffffffe, RZ, 0xc0, !PT ;  /* 0xfffffffe16167812 */ /* 0x000fe200078ec0ff */
[----:B------:R-:W-:Y:S01]  /*5ec0*/  BSSY B6, `(.L_x_11648) ;  /* 0x000001b000067945 */ /* 0x000fe20003800000 */
[----:B-1----:R-:W-:-:S05]  /*5ed0*/  IMAD.HI R0, R3, 0x55555556, RZ ;  /* 0x5555555603007827 */ /* 0x002fca00078e02ff */
[----:B------:R-:W-:-:S05]  /*5ee0*/  LEA.HI R0, R0, R0, RZ, 0x1 ;  /* 0x0000000000007211 */ /* 0x000fca00078f08ff */
[----:B------:R-:W-:Y:S02]  /*5ef0*/  IMAD R0, R0, -0x3, R3 ;  /* 0xfffffffd00007824 */ /* 0x000fe400078e0203 */
[----:B------:R-:W-:-:S04]  /*5f00*/  VIADD R3, R2, 0x8400 ;  /* 0x0000840002037836 */ /* 0x000fc80000000000 */
[----:B------:R-:W-:Y:S01]  /*5f10*/  IMAD R0, R0, 0x2000, R3 ;  /* 0x0000200000007824 */ /* 0x000fe200078e0203 */
[----:B------:R-:W-:-:S04]  /*5f20*/  LOP3.LUT P0, RZ, R3, 0x3ff, RZ, 0xc0, !PT ;  /* 0x000003ff03ff7812 */ /* 0x000fc8000780c0ff */
[----:B------:R-:W-:-:S04]  /*5f30*/  SHF.R.U32.HI R0, RZ, 0x4, R0 ;  /* 0x00000004ff007819 */ /* 0x000fc80000011600 */
[----:B------:R-:W-:-:S05]  /*5f40*/  LOP3.LUT R25, R0, 0x3fff, RZ, 0xc0, !PT ;  /* 0x00003fff00197812 */ /* 0x000fca00078ec0ff */
[----:B------:R-:W-:Y:S01]  /*5f50*/  @P0 LOP3.LUT R22, R22, 0x1, RZ, 0xfc, !PT ;  /* 0x0000000116160812 */ /* 0x000fe200078efcff */
[----:B------:R-:W-:Y:S06]  /*5f60*/  @!P0 BRA `(.L_x_11649) ;  /* 0x0000000000408947 */ /* 0x000fec0003800000 */
        /* <DEDUP_REMOVED lines=16> */
.L_x_11649:
[----:B------:R-:W-:Y:S05]  /*6070*/  BSYNC B6 ;  /* 0x0000000000067941 */ /* 0x000fea0003800000 */
.L_x_11648:
[----:B------:R-:W-:Y:S02]  /*6080*/  ULDC UR4, c[0x0][0x3d4] ;  /* 0x0000f50000047ab9 */ /* 0x000fe40000000800 */
[----:B------:R-:W-:-:S13]  /*6090*/  ISETP.LT.AND P0, PT, RZ, UR4, PT ;  /* 0x00000004ff007c0c */ /* 0x000fda000bf01270 */
[----:B------:R-:W-:Y:S05]  /*60a0*/  @P0 BRA `(.L_x_11650) ;  /* 0x0000000000400947 */ /* 0x000fea0003800000 */
[----:B------:R-:W3:Y:S02]  /*60b0*/  LDL R20, [R1+0x38] ;  /* 0x0000380001147983 */ /* 0x000ee40000100800 */
[----:B---3--:R-:W-:-:S04]  /*60c0*/  LEA.HI R0, R20, R20, RZ, 0x1 ;  /* 0x0000001414007211 */ /* 0x008fc800078f08ff */
        /* <DEDUP_REMOVED lines=8> */
.L_x_11653:
[----:B---3--:R3:W4:Y:S02]  /*6150*/  SYNCS.PHASECHK.TRANS64.TRYWAIT P0, [R2+URZ+0x16800], R3 ;  /* 0x01680003020075a7 */ /* 0x008724000800017f */
[----:B----4-:R-:W-:Y:S05]  /*6160*/  @!P0 NANOSLEEP.SYNCS 0x989680 ;  /* 0x009896800000895d */ /* 0x010fea0003900000 */
[----:B------:R-:W4:Y:S02]  /*6170*/  @!P0 SYNCS.PHASECHK.TRANS64 P0, [R2+URZ+0x16800], R3 ;  /* 0x01680003020085a7 */ /* 0x000f24000800007f */
[----:B----4-:R-:W-:Y:S05]  /*6180*/  @!P0 BRA `(.L_x_11653) ;  /* 0xfffffffc00f08947 */ /* 0x010fea000383ffff */
.L_x_11652:
[----:B------:R-:W-:Y:S05]  /*6190*/  BSYNC B0 ;  /* 0x0000000000007941 */ /* 0x000fea0003800000 */
.L_x_11651:
[----:B------:R-:W-:Y:S05]  /*61a0*/  BRA `(.L_x_11654) ;  /* 0x0000003000cc7947 */ /* 0x000fea0003800000 */
.L_x_11650:
[----:B------:R-:W1:Y:S01]  /*61b0*/  S2R R0, SR_TID.X ;  /* 0x0000000000007919 */ /* 0x000e620000002100 */
[----:B------:R-:W-:Y:S01]  /*61c0*/  SHF.R.S32.HI R10, RZ, 0x1f, R17 ;  /* 0x0000001fff0a7819 */ /* 0x000fe20000011411 */
[----:B------:R-:W-:Y:S01]  /*61d0*/  ULDC.64 UR4, c[0x0][0x3d8] ;  /* 0x0000f60000047ab9 */ /* 0x000fe20000000a00 */
[----:B------:R-:W-:Y:S01]  /*61e0*/  ULDC.64 UR6, c[0x0][0x3e8] ;  /* 0x0000fa0000067ab9 */ /* 0x000fe20000000a00 */
[----:B------:R-:W-:Y:S01]  /*61f0*/  LOP3.LUT P4, RZ, R22, 0x1, RZ, 0xc0, !PT ;  /* 0x0000000116ff7812 */ /* 0x000fe2000788c0ff */
[----:B-----5:R-:W-:Y:S01]  /*6200*/  IMAD.WIDE.U32 R44, R23, UR4, RZ ;  /* 0x00000004172c7c25 */ /* 0x020fe2000f8e00ff */
[----:B------:R-:W-:Y:S03]  /*6210*/  BSSY B6, `(.L_x_11655) ;  /* 0x0000033000067945 */ /* 0x000fe60003800000 */
[C---:B------:R-:W-:Y:S02]  /*6220*/  IMAD R6, R10.reuse, UR4, RZ ;  /* 0x000000040a067c24 */ /* 0x040fe4000f8e02ff */
[----:B------:R-:W-:-:S02]  /*6230*/  IMAD R10, R10, UR6, RZ ;  /* 0x000000060a0a7c24 */ /* 0x000fc4000f8e02ff */
[----:B------:R-:W-:Y:S02]  /*6240*/  IMAD R37, R17, UR5, R6 ;  /* 0x0000000511257c24 */ /* 0x000fe4000f8e0206 */
[----:B------:R-:W-:-:S04]  /*6250*/  IMAD.WIDE.U32 R42, R23, UR6, RZ ;  /* 0x00000006172a7c25 */ /* 0x000fc8000f8e00ff */
[----:B------:R-:W-:Y:S02]  /*6260*/  IMAD R47, R17, UR7, R10 ;  /* 0x00000007112f7c24 */ /* 0x000fe4000f8e020a */
[----:B-1----:R-:W-:-:S05]  /*6270*/  VIADD R0, R0, 0xffffff80 ;  /* 0xffffff8000007836 */ /* 0x002fca0000000000 */
[----:B------:R-:W-:-:S04]  /*6280*/  SHF.R.S32.HI R36, RZ, 0x1f, R0 ;  /* 0x0000001fff247819 */ /* 0x000fc80000011400 */
[----:B------:R-:W-:-:S04]  /*6290*/  LEA.HI R36, R36, R0, RZ, 0x2 ;  /* 0x0000000024247211 */ /* 0x000fc800078f10ff */
[----:B------:R-:W-:-:S05]  /*62a0*/  LOP3.LUT R36, R36, 0xfffffffc, RZ, 0xc0, !PT ;  /* 0xfffffffc24247812 */ /* 0x000fca00078ec0ff */
[----:B------:R-:W-:Y:S01]  /*62b0*/  IMAD.IADD R36, R0, 0x1, -R36 ;  /* 0x0000000100247824 */ /* 0x000fe200078e0a24 */
[----:B------:R-:W-:-:S03]  /*62c0*/  SHF.R.S32.HI R0, RZ, 0x1f, R23 ;  /* 0x0000001fff007819 */ /* 0x000fc60000011417 */
[C---:B------:R-:W-:Y:S02]  /*62d0*/  IMAD.SHL.U32 R28, R36.reuse, 0x4, RZ ;  /* 0x00000004241c7824 */ /* 0x040fe400078e00ff */
[----:B------:R-:W-:Y:S02]  /*62e0*/  IMAD.SHL.U32 R26, R36, 0x8, RZ ;  /* 0x00000008241a7824 */ /* 0x000fe400078e00ff */
[C---:B------:R-:W-:Y:S01]  /*62f0*/  IMAD R4, R0.reuse, UR4, RZ ;  /* 0x0000000400047c24 */ /* 0x040fe2000f8e02ff */
[----:B------:R-:W-:Y:S01]  /*6300*/  SHF.R.S32.HI R29, RZ, 0x1f, R28 ;  /* 0x0000001fff1d7819 */ /* 0x000fe2000001141c */
[----:B------:R-:W-:Y:S01]  /*6310*/  IMAD R0, R0, UR6, RZ ;  /* 0x0000000600007c24 */ /* 0x000fe2000f8e02ff */
[----:B------:R-:W-:Y:S01]  /*6320*/  SHF.R.S32.HI R27, RZ, 0x1f, R26 ;  /* 0x0000001fff1b7819 */ /* 0x000fe2000001141a */
[----:B------:R-:W-:Y:S02]  /*6330*/  IMAD R41, R23, UR5, R4 ;  /* 0x0000000517297c24 */ /* 0x000fe4000f8e0204 */
[----:B------:R-:W-:-:S04]  /*6340*/  IMAD.WIDE.U32 R4, R17, UR4, R28 ;  /* 0x0000000411047c25 */ /* 0x000fc8000f8e001c */
[----:B------:R-:W-:Y:S01]  /*6350*/  IMAD R3, R23, UR7, R0 ;  /* 0x0000000717037c24 */ /* 0x000fe2000f8e0200 */
[----:B--2---:R-:W-:Y:S01]  /*6360*/  IADD3 R34, P0, R4, R44, RZ ;  /* 0x0000002c04227210 */ /* 0x004fe20007f1e0ff */
[----:B------:R-:W-:-:S04]  /*6370*/  IMAD.WIDE.U32 R6, R17, UR6, R28 ;  /* 0x0000000611067c25 */ /* 0x000fc8000f8e001c */
[----:B------:R-:W-:Y:S01]  /*6380*/  IMAD.WIDE.U32 R8, R17, UR4, R26 ;  /* 0x0000000411087c25 */ /* 0x000fe2000f8e001a */
[----:B------:R-:W-:-:S03]  /*6390*/  IADD3 R32, P1, R6, R42, RZ ;  /* 0x0000002a06207210 */ /* 0x000fc60007f3e0ff */
[----:B------:R-:W-:Y:S01]  /*63a0*/  IMAD.WIDE.U32 R10, R17, UR6, R26 ;  /* 0x00000006110a7c25 */ /* 0x000fe2000f8e001a */
[----:B------:R-:W-:-:S03]  /*63b0*/  IADD3 R31, P2, R8, R44, RZ ;  /* 0x0000002c081f7210 */ /* 0x000fc60007f5e0ff */
[----:B------:R-:W-:Y:S01]  /*63c0*/  IMAD.IADD R41, R41, 0x1, R45 ;  /* 0x0000000129297824 */ /* 0x000fe200078e022d */
[----:B------:R-:W-:Y:S01]  /*63d0*/  IADD3 R39, P3, R10, R42, RZ ;  /* 0x0000002a0a277210 */ /* 0x000fe20007f7e0ff */
[----:B------:R-:W-:-:S03]  /*63e0*/  IMAD.IADD R23, R3, 0x1, R43 ;  /* 0x0000000103177824 */ /* 0x000fc600078e022b */
[----:B------:R-:W-:Y:S02]  /*63f0*/  IADD3.X R35, R41, R5, R37, P0, !PT ;  /* 0x0000000529237210 */ /* 0x000fe400007fe425 */
[----:B------:R-:W-:Y:S02]  /*6400*/  IADD3.X R33, R23, R7, R47, P1, !PT ;  /* 0x0000000717217210 */ /* 0x000fe40000ffe42f */
[----:B------:R-:W-:Y:S02]  /*6410*/  IADD3.X R37, R41, R37, R9, P2, !PT ;  /* 0x0000002529257210 */ /* 0x000fe400017fe409 */
[----:B------:R-:W-:Y:S01]  /*6420*/  IADD3.X R47, R23, R47, R11, P3, !PT ;  /* 0x0000002f172f7210 */ /* 0x000fe20001ffe40b */
        /* <DEDUP_REMOVED lines=17> */
.L_x_11656:
[----:B------:R-:W-:Y:S05]  /*6540*/  BSYNC B6 ;  /* 0x0000000000067941 */ /* 0x000fea0003800000 */
.L_x_11655:
[----:B------:R-:W2:Y:S01]  /*6550*/  LDL R30, [R1+0x4] ;  /* 0x00000400011e7983 */ /* 0x000ea20000100800 */
[----:B------:R-:W1:Y:S01]  /*6560*/  LDC.64 R10, c[0x0][0x3d8] ;  /* 0x0000f600ff0a7b82 */ /* 0x000e620000000a00 */
[----:B------:R-:W-:Y:S02]  /*6570*/  ULDC.U8 UR4, c[0x0][0x3f0] ;  /* 0x0000fc0000047ab9 */ /* 0x000fe40000000000 */
[----:B------:R-:W3:Y:S05]  /*6580*/  LDL R38, [R1+0x20] ;  /* 0x0000200001267983 */ /* 0x000eea0000100800 */
[----:B------:R-:W4:Y:S01]  /*6590*/  LDC.64 R12, c[0x0][0x3e8] ;  /* 0x0000fa00ff0c7b82 */ /* 0x000f220000000a00 */
[----:B------:R-:W-:Y:S01]  /*65a0*/  ISETP.NE.AND P0, PT, RZ, UR4, PT ;  /* 0x00000004ff007c0c */ /* 0x000fe2000bf05270 */
[----:B------:R-:W-:Y:S01]  /*65b0*/  BSSY B0, `(.L_x_11657) ;  /* 0x00002ea000007945 */ /* 0x000fe20003800000 */
[----:B--2---:R-:W-:Y:S01]  /*65c0*/  SHF.R.S32.HI R3, RZ, 0x1f, R30 ;  /* 0x0000001fff037819 */ /* 0x004fe2000001141e */
[----:B-1----:R-:W-:-:S04]  /*65d0*/  IMAD.WIDE.U32 R8, R30, R10, RZ ;  /* 0x0000000a1e087225 */ /* 0x002fc800078e00ff */
[C---:B------:R-:W-:Y:S02]  /*65e0*/  IMAD R0, R3.reuse, R10, RZ ;  /* 0x0000000a03007224 */ /* 0x040fe400078e02ff */
[-C--:B----4-:R-:W-:Y:S02]  /*65f0*/  IMAD R4, R3, R12.reuse, RZ ;  /* 0x0000000c03047224 */ /* 0x090fe400078e02ff */
[----:B------:R-:W-:-:S04]  /*6600*/  IMAD.WIDE.U32 R20, R30, R12, RZ ;  /* 0x0000000c1e147225 */ /* 0x000fc800078e00ff */
[C---:B------:R-:W-:Y:S02]  /*6610*/  IMAD R3, R30.reuse, R11, R0 ;  /* 0x0000000b1e037224 */ /* 0x040fe400078e0200 */
[C---:B------:R-:W-:Y:S02]  /*6620*/  IMAD R5, R30.reuse, R13, R4 ;  /* 0x0000000d1e057224 */ /* 0x040fe400078e0204 */
[----:B------:R-:W-:Y:S02]  /*6630*/  IMAD.IADD R3, R9, 0x1, R3 ;  /* 0x0000000109037824 */ /* 0x000fe400078e0203 */
[----:B------:R-:W-:Y:S02]  /*6640*/  IMAD.IADD R53, R21, 0x1, R5 ;  /* 0x0000000115357824 */ /* 0x000fe400078e0205 */
[----:B---3--:R-:W-:Y:S02]  /*6650*/  IMAD R0, R30, -0xc0, R38 ;  /* 0xffffff401e007824 */ /* 0x008fe400078e0226 */
[----:B------:R-:W-:-:S04]  /*6660*/  IMAD.WIDE.U32 R6, R8, 0xc0, RZ ;  /* 0x000000c008067825 */ /* 0x000fc800078e00ff */
[----:B------:R-:W-:-:S04]  /*6670*/  IMAD.WIDE.U32 R4, R20, 0xc0, RZ ;  /* 0x000000c014047825 */ /* 0x000fc800078e00ff */
[----:B------:R-:W-:Y:S02]  /*6680*/  IMAD R51, R3, 0xc0, RZ ;  /* 0x000000c003337824 */ /* 0x000fe400078e02ff */
[----:B------:R-:W-:Y:S01]  /*6690*/  IMAD R53, R53, 0xc0, RZ ;  /* 0x000000c035357824 */ /* 0x000fe200078e02ff */
[----:B------:R-:W-:Y:S01]  /*66a0*/  VIMNMX R50, R0, 0xc0, PT ;  /* 0x000000c000327848 */ /* 0x000fe20003fe0100 */
[----:B------:R-:W-:Y:S02]  /*66b0*/  IMAD.IADD R55, R7, 0x1, R51 ;  /* 0x0000000107377824 */ /* 0x000fe400078e0233 */
[----:B------:R-:W-:Y:S01]  /*66c0*/  IMAD.IADD R57, R5, 0x1, R53 ;  /* 0x0000000105397824 */ /* 0x000fe200078e0235 */
[----:B------:R-:W-:Y:S06]  /*66d0*/  @!P0 BRA `(.L_x_11658) ;  /* 0x0000001400d88947 */ /* 0x000fec0003800000 */
[----:B------:R-:W1:Y:S01]  /*66e0*/  LDC R0, c[0x0][0x428] ;  /* 0x00010a00ff007b82 */ /* 0x000e620000000800 */
[C---:B------:R-:W-:Y:S01]  /*66f0*/  ISETP.GE.AND P0, PT, R17.reuse, R50, PT ;  /* 0x000000321100720c */ /* 0x040fe20003f06270 */
[----:B------:R-:W-:Y:S01]  /*6700*/  BSSY B1, `(.L_x_11659) ;  /* 0x000002a000017945 */ /* 0x000fe20003800000 */
[----:B------:R-:W-:Y:S01]  /*6710*/  IMAD.MOV.U32 R15, RZ, RZ, R41 ;  /* 0x000000ffff0f7224 */ /* 0x000fe200078e0029 */
[----:B------:R-:W-:Y:S01]  /*6720*/  CS2R R46, SRZ ;  /* 0x00000000002e7805 */ /* 0x000fe2000001ff00 */
[----:B------:R-:W-:Y:S01]  /*6730*/  IMAD.MOV.U32 R48, RZ, RZ, R42 ;  /* 0x000000ffff307224 */ /* 0x000fe200078e002a */
[----:B------:R-:W-:Y:S01]  /*6740*/  CS2R R38, SRZ ;  /* 0x0000000000267805 */ /* 0x000fe2000001ff00 */
[----:B------:R-:W-:Y:S01]  /*6750*/  IMAD.MOV.U32 R49, RZ, RZ, R23 ;  /* 0x000000ffff317224 */ /* 0x000fe200078e0017 */
[----:B-1----:R-:W-:Y:S01]  /*6760*/  ISETP.NE.AND P2, PT, R0, 0x1, PT ;  /* 0x000000010000780c */ /* 0x002fe20003f45270 */
[----:B------:R-:W-:Y:S02]  /*6770*/  IMAD R0, R30, 0xc0, R17 ;  /* 0x000000c01e007824 */ /* 0x000fe400078e0211 */
[----:B------:R-:W-:-:S02]  /*6780*/  VIADD R30, R17, 0x60 ;  /* 0x00000060111e7836 */ /* 0x000fc40000000000 */
[----:B------:R-:W-:Y:S01]  /*6790*/  IMAD R3, R36, 0x60, R0 ;  /* 0x0000006024037824 */ /* 0x000fe200078e0200 */
[----:B------:R-:W-:Y:S02]  /*67a0*/  CS2R R36, SRZ ;  /* 0x0000000000247805 */ /* 0x000fe4000001ff00 */
[----:B------:R-:W-:-:S05]  /*67b0*/  ISETP.GE.AND P1, PT, R30, R50, PT ;  /* 0x000000321e00720c */ /* 0x000fca0003f26270 */
[----:B0-----:R-:W0:Y:S08]  /*67c0*/  @P2 LDC R14, c[0x0][0x42c] ;  /* 0x00010b00ff0e2b82 */ /* 0x001e300000000800 */
[----:B------:R-:W1:Y:S01]  /*67d0*/  @P2 LDC R31, c[0x0][0x430] ;  /* 0x00010c00ff1f2b82 */ /* 0x000e620000000800 */
[----:B0-----:R-:W-:-:S04]  /*67e0*/  @P2 IMAD.HI.U32 R0, R3, R14, RZ ;  /* 0x0000000e03002227 */ /* 0x001fc800078e00ff */
[----:B------:R-:W-:Y:S01]  /*67f0*/  IMAD.MOV.U32 R14, RZ, RZ, R44 ;  /* 0x000000ffff0e7224 */ /* 0x000fe200078e002c */
[----:B------:R-:W-:Y:S02]  /*6800*/  CS2R R44, SRZ ;  /* 0x00000000002c7805 */ /* 0x000fe4000001ff00 */
[----:B-1----:R-:W-:Y:S02]  /*6810*/  @P2 SHF.R.U32.HI R3, RZ, R31, R0 ;  /* 0x0000001fff032219 */ /* 0x002fe40000011600 */
[----:B------:R-:W-:Y:S01]  /*6820*/  CS2R R30, SRZ ;  /* 0x00000000001e7805 */ /* 0x000fe2000001ff00 */
[----:B------:R-:W-:Y:S06]  /*6830*/  @P0 BRA `(.L_x_11660) ;  /* 0x0000000000580947 */ /* 0x000fec0003800000 */
[----:B------:R-:W-:Y:S01]  /*6840*/  VIADD R0, R28, 0x10 ;  /* 0x000000101c007836 */ /* 0x000fe20000000000 */
[----:B------:R-:W-:Y:S01]  /*6850*/  ULDC UR4, c[0x0][0x3d4] ;  /* 0x0000f50000047ab9 */ /* 0x000fe20000000800 */
[----:B------:R-:W-:Y:S01]  /*6860*/  IMAD.WIDE.U32 R8, R8, 0xc0, R34 ;  /* 0x000000c008087825 */ /* 0x000fe200078e0022 */
[----:B------:R-:W-:Y:S01]  /*6870*/  ISETP.GE.AND P4, PT, R28, UR4, PT ;  /* 0x000000041c007c0c */ /* 0x000fe2000bf86270 */
[----:B------:R-:W-:Y:S01]  /*6880*/  ULDC.64 UR6, c[0x0][0x3c8] ;  /* 0x0000f20000067ab9 */ /* 0x000fe20000000a00 */
[----:B------:R-:W-:Y:S01]  /*6890*/  ISETP.GE.AND P5, PT, R0, UR4, PT ;  /* 0x0000000400007c0c */ /* 0x000fe2000bfa6270 */
[----:B------:R-:W-:Y:S01]  /*68a0*/  IMAD.WIDE.U32 R20, R20, 0xc0, R32 ;  /* 0x000000c014147825 */ /* 0x000fe200078e0020 */
[----:B------:R-:W-:Y:S01]  /*68b0*/  ULDC.64 UR8, c[0x0][0x3e0] ;  /* 0x0000f80000087ab9 */ /* 0x000fe20000000a00 */
[----:B------:R-:W-:Y:S02]  /*68c0*/  LEA R42, P2, R8, UR6, 0x1 ;  /* 0x00000006082a7c11 */ /* 0x000fe4000f8408ff */
[----:B------:R-:W-:Y:S01]  /*68d0*/  CS2R R46, SRZ ;  /* 0x00000000002e7805 */ /* 0x000fe2000001ff00 */
[----:B------:R-:W-:Y:S01]  /*68e0*/  IMAD.IADD R23, R51, 0x1, R9 ;  /* 0x0000000133177824 */ /* 0x000fe200078e0209 */
[----:B------:R-:W-:Y:S01]  /*68f0*/  LEA R50, P3, R20, UR8, 0x1 ;  /* 0x0000000814327c11 */ /* 0x000fe2000f8608ff */
[----:B------:R-:W-:Y:S01]  /*6900*/  IMAD.IADD R9, R53, 0x1, R21 ;  /* 0x0000000135097824 */ /* 0x000fe200078e0215 */
[----:B------:R-:W-:-:S02]  /*6910*/  CS2R R38, SRZ ;  /* 0x0000000000267805 */ /* 0x000fc4000001ff00 */
[----:B------:R-:W-:Y:S02]  /*6920*/  CS2R R44, SRZ ;  /* 0x00000000002c7805 */ /* 0x000fe4000001ff00 */
[----:B------:R-:W-:Y:S02]  /*6930*/  CS2R R36, SRZ ;  /* 0x0000000000247805 */ /* 0x000fe4000001ff00 */
[----:B------:R-:W-:Y:S02]  /*6940*/  LEA.HI.X R43, R8, UR7, R23, 0x1, P2 ;  /* 0x00000007082b7c11 */ /* 0x000fe400090f0c17 */
[----:B------:R-:W-:-:S03]  /*6950*/  LEA.HI.X R51, R20, UR9, R9, 0x1, P3 ;  /* 0x0000000914337c11 */ /* 0x000fc600098f0c09 */
[----:B------:R0:W5:Y:S04]  /*6960*/  @!P4 LDG.E.64 R46, desc[UR38][R42.64] ;  /* 0x000000262a2ec981 */ /* 0x000168000c1e1b00 */
[----:B------:R0:W5:Y:S04]  /*6970*/  @!P5 LDG.E.64 R38, desc[UR38][R42.64+0x20] ;  /* 0x000020262a26d981 */ /* 0x000168000c1e1b00 */
[----:B------:R0:W5:Y:S04]  /*6980*/  @!P4 LDG.E.64 R44, desc[UR38][R50.64] ;  /* 0x00000026322cc981 */ /* 0x000168000c1e1b00 */
[----:B------:R0:W5:Y:S02]  /*6990*/  @!P5 LDG.E.64 R36, desc[UR38][R50.64+0x20] ;  /* 0x000020263224d981 */ /* 0x000164000c1e1b00 */
.L_x_11660:
[----:B------:R-:W-:Y:S05]  /*69a0*/  BSYNC B1 ;  /* 0x0000000000017941 */ /* 0x000fea0003800000 */
.L_x_11659:
[----:B------:R-:W-:Y:S01]  /*69b0*/  BSSY B1, `(.L_x_11661) ;  /* 0x0000023000017945 */ /* 0x000fe20003800000 */
[----:B------:R-:W-:Y:S02]  /*69c0*/  CS2R R20, SRZ ;  /* 0x0000000000147805 */ /* 0x000fe4000001ff00 */
[----:B0-----:R-:W-:Y:S02]  /*69d0*/  CS2R R42, SRZ ;  /* 0x00000000002a7805 */ /* 0x001fe4000001ff00 */
[----:B------:R-:W-:Y:S02]  /*69e0*/  SHF.R.S32.HI R23, RZ, 0x1f, R3 ;  /* 0x0000001fff177819 */ /* 0x000fe40000011403 */
[----:B------:R-:W-:Y:S01]  /*69f0*/  CS2R R8, SRZ ;  /* 0x0000000000087805 */ /* 0x000fe2000001ff00 */
[----:B------:R-:W-:Y:S06]  /*6a00*/  @P1 BRA `(.L_x_11662) ;  /* 0x0000000000741947 */ /* 0x000fec0003800000 */
[----:B------:R-:W-:Y:S01]  /*6a10*/  IMAD.MOV.U32 R7, RZ, RZ, R55 ;  /* 0x000000ffff077224 */ /* 0x000fe200078e0037 */
[----:B------:R-:W-:Y:S01]  /*6a20*/  ULDC UR4, c[0x0][0x3d4] ;  /* 0x0000f50000047ab9 */ /* 0x000fe20000000800 */
[----:B------:R-:W-:Y:S01]  /*6a30*/  IMAD.MOV.U32 R8, RZ, RZ, R4 ;  /* 0x000000ffff087224 */ /* 0x000fe200078e0004 */
[----:B------:R-:W-:Y:S01]  /*6a40*/  ULDC.64 UR6, c[0x0][0x3c8] ;  /* 0x0000f20000067ab9 */ /* 0x000fe20000000a00 */
[----:B------:R-:W-:Y:S01]  /*6a50*/  IMAD.MOV.U32 R9, RZ, RZ, R57 ;  /* 0x000000ffff097224 */ /* 0x000fe200078e0039 */
[----:B------:R-:W-:Y:S01]  /*6a60*/  ISETP.GE.AND P5, PT, R28, UR4, PT ;  /* 0x000000041c007c0c */ /* 0x000fe2000bfa6270 */
[----:B------:R-:W-:Y:S01]  /*6a70*/  IMAD.WIDE.U32 R4, R10, 0x60, R6 ;  /* 0x000000600a047825 */ /* 0x000fe200078e0006 */
[----:B------:R-:W-:Y:S02]  /*6a80*/  CS2R R42, SRZ ;  /* 0x00000000002a7805 */ /* 0x000fe4000001ff00 */
[----:B------:R-:W-:Y:S01]  /*6a90*/  CS2R R30, SRZ ;  /* 0x00000000001e7805 */ /* 0x000fe2000001ff00 */
[----:B------:R-:W-:Y:S01]  /*6aa0*/  IMAD.WIDE.U32 R6, R12, 0x60, R8 ;  /* 0x000000600c067825 */ /* 0x000fe200078e0008 */
[----:B------:R-:W-:-:S03]  /*6ab0*/  IADD3 R8, P3, R34, R4, RZ ;  /* 0x0000000422087210 */ /* 0x000fc60007f7e0ff */
[----:B------:R-:W-:Y:S01]  /*6ac0*/  VIADD R20, R28, 0x10 ;  /* 0x000000101c147836 */ /* 0x000fe20000000000 */
[----:B------:R-:W-:Y:S01]  /*6ad0*/  IADD3 R0, P4, R32, R6, RZ ;  /* 0x0000000620007210 */ /* 0x000fe20007f9e0ff */
[----:B------:R-:W-:Y:S02]  /*6ae0*/  IMAD R9, R11, 0x60, RZ ;  /* 0x000000600b097824 */ /* 0x000fe400078e02ff */
[----:B------:R-:W-:Y:S01]  /*6af0*/  IMAD R21, R13, 0x60, RZ ;  /* 0x000000600d157824 */ /* 0x000fe200078e02ff */
[----:B------:R-:W-:Y:S01]  /*6b00*/  ISETP.GE.AND P2, PT, R20, UR4, PT ;  /* 0x0000000414007c0c */ /* 0x000fe2000bf46270 */
[----:B------:R-:W-:Y:S01]  /*6b10*/  ULDC.64 UR4, c[0x0][0x3e0] ;  /* 0x0000f80000047ab9 */ /* 0x000fe20000000a00 */
[----:B------:R-:W-:Y:S02]  /*6b20*/  IADD3.X R5, R35, R9, R5, P3, !PT ;  /* 0x0000000923057210 */ /* 0x000fe40001ffe405 */
[----:B------:R-:W-:Y:S02]  /*6b30*/  LEA R4, P3, R8, UR6, 0x1 ;  /* 0x0000000608047c11 */ /* 0x000fe4000f8608ff */
[----:B------:R-:W-:-:S02]  /*6b40*/  IADD3.X R7, R33, R21, R7, P4, !PT ;  /* 0x0000001521077210 */ /* 0x000fc400027fe407 */
[----:B------:R-:W-:Y:S02]  /*6b50*/  CS2R R20, SRZ ;  /* 0x0000000000147805 */ /* 0x000fe4000001ff00 */
[----:B------:R-:W-:Y:S02]  /*6b60*/  LEA R6, P4, R0, UR4, 0x1 ;  /* 0x0000000400067c11 */ /* 0x000fe4000f8808ff */
[----:B------:R-:W-:Y:S02]  /*6b70*/  LEA.HI.X R5, R8, UR7, R5, 0x1, P3 ;  /* 0x0000000708057c11 */ /* 0x000fe400098f0c05 */
[----:B------:R-:W-:Y:S02]  /*6b80*/  CS2R R8, SRZ ;  /* 0x0000000000087805 */ /* 0x000fe4000001ff00 */
[----:B------:R-:W-:Y:S01]  /*6b90*/  LEA.HI.X R7, R0, UR5, R7, 0x1, P4 ;  /* 0x0000000500077c11 */ /* 0x000fe2000a0f0c07 */
[----:B------:R0:W5:Y:S04]  /*6ba0*/  @!P5 LDG.E.64 R42, desc[UR38][R4.64] ;  /* 0x00000026042ad981 */ /* 0x000168000c1e1b00 */
[----:B------:R0:W5:Y:S04]  /*6bb0*/  @!P2 LDG.E.64 R8, desc[UR38][R4.64+0x20] ;  /* 0x000020260408a981 */ /* 0x000168000c1e1b00 */
[----:B------:R0:W5:Y:S04]  /*6bc0*/  @!P5 LDG.E.64 R30, desc[UR38][R6.64] ;  /* 0x00000026061ed981 */ /* 0x000168000c1e1b00 */
[----:B------:R0:W5:Y:S02]  /*6bd0*/  @!P2 LDG.E.64 R20, desc[UR38][R6.64+0x20] ;  /* 0x000020260614a981 */ /* 0x000164000c1e1b00 */
.L_x_11662:
[----:B------:R-:W-:Y:S05]  /*6be0*/  BSYNC B1 ;  /* 0x0000000000017941 */ /* 0x000fea0003800000 */
.L_x_11661:
[----:B------:R-:W2:Y:S04]  /*6bf0*/  LDL R32, [R1+0x28] ;  /* 0x0000280001207983 */ /* 0x000ea80000100800 */
[----:B------:R-:W3:Y:S01]  /*6c00*/  LDL R33, [R1+0x38] ;  /* 0x0000380001217983 */ /* 0x000ee20000100800 */
[C---:B------:R-:W-:Y:S01]  /*6c10*/  IMAD.WIDE.U32 R14, R3.reuse, R10, R14 ;  /* 0x0000000a030e7225 */ /* 0x040fe200078e000e */
[----:B------:R-:W-:Y:S01]  /*6c20*/  ULDC.64 UR4, c[0x0][0x3c8] ;  /* 0x0000f20000047ab9 */ /* 0x000fe20000000a00 */
[----:B------:R-:W-:Y:S02]  /*6c30*/  ULDC.64 UR6, c[0x0][0x3e0] ;  /* 0x0000f80000067ab9 */ /* 0x000fe40000000a00 */
[----:B------:R-:W-:-:S04]  /*6c40*/  IMAD.WIDE.U32 R48, R3, R12, R48 ;  /* 0x0000000c03307225 */ /* 0x000fc800078e0030 */
[C---:B------:R-:W-:Y:S02]  /*6c50*/  IMAD R10, R23.reuse, R10, RZ ;  /* 0x0000000a170a7224 */ /* 0x040fe400078e02ff */
[----:B------:R-:W-:Y:S02]  /*6c60*/  IMAD R12, R23, R12, RZ ;  /* 0x0000000c170c7224 */ /* 0x000fe400078e02ff */
[C---:B0-----:R-:W-:Y:S02]  /*6c70*/  IMAD R5, R3.reuse, R11, R10 ;  /* 0x0000000b03057224 */ /* 0x041fe400078e020a */
[----:B------:R-:W-:Y:S02]  /*6c80*/  IMAD R3, R3, R13, R12 ;  /* 0x0000000d03037224 */ /* 0x000fe400078e020c */
[----:B------:R-:W-:Y:S02]  /*6c90*/  IMAD.IADD R5, R15, 0x1, R5 ;  /* 0x000000010f057824 */ /* 0x000fe400078e0205 */
[----:B------:R-:W-:-:S02]  /*6ca0*/  IMAD.IADD R3, R49, 0x1, R3 ;  /* 0x0000000131037824 */ /* 0x000fc400078e0203 */
[----:B--2---:R-:W-:Y:S01]  /*6cb0*/  IMAD.SHL.U32 R4, R32, 0x40, RZ ;  /* 0x0000004020047824 */ /* 0x004fe200078e00ff */
[----:B---3--:R-:W-:-:S04]  /*6cc0*/  LEA.HI R0, R33, R33, RZ, 0x1 ;  /* 0x0000002121007211 */ /* 0x008fc800078f08ff */
[----:B------:R-:W-:Y:S02]  /*6cd0*/  LOP3.LUT R7, R4, 0x1c0, RZ, 0xc0, !PT ;  /* 0x000001c004077812 */ /* 0x000fe400078ec0ff */
[----:B------:R-:W-:Y:S02]  /*6ce0*/  LOP3.LUT R6, R0, 0xfffffffe, RZ, 0xc0, !PT ;  /* 0xfffffffe00067812 */ /* 0x000fe400078ec0ff */
[----:B------:R-:W-:Y:S02]  /*6cf0*/  LEA R4, P2, R14, UR4, 0x1 ;  /* 0x000000040e047c11 */ /* 0x000fe4000f8408ff */
[----:B------:R-:W-:Y:S01]  /*6d00*/  LEA R0, P3, R48, UR6, 0x1 ;  /* 0x0000000630007c11 */ /* 0x000fe2000f8608ff */
[----:B------:R-:W-:Y:S01]  /*6d10*/  IMAD.IADD R6, R33, 0x1, -R6 ;  /* 0x0000000121067824 */ /* 0x000fe200078e0a06 */
[----:B------:R-:W-:Y:S01]  /*6d20*/  LOP3.LUT R26, R7, 0x18, R26, 0xf8, !PT ;  /* 0x00000018071a7812 */ /* 0x000fe200078ef81a */
[----:B------:R-:W-:Y:S01]  /*6d30*/  UMOV UR4, 0xffffffff ;  /* 0xffffffff00047882 */ /* 0x000fe20000000000 */
[----:B------:R-:W-:-:S02]  /*6d40*/  SHF.R.U32.HI R7, RZ, 0x3, R7 ;  /* 0x00000003ff077819 */ /* 0x000fc40000011607 */
[----:B------:R-:W-:Y:S02]  /*6d50*/  LEA.HI.X R5, R14, UR5, R5, 0x1, P2 ;  /* 0x000000050e057c11 */ /* 0x000fe400090f0c05 */
[----:B------:R-:W-:Y:S02]  /*6d60*/  LEA.HI.X R3, R48, UR7, R3, 0x1, P3 ;  /* 0x0000000730037c11 */ /* 0x000fe400098f0c03 */
[----:B------:R-:W-:Y:S02]  /*6d70*/  LOP3.LUT R26, R26, R7, RZ, 0x3c, !PT ;  /* 0x000000071a1a7212 */ /* 0x000fe400078e3cff */
[----:B------:R-:W-:Y:S01]  /*6d80*/  SHF.L.U32 R7, R6, 0x1f, RZ ;  /* 0x0000001f06077819 */ /* 0x000fe200000006ff */
[----:B------:R-:W-:Y:S06]  /*6d90*/  BRA.DIV UR4, `(.L_x_11663) ;  /* 0x0000015604907947 */ /* 0x000fec000b800000 */
.L_x_11912:
[----:B------:R-:W-:-:S03]  /*6da0*/  UMOV UR4, 0xffffffff ;  /* 0xffffffff00047882 */ /* 0x000fc60000000000 */
[----:B------:R-:W-:Y:S05]  /*6db0*/  BRA.DIV UR4, `(.L_x_11664) ;  /* 0x0000015604b07947 */ /* 0x000fea000b800000 */
.L_x_11915:
[----:B------:R-:W-:-:S03]  /*6dc0*/  UMOV UR4, 0xffffffff ;  /* 0xffffffff00047882 */ /* 0x000fc60000000000 */
[----:B------:R-:W-:Y:S05]  /*6dd0*/  BRA.DIV UR4, `(.L_x_11665) ;  /* 0x0000015604d07947 */ /* 0x000fea000b800000 */
.L_x_11918:
[----:B------:R-:W-:-:S03]  /*6de0*/  UMOV UR4, 0xffffffff ;  /* 0xffffffff00047882 */ /* 0x000fc60000000000 */
[----:B------:R-:W-:Y:S05]  /*6df0*/  BRA.DIV UR4, `(.L_x_11666) ;  /* 0x0000015604f07947 */ /* 0x000fea000b800000 */
.L_x_11921:
[----:B------:R-:W-:-:S03]  /*6e00*/  UMOV UR4, 0xffffffff ;  /* 0xffffffff00047882 */ /* 0x000fc60000000000 */
[----:B------:R-:W-:Y:S05]  /*6e10*/  BRA.DIV UR4, `(.L_x_11667) ;  /* 0x0000015a04107947 */ /* 0x000fea000b800000 */
.L_x_11924:
[----:B------:R-:W-:-:S03]  /*6e20*/  UMOV UR4, 0xffffffff ;  /* 0xffffffff00047882 */ /* 0x000fc60000000000 */
[----:B------:R-:W-:Y:S05]  /*6e30*/  BRA.DIV UR4, `(.L_x_11668) ;  /* 0x0000015a04307947 */ /* 0x000fea000b800000 */
.L_x_11927:
[----:B------:R-:W-:-:S03]  /*6e40*/  UMOV UR4, 0xffffffff ;  /* 0xffffffff00047882 */ /* 0x000fc60000000000 */
[----:B------:R-:W-:Y:S05]  /*6e50*/  BRA.DIV UR4, `(.L_x_11669) ;  /* 0x0000015a04507947 */ /* 0x000fea000b800000 */
.L_x_11930:
[----:B------:R-:W-:-:S03]  /*6e60*/  UMOV UR4, 0xffffffff ;  /* 0xffffffff00047882 */ /* 0x000fc60000000000 */
[----:B------:R-:W-:Y:S05]  /*6e70*/  BRA.DIV UR4, `(.L_x_11670) ;  /* 0x0000015a04707947 */ /* 0x000fea000b800000 */
.L_x_11933:
[----:B------:R-:W0:Y:S01]  /*6e80*/  S2R R6, SR_TID.X ;  /* 0x0000000000067919 */ /* 0x000e220000002100 */
[----:B------:R-:W1:Y:S01]  /*6e90*/  SYNCS.PHASECHK.TRANS64.TRYWAIT P2, [R2+URZ+0x16800], R7 ;  /* 0x01680007020075a7 */ /* 0x000e62000804017f */
[----:B-----5:R-:W-:Y:S01]  /*6ea0*/  IMAD.MOV.U32 R3, RZ, RZ, R45 ;  /* 0x000000ffff037224 */ /* 0x020fe200078e002d */
[----:B------:R-:W-:Y:S01]  /*6eb0*/  LOP3.LUT P3, RZ, R32, 0x4, RZ, 0xc0, !PT ;  /* 0x0000000420ff7812 */ /* 0x000fe2000786c0ff */
        /* <DEDUP_REMOVED lines=15> */
[----:B0-----:R-:W-:-:S05]  /*6fb0*/  VIADD R13, R6, 0xffffff80 ;  /* 0xffffff80060d7836 */ /* 0x001fca0000000000 */
[----:B------:R-:W-:-:S04]  /*6fc0*/  SHF.R.S32.HI R6, RZ, 0x1f, R13 ;  /* 0x0000001fff067819 */ /* 0x000fc8000001140d */
[----:B------:R-:W-:Y:S01]  /*6fd0*/  LEA.HI R6, R6, R13, RZ, 0x5 ;  /* 0x0000000d06067211 */ /* 0x000fe200078f28ff */
[----:B------:R-:W-:-:S03]  /*6fe0*/  IMAD.MOV.U32 R13, RZ, RZ, R31 ;  /* 0x000000ffff0d7224 */ /* 0x000fc600078e001f */
[----:B------:R-:W-:Y:S02]  /*6ff0*/  SHF.R.S32.HI R6, RZ, 0x5, R6 ;  /* 0x00000005ff067819 */ /* 0x000fe40000011406 */
[----:B------:R-:W-:Y:S01]  /*7000*/  PRMT R13, R13, 0x5410, R5 ;  /* 0x000054100d0d7816 */ /* 0x000fe20000000005 */
[----:B------:R-:W-:Y:S02]  /*7010*/  IMAD.MOV.U32 R5, RZ, RZ, R21 ;  /* 0x000000ffff057224 */ /* 0x000fe400078e0015 */
[--C-:B------:R-:W-:Y:S01]  /*7020*/  IMAD R3, R6, 0x200, R26.reuse ;  /* 0x0000020006037824 */ /* 0x100fe200078e021a */
[----:B------:R-:W-:Y:S01]  /*7030*/  PRMT R26, R0, 0x7610, R26 ;  /* 0x00007610001a7816 */ /* 0x000fe2000000001a */
[----:B------:R-:W-:Y:S01]  /*7040*/  IMAD.MOV.U32 R6, RZ, RZ, R30 ;  /* 0x000000ffff067224 */ /* 0x000fe200078e001e */
[----:B------:R-:W-:Y:S01]  /*7050*/  PRMT R11, R5, 0x7610, R11 ;  /* 0x00007610050b7816 */ /* 0x000fe2000000000b */
[----:B------:R-:W-:Y:S01]  /*7060*/  IMAD R3, R3, 0x2, R2 ;  /* 0x0000000203037824 */ /* 0x000fe200078e0202 */
[----:B------:R-:W-:Y:S01]  /*7070*/  PRMT R15, R13, 0x7610, R15 ;  /* 0x000076100d0f7816 */ /* 0x000fe2000000000f */
[----:B------:R-:W-:Y:S01]  /*7080*/  IMAD.MOV.U32 R5, RZ, RZ, R9 ;  /* 0x000000ffff057224 */ /* 0x000fe200078e0009 */
[----:B------:R-:W-:Y:S01]  /*7090*/  PRMT R14, R6, 0x7610, R14 ;  /* 0x00007610060e7816 */ /* 0x000fe2000000000e */
[----:B------:R-:W-:-:S02]  /*70a0*/  VIADD R4, R3, 0x8400 ;  /* 0x0000840003047836 */ /* 0x000fc40000000000 */
[----:B------:R-:W-:Y:S01]  /*70b0*/  VIADD R0, R3, 0x8440 ;  /* 0x0000844003007836 */ /* 0x000fe20000000000 */
[----:B------:R-:W-:Y:S01]  /*70c0*/  PRMT R14, R14, 0x5410, R27 ;  /* 0x000054100e0e7816 */ /* 0x000fe2000000001b */
[----:B------:R-:W-:Y:S02]  /*70d0*/  @P3 VIADD R0, R4, 0xffffffc0 ;  /* 0xffffffc004003836 */ /* 0x000fe40000000000 */
[----:B------:R-:W-:Y:S02]  /*70e0*/  IMAD.MOV.U32 R4, RZ, RZ, R20 ;  /* 0x000000ffff047224 */ /* 0x000fe400078e0014 */
[----:B------:R-:W-:-:S03]  /*70f0*/  IMAD.MOV.U32 R6, RZ, RZ, R42 ;  /* 0x000000ffff067224 */ /* 0x000fc600078e002a */
[----:B------:R-:W-:Y:S01]  /*7100*/  PRMT R10, R4, 0x7610, R10 ;  /* 0x00007610040a7816 */ /* 0x000fe2000000000a */
[----:B------:R-:W-:Y:S01]  /*7110*/  IMAD.MOV.U32 R4, RZ, RZ, R8 ;  /* 0x000000ffff047224 */ /* 0x000fe200078e0008 */
[----:B------:R-:W-:Y:S01]  /*7120*/  PRMT R52, R6, 0x7610, R52 ;  /* 0x0000761006347816 */ /* 0x000fe20000000034 */
[----:B-1----:R-:W-:Y:S06]  /*7130*/  @!P2 BRA `(.L_x_11672) ;  /* 0x0000015400e8a947 */ /* 0x002fec0003800000 */
.L_x_11934:
[----:B------:R-:W-:Y:S05]  /*7140*/  BSYNC B1 ;  /* 0x0000000000017941 */ /* 0x000fea0003800000 */
.L_x_11671:
[----:B------:R-:W-:Y:S01]  /*7150*/  BSSY B1, `(.L_x_11673) ;  /* 0x0000068000017945 */ /* 0x000fe20003800000 */
[----:B------:R-:W-:Y:S02]  /*7160*/  PRMT R12, R4, 0x7610, R12 ;  /* 0x00007610040c7816 */ /* 0x000fe4000000000c */
[----:B------:R-:W-:Y:S01]  /*7170*/  PRMT R13, R5, 0x7610, R13 ;  /* 0x00007610050d7816 */ /* 0x000fe2000000000d */
[----:B------:R-:W-:Y:S06]  /*7180*/  @P0 BRA `(.L_x_11674) ;  /* 0x0000000400900947 */ /* 0x000fec0003800000 */
[----:B------:R-:W1:Y:S01]  /*7190*/  LDC R5, c[0x0][0x3d4] ;  /* 0x0000f500ff057b82 */ /* 0x000e620000000800 */
[C---:B------:R-:W-:Y:S01]  /*71a0*/  VIADD R4, R28.reuse, 0x10 ;  /* 0x000000101c047836 */ /* 0x040fe20000000000 */
[----:B------:R-:W-:Y:S01]  /*71b0*/  BSSY B2, `(.L_x_11675) ;  /* 0x0000032000027945 */ /* 0x000fe20003800000 */
[----:B-1----:R-:W-:-:S03]  /*71c0*/  ISETP.GE.AND P0, PT, R28, R5, PT ;  /* 0x000000051c00720c */ /* 0x002fc60003f06270 */
[----:B------:R-:W-:-:S10]  /*71d0*/  ISETP.GE.AND P2, PT, R4, R5, PT ;  /* 0x000000050400720c */ /* 0x000fd40003f46270 */
[----:B------:R-:W-:Y:S05]  /*71e0*/  @P0 BRA `(.L_x_11676) ;  /* 0x0000000000b80947 */ /* 0x000fea0003800000 */
[----:B0-----:R-:W0:Y:S01]  /*71f0*/  LDS.128 R4, [R3+0x8400] ;  /* 0x0084000003047984 */ /* 0x001e220000000c00 */
[--C-:B------:R-:W-:Y:S02]  /*7200*/  SHF.R.U64 R41, R44, 0x10, R45.reuse ;  /* 0x000000102c297819 */ /* 0x100fe4000000122d */
[----:B------:R-:W-:Y:S02]  /*7210*/  SHF.R.U32.HI R44, RZ, 0x10, R45 ;  /* 0x00000010ff2c7819 */ /* 0x000fe4000001162d */
[--C-:B------:R-:W-:Y:S02]  /*7220*/  SHF.R.U32.HI R34, RZ, 0x10, R47.reuse ;  /* 0x00000010ff227819 */ /* 0x100fe4000001162f */
        /* <DEDUP_REMOVED lines=16> */
[C---:B------:R-:W-:Y:S01]  /*7330*/  FMUL.FTZ R48, R32.reuse, R44 ;  /* 0x0000002c20307220 */ /* 0x040fe20000410000 */
[----:B------:R-:W-:Y:S02]  /*7340*/  IMAD.U32 R7, R5, 0x10000, RZ ;  /* 0x0001000005077824 */ /* 0x000fe400078e00ff */
[C---:B------:R-:W-:Y:S01]  /*7350*/  FFMA.FTZ R45, R23.reuse, R45, R26 ;  /* 0x0000002d172d7223 */ /* 0x040fe2000001001a */
[-C--:B------:R-:W-:Y:S01]  /*7360*/  FMUL.FTZ R50, R32, R34.reuse ;  /* 0x0000002220327220 */ /* 0x080fe20000410000 */
[----:B------:R-:W-:Y:S01]  /*7370*/  LOP3.LUT R4, R4, 0xffff0000, RZ, 0xc0, !PT ;  /* 0xffff000004047812 */ /* 0x000fe200078ec0ff */
[----:B------:R-:W-:Y:S01]  /*7380*/  FFMA.FTZ R46, R23, R35, -R46 ;  /* 0x00000023172e7223 */ /* 0x000fe2000001082e */
[----:B------:R-:W-:Y:S01]  /*7390*/  LOP3.LUT R5, R5, 0xffff0000, RZ, 0xc0, !PT ;  /* 0xffff000005057812 */ /* 0x000fe200078ec0ff */
        /* <DEDUP_REMOVED lines=19> */
.L_x_11676:
[----:B------:R-:W-:Y:S05]  /*74d0*/  BSYNC B2 ;  /* 0x0000000000027941 */ /* 0x000fea0003800000 */
.L_x_11675:
[----:B------:R-:W-:Y:S05]  /*74e0*/  @P2 BRA `(.L_x_11674) ;  /* 0x0000000000b82947 */ /* 0x000fea0003800000 */
[----:B01----:R-:W0:Y:S01]  /*74f0*/  LDS.128 R4, [R0] ;  /* 0x0000000000047984 */ /* 0x003e220000000c00 */
[--C-:B------:R-:W-:Y:S02]  /*7500*/  SHF.R.U64 R36, R36, 0x10, R37.reuse ;  /* 0x0000001024247819 */ /* 0x100fe40000001225 */
[----:B------:R-:W-:Y:S02]  /*7510*/  SHF.R.U32.HI R37, RZ, 0x10, R37 ;  /* 0x00000010ff257819 */ /* 0x000fe40000011625 */
[----:B------:R-:W-:Y:S02]  /*7520*/  SHF.R.U32.HI R34, RZ, 0x10, R39 ;  /* 0x00000010ff227819 */ /* 0x000fe40000011627 */
[----:B------:R-:W-:Y:S02]  /*7530*/  PRMT R37, R49, 0x5410, R37 ;  /* 0x0000541031257816 */ /* 0x000fe40000000025 */
[----:B------:R-:W-:Y:S02]  /*7540*/  PRMT R34, R13, 0x5432, R34 ;  /* 0x000054320d227816 */ /* 0x000fe40000000022 */
[----:B------:R-:W-:Y:S01]  /*7550*/  SHF.R.U64 R33, R38, 0x10, R39 ;  /* 0x0000001026217819 */ /* 0x000fe20000001227 */
[C---:B------:R-:W-:Y:S01]  /*7560*/  IMAD.U32 R38, R37.reuse, 0x10000, RZ ;  /* 0x0001000025267824 */ /* 0x040fe200078e00ff */
[----:B------:R-:W-:Y:S01]  /*7570*/  LOP3.LUT R37, R37, 0xffff0000, RZ, 0xc0, !PT ;  /* 0xffff000025257812 */ /* 0x000fe200078ec0ff */
[----:B------:R-:W-:Y:S01]  /*7580*/  IMAD.U32 R35, R34, 0x10000, RZ ;  /* 0x0001000022237824 */ /* 0x000fe200078e00ff */
[----:B------:R-:W-:-:S02]  /*7590*/  PRMT R36, R11, 0x5432, R36 ;  /* 0x000054320b247816 */ /* 0x000fc40000000024 */
        /* <DEDUP_REMOVED lines=12> */
[----:B------:R-:W-:Y:S02]  /*7660*/  IMAD.U32 R7, R5, 0x10000, RZ ;  /* 0x0001000005077824 */ /* 0x000fe400078e00ff */
[-C--:B------:R-:W-:Y:S01]  /*7670*/  FFMA.FTZ R38, R27, R34.reuse, -R26 ;  /* 0x000000221b267223 */ /* 0x080fe2000001081a */
        /* <DEDUP_REMOVED lines=21> */
.L_x_11674:
[----:B------:R-:W-:Y:S05]  /*77d0*/  BSYNC B1 ;  /* 0x0000000000017941 */ /* 0x000fea0003800000 */
.L_x_11673:
[----:B------:R-:W-:Y:S05]  /*77e0*/  @P1 BRA `(.L_x_11677) ;  /* 0x0000001c00181947 */ /* 0x000fea0003800000 */
[----:B-12---:R-:W1:Y:S01]  /*77f0*/  LDC R5, c[0x0][0x3d4] ;  /* 0x0000f500ff057b82 */ /* 0x006e620000000800 */
[C---:B------:R-:W-:Y:S01]  /*7800*/  VIADD R4, R28.reuse, 0x10 ;  /* 0x000000101c047836 */ /* 0x040fe20000000000 */
[----:B------:R-:W-:Y:S01]  /*7810*/  BSSY B1, `(.L_x_11678) ;  /* 0x0000032000017945 */ /* 0x000fe20003800000 */
[----:B-1----:R-:W-:-:S03]  /*7820*/  ISETP.GE.AND P0, PT, R28, R5, PT ;  /* 0x000000051c00720c */ /* 0x002fc60003f06270 */
[----:B------:R-:W-:-:S10]  /*7830*/  ISETP.GE.AND P1, PT, R4, R5, PT ;  /* 0x000000050400720c */ /* 0x000fd40003f26270 */
[----:B------:R-:W-:Y:S05]  /*7840*/  @P0 BRA `(.L_x_11679) ;  /* 0x0000000000b80947 */ /* 0x000fea0003800000 */
[----:B0-----:R-:W0:Y:S01]  /*7850*/  LDS.128 R4, [R3+0xb400] ;  /* 0x00b4000003047984 */ /* 0x001e220000000c00 */
[----:B------:R-:W-:Y:S02]  /*7860*/  SHF.R.U32.HI R26, RZ, 0x10, R31 ;  /* 0x00000010ff1a7819 */ /* 0x000fe4000001161f */
[----:B------:R-:W-:Y:S02]  /*7870*/  SHF.R.U32.HI R28, RZ, 0x10, R43 ;  /* 0x00000010ff1c7819 */ /* 0x000fe4000001162b */
[----:B------:R-:W-:Y:S02]  /*7880*/  SHF.R.U64 R23, R30, 0x10, R31 ;  /* 0x000000101e177819 */ /* 0x000fe4000000121f */
[----:B------:R-:W-:Y:S02]  /*7890*/  PRMT R31, R15, 0x5410, R26 ;  /* 0x000054100f1f7816 */ /* 0x000fe4000000001a */
[----:B------:R-:W-:Y:S02]  /*78a0*/  PRMT R28, R14, 0x5432, R28 ;  /* 0x000054320e1c7816 */ /* 0x000fe4000000001c */
[----:B------:R-:W-:Y:S01]  /*78b0*/  SHF.R.U64 R27, R42, 0x10, R43 ;  /* 0x000000102a1b7819 */ /* 0x000fe2000000122b */
[C---:B------:R-:W-:Y:S01]  /*78c0*/  IMAD.U32 R32, R31.reuse, 0x10000, RZ ;  /* 0x000100001f207824 */ /* 0x040fe200078e00ff */
[----:B------:R-:W-:Y:S01]  /*78d0*/  PRMT R30, R14, 0x5410, R23 ;  /* 0x000054100e1e7816 */ /* 0x000fe20000000017 */
        /* <DEDUP_REMOVED lines=10> */
[----:B------:R-:W-:-:S02]  /*7980*/  IMAD.U32 R6, R4, 0x10000, RZ ;  /* 0x0001000004067824 */ /* 0x000fc400078e00ff */
[----:B------:R-:W-:Y:S01]  /*7990*/  FMUL.FTZ R34, R26, R31 ;  /* 0x0000001f1a227220 */ /* 0x000fe20000410000 */
[C---:B------:R-:W-:Y:S01]  /*79a0*/  FFMA.FTZ R33, R14.reuse, R29, -R33 ;  /* 0x0000001d0e217223 */ /* 0x040fe20000010821 */
[C---:B------:R-:W-:Y:S02]  /*79b0*/  IMAD.U32 R7, R5.reuse, 0x10000, RZ ;  /* 0x0001000005077824 */ /* 0x040fe400078e00ff */
[----:B------:R-:W-:Y:S01]  /*79c0*/  FFMA.FTZ R32, R14, R32, R15 ;  /* 0x000000200e207223 */ /* 0x000fe2000001000f */
        /* <DEDUP_REMOVED lines=22> */
.L_x_11679:
[----:B------:R-:W-:Y:S05]  /*7b30*/  BSYNC B1 ;  /* 0x0000000000017941 */ /* 0x000fea0003800000 */
.L_x_11678:
[----:B------:R-:W-:Y:S05]  /*7b40*/  @P1 BRA `(.L_x_11677) ;  /* 0x0000001800401947 */ /* 0x000fea0003800000 */
[----:B01----:R-:W0:Y:S01]  /*7b50*/  LDS.128 R4, [R0+0x3000] ;  /* 0x0030000000047984 */ /* 0x003e220000000c00 */
        /* <DEDUP_REMOVED lines=46> */
.L_x_11658:
[----:B------:R-:W2:Y:S01]  /*7e40*/  LDL R54, [R1+0x4] ;  /* 0x0000040001367983 */ /* 0x000ea20000100800 */
[----:B------:R-:W1:Y:S03]  /*7e50*/  LDC R21, c[0x0][0x3d4] ;  /* 0x0000f500ff157b82 */ /* 0x000e660000000800 */
[----:B------:R-:W3:Y:S01]  /*7e60*/  LDL R52, [R1+0x38] ;  /* 0x0000380001347983 */ /* 0x000ee20000100800 */
[C---:B------:R-:W-:Y:S01]  /*7e70*/  VIADD R51, R17.reuse, 0x60 ;  /* 0x0000006011337836 */ /* 0x040fe20000000000 */
[-C--:B------:R-:W-:Y:S01]  /*7e80*/  ISETP.GE.AND P1, PT, R17, R50.reuse, PT ;  /* 0x000000321100720c */ /* 0x080fe20003f26270 */
[----:B------:R-:W-:Y:S01]  /*7e90*/  ULDC.64 UR4, c[0x0][0x3c8] ;  /* 0x0000f20000047ab9 */ /* 0x000fe20000000a00 */
[----:B------:R-:W-:Y:S02]  /*7ea0*/  ULDC.64 UR6, c[0x0][0x3e0] ;  /* 0x0000f80000067ab9 */ /* 0x000fe40000000a00 */
[----:B------:R-:W-:-:S04]  /*7eb0*/  ISETP.GE.AND P0, PT, R51, R50, PT ;  /* 0x000000323300720c */ /* 0x000fc80003f06270 */
[CC--:B-1----:R-:W-:Y:S02]  /*7ec0*/  ISETP.GE.OR P0, PT, R26.reuse, R21.reuse, P0 ;  /* 0x000000151a00720c */ /* 0x0c2fe40000706670 */
[----:B------:R-:W-:-:S11]  /*7ed0*/  ISETP.GE.OR P1, PT, R26, R21, P1 ;  /* 0x000000151a00720c */ /* 0x000fd60000f26670 */
[----:B------:R-:W1:Y:S01]  /*7ee0*/  @!P0 LDC.64 R48, c[0x0][0x3e0] ;  /* 0x0000f800ff308b82 */ /* 0x000e620000000a00 */
[----:B------:R-:W-:Y:S01]  /*7ef0*/  @!P0 IMAD.MOV.U32 R7, RZ, RZ, R55 ;  /* 0x000000ffff078224 */ /* 0x000fe200078e0037 */
[----:B------:R-:W-:Y:S01]  /*7f00*/  @!P1 IADD3 R15, P2, R39, R4, RZ ;  /* 0x00000004270f9210 */ /* 0x000fe20007f5e0ff */
[----:B------:R-:W-:Y:S01]  /*7f10*/  @!P0 IMAD.MOV.U32 R8, RZ, RZ, R4 ;  /* 0x000000ffff088224 */ /* 0x000fe200078e0004 */
[C---:B0-----:R-:W-:Y:S01]  /*7f20*/  @!P1 IADD3 R14, P3, R31.reuse, R6, RZ ;  /* 0x000000061f0e9210 */ /* 0x041fe20007f7e0ff */
[----:B------:R-:W-:Y:S02]  /*7f30*/  @!P0 IMAD.MOV.U32 R9, RZ, RZ, R57 ;  /* 0x000000ffff098224 */ /* 0x000fe400078e0039 */
[----:B------:R-:W-:Y:S01]  /*7f40*/  @!P0 IMAD.WIDE.U32 R4, R10, 0x60, R6 ;  /* 0x000000600a048825 */ /* 0x000fe200078e0006 */
[----:B------:R-:W0:Y:S03]  /*7f50*/  @!P0 LDC.64 R28, c[0x0][0x3c8] ;  /* 0x0000f200ff1c8b82 */ /* 0x000e260000000a00 */
[----:B------:R-:W-:Y:S01]  /*7f60*/  @!P0 IMAD.WIDE.U32 R6, R12, 0x60, R8 ;  /* 0x000000600c068825 */ /* 0x000fe200078e0008 */
[----:B------:R-:W-:-:S03]  /*7f70*/  @!P0 IADD3 R3, P4, R31, R4, RZ ;  /* 0x000000041f038210 */ /* 0x000fc60007f9e0ff */
[----:B------:R-:W-:Y:S01]  /*7f80*/  @!P0 IMAD R20, R11, 0x60, RZ ;  /* 0x000000600b148824 */ /* 0x000fe200078e02ff */
[----:B------:R-:W-:Y:S01]  /*7f90*/  @!P0 IADD3 R0, P5, R39, R6, RZ ;  /* 0x0000000627008210 */ /* 0x000fe20007fbe0ff */
[----:B------:R-:W-:Y:S01]  /*7fa0*/  @!P0 IMAD R30, R13, 0x60, RZ ;  /* 0x000000600d1e8824 */ /* 0x000fe200078e02ff */
[----:B------:R-:W4:Y:S01]  /*7fb0*/  S2R R53, SR_TID.X ;  /* 0x0000000000357919 */ /* 0x000f220000002100 */
[----:B------:R-:W-:Y:S01]  /*7fc0*/  @!P1 IMAD.X R9, R55, 0x1, R37, P3 ;  /* 0x0000000137099824 */ /* 0x000fe200018e0625 */
[----:B------:R-:W-:Y:S01]  /*7fd0*/  @!P0 IADD3.X R4, R37, R20, R5, P4, !PT ;  /* 0x0000001425048210 */ /* 0x000fe200027fe405 */
[----:B------:R-:W-:Y:S01]  /*7fe0*/  @!P1 IMAD.X R20, R57, 0x1, R47, P2 ;  /* 0x0000000139149824 */ /* 0x000fe200010e062f */
[----:B------:R-:W-:Y:S02]  /*7ff0*/  @!P0 IADD3.X R6, R47, R30, R7, P5, !PT ;  /* 0x0000001e2f068210 */ /* 0x000fe40002ffe407 */
[----:B------:R-:W-:Y:S02]  /*8000*/  CS2R R36, SRZ ;  /* 0x0000000000247805 */ /* 0x000fe4000001ff00 */
[----:B-1----:R-:W-:-:S02]  /*8010*/  @!P0 LEA R48, P4, R0, R48, 0x1 ;  /* 0x0000003000308211 */ /* 0x002fc400078808ff */
[----:B------:R-:W-:Y:S02]  /*8020*/  CS2R R38, SRZ ;  /* 0x0000000000267805 */ /* 0x000fe4000001ff00 */
[----:B------:R-:W-:Y:S02]  /*8030*/  @!P1 LEA R8, P3, R14, UR4, 0x1 ;  /* 0x000000040e089c11 */ /* 0x000fe4000f8608ff */
[----:B------:R-:W-:Y:S02]  /*8040*/  @!P0 LEA.HI.X R49, R0, R49, R6, 0x1, P4 ;  /* 0x0000003100318211 */ /* 0x000fe400020f0c06 */
[----:B------:R-:W1:Y:S01]  /*8050*/  LDC R0, c[0x0][0x428] ;  /* 0x00010a00ff007b82 */ /* 0x000e620000000800 */
[----:B------:R-:W-:Y:S02]  /*8060*/  @!P1 LEA.HI.X R9, R14, UR5, R9, 0x1, P3 ;  /* 0x000000050e099c11 */ /* 0x000fe400098f0c09 */
[----:B0-----:R-:W-:Y:S02]  /*8070*/  @!P0 LEA R46, P3, R3, R28, 0x1 ;  /* 0x0000001c032e8211 */ /* 0x001fe400078608ff */
[----:B------:R-:W-:-:S02]  /*8080*/  CS2R R30, SRZ ;  /* 0x00000000001e7805 */ /* 0x000fc4000001ff00 */
[----:B------:R-:W-:Y:S01]  /*8090*/  CS2R R6, SRZ ;  /* 0x0000000000067805 */ /* 0x000fe2000001ff00 */
[----:B------:R0:W5:Y:S01]  /*80a0*/  @!P1 LDG.E.128 R36, desc[UR38][R8.64] ;  /* 0x0000002608249981 */ /* 0x000162000c1e1d00 */
[----:B------:R-:W-:Y:S02]  /*80b0*/  @!P0 LEA.HI.X R47, R3, R29, R4, 0x1, P3 ;  /* 0x0000001d032f8211 */ /* 0x000fe400018f0c04 */
[----:B------:R-:W-:Y:S02]  /*80c0*/  CS2R R28, SRZ ;  /* 0x00000000001c7805 */ /* 0x000fe4000001ff00 */
[----:B------:R-:W-:Y:S02]  /*80d0*/  CS2R R4, SRZ ;  /* 0x0000000000047805 */ /* 0x000fe4000001ff00 */
[----:B------:R-:W-:Y:S02]  /*80e0*/  @!P1 LEA R14, P2, R15, UR6, 0x1 ;  /* 0x000000060f0e9c11 */ /* 0x000fe4000f8408ff */
[----:B------:R-:W5:Y:S01]  /*80f0*/  @!P0 LDG.E.128 R28, desc[UR38][R46.64] ;  /* 0x000000262e1c8981 */ /* 0x000f62000c1e1d00 */
[----:B------:R-:W-:-:S02]  /*8100*/  CS2R R32, SRZ ;  /* 0x0000000000207805 */ /* 0x000fc4000001ff00 */
[----:B------:R-:W-:Y:S02]  /*8110*/  CS2R R34, SRZ ;  /* 0x0000000000227805 */ /* 0x000fe4000001ff00 */
[----:B------:R-:W-:Y:S01]  /*8120*/  @!P1 LEA.HI.X R15, R15, UR7, R20, 0x1, P2 ;  /* 0x000000070f0f9c11 */ /* 0x000fe200090f0c14 */
[----:B------:R-:W5:Y:S01]  /*8130*/  @!P0 LDG.E.128 R4, desc[UR38][R48.64] ;  /* 0x0000002630048981 */ /* 0x000f62000c1e1d00 */
[----:B----4-:R-:W-:-:S03]  /*8140*/  VIADD R56, R53, 0xffffff80 ;  /* 0xffffff8035387836 */ /* 0x010fc60000000000 */
[----:B------:R4:W5:Y:S01]  /*8150*/  @!P1 LDG.E.128 R32, desc[UR38][R14.64] ;  /* 0x000000260e209981 */ /* 0x000962000c1e1d00 */
[----:B-1----:R-:W-:Y:S02]  /*8160*/  ISETP.NE.AND P0, PT, R0, 0x1, PT ;  /* 0x000000010000780c */ /* 0x002fe40003f05270 */
[----:B------:R-:W-:-:S04]  /*8170*/  SHF.R.S32.HI R53, RZ, 0x1f, R56 ;  /* 0x0000001fff357819 */ /* 0x000fc80000011438 */
[----:B------:R-:W-:-:S07]  /*8180*/  LEA.HI R53, R53, R56, RZ, 0x2 ;  /* 0x0000003835357211 */ /* 0x000fce00078f10ff */
[----:B------:R-:W1:Y:S01]  /*8190*/  @P0 LDC R0, c[0x0][0x42c] ;  /* 0x00010b00ff000b82 */ /* 0x000e620000000800 */
[----:B------:R-:W-:-:S07]  /*81a0*/  LOP3.LUT R53, R53, 0xfffffffc, RZ, 0xc0, !PT ;  /* 0xfffffffc35357812 */ /* 0x000fce00078ec0ff */
[----:B0-----:R-:W0:Y:S01]  /*81b0*/  @P0 LDC R9, c[0x0][0x430] ;  /* 0x00010c00ff090b82 */ /* 0x001e220000000800 */
[----:B------:R-:W-:Y:S02]  /*81c0*/  IMAD.IADD R53, R56, 0x1, -R53 ;  /* 0x0000000138357824 */ /* 0x000fe400078e0a35 */
[----:B----4-:R-:W-:Y:S02]  /*81d0*/  IMAD.MOV.U32 R14, RZ, RZ, R44 ;  /* 0x000000ffff0e7224 */ /* 0x010fe400078e002c */
[----:B------:R-:W-:Y:S02]  /*81e0*/  IMAD.MOV.U32 R15, RZ, RZ, R41 ;  /* 0x000000ffff0f7224 */ /* 0x000fe400078e0029 */
[----:B------:R-:W-:Y:S02]  /*81f0*/  IMAD.MOV.U32 R43, RZ, RZ, R23 ;  /* 0x000000ffff2b7224 */ /* 0x000fe400078e0017 */
[----:B--2---:R-:W-:-:S04]  /*8200*/  IMAD R3, R54, 0xc0, R17 ;  /* 0x000000c036037824 */ /* 0x004fc800078e0211 */
[----:B------:R-:W-:-:S04]  /*8210*/  IMAD R3, R53, 0x60, R3 ;  /* 0x0000006035037824 */ /* 0x000fc800078e0203 */
[----:B-1----:R-:W-:-:S05]  /*8220*/  @P0 IMAD.HI.U32 R0, R3, R0, RZ ;  /* 0x0000000003000227 */ /* 0x002fca00078e00ff */
[----:B0-----:R-:W-:-:S04]  /*8230*/  @P0 SHF.R.U32.HI R3, RZ, R9, R0 ;  /* 0x00000009ff030219 */ /* 0x001fc80000011600 */
[----:B------:R-:W-:Y:S01]  /*8240*/  SHF.R.S32.HI R9, RZ, 0x1f, R3 ;  /* 0x0000001fff097819 */ /* 0x000fe20000011403 */
[----:B------:R-:W-:-:S04]  /*8250*/  IMAD.WIDE.U32 R14, R3, R10, R14 ;  /* 0x0000000a030e7225 */ /* 0x000fc800078e000e */
[C---:B------:R-:W-:Y:S02]  /*8260*/  IMAD R0, R9.reuse, R10, RZ ;  /* 0x0000000a09007224 */ /* 0x040fe400078e02ff */
[-C--:B------:R-:W-:Y:S02]  /*8270*/  IMAD R8, R9, R12.reuse, RZ ;  /* 0x0000000c09087224 */ /* 0x080fe400078e02ff */
[----:B------:R-:W-:-:S04]  /*8280*/  IMAD.WIDE.U32 R42, R3, R12, R42 ;  /* 0x0000000c032a7225 */ /* 0x000fc800078e002a */
[C---:B------:R-:W-:Y:S02]  /*8290*/  IMAD R9, R3.reuse, R11, R0 ;  /* 0x0000000b03097224 */ /* 0x040fe400078e0200 */
[----:B------:R-:W-:Y:S01]  /*82a0*/  IMAD R3, R3, R13, R8 ;  /* 0x0000000d03037224 */ /* 0x000fe200078e0208 */
[----:B------:R-:W-:Y:S01]  /*82b0*/  LEA R8, P0, R14, UR4, 0x1 ;  /* 0x000000040e087c11 */ /* 0x000fe2000f8008ff */
[----:B------:R-:W-:Y:S01]  /*82c0*/  IMAD.IADD R9, R15, 0x1, R9 ;  /* 0x000000010f097824 */ /* 0x000fe200078e0209 */
[----:B------:R-:W-:Y:S01]  /*82d0*/  LEA R0, P1, R42, UR6, 0x1 ;  /* 0x000000062a007c11 */ /* 0x000fe2000f8208ff */
[----:B------:R-:W-:Y:S01]  /*82e0*/  IMAD.IADD R3, R43, 0x1, R3 ;  /* 0x000000012b037824 */ /* 0x000fe200078e0203 */
[----:B------:R-:W-:Y:S02]  /*82f0*/  UMOV UR4, 0xffffffff ;  /* 0xffffffff00047882 */ /* 0x000fe40000000000 */
[----:B------:R-:W-:Y:S02]  /*8300*/  LEA.HI.X R9, R14, UR5, R9, 0x1, P0 ;  /* 0x000000050e097c11 */ /* 0x000fe400080f0c09 */
[----:B------:R-:W-:-:S02]  /*8310*/  LEA.HI.X R3, R42, UR7, R3, 0x1, P1 ;  /* 0x000000072a037c11 */ /* 0x000fc400088f0c03 */
[----:B---3--:R-:W-:Y:S01]  /*8320*/  LEA.HI R10, R52, R52, RZ, 0x1 ;  /* 0x00000034340a7211 */ /* 0x008fe200078f08ff */
[----:B------:R-:W-:Y:S06]  /*8330*/  BRA.DIV UR4, `(.L_x_11680) ;  /* 0x00000146047c7947 */ /* 0x000fec000b800000 */
.L_x_11937:
[----:B------:R-:W-:-:S03]  /*8340*/  UMOV UR4, 0xffffffff ;  /* 0xffffffff00047882 */ /* 0x000fc60000000000 */
[----:B------:R-:W-:Y:S05]  /*8350*/  BRA.DIV UR4, `(.L_x_11681) ;  /* 0x00000146049c7947 */ /* 0x000fea000b800000 */
.L_x_11940:
[----:B------:R-:W-:-:S03]  /*8360*/  UMOV UR4, 0xffffffff ;  /* 0xffffffff00047882 */ /* 0x000fc60000000000 */
[----:B------:R-:W-:Y:S05]  /*8370*/  BRA.DIV UR4, `(.L_x_11682) ;  /* 0x0000014604bc7947 */ /* 0x000fea000b800000 */
.L_x_11943:
[----:B------:R-:W-:-:S03]  /*8380*/  UMOV UR4, 0xffffffff ;  /* 0xffffffff00047882 */ /* 0x000fc60000000000 */
[----:B------:R-:W-:Y:S05]  /*8390*/  BRA.DIV UR4, `(.L_x_11683) ;  /* 0x0000014604dc7947 */ /* 0x000fea000b800000 */
.L_x_11946:
[----:B------:R-:W-:-:S03]  /*83a0*/  UMOV UR4, 0xffffffff ;  /* 0xffffffff00047882 */ /* 0x000fc60000000000 */
[----:B------:R-:W-:Y:S05]  /*83b0*/  BRA.DIV UR4, `(.L_x_11684) ;  /* 0x0000014604fc7947 */ /* 0x000fea000b800000 */
.L_x_11949:
[----:B------:R-:W-:Y:S01]  /*83c0*/  UMOV UR4, 0xffffffff ;  /* 0xffffffff00047882 */ /* 0x000fe20000000000 */
[----:B------:R-:W-:Y:S02]  /*83d0*/  LOP3.LUT R10, R10, 0xfffffffe, RZ, 0xc0, !PT ;  /* 0xfffffffe0a0a7812 */ /* 0x000fe400078ec0ff */
[----:B------:R-:W-:Y:S05]  /*83e0*/  BRA.DIV UR4, `(.L_x_11685) ;  /* 0x0000014a04187947 */ /* 0x000fea000b800000 */
.L_x_11952:
[----:B------:R-:W-:Y:S01]  /*83f0*/  UMOV UR4, 0xffffffff ;  /* 0xffffffff00047882 */ /* 0x000fe20000000000 */
[----:B------:R-:W-:Y:S02]  /*8400*/  IMAD.IADD R9, R52, 0x1, -R10 ;  /* 0x0000000134097824 */ /* 0x000fe400078e0a0a */
[----:B------:R-:W-:Y:S05]  /*8410*/  BRA.DIV UR4, `(.L_x_11686) ;  /* 0x0000014a04347947 */ /* 0x000fea000b800000 */
.L_x_11955:
[----:B------:R-:W-:Y:S01]  /*8420*/  UMOV UR4, 0xffffffff ;  /* 0xffffffff00047882 */ /* 0x000fe20000000000 */
[----:B------:R-:W-:Y:S02]  /*8430*/  SHF.L.U32 R9, R9, 0x1f, RZ ;  /* 0x0000001f09097819 */ /* 0x000fe400000006ff */
[----:B------:R-:W-:Y:S05]  /*8440*/  BRA.DIV UR4, `(.L_x_11687) ;  /* 0x0000014a04507947 */ /* 0x000fea000b800000 */
.L_x_11958:
[----:B------:R-:W0:Y:S01]  /*8450*/  SYNCS.PHASECHK.TRANS64.TRYWAIT P1, [R2+URZ+0x16800], R9 ;  /* 0x01680009020075a7 */ /* 0x000e22000802017f */
[----:B-----5:R-:W-:Y:S01]  /*8460*/  IMAD.MOV.U32 R8, RZ, RZ, R38 ;  /* 0x000000ffff087224 */ /* 0x020fe200078e0026 */
        /* <DEDUP_REMOVED lines=24> */
[-C--:B------:R-:W-:Y:S01]  /*85f0*/  ISETP.GE.OR P2, PT, R17, R50.reuse, P0 ;  /* 0x000000321100720c */ /* 0x080fe20000746670 */
[----:B------:R-:W-:Y:S01]  /*8600*/  IMAD.MOV.U32 R10, RZ, RZ, R5 ;  /* 0x000000ffff0a7224 */ /* 0x000fe200078e0005 */
[----:B------:R-:W-:Y:S01]  /*8610*/  ISETP.GE.OR P0, PT, R51, R50, P0 ;  /* 0x000000323300720c */ /* 0x000fe20000706670 */
[----:B------:R-:W-:Y:S01]  /*8620*/  IMAD.MOV.U32 R41, RZ, RZ, R6 ;  /* 0x000000ffff297224 */ /* 0x000fe200078e0006 */
[----:B------:R-:W-:Y:S01]  /*8630*/  PRMT R23, R11, 0x7610, R23 ;  /* 0x000076100b177816 */ /* 0x000fe20000000017 */
[----:B------:R-:W-:Y:S01]  /*8640*/  IMAD.MOV.U32 R42, RZ, RZ, R7 ;  /* 0x000000ffff2a7224 */ /* 0x000fe200078e0007 */
[----:B------:R-:W-:-:S02]  /*8650*/  PRMT R20, R12, 0x7610, R20 ;  /* 0x000076100c147816 */ /* 0x000fc40000000014 */
[----:B------:R-:W-:Y:S02]  /*8660*/  PRMT R3, R8, 0x7610, R3 ;  /* 0x0000761008037816 */ /* 0x000fe40000000003 */
[----:B------:R-:W-:Y:S01]  /*8670*/  PRMT R0, R10, 0x7610, R0 ;  /* 0x000076100a007816 */ /* 0x000fe20000000000 */
[----:B0-----:R-:W-:Y:S06]  /*8680*/  @!P1 BRA `(.L_x_11689) ;  /* 0x0000014400e89947 */ /* 0x001fec0003800000 */
.L_x_11959:
[----:B------:R-:W-:Y:S05]  /*8690*/  BSYNC B1 ;  /* 0x0000000000017941 */ /* 0x000fea0003800000 */
.L_x_11688:
[----:B------:R-:W-:Y:S04]  /*86a0*/  BSSY B1, `(.L_x_11690) ;  /* 0x0000070000017945 */ /* 0x000fe80003800000 */
[----:B------:R-:W-:Y:S05]  /*86b0*/  @P2 BRA `(.L_x_11691) ;  /* 0x0000000400b82947 */ /* 0x000fea0003800000 */
[----:B------:R-:W2:Y:S01]  /*86c0*/  LDL R8, [R1+0x28] ;  /* 0x0000280001087983 */ /* 0x000ea20000100800 */
[----:B0-----:R-:W-:Y:S01]  /*86d0*/  IMAD.IADD R9, R26, 0x1, R21 ;  /* 0x000000011a097824 */ /* 0x001fe200078e0215 */
[----:B------:R-:W-:Y:S01]  /*86e0*/  SHF.R.U64 R47, R36, 0x10, R37 ;  /* 0x00000010242f7819 */ /* 0x000fe20000001225 */
[----:B------:R-:W0:Y:S01]  /*86f0*/  S2R R10, SR_TID.X ;  /* 0x00000000000a7919 */ /* 0x000e220000002100 */
[----:B------:R-:W-:Y:S02]  /*8700*/  SHF.R.U64 R52, R32, 0x10, R33 ;  /* 0x0000001020347819 */ /* 0x000fe40000001221 */
[----:B------:R-:W-:Y:S02]  /*8710*/  SHF.R.U32.HI R51, RZ, 0x10, R39 ;  /* 0x00000010ff337819 */ /* 0x000fe40000011627 */
[----:B------:R-:W-:Y:S02]  /*8720*/  SHF.R.U32.HI R57, RZ, 0x10, R35 ;  /* 0x00000010ff397819 */ /* 0x000fe40000011623 */
[----:B------:R-:W-:-:S02]  /*8730*/  PRMT R47, R23, 0x5432, R47 ;  /* 0x00005432172f7816 */ /* 0x000fc4000000002f */
[----:B------:R-:W-:Y:S02]  /*8740*/  PRMT R52, R0, 0x5432, R52 ;  /* 0x0000543200347816 */ /* 0x000fe40000000034 */
[----:B------:R-:W-:Y:S02]  /*8750*/  SHF.R.U32.HI R54, RZ, 0x10, R33 ;  /* 0x00000010ff367819 */ /* 0x000fe40000011621 */
[----:B------:R-:W-:Y:S01]  /*8760*/  PRMT R51, R53, 0x5410, R51 ;  /* 0x0000541035337816 */ /* 0x000fe20000000033 */
[----:B------:R-:W-:Y:S01]  /*8770*/  IMAD.U32 R53, R52, 0x10000, RZ ;  /* 0x0001000034357824 */ /* 0x000fe200078e00ff */
[----:B------:R-:W-:Y:S01]  /*8780*/  PRMT R57, R49, 0x5410, R57 ;  /* 0x0000541031397816 */ /* 0x000fe20000000039 */
[----:B------:R-:W-:Y:S01]  /*8790*/  IMAD.U32 R49, R47, 0x10000, RZ ;  /* 0x000100002f317824 */ /* 0x000fe200078e00ff */
[----:B------:R-:W-:Y:S02]  /*87a0*/  SHF.R.U32.HI R48, RZ, 0x10, R37 ;  /* 0x00000010ff307819 */ /* 0x000fe40000011625 */
[----:B------:R-:W-:-:S02]  /*87b0*/  PRMT R54, R3, 0x5432, R54 ;  /* 0x0000543203367816 */ /* 0x000fc40000000036 */
[----:B------:R-:W-:Y:S02]  /*87c0*/  PRMT R48, R43, 0x5432, R48 ;  /* 0x000054322b307816 */ /* 0x000fe40000000030 */
[----:B------:R-:W-:Y:S02]  /*87d0*/  LOP3.LUT R55, R52, 0xffff0000, RZ, 0xc0, !PT ;  /* 0xffff000034377812 */ /* 0x000fe400078ec0ff */
[----:B------:R-:W-:Y:S02]  /*87e0*/  LOP3.LUT R47, R47, 0xffff0000, RZ, 0xc0, !PT ;  /* 0xffff00002f2f7812 */ /* 0x000fe400078ec0ff */
[----:B------:R-:W-:Y:S02]  /*87f0*/  SHF.R.U64 R56, R34, 0x10, R35 ;  /* 0x0000001022387819 */ /* 0x000fe40000001223 */
[----:B------:R-:W-:Y:S02]  /*8800*/  SHF.R.U64 R50, R38, 0x10, R39 ;  /* 0x0000001026327819 */ /* 0x000fe40000001227 */
[----:B------:R-:W-:Y:S01]  /*8810*/  PRMT R56, R20, 0x5432, R56 ;  /* 0x0000543214387816 */ /* 0x000fe20000000038 */
[----:B0-----:R-:W-:Y:S01]  /*8820*/  VIADD R13, R10, 0xffffff80 ;  /* 0xffffff800a0d7836 */ /* 0x001fe20000000000 */
[----:B------:R-:W-:-:S04]  /*8830*/  PRMT R50, R44, 0x5432, R50 ;  /* 0x000054322c327816 */ /* 0x000fc80000000032 */
[----:B------:R-:W-:-:S04]  /*8840*/  SHF.R.S32.HI R12, RZ, 0x1f, R13 ;  /* 0x0000001fff0c7819 */ /* 0x000fc8000001140d */
[----:B------:R-:W-:-:S04]  /*8850*/  LEA.HI R12, R12, R13, RZ, 0x5 ;  /* 0x0000000d0c0c7211 */ /* 0x000fc800078f28ff */
[----:B------:R-:W-:Y:S01]  /*8860*/  SHF.R.S32.HI R12, RZ, 0x5, R12 ;  /* 0x00000005ff0c7819 */ /* 0x000fe2000001140c */
[----:B--2---:R-:W-:-:S05]  /*8870*/  IMAD.SHL.U32 R8, R8, 0x40, RZ ;  /* 0x0000004008087824 */ /* 0x004fca00078e00ff */
[----:B------:R-:W-:-:S04]  /*8880*/  LOP3.LUT R10, R8, 0x1c0, RZ, 0xc0, !PT ;  /* 0x000001c0080a7812 */ /* 0x000fc800078ec0ff */
[----:B------:R-:W-:Y:S02]  /*8890*/  SHF.R.U32.HI R11, RZ, 0x3, R10 ;  /* 0x00000003ff0b7819 */ /* 0x000fe4000001160a */
[C---:B------:R-:W-:Y:S02]  /*88a0*/  LOP3.LUT R9, R10.reuse, 0x38, R9, 0xf8, !PT ;  /* 0x000000380a097812 */ /* 0x040fe400078ef809 */
[----:B------:R-:W-:Y:S02]  /*88b0*/  LOP3.LUT R8, R10, 0x38, R26, 0xf8, !PT ;  /* 0x000000380a087812 */ /* 0x000fe400078ef81a */
[-C--:B------:R-:W-:Y:S02]  /*88c0*/  LOP3.LUT R9, R9, R11.reuse, RZ, 0x3c, !PT ;  /* 0x0000000b09097212 */ /* 0x080fe400078e3cff */
[----:B------:R-:W-:-:S03]  /*88d0*/  LOP3.LUT R8, R8, R11, RZ, 0x3c, !PT ;  /* 0x0000000b08087212 */ /* 0x000fc600078e3cff */
[C---:B------:R-:W-:Y:S02]  /*88e0*/  IMAD R13, R12.reuse, 0x200, R9 ;  /* 0x000002000c0d7824 */ /* 0x040fe400078e0209 */
[----:B------:R-:W-:Y:S02]  /*88f0*/  IMAD R45, R12, 0x200, R8 ;  /* 0x000002000c2d7824 */ /* 0x000fe400078e0208 */
        /* <DEDUP_REMOVED lines=8> */
[----:B-1----:R-:W-:Y:S02]  /*8980*/  IMAD.U32 R32, R8, 0x10000, RZ ;  /* 0x0001000008207824 */ /* 0x002fe400078e00ff */
[C---:B------:R-:W-:Y:S01]  /*8990*/  FMUL.FTZ R59, R36.reuse, R53 ;  /* 0x00000035243b7220 */ /* 0x040fe20000410000 */
[-C--:B------:R-:W-:Y:S01]  /*89a0*/  FMUL.FTZ R61, R36, R49.reuse ;  /* 0x00000031243d7220 */ /* 0x080fe20000410000 */
[----:B------:R-:W-:Y:S01]  /*89b0*/  IMAD.U32 R36, R54, 0x10000, RZ ;  /* 0x0001000036247824 */ /* 0x000fe200078e00ff */
[----:B------:R-:W-:Y:S01]  /*89c0*/  LOP3.LUT R8, R8, 0xffff0000, RZ, 0xc0, !PT ;  /* 0xffff000008087812 */ /* 0x000fe200078ec0ff */
[C---:B------:R-:W-:Y:S01]  /*89d0*/  FFMA.FTZ R59, R32.reuse, R49, -R59 ;  /* 0x00000031203b7223 */ /* 0x040fe2000001083b */
[----:B------:R-:W-:Y:S01]  /*89e0*/  FFMA.FTZ R61, R32, R53, R61 ;  /* 0x00000035203d7223 */ /* 0x000fe2000001003d */
[----:B------:R-:W-:-:S02]  /*89f0*/  IMAD.U32 R32, R48, 0x10000, RZ ;  /* 0x0001000030207824 */ /* 0x000fc400078e00ff */
[C---:B------:R-:W-:Y:S01]  /*8a00*/  FMUL.FTZ R49, R12.reuse, R55 ;  /* 0x000000370c317220 */ /* 0x040fe20000410000 */
[-C--:B------:R-:W-:Y:S01]  /*8a10*/  FMUL.FTZ R53, R12, R47.reuse ;  /* 0x0000002f0c357220 */ /* 0x080fe20000410000 */
[----:B------:R-:W-:Y:S01]  /*8a20*/  FMUL.FTZ R12, R37, R36 ;  /* 0x00000024250c7220 */ /* 0x000fe20000410000 */
[----:B------:R-:W-:Y:S02]  /*8a30*/  IMAD.U32 R33, R9, 0x10000, RZ ;  /* 0x0001000009217824 */ /* 0x000fe400078e00ff */
[----:B------:R-:W-:Y:S01]  /*8a40*/  FMUL.FTZ R37, R37, R32 ;  /* 0x0000002025257220 */ /* 0x000fe20000410000 */
[----:B------:R-:W-:Y:S01]  /*8a50*/  LOP3.LUT R54, R54, 0xffff0000, RZ, 0xc0, !PT ;  /* 0xffff000036367812 */ /* 0x000fe200078ec0ff */
[----:B------:R-:W-:Y:S01]  /*8a60*/  FFMA.FTZ R52, R8, R47, -R49 ;  /* 0x0000002f08347223 */ /* 0x000fe20000010831 */
[----:B------:R-:W-:Y:S01]  /*8a70*/  LOP3.LUT R48, R48, 0xffff0000, RZ, 0xc0, !PT ;  /* 0xffff000030307812 */ /* 0x000fe200078ec0ff */
[----:B------:R-:W-:Y:S01]  /*8a80*/  FFMA.FTZ R36, R33, R36, R37 ;  /* 0x0000002421247223 */ /* 0x000fe20000010025 */
[----:B------:R-:W-:Y:S01]  /*8a90*/  LOP3.LUT R9, R9, 0xffff0000, RZ, 0xc0, !PT ;  /* 0xffff000009097812 */ /* 0x000fe200078ec0ff */
[----:B------:R-:W-:-:S02]  /*8aa0*/  IMAD.U32 R38, R14, 0x10000, RZ ;  /* 0x000100000e267824 */ /* 0x000fc400078e00ff */
[----:B------:R-:W-:Y:S01]  /*8ab0*/  FFMA.FTZ R58, R8, R55, R53 ;  /* 0x00000037083a7223 */ /* 0x000fe20000010035 */
[----:B------:R-:W-:Y:S01]  /*8ac0*/  FFMA.FTZ R47, R33, R32, -R12 ;  /* 0x00000020212f7223 */ /* 0x000fe2000001080c */
[----:B------:R-:W-:Y:S02]  /*8ad0*/  IMAD.U32 R37, R56, 0x10000, RZ ;  /* 0x0001000038257824 */ /* 0x000fe400078e00ff */
[C---:B------:R-:W-:Y:S01]  /*8ae0*/  FMUL.FTZ R8, R13.reuse, R54 ;  /* 0x000000360d087220 */ /* 0x040fe20000410000 */
[----:B------:R-:W-:Y:S02]  /*8af0*/  IMAD.U32 R33, R50, 0x10000, RZ ;  /* 0x0001000032217824 */ /* 0x000fe400078e00ff */
[----:B------:R-:W-:Y:S01]  /*8b00*/  FMUL.FTZ R32, R13, R48 ;  /* 0x000000300d207220 */ /* 0x000fe20000410000 */
[----:B------:R-:W-:Y:S02]  /*8b10*/  IMAD.U32 R39, R15, 0x10000, RZ ;  /* 0x000100000f277824 */ /* 0x000fe400078e00ff */
[----:B------:R-:W-:Y:S01]  /*8b20*/  FMUL.FTZ R13, R38, R37 ;  /* 0x00000025260d7220 */ /* 0x000fe20000410000 */
[----:B------:R-:W-:-:S02]  /*8b30*/  IMAD.U32 R12, R57, 0x10000, RZ ;  /* 0x00010000390c7824 */ /* 0x000fc400078e00ff */
[C---:B------:R-:W-:Y:S01]  /*8b40*/  FFMA.FTZ R48, R9.reuse, R48, -R8 ;  /* 0x0000003009307223 */ /* 0x040fe20000010808 */
[----:B------:R-:W-:Y:S02]  /*8b50*/  IMAD.U32 R34, R10, 0x10000, RZ ;  /* 0x000100000a227824 */ /* 0x000fe400078e00ff */
[-C--:B------:R-:W-:Y:S01]  /*8b60*/  FMUL.FTZ R38, R38, R33.reuse ;  /* 0x0000002126267220 */ /* 0x080fe20000410000 */
        /* <DEDUP_REMOVED lines=32> */
[----:B------:R1:W-:Y:S01]  /*8d70*/  STS.128 [R45+0x8400], R8 ;  /* 0x008400082d007388 */ /* 0x0003e20000000c00 */
[----:B------:R-:W-:-:S05]  /*8d80*/  F2FP.BF16.F32.PACK_AB R15, R37, R54 ;  /* 0x00000036250f723e */ /* 0x000fca00000010ff */
[----:B------:R1:W-:Y:S02]  /*8d90*/  STS.128 [R46+0x8400], R12 ;  /* 0x0084000c2e007388 */ /* 0x0003e40000000c00 */
.L_x_11691:
[----:B------:R-:W-:Y:S05]  /*8da0*/  BSYNC B1 ;  /* 0x0000000000017941 */ /* 0x000fea0003800000 */
.L_x_11690:
[----:B------:R-:W-:Y:S02]  /*8db0*/  PRMT R0, R0, 0x5410, R41 ;  /* 0x0000541000007816 */ /* 0x000fe40000000029 */
[----:B------:R-:W-:Y:S01]  /*8dc0*/  PRMT R3, R3, 0x5410, R42 ;  /* 0x0000541003037816 */ /* 0x000fe2000000002a */
[----:B------:R-:W-:Y:S06]  /*8dd0*/  @P0 BRA `(.L_x_11677) ;  /* 0x00000004009c0947 */ /* 0x000fec0003800000 */
[----:B-1----:R-:W2:Y:S01]  /*8de0*/  LDL R10, [R1+0x2c] ;  /* 0x00002c00010a7983 */ /* 0x002ea20000100800 */
[----:B------:R-:W-:-:S03]  /*8df0*/  VIADD R8, R17, 0x60 ;  /* 0x0000006011087836 */ /* 0x000fc60000000000 */
[----:B------:R-:W3:Y:S01]  /*8e00*/  LDL R36, [R1+0x40] ;  /* 0x0000400001247983 */ /* 0x000ee20000100800 */
[----:B0-----:R-:W-:Y:S02]  /*8e10*/  IMAD.SHL.U32 R9, R8, 0x40, RZ ;  /* 0x0000004008097824 */ /* 0x001fe400078e00ff */
[----:B------:R-:W-:-:S03]  /*8e20*/  IMAD.IADD R8, R26, 0x1, R21 ;  /* 0x000000011a087824 */ /* 0x000fc600078e0215 */
[----:B------:R-:W-:-:S04]  /*8e30*/  LOP3.LUT R9, R9, 0x1c0, RZ, 0xc0, !PT ;  /* 0x000001c009097812 */ /* 0x000fc800078ec0ff */
[----:B------:R-:W-:Y:S02]  /*8e40*/  LOP3.LUT R8, R9, 0x38, R8, 0xf8, !PT ;  /* 0x0000003809087812 */ /* 0x000fe400078ef808 */
[----:B------:R-:W-:-:S04]  /*8e50*/  SHF.R.U32.HI R9, RZ, 0x3, R9 ;  /* 0x00000003ff097819 */ /* 0x000fc80000011609 */
[----:B------:R-:W-:Y:S02]  /*8e60*/  LOP3.LUT R8, R8, R9, RZ, 0x3c, !PT ;  /* 0x0000000908087212 */ /* 0x000fe400078e3cff */
[--C-:B------:R-:W-:Y:S02]  /*8e70*/  SHF.R.U64 R27, R28, 0x10, R29.reuse ;  /* 0x000000101c1b7819 */ /* 0x100fe4000000121d */
[----:B------:R-:W-:Y:S02]  /*8e80*/  SHF.R.U32.HI R28, RZ, 0x10, R29 ;  /* 0x00000010ff1c7819 */ /* 0x000fe4000001161d */
[----:B------:R-:W-:Y:S02]  /*8e90*/  SHF.R.U32.HI R29, RZ, 0x10, R31 ;  /* 0x00000010ff1d7819 */ /* 0x000fe4000001161f */
[----:B------:R-:W-:Y:S02]  /*8ea0*/  SHF.R.U64 R4, R4, 0x10, R5 ;  /* 0x0000001004047819 */ /* 0x000fe40000001205 */
[----:B------:R-:W-:-:S02]  /*8eb0*/  SHF.R.U64 R26, R30, 0x10, R31 ;  /* 0x000000101e1a7819 */ /* 0x000fc4000000121f */
[----:B------:R-:W-:Y:S02]  /*8ec0*/  SHF.R.U32.HI R31, RZ, 0x10, R5 ;  /* 0x00000010ff1f7819 */ /* 0x000fe40000011605 */
[--C-:B------:R-:W-:Y:S02]  /*8ed0*/  SHF.R.U64 R32, R6, 0x10, R7.reuse ;  /* 0x0000001006207819 */ /* 0x100fe40000001207 */
[----:B------:R-:W-:Y:S02]  /*8ee0*/  SHF.R.U32.HI R34, RZ, 0x10, R7 ;  /* 0x00000010ff227819 */ /* 0x000fe40000011607 */
[----:B------:R-:W-:Y:S02]  /*8ef0*/  PRMT R43, R43, 0x5410, R28 ;  /* 0x000054102b2b7816 */ /* 0x000fe4000000001c */
[----:B------:R-:W-:Y:S02]  /*8f00*/  PRMT R28, R20, 0x5410, R29 ;  /* 0x00005410141c7816 */ /* 0x000fe4000000001d */
[----:B------:R-:W-:-:S02]  /*8f10*/  PRMT R29, R3, 0x5410, R4 ;  /* 0x00005410031d7816 */ /* 0x000fc40000000004 */
[C---:B------:R-:W-:Y:S02]  /*8f20*/  PRMT R31, R0.reuse, 0x5410, R31 ;  /* 0x00005410001f7816 */ /* 0x040fe4000000001f */
[----:B------:R-:W-:Y:S02]  /*8f30*/  PRMT R32, R0, 0x5432, R32 ;  /* 0x0000543200207816 */ /* 0x000fe40000000020 */
[----:B------:R-:W-:Y:S02]  /*8f40*/  PRMT R34, R3, 0x5432, R34 ;  /* 0x0000543203227816 */ /* 0x000fe40000000022 */
[----:B------:R-:W-:Y:S01]  /*8f50*/  PRMT R44, R44, 0x5410, R27 ;  /* 0x000054102c2c7816 */ /* 0x000fe2000000001b */
[----:B------:R-:W-:Y:S01]  /*8f60*/  IMAD.U32 R30, R29, 0x10000, RZ ;  /* 0x000100001d1e7824 */ /* 0x000fe200078e00ff */
[----:B------:R-:W-:-:S03]  /*8f70*/  PRMT R27, R23, 0x5410, R26 ;  /* 0x00005410171b7816 */ /* 0x000fc6000000001a */
[C---:B------:R-:W-:Y:S02]  /*8f80*/  IMAD.U32 R26, R44.reuse, 0x10000, RZ ;  /* 0x000100002c1a7824 */ /* 0x040fe400078e00ff */
[C---:B------:R-:W-:Y:S01]  /*8f90*/  IMAD.U32 R33, R31.reuse, 0x10000, RZ ;  /* 0x000100001f217824 */ /* 0x040fe200078e00ff */
[----:B------:R-:W-:Y:S02]  /*8fa0*/  LOP3.LUT R44, R44, 0xffff0000, RZ, 0xc0, !PT ;  /* 0xffff00002c2c7812 */ /* 0x000fe400078ec0ff */
[----:B------:R-:W-:Y:S01]  /*8fb0*/  LOP3.LUT R31, R31, 0xffff0000, RZ, 0xc0, !PT ;  /* 0xffff00001f1f7812 */ /* 0x000fe200078ec0ff */
[----:B--2---:R-:W-:-:S04]  /*8fc0*/  IMAD.IADD R13, R10, 0x1, R8 ;  /* 0x000000010a0d7824 */ /* 0x004fc800078e0208 */
[----:B------:R-:W-:Y:S01]  /*8fd0*/  IMAD R21, R13, 0x2, R2 ;  /* 0x000000020d157824 */ /* 0x000fe200078e0202 */
[----:B---3--:R-:W0:Y:S04]  /*8fe0*/  LDS.128 R8, [R36+0x8400] ;  /* 0x0084000024087984 */ /* 0x008e280000000c00 */
[----:B------:R-:W1:Y:S01]  /*8ff0*/  LDS.128 R12, [R21+0x8400] ;  /* 0x00840000150c7984 */ /* 0x000e620000000c00 */
[C---:B0-----:R-:W-:Y:S01]  /*9000*/  IMAD.U32 R0, R8.reuse, 0x10000, RZ ;  /* 0x0001000008007824 */ /* 0x041fe200078e00ff */
[----:B------:R-:W-:Y:S01]  /*9010*/  LOP3.LUT R3, R8, 0xffff0000, RZ, 0xc0, !PT ;  /* 0xffff000008037812 */ /* 0x000fe200078ec0ff */
[C---:B------:R-:W-:Y:S01]  /*9020*/  IMAD.U32 R4, R9.reuse, 0x10000, RZ ;  /* 0x0001000009047824 */ /* 0x040fe200078e00ff */
[----:B------:R-:W-:Y:S01]  /*9030*/  LOP3.LUT R8, R9, 0xffff0000, RZ, 0xc0, !PT ;  /* 0xffff000009087812 */ /* 0x000fe200078ec0ff */
[----:B-1----:R-:W-:-:S04]  /*9040*/  IMAD.U32 R9, R12, 0x10000, RZ ;  /* 0x000100000c097824 */ /* 0x002fc800078e00ff */
[C---:B------:R-:W-:Y:S01]  /*9050*/  FMUL.FTZ R35, R9.reuse, R30 ;  /* 0x0000001e09237220 */ /* 0x040fe20000410000 */
[-C--:B------:R-:W-:Y:S01]  /*9060*/  FMUL.FTZ R37, R9, R26.reuse ;  /* 0x0000001a09257220 */ /* 0x080fe20000410000 */
[----:B------:R-:W-:Y:S02]  /*9070*/  IMAD.U32 R20, R13, 0x10000, RZ ;  /* 0x000100000d147824 */ /* 0x000fe400078e00ff */
[----:B------:R-:W-:Y:S01]  /*9080*/  FFMA.FTZ R35, R0, R26, -R35 ;  /* 0x0000001a00237223 */ /* 0x000fe20000010823 */
[----:B------:R-:W-:Y:S02]  /*9090*/  IMAD.U32 R9, R43, 0x10000, RZ ;  /* 0x000100002b097824 */ /* 0x000fe400078e00ff */
[----:B------:R-:W-:Y:S02]  /*90a0*/  IMAD.U32 R23, R15, 0x10000, RZ ;  /* 0x000100000f177824 */ /* 0x000fe400078e00ff */
[----:B------:R-:W-:Y:S01]  /*90b0*/  IMAD.U32 R26, R34, 0x10000, RZ ;  /* 0x00010000221a7824 */ /* 0x000fe200078e00ff */
[C---:B------:R-:W-:Y:S01]  /*90c0*/  LOP3.LUT R6, R10.reuse, 0xffff0000, RZ, 0xc0, !PT ;  /* 0xffff00000a067812 */ /* 0x040fe200078ec0ff */
[----:B------:R-:W-:-:S02]  /*90d0*/  IMAD.U32 R5, R10, 0x10000, RZ ;  /* 0x000100000a057824 */ /* 0x000fc400078e00ff */
[----:B------:R-:W-:Y:S01]  /*90e0*/  FFMA.FTZ R37, R0, R30, R37 ;  /* 0x0000001e00257223 */ /* 0x000fe20000010025 */
[C---:B------:R-:W-:Y:S01]  /*90f0*/  IMAD.U32 R7, R11.reuse, 0x10000, RZ ;  /* 0x000100000b077824 */ /* 0x040fe200078e00ff */
[----:B------:R-:W-:Y:S01]  /*9100*/  LOP3.LUT R10, R11, 0xffff0000, RZ, 0xc0, !PT ;  /* 0xffff00000b0a7812 */ /* 0x000fe200078ec0ff */
[----:B------:R-:W-:Y:S01]  /*9110*/  FMUL.FTZ R39, R20, R33 ;  /* 0x0000002114277220 */ /* 0x000fe20000410000 */
[----:B------:R-:W-:Y:S02]  /*9120*/  IMAD.U32 R0, R28, 0x10000, RZ ;  /* 0x000100001c007824 */ /* 0x000fe400078e00ff */
[-C--:B------:R-:W-:Y:S01]  /*9130*/  FMUL.FTZ R41, R20, R9.reuse ;  /* 0x0000000914297220 */ /* 0x080fe20000410000 */
        /* <DEDUP_REMOVED lines=8> */
[C---:B------:R-:W-:Y:S01]  /*91c0*/  FFMA.FTZ R39, R4.reuse, R9, -R39 ;  /* 0x0000000904277223 */ /* 0x040fe20000010827 */
[----:B------:R-:W-:Y:S01]  /*91d0*/  FFMA.FTZ R29, R7, R26, R29 ;  /* 0x0000001a071d7223 */ /* 0x000fe2000001001d */
[----:B------:R-:W-:Y:S01]  /*91e0*/  FFMA.FTZ R9, R4, R33, R41 ;  /* 0x0000002104097223 */ /* 0x000fe20000010029 */
[----:B------:R-:W-:Y:S01]  /*91f0*/  FMUL.FTZ R26, R11, R44 ;  /* 0x0000002c0b1a7220 */ /* 0x000fe20000410000 */
[----:B------:R-:W-:-:S02]  /*9200*/  IMAD.U32 R13, R14, 0x10000, RZ ;  /* 0x000100000e0d7824 */ /* 0x000fc400078e00ff */
[----:B------:R-:W-:Y:S01]  /*9210*/  FFMA.FTZ R44, R3, R44, -R0 ;  /* 0x0000002c032c7223 */ /* 0x000fe20000010800 */
[----:B------:R-:W-:Y:S02]  /*9220*/  IMAD.U32 R4, R32, 0x10000, RZ ;  /* 0x0001000020047824 */ /* 0x000fe400078e00ff */
[C---:B------:R-:W-:Y:S01]  /*9230*/  FMUL.FTZ R7, R12.reuse, R31 ;  /* 0x0000001f0c077220 */ /* 0x040fe20000410000 */
[-C--:B------:R-:W-:Y:S01]  /*9240*/  FMUL.FTZ R30, R12, R43.reuse ;  /* 0x0000002b0c1e7220 */ /* 0x080fe20000410000 */
[----:B------:R-:W-:Y:S02]  /*9250*/  IMAD.U32 R0, R27, 0x10000, RZ ;  /* 0x000100001b007824 */ /* 0x000fe400078e00ff */
[----:B------:R-:W-:Y:S01]  /*9260*/  FFMA.FTZ R26, R3, R20, R26 ;  /* 0x00000014031a7223 */ /* 0x000fe2000001001a */
[C---:B------:R-:W-:Y:S01]  /*9270*/  FMUL.FTZ R20, R13.reuse, R4 ;  /* 0x000000040d147220 */ /* 0x040fe20000410000 */
[C---:B------:R-:W-:Y:S01]  /*9280*/  FFMA.FTZ R12, R8.reuse, R43, -R7 ;  /* 0x0000002b080c7223 */ /* 0x040fe20000010807 */
[----:B------:R-:W-:Y:S01]  /*9290*/  FFMA.FTZ R30, R8, R31, R30 ;  /* 0x0000001f081e7223 */ /* 0x000fe2000001001e */
[----:B------:R-:W-:Y:S01]  /*92a0*/  LOP3.LUT R14, R14, 0xffff0000, RZ, 0xc0, !PT ;  /* 0xffff00000e0e7812 */ /* 0x000fe200078ec0ff */
[----:B------:R-:W-:Y:S01]  /*92b0*/  FMUL.FTZ R8, R13, R0 ;  /* 0x000000000d087220 */ /* 0x000fe20000410000 */
[----:B------:R-:W-:-:S02]  /*92c0*/  LOP3.LUT R15, R15, 0xffff0000, RZ, 0xc0, !PT ;  /* 0xffff00000f0f7812 */ /* 0x000fc400078ec0ff */
[----:B------:R-:W-:Y:S02]  /*92d0*/  LOP3.LUT R3, R32, 0xffff0000, RZ, 0xc0, !PT ;  /* 0xffff000020037812 */ /* 0x000fe400078ec0ff */
[----:B------:R-:W-:Y:S02]  /*92e0*/  LOP3.LUT R34, R34, 0xffff0000, RZ, 0xc0, !PT ;  /* 0xffff000022227812 */ /* 0x000fe400078ec0ff */
[----:B------:R-:W-:Y:S02]  /*92f0*/  LOP3.LUT R27, R27, 0xffff0000, RZ, 0xc0, !PT ;  /* 0xffff00001b1b7812 */ /* 0x000fe400078ec0ff */
[----:B------:R-:W-:Y:S01]  /*9300*/  LOP3.LUT R28, R28, 0xffff0000, RZ, 0xc0, !PT ;  /* 0xffff00001c1c7812 */ /* 0x000fe200078ec0ff */
[C---:B------:R-:W-:Y:S01]  /*9310*/  FFMA.FTZ R20, R5.reuse, R0, -R20 ;  /* 0x0000000005147223 */ /* 0x040fe20000010814 */
        /* <DEDUP_REMOVED lines=17> */
[----:B------:R4:W-:Y:S04]  /*9430*/  STS.128 [R36+0x8400], R4 ;  /* 0x0084000424007388 */ /* 0x0009e80000000c00 */
[----:B------:R4:W-:Y:S02]  /*9440*/  STS.128 [R21+0x8400], R8 ;  /* 0x0084000815007388 */ /* 0x0009e40000000c00 */
.L_x_11677:
[----:B------:R-:W-:Y:S05]  /*9450*/  BSYNC B0 ;  /* 0x0000000000007941 */ /* 0x000fea0003800000 */
.L_x_11657:
        /* <DEDUP_REMOVED lines=8> */
.L_x_11654:
[----:B--23--:R-:W-:-:S05]  /*94e0*/  IMAD.U32 R0, RZ, RZ, UR37 ;  /* 0x00000025ff007e24 */ /* 0x00cfca000f8e00ff */
[----:B------:R-:W-:-:S13]  /*94f0*/  ISETP.NE.AND P0, PT, R0, 0x3, PT ;  /* 0x000000030000780c */ /* 0x000fda0003f05270 */
[----:B------:R-:W-:Y:S05]  /*9500*/  @!P0 BRA `(.L_x_11692) ;  /* 0x0000000000048947 */ /* 0x000fea0003800000 */
[----:B------:R-:W-:Y:S01]  /*9510*/  BPT.TRAP 0x1 ;  /* 0x000000040000795c */ /* 0x000fe20000300000 */
.L_x_11692:
[----:B01--4-:R-:W-:Y:S01]  /*9520*/  IMAD R7, R16, 0x8, R2 ;  /* 0x0000000810077824 */ /* 0x013fe200078e0202 */
[----:B------:R-:W-:-:S04]  /*9530*/  SHF.L.U32 R0, R19, 0x1f, RZ ;  /* 0x0000001f13007819 */ /* 0x000fc800000006ff */
[----:B------:R0:W1:Y:S01]  /*9540*/  SYNCS.PHASECHK.TRANS64.TRYWAIT P2, [R7+URZ+0x16830], R0 ;  /* 0x01683000070075a7 */ /* 0x000062000804017f */
[----:B------:R-:W-:Y:S05]  /*9550*/  @!P0 BRA `(.L_x_11693) ;  /* 0x0000000000048947 */ /* 0x000fea0003800000 */
[----:B------:R-:W-:Y:S01]  /*9560*/  BPT.TRAP 0x1 ;  /* 0x000000040000795c */ /* 0x000fe20000300000 */
.L_x_11693:
[----:B------:R-:W2:Y:S01]  /*9570*/  S2R R3, SR_TID.X ;  /* 0x0000000000037919 */ /* 0x000ea20000002100 */
[----:B------:R-:W-:Y:S01]  /*9580*/  LOP3.LUT R40, R40, 0xffffff80, RZ, 0xc0, !PT ;  /* 0xffffff8028287812 */ /* 0x000fe200078ec0ff */
[----:B------:R-:W3:Y:S01]  /*9590*/  S2R R8, SR_TID.X ;  /* 0x0000000000087919 */ /* 0x000ee20000002100 */
[----:B--2---:R-:W-:-:S04]  /*95a0*/  VIADD R3, R3, 0xffffff80 ;  /* 0xffffff8003037836 */ /* 0x004fc80000000000 */
[----:B------:R-:W-:Y:S01]  /*95b0*/  IMAD.IADD R40, R3, 0x1, -R40 ;  /* 0x0000000103287824 */ /* 0x000fe200078e0a28 */
[----:B---3--:R-:W-:-:S04]  /*95c0*/  LOP3.LUT R8, R8, 0x7f, RZ, 0xc0, !PT ;  /* 0x0000007f08087812 */ /* 0x008fc800078ec0ff */
[----:B------:R-:W-:Y:S02]  /*95d0*/  SHF.R.S32.HI R5, RZ, 0x1f, R40 ;  /* 0x0000001fff057819 */ /* 0x000fe40000011428 */
[----:B------:R-:W-:Y:S02]  /*95e0*/  ISETP.NE.AND P1, PT, R8, RZ, PT ;  /* 0x000000ff0800720c */ /* 0x000fe40003f25270 */
[CC--:B------:R-:W-:Y:S02]  /*95f0*/  LEA.HI R3, R5.reuse, R40.reuse, RZ, 0x2 ;  /* 0x0000002805037211 */ /* 0x0c0fe400078f10ff */
[----:B------:R-:W-:Y:S02]  /*9600*/  LEA.HI R5, R5, R40, RZ, 0x5 ;  /* 0x0000002805057211 */ /* 0x000fe400078f28ff */
[--C-:B------:R-:W-:Y:S02]  /*9610*/  SHF.R.S32.HI R4, RZ, 0x2, R3.reuse ;  /* 0x00000002ff047819 */ /* 0x100fe40000011403 */
[----:B------:R-:W-:-:S02]  /*9620*/  SHF.R.S32.HI R3, RZ, 0x1f, R3 ;  /* 0x0000001fff037819 */ /* 0x000fc40000011403 */
[----:B------:R-:W-:Y:S02]  /*9630*/  SHF.R.S32.HI R5, RZ, 0x5, R5 ;  /* 0x00000005ff057819 */ /* 0x000fe40000011405 */
[----:B------:R-:W-:Y:S01]  /*9640*/  LEA.HI R6, R3, R4, RZ, 0x3 ;  /* 0x0000000403067211 */ /* 0x000fe200078f18ff */
[----:B------:R-:W-:-:S03]  /*9650*/  IMAD.HI R3, R24, 0x55555556, RZ ;  /* 0x5555555618037827 */ /* 0x000fc600078e02ff */
[----:B------:R-:W-:Y:S02]  /*9660*/  LOP3.LUT R9, R6, 0xfffffff8, RZ, 0xc0, !PT ;  /* 0xfffffff806097812 */ /* 0x000fe400078ec0ff */
[----:B------:R-:W-:-:S03]  /*9670*/  LEA.HI R3, R3, R3, RZ, 0x1 ;  /* 0x0000000303037211 */ /* 0x000fc600078f08ff */
[----:B------:R-:W-:Y:S02]  /*9680*/  IMAD.IADD R4, R4, 0x1, -R9 ;  /* 0x0000000104047824 */ /* 0x000fe400078e0a09 */
[----:B------:R-:W-:Y:S02]  /*9690*/  IMAD R3, R3, -0x3, R24 ;  /* 0xfffffffd03037824 */ /* 0x000fe400078e0218 */
[----:B------:R-:W-:Y:S01]  /*96a0*/  IMAD R4, R5, 0x10, R4 ;  /* 0x0000001005047824 */ /* 0x000fe200078e0204 */
[----:B-1----:R-:W-:Y:S06]  /*96b0*/  @P2 BRA `(.L_x_11694) ;  /* 0x0000000000082947 */ /* 0x002fec0003800000 */
[----:B------:R-:W1:Y:S02]  /*96c0*/  SYNCS.PHASECHK.TRANS64.TRYWAIT P2, [R7+URZ+0x16830], R0 ;  /* 0x01683000070075a7 */ /* 0x000e64000804017f */
[----:B-1----:R-:W-:Y:S05]  /*96d0*/  @!P2 BRA `(.L_x_11695) ;  /* 0x0000013400e8a947 */ /* 0x002fea0003800000 */
.L_x_11694:
[----:B------:R-:W-:Y:S05]  /*96e0*/  WARPSYNC.ALL ;  /* 0x0000000000007948 */ /* 0x000fea0003800000 */
[----:B------:R-:W-:Y:S02]  /*96f0*/  IMAD R6, R3, 0x40, R4 ;  /* 0x0000004003067824 */ /* 0x000fe400078e0204 */
[----:B01----:R-:W-:Y:S01]  /*9700*/  VIADD R0, R2, 0xe400 ;  /* 0x0000e40002007836 */ /* 0x003fe20000000000 */
[----:B------:R-:W-:-:S04]  /*9710*/  LOP3.LUT R8, R25, 0x10000, RZ, 0xfc, !PT ;  /* 0x0001000019087812 */ /* 0x000fc800078efcff */
[----:B------:R-:W-:-:S04]  /*9720*/  SHF.R.U32.HI R0, RZ, 0x4, R0 ;  /* 0x00000004ff007819 */ /* 0x000fc80000011600 */
[----:B------:R-:W-:-:S04]  /*9730*/  LOP3.LUT R0, R0, 0x3fff, RZ, 0xc0, !PT ;  /* 0x00003fff00007812 */ /* 0x000fc800078ec0ff */
[----:B------:R-:W-:Y:S01]  /*9740*/  LOP3.LUT R3, R0, 0x10000, RZ, 0xfc, !PT ;  /* 0x0001000000037812 */ /* 0x000fe200078efcff */
[----:B------:R-:W-:Y:S02]  /*9750*/  IMAD.MOV.U32 R9, RZ, RZ, 0x40000040 ;  /* 0x40000040ff097424 */ /* 0x000fe400078e00ff */
[----:B------:R-:W-:Y:S02]  /*9760*/  IMAD.MOV.U32 R5, RZ, RZ, 0x40000040 ;  /* 0x40000040ff057424 */ /* 0x000fe400078e00ff */
[----:B------:R-:W-:Y:S01]  /*9770*/  IMAD R4, R16, 0x400, R3 ;  /* 0x0000040010047824 */ /* 0x000fe200078e0203 */
[C---:B------:R-:W-:Y:S01]  /*9780*/  R2UR UR4, R8.reuse ;  /* 0x00000000080472ca */ /* 0x040fe200000e0000 */
[----:B------:R-:W-:Y:S01]  /*9790*/  WARPGROUP.ARRIVE ;  /* 0x00000000000079c5 */ /* 0x000fe20000000000 */
[----:B------:R-:W-:Y:S01]  /*97a0*/  R2UR UR5, R9 ;  /* 0x00000000090572ca */ /* 0x000fe200000e0000 */
[----:B------:R-:W-:Y:S01]  /*97b0*/  VIADD R156, R8, 0x2 ;  /* 0x00000002089c7836 */ /* 0x000fe20000000000 */
[C---:B------:R-:W-:Y:S01]  /*97c0*/  R2UR UR6, R4.reuse ;  /* 0x00000000040672ca */ /* 0x040fe200000e0000 */
[----:B------:R-:W-:Y:S01]  /*97d0*/  IMAD.MOV.U32 R157, RZ, RZ, 0x40000040 ;  /* 0x40000040ff9d7424 */ /* 0x000fe200078e00ff */
[----:B------:R-:W-:Y:S01]  /*97e0*/  R2UR UR7, R5 ;  /* 0x00000000050772ca */ /* 0x000fe200000e0000 */
[----:B------:R-:W-:Y:S01]  /*97f0*/  IMAD.MOV.U32 R11, RZ, RZ, 0x40000040 ;  /* 0x40000040ff0b7424 */ /* 0x000fe200078e00ff */
[----:B------:R0:W-:Y:S01]  /*9800*/  STL [R1+0x14], R3 ;  /* 0x0000140301007387 */ /* 0x0001e20000100800 */
[----:B------:R-:W-:-:S03]  /*9810*/  VIADD R10, R4, 0x2 ;  /* 0x00000002040a7836 */ /* 0x000fc60000000000 */
[----:B------:R-:W2:Y:S04]  /*9820*/  LDL R91, [R1+0x1c] ;  /* 0x00001c00015b7983 */ /* 0x000ea80000100800 */
[----:B------:R-:W3:Y:S03]  /*9830*/  LDL R92, [R1+0x20] ;  /* 0x00002000015c7983 */ /* 0x000ee60000100800 */
[----:B------:R-:W-:Y:S01]  /*9840*/  HGMMA.64x128x16.F32.BF16 R24, gdesc[UR4], RZ, !UPT, gsb0 ;  /* 0x01e00000041879f0 */ /* 0x000fe2000c0018ff */
[----:B------:R-:W-:Y:S01]  /*9850*/  R2UR UR4, R156 ;  /* 0x000000009c0472ca */ /* 0x000fe200000e0000 */
[----:B------:R-:W4:Y:S01]  /*9860*/  LDL R89, [R1+0x4] ;  /* 0x0000040001597983 */ /* 0x000f220000100800 */
[----:B------:R-:W-:-:S02]  /*9870*/  R2UR UR5, R157 ;  /* 0x000000009d0572ca */ /* 0x000fc400000e0000 */
[----:B------:R-:W-:Y:S02]  /*9880*/  R2UR UR6, R10 ;  /* 0x000000000a0672ca */ /* 0x000fe400000e0000 */
[----:B------:R-:W-:Y:S01]  /*9890*/  R2UR UR7, R11 ;  /* 0x000000000b0772ca */ /* 0x000fe200000e0000 */
[----:B------:R-:W-:Y:S02]  /*98a0*/  VIADD R14, R8, 0x4 ;  /* 0x00000004080e7836 */ /* 0x000fe40000000000 */
[----:B------:R-:W-:Y:S02]  /*98b0*/  VIADD R10, R4, 0x4 ;  /* 0x00000004040a7836 */ /* 0x000fe40000000000 */
[----:B------:R-:W-:Y:S02]  /*98c0*/  IMAD.MOV.U32 R15, RZ, RZ, 0x40000040 ;  /* 0x40000040ff0f7424 */ /* 0x000fe400078e00ff */
[----:B------:R-:W-:Y:S01]  /*98d0*/  IMAD.MOV.U32 R11, RZ, RZ, 0x40000040 ;  /* 0x40000040ff0b7424 */ /* 0x000fe200078e00ff */
[----:B------:R-:W-:-:S02]  /*98e0*/  WARPGROUP.DEPBAR.LE gsb0, 0x0 ;  /* 0x00008000000079c5 */ /* 0x000fc40000010000 */
        /* <DEDUP_REMOVED lines=12> */
[----:B------:R-:W-:Y:S01]  /*99b0*/  HGMMA.64x128x16.F32.BF16 R24, gdesc[UR4], R24, gsb0 ;  /* 0x01e00000041879f0 */ /* 0x000fe20008001818 */
[----:B------:R-:W-:Y:S02]  /*99c0*/  R2UR UR4, R10 ;  /* 0x000000000a0472ca */ /* 0x000fe400000e0000 */
[----:B------:R-:W-:Y:S02]  /*99d0*/  R2UR UR5, R11 ;  /* 0x000000000b0572ca */ /* 0x000fe400000e0000 */
[----:B------:R-:W-:Y:S02]  /*99e0*/  R2UR UR6, R4 ;  /* 0x00000000040672ca */ /* 0x000fe400000e0000 */
[----:B------:R-:W-:Y:S01]  /*99f0*/  R2UR UR7, R5 ;  /* 0x00000000050772ca */ /* 0x000fe200000e0000 */
[----:B0-----:R-:W-:Y:S02]  /*9a00*/  IMAD.MOV.U32 R3, RZ, RZ, -0x80 ;  /* 0xffffff80ff037424 */ /* 0x001fe400078e00ff */
[----:B------:R-:W-:-:S02]  /*9a10*/  @!P1 VIADD R0, R7, 0x16840 ;  /* 0x0001684007009836 */ /* 0x000fc40000000000 */
[----:B------:R-:W-:-:S03]  /*9a20*/  IMAD R7, R88, R3, 0x80 ;  /* 0x0000008058077424 */ /* 0x000fc600078e0203 */
[----:B------:R-:W-:Y:S01]  /*9a30*/  @!P1 PRMT R0, RZ, 0x654, R0 ;  /* 0x00000654ff009816 */ /* 0x000fe20000000000 */
[----:B--2---:R-:W-:Y:S01]  /*9a40*/  IMAD.IADD R4, R91, 0x1, R7 ;  /* 0x000000015b047824 */ /* 0x004fe200078e0207 */
[----:B------:R-:W-:Y:S02]  /*9a50*/  WARPGROUP.DEPBAR.LE gsb0, 0x0 ;  /* 0x00008000000079c5 */ /* 0x000fe40000010000 */
[----:B------:R-:W-:-:S06]  /*9a60*/  WARPGROUP.ARRIVE ;  /* 0x00000000000079c5 */ /* 0x000fcc0000000000 */
[----:B------:R-:W-:Y:S01]  /*9a70*/  HGMMA.64x128x16.F32.BF16 R24, gdesc[UR4], R24, gsb0 ;  /* 0x01e00000041879f0 */ /* 0x000fe20008001818 */
[----:B------:R-:W-:Y:S01]  /*9a80*/  ULDC.64 UR4, c[0x0][0x9e0] ;  /* 0x0002780000047ab9 */ /* 0x000fe20000000a00 */
[----:B------:R-:W-:Y:S01]  /*9a90*/  ULDC UR6, c[0x0][0x9dc] ;  /* 0x0002770000067ab9 */ /* 0x000fe20000000800 */
[----:B------:R-:W-:Y:S01]  /*9aa0*/  UISETP.GE.AND UP0, UPT, UR5, 0x1, UPT ;  /* 0x000000010500788c */ /* 0x000fe2000bf06270 */
[----:B------:R-:W-:-:S05]  /*9ab0*/  IMAD.U32 R12, RZ, RZ, UR6 ;  /* 0x00000006ff0c7e24 */ /* 0x000fca000f8e00ff */
[----:B------:R-:W-:Y:S02]  /*9ac0*/  PLOP3.LUT P2, PT, PT, PT, UP0, 0x40, 0x0 ;  /* 0x000000000000781c */ /* 0x000fe40003f4e808 */
[----:B------:R-:W-:Y:S01]  /*9ad0*/  LOP3.LUT R3, RZ, R12, RZ, 0x33, !PT ;  /* 0x0000000cff037212 */ /* 0x000fe200078e33ff */
[----:B----4-:R-:W-:Y:S02]  /*9ae0*/  IMAD R5, R89, 0xc0, R6 ;  /* 0x000000c059057824 */ /* 0x010fe400078e0206 */
[--C-:B------:R-:W-:Y:S01]  /*9af0*/  IMAD R13, R155, -0x2, R4.reuse ;  /* 0xfffffffe9b0d7824 */ /* 0x100fe200078e0204 */
[----:B------:R-:W-:Y:S01]  /*9b00*/  LEA R6, R88, 0xffffff80, 0x7 ;  /* 0xffffff8058067811 */ /* 0x000fe200078e38ff */
[----:B------:R-:W-:Y:S02]  /*9b10*/  WARPGROUP.DEPBAR.LE gsb0, 0x0 ;  /* 0x00008000000079c5 */ /* 0x000fe40000010000 */
[----:B------:R3:W-:Y:S02]  /*9b20*/  @!P1 SYNCS.ARRIVE.TRANS64.RED.A1T0 RZ, [R0+URZ], RZ ;  /* 0x000000ff00ff99a7 */ /* 0x0007e4000810043f */
[----:B---3--:R-:W-:-:S05]  /*9b30*/  IADD3 R0, -R92, 0x1, R4 ;  /* 0x000000015c007810 */ /* 0x008fca0007ffe104 */
[----:B------:R-:W-:-:S04]  /*9b40*/  IMAD R0, R155, -0x2, R0 ;  /* 0xfffffffe9b007824 */ /* 0x000fc800078e0200 */
[C---:B------:R-:W-:Y:S02]  /*9b50*/  VIADD R20, R0.reuse, UR4 ;  /* 0x0000000400147c36 */ /* 0x040fe40008000000 */
[----:B------:R-:W-:-:S03]  /*9b60*/  IMAD.IADD R90, R0, 0x1, R3 ;  /* 0x00000001005a7824 */ /* 0x000fc600078e0203 */
[----:B------:R-:W-:Y:S01]  /*9b70*/  VIADDMNMX R0, R5, R20, R13, PT ;  /* 0x0000001405007246 */ /* 0x000fe2000380010d */
[----:B------:R-:W-:Y:S01]  /*9b80*/  IMAD.IADD R3, R90, 0x1, R5 ;  /* 0x000000015a037824 */ /* 0x000fe200078e0205 */
        /* <DEDUP_REMOVED lines=13> */
.L_x_11698:
[----:B------:R-:W-:-:S06]  /*9c60*/  UISETP.NE.AND UP1, UPT, UR5, 0x1, UPT ;  /* 0x000000010500788c */ /* 0x000fcc000bf25270 */
[----:B------:R-:W-:-:S05]  /*9c70*/  PLOP3.LUT P2, PT, PT, PT, UP1, 0x80, 0x0 ;  /* 0x000000000000781c */ /* 0x000fca0003f4f018 */
[----:B------:R-:W-:-:S08]  /*9c80*/  @UP1 ULDC.64 UR6, c[0x0][0x9e8] ;  /* 0x00027a0000061ab9 */ /* 0x000fd00000000a00 */
[----:B------:R-:W-:-:S05]  /*9c90*/  @P2 IMAD.HI.U32 R21, R4, UR6, RZ ;  /* 0x0000000604152c27 */ /* 0x000fca000f8e00ff */
[----:B------:R-:W-:-:S07]  /*9ca0*/  @P2 SHF.R.U32.HI R4, RZ, UR7, R21 ;  /* 0x00000007ff042c19 */ /* 0x000fce0008011615 */
.L_x_11699:
[----:B------:R-:W-:Y:S05]  /*9cb0*/  BSYNC B0 ;  /* 0x0000000000007941 */ /* 0x000fea0003800000 */
.L_x_11697:
[----:B------:R-:W-:-:S04]  /*9cc0*/  IMAD R4, R4, UR5, -R6 ;  /* 0x0000000504047c24 */ /* 0x000fc8000f8e0a06 */
[----:B------:R-:W-:-:S05]  /*9cd0*/  IMAD R4, R155, -0x2, R4 ;  /* 0xfffffffe9b047824 */ /* 0x000fca00078e0204 */
[----:B------:R-:W-:Y:S02]  /*9ce0*/  VIMNMX R3, R3, R4, !PT ;  /* 0x0000000403037248 */ /* 0x000fe40007fe0100 */
[----:B------:R-:W-:-:S07]  /*9cf0*/  VIADDMNMX R0, R4, UR5, R0, PT ;  /* 0x0000000504007c46 */ /* 0x000fce000b800100 */
.L_x_11696:
[C---:B------:R-:W-:Y:S02]  /*9d00*/  ISETP.GE.AND P3, PT, R7.reuse, 0x9, PT ;  /* 0x000000090700780c */ /* 0x040fe40003f66270 */
[----:B------:R-:W-:Y:S02]  /*9d10*/  ISETP.GE.AND P2, PT, R7, 0x2, PT ;  /* 0x000000020700780c */ /* 0x000fe40003f46270 */
[----:B------:R-:W-:Y:S02]  /*9d20*/  LOP3.LUT R22, R22, 0xfffffffd, RZ, 0xc0, !PT ;  /* 0xfffffffd16167812 */ /* 0x000fe400078ec0ff */
[----:B------:R-:W-:Y:S02]  /*9d30*/  ISETP.GT.AND P4, PT, R3, 0x1, !P2 ;  /* 0x000000010300780c */ /* 0x000fe40005784270 */
[----:B------:R-:W-:Y:S02]  /*9d40*/  ISETP.GE.AND P5, PT, R7, 0xa, PT ;  /* 0x0000000a0700780c */ /* 0x000fe40003fa6270 */
[----:B------:R-:W-:-:S02]  /*9d50*/  ISETP.LT.OR P4, PT, R0, 0x2, P4 ;  /* 0x000000020000780c */ /* 0x000fc40002781670 */
[----:B------:R-:W-:Y:S02]  /*9d60*/  IADD3 R4, R90, 0x8, R5 ;  /* 0x000000085a047810 */ /* 0x000fe40007ffe005 */
[----:B------:R-:W-:Y:S02]  /*9d70*/  @P3 LOP3.LUT R22, R22, 0x2, RZ, 0xfc, !PT ;  /* 0x0000000216163812 */ /* 0x000fe400078efcff */
[----:B------:R-:W-:Y:S02]  /*9d80*/  ISETP.GT.AND P3, PT, R3, 0x8, !P3 ;  /* 0x000000080300780c */ /* 0x000fe40005f64270 */
[----:B------:R-:W-:Y:S02]  /*9d90*/  FSEL R25, R25, -INF , !P4 ;  /* 0xff80000019197808 */ /* 0x000fe40006000000 */
[----:B------:R-:W-:Y:S02]  /*9da0*/  ISETP.LT.OR P3, PT, R0, 0x9, P3 ;  /* 0x000000090000780c */ /* 0x000fe40001f61670 */
        /* <DEDUP_REMOVED lines=192> */
.L_x_11702:
[----:B------:R-:W-:-:S06]  /*a9b0*/  UISETP.NE.AND UP1, UPT, UR5, 0x1, UPT ;  /* 0x000000010500788c */ /* 0x000fcc000bf25270 */
[----:B------:R-:W-:-:S05]  /*a9c0*/  PLOP3.LUT P6, PT, PT, PT, UP1, 0x80, 0x0 ;  /* 0x000000000000781c */ /* 0x000fca0003fcf018 */
[----:B------:R-:W-:-:S08]  /*a9d0*/  @UP1 ULDC.64 UR6, c[0x0][0x9e8] ;  /* 0x00027a0000061ab9 */ /* 0x000fd00000000a00 */
[----:B------:R-:W-:Y:S01]  /*a9e0*/  @P6 IMAD.HI.U32 R7, R3, UR6, RZ ;  /* 0x0000000603076c27 */ /* 0x000fe2000f8e00ff */
[----:B------:R-:W-:-:S13]  /*a9f0*/  PLOP3.LUT P6, PT, PT, PT, UP1, 0x80, 0x0 ;  /* 0x000000000000781c */ /* 0x000fda0003fcf018 */
[----:B------:R-:W-:-:S07]  /*aa00*/  @P6 SHF.R.U32.HI R3, RZ, UR7, R7 ;  /* 0x00000007ff036c19 */ /* 0x000fce0008011607 */
.L_x_11703:
[----:B------:R-:W-:Y:S05]  /*aa10*/  BSYNC B0 ;  /* 0x0000000000007941 */ /* 0x000fea0003800000 */
.L_x_11701:
[----:B------:R-:W-:-:S04]  /*aa20*/  IMAD R6, R3, UR5, -R6 ;  /* 0x0000000503067c24 */ /* 0x000fc8000f8e0a06 */
[----:B------:R-:W-:-:S05]  /*aa30*/  IMAD R3, R155, -0x2, R6 ;  /* 0xfffffffe9b037824 */ /* 0x000fca00078e0206 */
[----:B------:R-:W-:Y:S02]  /*aa40*/  VIMNMX R4, R4, R3, !PT ;  /* 0x0000000304047248 */ /* 0x000fe40007fe0100 */
[----:B------:R-:W-:-:S07]  /*aa50*/  VIADDMNMX R0, R3, UR5, R0, PT ;  /* 0x0000000503007c46 */ /* 0x000fce000b800100 */
.L_x_11700:
        /* <DEDUP_REMOVED lines=27> */
[----:B------:R-:W-:Y:S02]  /*ac10*/  ISETP.GT.AND P2, PT, R4, 0x11, !P6 ;  /* 0x000000110400780c */ /* 0x000fe40007744270 */
[----:B------:R-:W-:Y:S02]  /*ac20*/  LOP3.LUT P6, RZ, R22, 0x8000, RZ, 0xc0, !PT ;  /* 0x0000800016ff7812 */ /* 0x000fe400078cc0ff */
        /* <DEDUP_REMOVED lines=67> */
[----:B------:R-:W-:Y:S01]  /*b060*/  LOP3.LUT P2, RZ, R22, 0x10000, RZ, 0xc0, !PT ;  /* 0x0001000016ff7812 */ /* 0x000fe2000784c0ff */
[----:B------:R-:W0:Y:S01]  /*b070*/  SHFL.BFLY PT, R6, R13, 0x1, 0x1f ;  /* 0x0c201f000d067f89 */ /* 0x000e2200000e0000 */
[----:B------:R-:W-:-:S02]  /*b080*/  ISETP.LT.OR P5, PT, R0, 0x79, P5 ;  /* 0x000000790000780c */ /* 0x000fc40002fa1670 */
[----:B------:R-:W-:Y:S02]  /*b090*/  ISETP.GT.AND P2, PT, R4, 0x39, !P2 ;  /* 0x000000390400780c */ /* 0x000fe40005744270 */
[----:B------:R-:W-:Y:S02]  /*b0a0*/  FSEL R83, R83, -INF , !P4 ;  /* 0xff80000053537808 */ /* 0x000fe40006000000 */
[----:B------:R-:W-:Y:S02]  /*b0b0*/  ISETP.LT.OR P2, PT, R0, 0x3a, P2 ;  /* 0x0000003a0000780c */ /* 0x000fe40001741670 */
[----:B------:R-:W-:Y:S02]  /*b0c0*/  FSEL R86, R86, -INF , !P5 ;  /* 0xff80000056567808 */ /* 0x000fe40006800000 */
[----:B------:R-:W-:Y:S02]  /*b0d0*/  FSEL R55, R55, -INF , !P2 ;  /* 0xff80000037377808 */ /* 0x000fe40005000000 */
[----:B------:R-:W-:-:S02]  /*b0e0*/  ISETP.GT.AND P2, PT, R4, 0x40, !P6 ;  /* 0x000000400400780c */ /* 0x000fc40007744270 */
[----:B------:R-:W-:Y:S02]  /*b0f0*/  LOP3.LUT P6, RZ, R22, 0x10, RZ, 0xc0, !PT ;  /* 0x0000001016ff7812 */ /* 0x000fe400078cc0ff */
        /* <DEDUP_REMOVED lines=77> */
[----:B-----5:R-:W-:Y:S01]  /*b5d0*/  FMNMX.FTZ R23, R35, R20, !PT ;  /* 0x0000001423177209 */ /* 0x020fe20007810000 */
[--C-:B------:R-:W-:Y:S01]  /*b5e0*/  FFMA.FTZ R136, R48, UR41, -R6.reuse ;  /* 0x0000002930887c23 */ /* 0x100fe20008010806 */
[--C-:B------:R-:W-:Y:S01]  /*b5f0*/  FFMA.FTZ R138, R52, UR41, -R6.reuse ;  /* 0x00000029348a7c23 */ /* 0x100fe20008010806 */
[--C-:B------:R-:W-:Y:S01]  /*b600*/  FFMA.FTZ R132, R56, UR41, -R6.reuse ;  /* 0x0000002938847c23 */ /* 0x100fe20008010806 */
[----:B------:R-:W-:Y:S01]  /*b610*/  FMNMX.FTZ R20, R38, R23, !PT ;  /* 0x0000001726147209 */ /* 0x000fe20007810000 */
[--C-:B------:R-:W-:Y:S01]  /*b620*/  FFMA.FTZ R134, R60, UR41, -R6.reuse ;  /* 0x000000293c867c23 */ /* 0x100fe20008010806 */
[--C-:B------:R-:W-:Y:S01]  /*b630*/  FFMA.FTZ R128, R64, UR41, -R6.reuse ;  /* 0x0000002940807c23 */ /* 0x100fe20008010806 */
[----:B------:R-:W1:Y:S01]  /*b640*/  MUFU.EX2 R148, R148 ;  /* 0x0000009400947308 */ /* 0x000e620000000800 */
[----:B------:R-:W-:Y:S01]  /*b650*/  FMNMX.FTZ R23, R39, R20, !PT ;  /* 0x0000001427177209 */ /* 0x000fe20007810000 */
[--C-:B------:R-:W-:Y:S01]  /*b660*/  FFMA.FTZ R130, R68, UR41, -R6.reuse ;  /* 0x0000002944827c23 */ /* 0x100fe20008010806 */
[--C-:B------:R-:W-:Y:S01]  /*b670*/  FFMA.FTZ R124, R72, UR41, -R6.reuse ;  /* 0x00000029487c7c23 */ /* 0x100fe20008010806 */
[--C-:B------:R-:W-:Y:S01]  /*b680*/  FFMA.FTZ R126, R76, UR41, -R6.reuse ;  /* 0x000000294c7e7c23 */ /* 0x100fe20008010806 */
[----:B------:R-:W-:Y:S01]  /*b690*/  FMNMX.FTZ R20, R42, R23, !PT ;  /* 0x000000172a147209 */ /* 0x000fe20007810000 */
[--C-:B------:R-:W-:Y:S01]  /*b6a0*/  FFMA.FTZ R120, R80, UR41, -R6.reuse ;  /* 0x0000002950787c23 */ /* 0x100fe20008010806 */
[----:B------:R-:W-:Y:S01]  /*b6b0*/  FFMA.FTZ R122, R84, UR41, -R6 ;  /* 0x00000029547a7c23 */ /* 0x000fe20008010806 */
[----:B------:R2:W-:Y:S01]  /*b6c0*/  MUFU.EX2 R23, R37 ;  /* 0x0000002500177308 */ /* 0x0005e20000000800 */
[----:B------:R-:W-:-:S04]  /*b6d0*/  FMNMX.FTZ R25, R43, R20, !PT ;  /* 0x000000142b197209 */ /* 0x000fc80007810000 */
[----:B------:R-:W-:-:S03]  /*b6e0*/  FMNMX.FTZ R20, R46, R25, !PT ;  /* 0x000000192e147209 */ /* 0x000fc60007810000 */
[----:B------:R-:W3:Y:S01]  /*b6f0*/  MUFU.EX2 R150, R150 ;  /* 0x0000009600967308 */ /* 0x000ee20000000800 */
[----:B------:R-:W-:-:S04]  /*b700*/  FMNMX.FTZ R25, R47, R20, !PT ;  /* 0x000000142f197209 */ /* 0x000fc80007810000 */
[----:B------:R-:W-:-:S03]  /*b710*/  FMNMX.FTZ R20, R50, R25, !PT ;  /* 0x0000001932147209 */ /* 0x000fc60007810000 */
[----:B------:R4:W-:Y:S01]  /*b720*/  MUFU.EX2 R25, R41 ;  /* 0x0000002900197308 */ /* 0x0009e20000000800 */
[----:B------:R-:W-:-:S04]  /*b730*/  FMNMX.FTZ R29, R51, R20, !PT ;  /* 0x00000014331d7209 */ /* 0x000fc80007810000 */
[----:B------:R-:W-:-:S03]  /*b740*/  FMNMX.FTZ R20, R54, R29, !PT ;  /* 0x0000001d36147209 */ /* 0x000fc60007810000 */
[----:B------:R-:W3:Y:S01]  /*b750*/  MUFU.EX2 R13, R13 ;  /* 0x0000000d000d7308 */ /* 0x000ee20000000800 */
[----:B------:R-:W-:-:S04]  /*b760*/  FMNMX.FTZ R29, R55, R20, !PT ;  /* 0x00000014371d7209 */ /* 0x000fc80007810000 */
[----:B------:R-:W-:-:S03]  /*b770*/  FMNMX.FTZ R20, R58, R29, !PT ;  /* 0x0000001d3a147209 */ /* 0x000fc60007810000 */
[----:B------:R-:W-:Y:S01]  /*b780*/  MUFU.EX2 R29, R45 ;  /* 0x0000002d001d7308 */ /* 0x000fe20000000800 */
[----:B0-----:R-:W-:-:S04]  /*b790*/  FMNMX.FTZ R33, R59, R20, !PT ;  /* 0x000000143b217209 */ /* 0x001fc80007810000 */
[----:B------:R-:W-:-:S03]  /*b7a0*/  FMNMX.FTZ R20, R62, R33, !PT ;  /* 0x000000213e147209 */ /* 0x000fc60007810000 */
[----:B------:R-:W0:Y:S01]  /*b7b0*/  MUFU.EX2 R144, R144 ;  /* 0x0000009000907308 */ /* 0x000e220000000800 */
[----:B------:R-:W-:-:S04]  /*b7c0*/  FMNMX.FTZ R33, R63, R20, !PT ;  /* 0x000000143f217209 */ /* 0x000fc80007810000 */
[----:B------:R-:W-:-:S03]  /*b7d0*/  FMNMX.FTZ R20, R66, R33, !PT ;  /* 0x0000002142147209 */ /* 0x000fc60007810000 */
[----:B------:R-:W0:Y:S01]  /*b7e0*/  MUFU.EX2 R146, R146 ;  /* 0x0000009200927308 */ /* 0x000e220000000800 */
[----:B--2---:R-:W-:-:S04]  /*b7f0*/  FMNMX.FTZ R37, R67, R20, !PT ;  /* 0x0000001443257209 */ /* 0x004fc80007810000 */
[----:B------:R-:W-:-:S03]  /*b800*/  FMNMX.FTZ R20, R70, R37, !PT ;  /* 0x0000002546147209 */ /* 0x000fc60007810000 */
[----:B------:R2:W-:Y:S01]  /*b810*/  MUFU.EX2 R33, R49 ;  /* 0x0000003100217308 */ /* 0x0005e20000000800 */
[----:B------:R-:W-:-:S04]  /*b820*/  FMNMX.FTZ R37, R71, R20, !PT ;  /* 0x0000001447257209 */ /* 0x000fc80007810000 */
[----:B------:R-:W-:-:S03]  /*b830*/  FMNMX.FTZ R20, R74, R37, !PT ;  /* 0x000000254a147209 */ /* 0x000fc60007810000 */
[----:B------:R1:W-:Y:S01]  /*b840*/  MUFU.EX2 R37, R53 ;  /* 0x0000003500257308 */ /* 0x0003e20000000800 */
[----:B----4-:R-:W-:Y:S01]  /*b850*/  FMNMX.FTZ R41, R75, R20, !PT ;  /* 0x000000144b297209 */ /* 0x010fe20007810000 */
[--C-:B------:R-:W-:Y:S01]  /*b860*/  FFMA.FTZ R20, R57, UR41, -R6.reuse ;  /* 0x0000002939147c23 */ /* 0x100fe20008010806 */
[--C-:B--2---:R-:W-:Y:S01]  /*b870*/  FFMA.FTZ R49, R65, UR41, -R6.reuse ;  /* 0x0000002941317c23 */ /* 0x104fe20008010806 */
[----:B------:R-:W-:Y:S01]  /*b880*/  FFMA.FTZ R65, R81, UR41, -R6 ;  /* 0x0000002951417c23 */ /* 0x000fe20008010806 */
[----:B------:R-:W-:-:S03]  /*b890*/  FMNMX.FTZ R4, R78, R41, !PT ;  /* 0x000000294e047209 */ /* 0x000fc60007810000 */
[----:B------:R-:W2:Y:S01]  /*b8a0*/  MUFU.EX2 R140, R140 ;  /* 0x0000008c008c7308 */ /* 0x000ea20000000800 */
[----:B------:R-:W-:Y:S01]  /*b8b0*/  FMNMX.FTZ R41, R79, R4, !PT ;  /* 0x000000044f297209 */ /* 0x000fe20007810000 */
[----:B-1----:R-:W-:-:S03]  /*b8c0*/  FFMA.FTZ R53, R69, UR41, -R6 ;  /* 0x0000002945357c23 */ /* 0x002fc60008010806 */
[----:B------:R-:W-:-:S03]  /*b8d0*/  FMNMX.FTZ R4, R82, R41, !PT ;  /* 0x0000002952047209 */ /* 0x000fc60007810000 */
[----:B------:R1:W-:Y:S01]  /*b8e0*/  MUFU.EX2 R41, R20 ;  /* 0x0000001400297308 */ /* 0x0003e20000000800 */
[----:B------:R-:W-:-:S04]  /*b8f0*/  FMNMX.FTZ R45, R83, R4, !PT ;  /* 0x00000004532d7209 */ /* 0x000fc80007810000 */
[----:B------:R-:W-:Y:S01]  /*b900*/  FMNMX.FTZ R0, R86, R45, !PT ;  /* 0x0000002d56007209 */ /* 0x000fe20007810000 */
[--C-:B------:R-:W-:Y:S01]  /*b910*/  FFMA.FTZ R45, R61, UR41, -R6.reuse ;  /* 0x000000293d2d7c23 */ /* 0x100fe20008010806 */
[----:B------:R-:W-:Y:S01]  /*b920*/  FFMA.FTZ R61, R77, UR41, -R6 ;  /* 0x000000294d3d7c23 */ /* 0x000fe20008010806 */
[----:B------:R-:W-:Y:S01]  /*b930*/  MUFU.EX2 R142, R142 ;  /* 0x0000008e008e7308 */ /* 0x000fe20000000800 */
[----:B------:R-:W-:-:S05]  /*b940*/  FMNMX.FTZ R0, R87, R0, !PT ;  /* 0x0000000057007209 */ /* 0x000fca0007810000 */
[----:B------:R-:W4:Y:S02]  /*b950*/  SHFL.BFLY PT, R57, R0, 0x2, 0x1f ;  /* 0x0c401f0000397f89 */ /* 0x000f2400000e0000 */
[----:B------:R-:W-:Y:S08]  /*b960*/  MUFU.EX2 R136, R136 ;  /* 0x0000008800887308 */ /* 0x000ff00000000800 */
[----:B------:R-:W-:Y:S08]  /*b970*/  MUFU.EX2 R138, R138 ;  /* 0x0000008a008a7308 */ /* 0x000ff00000000800 */
[----:B------:R-:W-:Y:S01]  /*b980*/  MUFU.EX2 R132, R132 ;  /* 0x0000008400847308 */ /* 0x000fe20000000800 */
[----:B----4-:R-:W-:Y:S01]  /*b990*/  FMNMX.FTZ R4, R0, R57, !PT ;  /* 0x0000003900047209 */ /* 0x010fe20007810000 */
[----:B------:R-:W-:-:S06]  /*b9a0*/  FFMA.FTZ R57, R73, UR41, -R6 ;  /* 0x0000002949397c23 */ /* 0x000fcc0008010806 */
[----:B------:R-:W-:Y:S01]  /*b9b0*/  MUFU.EX2 R134, R134 ;  /* 0x0000008600867308 */ /* 0x000fe20000000800 */
[----:B------:R-:W4:Y:S07]  /*b9c0*/  SHFL.BFLY PT, R69, R4, 0x1, 0x1f ;  /* 0x0c201f0004457f89 */ /* 0x000f2e00000e0000 */
[----:B------:R-:W-:Y:S08]  /*b9d0*/  MUFU.EX2 R45, R45 ;  /* 0x0000002d002d7308 */ /* 0x000ff00000000800 */
[----:B------:R-:W-:Y:S08]  /*b9e0*/  MUFU.EX2 R128, R128 ;  /* 0x0000008000807308 */ /* 0x000ff00000000800 */
[----:B------:R-:W-:Y:S01]  /*b9f0*/  MUFU.EX2 R49, R49 ;  /* 0x0000003100317308 */ /* 0x000fe20000000800 */
[----:B----4-:R-:W-:Y:S01]  /*ba00*/  FMNMX.FTZ R0, R4, R69, !PT ;  /* 0x0000004504007209 */ /* 0x010fe20007810000 */
[----:B------:R-:W-:-:S03]  /*ba10*/  FFMA.FTZ R69, R85, UR41, -R6 ;  /* 0x0000002955457c23 */ /* 0x000fc60008010806 */
        /* <DEDUP_REMOVED lines=11> */
[----:B---3--:R-:W-:Y:S01]  /*bad0*/  FADD.FTZ R36, R150, R27 ;  /* 0x0000001b96247221 */ /* 0x008fe20000010000 */
[--C-:B------:R-:W-:Y:S01]  /*bae0*/  FFMA.FTZ R147, R38, UR41, -R28.reuse ;  /* 0x0000002926937c23 */ /* 0x100fe2000801081c */
[----:B------:R-:W-:Y:S01]  /*baf0*/  MUFU.EX2 R4, R4 ;  /* 0x0000000400047308 */ /* 0x000fe20000000800 */
[----:B------:R-:W-:Y:S01]  /*bb00*/  FFMA.FTZ R145, R34, UR41, -R28 ;  /* 0x0000002922917c23 */ /* 0x000fe2000801081c */
[----:B------:R-:W-:Y:S01]  /*bb10*/  FADD.FTZ R27, R13, R36 ;  /* 0x000000240d1b7221 */ /* 0x000fe20000010000 */
[--C-:B-1----:R-:W-:Y:S01]  /*bb20*/  FFMA.FTZ R20, R35, UR41, -R28.reuse ;  /* 0x0000002923147c23 */ /* 0x102fe2000801081c */
[--C-:B------:R-:W-:Y:S01]  /*bb30*/  FFMA.FTZ R24, R39, UR41, -R28.reuse ;  /* 0x0000002927187c23 */ /* 0x100fe2000801081c */
[--C-:B------:R-:W-:Y:S01]  /*bb40*/  FFMA.FTZ R141, R42, UR41, -R28.reuse ;  /* 0x000000292a8d7c23 */ /* 0x100fe2000801081c */
[----:B0-----:R-:W-:Y:S01]  /*bb50*/  FADD.FTZ R38, R144, R27 ;  /* 0x0000001b90267221 */ /* 0x001fe20000010000 */
[--C-:B------:R-:W-:Y:S01]  /*bb60*/  FFMA.FTZ R26, R43, UR41, -R28.reuse ;  /* 0x000000292b1a7c23 */ /* 0x100fe2000801081c */
[----:B------:R-:W0:Y:S01]  /*bb70*/  MUFU.EX2 R149, R149 ;  /* 0x0000009500957308 */ /* 0x000e220000000800 */
[----:B------:R-:W-:Y:S01]  /*bb80*/  FFMA.FTZ R143, R46, UR41, -R28 ;  /* 0x000000292e8f7c23 */ /* 0x000fe2000801081c */
[----:B------:R-:W-:Y:S01]  /*bb90*/  FADD.FTZ R27, R21, R38 ;  /* 0x00000026151b7221 */ /* 0x000fe20000010000 */
        /* <DEDUP_REMOVED lines=11> */
[----:B--2---:R-:W-:Y:S01]  /*bc50*/  FADD.FTZ R42, R140, R27 ;  /* 0x0000001b8c2a7221 */ /* 0x004fe20000010000 */
[----:B------:R-:W-:Y:S01]  /*bc60*/  FFMA.FTZ R38, R63, UR41, -R28 ;  /* 0x000000293f267c23 */ /* 0x000fe2000801081c */
[----:B------:R-:W2:Y:S01]  /*bc70*/  MUFU.EX2 R6, R6 ;  /* 0x0000000600067308 */ /* 0x000ea20000000800 */
[----:B0-----:R-:W-:Y:S01]  /*bc80*/  FADD.FTZ R40, R149, R4 ;  /* 0x0000000495287221 */ /* 0x001fe20000010000 */
[----:B------:R-:W-:Y:S01]  /*bc90*/  FADD.FTZ R31, R25, R42 ;  /* 0x0000002a191f7221 */ /* 0x000fe20000010000 */
[--C-:B------:R-:W-:Y:S01]  /*bca0*/  FFMA.FTZ R129, R66, UR41, -R28.reuse ;  /* 0x0000002942817c23 */ /* 0x100fe2000801081c */
[----:B------:R-:W-:Y:S01]  /*bcb0*/  F2FP.BF16.F32.PACK_AB R148, R7, R148 ;  /* 0x000000940794723e */ /* 0x000fe200000010ff */
[----:B------:R-:W-:Y:S01]  /*bcc0*/  FFMA.FTZ R131, R70, UR41, -R28 ;  /* 0x0000002946837c23 */ /* 0x000fe2000801081c */
[----:B------:R-:W-:Y:S01]  /*bcd0*/  FADD.FTZ R42, R142, R31 ;  /* 0x0000001f8e2a7221 */ /* 0x000fe20000010000 */
[----:B------:R-:W-:Y:S01]  /*bce0*/  F2FP.BF16.F32.PACK_AB R150, R13, R150 ;  /* 0x000000960d96723e */ /* 0x000fe200000010ff */
        /* <DEDUP_REMOVED lines=19> */
[----:B------:R-:W-:Y:S01]  /*be20*/  FFMA.FTZ R40, R67, UR41, -R28 ;  /* 0x0000002943287c23 */ /* 0x000fe2000801081c */
        /* <DEDUP_REMOVED lines=18> */
[C---:B0-----:R-:W-:Y:S01]  /*bf50*/  FADD.FTZ R42, R24.reuse, R27 ;  /* 0x0000001b182a7221 */ /* 0x041fe20000010000 */
[----:B------:R-:W-:Y:S01]  /*bf60*/  FADD.FTZ R31, R49, R46 ;  /* 0x0000002e311f7221 */ /* 0x000fe20000010000 */
[----:B------:R-:W-:Y:S01]  /*bf70*/  F2FP.BF16.F32.PACK_AB R147, R24, R147 ;  /* 0x000000931893723e */ /* 0x000fe200000010ff */
[----:B------:R-:W-:Y:S01]  /*bf80*/  IMAD.IADD R24, R91, 0x1, -R92 ;  /* 0x000000015b187824 */ /* 0x000fe200078e0a5c */
[----:B------:R-:W-:Y:S01]  /*bf90*/  F2FP.BF16.F32.PACK_AB R132, R41, R132 ;  /* 0x000000842984723e */ /* 0x000fe200000010ff */
[----:B------:R-:W-:Y:S01]  /*bfa0*/  FADD.FTZ R46, R130, R31 ;  /* 0x0000001f822e7221 */ /* 0x000fe20000010000 */
[----:B------:R-:W-:Y:S01]  /*bfb0*/  F2FP.BF16.F32.PACK_AB R134, R45, R134 ;  /* 0x000000862d86723e */ /* 0x000fe200000010ff */
[----:B------:R-:W0:Y:S01]  /*bfc0*/  MUFU.EX2 R143, R143 ;  /* 0x0000008f008f7308 */ /* 0x000e220000000800 */
[----:B-1----:R-:W-:Y:S01]  /*bfd0*/  FADD.FTZ R27, R141, R42 ;  /* 0x0000002a8d1b7221 */ /* 0x002fe20000010000 */
[----:B------:R-:W-:Y:S01]  /*bfe0*/  FADD.FTZ R13, R53, R46 ;  /* 0x0000002e350d7221 */ /* 0x000fe20000010000 */
[----:B------:R-:W-:Y:S01]  /*bff0*/  FFMA.FTZ R42, R71, UR41, -R28 ;  /* 0x00000029472a7c23 */ /* 0x000fe2000801081c */
[----:B------:R-:W-:Y:S01]  /*c000*/  IMAD R21, R89, 0xc0, R24 ;  /* 0x000000c059157824 */ /* 0x000fe200078e0218 */
[----:B------:R-:W-:-:S02]  /*c010*/  F2FP.BF16.F32.PACK_AB R128, R49, R128 ;  /* 0x000000803180723e */ /* 0x000fc400000010ff */
[----:B------:R-:W-:Y:S01]  /*c020*/  F2FP.BF16.F32.PACK_AB R130, R53, R130 ;  /* 0x000000823582723e */ /* 0x000fe200000010ff */
        /* <DEDUP_REMOVED lines=71> */
[----:B------:R-:W-:-:S05]  /*c4a0*/  VIADD R4, R88, 0xfffffffe ;  /* 0xfffffffe58047836 */ /* 0x000fca0000000000 */
[----:B------:R-:W2:Y:S01]  /*c4b0*/  MUFU.EX2 R87, R87 ;  /* 0x0000005700577308 */ /* 0x000ea20000000800 */
[----:B0-----:R-:W-:Y:S01]  /*c4c0*/  FADD.FTZ R6, R86, R13 ;  /* 0x0000000d56067221 */ /* 0x001fe20000010000 */
[----:B------:R-:W-:Y:S02]  /*c4d0*/  VIADD R13, R21, UR4 ;  /* 0x00000004150d7c36 */ /* 0x000fe40008000000 */
[C---:B-1----:R-:W-:Y:S01]  /*c4e0*/  FADD.FTZ R7, R69.reuse, R46 ;  /* 0x0000002e45077221 */ /* 0x042fe20000010000 */
[----:B------:R-:W-:Y:S01]  /*c4f0*/  F2FP.BF16.F32.PACK_AB R122, R69, R122 ;  /* 0x0000007a457a723e */ /* 0x000fe200000010ff */
[C---:B--2---:R-:W-:Y:S01]  /*c500*/  FADD.FTZ R6, R87.reuse, R6 ;  /* 0x0000000657067221 */ /* 0x044fe20000010000 */
[----:B------:R-:W-:Y:S01]  /*c510*/  F2FP.BF16.F32.PACK_AB R123, R87, R86 ;  /* 0x00000056577b723e */ /* 0x000fe200000010ff */
[----:B------:R-:W-:Y:S06]  /*c520*/  @P2 BRA `(.L_x_11704) ;  /* 0x0000000000542947 */ /* 0x000fec0003800000 */
[C---:B------:R-:W-:Y:S01]  /*c530*/  ISETP.GT.AND P2, PT, R21.reuse, RZ, PT ;  /* 0x000000ff1500720c */ /* 0x040fe20003f44270 */
[----:B------:R-:W-:Y:S01]  /*c540*/  BSSY B0, `(.L_x_11705) ;  /* 0x0000010000007945 */ /* 0x000fe20003800000 */
[----:B------:R-:W-:-:S11]  /*c550*/  VIADD R20, R21, 0xffffffff ;  /* 0xffffffff15147836 */ /* 0x000fd60000000000 */
[----:B------:R-:W-:Y:S05]  /*c560*/  @P2 BRA `(.L_x_11706) ;  /* 0x0000000000202947 */ /* 0x000fea0003800000 */
[----:B------:R-:W-:Y:S01]  /*c570*/  UISETP.NE.AND UP1, UPT, UR5, 0x1, UPT ;  /* 0x000000010500788c */ /* 0x000fe2000bf25270 */
[----:B------:R-:W-:-:S05]  /*c580*/  IMAD.MOV R20, RZ, RZ, -R21 ;  /* 0x000000ffff147224 */ /* 0x000fca00078e0a15 */
[----:B------:R-:W-:-:S05]  /*c590*/  PLOP3.LUT P2, PT, PT, PT, UP1, 0x80, 0x0 ;  /* 0x000000000000781c */ /* 0x000fca0003f4f018 */
[----:B------:R-:W-:-:S08]  /*c5a0*/  @UP1 ULDC.64 UR6, c[0x0][0x9e8] ;  /* 0x00027a0000061ab9 */ /* 0x000fd00000000a00 */
[----:B------:R-:W-:-:S05]  /*c5b0*/  @P2 IMAD.HI.U32 R21, R20, UR6, RZ ;  /* 0x0000000614152c27 */ /* 0x000fca000f8e00ff */
[----:B------:R-:W-:-:S04]  /*c5c0*/  @P2 SHF.R.U32.HI R20, RZ, UR7, R21 ;  /* 0x00000007ff142c19 */ /* 0x000fc80008011615 */
[----:B------:R-:W-:Y:S01]  /*c5d0*/  LOP3.LUT R20, RZ, R20, RZ, 0x33, !PT ;  /* 0x00000014ff147212 */ /* 0x000fe200078e33ff */
[----:B------:R-:W-:Y:S06]  /*c5e0*/  BRA `(.L_x_11707) ;  /* 0x0000000000147947 */ /* 0x000fec0003800000 */
.L_x_11706:
[----:B------:R-:W-:-:S06]  /*c5f0*/  UISETP.NE.AND UP1, UPT, UR5, 0x1, UPT ;  /* 0x000000010500788c */ /* 0x000fcc000bf25270 */
[----:B------:R-:W-:-:S05]  /*c600*/  PLOP3.LUT P2, PT, PT, PT, UP1, 0x80, 0x0 ;  /* 0x000000000000781c */ /* 0x000fca0003f4f018 */
[----:B------:R-:W-:-:S08]  /*c610*/  @UP1 ULDC.64 UR6, c[0x0][0x9e8] ;  /* 0x00027a0000061ab9 */ /* 0x000fd00000000a00 */
[----:B------:R-:W-:-:S05]  /*c620*/  @P2 IMAD.HI.U32 R21, R20, UR6, RZ ;  /* 0x0000000614152c27 */ /* 0x000fca000f8e00ff */
[----:B------:R-:W-:-:S07]  /*c630*/  @P2 SHF.R.U32.HI R20, RZ, UR7, R21 ;  /* 0x00000007ff142c19 */ /* 0x000fce0008011615 */
.L_x_11707:
[----:B------:R-:W-:Y:S05]  /*c640*/  BSYNC B0 ;  /* 0x0000000000007941 */ /* 0x000fea0003800000 */
.L_x_11705:
[----:B------:R-:W-:-:S04]  /*c650*/  IMAD.U32 R21, RZ, RZ, UR5 ;  /* 0x00000005ff157e24 */ /* 0x000fc8000f8e00ff */
[----:B------:R-:W-:-:S05]  /*c660*/  IMAD R20, R20, UR5, R21 ;  /* 0x0000000514147c24 */ /* 0x000fca000f8e0215 */
[----:B------:R-:W-:-:S07]  /*c670*/  VIMNMX R13, R13, R20, PT ;  /* 0x000000140d0d7248 */ /* 0x000fce0003fe0100 */
.L_x_11704:
        /* <DEDUP_REMOVED lines=37> */
[----:B------:R-:W-:-:S05]  /*c8d0*/  LOP3.LUT R12, RZ, R152, RZ, 0x33, !PT ;  /* 0x00000098ff0c7212 */ /* 0x000fca00078e33ff */
[----:B------:R0:W-:Y:S04]  /*c8e0*/  STL [R1], R12 ;  /* 0x0000000c01007387 */ /* 0x0001e80000100800 */
[----:B------:R0:W-:Y:S02]  /*c8f0*/  STL [R1+0x8], R13 ;  /* 0x0000080d01007387 */ /* 0x0001e40000100800 */
.L_x_11726:
[----:B0-----:R-:W2:Y:S01]  /*c900*/  LDL R12, [R1+0xc] ;  /* 0x00000c00010c7983 */ /* 0x001ea20000100800 */
        /* <DEDUP_REMOVED lines=10> */
.L_x_11710:
[----:B------:R-:W-:Y:S01]  /*c9b0*/  IMAD R13, R153, 0x8, R2 ;  /* 0x00000008990d7824 */ /* 0x000fe200078e0202 */
[----:B------:R-:W-:-:S04]  /*c9c0*/  SHF.L.U32 R12, R154, 0x1f, RZ ;  /* 0x0000001f9a0c7819 */ /* 0x000fc800000006ff */
[----:B------:R0:W1:Y:S01]  /*c9d0*/  SYNCS.PHASECHK.TRANS64.TRYWAIT P3, [R13+URZ+0x16830], R12 ;  /* 0x0168300c0d0075a7 */ /* 0x000062000806017f */
[----:B------:R-:W-:Y:S05]  /*c9e0*/  @!P0 BRA `(.L_x_11711) ;  /* 0x0000000000048947 */ /* 0x000fea0003800000 */
[----:B------:R-:W-:Y:S01]  /*c9f0*/  BPT.TRAP 0x1 ;  /* 0x000000040000795c */ /* 0x000fe20000300000 */
.L_x_11711:
[----:B------:R-:W-:Y:S04]  /*ca00*/  BSSY B0, `(.L_x_11709) ;  /* 0x0000004000007945 */ /* 0x000fe80003800000 */
[----:B-1----:R-:W-:Y:S05]  /*ca10*/  @P3 BRA `(.L_x_11712) ;  /* 0x0000000000083947 */ /* 0x002fea0003800000 */
[----:B------:R-:W1:Y:S02]  /*ca20*/  SYNCS.PHASECHK.TRANS64.TRYWAIT P3, [R13+URZ+0x16830], R12 ;  /* 0x0168300c0d0075a7 */ /* 0x000e64000806017f */
[----:B-1----:R-:W-:Y:S05]  /*ca30*/  @!P3 BRA `(.L_x_11713) ;  /* 0x000001040024b947 */ /* 0x002fea0003800000 */
.L_x_11712:
[----:B------:R-:W-:Y:S05]  /*ca40*/  BSYNC B0 ;  /* 0x0000000000007941 */ /* 0x000fea0003800000 */
.L_x_11709:
[----:B01----:R-:W2:Y:S01]  /*ca50*/  LDL R13, [R1+0x14] ;  /* 0x00001400010d7983 */ /* 0x003ea20000100800 */
[----:B------:R-:W0:Y:S01]  /*ca60*/  S2R R12, SR_TID.X ;  /* 0x00000000000c7919 */ /* 0x000e220000002100 */
[----:B------:R-:W-:Y:S05]  /*ca70*/  WARPSYNC.ALL ;  /* 0x0000000000007948 */ /* 0x000fea0003800000 */
[----:B------:R-:W-:Y:S01]  /*ca80*/  IMAD.MOV.U32 R25, RZ, RZ, 0x40000040 ;  /* 0x40000040ff197424 */ /* 0x000fe200078e00ff */
[----:B0-----:R-:W-:Y:S02]  /*ca90*/  SHF.R.U32.HI R12, RZ, 0x7, R12 ;  /* 0x00000007ff0c7819 */ /* 0x001fe4000001160c */
[----:B------:R-:W-:-:S02]  /*caa0*/  R2UR UR8, R8 ;  /* 0x00000000080872ca */ /* 0x000fc400000e0000 */
[----:B------:R-:W-:Y:S02]  /*cab0*/  R2UR UR9, R9 ;  /* 0x00000000090972ca */ /* 0x000fe400000e0000 */
[C---:B------:R-:W-:Y:S02]  /*cac0*/  R2UR UR11, R25.reuse ;  /* 0x00000000190b72ca */ /* 0x040fe400000e0000 */
[----:B------:R-:W-:Y:S01]  /*cad0*/  R2UR UR23, R25 ;  /* 0x00000000191772ca */ /* 0x000fe200000e0000 */
[----:B------:R-:W-:Y:S01]  /*cae0*/  IMAD.MOV.U32 R21, RZ, RZ, 0x40000040 ;  /* 0x40000040ff157424 */ /* 0x000fe200078e00ff */
[----:B------:R-:W-:Y:S02]  /*caf0*/  R2UR UR12, R156 ;  /* 0x000000009c0c72ca */ /* 0x000fe400000e0000 */
[----:B------:R-:W-:Y:S02]  /*cb00*/  R2UR UR13, R157 ;  /* 0x000000009d0d72ca */ /* 0x000fe400000e0000 */
[----:B------:R-:W-:Y:S01]  /*cb10*/  R2UR UR15, R21 ;  /* 0x00000000150f72ca */ /* 0x000fe200000e0000 */
[----:B--2---:R-:W-:-:S02]  /*cb20*/  IMAD R24, R153, 0x400, R13 ;  /* 0x0000040099187824 */ /* 0x004fc400078e020d */
[----:B------:R-:W-:-:S05]  /*cb30*/  VIADD R13, R12, 0x8 ;  /* 0x000000080c0d7836 */ /* 0x000fca0000000000 */
[----:B------:R0:W-:Y:S01]  /*cb40*/  BAR.SYNC.DEFER_BLOCKING R13, 0x100 ;  /* 0x0004000d0000751d */ /* 0x0001e20000010000 */
[C---:B------:R-:W-:Y:S01]  /*cb50*/  R2UR UR10, R24.reuse ;  /* 0x00000000180a72ca */ /* 0x040fe200000e0000 */
[C---:B------:R-:W-:Y:S02]  /*cb60*/  VIADD R20, R24.reuse, 0x2 ;  /* 0x0000000218147836 */ /* 0x040fe40000000000 */
[C---:B------:R-:W-:Y:S02]  /*cb70*/  VIADD R12, R24.reuse, 0x4 ;  /* 0x00000004180c7836 */ /* 0x040fe40000000000 */
[----:B------:R-:W-:-:S05]  /*cb80*/  VIADD R24, R24, 0x6 ;  /* 0x0000000618187836 */ /* 0x000fca0000000000 */
[----:B------:R-:W-:Y:S02]  /*cb90*/  R2UR UR22, R24 ;  /* 0x00000000181672ca */ /* 0x000fe400000e0000 */
[----:B------:R-:W-:-:S06]  /*cba0*/  WARPGROUP.ARRIVE ;  /* 0x00000000000079c5 */ /* 0x000fcc0000000000 */
[----:B------:R-:W-:Y:S01]  /*cbb0*/  HGMMA.64x128x16.F32.BF16 R24, gdesc[UR8], RZ, !UPT, gsb0 ;  /* 0x01e00000081879f0 */ /* 0x000fe2000c0018ff */
[----:B------:R-:W-:Y:S01]  /*cbc0*/  R2UR UR14, R20 ;  /* 0x00000000140e72ca */ /* 0x000fe200000e0000 */
[----:B0-----:R-:W-:Y:S01]  /*cbd0*/  IMAD.MOV.U32 R13, RZ, RZ, 0x40000040 ;  /* 0x40000040ff0d7424 */ /* 0x001fe200078e00ff */
[----:B------:R-:W-:Y:S02]  /*cbe0*/  R2UR UR18, R12 ;  /* 0x000000000c1272ca */ /* 0x000fe400000e0000 */
[----:B------:R-:W-:Y:S02]  /*cbf0*/  R2UR UR16, R14 ;  /* 0x000000000e1072ca */ /* 0x000fe400000e0000 */
[----:B------:R-:W-:Y:S02]  /*cc00*/  R2UR UR19, R13 ;  /* 0x000000000d1372ca */ /* 0x000fe400000e0000 */
[----:B------:R-:W-:Y:S01]  /*cc10*/  R2UR UR17, R15 ;  /* 0x000000000f1172ca */ /* 0x000fe200000e0000 */
[----:B------:R-:W-:-:S02]  /*cc20*/  WARPGROUP.DEPBAR.LE gsb0, 0x0 ;  /* 0x00008000000079c5 */ /* 0x000fc40000010000 */
        /* <DEDUP_REMOVED lines=11> */
[----:B------:R-:W-:Y:S05]  /*cce0*/  @P2 BRA `(.L_x_11714) ;  /* 0x0000000000282947 */ /* 0x000fea0003800000 */
[----:B------:R-:W-:Y:S05]  /*ccf0*/  @!P0 BRA `(.L_x_11715) ;  /* 0x0000000000048947 */ /* 0x000fea0003800000 */
[----:B------:R-:W-:Y:S01]  /*cd00*/  BPT.TRAP 0x1 ;  /* 0x000000040000795c */ /* 0x000fe20000300000 */
.L_x_11715:
[----:B------:R-:W-:Y:S01]  /*cd10*/  SHF.L.U32 R12, R19, 0x1f, RZ ;  /* 0x0000001f130c7819 */ /* 0x000fe200000006ff */
[----:B------:R-:W-:-:S04]  /*cd20*/  IMAD R13, R16, 0x8, R2 ;  /* 0x00000008100d7824 */ /* 0x000fc800078e0202 */
[----:B------:R0:W1:Y:S01]  /*cd30*/  SYNCS.PHASECHK.TRANS64.TRYWAIT P2, [R13+URZ+0x16850], R12 ;  /* 0x0168500c0d0075a7 */ /* 0x000062000804017f */
[----:B------:R-:W-:Y:S05]  /*cd40*/  @!P0 BRA `(.L_x_11716) ;  /* 0x0000000000048947 */ /* 0x000fea0003800000 */
[----:B------:R-:W-:Y:S01]  /*cd50*/  BPT.TRAP 0x1 ;  /* 0x000000040000795c */ /* 0x000fe20000300000 */
.L_x_11716:
[----:B-1----:R-:W-:Y:S05]  /*cd60*/  @P2 BRA `(.L_x_11714) ;  /* 0x0000000000082947 */ /* 0x002fea0003800000 */
[----:B------:R-:W1:Y:S02]  /*cd70*/  SYNCS.PHASECHK.TRANS64.TRYWAIT P2, [R13+URZ+0x16850], R12 ;  /* 0x0168500c0d0075a7 */ /* 0x000e64000804017f */
[----:B-1----:R-:W-:Y:S05]  /*cd80*/  @!P2 BRA `(.L_x_11717) ;  /* 0x000001000064a947 */ /* 0x002fea0003800000 */
.L_x_11714:
[----:B01----:R-:W-:Y:S01]  /*cd90*/  VIADD R12, R2, 0x400 ;  /* 0x00000400020c7836 */ /* 0x003fe20000000000 */
[----:B------:R-:W-:Y:S05]  /*cda0*/  WARPSYNC.ALL ;  /* 0x0000000000007948 */ /* 0x000fea0003800000 */
[----:B------:R-:W-:Y:S01]  /*cdb0*/  SHF.R.U32.HI R12, RZ, 0x4, R12 ;  /* 0x00000004ff0c7819 */ /* 0x000fe2000001160c */
[----:B------:R-:W-:Y:S01]  /*cdc0*/  IMAD.MOV.U32 R13, RZ, RZ, 0x40000040 ;  /* 0x40000040ff0d7424 */ /* 0x000fe200078e00ff */
[----:B------:R-:W-:Y:S02]  /*cdd0*/  WARPGROUP.ARRIVE ;  /* 0x00000000000079c5 */ /* 0x000fe40000000000 */
[----:B------:R-:W-:-:S02]  /*cde0*/  LOP3.LUT R12, R12, 0x3fff, RZ, 0xc0, !PT ;  /* 0x00003fff0c0c7812 */ /* 0x000fc400078ec0ff */
[----:B------:R-:W-:-:S03]  /*cdf0*/  R2UR UR11, R13 ;  /* 0x000000000d0b72ca */ /* 0x000fc600000e0000 */
[----:B------:R-:W-:-:S05]  /*ce00*/  IMAD R12, R16, 0x400, R12 ;  /* 0x00000400100c7824 */ /* 0x000fca00078e020c */
[----:B------:R-:W-:-:S13]  /*ce10*/  R2UR UR10, R12 ;  /* 0x000000000c0a72ca */ /* 0x000fda00000e0000 */
[----:B------:R-:W-:Y:S01]  /*ce20*/  HGMMA.64x64x16.F32.BF16 R88, R148, gdesc[UR8].tnspB, R88, gsb0 ;  /* 0x40e0000894587df0 */ /* 0x000fe20008001858 */
[----:B------:R-:W-:Y:S02]  /*ce30*/  VIADD R20, R12, 0x80 ;  /* 0x000000800c147836 */ /* 0x000fe40000000000 */
[----:B------:R-:W-:-:S03]  /*ce40*/  IMAD.MOV.U32 R21, RZ, RZ, 0x40000040 ;  /* 0x40000040ff157424 */ /* 0x000fc600078e00ff */
[----:B------:R-:W-:Y:S02]  /*ce50*/  R2UR UR10, R20 ;  /* 0x00000000140a72ca */ /* 0x000fe400000e0000 */
[----:B------:R-:W-:Y:S01]  /*ce60*/  R2UR UR11, R21 ;  /* 0x00000000150b72ca */ /* 0x000fe200000e0000 */
[----:B------:R-:W-:Y:S02]  /*ce70*/  VIADD R20, R12, 0x100 ;  /* 0x000001000c147836 */ /* 0x000fe40000000000 */
[----:B------:R-:W-:Y:S01]  /*ce80*/  IMAD.MOV.U32 R21, RZ, RZ, 0x40000040 ;  /* 0x40000040ff157424 */ /* 0x000fe200078e00ff */
[----:B------:R-:W-:Y:S02]  /*ce90*/  WARPGROUP.DEPBAR.LE gsb0, 0x0 ;  /* 0x00008000000079c5 */ /* 0x000fe40000010000 */
[----:B------:R-:W-:Y:S01]  /*cea0*/  WARPGROUP.ARRIVE ;  /* 0x00000000000079c5 */ /* 0x000fe20000000000 */
[----:B------:R-:W2:Y:S04]  /*ceb0*/  LDL R150, [R1+0x1c] ;  /* 0x00001c0001967983 */ /* 0x000ea80000100800 */
[----:B------:R-:W3:Y:S02]  /*cec0*/  LDL R151, [R1+0x20] ;  /* 0x0000200001977983 */ /* 0x000ee40000100800 */
[----:B------:R-:W-:Y:S01]  /*ced0*/  HGMMA.64x64x16.F32.BF16 R88, R144, gdesc[UR8].tnspB, R88, gsb0 ;  /* 0x40e0000890587df0 */ /* 0x000fe20008001858 */
[----:B------:R-:W-:Y:S01]  /*cee0*/  R2UR UR10, R20 ;  /* 0x00000000140a72ca */ /* 0x000fe200000e0000 */
[----:B------:R-:W-:Y:S01]  /*cef0*/  VIADD R20, R12, 0x180 ;  /* 0x000001800c147836 */ /* 0x000fe20000000000 */
[----:B------:R-:W-:Y:S01]  /*cf00*/  R2UR UR11, R21 ;  /* 0x00000000150b72ca */ /* 0x000fe200000e0000 */
[----:B------:R-:W-:Y:S01]  /*cf10*/  IMAD.MOV.U32 R21, RZ, RZ, 0x40000040 ;  /* 0x40000040ff157424 */ /* 0x000fe200078e00ff */
[----:B------:R-:W0:Y:S01]  /*cf20*/  S2R R148, SR_TID.X ;  /* 0x0000000000947919 */ /* 0x000e220000002100 */
[----:B------:R-:W-:-:S02]  /*cf30*/  IMAD.MOV.U32 R13, RZ, RZ, 0x40000040 ;  /* 0x40000040ff0d7424 */ /* 0x000fc400078e00ff */
[----:B------:R-:W-:-:S04]  /*cf40*/  @!P1 IMAD R19, R153, 0x8, R2 ;  /* 0x0000000899139824 */ /* 0x000fc800078e0202 */
[----:B------:R-:W-:-:S05]  /*cf50*/  @!P1 VIADD R19, R19, 0x16840 ;  /* 0x0001684013139836 */ /* 0x000fca0000000000 */
[----:B------:R-:W-:Y:S02]  /*cf60*/  @!P1 PRMT R19, RZ, 0x654, R19 ;  /* 0x00000654ff139816 */ /* 0x000fe40000000013 */
[----:B0-----:R-:W-:Y:S02]  /*cf70*/  SHF.R.U32.HI R149, RZ, 0x7, R148 ;  /* 0x00000007ff957819 */ /* 0x001fe40000011694 */
[----:B------:R-:W-:Y:S01]  /*cf80*/  ISETP.GE.U32.AND P2, PT, R148, 0x180, PT ;  /* 0x000001809400780c */ /* 0x000fe20003f46070 */
[----:B------:R-:W-:Y:S02]  /*cf90*/  WARPGROUP.DEPBAR.LE gsb0, 0x0 ;  /* 0x00008000000079c5 */ /* 0x000fe40000010000 */
[----:B------:R-:W-:-:S06]  /*cfa0*/  WARPGROUP.ARRIVE ;  /* 0x00000000000079c5 */ /* 0x000fcc0000000000 */
[----:B------:R-:W-:Y:S01]  /*cfb0*/  HGMMA.64x64x16.F32.BF16 R88, R140, gdesc[UR8].tnspB, R88, gsb0 ;  /* 0x40e000088c587df0 */ /* 0x000fe20008001858 */
[----:B------:R-:W-:Y:S01]  /*cfc0*/  R2UR UR10, R20 ;  /* 0x00000000140a72ca */ /* 0x000fe200000e0000 */
[----:B------:R-:W-:Y:S01]  /*cfd0*/  VIADD R20, R12, 0x200 ;  /* 0x000002000c147836 */ /* 0x000fe20000000000 */
[----:B------:R-:W-:Y:S01]  /*cfe0*/  R2UR UR11, R21 ;  /* 0x00000000150b72ca */ /* 0x000fe200000e0000 */
[----:B------:R-:W-:Y:S01]  /*cff0*/  IMAD.MOV.U32 R21, RZ, RZ, 0x40000040 ;  /* 0x40000040ff157424 */ /* 0x000fe200078e00ff */
[----:B------:R-:W-:Y:S02]  /*d000*/  WARPGROUP.DEPBAR.LE gsb0, 0x0 ;  /* 0x00008000000079c5 */ /* 0x000fe40000010000 */
[----:B------:R-:W-:-:S09]  /*d010*/  WARPGROUP.ARRIVE ;  /* 0x00000000000079c5 */ /* 0x000fd20000000000 */
        /* <DEDUP_REMOVED lines=9> */
[C---:B------:R-:W-:Y:S01]  /*d0b0*/  VIADD R20, R12.reuse, 0x300 ;  /* 0x000003000c147836 */ /* 0x040fe20000000000 */
[----:B------:R-:W-:Y:S01]  /*d0c0*/  R2UR UR11, R21 ;  /* 0x00000000150b72ca */ /* 0x000fe200000e0000 */
[----:B------:R-:W-:Y:S02]  /*d0d0*/  IMAD.MOV.U32 R21, RZ, RZ, 0x40000040 ;  /* 0x40000040ff157424 */ /* 0x000fe400078e00ff */
[----:B------:R-:W-:Y:S01]  /*d0e0*/  VIADD R12, R12, 0x380 ;  /* 0x000003800c0c7836 */ /* 0x000fe20000000000 */
[----:B------:R-:W-:Y:S02]  /*d0f0*/  WARPGROUP.DEPBAR.LE gsb0, 0x0 ;  /* 0x00008000000079c5 */ /* 0x000fe40000010000 */
[----:B------:R-:W-:-:S07]  /*d100*/  WARPGROUP.ARRIVE ;  /* 0x00000000000079c5 */ /* 0x000fce0000000000 */
[----:B------:R-:W-:Y:S01]  /*d110*/  HGMMA.64x64x16.F32.BF16 R88, R128, gdesc[UR8].tnspB, R88, gsb0 ;  /* 0x40e0000880587df0 */ /* 0x000fe20008001858 */
[----:B------:R-:W-:Y:S02]  /*d120*/  R2UR UR10, R20 ;  /* 0x00000000140a72ca */ /* 0x000fe400000e0000 */
[----:B------:R-:W-:Y:S01]  /*d130*/  R2UR UR11, R21 ;  /* 0x00000000150b72ca */ /* 0x000fe200000e0000 */
[----:B------:R-:W-:Y:S02]  /*d140*/  WARPGROUP.DEPBAR.LE gsb0, 0x0 ;  /* 0x00008000000079c5 */ /* 0x000fe40000010000 */
[----:B------:R-:W-:-:S10]  /*d150*/  WARPGROUP.ARRIVE ;  /* 0x00000000000079c5 */ /* 0x000fd40000000000 */
[----:B------:R-:W-:Y:S01]  /*d160*/  HGMMA.64x64x16.F32.BF16 R88, R124, gdesc[UR8].tnspB, R88, gsb0 ;  /* 0x40e000087c587df0 */ /* 0x000fe20008001858 */
[----:B------:R-:W-:Y:S01]  /*d170*/  R2UR UR10, R12 ;  /* 0x000000000c0a72ca */ /* 0x000fe200000e0000 */
[----:B------:R-:W-:Y:S01]  /*d180*/  VIADD R12, R149, 0x9 ;  /* 0x00000009950c7836 */ /* 0x000fe20000000000 */
[----:B------:R-:W-:Y:S01]  /*d190*/  R2UR UR11, R13 ;  /* 0x000000000d0b72ca */ /* 0x000fe200000e0000 */
[----:B------:R-:W-:-:S03]  /*d1a0*/  IMAD.SHL.U32 R13, R4, 0x80, RZ ;  /* 0x00000080040d7824 */ /* 0x000fc600078e00ff */
[----:B------:R-:W-:Y:S02]  /*d1b0*/  SEL R20, R12, 0x9, !P2 ;  /* 0x000000090c147807 */ /* 0x000fe40005000000 */
[----:B--2---:R-:W-:Y:S02]  /*d1c0*/  IADD3 R12, R150, 0x1, -R13 ;  /* 0x00000001960c7810 */ /* 0x004fe40007ffe80d */
[----:B------:R-:W-:Y:S01]  /*d1d0*/  PLOP3.LUT P2, PT, PT, PT, UP0, 0x40, 0x0 ;  /* 0x000000000000781c */ /* 0x000fe20003f4e808 */
[----:B------:R-:W-:Y:S02]  /*d1e0*/  WARPGROUP.DEPBAR.LE gsb0, 0x0 ;  /* 0x00008000000079c5 */ /* 0x000fe40000010000 */
[----:B------:R-:W-:-:S06]  /*d1f0*/  WARPGROUP.ARRIVE ;  /* 0x00000000000079c5 */ /* 0x000fcc0000000000 */
[----:B------:R-:W-:Y:S03]  /*d200*/  HGMMA.64x64x16.F32.BF16 R88, R120, gdesc[UR8].tnspB, R88, gsb0 ;  /* 0x40e0000878587df0 */ /* 0x000fe60008001858 */
[----:B------:R-:W-:Y:S02]  /*d210*/  WARPGROUP.DEPBAR.LE gsb0, 0x0 ;  /* 0x00008000000079c5 */ /* 0x000fe40000010000 */
[----:B---3--:R-:W-:Y:S01]  /*d220*/  IMAD.IADD R120, R12, 0x1, -R151 ;  /* 0x000000010c787824 */ /* 0x008fe200078e0a97 */
[----:B------:R0:W-:Y:S06]  /*d230*/  BAR.ARV R20, 0x100 ;  /* 0x000400140000751d */ /* 0x0001ec0000002000 */
[----:B------:R-:W-:Y:S01]  /*d240*/  IMAD.U32 R12, RZ, RZ, UR25 ;  /* 0x00000019ff0c7e24 */ /* 0x000fe2000f8e00ff */
[----:B------:R1:W-:Y:S01]  /*d250*/  @!P1 SYNCS.ARRIVE.TRANS64.RED.A1T0 RZ, [R19+URZ], RZ ;  /* 0x000000ff13ff99a7 */ /* 0x0003e2000810043f */
[----:B------:R-:W-:-:S03]  /*d260*/  IMAD R120, R155, -0x2, R120 ;  /* 0xfffffffe9b787824 */ /* 0x000fc600078e0278 */
[----:B------:R-:W-:Y:S01]  /*d270*/  LOP3.LUT R121, RZ, R12, RZ, 0x33, !PT ;  /* 0x0000000cff797212 */ /* 0x000fe200078e33ff */
[----:B------:R-:W-:-:S04]  /*d280*/  VIADD R122, R120, UR28 ;  /* 0x0000001c787a7c36 */ /* 0x000fc80008000000 */
[----:B------:R-:W-:Y:S02]  /*d290*/  IMAD.IADD R121, R121, 0x1, R120 ;  /* 0x0000000179797824 */ /* 0x000fe400078e0278 */
[C---:B------:R-:W-:Y:S02]  /*d2a0*/  IMAD.IADD R120, R5.reuse, 0x1, R122 ;  /* 0x0000000105787824 */ /* 0x040fe400078e027a */
[----:B-1----:R-:W-:Y:S01]  /*d2b0*/  IMAD.IADD R19, R5, 0x1, R121 ;  /* 0x0000000105137824 */ /* 0x002fe200078e0279 */
[----:B0-----:R-:W-:Y:S06]  /*d2c0*/  @P2 BRA `(.L_x_11718) ;  /* 0x00000000005c2947 */ /* 0x001fec0003800000 */
[----:B------:R-:W-:Y:S01]  /*d2d0*/  ISETP.GT.AND P2, PT, R23, -0x1, PT ;  /* 0xffffffff1700780c */ /* 0x000fe20003f44270 */
[----:B------:R-:W-:-:S12]  /*d2e0*/  BSSY B0, `(.L_x_11719) ;  /* 0x0000011000007945 */ /* 0x000fd80003800000 */
[----:B------:R-:W-:Y:S05]  /*d2f0*/  @P2 BRA `(.L_x_11720) ;  /* 0x0000000000242947 */ /* 0x000fea0003800000 */
[----:B------:R-:W2:Y:S01]  /*d300*/  LDL R151, [R1+0x8] ;  /* 0x0000080001977983 */ /* 0x000ea20000100800 */
[----:B------:R-:W-:-:S05]  /*d310*/  IMAD.U32 R123, RZ, RZ, UR24 ;  /* 0x00000018ff7b7e24 */ /* 0x000fca000f8e00ff */
[----:B------:R-:W-:-:S13]  /*d320*/  ISETP.NE.AND P2, PT, R123, 0x1, PT ;  /* 0x000000017b00780c */ /* 0x000fda0003f45270 */
[----:B------:R-:W2:Y:S02]  /*d330*/  @P2 LDC.64 R20, c[0x0][0x9e8] ;  /* 0x00027a00ff142b82 */ /* 0x000ea40000000a00 */
[----:B--2---:R-:W-:-:S04]  /*d340*/  @P2 IMAD.HI.U32 R124, R151, R20, RZ ;  /* 0x00000014977c2227 */ /* 0x004fc800078e00ff */
[----:B------:R-:W-:Y:S01]  /*d350*/  IMAD.MOV.U32 R20, RZ, RZ, R151 ;  /* 0x000000ffff147224 */ /* 0x000fe200078e0097 */
[----:B------:R-:W-:-:S04]  /*d360*/  @P2 SHF.R.U32.HI R20, RZ, R21, R124 ;  /* 0x00000015ff142219 */ /* 0x000fc8000001167c */
[----:B------:R-:W-:Y:S01]  /*d370*/  LOP3.LUT R20, RZ, R20, RZ, 0x33, !PT ;  /* 0x00000014ff147212 */ /* 0x000fe200078e33ff */
[----:B------:R-:W-:Y:S06]  /*d380*/  BRA `(.L_x_11721) ;  /* 0x0000000000187947 */ /* 0x000fec0003800000 */
.L_x_11720:
[----:B------:R-:W-:-:S05]  /*d390*/  IMAD.U32 R123, RZ, RZ, UR24 ;  /* 0x00000018ff7b7e24 */ /* 0x000fca000f8e00ff */
[----:B------:R-:W-:-:S13]  /*d3a0*/  ISETP.NE.AND P2, PT, R123, 0x1, PT ;  /* 0x000000017b00780c */ /* 0x000fda0003f45270 */
[----:B------:R-:W0:Y:S02]  /*d3b0*/  @P2 LDC.64 R20, c[0x0][0x9e8] ;  /* 0x00027a00ff142b82 */ /* 0x000e240000000a00 */
[----:B0-----:R-:W-:-:S04]  /*d3c0*/  @P2 IMAD.HI.U32 R124, R23, R20, RZ ;  /* 0x00000014177c2227 */ /* 0x001fc800078e00ff */
[----:B------:R-:W-:Y:S01]  /*d3d0*/  IMAD.MOV.U32 R20, RZ, RZ, R23 ;  /* 0x000000ffff147224 */ /* 0x000fe200078e0017 */
[----:B------:R-:W-:-:S07]  /*d3e0*/  @P2 SHF.R.U32.HI R20, RZ, R21, R124 ;  /* 0x00000015ff142219 */ /* 0x000fce000001167c */
.L_x_11721:
[----:B------:R-:W-:Y:S05]  /*d3f0*/  BSYNC B0 ;  /* 0x0000000000007941 */ /* 0x000fea0003800000 */
.L_x_11719:
[----:B------:R-:W-:-:S04]  /*d400*/  IMAD R20, R20, R123, -R13 ;  /* 0x0000007b14147224 */ /* 0x000fc800078e0a0d */
[----:B------:R-:W-:-:S05]  /*d410*/  IMAD R20, R155, -0x2, R20 ;  /* 0xfffffffe9b147824 */ /* 0x000fca00078e0214 */
[----:B------:R-:W-:Y:S02]  /*d420*/  VIADDMNMX R120, R20, R123, R120, PT ;  /* 0x0000007b14787246 */ /* 0x000fe40003800178 */
[----:B------:R-:W-:-:S07]  /*d430*/  VIMNMX R19, R19, R20, !PT ;  /* 0x0000001413137248 */ /* 0x000fce0007fe0100 */
.L_x_11718:
[----:B------:R-:W-:Y:S02]  /*d440*/  ISETP.GT.AND P2, PT, R4, -0x1, PT ;  /* 0xffffffff0400780c */ /* 0x000fe40003f44270 */
[----:B------:R-:W-:Y:S02]  /*d450*/  IADD3 R122, R122, 0x8, R5 ;  /* 0x000000087a7a7810 */ /* 0x000fe40007ffe005 */
[C---:B------:R-:W-:Y:S02]  /*d460*/  ISETP.GT.AND P5, PT, R19.reuse, 0x8, P2 ;  /* 0x000000081300780c */ /* 0x040fe400017a4270 */
[C---:B------:R-:W-:Y:S02]  /*d470*/  ISETP.GT.AND P4, PT, R19.reuse, RZ, P2 ;  /* 0x000000ff1300720c */ /* 0x040fe40001784270 */
        /* <DEDUP_REMOVED lines=9> */
[C---:B------:R-:W-:Y:S02]  /*d510*/  ISETP.GT.AND P4, PT, R19.reuse, 0x9, P2 ;  /* 0x000000091300780c */ /* 0x040fe40001784270 */
[----:B------:R-:W-:Y:S02]  /*d520*/  ISETP.GT.AND P3, PT, R19, 0x10, P2 ;  /* 0x000000101300780c */ /* 0x000fe40001764270 */
[----:B------:R-:W-:Y:S02]  /*d530*/  FSEL R33, R33, -INF , !P5 ;  /* 0xff80000021217808 */ /* 0x000fe40006800000 */
[----:B------:R-:W-:Y:S02]  /*d540*/  ISETP.GT.AND P5, PT, R19, 0x20, P2 ;  /* 0x000000201300780c */ /* 0x000fe400017a4270 */
[----:B------:R-:W-:-:S02]  /*d550*/  ISETP.LT.OR P4, PT, R120, 0xa, P4 ;  /* 0x0000000a7800780c */ /* 0x000fc40002781670 */
[C---:B------:R-:W-:Y:S02]  /*d560*/  ISETP.LT.OR P3, PT, R120.reuse, 0x11, P3 ;  /* 0x000000117800780c */ /* 0x040fe40001f61670 */
[----:B------:R-:W-:Y:S02]  /*d570*/  ISETP.LT.OR P5, PT, R120, 0x21, P5 ;  /* 0x000000217800780c */ /* 0x000fe40002fa1670 */
[----:B------:R-:W-:Y:S02]  /*d580*/  FSEL R29, R29, -INF , !P4 ;  /* 0xff8000001d1d7808 */ /* 0x000fe40006000000 */
[----:B------:R-:W-:Y:S02]  /*d590*/  FSEL R32, R32, -INF , !P3 ;  /* 0xff80000020207808 */ /* 0x000fe40005800000 */
[C---:B------:R-:W-:Y:S02]  /*d5a0*/  ISETP.GT.AND P4, PT, R19.reuse, 0x18, P2 ;  /* 0x000000181300780c */ /* 0x040fe40001784270 */
        /* <DEDUP_REMOVED lines=65> */
[----:B------:R-:W-:Y:S02]  /*d9c0*/  PLOP3.LUT P5, PT, PT, PT, UP0, 0x40, 0x0 ;  /* 0x000000000000781c */ /* 0x000fe40003fae808 */
[----:B------:R-:W-:-:S02]  /*d9d0*/  ISETP.LT.OR P4, PT, R120, 0x6a, P4 ;  /* 0x0000006a7800780c */ /* 0x000fc40002781670 */
[----:B------:R-:W-:Y:S02]  /*d9e0*/  ISETP.LT.OR P3, PT, R120, 0x71, P3 ;  /* 0x000000717800780c */ /* 0x000fe40001f61670 */
[----:B------:R-:W-:Y:S02]  /*d9f0*/  FSEL R77, R77, -INF , !P4 ;  /* 0xff8000004d4d7808 */ /* 0x000fe40006000000 */
[----:B------:R-:W-:Y:S02]  /*da00*/  FSEL R80, R80, -INF , !P3 ;  /* 0xff80000050507808 */ /* 0x000fe40005800000 */
[C---:B------:R-:W-:Y:S02]  /*da10*/  ISETP.GT.AND P4, PT, R19.reuse, 0x78, P2 ;  /* 0x000000781300780c */ /* 0x040fe40001784270 */
[----:B------:R-:W-:Y:S02]  /*da20*/  ISETP.GT.AND P3, PT, R19, 0x79, P2 ;  /* 0x000000791300780c */ /* 0x000fe40001764270 */
[----:B------:R-:W-:-:S02]  /*da30*/  ISETP.LT.OR P4, PT, R120, 0x79, P4 ;  /* 0x000000797800780c */ /* 0x000fc40002781670 */
[----:B------:R-:W-:Y:S02]  /*da40*/  ISETP.LT.OR P3, PT, R120, 0x7a, P3 ;  /* 0x0000007a7800780c */ /* 0x000fe40001f61670 */
[----:B------:R-:W-:Y:S02]  /*da50*/  IADD3 R121, R121, 0x8, R5 ;  /* 0x0000000879797810 */ /* 0x000fe40007ffe005 */
[----:B------:R-:W-:Y:S02]  /*da60*/  FSEL R84, R84, -INF , !P4 ;  /* 0xff80000054547808 */ /* 0x000fe40006000000 */
[----:B------:R-:W-:Y:S01]  /*da70*/  FSEL R85, R85, -INF , !P3 ;  /* 0xff80000055557808 */ /* 0x000fe20005800000 */
[----:B------:R-:W-:Y:S06]  /*da80*/  @P5 BRA `(.L_x_11722) ;  /* 0x00000000005c5947 */ /* 0x000fec0003800000 */
[----:B------:R-:W-:Y:S01]  /*da90*/  ISETP.GT.AND P3, PT, R152, -0x1, PT ;  /* 0xffffffff9800780c */ /* 0x000fe20003f64270 */
[----:B------:R-:W-:-:S12]  /*daa0*/  BSSY B0, `(.L_x_11723) ;  /* 0x0000011000007945 */ /* 0x000fd80003800000 */
[----:B------:R-:W-:Y:S05]  /*dab0*/  @P3 BRA `(.L_x_11724) ;  /* 0x0000000000243947 */ /* 0x000fea0003800000 */
[----:B------:R-:W2:Y:S01]  /*dac0*/  LDL R123, [R1] ;  /* 0x00000000017b7983 */ /* 0x000ea20000100800 */
        /* <DEDUP_REMOVED lines=8> */
.L_x_11724:
[----:B------:R-:W-:-:S05]  /*db50*/  IMAD.U32 R19, RZ, RZ, UR24 ;  /* 0x00000018ff137e24 */ /* 0x000fca000f8e00ff */
[----:B------:R-:W-:-:S13]  /*db60*/  ISETP.NE.AND P3, PT, R19, 0x1, PT ;  /* 0x000000011300780c */ /* 0x000fda0003f65270 */
[----:B------:R-:W0:Y:S02]  /*db70*/  @P3 LDC.64 R20, c[0x0][0x9e8] ;  /* 0x00027a00ff143b82 */ /* 0x000e240000000a00 */
[----:B0-----:R-:W-:-:S04]  /*db80*/  @P3 IMAD.HI.U32 R120, R152, R20, RZ ;  /* 0x0000001498783227 */ /* 0x001fc800078e00ff */
[----:B------:R-:W-:Y:S01]  /*db90*/  IMAD.MOV.U32 R20, RZ, RZ, R152 ;  /* 0x000000ffff147224 */ /* 0x000fe200078e0098 */
[----:B------:R-:W-:-:S07]  /*dba0*/  @P3 SHF.R.U32.HI R20, RZ, R21, R120 ;  /* 0x00000015ff143219 */ /* 0x000fce0000011678 */
.L_x_11725:
[----:B------:R-:W-:Y:S05]  /*dbb0*/  BSYNC B0 ;  /* 0x0000000000007941 */ /* 0x000fea0003800000 */
.L_x_11723:
[----:B------:R-:W-:-:S04]  /*dbc0*/  IMAD R20, R20, R19, -R13 ;  /* 0x0000001314147224 */ /* 0x000fc800078e0a0d */
[----:B------:R-:W-:-:S05]  /*dbd0*/  IMAD R20, R155, -0x2, R20 ;  /* 0xfffffffe9b147824 */ /* 0x000fca00078e0214 */
[----:B------:R-:W-:Y:S02]  /*dbe0*/  VIADDMNMX R122, R20, R19, R122, PT ;  /* 0x00000013147a7246 */ /* 0x000fe4000380017a */
[----:B------:R-:W-:-:S07]  /*dbf0*/  VIMNMX R121, R121, R20, !PT ;  /* 0x0000001479797248 */ /* 0x000fce0007fe0100 */
.L_x_11722:
        /* <DEDUP_REMOVED lines=86> */
[----:B------:R-:W-:-:S02]  /*e160*/  ISETP.GT.AND P4, PT, R121, RZ, P2 ;  /* 0x000000ff7900720c */ /* 0x000fc40001784270 */
[----:B------:R-:W-:Y:S02]  /*e170*/  FSEL R67, R67, -INF , !P5 ;  /* 0xff80000043437808 */ /* 0x000fe40006800000 */
[----:B------:R-:W-:Y:S02]  /*e180*/  ISETP.GT.AND P3, PT, R121, 0x1, P2 ;  /* 0x000000017900780c */ /* 0x000fe40001764270 */
[C---:B------:R-:W-:Y:S02]  /*e190*/  ISETP.LT.OR P4, PT, R122.reuse, 0x1, P4 ;  /* 0x000000017a00780c */ /* 0x040fe40002781670 */
[----:B------:R-:W-:Y:S02]  /*e1a0*/  ISETP.LT.OR P3, PT, R122, 0x2, P3 ;  /* 0x000000027a00780c */ /* 0x000fe40001f61670 */
[----:B------:R-:W-:Y:S02]  /*e1b0*/  FSEL R26, R26, -INF , !P4 ;  /* 0xff8000001a1a7808 */ /* 0x000fe40006000000 */
[----:B------:R-:W-:-:S02]  /*e1c0*/  FSEL R27, R27, -INF , !P3 ;  /* 0xff8000001b1b7808 */ /* 0x000fc40005800000 */
[C---:B------:R-:W-:Y:S02]  /*e1d0*/  ISETP.GT.AND P3, PT, R121.reuse, 0x10, P2 ;  /* 0x000000107900780c */ /* 0x040fe40001764270 */
        /* <DEDUP_REMOVED lines=8> */
[C---:B------:R-:W-:Y:S02]  /*e260*/  ISETP.LT.OR P3, PT, R122.reuse, 0x1a, P3 ;  /* 0x0000001a7a00780c */ /* 0x040fe40001f61670 */
[----:B------:R-:W-:Y:S01]  /*e270*/  ISETP.LT.OR P4, PT, R122, 0x79, P4 ;  /* 0x000000797a00780c */ /* 0x000fe20002781670 */
[--C-:B------:R-:W-:Y:S01]  /*e280*/  FFMA.FTZ R148, R24, UR41, -R19.reuse ;  /* 0x0000002918947c23 */ /* 0x100fe20008010813 */
[----:B------:R-:W-:Y:S01]  /*e290*/  FMNMX.FTZ R24, R26, R0, !PT ;  /* 0x000000001a187209 */ /* 0x000fe20007810000 */
[--C-:B------:R-:W-:Y:S01]  /*e2a0*/  FFMA.FTZ R20, R25, UR41, -R19.reuse ;  /* 0x0000002919147c23 */ /* 0x100fe20008010813 */
[--C-:B------:R-:W-:Y:S01]  /*e2b0*/  FFMA.FTZ R21, R29, UR41, -R19.reuse ;  /* 0x000000291d157c23 */ /* 0x100fe20008010813 */
[----:B------:R-:W-:Y:S01]  /*e2c0*/  FSEL R39, R39, -INF , !P3 ;  /* 0xff80000027277808 */ /* 0x000fe20005800000 */
[--C-:B------:R-:W-:Y:S01]  /*e2d0*/  FFMA.FTZ R33, R33, UR41, -R19.reuse ;  /* 0x0000002921217c23 */ /* 0x100fe20008010813 */
[----:B------:R-:W-:Y:S01]  /*e2e0*/  FMNMX.FTZ R25, R27, R24, !PT ;  /* 0x000000181b197209 */ /* 0x000fe20007810000 */
[--C-:B------:R-:W-:Y:S01]  /*e2f0*/  FFMA.FTZ R132, R56, UR41, -R19.reuse ;  /* 0x0000002938847c23 */ /* 0x100fe20008010813 */
[----:B------:R-:W-:Y:S01]  /*e300*/  ISETP.GT.AND P3, PT, R121, 0x28, P2 ;  /* 0x000000287900780c */ /* 0x000fe20001764270 */
[----:B------:R-:W2:Y:S01]  /*e310*/  LDL R56, [R1+0x18] ;  /* 0x0000180001387983 */ /* 0x000ea20000100800 */
[----:B------:R-:W-:Y:S01]  /*e320*/  FMNMX.FTZ R24, R30, R25, !PT ;  /* 0x000000191e187209 */ /* 0x000fe20007810000 */
[--C-:B------:R-:W-:Y:S01]  /*e330*/  FFMA.FTZ R150, R28, UR41, -R19.reuse ;  /* 0x000000291c967c23 */ /* 0x100fe20008010813 */
[----:B------:R-:W-:Y:S01]  /*e340*/  ISETP.LT.OR P3, PT, R122, 0x29, P3 ;  /* 0x000000297a00780c */ /* 0x000fe20001f61670 */
[----:B------:R0:W-:Y:S01]  /*e350*/  MUFU.EX2 R25, R33 ;  /* 0x0000002100197308 */ /* 0x0001e20000000800 */
        /* <DEDUP_REMOVED lines=25> */
[----:B------:R-:W-:Y:S01]  /*e4f0*/  FFMA.FTZ R49, R49, UR41, -R19 ;  /* 0x0000002931317c23 */ /* 0x000fe20008010813 */
[----:B------:R-:W-:-:S02]  /*e500*/  FSEL R58, R58, -INF , !P3 ;  /* 0xff8000003a3a7808 */ /* 0x000fc40005800000 */
[----:B------:R-:W-:Y:S02]  /*e510*/  FMNMX.FTZ R24, R46, R29, !PT ;  /* 0x0000001d2e187209 */ /* 0x000fe40007810000 */
[----:B------:R-:W-:Y:S01]  /*e520*/  ISETP.GT.AND P3, PT, R121, 0x49, P2 ;  /* 0x000000497900780c */ /* 0x000fe20001764270 */
[----:B------:R1:W-:Y:S01]  /*e530*/  MUFU.EX2 R29, R41 ;  /* 0x00000029001d7308 */ /* 0x0003e20000000800 */
[----:B0-----:R-:W-:Y:S02]  /*e540*/  FMNMX.FTZ R33, R47, R24, !PT ;  /* 0x000000182f217209 */ /* 0x001fe40007810000 */
[----:B------:R-:W-:Y:S02]  /*e550*/  ISETP.LT.OR P3, PT, R122, 0x4a, P3 ;  /* 0x0000004a7a00780c */ /* 0x000fe40001f61670 */
[----:B------:R-:W-:Y:S02]  /*e560*/  FMNMX.FTZ R24, R50, R33, !PT ;  /* 0x0000002132187209 */ /* 0x000fe40007810000 */
        /* <DEDUP_REMOVED lines=37> */
[----:B-1----:R-:W-:Y:S02]  /*e7c0*/  FMNMX.FTZ R41, R79, R24, !PT ;  /* 0x000000184f297209 */ /* 0x002fe40007810000 */
[----:B------:R-:W-:Y:S02]  /*e7d0*/  ISETP.GT.AND P2, PT, R121, 0x79, P2 ;  /* 0x000000797900780c */ /* 0x000fe40001744270 */
[----:B------:R-:W-:-:S02]  /*e7e0*/  FSEL R83, R83, -INF , !P3 ;  /* 0xff80000053537808 */ /* 0x000fc40005800000 */
[----:B------:R-:W-:Y:S01]  /*e7f0*/  FMNMX.FTZ R24, R82, R41, !PT ;  /* 0x0000002952187209 */ /* 0x000fe20007810000 */
[----:B------:R-:W-:Y:S01]  /*e800*/  MUFU.EX2 R136, R136 ;  /* 0x0000008800887308 */ /* 0x000fe20000000800 */
[----:B------:R-:W-:Y:S02]  /*e810*/  ISETP.LT.OR P2, PT, R122, 0x7a, P2 ;  /* 0x0000007a7a00780c */ /* 0x000fe40001741670 */
[----:B------:R-:W-:Y:S02]  /*e820*/  FSEL R86, R86, -INF , !P4 ;  /* 0xff80000056567808 */ /* 0x000fe40006000000 */
[----:B------:R-:W-:Y:S02]  /*e830*/  FMNMX.FTZ R41, R83, R24, !PT ;  /* 0x0000001853297209 */ /* 0x000fe40007810000 */
[----:B------:R-:W-:Y:S01]  /*e840*/  FSEL R87, R87, -INF , !P2 ;  /* 0xff80000057577808 */ /* 0x000fe20005000000 */
[----:B------:R-:W-:Y:S01]  /*e850*/  MUFU.EX2 R33, R49 ;  /* 0x0000003100217308 */ /* 0x000fe20000000800 */
[----:B------:R-:W-:-:S04]  /*e860*/  FMNMX.FTZ R24, R86, R41, !PT ;  /* 0x0000002956187209 */ /* 0x000fc80007810000 */
[----:B------:R-:W-:-:S03]  /*e870*/  FMNMX.FTZ R24, R87, R24, !PT ;  /* 0x0000001857187209 */ /* 0x000fc60007810000 */
[----:B------:R-:W-:Y:S02]  /*e880*/  MUFU.EX2 R138, R138 ;  /* 0x0000008a008a7308 */ /* 0x000fe40000000800 */
[----:B------:R-:W0:Y:S01]  /*e890*/  SHFL.BFLY PT, R45, R24, 0x2, 0x1f ;  /* 0x0c401f00182d7f89 */ /* 0x000e2200000e0000 */
[----:B------:R-:W-:-:S05]  /*e8a0*/  FFMA.FTZ R57, R57, UR41, -R19 ;  /* 0x0000002939397c23 */ /* 0x000fca0008010813 */
[----:B------:R-:W-:Y:S01]  /*e8b0*/  MUFU.EX2 R36, R36 ;  /* 0x0000002400247308 */ /* 0x000fe20000000800 */
[----:B0-----:R-:W-:-:S05]  /*e8c0*/  FMNMX.FTZ R52, R24, R45, !PT ;  /* 0x0000002d18347209 */ /* 0x001fca0007810000 */
[----:B------:R-:W0:Y:S02]  /*e8d0*/  SHFL.BFLY PT, R53, R52, 0x1, 0x1f ;  /* 0x0c201f0034357f89 */ /* 0x000e2400000e0000 */
[----:B0-----:R-:W-:Y:S02]  /*e8e0*/  FMNMX.FTZ R24, R52, R53, !PT ;  /* 0x0000003534187209 */ /* 0x001fe40007810000 */
[----:B------:R-:W-:-:S05]  /*e8f0*/  FSEL R52, R13, RZ, P5 ;  /* 0x000000ff0d347208 */ /* 0x000fca0002800000 */
[----:B------:R-:W-:-:S04]  /*e900*/  FADD.FTZ R52, -R52, R3 ;  /* 0x0000000334347221 */ /* 0x000fc80000010100 */
[----:B------:R-:W-:-:S06]  /*e910*/  FMUL.FTZ R3, R52, UR41 ;  /* 0x0000002934037c20 */ /* 0x000fcc0008410000 */
[----:B------:R-:W0:Y:S01]  /*e920*/  MUFU.EX2 R3, R3 ;  /* 0x0000000300037308 */ /* 0x000e220000000800 */
[C---:B------:R-:W-:Y:S01]  /*e930*/  FMUL.FTZ R53, R24.reuse, UR41 ;  /* 0x0000002918357c20 */ /* 0x040fe20008410000 */
[----:B------:R-:W-:-:S04]  /*e940*/  FSETP.NEU.FTZ.AND P2, PT, R24, -INF , PT ;  /* 0xff8000001800780b */ /* 0x000fc80003f5d000 */
[----:B------:R-:W-:-:S05]  /*e950*/  FSEL R52, R53, RZ, P2 ;  /* 0x000000ff35347208 */ /* 0x000fca0001000000 */
[--C-:B------:R-:W-:Y:S01]  /*e960*/  FFMA.FTZ R149, R26, UR41, -R52.reuse ;  /* 0x000000291a957c23 */ /* 0x100fe20008010834 */
[--C-:B------:R-:W-:Y:S01]  /*e970*/  FFMA.FTZ R26, R27, UR41, -R52.reuse ;  /* 0x000000291b1a7c23 */ /* 0x100fe20008010834 */
[--C-:B------:R-:W-:Y:S01]  /*e980*/  FFMA.FTZ R27, R31, UR41, -R52.reuse ;  /* 0x000000291f1b7c23 */ /* 0x100fe20008010834 */
[----:B------:R-:W-:Y:S01]  /*e990*/  FFMA.FTZ R31, R39, UR41, -R52 ;  /* 0x00000029271f7c23 */ /* 0x000fe20008010834 */
[----:B0-----:R-:W-:Y:S01]  /*e9a0*/  FFMA.FTZ R7, R3, R7, R148 ;  /* 0x0000000703077223 */ /* 0x001fe20000010094 */
[----:B------:R-:W-:-:S03]  /*e9b0*/  FFMA.FTZ R147, R38, UR41, -R52 ;  /* 0x0000002926937c23 */ /* 0x000fc60008010834 */
[----:B------:R-:W-:Y:S01]  /*e9c0*/  FADD.FTZ R39, R20, R7 ;  /* 0x0000000714277221 */ /* 0x000fe20000010000 */
[----:B------:R-:W-:-:S03]  /*e9d0*/  FSEL R7, R24, RZ, P2 ;  /* 0x000000ff18077208 */ /* 0x000fc60001000000 */
[----:B------:R-:W-:Y:S02]  /*e9e0*/  FADD.FTZ R38, R150, R39 ;  /* 0x0000002796267221 */ /* 0x000fe40000010000 */
[----:B------:R-:W-:Y:S02]  /*e9f0*/  FADD.FTZ R0, -R7, R0 ;  /* 0x0000000007007221 */ /* 0x000fe40000010100 */
[----:B------:R-:W-:Y:S01]  /*ea00*/  FADD.FTZ R7, R21, R38 ;  /* 0x0000002615077221 */ /* 0x000fe20000010000 */
[----:B------:R-:W-:-:S03]  /*ea10*/  FFMA.FTZ R143, R46, UR41, -R52 ;  /* 0x000000292e8f7c23 */ /* 0x000fc60008010834 */
[----:B------:R-:W-:Y:S01]  /*ea20*/  FADD.FTZ R46, R144, R7 ;  /* 0x00000007902e7221 */ /* 0x000fe20000010000 */
[----:B------:R-:W-:-:S03]  /*ea30*/  FMUL.FTZ R0, R0, UR41 ;  /* 0x0000002900007c20 */ /* 0x000fc60008410000 */
[----:B------:R-:W-:-:S04]  /*ea40*/  FADD.FTZ R7, R25, R46 ;  /* 0x0000002e19077221 */ /* 0x000fc80000010000 */
[----:B------:R-:W-:Y:S01]  /*ea50*/  FADD.FTZ R7, R146, R7 ;  /* 0x0000000792077221 */ /* 0x000fe20000010000 */
[----:B------:R-:W-:Y:S01]  /*ea60*/  MUFU.EX2 R149, R149 ;  /* 0x0000009500957308 */ /* 0x000fe20000000800 */
[----:B------:R-:W-:Y:S02]  /*ea70*/  FFMA.FTZ R151, R30, UR41, -R52 ;  /* 0x000000291e977c23 */ /* 0x000fe40008010834 */
[----:B------:R-:W-:-:S05]  /*ea80*/  FADD.FTZ R7, R28, R7 ;  /* 0x000000071c077221 */ /* 0x000fca0000010000 */
[----:B------:R-:W0:Y:S01]  /*ea90*/  MUFU.EX2 R0, R0 ;  /* 0x0000000000007308 */ /* 0x000e220000000800 */
[----:B------:R-:W-:Y:S01]  /*eaa0*/  FADD.FTZ R46, R140, R7 ;  /* 0x000000078c2e7221 */ /* 0x000fe20000010000 */
[----:B------:R-:W-:-:S06]  /*eab0*/  FFMA.FTZ R145, R34, UR41, -R52 ;  /* 0x0000002922917c23 */ /* 0x000fcc0008010834 */
[----:B------:R-:W1:Y:S01]  /*eac0*/  MUFU.EX2 R26, R26 ;  /* 0x0000001a001a7308 */ /* 0x000e620000000800 */
[----:B------:R-:W-:Y:S01]  /*ead0*/  FADD.FTZ R7, R29, R46 ;  /* 0x0000002e1d077221 */ /* 0x000fe20000010000 */
[----:B------:R-:W-:-:S06]  /*eae0*/  FFMA.FTZ R30, R35, UR41, -R52 ;  /* 0x00000029231e7c23 */ /* 0x000fcc0008010834 */
[----:B------:R-:W3:Y:S01]  /*eaf0*/  MUFU.EX2 R151, R151 ;  /* 0x0000009700977308 */ /* 0x000ee20000000800 */
[----:B------:R-:W-:Y:S01]  /*eb00*/  FADD.FTZ R7, R142, R7 ;  /* 0x000000078e077221 */ /* 0x000fe20000010000 */
[----:B------:R-:W-:-:S06]  /*eb10*/  FFMA.FTZ R34, R43, UR41, -R52 ;  /* 0x000000292b227c23 */ /* 0x000fcc0008010834 */
[----:B------:R-:W4:Y:S01]  /*eb20*/  MUFU.EX2 R27, R27 ;  /* 0x0000001b001b7308 */ /* 0x000f220000000800 */
[----:B------:R-:W-:Y:S01]  /*eb30*/  FADD.FTZ R43, R32, R7 ;  /* 0x00000007202b7221 */ /* 0x000fe20000010000 */
[----:B0-----:R-:W-:Y:S01]  /*eb40*/  FFMA.FTZ R7, R0, R6, R149 ;  /* 0x0000000600077223 */ /* 0x001fe20000010095 */
[----:B------:R-:W-:-:S05]  /*eb50*/  FFMA.FTZ R134, R60, UR41, -R19 ;  /* 0x000000293c867c23 */ /* 0x000fca0008010813 */
[----:B------:R-:W0:Y:S01]  /*eb60*/  MUFU.EX2 R145, R145 ;  /* 0x0000009100917308 */ /* 0x000e220000000800 */
[----:B------:R-:W-:Y:S01]  /*eb70*/  FADD.FTZ R46, R136, R43 ;  /* 0x0000002b882e7221 */ /* 0x000fe20000010000 */
[----:B-1----:R-:W-:-:S06]  /*eb80*/  FADD.FTZ R6, R26, R7 ;  /* 0x000000071a067221 */ /* 0x002fcc0000010000 */
[----:B------:R-:W1:Y:S01]  /*eb90*/  MUFU.EX2 R132, R132 ;  /* 0x0000008400847308 */ /* 0x000e620000000800 */
[----:B------:R-:W-:Y:S01]  /*eba0*/  FADD.FTZ R7, R33, R46 ;  /* 0x0000002e21077221 */ /* 0x000fe20000010000 */
[----:B------:R-:W-:Y:S01]  /*ebb0*/  FFMA.FTZ R40, R61, UR41, -R19 ;  /* 0x000000293d287c23 */ /* 0x000fe20008010813 */
[----:B---3--:R-:W-:-:S05]  /*ebc0*/  FADD.FTZ R6, R151, R6 ;  /* 0x0000000697067221 */ /* 0x008fca0000010000 */
[----:B------:R-:W3:Y:S01]  /*ebd0*/  MUFU.EX2 R30, R30 ;  /* 0x0000001e001e7308 */ /* 0x000ee20000000800 */
[----:B------:R-:W-:Y:S01]  /*ebe0*/  FFMA.FTZ R141, R42, UR41, -R52 ;  /* 0x000000292a8d7c23 */ /* 0x000fe20008010834 */
[----:B------:R-:W-:-:S06]  /*ebf0*/  FADD.FTZ R7, R138, R7 ;  /* 0x000000078a077221 */ /* 0x000fcc0000010000 */
[----:B------:R-:W5:Y:S01]  /*ec00*/  MUFU.EX2 R37, R57 ;  /* 0x0000003900257308 */ /* 0x000f620000000800 */
[----:B------:R-:W-:Y:S01]  /*ec10*/  FFMA.FTZ R128, R64, UR41, -R19 ;  /* 0x0000002940807c23 */ /* 0x000fe20008010813 */
[----:B----4-:R-:W-:-:S06]  /*ec20*/  FADD.FTZ R6, R27, R6 ;  /* 0x000000061b067221 */ /* 0x010fcc0000010000 */
[----:B------:R-:W4:Y:S01]  /*ec30*/  MUFU.EX2 R147, R147 ;  /* 0x0000009300937308 */ /* 0x000f220000000800 */
[----:B------:R-:W-:Y:S02]  /*ec40*/  @!P1 IMAD R35, R16, 0x8, R2 ;  /* 0x0000000810239824 */ /* 0x000fe400078e0202 */
[----:B------:R-:W-:-:S05]  /*ec50*/  FADD.FTZ R43, R36, R7 ;  /* 0x00000007242b7221 */ /* 0x000fca0000010000 */
[----:B------:R-:W2:Y:S01]  /*ec60*/  MUFU.EX2 R134, R134 ;  /* 0x0000008600867308 */ /* 0x000ea20000000800 */
[----:B------:R-:W-:Y:S01]  /*ec70*/  FFMA.FTZ R41, R65, UR41, -R19 ;  /* 0x0000002941297c23 */ /* 0x000fe20008010813 */
[----:B0-----:R-:W-:-:S06]  /*ec80*/  FADD.FTZ R7, R145, R6 ;  /* 0x0000000691077221 */ /* 0x001fcc0000010000 */
[----:B------:R-:W0:Y:S01]  /*ec90*/  MUFU.EX2 R31, R31 ;  /* 0x0000001f001f7308 */ /* 0x000e220000000800 */
[----:B------:R-:W-:Y:S01]  /*eca0*/  FFMA.FTZ R137, R50, UR41, -R52 ;  /* 0x0000002932897c23 */ /* 0x000fe20008010834 */
[----:B------:R-:W-:Y:S02]  /*ecb0*/  @!P1 VIADD R35, R35, 0x16860 ;  /* 0x0001686023239836 */ /* 0x000fe40000000000 */
[----:B-1----:R-:W-:-:S04]  /*ecc0*/  FADD.FTZ R50, R132, R43 ;  /* 0x0000002b84327221 */ /* 0x002fc80000010000 */
[----:B------:R-:W1:Y:S01]  /*ecd0*/  MUFU.EX2 R40, R40 ;  /* 0x0000002800287308 */ /* 0x000e620000000800 */
[----:B------:R-:W-:Y:S01]  /*ece0*/  FFMA.FTZ R130, R68, UR41, -R19 ;  /* 0x0000002944827c23 */ /* 0x000fe20008010813 */
[----:B---3--:R-:W-:-:S06]  /*ecf0*/  FADD.FTZ R46, R30, R7 ;  /* 0x000000071e2e7221 */ /* 0x008fcc0000010000 */
[----:B------:R-:W3:Y:S01]  /*ed00*/  MUFU.EX2 R141, R141 ;  /* 0x0000008d008d7308 */ /* 0x000ee20000000800 */
[----:B------:R-:W-:Y:S01]  /*ed10*/  FFMA.FTZ R47, R47, UR41, -R52 ;  /* 0x000000292f2f7c23 */ /* 0x000fe20008010834 */
[----:B-----5:R-:W-:-:S06]  /*ed20*/  FADD.FTZ R7, R37, R50 ;  /* 0x0000003225077221 */ /* 0x020fcc0000010000 */
[----:B------:R-:W5:Y:S01]  /*ed30*/  MUFU.EX2 R128, R128 ;  /* 0x0000008000807308 */ /* 0x000f620000000800 */
[----:B------:R-:W-:Y:S01]  /*ed40*/  FFMA.FTZ R44, R69, UR41, -R19 ;  /* 0x00000029452c7c23 */ /* 0x000fe20008010813 */
[----:B------:R-:W-:Y:S01]  /*ed50*/  @!P1 PRMT R35, RZ, 0x654, R35 ;  /* 0x00000654ff239816 */ /* 0x000fe20000000023 */
[----:B----4-:R-:W-:-:S05]  /*ed60*/  FADD.FTZ R46, R147, R46 ;  /* 0x0000002e932e7221 */ /* 0x010fca0000010000 */
[----:B------:R-:W4:Y:S01]  /*ed70*/  MUFU.EX2 R34, R34 ;  /* 0x0000002200227308 */ /* 0x000f220000000800 */
[----:B--2---:R-:W-:Y:S01]  /*ed80*/  FADD.FTZ R7, R134, R7 ;  /* 0x0000000786077221 */ /* 0x004fe20000010000 */
[----:B------:R-:W-:Y:S01]  /*ed90*/  FFMA.FTZ R124, R72, UR41, -R19 ;  /* 0x00000029487c7c23 */ /* 0x000fe20008010813 */
[----:B------:R2:W-:Y:S05]  /*eda0*/  @!P1 SYNCS.ARRIVE.TRANS64.RED.A1T0 RZ, [R35+URZ], RZ ;  /* 0x000000ff23ff99a7 */ /* 0x0005ea000810043f */
[----:B------:R-:W4:Y:S01]  /*edb0*/  MUFU.EX2 R41, R41 ;  /* 0x0000002900297308 */ /* 0x000f220000000800 */
[----:B0-----:R-:W-:-:S07]  /*edc0*/  FADD.FTZ R46, R31, R46 ;  /* 0x0000002e1f2e7221 */ /* 0x001fce0000010000 */
[----:B------:R-:W0:Y:S01]  /*edd0*/  MUFU.EX2 R143, R143 ;  /* 0x0000008f008f7308 */ /* 0x000e220000000800 */
[----:B--2---:R-:W-:Y:S01]  /*ede0*/  FFMA.FTZ R35, R51, UR41, -R52 ;  /* 0x0000002933237c23 */ /* 0x004fe20008010834 */
[----:B-1----:R-:W-:-:S06]  /*edf0*/  FADD.FTZ R43, R40, R7 ;  /* 0x00000007282b7221 */ /* 0x002fcc0000010000 */
[----:B------:R-:W1:Y:S01]  /*ee00*/  MUFU.EX2 R130, R130 ;  /* 0x0000008200827308 */ /* 0x000e620000000800 */
[----:B------:R-:W-:Y:S01]  /*ee10*/  FFMA.FTZ R45, R73, UR41, -R19 ;  /* 0x00000029492d7c23 */ /* 0x000fe20008010813 */
[----:B---3--:R-:W-:-:S06]  /*ee20*/  FADD.FTZ R7, R141, R46 ;  /* 0x0000002e8d077221 */ /* 0x008fcc0000010000 */
[----:B------:R-:W2:Y:S01]  /*ee30*/  MUFU.EX2 R16, R47 ;  /* 0x0000002f00107308 */ /* 0x000ea20000000800 */
[----:B------:R-:W-:Y:S01]  /*ee40*/  FFMA.FTZ R139, R54, UR41, -R52 ;  /* 0x00000029368b7c23 */ /* 0x000fe20008010834 */
[----:B------:R-:W-:Y:S01]  /*ee50*/  F2FP.BF16.F32.PACK_AB R148, R20, R148 ;  /* 0x000000941494723e */ /* 0x000fe200000010ff */
[----:B-----5:R-:W-:-:S05]  /*ee60*/  FADD.FTZ R46, R128, R43 ;  /* 0x0000002b802e7221 */ /* 0x020fca0000010000 */
[----:B------:R-:W3:Y:S01]  /*ee70*/  MUFU.EX2 R44, R44 ;  /* 0x0000002c002c7308 */ /* 0x000ee20000000800 */
[----:B------:R-:W-:Y:S01]  /*ee80*/  FFMA.FTZ R126, R76, UR41, -R19 ;  /* 0x000000294c7e7c23 */ /* 0x000fe20008010813 */
[----:B----4-:R-:W-:-:S06]  /*ee90*/  FADD.FTZ R20, R34, R7 ;  /* 0x0000000722147221 */ /* 0x010fcc0000010000 */
[----:B------:R-:W4:Y:S01]  /*eea0*/  MUFU.EX2 R137, R137 ;  /* 0x0000008900897308 */ /* 0x000f220000000800 */
[----:B------:R-:W-:Y:S01]  /*eeb0*/  FFMA.FTZ R38, R55, UR41, -R52 ;  /* 0x0000002937267c23 */ /* 0x000fe20008010834 */
[----:B------:R-:W-:-:S06]  /*eec0*/  FADD.FTZ R43, R41, R46 ;  /* 0x0000002e292b7221 */ /* 0x000fcc0000010000 */
[----:B------:R-:W5:Y:S01]  /*eed0*/  MUFU.EX2 R124, R124 ;  /* 0x0000007c007c7308 */ /* 0x000f620000000800 */
[----:B------:R-:W-:Y:S01]  /*eee0*/  FFMA.FTZ R48, R77, UR41, -R19 ;  /* 0x000000294d307c23 */ /* 0x000fe20008010813 */
[----:B0-----:R-:W-:-:S06]  /*eef0*/  FADD.FTZ R7, R143, R20 ;  /* 0x000000148f077221 */ /* 0x001fcc0000010000 */
[----:B------:R-:W0:Y:S01]  /*ef00*/  MUFU.EX2 R35, R35 ;  /* 0x0000002300237308 */ /* 0x000e220000000800 */
[----:B------:R-:W-:Y:S01]  /*ef10*/  FFMA.FTZ R133, R58, UR41, -R52 ;  /* 0x000000293a857c23 */ /* 0x000fe20008010834 */
[----:B-1----:R-:W-:-:S06]  /*ef20*/  FADD.FTZ R43, R130, R43 ;  /* 0x0000002b822b7221 */ /* 0x002fcc0000010000 */
[----:B------:R-:W1:Y:S01]  /*ef30*/  MUFU.EX2 R45, R45 ;  /* 0x0000002d002d7308 */ /* 0x000e620000000800 */
[----:B------:R-:W-:Y:S01]  /*ef40*/  FFMA.FTZ R120, R80, UR41, -R19 ;  /* 0x0000002950787c23 */ /* 0x000fe20008010813 */
[----:B--2---:R-:W-:-:S06]  /*ef50*/  FADD.FTZ R46, R16, R7 ;  /* 0x00000007102e7221 */ /* 0x004fcc0000010000 */
[----:B------:R-:W2:Y:S01]  /*ef60*/  MUFU.EX2 R139, R139 ;  /* 0x0000008b008b7308 */ /* 0x000ea20000000800 */
[----:B------:R-:W-:Y:S01]  /*ef70*/  FFMA.FTZ R39, R59, UR41, -R52 ;  /* 0x000000293b277c23 */ /* 0x000fe20008010834 */
[----:B---3--:R-:W-:-:S06]  /*ef80*/  FADD.FTZ R43, R44, R43 ;  /* 0x0000002b2c2b7221 */ /* 0x008fcc0000010000 */
[----:B------:R-:W3:Y:S01]  /*ef90*/  MUFU.EX2 R126, R126 ;  /* 0x0000007e007e7308 */ /* 0x000ee20000000800 */
[----:B------:R-:W-:Y:S01]  /*efa0*/  FFMA.FTZ R49, R81, UR41, -R19 ;  /* 0x0000002951317c23 */ /* 0x000fe20008010813 */
[----:B----4-:R-:W-:-:S06]  /*efb0*/  FADD.FTZ R46, R137, R46 ;  /* 0x0000002e892e7221 */ /* 0x010fcc0000010000 */
[----:B------:R-:W4:Y:S01]  /*efc0*/  MUFU.EX2 R38, R38 ;  /* 0x0000002600267308 */ /* 0x000f220000000800 */
[----:B------:R-:W-:Y:S01]  /*efd0*/  FFMA.FTZ R135, R62, UR41, -R52 ;  /* 0x000000293e877c23 */ /* 0x000fe20008010834 */
[----:B------:R-:W-:Y:S01]  /*efe0*/  F2FP.BF16.F32.PACK_AB R146, R28, R146 ;  /* 0x000000921c92723e */ /* 0x000fe200000010ff */
[----:B-----5:R-:W-:-:S05]  /*eff0*/  FADD.FTZ R28, R124, R43 ;  /* 0x0000002b7c1c7221 */ /* 0x020fca0000010000 */
[----:B------:R-:W5:Y:S01]  /*f000*/  MUFU.EX2 R48, R48 ;  /* 0x0000003000307308 */ /* 0x000f620000000800 */
[----:B------:R-:W-:Y:S01]  /*f010*/  FFMA.FTZ R122, R84, UR41, -R19 ;  /* 0x00000029547a7c23 */ /* 0x000fe20008010813 */
[----:B0-----:R-:W-:-:S06]  /*f020*/  FADD.FTZ R46, R35, R46 ;  /* 0x0000002e232e7221 */ /* 0x001fcc0000010000 */
[----:B------:R-:W0:Y:S01]  /*f030*/  MUFU.EX2 R133, R133 ;  /* 0x0000008500857308 */ /* 0x000e220000000800 */
[----:B------:R-:W-:Y:S01]  /*f040*/  FFMA.FTZ R42, R63, UR41, -R52 ;  /* 0x000000293f2a7c23 */ /* 0x000fe20008010834 */
[----:B------:R-:W-:Y:S01]  /*f050*/  F2FP.BF16.F32.PACK_AB R150, R21, R150 ;  /* 0x000000961596723e */ /* 0x000fe200000010ff */
[----:B-1----:R-:W-:-:S05]  /*f060*/  FADD.FTZ R21, R45, R28 ;  /* 0x0000001c2d157221 */ /* 0x002fca0000010000 */
[----:B------:R-:W1:Y:S01]  /*f070*/  MUFU.EX2 R120, R120 ;  /* 0x0000007800787308 */ /* 0x000e620000000800 */
[----:B------:R-:W-:Y:S01]  /*f080*/  FFMA.FTZ R19, R85, UR41, -R19 ;  /* 0x0000002955137c23 */ /* 0x000fe20008010813 */
[----:B--2---:R-:W-:-:S06]  /*f090*/  FADD.FTZ R7, R139, R46 ;  /* 0x0000002e8b077221 */ /* 0x004fcc0000010000 */
[----:B------:R-:W2:Y:S01]  /*f0a0*/  MUFU.EX2 R39, R39 ;  /* 0x0000002700277308 */ /* 0x000ea20000000800 */
[----:B------:R-:W-:Y:S01]  /*f0b0*/  FFMA.FTZ R66, R66, UR41, -R52 ;  /* 0x0000002942427c23 */ /* 0x000fe20008010834 */
[----:B------:R-:W-:Y:S01]  /*f0c0*/  F2FP.BF16.F32.PACK_AB R142, R32, R142 ;  /* 0x0000008e208e723e */ /* 0x000fe200000010ff */
[----:B---3--:R-:W-:-:S05]  /*f0d0*/  FADD.FTZ R21, R126, R21 ;  /* 0x000000157e157221 */ /* 0x008fca0000010000 */
[----:B------:R-:W3:Y:S01]  /*f0e0*/  MUFU.EX2 R49, R49 ;  /* 0x0000003100317308 */ /* 0x000ee20000000800 */
[----:B----4-:R-:W-:Y:S01]  /*f0f0*/  FADD.FTZ R32, R38, R7 ;  /* 0x0000000726207221 */ /* 0x010fe20000010000 */
[----:B------:R-:W-:-:S06]  /*f100*/  FFMA.FTZ R129, R67, UR41, -R52 ;  /* 0x0000002943817c23 */ /* 0x000fcc0008010834 */
[----:B------:R-:W4:Y:S01]  /*f110*/  MUFU.EX2 R135, R135 ;  /* 0x0000008700877308 */ /* 0x000f220000000800 */
[----:B-----5:R-:W-:Y:S01]  /*f120*/  FADD.FTZ R21, R48, R21 ;  /* 0x0000001530157221 */ /* 0x020fe20000010000 */
[----:B0-----:R-:W-:-:S06]  /*f130*/  FADD.FTZ R32, R133, R32 ;  /* 0x0000002085207221 */ /* 0x001fcc0000010000 */
[----:B------:R-:W0:Y:S01]  /*f140*/  MUFU.EX2 R122, R122 ;  /* 0x0000007a007a7308 */ /* 0x000e220000000800 */
[----:B------:R-:W-:-:S07]  /*f150*/  FFMA.FTZ R131, R70, UR41, -R52 ;  /* 0x0000002946837c23 */ /* 0x000fce0008010834 */
[----:B------:R-:W5:Y:S01]  /*f160*/  MUFU.EX2 R42, R42 ;  /* 0x0000002a002a7308 */ /* 0x000f620000000800 */
[----:B------:R-:W-:Y:S01]  /*f170*/  F2FP.BF16.F32.PACK_AB R138, R36, R138 ;  /* 0x0000008a248a723e */ /* 0x000fe200000010ff */
[----:B-1----:R-:W-:-:S06]  /*f180*/  FADD.FTZ R36, R120, R21 ;  /* 0x0000001578247221 */ /* 0x002fcc0000010000 */
[----:B------:R-:W1:Y:S01]  /*f190*/  MUFU.EX2 R19, R19 ;  /* 0x0000001300137308 */ /* 0x000e620000000800 */
[----:B--2---:R-:W-:-:S07]  /*f1a0*/  FADD.FTZ R32, R39, R32 ;  /* 0x0000002027207221 */ /* 0x004fce0000010000 */
[----:B------:R-:W2:Y:S01]  /*f1b0*/  MUFU.EX2 R6, R66 ;  /* 0x0000004200067308 */ /* 0x000ea20000000800 */
[----:B------:R-:W-:Y:S01]  /*f1c0*/  FFMA.FTZ R71, R71, UR41, -R52 ;  /* 0x0000002947477c23 */ /* 0x000fe20008010834 */
[----:B---3--:R-:W-:Y:S01]  /*f1d0*/  FADD.FTZ R21, R49, R36 ;  /* 0x0000002431157221 */ /* 0x008fe20000010000 */
[----:B----4-:R-:W-:-:S05]  /*f1e0*/  FADD.FTZ R7, R135, R32 ;  /* 0x0000002087077221 */ /* 0x010fca0000010000 */
[----:B------:R-:W3:Y:S01]  /*f1f0*/  MUFU.EX2 R129, R129 ;  /* 0x0000008100817308 */ /* 0x000ee20000000800 */
[----:B------:R-:W-:Y:S01]  /*f200*/  FFMA.FTZ R125, R74, UR41, -R52 ;  /* 0x000000294a7d7c23 */ /* 0x000fe20008010834 */
[----:B0-----:R-:W-:Y:S01]  /*f210*/  FADD.FTZ R32, R122, R21 ;  /* 0x000000157a207221 */ /* 0x001fe20000010000 */
[----:B-----5:R-:W-:-:S05]  /*f220*/  FADD.FTZ R21, R42, R7 ;  /* 0x000000072a157221 */ /* 0x020fca0000010000 */
[----:B------:R-:W0:Y:S01]  /*f230*/  MUFU.EX2 R131, R131 ;  /* 0x0000008300837308 */ /* 0x000e220000000800 */
[----:B------:R-:W-:Y:S01]  /*f240*/  FFMA.FTZ R75, R75, UR41, -R52 ;  /* 0x000000294b4b7c23 */ /* 0x000fe20008010834 */
[----:B-1----:R-:W-:Y:S01]  /*f250*/  FADD.FTZ R7, R19, R32 ;  /* 0x0000002013077221 */ /* 0x002fe20000010000 */
[----:B--2---:R-:W-:-:S05]  /*f260*/  FADD.FTZ R32, R6, R21 ;  /* 0x0000001506207221 */ /* 0x004fca0000010000 */
[----:B------:R-:W1:Y:S01]  /*f270*/  MUFU.EX2 R20, R71 ;  /* 0x0000004700147308 */ /* 0x000e620000000800 */
[----:B------:R-:W-:Y:S01]  /*f280*/  FFMA.FTZ R78, R78, UR41, -R52 ;  /* 0x000000294e4e7c23 */ /* 0x000fe20008010834 */
[----:B---3--:R-:W-:-:S06]  /*f290*/  FADD.FTZ R32, R129, R32 ;  /* 0x0000002081207221 */ /* 0x008fcc0000010000 */
[----:B------:R-:W2:Y:S01]  /*f2a0*/  MUFU.EX2 R125, R125 ;  /* 0x0000007d007d7308 */ /* 0x000ea20000000800 */
[----:B------:R-:W-:Y:S01]  /*f2b0*/  FFMA.FTZ R79, R79, UR41, -R52 ;  /* 0x000000294f4f7c23 */ /* 0x000fe20008010834 */
[----:B------:R-:W-:Y:S01]  /*f2c0*/  F2FP.BF16.F32.PACK_AB R122, R19, R122 ;  /* 0x0000007a137a723e */ /* 0x000fe200000010ff */
[----:B0-----:R-:W-:-:S05]  /*f2d0*/  FADD.FTZ R19, R131, R32 ;  /* 0x0000002083137221 */ /* 0x001fca0000010000 */
        /* <DEDUP_REMOVED lines=8> */
[----:B0-----:R-:W-:-:S06]  /*f360*/  FADD.FTZ R19, R28, R19 ;  /* 0x000000131c137221 */ /* 0x001fcc0000010000 */
[----:B------:R-:W0:Y:S01]  /*f370*/  MUFU.EX2 R121, R82 ;  /* 0x0000005200797308 */ /* 0x000e220000000800 */
[----:B------:R-:W-:Y:S01]  /*f380*/  FFMA.FTZ R52, R87, UR41, -R52 ;  /* 0x0000002957347c23 */ /* 0x000fe20008010834 */
[----:B------:R-:W-:Y:S01]  /*f390*/  F2FP.BF16.F32.PACK_AB R149, R26, R149 ;  /* 0x000000951a95723e */ /* 0x000fe200000010ff */
[----:B-1----:R-:W-:-:S05]  /*f3a0*/  FADD.FTZ R26, R78, R19 ;  /* 0x000000134e1a7221 */ /* 0x002fca0000010000 */
[----:B------:R-:W1:Y:S01]  /*f3b0*/  MUFU.EX2 R83, R83 ;  /* 0x0000005300537308 */ /* 0x000e620000000800 */
[----:B--2---:R-:W-:Y:S01]  /*f3c0*/  FADD.FTZ R26, R79, R26 ;  /* 0x0000001a4f1a7221 */ /* 0x004fe20000010000 */
[----:B------:R-:W-:-:S06]  /*f3d0*/  ISETP.GT.AND P2, PT, R4, R56, PT ;  /* 0x000000380400720c */ /* 0x000fcc0003f44270 */
[----:B------:R-:W2:Y:S01]  /*f3e0*/  MUFU.EX2 R123, R86 ;  /* 0x00000056007b7308 */ /* 0x000ea20000000800 */
[----:B0-----:R-:W-:-:S07]  /*f3f0*/  FADD.FTZ R26, R121, R26 ;  /* 0x0000001a791a7221 */ /* 0x001fce0000010000 */
[----:B------:R-:W0:Y:S01]  /*f400*/  MUFU.EX2 R52, R52 ;  /* 0x0000003400347308 */ /* 0x000e220000000800 */
[----:B-1----:R-:W-:Y:S01]  /*f410*/  FADD.FTZ R26, R83, R26 ;  /* 0x0000001a531a7221 */ /* 0x002fe20000010000 */
[-C--:B------:R-:W-:Y:S01]  /*f420*/  FMUL.FTZ R88, R88, R3.reuse ;  /* 0x0000000358587220 */ /* 0x080fe20000410000 */
[-C--:B------:R-:W-:Y:S01]  /*f430*/  FMUL.FTZ R89, R89, R3.reuse ;  /* 0x0000000359597220 */ /* 0x080fe20000410000 */
[-C--:B------:R-:W-:Y:S01]  /*f440*/  FMUL.FTZ R92, R92, R3.reuse ;  /* 0x000000035c5c7220 */ /* 0x080fe20000410000 */
[-C--:B------:R-:W-:Y:S01]  /*f450*/  FMUL.FTZ R93, R93, R3.reuse ;  /* 0x000000035d5d7220 */ /* 0x080fe20000410000 */
[-C--:B------:R-:W-:Y:S01]  /*f460*/  FMUL.FTZ R96, R96, R3.reuse ;  /* 0x0000000360607220 */ /* 0x080fe20000410000 */
[----:B--2---:R-:W-:Y:S01]  /*f470*/  FADD.FTZ R26, R123, R26 ;  /* 0x0000001a7b1a7221 */ /* 0x004fe20000010000 */
        /* <DEDUP_REMOVED lines=30> */
[----:B0-----:R-:W-:Y:S01]  /*f660*/  FADD.FTZ R6, R52, R26 ;  /* 0x0000001a34067221 */ /* 0x001fe20000010000 */
[----:B------:R-:W-:Y:S01]  /*f670*/  F2FP.BF16.F32.PACK_AB R140, R29, R140 ;  /* 0x0000008c1d8c723e */ /* 0x000fe200000010ff */
[----:B------:R-:W-:Y:S01]  /*f680*/  VIADD R4, R4, 0xffffffff ;  /* 0xffffffff04047836 */ /* 0x000fe20000000000 */
        /* <DEDUP_REMOVED lines=26> */
[----:B------:R-:W-:Y:S02]  /*f830*/  IMAD.MOV.U32 R0, RZ, RZ, R24 ;  /* 0x000000ffff007224 */ /* 0x000fe400078e0018 */
[----:B------:R-:W-:Y:S02]  /*f840*/  IMAD.MOV.U32 R3, RZ, RZ, R13 ;  /* 0x000000ffff037224 */ /* 0x000fe400078e000d */
[----:B------:R-:W-:Y:S02]  /*f850*/  IMAD.MOV.U32 R16, RZ, RZ, R153 ;  /* 0x000000ffff107224 */ /* 0x000fe400078e0099 */
[----:B------:R-:W-:-:S07]  /*f860*/  IMAD.MOV.U32 R19, RZ, RZ, R154 ;  /* 0x000000ffff137224 */ /* 0x000fce00078e009a */
.L_x_11708:
        /* <DEDUP_REMOVED lines=19> */
.L_x_11729:
[----:B------:R-:W-:-:S13]  /*f9a0*/  ISETP.NE.AND P2, PT, R24, 0x1, PT ;  /* 0x000000011800780c */ /* 0x000fda0003f45270 */
[----:B------:R-:W0:Y:S02]  /*f9b0*/  @P2 LDC.64 R20, c[0x0][0x9e8] ;  /* 0x00027a00ff142b82 */ /* 0x000e240000000a00 */
[----:B0-----:R-:W-:-:S05]  /*f9c0*/  @P2 IMAD.HI.U32 R20, R13, R20, RZ ;  /* 0x000000140d142227 */ /* 0x001fca00078e00ff */
[----:B------:R-:W-:-:S07]  /*f9d0*/  @P2 SHF.R.U32.HI R13, RZ, R21, R20 ;  /* 0x00000015ff0d2219 */ /* 0x000fce0000011614 */
.L_x_11730:
[----:B------:R-:W-:Y:S05]  /*f9e0*/  BSYNC B0 ;  /* 0x0000000000007941 */ /* 0x000fea0003800000 */
.L_x_11728:
[----:B------:R-:W-:-:S05]  /*f9f0*/  IMAD R13, R13, R24, RZ ;  /* 0x000000180d0d7224 */ /* 0x000fca00078e02ff */
[----:B------:R-:W-:-:S07]  /*fa00*/  VIMNMX R12, R12, R13, !PT ;  /* 0x0000000d0c0c7248 */ /* 0x000fce0007fe0100 */
.L_x_11727:
        /* <DEDUP_REMOVED lines=12> */
.L_x_11741:
        /* <DEDUP_REMOVED lines=11> */
.L_x_11733:
[----:B------:R-:W-:Y:S01]  /*fb80*/  IMAD R0, R16, 0x8, R2 ;  /* 0x0000000810007824 */ /* 0x000fe200078e0202 */
[----:B------:R-:W-:-:S04]  /*fb90*/  SHF.L.U32 R3, R19, 0x1f, RZ ;  /* 0x0000001f13037819 */ /* 0x000fc800000006ff */
[----:B------:R0:W1:Y:S01]  /*fba0*/  SYNCS.PHASECHK.TRANS64.TRYWAIT P3, [R0+URZ+0x16830], R3 ;  /* 0x01683003000075a7 */ /* 0x000062000806017f */
[----:B------:R-:W-:Y:S05]  /*fbb0*/  @!P0 BRA `(.L_x_11734) ;  /* 0x0000000000048947 */ /* 0x000fea0003800000 */
[----:B------:R-:W-:Y:S01]  /*fbc0*/  BPT.TRAP 0x1 ;  /* 0x000000040000795c */ /* 0x000fe20000300000 */
.L_x_11734:
[----:B------:R-:W-:Y:S04]  /*fbd0*/  BSSY B0, `(.L_x_11732) ;  /* 0x0000004000007945 */ /* 0x000fe80003800000 */
[----:B-1----:R-:W-:Y:S05]  /*fbe0*/  @P3 BRA `(.L_x_11735) ;  /* 0x0000000000083947 */ /* 0x002fea0003800000 */
[----:B------:R-:W1:Y:S02]  /*fbf0*/  SYNCS.PHASECHK.TRANS64.TRYWAIT P3, [R0+URZ+0x16830], R3 ;  /* 0x01683003000075a7 */ /* 0x000e64000806017f */
[----:B-1----:R-:W-:Y:S05]  /*fc00*/  @!P3 BRA `(.L_x_11736) ;  /* 0x000000d000d8b947 */ /* 0x002fea0003800000 */
.L_x_11735:
[----:B------:R-:W-:Y:S05]  /*fc10*/  BSYNC B0 ;  /* 0x0000000000007941 */ /* 0x000fea0003800000 */
.L_x_11732:
[----:B01----:R-:W2:Y:S01]  /*fc20*/  LDL R3, [R1+0x14] ;  /* 0x0000140001037983 */ /* 0x003ea20000100800 */
[----:B------:R-:W0:Y:S01]  /*fc30*/  S2R R0, SR_TID.X ;  /* 0x0000000000007919 */ /* 0x000e220000002100 */
[----:B------:R-:W-:Y:S05]  /*fc40*/  WARPSYNC.ALL ;  /* 0x0000000000007948 */ /* 0x000fea0003800000 */
[----:B------:R-:W-:Y:S01]  /*fc50*/  IMAD.MOV.U32 R25, RZ, RZ, 0x40000040 ;  /* 0x40000040ff197424 */ /* 0x000fe200078e00ff */
[----:B0-----:R-:W-:-:S05]  /*fc60*/  SHF.R.U32.HI R0, RZ, 0x7, R0 ;  /* 0x00000007ff007819 */ /* 0x001fca0000011600 */
[----:B------:R-:W-:Y:S01]  /*fc70*/  VIADD R0, R0, 0x8 ;  /* 0x0000000800007836 */ /* 0x000fe20000000000 */
[----:B------:R-:W-:Y:S01]  /*fc80*/  R2UR UR8, R8 ;  /* 0x00000000080872ca */ /* 0x000fe200000e0000 */
[----:B------:R-:W-:Y:S01]  /*fc90*/  IMAD.MOV.U32 R27, RZ, RZ, 0x40000040 ;  /* 0x40000040ff1b7424 */ /* 0x000fe200078e00ff */
[----:B------:R-:W-:Y:S01]  /*fca0*/  R2UR UR9, R9 ;  /* 0x00000000090972ca */ /* 0x000fe200000e0000 */
[----:B------:R-:W-:Y:S01]  /*fcb0*/  IMAD.MOV.U32 R29, RZ, RZ, 0x40000040 ;  /* 0x40000040ff1d7424 */ /* 0x000fe200078e00ff */
[----:B------:R-:W-:Y:S02]  /*fcc0*/  R2UR UR11, R25 ;  /* 0x00000000190b72ca */ /* 0x000fe400000e0000 */
[----:B------:R-:W-:Y:S02]  /*fcd0*/  R2UR UR15, R27 ;  /* 0x000000001b0f72ca */ /* 0x000fe400000e0000 */
[----:B------:R-:W-:Y:S02]  /*fce0*/  R2UR UR19, R29 ;  /* 0x000000001d1372ca */ /* 0x000fe400000e0000 */
[----:B------:R-:W-:-:S02]  /*fcf0*/  R2UR UR23, R25 ;  /* 0x00000000191772ca */ /* 0x000fc400000e0000 */
[----:B------:R-:W-:Y:S02]  /*fd00*/  R2UR UR12, R156 ;  /* 0x000000009c0c72ca */ /* 0x000fe400000e0000 */
[----:B------:R-:W-:Y:S01]  /*fd10*/  R2UR UR13, R157 ;  /* 0x000000009d0d72ca */ /* 0x000fe200000e0000 */
[----:B------:R0:W-:Y:S01]  /*fd20*/  BAR.SYNC.DEFER_BLOCKING R0, 0x100 ;  /* 0x000400000000751d */ /* 0x0001e20000010000 */
[----:B------:R-:W-:Y:S02]  /*fd30*/  R2UR UR16, R14 ;  /* 0x000000000e1072ca */ /* 0x000fe400000e0000 */
[----:B------:R-:W-:Y:S01]  /*fd40*/  R2UR UR17, R15 ;  /* 0x000000000f1172ca */ /* 0x000fe200000e0000 */
[----:B--2---:R-:W-:-:S04]  /*fd50*/  IMAD R24, R16, 0x400, R3 ;  /* 0x0000040010187824 */ /* 0x004fc800078e0203 */
[C---:B------:R-:W-:Y:S01]  /*fd60*/  VIADD R26, R24.reuse, 0x2 ;  /* 0x00000002181a7836 */ /* 0x040fe20000000000 */
[C---:B------:R-:W-:Y:S01]  /*fd70*/  R2UR UR10, R24.reuse ;  /* 0x00000000180a72ca */ /* 0x040fe200000e0000 */
[C---:B------:R-:W-:Y:S02]  /*fd80*/  VIADD R28, R24.reuse, 0x4 ;  /* 0x00000004181c7836 */ /* 0x040fe40000000000 */
[----:B------:R-:W-:Y:S01]  /*fd90*/  VIADD R24, R24, 0x6 ;  /* 0x0000000618187836 */ /* 0x000fe20000000000 */
[----:B------:R-:W-:Y:S02]  /*fda0*/  R2UR UR14, R26 ;  /* 0x000000001a0e72ca */ /* 0x000fe400000e0000 */
[----:B------:R-:W-:Y:S02]  /*fdb0*/  R2UR UR18, R28 ;  /* 0x000000001c1272ca */ /* 0x000fe400000e0000 */
[----:B------:R-:W-:Y:S02]  /*fdc0*/  R2UR UR22, R24 ;  /* 0x00000000181672ca */ /* 0x000fe400000e0000 */
[----:B------:R-:W-:-:S06]  /*fdd0*/  WARPGROUP.ARRIVE ;  /* 0x00000000000079c5 */ /* 0x000fcc0000000000 */
[----:B------:R-:W-:Y:S03]  /*fde0*/  HGMMA.64x128x16.F32.BF16 R24, gdesc[UR8], RZ, !UPT, gsb0 ;  /* 0x01e00000081879f0 */ /* 0x000fe6000c0018ff */
[----:B------:R-:W-:Y:S02]  /*fdf0*/  WARPGROUP.DEPBAR.LE gsb0, 0x0 ;  /* 0x00008000000079c5 */ /* 0x000fe40000010000 */
[----:B------:R-:W-:-:S07]  /*fe00*/  WARPGROUP.ARRIVE ;  /* 0x00000000000079c5 */ /* 0x000fce0000000000 */
        /* <DEDUP_REMOVED lines=13> */
.L_x_11738:
[----:B------:R-:W-:Y:S01]  /*fee0*/  SHF.L.U32 R0, R12, 0x1f, RZ ;  /* 0x0000001f0c007819 */ /* 0x000fe200000006ff */
[----:B------:R-:W-:-:S04]  /*fef0*/  IMAD R3, R23, 0x8, R2 ;  /* 0x0000000817037824 */ /* 0x000fc800078e0202 */
[----:B------:R0:W1:Y:S01]  /*ff00*/  SYNCS.PHASECHK.TRANS64.TRYWAIT P2, [R3+URZ+0x16850], R0 ;  /* 0x01685000030075a7 */ /* 0x000062000804017f */
[----:B------:R-:W-:Y:S05]  /*ff10*/  @!P0 BRA `(.L_x_11739) ;  /* 0x0000000000048947 */ /* 0x000fea0003800000 */
[----:B------:R-:W-:Y:S01]  /*ff20*/  BPT.TRAP 0x1 ;  /* 0x000000040000795c */ /* 0x000fe20000300000 */
.L_x_11739:
[----:B-1----:R-:W-:Y:S05]  /*ff30*/  @P2 BRA `(.L_x_11737) ;  /* 0x0000000000082947 */ /* 0x002fea0003800000 */
[----:B------:R-:W1:Y:S02]  /*ff40*/  SYNCS.PHASECHK.TRANS64.TRYWAIT P2, [R3+URZ+0x16850], R0 ;  /* 0x01685000030075a7 */ /* 0x000e64000804017f */
[----:B-1----:R-:W-:Y:S05]  /*ff50*/  @!P2 BRA `(.L_x_11740) ;  /* 0x000000d00018a947 */ /* 0x002fea0003800000 */
.L_x_11737:
[----:B------:R-:W2:Y:S01]  /*ff60*/  S2R R154, SR_TID.X ;  /* 0x00000000009a7919 */ /* 0x000ea20000002100 */
[----:B------:R-:W-:Y:S01]  /*ff70*/  VIADD R12, R2, 0x400 ;  /* 0x00000400020c7836 */ /* 0x000fe20000000000 */
[----:B------:R-:W-:Y:S05]  /*ff80*/  WARPSYNC.ALL ;  /* 0x0000000000007948 */ /* 0x000fea0003800000 */
[----:B------:R-:W-:-:S04]  /*ff90*/  SHF.R.U32.HI R12, RZ, 0x4, R12 ;  /* 0x00000004ff0c7819 */ /* 0x000fc8000001160c */
[----:B------:R-:W-:Y:S02]  /*ffa0*/  LOP3.LUT R12, R12, 0x3fff, RZ, 0xc0, !PT ;  /* 0x00003fff0c0c7812 */ /* 0x000fe400078ec0ff */
[----:B--2---:R-:W-:Y:S02]  /*ffb0*/  SHF.R.U32.HI R152, RZ, 0x7, R154 ;  /* 0x00000007ff987819 */ /* 0x004fe4000001169a */
[----:B------:R-:W-:-:S03]  /*ffc0*/  ISETP.GE.U32.AND P2, PT, R154, 0x180, PT ;  /* 0x000001809a00780c */ /* 0x000fc60003f46070 */
[----:B------:R-:W-:-:S05]  /*ffd0*/  VIADD R152, R152, 0x9 ;  /* 0x0000000998987836 */ /* 0x000fca0000000000 */
[----:B------:R-:W-:Y:S01]  /*ffe0*/  SEL R152, R152, 0x9, !P2 ;  /* 0x0000000998987807 */ /* 0x000fe20005000000 */
[C---:B------:R-:W-:Y:S01]  /*fff0*/  IMAD R12, R23.reuse, 0x400, R12 ;  /* 0x00000400170c7824 */ /* 0x040fe200078e020c */
[----:B------:R-:W-:Y:S01]  /*10000*/  WARPGROUP.ARRIVE ;  /* 0x00000000000079c5 */ /* 0x000fe20000000000 */
[----:B------:R-:W-:Y:S01]  /*10010*/  IMAD.MOV.U32 R13, RZ, RZ, 0x40000040 ;  /* 0x40000040ff0d7424 */ /* 0x000fe200078e00ff */
[----:B01----:R-:W-:Y:S01]  /*10020*/  FMNMX.FTZ R0, R24, R20, !PT ;  /* 0x0000001418007209 */ /* 0x003fe20007810000 */
[----:B------:R-:W-:Y:S01]  /*10030*/  UMOV UR41, UR6 ;  /* 0x0000000600297c82 */ /* 0x000fe20008000000 */
[----:B------:R-:W-:Y:S01]  /*10040*/  R2UR UR10, R12 ;  /* 0x000000000c0a72ca */ /* 0x000fe200000e0000 */
[----:B------:R-:W-:Y:S01]  /*10050*/  @!P1 IMAD R23, R23, 0x8, R2 ;  /* 0x0000000817179824 */ /* 0x000fe200078e0202 */
[----:B------:R-:W-:Y:S02]  /*10060*/  R2UR UR11, R13 ;  /* 0x000000000d0b72ca */ /* 0x000fe400000e0000 */
[----:B------:R-:W-:Y:S01]  /*10070*/  FMNMX.FTZ R0, R25, R0, !PT ;  /* 0x0000000019007209 */ /* 0x000fe20007810000 */
[----:B------:R-:W-:Y:S01]  /*10080*/  @!P1 VIADD R23, R23, 0x16860 ;  /* 0x0001686017179836 */ /* 0x000fe20000000000 */
[C---:B------:R-:W-:Y:S01]  /*10090*/  ISETP.GT.AND P2, PT, R4.reuse, R153, PT ;  /* 0x000000990400720c */ /* 0x040fe20003f44270 */
[----:B------:R-:W-:Y:S01]  /*100a0*/  VIADD R4, R4, 0xffffffff ;  /* 0xffffffff04047836 */ /* 0x000fe20000000000 */
[----:B------:R-:W-:-:S02]  /*100b0*/  FMNMX.FTZ R0, R28, R0, !PT ;  /* 0x000000001c007209 */ /* 0x000fc40007810000 */
[----:B------:R-:W-:Y:S02]  /*100c0*/  @!P1 PRMT R23, RZ, 0x654, R23 ;  /* 0x00000654ff179816 */ /* 0x000fe40000000017 */
[----:B------:R-:W-:-:S03]  /*100d0*/  FMNMX.FTZ R0, R29, R0, !PT ;  /* 0x000000001d007209 */ /* 0x000fc60007810000 */
[----:B------:R-:W-:Y:S01]  /*100e0*/  HGMMA.64x64x16.F32.BF16 R88, R148, gdesc[UR8].tnspB, R88, gsb0 ;  /* 0x40e0000894587df0 */ /* 0x000fe20008001858 */
        /* <DEDUP_REMOVED lines=21> */
[----:B------:R-:W-:Y:S01]  /*10240*/  VIADD R148, R12, 0x80 ;  /* 0x000000800c947836 */ /* 0x000fe20000000000 */
[----:B------:R-:W-:Y:S01]  /*10250*/  WARPGROUP.ARRIVE ;  /* 0x00000000000079c5 */ /* 0x000fe20000000000 */
[----:B------:R-:W-:Y:S01]  /*10260*/  IMAD.MOV.U32 R149, RZ, RZ, 0x40000040 ;  /* 0x40000040ff957424 */ /* 0x000fe200078e00ff */
[----:B------:R-:W-:Y:S02]  /*10270*/  FMNMX.FTZ R0, R72, R0, !PT ;  /* 0x0000000048007209 */ /* 0x000fe40007810000 */
[----:B------:R-:W-:Y:S02]  /*10280*/  R2UR UR10, R148 ;  /* 0x00000000940a72ca */ /* 0x000fe400000e0000 */
[----:B------:R-:W-:-:S02]  /*10290*/  R2UR UR11, R149 ;  /* 0x00000000950b72ca */ /* 0x000fc400000e0000 */
[----:B------:R-:W-:-:S04]  /*102a0*/  FMNMX.FTZ R0, R73, R0, !PT ;  /* 0x0000000049007209 */ /* 0x000fc80007810000 */
[----:B------:R-:W-:-:S04]  /*102b0*/  FMNMX.FTZ R0, R76, R0, !PT ;  /* 0x000000004c007209 */ /* 0x000fc80007810000 */
[----:B------:R-:W-:-:S03]  /*102c0*/  FMNMX.FTZ R0, R77, R0, !PT ;  /* 0x000000004d007209 */ /* 0x000fc60007810000 */
[----:B------:R-:W-:Y:S01]  /*102d0*/  HGMMA.64x64x16.F32.BF16 R88, R144, gdesc[UR8].tnspB, R88, gsb0 ;  /* 0x40e0000890587df0 */ /* 0x000fe20008001858 */
        /* <DEDUP_REMOVED lines=8> */
[----:B------:R-:W-:-:S03]  /*10360*/  FMNMX.FTZ R0, R26, R21, !PT ;  /* 0x000000151a007209 */ /* 0x000fc60007810000 */
[----:B------:R-:W-:Y:S01]  /*10370*/  FADD.FTZ R13, -R3, R20 ;  /* 0x00000014030d7221 */ /* 0x000fe20000010100 */
[----:B------:R-:W-:Y:S01]  /*10380*/  FMNMX.FTZ R0, R27, R0, !PT ;  /* 0x000000001b007209 */ /* 0x000fe20007810000 */
[----:B------:R-:W-:Y:S02]  /*10390*/  WARPGROUP.DEPBAR.LE gsb0, 0x0 ;  /* 0x00008000000079c5 */ /* 0x000fe40000010000 */
[----:B------:R-:W-:Y:S01]  /*103a0*/  VIADD R144, R12, 0x100 ;  /* 0x000001000c907836 */ /* 0x000fe20000000000 */
[----:B------:R-:W-:Y:S01]  /*103b0*/  WARPGROUP.ARRIVE ;  /* 0x00000000000079c5 */ /* 0x000fe20000000000 */
[----:B------:R-:W-:Y:S01]  /*103c0*/  IMAD.MOV.U32 R145, RZ, RZ, 0x40000040 ;  /* 0x40000040ff917424 */ /* 0x000fe200078e00ff */
[----:B------:R-:W-:Y:S01]  /*103d0*/  FMNMX.FTZ R0, R30, R0, !PT ;  /* 0x000000001e007209 */ /* 0x000fe20007810000 */
[----:B------:R-:W-:Y:S01]  /*103e0*/  FMUL.FTZ R20, R3, UR41 ;  /* 0x0000002903147c20 */ /* 0x000fe20008410000 */
[----:B------:R-:W-:Y:S01]  /*103f0*/  R2UR UR10, R144 ;  /* 0x00000000900a72ca */ /* 0x000fe200000e0000 */
[----:B------:R-:W-:Y:S01]  /*10400*/  FMUL.FTZ R13, R13, UR41 ;  /* 0x000000290d0d7c20 */ /* 0x000fe20008410000 */
[----:B------:R-:W-:Y:S01]  /*10410*/  R2UR UR11, R145 ;  /* 0x00000000910b72ca */ /* 0x000fe200000e0000 */
[--C-:B------:R-:W-:Y:S01]  /*10420*/  FFMA.FTZ R145, R24, UR41, -R20.reuse ;  /* 0x0000002918917c23 */ /* 0x100fe20008010814 */
[----:B------:R-:W-:Y:S01]  /*10430*/  FMNMX.FTZ R0, R31, R0, !PT ;  /* 0x000000001f007209 */ /* 0x000fe20007810000 */
[----:B------:R-:W-:Y:S01]  /*10440*/  FFMA.FTZ R148, R25, UR41, -R20 ;  /* 0x0000002919947c23 */ /* 0x000fe20008010814 */
[----:B------:R-:W-:-:S02]  /*10450*/  VIADD R24, R12, 0x200 ;  /* 0x000002000c187836 */ /* 0x000fc40000000000 */
[--C-:B------:R-:W-:Y:S01]  /*10460*/  FFMA.FTZ R150, R28, UR41, -R20.reuse ;  /* 0x000000291c967c23 */ /* 0x100fe20008010814 */
[----:B------:R-:W-:Y:S01]  /*10470*/  FMNMX.FTZ R0, R34, R0, !PT ;  /* 0x0000000022007209 */ /* 0x000fe20007810000 */
[----:B------:R-:W-:Y:S02]  /*10480*/  IMAD.MOV.U32 R25, RZ, RZ, 0x40000040 ;  /* 0x40000040ff197424 */ /* 0x000fe400078e00ff */
[--C-:B------:R-:W-:Y:S01]  /*10490*/  FFMA.FTZ R28, R45, UR41, -R20.reuse ;  /* 0x000000292d1c7c23 */ /* 0x100fe20008010814 */
[--C-:B------:R-:W-:Y:S01]  /*104a0*/  FFMA.FTZ R144, R33, UR41, -R20.reuse ;  /* 0x0000002921907c23 */ /* 0x100fe20008010814 */
[----:B------:R-:W-:Y:S01]  /*104b0*/  FMNMX.FTZ R0, R35, R0, !PT ;  /* 0x0000000023007209 */ /* 0x000fe20007810000 */
[--C-:B------:R-:W-:Y:S01]  /*104c0*/  FFMA.FTZ R146, R37, UR41, -R20.reuse ;  /* 0x0000002925927c23 */ /* 0x100fe20008010814 */
[--C-:B------:R-:W-:Y:S01]  /*104d0*/  FFMA.FTZ R37, R61, UR41, -R20.reuse ;  /* 0x000000293d257c23 */ /* 0x100fe20008010814 */
[----:B------:R-:W-:Y:S01]  /*104e0*/  HGMMA.64x64x16.F32.BF16 R88, R140, gdesc[UR8].tnspB, R88, gsb0 ;  /* 0x40e000088c587df0 */ /* 0x000fe20008001858 */
[----:B------:R-:W-:Y:S01]  /*104f0*/  FMNMX.FTZ R0, R38, R0, !PT ;  /* 0x0000000026007209 */ /* 0x000fe20007810000 */
[--C-:B------:R-:W-:Y:S01]  /*10500*/  FFMA.FTZ R33, R64, UR41, -R20.reuse ;  /* 0x0000002940217c23 */ /* 0x100fe20008010814 */
[----:B------:R-:W-:Y:S01]  /*10510*/  FFMA.FTZ R84, R84, UR41, -R20 ;  /* 0x0000002954547c23 */ /* 0x000fe20008010814 */
[----:B------:R-:W-:Y:S01]  /*10520*/  MUFU.EX2 R13, R13 ;  /* 0x0000000d000d7308 */ /* 0x000fe20000000800 */
[----:B------:R-:W-:-:S04]  /*10530*/  FMNMX.FTZ R0, R39, R0, !PT ;  /* 0x0000000027007209 */ /* 0x000fc80007810000 */
        /* <DEDUP_REMOVED lines=8> */
[----:B------:R-:W-:Y:S01]  /*105c0*/  FMNMX.FTZ R0, R51, R0, !PT ;  /* 0x0000000033007209 */ /* 0x000fe20007810000 */
[----:B0-----:R-:W-:-:S03]  /*105d0*/  FFMA.FTZ R7, R13, R7, R145 ;  /* 0x000000070d077223 */ /* 0x001fc60000010091 */
[----:B------:R-:W-:-:S03]  /*105e0*/  FMNMX.FTZ R0, R54, R0, !PT ;  /* 0x0000000036007209 */ /* 0x000fc60007810000 */
[----:B------:R-:W-:Y:S01]  /*105f0*/  MUFU.EX2 R144, R144 ;  /* 0x0000009000907308 */ /* 0x000fe20000000800 */
[----:B------:R-:W-:Y:S01]  /*10600*/  FMNMX.FTZ R0, R55, R0, !PT ;  /* 0x0000000037007209 */ /* 0x000fe20007810000 */
[C---:B-1----:R-:W-:Y:S01]  /*10610*/  FADD.FTZ R7, R148.reuse, R7 ;  /* 0x0000000794077221 */ /* 0x042fe20000010000 */
        /* <DEDUP_REMOVED lines=14> */
[----:B------:R-:W-:Y:S01]  /*10700*/  FMNMX.FTZ R0, R75, R0, !PT ;  /* 0x000000004b007209 */ /* 0x000fe20007810000 */
[----:B------:R-:W-:Y:S02]  /*10710*/  WARPGROUP.DEPBAR.LE gsb0, 0x0 ;  /* 0x00008000000079c5 */ /* 0x000fe40000010000 */
[----:B------:R-:W-:Y:S01]  /*10720*/  VIADD R140, R12, 0x180 ;  /* 0x000001800c8c7836 */ /* 0x000fe20000000000 */
[----:B------:R-:W-:Y:S01]  /*10730*/  WARPGROUP.ARRIVE ;  /* 0x00000000000079c5 */ /* 0x000fe20000000000 */
[----:B------:R-:W-:Y:S01]  /*10740*/  IMAD.MOV.U32 R141, RZ, RZ, 0x40000040 ;  /* 0x40000040ff8d7424 */ /* 0x000fe200078e00ff */
[----:B------:R-:W-:Y:S01]  /*10750*/  FMNMX.FTZ R0, R78, R0, !PT ;  /* 0x000000004e007209 */ /* 0x000fe20007810000 */
[--C-:B------:R-:W-:Y:S01]  /*10760*/  FFMA.FTZ R143, R32, UR41, -R20.reuse ;  /* 0x00000029208f7c23 */ /* 0x100fe20008010814 */
[----:B------:R-:W-:Y:S01]  /*10770*/  R2UR UR10, R140 ;  /* 0x000000008c0a72ca */ /* 0x000fe200000e0000 */
[--C-:B------:R-:W-:Y:S01]  /*10780*/  FFMA.FTZ R32, R53, UR41, -R20.reuse ;  /* 0x0000002935207c23 */ /* 0x100fe20008010814 */
[----:B------:R-:W-:Y:S01]  /*10790*/  R2UR UR11, R141 ;  /* 0x000000008d0b72ca */ /* 0x000fe200000e0000 */
        /* <DEDUP_REMOVED lines=9> */
[----:B------:R-:W-:-:S03]  /*10830*/  FMNMX.FTZ R0, R83, R0, !PT ;  /* 0x0000000053007209 */ /* 0x000fc60007810000 */
[----:B------:R-:W-:Y:S01]  /*10840*/  HGMMA.64x64x16.F32.BF16 R88, R136, gdesc[UR8].tnspB, R88, gsb0 ;  /* 0x40e0000888587df0 */ /* 0x000fe20008001858 */
[----:B------:R-:W-:Y:S01]  /*10850*/  R2UR UR10, R24 ;  /* 0x00000000180a72ca */ /* 0x000fe200000e0000 */
[----:B------:R-:W-:Y:S01]  /*10860*/  VIADD R24, R12, 0x280 ;  /* 0x000002800c187836 */ /* 0x000fe20000000000 */
[----:B------:R-:W-:Y:S01]  /*10870*/  R2UR UR11, R25 ;  /* 0x00000000190b72ca */ /* 0x000fe200000e0000 */
[----:B------:R-:W-:Y:S01]  /*10880*/  IMAD.MOV.U32 R25, RZ, RZ, 0x40000040 ;  /* 0x40000040ff197424 */ /* 0x000fe200078e00ff */
[----:B------:R-:W-:Y:S01]  /*10890*/  FMNMX.FTZ R0, R86, R0, !PT ;  /* 0x0000000056007209 */ /* 0x000fe20007810000 */
[----:B------:R-:W-:Y:S03]  /*108a0*/  MUFU.EX2 R141, R141 ;  /* 0x0000008d008d7308 */ /* 0x000fe60000000800 */
[----:B------:R-:W-:-:S05]  /*108b0*/  FMNMX.FTZ R0, R87, R0, !PT ;  /* 0x0000000057007209 */ /* 0x000fca0007810000 */
[----:B------:R-:W0:Y:S01]  /*108c0*/  SHFL.BFLY PT, R45, R0, 0x2, 0x1f ;  /* 0x0c401f00002d7f89 */ /* 0x000e2200000e0000 */
[----:B------:R-:W-:Y:S08]  /*108d0*/  MUFU.EX2 R140, R140 ;  /* 0x0000008c008c7308 */ /* 0x000ff00000000800 */
[----:B------:R-:W-:Y:S08]  /*108e0*/  MUFU.EX2 R142, R142 ;  /* 0x0000008e008e7308 */ /* 0x000ff00000000800 */
[----:B------:R-:W-:Y:S01]  /*108f0*/  MUFU.EX2 R32, R32 ;  /* 0x0000002000207308 */ /* 0x000fe20000000800 */
[----:B0-----:R-:W-:Y:S01]  /*10900*/  FMNMX.FTZ R0, R0, R45, !PT ;  /* 0x0000002d00007209 */ /* 0x001fe20007810000 */
[----:B------:R-:W-:-:S06]  /*10910*/  FFMA.FTZ R45, R76, UR41, -R20 ;  /* 0x000000294c2d7c23 */ /* 0x000fcc0008010814 */
[----:B------:R-:W-:Y:S01]  /*10920*/  MUFU.EX2 R36, R36 ;  /* 0x0000002400247308 */ /* 0x000fe20000000800 */
[----:B------:R-:W0:Y:S07]  /*10930*/  SHFL.BFLY PT, R53, R0, 0x1, 0x1f ;  /* 0x0c201f0000357f89 */ /* 0x000e2e00000e0000 */
[----:B------:R-:W-:Y:S08]  /*10940*/  MUFU.EX2 R41, R41 ;  /* 0x0000002900297308 */ /* 0x000ff00000000800 */
[----:B------:R-:W-:Y:S08]  /*10950*/  MUFU.EX2 R44, R44 ;  /* 0x0000002c002c7308 */ /* 0x000ff00000000800 */
[----:B------:R-:W-:Y:S01]  /*10960*/  MUFU.EX2 R45, R45 ;  /* 0x0000002d002d7308 */ /* 0x000fe20000000800 */
[----:B0-----:R-:W-:-:S07]  /*10970*/  FMNMX.FTZ R0, R0, R53, !PT ;  /* 0x0000003500007209 */ /* 0x001fce0007810000 */
[----:B------:R-:W-:Y:S01]  /*10980*/  MUFU.EX2 R53, R84 ;  /* 0x0000005400357308 */ /* 0x000fe20000000800 */
[----:B------:R-:W-:Y:S02]  /*10990*/  WARPGROUP.DEPBAR.LE gsb0, 0x0 ;  /* 0x00008000000079c5 */ /* 0x000fe40000010000 */
[----:B------:R-:W-:Y:S01]  /*109a0*/  WARPGROUP.ARRIVE ;  /* 0x00000000000079c5 */ /* 0x000fe20000000000 */
[--C-:B------:R-:W-:Y:S01]  /*109b0*/  FFMA.FTZ R137, R29, UR41, -R20.reuse ;  /* 0x000000291d897c23 */ /* 0x100fe20008010814 */
[--C-:B------:R-:W-:Y:S01]  /*109c0*/  FFMA.FTZ R139, R40, UR41, -R20.reuse ;  /* 0x00000029288b7c23 */ /* 0x100fe20008010814 */
[--C-:B------:R-:W-:Y:S01]  /*109d0*/  FFMA.FTZ R136, R48, UR41, -R20.reuse ;  /* 0x0000002930887c23 */ /* 0x100fe20008010814 */
[--C-:B------:R-:W-:Y:S01]  /*109e0*/  FFMA.FTZ R29, R49, UR41, -R20.reuse ;  /* 0x00000029311d7c23 */ /* 0x100fe20008010814 */
[--C-:B------:R-:W-:Y:S01]  /*109f0*/  FFMA.FTZ R138, R52, UR41, -R20.reuse ;  /* 0x00000029348a7c23 */ /* 0x100fe20008010814 */
[----:B------:R-:W-:Y:S01]  /*10a00*/  HGMMA.64x64x16.F32.BF16 R88, R132, gdesc[UR8].tnspB, R88, gsb0 ;  /* 0x40e0000884587df0 */ /* 0x000fe20008001858 */
[----:B------:R-:W-:Y:S01]  /*10a10*/  R2UR UR10, R24 ;  /* 0x00000000180a72ca */ /* 0x000fe200000e0000 */
[--C-:B------:R-:W-:Y:S01]  /*10a20*/  FFMA.FTZ R40, R65, UR41, -R20.reuse ;  /* 0x0000002941287c23 */ /* 0x100fe20008010814 */
[----:B------:R-:W-:Y:S01]  /*10a30*/  R2UR UR11, R25 ;  /* 0x00000000190b72ca */ /* 0x000fe200000e0000 */
[--C-:B------:R-:W-:Y:S01]  /*10a40*/  FFMA.FTZ R24, R72, UR41, -R20.reuse ;  /* 0x0000002948187c23 */ /* 0x100fe20008010814 */
[--C-:B------:R-:W-:Y:S01]  /*10a50*/  FFMA.FTZ R25, R73, UR41, -R20.reuse ;  /* 0x0000002949197c23 */ /* 0x100fe20008010814 */
[--C-:B------:R-:W-:Y:S01]  /*10a60*/  FFMA.FTZ R48, R77, UR41, -R20.reuse ;  /* 0x000000294d307c23 */ /* 0x100fe20008010814 */
[--C-:B------:R-:W-:Y:S01]  /*10a70*/  FFMA.FTZ R49, R80, UR41, -R20.reuse ;  /* 0x0000002950317c23 */ /* 0x100fe20008010814 */
[----:B------:R-:W-:Y:S01]  /*10a80*/  FFMA.FTZ R52, R81, UR41, -R20 ;  /* 0x0000002951347c23 */ /* 0x000fe20008010814 */
[----:B------:R-:W0:Y:S08]  /*10a90*/  MUFU.EX2 R137, R137 ;  /* 0x0000008900897308 */ /* 0x000e300000000800 */
        /* <DEDUP_REMOVED lines=12> */
[----:B------:R-:W-:Y:S01]  /*10b60*/  FFMA.FTZ R56, R85, UR41, -R20 ;  /* 0x0000002955387c23 */ /* 0x000fe20008010814 */
[C---:B------:R-:W-:Y:S01]  /*10b70*/  FADD.FTZ R20, -R0.reuse, R21 ;  /* 0x0000001500147221 */ /* 0x040fe20000010100 */
[----:B------:R-:W-:Y:S01]  /*10b80*/  IMAD.MOV.U32 R21, RZ, RZ, 0x40000040 ;  /* 0x40000040ff157424 */ /* 0x000fe200078e00ff */
[----:B------:R-:W-:Y:S01]  /*10b90*/  HGMMA.64x64x16.F32.BF16 R88, R128, gdesc[UR8].tnspB, R88, gsb0 ;  /* 0x40e0000880587df0 */ /* 0x000fe20008001858 */
[----:B------:R-:W-:Y:S01]  /*10ba0*/  FMUL.FTZ R60, R0, UR41 ;  /* 0x00000029003c7c20 */ /* 0x000fe20008410000 */
[----:B------:R-:W-:Y:S01]  /*10bb0*/  FMUL.FTZ R57, R20, UR41 ;  /* 0x0000002914397c20 */ /* 0x000fe20008410000 */
[----:B------:R-:W-:Y:S01]  /*10bc0*/  VIADD R20, R12, 0x300 ;  /* 0x000003000c147836 */ /* 0x000fe20000000000 */
[----:B------:R-:W-:Y:S01]  /*10bd0*/  R2UR UR11, R21 ;  /* 0x00000000150b72ca */ /* 0x000fe200000e0000 */
[----:B------:R-:W-:-:S02]  /*10be0*/  IMAD.MOV.U32 R21, RZ, RZ, 0x40000040 ;  /* 0x40000040ff157424 */ /* 0x000fc400078e00ff */
[--C-:B------:R-:W-:Y:S01]  /*10bf0*/  FFMA.FTZ R149, R26, UR41, -R60.reuse ;  /* 0x000000291a957c23 */ /* 0x100fe2000801083c */
[--C-:B------:R-:W-:Y:S01]  /*10c00*/  FFMA.FTZ R26, R27, UR41, -R60.reuse ;  /* 0x000000291b1a7c23 */ /* 0x100fe2000801083c */
[----:B------:R-:W-:Y:S01]  /*10c10*/  R2UR UR10, R20 ;  /* 0x00000000140a72ca */ /* 0x000fe200000e0000 */
[----:B------:R-:W-:Y:S01]  /*10c20*/  VIADD R20, R12, 0x380 ;  /* 0x000003800c147836 */ /* 0x000fe20000000000 */
        /* <DEDUP_REMOVED lines=11> */
[----:B--2---:R-:W-:Y:S01]  /*10ce0*/  FADD.FTZ R50, R150, R7 ;  /* 0x0000000796327221 */ /* 0x004fe20000010000 */
[--C-:B------:R-:W-:Y:S01]  /*10cf0*/  FFMA.FTZ R31, R42, UR41, -R60.reuse ;  /* 0x000000292a1f7c23 */ /* 0x100fe2000801083c */
[--C-:B------:R-:W-:Y:S01]  /*10d00*/  FFMA.FTZ R12, R54, UR41, -R60.reuse ;  /* 0x00000029360c7c23 */ /* 0x100fe2000801083c */
[----:B------:R-:W-:Y:S01]  /*10d10*/  FFMA.FTZ R133, R58, UR41, -R60 ;  /* 0x000000293a857c23 */ /* 0x000fe2000801083c */
[----:B0-----:R-:W-:Y:S01]  /*10d20*/  FADD.FTZ R50, R137, R50 ;  /* 0x0000003289327221 */ /* 0x001fe20000010000 */
        /* <DEDUP_REMOVED lines=12> */
[----:B------:R-:W-:-:S04]  /*10df0*/  F2FP.BF16.F32.PACK_AB R150, R137, R150 ;  /* 0x000000968996723e */ /* 0x000fc800000010ff */
[----:B------:R-:W-:Y:S08]  /*10e00*/  MUFU.EX2 R30, R30 ;  /* 0x0000001e001e7308 */ /* 0x000ff00000000800 */
[----:B------:R-:W-:Y:S08]  /*10e10*/  MUFU.EX2 R27, R27 ;  /* 0x0000001b001b7308 */ /* 0x000ff00000000800 */
[----:B------:R-:W0:Y:S08]  /*10e20*/  MUFU.EX2 R61, R61 ;  /* 0x0000003d003d7308 */ /* 0x000e300000000800 */
[----:B------:R-:W-:Y:S08]  /*10e30*/  MUFU.EX2 R147, R147 ;  /* 0x0000009300937308 */ /* 0x000ff00000000800 */
[----:B------:R-:W-:Y:S01]  /*10e40*/  MUFU.EX2 R64, R64 ;  /* 0x0000004000407308 */ /* 0x000fe20000000800 */
[----:B0-----:R-:W-:Y:S01]  /*10e50*/  F2FP.BF16.F32.PACK_AB R145, R61, R27 ;  /* 0x0000001b3d91723e */ /* 0x001fe200000010ff */
[----:B------:R-:W-:-:S02]  /*10e60*/  WARPGROUP.DEPBAR.LE gsb0, 0x0 ;  /* 0x00008000000079c5 */ /* 0x000fc40000010000 */
[----:B------:R-:W-:Y:S01]  /*10e70*/  WARPGROUP.ARRIVE ;  /* 0x00000000000079c5 */ /* 0x000fe20000000000 */
[----:B------:R-:W-:-:S03]  /*10e80*/  FFMA.FTZ R129, R66, UR41, -R60 ;  /* 0x0000002942817c23 */ /* 0x000fc6000801083c */
[----:B------:R-:W-:Y:S01]  /*10e90*/  MUFU.EX2 R31, R31 ;  /* 0x0000001f001f7308 */ /* 0x000fe20000000800 */
[--C-:B------:R-:W-:Y:S01]  /*10ea0*/  FFMA.FTZ R131, R70, UR41, -R60.reuse ;  /* 0x0000002946837c23 */ /* 0x100fe2000801083c */
[----:B------:R-:W-:Y:S01]  /*10eb0*/  F2FP.BF16.F32.PACK_AB R128, R40, R33 ;  /* 0x000000212880723e */ /* 0x000fe200000010ff */
[----:B------:R-:W-:Y:S01]  /*10ec0*/  HGMMA.64x64x16.F32.BF16 R88, R124, gdesc[UR8].tnspB, R88, gsb0 ;  /* 0x40e000087c587df0 */ /* 0x000fe20008001858 */
[----:B------:R-:W-:Y:S01]  /*10ed0*/  R2UR UR10, R20 ;  /* 0x00000000140a72ca */ /* 0x000fe200000e0000 */
[----:B------:R-:W-:Y:S01]  /*10ee0*/  FFMA.FTZ R20, R55, UR41, -R60 ;  /* 0x0000002937147c23 */ /* 0x000fe2000801083c */
[----:B------:R-:W-:Y:S01]  /*10ef0*/  R2UR UR11, R21 ;  /* 0x00000000150b72ca */ /* 0x000fe200000e0000 */
[----:B------:R-:W-:Y:S01]  /*10f00*/  @!P1 IMAD R21, R16, 0x8, R2 ;  /* 0x0000000810159824 */ /* 0x000fe200078e0202 */
[----:B------:R-:W-:Y:S01]  /*10f10*/  MUFU.EX2 R38, R38 ;  /* 0x0000002600267308 */ /* 0x000fe20000000800 */
[----:B------:R-:W-:Y:S02]  /*10f20*/  F2FP.BF16.F32.PACK_AB R130, R44, R41 ;  /* 0x000000292c82723e */ /* 0x000fe400000010ff */
[----:B------:R-:W-:-:S05]  /*10f30*/  @!P1 VIADD R21, R21, 0x16840 ;  /* 0x0001684015159836 */ /* 0x000fca0000000000 */
[----:B------:R-:W-:Y:S01]  /*10f40*/  @!P1 PRMT R43, RZ, 0x654, R21 ;  /* 0x00000654ff2b9816 */ /* 0x000fe20000000015 */
        /* <DEDUP_REMOVED lines=12> */
[----:B------:R-:W-:Y:S01]  /*11010*/  FFMA.FTZ R125, R74, UR41, -R60 ;  /* 0x000000294a7d7c23 */ /* 0x000fe2000801083c */
[----:B------:R-:W-:Y:S02]  /*11020*/  F2FP.BF16.F32.PACK_AB R124, R25, R24 ;  /* 0x00000018197c723e */ /* 0x000fe400000010ff */
[----:B------:R-:W-:Y:S01]  /*11030*/  F2FP.BF16.F32.PACK_AB R126, R48, R45 ;  /* 0x0000002d307e723e */ /* 0x000fe200000010ff */
[----:B------:R-:W-:Y:S03]  /*11040*/  HGMMA.64x64x16.F32.BF16 R88, R120, gdesc[UR8].tnspB, R88, gsb0 ;  /* 0x40e0000878587df0 */ /* 0x000fe60008001858 */
        /* <DEDUP_REMOVED lines=10> */
[----:B------:R-:W0:Y:S01]  /*110f0*/  MUFU.EX2 R52, R52 ;  /* 0x0000003400347308 */ /* 0x000e220000000800 */
[----:B------:R-:W-:Y:S02]  /*11100*/  WARPGROUP.DEPBAR.LE gsb0, 0x0 ;  /* 0x00008000000079c5 */ /* 0x000fe40000010000 */
[----:B------:R1:W-:Y:S06]  /*11110*/  BAR.ARV R152, 0x100 ;  /* 0x000400980000751d */ /* 0x0003ec0000002000 */
[----:B------:R2:W-:Y:S01]  /*11120*/  @!P1 SYNCS.ARRIVE.TRANS64.RED.A1T0 RZ, [R43+URZ], RZ ;  /* 0x000000ff2bff99a7 */ /* 0x0005e2000810043f */
[----:B------:R-:W3:Y:S01]  /*11130*/  MUFU.EX2 R83, R83 ;  /* 0x0000005300537308 */ /* 0x000ee20000000800 */
[-C--:B------:R-:W-:Y:S01]  /*11140*/  FMUL.FTZ R88, R88, R13.reuse ;  /* 0x0000000d58587220 */ /* 0x080fe20000410000 */
[-C--:B------:R-:W-:Y:S01]  /*11150*/  FMUL.FTZ R89, R89, R13.reuse ;  /* 0x0000000d59597220 */ /* 0x080fe20000410000 */
[-C--:B------:R-:W-:Y:S01]  /*11160*/  FMUL.FTZ R92, R92, R13.reuse ;  /* 0x0000000d5c5c7220 */ /* 0x080fe20000410000 */
[----:B------:R-:W-:Y:S01]  /*11170*/  FMUL.FTZ R93, R93, R13 ;  /* 0x0000000d5d5d7220 */ /* 0x000fe20000410000 */
[----:B0-----:R-:W-:Y:S01]  /*11180*/  F2FP.BF16.F32.PACK_AB R120, R52, R49 ;  /* 0x000000313478723e */ /* 0x001fe200000010ff */
[----:B------:R-:W-:Y:S01]  /*11190*/  FMUL.FTZ R96, R96, R13 ;  /* 0x0000000d60607220 */ /* 0x000fe20000410000 */
[----:B--2---:R-:W-:Y:S01]  /*111a0*/  FFMA.FTZ R43, R57, R6, R149 ;  /* 0x00000006392b7223 */ /* 0x004fe20000010095 */
[----:B------:R0:W-:Y:S01]  /*111b0*/  @!P1 SYNCS.ARRIVE.TRANS64.RED.A1T0 RZ, [R23+URZ], RZ ;  /* 0x000000ff17ff99a7 */ /* 0x0001e2000810043f */
[----:B------:R-:W-:Y:S01]  /*111c0*/  FFMA.FTZ R6, R63, UR41, -R60 ;  /* 0x000000293f067c23 */ /* 0x000fe2000801083c */
[C---:B------:R-:W-:Y:S01]  /*111d0*/  F2FP.BF16.F32.PACK_AB R149, R26.reuse, R149 ;  /* 0x000000951a95723e */ /* 0x040fe200000010ff */
[----:B------:R-:W-:Y:S01]  /*111e0*/  FADD.FTZ R46, R26, R43 ;  /* 0x0000002b1a2e7221 */ /* 0x000fe20000010000 */
[----:B------:R-:W-:Y:S01]  /*111f0*/  MUFU.EX2 R86, R86 ;  /* 0x0000005600567308 */ /* 0x000fe20000000800 */
[-C--:B------:R-:W-:Y:S01]  /*11200*/  FMUL.FTZ R97, R97, R13.reuse ;  /* 0x0000000d61617220 */ /* 0x080fe20000410000 */
[----:B------:R-:W-:Y:S01]  /*11210*/  FMUL.FTZ R100, R100, R13 ;  /* 0x0000000d64647220 */ /* 0x000fe20000410000 */
[----:B------:R-:W-:Y:S01]  /*11220*/  FADD.FTZ R7, R151, R46 ;  /* 0x0000002e97077221 */ /* 0x000fe20000010000 */
[C---:B------:R-:W-:Y:S01]  /*11230*/  F2FP.BF16.F32.PACK_AB R151, R30.reuse, R151 ;  /* 0x000000971e97723e */ /* 0x040fe200000010ff */
[-C--:B------:R-:W-:Y:S01]  /*11240*/  FMUL.FTZ R101, R101, R13.reuse ;  /* 0x0000000d65657220 */ /* 0x080fe20000410000 */
[----:B---3--:R-:W-:Y:S01]  /*11250*/  F2FP.BF16.F32.PACK_AB R121, R83, R82 ;  /* 0x000000525379723e */ /* 0x008fe200000010ff */
[----:B------:R-:W-:Y:S01]  /*11260*/  FADD.FTZ R46, R30, R7 ;  /* 0x000000071e2e7221 */ /* 0x000fe20000010000 */
[----:B------:R-:W-:Y:S01]  /*11270*/  FADD.FTZ R7, R143, R50 ;  /* 0x000000328f077221 */ /* 0x000fe20000010000 */
[----:B------:R-:W2:Y:S01]  /*11280*/  MUFU.EX2 R6, R6 ;  /* 0x0000000600067308 */ /* 0x000ea20000000800 */
[----:B------:R-:W-:Y:S01]  /*11290*/  FMUL.FTZ R104, R104, R13 ;  /* 0x0000000d68687220 */ /* 0x000fe20000410000 */
[----:B------:R-:W-:Y:S01]  /*112a0*/  FADD.FTZ R50, R27, R46 ;  /* 0x0000002e1b327221 */ /* 0x000fe20000010000 */
[C---:B------:R-:W-:Y:S01]  /*112b0*/  FADD.FTZ R54, R144.reuse, R7 ;  /* 0x0000000790367221 */ /* 0x040fe20000010000 */
[----:B------:R-:W-:Y:S01]  /*112c0*/  FFMA.FTZ R46, R67, UR41, -R60 ;  /* 0x00000029432e7c23 */ /* 0x000fe2000801083c */
[----:B------:R-:W-:Y:S01]  /*112d0*/  F2FP.BF16.F32.PACK_AB R144, R144, R143 ;  /* 0x0000008f9090723e */ /* 0x000fe200000010ff */
[----:B------:R-:W-:Y:S01]  /*112e0*/  FADD.FTZ R58, R61, R50 ;  /* 0x000000323d3a7221 */ /* 0x000fe20000010000 */
[----:B------:R-:W-:Y:S01]  /*112f0*/  FADD.FTZ R7, R141, R54 ;  /* 0x000000368d077221 */ /* 0x000fe20000010000 */
[----:B------:R-:W-:Y:S01]  /*11300*/  FFMA.FTZ R50, R71, UR41, -R60 ;  /* 0x0000002947327c23 */ /* 0x000fe2000801083c */
[----:B------:R-:W-:Y:S01]  /*11310*/  MUFU.EX2 R26, R75 ;  /* 0x0000004b001a7308 */ /* 0x000fe20000000800 */
[----:B0-----:R-:W-:Y:S01]  /*11320*/  FADD.FTZ R23, R147, R58 ;  /* 0x0000003a93177221 */ /* 0x001fe20000010000 */
[C---:B------:R-:W-:Y:S01]  /*11330*/  FADD.FTZ R54, R146.reuse, R7 ;  /* 0x0000000792367221 */ /* 0x040fe20000010000 */
[----:B------:R-:W-:Y:S01]  /*11340*/  FFMA.FTZ R60, R87, UR41, -R60 ;  /* 0x00000029573c7c23 */ /* 0x000fe2000801083c */
[----:B------:R-:W-:Y:S01]  /*11350*/  F2FP.BF16.F32.PACK_AB R146, R146, R141 ;  /* 0x0000008d9292723e */ /* 0x000fe200000010ff */
[C---:B------:R-:W-:Y:S01]  /*11360*/  FADD.FTZ R58, R64.reuse, R23 ;  /* 0x00000017403a7221 */ /* 0x040fe20000010000 */
[----:B------:R-:W-:Y:S01]  /*11370*/  FADD.FTZ R7, R139, R54 ;  /* 0x000000368b077221 */ /* 0x000fe20000010000 */
[----:B------:R-:W-:Y:S01]  /*11380*/  F2FP.BF16.F32.PACK_AB R147, R64, R147 ;  /* 0x000000934093723e */ /* 0x000fe200000010ff */
[----:B------:R-:W-:Y:S01]  /*11390*/  MUFU.EX2 R46, R46 ;  /* 0x0000002e002e7308 */ /* 0x000fe20000000800 */
[----:B------:R-:W-:Y:S01]  /*113a0*/  FADD.FTZ R23, R31, R58 ;  /* 0x0000003a1f177221 */ /* 0x000fe20000010000 */
[C---:B------:R-:W-:Y:S01]  /*113b0*/  FADD.FTZ R7, R140.reuse, R7 ;  /* 0x000000078c077221 */ /* 0x040fe20000010000 */
        /* <DEDUP_REMOVED lines=16> */
[----:B------:R-:W-:Y:S01]  /*114c0*/  F2FP.BF16.F32.PACK_AB R143, R39, R34 ;  /* 0x00000022278f723e */ /* 0x000fe200000010ff */
[-C--:B------:R-:W-:Y:S01]  /*114d0*/  FMUL.FTZ R109, R109, R13.reuse ;  /* 0x0000000d6d6d7220 */ /* 0x080fe20000410000 */
[----:B------:R-:W-:Y:S01]  /*114e0*/  FADD.FTZ R7, R42, R7 ;  /* 0x000000072a077221 */ /* 0x000fe20000010000 */
[----:B------:R-:W-:Y:S01]  /*114f0*/  FADD.FTZ R23, R138, R23 ;  /* 0x000000178a177221 */ /* 0x000fe20000010000 */
[----:B------:R-:W-:Y:S01]  /*11500*/  F2FP.BF16.F32.PACK_AB R136, R29, R136 ;  /* 0x000000881d88723e */ /* 0x000fe200000010ff */
[----:B------:R-:W3:Y:S01]  /*11510*/  MUFU.EX2 R123, R60 ;  /* 0x0000003c007b7308 */ /* 0x000ee20000000800 */
[----:B------:R-:W-:Y:S01]  /*11520*/  FADD.FTZ R7, R12, R7 ;  /* 0x000000070c077221 */ /* 0x000fe20000010000 */
[C---:B------:R-:W-:Y:S01]  /*11530*/  FADD.FTZ R23, R32.reuse, R23 ;  /* 0x0000001720177221 */ /* 0x040fe20000010000 */
[----:B------:R-:W-:Y:S01]  /*11540*/  F2FP.BF16.F32.PACK_AB R138, R32, R138 ;  /* 0x0000008a208a723e */ /* 0x000fe200000010ff */
[-C--:B------:R-:W-:Y:S01]  /*11550*/  FMUL.FTZ R112, R112, R13.reuse ;  /* 0x0000000d70707220 */ /* 0x080fe20000410000 */
[----:B------:R-:W-:Y:S01]  /*11560*/  FADD.FTZ R30, R20, R7 ;  /* 0x00000007141e7221 */ /* 0x000fe20000010000 */
[----:B------:R-:W-:Y:S01]  /*11570*/  FADD.FTZ R23, R132, R23 ;  /* 0x0000001784177221 */ /* 0x000fe20000010000 */
[C---:B------:R-:W-:Y:S01]  /*11580*/  F2FP.BF16.F32.PACK_AB R132, R36.reuse, R132 ;  /* 0x000000842484723e */ /* 0x040fe200000010ff */
[----:B------:R-:W-:Y:S01]  /*11590*/  FMUL.FTZ R113, R113, R13 ;  /* 0x0000000d71717220 */ /* 0x000fe20000410000 */
[----:B------:R-:W-:Y:S01]  /*115a0*/  FADD.FTZ R30, R133, R30 ;  /* 0x0000001e851e7221 */ /* 0x000fe20000010000 */
        /* <DEDUP_REMOVED lines=9> */
[----:B--2---:R-:W-:Y:S01]  /*11640*/  F2FP.BF16.F32.PACK_AB R135, R6, R135 ;  /* 0x000000870687723e */ /* 0x004fe200000010ff */
[----:B------:R-:W-:Y:S01]  /*11650*/  FMUL.FTZ R90, R90, R57 ;  /* 0x000000395a5a7220 */ /* 0x000fe20000410000 */
[----:B------:R-:W-:Y:S01]  /*11660*/  FADD.FTZ R28, R6, R7 ;  /* 0x00000007061c7221 */ /* 0x000fe20000010000 */
[----:B------:R-:W-:Y:S01]  /*11670*/  FADD.FTZ R7, R33, R54 ;  /* 0x0000003621077221 */ /* 0x000fe20000010000 */
[----:B0-----:R-:W-:Y:S01]  /*11680*/  F2FP.BF16.F32.PACK_AB R122, R56, R53 ;  /* 0x00000035387a723e */ /* 0x001fe200000010ff */
        /* <DEDUP_REMOVED lines=35> */
[----:B------:R-:W-:Y:S01]  /*118c0*/  FMUL.FTZ R119, R119, R57 ;  /* 0x0000003977777220 */ /* 0x000fe20000410000 */
[----:B------:R-:W-:-:S02]  /*118d0*/  IMAD.MOV.U32 R12, RZ, RZ, R19 ;  /* 0x000000ffff0c7224 */ /* 0x000fc400078e0013 */
[----:B------:R-:W-:Y:S01]  /*118e0*/  FADD.FTZ R7, R83, R7 ;  /* 0x0000000753077221 */ /* 0x000fe20000010000 */
[----:B------:R-:W-:Y:S01]  /*118f0*/  FADD.FTZ R21, R53, R6 ;  /* 0x0000000635157221 */ /* 0x000fe20000010000 */
[----:B------:R-:W-:Y:S02]  /*11900*/  IMAD.MOV.U32 R23, RZ, RZ, R16 ;  /* 0x000000ffff177224 */ /* 0x000fe400078e0010 */
[----:B------:R-:W-:Y:S01]  /*11910*/  FADD.FTZ R6, R86, R7 ;  /* 0x0000000756067221 */ /* 0x000fe20000010000 */
[----:B------:R-:W-:Y:S01]  /*11920*/  FADD.FTZ R7, R56, R21 ;  /* 0x0000001538077221 */ /* 0x000fe20000010000 */
[----:B------:R-:W-:Y:S02]  /*11930*/  IMAD.MOV.U32 R21, RZ, RZ, R0 ;  /* 0x000000ffff157224 */ /* 0x000fe400078e0000 */
[C---:B---3--:R-:W-:Y:S01]  /*11940*/  FADD.FTZ R6, R123.reuse, R6 ;  /* 0x000000067b067221 */ /* 0x048fe20000010000 */
[----:B------:R-:W-:Y:S01]  /*11950*/  F2FP.BF16.F32.PACK_AB R123, R123, R86 ;  /* 0x000000567b7b723e */ /* 0x000fe200000010ff */
[----:B------:R-:W-:Y:S01]  /*11960*/  IMAD.MOV.U32 R20, RZ, RZ, R3 ;  /* 0x000000ffff147224 */ /* 0x000fe200078e0003 */
[----:B-1----:R-:W-:Y:S06]  /*11970*/  @P2 BRA `(.L_x_11741) ;  /* 0xffffffe000542947 */ /* 0x002fec000383ffff */
.L_x_11731:
[----:B------:R-:W2:Y:S02]  /*11980*/  LDL R12, [R1+0x24] ;  /* 0x00002400010c7983 */ /* 0x000ea40000100800 */
[----:B--2---:R-:W-:-:S13]  /*11990*/  ISETP.GE.AND P2, PT, R4, R12, PT ;  /* 0x0000000c0400720c */ /* 0x004fda0003f46270 */
[----:B------:R-:W-:Y:S05]  /*119a0*/  @!P2 BRA `(.L_x_11742) ;  /* 0x0000002c00eca947 */ /* 0x000fea0003800000 */
[----:B------:R-:W2:Y:S04]  /*119b0*/  LDL R13, [R1+0x20] ;  /* 0x00002000010d7983 */ /* 0x000ea80000100800 */
[----:B------:R-:W2:Y:S01]  /*119c0*/  LDL R12, [R1+0x1c] ;  /* 0x00001c00010c7983 */ /* 0x000ea20000100800 */
[----:B------:R-:W-:Y:S02]  /*119d0*/  IMAD.MOV.U32 R20, RZ, RZ, R0 ;  /* 0x000000ffff147224 */ /* 0x000fe400078e0000 */
[----:B------:R-:W-:Y:S02]  /*119e0*/  IMAD.MOV.U32 R21, RZ, RZ, R3 ;  /* 0x000000ffff157224 */ /* 0x000fe400078e0003 */
[----:B------:R-:W-:Y:S02]  /*119f0*/  IMAD.MOV.U32 R153, RZ, RZ, R16 ;  /* 0x000000ffff997224 */ /* 0x000fe400078e0010 */
[----:B--2---:R-:W-:-:S02]  /*11a00*/  IMAD.IADD R152, R12, 0x1, -R13 ;  /* 0x000000010c987824 */ /* 0x004fc400078e0a0d */
[----:B------:R-:W-:Y:S02]  /*11a10*/  IMAD.MOV.U32 R12, RZ, RZ, R19 ;  /* 0x000000ffff0c7224 */ /* 0x000fe400078e0013 */
[----:B------:R-:W-:Y:S01]  /*11a20*/  IMAD.IADD R23, R5, 0x1, R152 ;  /* 0x0000000105177824 */ /* 0x000fe200078e0298 */
[----:B------:R-:W-:-:S04]  /*11a30*/  IADD3 R152, R152, 0x8, R5 ;  /* 0x0000000898987810 */ /* 0x000fc80007ffe005 */
[----:B------:R-:W-:Y:S02]  /*11a40*/  LOP3.LUT R0, RZ, R23, RZ, 0x33, !PT ;  /* 0x00000017ff007212 */ /* 0x000fe400078e33ff */
[----:B------:R-:W-:-:S03]  /*11a50*/  LOP3.LUT R154, RZ, R152, RZ, 0x33, !PT ;  /* 0x00000098ff9a7212 */ /* 0x000fc600078e33ff */
[----:B------:R0:W-:Y:S04]  /*11a60*/  STL [R1], R0 ;  /* 0x0000000001007387 */ /* 0x0001e80000100800 */
.L_x_11760:
        /* <DEDUP_REMOVED lines=11> */
.L_x_11744:
[----:B------:R-:W-:Y:S01]  /*11b20*/  IMAD R0, R16, 0x8, R2 ;  /* 0x0000000810007824 */ /* 0x000fe200078e0202 */
[----:B------:R-:W-:-:S04]  /*11b30*/  SHF.L.U32 R3, R19, 0x1f, RZ ;  /* 0x0000001f13037819 */ /* 0x000fc800000006ff */
[----:B------:R0:W1:Y:S01]  /*11b40*/  SYNCS.PHASECHK.TRANS64.TRYWAIT P3, [R0+URZ+0x16830], R3 ;  /* 0x01683003000075a7 */ /* 0x000062000806017f */
[----:B------:R-:W-:Y:S05]  /*11b50*/  @!P0 BRA `(.L_x_11745) ;  /* 0x0000000000048947 */ /* 0x000fea0003800000 */
[----:B------:R-:W-:Y:S01]  /*11b60*/  BPT.TRAP 0x1 ;  /* 0x000000040000795c */ /* 0x000fe20000300000 */
.L_x_11745:
[----:B------:R-:W-:Y:S04]  /*11b70*/  BSSY B0, `(.L_x_11743) ;  /* 0x0000004000007945 */ /* 0x000fe80003800000 */
[----:B-1----:R-:W-:Y:S05]  /*11b80*/  @P3 BRA `(.L_x_11746) ;  /* 0x0000000000083947 */ /* 0x002fea0003800000 */
[----:B------:R-:W1:Y:S02]  /*11b90*/  SYNCS.PHASECHK.TRANS64.TRYWAIT P3, [R0+URZ+0x16830], R3 ;  /* 0x01683003000075a7 */ /* 0x000e64000806017f */
[----:B-1----:R-:W-:Y:S05]  /*11ba0*/  @!P3 BRA `(.L_x_11747) ;  /* 0x000000b40018b947 */ /* 0x002fea0003800000 */
.L_x_11746:
[----:B------:R-:W-:Y:S05]  /*11bb0*/  BSYNC B0 ;  /* 0x0000000000007941 */ /* 0x000fea0003800000 */
.L_x_11743:
        /* <DEDUP_REMOVED lines=44> */
.L_x_11749:
[----:B------:R-:W-:Y:S01]  /*11e80*/  SHF.L.U32 R0, R12, 0x1f, RZ ;  /* 0x0000001f0c007819 */ /* 0x000fe200000006ff */
[----:B------:R-:W-:-:S04]  /*11e90*/  IMAD R3, R153, 0x8, R2 ;  /* 0x0000000899037824 */ /* 0x000fc800078e0202 */
[----:B------:R0:W1:Y:S01]  /*11ea0*/  SYNCS.PHASECHK.TRANS64.TRYWAIT P2, [R3+URZ+0x16850], R0 ;  /* 0x01685000030075a7 */ /* 0x000062000804017f */
[----:B------:R-:W-:Y:S05]  /*11eb0*/  @!P0 BRA `(.L_x_11750) ;  /* 0x0000000000048947 */ /* 0x000fea0003800000 */
[----:B------:R-:W-:Y:S01]  /*11ec0*/  BPT.TRAP 0x1 ;  /* 0x000000040000795c */ /* 0x000fe20000300000 */
.L_x_11750:
[----:B-1----:R-:W-:Y:S05]  /*11ed0*/  @P2 BRA `(.L_x_11748) ;  /* 0x0000000000082947 */ /* 0x002fea0003800000 */
[----:B------:R-:W1:Y:S02]  /*11ee0*/  SYNCS.PHASECHK.TRANS64.TRYWAIT P2, [R3+URZ+0x16850], R0 ;  /* 0x01685000030075a7 */ /* 0x000e64000804017f */
[----:B-1----:R-:W-:Y:S05]  /*11ef0*/  @!P2 BRA `(.L_x_11751) ;  /* 0x000000b00058a947 */ /* 0x002fea0003800000 */
.L_x_11748:
[----:B01----:R-:W-:Y:S01]  /*11f00*/  VIADD R0, R2, 0x400 ;  /* 0x0000040002007836 */ /* 0x003fe20000000000 */
[----:B------:R-:W2:Y:S01]  /*11f10*/  LDL R3, [R1+0x1c] ;  /* 0x00001c0001037983 */ /* 0x000ea20000100800 */
[----:B------:R-:W-:Y:S01]  /*11f20*/  IMAD.MOV.U32 R13, RZ, RZ, 0x40000040 ;  /* 0x40000040ff0d7424 */ /* 0x000fe200078e00ff */
[----:B------:R-:W-:Y:S05]  /*11f30*/  WARPSYNC.ALL ;  /* 0x0000000000007948 */ /* 0x000fea0003800000 */
[----:B------:R-:W-:Y:S01]  /*11f40*/  SHF.R.U32.HI R0, RZ, 0x4, R0 ;  /* 0x00000004ff007819 */ /* 0x000fe20000011600 */
[----:B------:R-:W-:Y:S01]  /*11f50*/  WARPGROUP.ARRIVE ;  /* 0x00000000000079c5 */ /* 0x000fe20000000000 */
[----:B------:R-:W-:-:S02]  /*11f60*/  R2UR UR11, R13 ;  /* 0x000000000d0b72ca */ /* 0x000fc400000e0000 */
[----:B------:R-:W-:-:S05]  /*11f70*/  LOP3.LUT R0, R0, 0x3fff, RZ, 0xc0, !PT ;  /* 0x00003fff00007812 */ /* 0x000fca00078ec0ff */
[----:B------:R-:W-:-:S05]  /*11f80*/  IMAD R12, R153, 0x400, R0 ;  /* 0x00000400990c7824 */ /* 0x000fca00078e0200 */
[----:B------:R-:W-:-:S13]  /*11f90*/  R2UR UR10, R12 ;  /* 0x000000000c0a72ca */ /* 0x000fda00000e0000 */
[----:B------:R-:W-:Y:S03]  /*11fa0*/  HGMMA.64x64x16.F32.BF16 R88, R148, gdesc[UR8].tnspB, R88, gsb0 ;  /* 0x40e0000894587df0 */ /* 0x000fe60008001858 */
[----:B------:R-:W-:Y:S02]  /*11fb0*/  WARPGROUP.DEPBAR.LE gsb0, 0x0 ;  /* 0x00008000000079c5 */ /* 0x000fe40000010000 */
[----:B------:R-:W-:Y:S01]  /*11fc0*/  VIADD R148, R12, 0x80 ;  /* 0x000000800c947836 */ /* 0x000fe20000000000 */
[----:B------:R-:W3:Y:S01]  /*11fd0*/  LDL R151, [R1+0x20] ;  /* 0x0000200001977983 */ /* 0x000ee20000100800 */
[----:B------:R-:W-:Y:S01]  /*11fe0*/  IMAD.MOV.U32 R149, RZ, RZ, 0x40000040 ;  /* 0x40000040ff957424 */ /* 0x000fe200078e00ff */
[----:B------:R-:W-:Y:S01]  /*11ff0*/  WARPGROUP.ARRIVE ;  /* 0x00000000000079c5 */ /* 0x000fe20000000000 */
[----:B------:R-:W-:Y:S01]  /*12000*/  IMAD.MOV.U32 R13, RZ, RZ, 0x40000040 ;  /* 0x40000040ff0d7424 */ /* 0x000fe200078e00ff */
[----:B------:R-:W-:Y:S01]  /*12010*/  R2UR UR10, R148 ;  /* 0x00000000940a72ca */ /* 0x000fe200000e0000 */
[----:B------:R-:W-:Y:S01]  /*12020*/  IMAD.SHL.U32 R0, R4, 0x80, RZ ;  /* 0x0000008004007824 */ /* 0x000fe200078e00ff */
[----:B------:R-:W-:Y:S01]  /*12030*/  R2UR UR11, R149 ;  /* 0x00000000950b72ca */ /* 0x000fe200000e0000 */
[----:B------:R-:W-:Y:S01]  /*12040*/  ULOP3.LUT UR8, URZ, UR27, URZ, 0x33, !UPT ;  /* 0x0000001b3f087292 */ /* 0x000fe2000f8e333f */
[----:B------:R-:W0:Y:S11]  /*12050*/  S2R R149, SR_TID.X ;  /* 0x0000000000957919 */ /* 0x000e360000002100 */
[----:B------:R-:W-:Y:S01]  /*12060*/  HGMMA.64x64x16.F32.BF16 R88, R144, gdesc[UR8].tnspB, R88, gsb0 ;  /* 0x40e0000890587df0 */ /* 0x000fe20008001858 */
[----:B0-----:R-:W-:-:S02]  /*12070*/  SHF.R.U32.HI R150, RZ, 0x7, R149 ;  /* 0x00000007ff967819 */ /* 0x001fc40000011695 */
[----:B------:R-:W-:Y:S01]  /*12080*/  ISETP.GE.U32.AND P2, PT, R149, 0x180, PT ;  /* 0x000001809500780c */ /* 0x000fe20003f46070 */
[----:B------:R-:W-:Y:S02]  /*12090*/  WARPGROUP.DEPBAR.LE gsb0, 0x0 ;  /* 0x00008000000079c5 */ /* 0x000fe40000010000 */
[----:B------:R-:W-:Y:S01]  /*120a0*/  VIADD R144, R12, 0x100 ;  /* 0x000001000c907836 */ /* 0x000fe20000000000 */
[----:B------:R-:W-:Y:S01]  /*120b0*/  WARPGROUP.ARRIVE ;  /* 0x00000000000079c5 */ /* 0x000fe20000000000 */
[----:B------:R-:W-:-:S03]  /*120c0*/  IMAD.MOV.U32 R145, RZ, RZ, 0x40000040 ;  /* 0x40000040ff917424 */ /* 0x000fc600078e00ff */
[----:B------:R-:W-:Y:S02]  /*120d0*/  R2UR UR10, R144 ;  /* 0x00000000900a72ca */ /* 0x000fe400000e0000 */
[----:B------:R-:W-:-:S13]  /*120e0*/  R2UR UR11, R145 ;  /* 0x00000000910b72ca */ /* 0x000fda00000e0000 */
[----:B------:R-:W-:Y:S01]  /*120f0*/  HGMMA.64x64x16.F32.BF16 R88, R140, gdesc[UR8].tnspB, R88, gsb0 ;  /* 0x40e000088c587df0 */ /* 0x000fe20008001858 */
[----:B--2---:R-:W-:Y:S02]  /*12100*/  IADD3 R3, R3, 0x1, -R0 ;  /* 0x0000000103037810 */ /* 0x004fe40007ffe800 */
[----:B------:R-:W-:Y:S02]  /*12110*/  WARPGROUP.DEPBAR.LE gsb0, 0x0 ;  /* 0x00008000000079c5 */ /* 0x000fe40000010000 */
[----:B------:R-:W-:Y:S01]  /*12120*/  VIADD R140, R12, 0x180 ;  /* 0x000001800c8c7836 */ /* 0x000fe20000000000 */
[----:B------:R-:W-:Y:S01]  /*12130*/  WARPGROUP.ARRIVE ;  /* 0x00000000000079c5 */ /* 0x000fe20000000000 */
[----:B------:R-:W-:-:S03]  /*12140*/  IMAD.MOV.U32 R141, RZ, RZ, 0x40000040 ;  /* 0x40000040ff8d7424 */ /* 0x000fc600078e00ff */
[----:B------:R-:W-:Y:S02]  /*12150*/  R2UR UR10, R140 ;  /* 0x000000008c0a72ca */ /* 0x000fe400000e0000 */
[----:B------:R-:W-:-:S13]  /*12160*/  R2UR UR11, R141 ;  /* 0x000000008d0b72ca */ /* 0x000fda00000e0000 */
[----:B------:R-:W-:Y:S03]  /*12170*/  HGMMA.64x64x16.F32.BF16 R88, R136, gdesc[UR8].tnspB, R88, gsb0 ;  /* 0x40e0000888587df0 */ /* 0x000fe60008001858 */
        /* <DEDUP_REMOVED lines=15> */
[C---:B------:R-:W-:Y:S01]  /*12270*/  VIADD R128, R12.reuse, 0x300 ;  /* 0x000003000c807836 */ /* 0x040fe20000000000 */
[----:B------:R-:W-:Y:S01]  /*12280*/  WARPGROUP.ARRIVE ;  /* 0x00000000000079c5 */ /* 0x000fe20000000000 */
[----:B------:R-:W-:Y:S02]  /*12290*/  IMAD.MOV.U32 R129, RZ, RZ, 0x40000040 ;  /* 0x40000040ff817424 */ /* 0x000fe400078e00ff */
[----:B------:R-:W-:Y:S01]  /*122a0*/  VIADD R12, R12, 0x380 ;  /* 0x000003800c0c7836 */ /* 0x000fe20000000000 */
[----:B------:R-:W-:-:S02]  /*122b0*/  R2UR UR10, R128 ;  /* 0x00000000800a72ca */ /* 0x000fc400000e0000 */
[----:B------:R-:W-:-:S13]  /*122c0*/  R2UR UR11, R129 ;  /* 0x00000000810b72ca */ /* 0x000fda00000e0000 */
[----:B------:R-:W-:Y:S01]  /*122d0*/  HGMMA.64x64x16.F32.BF16 R88, R124, gdesc[UR8].tnspB, R88, gsb0 ;  /* 0x40e000087c587df0 */ /* 0x000fe20008001858 */
[----:B------:R-:W-:Y:S01]  /*122e0*/  R2UR UR10, R12 ;  /* 0x000000000c0a72ca */ /* 0x000fe200000e0000 */
[----:B------:R-:W-:Y:S01]  /*122f0*/  @!P1 IMAD R12, R16, 0x8, R2 ;  /* 0x00000008100c9824 */ /* 0x000fe200078e0202 */
[----:B------:R-:W-:Y:S01]  /*12300*/  R2UR UR11, R13 ;  /* 0x000000000d0b72ca */ /* 0x000fe200000e0000 */
[----:B------:R-:W-:-:S05]  /*12310*/  VIADD R13, R150, 0x9 ;  /* 0x00000009960d7836 */ /* 0x000fca0000000000 */
[----:B------:R-:W-:Y:S01]  /*12320*/  SEL R13, R13, 0x9, !P2 ;  /* 0x000000090d0d7807 */ /* 0x000fe20005000000 */
[----:B------:R-:W-:Y:S02]  /*12330*/  WARPGROUP.DEPBAR.LE gsb0, 0x0 ;  /* 0x00008000000079c5 */ /* 0x000fe40000010000 */
[----:B------:R-:W-:-:S06]  /*12340*/  WARPGROUP.ARRIVE ;  /* 0x00000000000079c5 */ /* 0x000fcc0000000000 */
[----:B------:R-:W-:Y:S03]  /*12350*/  HGMMA.64x64x16.F32.BF16 R88, R120, gdesc[UR8].tnspB, R88, gsb0 ;  /* 0x40e0000878587df0 */ /* 0x000fe60008001858 */
[----:B------:R-:W-:Y:S02]  /*12360*/  WARPGROUP.DEPBAR.LE gsb0, 0x0 ;  /* 0x00008000000079c5 */ /* 0x000fe40000010000 */
[----:B------:R-:W-:Y:S02]  /*12370*/  @!P1 VIADD R120, R12, 0x16840 ;  /* 0x000168400c789836 */ /* 0x000fe40000000000 */
[----:B---3--:R-:W-:-:S03]  /*12380*/  IMAD.IADD R12, R3, 0x1, -R151 ;  /* 0x00000001030c7824 */ /* 0x008fc600078e0a97 */
[----:B------:R-:W-:Y:S01]  /*12390*/  @!P1 PRMT R120, RZ, 0x654, R120 ;  /* 0x00000654ff789816 */ /* 0x000fe20000000078 */
[----:B------:R-:W-:Y:S01]  /*123a0*/  IMAD R12, R155, -0x2, R12 ;  /* 0xfffffffe9b0c7824 */ /* 0x000fe200078e020c */
        /* <DEDUP_REMOVED lines=19> */
.L_x_11754:
[----:B------:R-:W-:-:S05]  /*124e0*/  IMAD.U32 R123, RZ, RZ, UR4 ;  /* 0x00000004ff7b7e24 */ /* 0x000fca000f8e00ff */
[----:B------:R-:W-:-:S13]  /*124f0*/  ISETP.NE.AND P2, PT, R123, 0x1, PT ;  /* 0x000000017b00780c */ /* 0x000fda0003f45270 */
[----:B------:R-:W0:Y:S02]  /*12500*/  @P2 LDC.64 R12, c[0x0][0x9e8] ;  /* 0x00027a00ff0c2b82 */ /* 0x000e240000000a00 */
[----:B0-----:R-:W-:-:S04]  /*12510*/  @P2 IMAD.HI.U32 R124, R23, R12, RZ ;  /* 0x0000000c177c2227 */ /* 0x001fc800078e00ff */
[----:B------:R-:W-:Y:S01]  /*12520*/  IMAD.MOV.U32 R12, RZ, RZ, R23 ;  /* 0x000000ffff0c7224 */ /* 0x000fe200078e0017 */
[----:B------:R-:W-:-:S07]  /*12530*/  @P2 SHF.R.U32.HI R12, RZ, R13, R124 ;  /* 0x0000000dff0c2219 */ /* 0x000fce000001167c */
.L_x_11755:
[----:B------:R-:W-:Y:S05]  /*12540*/  BSYNC B0 ;  /* 0x0000000000007941 */ /* 0x000fea0003800000 */
.L_x_11753:
[----:B------:R-:W-:-:S04]  /*12550*/  IMAD R12, R12, R123, -R0 ;  /* 0x0000007b0c0c7224 */ /* 0x000fc800078e0a00 */
[----:B------:R-:W-:-:S05]  /*12560*/  IMAD R12, R155, -0x2, R12 ;  /* 0xfffffffe9b0c7824 */ /* 0x000fca00078e020c */
[----:B------:R-:W-:Y:S02]  /*12570*/  VIADDMNMX R120, R12, R123, R120, PT ;  /* 0x0000007b0c787246 */ /* 0x000fe40003800178 */
[----:B------:R-:W-:-:S07]  /*12580*/  VIMNMX R3, R3, R12, !PT ;  /* 0x0000000c03037248 */ /* 0x000fce0007fe0100 */
.L_x_11752:
        /* <DEDUP_REMOVED lines=96> */
[----:B------:R-:W-:Y:S02]  /*12b90*/  IADD3 R121, R121, 0x8, R5 ;  /* 0x0000000879797810 */ /* 0x000fe40007ffe005 */
        /* <DEDUP_REMOVED lines=14> */
.L_x_11758:
[----:B------:R-:W-:Y:S02]  /*12c80*/  IMAD.U32 R123, RZ, RZ, UR4 ;  /* 0x00000004ff7b7e24 */ /* 0x000fe4000f8e00ff */
[----:B------:R-:W-:-:S03]  /*12c90*/  IMAD.MOV.U32 R3, RZ, RZ, R152 ;  /* 0x000000ffff037224 */ /* 0x000fc600078e0098 */
[----:B------:R-:W-:-:S13]  /*12ca0*/  ISETP.NE.AND P3, PT, R123, 0x1, PT ;  /* 0x000000017b00780c */ /* 0x000fda0003f65270 */
[----:B------:R-:W0:Y:S02]  /*12cb0*/  @P3 LDC.64 R12, c[0x0][0x9e8] ;  /* 0x00027a00ff0c3b82 */ /* 0x000e240000000a00 */
[----:B0-----:R-:W-:-:S05]  /*12cc0*/  @P3 IMAD.HI.U32 R12, R152, R12, RZ ;  /* 0x0000000c980c3227 */ /* 0x001fca00078e00ff */
[----:B------:R-:W-:-:S07]  /*12cd0*/  @P3 SHF.R.U32.HI R3, RZ, R13, R12 ;  /* 0x0000000dff033219 */ /* 0x000fce000001160c */
.L_x_11759:
[----:B------:R-:W-:Y:S05]  /*12ce0*/  BSYNC B0 ;  /* 0x0000000000007941 */ /* 0x000fea0003800000 */
.L_x_11757:
[----:B------:R-:W-:-:S04]  /*12cf0*/  IMAD R0, R3, R123, -R0 ;  /* 0x0000007b03007224 */ /* 0x000fc800078e0a00 */
[----:B------:R-:W-:-:S05]  /*12d00*/  IMAD R0, R155, -0x2, R0 ;  /* 0xfffffffe9b007824 */ /* 0x000fca00078e0200 */
[----:B------:R-:W-:Y:S02]  /*12d10*/  VIADDMNMX R122, R0, R123, R122, PT ;  /* 0x0000007b007a7246 */ /* 0x000fe4000380017a */
[----:B------:R-:W-:-:S07]  /*12d20*/  VIMNMX R121, R121, R0, !PT ;  /* 0x0000000079797248 */ /* 0x000fce0007fe0100 */
.L_x_11756:
        /* <DEDUP_REMOVED lines=47> */
[----:B------:R-:W-:Y:S02]  /*13020*/  ISETP.LT.OR P3, PT, R122, 0x31, P3 ;  /* 0x000000317a00780c */ /* 0x000fe40001f61670 */
[----:B------:R-:W-:-:S02]  /*13030*/  FMNMX.FTZ R3, R69, R0, !PT ;  /* 0x0000000045037209 */ /* 0x000fc40007810000 */
[----:B------:R-:W-:Y:S02]  /*13040*/  ISETP.LT.OR P4, PT, R122, 0x12, P4 ;  /* 0x000000127a00780c */ /* 0x000fe40002781670 */
[----:B------:R-:W-:Y:S02]  /*13050*/  FSEL R50, R50, -INF , !P3 ;  /* 0xff80000032327808 */ /* 0x000fe40005800000 */
[----:B------:R-:W-:Y:S02]  /*13060*/  FMNMX.FTZ R0, R72, R3, !PT ;  /* 0x0000000348007209 */ /* 0x000fe40007810000 */
[----:B------:R-:W-:Y:S02]  /*13070*/  ISETP.GT.AND P3, PT, R121, 0x38, P2 ;  /* 0x000000387900780c */ /* 0x000fe40001764270 */
[----:B------:R-:W-:Y:S02]  /*13080*/  FSEL R35, R35, -INF , !P4 ;  /* 0xff80000023237808 */ /* 0x000fe40006000000 */
[----:B------:R-:W-:-:S02]  /*13090*/  ISETP.GT.AND P4, PT, R121, 0x19, P2 ;  /* 0x000000197900780c */ /* 0x000fc40001784270 */
[----:B------:R-:W-:Y:S02]  /*130a0*/  FMNMX.FTZ R3, R73, R0, !PT ;  /* 0x0000000049037209 */ /* 0x000fe40007810000 */
[C---:B------:R-:W-:Y:S02]  /*130b0*/  ISETP.LT.OR P3, PT, R122.reuse, 0x39, P3 ;  /* 0x000000397a00780c */ /* 0x040fe40001f61670 */
[----:B------:R-:W-:Y:S02]  /*130c0*/  ISETP.LT.OR P4, PT, R122, 0x1a, P4 ;  /* 0x0000001a7a00780c */ /* 0x000fe40002781670 */
[----:B------:R-:W-:Y:S02]  /*130d0*/  FMNMX.FTZ R0, R76, R3, !PT ;  /* 0x000000034c007209 */ /* 0x000fe40007810000 */
[----:B------:R-:W-:Y:S02]  /*130e0*/  FSEL R54, R54, -INF , !P3 ;  /* 0xff80000036367808 */ /* 0x000fe40005800000 */
[----:B------:R-:W-:-:S02]  /*130f0*/  ISETP.GT.AND P3, PT, R121, 0x40, P2 ;  /* 0x000000407900780c */ /* 0x000fc40001764270 */
[----:B------:R-:W-:Y:S02]  /*13100*/  FSEL R39, R39, -INF , !P4 ;  /* 0xff80000027277808 */ /* 0x000fe40006000000 */
[----:B------:R-:W-:Y:S02]  /*13110*/  ISETP.GT.AND P4, PT, R121, 0x21, P2 ;  /* 0x000000217900780c */ /* 0x000fe40001784270 */
[----:B------:R-:W-:Y:S02]  /*13120*/  FMNMX.FTZ R3, R77, R0, !PT ;  /* 0x000000004d037209 */ /* 0x000fe40007810000 */
[C---:B------:R-:W-:Y:S02]  /*13130*/  ISETP.LT.OR P3, PT, R122.reuse, 0x41, P3 ;  /* 0x000000417a00780c */ /* 0x040fe40001f61670 */
[----:B------:R-:W-:Y:S02]  /*13140*/  ISETP.LT.OR P4, PT, R122, 0x22, P4 ;  /* 0x000000227a00780c */ /* 0x000fe40002781670 */
[----:B------:R-:W-:-:S02]  /*13150*/  FMNMX.FTZ R0, R80, R3, !PT ;  /* 0x0000000350007209 */ /* 0x000fc40007810000 */
[----:B------:R-:W-:Y:S02]  /*13160*/  FSEL R58, R58, -INF , !P3 ;  /* 0xff8000003a3a7808 */ /* 0x000fe40005800000 */
[----:B------:R-:W-:Y:S02]  /*13170*/  ISETP.GT.AND P3, PT, R121, 0x48, P2 ;  /* 0x000000487900780c */ /* 0x000fe40001764270 */
[----:B------:R-:W-:Y:S02]  /*13180*/  FSEL R43, R43, -INF , !P4 ;  /* 0xff8000002b2b7808 */ /* 0x000fe40006000000 */
[----:B------:R-:W-:Y:S02]  /*13190*/  FMNMX.FTZ R3, R81, R0, !PT ;  /* 0x0000000051037209 */ /* 0x000fe40007810000 */
[----:B------:R-:W-:Y:S02]  /*131a0*/  ISETP.GT.AND P4, PT, R121, 0x29, P2 ;  /* 0x000000297900780c */ /* 0x000fe40001784270 */
[----:B------:R-:W-:-:S02]  /*131b0*/  ISETP.LT.OR P3, PT, R122, 0x49, P3 ;  /* 0x000000497a00780c */ /* 0x000fc40001f61670 */
[----:B------:R-:W-:Y:S02]  /*131c0*/  FMNMX.FTZ R0, R84, R3, !PT ;  /* 0x0000000354007209 */ /* 0x000fe40007810000 */
[----:B------:R-:W-:Y:S02]  /*131d0*/  ISETP.LT.OR P4, PT, R122, 0x2a, P4 ;  /* 0x0000002a7a00780c */ /* 0x000fe40002781670 */
[----:B------:R-:W-:Y:S02]  /*131e0*/  FSEL R62, R62, -INF , !P3 ;  /* 0xff8000003e3e7808 */ /* 0x000fe40005800000 */
[----:B------:R-:W-:Y:S02]  /*131f0*/  ISETP.GT.AND P3, PT, R121, 0x50, P2 ;  /* 0x000000507900780c */ /* 0x000fe40001764270 */
[----:B------:R-:W-:Y:S02]  /*13200*/  FMNMX.FTZ R0, R85, R0, !PT ;  /* 0x0000000055007209 */ /* 0x000fe40007810000 */
[----:B------:R-:W-:-:S02]  /*13210*/  FSEL R47, R47, -INF , !P4 ;  /* 0xff8000002f2f7808 */ /* 0x000fc40006000000 */
[C---:B------:R-:W-:Y:S01]  /*13220*/  ISETP.GT.AND P4, PT, R121.reuse, 0x31, P2 ;  /* 0x000000317900780c */ /* 0x040fe20001784270 */
[----:B------:R-:W0:Y:S01]  /*13230*/  SHFL.BFLY PT, R3, R0, 0x2, 0x1f ;  /* 0x0c401f0000037f89 */ /* 0x000e2200000e0000 */
[C---:B------:R-:W-:Y:S02]  /*13240*/  ISETP.LT.OR P3, PT, R122.reuse, 0x51, P3 ;  /* 0x000000517a00780c */ /* 0x040fe40001f61670 */
[----:B------:R-:W-:Y:S02]  /*13250*/  ISETP.LT.OR P4, PT, R122, 0x32, P4 ;  /* 0x000000327a00780c */ /* 0x000fe40002781670 */
[----:B------:R-:W-:Y:S02]  /*13260*/  FSEL R66, R66, -INF , !P3 ;  /* 0xff80000042427808 */ /* 0x000fe40005800000 */
[----:B------:R-:W-:Y:S02]  /*13270*/  ISETP.GT.AND P3, PT, R121, 0x58, P2 ;  /* 0x000000587900780c */ /* 0x000fe40001764270 */
[----:B------:R-:W-:-:S02]  /*13280*/  FSEL R51, R51, -INF , !P4 ;  /* 0xff80000033337808 */ /* 0x000fc40006000000 */
[C---:B------:R-:W-:Y:S02]  /*13290*/  ISETP.GT.AND P4, PT, R121.reuse, 0x39, P2 ;  /* 0x000000397900780c */ /* 0x040fe40001784270 */
        /* <DEDUP_REMOVED lines=12> */
[----:B0-----:R-:W-:Y:S02]  /*13360*/  FMNMX.FTZ R3, R0, R3, !PT ;  /* 0x0000000300037209 */ /* 0x001fe40007810000 */
[C---:B------:R-:W-:Y:S02]  /*13370*/  ISETP.LT.OR P3, PT, R122.reuse, 0x69, P3 ;  /* 0x000000697a00780c */ /* 0x040fe40001f61670 */
[----:B------:R-:W-:Y:S01]  /*13380*/  ISETP.LT.OR P4, PT, R122, 0x4a, P4 ;  /* 0x0000004a7a00780c */ /* 0x000fe20002781670 */
[----:B------:R-:W0:Y:S01]  /*13390*/  SHFL.BFLY PT, R0, R3, 0x1, 0x1f ;  /* 0x0c201f0003007f89 */ /* 0x000e2200000e0000 */
[----:B------:R-:W-:Y:S02]  /*133a0*/  FSEL R78, R78, -INF , !P3 ;  /* 0xff8000004e4e7808 */ /* 0x000fe40005800000 */
[----:B------:R-:W-:-:S02]  /*133b0*/  ISETP.GT.AND P3, PT, R121, 0x69, P2 ;  /* 0x000000697900780c */ /* 0x000fc40001764270 */
[----:B------:R-:W-:Y:S02]  /*133c0*/  FSEL R63, R63, -INF , !P4 ;  /* 0xff8000003f3f7808 */ /* 0x000fe40006000000 */
[----:B------:R-:W-:Y:S02]  /*133d0*/  ISETP.GT.AND P4, PT, R121, 0x51, P2 ;  /* 0x000000517900780c */ /* 0x000fe40001784270 */
[C---:B------:R-:W-:Y:S02]  /*133e0*/  ISETP.LT.OR P3, PT, R122.reuse, 0x6a, P3 ;  /* 0x0000006a7a00780c */ /* 0x040fe40001f61670 */
[----:B------:R-:W-:Y:S02]  /*133f0*/  ISETP.LT.OR P4, PT, R122, 0x52, P4 ;  /* 0x000000527a00780c */ /* 0x000fe40002781670 */
[----:B------:R-:W-:Y:S02]  /*13400*/  FSEL R79, R79, -INF , !P3 ;  /* 0xff8000004f4f7808 */ /* 0x000fe40005800000 */
[----:B------:R-:W-:-:S02]  /*13410*/  ISETP.GT.AND P3, PT, R121, 0x70, P2 ;  /* 0x000000707900780c */ /* 0x000fc40001764270 */
[----:B------:R-:W-:Y:S02]  /*13420*/  FSEL R67, R67, -INF , !P4 ;  /* 0xff80000043437808 */ /* 0x000fe40006000000 */
[C---:B------:R-:W-:Y:S02]  /*13430*/  ISETP.GT.AND P4, PT, R121.reuse, 0x59, P2 ;  /* 0x000000597900780c */ /* 0x040fe40001784270 */
[C---:B------:R-:W-:Y:S02]  /*13440*/  ISETP.LT.OR P3, PT, R122.reuse, 0x71, P3 ;  /* 0x000000717a00780c */ /* 0x040fe40001f61670 */
[----:B------:R-:W-:Y:S02]  /*13450*/  ISETP.LT.OR P4, PT, R122, 0x5a, P4 ;  /* 0x0000005a7a00780c */ /* 0x000fe40002781670 */
[----:B------:R-:W-:Y:S02]  /*13460*/  FSEL R82, R82, -INF , !P3 ;  /* 0xff80000052527808 */ /* 0x000fe40005800000 */
[----:B------:R-:W-:-:S02]  /*13470*/  ISETP.GT.AND P3, PT, R121, 0x71, P2 ;  /* 0x000000717900780c */ /* 0x000fc40001764270 */
[----:B------:R-:W-:Y:S02]  /*13480*/  FSEL R71, R71, -INF , !P4 ;  /* 0xff80000047477808 */ /* 0x000fe40006000000 */
[----:B------:R-:W-:Y:S02]  /*13490*/  ISETP.GT.AND P4, PT, R121, 0x61, P2 ;  /* 0x000000617900780c */ /* 0x000fe40001784270 */
[C---:B------:R-:W-:Y:S02]  /*134a0*/  ISETP.LT.OR P3, PT, R122.reuse, 0x72, P3 ;  /* 0x000000727a00780c */ /* 0x040fe40001f61670 */
[----:B0-----:R-:W-:Y:S02]  /*134b0*/  FMNMX.FTZ R3, R3, R0, !PT ;  /* 0x0000000003037209 */ /* 0x001fe40007810000 */
[----:B------:R-:W-:Y:S02]  /*134c0*/  ISETP.LT.OR P4, PT, R122, 0x62, P4 ;  /* 0x000000627a00780c */ /* 0x000fe40002781670 */
[----:B------:R-:W-:Y:S01]  /*134d0*/  FSEL R83, R83, -INF , !P3 ;  /* 0xff80000053537808 */ /* 0x000fe20005800000 */
[----:B------:R-:W-:Y:S01]  /*134e0*/  FMUL.FTZ R0, R3, UR41 ;  /* 0x0000002903007c20 */ /* 0x000fe20008410000 */
[----:B------:R-:W-:-:S02]  /*134f0*/  ISETP.GT.AND P3, PT, R121, RZ, P2 ;  /* 0x000000ff7900720c */ /* 0x000fc40001764270 */
[----:B------:R-:W-:Y:S02]  /*13500*/  FSEL R75, R75, -INF , !P4 ;  /* 0xff8000004b4b7808 */ /* 0x000fe40006000000 */
[----:B------:R-:W-:Y:S02]  /*13510*/  FSETP.NEU.FTZ.AND P4, PT, R3, -INF , PT ;  /* 0xff8000000300780b */ /* 0x000fe40003f9d000 */
[----:B------:R-:W-:Y:S02]  /*13520*/  ISETP.LT.OR P3, PT, R122, 0x1, P3 ;  /* 0x000000017a00780c */ /* 0x000fe40001f61670 */
[----:B------:R-:W-:Y:S02]  /*13530*/  FSEL R0, R0, RZ, P4 ;  /* 0x000000ff00007208 */ /* 0x000fe40002000000 */
[----:B------:R-:W-:Y:S02]  /*13540*/  FSEL R26, R26, -INF , !P3 ;  /* 0xff8000001a1a7808 */ /* 0x000fe40005800000 */
        /* <DEDUP_REMOVED lines=16> */
[----:B------:R-:W-:Y:S01]  /*13650*/  ISETP.GT.AND P2, PT, R121, 0x79, P2 ;  /* 0x000000797900780c */ /* 0x000fe20001744270 */
[--C-:B------:R-:W-:Y:S01]  /*13660*/  FFMA.FTZ R136, R48, UR41, -R0.reuse ;  /* 0x0000002930887c23 */ /* 0x100fe20008010800 */
[----:B------:R-:W-:Y:S01]  /*13670*/  FMNMX.FTZ R28, R34, R25, !PT ;  /* 0x00000019221c7209 */ /* 0x000fe20007810000 */
[--C-:B------:R-:W-:Y:S01]  /*13680*/  FFMA.FTZ R138, R52, UR41, -R0.reuse ;  /* 0x00000029348a7c23 */ /* 0x100fe20008010800 */
[----:B------:R-:W-:Y:S01]  /*13690*/  MUFU.EX2 R25, R37 ;  /* 0x0000002500197308 */ /* 0x000fe20000000800 */
[--C-:B------:R-:W-:Y:S01]  /*136a0*/  FFMA.FTZ R132, R56, UR41, -R0.reuse ;  /* 0x0000002938847c23 */ /* 0x100fe20008010800 */
[----:B------:R-:W-:Y:S01]  /*136b0*/  FMNMX.FTZ R29, R35, R28, !PT ;  /* 0x0000001c231d7209 */ /* 0x000fe20007810000 */
[----:B------:R-:W-:-:S03]  /*136c0*/  FFMA.FTZ R142, R44, UR41, -R0 ;  /* 0x000000292c8e7c23 */ /* 0x000fc60008010800 */
[----:B------:R-:W-:Y:S02]  /*136d0*/  FMNMX.FTZ R28, R38, R29, !PT ;  /* 0x0000001d261c7209 */ /* 0x000fe40007810000 */
[----:B------:R-:W-:Y:S01]  /*136e0*/  ISETP.LT.OR P3, PT, R122, 0x79, P3 ;  /* 0x000000797a00780c */ /* 0x000fe20001f61670 */
[----:B------:R-:W-:Y:S01]  /*136f0*/  MUFU.EX2 R148, R148 ;  /* 0x0000009400947308 */ /* 0x000fe20000000800 */
[----:B------:R-:W-:Y:S01]  /*13700*/  FMNMX.FTZ R29, R39, R28, !PT ;  /* 0x0000001c271d7209 */ /* 0x000fe20007810000 */
[----:B------:R-:W-:-:S03]  /*13710*/  FFMA.FTZ R28, R41, UR41, -R0 ;  /* 0x00000029291c7c23 */ /* 0x000fc60008010800 */
[----:B------:R-:W-:Y:S02]  /*13720*/  FMNMX.FTZ R32, R42, R29, !PT ;  /* 0x0000001d2a207209 */ /* 0x000fe40007810000 */
[----:B------:R-:W-:Y:S01]  /*13730*/  ISETP.LT.OR P2, PT, R122, 0x7a, P2 ;  /* 0x0000007a7a00780c */ /* 0x000fe20001741670 */
[----:B------:R-:W-:Y:S01]  /*13740*/  MUFU.EX2 R12, R12 ;  /* 0x0000000c000c7308 */ /* 0x000fe20000000800 */
[----:B------:R-:W-:-:S04]  /*13750*/  FMNMX.FTZ R29, R43, R32, !PT ;  /* 0x000000202b1d7209 */ /* 0x000fc80007810000 */
[----:B------:R-:W-:Y:S02]  /*13760*/  FMNMX.FTZ R32, R46, R29, !PT ;  /* 0x0000001d2e207209 */ /* 0x000fe40007810000 */
[----:B------:R-:W-:Y:S01]  /*13770*/  FSEL R86, R86, -INF , !P3 ;  /* 0xff80000056567808 */ /* 0x000fe20005800000 */
[----:B------:R-:W-:Y:S01]  /*13780*/  MUFU.EX2 R150, R150 ;  /* 0x0000009600967308 */ /* 0x000fe20000000800 */
[----:B------:R-:W-:-:S04]  /*13790*/  FMNMX.FTZ R29, R47, R32, !PT ;  /* 0x000000202f1d7209 */ /* 0x000fc80007810000 */
[----:B------:R-:W-:Y:S02]  /*137a0*/  FMNMX.FTZ R32, R50, R29, !PT ;  /* 0x0000001d32207209 */ /* 0x000fe40007810000 */
[----:B------:R-:W-:Y:S01]  /*137b0*/  FSEL R87, R87, -INF , !P2 ;  /* 0xff80000057577808 */ /* 0x000fe20005000000 */
[----:B------:R-:W-:Y:S01]  /*137c0*/  MUFU.EX2 R29, R45 ;  /* 0x0000002d001d7308 */ /* 0x000fe20000000800 */
[----:B------:R-:W-:-:S04]  /*137d0*/  FMNMX.FTZ R33, R51, R32, !PT ;  /* 0x0000002033217209 */ /* 0x000fc80007810000 */
        /* <DEDUP_REMOVED lines=8> */
[----:B------:R-:W-:Y:S01]  /*13860*/  FADD.FTZ R56, -R56, R21 ;  /* 0x0000001538387221 */ /* 0x000fe20000010100 */
        /* <DEDUP_REMOVED lines=12> */
[----:B------:R0:W-:Y:S08]  /*13930*/  MUFU.EX2 R33, R53 ;  /* 0x0000003500217308 */ /* 0x0001f00000000800 */
[----:B------:R-:W-:Y:S01]  /*13940*/  MUFU.EX2 R144, R144 ;  /* 0x0000009000907308 */ /* 0x000fe20000000800 */
[----:B0-----:R-:W2:Y:S01]  /*13950*/  LDL R53, [R1+0x24] ;  /* 0x0000240001357983 */ /* 0x001ea20000100800 */
        /* <DEDUP_REMOVED lines=17> */
[----:B------:R-:W-:Y:S01]  /*13a70*/  FMUL.FTZ R21, R56, UR41 ;  /* 0x0000002938157c20 */ /* 0x000fe20008410000 */
[----:B------:R-:W-:Y:S08]  /*13a80*/  MUFU.EX2 R136, R136 ;  /* 0x0000008800887308 */ /* 0x000ff00000000800 */
[----:B------:R-:W-:Y:S08]  /*13a90*/  MUFU.EX2 R32, R32 ;  /* 0x0000002000207308 */ /* 0x000ff00000000800 */
[----:B------:R-:W-:Y:S01]  /*13aa0*/  MUFU.EX2 R138, R138 ;  /* 0x0000008a008a7308 */ /* 0x000fe20000000800 */
[----:B0-----:R-:W-:-:S05]  /*13ab0*/  FMNMX.FTZ R49, R45, R48, !PT ;  /* 0x000000302d317209 */ /* 0x001fca0007810000 */
[----:B------:R-:W0:Y:S02]  /*13ac0*/  SHFL.BFLY PT, R52, R49, 0x1, 0x1f ;  /* 0x0c201f0031347f89 */ /* 0x000e2400000e0000 */
[----:B------:R-:W1:Y:S01]  /*13ad0*/  MUFU.EX2 R21, R21 ;  /* 0x0000001500157308 */ /* 0x000e620000000800 */
[--C-:B------:R-:W-:Y:S01]  /*13ae0*/  FFMA.FTZ R36, R57, UR41, -R0.reuse ;  /* 0x0000002939247c23 */ /* 0x100fe20008010800 */
[--C-:B------:R-:W-:Y:S01]  /*13af0*/  FFMA.FTZ R40, R65, UR41, -R0.reuse ;  /* 0x0000002941287c23 */ /* 0x100fe20008010800 */
[--C-:B------:R-:W-:Y:S01]  /*13b00*/  FFMA.FTZ R41, R69, UR41, -R0.reuse ;  /* 0x0000002945297c23 */ /* 0x100fe20008010800 */
[--C-:B------:R-:W-:Y:S01]  /*13b10*/  FFMA.FTZ R45, R77, UR41, -R0.reuse ;  /* 0x000000294d2d7c23 */ /* 0x100fe20008010800 */
[----:B------:R-:W-:Y:S01]  /*13b20*/  FFMA.FTZ R48, R81, UR41, -R0 ;  /* 0x0000002951307c23 */ /* 0x000fe20008010800 */
[----:B0-----:R-:W-:Y:S01]  /*13b30*/  FMNMX.FTZ R0, R49, R52, !PT ;  /* 0x0000003431007209 */ /* 0x001fe20007810000 */
[----:B-1----:R-:W-:-:S03]  /*13b40*/  FFMA.FTZ R7, R21, R7, R148 ;  /* 0x0000000715077223 */ /* 0x002fc60000010094 */
[C---:B------:R-:W-:Y:S01]  /*13b50*/  FSETP.NEU.FTZ.AND P2, PT, R0.reuse, -INF , PT ;  /* 0xff8000000000780b */ /* 0x040fe20003f5d000 */
[----:B------:R-:W-:Y:S01]  /*13b60*/  FMUL.FTZ R52, R0, UR41 ;  /* 0x0000002900347c20 */ /* 0x000fe20008410000 */
[----:B------:R-:W-:-:S04]  /*13b70*/  FADD.FTZ R7, R12, R7 ;  /* 0x000000070c077221 */ /* 0x000fc80000010000 */
[----:B------:R-:W-:-:S05]  /*13b80*/  FSEL R52, R52, RZ, P2 ;  /* 0x000000ff34347208 */ /* 0x000fca0001000000 */
[--C-:B------:R-:W-:Y:S01]  /*13b90*/  FFMA.FTZ R141, R42, UR41, -R52.reuse ;  /* 0x000000292a8d7c23 */ /* 0x100fe20008010834 */
[----:B------:R-:W-:Y:S01]  /*13ba0*/  FADD.FTZ R42, R150, R7 ;  /* 0x00000007962a7221 */ /* 0x000fe20000010000 */
[--C-:B------:R-:W-:Y:S01]  /*13bb0*/  FFMA.FTZ R145, R34, UR41, -R52.reuse ;  /* 0x0000002922917c23 */ /* 0x100fe20008010834 */
[----:B------:R-:W-:Y:S01]  /*13bc0*/  FFMA.FTZ R34, R43, UR41, -R52 ;  /* 0x000000292b227c23 */ /* 0x000fe20008010834 */
[----:B------:R-:W-:Y:S01]  /*13bd0*/  FSEL R7, R0, RZ, P2 ;  /* 0x000000ff00077208 */ /* 0x000fe20001000000 */
[----:B------:R-:W-:Y:S01]  /*13be0*/  FADD.FTZ R43, R13, R42 ;  /* 0x0000002a0d2b7221 */ /* 0x000fe20000010000 */
[----:B------:R-:W-:-:S03]  /*13bf0*/  FFMA.FTZ R149, R26, UR41, -R52 ;  /* 0x000000291a957c23 */ /* 0x000fc60008010834 */
[----:B------:R-:W-:Y:S01]  /*13c00*/  FADD.FTZ R43, R144, R43 ;  /* 0x0000002b902b7221 */ /* 0x000fe20000010000 */
[----:B------:R-:W-:Y:S01]  /*13c10*/  FADD.FTZ R7, -R7, R20 ;  /* 0x0000001407077221 */ /* 0x000fe20000010100 */
[--C-:B------:R-:W-:Y:S02]  /*13c20*/  FFMA.FTZ R26, R27, UR41, -R52.reuse ;  /* 0x000000291b1a7c23 */ /* 0x100fe40008010834 */
[----:B------:R-:W-:Y:S01]  /*13c30*/  FADD.FTZ R43, R24, R43 ;  /* 0x0000002b182b7221 */ /* 0x000fe20000010000 */
[----:B------:R-:W-:Y:S01]  /*13c40*/  FMUL.FTZ R7, R7, UR41 ;  /* 0x0000002907077c20 */ /* 0x000fe20008410000 */
[----:B------:R-:W-:Y:S02]  /*13c50*/  MUFU.EX2 R149, R149 ;  /* 0x0000009500957308 */ /* 0x000fe40000000800 */
[----:B------:R-:W-:Y:S01]  /*13c60*/  FADD.FTZ R42, R146, R43 ;  /* 0x0000002b922a7221 */ /* 0x000fe20000010000 */
[----:B------:R-:W-:-:S05]  /*13c70*/  FFMA.FTZ R151, R30, UR41, -R52 ;  /* 0x000000291e977c23 */ /* 0x000fca0008010834 */
        /* <DEDUP_REMOVED lines=8> */
[----:B------:R-:W-:Y:S01]  /*13d00*/  FFMA.FTZ R143, R46, UR41, -R52 ;  /* 0x000000292e8f7c23 */ /* 0x000fe20008010834 */
[----:B0-----:R-:W-:-:S05]  /*13d10*/  FFMA.FTZ R7, R20, R6, R149 ;  /* 0x0000000614077223 */ /* 0x001fca0000010095 */
[----:B------:R-:W0:Y:S01]  /*13d20*/  MUFU.EX2 R27, R27 ;  /* 0x0000001b001b7308 */ /* 0x000e220000000800 */
[----:B------:R-:W-:Y:S01]  /*13d30*/  FADD.FTZ R46, R142, R43 ;  /* 0x0000002b8e2e7221 */ /* 0x000fe20000010000 */
[----:B------:R-:W-:-:S06]  /*13d40*/  FFMA.FTZ R147, R38, UR41, -R52 ;  /* 0x0000002926937c23 */ /* 0x000fcc0008010834 */
[----:B------:R-:W4:Y:S01]  /*13d50*/  MUFU.EX2 R145, R145 ;  /* 0x0000009100917308 */ /* 0x000f220000000800 */
[----:B------:R-:W-:Y:S01]  /*13d60*/  FADD.FTZ R43, R29, R46 ;  /* 0x0000002e1d2b7221 */ /* 0x000fe20000010000 */
[----:B-1----:R-:W-:Y:S01]  /*13d70*/  FADD.FTZ R46, R26, R7 ;  /* 0x000000071a2e7221 */ /* 0x002fe20000010000 */
[----:B------:R-:W-:-:S05]  /*13d80*/  FFMA.FTZ R31, R39, UR41, -R52 ;  /* 0x00000029271f7c23 */ /* 0x000fca0008010834 */
[----:B------:R-:W1:Y:S01]  /*13d90*/  MUFU.EX2 R30, R30 ;  /* 0x0000001e001e7308 */ /* 0x000e620000000800 */
[----:B------:R-:W-:Y:S01]  /*13da0*/  FADD.FTZ R43, R136, R43 ;  /* 0x0000002b882b7221 */ /* 0x000fe20000010000 */
[----:B---3--:R-:W-:Y:S01]  /*13db0*/  FADD.FTZ R46, R151, R46 ;  /* 0x0000002e972e7221 */ /* 0x008fe20000010000 */
[----:B------:R-:W-:-:S05]  /*13dc0*/  FFMA.FTZ R35, R47, UR41, -R52 ;  /* 0x000000292f237c23 */ /* 0x000fca0008010834 */
[----:B------:R-:W3:Y:S01]  /*13dd0*/  MUFU.EX2 R147, R147 ;  /* 0x0000009300937308 */ /* 0x000ee20000000800 */
[----:B------:R-:W-:Y:S01]  /*13de0*/  FADD.FTZ R7, R32, R43 ;  /* 0x0000002b20077221 */ /* 0x000fe20000010000 */
[----:B0-----:R-:W-:Y:S01]  /*13df0*/  FADD.FTZ R46, R27, R46 ;  /* 0x0000002e1b2e7221 */ /* 0x001fe20000010000 */
[----:B------:R-:W-:Y:S02]  /*13e00*/  @!P1 IMAD R47, R153, 0x8, R2 ;  /* 0x00000008992f9824 */ /* 0x000fe400078e0202 */
[----:B------:R-:W-:-:S03]  /*13e10*/  FFMA.FTZ R137, R50, UR41, -R52 ;  /* 0x0000002932897c23 */ /* 0x000fc60008010834 */
[----:B------:R-:W0:Y:S01]  /*13e20*/  MUFU.EX2 R31, R31 ;  /* 0x0000001f001f7308 */ /* 0x000e220000000800 */
[----:B------:R-:W-:Y:S01]  /*13e30*/  FADD.FTZ R50, R138, R7 ;  /* 0x000000078a327221 */ /* 0x000fe20000010000 */
[----:B----4-:R-:W-:Y:S01]  /*13e40*/  FADD.FTZ R7, R145, R46 ;  /* 0x0000002e91077221 */ /* 0x010fe20000010000 */
[----:B------:R-:W-:-:S05]  /*13e50*/  @!P1 VIADD R47, R47, 0x16860 ;  /* 0x000168602f2f9836 */ /* 0x000fca0000000000 */
[----:B------:R-:W4:Y:S01]  /*13e60*/  MUFU.EX2 R132, R132 ;  /* 0x0000008400847308 */ /* 0x000f220000000800 */
[----:B-1----:R-:W-:-:S07]  /*13e70*/  FADD.FTZ R46, R30, R7 ;  /* 0x000000071e2e7221 */ /* 0x002fce0000010000 */
[----:B------:R-:W1:Y:S01]  /*13e80*/  MUFU.EX2 R141, R141 ;  /* 0x0000008d008d7308 */ /* 0x000e620000000800 */
[----:B------:R-:W-:Y:S01]  /*13e90*/  @!P1 PRMT R47, RZ, 0x654, R47 ;  /* 0x00000654ff2f9816 */ /* 0x000fe2000000002f */
[----:B---3--:R-:W-:-:S03]  /*13ea0*/  FADD.FTZ R46, R147, R46 ;  /* 0x0000002e932e7221 */ /* 0x008fc60000010000 */
[----:B------:R3:W-:Y:S03]  /*13eb0*/  @!P1 SYNCS.ARRIVE.TRANS64.RED.A1T0 RZ, [R47+URZ], RZ ;  /* 0x000000ff2fff99a7 */ /* 0x0007e6000810043f */
[----:B------:R-:W5:Y:S08]  /*13ec0*/  MUFU.EX2 R36, R36 ;  /* 0x0000002400247308 */ /* 0x000f700000000800 */
[----:B------:R-:W5:Y:S01]  /*13ed0*/  MUFU.EX2 R34, R34 ;  /* 0x0000002200227308 */ /* 0x000f620000000800 */
[----:B---3--:R-:W-:Y:S01]  /*13ee0*/  FADD.FTZ R47, R33, R50 ;  /* 0x00000032212f7221 */ /* 0x008fe20000010000 */
[----:B0-----:R-:W-:-:S06]  /*13ef0*/  FADD.FTZ R46, R31, R46 ;  /* 0x0000002e1f2e7221 */ /* 0x001fcc0000010000 */
[----:B------:R-:W0:Y:S01]  /*13f00*/  MUFU.EX2 R134, R134 ;  /* 0x0000008600867308 */ /* 0x000e220000000800 */
[----:B------:R-:W-:-:S07]  /*13f10*/  FFMA.FTZ R38, R51, UR41, -R52 ;  /* 0x0000002933267c23 */ /* 0x000fce0008010834 */
[----:B------:R-:W3:Y:S01]  /*13f20*/  MUFU.EX2 R143, R143 ;  /* 0x0000008f008f7308 */ /* 0x000ee20000000800 */
[----:B----4-:R-:W-:Y:S01]  /*13f30*/  FADD.FTZ R47, R132, R47 ;  /* 0x0000002f842f7221 */ /* 0x010fe20000010000 */
[----:B-1----:R-:W-:-:S06]  /*13f40*/  FADD.FTZ R7, R141, R46 ;  /* 0x0000002e8d077221 */ /* 0x002fcc0000010000 */
[----:B------:R-:W1:Y:S01]  /*13f50*/  MUFU.EX2 R37, R61 ;  /* 0x0000003d00257308 */ /* 0x000e620000000800 */
[----:B------:R-:W-:-:S07]  /*13f60*/  FFMA.FTZ R139, R54, UR41, -R52 ;  /* 0x00000029368b7c23 */ /* 0x000fce0008010834 */
[----:B------:R-:W4:Y:S01]  /*13f70*/  MUFU.EX2 R35, R35 ;  /* 0x0000002300237308 */ /* 0x000f220000000800 */
[----:B-----5:R-:W-:Y:S01]  /*13f80*/  FADD.FTZ R47, R36, R47 ;  /* 0x0000002f242f7221 */ /* 0x020fe20000010000 */
[----:B------:R-:W-:-:S06]  /*13f90*/  FADD.FTZ R46, R34, R7 ;  /* 0x00000007222e7221 */ /* 0x000fcc0000010000 */
[----:B------:R-:W5:Y:S01]  /*13fa0*/  MUFU.EX2 R128, R128 ;  /* 0x0000008000807308 */ /* 0x000f620000000800 */
[----:B------:R-:W-:-:S07]  /*13fb0*/  FFMA.FTZ R39, R55, UR41, -R52 ;  /* 0x0000002937277c23 */ /* 0x000fce0008010834 */
[----:B------:R-:W5:Y:S01]  /*13fc0*/  MUFU.EX2 R137, R137 ;  /* 0x0000008900897308 */ /* 0x000f620000000800 */
[----:B0-----:R-:W-:Y:S01]  /*13fd0*/  FADD.FTZ R50, R134, R47 ;  /* 0x0000002f86327221 */ /* 0x001fe20000010000 */
[----:B---3--:R-:W-:-:S06]  /*13fe0*/  FADD.FTZ R46, R143, R46 ;  /* 0x0000002e8f2e7221 */ /* 0x008fcc0000010000 */
[----:B------:R-:W0:Y:S01]  /*13ff0*/  MUFU.EX2 R40, R40 ;  /* 0x0000002800287308 */ /* 0x000e220000000800 */
[----:B------:R-:W-:-:S07]  /*14000*/  FFMA.FTZ R133, R58, UR41, -R52 ;  /* 0x000000293a857c23 */ /* 0x000fce0008010834 */
[----:B------:R-:W3:Y:S01]  /*14010*/  MUFU.EX2 R38, R38 ;  /* 0x0000002600267308 */ /* 0x000ee20000000800 */
[----:B-1----:R-:W-:Y:S01]  /*14020*/  FADD.FTZ R47, R37, R50 ;  /* 0x00000032252f7221 */ /* 0x002fe20000010000 */
[----:B----4-:R-:W-:-:S06]  /*14030*/  FADD.FTZ R46, R35, R46 ;  /* 0x0000002e232e7221 */ /* 0x010fcc0000010000 */
[----:B------:R-:W1:Y:S01]  /*14040*/  MUFU.EX2 R130, R130 ;  /* 0x0000008200827308 */ /* 0x000e620000000800 */
[----:B------:R-:W-:-:S07]  /*14050*/  FFMA.FTZ R42, R59, UR41, -R52 ;  /* 0x000000293b2a7c23 */ /* 0x000fce0008010834 */
[----:B------:R-:W4:Y:S01]  /*14060*/  MUFU.EX2 R139, R139 ;  /* 0x0000008b008b7308 */ /* 0x000f220000000800 */
[----:B-----5:R-:W-:Y:S01]  /*14070*/  FADD.FTZ R47, R128, R47 ;  /* 0x0000002f802f7221 */ /* 0x020fe20000010000 */
[----:B------:R-:W-:-:S06]  /*14080*/  FADD.FTZ R7, R137, R46 ;  /* 0x0000002e89077221 */ /* 0x000fcc0000010000 */
[----:B------:R-:W5:Y:S01]  /*14090*/  MUFU.EX2 R41, R41 ;  /* 0x0000002900297308 */ /* 0x000f620000000800 */
[----:B------:R-:W-:-:S07]  /*140a0*/  FFMA.FTZ R135, R62, UR41, -R52 ;  /* 0x000000293e877c23 */ /* 0x000fce0008010834 */
[----:B------:R-:W2:Y:S01]  /*140b0*/  MUFU.EX2 R39, R39 ;  /* 0x0000002700277308 */ /* 0x000ea20000000800 */
[----:B0-----:R-:W-:Y:S01]  /*140c0*/  FADD.FTZ R47, R40, R47 ;  /* 0x0000002f282f7221 */ /* 0x001fe20000010000 */
[----:B------:R-:W-:-:S06]  /*140d0*/  F2FP.BF16.F32.PACK_AB R144, R24, R144 ;  /* 0x000000901890723e */ /* 0x000fcc00000010ff */
[----:B------:R-:W0:Y:S01]  /*140e0*/  MUFU.EX2 R124, R124 ;  /* 0x0000007c007c7308 */ /* 0x000e220000000800 */
[----:B---3--:R-:W-:Y:S01]  /*140f0*/  FADD.FTZ R24, R38, R7 ;  /* 0x0000000726187221 */ /* 0x008fe20000010000 */
[----:B------:R-:W-:-:S06]  /*14100*/  FFMA.FTZ R6, R63, UR41, -R52 ;  /* 0x000000293f067c23 */ /* 0x000fcc0008010834 */
[----:B------:R-:W3:Y:S01]  /*14110*/  MUFU.EX2 R133, R133 ;  /* 0x0000008500857308 */ /* 0x000ee20000000800 */
[----:B-1----:R-:W-:Y:S01]  /*14120*/  FADD.FTZ R50, R130, R47 ;  /* 0x0000002f82327221 */ /* 0x002fe20000010000 */
[----:B------:R-:W-:-:S06]  /*14130*/  F2FP.BF16.F32.PACK_AB R140, R28, R140 ;  /* 0x0000008c1c8c723e */ /* 0x000fcc00000010ff */
[----:B------:R-:W1:Y:S01]  /*14140*/  MUFU.EX2 R44, R44 ;  /* 0x0000002c002c7308 */ /* 0x000e620000000800 */
[----:B----4-:R-:W-:Y:S01]  /*14150*/  FADD.FTZ R28, R139, R24 ;  /* 0x000000188b1c7221 */ /* 0x010fe20000010000 */
[----:B------:R-:W-:-:S06]  /*14160*/  FFMA.FTZ R129, R66, UR41, -R52 ;  /* 0x0000002942817c23 */ /* 0x000fcc0008010834 */
[----:B------:R-:W4:Y:S01]  /*14170*/  MUFU.EX2 R42, R42 ;  /* 0x0000002a002a7308 */ /* 0x000f220000000800 */
[----:B------:R-:W-:Y:S01]  /*14180*/  F2FP.BF16.F32.PACK_AB R150, R13, R150 ;  /* 0x000000960d96723e */ /* 0x000fe200000010ff */
[----:B-----5:R-:W-:-:S06]  /*14190*/  FADD.FTZ R13, R41, R50 ;  /* 0x00000032290d7221 */ /* 0x020fcc0000010000 */
[----:B------:R-:W5:Y:S01]  /*141a0*/  MUFU.EX2 R126, R126 ;  /* 0x0000007e007e7308 */ /* 0x000f620000000800 */
[----:B--2---:R-:W-:Y:S01]  /*141b0*/  FADD.FTZ R28, R39, R28 ;  /* 0x0000001c271c7221 */ /* 0x004fe20000010000 */
[----:B------:R-:W-:-:S06]  /*141c0*/  FFMA.FTZ R43, R67, UR41, -R52 ;  /* 0x00000029432b7c23 */ /* 0x000fcc0008010834 */
[----:B------:R-:W2:Y:S01]  /*141d0*/  MUFU.EX2 R135, R135 ;  /* 0x0000008700877308 */ /* 0x000ea20000000800 */
        /* <DEDUP_REMOVED lines=8> */
[----:B------:R-:W-:-:S07]  /*14260*/  F2FP.BF16.F32.PACK_AB R136, R32, R136 ;  /* 0x000000882088723e */ /* 0x000fce00000010ff */
[----:B------:R-:W4:Y:S01]  /*14270*/  MUFU.EX2 R129, R129 ;  /* 0x0000008100817308 */ /* 0x000f220000000800 */
[----:B------:R-:W-:Y:S01]  /*14280*/  FFMA.FTZ R71, R71, UR41, -R52 ;  /* 0x0000002947477c23 */ /* 0x000fe20008010834 */
[----:B-----5:R-:W-:-:S06]  /*14290*/  FADD.FTZ R32, R126, R13 ;  /* 0x0000000d7e207221 */ /* 0x020fcc0000010000 */
[----:B------:R-:W5:Y:S01]  /*142a0*/  MUFU.EX2 R48, R48 ;  /* 0x0000003000307308 */ /* 0x000f620000000800 */
[----:B--2---:R-:W-:Y:S01]  /*142b0*/  FADD.FTZ R7, R135, R28 ;  /* 0x0000001c87077221 */ /* 0x004fe20000010000 */
[----:B------:R-:W-:-:S06]  /*142c0*/  FFMA.FTZ R125, R74, UR41, -R52 ;  /* 0x000000294a7d7c23 */ /* 0x000fcc0008010834 */
[----:B------:R-:W2:Y:S01]  /*142d0*/  MUFU.EX2 R43, R43 ;  /* 0x0000002b002b7308 */ /* 0x000ea20000000800 */
[----:B------:R-:W-:Y:S01]  /*142e0*/  F2FP.BF16.F32.PACK_AB R148, R12, R148 ;  /* 0x000000940c94723e */ /* 0x000fe200000010ff */
[----:B0-----:R-:W-:-:S06]  /*142f0*/  FADD.FTZ R13, R45, R32 ;  /* 0x000000202d0d7221 */ /* 0x001fcc0000010000 */
[----:B------:R-:W0:Y:S01]  /*14300*/  MUFU.EX2 R122, R122 ;  /* 0x0000007a007a7308 */ /* 0x000e220000000800 */
[----:B---3--:R-:W-:-:S07]  /*14310*/  FADD.FTZ R28, R6, R7 ;  /* 0x00000007061c7221 */ /* 0x008fce0000010000 */
[----:B------:R-:W3:Y:S01]  /*14320*/  MUFU.EX2 R131, R131 ;  /* 0x0000008300837308 */ /* 0x000ee20000000800 */
[----:B------:R-:W-:Y:S01]  /*14330*/  FFMA.FTZ R75, R75, UR41, -R52 ;  /* 0x000000294b4b7c23 */ /* 0x000fe20008010834 */
[----:B-1----:R-:W-:Y:S01]  /*14340*/  FADD.FTZ R13, R120, R13 ;  /* 0x0000000d780d7221 */ /* 0x002fe20000010000 */
[----:B----4-:R-:W-:-:S05]  /*14350*/  FADD.FTZ R28, R129, R28 ;  /* 0x0000001c811c7221 */ /* 0x010fca0000010000 */
[----:B------:R-:W1:Y:S01]  /*14360*/  MUFU.EX2 R12, R71 ;  /* 0x00000047000c7308 */ /* 0x000e620000000800 */
[----:B------:R-:W-:Y:S01]  /*14370*/  FFMA.FTZ R78, R78, UR41, -R52 ;  /* 0x000000294e4e7c23 */ /* 0x000fe20008010834 */
[----:B-----5:R-:W-:Y:S01]  /*14380*/  FADD.FTZ R13, R48, R13 ;  /* 0x0000000d300d7221 */ /* 0x020fe20000010000 */
[----:B--2---:R-:W-:-:S05]  /*14390*/  FADD.FTZ R28, R43, R28 ;  /* 0x0000001c2b1c7221 */ /* 0x004fca0000010000 */
[----:B------:R-:W2:Y:S01]  /*143a0*/  MUFU.EX2 R125, R125 ;  /* 0x0000007d007d7308 */ /* 0x000ea20000000800 */
[----:B------:R-:W-:Y:S01]  /*143b0*/  FFMA.FTZ R79, R79, UR41, -R52 ;  /* 0x000000294f4f7c23 */ /* 0x000fe20008010834 */
[----:B0-----:R-:W-:Y:S01]  /*143c0*/  FADD.FTZ R32, R122, R13 ;  /* 0x0000000d7a207221 */ /* 0x001fe20000010000 */
[----:B---3--:R-:W-:-:S05]  /*143d0*/  FADD.FTZ R13, R131, R28 ;  /* 0x0000001c830d7221 */ /* 0x008fca0000010000 */
        /* <DEDUP_REMOVED lines=18> */
[----:B------:R-:W0:Y:S08]  /*14500*/  MUFU.EX2 R49, R85 ;  /* 0x0000005500317308 */ /* 0x000e300000000800 */
[----:B------:R-:W3:Y:S01]  /*14510*/  MUFU.EX2 R52, R52 ;  /* 0x0000003400347308 */ /* 0x000ee20000000800 */
[----:B-1----:R-:W-:Y:S01]  /*14520*/  FADD.FTZ R26, R83, R26 ;  /* 0x0000001a531a7221 */ /* 0x002fe20000010000 */
[----:B------:R-:W-:-:S03]  /*14530*/  FMUL.FTZ R88, R88, R21 ;  /* 0x0000001558587220 */ /* 0x000fc60000410000 */
        /* <DEDUP_REMOVED lines=37> */
[----:B---3--:R-:W-:Y:S01]  /*14790*/  FADD.FTZ R6, R52, R26 ;  /* 0x0000001a34067221 */ /* 0x008fe20000010000 */
        /* <DEDUP_REMOVED lines=28> */
.L_x_11742:
[----:B------:R-:W-:Y:S05]  /*14960*/  WARPSYNC.ALL ;  /* 0x0000000000007948 */ /* 0x000fea0003800000 */
[----:B------:R-:W-:Y:S06]  /*14970*/  BAR.ARV 0x8, 0x1a0 ;  /* 0x0206800000007b1d */ /* 0x000fec0000002000 */
[----:B------:R-:W-:Y:S05]  /*14980*/  @!P0 BRA `(.L_x_11761) ;  /* 0x0000000000048947 */ /* 0x000fea0003800000 */
[----:B------:R-:W-:Y:S01]  /*14990*/  BPT.TRAP 0x1 ;  /* 0x000000040000795c */ /* 0x000fe20000300000 */
.L_x_11761:
[----:B------:R-:W-:Y:S01]  /*149a0*/  IMAD R11, R16, 0x8, R2 ;  /* 0x00000008100b7824 */ /* 0x000fe200078e0202 */
[----:B------:R-:W-:-:S04]  /*149b0*/  SHF.L.U32 R4, R19, 0x1f, RZ ;  /* 0x0000001f13047819 */ /* 0x000fc800000006ff */
[----:B------:R0:W1:Y:S01]  /*149c0*/  SYNCS.PHASECHK.TRANS64.TRYWAIT P2, [R11+URZ+0x16850], R4 ;  /* 0x016850040b0075a7 */ /* 0x000062000804017f */
[----:B------:R-:W-:Y:S05]  /*149d0*/  @!P0 BRA `(.L_x_11762) ;  /* 0x0000000000048947 */ /* 0x000fea0003800000 */
[----:B------:R-:W-:Y:S01]  /*149e0*/  BPT.TRAP 0x1 ;  /* 0x000000040000795c */ /* 0x000fe20000300000 */
.L_x_11762:
[----:B------:R-:W-:-:S05]  /*149f0*/  VIADD R2, R2, 0x400 ;  /* 0x0000040002027836 */ /* 0x000fca0000000000 */
[----:B------:R-:W-:-:S04]  /*14a00*/  SHF.R.U32.HI R2, RZ, 0x4, R2 ;  /* 0x00000004ff027819 */ /* 0x000fc80000011602 */
[----:B------:R-:W-:Y:S01]  /*14a10*/  LOP3.LUT R5, R2, 0x3fff, RZ, 0xc0, !PT ;  /* 0x00003fff02057812 */ /* 0x000fe200078ec0ff */
[----:B-1----:R-:W-:Y:S06]  /*14a20*/  @P2 BRA `(.L_x_11763) ;  /* 0x0000000000082947 */ /* 0x002fec0003800000 */
[----:B------:R-:W1:Y:S02]  /*14a30*/  SYNCS.PHASECHK.TRANS64.TRYWAIT P0, [R11+URZ+0x16850], R4 ;  /* 0x016850040b0075a7 */ /* 0x000e64000800017f */
[----:B-1----:R-:W-:Y:S05]  /*14a40*/  @!P0 BRA `(.L_x_11764) ;  /* 0x0000008400988947 */ /* 0x002fea0003800000 */
.L_x_11763:
[----:B01----:R-:W-:Y:S01]  /*14a50*/  IMAD R4, R16, 0x400, R5 ;  /* 0x0000040010047824 */ /* 0x003fe200078e0205 */
[----:B------:R-:W2:Y:S01]  /*14a60*/  LDL.LU R13, [R1+0x38] ;  /* 0x00003800010d7983 */ /* 0x000ea20000300800 */
[----:B------:R-:W-:Y:S01]  /*14a70*/  IMAD.MOV.U32 R5, RZ, RZ, 0x40000040 ;  /* 0x40000040ff057424 */ /* 0x000fe200078e00ff */
[----:B------:R-:W-:Y:S05]  /*14a80*/  WARPSYNC.ALL ;  /* 0x0000000000007948 */ /* 0x000fea0003800000 */
[C---:B------:R-:W-:Y:S01]  /*14a90*/  R2UR UR6, R4.reuse ;  /* 0x00000000040672ca */ /* 0x040fe200000e0000 */
[----:B------:R-:W-:Y:S01]  /*14aa0*/  WARPGROUP.ARRIVE ;  /* 0x00000000000079c5 */ /* 0x000fe20000000000 */
[----:B------:R-:W-:Y:S01]  /*14ab0*/  R2UR UR7, R5 ;  /* 0x00000000050772ca */ /* 0x000fe200000e0000 */
[----:B------:R-:W-:Y:S01]  /*14ac0*/  VIADD R8, R4, 0x80 ;  /* 0x0000008004087836 */ /* 0x000fe20000000000 */
[----:B------:R-:W0:Y:S01]  /*14ad0*/  SHFL.BFLY PT, R2, R7, 0x2, 0x1f ;  /* 0x0c401f0007027f89 */ /* 0x000e2200000e0000 */
[----:B------:R-:W-:Y:S01]  /*14ae0*/  IMAD.MOV.U32 R9, RZ, RZ, 0x40000040 ;  /* 0x40000040ff097424 */ /* 0x000fe200078e00ff */
[----:B------:R-:W-:Y:S01]  /*14af0*/  CS2R R14, SRZ ;  /* 0x00000000000e7805 */ /* 0x000fe2000001ff00 */
[----:B------:R-:W-:-:S02]  /*14b00*/  IMAD.MOV.U32 R5, RZ, RZ, 0x40000040 ;  /* 0x40000040ff057424 */ /* 0x000fc400078e00ff */
[----:B------:R-:W-:Y:S02]  /*14b10*/  VIADD R16, R16, 0x1 ;  /* 0x0000000110107836 */ /* 0x000fe40000000000 */
[----:B------:R-:W-:Y:S02]  /*14b20*/  IMAD.U32 R20, RZ, RZ, UR41 ;  /* 0x00000029ff147e24 */ /* 0x000fe4000f8e00ff */
[----:B------:R-:W-:Y:S01]  /*14b30*/  IMAD.MOV.U32 R28, RZ, RZ, -0x800000 ;  /* 0xff800000ff1c7424 */ /* 0x000fe200078e00ff */
[----:B------:R-:W-:Y:S01]  /*14b40*/  ISETP.NE.AND P2, PT, R16, 0x2, PT ;  /* 0x000000021000780c */ /* 0x000fe20003f45270 */
[----:B------:R-:W-:Y:S01]  /*14b50*/  HGMMA.64x64x16.F32.BF16 R88, R148, gdesc[UR4].tnspB, R88, gsb0 ;  /* 0x40e0000494587df0 */ /* 0x000fe20008001858 */
[----:B------:R-:W-:Y:S01]  /*14b60*/  R2UR UR6, R8 ;  /* 0x00000000080672ca */ /* 0x000fe200000e0000 */
[----:B------:R-:W-:Y:S01]  /*14b70*/  VIADD R8, R4, 0x100 ;  /* 0x0000010004087836 */ /* 0x000fe20000000000 */
[----:B------:R-:W-:Y:S01]  /*14b80*/  R2UR UR7, R9 ;  /* 0x00000000090772ca */ /* 0x000fe200000e0000 */
[----:B------:R-:W-:Y:S01]  /*14b90*/  IMAD.MOV.U32 R9, RZ, RZ, 0x40000040 ;  /* 0x40000040ff097424 */ /* 0x000fe200078e00ff */
[----:B------:R-:W-:Y:S01]  /*14ba0*/  SEL R16, R16, RZ, P2 ;  /* 0x000000ff10107207 */ /* 0x000fe20001000000 */
[----:B------:R-:W-:-:S02]  /*14bb0*/  IMAD.MOV.U32 R21, RZ, RZ, -0x800000 ;  /* 0xff800000ff157424 */ /* 0x000fc400078e00ff */
[----:B0-----:R-:W-:Y:S01]  /*14bc0*/  FADD.FTZ R2, R2, R7 ;  /* 0x0000000702027221 */ /* 0x001fe20000010000 */
        /* <DEDUP_REMOVED lines=34> */
[----:B------:R-:W-:Y:S01]  /*14df0*/  R2UR UR6, R8 ;  /* 0x00000000080672ca */ /* 0x000fe200000e0000 */
[----:B------:R-:W-:Y:S01]  /*14e00*/  @!P1 VIADD R8, R11, 0x16860 ;  /* 0x000168600b089836 */ /* 0x000fe20000000000 */
[----:B------:R-:W-:Y:S02]  /*14e10*/  R2UR UR7, R9 ;  /* 0x00000000090772ca */ /* 0x000fe400000e0000 */
[----:B------:R-:W0:Y:S02]  /*14e20*/  SHFL.BFLY PT, R9, R6, 0x2, 0x1f ;  /* 0x0c401f0006097f89 */ /* 0x000e2400000e0000 */
[----:B------:R-:W-:Y:S01]  /*14e30*/  @!P1 PRMT R8, RZ, 0x654, R8 ;  /* 0x00000654ff089816 */ /* 0x000fe20000000008 */
[----:B0-----:R-:W-:Y:S01]  /*14e40*/  FADD.FTZ R9, R9, R6 ;  /* 0x0000000609097221 */ /* 0x001fe20000010000 */
[----:B------:R-:W-:Y:S02]  /*14e50*/  WARPGROUP.DEPBAR.LE gsb0, 0x0 ;  /* 0x00008000000079c5 */ /* 0x000fe40000010000 */
[----:B------:R-:W-:-:S06]  /*14e60*/  WARPGROUP.ARRIVE ;  /* 0x00000000000079c5 */ /* 0x000fcc0000000000 */
[----:B------:R-:W-:Y:S01]  /*14e70*/  HGMMA.64x64x16.F32.BF16 R88, R124, gdesc[UR4].tnspB, R88, gsb0 ;  /* 0x40e000047c587df0 */ /* 0x000fe20008001858 */
[----:B------:R-:W-:Y:S02]  /*14e80*/  R2UR UR6, R4 ;  /* 0x00000000040672ca */ /* 0x000fe400000e0000 */
[----:B------:R-:W-:Y:S01]  /*14e90*/  R2UR UR7, R5 ;  /* 0x00000000050772ca */ /* 0x000fe200000e0000 */
[----:B------:R-:W0:Y:S04]  /*14ea0*/  SHFL.BFLY PT, R4, R9, 0x1, 0x1f ;  /* 0x0c201f0009047f89 */ /* 0x000e2800000e0000 */
[----:B------:R-:W1:Y:S01]  /*14eb0*/  SHFL.BFLY PT, R5, R2, 0x1, 0x1f ;  /* 0x0c201f0002057f89 */ /* 0x000e6200000e0000 */
[----:B0-----:R-:W-:Y:S01]  /*14ec0*/  FADD.FTZ R12, R9, R4 ;  /* 0x00000004090c7221 */ /* 0x001fe20000010000 */
[----:B-1----:R-:W-:-:S04]  /*14ed0*/  FADD.FTZ R10, R2, R5 ;  /* 0x00000005020a7221 */ /* 0x002fc80000010000 */
[----:B------:R-:W-:Y:S02]  /*14ee0*/  FSETP.NE.FTZ.AND P3, PT, R12, RZ, PT ;  /* 0x000000ff0c00720b */ /* 0x000fe40003f75000 */
[----:B------:R-:W-:Y:S02]  /*14ef0*/  SEL R2, RZ, 0x1, P2 ;  /* 0x00000001ff027807 */ /* 0x000fe40001000000 */
[----:B------:R-:W-:Y:S02]  /*14f00*/  FSETP.NE.FTZ.AND P0, PT, R10, RZ, PT ;  /* 0x000000ff0a00720b */ /* 0x000fe40003f15000 */
[----:B------:R-:W-:Y:S01]  /*14f10*/  LOP3.LUT R19, R19, R2, RZ, 0x3c, !PT ;  /* 0x0000000213137212 */ /* 0x000fe200078e3cff */
[----:B------:R-:W-:-:S06]  /*14f20*/  IMAD.U32 R2, RZ, RZ, UR41 ;  /* 0x00000029ff027e24 */ /* 0x000fcc000f8e00ff */
        /* <DEDUP_REMOVED lines=13> */
[----:B------:R-:W-:Y:S03]  /*15000*/  HGMMA.64x64x16.F32.BF16 R88, R120, gdesc[UR4].tnspB, R88, gsb0 ;  /* 0x40e0000478587df0 */ /* 0x000fe60008001858 */
        /* <DEDUP_REMOVED lines=33> */
[----:B-1----:R-:W-:-:S07]  /*15220*/  FMUL.FTZ R15, R119, R15 ;  /* 0x0000000f770f7220 */ /* 0x002fce0000410000 */
.L_x_11646:
[----:B------:R-:W-:Y:S05]  /*15230*/  WARPSYNC.ALL ;  /* 0x0000000000007948 */ /* 0x000fea0003800000 */
[----:B------:R-:W0:Y:S08]  /*15240*/  S2UR UR5, SR_CgaCtaId ;  /* 0x00000000000579c3 */ /* 0x000e300000008800 */
[----:B------:R-:W-:Y:S06]  /*15250*/  BAR.SYNC.DEFER_BLOCKING 0x5, 0x1a0 ;  /* 0x0146800000007b1d */ /* 0x000fec0000010000 */
[----:B------:R-:W-:Y:S01]  /*15260*/  UMOV UR4, 0x400 ;  /* 0x0000040000047882 */ /* 0x000fe20000000000 */
[----:B------:R-:W-:Y:S01]  /*15270*/  BSSY B0, `(.L_x_11765) ;  /* 0x00001a0000007945 */ /* 0x000fe20003800000 */
[----:B------:R-:W1:Y:S01]  /*15280*/  S2R R4, SR_TID.X ;  /* 0x0000000000047919 */ /* 0x000e620000002100 */
[----:B0-----:R-:W-:-:S06]  /*15290*/  ULEA UR4, UR5, UR4, 0x18 ;  /* 0x0000000405047291 */ /* 0x001fcc000f8ec03f */
[----:B------:R-:W-:-:S05]  /*152a0*/  IMAD.U32 R2, RZ, RZ, UR4 ;  /* 0x00000004ff027e24 */ /* 0x000fca000f8e00ff */
[----:B------:R-:W0:Y:S01]  /*152b0*/  LDS.128 R8, [R2+0x168d0] ;  /* 0x0168d00002087984 */ /* 0x000e220000000c00 */
[----:B-1----:R-:W-:-:S05]  /*152c0*/  VIADD R39, R4, 0xffffff80 ;  /* 0xffffff8004277836 */ /* 0x002fca0000000000 */
[----:B--2---:R-:W-:-:S04]  /*152d0*/  SHF.R.S32.HI R34, RZ, 0x1f, R39 ;  /* 0x0000001fff227819 */ /* 0x004fc80000011427 */
[----:B------:R-:W-:-:S04]  /*152e0*/  LEA.HI R20, R34, R39, RZ, 0x3 ;  /* 0x0000002722147211 */ /* 0x000fc800078f18ff */
[----:B------:R-:W-:Y:S02]  /*152f0*/  LOP3.LUT R0, R20, 0x1ffffff8, RZ, 0xc0, !PT ;  /* 0x1ffffff814007812 */ /* 0x000fe400078ec0ff */
[----:B------:R-:W-:-:S03]  /*15300*/  SHF.R.S32.HI R20, RZ, 0x3, R20 ;  /* 0x00000003ff147819 */ /* 0x000fc60000011414 */
[----:B------:R-:W-:-:S04]  /*15310*/  IMAD.IADD R0, R39, 0x1, -R0 ;  /* 0x0000000127007824 */ /* 0x000fc800078e0a00 */
[----:B------:R-:W-:Y:S01]  /*15320*/  IMAD.SHL.U32 R0, R0, 0x8, RZ ;  /* 0x0000000800007824 */ /* 0x000fe200078e00ff */
[----:B0-----:R0:W-:Y:S04]  /*15330*/  STL.64 [R1], R8 ;  /* 0x0000000801007387 */ /* 0x0011e80000100a00 */
[----:B------:R0:W-:Y:S01]  /*15340*/  STL.64 [R1+0x8], R10 ;  /* 0x0000080a01007387 */ /* 0x0001e20000100a00 */
[----:B------:R-:W-:Y:S06]  /*15350*/  BAR.ARV 0x4, 0x1a0 ;  /* 0x0106800000007b1d */ /* 0x000fec0000002000 */
[----:B------:R-:W-:Y:S05]  /*15360*/  @P0 BRA `(.L_x_11766) ;  /* 0x0000001000000947 */ /* 0x000fea0003800000 */
[----:B------:R-:W2:Y:S01]  /*15370*/  LDL R35, [R1+0x34] ;  /* 0x0000340001237983 */ /* 0x000ea20000100800 */
[----:B0-----:R-:W-:Y:S01]  /*15380*/  VIADD R11, R4, 0xffffff80 ;  /* 0xffffff80040b7836 */ /* 0x001fe20000000000 */
[----:B------:R-:W-:Y:S01]  /*15390*/  LEA.HI R4, R34, R39, RZ, 0x4 ;  /* 0x0000002722047211 */ /* 0x000fe200078f20ff */
[----:B------:R-:W0:Y:S03]  /*153a0*/  S2R R5, SR_SWINHI ;  /* 0x0000000000057919 */ /* 0x000e260000002f00 */
[----:B------:R-:W-:Y:S02]  /*153b0*/  SHF.R.S32.HI R9, RZ, 0x4, R4 ;  /* 0x00000004ff097819 */ /* 0x000fe40000011404 */
[----:B------:R-:W-:Y:S02]  /*153c0*/  SHF.R.S32.HI R10, RZ, 0x1f, R11 ;  /* 0x0000001fff0a7819 */ /* 0x000fe4000001140b */
[----:B------:R-:W-:-:S02]  /*153d0*/  LOP3.LUT R8, R4, 0x3fffff0, RZ, 0xc0, !PT ;  /* 0x03fffff004087812 */ /* 0x000fc400078ec0ff */
[----:B------:R-:W-:Y:S02]  /*153e0*/  LEA.HI R10, R10, R11, RZ, 0x5 ;  /* 0x0000000b0a0a7211 */ /* 0x000fe400078f28ff */
[----:B------:R-:W-:Y:S01]  /*153f0*/  LEA.HI R4, R4, R9, RZ, 0x1 ;  /* 0x0000000904047211 */ /* 0x000fe200078f08ff */
[----:B------:R-:W-:Y:S01]  /*15400*/  IMAD.IADD R8, R39, 0x1, -R8 ;  /* 0x0000000127087824 */ /* 0x000fe200078e0a08 */
[----:B------:R-:W-:Y:S02]  /*15410*/  SHF.R.S32.HI R10, RZ, 0x5, R10 ;  /* 0x00000005ff0a7819 */ /* 0x000fe4000001140a */
[----:B------:R-:W-:-:S03]  /*15420*/  LOP3.LUT R4, R4, 0x1ffffffe, RZ, 0xc0, !PT ;  /* 0x1ffffffe04047812 */ /* 0x000fc600078ec0ff */
[----:B------:R-:W-:Y:S02]  /*15430*/  IMAD R11, R10, 0x10, R8 ;  /* 0x000000100a0b7824 */ /* 0x000fe400078e0208 */
[----:B------:R-:W-:-:S04]  /*15440*/  IMAD.IADD R4, R9, 0x1, -R4 ;  /* 0x0000000109047824 */ /* 0x000fc800078e0a04 */
[----:B------:R-:W-:Y:S01]  /*15450*/  IMAD R4, R11, 0x8, R4 ;  /* 0x000000080b047824 */ /* 0x000fe200078e0204 */
[----:B------:R-:W-:Y:S02]  /*15460*/  MOV R24, R2 ;  /* 0x0000000200187202 */ /* 0x000fe40000000f00 */
[----:B0-----:R-:W-:Y:S01]  /*15470*/  MOV R25, R5 ;  /* 0x0000000500197202 */ /* 0x001fe20000000f00 */
[----:B------:R-:W-:-:S04]  /*15480*/  IMAD.SHL.U32 R5, R4, 0x8, RZ ;  /* 0x0000000804057824 */ /* 0x000fc800078e00ff */
[----:B------:R-:W-:-:S03]  /*15490*/  IMAD.WIDE R4, R5, 0x2, R24 ;  /* 0x0000000205047825 */ /* 0x000fc600078e0218 */
[C---:B-----5:R-:W-:Y:S02]  /*154a0*/  IADD3 R23, P0, R4.reuse, 0x60, RZ ;  /* 0x0000006004177810 */ /* 0x060fe40007f1e0ff */
[C---:B------:R-:W-:Y:S02]  /*154b0*/  LOP3.LUT R9, R4.reuse, 0x380, RZ, 0xc0, !PT ;  /* 0x0000038004097812 */ /* 0x040fe400078ec0ff */
[----:B------:R-:W-:Y:S02]  /*154c0*/  LOP3.LUT R8, R23, 0x380, RZ, 0xc0, !PT ;  /* 0x0000038017087812 */ /* 0x000fe400078ec0ff */
[----:B------:R-:W-:Y:S02]  /*154d0*/  SHF.R.U64 R9, R9, 0x3, RZ ;  /* 0x0000000309097819 */ /* 0x000fe400000012ff */
[C---:B------:R-:W-:Y:S02]  /*154e0*/  IADD3 R11, P1, R4.reuse, 0x40, RZ ;  /* 0x00000040040b7810 */ /* 0x040fe40007f3e0ff */
[----:B------:R-:W-:-:S02]  /*154f0*/  IADD3 R13, P2, R4, 0x20, RZ ;  /* 0x00000020040d7810 */ /* 0x000fc40007f5e0ff */
[----:B------:R-:W-:Y:S02]  /*15500*/  SHF.R.U64 R8, R8, 0x3, RZ ;  /* 0x0000000308087819 */ /* 0x000fe400000012ff */
[----:B------:R-:W-:Y:S01]  /*15510*/  LOP3.LUT R4, R9, R4, RZ, 0x3c, !PT ;  /* 0x0000000409047212 */ /* 0x000fe200078e3cff */
[----:B------:R-:W-:Y:S05]  /*15520*/  WARPSYNC.ALL ;  /* 0x0000000000007948 */ /* 0x000fea0003800000 */
[----:B------:R-:W-:Y:S01]  /*15530*/  LOP3.LUT R8, R8, R23, RZ, 0x3c, !PT ;  /* 0x0000001708087212 */ /* 0x000fe200078e3cff */
[----:B------:R-:W-:Y:S01]  /*15540*/  ULDC.64 UR4, c[0x0][0xbd8] ;  /* 0x0002f60000047ab9 */ /* 0x000fe20000000a00 */
[----:B------:R-:W-:-:S02]  /*15550*/  LOP3.LUT R10, R11, 0x380, RZ, 0xc0, !PT ;  /* 0x000003800b0a7812 */ /* 0x000fc400078ec0ff */
[----:B------:R-:W-:Y:S01]  /*15560*/  MOV R23, R4 ;  /* 0x0000000400177202 */ /* 0x000fe20000000f00 */
[--C-:B------:R-:W-:Y:S01]  /*15570*/  IMAD.X R9, RZ, RZ, R5.reuse, P0 ;  /* 0x000000ffff097224 */ /* 0x100fe200000e0605 */
[----:B------:R-:W-:Y:S02]  /*15580*/  F2FP.BF16.F32.PACK_AB R4, R89, R26 ;  /* 0x0000001a5904723e */ /* 0x000fe400000010ff */
[----:B------:R-:W2:Y:S01]  /*15590*/  LDC.64 R26, c[0x0][0xbd8] ;  /* 0x0002f600ff1a7b82 */ /* 0x000ea20000000a00 */
[----:B------:R-:W-:Y:S02]  /*155a0*/  ISETP.NE.U32.AND P0, PT, RZ, UR4, PT ;  /* 0x00000004ff007c0c */ /* 0x000fe4000bf05070 */
[----:B------:R-:W-:Y:S02]  /*155b0*/  SHF.R.U64 R10, R10, 0x3, RZ ;  /* 0x000000030a0a7819 */ /* 0x000fe400000012ff */
[----:B------:R-:W-:Y:S01]  /*155c0*/  ISETP.NE.AND.EX P0, PT, RZ, UR5, PT, P0 ;  /* 0x00000005ff007c0c */ /* 0x000fe2000bf05300 */
[----:B------:R-:W-:Y:S01]  /*155d0*/  ULDC.64 UR4, c[0x0][0xbe0] ;  /* 0x0002f80000047ab9 */ /* 0x000fe20000000a00 */
[----:B------:R-:W-:Y:S01]  /*155e0*/  LOP3.LUT R10, R10, R11, RZ, 0x3c, !PT ;  /* 0x0000000b0a0a7212 */ /* 0x000fe200078e3cff */
[----:B------:R-:W-:Y:S01]  /*155f0*/  IMAD.X R11, RZ, RZ, R5, P1 ;  /* 0x000000ffff0b7224 */ /* 0x000fe200008e0605 */
[----:B------:R-:W-:-:S02]  /*15600*/  LOP3.LUT R12, R13, 0x380, RZ, 0xc0, !PT ;  /* 0x000003800d0c7812 */ /* 0x000fc400078ec0ff */
[----:B------:R-:W-:Y:S02]  /*15610*/  ISETP.NE.U32.AND P1, PT, RZ, UR4, PT ;  /* 0x00000004ff007c0c */ /* 0x000fe4000bf25070 */
[----:B------:R-:W-:Y:S02]  /*15620*/  SHF.R.U64 R12, R12, 0x3, RZ ;  /* 0x000000030c0c7819 */ /* 0x000fe400000012ff */
[----:B------:R-:W-:Y:S02]  /*15630*/  ISETP.NE.AND.EX P1, PT, RZ, UR5, PT, P1 ;  /* 0x00000005ff007c0c */ /* 0x000fe4000bf25310 */
[----:B------:R-:W-:Y:S01]  /*15640*/  LOP3.LUT R12, R12, R13, RZ, 0x3c, !PT ;  /* 0x0000000d0c0c7212 */ /* 0x000fe200078e3cff */
[----:B------:R-:W-:Y:S01]  /*15650*/  IMAD.X R13, RZ, RZ, R5, P2 ;  /* 0x000000ffff0d7224 */ /* 0x000fe200010e0605 */
[----:B------:R-:W-:Y:S02]  /*15660*/  F2FP.BF16.F32.PACK_AB R5, R91, R90 ;  /* 0x0000005a5b05723e */ /* 0x000fe400000010ff */
[----:B------:R-:W-:-:S02]  /*15670*/  F2FP.BF16.F32.PACK_AB R6, R6, R3 ;  /* 0x000000030606723e */ /* 0x000fc400000010ff */
[----:B------:R-:W-:Y:S01]  /*15680*/  F2FP.BF16.F32.PACK_AB R7, R7, R94 ;  /* 0x0000005e0707723e */ /* 0x000fe200000010ff */
[----:B------:R-:W-:Y:S01]  /*15690*/  BAR.SYNC.DEFER_BLOCKING 0x1, 0x180 ;  /* 0x0046000000007b1d */ /* 0x000fe20000010000 */
        /* <DEDUP_REMOVED lines=11> */
[----:B------:R0:W-:Y:S01]  /*15750*/  STSM.16.M88.4 [R23], R4 ;  /* 0x0000000417007844 */ /* 0x0001e20000000200 */
[----:B------:R-:W-:-:S03]  /*15760*/  LEA.HI R34, R34, R39, RZ, 0x7 ;  /* 0x0000002722227211 */ /* 0x000fc600078f38ff */
[----:B------:R1:W-:Y:S01]  /*15770*/  STSM.16.M88.4 [R33], R8 ;  /* 0x0000000821007844 */ /* 0x0003e20000000200 */
[----:B------:R-:W-:Y:S02]  /*15780*/  LOP3.LUT R29, R34, 0xffffff80, RZ, 0xc0, !PT ;  /* 0xffffff80221d7812 */ /* 0x000fe400078ec0ff */
[----:B0-----:R-:W-:Y:S02]  /*15790*/  F2FP.BF16.F32.PACK_AB R4, R105, R104 ;  /* 0x000000686904723e */ /* 0x001fe400000010ff */
[----:B------:R-:W-:Y:S02]  /*157a0*/  F2FP.BF16.F32.PACK_AB R5, R107, R106 ;  /* 0x0000006a6b05723e */ /* 0x000fe400000010ff */
[----:B------:R-:W-:Y:S02]  /*157b0*/  F2FP.BF16.F32.PACK_AB R6, R109, R108 ;  /* 0x0000006c6d06723e */ /* 0x000fe400000010ff */
[----:B------:R-:W-:-:S05]  /*157c0*/  F2FP.BF16.F32.PACK_AB R7, R111, R110 ;  /* 0x0000006e6f07723e */ /* 0x000fca00000010ff */
[----:B------:R0:W-:Y:S04]  /*157d0*/  STSM.16.M88.4 [R32], R4 ;  /* 0x0000000420007844 */ /* 0x0001e80000000200 */
[----:B------:R3:W-:Y:S01]  /*157e0*/  STSM.16.M88.4 [R3], R12 ;  /* 0x0000000c03007844 */ /* 0x0007e20000000200 */
[----:B-1----:R-:W-:Y:S01]  /*157f0*/  IMAD.IADD R11, R39, 0x1, -R29 ;  /* 0x00000001270b7824 */ /* 0x002fe200078e0a1d */
[----:B------:R-:W-:Y:S01]  /*15800*/  ULDC UR4, c[0x0][0xa88] ;  /* 0x0002a20000047ab9 */ /* 0x000fe20000000800 */
[----:B------:R-:W-:-:S03]  /*15810*/  IMAD.MOV.U32 R23, RZ, RZ, RZ ;  /* 0x000000ffff177224 */ /* 0x000fc600078e00ff */
[----:B0-----:R-:W-:-:S04]  /*15820*/  SHF.R.S32.HI R6, RZ, 0x1f, R11 ;  /* 0x0000001fff067819 */ /* 0x001fc8000001140b */
[----:B------:R-:W-:Y:S01]  /*15830*/  LEA.HI R4, R6, R11, RZ, 0x2 ;  /* 0x0000000b06047211 */ /* 0x000fe200078f10ff */
[----:B---3--:R-:W-:-:S03]  /*15840*/  IMAD.U32 R3, RZ, RZ, UR4 ;  /* 0x00000004ff037e24 */ /* 0x008fc6000f8e00ff */
[--C-:B------:R-:W-:Y:S02]  /*15850*/  SHF.R.S32.HI R7, RZ, 0x2, R4.reuse ;  /* 0x00000002ff077819 */ /* 0x100fe40000011404 */
[----:B------:R-:W-:Y:S01]  /*15860*/  SHF.R.S32.HI R8, RZ, 0x1f, R4 ;  /* 0x0000001fff087819 */ /* 0x000fe20000011404 */
[C---:B--2---:R-:W-:Y:S01]  /*15870*/  IMAD.WIDE R30, R35.reuse, 0x4, R26 ;  /* 0x00000004231e7825 */ /* 0x044fe200078e021a */
[----:B------:R-:W-:Y:S08]  /*15880*/  BAR.SYNC.DEFER_BLOCKING 0x1, 0x180 ;  /* 0x0046000000007b1d */ /* 0x000ff00000010000 */
[----:B------:R-:W0:Y:S01]  /*15890*/  @P1 LDC.64 R26, c[0x0][0xbe0] ;  /* 0x0002f800ff1a1b82 */ /* 0x000e220000000a00 */
[----:B------:R1:W5:Y:S01]  /*158a0*/  @P0 LDG.E R23, desc[UR38][R30.64] ;  /* 0x000000261e170981 */ /* 0x000362000c1e1900 */
[----:B0-----:R-:W-:-:S05]  /*158b0*/  @P1 IMAD.WIDE R4, R35, 0x4, R26 ;  /* 0x0000000423041825 */ /* 0x001fca00078e021a */
[----:B------:R1:W5:Y:S01]  /*158c0*/  @P1 LDG.E R3, desc[UR38][R4.64] ;  /* 0x0000002604031981 */ /* 0x000362000c1e1900 */
[----:B------:R-:W-:Y:S02]  /*158d0*/  SHF.R.S32.HI R34, RZ, 0x7, R34 ;  /* 0x00000007ff227819 */ /* 0x000fe40000011422 */
[----:B------:R-:W-:Y:S01]  /*158e0*/  LEA.HI R8, R8, R7, RZ, 0x3 ;  /* 0x0000000708087211 */ /* 0x000fe200078f18ff */
[----:B------:R-:W-:Y:S06]  /*158f0*/  @P1 BRA `(.L_x_11767) ;  /* 0x0000000000101947 */ /* 0x000fec0003800000 */
[----:B------:R-:W-:Y:S05]  /*15900*/  @!P0 BRA `(.L_x_11767) ;  /* 0x00000000000c8947 */ /* 0x000fea0003800000 */
[----:B-1----:R-:W2:Y:S04]  /*15910*/  LDG.E R4, desc[UR38][R30.64] ;  /* 0x000000261e047981 */ /* 0x002ea8000c1e1900 */
[----:B-----5:R-:W2:Y:S02]  /*15920*/  LDG.E R3, desc[UR38][R30.64+0x4] ;  /* 0x000004261e037981 */ /* 0x020ea4000c1e1900 */
[----:B--2---:R-:W-:-:S07]  /*15930*/  IMAD.IADD R3, R3, 0x1, -R4 ;  /* 0x0000000103037824 */ /* 0x004fce00078e0a04 */
.L_x_11767:
[----:B------:R-:W2:Y:S01]  /*15940*/  LDL.LU R40, [R1+0x30] ;  /* 0x0000300001287983 */ /* 0x000ea20000300800 */
[----:B------:R-:W-:Y:S01]  /*15950*/  LOP3.LUT R8, R8, 0xfffffff8, RZ, 0xc0, !PT ;  /* 0xfffffff808087812 */ /* 0x000fe200078ec0ff */
[----:B-1----:R-:W-:Y:S01]  /*15960*/  IMAD.HI R5, R34, 0x55555556, RZ ;  /* 0x5555555622057827 */ /* 0x002fe200078e02ff */
[----:B------:R-:W-:Y:S01]  /*15970*/  LEA.HI R6, R6, R11, RZ, 0x5 ;  /* 0x0000000b06067211 */ /* 0x000fe200078f28ff */
[----:B------:R-:W3:Y:S01]  /*15980*/  LDL.LU R39, [R1+0x3c] ;  /* 0x00003c0001277983 */ /* 0x000ee20000300800 */
[----:B------:R-:W-:Y:S01]  /*15990*/  ULDC.64 UR4, c[0x0][0xb70] ;  /* 0x0002dc0000047ab9 */ /* 0x000fe20000000a00 */
[----:B------:R-:W-:Y:S01]  /*159a0*/  IMAD.IADD R13, R7, 0x1, -R8 ;  /* 0x00000001070d7824 */ /* 0x000fe200078e0a08 */
[----:B------:R-:W-:Y:S01]  /*159b0*/  SHF.R.S32.HI R6, RZ, 0x5, R6 ;  /* 0x00000005ff067819 */ /* 0x000fe20000011406 */
[--C-:B-----5:R-:W-:Y:S01]  /*159c0*/  IMAD.MOV.U32 R30, RZ, RZ, R23.reuse ;  /* 0x000000ffff1e7224 */ /* 0x120fe200078e0017 */
[----:B------:R-:W-:Y:S02]  /*159d0*/  SHF.R.S32.HI R31, RZ, 0x1f, R23 ;  /* 0x0000001fff1f7819 */ /* 0x000fe40000011417 */
[----:B------:R-:W-:Y:S01]  /*159e0*/  LEA.HI R9, R5, R5, RZ, 0x1 ;  /* 0x0000000505097211 */ /* 0x000fe200078f08ff */
[----:B------:R-:W-:Y:S01]  /*159f0*/  IMAD R8, R6, 0x10, R13 ;  /* 0x0000001006087824 */ /* 0x000fe200078e020d */
[----:B------:R-:W-:-:S02]  /*15a00*/  SHF.R.S32.HI R6, RZ, 0x1f, R35 ;  /* 0x0000001fff067819 */ /* 0x000fc40000011423 */
[----:B------:R-:W-:Y:S01]  /*15a10*/  SEL R37, R35, RZ, !P0 ;  /* 0x000000ff23257207 */ /* 0x000fe20004000000 */
[----:B------:R-:W-:Y:S01]  /*15a20*/  IMAD R9, R9, -0x3, R34 ;  /* 0xfffffffd09097824 */ /* 0x000fe200078e0222 */
[----:B------:R-:W-:Y:S02]  /*15a30*/  SEL R38, R6, RZ, !P0 ;  /* 0x000000ff06267207 */ /* 0x000fe40004000000 */
[----:B------:R-:W-:Y:S01]  /*15a40*/  LOP3.LUT P0, RZ, R11, 0x3, RZ, 0xc0, !PT ;  /* 0x000000030bff7812 */ /* 0x000fe2000780c0ff */
[----:B------:R-:W-:Y:S01]  /*15a50*/  IMAD R8, R9, 0x40, R8 ;  /* 0x0000004009087824 */ /* 0x000fe200078e0208 */
        /* <DEDUP_REMOVED lines=10> */
[----:B------:R-:W-:Y:S02]  /*15b00*/  IMAD.IADD R5, R5, 0x1, R7 ;  /* 0x0000000105057824 */ /* 0x000fe400078e0207 */
[----:B------:R-:W-:Y:S02]  /*15b10*/  IMAD R6, R38, UR4, RZ ;  /* 0x0000000426067c24 */ /* 0x000fe4000f8e02ff */
[----:B------:R-:W-:-:S04]  /*15b20*/  IMAD.WIDE.U32 R4, R37, UR4, R4 ;  /* 0x0000000425047c25 */ /* 0x000fc8000f8e0004 */
[----:B------:R-:W-:Y:S01]  /*15b30*/  IMAD R8, R37, UR5, R6 ;  /* 0x0000000525087c24 */ /* 0x000fe2000f8e0206 */
[----:B------:R-:W-:Y:S01]  /*15b40*/  IADD3 R6, P1, R10, R4, RZ ;  /* 0x000000040a067210 */ /* 0x000fe20007f3e0ff */
[----:B------:R-:W-:Y:S01]  /*15b50*/  IMAD R7, R20, 0x40, R0 ;  /* 0x0000004014077824 */ /* 0x000fe200078e0200 */
[----:B------:R-:W-:Y:S01]  /*15b60*/  ULDC.64 UR4, c[0x0][0xb40] ;  /* 0x0002d00000047ab9 */ /* 0x000fe20000000a00 */
[----:B------:R-:W-:Y:S01]  /*15b70*/  VIADD R4, R10, 0x8 ;  /* 0x000000080a047836 */ /* 0x000fe20000000000 */
[----:B------:R-:W-:Y:S01]  /*15b80*/  IADD3.X R9, R9, R5, R8, P1, !PT ;  /* 0x0000000509097210 */ /* 0x000fe20000ffe408 */
[----:B------:R-:W-:Y:S01]  /*15b90*/  IMAD.WIDE R24, R7, 0x2, R24 ;  /* 0x0000000207187825 */ /* 0x000fe200078e0218 */
[----:B------:R-:W-:Y:S02]  /*15ba0*/  LEA R34, P2, R6, UR4, 0x2 ;  /* 0x0000000406227c11 */ /* 0x000fe4000f8410ff */
[----:B------:R-:W-:Y:S02]  /*15bb0*/  ISETP.GE.OR P1, PT, R10, R3, P0 ;  /* 0x000000030a00720c */ /* 0x000fe40000726670 */
[----:B------:R-:W-:Y:S01]  /*15bc0*/  LEA.HI.X R35, R6, UR5, R9, 0x2, P2 ;  /* 0x0000000506237c11 */ /* 0x000fe200090f1409 */
[----:B------:R-:W-:Y:S01]  /*15bd0*/  ULDC.64 UR4, c[0x0][0xaa0] ;  /* 0x0002a80000047ab9 */ /* 0x000fe20000000a00 */
[----:B------:R-:W-:-:S02]  /*15be0*/  IADD3 R15, P2, R24, 0x1800, RZ ;  /* 0x00001800180f7810 */ /* 0x000fc40007f5e0ff */
[C---:B------:R-:W-:Y:S02]  /*15bf0*/  IADD3 R11, P3, R24.reuse, 0x3000, RZ ;  /* 0x00003000180b7810 */ /* 0x040fe40007f7e0ff */
[C---:B------:R-:W-:Y:S01]  /*15c00*/  IADD3 R7, P4, R24.reuse, 0x4800, RZ ;  /* 0x0000480018077810 */ /* 0x040fe20007f9e0ff */
[--C-:B------:R-:W-:Y:S01]  /*15c10*/  IMAD.X R9, RZ, RZ, R25.reuse, P2 ;  /* 0x000000ffff097224 */ /* 0x100fe200010e0619 */
[----:B------:R-:W-:Y:S01]  /*15c20*/  LOP3.LUT R5, R24, 0x380, RZ, 0xc0, !PT ;  /* 0x0000038018057812 */ /* 0x000fe200078ec0ff */
[--C-:B------:R-:W-:Y:S01]  /*15c30*/  IMAD.X R13, RZ, RZ, R25.reuse, P3 ;  /* 0x000000ffff0d7224 */ /* 0x100fe200018e0619 */
[----:B------:R-:W-:Y:S01]  /*15c40*/  ISETP.GE.OR P0, PT, R4, R3, P0 ;  /* 0x000000030400720c */ /* 0x000fe20000706670 */
[----:B------:R-:W-:Y:S01]  /*15c50*/  IMAD.X R27, RZ, RZ, R25, P4 ;  /* 0x000000ffff1b7224 */ /* 0x000fe200020e0619 */
[----:B------:R-:W-:Y:S01]  /*15c60*/  LOP3.LUT R8, R15, 0x380, RZ, 0xc0, !PT ;  /* 0x000003800f087812 */ /* 0x000fe200078ec0ff */
[----:B------:R-:W-:Y:S01]  /*15c70*/  @!P1 STG.E desc[UR38][R34.64], R28 ;  /* 0x0000001c22009986 */ /* 0x000fe2000c101926 */
[----:B------:R-:W-:-:S02]  /*15c80*/  LOP3.LUT R10, R11, 0x380, RZ, 0xc0, !PT ;  /* 0x000003800b0a7812 */ /* 0x000fc400078ec0ff */
[----:B------:R-:W-:Y:S02]  /*15c90*/  LOP3.LUT R6, R7, 0x380, RZ, 0xc0, !PT ;  /* 0x0000038007067812 */ /* 0x000fe400078ec0ff */
[----:B------:R-:W-:Y:S02]  /*15ca0*/  SHF.R.U64 R5, R5, 0x3, RZ ;  /* 0x0000000305057819 */ /* 0x000fe400000012ff */
[----:B------:R-:W-:Y:S02]  /*15cb0*/  SHF.R.U64 R8, R8, 0x3, RZ ;  /* 0x0000000308087819 */ /* 0x000fe400000012ff */
[----:B------:R-:W-:Y:S01]  /*15cc0*/  SHF.R.U64 R10, R10, 0x3, RZ ;  /* 0x000000030a0a7819 */ /* 0x000fe200000012ff */
[----:B------:R0:W-:Y:S01]  /*15cd0*/  @!P0 STG.E desc[UR38][R34.64+0x20], R21 ;  /* 0x0000201522008986 */ /* 0x0001e2000c101926 */
[----:B------:R-:W-:Y:S02]  /*15ce0*/  SHF.R.U64 R6, R6, 0x3, RZ ;  /* 0x0000000306067819 */ /* 0x000fe400000012ff */
[----:B------:R-:W-:Y:S01]  /*15cf0*/  LOP3.LUT R4, R5, R24, RZ, 0x3c, !PT ;  /* 0x0000001805047212 */ /* 0x000fe200078e3cff */
[----:B------:R-:W-:Y:S01]  /*15d00*/  IMAD.MOV.U32 R5, RZ, RZ, R25 ;  /* 0x000000ffff057224 */ /* 0x000fe200078e0019 */
[----:B------:R-:W-:-:S02]  /*15d10*/  LOP3.LUT R8, R8, R15, RZ, 0x3c, !PT ;  /* 0x0000000f08087212 */ /* 0x000fc400078e3cff */
[----:B------:R-:W-:Y:S02]  /*15d20*/  LOP3.LUT R12, R10, R11, RZ, 0x3c, !PT ;  /* 0x0000000b0a0c7212 */ /* 0x000fe400078e3cff */
[----:B------:R-:W-:Y:S02]  /*15d30*/  LOP3.LUT R26, R6, R7, RZ, 0x3c, !PT ;  /* 0x00000007061a7212 */ /* 0x000fe400078e3cff */
[----:B------:R-:W5:Y:S01]  /*15d40*/  LD.E.128 R4, desc[UR38][R4.64] ;  /* 0x0000002604047980 */ /* 0x000f62000c101d00 */
[----:B------:R-:W-:-:S03]  /*15d50*/  IMAD R36, R31, UR4, RZ ;  /* 0x000000041f247c24 */ /* 0x000fc6000f8e02ff */
[----:B------:R-:W5:Y:S01]  /*15d60*/  LD.E.128 R8, desc[UR38][R8.64] ;  /* 0x0000002608087980 */ /* 0x000f62000c101d00 */
[----:B------:R-:W-:Y:S01]  /*15d70*/  IMAD.WIDE.U32 R30, R23, UR4, R32 ;  /* 0x00000004171e7c25 */ /* 0x000fe2000f8e0020 */
[----:B------:R-:W-:Y:S02]  /*15d80*/  ULDC UR4, c[0x0][0xa8c] ;  /* 0x0002a30000047ab9 */ /* 0x000fe40000000800 */
[----:B------:R-:W5:Y:S04]  /*15d90*/  LD.E.128 R12, desc[UR38][R12.64] ;  /* 0x000000260c0c7980 */ /* 0x000f68000c101d00 */
[----:B------:R-:W5:Y:S01]  /*15da0*/  LD.E.128 R24, desc[UR38][R26.64] ;  /* 0x000000261a187980 */ /* 0x000f62000c101d00 */
[----:B------:R-:W-:Y:S01]  /*15db0*/  ISETP.GE.AND P0, PT, R0, UR4, PT ;  /* 0x0000000400007c0c */ /* 0x000fe2000bf06270 */
[----:B------:R-:W-:Y:S01]  /*15dc0*/  IMAD R32, R39, -0xc0, R3 ;  /* 0xffffff4027207824 */ /* 0x000fe200078e0203 */
[----:B------:R-:W-:Y:S01]  /*15dd0*/  @!PT LDS RZ, [RZ] ;  /* 0x00000000fffff984 */ /* 0x000fe20000000800 */
[----:B------:R-:W-:Y:S01]  /*15de0*/  @!PT LDS RZ, [RZ] ;  /* 0x00000000fffff984 */ /* 0x000fe20000000800 */
[----:B------:R-:W-:Y:S01]  /*15df0*/  @!PT LDS RZ, [RZ] ;  /* 0x00000000fffff984 */ /* 0x000fe20000000800 */
[----:B------:R-:W-:Y:S01]  /*15e00*/  @!PT LDS RZ, [RZ] ;  /* 0x00000000fffff984 */ /* 0x000fe20000000800 */
[----:B------:R1:W-:Y:S06]  /*15e10*/  MEMBAR.ALL.CTA ;  /* 0x0000000000007992 */ /* 0x0003ec0000008000 */
[----:B-1----:R-:W1:Y:S01]  /*15e20*/  FENCE.VIEW.ASYNC.S ;  /* 0x00000000000073c6 */ /* 0x002e620000000000 */
[----:B------:R-:W-:Y:S01]  /*15e30*/  IMAD R23, R23, UR5, R36 ;  /* 0x0000000517177c24 */ /* 0x000fe2000f8e0224 */
[----:B------:R-:W-:Y:S01]  /*15e40*/  ULDC.64 UR4, c[0x0][0xae0] ;  /* 0x0002b80000047ab9 */ /* 0x000fe20000000a00 */
[----:B------:R-:W-:-:S02]  /*15e50*/  VIADD R0, R20, 0x30 ;  /* 0x0000003014007836 */ /* 0x000fc40000000000 */
[C---:B------:R-:W-:Y:S02]  /*15e60*/  VIADD R3, R20.reuse, 0x60 ;  /* 0x0000006014037836 */ /* 0x040fe40000000000 */
[----:B0-----:R-:W-:Y:S01]  /*15e70*/  VIADD R21, R20, 0x90 ;  /* 0x0000009014157836 */ /* 0x001fe20000000000 */
[-C--:B------:R-:W-:Y:S01]  /*15e80*/  ISETP.GE.OR P3, PT, R0, R32.reuse, P0 ;  /* 0x000000200000720c */ /* 0x080fe20000766670 */
[----:B------:R-:W-:Y:S01]  /*15e90*/  IMAD.IADD R31, R31, 0x1, R23 ;  /* 0x000000011f1f7824 */ /* 0x000fe200078e0217 */
[-C--:B------:R-:W-:Y:S01]  /*15ea0*/  ISETP.GE.OR P1, PT, R3, R32.reuse, P0 ;  /* 0x000000200300720c */ /* 0x080fe20000726670 */
[----:B------:R-:W-:Y:S01]  /*15eb0*/  IMAD R23, R29, UR4, RZ ;  /* 0x000000041d177c24 */ /* 0x000fe2000f8e02ff */
[-C--:B------:R-:W-:Y:S01]  /*15ec0*/  ISETP.GE.OR P2, PT, R21, R32.reuse, P0 ;  /* 0x000000201500720c */ /* 0x080fe20000746670 */
[----:B------:R-:W-:Y:S01]  /*15ed0*/  IMAD.WIDE.U32 R28, R40, UR4, R30 ;  /* 0x00000004281c7c25 */ /* 0x000fe2000f8e001e */
[----:B------:R-:W-:Y:S02]  /*15ee0*/  ISETP.GE.OR P0, PT, R20, R32, P0 ;  /* 0x000000201400720c */ /* 0x000fe40000706670 */
[----:B------:R-:W-:Y:S01]  /*15ef0*/  SHF.R.S32.HI R21, RZ, 0x1f, R20 ;  /* 0x0000001fff157819 */ /* 0x000fe20000011414 */
[----:B------:R-:W-:Y:S01]  /*15f00*/  IMAD R23, R40, UR5, R23 ;  /* 0x0000000528177c24 */ /* 0x000fe2000f8e0217 */
[----:B------:R-:W-:Y:S01]  /*15f10*/  ULDC.64 UR4, c[0x0][0xae8] ;  /* 0x0002ba0000047ab9 */ /* 0x000fe20000000a00 */
[----:B------:R-:W-:-:S02]  /*15f20*/  VIADD R0, R2, 0x16820 ;  /* 0x0001682002007836 */ /* 0x000fc40000000000 */
[----:B------:R-:W-:Y:S02]  /*15f30*/  IMAD.IADD R29, R29, 0x1, R23 ;  /* 0x000000011d1d7824 */ /* 0x000fe400078e0217 */
[----:B------:R-:W-:Y:S01]  /*15f40*/  IMAD R3, R38, UR4, RZ ;  /* 0x0000000426037c24 */ /* 0x000fe2000f8e02ff */
[----:B------:R-:W-:Y:S01]  /*15f50*/  PRMT R0, RZ, 0x654, R0 ;  /* 0x00000654ff007816 */ /* 0x000fe20000000000 */
[----:B------:R-:W-:-:S03]  /*15f60*/  IMAD.WIDE.U32 R32, R37, UR4, R28 ;  /* 0x0000000425207c25 */ /* 0x000fc6000f8e001c */
[----:B-1----:R0:W-:Y:S01]  /*15f70*/  SYNCS.ARRIVE.TRANS64.RED.A1T0 RZ, [R0+URZ], RZ ;  /* 0x000000ff00ff79a7 */ /* 0x0021e2000810043f */
[----:B------:R-:W-:Y:S02]  /*15f80*/  IMAD R3, R37, UR5, R3 ;  /* 0x0000000525037c24 */ /* 0x000fe4000f8e0203 */
        /* <DEDUP_REMOVED lines=14> */
.L_x_11769:
[----:B------:R-:W-:Y:S05]  /*16070*/  BSYNC B1 ;  /* 0x0000000000017941 */ /* 0x000fea0003800000 */
.L_x_11768:
        /* <DEDUP_REMOVED lines=15> */
.L_x_11771:
[----:B------:R-:W-:Y:S05]  /*16170*/  BSYNC B1 ;  /* 0x0000000000017941 */ /* 0x000fea0003800000 */
.L_x_11770:
        /* <DEDUP_REMOVED lines=15> */
.L_x_11773:
[----:B------:R-:W-:Y:S05]  /*16270*/  BSYNC B1 ;  /* 0x0000000000017941 */ /* 0x000fea0003800000 */
.L_x_11772:
        /* <DEDUP_REMOVED lines=15> */
.L_x_11766:
[----:B0-----:R-:W2:Y:S01]  /*16370*/  LDL R8, [R1+0x34] ;  /* 0x0000340001087983 */ /* 0x001ea20000100800 */
        /* <DEDUP_REMOVED lines=8> */
[----:B------:R-:W0:Y:S01]  /*16400*/  @P1 LDC.64 R6, c[0x0][0xbe0] ;  /* 0x0002f800ff061b82 */ /* 0x000e220000000a00 */
[----:B------:R-:W-:Y:S02]  /*16410*/  ULDC UR4, c[0x0][0xa88] ;  /* 0x0002a20000047ab9 */ /* 0x000fe40000000800 */
[----:B------:R-:W-:Y:S02]  /*16420*/  IMAD.U32 R3, RZ, RZ, UR4 ;  /* 0x00000004ff037e24 */ /* 0x000fe4000f8e00ff */
[----:B--2---:R-:W-:-:S04]  /*16430*/  IMAD.WIDE R4, R8, 0x4, R4 ;  /* 0x0000000408047825 */ /* 0x004fc800078e0204 */
[----:B0-----:R-:W-:Y:S01]  /*16440*/  @P1 IMAD.WIDE R6, R8, 0x4, R6 ;  /* 0x0000000408061825 */ /* 0x001fe200078e0206 */
[----:B------:R0:W5:Y:S04]  /*16450*/  @P0 LDG.E R9, desc[UR38][R4.64] ;  /* 0x0000002604090981 */ /* 0x000168000c1e1900 */
[----:B------:R0:W5:Y:S01]  /*16460*/  @P1 LDG.E R3, desc[UR38][R6.64] ;  /* 0x0000002606031981 */ /* 0x000162000c1e1900 */
[----:B------:R-:W-:Y:S01]  /*16470*/  ISETP.GT.AND P2, PT, R39, 0xbf, PT ;  /* 0x000000bf2700780c */ /* 0x000fe20003f44270 */
[----:B------:R-:W-:-:S12]  /*16480*/  @P1 BRA `(.L_x_11775) ;  /* 0x0000000000101947 */ /* 0x000fd80003800000 */
[----:B------:R-:W-:Y:S05]  /*16490*/  @!P0 BRA `(.L_x_11775) ;  /* 0x00000000000c8947 */ /* 0x000fea0003800000 */
[----:B0-----:R-:W2:Y:S04]  /*164a0*/  LDG.E R6, desc[UR38][R4.64] ;  /* 0x0000002604067981 */ /* 0x001ea8000c1e1900 */
[----:B-----5:R-:W2:Y:S02]  /*164b0*/  LDG.E R3, desc[UR38][R4.64+0x4] ;  /* 0x0000042604037981 */ /* 0x020ea4000c1e1900 */
[----:B--2---:R-:W-:-:S07]  /*164c0*/  IMAD.IADD R3, R3, 0x1, -R6 ;  /* 0x0000000103037824 */ /* 0x004fce00078e0a06 */
.L_x_11775:
[----:B------:R-:W2:Y:S04]  /*164d0*/  LDL R15, [R1+0x30] ;  /* 0x00003000010f7983 */ /* 0x000ea80000100800 */
[----:B------:R1:W5:Y:S01]  /*164e0*/  LDL R14, [R1+0x3c] ;  /* 0x00003c00010e7983 */ /* 0x0003620000100800 */
[----:B0-----:R-:W-:Y:S01]  /*164f0*/  SHF.R.S32.HI R4, RZ, 0x1f, R8 ;  /* 0x0000001fff047819 */ /* 0x001fe20000011408 */
[----:B------:R-:W-:Y:S01]  /*16500*/  BSSY B1, `(.L_x_11776) ;  /* 0x000001d000017945 */ /* 0x000fe20003800000 */
[----:B------:R-:W-:Y:S02]  /*16510*/  SEL R11, R8, RZ, !P0 ;  /* 0x000000ff080b7207 */ /* 0x000fe40004000000 */
[----:B------:R-:W-:Y:S02]  /*16520*/  SHF.R.S32.HI R13, RZ, 0x1f, R0 ;  /* 0x0000001fff0d7819 */ /* 0x000fe40000011400 */
[----:B------:R-:W-:-:S02]  /*16530*/  SEL R12, R4, RZ, !P0 ;  /* 0x000000ff040c7207 */ /* 0x000fc40004000000 */
[----:B-----5:R-:W-:Y:S02]  /*16540*/  SHF.R.S32.HI R8, RZ, 0x1f, R9 ;  /* 0x0000001fff087819 */ /* 0x020fe40000011409 */
[----:B--2---:R-:W-:Y:S01]  /*16550*/  SHF.R.S32.HI R10, RZ, 0x1f, R15 ;  /* 0x0000001fff0a7819 */ /* 0x004fe2000001140f */
[----:B-1----:R-:W-:Y:S06]  /*16560*/  @P2 BRA `(.L_x_11777) ;  /* 0x0000000000582947 */ /* 0x002fec0003800000 */
[----:B------:R-:W0:Y:S02]  /*16570*/  S2R R5, SR_TID.X ;  /* 0x0000000000057919 */ /* 0x000e240000002100 */
[----:B0-----:R-:W-:-:S04]  /*16580*/  IMAD R4, R14, 0xc0, R5 ;  /* 0x000000c00e047824 */ /* 0x001fc800078e0205 */
        /* <DEDUP_REMOVED lines=20> */
.L_x_11777:
[----:B------:R-:W-:Y:S05]  /*166d0*/  BSYNC B1 ;  /* 0x0000000000017941 */ /* 0x000fea0003800000 */
.L_x_11776:
[----:B------:R-:W-:Y:S01]  /*166e0*/  ULDC.64 UR4, c[0x0][0xaa0] ;  /* 0x0002a80000047ab9 */ /* 0x000fe20000000a00 */
[----:B------:R-:W-:Y:S01]  /*166f0*/  IMAD.MOV.U32 R4, RZ, RZ, R0 ;  /* 0x000000ffff047224 */ /* 0x000fe200078e0000 */
[----:B------:R-:W-:Y:S01]  /*16700*/  ULDC.64 UR6, c[0x0][0xae0] ;  /* 0x0002b80000067ab9 */ /* 0x000fe20000000a00 */
[----:B0-----:R-:W-:Y:S01]  /*16710*/  IMAD.MOV.U32 R5, RZ, RZ, R13 ;  /* 0x000000ffff057224 */ /* 0x001fe200078e000d */
[----:B------:R-:W-:Y:S01]  /*16720*/  SHF.R.S32.HI R21, RZ, 0x1f, R20 ;  /* 0x0000001fff157819 */ /* 0x000fe20000011414 */
[----:B------:R-:W-:Y:S01]  /*16730*/  IMAD R6, R8, UR4, RZ ;  /* 0x0000000408067c24 */ /* 0x000fe2000f8e02ff */
[----:B------:R-:W-:Y:S01]  /*16740*/  BSSY B1, `(.L_x_11778) ;  /* 0x0000024000017945 */ /* 0x000fe20003800000 */
[C---:B------:R-:W-:Y:S01]  /*16750*/  IMAD.WIDE.U32 R4, R9.reuse, UR4, R4 ;  /* 0x0000000409047c25 */ /* 0x040fe2000f8e0004 */
[----:B------:R-:W-:Y:S02]  /*16760*/  ULDC UR4, c[0x0][0xa8c] ;  /* 0x0002a30000047ab9 */ /* 0x000fe40000000800 */
[----:B------:R-:W-:Y:S01]  /*16770*/  ISETP.GE.AND P0, PT, R0, UR4, PT ;  /* 0x0000000400007c0c */ /* 0x000fe2000bf06270 */
[----:B------:R-:W-:Y:S01]  /*16780*/  IMAD R9, R9, UR5, R6 ;  /* 0x0000000509097c24 */ /* 0x000fe2000f8e0206 */
[----:B------:R-:W-:Y:S01]  /*16790*/  ULDC.64 UR4, c[0x0][0xae8] ;  /* 0x0002ba0000047ab9 */ /* 0x000fe20000000a00 */
[----:B------:R-:W-:-:S02]  /*167a0*/  VIADD R6, R20, 0x30 ;  /* 0x0000003014067836 */ /* 0x000fc40000000000 */
[----:B------:R-:W-:Y:S02]  /*167b0*/  IMAD R7, R14, -0xc0, R3 ;  /* 0xffffff400e077824 */ /* 0x000fe400078e0203 */
        /* <DEDUP_REMOVED lines=28> */
.L_x_11779:
[----:B------:R-:W-:Y:S05]  /*16980*/  BSYNC B1 ;  /* 0x0000000000017941 */ /* 0x000fea0003800000 */
.L_x_11778:
        /* <DEDUP_REMOVED lines=15> */
.L_x_11781:
[----:B------:R-:W-:Y:S05]  /*16a80*/  BSYNC B1 ;  /* 0x0000000000017941 */ /* 0x000fea0003800000 */
.L_x_11780:
        /* <DEDUP_REMOVED lines=15> */
.L_x_11783:
[----:B------:R-:W-:Y:S05]  /*16b80*/  BSYNC B1 ;  /* 0x0000000000017941 */ /* 0x000fea0003800000 */
.L_x_11782:
        /* <DEDUP_REMOVED lines=14> */
.L_x_11774:
[----:B------:R-:W-:Y:S05]  /*16c70*/  BSYNC B0 ;  /* 0x0000000000007941 */ /* 0x000fea0003800000 */
.L_x_11765:
[----:B------:R-:W2:Y:S01]  /*16c80*/  LDL R0, [R1+0xc] ;  /* 0x00000c0001007983 */ /* 0x000ea20000100800 */
[----:B------:R-:W-:Y:S02]  /*16c90*/  ULDC UR4, c[0x0][0xc14] ;  /* 0x0003050000047ab9 */ /* 0x000fe40000000800 */
[----:B--2---:R-:W-:-:S13]  /*16ca0*/  ISETP.GE.AND P0, PT, R0, UR4, PT ;  /* 0x0000000400007c0c */ /* 0x004fda000bf06270 */
[----:B------:R-:W-:Y:S05]  /*16cb0*/  @!P0 BRA `(.L_x_11784) ;  /* 0xfffffea000548947 */ /* 0x000fea000383ffff */
[----:B------:R-:W-:Y:S05]  /*16cc0*/  BRA `(.L_x_11570) ;  /* 0x0000005400407947 */ /* 0x000fea0003800000 */
.L_x_11568:
[----:B------:R-:W-:-:S08]  /*16cd0*/  NOP ;  /* 0x0000000000007918 */ /* 0x000fd00000000000 */
[----:B------:R-:W0:-:S00]  /*16ce0*/  USETMAXREG.DEALLOC.CTAPOOL 0x20 ;  /* 0x00000020000079c8 */ /* 0x000e0000080e0500 */
[----:B0-----:R-:W-:-:S06]  /*16cf0*/  LOP3.LUT R0, R0, 0x3, RZ, 0xc0, !PT ;  /* 0x0000000300007812 */ /* 0x001fcc00078ec0ff */
[----:B------:R-:W0:Y:S02]  /*16d00*/  SHFL.IDX PT, R0, R0, RZ, 0x1f ;  /* 0x00001fff00007589 */ /* 0x000e2400000e0000 */
[----:B0-----:R-:W-:-:S13]  /*16d10*/  ISETP.NE.AND P0, PT, R0, RZ, PT ;  /* 0x000000ff0000720c */ /* 0x001fda0003f05270 */
[----:B------:R-:W-:Y:S05]  /*16d20*/  @P0 BRA `(.L_x_11570) ;  /* 0x0000005400280947 */ /* 0x000fea0003800000 */
        /* <DEDUP_REMOVED lines=55> */
.L_x_11789:
        /* <DEDUP_REMOVED lines=14> */
.L_x_11788:
[----:B------:R-:W-:Y:S05]  /*17180*/  BSYNC B0 ;  /* 0x0000000000007941 */ /* 0x000fea0003800000 */
.L_x_11787:
        /* <DEDUP_REMOVED lines=26> */
.L_x_11785:
        /* <DEDUP_REMOVED lines=20> */
.L_x_11790:
        /* <DEDUP_REMOVED lines=59> */
.L_x_11786:
[----:B------:R-:W-:Y:S02]  /*17820*/  IMAD.MOV.U32 R17, RZ, RZ, RZ ;  /* 0x000000ffff117224 */ /* 0x000fe400078e00ff */
[----:B------:R-:W-:Y:S02]  /*17830*/  IMAD.U32 R16, RZ, RZ, UR6 ;  /* 0x00000006ff107e24 */ /* 0x000fe4000f8e00ff */
[----:B------:R-:W-:-:S07]  /*17840*/  IMAD.MOV.U32 R18, RZ, RZ, RZ ;  /* 0x000000ffff127224 */ /* 0x000fce00078e00ff */
.L_x_11791:
        /* <DEDUP_REMOVED lines=16> */
[----:B------:R-:W-:Y:S02]  /*17950*/  IMAD.MOV.U32 R22, RZ, RZ, RZ ;  /* 0x000000ffff167224 */ /* 0x000fe400078e00ff */
[----:B------:R-:W-:-:S07]  /*17960*/  IMAD.MOV.U32 R24, RZ, RZ, 0x1 ;  /* 0x00000001ff187424 */ /* 0x000fce00078e00ff */
.L_x_11892:
[----:B------:R-:W-:Y:S05]  /*17970*/  YIELD ;  /* 0x0000000000007946 */ /* 0x000fea0003800000 */
[----:B------:R-:W-:Y:S01]  /*17980*/  ULDC.64 UR4, c[0x0][0xa28] ;  /* 0x00028a0000047ab9 */ /* 0x000fe20000000a00 */
[----:B------:R-:W-:Y:S01]  /*17990*/  IMAD.MOV.U32 R8, RZ, RZ, RZ ;  /* 0x000000ffff087224 */ /* 0x000fe200078e00ff */
[----:B------:R-:W-:Y:S01]  /*179a0*/  ISETP.NE.U32.AND P0, PT, RZ, UR4, PT ;  /* 0x00000004ff007c0c */ /* 0x000fe2000bf05070 */
[----:B0-----:R-:W-:Y:S01]  /*179b0*/  IMAD.MOV.U32 R0, RZ, RZ, RZ ;  /* 0x000000ffff007224 */ /* 0x001fe200078e00ff */
        /* <DEDUP_REMOVED lines=13> */
[----:B------:R-:W2:Y:S01]  /*17a90*/  @P0 LDC.64 R4, c[0x0][0xa18] ;  /* 0x00028600ff040b82 */ /* 0x000ea20000000a00 */
[----:B0-----:R-:W-:-:S05]  /*17aa0*/  IMAD.WIDE R2, R19, 0x4, R2 ;  /* 0x0000000413027825 */ /* 0x001fca00078e0202 */
[----:B------:R-:W3:Y:S01]  /*17ab0*/  @P2 LDG.E R0, desc[UR38][R2.64] ;  /* 0x0000002602002981 */ /* 0x000ee2000c1e1900 */
[----:B------:R-:W-:Y:S02]  /*17ac0*/  ULDC UR4, c[0x0][0x288] ;  /* 0x0000a20000047ab9 */ /* 0x000fe40000000800 */
[----:B------:R-:W-:Y:S01]  /*17ad0*/  IMAD.U32 R7, RZ, RZ, UR4 ;  /* 0x00000004ff077e24 */ /* 0x000fe2000f8e00ff */
[----:B------:R-:W-:Y:S01]  /*17ae0*/  ULDC.64 UR4, c[0x0][0x3f8] ;  /* 0x0000fe0000047ab9 */ /* 0x000fe20000000a00 */
[----:B--2---:R-:W-:-:S05]  /*17af0*/  @P0 IMAD.WIDE R4, R19, 0x4, R4 ;  /* 0x0000000413040825 */ /* 0x004fca00078e0204 */
        /* <DEDUP_REMOVED lines=14> */
[----:B---3--:R0:W-:Y:S01]  /*17be0*/  STL [R1+0x8], R0 ;  /* 0x0000080001007387 */ /* 0x0081e20000100800 */
[----:B------:R-:W-:Y:S06]  /*17bf0*/  @P0 BRA `(.L_x_11793) ;  /* 0x0000000000100947 */ /* 0x000fec0003800000 */
[----:B------:R-:W-:Y:S05]  /*17c00*/  @!P2 BRA `(.L_x_11793) ;  /* 0x00000000000ca947 */ /* 0x000fea0003800000 */
[----:B0-----:R-:W2:Y:S04]  /*17c10*/  LDG.E R0, desc[UR38][R2.64] ;  /* 0x0000002602007981 */ /* 0x001ea8000c1e1900 */
[----:B-----5:R-:W2:Y:S02]  /*17c20*/  LDG.E R7, desc[UR38][R2.64+0x4] ;  /* 0x0000042602077981 */ /* 0x020ea4000c1e1900 */
[----:B--2---:R-:W-:-:S07]  /*17c30*/  IMAD.IADD R7, R7, 0x1, -R0 ;  /* 0x0000000107077824 */ /* 0x004fce00078e0a00 */
.L_x_11793:
[----:B0-----:R-:W0:Y:S01]  /*17c40*/  LDC.64 R4, c[0x0][0xa08] ;  /* 0x00028200ff047b82 */ /* 0x001e220000000a00 */
[----:B------:R-:W-:Y:S01]  /*17c50*/  IMAD.MOV.U32 R23, RZ, RZ, RZ ;  /* 0x000000ffff177224 */ /* 0x000fe200078e00ff */
[----:B------:R-:W-:-:S06]  /*17c60*/  ULDC.64 UR4, c[0x0][0xa20] ;  /* 0x0002880000047ab9 */ /* 0x000fcc0000000a00 */
[----:B------:R-:W2:Y:S01]  /*17c70*/  LDC.64 R2, c[0x0][0xa10] ;  /* 0x00028400ff027b82 */ /* 0x000ea20000000a00 */
[----:B------:R-:W-:Y:S02]  /*17c80*/  IMAD.MOV.U32 R0, RZ, RZ, RZ ;  /* 0x000000ffff007224 */ /* 0x000fe400078e00ff */
[----:B0-----:R-:W-:-:S05]  /*17c90*/  IMAD.WIDE R4, R19, 0x4, R4 ;  /* 0x0000000413047825 */ /* 0x001fca00078e0204 */
[----:B------:R-:W3:Y:S01]  /*17ca0*/  @P3 LDG.E R23, desc[UR38][R4.64] ;  /* 0x0000002604173981 */ /* 0x000ee2000c1e1900 */
[----:B--2---:R-:W-:-:S05]  /*17cb0*/  IMAD.WIDE R2, R19, 0x4, R2 ;  /* 0x0000000413027825 */ /* 0x004fca00078e0202 */
[----:B------:R0:W5:Y:S01]  /*17cc0*/  @P1 LDG.E R0, desc[UR38][R2.64] ;  /* 0x0000002602001981 */ /* 0x000162000c1e1900 */
[----:B------:R-:W-:-:S04]  /*17cd0*/  ISETP.NE.U32.AND P0, PT, RZ, UR4, PT ;  /* 0x00000004ff007c0c */ /* 0x000fc8000bf05070 */
[----:B------:R-:W-:Y:S01]  /*17ce0*/  ISETP.NE.AND.EX P0, PT, RZ, UR5, PT, P0 ;  /* 0x00000005ff007c0c */ /* 0x000fe2000bf05300 */
[----:B---3-5:R-:W-:-:S12]  /*17cf0*/  IMAD.IADD R23, R23, 0x1, R8 ;  /* 0x0000000117177824 */ /* 0x028fd800078e0208 */
[----:B0-----:R-:W-:Y:S05]  /*17d00*/  @!P0 BRA `(.L_x_11794) ;  /* 0x0000000000108947 */ /* 0x001fea0003800000 */
[----:B------:R-:W0:Y:S02]  /*17d10*/  LDC.64 R4, c[0x0][0xa20] ;  /* 0x00028800ff047b82 */ /* 0x000e240000000a00 */
[----:B0-----:R-:W-:-:S05]  /*17d20*/  IMAD.WIDE R4, R19, 0x4, R4 ;  /* 0x0000000413047825 */ /* 0x001fca00078e0204 */
[----:B------:R0:W5:Y:S01]  /*17d30*/  LDG.E R9, desc[UR38][R4.64] ;  /* 0x0000002604097981 */ /* 0x000162000c1e1900 */
[----:B------:R-:W-:Y:S05]  /*17d40*/  BRA `(.L_x_11795) ;  /* 0x0000000000107947 */ /* 0x000fea0003800000 */
.L_x_11794:
[----:B------:R-:W-:Y:S05]  /*17d50*/  @!P3 BRA `(.L_x_11795) ;  /* 0x00000000000cb947 */ /* 0x000fea0003800000 */
[----:B------:R-:W2:Y:S04]  /*17d60*/  LDG.E R10, desc[UR38][R4.64] ;  /* 0x00000026040a7981 */ /* 0x000ea8000c1e1900 */
[----:B------:R-:W2:Y:S02]  /*17d70*/  LDG.E R9, desc[UR38][R4.64+0x4] ;  /* 0x0000042604097981 */ /* 0x000ea4000c1e1900 */
[----:B--2---:R-:W-:-:S07]  /*17d80*/  IMAD.IADD R9, R9, 0x1, -R10 ;  /* 0x0000000109097824 */ /* 0x004fce00078e0a0a */
.L_x_11795:
        /* <DEDUP_REMOVED lines=27> */
.L_x_11798:
[----:B------:R-:W-:-:S13]  /*17f40*/  ISETP.NE.AND P0, PT, R5, 0x1, PT ;  /* 0x000000010500780c */ /* 0x000fda0003f05270 */
[----:B------:R-:W0:Y:S02]  /*17f50*/  @P0 LDC.64 R8, c[0x0][0x9e8] ;  /* 0x00027a00ff080b82 */ /* 0x000e240000000a00 */
[----:B0-----:R-:W-:-:S05]  /*17f60*/  @P0 IMAD.HI.U32 R8, R4, R8, RZ ;  /* 0x0000000804080227 */ /* 0x001fca00078e00ff */
[----:B------:R-:W-:-:S07]  /*17f70*/  @P0 SHF.R.U32.HI R4, RZ, R9, R8 ;  /* 0x00000009ff040219 */ /* 0x000fce0000011608 */
.L_x_11799:
[----:B------:R-:W-:Y:S05]  /*17f80*/  BSYNC B0 ;  /* 0x0000000000007941 */ /* 0x000fea0003800000 */
.L_x_11797:
[----:B------:R-:W-:-:S05]  /*17f90*/  IMAD R4, R4, R5, R5 ;  /* 0x0000000504047224 */ /* 0x000fca00078e0205 */
[----:B------:R-:W-:-:S07]  /*17fa0*/  VIMNMX R11, R11, R4, PT ;  /* 0x000000040b0b7248 */ /* 0x000fce0003fe0100 */
.L_x_11796:
        /* <DEDUP_REMOVED lines=15> */
.L_x_11802:
[----:B------:R-:W-:-:S13]  /*180a0*/  ISETP.NE.AND P0, PT, R5, 0x1, PT ;  /* 0x000000010500780c */ /* 0x000fda0003f05270 */
[----:B------:R-:W0:Y:S02]  /*180b0*/  @P0 LDC.64 R8, c[0x0][0x9e8] ;  /* 0x00027a00ff080b82 */ /* 0x000e240000000a00 */
[----:B0-----:R-:W-:-:S04]  /*180c0*/  @P0 IMAD.HI.U32 R12, R4, R8, RZ ;  /* 0x00000008040c0227 */ /* 0x001fc800078e00ff */
[----:B------:R-:W-:Y:S01]  /*180d0*/  IMAD.MOV.U32 R8, RZ, RZ, R4 ;  /* 0x000000ffff087224 */ /* 0x000fe200078e0004 */
[----:B------:R-:W-:-:S07]  /*180e0*/  @P0 SHF.R.U32.HI R8, RZ, R9, R12 ;  /* 0x00000009ff080219 */ /* 0x000fce000001160c */
.L_x_11803:
[----:B------:R-:W-:Y:S05]  /*180f0*/  BSYNC B0 ;  /* 0x0000000000007941 */ /* 0x000fea0003800000 */
.L_x_11801:
[----:B------:R-:W-:-:S05]  /*18100*/  IMAD R8, R8, R5, RZ ;  /* 0x0000000508087224 */ /* 0x000fca00078e02ff */
[----:B------:R-:W-:-:S07]  /*18110*/  VIMNMX R7, R7, R8, !PT ;  /* 0x0000000807077248 */ /* 0x000fce0007fe0100 */
.L_x_11800:
        /* <DEDUP_REMOVED lines=14> */
[----:B------:R-:W-:-:S04]  /*18200*/  VIMNMX R6, R7, R6, PT ;  /* 0x0000000607067248 */ /* 0x000fc80003fe0100 */
[----:B------:R-:W-:-:S13]  /*18210*/  ISETP.GT.AND P0, PT, R6, R5, PT ;  /* 0x000000050600720c */ /* 0x000fda0003f04270 */
[----:B------:R-:W-:Y:S01]  /*18220*/  @P0 VIADD R7, R6, 0x7f ;  /* 0x0000007f06070836 */ /* 0x000fe20000000000 */
[----:B------:R-:W-:-:S04]  /*18230*/  SHF.R.U32.HI R6, RZ, 0x7, R5 ;  /* 0x00000007ff067819 */ /* 0x000fc80000011605 */
[----:B------:R-:W-:-:S04]  /*18240*/  @P0 SHF.R.S32.HI R8, RZ, 0x1f, R7 ;  /* 0x0000001fff080819 */ /* 0x000fc80000011407 */
[----:B------:R-:W-:Y:S01]  /*18250*/  @P0 LEA.HI R8, R8, R7, RZ, 0x7 ;  /* 0x0000000708080211 */ /* 0x000fe200078f38ff */
[----:B------:R-:W-:-:S03]  /*18260*/  IMAD.MOV.U32 R7, RZ, RZ, R6 ;  /* 0x000000ffff077224 */ /* 0x000fc600078e0006 */
[----:B------:R-:W-:-:S04]  /*18270*/  @P0 SHF.R.S32.HI R7, RZ, 0x7, R8 ;  /* 0x00000007ff070819 */ /* 0x000fc80000011408 */
[----:B------:R-:W-:-:S13]  /*18280*/  ISETP.GT.AND P0, PT, R7, R6, PT ;  /* 0x000000060700720c */ /* 0x000fda0003f04270 */
[----:B------:R-:W-:Y:S05]  /*18290*/  @!P0 BRA `(.L_x_11805) ;  /* 0x0000000800688947 */ /* 0x000fea0003800000 */
[----:B------:R-:W0:Y:S01]  /*182a0*/  LDC R5, c[0x0][0x428] ;  /* 0x00010a00ff057b82 */ /* 0x000e220000000800 */
[----:B------:R-:W-:Y:S01]  /*182b0*/  UMOV UR4, 0xffffffff ;  /* 0xffffffff00047882 */ /* 0x000fe20000000000 */
[----:B------:R-:W-:Y:S02]  /*182c0*/  SEL R10, R19, RZ, !P1 ;  /* 0x000000ff130a7207 */ /* 0x000fe40004800000 */
[----:B0-----:R-:W-:-:S13]  /*182d0*/  ISETP.NE.AND P0, PT, R5, 0x1, PT ;  /* 0x000000010500780c */ /* 0x001fda0003f05270 */
[----:B------:R-:W0:Y:S08]  /*182e0*/  @P0 LDC R5, c[0x0][0x42c] ;  /* 0x00010b00ff050b82 */ /* 0x000e300000000800 */
[----:B------:R-:W2:Y:S01]  /*182f0*/  @P0 LDC R9, c[0x0][0x430] ;  /* 0x00010c00ff090b82 */ /* 0x000ea20000000800 */
[----:B0-----:R-:W-:-:S04]  /*18300*/  @P0 IMAD.HI.U32 R8, R18, R5, RZ ;  /* 0x0000000512080227 */ /* 0x001fc800078e00ff */
[----:B------:R-:W-:Y:S01]  /*18310*/  IMAD.MOV.U32 R5, RZ, RZ, R18 ;  /* 0x000000ffff057224 */ /* 0x000fe200078e0012 */
[----:B--2---:R-:W-:Y:S01]  /*18320*/  @P0 SHF.R.U32.HI R5, RZ, R9, R8 ;  /* 0x00000009ff050219 */ /* 0x004fe20000011608 */
[----:B------:R-:W-:Y:S06]  /*18330*/  BRA.DIV UR4, `(.L_x_11806) ;  /* 0x0000004e04707947 */ /* 0x000fec000b800000 */
.L_x_11962:
[----:B------:R-:W-:-:S03]  /*18340*/  UMOV UR4, 0xffffffff ;  /* 0xffffffff00047882 */ /* 0x000fc60000000000 */
[----:B------:R-:W-:Y:S05]  /*18350*/  BRA.DIV UR4, `(.L_x_11807) ;  /* 0x0000004e04987947 */ /* 0x000fea000b800000 */
[----:B------:R-:W-:-:S13]  /*18360*/  ELECT P6, URZ, PT ;  /* 0x00000000003f782f */ /* 0x000fda00038c0000 */
.L_x_11965:
        /* <DEDUP_REMOVED lines=12> */
.L_x_11966:
[----:B------:R-:W-:Y:S05]  /*18430*/  BSYNC B1 ;  /* 0x0000000000017941 */ /* 0x000fea0003800000 */
.L_x_11808:
[----:B------:R-:W-:Y:S04]  /*18440*/  BSSY B1, `(.L_x_11810) ;  /* 0x0000037000017945 */ /* 0x000fe80003800000 */
[----:B------:R-:W-:Y:S05]  /*18450*/  @!P6 BRA `(.L_x_11811) ;  /* 0x0000000000d4e947 */ /* 0x000fea0003800000 */
[----:B0-----:R-:W-:Y:S01]  /*18460*/  IMAD R9, R25, 0x8, R8 ;  /* 0x0000000819097824 */ /* 0x001fe200078e0208 */
[----:B------:R-:W-:-:S04]  /*18470*/  SHF.L.U32 R12, R26, 0x1f, RZ ;  /* 0x0000001f1a0c7819 */ /* 0x000fc800000006ff */
[----:B------:R-:W0:Y:S02]  /*18480*/  SYNCS.PHASECHK.TRANS64.TRYWAIT P0, [R9+URZ+0x168a0], R12 ;  /* 0x0168a00c090075a7 */ /* 0x000e24000800017f */
[----:B0-----:R-:W-:Y:S05]  /*18490*/  @!P0 BRA `(.L_x_11812) ;  /* 0x0000004c007c8947 */ /* 0x001fea0003800000 */
.L_x_11967:
        /* <DEDUP_REMOVED lines=9> */
.L_x_11813:
[----:B------:R-:W-:Y:S01]  /*18530*/  IMAD R11, R25, 0x4000, R8 ;  /* 0x00004000190b7824 */ /* 0x000fe200078e0208 */
[----:B------:R-:W-:Y:S01]  /*18540*/  R2UR UR9, R9 ;  /* 0x00000000090972ca */ /* 0x000fe200000e0000 */
[----:B------:R-:W-:Y:S01]  /*18550*/  UIADD3 UR4, UP0, UR40, 0x570, URZ ;  /* 0x0000057028047890 */ /* 0x000fe2000ff1e03f */
[----:B------:R-:W-:Y:S01]  /*18560*/  R2UR UR12, R5 ;  /* 0x00000000050c72ca */ /* 0x000fe200000e0000 */
[----:B------:R-:W-:Y:S01]  /*18570*/  UMOV UR6, 0x0 ;  /* 0x0000000000067882 */ /* 0x000fe20000000000 */
[----:B------:R-:W-:Y:S01]  /*18580*/  R2UR UR8, R11 ;  /* 0x000000000b0872ca */ /* 0x000fe200000e0000 */
[----:B------:R-:W-:Y:S01]  /*18590*/  IMAD R11, R7, 0x80, R0 ;  /* 0x00000080070b7824 */ /* 0x000fe200078e0200 */
[----:B------:R-:W-:Y:S01]  /*185a0*/  R2UR UR13, R10 ;  /* 0x000000000a0d72ca */ /* 0x000fe200000e0000 */
[----:B------:R-:W-:Y:S02]  /*185b0*/  UIADD3.X UR5, URZ, UR41, URZ, UP0, !UPT ;  /* 0x000000293f057290 */ /* 0x000fe400087fe43f */
[----:B------:R-:W-:Y:S01]  /*185c0*/  VIADD R11, R11, 0xffffff80 ;  /* 0xffffff800b0b7836 */ /* 0x000fe20000000000 */
[----:B------:R-:W-:Y:S01]  /*185d0*/  UMOV UR7, 0x12f00000 ;  /* 0x12f0000000077882 */ /* 0x000fe20000000000 */
[----:B------:R-:W-:-:S02]  /*185e0*/  UMOV UR10, URZ ;  /* 0x0000003f000a7c82 */ /* 0x000fc40008000000 */
[----:B------:R-:W-:Y:S01]  /*185f0*/  UIADD3 UR9, UR9, 0x16890, URZ ;  /* 0x0001689009097890 */ /* 0x000fe2000fffe03f */
[----:B------:R-:W-:-:S03]  /*18600*/  R2UR UR11, R11 ;  /* 0x000000000b0b72ca */ /* 0x000fc600000e0000 */
[----:B------:R-:W-:-:S10]  /*18610*/  UIADD3 UR8, UR8, 0xe400, URZ ;  /* 0x0000e40008087890 */ /* 0x000fd4000fffe03f */
[----:B------:R3:W-:Y:S01]  /*18620*/  UTMALDG.4D [UR8], [UR4], desc[UR6] ;  /* 0x00000608040075b4 */ /* 0x0007e20008019000 */
[----:B------:R-:W4:Y:S02]  /*18630*/  SYNCS.PHASECHK.TRANS64.TRYWAIT P0, [R9+URZ+0x168c0], R12 ;  /* 0x0168c00c090075a7 */ /* 0x000f24000800017f */
[----:B---34-:R-:W-:Y:S05]  /*18640*/  @!P0 BRA `(.L_x_11814) ;  /* 0x0000004c00248947 */ /* 0x018fea0003800000 */
.L_x_11968:
[----:B------:R-:W-:Y:S01]  /*18650*/  IMAD.SHL.U32 R13, R25, 0x2000, RZ ;  /* 0x00002000190d7824 */ /* 0x000fe200078e00ff */
[----:B------:R-:W-:Y:S06]  /*18660*/  @P1 BRA `(.L_x_11815) ;  /* 0x0000000000141947 */ /* 0x000fec0003800000 */
[----:B------:R-:W-:Y:S01]  /*18670*/  ISETP.NE.AND P0, PT, R28, RZ, PT ;  /* 0x000000ff1c00720c */ /* 0x000fe20003f05270 */
[----:B0--3--:R-:W-:-:S04]  /*18680*/  IMAD.MOV.U32 R12, RZ, RZ, 0x4000 ;  /* 0x00004000ff0c7424 */ /* 0x009fc800078e00ff */
[----:B------:R4:W-:Y:S08]  /*18690*/  SYNCS.ARRIVE.TRANS64 RZ, [R9+URZ+0x168b0], R12 ;  /* 0x0168b00c09ff79a7 */ /* 0x0009f0000800003f */
[----:B------:R-:W-:Y:S05]  /*186a0*/  @!P0 BRA `(.L_x_11815) ;  /* 0x0000000000048947 */ /* 0x000fea0003800000 */
[----:B------:R-:W-:Y:S01]  /*186b0*/  BPT.TRAP 0x1 ;  /* 0x000000040000795c */ /* 0x000fe20000300000 */
.L_x_11815:
        /* <DEDUP_REMOVED lines=11> */
[----:B------:R-:W-:-:S04]  /*18770*/  UIADD3 UR9, UR9, 0x168b0, URZ ;  /* 0x000168b009097890 */ /* 0x000fc8000fffe03f */
[----:B------:R-:W-:-:S09]  /*18780*/  UIADD3 UR8, UR8, 0x400, URZ ;  /* 0x0000040008087890 */ /* 0x000fd2000fffe03f */
[----:B------:R0:W-:Y:S02]  /*18790*/  UTMALDG.4D [UR8], [UR4], desc[UR6] ;  /* 0x00000608040075b4 */ /* 0x0001e40008019000 */
[----:B0-----:R-:W-:Y:S01]  /*187a0*/  NOP ;  /* 0x0000000000007918 */ /* 0x001fe20000000000 */
.L_x_11811:
[----:B------:R-:W-:Y:S05]  /*187b0*/  BSYNC B1 ;  /* 0x0000000000017941 */ /* 0x000fea0003800000 */
.L_x_11810:
[----:B------:R-:W-:Y:S01]  /*187c0*/  VIADD R25, R25, 0x1 ;  /* 0x0000000119197836 */ /* 0x000fe20000000000 */
[----:B------:R-:W-:Y:S01]  /*187d0*/  PLOP3.LUT P2, PT, PT, PT, PT, 0x8, 0x0 ;  /* 0x000000000000781c */ /* 0x000fe20003f4e170 */
[----:B------:R-:W-:-:S03]  /*187e0*/  VIADD R7, R7, 0xfffffffe ;  /* 0xfffffffe07077836 */ /* 0x000fc60000000000 */
[----:B------:R-:W-:-:S04]  /*187f0*/  ISETP.NE.AND P0, PT, R25, 0x2, PT ;  /* 0x000000021900780c */ /* 0x000fc80003f05270 */
[----:B------:R-:W-:Y:S02]  /*18800*/  SEL R25, R25, RZ, P0 ;  /* 0x000000ff19197207 */ /* 0x000fe40000000000 */
[----:B0-234-:R-:W-:Y:S02]  /*18810*/  SEL R9, RZ, 0x1, P0 ;  /* 0x00000001ff097807 */ /* 0x01dfe40000000000 */
[----:B------:R-:W-:Y:S02]  /*18820*/  ISETP.GE.AND P0, PT, R7, R6, PT ;  /* 0x000000060700720c */ /* 0x000fe40003f06270 */
[----:B------:R-:W-:-:S11]  /*18830*/  LOP3.LUT R26, R26, R9, RZ, 0x3c, !PT ;  /* 0x000000091a1a7212 */ /* 0x000fd600078e3cff */
[----:B------:R-:W-:Y:S05]  /*18840*/  @!P0 BRA `(.L_x_11805) ;  /* 0x0000000000fc8947 */ /* 0x000fea0003800000 */
.L_x_11822:
[----:B------:R-:W-:Y:S05]  /*18850*/  YIELD ;  /* 0x0000000000007946 */ /* 0x000fea0003800000 */
[----:B------:R-:W-:Y:S04]  /*18860*/  BSSY B1, `(.L_x_11816) ;  /* 0x0000034000017945 */ /* 0x000fe80003800000 */
[----:B------:R-:W-:Y:S05]  /*18870*/  @!P6 BRA `(.L_x_11817) ;  /* 0x0000000000c8e947 */ /* 0x000fea0003800000 */
[----:B------:R-:W-:Y:S01]  /*18880*/  IMAD R12, R25, 0x8, R8 ;  /* 0x00000008190c7824 */ /* 0x000fe200078e0208 */
[----:B------:R-:W-:-:S04]  /*18890*/  SHF.L.U32 R9, R26, 0x1f, RZ ;  /* 0x0000001f1a097819 */ /* 0x000fc800000006ff */
[----:B------:R-:W0:Y:S02]  /*188a0*/  SYNCS.PHASECHK.TRANS64.TRYWAIT P0, [R12+URZ+0x168a0], R9 ;  /* 0x0168a0090c0075a7 */ /* 0x000e24000800017f */
[----:B0-----:R-:W-:Y:S05]  /*188b0*/  @!P0 BRA `(.L_x_11818) ;  /* 0x00000048009c8947 */ /* 0x001fea0003800000 */
.L_x_11969:
        /* <DEDUP_REMOVED lines=9> */
.L_x_11819:
[----:B--2---:R-:W-:Y:S01]  /*18950*/  IMAD R11, R25, 0x4000, R8 ;  /* 0x00004000190b7824 */ /* 0x004fe200078e0208 */
        /* <DEDUP_REMOVED lines=16> */
.L_x_11970:
[----:B------:R-:W-:Y:S05]  /*18a60*/  @P0 BRA `(.L_x_11821) ;  /* 0x0000000000140947 */ /* 0x000fea0003800000 */
[----:B------:R-:W-:Y:S01]  /*18a70*/  ISETP.NE.AND P1, PT, R28, RZ, PT ;  /* 0x000000ff1c00720c */ /* 0x000fe20003f25270 */
[----:B0-2---:R-:W-:-:S04]  /*18a80*/  IMAD.MOV.U32 R9, RZ, RZ, 0x4000 ;  /* 0x00004000ff097424 */ /* 0x005fc800078e00ff */
[----:B------:R3:W-:Y:S08]  /*18a90*/  SYNCS.ARRIVE.TRANS64 RZ, [R12+URZ+0x168b0], R9 ;  /* 0x0168b0090cff79a7 */ /* 0x0007f0000800003f */
[----:B------:R-:W-:Y:S05]  /*18aa0*/  @!P1 BRA `(.L_x_11821) ;  /* 0x0000000000049947 */ /* 0x000fea0003800000 */
[----:B------:R-:W-:Y:S01]  /*18ab0*/  BPT.TRAP 0x1 ;  /* 0x000000040000795c */ /* 0x000fe20000300000 */
.L_x_11821:
        /* <DEDUP_REMOVED lines=14> */
.L_x_11817:
[----:B------:R-:W-:Y:S05]  /*18ba0*/  BSYNC B1 ;  /* 0x0000000000017941 */ /* 0x000fea0003800000 */
.L_x_11816:
[----:B------:R-:W-:-:S05]  /*18bb0*/  VIADD R25, R25, 0x1 ;  /* 0x0000000119197836 */ /* 0x000fca0000000000 */
[----:B------:R-:W-:-:S04]  /*18bc0*/  ISETP.NE.AND P0, PT, R25, 0x2, PT ;  /* 0x000000021900780c */ /* 0x000fc80003f05270 */
[----:B0-23--:R-:W-:Y:S02]  /*18bd0*/  SEL R9, RZ, 0x1, P0 ;  /* 0x00000001ff097807 */ /* 0x00dfe40000000000 */
[----:B------:R-:W-:Y:S02]  /*18be0*/  SEL R25, R25, RZ, P0 ;  /* 0x000000ff19197207 */ /* 0x000fe40000000000 */
[C---:B------:R-:W-:Y:S02]  /*18bf0*/  ISETP.GT.AND P0, PT, R7.reuse, R6, PT ;  /* 0x000000060700720c */ /* 0x040fe40003f04270 */
[----:B------:R-:W-:Y:S01]  /*18c00*/  LOP3.LUT R26, R26, R9, RZ, 0x3c, !PT ;  /* 0x000000091a1a7212 */ /* 0x000fe200078e3cff */
[----:B------:R-:W-:-:S04]  /*18c10*/  VIADD R9, R7, 0xffffffff ;  /* 0xffffffff07097836 */ /* 0x000fc80000000000 */
[----:B------:R-:W-:-:S06]  /*18c20*/  IMAD.MOV.U32 R7, RZ, RZ, R9 ;  /* 0x000000ffff077224 */ /* 0x000fcc00078e0009 */
[----:B------:R-:W-:Y:S05]  /*18c30*/  @P0 BRA `(.L_x_11822) ;  /* 0xfffffffc00040947 */ /* 0x000fea000383ffff */
.L_x_11805:
[----:B------:R-:W-:Y:S05]  /*18c40*/  BSYNC B0 ;  /* 0x0000000000007941 */ /* 0x000fea0003800000 */
.L_x_11804:
        /* <DEDUP_REMOVED lines=17> */
.L_x_11825:
[----:B------:R-:W-:-:S13]  /*18d60*/  ISETP.NE.AND P1, PT, R7, 0x1, PT ;  /* 0x000000010700780c */ /* 0x000fda0003f25270 */
[----:B------:R-:W0:Y:S02]  /*18d70*/  @P1 LDC.64 R8, c[0x0][0x9e8] ;  /* 0x00027a00ff081b82 */ /* 0x000e240000000a00 */
[----:B0-----:R-:W-:-:S05]  /*18d80*/  @P1 IMAD.HI.U32 R8, R0, R8, RZ ;  /* 0x0000000800081227 */ /* 0x001fca00078e00ff */
[----:B------:R-:W-:-:S07]  /*18d90*/  @P1 SHF.R.U32.HI R0, RZ, R9, R8 ;  /* 0x00000009ff001219 */ /* 0x000fce0000011608 */
.L_x_11826:
[----:B------:R-:W-:Y:S05]  /*18da0*/  BSYNC B0 ;  /* 0x0000000000007941 */ /* 0x000fea0003800000 */
.L_x_11824:
[----:B------:R-:W-:-:S05]  /*18db0*/  IMAD R5, R0, R7, R7 ;  /* 0x0000000700057224 */ /* 0x000fca00078e0207 */
[----:B------:R-:W-:-:S07]  /*18dc0*/  VIMNMX R6, R6, R5, PT ;  /* 0x0000000506067248 */ /* 0x000fce0003fe0100 */
.L_x_11823:
[----:B------:R-:W-:Y:S01]  /*18dd0*/  VIADD R6, R6, 0x7f ;  /* 0x0000007f06067836 */ /* 0x000fe20000000000 */
[----:B------:R-:W-:-:S04]  /*18de0*/  ULDC UR4, c[0x0][0x9dc] ;  /* 0x0002770000047ab9 */ /* 0x000fc80000000800 */
[----:B------:R-:W-:-:S04]  /*18df0*/  SHF.R.S32.HI R5, RZ, 0x1f, R6 ;  /* 0x0000001fff057819 */ /* 0x000fc80000011406 */
[----:B------:R-:W-:-:S04]  /*18e00*/  LEA.HI R5, R5, R6, RZ, 0x7 ;  /* 0x0000000605057211 */ /* 0x000fc800078f38ff */
[----:B------:R-:W-:-:S04]  /*18e10*/  SHF.R.S32.HI R0, RZ, 0x7, R5 ;  /* 0x00000007ff007819 */ /* 0x000fc80000011405 */
[----:B------:R-:W-:Y:S01]  /*18e20*/  VIMNMX R8, R3, R0, PT ;  /* 0x0000000003087248 */ /* 0x000fe20003fe0100 */
[----:B------:R-:W-:-:S04]  /*18e30*/  VIADD R0, R4, -UR4 ;  /* 0x8000000404007c36 */ /* 0x000fc80008000000 */
[----:B------:R0:W-:Y:S01]  /*18e40*/  STL [R1], R8 ;  /* 0x0000000801007387 */ /* 0x0001e20000100800 */
        /* <DEDUP_REMOVED lines=11> */
.L_x_11829:
[----:B------:R-:W-:-:S13]  /*18f00*/  ISETP.NE.AND P0, PT, R7, 0x1, PT ;  /* 0x000000010700780c */ /* 0x000fda0003f05270 */
[----:B------:R-:W2:Y:S02]  /*18f10*/  @P0 LDC.64 R2, c[0x0][0x9e8] ;  /* 0x00027a00ff020b82 */ /* 0x000ea40000000a00 */
[----:B--2---:R-:W-:-:S05]  /*18f20*/  @P0 IMAD.HI.U32 R2, R4, R2, RZ ;  /* 0x0000000204020227 */ /* 0x004fca00078e00ff */
[----:B------:R-:W-:-:S07]  /*18f30*/  @P0 SHF.R.U32.HI R4, RZ, R3, R2 ;  /* 0x00000003ff040219 */ /* 0x000fce0000011602 */
.L_x_11830:
[----:B------:R-:W-:Y:S05]  /*18f40*/  BSYNC B0 ;  /* 0x0000000000007941 */ /* 0x000fea0003800000 */
.L_x_11828:
[----:B------:R-:W-:-:S05]  /*18f50*/  IMAD R7, R4, R7, RZ ;  /* 0x0000000704077224 */ /* 0x000fca00078e02ff */
[----:B------:R-:W-:-:S07]  /*18f60*/  VIMNMX R0, R0, R7, !PT ;  /* 0x0000000700007248 */ /* 0x000fce0007fe0100 */
.L_x_11827:
        /* <DEDUP_REMOVED lines=22> */
.L_x_11832:
[----:B------:R-:W2:Y:S01]  /*190d0*/  S2R R0, SR_CgaCtaId ;  /* 0x0000000000007919 */ /* 0x000ea20000008800 */
[----:B------:R-:W-:-:S04]  /*190e0*/  MOV R27, 0x400 ;  /* 0x00000400001b7802 */ /* 0x000fc80000000f00 */
[----:B--2---:R-:W-:-:S05]  /*190f0*/  LEA R27, R0, R27, 0x18 ;  /* 0x0000001b001b7211 */ /* 0x004fca00078ec0ff */
        /* <DEDUP_REMOVED lines=8> */
[----:B------:R-:W2:Y:S01]  /*19180*/  LDC.64 R2, c[0x4][R2] ;  /* 0x0100000002027b82 */ /* 0x000ea20000000a00 */
[----:B------:R-:W-:Y:S02]  /*19190*/  IMAD.U32 R5, RZ, RZ, UR7 ;  /* 0x00000007ff057e24 */ /* 0x000fe4000f8e00ff */
[----:B------:R-:W-:Y:S02]  /*191a0*/  IMAD.U32 R6, RZ, RZ, UR8 ;  /* 0x00000008ff067e24 */ /* 0x000fe4000f8e00ff */
[----:B------:R-:W-:-:S02]  /*191b0*/  IMAD.U32 R7, RZ, RZ, UR9 ;  /* 0x00000009ff077e24 */ /* 0x000fc4000f8e00ff */
[----:B------:R-:W-:Y:S02]  /*191c0*/  IMAD.U32 R10, RZ, RZ, UR4 ;  /* 0x00000004ff0a7e24 */ /* 0x000fe4000f8e00ff */
[----:B------:R-:W-:Y:S02]  /*191d0*/  IMAD.U32 R11, RZ, RZ, UR5 ;  /* 0x00000005ff0b7e24 */ /* 0x000fe4000f8e00ff */
[----:B0-----:R-:W-:Y:S02]  /*191e0*/  IMAD.MOV.U32 R8, RZ, RZ, 0x70 ;  /* 0x00000070ff087424 */ /* 0x001fe400078e00ff */
[----:B------:R-:W-:Y:S02]  /*191f0*/  IMAD.MOV.U32 R12, RZ, RZ, 0x1 ;  /* 0x00000001ff0c7424 */ /* 0x000fe400078e00ff */
[----:B------:R-:W-:-:S07]  /*19200*/  IMAD.MOV.U32 R13, RZ, RZ, RZ ;  /* 0x000000ffff0d7224 */ /* 0x000fce00078e00ff */
[----:B------:R-:W-:-:S07]  /*19210*/  LEPC R20, `(.L_x_11834) ;  /* 0x000000001014794e */ /* 0x000fce0000000000 */
[----:B-12---:R-:W-:Y:S05]  /*19220*/  CALL.ABS.NOINC R2 ;  /* 0x0000000002007343 */ /* 0x006fea0003c00000 */
.L_x_11834:
[----:B------:R-:W-:-:S05]  /*19230*/  VIADD R0, R27, 0x400 ;  /* 0x000004001b007836 */ /* 0x000fca0000000000 */
        /* <DEDUP_REMOVED lines=9> */
[----:B------:R-:W-:Y:S02]  /*192d0*/  IMAD.U32 R6, RZ, RZ, UR8 ;  /* 0x00000008ff067e24 */ /* 0x000fe4000f8e00ff */
[----:B------:R-:W-:-:S02]  /*192e0*/  IMAD.U32 R7, RZ, RZ, UR9 ;  /* 0x00000009ff077e24 */ /* 0x000fc4000f8e00ff */
[----:B------:R-:W-:Y:S02]  /*192f0*/  IMAD.U32 R10, RZ, RZ, UR4 ;  /* 0x00000004ff0a7e24 */ /* 0x000fe4000f8e00ff */
[----:B------:R-:W-:Y:S02]  /*19300*/  IMAD.U32 R11, RZ, RZ, UR5 ;  /* 0x00000005ff0b7e24 */ /* 0x000fe4000f8e00ff */
[----:B0-----:R-:W-:Y:S02]  /*19310*/  IMAD.MOV.U32 R8, RZ, RZ, 0x70 ;  /* 0x00000070ff087424 */ /* 0x001fe400078e00ff */
[----:B------:R-:W-:Y:S02]  /*19320*/  IMAD.MOV.U32 R12, RZ, RZ, 0x1 ;  /* 0x00000001ff0c7424 */ /* 0x000fe400078e00ff */
[----:B--2---:R-:W-:-:S07]  /*19330*/  IMAD.MOV.U32 R13, RZ, RZ, RZ ;  /* 0x000000ffff0d7224 */ /* 0x004fce00078e00ff */
[----:B------:R-:W-:-:S07]  /*19340*/  LEPC R20, `(.L_x_11836) ;  /* 0x000000001014794e */ /* 0x000fce0000000000 */
[----:B-1-3--:R-:W-:Y:S05]  /*19350*/  CALL.ABS.NOINC R2 ;  /* 0x0000000002007343 */ /* 0x00afea0003c00000 */
.L_x_11836:
        /* <DEDUP_REMOVED lines=16> */
.L_x_11835:
[----:B------:R-:W2:Y:S01]  /*19460*/  LDL.LU R20, [R1+0x8] ;  /* 0x0000080001147983 */ /* 0x000ea20000300800 */
[----:B------:R-:W-:Y:S01]  /*19470*/  ULDC.64 UR4, c[0x0][0x9f8] ;  /* 0x00027e0000047ab9 */ /* 0x000fe20000000a00 */
[----:B------:R-:W3:Y:S01]  /*19480*/  LDC R0, c[0x0][0x428] ;  /* 0x00010a00ff007b82 */ /* 0x000ee20000000800 */
[----:B------:R-:W-:Y:S01]  /*19490*/  ISETP.NE.U32.AND P0, PT, RZ, UR4, PT ;  /* 0x00000004ff007c0c */ /* 0x000fe2000bf05070 */
[----:B------:R-:W-:-:S03]  /*194a0*/  IMAD.MOV.U32 R6, RZ, RZ, R19 ;  /* 0x000000ffff067224 */ /* 0x000fc600078e0013 */
[----:B------:R-:W-:Y:S01]  /*194b0*/  ISETP.NE.AND.EX P0, PT, RZ, UR5, PT, P0 ;  /* 0x00000005ff007c0c */ /* 0x000fe2000bf05300 */
[----:B------:R-:W-:-:S12]  /*194c0*/  ULDC.64 UR4, c[0x0][0xa00] ;  /* 0x0002800000047ab9 */ /* 0x000fd80000000a00 */
[----:B------:R-:W4:Y:S02]  /*194d0*/  @P0 LDC.64 R2, c[0x0][0x9f8] ;  /* 0x00027e00ff020b82 */ /* 0x000f240000000a00 */
[----:B----4-:R-:W-:-:S05]  /*194e0*/  @P0 IMAD.WIDE R2, R19, 0x4, R2 ;  /* 0x0000000413020825 */ /* 0x010fca00078e0202 */
[----:B------:R4:W5:Y:S01]  /*194f0*/  @P0 LDG.E R6, desc[UR38][R2.64] ;  /* 0x0000002602060981 */ /* 0x000962000c1e1900 */
[----:B---3--:R-:W-:Y:S01]  /*19500*/  ISETP.NE.AND P0, PT, R0, 0x1, PT ;  /* 0x000000010000780c */ /* 0x008fe20003f05270 */
[----:B------:R-:W-:Y:S01]  /*19510*/  IMAD.MOV.U32 R0, RZ, RZ, R18 ;  /* 0x000000ffff007224 */ /* 0x000fe200078e0012 */
[----:B------:R-:W-:-:S04]  /*19520*/  ISETP.NE.AND P6, PT, R28, RZ, PT ;  /* 0x000000ff1c00720c */ /* 0x000fc80003fc5270 */
[----:B------:R-:W-:-:S07]  /*19530*/  PLOP3.LUT P1, PT, P6, PT, PT, 0x8, 0x0 ;  /* 0x000000000000781c */ /* 0x000fce000372e170 */
[----:B------:R-:W3:Y:S02]  /*19540*/  @P0 LDC R5, c[0x0][0x42c] ;  /* 0x00010b00ff050b82 */ /* 0x000ee40000000800 */
[----:B------:R-:W-:-:S05]  /*19550*/  VOTEU.ALL UP1, P6 ;  /* 0x00000000003f7886 */ /* 0x000fca0003020000 */
[----:B------:R-:W-:Y:S01]  /*19560*/  @!UP1 UIADD3 UR8, UP0, UR40, 0x270, URZ ;  /* 0x0000027028089890 */ /* 0x000fe2000ff1e03f */
[----:B------:R-:W0:Y:S03]  /*19570*/  @P0 LDC R4, c[0x0][0x430] ;  /* 0x00010c00ff040b82 */ /* 0x000e260000000800 */
[----:B------:R-:W-:-:S03]  /*19580*/  @!UP1 UIADD3.X UR9, URZ, UR41, URZ, UP0, !UPT ;  /* 0x000000293f099290 */ /* 0x000fc600087fe43f */
[----:B------:R-:W-:Y:S01]  /*19590*/  VOTEU.ALL UP0, P6 ;  /* 0x00000000003f7886 */ /* 0x000fe20003000000 */
[----:B---3--:R-:W-:-:S05]  /*195a0*/  @P0 IMAD.HI.U32 R5, R18, R5, RZ ;  /* 0x0000000512050227 */ /* 0x008fca00078e00ff */
[----:B0-----:R-:W-:Y:S02]  /*195b0*/  @P0 SHF.R.U32.HI R0, RZ, R4, R5 ;  /* 0x00000004ff000219 */ /* 0x001fe40000011605 */
[----:B------:R-:W-:-:S04]  /*195c0*/  ISETP.NE.U32.AND P0, PT, RZ, UR4, PT ;  /* 0x00000004ff007c0c */ /* 0x000fc8000bf05070 */
[----:B------:R-:W-:-:S04]  /*195d0*/  ISETP.NE.AND.EX P0, PT, RZ, UR5, PT, P0 ;  /* 0x00000005ff007c0c */ /* 0x000fc8000bf05300 */
[----:B------:R-:W-:Y:S01]  /*195e0*/  SEL R9, R19, RZ, !P0 ;  /* 0x000000ff13097207 */ /* 0x000fe20004000000 */
[----:B--2-4-:R-:W-:-:S08]  /*195f0*/  IMAD R17, R17, 0xc0, R20 ;  /* 0x000000c011117824 */ /* 0x014fd000078e0214 */
.L_x_11837:
        /* <DEDUP_REMOVED lines=10> */
[----:B------:R-:W2:Y:S01]  /*196a0*/  LDL R4, [R1] ;  /* 0x0000000001047983 */ /* 0x000ea20000100800 */
        /* <DEDUP_REMOVED lines=8> */
.L_x_11973:
[----:B------:R-:W-:Y:S01]  /*19730*/  UMOV UR4, 0xffffffff ;  /* 0xffffffff00047882 */ /* 0x000fe20000000000 */
[----:B------:R-:W-:Y:S02]  /*19740*/  SHF.R.S32.HI R12, RZ, 0x1f, R6 ;  /* 0x0000001fff0c7819 */ /* 0x000fe40000011406 */
[----:B------:R-:W-:Y:S05]  /*19750*/  BRA.DIV UR4, `(.L_x_11839) ;  /* 0x0000003e04507947 */ /* 0x000fea000b800000 */
[----:B------:R-:W-:-:S13]  /*19760*/  ELECT P6, URZ, PT ;  /* 0x00000000003f782f */ /* 0x000fda00038c0000 */
.L_x_11976:
[----:B------:R-:W-:Y:S05]  /*19770*/  @!P6 BRA `(.L_x_11840) ;  /* 0x0000000000c8e947 */ /* 0x000fea0003800000 */
[----:B------:R-:W-:-:S04]  /*19780*/  ISETP.NE.U32.AND P0, PT, R2, RZ, PT ;  /* 0x000000ff0200720c */ /* 0x000fc80003f05070 */
        /* <DEDUP_REMOVED lines=19> */
.L_x_11841:
[----:B------:R-:W-:Y:S01]  /*198c0*/  IMAD R5, R22, 0x8, R27 ;  /* 0x0000000816057824 */ /* 0x000fe200078e021b */
[----:B------:R-:W-:-:S04]  /*198d0*/  SHF.L.U32 R4, R24, 0x1f, RZ ;  /* 0x0000001f18047819 */ /* 0x000fc800000006ff */
[----:B------:R-:W2:Y:S02]  /*198e0*/  SYNCS.PHASECHK.TRANS64.TRYWAIT P0, [R5+URZ+0x16840], R4 ;  /* 0x01684004050075a7 */ /* 0x000ea4000800017f */
[----:B--2---:R-:W-:Y:S05]  /*198f0*/  @!P0 BRA `(.L_x_11842) ;  /* 0x0000003c00088947 */ /* 0x004fea0003800000 */
.L_x_11977:
        /* <DEDUP_REMOVED lines=9> */
.L_x_11843:
[----:B0-2---:R-:W-:Y:S01]  /*19990*/  IMAD R4, R22, 0x4000, R27 ;  /* 0x0000400016047824 */ /* 0x005fe200078e021b */
        /* <DEDUP_REMOVED lines=15> */
[----:B0-----:R-:W-:Y:S01]  /*19a90*/  NOP ;  /* 0x0000000000007918 */ /* 0x001fe20000000000 */
.L_x_11840:
[----:B------:R-:W2:Y:S01]  /*19aa0*/  LDL.LU R5, [R1+0x4] ;  /* 0x0000040001057983 */ /* 0x000ea20000300800 */
[----:B------:R-:W-:Y:S05]  /*19ab0*/  WARPSYNC.ALL ;  /* 0x0000000000007948 */ /* 0x000fea0003800000 */
[----:B------:R-:W-:Y:S02]  /*19ac0*/  ELECT P0, URZ, PT ;  /* 0x00000000003f782f */ /* 0x000fe40003800000 */
[----:B------:R-:W-:Y:S01]  /*19ad0*/  R2UR UR9, R27 ;  /* 0x000000001b0972ca */ /* 0x000fe200000e0000 */
[----:B------:R-:W-:-:S10]  /*19ae0*/  UIADD3 UR4, UP0, UR40, 0x270, URZ ;  /* 0x0000027028047890 */ /* 0x000fd4000ff1e03f */
        /* <DEDUP_REMOVED lines=9> */
[----:B------:R-:W-:Y:S01]  /*19b80*/  BAR.SYNC.DEFER_BLOCKING 0x8, 0x1a0 ;  /* 0x0206800000007b1d */ /* 0x000fe20000010000 */
[----:B------:R-:W-:-:S02]  /*19b90*/  UIADD3 UR8, UR9, 0x8400, URZ ;  /* 0x0000840009087890 */ /* 0x000fc4000fffe03f */
[----:B------:R-:W-:-:S03]  /*19ba0*/  UIADD3 UR9, UR9, 0x16800, URZ ;  /* 0x0001680009097890 */ /* 0x000fc6000fffe03f */
[----:B------:R0:W-:Y:S06]  /*19bb0*/  @P0 SYNCS.ARRIVE.TRANS64 RZ, [R27+URZ+0x16800], R4 ;  /* 0x016800041bff09a7 */ /* 0x0001ec000800003f */
[----:B------:R3:W-:Y:S01]  /*19bc0*/  UTMALDG.4D [UR8], [UR4], desc[UR6] ;  /* 0x00000608040075b4 */ /* 0x0007e20008019000 */
[----:B--2---:R-:W-:-:S05]  /*19bd0*/  VIADD R5, R5, 0x1 ;  /* 0x0000000105057836 */ /* 0x004fca0000000000 */
[----:B0-----:R-:W-:Y:S01]  /*19be0*/  LEA.HI R4, R5, R5, RZ, 0x1 ;  /* 0x0000000505047211 */ /* 0x001fe200078f08ff */
[----:B------:R3:W-:Y:S03]  /*19bf0*/  STL [R1+0x4], R5 ;  /* 0x0000040501007387 */ /* 0x0007e60000100800 */
[----:B------:R-:W-:-:S05]  /*19c00*/  LOP3.LUT R4, R4, 0xfffffffe, RZ, 0xc0, !PT ;  /* 0xfffffffe04047812 */ /* 0x000fca00078ec0ff */
[----:B------:R-:W-:-:S05]  /*19c10*/  IMAD.IADD R4, R5, 0x1, -R4 ;  /* 0x0000000105047824 */ /* 0x000fca00078e0a04 */
[----:B------:R-:W-:-:S04]  /*19c20*/  SHF.L.U32 R4, R4, 0x1f, RZ ;  /* 0x0000001f04047819 */ /* 0x000fc800000006ff */
[----:B------:R-:W0:Y:S02]  /*19c30*/  SYNCS.PHASECHK.TRANS64.TRYWAIT P0, [R27+URZ+0x16820], R4 ;  /* 0x016820041b0075a7 */ /* 0x000e24000800017f */
[----:B0--3--:R-:W-:Y:S05]  /*19c40*/  @!P0 BRA `(.L_x_11845) ;  /* 0x0000003800488947 */ /* 0x009fea0003800000 */
.L_x_11978:
[----:B------:R-:W-:Y:S05]  /*19c50*/  BSYNC B0 ;  /* 0x0000000000007941 */ /* 0x000fea0003800000 */
.L_x_11844:
[----:B------:R-:W2:Y:S01]  /*19c60*/  LDL R5, [R1] ;  /* 0x0000000001057983 */ /* 0x000ea20000100800 */
        /* <DEDUP_REMOVED lines=41> */
.L_x_11852:
[----:B0-----:R-:W-:Y:S01]  /*19f00*/  IMAD R3, R10, 0x8, R27 ;  /* 0x000000080a037824 */ /* 0x001fe200078e021b */
[----:B------:R-:W-:-:S04]  /*19f10*/  SHF.L.U32 R2, R14, 0x1f, RZ ;  /* 0x0000001f0e027819 */ /* 0x000fc800000006ff */
[----:B------:R-:W0:Y:S02]  /*19f20*/  SYNCS.PHASECHK.TRANS64.TRYWAIT P0, [R3+URZ+0x16840], R2 ;  /* 0x01684002030075a7 */ /* 0x000e24000800017f */
[----:B0-----:R-:W-:Y:S05]  /*19f30*/  @!P0 BRA `(.L_x_11853) ;  /* 0x0000003400a08947 */ /* 0x001fea0003800000 */
.L_x_11979:
        /* <DEDUP_REMOVED lines=9> */
.L_x_11854:
        /* <DEDUP_REMOVED lines=19> */
[----:B------:R-:W2:Y:S02]  /*1a100*/  SYNCS.PHASECHK.TRANS64.TRYWAIT P0, [R2+URZ+0x60], R5 ;  /* 0x00006005020075a7 */ /* 0x000ea4000800017f */
[----:B0-2---:R-:W-:Y:S05]  /*1a110*/  @!P0 BRA `(.L_x_11855) ;  /* 0x00000034003c8947 */ /* 0x005fea0003800000 */
.L_x_11980:
[----:B------:R-:W-:Y:S05]  /*1a120*/  @P1 BRA `(.L_x_11856) ;  /* 0x0000000000181947 */ /* 0x000fea0003800000 */
[----:B------:R-:W-:Y:S01]  /*1a130*/  ISETP.NE.AND P0, PT, R28, RZ, PT ;  /* 0x000000ff1c00720c */ /* 0x000fe20003f05270 */
[----:B0-----:R-:W-:Y:S02]  /*1a140*/  IMAD R2, R22, 0x8, R27 ;  /* 0x0000000816027824 */ /* 0x001fe400078e021b */
[----:B------:R-:W-:-:S04]  /*1a150*/  IMAD.MOV.U32 R3, RZ, RZ, 0x4000 ;  /* 0x00004000ff037424 */ /* 0x000fc800078e00ff */
[----:B------:R2:W-:Y:S06]  /*1a160*/  SYNCS.ARRIVE.TRANS64 RZ, [R2+URZ+0x16850], R3 ;  /* 0x0168500302ff79a7 */ /* 0x0005ec000800003f */
[----:B------:R-:W-:Y:S05]  /*1a170*/  @!P0 BRA `(.L_x_11856) ;  /* 0x0000000000048947 */ /* 0x000fea0003800000 */
[----:B------:R-:W-:Y:S01]  /*1a180*/  BPT.TRAP 0x1 ;  /* 0x000000040000795c */ /* 0x000fe20000300000 */
.L_x_11856:
        /* <DEDUP_REMOVED lines=20> */
.L_x_11851:
[----:B------:R-:W-:Y:S05]  /*1a2d0*/  BSYNC B2 ;  /* 0x0000000000027941 */ /* 0x000fea0003800000 */
.L_x_11850:
[----:B------:R-:W2:Y:S01]  /*1a2e0*/  LDL R2, [R1] ;  /* 0x0000000001027983 */ /* 0x000ea20000100800 */
[----:B------:R-:W-:Y:S02]  /*1a2f0*/  IMAD.MOV.U32 R22, RZ, RZ, R10 ;  /* 0x000000ffff167224 */ /* 0x000fe400078e000a */
[----:B------:R-:W-:Y:S02]  /*1a300*/  IMAD.MOV.U32 R24, RZ, RZ, R14 ;  /* 0x000000ffff187224 */ /* 0x000fe400078e000e */
[----:B--2---:R-:W-:-:S07]  /*1a310*/  VIADD R9, R2, 0xfffffffd ;  /* 0xfffffffd02097836 */ /* 0x004fce0000000000 */
.L_x_11849:
[----:B------:R-:W-:Y:S05]  /*1a320*/  BSYNC B1 ;  /* 0x0000000000017941 */ /* 0x000fea0003800000 */
.L_x_11848:
[----:B------:R-:W2:Y:S01]  /*1a330*/  LDL.LU R2, [R1] ;  /* 0x0000000001027983 */ /* 0x000ea20000300800 */
[----:B------:R-:W-:Y:S01]  /*1a340*/  VIADD R13, R13, 0xfffffffe ;  /* 0xfffffffe0d0d7836 */ /* 0x000fe20000000000 */
[----:B--2---:R-:W-:-:S04]  /*1a350*/  LOP3.LUT R2, RZ, R2, RZ, 0x33, !PT ;  /* 0x00000002ff027212 */ /* 0x004fc800078e33ff */
[----:B------:R-:W-:-:S13]  /*1a360*/  ISETP.NE.AND P0, PT, R13, R2, PT ;  /* 0x000000020d00720c */ /* 0x000fda0003f05270 */
[----:B------:R-:W-:Y:S05]  /*1a370*/  @!P0 BRA `(.L_x_11847) ;  /* 0x0000000800ec8947 */ /* 0x000fea0003800000 */
[----:B------:R-:W-:-:S07]  /*1a380*/  IMAD.MOV.U32 R4, RZ, RZ, R8 ;  /* 0x000000ffff047224 */ /* 0x000fce00078e0008 */
.L_x_11871:
[----:B------:R-:W-:Y:S01]  /*1a390*/  VIADD R10, R22, 0x1 ;  /* 0x00000001160a7836 */ /* 0x000fe20000000000 */
[----:B------:R-:W-:Y:S05]  /*1a3a0*/  YIELD ;  /* 0x0000000000007946 */ /* 0x000fea0003800000 */
[----:B------:R-:W-:Y:S01]  /*1a3b0*/  ISETP.NE.AND P0, PT, R10, 0x2, PT ;  /* 0x000000020a00780c */ /* 0x000fe20003f05270 */
[----:B------:R-:W-:Y:S03]  /*1a3c0*/  BSSY B1, `(.L_x_11857) ;  /* 0x0000057000017945 */ /* 0x000fe60003800000 */
[----:B0-----:R-:W-:-:S02]  /*1a3d0*/  SEL R11, RZ, 0x1, P0 ;  /* 0x00000001ff0b7807 */ /* 0x001fc40000000000 */
[----:B------:R-:W-:Y:S02]  /*1a3e0*/  SEL R10, R10, RZ, P0 ;  /* 0x000000ff0a0a7207 */ /* 0x000fe40000000000 */
[----:B------:R-:W-:Y:S01]  /*1a3f0*/  LOP3.LUT R11, R24, R11, RZ, 0x3c, !PT ;  /* 0x0000000b180b7212 */ /* 0x000fe200078e3cff */
[----:B--2---:R-:W-:Y:S06]  /*1a400*/  @!P6 BRA `(.L_x_11858) ;  /* 0x000000040048e947 */ /* 0x004fec0003800000 */
        /* <DEDUP_REMOVED lines=23> */
.L_x_11859:
[----:B------:R-:W-:Y:S01]  /*1a580*/  IMAD R3, R10, 0x8, R27 ;  /* 0x000000080a037824 */ /* 0x000fe200078e021b */
[----:B------:R-:W-:-:S04]  /*1a590*/  SHF.L.U32 R2, R11, 0x1f, RZ ;  /* 0x0000001f0b027819 */ /* 0x000fc800000006ff */
[----:B------:R-:W2:Y:S02]  /*1a5a0*/  SYNCS.PHASECHK.TRANS64.TRYWAIT P0, [R3+URZ+0x16840], R2 ;  /* 0x01684002030075a7 */ /* 0x000ea4000800017f */
[----:B--2---:R-:W-:Y:S05]  /*1a5b0*/  @!P0 BRA `(.L_x_11860) ;  /* 0x0000003000288947 */ /* 0x004fea0003800000 */
.L_x_11981:
        /* <DEDUP_REMOVED lines=9> */
.L_x_11861:
        /* <DEDUP_REMOVED lines=21> */
.L_x_11982:
[----:B------:R-:W-:Y:S05]  /*1a7a0*/  @P0 BRA `(.L_x_11863) ;  /* 0x0000000000140947 */ /* 0x000fea0003800000 */
[----:B------:R-:W-:Y:S01]  /*1a7b0*/  ISETP.NE.AND P1, PT, R28, RZ, PT ;  /* 0x000000ff1c00720c */ /* 0x000fe20003f25270 */
[----:B------:R-:W-:-:S04]  /*1a7c0*/  IMAD.MOV.U32 R2, RZ, RZ, 0x4000 ;  /* 0x00004000ff027424 */ /* 0x000fc800078e00ff */
[----:B------:R2:W-:Y:S08]  /*1a7d0*/  SYNCS.ARRIVE.TRANS64 RZ, [R3+URZ+0x50], R2 ;  /* 0x0000500203ff79a7 */ /* 0x0005f0000800003f */
[----:B------:R-:W-:Y:S05]  /*1a7e0*/  @!P1 BRA `(.L_x_11863) ;  /* 0x0000000000049947 */ /* 0x000fea0003800000 */
[----:B------:R-:W-:Y:S01]  /*1a7f0*/  BPT.TRAP 0x1 ;  /* 0x000000040000795c */ /* 0x000fe20000300000 */
.L_x_11863:
        /* <DEDUP_REMOVED lines=18> */
[----:B---3--:R-:W-:Y:S01]  /*1a920*/  NOP ;  /* 0x0000000000007918 */ /* 0x008fe20000000000 */
.L_x_11858:
[----:B------:R-:W-:Y:S05]  /*1a930*/  BSYNC B1 ;  /* 0x0000000000017941 */ /* 0x000fea0003800000 */
.L_x_11857:
        /* <DEDUP_REMOVED lines=31> */
.L_x_11866:
[----:B--2---:R-:W-:Y:S01]  /*1ab30*/  IMAD R2, R22, 0x8, R27 ;  /* 0x0000000816027824 */ /* 0x004fe200078e021b */
[----:B------:R-:W-:-:S04]  /*1ab40*/  SHF.L.U32 R3, R24, 0x1f, RZ ;  /* 0x0000001f18037819 */ /* 0x000fc800000006ff */
[----:B------:R-:W2:Y:S02]  /*1ab50*/  SYNCS.PHASECHK.TRANS64.TRYWAIT P0, [R2+URZ+0x16840], R3 ;  /* 0x01684003020075a7 */ /* 0x000ea4000800017f */
[----:B--2---:R-:W-:Y:S05]  /*1ab60*/  @!P0 BRA `(.L_x_11867) ;  /* 0x0000002800e48947 */ /* 0x004fea0003800000 */
.L_x_11983:
        /* <DEDUP_REMOVED lines=9> */
.L_x_11868:
[----:B0-2---:R-:W-:Y:S01]  /*1ac00*/  VIADD R3, R27, 0x16800 ;  /* 0x000168001b037836 */ /* 0x005fe20000000000 */
[----:B------:R-:W-:Y:S01]  /*1ac10*/  R2UR UR11, R14 ;  /* 0x000000000e0b72ca */ /* 0x000fe200000e0000 */
[----:B------:R-:W-:Y:S01]  /*1ac20*/  UIADD3 UR6, UP0, UR40, 0x370, URZ ;  /* 0x0000037028067890 */ /* 0x000fe2000ff1e03f */
[----:B------:R-:W-:Y:S01]  /*1ac30*/  R2UR UR4, R23 ;  /* 0x00000000170472ca */ /* 0x000fe200000e0000 */
[----:B------:R-:W-:Y:S01]  /*1ac40*/  IMAD R2, R22, 0x8, R3 ;  /* 0x0000000816027824 */ /* 0x000fe200078e0203 */
[----:B------:R-:W-:Y:S01]  /*1ac50*/  R2UR UR12, R0 ;  /* 0x00000000000c72ca */ /* 0x000fe200000e0000 */
[----:B------:R-:W-:Y:S01]  /*1ac60*/  UIADD3.X UR7, URZ, UR41, URZ, UP0, !UPT ;  /* 0x000000293f077290 */ /* 0x000fe200087fe43f */
[----:B-----5:R-:W-:Y:S01]  /*1ac70*/  R2UR UR13, R4 ;  /* 0x00000000040d72ca */ /* 0x020fe200000e0000 */
[----:B------:R-:W-:Y:S01]  /*1ac80*/  UMOV UR5, 0x14f00000 ;  /* 0x14f0000000057882 */ /* 0x000fe20000000000 */
[----:B------:R-:W-:Y:S01]  /*1ac90*/  R2UR UR9, R2 ;  /* 0x00000000020972ca */ /* 0x000fe200000e0000 */
[----:B------:R-:W-:Y:S01]  /*1aca0*/  IMAD R2, R22, 0x4000, R27 ;  /* 0x0000400016027824 */ /* 0x000fe200078e021b */
[----:B------:R-:W-:Y:S01]  /*1acb0*/  SHF.L.U32 R11, R11, 0x1f, RZ ;  /* 0x0000001f0b0b7819 */ /* 0x000fe200000006ff */
[----:B------:R-:W-:-:S03]  /*1acc0*/  UMOV UR10, URZ ;  /* 0x0000003f000a7c82 */ /* 0x000fc60008000000 */
[----:B------:R-:W-:Y:S01]  /*1acd0*/  R2UR UR8, R2 ;  /* 0x00000000020872ca */ /* 0x000fe200000e0000 */
[----:B------:R-:W-:Y:S01]  /*1ace0*/  ULEA UR11, UR11, UR4, 0x7 ;  /* 0x000000040b0b7291 */ /* 0x000fe2000f8e383f */
[----:B------:R-:W-:Y:S02]  /*1acf0*/  IMAD R2, R10, 0x8, R3 ;  /* 0x000000080a027824 */ /* 0x000fe400078e0203 */
[----:B------:R-:W-:-:S03]  /*1ad00*/  UMOV UR4, 0x0 ;  /* 0x0000000000047882 */ /* 0x000fc60000000000 */
[----:B------:R-:W-:-:S06]  /*1ad10*/  UIADD3 UR9, UR9, 0x30, URZ ;  /* 0x0000003009097890 */ /* 0x000fcc000fffe03f */
[----:B------:R-:W-:-:S09]  /*1ad20*/  UIADD3 UR8, UR8, 0xe400, URZ ;  /* 0x0000e40008087890 */ /* 0x000fd2000fffe03f */
[----:B------:R0:W-:Y:S01]  /*1ad30*/  UTMALDG.4D [UR8], [UR6], desc[UR4] ;  /* 0x00000408060075b4 */ /* 0x0001e20008019000 */
[----:B------:R-:W2:Y:S02]  /*1ad40*/  SYNCS.PHASECHK.TRANS64.TRYWAIT P1, [R2+URZ+0x60], R11 ;  /* 0x0000600b020075a7 */ /* 0x000ea4000802017f */
[----:B0-2---:R-:W-:Y:S05]  /*1ad50*/  @!P1 BRA `(.L_x_11869) ;  /* 0x00000028007c9947 */ /* 0x005fea0003800000 */
.L_x_11984:
[----:B------:R-:W-:Y:S05]  /*1ad60*/  @P0 BRA `(.L_x_11870) ;  /* 0x0000000000140947 */ /* 0x000fea0003800000 */
[----:B------:R-:W-:Y:S01]  /*1ad70*/  ISETP.NE.AND P1, PT, R28, RZ, PT ;  /* 0x000000ff1c00720c */ /* 0x000fe20003f25270 */
[----:B------:R-:W-:-:S04]  /*1ad80*/  IMAD.MOV.U32 R3, RZ, RZ, 0x4000 ;  /* 0x00004000ff037424 */ /* 0x000fc800078e00ff */
[----:B------:R2:W-:Y:S08]  /*1ad90*/  SYNCS.ARRIVE.TRANS64 RZ, [R2+URZ+0x50], R3 ;  /* 0x0000500302ff79a7 */ /* 0x0005f0000800003f */
[----:B------:R-:W-:Y:S05]  /*1ada0*/  @!P1 BRA `(.L_x_11870) ;  /* 0x0000000000049947 */ /* 0x000fea0003800000 */
[----:B------:R-:W-:Y:S01]  /*1adb0*/  BPT.TRAP 0x1 ;  /* 0x000000040000795c */ /* 0x000fe20000300000 */
.L_x_11870:
        /* <DEDUP_REMOVED lines=19> */
.L_x_11865:
[----:B------:R-:W-:Y:S05]  /*1aef0*/  BSYNC B1 ;  /* 0x0000000000017941 */ /* 0x000fea0003800000 */
.L_x_11864:
[----:B------:R-:W-:Y:S01]  /*1af00*/  ISETP.GT.AND P0, PT, R13, R29, PT ;  /* 0x0000001d0d00720c */ /* 0x000fe20003f04270 */
[----:B------:R-:W-:-:S12]  /*1af10*/  VIADD R9, R9, 0xfffffffe ;  /* 0xfffffffe09097836 */ /* 0x000fd80000000000 */
[----:B------:R-:W-:Y:S05]  /*1af20*/  @P0 BRA `(.L_x_11871) ;  /* 0xfffffff400180947 */ /* 0x000fea000383ffff */
.L_x_11847:
[----:B------:R-:W-:Y:S05]  /*1af30*/  BSYNC B0 ;  /* 0x0000000000007941 */ /* 0x000fea0003800000 */
.L_x_11846:
[----:B------:R-:W-:Y:S01]  /*1af40*/  ISETP.NE.AND P0, PT, R28, RZ, PT ;  /* 0x000000ff1c00720c */ /* 0x000fe20003f05270 */
[----:B------:R-:W-:-:S12]  /*1af50*/  BSSY B0, `(.L_x_11872) ;  /* 0x000000e000007945 */ /* 0x000fd80003800000 */
[----:B------:R-:W-:Y:S05]  /*1af60*/  @P0 BRA `(.L_x_11873) ;  /* 0x0000000000300947 */ /* 0x000fea0003800000 */
[----:B------:R-:W3:Y:S01]  /*1af70*/  S2R R9, SR_LANEID ;  /* 0x0000000000097919 */ /* 0x000ee20000000000 */
[----:B------:R-:W-:Y:S01]  /*1af80*/  VOTEU.ANY UR4, UPT, PT ;  /* 0x0000000000047886 */ /* 0x000fe200038e0100 */
[----:B0-2---:R-:W0:Y:S01]  /*1af90*/  LDC.64 R2, c[0x0][0xc38] ;  /* 0x00030e00ff027b82 */ /* 0x005e220000000a00 */
[----:B------:R-:W3:Y:S08]  /*1afa0*/  FLO.U32 R4, UR4 ;  /* 0x0000000400047d00 */ /* 0x000ef000080e0000 */
[----:B------:R-:W0:Y:S01]  /*1afb0*/  POPC R5, UR4 ;  /* 0x0000000400057d09 */ /* 0x000e220008000000 */
[----:B---3--:R-:W-:-:S13]  /*1afc0*/  ISETP.EQ.U32.AND P0, PT, R4, R9, PT ;  /* 0x000000090400720c */ /* 0x008fda0003f02070 */
[----:B0-----:R-:W2:Y:S01]  /*1afd0*/  @P0 ATOMG.E.ADD.STRONG.GPU PT, R3, desc[UR38][R2.64], R5 ;  /* 0x00000005020309a8 */ /* 0x001ea200081ee1e6 */
[----:B------:R-:W0:Y:S02]  /*1afe0*/  S2R R6, SR_LTMASK ;  /* 0x0000000000067919 */ /* 0x000e240000003900 */
[----:B0-----:R-:W-:-:S04]  /*1aff0*/  LOP3.LUT R6, R6, UR4, RZ, 0xc0, !PT ;  /* 0x0000000406067c12 */ /* 0x001fc8000f8ec0ff */
[----:B------:R-:W0:Y:S01]  /*1b000*/  POPC R9, R6 ;  /* 0x0000000600097309 */ /* 0x000e220000000000 */
[----:B--2---:R-:W0:Y:S02]  /*1b010*/  SHFL.IDX PT, R4, R3, R4, 0x1f ;  /* 0x00001f0403047589 */ /* 0x004e2400000e0000 */
[----:B0-----:R-:W-:-:S07]  /*1b020*/  IADD3 R16, R4, UR37, R9 ;  /* 0x0000002504107c10 */ /* 0x001fce000fffe009 */
.L_x_11873:
[----:B------:R-:W-:Y:S05]  /*1b030*/  BSYNC B0 ;  /* 0x0000000000007941 */ /* 0x000fea0003800000 */
.L_x_11872:
[----:B------:R-:W-:Y:S04]  /*1b040*/  BSSY B0, `(.L_x_11874) ;  /* 0x0000020000007945 */ /* 0x000fe80003800000 */
[----:B------:R-:W-:Y:S05]  /*1b050*/  @!P6 BRA `(.L_x_11875) ;  /* 0x000000000078e947 */ /* 0x000fea0003800000 */
[----:B--2---:R-:W-:Y:S01]  /*1b060*/  IMAD R3, R22, 0x8, R27 ;  /* 0x0000000816037824 */ /* 0x004fe200078e021b */
[----:B0-----:R-:W-:-:S04]  /*1b070*/  SHF.L.U32 R2, R24, 0x1f, RZ ;  /* 0x0000001f18027819 */ /* 0x001fc800000006ff */
[----:B------:R-:W0:Y:S02]  /*1b080*/  SYNCS.PHASECHK.TRANS64.TRYWAIT P0, [R3+URZ+0x16860], R2 ;  /* 0x01686002030075a7 */ /* 0x000e24000800017f */
[----:B0-----:R-:W-:Y:S05]  /*1b090*/  @!P0 BRA `(.L_x_11876) ;  /* 0x0000002400c08947 */ /* 0x001fea0003800000 */
.L_x_11985:
        /* <DEDUP_REMOVED lines=9> */
.L_x_11877:
        /* <DEDUP_REMOVED lines=16> */
[----:B---3--:R-:W-:Y:S01]  /*1b230*/  NOP ;  /* 0x0000000000007918 */ /* 0x008fe20000000000 */
.L_x_11875:
[----:B------:R-:W-:Y:S05]  /*1b240*/  BSYNC B0 ;  /* 0x0000000000007941 */ /* 0x000fea0003800000 */
.L_x_11874:
[----:B------:R-:W-:-:S05]  /*1b250*/  VIADD R22, R22, 0x1 ;  /* 0x0000000116167836 */ /* 0x000fca0000000000 */
[----:B------:R-:W-:-:S04]  /*1b260*/  ISETP.NE.AND P0, PT, R22, 0x2, PT ;  /* 0x000000021600780c */ /* 0x000fc80003f05270 */
[----:B0-2---:R-:W-:Y:S02]  /*1b270*/  SEL R3, RZ, 0x1, P0 ;  /* 0x00000001ff037807 */ /* 0x005fe40000000000 */
[----:B------:R-:W-:Y:S02]  /*1b280*/  SEL R22, R22, RZ, P0 ;  /* 0x000000ff16167207 */ /* 0x000fe40000000000 */
[----:B------:R-:W-:-:S07]  /*1b290*/  LOP3.LUT R24, R24, R3, RZ, 0x3c, !PT ;  /* 0x0000000318187212 */ /* 0x000fce00078e3cff */
.L_x_11833:
[----:B------:R-:W-:Y:S05]  /*1b2a0*/  BSYNC B6 ;  /* 0x0000000000067941 */ /* 0x000fea0003800000 */
.L_x_11831:
[----:B------:R-:W-:-:S03]  /*1b2b0*/  UMOV UR4, 0xffffffff ;  /* 0xffffffff00047882 */ /* 0x000fc60000000000 */
[----:B------:R-:W-:Y:S05]  /*1b2c0*/  BRA.DIV UR4, `(.L_x_11878) ;  /* 0x0000002604487947 */ /* 0x000fea000b800000 */
[----:B------:R2:W3:Y:S04]  /*1b2d0*/  SHFL.IDX PT, R4, R16, RZ, 0x1f ;  /* 0x00001fff10047589 */ /* 0x0004e800000e0000 */
[----:B------:R2:W4:Y:S02]  /*1b2e0*/  SHFL.IDX PT, R5, R16, 0x1, 0x1f ;  /* 0x00201f0010057f89 */ /* 0x00052400000e0000 */
.L_x_11989:
        /* <DEDUP_REMOVED lines=11> */
.L_x_11880:
[----:B------:R-:W-:Y:S05]  /*1b3a0*/  BSYNC B0 ;  /* 0x0000000000007941 */ /* 0x000fea0003800000 */
.L_x_11879:
        /* <DEDUP_REMOVED lines=23> */
.L_x_11997:
[----:B------:R-:W-:Y:S02]  /*1b520*/  ULDC UR4, c[0x0][0xc10] ;  /* 0x0003040000047ab9 */ /* 0x000fe40000000800 */
[----:B------:R-:W-:-:S04]  /*1b530*/  IMAD.U32 R7, RZ, RZ, UR4 ;  /* 0x00000004ff077e24 */ /* 0x000fc8000f8e00ff */
[----:B0-----:R-:W-:-:S04]  /*1b540*/  IMAD R14, R14, R7, RZ ;  /* 0x000000070e0e7224 */ /* 0x001fc800078e02ff */
[----:B----4-:R-:W-:-:S05]  /*1b550*/  IMAD.IADD R5, R5, 0x1, R14 ;  /* 0x0000000105057824 */ /* 0x010fca00078e020e */
[----:B---3--:R-:W-:-:S13]  /*1b560*/  ISETP.GT.AND P0, PT, R5, R4, PT ;  /* 0x000000040500720c */ /* 0x008fda0003f04270 */
[----:B------:R-:W-:Y:S05]  /*1b570*/  @P0 BRA `(.L_x_11882) ;  /* 0x0000000000ac0947 */ /* 0x000fea0003800000 */
[----:B------:R-:W0:Y:S02]  /*1b580*/  LDC R0, c[0x0][0xc14] ;  /* 0x00030500ff007b82 */ /* 0x000e240000000800 */
.L_x_11887:
        /* <DEDUP_REMOVED lines=12> */
.L_x_11885:
[----:B------:R-:W-:Y:S05]  /*1b650*/  BSYNC B0 ;  /* 0x0000000000007941 */ /* 0x000fea0003800000 */
.L_x_11884:
        /* <DEDUP_REMOVED lines=23> */
.L_x_12005:
[----:B------:R-:W-:Y:S02]  /*1b7d0*/  ULDC UR4, c[0x0][0xc10] ;  /* 0x0003040000047ab9 */ /* 0x000fe40000000800 */
[----:B------:R-:W-:-:S04]  /*1b7e0*/  IMAD.U32 R7, RZ, RZ, UR4 ;  /* 0x00000004ff077e24 */ /* 0x000fc8000f8e00ff */
[----:B---3--:R-:W-:-:S04]  /*1b7f0*/  IMAD R14, R14, R7, RZ ;  /* 0x000000070e0e7224 */ /* 0x008fc800078e02ff */
[----:B------:R-:W-:-:S05]  /*1b800*/  IMAD.IADD R5, R14, 0x1, R5 ;  /* 0x000000010e057824 */ /* 0x000fca00078e0205 */
[----:B------:R-:W-:-:S13]  /*1b810*/  ISETP.GT.AND P0, PT, R5, R4, PT ;  /* 0x000000040500720c */ /* 0x000fda0003f04270 */
[----:B------:R-:W-:Y:S05]  /*1b820*/  @!P0 BRA `(.L_x_11887) ;  /* 0xfffffffc00588947 */ /* 0x000fea000383ffff */
.L_x_11882:
        /* <DEDUP_REMOVED lines=8> */
.L_x_12009:
[----:B------:R-:W-:Y:S01]  /*1b8b0*/  ISETP.NE.AND P0, PT, R3, RZ, PT ;  /* 0x000000ff0300720c */ /* 0x000fe20003f05270 */
[----:B------:R-:W-:-:S12]  /*1b8c0*/  IMAD.MOV.U32 R14, RZ, RZ, RZ ;  /* 0x000000ffff0e7224 */ /* 0x000fd800078e00ff */
[----:B------:R-:W-:Y:S05]  /*1b8d0*/  @!P0 BRA `(.L_x_11889) ;  /* 0x0000000000108947 */ /* 0x000fea0003800000 */
[----:B------:R-:W-:Y:S01]  /*1b8e0*/  UMOV UR4, 0xffffffff ;  /* 0xffffffff00047882 */ /* 0x000fe20000000000 */
[----:B------:R-:W-:Y:S02]  /*1b8f0*/  VIADD R12, R5, 0xffffffff ;  /* 0xffffffff050c7836 */ /* 0x000fe40000000000 */
[----:B------:R-:W-:Y:S05]  /*1b900*/  BRA.DIV UR4, `(.L_x_11890) ;  /* 0x0000002604ec7947 */ /* 0x000fea000b800000 */
[----:B------:R4:W0:Y:S02]  /*1b910*/  SHFL.IDX PT, R14, R8, R12, 0x1f ;  /* 0x00001f0c080e7589 */ /* 0x00082400000e0000 */
.L_x_11889:
[----:B--2---:R-:W2:Y:S01]  /*1b920*/  LDC.64 R2, c[0x0][0xc68] ;  /* 0x00031a00ff027b82 */ /* 0x004ea20000000a00 */
[----:B------:R-:W-:-:S04]  /*1b930*/  IMAD.IADD R19, R5, 0x1, R19 ;  /* 0x0000000105137824 */ /* 0x000fc800078e0213 */
        /* <DEDUP_REMOVED lines=65> */
.L_x_11883:
[----:B------:R-:W-:Y:S01]  /*1bd50*/  UMOV UR4, URZ ;  /* 0x0000003f00047c82 */ /* 0x000fe20008000000 */
[----:B------:R-:W-:Y:S01]  /*1bd60*/  UMOV UR5, URZ ;  /* 0x0000003f00057c82 */ /* 0x000fe20008000000 */
[----:B------:R-:W-:Y:S01]  /*1bd70*/  ULDC UR6, c[0x0][0xc14] ;  /* 0x0003050000067ab9 */ /* 0x000fe20000000800 */
[----:B--2---:R-:W-:Y:S02]  /*1bd80*/  IMAD.MOV.U32 R16, RZ, RZ, R4 ;  /* 0x000000ffff107224 */ /* 0x004fe400078e0004 */
[----:B------:R-:W-:Y:S02]  /*1bd90*/  IMAD.U32 R17, RZ, RZ, UR4 ;  /* 0x00000004ff117e24 */ /* 0x000fe4000f8e00ff */
[----:B------:R-:W-:Y:S02]  /*1bda0*/  IMAD.U32 R18, RZ, RZ, UR5 ;  /* 0x00000005ff127e24 */ /* 0x000fe4000f8e00ff */
[----:B------:R-:W-:-:S07]  /*1bdb0*/  IMAD.U32 R19, RZ, RZ, UR6 ;  /* 0x00000006ff137e24 */ /* 0x000fce000f8e00ff */
.L_x_11891:
        /* <DEDUP_REMOVED lines=10> */
.L_x_11792:
        /* <DEDUP_REMOVED lines=12> */
.L_x_12012:
[----:B------:R-:W-:Y:S05]  /*1bf20*/  BSYNC B0 ;  /* 0x0000000000007941 */ /* 0x000fea0003800000 */
.L_x_11893:
[----:B------:R-:W-:-:S03]  /*1bf30*/  UMOV UR4, 0xffffffff ;  /* 0xffffffff00047882 */ /* 0x000fc60000000000 */
[----:B------:R-:W-:Y:S05]  /*1bf40*/  BRA.DIV UR4, `(.L_x_11895) ;  /* 0x0000002204947947 */ /* 0x000fea000b800000 */
[----:B0-----:R-:W0:Y:S02]  /*1bf50*/  S2R R0, SR_TID.X ;  /* 0x0000000000007919 */ /* 0x001e240000002100 */
[----:B0-----:R-:W-:-:S04]  /*1bf60*/  SHF.R.U32.HI R0, RZ, 0x5, R0 ;  /* 0x00000005ff007819 */ /* 0x001fc80000011600 */
[----:B------:R-:W-:-:S05]  /*1bf70*/  LOP3.LUT R0, R0, 0x3, RZ, 0xc0, !PT ;  /* 0x0000000300007812 */ /* 0x000fca00078ec0ff */
[----:B------:R0:W2:Y:S02]  /*1bf80*/  SHFL.IDX PT, R14, R0, RZ, 0x1f ;  /* 0x00001fff000e7589 */ /* 0x0000a400000e0000 */
.L_x_12015:
[----:B--2---:R-:W-:-:S13]  /*1bf90*/  ISETP.NE.AND P0, PT, R14, RZ, PT ;  /* 0x000000ff0e00720c */ /* 0x004fda0003f05270 */
[----:B------:R-:W-:Y:S05]  /*1bfa0*/  @P0 BRA `(.L_x_11570) ;  /* 0x0000000000880947 */ /* 0x000fea0003800000 */
[----:B------:R-:W-:-:S03]  /*1bfb0*/  UMOV UR4, 0xffffffff ;  /* 0xffffffff00047882 */ /* 0x000fc60000000000 */
[----:B------:R-:W-:Y:S05]  /*1bfc0*/  BRA.DIV UR4, `(.L_x_11896) ;  /* 0x0000002204a87947 */ /* 0x000fea000b800000 */
[----:B------:R-:W-:-:S13]  /*1bfd0*/  ELECT P6, URZ, PT ;  /* 0x00000000003f782f */ /* 0x000fda00038c0000 */
.L_x_12018:
[----:B------:R-:W-:Y:S05]  /*1bfe0*/  @!P6 BRA `(.L_x_11570) ;  /* 0x000000000078e947 */ /* 0x000fea0003800000 */
[----:B------:R-:W-:-:S06]  /*1bff0*/  ULOP3.LUT UR4, UR36, 0x2, URZ, 0xfc, !UPT ;  /* 0x0000000224047892 */ /* 0x000fcc000f8efc3f */
[----:B0-----:R-:W-:-:S05]  /*1c000*/  IMAD.U32 R0, RZ, RZ, UR4 ;  /* 0x00000004ff007e24 */ /* 0x001fca000f8e00ff */
[----:B------:R-:W-:-:S13]  /*1c010*/  ISETP.NE.AND P2, PT, R0, 0x3, PT ;  /* 0x000000030000780c */ /* 0x000fda0003f45270 */
[----:B------:R-:W-:Y:S05]  /*1c020*/  @!P2 BRA `(.L_x_11897) ;  /* 0x000000000004a947 */ /* 0x000fea0003800000 */
[----:B------:R-:W-:Y:S01]  /*1c030*/  BPT.TRAP 0x1 ;  /* 0x000000040000795c */ /* 0x000fe20000300000 */
.L_x_11897:
        /* <DEDUP_REMOVED lines=12> */
.L_x_12019:
[----:B------:R-:W2:Y:S02]  /*1c100*/  SYNCS.PHASECHK.TRANS64.TRYWAIT P0, [R3+URZ], R0 ;  /* 0x00000000030075a7 */ /* 0x000ea4000800017f */
[----:B--2---:R-:W-:Y:S05]  /*1c110*/  @!P0 BRA `(.L_x_11899) ;  /* 0x0000002000888947 */ /* 0x004fea0003800000 */
.L_x_12020:
[----:B------:R-:W-:Y:S05]  /*1c120*/  @!P2 BRA `(.L_x_11900) ;  /* 0x000000000004a947 */ /* 0x000fea0003800000 */
[----:B------:R-:W-:Y:S01]  /*1c130*/  BPT.TRAP 0x1 ;  /* 0x000000040000795c */ /* 0x000fe20000300000 */
.L_x_11900:
[----:B--2---:R-:W-:-:S04]  /*1c140*/  VIADD R3, R9, 0x16860 ;  /* 0x0001686009037836 */ /* 0x004fc80000000000 */
[----:B------:R-:W-:-:S04]  /*1c150*/  IMAD R5, R22, 0x8, R3 ;  /* 0x0000000816057824 */ /* 0x000fc800078e0203 */
[----:B------:R-:W2:Y:S02]  /*1c160*/  SYNCS.PHASECHK.TRANS64.TRYWAIT P0, [R5+URZ], R2 ;  /* 0x00000002050075a7 */ /* 0x000ea4000800017f */
[----:B--2---:R-:W-:Y:S05]  /*1c170*/  @!P0 BRA `(.L_x_11901) ;  /* 0x0000002000848947 */ /* 0x004fea0003800000 */
.L_x_12021:
[----:B------:R-:W-:-:S07]  /*1c180*/  IMAD R3, R4, 0x8, R3 ;  /* 0x0000000804037824 */ /* 0x000fce00078e0203 */
.L_x_11902:
[----:B---3--:R3:W4:Y:S02]  /*1c190*/  SYNCS.PHASECHK.TRANS64.TRYWAIT P0, [R3+URZ], R0 ;  /* 0x00000000030075a7 */ /* 0x008724000800017f */
[----:B----4-:R-:W-:Y:S05]  /*1c1a0*/  @!P0 NANOSLEEP.SYNCS 0x989680 ;  /* 0x009896800000895d */ /* 0x010fea0003900000 */
[----:B------:R-:W4:Y:S02]  /*1c1b0*/  @!P0 SYNCS.PHASECHK.TRANS64 P0, [R3+URZ], R0 ;  /* 0x00000000030085a7 */ /* 0x000f24000800007f */
[----:B----4-:R-:W-:Y:S05]  /*1c1c0*/  @!P0 BRA `(.L_x_11902) ;  /* 0xfffffffc00f08947 */ /* 0x010fea000383ffff */
.L_x_11570:
[----:B------:R-:W-:Y:S05]  /*1c1d0*/  BSYNC B7 ;  /* 0x0000000000077941 */ /* 0x000fea0003800000 */
.L_x_11567:
[----:B------:R-:W-:Y:S05]  /*1c1e0*/  EXIT ;  /* 0x000000000000794d */ /* 0x000fea0003800000 */
.L_x_11596:
[----:B0-----:R0:W1:Y:S02]  /*1c1f0*/  SYNCS.PHASECHK.TRANS64.TRYWAIT P6, [R85+URZ+0x16890], R97 ;  /* 0x01689061550075a7 */ /* 0x00106400080c017f */
[----:B-1----:R-:W-:Y:S05]  /*1c200*/  @!P6 NANOSLEEP.SYNCS 0x989680 ;  /* 0x009896800000e95d */ /* 0x002fea0003900000 */
[----:B------:R-:W1:Y:S02]  /*1c210*/  @!P6 SYNCS.PHASECHK.TRANS64 P6, [R85+URZ+0x16890], R97 ;  /* 0x016890615500e5a7 */ /* 0x000e6400080c007f */
[----:B-1----:R-:W-:Y:S05]  /*1c220*/  @!P6 BRA `(.L_x_11596) ;  /* 0xfffffffc00f0e947 */ /* 0x002fea000383ffff */
[----:B------:R-:W-:Y:S05]  /*1c230*/  BRA `(.L_x_11903) ;  /* 0xfffffe6800c87947 */ /* 0x000fea000383ffff */
.L_x_11616:
[----:B0-----:R0:W1:Y:S02]  /*1c240*/  SYNCS.PHASECHK.TRANS64.TRYWAIT P5, [R85+URZ+0x16890], R97 ;  /* 0x01689061550075a7 */ /* 0x00106400080a017f */
[----:B-1----:R-:W-:Y:S05]  /*1c250*/  @!P5 NANOSLEEP.SYNCS 0x989680 ;  /* 0x009896800000d95d */ /* 0x002fea0003900000 */
[----:B------:R-:W1:Y:S02]  /*1c260*/  @!P5 SYNCS.PHASECHK.TRANS64 P5, [R85+URZ+0x16890], R97 ;  /* 0x016890615500d5a7 */ /* 0x000e6400080a007f */
[----:B-1----:R-:W-:Y:S05]  /*1c270*/  @!P5 BRA `(.L_x_11616) ;  /* 0xfffffffc00f0d947 */ /* 0x002fea000383ffff */
[----:B------:R-:W-:Y:S05]  /*1c280*/  BRA `(.L_x_11904) ;  /* 0xfffffe7c00a87947 */ /* 0x000fea000383ffff */
.L_x_11625:
[----:B0-----:R0:W1:Y:S02]  /*1c290*/  SYNCS.PHASECHK.TRANS64.TRYWAIT P4, [R85+URZ+0x16890], R97 ;  /* 0x01689061550075a7 */ /* 0x001064000808017f */
[----:B-1----:R-:W-:Y:S05]  /*1c2a0*/  @!P4 NANOSLEEP.SYNCS 0x989680 ;  /* 0x009896800000c95d */ /* 0x002fea0003900000 */
[----:B------:R-:W1:Y:S02]  /*1c2b0*/  @!P4 SYNCS.PHASECHK.TRANS64 P4, [R85+URZ+0x16890], R97 ;  /* 0x016890615500c5a7 */ /* 0x000e64000808007f */
[----:B-1----:R-:W-:Y:S05]  /*1c2c0*/  @!P4 BRA `(.L_x_11625) ;  /* 0xfffffffc00f0c947 */ /* 0x002fea000383ffff */
[----:B------:R-:W-:Y:S05]  /*1c2d0*/  BRA `(.L_x_11905) ;  /* 0xfffffe8c00e87947 */ /* 0x000fea000383ffff */
.L_x_11631:
[----:B--2---:R2:W3:Y:S02]  /*1c2e0*/  SYNCS.PHASECHK.TRANS64.TRYWAIT P3, [R85+URZ+0x168b0], R97 ;  /* 0x0168b061550075a7 */ /* 0x0044e4000806017f */
[----:B---3--:R-:W-:Y:S05]  /*1c2f0*/  @!P3 NANOSLEEP.SYNCS 0x989680 ;  /* 0x009896800000b95d */ /* 0x008fea0003900000 */
[----:B------:R-:W3:Y:S02]  /*1c300*/  @!P3 SYNCS.PHASECHK.TRANS64 P3, [R85+URZ+0x168b0], R97 ;  /* 0x0168b0615500b5a7 */ /* 0x000ee4000806007f */
[----:B---3--:R-:W-:Y:S05]  /*1c310*/  @!P3 BRA `(.L_x_11631) ;  /* 0xfffffffc00f0b947 */ /* 0x008fea000383ffff */
[----:B------:R-:W-:Y:S05]  /*1c320*/  BRA `(.L_x_11906) ;  /* 0xfffffe90007c7947 */ /* 0x000fea000383ffff */
.L_x_11647:
[----:B------:R-:W-:Y:S01]  /*1c330*/  BSSY B0, `(.L_x_11907) ;  /* 0x0000008000007945 */ /* 0x000fe20003800000 */
[----:B--2---:R-:W-:Y:S02]  /*1c340*/  IMAD.MOV.U32 R13, RZ, RZ, R24 ;  /* 0x000000ffff0d7224 */ /* 0x004fe400078e0018 */
[----:B------:R-:W-:Y:S02]  /*1c350*/  IMAD.MOV.U32 R12, RZ, RZ, RZ ;  /* 0x000000ffff0c7224 */ /* 0x000fe400078e00ff */
[----:B------:R-:W-:Y:S02]  /*1c360*/  IMAD.MOV.U32 R11, RZ, RZ, 0x1f ;  /* 0x0000001fff0b7424 */ /* 0x000fe400078e00ff */
[----:B------:R-:W-:-:S07]  /*1c370*/  IMAD.MOV.U32 R15, RZ, RZ, -0x1 ;  /* 0xffffffffff0f7424 */ /* 0x000fce00078e00ff */
[----:B-----5:R-:W-:Y:S05]  /*1c380*/  WARPSYNC.COLLECTIVE R15, `(.L_x_11908) ;  /* 0x000000000f087348 */ /* 0x020fea0003c00000 */
[----:B------:R0:W1:Y:S02]  /*1c390*/  SHFL.IDX P6, R14, R13, R12, R11 ;  /* 0x0000000c0d0e7389 */ /* 0x00006400000c000b */
[----:B01---5:R-:W-:Y:S01]  /*1c3a0*/  ENDCOLLECTIVE ;  /* 0x000000000000791b */ /* 0x023fe20003800000 */
.L_x_11908:
[----:B------:R-:W-:Y:S05]  /*1c3b0*/  BSYNC B0 ;  /* 0x0000000000007941 */ /* 0x000fea0003800000 */
.L_x_11907:
[----:B------:R0:W-:Y:S01]  /*1c3c0*/  STL [R1+0xc], R14 ;  /* 0x00000c0e01007387 */ /* 0x0001e20000100800 */
[----:B------:R-:W-:Y:S05]  /*1c3d0*/  BRA `(.L_x_11909) ;  /* 0xfffffe9800b07947 */ /* 0x000fea000383ffff */
.L_x_11663:
        /* <DEDUP_REMOVED lines=8> */
.L_x_11911:
[----:B------:R-:W-:Y:S05]  /*1c460*/  BSYNC B1 ;  /* 0x0000000000017941 */ /* 0x000fea0003800000 */
.L_x_11910:
[----:B------:R-:W-:Y:S05]  /*1c470*/  BRA `(.L_x_11912) ;  /* 0xfffffea800487947 */ /* 0x000fea000383ffff */
.L_x_11664:
        /* <DEDUP_REMOVED lines=8> */
.L_x_11914:
[----:B------:R-:W-:Y:S05]  /*1c500*/  BSYNC B1 ;  /* 0x0000000000017941 */ /* 0x000fea0003800000 */
.L_x_11913:
[----:B------:R-:W-:Y:S05]  /*1c510*/  BRA `(.L_x_11915) ;  /* 0xfffffea800287947 */ /* 0x000fea000383ffff */
.L_x_11665:
        /* <DEDUP_REMOVED lines=8> */
.L_x_11917:
[----:B------:R-:W-:Y:S05]  /*1c5a0*/  BSYNC B1 ;  /* 0x0000000000017941 */ /* 0x000fea0003800000 */
.L_x_11916:
[----:B------:R-:W-:Y:S05]  /*1c5b0*/  BRA `(.L_x_11918) ;  /* 0xfffffea800087947 */ /* 0x000fea000383ffff */
.L_x_11666:
        /* <DEDUP_REMOVED lines=8> */
.L_x_11920:
[----:B------:R-:W-:Y:S05]  /*1c640*/  BSYNC B1 ;  /* 0x0000000000017941 */ /* 0x000fea0003800000 */
.L_x_11919:
[----:B------:R-:W-:Y:S05]  /*1c650*/  BRA `(.L_x_11921) ;  /* 0xfffffea400e87947 */ /* 0x000fea000383ffff */
.L_x_11667:
        /* <DEDUP_REMOVED lines=8> */
.L_x_11923:
[----:B------:R-:W-:Y:S05]  /*1c6e0*/  BSYNC B1 ;  /* 0x0000000000017941 */ /* 0x000fea0003800000 */
.L_x_11922:
[----:B------:R-:W-:Y:S05]  /*1c6f0*/  BRA `(.L_x_11924) ;  /* 0xfffffea400c87947 */ /* 0x000fea000383ffff */
.L_x_11668:
        /* <DEDUP_REMOVED lines=8> */
.L_x_11926:
[----:B------:R-:W-:Y:S05]  /*1c780*/  BSYNC B1 ;  /* 0x0000000000017941 */ /* 0x000fea0003800000 */
.L_x_11925:
[----:B------:R-:W-:Y:S05]  /*1c790*/  BRA `(.L_x_11927) ;  /* 0xfffffea400a87947 */ /* 0x000fea000383ffff */
.L_x_11669:
        /* <DEDUP_REMOVED lines=8> */
.L_x_11929:
[----:B------:R-:W-:Y:S05]  /*1c820*/  BSYNC B1 ;  /* 0x0000000000017941 */ /* 0x000fea0003800000 */
.L_x_11928:
[----:B------:R-:W-:Y:S05]  /*1c830*/  BRA `(.L_x_11930) ;  /* 0xfffffea400887947 */ /* 0x000fea000383ffff */
.L_x_11670:
        /* <DEDUP_REMOVED lines=8> */
.L_x_11932:
[----:B------:R-:W-:Y:S05]  /*1c8c0*/  BSYNC B1 ;  /* 0x0000000000017941 */ /* 0x000fea0003800000 */
.L_x_11931:
[----:B------:R-:W-:Y:S05]  /*1c8d0*/  BRA `(.L_x_11933) ;  /* 0xfffffea400687947 */ /* 0x000fea000383ffff */
.L_x_11672:
[----:B0-----:R0:W1:Y:S02]  /*1c8e0*/  SYNCS.PHASECHK.TRANS64.TRYWAIT P2, [R2+URZ+0x16800], R7 ;  /* 0x01680007020075a7 */ /* 0x001064000804017f */
[----:B-1----:R-:W-:Y:S05]  /*1c8f0*/  @!P2 NANOSLEEP.SYNCS 0x989680 ;  /* 0x009896800000a95d */ /* 0x002fea0003900000 */
[----:B------:R-:W1:Y:S02]  /*1c900*/  @!P2 SYNCS.PHASECHK.TRANS64 P2, [R2+URZ+0x16800], R7 ;  /* 0x016800070200a5a7 */ /* 0x000e64000804007f */
[----:B-1----:R-:W-:Y:S05]  /*1c910*/  @!P2 BRA `(.L_x_11672) ;  /* 0xfffffffc00f0a947 */ /* 0x002fea000383ffff */
[----:B------:R-:W-:Y:S05]  /*1c920*/  BRA `(.L_x_11934) ;  /* 0xfffffea800047947 */ /* 0x000fea000383ffff */
.L_x_11680:
        /* <DEDUP_REMOVED lines=8> */
.L_x_11936:
[----:B------:R-:W-:Y:S05]  /*1c9b0*/  BSYNC B1 ;  /* 0x0000000000017941 */ /* 0x000fea0003800000 */
.L_x_11935:
[----:B------:R-:W-:Y:S05]  /*1c9c0*/  BRA `(.L_x_11937) ;  /* 0xfffffeb8005c7947 */ /* 0x000fea000383ffff */
.L_x_11681:
        /* <DEDUP_REMOVED lines=8> */
.L_x_11939:
[----:B------:R-:W-:Y:S05]  /*1ca50*/  BSYNC B1 ;  /* 0x0000000000017941 */ /* 0x000fea0003800000 */
.L_x_11938:
[----:B------:R-:W-:Y:S05]  /*1ca60*/  BRA `(.L_x_11940) ;  /* 0xfffffeb8003c7947 */ /* 0x000fea000383ffff */
.L_x_11682:
        /* <DEDUP_REMOVED lines=8> */
.L_x_11942:
[----:B------:R-:W-:Y:S05]  /*1caf0*/  BSYNC B1 ;  /* 0x0000000000017941 */ /* 0x000fea0003800000 */
.L_x_11941:
[----:B------:R-:W-:Y:S05]  /*1cb00*/  BRA `(.L_x_11943) ;  /* 0xfffffeb8001c7947 */ /* 0x000fea000383ffff */
.L_x_11683:
        /* <DEDUP_REMOVED lines=8> */
.L_x_11945:
[----:B------:R-:W-:Y:S05]  /*1cb90*/  BSYNC B1 ;  /* 0x0000000000017941 */ /* 0x000fea0003800000 */
.L_x_11944:
[----:B------:R-:W-:Y:S05]  /*1cba0*/  BRA `(.L_x_11946) ;  /* 0xfffffeb400fc7947 */ /* 0x000fea000383ffff */
.L_x_11684:
        /* <DEDUP_REMOVED lines=8> */
.L_x_11948:
[----:B------:R-:W-:Y:S05]  /*1cc30*/  BSYNC B1 ;  /* 0x0000000000017941 */ /* 0x000fea0003800000 */
.L_x_11947:
[----:B------:R-:W-:Y:S05]  /*1cc40*/  BRA `(.L_x_11949) ;  /* 0xfffffeb400dc7947 */ /* 0x000fea000383ffff */
.L_x_11685:
        /* <DEDUP_REMOVED lines=8> */
.L_x_11951:
[----:B------:R-:W-:Y:S05]  /*1ccd0*/  BSYNC B1 ;  /* 0x0000000000017941 */ /* 0x000fea0003800000 */
.L_x_11950:
[----:B------:R-:W-:Y:S05]  /*1cce0*/  BRA `(.L_x_11952) ;  /* 0xfffffeb400c07947 */ /* 0x000fea000383ffff */
.L_x_11686:
        /* <DEDUP_REMOVED lines=8> */
.L_x_11954:
[----:B------:R-:W-:Y:S05]  /*1cd70*/  BSYNC B1 ;  /* 0x0000000000017941 */ /* 0x000fea0003800000 */
.L_x_11953:
[----:B------:R-:W-:Y:S05]  /*1cd80*/  BRA `(.L_x_11955) ;  /* 0xfffffeb400a47947 */ /* 0x000fea000383ffff */
.L_x_11687:
        /* <DEDUP_REMOVED lines=8> */
.L_x_11957:
[----:B------:R-:W-:Y:S05]  /*1ce10*/  BSYNC B1 ;  /* 0x0000000000017941 */ /* 0x000fea0003800000 */
.L_x_11956:
[----:B------:R-:W-:Y:S05]  /*1ce20*/  BRA `(.L_x_11958) ;  /* 0xfffffeb400887947 */ /* 0x000fea000383ffff */
.L_x_11689:
[----:B0-----:R0:W1:Y:S02]  /*1ce30*/  SYNCS.PHASECHK.TRANS64.TRYWAIT P1, [R2+URZ+0x16800], R9 ;  /* 0x01680009020075a7 */ /* 0x001064000802017f */
[----:B-1----:R-:W-:Y:S05]  /*1ce40*/  @!P1 NANOSLEEP.SYNCS 0x989680 ;  /* 0x009896800000995d */ /* 0x002fea0003900000 */
[----:B------:R-:W1:Y:S02]  /*1ce50*/  @!P1 SYNCS.PHASECHK.TRANS64 P1, [R2+URZ+0x16800], R9 ;  /* 0x01680009020095a7 */ /* 0x000e64000802007f */
[----:B-1----:R-:W-:Y:S05]  /*1ce60*/  @!P1 BRA `(.L_x_11689) ;  /* 0xfffffffc00f09947 */ /* 0x002fea000383ffff */
[----:B------:R-:W-:Y:S05]  /*1ce70*/  BRA `(.L_x_11959) ;  /* 0xfffffeb800047947 */ /* 0x000fea000383ffff */
.L_x_11695:
[----:B-1----:R1:W2:Y:S02]  /*1ce80*/  SYNCS.PHASECHK.TRANS64.TRYWAIT P2, [R7+URZ+0x16830], R0 ;  /* 0x01683000070075a7 */ /* 0x0022a4000804017f */
[----:B--2---:R-:W-:Y:S05]  /*1ce90*/  @!P2 NANOSLEEP.SYNCS 0x989680 ;  /* 0x009896800000a95d */ /* 0x004fea0003900000 */
[----:B------:R-:W2:Y:S02]  /*1cea0*/  @!P2 SYNCS.PHASECHK.TRANS64 P2, [R7+URZ+0x16830], R0 ;  /* 0x016830000700a5a7 */ /* 0x000ea4000804007f */
[----:B--2---:R-:W-:Y:S05]  /*1ceb0*/  @!P2 BRA `(.L_x_11695) ;  /* 0xfffffffc00f0a947 */ /* 0x004fea000383ffff */
[----:B------:R-:W-:Y:S05]  /*1cec0*/  BRA `(.L_x_11694) ;  /* 0xfffffec800047947 */ /* 0x000fea000383ffff */
.L_x_11713:
[----:B-1----:R1:W2:Y:S02]  /*1ced0*/  SYNCS.PHASECHK.TRANS64.TRYWAIT P3, [R13+URZ+0x16830], R12 ;  /* 0x0168300c0d0075a7 */ /* 0x0022a4000806017f */
[----:B--2---:R-:W-:Y:S05]  /*1cee0*/  @!P3 NANOSLEEP.SYNCS 0x989680 ;  /* 0x009896800000b95d */ /* 0x004fea0003900000 */
[----:B------:R-:W2:Y:S02]  /*1cef0*/  @!P3 SYNCS.PHASECHK.TRANS64 P3, [R13+URZ+0x16830], R12 ;  /* 0x0168300c0d00b5a7 */ /* 0x000ea4000806007f */
[----:B--2---:R-:W-:Y:S05]  /*1cf00*/  @!P3 BRA `(.L_x_11713) ;  /* 0xfffffffc00f0b947 */ /* 0x004fea000383ffff */
[----:B------:R-:W-:Y:S05]  /*1cf10*/  BRA `(.L_x_11712) ;  /* 0xfffffef800c87947 */ /* 0x000fea000383ffff */
.L_x_11717:
[----:B-1----:R1:W2:Y:S02]  /*1cf20*/  SYNCS.PHASECHK.TRANS64.TRYWAIT P2, [R13+URZ+0x16850], R12 ;  /* 0x0168500c0d0075a7 */ /* 0x0022a4000804017f */
[----:B--2---:R-:W-:Y:S05]  /*1cf30*/  @!P2 NANOSLEEP.SYNCS 0x989680 ;  /* 0x009896800000a95d */ /* 0x004fea0003900000 */
[----:B------:R-:W2:Y:S02]  /*1cf40*/  @!P2 SYNCS.PHASECHK.TRANS64 P2, [R13+URZ+0x16850], R12 ;  /* 0x0168500c0d00a5a7 */ /* 0x000ea4000804007f */
[----:B--2---:R-:W-:Y:S05]  /*1cf50*/  @!P2 BRA `(.L_x_11717) ;  /* 0xfffffffc00f0a947 */ /* 0x004fea000383ffff */
[----:B------:R-:W-:Y:S05]  /*1cf60*/  BRA `(.L_x_11714) ;  /* 0xfffffefc00887947 */ /* 0x000fea000383ffff */
.L_x_11736:
[----:B-1----:R1:W2:Y:S02]  /*1cf70*/  SYNCS.PHASECHK.TRANS64.TRYWAIT P3, [R0+URZ+0x16830], R3 ;  /* 0x01683003000075a7 */ /* 0x0022a4000806017f */
[----:B--2---:R-:W-:Y:S05]  /*1cf80*/  @!P3 NANOSLEEP.SYNCS 0x989680 ;  /* 0x009896800000b95d */ /* 0x004fea0003900000 */
[----:B------:R-:W2:Y:S02]  /*1cf90*/  @!P3 SYNCS.PHASECHK.TRANS64 P3, [R0+URZ+0x16830], R3 ;  /* 0x016830030000b5a7 */ /* 0x000ea4000806007f */
[----:B--2---:R-:W-:Y:S05]  /*1cfa0*/  @!P3 BRA `(.L_x_11736) ;  /* 0xfffffffc00f0b947 */ /* 0x004fea000383ffff */
[----:B------:R-:W-:Y:S05]  /*1cfb0*/  BRA `(.L_x_11735) ;  /* 0xffffff2c00147947 */ /* 0x000fea000383ffff */
.L_x_11740:
[----:B-1----:R1:W2:Y:S02]  /*1cfc0*/  SYNCS.PHASECHK.TRANS64.TRYWAIT P2, [R3+URZ+0x16850], R0 ;  /* 0x01685000030075a7 */ /* 0x0022a4000804017f */
[----:B--2---:R-:W-:Y:S05]  /*1cfd0*/  @!P2 NANOSLEEP.SYNCS 0x989680 ;  /* 0x009896800000a95d */ /* 0x004fea0003900000 */
[----:B------:R-:W2:Y:S02]  /*1cfe0*/  @!P2 SYNCS.PHASECHK.TRANS64 P2, [R3+URZ+0x16850], R0 ;  /* 0x016850000300a5a7 */ /* 0x000ea4000804007f */
[----:B--2---:R-:W-:Y:S05]  /*1cff0*/  @!P2 BRA `(.L_x_11740) ;  /* 0xfffffffc00f0a947 */ /* 0x004fea000383ffff */
[----:B------:R-:W-:Y:S05]  /*1d000*/  BRA `(.L_x_11737) ;  /* 0xffffff2c00d47947 */ /* 0x000fea000383ffff */
.L_x_11747:
[----:B-1----:R1:W2:Y:S02]  /*1d010*/  SYNCS.PHASECHK.TRANS64.TRYWAIT P3, [R0+URZ+0x16830], R3 ;  /* 0x01683003000075a7 */ /* 0x0022a4000806017f */
[----:B--2---:R-:W-:Y:S05]  /*1d020*/  @!P3 NANOSLEEP.SYNCS 0x989680 ;  /* 0x009896800000b95d */ /* 0x004fea0003900000 */
[----:B------:R-:W2:Y:S02]  /*1d030*/  @!P3 SYNCS.PHASECHK.TRANS64 P3, [R0+URZ+0x16830], R3 ;  /* 0x016830030000b5a7 */ /* 0x000ea4000806007f */
[----:B--2---:R-:W-:Y:S05]  /*1d040*/  @!P3 BRA `(.L_x_11747) ;  /* 0xfffffffc00f0b947 */ /* 0x004fea000383ffff */
[----:B------:R-:W-:Y:S05]  /*1d050*/  BRA `(.L_x_11746) ;  /* 0xffffff4800d47947 */ /* 0x000fea000383ffff */
.L_x_11751:
[----:B-1----:R1:W2:Y:S02]  /*1d060*/  SYNCS.PHASECHK.TRANS64.TRYWAIT P2, [R3+URZ+0x16850], R0 ;  /* 0x01685000030075a7 */ /* 0x0022a4000804017f */
[----:B--2---:R-:W-:Y:S05]  /*1d070*/  @!P2 NANOSLEEP.SYNCS 0x989680 ;  /* 0x009896800000a95d */ /* 0x004fea0003900000 */
[----:B------:R-:W2:Y:S02]  /*1d080*/  @!P2 SYNCS.PHASECHK.TRANS64 P2, [R3+URZ+0x16850], R0 ;  /* 0x016850000300a5a7 */ /* 0x000ea4000804007f */
[----:B--2---:R-:W-:Y:S05]  /*1d090*/  @!P2 BRA `(.L_x_11751) ;  /* 0xfffffffc00f0a947 */ /* 0x004fea000383ffff */
[----:B------:R-:W-:Y:S05]  /*1d0a0*/  BRA `(.L_x_11748) ;  /* 0xffffff4c00947947 */ /* 0x000fea000383ffff */
.L_x_11764:
[----:B-1----:R1:W2:Y:S02]  /*1d0b0*/  SYNCS.PHASECHK.TRANS64.TRYWAIT P0, [R11+URZ+0x16850], R4 ;  /* 0x016850040b0075a7 */ /* 0x0022a4000800017f */
[----:B--2---:R-:W-:Y:S05]  /*1d0c0*/  @!P0 NANOSLEEP.SYNCS 0x989680 ;  /* 0x009896800000895d */ /* 0x004fea0003900000 */
[----:B------:R-:W2:Y:S02]  /*1d0d0*/  @!P0 SYNCS.PHASECHK.TRANS64 P0, [R11+URZ+0x16850], R4 ;  /* 0x016850040b0085a7 */ /* 0x000ea4000800007f */
[----:B--2---:R-:W-:Y:S05]  /*1d0e0*/  @!P0 BRA `(.L_x_11764) ;  /* 0xfffffffc00f08947 */ /* 0x004fea000383ffff */
[----:B------:R-:W-:Y:S05]  /*1d0f0*/  BRA `(.L_x_11763) ;  /* 0xffffff7800547947 */ /* 0x000fea000383ffff */
.L_x_11806:
[----:B------:R-:W0:Y:S01]  /*1d100*/  S2R R13, SR_TID.X ;  /* 0x00000000000d7919 */ /* 0x000e220000002100 */
[----:B------:R-:W-:Y:S01]  /*1d110*/  BSSY B1, `(.L_x_11960) ;  /* 0x0000009000017945 */ /* 0x000fe20003800000 */
[----:B------:R-:W-:Y:S02]  /*1d120*/  IMAD.MOV.U32 R12, RZ, RZ, RZ ;  /* 0x000000ffff0c7224 */ /* 0x000fe400078e00ff */
[----:B------:R-:W-:Y:S02]  /*1d130*/  IMAD.MOV.U32 R11, RZ, RZ, 0x1f ;  /* 0x0000001fff0b7424 */ /* 0x000fe400078e00ff */
[----:B------:R-:W-:Y:S01]  /*1d140*/  IMAD.MOV.U32 R15, RZ, RZ, -0x1 ;  /* 0xffffffffff0f7424 */ /* 0x000fe200078e00ff */
[----:B0-----:R-:W-:-:S04]  /*1d150*/  SHF.R.U32.HI R13, RZ, 0x5, R13 ;  /* 0x00000005ff0d7819 */ /* 0x001fc8000001160d */
[----:B------:R-:W-:-:S07]  /*1d160*/  LOP3.LUT R13, R13, 0x3, RZ, 0xc0, !PT ;  /* 0x000000030d0d7812 */ /* 0x000fce00078ec0ff */
[----:B-1----:R-:W-:Y:S05]  /*1d170*/  WARPSYNC.COLLECTIVE R15, `(.L_x_11961) ;  /* 0x000000000f087348 */ /* 0x002fea0003c00000 */
[----:B------:R0:W2:Y:S02]  /*1d180*/  SHFL.IDX P6, R14, R13, R12, R11 ;  /* 0x0000000c0d0e7389 */ /* 0x0000a400000c000b */
[----:B012---:R-:W-:Y:S01]  /*1d190*/  ENDCOLLECTIVE ;  /* 0x000000000000791b */ /* 0x007fe20003800000 */
.L_x_11961:
[----:B------:R-:W-:Y:S05]  /*1d1a0*/  BSYNC B1 ;  /* 0x0000000000017941 */ /* 0x000fea0003800000 */
.L_x_11960:
[----:B------:R-:W-:Y:S05]  /*1d1b0*/  BRA `(.L_x_11962) ;  /* 0xffffffb000607947 */ /* 0x000fea000383ffff */
.L_x_11807:
[----:B------:R-:W-:Y:S01]  /*1d1c0*/  BSSY B1, `(.L_x_11963) ;  /* 0x0000006000017945 */ /* 0x000fe20003800000 */
[----:B------:R-:W-:-:S07]  /*1d1d0*/  IMAD.MOV.U32 R15, RZ, RZ, -0x1 ;  /* 0xffffffffff0f7424 */ /* 0x000fce00078e00ff */
[----:B-1----:R-:W-:Y:S05]  /*1d1e0*/  WARPSYNC.COLLECTIVE R15, `(.L_x_11964) ;  /* 0x000000000f0c7348 */ /* 0x002fea0003c00000 */
[----:B------:R-:W-:Y:S02]  /*1d1f0*/  ELECT P6, UR62, PT ;  /* 0x00000000003e782f */ /* 0x000fe400038c0000 */
[----:B------:R-:W-:Y:S01]  /*1d200*/  MOV R14, UR62 ;  /* 0x0000003e000e7c02 */ /* 0x000fe20008000f00 */
[----:B-1----:R-:W-:Y:S10]  /*1d210*/  ENDCOLLECTIVE ;  /* 0x000000000000791b */ /* 0x002ff40003800000 */
.L_x_11964:
[----:B------:R-:W-:Y:S05]  /*1d220*/  BSYNC B1 ;  /* 0x0000000000017941 */ /* 0x000fea0003800000 */
.L_x_11963:
[----:B------:R-:W-:Y:S05]  /*1d230*/  BRA `(.L_x_11965) ;  /* 0xffffffb0004c7947 */ /* 0x000fea000383ffff */
.L_x_11809:
[----:B0-----:R0:W2:Y:S02]  /*1d240*/  SYNCS.PHASECHK.TRANS64.TRYWAIT P0, [R8+URZ+0x16820], R9 ;  /* 0x01682009080075a7 */ /* 0x0010a4000800017f */
[----:B--2---:R-:W-:Y:S05]  /*1d250*/  @!P0 NANOSLEEP.SYNCS 0x989680 ;  /* 0x009896800000895d */ /* 0x004fea0003900000 */
[----:B------:R-:W2:Y:S02]  /*1d260*/  @!P0 SYNCS.PHASECHK.TRANS64 P0, [R8+URZ+0x16820], R9 ;  /* 0x01682009080085a7 */ /* 0x000ea4000800007f */
[----:B--2---:R-:W-:Y:S05]  /*1d270*/  @!P0 BRA `(.L_x_11809) ;  /* 0xfffffffc00f08947 */ /* 0x004fea000383ffff */
[----:B------:R-:W-:Y:S05]  /*1d280*/  BRA `(.L_x_11966) ;  /* 0xffffffb000687947 */ /* 0x000fea000383ffff */
.L_x_11812:
[----:B0-----:R0:W2:Y:S02]  /*1d290*/  SYNCS.PHASECHK.TRANS64.TRYWAIT P0, [R9+URZ+0x168a0], R12 ;  /* 0x0168a00c090075a7 */ /* 0x0010a4000800017f */
[----:B--2---:R-:W-:Y:S05]  /*1d2a0*/  @!P0 NANOSLEEP.SYNCS 0x989680 ;  /* 0x009896800000895d */ /* 0x004fea0003900000 */
[----:B------:R-:W2:Y:S02]  /*1d2b0*/  @!P0 SYNCS.PHASECHK.TRANS64 P0, [R9+URZ+0x168a0], R12 ;  /* 0x0168a00c090085a7 */ /* 0x000ea4000800007f */
[----:B--2---:R-:W-:Y:S05]  /*1d2c0*/  @!P0 BRA `(.L_x_11812) ;  /* 0xfffffffc00f08947 */ /* 0x004fea000383ffff */
[----:B------:R-:W-:Y:S05]  /*1d2d0*/  BRA `(.L_x_11967) ;  /* 0xffffffb000707947 */ /* 0x000fea000383ffff */
.L_x_11814:
[----:B---3--:R3:W4:Y:S02]  /*1d2e0*/  SYNCS.PHASECHK.TRANS64.TRYWAIT P0, [R9+URZ+0x168c0], R12 ;  /* 0x0168c00c090075a7 */ /* 0x008724000800017f */
[----:B----4-:R-:W-:Y:S05]  /*1d2f0*/  @!P0 NANOSLEEP.SYNCS 0x989680 ;  /* 0x009896800000895d */ /* 0x010fea0003900000 */
[----:B------:R-:W4:Y:S02]  /*1d300*/  @!P0 SYNCS.PHASECHK.TRANS64 P0, [R9+URZ+0x168c0], R12 ;  /* 0x0168c00c090085a7 */ /* 0x000f24000800007f */
[----:B----4-:R-:W-:Y:S05]  /*1d310*/  @!P0 BRA `(.L_x_11814) ;  /* 0xfffffffc00f08947 */ /* 0x010fea000383ffff */
[----:B------:R-:W-:Y:S05]  /*1d320*/  BRA `(.L_x_11968) ;  /* 0xffffffb000c87947 */ /* 0x000fea000383ffff */
.L_x_11818:
[----:B0-----:R0:W2:Y:S02]  /*1d330*/  SYNCS.PHASECHK.TRANS64.TRYWAIT P0, [R12+URZ+0x168a0], R9 ;  /* 0x0168a0090c0075a7 */ /* 0x0010a4000800017f */
[----:B--2---:R-:W-:Y:S05]  /*1d340*/  @!P0 NANOSLEEP.SYNCS 0x989680 ;  /* 0x009896800000895d */ /* 0x004fea0003900000 */
[----:B------:R-:W2:Y:S02]  /*1d350*/  @!P0 SYNCS.PHASECHK.TRANS64 P0, [R12+URZ+0x168a0], R9 ;  /* 0x0168a0090c0085a7 */ /* 0x000ea4000800007f */
[----:B--2---:R-:W-:Y:S05]  /*1d360*/  @!P0 BRA `(.L_x_11818) ;  /* 0xfffffffc00f08947 */ /* 0x004fea000383ffff */
[----:B------:R-:W-:Y:S05]  /*1d370*/  BRA `(.L_x_11969) ;  /* 0xffffffb400507947 */ /* 0x000fea000383ffff */
.L_x_11820:
[----:B--2---:R2:W3:Y:S02]  /*1d380*/  SYNCS.PHASECHK.TRANS64.TRYWAIT P1, [R12+URZ+0x168c0], R9 ;  /* 0x0168c0090c0075a7 */ /* 0x0044e4000802017f */
[----:B---3--:R-:W-:Y:S05]  /*1d390*/  @!P1 NANOSLEEP.SYNCS 0x989680 ;  /* 0x009896800000995d */ /* 0x008fea0003900000 */
[----:B------:R-:W3:Y:S02]  /*1d3a0*/  @!P1 SYNCS.PHASECHK.TRANS64 P1, [R12+URZ+0x168c0], R9 ;  /* 0x0168c0090c0095a7 */ /* 0x000ee4000802007f */
[----:B---3--:R-:W-:Y:S05]  /*1d3b0*/  @!P1 BRA `(.L_x_11820) ;  /* 0xfffffffc00f09947 */ /* 0x008fea000383ffff */
[----:B------:R-:W-:Y:S05]  /*1d3c0*/  BRA `(.L_x_11970) ;  /* 0xffffffb400a47947 */ /* 0x000fea000383ffff */
.L_x_11838:
        /* <DEDUP_REMOVED lines=11> */
.L_x_11972:
[----:B------:R-:W-:Y:S05]  /*1d480*/  BSYNC B0 ;  /* 0x0000000000007941 */ /* 0x000fea0003800000 */
.L_x_11971:
[----:B------:R-:W-:Y:S05]  /*1d490*/  BRA `(.L_x_11973) ;  /* 0xffffffc000a47947 */ /* 0x000fea000383ffff */
.L_x_11839:
[----:B------:R-:W-:Y:S01]  /*1d4a0*/  BSSY B0, `(.L_x_11974) ;  /* 0x0000006000007945 */ /* 0x000fe20003800000 */
[----:B------:R-:W-:-:S07]  /*1d4b0*/  IMAD.MOV.U32 R15, RZ, RZ, -0x1 ;  /* 0xffffffffff0f7424 */ /* 0x000fce00078e00ff */
[----:B-1----:R-:W-:Y:S05]  /*1d4c0*/  WARPSYNC.COLLECTIVE R15, `(.L_x_11975) ;  /* 0x000000000f0c7348 */ /* 0x002fea0003c00000 */
[----:B------:R-:W-:Y:S02]  /*1d4d0*/  ELECT P6, UR62, PT ;  /* 0x00000000003e782f */ /* 0x000fe400038c0000 */
[----:B------:R-:W-:Y:S01]  /*1d4e0*/  MOV R14, UR62 ;  /* 0x0000003e000e7c02 */ /* 0x000fe20008000f00 */
[----:B-1----:R-:W-:Y:S10]  /*1d4f0*/  ENDCOLLECTIVE ;  /* 0x000000000000791b */ /* 0x002ff40003800000 */
.L_x_11975:
[----:B------:R-:W-:Y:S05]  /*1d500*/  BSYNC B0 ;  /* 0x0000000000007941 */ /* 0x000fea0003800000 */
.L_x_11974:
[----:B------:R-:W-:Y:S05]  /*1d510*/  BRA `(.L_x_11976) ;  /* 0xffffffc000947947 */ /* 0x000fea000383ffff */
.L_x_11842:
[----:B--2---:R2:W3:Y:S02]  /*1d520*/  SYNCS.PHASECHK.TRANS64.TRYWAIT P0, [R5+URZ+0x16840], R4 ;  /* 0x01684004050075a7 */ /* 0x0044e4000800017f */
[----:B---3--:R-:W-:Y:S05]  /*1d530*/  @!P0 NANOSLEEP.SYNCS 0x989680 ;  /* 0x009896800000895d */ /* 0x008fea0003900000 */
[----:B------:R-:W3:Y:S02]  /*1d540*/  @!P0 SYNCS.PHASECHK.TRANS64 P0, [R5+URZ+0x16840], R4 ;  /* 0x01684004050085a7 */ /* 0x000ee4000800007f */
[----:B---3--:R-:W-:Y:S05]  /*1d550*/  @!P0 BRA `(.L_x_11842) ;  /* 0xfffffffc00f08947 */ /* 0x008fea000383ffff */
[----:B------:R-:W-:Y:S05]  /*1d560*/  BRA `(.L_x_11977) ;  /* 0xffffffc000e47947 */ /* 0x000fea000383ffff */
.L_x_11845:
[----:B0-----:R0:W2:Y:S02]  /*1d570*/  SYNCS.PHASECHK.TRANS64.TRYWAIT P0, [R27+URZ+0x16820], R4 ;  /* 0x016820041b0075a7 */ /* 0x0010a4000800017f */
[----:B--2---:R-:W-:Y:S05]  /*1d580*/  @!P0 NANOSLEEP.SYNCS 0x989680 ;  /* 0x009896800000895d */ /* 0x004fea0003900000 */
[----:B------:R-:W2:Y:S02]  /*1d590*/  @!P0 SYNCS.PHASECHK.TRANS64 P0, [R27+URZ+0x16820], R4 ;  /* 0x016820041b0085a7 */ /* 0x000ea4000800007f */
[----:B--2---:R-:W-:Y:S05]  /*1d5a0*/  @!P0 BRA `(.L_x_11845) ;  /* 0xfffffffc00f08947 */ /* 0x004fea000383ffff */
[----:B------:R-:W-:Y:S05]  /*1d5b0*/  BRA `(.L_x_11978) ;  /* 0xffffffc400a47947 */ /* 0x000fea000383ffff */
.L_x_11853:
[----:B0-----:R0:W2:Y:S02]  /*1d5c0*/  SYNCS.PHASECHK.TRANS64.TRYWAIT P0, [R3+URZ+0x16840], R2 ;  /* 0x01684002030075a7 */ /* 0x0010a4000800017f */
[----:B--2---:R-:W-:Y:S05]  /*1d5d0*/  @!P0 NANOSLEEP.SYNCS 0x989680 ;  /* 0x009896800000895d */ /* 0x004fea0003900000 */
[----:B------:R-:W2:Y:S02]  /*1d5e0*/  @!P0 SYNCS.PHASECHK.TRANS64 P0, [R3+URZ+0x16840], R2 ;  /* 0x01684002030085a7 */ /* 0x000ea4000800007f */
[----:B--2---:R-:W-:Y:S05]  /*1d5f0*/  @!P0 BRA `(.L_x_11853) ;  /* 0xfffffffc00f08947 */ /* 0x004fea000383ffff */
[----:B------:R-:W-:Y:S05]  /*1d600*/  BRA `(.L_x_11979) ;  /* 0xffffffc8004c7947 */ /* 0x000fea000383ffff */
.L_x_11855:
[----:B0-----:R0:W2:Y:S02]  /*1d610*/  SYNCS.PHASECHK.TRANS64.TRYWAIT P0, [R2+URZ+0x60], R5 ;  /* 0x00006005020075a7 */ /* 0x0010a4000800017f */
[----:B--2---:R-:W-:Y:S05]  /*1d620*/  @!P0 NANOSLEEP.SYNCS 0x989680 ;  /* 0x009896800000895d */ /* 0x004fea0003900000 */
[----:B------:R-:W2:Y:S02]  /*1d630*/  @!P0 SYNCS.PHASECHK.TRANS64 P0, [R2+URZ+0x60], R5 ;  /* 0x00006005020085a7 */ /* 0x000ea4000800007f */
[----:B--2---:R-:W-:Y:S05]  /*1d640*/  @!P0 BRA `(.L_x_11855) ;  /* 0xfffffffc00f08947 */ /* 0x004fea000383ffff */
[----:B------:R-:W-:Y:S05]  /*1d650*/  BRA `(.L_x_11980) ;  /* 0xffffffc800b07947 */ /* 0x000fea000383ffff */
.L_x_11860:
[----:B--2---:R2:W3:Y:S02]  /*1d660*/  SYNCS.PHASECHK.TRANS64.TRYWAIT P0, [R3+URZ+0x16840], R2 ;  /* 0x01684002030075a7 */ /* 0x0044e4000800017f */
[----:B---3--:R-:W-:Y:S05]  /*1d670*/  @!P0 NANOSLEEP.SYNCS 0x989680 ;  /* 0x009896800000895d */ /* 0x008fea0003900000 */
[----:B------:R-:W3:Y:S02]  /*1d680*/  @!P0 SYNCS.PHASECHK.TRANS64 P0, [R3+URZ+0x16840], R2 ;  /* 0x01684002030085a7 */ /* 0x000ee4000800007f */
[----:B---3--:R-:W-:Y:S05]  /*1d690*/  @!P0 BRA `(.L_x_11860) ;  /* 0xfffffffc00f08947 */ /* 0x008fea000383ffff */
[----:B------:R-:W-:Y:S05]  /*1d6a0*/  BRA `(.L_x_11981) ;  /* 0xffffffcc00c47947 */ /* 0x000fea000383ffff */
.L_x_11862:
[----:B0-----:R0:W2:Y:S02]  /*1d6b0*/  SYNCS.PHASECHK.TRANS64.TRYWAIT P1, [R3+URZ+0x60], R24 ;  /* 0x00006018030075a7 */ /* 0x0010a4000802017f */
[----:B--2---:R-:W-:Y:S05]  /*1d6c0*/  @!P1 NANOSLEEP.SYNCS 0x989680 ;  /* 0x009896800000995d */ /* 0x004fea0003900000 */
[----:B------:R-:W2:Y:S02]  /*1d6d0*/  @!P1 SYNCS.PHASECHK.TRANS64 P1, [R3+URZ+0x60], R24 ;  /* 0x00006018030095a7 */ /* 0x000ea4000802007f */
[----:B--2---:R-:W-:Y:S05]  /*1d6e0*/  @!P1 BRA `(.L_x_11862) ;  /* 0xfffffffc00f09947 */ /* 0x004fea000383ffff */
[----:B------:R-:W-:Y:S05]  /*1d6f0*/  BRA `(.L_x_11982) ;  /* 0xffffffd000287947 */ /* 0x000fea000383ffff */
.L_x_11867:
[----:B--2---:R2:W3:Y:S02]  /*1d700*/  SYNCS.PHASECHK.TRANS64.TRYWAIT P0, [R2+URZ+0x16840], R3 ;  /* 0x01684003020075a7 */ /* 0x0044e4000800017f */
[----:B---3--:R-:W-:Y:S05]  /*1d710*/  @!P0 NANOSLEEP.SYNCS 0x989680 ;  /* 0x009896800000895d */ /* 0x008fea0003900000 */
[----:B------:R-:W3:Y:S02]  /*1d720*/  @!P0 SYNCS.PHASECHK.TRANS64 P0, [R2+URZ+0x16840], R3 ;  /* 0x01684003020085a7 */ /* 0x000ee4000800007f */
[----:B---3--:R-:W-:Y:S05]  /*1d730*/  @!P0 BRA `(.L_x_11867) ;  /* 0xfffffffc00f08947 */ /* 0x008fea000383ffff */
[----:B------:R-:W-:Y:S05]  /*1d740*/  BRA `(.L_x_11983) ;  /* 0xffffffd400087947 */ /* 0x000fea000383ffff */
.L_x_11869:
[----:B0-----:R0:W2:Y:S02]  /*1d750*/  SYNCS.PHASECHK.TRANS64.TRYWAIT P1, [R2+URZ+0x60], R11 ;  /* 0x0000600b020075a7 */ /* 0x0010a4000802017f */
[----:B--2---:R-:W-:Y:S05]  /*1d760*/  @!P1 NANOSLEEP.SYNCS 0x989680 ;  /* 0x009896800000995d */ /* 0x004fea0003900000 */
[----:B------:R-:W2:Y:S02]  /*1d770*/  @!P1 SYNCS.PHASECHK.TRANS64 P1, [R2+URZ+0x60], R11 ;  /* 0x0000600b020095a7 */ /* 0x000ea4000802007f */
[----:B--2---:R-:W-:Y:S05]  /*1d780*/  @!P1 BRA `(.L_x_11869) ;  /* 0xfffffffc00f09947 */ /* 0x004fea000383ffff */
[----:B------:R-:W-:Y:S05]  /*1d790*/  BRA `(.L_x_11984) ;  /* 0xffffffd400707947 */ /* 0x000fea000383ffff */
.L_x_11876:
[----:B0-----:R0:W2:Y:S02]  /*1d7a0*/  SYNCS.PHASECHK.TRANS64.TRYWAIT P0, [R3+URZ+0x16860], R2 ;  /* 0x01686002030075a7 */ /* 0x0010a4000800017f */
[----:B--2---:R-:W-:Y:S05]  /*1d7b0*/  @!P0 NANOSLEEP.SYNCS 0x989680 ;  /* 0x009896800000895d */ /* 0x004fea0003900000 */
[----:B------:R-:W2:Y:S02]  /*1d7c0*/  @!P0 SYNCS.PHASECHK.TRANS64 P0, [R3+URZ+0x16860], R2 ;  /* 0x01686002030085a7 */ /* 0x000ea4000800007f */
[----:B--2---:R-:W-:Y:S05]  /*1d7d0*/  @!P0 BRA `(.L_x_11876) ;  /* 0xfffffffc00f08947 */ /* 0x004fea000383ffff */
[----:B------:R-:W-:Y:S05]  /*1d7e0*/  BRA `(.L_x_11985) ;  /* 0xffffffd8002c7947 */ /* 0x000fea000383ffff */
.L_x_11878:
        /* <DEDUP_REMOVED lines=8> */
.L_x_11987:
[----:B------:R-:W-:Y:S05]  /*1d870*/  BSYNC B0 ;  /* 0x0000000000007941 */ /* 0x000fea0003800000 */
.L_x_11986:
        /* <DEDUP_REMOVED lines=8> */
.L_x_11988:
[----:B------:R-:W-:Y:S01]  /*1d900*/  IMAD.MOV.U32 R5, RZ, RZ, R14 ;  /* 0x000000ffff057224 */ /* 0x000fe200078e000e */
[----:B------:R-:W-:Y:S06]  /*1d910*/  BRA `(.L_x_11989) ;  /* 0xffffffd800747947 */ /* 0x000fec000383ffff */
.L_x_11881:
        /* <DEDUP_REMOVED lines=8> */
.L_x_11991:
[----:B------:R-:W-:Y:S05]  /*1d9a0*/  BSYNC B0 ;  /* 0x0000000000007941 */ /* 0x000fea0003800000 */
.L_x_11990:
        /* <DEDUP_REMOVED lines=10> */
.L_x_11992:
        /* <DEDUP_REMOVED lines=8> */
.L_x_11993:
        /* <DEDUP_REMOVED lines=8> */
.L_x_11994:
        /* <DEDUP_REMOVED lines=8> */
.L_x_11995:
        /* <DEDUP_REMOVED lines=8> */
.L_x_11996:
[----:B------:R-:W-:Y:S05]  /*1dc50*/  BRA `(.L_x_11997) ;  /* 0xffffffd800307947 */ /* 0x000fea000383ffff */
.L_x_11886:
        /* <DEDUP_REMOVED lines=8> */
.L_x_11999:
[----:B------:R-:W-:Y:S05]  /*1dce0*/  BSYNC B0 ;  /* 0x0000000000007941 */ /* 0x000fea0003800000 */
.L_x_11998:
        /* <DEDUP_REMOVED lines=10> */
.L_x_12000:
        /* <DEDUP_REMOVED lines=8> */
.L_x_12001:
        /* <DEDUP_REMOVED lines=8> */
.L_x_12002:
        /* <DEDUP_REMOVED lines=8> */
.L_x_12003:
        /* <DEDUP_REMOVED lines=8> */
.L_x_12004:
[----:B------:R-:W-:Y:S05]  /*1df90*/  BRA `(.L_x_12005) ;  /* 0xffffffd8000c7947 */ /* 0x000fea000383ffff */
.L_x_11888:
[----:B------:R-:W-:Y:S01]  /*1dfa0*/  BSSY B0, `(.L_x_12006) ;  /* 0x0000006000007945 */ /* 0x000fe20003800000 */
[----:B------:R-:W-:Y:S01]  /*1dfb0*/  PLOP3.LUT P6, PT, P6, PT, PT, 0x8, 0x0 ;  /* 0x000000000000781c */ /* 0x000fe200037ce170 */
[----:B------:R-:W-:-:S12]  /*1dfc0*/  IMAD.MOV.U32 R15, RZ, RZ, -0x1 ;  /* 0xffffffffff0f7424 */ /* 0x000fd800078e00ff */
[----:B01----:R-:W-:Y:S05]  /*1dfd0*/  WARPSYNC.COLLECTIVE R15, `(.L_x_12007) ;  /* 0x000000000f087348 */ /* 0x003fea0003c00000 */
[----:B------:R-:W-:Y:S01]  /*1dfe0*/  VOTE.ANY R14, PT, P6 ;  /* 0x00000000000e7806 */ /* 0x000fe200030e0100 */
[----:B01----:R-:W-:Y:S06]  /*1dff0*/  ENDCOLLECTIVE ;  /* 0x000000000000791b */ /* 0x003fec0003800000 */
.L_x_12007:
[----:B------:R-:W-:Y:S05]  /*1e000*/  BSYNC B0 ;  /* 0x0000000000007941 */ /* 0x000fea0003800000 */
.L_x_12006:
        /* <DEDUP_REMOVED lines=9> */
.L_x_12008:
[----:B------:R-:W-:Y:S01]  /*1e0a0*/  IMAD.MOV.U32 R17, RZ, RZ, R14 ;  /* 0x000000ffff117224 */ /* 0x000fe200078e000e */
[----:B------:R-:W-:Y:S06]  /*1e0b0*/  BRA `(.L_x_12009) ;  /* 0xffffffd400fc7947 */ /* 0x000fec000383ffff */
.L_x_11890:
[----:B------:R-:W-:Y:S01]  /*1e0c0*/  BSSY B0, `(.L_x_12010) ;  /* 0x0000007000007945 */ /* 0x000fe20003800000 */
[----:B------:R-:W-:Y:S02]  /*1e0d0*/  IMAD.MOV.U32 R13, RZ, RZ, R8 ;  /* 0x000000ffff0d7224 */ /* 0x000fe400078e0008 */
[----:B------:R-:W-:Y:S02]  /*1e0e0*/  IMAD.MOV.U32 R11, RZ, RZ, 0x1f ;  /* 0x0000001fff0b7424 */ /* 0x000fe400078e00ff */
[----:B------:R-:W-:-:S07]  /*1e0f0*/  IMAD.MOV.U32 R15, RZ, RZ, -0x1 ;  /* 0xffffffffff0f7424 */ /* 0x000fce00078e00ff */
[----:B0123--:R-:W-:Y:S05]  /*1e100*/  WARPSYNC.COLLECTIVE R15, `(.L_x_12011) ;  /* 0x000000000f087348 */ /* 0x00ffea0003c00000 */
[----:B------:R4:W0:Y:S02]  /*1e110*/  SHFL.IDX P6, R14, R13, R12, R11 ;  /* 0x0000000c0d0e7389 */ /* 0x00082400000c000b */
[----:B01234-:R-:W-:Y:S01]  /*1e120*/  ENDCOLLECTIVE ;  /* 0x000000000000791b */ /* 0x01ffe20003800000 */
.L_x_12011:
[----:B------:R-:W-:Y:S05]  /*1e130*/  BSYNC B0 ;  /* 0x0000000000007941 */ /* 0x000fea0003800000 */
.L_x_12010:
[----:B------:R-:W-:Y:S05]  /*1e140*/  BRA `(.L_x_11889) ;  /* 0xffffffd400f47947 */ /* 0x000fea000383ffff */
.L_x_11894:
[----:B0-----:R0:W2:Y:S02]  /*1e150*/  SYNCS.PHASECHK.TRANS64.TRYWAIT P0, [R9+URZ+0x16820], R0 ;  /* 0x01682000090075a7 */ /* 0x0010a4000800017f */
[----:B--2---:R-:W-:Y:S05]  /*1e160*/  @!P0 NANOSLEEP.SYNCS 0x989680 ;  /* 0x009896800000895d */ /* 0x004fea0003900000 */
[----:B------:R-:W2:Y:S02]  /*1e170*/  @!P0 SYNCS.PHASECHK.TRANS64 P0, [R9+URZ+0x16820], R0 ;  /* 0x01682000090085a7 */ /* 0x000ea4000800007f */
[----:B--2---:R-:W-:Y:S05]  /*1e180*/  @!P0 BRA `(.L_x_11894) ;  /* 0xfffffffc00f08947 */ /* 0x004fea000383ffff */
[----:B------:R-:W-:Y:S05]  /*1e190*/  BRA `(.L_x_12012) ;  /* 0xffffffdc00607947 */ /* 0x000fea000383ffff */
.L_x_11895:
        /* <DEDUP_REMOVED lines=11> */
.L_x_12014:
[----:B------:R-:W-:Y:S05]  /*1e250*/  BSYNC B0 ;  /* 0x0000000000007941 */ /* 0x000fea0003800000 */
.L_x_12013:
[----:B------:R-:W-:Y:S05]  /*1e260*/  BRA `(.L_x_12015) ;  /* 0xffffffdc00487947 */ /* 0x000fea000383ffff */
.L_x_11896:
[----:B------:R-:W-:Y:S01]  /*1e270*/  BSSY B0, `(.L_x_12016) ;  /* 0x0000006000007945 */ /* 0x000fe20003800000 */
[----:B------:R-:W-:-:S07]  /*1e280*/  IMAD.MOV.U32 R15, RZ, RZ, -0x1 ;  /* 0xffffffffff0f7424 */ /* 0x000fce00078e00ff */
[----:B01----:R-:W-:Y:S05]  /*1e290*/  WARPSYNC.COLLECTIVE R15, `(.L_x_12017) ;  /* 0x000000000f0c7348 */ /* 0x003fea0003c00000 */
[----:B------:R-:W-:Y:S02]  /*1e2a0*/  ELECT P6, UR62, PT ;  /* 0x00000000003e782f */ /* 0x000fe400038c0000 */
[----:B------:R-:W-:Y:S01]  /*1e2b0*/  MOV R14, UR62 ;  /* 0x0000003e000e7c02 */ /* 0x000fe20008000f00 */
[----:B01----:R-:W-:Y:S10]  /*1e2c0*/  ENDCOLLECTIVE ;  /* 0x000000000000791b */ /* 0x003ff40003800000 */
.L_x_12017:
[----:B------:R-:W-:Y:S05]  /*1e2d0*/  BSYNC B0 ;  /* 0x0000000000007941 */ /* 0x000fea0003800000 */
.L_x_12016:
[----:B------:R-:W-:Y:S05]  /*1e2e0*/  BRA `(.L_x_12018) ;  /* 0xffffffdc003c7947 */ /* 0x000fea000383ffff */
.L_x_11898:
[----:B0-----:R0:W2:Y:S02]  /*1e2f0*/  SYNCS.PHASECHK.TRANS64.TRYWAIT P0, [R7+URZ], R2 ;  /* 0x00000002070075a7 */ /* 0x0010a4000800017f */
[----:B--2---:R-:W-:Y:S05]  /*1e300*/  @!P0 NANOSLEEP.SYNCS 0x989680 ;  /* 0x009896800000895d */ /* 0x004fea0003900000 */
[----:B------:R-:W2:Y:S02]  /*1e310*/  @!P0 SYNCS.PHASECHK.TRANS64 P0, [R7+URZ], R2 ;  /* 0x00000002070085a7 */ /* 0x000ea4000800007f */
[----:B--2---:R-:W-:Y:S05]  /*1e320*/  @!P0 BRA `(.L_x_11898) ;  /* 0xfffffffc00f08947 */ /* 0x004fea000383ffff */
[----:B------:R-:W-:Y:S05]  /*1e330*/  BRA `(.L_x_12019) ;  /* 0xffffffdc00707947 */ /* 0x000fea000383ffff */
.L_x_11899:
[----:B--2---:R2:W3:Y:S02]  /*1e340*/  SYNCS.PHASECHK.TRANS64.TRYWAIT P0, [R3+URZ], R0 ;  /* 0x00000000030075a7 */ /* 0x0044e4000800017f */
[----:B---3--:R-:W-:Y:S05]  /*1e350*/  @!P0 NANOSLEEP.SYNCS 0x989680 ;  /* 0x009896800000895d */ /* 0x008fea0003900000 */
[----:B------:R-:W3:Y:S02]  /*1e360*/  @!P0 SYNCS.PHASECHK.TRANS64 P0, [R3+URZ], R0 ;  /* 0x00000000030085a7 */ /* 0x000ee4000800007f */
[----:B---3--:R-:W-:Y:S05]  /*1e370*/  @!P0 BRA `(.L_x_11899) ;  /* 0xfffffffc00f08947 */ /* 0x008fea000383ffff */
[----:B------:R-:W-:Y:S05]  /*1e380*/  BRA `(.L_x_12020) ;  /* 0xffffffdc00647947 */ /* 0x000fea000383ffff */
.L_x_11901:
[----:B--2---:R2:W3:Y:S02]  /*1e390*/  SYNCS.PHASECHK.TRANS64.TRYWAIT P0, [R5+URZ], R2 ;  /* 0x00000002050075a7 */ /* 0x0044e4000800017f */
[----:B---3--:R-:W-:Y:S05]  /*1e3a0*/  @!P0 NANOSLEEP.SYNCS 0x989680 ;  /* 0x009896800000895d */ /* 0x008fea0003900000 */
[----:B------:R-:W3:Y:S02]  /*1e3b0*/  @!P0 SYNCS.PHASECHK.TRANS64 P0, [R5+URZ], R2 ;  /* 0x00000002050085a7 */ /* 0x000ee4000800007f */
[----:B---3--:R-:W-:Y:S05]  /*1e3c0*/  @!P0 BRA `(.L_x_11901) ;  /* 0xfffffffc00f08947 */ /* 0x008fea000383ffff */
[----:B------:R-:W-:Y:S05]  /*1e3d0*/  BRA `(.L_x_12021) ;  /* 0xffffffdc00687947 */ /* 0x000fea000383ffff */
.L_x_12022:
        /* <DEDUP_REMOVED lines=10> */
.L_x_12793:


//--------------------- .text._ZN7cutlass13device_kernelIN5flash11enable_sm90INS1_16FlashAttnFwdSm90INS1_25CollectiveMainloopFwdSm90ILi2EN4cute5tupleIJNS5_1CILi1EEES8_S8_EEENS6_IJNS7_ILi192EEENS7_ILi128EEENS7_ILi64EEEEEELi64ENS_10bfloat16_tEfNS_4arch4Sm90ELb1ELb0ELb0ELb0ELb0ELb0ELb0ELb1ELb1ELb0ELb0ELb0EEENS1_21CollectiveEpilogueFwdINS6_IJSA_SC_SB_EEES9_SE_SG_Li384ELb0ELb0ELb0ELb0EEENS1_30DynamicPersistentTileSchedulerILi384ELi32ELb0ELb0ELb1EEEEEEEEEvNT_6ParamsE --------------------------
	.section	.text._ZN7cutlass13device_kernelIN5flash11enable_sm90INS1_16FlashAttnFwdSm90INS1_25CollectiveMainloopFwdSm90ILi2EN4cute5tupleIJNS5_1CILi1EEES8_S8_EEENS6_IJNS7_ILi192EEENS7_ILi128EEENS7_ILi64EEEEEELi64ENS_10bfloat16_tEfNS_4arch4Sm90ELb1ELb0ELb0ELb0ELb0ELb0ELb0ELb1ELb1ELb0ELb0ELb0EEENS1_21CollectiveEpilogueFwdINS6_IJSA_SC_SB_EEES9_SE_SG_Li384ELb0ELb0ELb0ELb0EEENS1_30DynamicPersistentTileSchedulerILi384ELi32ELb0ELb0ELb1EEEEEEEEEvNT_6ParamsE,"ax",@progbits
	.align	128
.text._ZN7cutlass13device_kernelIN5flash11enable_sm90INS1_16FlashAttnFwdSm90INS1_25CollectiveMainloopFwdSm90ILi2EN4cute5tupleIJNS5_1CILi1EEES8_S8_EEENS6_IJNS7_ILi192EEENS7_ILi128EEENS7_ILi64EEEEEELi64ENS_10bfloat16_tEfNS_4arch4Sm90ELb1ELb0ELb0ELb0ELb0ELb0ELb0ELb1ELb1ELb0ELb0ELb0EEENS1_21CollectiveEpilogueFwdINS6_IJSA_SC_SB_EEES9_SE_SG_Li384ELb0ELb0ELb0ELb0EEENS1_30DynamicPersistentTileSchedulerILi384ELi32ELb0ELb0ELb1EEEEEEEEEvNT_6ParamsE:
        .type           _ZN7cutlass13device_kernelIN5flash11enable_sm90INS1_16FlashAttnFwdSm90INS1_25CollectiveMainloopFwdSm90ILi2EN4cute5tupleIJNS5_1CILi1EEES8_S8_EEENS6_IJNS7_ILi192EEENS7_ILi128EEENS7_ILi64EEEEEELi64ENS_10bfloat16_tEfNS_4arch4Sm90ELb1ELb0ELb0ELb0ELb0ELb0ELb0ELb1ELb1ELb0ELb0ELb0EEENS1_21CollectiveEpilogueFwdINS6_IJSA_SC_SB_EEES9_SE_SG_Li384ELb0ELb0ELb0ELb0EEENS1_30DynamicPersistentTileSchedulerILi384ELi32ELb0ELb0ELb1EEEEEEEEEvNT_6ParamsE,@function
        .size           _ZN7cutlass13device_kernelIN5flash11enable_sm90INS1_16FlashAttnFwdSm90INS1_25CollectiveMainloopFwdSm90ILi2EN4cute5tupleIJNS5_1CILi1EEES8_S8_EEENS6_IJNS7_ILi192EEENS7_ILi128EEENS7_ILi64EEEEEELi64ENS_10bfloat16_tEfNS_4arch4Sm90ELb1ELb0ELb0ELb0ELb0ELb0ELb0ELb1ELb1ELb0ELb0ELb0EEENS1_21CollectiveEpilogueFwdINS6_IJSA_SC_SB_EEES9_SE_SG_Li384ELb0ELb0ELb0ELb0EEENS1_30DynamicPersistentTileSchedulerILi384ELi32ELb0ELb0ELb1EEEEEEEEEvNT_6ParamsE,(.L_x_12794 - _ZN7cutlass13device_kernelIN5flash11enable_sm90INS1_16FlashAttnFwdSm90INS1_25CollectiveMainloopFwdSm90ILi2EN4cute5tupleIJNS5_1CILi1EEES8_S8_EEENS6_IJNS7_ILi192EEENS7_ILi128EEENS7_ILi64EEEEEELi64ENS_10bfloat16_tEfNS_4arch4Sm90ELb1ELb0ELb0ELb0ELb0ELb0ELb0ELb1ELb1ELb0ELb0ELb0EEENS1_21CollectiveEpilogueFwdINS6_IJSA_SC_SB_EEES9_SE_SG_Li384ELb0ELb0ELb0ELb0EEENS1_30DynamicPersistentTileSchedulerILi384ELi32ELb0ELb0ELb1EEEEEEEEEvNT_6ParamsE)
        .other          _ZN7cutlass13device_kernelIN5flash11enable_sm90INS1_16FlashAttnFwdSm90INS1_25CollectiveMainloopFwdSm90ILi2EN4cute5tupleIJNS5_1CILi1EEES8_S8_EEENS6_IJNS7_ILi192EEENS7_ILi128EEENS7_ILi64EEEEEELi64ENS_10bfloat16_tEfNS_4arch4Sm90ELb1ELb0ELb0ELb0ELb0ELb0ELb0ELb1ELb1ELb0ELb0ELb0EEENS1_21CollectiveEpilogueFwdINS6_IJSA_SC_SB_EEES9_SE_SG_Li384ELb0ELb0ELb0ELb0EEENS1_30DynamicPersistentTileSchedulerILi384ELi32ELb0ELb0ELb1EEEEEEEEEvNT_6ParamsE,@"STO_CUDA_ENTRY STV_DEFAULT"
_ZN7cutlass13device_kernelIN5flash11enable_sm90INS1_16FlashAttnFwdSm90INS1_25CollectiveMainloopFwdSm90ILi2EN4cute5tupleIJNS5_1CILi1EEES8_S8_EEENS6_IJNS7_ILi192EEENS7_ILi128EEENS7_ILi64EEEEEELi64ENS_10bfloat16_tEfNS_4arch4Sm90ELb1ELb0ELb0ELb0ELb0ELb0ELb0ELb1ELb1ELb0ELb0ELb0EEENS1_21CollectiveEpilogueFwdINS6_IJSA_SC_SB_EEES9_SE_SG_Li384ELb0ELb0ELb0ELb0EEENS1_30DynamicPersistentTileSchedulerILi384ELi32ELb0ELb0ELb1EEEEEEEEEvNT_6ParamsE:
        /* <DEDUP_REMOVED lines=23> */
.L_x_12024:
[----:B------:R-:W-:Y:S05]  /*0170*/  BSYNC B0 ;  /* 0x0000000000007941 */ /* 0x000fea0003800000 */
.L_x_12023:
        /* <DEDUP_REMOVED lines=37> */
.L_x_12025:
        /* <DEDUP_REMOVED lines=22> */
.L_x_12026:
        /* <DEDUP_REMOVED lines=18> */
.L_x_12027:
        /* <DEDUP_REMOVED lines=22> */
.L_x_12028:
        /* <DEDUP_REMOVED lines=22> */
.L_x_12029:
        /* <DEDUP_REMOVED lines=8> */
.L_x_12031:
        /* <DEDUP_REMOVED lines=21> */
[----:B------:R-:W-:Y:S01]  /*0ae0*/  LEA.HI R4, R3, R0, RZ, 0x7 ;  /* 0x0000000003047211 */ /* 0x000fe200078f38ff */
[----:B------:R-:W2:Y:S01]  /*0af0*/  S2UR UR6, SR_SWINHI ;  /* 0x00000000000679c3 */ /* 0x000ea20000002f00 */
[----:B------:R-:W-:-:S02]  /*0b00*/  UMOV UR36, URZ ;  /* 0x0000003f00247c82 */ /* 0x000fc40008000000 */
[----:B------:R-:W-:Y:S02]  /*0b10*/  LOP3.LUT R5, R4, 0xffffff80, RZ, 0xc0, !PT ;  /* 0xffffff8004057812 */ /* 0x000fe400078ec0ff */
        /* <DEDUP_REMOVED lines=37> */
.L_x_12078:
        /* <DEDUP_REMOVED lines=20> */
.L_x_12032:
[----:B------:R-:W-:Y:S01]  /*0eb0*/  ULDC UR6, c[0x0][0xdc4] ;  /* 0x0003710000067ab9 */ /* 0x000fe20000000800 */
[----:B------:R-:W-:Y:S01]  /*0ec0*/  UMOV UR41, UR7 ;  /* 0x0000000700297c82 */ /* 0x000fe20008000000 */
[----:B------:R-:W-:-:S11]  /*0ed0*/  UISETP.NE.AND UP0, UPT, UR6, 0x1, UPT ;  /* 0x000000010600788c */ /* 0x000fd6000bf05270 */
[----:B------:R-:W-:Y:S02]  /*0ee0*/  @UP0 ULDC.64 UR10, c[0x0][0xdc8] ;  /* 0x00037200000a0ab9 */ /* 0x000fe40000000a00 */
[----:B------:R-:W-:-:S04]  /*0ef0*/  UIMAD.WIDE.U32 UR4, UR7, UR10, URZ ;  /* 0x0000000a070472a5 */ /* 0x000fc8000f8e003f */
[----:B------:R-:W-:-:S04]  /*0f00*/  @UP0 USHF.R.U32.HI UR41, URZ, UR11, UR5 ;  /* 0x0000000b3f290299 */ /* 0x000fc80008011605 */
[----:B------:R-:W-:-:S12]  /*0f10*/  UIMAD UR4, UR41, UR6, URZ ;  /* 0x00000006290472a4 */ /* 0x000fd8000f8e023f */
.L_x_12033:
        /* <DEDUP_REMOVED lines=10> */
[----:B------:R-:W-:Y:S01]  /*0fc0*/  UIMAD UR42, UR5, 0xc0, URZ ;  /* 0x000000c0052a78a4 */ /* 0x000fe2000f8e023f */
[----:B------:R-:W-:Y:S01]  /*0fd0*/  IMAD.MOV.U32 R0, RZ, RZ, RZ ;  /* 0x000000ffff007224 */ /* 0x000fe200078e00ff */
[----:B------:R-:W-:Y:S01]  /*0fe0*/  ULDC UR52, c[0x0][0x404] ;  /* 0x0001010000347ab9 */ /* 0x000fe20000000800 */
[----:B------:R-:W-:Y:S01]  /*0ff0*/  ULDC UR9, c[0x0][0x288] ;  /* 0x0000a20000097ab9 */ /* 0x000fe20000000800 */
[----:B------:R-:W-:Y:S01]  /*1000*/  UIADD3 UR4, UR7, -UR4, URZ ;  /* 0x8000000407047290 */ /* 0x000fe2000fffe03f */
[----:B------:R-:W-:Y:S01]  /*1010*/  IMAD.MOV.U32 R19, RZ, RZ, RZ ;  /* 0x000000ffff137224 */ /* 0x000fe200078e00ff */
        /* <DEDUP_REMOVED lines=31> */
[----:B------:R-:W-:-:S02]  /*1210*/  IMAD.MOV.U32 R13, RZ, RZ, RZ ;  /* 0x000000ffff0d7224 */ /* 0x000fc400078e00ff */
[----:B------:R-:W-:Y:S01]  /*1220*/  IMAD.MOV.U32 R42, RZ, RZ, RZ ;  /* 0x000000ffff2a7224 */ /* 0x000fe200078e00ff */
[----:B------:R-:W-:-:S05]  /*1230*/  UISETP.GE.AND UP0, UPT, UR47, 0x1, UPT ;  /* 0x000000012f00788c */ /* 0x000fca000bf06270 */
[----:B------:R-:W-:Y:S01]  /*1240*/  @UP1 ULDC UR8, c[0x0][0xdbc] ;  /* 0x00036f0000081ab9 */ /* 0x000fe20000000800 */
[----:B------:R-:W-:Y:S01]  /*1250*/  PLOP3.LUT P1, PT, PT, PT, UP0, 0x80, 0x0 ;  /* 0x000000000000781c */ /* 0x000fe20003f2f008 */
[----:B------:R-:W-:Y:S01]  /*1260*/  UIMAD.WIDE.U32 UR4, UR10, UR8, URZ ;  /* 0x000000080a0472a5 */ /* 0x000fe2000f8e003f */
[----:B------:R-:W-:-:S03]  /*1270*/  @UP1 ULDC UR6, c[0x0][0xdc0] ;  /* 0x0003700000061ab9 */ /* 0x000fc60000000800 */
[----:B------:R-:W-:-:S04]  /*1280*/  @UP1 USHF.R.U32.HI UR44, URZ, UR6, UR5 ;  /* 0x000000063f2c1299 */ /* 0x000fc80008011605 */
[----:B------:R-:W-:-:S04]  /*1290*/  UIADD3 UR4, -UR44, URZ, URZ ;  /* 0x0000003f2c047290 */ /* 0x000fc8000fffe13f */
[----:B------:R-:W-:Y:S01]  /*12a0*/  UIMAD UR43, UR43, UR4, UR10 ;  /* 0x000000042b2b72a4 */ /* 0x000fe2000f8e020a */
[----:B------:R-:W-:Y:S11]  /*12b0*/  @!P1 BRA `(.L_x_12034) ;  /* 0x0000006c00e49947 */ /* 0x000ff60003800000 */
        /* <DEDUP_REMOVED lines=32> */
.L_x_12035:
        /* <DEDUP_REMOVED lines=9> */
.L_x_12137:
[----:B------:R-:W-:Y:S05]  /*1550*/  @!P0 BRA `(.L_x_12037) ;  /* 0x0000000000048947 */ /* 0x000fea0003800000 */
[----:B------:R-:W-:Y:S01]  /*1560*/  BPT.TRAP 0x1 ;  /* 0x000000040000795c */ /* 0x000fe20000300000 */
.L_x_12037:
[----:B-1----:R-:W-:Y:S02]  /*1570*/  IMAD.U32 R3, RZ, RZ, UR36 ;  /* 0x00000024ff037e24 */ /* 0x002fe4000f8e00ff */
[----:B------:R-:W-:-:S03]  /*1580*/  IMAD.U32 R0, RZ, RZ, UR37 ;  /* 0x00000025ff007e24 */ /* 0x000fc6000f8e00ff */
[----:B------:R-:W-:Y:S02]  /*1590*/  LEA R3, R3, UR40, 0x3 ;  /* 0x0000002803037c11 */ /* 0x000fe4000f8e18ff */
[----:B------:R-:W-:-:S04]  /*15a0*/  SHF.L.U32 R0, R0, 0x1f, RZ ;  /* 0x0000001f00007819 */ /* 0x000fc800000006ff */
[----:B------:R1:W2:Y:S01]  /*15b0*/  SYNCS.PHASECHK.TRANS64.TRYWAIT P2, [R3+URZ+0x16830], R0 ;  /* 0x01683000030075a7 */ /* 0x0002a2000804017f */
[----:B------:R-:W-:Y:S05]  /*15c0*/  @!P0 BRA `(.L_x_12038) ;  /* 0x0000000000048947 */ /* 0x000fea0003800000 */
[----:B------:R-:W-:Y:S01]  /*15d0*/  BPT.TRAP 0x1 ;  /* 0x000000040000795c */ /* 0x000fe20000300000 */
.L_x_12038:
[----:B------:R-:W-:Y:S01]  /*15e0*/  LOP3.LUT P1, RZ, R2, 0x7f, RZ, 0xc0, !PT ;  /* 0x0000007f02ff7812 */ /* 0x000fe2000782c0ff */
[----:B------:R-:W-:Y:S01]  /*15f0*/  IMAD.MOV.U32 R119, RZ, RZ, RZ ;  /* 0x000000ffff777224 */ /* 0x000fe200078e00ff */
[----:B--2---:R-:W-:Y:S11]  /*1600*/  @P2 BRA `(.L_x_12039) ;  /* 0x0000000000082947 */ /* 0x004ff60003800000 */
[----:B------:R-:W2:Y:S02]  /*1610*/  SYNCS.PHASECHK.TRANS64.TRYWAIT P2, [R3+URZ+0x16830], R0 ;  /* 0x01683000030075a7 */ /* 0x000ea4000804017f */
[----:B--2---:R-:W-:Y:S05]  /*1620*/  @!P2 BRA `(.L_x_12040) ;  /* 0x000000a40018a947 */ /* 0x004fea0003800000 */
.L_x_12039:
        /* <DEDUP_REMOVED lines=34> */
[----:B------:R-:W-:Y:S01]  /*1850*/  UIADD3 UR28, UR47, -0x2, URZ ;  /* 0xfffffffe2f1c7890 */ /* 0x000fe2000fffe03f */
        /* <DEDUP_REMOVED lines=15> */
[----:B------:R-:W-:Y:S01]  /*1950*/  UMOV UR6, 0xffffff80 ;  /* 0xffffff8000067882 */ /* 0x000fe20000000000 */
[----:B------:R-:W-:Y:S01]  /*1960*/  ULDC UR7, c[0x0][0x2e0] ;  /* 0x0000b80000077ab9 */ /* 0x000fe20000000800 */
[----:B------:R-:W-:-:S04]  /*1970*/  UIMAD UR6, UR47, UR6, 0x80 ;  /* 0x000000802f0674a4 */ /* 0x000fc8000f8e0206 */
[----:B------:R-:W-:-:S06]  /*1980*/  UIMAD UR6, UR52, UR7, UR6 ;  /* 0x00000007340672a4 */ /* 0x000fcc000f8e0206 */
[----:B------:R-:W-:-:S04]  /*1990*/  IMAD.U32 R6, RZ, RZ, UR6 ;  /* 0x00000006ff067e24 */ /* 0x000fc8000f8e00ff */
[----:B------:R-:W-:Y:S01]  /*19a0*/  IMAD R6, R17, -0x2, R6 ;  /* 0xfffffffe11067824 */ /* 0x000fe200078e0206 */
[----:B------:R-:W-:Y:S02]  /*19b0*/  WARPGROUP.DEPBAR.LE gsb0, 0x0 ;  /* 0x00008000000079c5 */ /* 0x000fe40000010000 */
[----:B------:R-:W-:-:S06]  /*19c0*/  WARPGROUP.ARRIVE ;  /* 0x00000000000079c5 */ /* 0x000fcc0000000000 */
[----:B------:R-:W-:Y:S01]  /*19d0*/  HGMMA.64x128x16.F32.BF16 R24, gdesc[UR8], R24, gsb0 ;  /* 0x01e00000081879f0 */ /* 0x000fe20008001818 */
[----:B------:R-:W-:Y:S02]  /*19e0*/  ULDC UR10, c[0x0][0x288] ;  /* 0x0000a200000a7ab9 */ /* 0x000fe40000000800 */
[----:B------:R-:W-:Y:S02]  /*19f0*/  UIADD3 UR11, UR6, 0x1, -UR10 ;  /* 0x00000001060b7890 */ /* 0x000fe4000fffe80a */
[----:B------:R-:W-:Y:S01]  /*1a00*/  UIMAD UR52, UR52, UR7, -UR10 ;  /* 0x00000007343472a4 */ /* 0x000fe2000f8e0a0a */
[----:B------:R-:W-:-:S03]  /*1a10*/  ULDC UR6, c[0x0][0x988] ;  /* 0x0002620000067ab9 */ /* 0x000fc60000000800 */
[----:B------:R-:W-:Y:S01]  /*1a20*/  IMAD.U32 R0, RZ, RZ, UR11 ;  /* 0x0000000bff007e24 */ /* 0x000fe2000f8e00ff */
[----:B------:R-:W-:-:S03]  /*1a30*/  UIADD3 UR52, UR42, UR52, URZ ;  /* 0x000000342a347290 */ /* 0x000fc6000fffe03f */
[----:B------:R-:W-:-:S05]  /*1a40*/  IMAD R89, R17, -0x2, R0 ;  /* 0xfffffffe11597824 */ /* 0x000fca00078e0200 */
[----:B------:R-:W-:-:S04]  /*1a50*/  IADD3 R5, R89, 0x8, R96 ;  /* 0x0000000859057810 */ /* 0x000fc80007ffe060 */
        /* <DEDUP_REMOVED lines=99> */
[----:B------:R-:W-:-:S04]  /*2090*/  FMNMX.FTZ R0, R13, R0, !PT ;  /* 0x000000000d007209 */ /* 0x000fc80007810000 */
[----:B------:R-:W-:-:S05]  /*20a0*/  FMNMX.FTZ R27, R87, R0, !PT ;  /* 0x00000000571b7209 */ /* 0x000fca0007810000 */
[----:B------:R-:W2:Y:S02]  /*20b0*/  SHFL.BFLY PT, R0, R27, 0x2, 0x1f ;  /* 0x0c401f001b007f89 */ /* 0x000ea400000e0000 */
        /* <DEDUP_REMOVED lines=9> */
[----:B--2---:R-:W-:Y:S02]  /*2150*/  FMNMX.FTZ R9, R31, R62, !PT ;  /* 0x0000003e1f097209 */ /* 0x004fe40007810000 */
[----:B------:R-:W-:Y:S01]  /*2160*/  VIADDMNMX R62, R96, R89, R6, PT ;  /* 0x00000059603e7246 */ /* 0x000fe20003800106 */
[----:B------:R-:W-:Y:S01]  /*2170*/  IMAD.MOV.U32 R96, RZ, RZ, R119 ;  /* 0x000000ffff607224 */ /* 0x000fe200078e0077 */
[C---:B------:R-:W-:Y:S01]  /*2180*/  FSETP.NEU.FTZ.AND P2, PT, R9.reuse, -INF , PT ;  /* 0xff8000000900780b */ /* 0x040fe20003f5d000 */
[----:B------:R-:W-:Y:S01]  /*2190*/  FMUL.FTZ R21, R9, R0 ;  /* 0x0000000009157220 */ /* 0x000fe20000410000 */
[C---:B------:R-:W-:Y:S02]  /*21a0*/  ISETP.GT.AND P3, PT, R62.reuse, RZ, PT ;  /* 0x000000ff3e00720c */ /* 0x040fe40003f64270 */
[----:B------:R-:W-:Y:S02]  /*21b0*/  ISETP.GT.AND P4, PT, R62, 0x1, PT ;  /* 0x000000013e00780c */ /* 0x000fe40003f84270 */
[----:B------:R-:W-:-:S02]  /*21c0*/  FSEL R21, R21, RZ, P2 ;  /* 0x000000ff15157208 */ /* 0x000fc40001000000 */
[----:B------:R-:W-:Y:S02]  /*21d0*/  ISETP.GT.AND P2, PT, R62, 0x8, PT ;  /* 0x000000083e00780c */ /* 0x000fe40003f44270 */
        /* <DEDUP_REMOVED lines=18> */
[----:B------:R-:W-:Y:S01]  /*2300*/  FSEL R35, R32, -INF , P2 ;  /* 0xff80000020237808 */ /* 0x000fe20001000000 */
[----:B------:R-:W2:Y:S01]  /*2310*/  MUFU.EX2 R149, R149 ;  /* 0x0000009500957308 */ /* 0x000ea20000000800 */
[----:B------:R-:W-:Y:S01]  /*2320*/  FMNMX.FTZ R24, R29, R24, !PT ;  /* 0x000000181d187209 */ /* 0x000fe20007810000 */
[-CC-:B------:R-:W-:Y:S01]  /*2330*/  FFMA.FTZ R8, R8, R0.reuse, -R21.reuse ;  /* 0x0000000008087223 */ /* 0x180fe20000010815 */
[----:B------:R-:W-:Y:S01]  /*2340*/  ISETP.GT.AND P2, PT, R62, 0x18, PT ;  /* 0x000000183e00780c */ /* 0x000fe20003f44270 */
        /* <DEDUP_REMOVED lines=11> */
[----:B------:R-:W-:Y:S01]  /*2400*/  ISETP.GT.AND P2, PT, R62, 0x20, PT ;  /* 0x000000203e00780c */ /* 0x000fe20003f44270 */
[----:B------:R-:W4:Y:S01]  /*2410*/  MUFU.EX2 R6, R6 ;  /* 0x0000000600067308 */ /* 0x000f220000000800 */
        /* <DEDUP_REMOVED lines=9> */
[----:B------:R-:W5:Y:S01]  /*24b0*/  MUFU.EX2 R145, R145 ;  /* 0x0000009100917308 */ /* 0x000f620000000800 */
[----:B------:R-:W-:Y:S01]  /*24c0*/  ISETP.GT.AND P2, PT, R62, 0x28, PT ;  /* 0x000000283e00780c */ /* 0x000fe20003f44270 */
[-CC-:B------:R-:W-:Y:S01]  /*24d0*/  FFMA.FTZ R129, R15, R0.reuse, -R21.reuse ;  /* 0x000000000f817223 */ /* 0x180fe20000010815 */
[----:B------:R-:W-:Y:S01]  /*24e0*/  FSEL R41, R41, -INF , P3 ;  /* 0xff80000029297808 */ /* 0x000fe20001800000 */
[--C-:B------:R-:W-:Y:S01]  /*24f0*/  FFMA.FTZ R139, R54, R0, -R21.reuse ;  /* 0x00000000368b7223 */ /* 0x100fe20000010815 */
[----:B------:R-:W-:Y:S01]  /*2500*/  FMNMX.FTZ R24, R43, R24, !PT ;  /* 0x000000182b187209 */ /* 0x000fe20007810000 */
[----:B------:R-:W-:Y:S01]  /*2510*/  FFMA.FTZ R127, R19, R0, -R21 ;  /* 0x00000000137f7223 */ /* 0x000fe20000010815 */
[----:B------:R-:W-:Y:S01]  /*2520*/  ISETP.GT.AND P3, PT, R62, 0x29, PT ;  /* 0x000000293e00780c */ /* 0x000fe20003f64270 */
[----:B------:R-:W1:Y:S01]  /*2530*/  MUFU.EX2 R8, R8 ;  /* 0x0000000800087308 */ /* 0x000e620000000800 */
[----:B------:R-:W-:Y:S01]  /*2540*/  FSEL R47, R44, -INF , P2 ;  /* 0xff8000002c2f7808 */ /* 0x000fe20001000000 */
[----:B--2---:R-:W-:Y:S01]  /*2550*/  FADD.FTZ R44, R4, R149 ;  /* 0x00000095042c7221 */ /* 0x004fe20000010000 */
        /* <DEDUP_REMOVED lines=13> */
[----:B------:R3:W2:Y:S01]  /*2630*/  MUFU.EX2 R24, R92 ;  /* 0x0000005c00187308 */ /* 0x0006a20000000800 */
        /* <DEDUP_REMOVED lines=9> */
[----:B------:R-:W-:Y:S01]  /*26d0*/  FFMA.FTZ R10, R10, R0, -R21 ;  /* 0x000000000a0a7223 */ /* 0x000fe20000010815 */
[----:B------:R-:W-:Y:S01]  /*26e0*/  FMNMX.FTZ R32, R49, R28, !PT ;  /* 0x0000001c31207209 */ /* 0x000fe20007810000 */
[--C-:B------:R-:W-:Y:S01]  /*26f0*/  IMAD.MOV.U32 R104, RZ, RZ, R119.reuse ;  /* 0x000000ffff687224 */ /* 0x100fe200078e0077 */
[C---:B------:R-:W-:Y:S01]  /*2700*/  ISETP.GT.AND P2, PT, R62.reuse, 0x40, PT ;  /* 0x000000403e00780c */ /* 0x040fe20003f44270 */
[--C-:B------:R-:W-:Y:S01]  /*2710*/  IMAD.MOV.U32 R102, RZ, RZ, R119.reuse ;  /* 0x000000ffff667224 */ /* 0x100fe200078e0077 */
[----:B------:R-:W-:Y:S01]  /*2720*/  FSEL R53, R53, -INF , P3 ;  /* 0xff80000035357808 */ /* 0x000fe20001800000 */
[----:B------:R4:W-:Y:S01]  /*2730*/  MUFU.EX2 R28, R88 ;  /* 0x00000058001c7308 */ /* 0x0009e20000000800 */
[----:B------:R-:W-:Y:S01]  /*2740*/  FMNMX.FTZ R32, R55, R32, !PT ;  /* 0x0000002037207209 */ /* 0x000fe20007810000 */
[--C-:B------:R-:W-:Y:S01]  /*2750*/  IMAD.MOV.U32 R100, RZ, RZ, R119.reuse ;  /* 0x000000ffff647224 */ /* 0x100fe200078e0077 */
[----:B------:R-:W-:Y:S01]  /*2760*/  ISETP.GT.AND P3, PT, R62, 0x41, PT ;  /* 0x000000413e00780c */ /* 0x000fe20003f64270 */
[--C-:B------:R-:W-:Y:S01]  /*2770*/  IMAD.MOV.U32 R98, RZ, RZ, R119.reuse ;  /* 0x000000ffff627224 */ /* 0x100fe200078e0077 */
[----:B------:R-:W-:Y:S01]  /*2780*/  FSEL R59, R56, -INF , P2 ;  /* 0xff800000383b7808 */ /* 0x000fe20001000000 */
[--C-:B------:R-:W-:Y:S01]  /*2790*/  IMAD.MOV.U32 R94, RZ, RZ, R119.reuse ;  /* 0x000000ffff5e7224 */ /* 0x100fe200078e0077 */
[----:B------:R-:W-:Y:S01]  /*27a0*/  FMNMX.FTZ R32, R53, R32, !PT ;  /* 0x0000002035207209 */ /* 0x000fe20007810000 */
[----:B------:R-:W-:Y:S01]  /*27b0*/  MUFU.EX2 R143, R143 ;  /* 0x0000008f008f7308 */ /* 0x000fe20000000800 */
[C---:B------:R-:W-:Y:S01]  /*27c0*/  ISETP.GT.AND P2, PT, R62.reuse, 0x48, PT ;  /* 0x000000483e00780c */ /* 0x040fe20003f44270 */
[--C-:B---3--:R-:W-:Y:S01]  /*27d0*/  IMAD.MOV.U32 R92, RZ, RZ, R119.reuse ;  /* 0x000000ffff5c7224 */ /* 0x108fe200078e0077 */
[----:B------:R-:W-:Y:S01]  /*27e0*/  FSEL R57, R57, -INF , P3 ;  /* 0xff80000039397808 */ /* 0x000fe20001800000 */
[--C-:B------:R-:W-:Y:S01]  /*27f0*/  IMAD.MOV.U32 R90, RZ, RZ, R119.reuse ;  /* 0x000000ffff5a7224 */ /* 0x100fe200078e0077 */
[----:B------:R-:W-:Y:S01]  /*2800*/  FMNMX.FTZ R32, R59, R32, !PT ;  /* 0x000000203b207209 */ /* 0x000fe20007810000 */
[----:B----4-:R-:W-:Y:S01]  /*2810*/  IMAD.MOV.U32 R88, RZ, RZ, R119 ;  /* 0x000000ffff587224 */ /* 0x010fe200078e0077 */
[----:B------:R-:W-:Y:S01]  /*2820*/  ISETP.GT.AND P3, PT, R62, 0x49, PT ;  /* 0x000000493e00780c */ /* 0x000fe20003f64270 */
[----:B------:R-:W-:Y:S01]  /*2830*/  MUFU.EX2 R137, R137 ;  /* 0x0000008900897308 */ /* 0x000fe20000000800 */
[----:B------:R-:W-:-:S02]  /*2840*/  FSEL R63, R60, -INF , P2 ;  /* 0xff8000003c3f7808 */ /* 0x000fc40001000000 */
[----:B------:R-:W-:Y:S02]  /*2850*/  FMNMX.FTZ R36, R57, R32, !PT ;  /* 0x0000002039247209 */ /* 0x000fe40007810000 */
[C---:B------:R-:W-:Y:S02]  /*2860*/  ISETP.GT.AND P2, PT, R62.reuse, 0x50, PT ;  /* 0x000000503e00780c */ /* 0x040fe40003f44270 */
[----:B------:R-:W-:Y:S01]  /*2870*/  FSEL R61, R61, -INF , P3 ;  /* 0xff8000003d3d7808 */ /* 0x000fe20001800000 */
        /* <DEDUP_REMOVED lines=13> */
[C---:B------:R-:W-:Y:S02]  /*2950*/  ISETP.GT.AND P2, PT, R62.reuse, 0x60, PT ;  /* 0x000000603e00780c */ /* 0x040fe40003f44270 */
[----:B------:R-:W-:Y:S01]  /*2960*/  FSEL R69, R69, -INF , P3 ;  /* 0xff80000045457808 */ /* 0x000fe20001800000 */
[----:B------:R3:W-:Y:S01]  /*2970*/  MUFU.EX2 R36, R40 ;  /* 0x0000002800247308 */ /* 0x0007e20000000800 */
        /* <DEDUP_REMOVED lines=28> */
[----:B------:R-:W-:Y:S01]  /*2b40*/  FMNMX.FTZ R38, R91, R38, !PT ;  /* 0x000000265b267209 */ /* 0x000fe20007810000 */
[----:B------:R-:W-:Y:S01]  /*2b50*/  MUFU.EX2 R20, R20 ;  /* 0x0000001400147308 */ /* 0x000fe20000000800 */
[----:B------:R-:W-:Y:S02]  /*2b60*/  F2FP.BF16.F32.PACK_AB R149, R149, R4 ;  /* 0x000000049595723e */ /* 0x000fe400000010ff */
[----:B------:R-:W-:-:S05]  /*2b70*/  FMNMX.FTZ R38, R85, R38, !PT ;  /* 0x0000002655267209 */ /* 0x000fca0007810000 */
[----:B------:R-:W4:Y:S01]  /*2b80*/  SHFL.BFLY PT, R11, R38, 0x2, 0x1f ;  /* 0x0c401f00260b7f89 */ /* 0x000f2200000e0000 */
[----:B------:R-:W-:Y:S08]  /*2b90*/  MUFU.EX2 R131, R131 ;  /* 0x0000008300837308 */ /* 0x000ff00000000800 */
[----:B------:R-:W-:Y:S08]  /*2ba0*/  MUFU.EX2 R14, R14 ;  /* 0x0000000e000e7308 */ /* 0x000ff00000000800 */
[----:B------:R-:W-:Y:S01]  /*2bb0*/  MUFU.EX2 R125, R125 ;  /* 0x0000007d007d7308 */ /* 0x000fe20000000800 */
[----:B----4-:R-:W-:Y:S01]  /*2bc0*/  FMNMX.FTZ R11, R38, R11, !PT ;  /* 0x0000000b260b7209 */ /* 0x010fe20007810000 */
[----:B------:R-:W-:-:S06]  /*2bd0*/  FFMA.FTZ R38, R75, R0, -R21 ;  /* 0x000000004b267223 */ /* 0x000fcc0000010815 */
[----:B------:R-:W-:Y:S01]  /*2be0*/  MUFU.EX2 R127, R127 ;  /* 0x0000007f007f7308 */ /* 0x000fe20000000800 */
[----:B---3--:R-:W3:Y:S07]  /*2bf0*/  SHFL.BFLY PT, R40, R11, 0x1, 0x1f ;  /* 0x0c201f000b287f89 */ /* 0x008eee00000e0000 */
[----:B------:R-:W-:Y:S08]  /*2c00*/  MUFU.EX2 R38, R38 ;  /* 0x0000002600267308 */ /* 0x000ff00000000800 */
[----:B------:R-:W-:Y:S08]  /*2c10*/  MUFU.EX2 R12, R12 ;  /* 0x0000000c000c7308 */ /* 0x000ff00000000800 */
[----:B------:R-:W-:Y:S01]  /*2c20*/  MUFU.EX2 R121, R121 ;  /* 0x0000007900797308 */ /* 0x000fe20000000800 */
[----:B---3--:R-:W-:Y:S01]  /*2c30*/  FMNMX.FTZ R5, R11, R40, !PT ;  /* 0x000000280b057209 */ /* 0x008fe20007810000 */
[----:B------:R-:W-:-:S03]  /*2c40*/  FFMA.FTZ R40, R87, R0, -R21 ;  /* 0x0000000057287223 */ /* 0x000fc60000010815 */
[C---:B------:R-:W-:Y:S01]  /*2c50*/  FSETP.NEU.FTZ.AND P2, PT, R5.reuse, -INF , PT ;  /* 0xff8000000500780b */ /* 0x040fe20003f5d000 */
[----:B------:R-:W-:Y:S02]  /*2c60*/  FMUL.FTZ R42, R5, R0 ;  /* 0x00000000052a7220 */ /* 0x000fe40000410000 */
[----:B------:R-:W-:Y:S03]  /*2c70*/  MUFU.EX2 R10, R10 ;  /* 0x0000000a000a7308 */ /* 0x000fe60000000800 */
[----:B------:R-:W-:Y:S02]  /*2c80*/  FSEL R42, R42, RZ, P2 ;  /* 0x000000ff2a2a7208 */ /* 0x000fe40001000000 */
[----:B------:R-:W-:-:S03]  /*2c90*/  PLOP3.LUT P2, PT, PT, PT, UP0, 0x80, 0x0 ;  /* 0x000000000000781c */ /* 0x000fc60003f4f008 */
[----:B------:R-:W-:Y:S01]  /*2ca0*/  MUFU.EX2 R123, R123 ;  /* 0x0000007b007b7308 */ /* 0x000fe20000000800 */
[-CC-:B------:R-:W-:Y:S01]  /*2cb0*/  FFMA.FTZ R148, R27, R0.reuse, -R42.reuse ;  /* 0x000000001b947223 */ /* 0x180fe2000001082a */
        /* <DEDUP_REMOVED lines=11> */
[----:B-----5:R-:W-:Y:S01]  /*2d70*/  FADD.FTZ R31, R145, R44 ;  /* 0x0000002c911f7221 */ /* 0x020fe20000010000 */
[-CC-:B------:R-:W-:Y:S01]  /*2d80*/  FFMA.FTZ R19, R41, R0.reuse, -R42.reuse ;  /* 0x0000000029137223 */ /* 0x180fe2000001082a */
[-CC-:B------:R-:W-:Y:S01]  /*2d90*/  FFMA.FTZ R142, R47, R0.reuse, -R42.reuse ;  /* 0x000000002f8e7223 */ /* 0x180fe2000001082a */
[----:B------:R-:W3:Y:S01]  /*2da0*/  MUFU.EX2 R7, R7 ;  /* 0x0000000700077308 */ /* 0x000ee20000000800 */
[----:B-1----:R-:W-:Y:S01]  /*2db0*/  FADD.FTZ R44, R8, R31 ;  /* 0x0000001f082c7221 */ /* 0x002fe20000010000 */
[-CC-:B------:R-:W-:Y:S01]  /*2dc0*/  FFMA.FTZ R21, R45, R0.reuse, -R42.reuse ;  /* 0x000000002d157223 */ /* 0x180fe2000001082a */
[-CC-:B------:R-:W-:Y:S01]  /*2dd0*/  FFMA.FTZ R136, R51, R0.reuse, -R42.reuse ;  /* 0x0000000033887223 */ /* 0x180fe2000001082a */
[-C--:B------:R-:W-:Y:S01]  /*2de0*/  FFMA.FTZ R25, R49, R0.reuse, -R42 ;  /* 0x0000000031197223 */ /* 0x080fe2000001082a */
[----:B--2---:R-:W-:Y:S01]  /*2df0*/  FADD.FTZ R31, R147, R44 ;  /* 0x0000002c931f7221 */ /* 0x004fe20000010000 */
        /* <DEDUP_REMOVED lines=11> */
[----:B---3--:R-:W-:Y:S01]  /*2eb0*/  FADD.FTZ R33, R148, R7 ;  /* 0x0000000794217221 */ /* 0x008fe20000010000 */
[----:B------:R-:W-:Y:S01]  /*2ec0*/  FADD.FTZ R46, R28, R35 ;  /* 0x000000231c2e7221 */ /* 0x000fe20000010000 */
[-CC-:B------:R-:W-:Y:S01]  /*2ed0*/  FFMA.FTZ R130, R65, R0.reuse, -R42.reuse ;  /* 0x0000000041827223 */ /* 0x180fe2000001082a */
[-CC-:B------:R-:W-:Y:S01]  /*2ee0*/  FFMA.FTZ R69, R69, R0.reuse, -R42.reuse ;  /* 0x0000000045457223 */ /* 0x180fe2000001082a */
[----:B------:R-:W-:Y:S01]  /*2ef0*/  F2FP.BF16.F32.PACK_AB R151, R6, R151 ;  /* 0x000000970697723e */ /* 0x000fe200000010ff */
[-CC-:B------:R-:W-:Y:S01]  /*2f00*/  FFMA.FTZ R79, R79, R0.reuse, -R42.reuse ;  /* 0x000000004f4f7223 */ /* 0x180fe2000001082a */
[-CC-:B------:R-:W-:Y:S01]  /*2f10*/  FFMA.FTZ R73, R73, R0.reuse, -R42.reuse ;  /* 0x0000000049497223 */ /* 0x180fe2000001082a */
[----:B------:R-:W3:Y:S01]  /*2f20*/  MUFU.EX2 R144, R144 ;  /* 0x0000009000907308 */ /* 0x000ee20000000800 */
[----:B-1----:R-:W-:Y:S01]  /*2f30*/  FADD.FTZ R44, R150, R33 ;  /* 0x00000021962c7221 */ /* 0x002fe20000010000 */
[-CC-:B------:R-:W-:Y:S01]  /*2f40*/  FFMA.FTZ R83, R83, R0.reuse, -R42.reuse ;  /* 0x0000000053537223 */ /* 0x180fe2000001082a */
[-CC-:B------:R-:W-:Y:S01]  /*2f50*/  FFMA.FTZ R77, R77, R0.reuse, -R42.reuse ;  /* 0x000000004d4d7223 */ /* 0x180fe2000001082a */
[-CC-:B------:R-:W-:Y:S01]  /*2f60*/  FFMA.FTZ R89, R89, R0.reuse, -R42.reuse ;  /* 0x0000000059597223 */ /* 0x180fe2000001082a */
[-CC-:B------:R-:W-:Y:S01]  /*2f70*/  FFMA.FTZ R81, R81, R0.reuse, -R42.reuse ;  /* 0x0000000051517223 */ /* 0x180fe2000001082a */
[----:B------:R-:W-:Y:S01]  /*2f80*/  FFMA.FTZ R91, R91, R0, -R42 ;  /* 0x000000005b5b7223 */ /* 0x000fe2000001082a */
[----:B------:R-:W-:Y:S01]  /*2f90*/  F2FP.BF16.F32.PACK_AB R148, R7, R148 ;  /* 0x000000940794723e */ /* 0x000fe200000010ff */
[----:B------:R-:W1:Y:S01]  /*2fa0*/  MUFU.EX2 R13, R13 ;  /* 0x0000000d000d7308 */ /* 0x000e620000000800 */
[----:B--2---:R-:W-:Y:S01]  /*2fb0*/  FADD.FTZ R33, R11, R44 ;  /* 0x0000002c0b217221 */ /* 0x004fe20000010000 */
[----:B------:R-:W-:-:S02]  /*2fc0*/  F2FP.BF16.F32.PACK_AB R145, R8, R145 ;  /* 0x000000910891723e */ /* 0x000fc400000010ff */
[----:B------:R-:W-:Y:S02]  /*2fd0*/  F2FP.BF16.F32.PACK_AB R147, R24, R147 ;  /* 0x000000931893723e */ /* 0x000fe400000010ff */
[----:B------:R-:W-:Y:S02]  /*2fe0*/  F2FP.BF16.F32.PACK_AB R141, R28, R141 ;  /* 0x0000008d1c8d723e */ /* 0x000fe400000010ff */
[----:B------:R-:W2:Y:S01]  /*2ff0*/  MUFU.EX2 R146, R146 ;  /* 0x0000009200927308 */ /* 0x000ea20000000800 */
[----:B---3--:R-:W-:Y:S01]  /*3000*/  FADD.FTZ R44, R144, R33 ;  /* 0x00000021902c7221 */ /* 0x008fe20000010000 */
[----:B------:R-:W-:Y:S01]  /*3010*/  FADD.FTZ R33, R143, R46 ;  /* 0x0000002e8f217221 */ /* 0x000fe20000010000 */
[C---:B------:R-:W-:Y:S02]  /*3020*/  F2FP.BF16.F32.PACK_AB R143, R32.reuse, R143 ;  /* 0x0000008f208f723e */ /* 0x040fe400000010ff */
[----:B------:R-:W-:Y:S01]  /*3030*/  F2FP.BF16.F32.PACK_AB R150, R11, R150 ;  /* 0x000000960b96723e */ /* 0x000fe200000010ff */
[----:B------:R-:W-:Y:S01]  /*3040*/  FADD.FTZ R46, R32, R33 ;  /* 0x00000021202e7221 */ /* 0x000fe20000010000 */
[-C--:B------:R-:W-:Y:S01]  /*3050*/  FFMA.FTZ R33, R71, R0.reuse, -R42 ;  /* 0x0000000047217223 */ /* 0x080fe2000001082a */
[----:B------:R-:W3:Y:S01]  /*3060*/  MUFU.EX2 R15, R15 ;  /* 0x0000000f000f7308 */ /* 0x000ee20000000800 */
[----:B-1----:R-:W-:Y:S01]  /*3070*/  FADD.FTZ R35, R13, R44 ;  /* 0x0000002c0d237221 */ /* 0x002fe20000010000 */
[----:B------:R-:W-:Y:S01]  /*3080*/  FADD.FTZ R37, R137, R46 ;  /* 0x0000002e89257221 */ /* 0x000fe20000010000 */
[----:B------:R-:W-:Y:S01]  /*3090*/  FFMA.FTZ R42, R85, R0, -R42 ;  /* 0x00000000552a7223 */ /* 0x000fe2000001082a */
[----:B------:R-:W-:-:S02]  /*30a0*/  F2FP.BF16.F32.PACK_AB R137, R36, R137 ;  /* 0x000000892489723e */ /* 0x000fc400000010ff */
[----:B------:R-:W-:Y:S01]  /*30b0*/  FADD.FTZ R46, R36, R37 ;  /* 0x00000025242e7221 */ /* 0x000fe20000010000 */
[----:B------:R-:W-:Y:S01]  /*30c0*/  F2FP.BF16.F32.PACK_AB R144, R13, R144 ;  /* 0x000000900d90723e */ /* 0x000fe200000010ff */
[----:B------:R-:W1:Y:S01]  /*30d0*/  MUFU.EX2 R140, R140 ;  /* 0x0000008c008c7308 */ /* 0x000e620000000800 */
[----:B--2---:R-:W-:-:S07]  /*30e0*/  FADD.FTZ R44, R146, R35 ;  /* 0x00000023922c7221 */ /* 0x004fce0000010000 */
[----:B------:R-:W2:Y:S01]  /*30f0*/  MUFU.EX2 R19, R19 ;  /* 0x0000001300137308 */ /* 0x000ea20000000800 */
[C---:B---3--:R-:W-:Y:S01]  /*3100*/  FADD.FTZ R35, R15.reuse, R44 ;  /* 0x0000002c0f237221 */ /* 0x048fe20000010000 */
[----:B------:R-:W-:-:S06]  /*3110*/  F2FP.BF16.F32.PACK_AB R146, R15, R146 ;  /* 0x000000920f92723e */ /* 0x000fcc00000010ff */
[----:B------:R-:W3:Y:S01]  /*3120*/  MUFU.EX2 R142, R142 ;  /* 0x0000008e008e7308 */ /* 0x000ee20000000800 */
[----:B-1----:R-:W-:Y:S01]  /*3130*/  FADD.FTZ R44, R140, R35 ;  /* 0x000000238c2c7221 */ /* 0x002fe20000010000 */
[----:B------:R-:W-:Y:S01]  /*3140*/  FADD.FTZ R35, R139, R46 ;  /* 0x0000002e8b237221 */ /* 0x000fe20000010000 */
[----:B------:R-:W-:-:S03]  /*3150*/  F2FP.BF16.F32.PACK_AB R139, R34, R139 ;  /* 0x0000008b228b723e */ /* 0x000fc600000010ff */
[----:B------:R-:W-:Y:S02]  /*3160*/  FADD.FTZ R46, R34, R35 ;  /* 0x00000023222e7221 */ /* 0x000fe40000010000 */
[----:B------:R-:W1:Y:S01]  /*3170*/  MUFU.EX2 R21, R21 ;  /* 0x0000001500157308 */ /* 0x000e620000000800 */
[----:B--2---:R-:W-:Y:S01]  /*3180*/  FADD.FTZ R3, R19, R44 ;  /* 0x0000002c13037221 */ /* 0x004fe20000010000 */
[----:B------:R-:W-:Y:S01]  /*3190*/  FADD.FTZ R35, R133, R46 ;  /* 0x0000002e85237221 */ /* 0x000fe20000010000 */
[C---:B------:R-:W-:Y:S02]  /*31a0*/  F2FP.BF16.F32.PACK_AB R133, R30.reuse, R133 ;  /* 0x000000851e85723e */ /* 0x040fe400000010ff */
[----:B------:R-:W-:Y:S01]  /*31b0*/  F2FP.BF16.F32.PACK_AB R140, R19, R140 ;  /* 0x0000008c138c723e */ /* 0x000fe200000010ff */
[----:B------:R-:W-:Y:S02]  /*31c0*/  FADD.FTZ R46, R30, R35 ;  /* 0x000000231e2e7221 */ /* 0x000fe40000010000 */
[----:B------:R-:W2:Y:S01]  /*31d0*/  MUFU.EX2 R136, R136 ;  /* 0x0000008800887308 */ /* 0x000ea20000000800 */
[----:B---3--:R-:W-:Y:S01]  /*31e0*/  FADD.FTZ R44, R142, R3 ;  /* 0x000000038e2c7221 */ /* 0x008fe20000010000 */
[----:B------:R-:W-:Y:S01]  /*31f0*/  FADD.FTZ R35, R135, R46 ;  /* 0x0000002e87237221 */ /* 0x000fe20000010000 */
[----:B------:R-:W-:-:S03]  /*3200*/  F2FP.BF16.F32.PACK_AB R135, R26, R135 ;  /* 0x000000871a87723e */ /* 0x000fc600000010ff */
[----:B------:R-:W-:Y:S02]  /*3210*/  FADD.FTZ R46, R26, R35 ;  /* 0x000000231a2e7221 */ /* 0x000fe40000010000 */
[----:B------:R-:W3:Y:S01]  /*3220*/  MUFU.EX2 R25, R25 ;  /* 0x0000001900197308 */ /* 0x000ee20000000800 */
[----:B-1----:R-:W-:Y:S01]  /*3230*/  FADD.FTZ R3, R21, R44 ;  /* 0x0000002c15037221 */ /* 0x002fe20000010000 */
[----:B------:R-:W-:Y:S01]  /*3240*/  FADD.FTZ R35, R129, R46 ;  /* 0x0000002e81237221 */ /* 0x000fe20000010000 */
[----:B------:R-:W-:Y:S02]  /*3250*/  F2FP.BF16.F32.PACK_AB R129, R20, R129 ;  /* 0x000000811481723e */ /* 0x000fe400000010ff */
[----:B------:R-:W-:-:S03]  /*3260*/  F2FP.BF16.F32.PACK_AB R142, R21, R142 ;  /* 0x0000008e158e723e */ /* 0x000fc600000010ff */
        /* <DEDUP_REMOVED lines=9> */
[----:B------:R-:W-:Y:S01]  /*3300*/  FADD.FTZ R44, R20, R35 ;  /* 0x00000023142c7221 */ /* 0x000fe20000010000 */
[----:B------:R-:W-:-:S03]  /*3310*/  F2FP.BF16.F32.PACK_AB R138, R27, R138 ;  /* 0x0000008a1b8a723e */ /* 0x000fc600000010ff */
[----:B------:R-:W-:Y:S01]  /*3320*/  FADD.FTZ R35, R131, R44 ;  /* 0x0000002c83237221 */ /* 0x000fe20000010000 */
[----:B------:R-:W-:Y:S01]  /*3330*/  F2FP.BF16.F32.PACK_AB R131, R14, R131 ;  /* 0x000000830e83723e */ /* 0x000fe200000010ff */
[----:B------:R-:W2:Y:S01]  /*3340*/  MUFU.EX2 R134, R134 ;  /* 0x0000008600867308 */ /* 0x000ea20000000800 */
[----:B---3--:R-:W-:Y:S01]  /*3350*/  FADD.FTZ R4, R132, R3 ;  /* 0x0000000384047221 */ /* 0x008fe20000010000 */
[----:B------:R-:W-:-:S04]  /*3360*/  FADD.FTZ R6, R14, R35 ;  /* 0x000000230e067221 */ /* 0x000fc80000010000 */
        /* <DEDUP_REMOVED lines=27> */
[----:B------:R-:W-:-:S05]  /*3520*/  F2FP.BF16.F32.PACK_AB R130, R69, R130 ;  /* 0x000000824582723e */ /* 0x000fca00000010ff */
        /* <DEDUP_REMOVED lines=15> */
[----:B------:R-:W-:-:S05]  /*3620*/  IMAD.MOV.U32 R89, RZ, RZ, R119 ;  /* 0x000000ffff597224 */ /* 0x000fca00078e0077 */
[----:B------:R-:W1:Y:S01]  /*3630*/  MUFU.EX2 R40, R40 ;  /* 0x0000002800287308 */ /* 0x000e620000000800 */
[----:B--2---:R-:W-:Y:S01]  /*3640*/  FADD.FTZ R7, R91, R4 ;  /* 0x000000045b077221 */ /* 0x004fe20000010000 */
[----:B---3--:R-:W-:-:S03]  /*3650*/  F2FP.BF16.F32.PACK_AB R122, R42, R91 ;  /* 0x0000005b2a7a723e */ /* 0x008fc600000010ff */
        /* <DEDUP_REMOVED lines=29> */
.L_x_12050:
        /* <DEDUP_REMOVED lines=9> */
.L_x_12043:
[----:B------:R-:W-:Y:S01]  /*38c0*/  ULEA UR6, UR36, UR40, 0x3 ;  /* 0x0000002824067291 */ /* 0x000fe2000f8e183f */
[----:B------:R-:W-:-:S05]  /*38d0*/  IMAD.U32 R0, RZ, RZ, UR37 ;  /* 0x00000025ff007e24 */ /* 0x000fca000f8e00ff */
[----:B------:R-:W-:-:S04]  /*38e0*/  SHF.L.U32 R0, R0, 0x1f, RZ ;  /* 0x0000001f00007819 */ /* 0x000fc800000006ff */
[----:B------:R1:W2:Y:S01]  /*38f0*/  SYNCS.PHASECHK.TRANS64.TRYWAIT P3, [UR6+0x16830], R0 ;  /* 0x01683000ff0075a7 */ /* 0x0002a20008060146 */
[----:B------:R-:W-:Y:S05]  /*3900*/  @!P0 BRA `(.L_x_12044) ;  /* 0x0000000000048947 */ /* 0x000fea0003800000 */
[----:B------:R-:W-:Y:S01]  /*3910*/  BPT.TRAP 0x1 ;  /* 0x000000040000795c */ /* 0x000fe20000300000 */
.L_x_12044:
[----:B--2---:R-:W-:Y:S05]  /*3920*/  @P3 BRA `(.L_x_12042) ;  /* 0x0000000000083947 */ /* 0x004fea0003800000 */
[----:B------:R-:W2:Y:S02]  /*3930*/  SYNCS.PHASECHK.TRANS64.TRYWAIT P3, [UR6+0x16830], R0 ;  /* 0x01683000ff0075a7 */ /* 0x000ea40008060146 */
[----:B--2---:R-:W-:Y:S05]  /*3940*/  @!P3 BRA `(.L_x_12045) ;  /* 0x000000800064b947 */ /* 0x004fea0003800000 */
.L_x_12042:
        /* <DEDUP_REMOVED lines=25> */
.L_x_12047:
[----:B------:R-:W-:Y:S01]  /*3ae0*/  ULEA UR6, UR27, UR40, 0x3 ;  /* 0x000000281b067291 */ /* 0x000fe2000f8e183f */
[----:B------:R-:W-:-:S05]  /*3af0*/  IMAD.U32 R0, RZ, RZ, UR29 ;  /* 0x0000001dff007e24 */ /* 0x000fca000f8e00ff */
[----:B------:R-:W-:-:S04]  /*3b00*/  SHF.L.U32 R0, R0, 0x1f, RZ ;  /* 0x0000001f00007819 */ /* 0x000fc800000006ff */
[----:B------:R1:W2:Y:S01]  /*3b10*/  SYNCS.PHASECHK.TRANS64.TRYWAIT P2, [UR6+0x16850], R0 ;  /* 0x01685000ff0075a7 */ /* 0x0002a20008040146 */
[----:B------:R-:W-:Y:S05]  /*3b20*/  @!P0 BRA `(.L_x_12048) ;  /* 0x0000000000048947 */ /* 0x000fea0003800000 */
[----:B------:R-:W-:Y:S01]  /*3b30*/  BPT.TRAP 0x1 ;  /* 0x000000040000795c */ /* 0x000fe20000300000 */
.L_x_12048:
[----:B--2---:R-:W-:Y:S05]  /*3b40*/  @P2 BRA `(.L_x_12046) ;  /* 0x0000000000082947 */ /* 0x004fea0003800000 */
[----:B------:R-:W2:Y:S02]  /*3b50*/  SYNCS.PHASECHK.TRANS64.TRYWAIT P2, [UR6+0x16850], R0 ;  /* 0x01685000ff0075a7 */ /* 0x000ea40008040146 */
[----:B--2---:R-:W-:Y:S05]  /*3b60*/  @!P2 BRA `(.L_x_12049) ;  /* 0x0000007c00f4a947 */ /* 0x004fea0003800000 */
.L_x_12046:
[----:B------:R-:W-:Y:S01]  /*3b70*/  UIADD3 UR6, UR40, 0x400, URZ ;  /* 0x0000040028067890 */ /* 0x000fe2000fffe03f */
[----:B------:R-:W-:Y:S01]  /*3b80*/  WARPGROUP.ARRIVE ;  /* 0x00000000000079c5 */ /* 0x000fe20000000000 */
[----:B------:R-:W-:Y:S01]  /*3b90*/  UMOV UR7, 0x40000040 ;  /* 0x4000004000077882 */ /* 0x000fe20000000000 */
[----:B------:R-:W-:Y:S02]  /*3ba0*/  UISETP.NE.U32.AND UP0, UPT, UR22, URZ, UPT ;  /* 0x0000003f1600728c */ /* 0x000fe4000bf05070 */
[----:B------:R-:W-:Y:S02]  /*3bb0*/  USHF.R.U32.HI UR6, URZ, 0x4, UR6 ;  /* 0x000000043f067899 */ /* 0x000fe40008011606 */
[----:B------:R-:W-:Y:S02]  /*3bc0*/  UISETP.NE.AND.EX UP0, UPT, UR23, URZ, UPT, UP0 ;  /* 0x0000003f1700728c */ /* 0x000fe4000bf05300 */
[----:B------:R-:W-:Y:S01]  /*3bd0*/  ULOP3.LUT UR6, UR6, 0x3fff, URZ, 0xc0, !UPT ;  /* 0x00003fff06067892 */ /* 0x000fe2000f8ec03f */
[----:B------:R-:W-:-:S03]  /*3be0*/  UMOV UR29, UR37 ;  /* 0x00000025001d7c82 */ /* 0x000fc60008000000 */
[----:B------:R-:W-:-:S07]  /*3bf0*/  ULEA UR10, UR27, UR6, 0xa ;  /* 0x000000061b0a7291 */ /* 0x000fce000f8e503f */
[----:B------:R-:W-:Y:S02]  /*3c00*/  UMOV UR6, UR10 ;  /* 0x0000000a00067c82 */ /* 0x000fe40008000000 */
[----:B------:R-:W-:Y:S01]  /*3c10*/  HGMMA.64x64x16.F32.BF16 R88, R148, gdesc[UR4].tnspB, R88, gsb0 ;  /* 0x40e0000494587df0 */ /* 0x000fe20008001858 */
[----:B------:R-:W-:Y:S01]  /*3c20*/  UMOV UR6, 0xffffff80 ;  /* 0xffffff8000067882 */ /* 0x000fe20000000000 */
[----:B------:R-:W-:Y:S02]  /*3c30*/  USEL UR7, UR25, 0x1, UP0 ;  /* 0x0000000119077887 */ /* 0x000fe40008000000 */
[----:B------:R-:W-:Y:S02]  /*3c40*/  UIMAD UR6, UR28, UR6, 0x1 ;  /* 0x000000011c0674a4 */ /* 0x000fe4000f8e0206 */
[----:B------:R-:W-:Y:S02]  /*3c50*/  UISETP.GT.AND UP0, UPT, UR28, UR26, UPT ;  /* 0x0000001a1c00728c */ /* 0x000fe4000bf04270 */
[----:B------:R-:W-:-:S02]  /*3c60*/  UIADD3 UR6, UR42, UR6, URZ ;  /* 0x000000062a067290 */ /* 0x000fc4000fffe03f */
[----:B------:R-:W-:Y:S02]  /*3c70*/  UIADD3 UR28, UR28, -0x1, URZ ;  /* 0xffffffff1c1c7890 */ /* 0x000fe4000fffe03f */
[----:B------:R-:W-:-:S03]  /*3c80*/  UIMAD UR6, UR7, UR24, UR6 ;  /* 0x00000018070672a4 */ /* 0x000fc6000f8e0206 */
[----:B------:R-:W-:Y:S01]  /*3c90*/  UMOV UR7, 0x40000040 ;  /* 0x4000004000077882 */ /* 0x000fe20000000000 */
[----:B------:R-:W-:-:S06]  /*3ca0*/  UIADD3 UR6, UR6, -UR21, URZ ;  /* 0x8000001506067290 */ /* 0x000fcc000fffe03f */
[----:B-12---:R-:W-:Y:S01]  /*3cb0*/  IMAD.U32 R0, RZ, RZ, UR6 ;  /* 0x00000006ff007e24 */ /* 0x006fe2000f8e00ff */
        /* <DEDUP_REMOVED lines=30> */
[----:B------:R-:W-:Y:S01]  /*3ea0*/  HGMMA.64x64x16.F32.BF16 R88, R144, gdesc[UR4].tnspB, R88, gsb0 ;  /* 0x40e0000490587df0 */ /* 0x000fe20008001858 */
[----:B------:R-:W-:Y:S01]  /*3eb0*/  UIADD3 UR6, UR10, 0x100, URZ ;  /* 0x000001000a067890 */ /* 0x000fe2000fffe03f */
[----:B------:R-:W-:Y:S01]  /*3ec0*/  FSEL R19, R40, -INF , P2 ;  /* 0xff80000028137808 */ /* 0x000fe20001000000 */
[----:B------:R-:W-:Y:S01]  /*3ed0*/  UMOV UR7, 0x40000040 ;  /* 0x4000004000077882 */ /* 0x000fe20000000000 */
        /* <DEDUP_REMOVED lines=30> */
[----:B------:R-:W-:Y:S01]  /*40c0*/  WARPGROUP.ARRIVE ;  /* 0x00000000000079c5 */ /* 0x000fe20000000000 */
[----:B------:R-:W-:Y:S02]  /*40d0*/  FSEL R145, R48, -INF , P2 ;  /* 0xff80000030917808 */ /* 0x000fe40001000000 */
[----:B------:R-:W-:Y:S02]  /*40e0*/  ISETP.GT.AND P2, PT, R8, 0x38, PT ;  /* 0x000000380800780c */ /* 0x000fe40003f44270 */
[----:B------:R-:W-:Y:S01]  /*40f0*/  FMNMX.FTZ R0, R145, R0, !PT ;  /* 0x0000000091007209 */ /* 0x000fe20007810000 */
[----:B------:R-:W-:Y:S01]  /*4100*/  HGMMA.64x64x16.F32.BF16 R88, R140, gdesc[UR4].tnspB, R88, gsb0 ;  /* 0x40e000048c587df0 */ /* 0x000fe20008001858 */
[----:B------:R-:W-:Y:S01]  /*4110*/  FSEL R147, R52, -INF , P2 ;  /* 0xff80000034937808 */ /* 0x000fe20001000000 */
[----:B------:R-:W-:Y:S01]  /*4120*/  UIADD3 UR6, UR10, 0x180, URZ ;  /* 0x000001800a067890 */ /* 0x000fe2000fffe03f */
[----:B------:R-:W-:Y:S01]  /*4130*/  FMNMX.FTZ R0, R49, R0, !PT ;  /* 0x0000000031007209 */ /* 0x000fe20007810000 */
[----:B------:R-:W-:Y:S01]  /*4140*/  UMOV UR7, 0x40000040 ;  /* 0x4000004000077882 */ /* 0x000fe20000000000 */
        /* <DEDUP_REMOVED lines=16> */
[C---:B------:R-:W-:Y:S02]  /*4250*/  ISETP.GT.AND P2, PT, R8.reuse, 0x60, PT ;  /* 0x000000600800780c */ /* 0x040fe40003f44270 */
        /* <DEDUP_REMOVED lines=18> */
[C---:B------:R-:W-:Y:S01]  /*4380*/  ISETP.GT.AND P2, PT, R8.reuse, 0x78, PT ;  /* 0x000000780800780c */ /* 0x040fe20003f44270 */
[----:B------:R-:W-:Y:S01]  /*4390*/  VIADD R8, R8, 0x8 ;  /* 0x0000000808087836 */ /* 0x000fe20000000000 */
[----:B------:R-:W-:Y:S02]  /*43a0*/  FMNMX.FTZ R0, R157, R0, !PT ;  /* 0x000000009d007209 */ /* 0x000fe40007810000 */
[----:B------:R-:W-:-:S02]  /*43b0*/  FSEL R84, R84, -INF , P2 ;  /* 0xff80000054547808 */ /* 0x000fc40001000000 */
[----:B------:R-:W-:Y:S02]  /*43c0*/  FMNMX.FTZ R5, R81, R0, !PT ;  /* 0x0000000051057209 */ /* 0x000fe40007810000 */
[----:B------:R-:W-:Y:S02]  /*43d0*/  ISETP.GT.AND P4, PT, R8, RZ, PT ;  /* 0x000000ff0800720c */ /* 0x000fe40003f84270 */
[----:B------:R-:W-:Y:S02]  /*43e0*/  FMNMX.FTZ R0, R84, R5, !PT ;  /* 0x0000000554007209 */ /* 0x000fe40007810000 */
[----:B------:R-:W-:Y:S02]  /*43f0*/  ISETP.GT.AND P3, PT, R8, 0x1, PT ;  /* 0x000000010800780c */ /* 0x000fe40003f64270 */
[----:B------:R-:W-:Y:S02]  /*4400*/  FMNMX.FTZ R12, R85, R0, !PT ;  /* 0x00000000550c7209 */ /* 0x000fe40007810000 */
[----:B------:R-:W1:Y:S01]  /*4410*/  LDC R0, c[0x0][0x988] ;  /* 0x00026200ff007b82 */ /* 0x000e620000000800 */
[----:B------:R-:W-:-:S02]  /*4420*/  FSEL R26, R26, -INF , P4 ;  /* 0xff8000001a1a7808 */ /* 0x000fc40002000000 */
[----:B------:R-:W2:Y:S01]  /*4430*/  SHFL.BFLY PT, R5, R12, 0x2, 0x1f ;  /* 0x0c401f000c057f89 */ /* 0x000ea200000e0000 */
[C---:B------:R-:W-:Y:S02]  /*4440*/  ISETP.GT.AND P4, PT, R8.reuse, 0x8, PT ;  /* 0x000000080800780c */ /* 0x040fe40003f84270 */
        /* <DEDUP_REMOVED lines=13> */
[----:B------:R-:W-:-:S04]  /*4520*/  ISETP.GT.AND P3, PT, R8, 0x29, PT ;  /* 0x000000290800780c */ /* 0x000fc80003f64270 */
[----:B------:R-:W-:Y:S02]  /*4530*/  FSEL R47, R47, -INF , P3 ;  /* 0xff8000002f2f7808 */ /* 0x000fe40001800000 */
[----:B------:R-:W-:-:S04]  /*4540*/  ISETP.GT.AND P3, PT, R8, 0x31, PT ;  /* 0x000000310800780c */ /* 0x000fc80003f64270 */
[----:B------:R-:W-:Y:S02]  /*4550*/  FSEL R51, R51, -INF , P3 ;  /* 0xff80000033337808 */ /* 0x000fe40001800000 */
[C---:B------:R-:W-:Y:S01]  /*4560*/  ISETP.GT.AND P3, PT, R8.reuse, 0x39, PT ;  /* 0x000000390800780c */ /* 0x040fe20003f64270 */
[----:B------:R-:W-:Y:S02]  /*4570*/  WARPGROUP.DEPBAR.LE gsb0, 0x0 ;  /* 0x00008000000079c5 */ /* 0x000fe40000010000 */
[----:B------:R-:W-:Y:S01]  /*4580*/  WARPGROUP.ARRIVE ;  /* 0x00000000000079c5 */ /* 0x000fe20000000000 */
[----:B------:R-:W-:Y:S02]  /*4590*/  FSEL R55, R55, -INF , P3 ;  /* 0xff80000037377808 */ /* 0x000fe40001800000 */
[----:B------:R-:W-:-:S03]  /*45a0*/  ISETP.GT.AND P3, PT, R8, 0x41, PT ;  /* 0x000000410800780c */ /* 0x000fc60003f64270 */
[----:B------:R-:W-:Y:S01]  /*45b0*/  HGMMA.64x64x16.F32.BF16 R88, R132, gdesc[UR4].tnspB, R88, gsb0 ;  /* 0x40e0000484587df0 */ /* 0x000fe20008001858 */
[----:B--2---:R-:W-:Y:S01]  /*45c0*/  FMNMX.FTZ R5, R14, R5, !PT ;  /* 0x000000050e057209 */ /* 0x004fe20007810000 */
[----:B------:R-:W-:Y:S01]  /*45d0*/  UIADD3 UR6, UR10, 0x280, URZ ;  /* 0x000002800a067890 */ /* 0x000fe2000fffe03f */
[----:B------:R-:W-:Y:S01]  /*45e0*/  FSEL R59, R59, -INF , P3 ;  /* 0xff8000003b3b7808 */ /* 0x000fe20001800000 */
[----:B------:R-:W-:Y:S01]  /*45f0*/  UMOV UR7, 0x40000040 ;  /* 0x4000004000077882 */ /* 0x000fe20000000000 */
[C---:B------:R-:W-:Y:S01]  /*4600*/  FSETP.NEU.FTZ.AND P2, PT, R5.reuse, -INF , PT ;  /* 0xff8000000500780b */ /* 0x040fe20003f5d000 */
[----:B-1----:R-:W-:Y:S01]  /*4610*/  FMUL.FTZ R10, R5, R0 ;  /* 0x00000000050a7220 */ /* 0x002fe20000410000 */
[----:B------:R-:W-:-:S04]  /*4620*/  ISETP.GT.AND P3, PT, R8, 0x49, PT ;  /* 0x000000490800780c */ /* 0x000fc80003f64270 */
[----:B------:R-:W-:Y:S02]  /*4630*/  FSEL R10, R10, RZ, P2 ;  /* 0x000000ff0a0a7208 */ /* 0x000fe40001000000 */
[----:B------:R-:W-:Y:S02]  /*4640*/  FSEL R63, R63, -INF , P3 ;  /* 0xff8000003f3f7808 */ /* 0x000fe40001800000 */
[----:B------:R-:W-:Y:S01]  /*4650*/  ISETP.GT.AND P3, PT, R8, 0x51, PT ;  /* 0x000000510800780c */ /* 0x000fe20003f64270 */
        /* <DEDUP_REMOVED lines=36> */
[-CC-:B------:R-:W-:Y:S01]  /*48a0*/  FFMA.FTZ R61, R65, R0.reuse, -R10.reuse ;  /* 0x00000000413d7223 */ /* 0x180fe2000001080a */
[-CC-:B------:R-:W-:Y:S01]  /*48b0*/  FFMA.FTZ R65, R69, R0.reuse, -R10.reuse ;  /* 0x0000000045417223 */ /* 0x180fe2000001080a */
[-CC-:B------:R-:W-:Y:S01]  /*48c0*/  FFMA.FTZ R69, R73, R0.reuse, -R10.reuse ;  /* 0x0000000049457223 */ /* 0x180fe2000001080a */
[----:B------:R-:W-:Y:S01]  /*48d0*/  FSEL R71, R71, -INF , P3 ;  /* 0xff80000047477808 */ /* 0x000fe20001800000 */
[-CC-:B------:R-:W-:Y:S01]  /*48e0*/  FFMA.FTZ R73, R77, R0.reuse, -R10.reuse ;  /* 0x000000004d497223 */ /* 0x180fe2000001080a */
[C---:B------:R-:W-:Y:S01]  /*48f0*/  ISETP.GT.AND P3, PT, R8.reuse, 0x61, PT ;  /* 0x000000610800780c */ /* 0x040fe20003f64270 */
[-CC-:B------:R-:W-:Y:S01]  /*4900*/  FFMA.FTZ R77, R81, R0.reuse, -R10.reuse ;  /* 0x00000000514d7223 */ /* 0x180fe2000001080a */
[----:B------:R-:W-:Y:S01]  /*4910*/  FSEL R81, R5, RZ, P2 ;  /* 0x000000ff05517208 */ /* 0x000fe20001000000 */
[-C--:B------:R-:W-:Y:S01]  /*4920*/  FFMA.FTZ R30, R85, R0.reuse, -R10 ;  /* 0x00000000551e7223 */ /* 0x080fe2000001080a */
[----:B------:R-:W-:Y:S01]  /*4930*/  FSEL R75, R75, -INF , P3 ;  /* 0xff8000004b4b7808 */ /* 0x000fe20001800000 */
[----:B------:R-:W-:Y:S01]  /*4940*/  MUFU.EX2 R137, R137 ;  /* 0x0000008900897308 */ /* 0x000fe20000000800 */
[C---:B------:R-:W-:Y:S01]  /*4950*/  ISETP.GT.AND P3, PT, R8.reuse, 0x69, PT ;  /* 0x000000690800780c */ /* 0x040fe20003f64270 */
[----:B------:R-:W-:Y:S01]  /*4960*/  FADD.FTZ R85, -R81, R6 ;  /* 0x0000000651557221 */ /* 0x000fe20000010100 */
[-CC-:B------:R-:W-:Y:S01]  /*4970*/  FFMA.FTZ R14, R141, R0.reuse, -R10.reuse ;  /* 0x000000008d0e7223 */ /* 0x180fe2000001080a */
[-CC-:B------:R-:W-:Y:S01]  /*4980*/  FFMA.FTZ R24, R157, R0.reuse, -R10.reuse ;  /* 0x000000009d187223 */ /* 0x180fe2000001080a */
[----:B------:R-:W-:Y:S01]  /*4990*/  FSEL R79, R79, -INF , P3 ;  /* 0xff8000004f4f7808 */ /* 0x000fe20001800000 */
[-C--:B------:R-:W-:Y:S01]  /*49a0*/  FMUL.FTZ R6, R85, R0.reuse ;  /* 0x0000000055067220 */ /* 0x080fe20000410000 */
[----:B------:R-:W-:Y:S01]  /*49b0*/  ISETP.GT.AND P3, PT, R8, 0x71, PT ;  /* 0x000000710800780c */ /* 0x000fe20003f64270 */
[----:B------:R-:W-:Y:S01]  /*49c0*/  MUFU.EX2 R148, R148 ;  /* 0x0000009400947308 */ /* 0x000fe20000000800 */
[----:B------:R-:W-:-:S02]  /*49d0*/  FFMA.FTZ R84, R84, R0, -R10 ;  /* 0x0000000054547223 */ /* 0x000fc4000001080a */
[----:B------:R-:W-:Y:S02]  /*49e0*/  FSEL R83, R83, -INF , P3 ;  /* 0xff80000053537808 */ /* 0x000fe40001800000 */
[----:B------:R-:W-:Y:S01]  /*49f0*/  ISETP.GT.AND P3, PT, R8, 0x79, PT ;  /* 0x000000790800780c */ /* 0x000fe20003f64270 */
[----:B------:R-:W-:Y:S02]  /*4a00*/  WARPGROUP.DEPBAR.LE gsb0, 0x0 ;  /* 0x00008000000079c5 */ /* 0x000fe40000010000 */
[----:B------:R-:W-:Y:S01]  /*4a10*/  WARPGROUP.ARRIVE ;  /* 0x00000000000079c5 */ /* 0x000fe20000000000 */
[----:B------:R-:W-:Y:S01]  /*4a20*/  FSEL R133, R46, -INF , P4 ;  /* 0xff8000002e857808 */ /* 0x000fe20002000000 */
[-CC-:B------:R-:W-:Y:S01]  /*4a30*/  FFMA.FTZ R132, R149, R0.reuse, -R10.reuse ;  /* 0x0000000095847223 */ /* 0x180fe2000001080a */
[----:B------:R-:W-:Y:S01]  /*4a40*/  ISETP.GT.AND P4, PT, R8, 0x30, PT ;  /* 0x000000300800780c */ /* 0x000fe20003f84270 */
[----:B------:R-:W-:Y:S01]  /*4a50*/  FFMA.FTZ R134, R151, R0, -R10 ;  /* 0x0000000097867223 */ /* 0x000fe2000001080a */
[----:B------:R-:W-:Y:S01]  /*4a60*/  FMNMX.FTZ R12, R133, R12, !PT ;  /* 0x0000000c850c7209 */ /* 0x000fe20007810000 */
[----:B------:R-:W-:Y:S01]  /*4a70*/  HGMMA.64x64x16.F32.BF16 R88, R128, gdesc[UR4].tnspB, R88, gsb0 ;  /* 0x40e0000480587df0 */ /* 0x000fe20008001858 */
[----:B------:R-:W-:Y:S01]  /*4a80*/  FSEL R41, R50, -INF , P4 ;  /* 0xff80000032297808 */ /* 0x000fe20002000000 */
[----:B------:R-:W-:Y:S01]  /*4a90*/  UIADD3 UR6, UR10, 0x300, URZ ;  /* 0x000003000a067890 */ /* 0x000fe2000fffe03f */
[----:B------:R-:W-:Y:S01]  /*4aa0*/  FMNMX.FTZ R12, R47, R12, !PT ;  /* 0x0000000c2f0c7209 */ /* 0x000fe20007810000 */
[----:B------:R-:W-:Y:S01]  /*4ab0*/  UMOV UR7, 0x40000040 ;  /* 0x4000004000077882 */ /* 0x000fe20000000000 */
[----:B------:R-:W-:Y:S01]  /*4ac0*/  ISETP.GT.AND P4, PT, R8, 0x38, PT ;  /* 0x000000380800780c */ /* 0x000fe20003f84270 */
[----:B------:R-:W1:Y:S01]  /*4ad0*/  MUFU.EX2 R6, R6 ;  /* 0x0000000600067308 */ /* 0x000e620000000800 */
[----:B------:R-:W-:-:S02]  /*4ae0*/  FMNMX.FTZ R12, R41, R12, !PT ;  /* 0x0000000c290c7209 */ /* 0x000fc40007810000 */
[----:B------:R-:W-:Y:S02]  /*4af0*/  FSEL R135, R54, -INF , P4 ;  /* 0xff80000036877808 */ /* 0x000fe40002000000 */
[----:B------:R-:W-:Y:S02]  /*4b00*/  FMNMX.FTZ R12, R51, R12, !PT ;  /* 0x0000000c330c7209 */ /* 0x000fe40007810000 */
[----:B------:R-:W-:Y:S01]  /*4b10*/  ISETP.GT.AND P4, PT, R8, 0x40, PT ;  /* 0x000000400800780c */ /* 0x000fe20003f84270 */
[----:B------:R-:W2:Y:S01]  /*4b20*/  MUFU.EX2 R150, R150 ;  /* 0x0000009600967308 */ /* 0x000ea20000000800 */
[----:B------:R-:W-:Y:S02]  /*4b30*/  FMNMX.FTZ R12, R135, R12, !PT ;  /* 0x0000000c870c7209 */ /* 0x000fe40007810000 */
[----:B------:R-:W-:Y:S02]  /*4b40*/  FSEL R139, R58, -INF , P4 ;  /* 0xff8000003a8b7808 */ /* 0x000fe40002000000 */
[----:B------:R-:W-:-:S02]  /*4b50*/  FMNMX.FTZ R12, R55, R12, !PT ;  /* 0x0000000c370c7209 */ /* 0x000fc40007810000 */
[----:B------:R-:W-:Y:S01]  /*4b60*/  ISETP.GT.AND P4, PT, R8, 0x48, PT ;  /* 0x000000480800780c */ /* 0x000fe20003f84270 */
[----:B------:R-:W3:Y:S01]  /*4b70*/  MUFU.EX2 R11, R11 ;  /* 0x0000000b000b7308 */ /* 0x000ee20000000800 */
[----:B------:R-:W-:Y:S02]  /*4b80*/  FMNMX.FTZ R12, R139, R12, !PT ;  /* 0x0000000c8b0c7209 */ /* 0x000fe40007810000 */
[----:B------:R-:W-:Y:S02]  /*4b90*/  FSEL R145, R62, -INF , P4 ;  /* 0xff8000003e917808 */ /* 0x000fe40002000000 */
[----:B------:R-:W-:Y:S02]  /*4ba0*/  FMNMX.FTZ R12, R59, R12, !PT ;  /* 0x0000000c3b0c7209 */ /* 0x000fe40007810000 */
[----:B------:R-:W-:Y:S01]  /*4bb0*/  ISETP.GT.AND P4, PT, R8, 0x50, PT ;  /* 0x000000500800780c */ /* 0x000fe20003f84270 */
[----:B------:R-:W4:Y:S01]  /*4bc0*/  MUFU.EX2 R144, R144 ;  /* 0x0000009000907308 */ /* 0x000f220000000800 */
[----:B------:R-:W-:-:S02]  /*4bd0*/  FMNMX.FTZ R12, R145, R12, !PT ;  /* 0x0000000c910c7209 */ /* 0x000fc40007810000 */
[----:B------:R-:W-:Y:S02]  /*4be0*/  FSEL R66, R66, -INF , P4 ;  /* 0xff80000042427808 */ /* 0x000fe40002000000 */
[----:B------:R-:W-:Y:S02]  /*4bf0*/  FMNMX.FTZ R9, R63, R12, !PT ;  /* 0x0000000c3f097209 */ /* 0x000fe40007810000 */
[----:B------:R-:W-:Y:S01]  /*4c00*/  ISETP.GT.AND P4, PT, R8, 0x58, PT ;  /* 0x000000580800780c */ /* 0x000fe20003f84270 */
[----:B------:R-:W5:Y:S01]  /*4c10*/  MUFU.EX2 R25, R25 ;  /* 0x0000001900197308 */ /* 0x000f620000000800 */
[----:B------:R-:W-:Y:S02]  /*4c20*/  FMNMX.FTZ R12, R66, R9, !PT ;  /* 0x00000009420c7209 */ /* 0x000fe40007810000 */
[----:B------:R-:W-:Y:S02]  /*4c30*/  FSEL R147, R70, -INF , P4 ;  /* 0xff80000046937808 */ /* 0x000fe40002000000 */
[----:B------:R-:W-:-:S02]  /*4c40*/  FMNMX.FTZ R12, R67, R12, !PT ;  /* 0x0000000c430c7209 */ /* 0x000fc40007810000 */
[----:B------:R-:W-:Y:S01]  /*4c50*/  ISETP.GT.AND P4, PT, R8, 0x60, PT ;  /* 0x000000600800780c */ /* 0x000fe20003f84270 */
[----:B------:R-:W5:Y:S01]  /*4c60*/  MUFU.EX2 R146, R146 ;  /* 0x0000009200927308 */ /* 0x000f620000000800 */
[----:B------:R-:W-:Y:S02]  /*4c70*/  FMNMX.FTZ R12, R147, R12, !PT ;  /* 0x0000000c930c7209 */ /* 0x000fe40007810000 */
[----:B------:R-:W-:Y:S02]  /*4c80*/  FSEL R74, R74, -INF , P4 ;  /* 0xff8000004a4a7808 */ /* 0x000fe40002000000 */
[----:B------:R-:W-:Y:S02]  /*4c90*/  FMNMX.FTZ R9, R71, R12, !PT ;  /* 0x0000000c47097209 */ /* 0x000fe40007810000 */
[----:B------:R-:W-:Y:S01]  /*4ca0*/  ISETP.GT.AND P4, PT, R8, 0x68, PT ;  /* 0x000000680800780c */ /* 0x000fe20003f84270 */
[----:B------:R-:W5:Y:S01]  /*4cb0*/  MUFU.EX2 R15, R15 ;  /* 0x0000000f000f7308 */ /* 0x000f620000000800 */
        /* <DEDUP_REMOVED lines=10> */
[----:B------:R-:W-:Y:S01]  /*4d60*/  FMNMX.FTZ R12, R82, R9, !PT ;  /* 0x00000009520c7209 */ /* 0x000fe20007810000 */
[--C-:B------:R-:W-:Y:S01]  /*4d70*/  FFMA.FTZ R8, R153, R0, -R10.reuse ;  /* 0x0000000099087223 */ /* 0x100fe2000001080a */
[----:B------:R-:W-:Y:S02]  /*4d80*/  FSEL R151, R86, -INF , P4 ;  /* 0xff80000056977808 */ /* 0x000fe40002000000 */
[----:B------:R-:W-:Y:S02]  /*4d90*/  FMNMX.FTZ R12, R83, R12, !PT ;  /* 0x0000000c530c7209 */ /* 0x000fe40007810000 */
[----:B------:R-:W-:Y:S01]  /*4da0*/  FSEL R87, R87, -INF , P3 ;  /* 0xff80000057577808 */ /* 0x000fe20001800000 */
[----:B------:R-:W-:Y:S02]  /*4db0*/  WARPGROUP.DEPBAR.LE gsb0, 0x0 ;  /* 0x00008000000079c5 */ /* 0x000fe40000010000 */
[----:B------:R-:W-:Y:S01]  /*4dc0*/  WARPGROUP.ARRIVE ;  /* 0x00000000000079c5 */ /* 0x000fe20000000000 */
[----:B------:R-:W-:Y:S01]  /*4dd0*/  FMNMX.FTZ R12, R151, R12, !PT ;  /* 0x0000000c970c7209 */ /* 0x000fe20007810000 */
[----:B------:R-:W5:Y:S03]  /*4de0*/  MUFU.EX2 R142, R142 ;  /* 0x0000008e008e7308 */ /* 0x000f660000000800 */
[----:B------:R-:W-:Y:S01]  /*4df0*/  FMNMX.FTZ R9, R87, R12, !PT ;  /* 0x0000000c57097209 */ /* 0x000fe20007810000 */
[----:B------:R-:W-:Y:S01]  /*4e00*/  HGMMA.64x64x16.F32.BF16 R88, R124, gdesc[UR4].tnspB, R88, gsb0 ;  /* 0x40e000047c587df0 */ /* 0x000fe20008001858 */
[----:B------:R-:W-:Y:S01]  /*4e10*/  UIADD3 UR6, UR10, 0x380, URZ ;  /* 0x000003800a067890 */ /* 0x000fe2000fffe03f */
[--C-:B------:R-:W-:Y:S01]  /*4e20*/  FFMA.FTZ R12, R155, R0, -R10.reuse ;  /* 0x000000009b0c7223 */ /* 0x100fe2000001080a */
[----:B------:R-:W-:Y:S01]  /*4e30*/  UMOV UR7, 0x40000040 ;  /* 0x4000004000077882 */ /* 0x000fe20000000000 */
[----:B------:R-:W1:Y:S01]  /*4e40*/  SHFL.BFLY PT, R20, R9, 0x2, 0x1f ;  /* 0x0c401f0009147f89 */ /* 0x000e6200000e0000 */
[----:B------:R-:W-:Y:S08]  /*4e50*/  MUFU.EX2 R21, R21 ;  /* 0x0000001500157308 */ /* 0x000ff00000000800 */
[----:B------:R-:W-:Y:S08]  /*4e60*/  MUFU.EX2 R136, R136 ;  /* 0x0000008800887308 */ /* 0x000ff00000000800 */
[----:B------:R-:W-:Y:S01]  /*4e70*/  MUFU.EX2 R45, R45 ;  /* 0x0000002d002d7308 */ /* 0x000fe20000000800 */
[----:B-1----:R-:W-:Y:S01]  /*4e80*/  FMNMX.FTZ R28, R9, R20, !PT ;  /* 0x00000014091c7209 */ /* 0x002fe20007810000 */
[----:B------:R-:W-:-:S06]  /*4e90*/  FFMA.FTZ R20, R143, R0, -R10 ;  /* 0x000000008f147223 */ /* 0x000fcc000001080a */
[----:B------:R1:W-:Y:S01]  /*4ea0*/  MUFU.EX2 R81, R30 ;  /* 0x0000001e00517308 */ /* 0x0003e20000000800 */
[----:B------:R-:W2:Y:S07]  /*4eb0*/  SHFL.BFLY PT, R9, R28, 0x1, 0x1f ;  /* 0x0c201f001c097f89 */ /* 0x000eae00000e0000 */
[----:B------:R-:W-:Y:S08]  /*4ec0*/  MUFU.EX2 R138, R138 ;  /* 0x0000008a008a7308 */ /* 0x000ff00000000800 */
[----:B------:R-:W-:Y:S08]  /*4ed0*/  MUFU.EX2 R49, R49 ;  /* 0x0000003100317308 */ /* 0x000ff00000000800 */
[----:B------:R-:W-:Y:S01]  /*4ee0*/  MUFU.EX2 R132, R132 ;  /* 0x0000008400847308 */ /* 0x000fe20000000800 */
[----:B--2---:R-:W-:-:S04]  /*4ef0*/  FMNMX.FTZ R9, R28, R9, !PT ;  /* 0x000000091c097209 */ /* 0x004fc80007810000 */
[C---:B------:R-:W-:Y:S01]  /*4f00*/  FSETP.NEU.FTZ.AND P2, PT, R9.reuse, -INF , PT ;  /* 0xff8000000900780b */ /* 0x040fe20003f5d000 */
[----:B------:R-:W-:Y:S02]  /*4f10*/  FMUL.FTZ R36, R9, R0 ;  /* 0x0000000009247220 */ /* 0x000fe40000410000 */
[----:B------:R-:W-:Y:S03]  /*4f20*/  MUFU.EX2 R53, R53 ;  /* 0x0000003500357308 */ /* 0x000fe60000000800 */
[----:B------:R-:W-:-:S05]  /*4f30*/  FSEL R36, R36, RZ, P2 ;  /* 0x000000ff24247208 */ /* 0x000fca0001000000 */
[----:B------:R-:W-:Y:S01]  /*4f40*/  MUFU.EX2 R134, R134 ;  /* 0x0000008600867308 */ /* 0x000fe20000000800 */
[--C-:B------:R-:W-:Y:S01]  /*4f50*/  FFMA.FTZ R141, R37, R0, -R36.reuse ;  /* 0x00000000258d7223 */ /* 0x100fe20000010824 */
[----:B------:R-:W-:Y:S01]  /*4f60*/  FFMA.FTZ R37, R6, R4, R137 ;  /* 0x0000000406257223 */ /* 0x000fe20000010089 */
[-CC-:B------:R-:W-:Y:S01]  /*4f70*/  FFMA.FTZ R32, R39, R0.reuse, -R36.reuse ;  /* 0x0000000027207223 */ /* 0x180fe20000010824 */
[----:B------:R-:W-:Y:S02]  /*4f80*/  IMAD.U32 R39, RZ, RZ, UR36 ;  /* 0x00000024ff277e24 */ /* 0x000fe4000f8e00ff */
[-CC-:B------:R-:W-:Y:S01]  /*4f90*/  FFMA.FTZ R10, R26, R0.reuse, -R36.reuse ;  /* 0x000000001a0a7223 */ /* 0x180fe20000010824 */
[----:B------:R-:W-:Y:S01]  /*4fa0*/  FADD.FTZ R37, R148, R37 ;  /* 0x0000002594257221 */ /* 0x000fe20000010000 */
[----:B------:R-:W-:Y:S02]  /*4fb0*/  WARPGROUP.DEPBAR.LE gsb0, 0x0 ;  /* 0x00008000000079c5 */ /* 0x000fe40000010000 */
[----:B------:R-:W-:Y:S01]  /*4fc0*/  WARPGROUP.ARRIVE ;  /* 0x00000000000079c5 */ /* 0x000fe20000000000 */
[----:B------:R-:W-:Y:S01]  /*4fd0*/  FADD.FTZ R4, R150, R37 ;  /* 0x0000002596047221 */ /* 0x000fe20000010000 */
[-C--:B------:R-:W-:Y:S01]  /*4fe0*/  FFMA.FTZ R27, R27, R0.reuse, -R36 ;  /* 0x000000001b1b7223 */ /* 0x080fe20000010824 */
[----:B------:R-:W-:Y:S01]  /*4ff0*/  @!P1 LEA R39, R39, UR40, 0x3 ;  /* 0x0000002827279c11 */ /* 0x000fe2000f8e18ff */
[----:B------:R-:W-:Y:S01]  /*5000*/  MUFU.EX2 R10, R10 ;  /* 0x0000000a000a7308 */ /* 0x000fe20000000800 */
[----:B---3--:R-:W-:Y:S01]  /*5010*/  FADD.FTZ R37, R11, R4 ;  /* 0x000000040b257221 */ /* 0x008fe20000010000 */
[----:B------:R-:W-:Y:S01]  /*5020*/  HGMMA.64x64x16.F32.BF16 R88, R120, gdesc[UR4].tnspB, R88, gsb0 ;  /* 0x40e0000478587df0 */ /* 0x000fe20008001858 */
[----:B------:R-:W-:Y:S01]  /*5030*/  FSEL R4, R9, RZ, P2 ;  /* 0x000000ff09047208 */ /* 0x000fe20001000000 */
[-CC-:B------:R-:W-:Y:S01]  /*5040*/  FFMA.FTZ R13, R13, R0.reuse, -R36.reuse ;  /* 0x000000000d0d7223 */ /* 0x180fe20000010824 */
[----:B----4-:R-:W-:Y:S01]  /*5050*/  FADD.FTZ R46, R144, R37 ;  /* 0x00000025902e7221 */ /* 0x010fe20000010000 */
[----:B------:R-:W-:Y:S01]  /*5060*/  ISETP.GE.U32.AND P2, PT, R2, 0x180, PT ;  /* 0x000001800200780c */ /* 0x000fe20003f46070 */
[-C--:B------:R-:W-:Y:S01]  /*5070*/  FFMA.FTZ R26, R31, R0.reuse, -R36 ;  /* 0x000000001f1a7223 */ /* 0x080fe20000010824 */
[----:B------:R-:W-:Y:S01]  /*5080*/  FADD.FTZ R7, -R4, R7 ;  /* 0x0000000704077221 */ /* 0x000fe20000010100 */
[----:B-----5:R-:W-:Y:S01]  /*5090*/  FADD.FTZ R37, R25, R46 ;  /* 0x0000002e19257221 */ /* 0x020fe20000010000 */
[----:B------:R-:W-:Y:S01]  /*50a0*/  VIADD R4, R16, 0x9 ;  /* 0x0000000910047836 */ /* 0x000fe20000000000 */
[----:B------:R-:W-:Y:S01]  /*50b0*/  MUFU.EX2 R27, R27 ;  /* 0x0000001b001b7308 */ /* 0x000fe20000000800 */
[-C--:B------:R-:W-:Y:S01]  /*50c0*/  FMUL.FTZ R7, R7, R0.reuse ;  /* 0x0000000007077220 */ /* 0x080fe20000410000 */
[----:B------:R-:W-:Y:S01]  /*50d0*/  FADD.FTZ R46, R146, R37 ;  /* 0x00000025922e7221 */ /* 0x000fe20000010000 */
[-CC-:B------:R-:W-:Y:S01]  /*50e0*/  FFMA.FTZ R29, R29, R0.reuse, -R36.reuse ;  /* 0x000000001d1d7223 */ /* 0x180fe20000010824 */
[----:B------:R-:W-:Y:S01]  /*50f0*/  SEL R4, R4, 0x9, !P2 ;  /* 0x0000000904047807 */ /* 0x000fe20005000000 */
[-C--:B-1----:R-:W-:Y:S01]  /*5100*/  FFMA.FTZ R30, R35, R0.reuse, -R36 ;  /* 0x00000000231e7223 */ /* 0x082fe20000010824 */
[----:B------:R-:W-:Y:S01]  /*5110*/  FADD.FTZ R37, R15, R46 ;  /* 0x0000002e0f257221 */ /* 0x000fe20000010000 */
[-CC-:B------:R-:W-:Y:S01]  /*5120*/  FFMA.FTZ R31, R33, R0.reuse, -R36.reuse ;  /* 0x00000000211f7223 */ /* 0x180fe20000010824 */
[----:B------:R-:W1:Y:S01]  /*5130*/  MUFU.EX2 R7, R7 ;  /* 0x0000000700077308 */ /* 0x000e620000000800 */
[----:B------:R-:W-:Y:S01]  /*5140*/  FFMA.FTZ R34, R43, R0, -R36 ;  /* 0x000000002b227223 */ /* 0x000fe20000010824 */
[----:B------:R-:W-:Y:S01]  /*5150*/  FADD.FTZ R48, R140, R37 ;  /* 0x000000258c307221 */ /* 0x000fe20000010000 */
[----:B------:R-:W-:-:S02]  /*5160*/  @!P1 VIADD R37, R39, 0x16840 ;  /* 0x0001684027259836 */ /* 0x000fc40000000000 */
[-CC-:B------:R-:W-:Y:S01]  /*5170*/  FFMA.FTZ R143, R133, R0.reuse, -R36.reuse ;  /* 0x00000000858f7223 */ /* 0x180fe20000010824 */
[-C--:B------:R-:W-:Y:S01]  /*5180*/  FFMA.FTZ R38, R47, R0.reuse, -R36 ;  /* 0x000000002f267223 */ /* 0x080fe20000010824 */
[----:B------:R-:W-:Y:S01]  /*5190*/  FADD.FTZ R39, R19, R48 ;  /* 0x0000003013277221 */ /* 0x000fe20000010000 */
[-CC-:B------:R-:W-:Y:S01]  /*51a0*/  FFMA.FTZ R33, R41, R0.reuse, -R36.reuse ;  /* 0x0000000029217223 */ /* 0x180fe20000010824 */
[----:B------:R-:W-:Y:S01]  /*51b0*/  MUFU.EX2 R13, R13 ;  /* 0x0000000d000d7308 */ /* 0x000fe20000000800 */
[----:B------:R-:W-:Y:S01]  /*51c0*/  @!P1 PRMT R37, RZ, 0x654, R37 ;  /* 0x00000654ff259816 */ /* 0x000fe20000000025 */
[----:B------:R-:W-:Y:S01]  /*51d0*/  FADD.FTZ R48, R142, R39 ;  /* 0x000000278e307221 */ /* 0x000fe20000010000 */
[----:B------:R-:W-:Y:S02]  /*51e0*/  IMAD.U32 R39, RZ, RZ, UR27 ;  /* 0x0000001bff277e24 */ /* 0x000fe4000f8e00ff */
[-CC-:B------:R-:W-:Y:S01]  /*51f0*/  FFMA.FTZ R40, R51, R0.reuse, -R36.reuse ;  /* 0x0000000033287223 */ /* 0x180fe20000010824 */
[-CC-:B------:R-:W-:Y:S01]  /*5200*/  FFMA.FTZ R35, R135, R0.reuse, -R36.reuse ;  /* 0x0000000087237223 */ /* 0x180fe20000010824 */
[-CC-:B------:R-:W-:Y:S01]  /*5210*/  FFMA.FTZ R42, R55, R0.reuse, -R36.reuse ;  /* 0x00000000372a7223 */ /* 0x180fe20000010824 */
[-C--:B------:R-:W-:Y:S01]  /*5220*/  FFMA.FTZ R133, R139, R0.reuse, -R36 ;  /* 0x000000008b857223 */ /* 0x080fe20000010824 */
[----:B------:R-:W-:Y:S01]  /*5230*/  MUFU.EX2 R26, R26 ;  /* 0x0000001a001a7308 */ /* 0x000fe20000000800 */
[----:B------:R-:W-:Y:S01]  /*5240*/  @!P1 LEA R39, R39, UR40, 0x3 ;  /* 0x0000002827279c11 */ /* 0x000fe2000f8e18ff */
[----:B-1----:R-:W-:Y:S01]  /*5250*/  FFMA.FTZ R50, R7, R3, R10 ;  /* 0x0000000307327223 */ /* 0x002fe2000001000a */
[-CC-:B------:R-:W-:Y:S01]  /*5260*/  FFMA.FTZ R44, R59, R0.reuse, -R36.reuse ;  /* 0x000000003b2c7223 */ /* 0x180fe20000010824 */
[-CC-:B------:R-:W-:Y:S01]  /*5270*/  FFMA.FTZ R135, R145, R0.reuse, -R36.reuse ;  /* 0x0000000091877223 */ /* 0x180fe20000010824 */
[----:B------:R-:W-:Y:S01]  /*5280*/  FFMA.FTZ R46, R63, R0, -R36 ;  /* 0x000000003f2e7223 */ /* 0x000fe20000010824 */
[----:B------:R-:W-:-:S02]  /*5290*/  @!P1 VIADD R3, R39, 0x16860 ;  /* 0x0001686027039836 */ /* 0x000fc40000000000 */
[----:B------:R-:W-:Y:S01]  /*52a0*/  FADD.FTZ R50, R27, R50 ;  /* 0x000000321b327221 */ /* 0x000fe20000010000 */
        /* <DEDUP_REMOVED lines=11> */
[----:B------:R-:W-:Y:S01]  /*5360*/  FFMA.FTZ R87, R87, R0, -R36 ;  /* 0x0000000057577223 */ /* 0x000fe20000010824 */
[----:B------:R-:W-:Y:S01]  /*5370*/  F2FP.BF16.F32.PACK_AB R150, R11, R150 ;  /* 0x000000960b96723e */ /* 0x000fe200000010ff */
[----:B------:R-:W-:Y:S01]  /*5380*/  UMOV UR27, UR36 ;  /* 0x00000024001b7c82 */ /* 0x000fe20008000000 */
[----:B------:R-:W-:-:S02]  /*5390*/  PLOP3.LUT P2, PT, PT, PT, UP0, 0x80, 0x0 ;  /* 0x000000000000781c */ /* 0x000fc40003f4f008 */
[----:B------:R-:W2:Y:S01]  /*53a0*/  MUFU.EX2 R31, R31 ;  /* 0x0000001f001f7308 */ /* 0x000ea20000000800 */
[----:B------:R-:W-:Y:S02]  /*53b0*/  F2FP.BF16.F32.PACK_AB R148, R148, R137 ;  /* 0x000000899494723e */ /* 0x000fe400000010ff */
[----:B------:R-:W-:Y:S02]  /*53c0*/  F2FP.BF16.F32.PACK_AB R144, R25, R144 ;  /* 0x000000901990723e */ /* 0x000fe400000010ff */
[----:B------:R-:W-:Y:S02]  /*53d0*/  F2FP.BF16.F32.PACK_AB R146, R15, R146 ;  /* 0x000000920f92723e */ /* 0x000fe400000010ff */
[----:B------:R-:W-:Y:S01]  /*53e0*/  F2FP.BF16.F32.PACK_AB R140, R19, R140 ;  /* 0x0000008c138c723e */ /* 0x000fe200000010ff */
[----:B------:R-:W3:Y:S01]  /*53f0*/  MUFU.EX2 R32, R32 ;  /* 0x0000002000207308 */ /* 0x000ee20000000800 */
[----:B------:R-:W-:Y:S02]  /*5400*/  F2FP.BF16.F32.PACK_AB R142, R21, R142 ;  /* 0x0000008e158e723e */ /* 0x000fe400000010ff */
[----:B------:R-:W-:-:S02]  /*5410*/  F2FP.BF16.F32.PACK_AB R149, R27, R10 ;  /* 0x0000000a1b95723e */ /* 0x000fc400000010ff */
[----:B-1----:R-:W-:-:S03]  /*5420*/  F2FP.BF16.F32.PACK_AB R145, R30, R29 ;  /* 0x0000001d1e91723e */ /* 0x002fc600000010ff */
[----:B------:R-:W1:Y:S01]  /*5430*/  MUFU.EX2 R141, R141 ;  /* 0x0000008d008d7308 */ /* 0x000e620000000800 */
[----:B------:R-:W-:Y:S02]  /*5440*/  WARPGROUP.DEPBAR.LE gsb0, 0x0 ;  /* 0x00008000000079c5 */ /* 0x000fe40000010000 */
[----:B------:R4:W-:Y:S06]  /*5450*/  BAR.ARV R4, 0x100 ;  /* 0x000400040000751d */ /* 0x0009ec0000002000 */
[----:B------:R5:W-:Y:S01]  /*5460*/  @!P1 SYNCS.ARRIVE.TRANS64.RED.A1T0 RZ, [R37+URZ], RZ ;  /* 0x000000ff25ff99a7 */ /* 0x000be2000810043f */
[----:B------:R-:W1:Y:S01]  /*5470*/  MUFU.EX2 R34, R34 ;  /* 0x0000002200227308 */ /* 0x000e620000000800 */
[-C--:B------:R-:W-:Y:S01]  /*5480*/  FMUL.FTZ R88, R88, R6.reuse ;  /* 0x0000000658587220 */ /* 0x080fe20000410000 */
[-C--:B------:R-:W-:Y:S01]  /*5490*/  FMUL.FTZ R89, R89, R6.reuse ;  /* 0x0000000659597220 */ /* 0x080fe20000410000 */
[-C--:B------:R-:W-:Y:S01]  /*54a0*/  FMUL.FTZ R92, R92, R6.reuse ;  /* 0x000000065c5c7220 */ /* 0x080fe20000410000 */
[-C--:B------:R-:W-:Y:S01]  /*54b0*/  FMUL.FTZ R93, R93, R6.reuse ;  /* 0x000000065d5d7220 */ /* 0x080fe20000410000 */
[-C--:B------:R-:W-:Y:S01]  /*54c0*/  FMUL.FTZ R96, R96, R6.reuse ;  /* 0x0000000660607220 */ /* 0x080fe20000410000 */
[----:B------:R-:W-:Y:S01]  /*54d0*/  FMUL.FTZ R97, R97, R6 ;  /* 0x0000000661617220 */ /* 0x000fe20000410000 */
[----:B-----5:R-:W-:Y:S01]  /*54e0*/  FADD.FTZ R37, R21, R48 ;  /* 0x0000003015257221 */ /* 0x020fe20000010000 */
[----:B------:R-:W5:Y:S01]  /*54f0*/  MUFU.EX2 R143, R143 ;  /* 0x0000008f008f7308 */ /* 0x000f620000000800 */
[----:B------:R-:W-:Y:S01]  /*5500*/  FFMA.FTZ R48, R67, R0, -R36 ;  /* 0x0000000043307223 */ /* 0x000fe20000010824 */
[-C--:B------:R-:W-:Y:S01]  /*5510*/  FMUL.FTZ R100, R100, R6.reuse ;  /* 0x0000000664647220 */ /* 0x080fe20000410000 */
[----:B----4-:R-:W-:Y:S01]  /*5520*/  FADD.FTZ R4, R136, R37 ;  /* 0x0000002588047221 */ /* 0x010fe20000010000 */
[-C--:B------:R-:W-:Y:S01]  /*5530*/  FMUL.FTZ R101, R101, R6.reuse ;  /* 0x0000000665657220 */ /* 0x080fe20000410000 */
[-C--:B------:R-:W-:Y:S01]  /*5540*/  FMUL.FTZ R104, R104, R6.reuse ;  /* 0x0000000668687220 */ /* 0x080fe20000410000 */
[-C--:B------:R-:W-:Y:S01]  /*5550*/  FMUL.FTZ R105, R105, R6.reuse ;  /* 0x0000000669697220 */ /* 0x080fe20000410000 */
[----:B------:R-:W-:Y:S01]  /*5560*/  FADD.FTZ R37, R45, R4 ;  /* 0x000000042d257221 */ /* 0x000fe20000010000 */
[----:B------:R-:W-:Y:S01]  /*5570*/  @!P1 PRMT R4, RZ, 0x654, R3 ;  /* 0x00000654ff049816 */ /* 0x000fe20000000003 */
[----:B------:R-:W-:Y:S01]  /*5580*/  FADD.FTZ R3, R13, R50 ;  /* 0x000000320d037221 */ /* 0x000fe20000010000 */
[----:B------:R-:W4:Y:S01]  /*5590*/  MUFU.EX2 R38, R38 ;  /* 0x0000002600267308 */ /* 0x000f220000000800 */
[----:B------:R-:W-:Y:S01]  /*55a0*/  FADD.FTZ R50, R138, R37 ;  /* 0x000000258a327221 */ /* 0x000fe20000010000 */
[----:B------:R2:W-:Y:S01]  /*55b0*/  @!P1 SYNCS.ARRIVE.TRANS64.RED.A1T0 RZ, [R4+URZ], RZ ;  /* 0x000000ff04ff99a7 */ /* 0x0005e2000810043f */
[-C--:B------:R-:W-:Y:S01]  /*55c0*/  FMUL.FTZ R108, R108, R6.reuse ;  /* 0x000000066c6c7220 */ /* 0x080fe20000410000 */
[----:B------:R-:W-:Y:S01]  /*55d0*/  FMUL.FTZ R109, R109, R6 ;  /* 0x000000066d6d7220 */ /* 0x000fe20000410000 */
[----:B------:R-:W-:Y:S01]  /*55e0*/  FADD.FTZ R37, R49, R50 ;  /* 0x0000003231257221 */ /* 0x000fe20000010000 */
[----:B------:R-:W-:Y:S01]  /*55f0*/  FFMA.FTZ R50, R71, R0, -R36 ;  /* 0x0000000047327223 */ /* 0x000fe20000010824 */
[-C--:B------:R-:W-:Y:S01]  /*5600*/  FMUL.FTZ R112, R112, R6.reuse ;  /* 0x0000000670707220 */ /* 0x080fe20000410000 */
[----:B------:R-:W4:Y:S01]  /*5610*/  MUFU.EX2 R33, R33 ;  /* 0x0000002100217308 */ /* 0x000f220000000800 */
[----:B------:R-:W-:Y:S01]  /*5620*/  FADD.FTZ R52, R132, R37 ;  /* 0x0000002584347221 */ /* 0x000fe20000010000 */
[----:B--2---:R-:W-:Y:S01]  /*5630*/  FADD.FTZ R4, R26, R3 ;  /* 0x000000031a047221 */ /* 0x004fe20000010000 */
        /* <DEDUP_REMOVED lines=8> */
[-C--:B------:R-:W-:Y:S01]  /*56c0*/  FMUL.FTZ R90, R90, R7.reuse ;  /* 0x000000075a5a7220 */ /* 0x080fe20000410000 */
[-C--:B------:R-:W-:Y:S01]  /*56d0*/  FMUL.FTZ R91, R91, R7.reuse ;  /* 0x000000075b5b7220 */ /* 0x080fe20000410000 */
[-C--:B------:R-:W-:Y:S01]  /*56e0*/  FMUL.FTZ R94, R94, R7.reuse ;  /* 0x000000075e5e7220 */ /* 0x080fe20000410000 */
[----:B------:R-:W-:Y:S01]  /*56f0*/  FADD.FTZ R3, R31, R4 ;  /* 0x000000041f037221 */ /* 0x000fe20000010000 */
[-C--:B------:R-:W-:Y:S01]  /*5700*/  FMUL.FTZ R95, R95, R7.reuse ;  /* 0x000000075f5f7220 */ /* 0x080fe20000410000 */
[----:B------:R-:W2:Y:S01]  /*5710*/  MUFU.EX2 R35, R35 ;  /* 0x0000002300237308 */ /* 0x000ea20000000800 */
[-C--:B------:R-:W-:Y:S01]  /*5720*/  FMUL.FTZ R98, R98, R7.reuse ;  /* 0x0000000762627220 */ /* 0x080fe20000410000 */
[----:B---3--:R-:W-:Y:S01]  /*5730*/  FADD.FTZ R4, R32, R3 ;  /* 0x0000000320047221 */ /* 0x008fe20000010000 */
[-C--:B------:R-:W-:Y:S01]  /*5740*/  FMUL.FTZ R99, R99, R7.reuse ;  /* 0x0000000763637220 */ /* 0x080fe20000410000 */
[-C--:B------:R-:W-:Y:S01]  /*5750*/  FMUL.FTZ R102, R102, R7.reuse ;  /* 0x0000000766667220 */ /* 0x080fe20000410000 */
[-C--:B------:R-:W-:Y:S01]  /*5760*/  FMUL.FTZ R103, R103, R7.reuse ;  /* 0x0000000767677220 */ /* 0x080fe20000410000 */
[----:B-1----:R-:W-:Y:S01]  /*5770*/  FADD.FTZ R3, R141, R4 ;  /* 0x000000048d037221 */ /* 0x002fe20000010000 */
[-C--:B------:R-:W-:Y:S01]  /*5780*/  FMUL.FTZ R106, R106, R7.reuse ;  /* 0x000000076a6a7220 */ /* 0x080fe20000410000 */
[----:B------:R-:W1:Y:S01]  /*5790*/  MUFU.EX2 R42, R42 ;  /* 0x0000002a002a7308 */ /* 0x000e620000000800 */
[-C--:B------:R-:W-:Y:S01]  /*57a0*/  FMUL.FTZ R107, R107, R7.reuse ;  /* 0x000000076b6b7220 */ /* 0x080fe20000410000 */
[----:B------:R-:W-:Y:S01]  /*57b0*/  FADD.FTZ R4, R34, R3 ;  /* 0x0000000322047221 */ /* 0x000fe20000010000 */
[-C--:B------:R-:W-:Y:S01]  /*57c0*/  FMUL.FTZ R110, R110, R7.reuse ;  /* 0x000000076e6e7220 */ /* 0x080fe20000410000 */
[-C--:B------:R-:W-:Y:S01]  /*57d0*/  FMUL.FTZ R111, R111, R7.reuse ;  /* 0x000000076f6f7220 */ /* 0x080fe20000410000 */
[-C--:B------:R-:W-:Y:S01]  /*57e0*/  FMUL.FTZ R114, R114, R7.reuse ;  /* 0x0000000772727220 */ /* 0x080fe20000410000 */
[----:B-----5:R-:W-:Y:S01]  /*57f0*/  FADD.FTZ R3, R143, R4 ;  /* 0x000000048f037221 */ /* 0x020fe20000010000 */
[-C--:B------:R-:W-:Y:S01]  /*5800*/  FMUL.FTZ R115, R115, R7.reuse ;  /* 0x0000000773737220 */ /* 0x080fe20000410000 */
[----:B------:R-:W3:Y:S01]  /*5810*/  MUFU.EX2 R133, R133 ;  /* 0x0000008500857308 */ /* 0x000ee20000000800 */
[-C--:B------:R-:W-:Y:S01]  /*5820*/  FMUL.FTZ R118, R118, R7.reuse ;  /* 0x0000000776767220 */ /* 0x080fe20000410000 */
[----:B----4-:R-:W-:Y:S01]  /*5830*/  FADD.FTZ R4, R38, R3 ;  /* 0x0000000326047221 */ /* 0x010fe20000010000 */
[----:B------:R-:W-:Y:S01]  /*5840*/  FMUL.FTZ R119, R119, R7 ;  /* 0x0000000777777220 */ /* 0x000fe20000410000 */
[----:B------:R-:W-:Y:S01]  /*5850*/  F2FP.BF16.F32.PACK_AB R136, R45, R136 ;  /* 0x000000882d88723e */ /* 0x000fe200000010ff */
[----:B------:R-:W-:-:S02]  /*5860*/  IMAD.MOV.U32 R6, RZ, RZ, R5 ;  /* 0x000000ffff067224 */ /* 0x000fc400078e0005 */
[----:B------:R-:W-:Y:S01]  /*5870*/  FADD.FTZ R3, R33, R4 ;  /* 0x0000000421037221 */ /* 0x000fe20000010000 */
[----:B------:R-:W-:Y:S01]  /*5880*/  F2FP.BF16.F32.PACK_AB R138, R49, R138 ;  /* 0x0000008a318a723e */ /* 0x000fe200000010ff */
[----:B------:R-:W4:Y:S01]  /*5890*/  MUFU.EX2 R44, R44 ;  /* 0x0000002c002c7308 */ /* 0x000f220000000800 */
[----:B------:R-:W-:Y:S01]  /*58a0*/  F2FP.BF16.F32.PACK_AB R132, R53, R132 ;  /* 0x000000843584723e */ /* 0x000fe200000010ff */
[----:B--2---:R-:W-:Y:S01]  /*58b0*/  FADD.FTZ R4, R40, R3 ;  /* 0x0000000328047221 */ /* 0x004fe20000010000 */
[----:B------:R-:W-:Y:S01]  /*58c0*/  F2FP.BF16.F32.PACK_AB R147, R32, R31 ;  /* 0x0000001f2093723e */ /* 0x000fe200000010ff */
[----:B------:R-:W-:Y:S01]  /*58d0*/  IMAD.MOV.U32 R7, RZ, RZ, R9 ;  /* 0x000000ffff077224 */ /* 0x000fe200078e0009 */
[----:B------:R-:W-:Y:S01]  /*58e0*/  F2FP.BF16.F32.PACK_AB R141, R34, R141 ;  /* 0x0000008d228d723e */ /* 0x000fe200000010ff */
[----:B------:R-:W-:Y:S01]  /*58f0*/  FADD.FTZ R3, R35, R4 ;  /* 0x0000000423037221 */ /* 0x000fe20000010000 */
[----:B------:R-:W-:Y:S01]  /*5900*/  F2FP.BF16.F32.PACK_AB R143, R38, R143 ;  /* 0x0000008f268f723e */ /* 0x000fe200000010ff */
[----:B------:R-:W2:Y:S01]  /*5910*/  MUFU.EX2 R57, R57 ;  /* 0x0000003900397308 */ /* 0x000ea20000000800 */
[----:B------:R-:W-:Y:S01]  /*5920*/  F2FP.BF16.F32.PACK_AB R137, R40, R33 ;  /* 0x000000212889723e */ /* 0x000fe200000010ff */
[C---:B-1----:R-:W-:Y:S01]  /*5930*/  FADD.FTZ R4, R42.reuse, R3 ;  /* 0x000000032a047221 */ /* 0x042fe20000010000 */
[----:B------:R-:W-:-:S03]  /*5940*/  F2FP.BF16.F32.PACK_AB R139, R42, R35 ;  /* 0x000000232a8b723e */ /* 0x000fc600000010ff */
[----:B---3--:R-:W-:Y:S02]  /*5950*/  FADD.FTZ R3, R133, R4 ;  /* 0x0000000485037221 */ /* 0x008fe40000010000 */
[----:B------:R-:W1:Y:S01]  /*5960*/  MUFU.EX2 R135, R135 ;  /* 0x0000008700877308 */ /* 0x000e620000000800 */
[C---:B----4-:R-:W-:Y:S01]  /*5970*/  F2FP.BF16.F32.PACK_AB R133, R44.reuse, R133 ;  /* 0x000000852c85723e */ /* 0x050fe200000010ff */
[----:B------:R-:W-:-:S06]  /*5980*/  FADD.FTZ R4, R44, R3 ;  /* 0x000000032c047221 */ /* 0x000fcc0000010000 */
        /* <DEDUP_REMOVED lines=8> */
[C---:B--2---:R-:W-:Y:S01]  /*5a10*/  F2FP.BF16.F32.PACK_AB R128, R61.reuse, R8 ;  /* 0x000000083d80723e */ /* 0x044fe200000010ff */
[----:B------:R-:W-:-:S06]  /*5a20*/  FADD.FTZ R37, R61, R52 ;  /* 0x000000343d257221 */ /* 0x000fcc0000010000 */
        /* <DEDUP_REMOVED lines=45> */
[----:B------:R2:W4:Y:S01]  /*5d00*/  MUFU.EX2 R123, R151 ;  /* 0x00000097007b7308 */ /* 0x0005220000000800 */
[C---:B-1----:R-:W-:Y:S01]  /*5d10*/  FADD.FTZ R8, R83.reuse, R8 ;  /* 0x0000000853087221 */ /* 0x042fe20000010000 */
[----:B------:R-:W-:-:S06]  /*5d20*/  F2FP.BF16.F32.PACK_AB R121, R83, R121 ;  /* 0x000000795379723e */ /* 0x000fcc00000010ff */
[----:B------:R-:W1:Y:S01]  /*5d30*/  MUFU.EX2 R87, R87 ;  /* 0x0000005700577308 */ /* 0x000e620000000800 */
[----:B---3--:R-:W-:Y:S01]  /*5d40*/  FADD.FTZ R4, R28, R11 ;  /* 0x0000000b1c047221 */ /* 0x008fe20000010000 */
[C---:B------:R-:W-:Y:S02]  /*5d50*/  F2FP.BF16.F32.PACK_AB R122, R81.reuse, R28 ;  /* 0x0000001c517a723e */ /* 0x040fe400000010ff */
[----:B--2---:R-:W-:Y:S01]  /*5d60*/  F2FP.BF16.F32.PACK_AB R151, R26, R13 ;  /* 0x0000000d1a97723e */ /* 0x004fe200000010ff */
[----:B------:R-:W-:Y:S01]  /*5d70*/  FADD.FTZ R4, R81, R4 ;  /* 0x0000000451047221 */ /* 0x000fe20000010000 */
[----:B----4-:R-:W-:-:S04]  /*5d80*/  FADD.FTZ R8, R123, R8 ;  /* 0x000000087b087221 */ /* 0x010fc80000010000 */
[C---:B-1----:R-:W-:Y:S01]  /*5d90*/  FADD.FTZ R3, R87.reuse, R8 ;  /* 0x0000000857037221 */ /* 0x042fe20000010000 */
[----:B------:R-:W-:Y:S01]  /*5da0*/  F2FP.BF16.F32.PACK_AB R123, R87, R123 ;  /* 0x0000007b577b723e */ /* 0x000fe200000010ff */
[----:B------:R-:W-:Y:S06]  /*5db0*/  @P2 BRA `(.L_x_12050) ;  /* 0xffffffd8009c2947 */ /* 0x000fec000383ffff */
.L_x_12041:
[----:B------:R-:W-:-:S13]  /*5dc0*/  ISETP.LE.AND P2, PT, RZ, UR28, PT ;  /* 0x0000001cff007c0c */ /* 0x000fda000bf43270 */
[----:B------:R-:W-:Y:S05]  /*5dd0*/  @!P2 BRA `(.L_x_12051) ;  /* 0x0000001c002ca947 */ /* 0x000fea0003800000 */
[----:B------:R-:W-:Y:S01]  /*5de0*/  IMAD.MOV.U32 R6, RZ, RZ, R9 ;  /* 0x000000ffff067224 */ /* 0x000fe200078e0009 */
[----:B------:R-:W-:Y:S01]  /*5df0*/  UMOV UR22, UR37 ;  /* 0x0000002500167c82 */ /* 0x000fe20008000000 */
[----:B------:R-:W-:Y:S01]  /*5e00*/  IMAD.MOV.U32 R7, RZ, RZ, R5 ;  /* 0x000000ffff077224 */ /* 0x000fe200078e0005 */
[----:B------:R-:W-:-:S06]  /*5e10*/  UMOV UR21, UR36 ;  /* 0x0000002400157c82 */ /* 0x000fcc0008000000 */
.L_x_12060:
        /* <DEDUP_REMOVED lines=9> */
.L_x_12053:
[----:B------:R-:W-:Y:S01]  /*5eb0*/  ULEA UR6, UR36, UR40, 0x3 ;  /* 0x0000002824067291 */ /* 0x000fe2000f8e183f */
[----:B------:R-:W-:-:S05]  /*5ec0*/  IMAD.U32 R0, RZ, RZ, UR37 ;  /* 0x00000025ff007e24 */ /* 0x000fca000f8e00ff */
[----:B------:R-:W-:-:S04]  /*5ed0*/  SHF.L.U32 R0, R0, 0x1f, RZ ;  /* 0x0000001f00007819 */ /* 0x000fc800000006ff */
[----:B------:R1:W2:Y:S01]  /*5ee0*/  SYNCS.PHASECHK.TRANS64.TRYWAIT P3, [UR6+0x16830], R0 ;  /* 0x01683000ff0075a7 */ /* 0x0002a20008060146 */
[----:B------:R-:W-:Y:S05]  /*5ef0*/  @!P0 BRA `(.L_x_12054) ;  /* 0x0000000000048947 */ /* 0x000fea0003800000 */
[----:B------:R-:W-:Y:S01]  /*5f00*/  BPT.TRAP 0x1 ;  /* 0x000000040000795c */ /* 0x000fe20000300000 */
.L_x_12054:
[----:B--2---:R-:W-:Y:S05]  /*5f10*/  @P3 BRA `(.L_x_12052) ;  /* 0x0000000000083947 */ /* 0x004fea0003800000 */
[----:B------:R-:W2:Y:S02]  /*5f20*/  SYNCS.PHASECHK.TRANS64.TRYWAIT P3, [UR6+0x16830], R0 ;  /* 0x01683000ff0075a7 */ /* 0x000ea40008060146 */
[----:B--2---:R-:W-:Y:S05]  /*5f30*/  @!P3 BRA `(.L_x_12055) ;  /* 0x0000005c0018b947 */ /* 0x004fea0003800000 */
.L_x_12052:
        /* <DEDUP_REMOVED lines=25> */
.L_x_12057:
[----:B------:R-:W-:Y:S01]  /*60d0*/  ULEA UR6, UR21, UR40, 0x3 ;  /* 0x0000002815067291 */ /* 0x000fe2000f8e183f */
[----:B------:R-:W-:-:S05]  /*60e0*/  IMAD.U32 R0, RZ, RZ, UR22 ;  /* 0x00000016ff007e24 */ /* 0x000fca000f8e00ff */
[----:B------:R-:W-:-:S04]  /*60f0*/  SHF.L.U32 R0, R0, 0x1f, RZ ;  /* 0x0000001f00007819 */ /* 0x000fc800000006ff */
[----:B------:R1:W2:Y:S01]  /*6100*/  SYNCS.PHASECHK.TRANS64.TRYWAIT P2, [UR6+0x16850], R0 ;  /* 0x01685000ff0075a7 */ /* 0x0002a20008040146 */
[----:B------:R-:W-:Y:S05]  /*6110*/  @!P0 BRA `(.L_x_12058) ;  /* 0x0000000000048947 */ /* 0x000fea0003800000 */
[----:B------:R-:W-:Y:S01]  /*6120*/  BPT.TRAP 0x1 ;  /* 0x000000040000795c */ /* 0x000fe20000300000 */
.L_x_12058:
[----:B--2---:R-:W-:Y:S05]  /*6130*/  @P2 BRA `(.L_x_12056) ;  /* 0x0000000000082947 */ /* 0x004fea0003800000 */
[----:B------:R-:W2:Y:S02]  /*6140*/  SYNCS.PHASECHK.TRANS64.TRYWAIT P2, [UR6+0x16850], R0 ;  /* 0x01685000ff0075a7 */ /* 0x000ea40008040146 */
[----:B--2---:R-:W-:Y:S05]  /*6150*/  @!P2 BRA `(.L_x_12059) ;  /* 0x0000005800a8a947 */ /* 0x004fea0003800000 */
.L_x_12056:
[----:B------:R-:W-:Y:S01]  /*6160*/  UIADD3 UR6, UR40, 0x400, URZ ;  /* 0x0000040028067890 */ /* 0x000fe2000fffe03f */
[----:B------:R-:W-:Y:S01]  /*6170*/  WARPGROUP.ARRIVE ;  /* 0x00000000000079c5 */ /* 0x000fe20000000000 */
[----:B------:R-:W-:Y:S01]  /*6180*/  UMOV UR7, 0x40000040 ;  /* 0x4000004000077882 */ /* 0x000fe20000000000 */
[----:B-12---:R-:W-:Y:S01]  /*6190*/  FMNMX.FTZ R0, R24, R7, !PT ;  /* 0x0000000718007209 */ /* 0x006fe20007810000 */
[----:B------:R-:W-:Y:S01]  /*61a0*/  USHF.R.U32.HI UR6, URZ, 0x4, UR6 ;  /* 0x000000043f067899 */ /* 0x000fe20008011606 */
[----:B------:R-:W-:Y:S01]  /*61b0*/  ISETP.GE.U32.AND P2, PT, R2, 0x180, PT ;  /* 0x000001800200780c */ /* 0x000fe20003f46070 */
[----:B------:R-:W-:Y:S01]  /*61c0*/  UMOV UR11, 0x40000040 ;  /* 0x40000040000b7882 */ /* 0x000fe20000000000 */
[----:B------:R-:W-:Y:S01]  /*61d0*/  FMNMX.FTZ R5, R25, R0, !PT ;  /* 0x0000000019057209 */ /* 0x000fe20007810000 */
[----:B------:R-:W-:Y:S01]  /*61e0*/  ULOP3.LUT UR6, UR6, 0x3fff, URZ, 0xc0, !UPT ;  /* 0x00003fff06067892 */ /* 0x000fe2000f8ec03f */
[----:B------:R-:W-:Y:S02]  /*61f0*/  UMOV UR22, UR37 ;  /* 0x0000002500167c82 */ /* 0x000fe40008000000 */
        /* <DEDUP_REMOVED lines=46> */
[----:B------:R-:W-:Y:S01]  /*64e0*/  WARPGROUP.ARRIVE ;  /* 0x00000000000079c5 */ /* 0x000fe20000000000 */
[----:B--2---:R-:W-:Y:S02]  /*64f0*/  FMNMX.FTZ R5, R9, R10, !PT ;  /* 0x0000000a09057209 */ /* 0x004fe40007810000 */
[----:B------:R-:W-:-:S03]  /*6500*/  FMNMX.FTZ R9, R27, R8, !PT ;  /* 0x000000081b097209 */ /* 0x000fc60007810000 */
[----:B------:R-:W-:Y:S01]  /*6510*/  HGMMA.64x64x16.F32.BF16 R88, R140, gdesc[UR4].tnspB, R88, gsb0 ;  /* 0x40e000048c587df0 */ /* 0x000fe20008001858 */
[----:B------:R-:W-:Y:S01]  /*6520*/  UIADD3 UR6, UR10, 0x180, URZ ;  /* 0x000001800a067890 */ /* 0x000fe2000fffe03f */
[----:B------:R-:W-:Y:S01]  /*6530*/  FMNMX.FTZ R8, R30, R9, !PT ;  /* 0x000000091e087209 */ /* 0x000fe20007810000 */
[----:B------:R-:W-:Y:S01]  /*6540*/  UMOV UR7, 0x40000040 ;  /* 0x4000004000077882 */ /* 0x000fe20000000000 */
[C---:B-1----:R-:W-:Y:S01]  /*6550*/  FMUL.FTZ R11, R5.reuse, R0 ;  /* 0x00000000050b7220 */ /* 0x042fe20000410000 */
[----:B------:R-:W-:Y:S01]  /*6560*/  FADD.FTZ R7, -R5, R7 ;  /* 0x0000000705077221 */ /* 0x000fe20000010100 */
[----:B------:R-:W-:Y:S02]  /*6570*/  FMNMX.FTZ R9, R31, R8, !PT ;  /* 0x000000081f097209 */ /* 0x000fe40007810000 */
[-CC-:B------:R-:W-:Y:S01]  /*6580*/  FFMA.FTZ R148, R24, R0.reuse, -R11.reuse ;  /* 0x0000000018947223 */ /* 0x180fe2000001080b */
[-CC-:B------:R-:W-:Y:S01]  /*6590*/  FFMA.FTZ R21, R37, R0.reuse, -R11.reuse ;  /* 0x0000000025157223 */ /* 0x180fe2000001080b */
[----:B------:R-:W-:Y:S01]  /*65a0*/  FMNMX.FTZ R8, R34, R9, !PT ;  /* 0x0000000922087209 */ /* 0x000fe20007810000 */
[-CC-:B------:R-:W-:Y:S01]  /*65b0*/  FFMA.FTZ R37, R53, R0.reuse, -R11.reuse ;  /* 0x0000000035257223 */ /* 0x180fe2000001080b */
[-CC-:B------:R-:W-:Y:S01]  /*65c0*/  FFMA.FTZ R53, R69, R0.reuse, -R11.reuse ;  /* 0x0000000045357223 */ /* 0x180fe2000001080b */
[----:B------:R-:W-:Y:S01]  /*65d0*/  FMUL.FTZ R7, R7, R0 ;  /* 0x0000000007077220 */ /* 0x000fe20000410000 */
[----:B------:R-:W-:Y:S01]  /*65e0*/  FMNMX.FTZ R9, R35, R8, !PT ;  /* 0x0000000823097209 */ /* 0x000fe20007810000 */
[-CC-:B------:R-:W-:Y:S01]  /*65f0*/  FFMA.FTZ R13, R25, R0.reuse, -R11.reuse ;  /* 0x00000000190d7223 */ /* 0x180fe2000001080b */
[----:B------:R-:W-:Y:S01]  /*6600*/  MUFU.EX2 R148, R148 ;  /* 0x0000009400947308 */ /* 0x000fe20000000800 */
[-CC-:B------:R-:W-:Y:S01]  /*6610*/  FFMA.FTZ R150, R28, R0.reuse, -R11.reuse ;  /* 0x000000001c967223 */ /* 0x180fe2000001080b */
[----:B------:R-:W-:Y:S01]  /*6620*/  FMNMX.FTZ R8, R38, R9, !PT ;  /* 0x0000000926087209 */ /* 0x000fe20007810000 */
[-CC-:B------:R-:W-:Y:S01]  /*6630*/  FFMA.FTZ R15, R29, R0.reuse, -R11.reuse ;  /* 0x000000001d0f7223 */ /* 0x180fe2000001080b */
[-CC-:B------:R-:W-:Y:S01]  /*6640*/  FFMA.FTZ R144, R32, R0.reuse, -R11.reuse ;  /* 0x0000000020907223 */ /* 0x180fe2000001080b */
[--C-:B------:R-:W-:Y:S01]  /*6650*/  FFMA.FTZ R19, R33, R0, -R11.reuse ;  /* 0x0000000021137223 */ /* 0x100fe2000001080b */
[----:B------:R-:W-:Y:S01]  /*6660*/  FMNMX.FTZ R9, R39, R8, !PT ;  /* 0x0000000827097209 */ /* 0x000fe20007810000 */
[-CC-:B------:R-:W-:Y:S01]  /*6670*/  FFMA.FTZ R146, R36, R0.reuse, -R11.reuse ;  /* 0x0000000024927223 */ /* 0x180fe2000001080b */
[----:B------:R-:W1:Y:S01]  /*6680*/  MUFU.EX2 R7, R7 ;  /* 0x0000000700077308 */ /* 0x000e620000000800 */
[-CC-:B------:R-:W-:Y:S01]  /*6690*/  FFMA.FTZ R25, R41, R0.reuse, -R11.reuse ;  /* 0x0000000029197223 */ /* 0x180fe2000001080b */
[----:B------:R-:W-:Y:S01]  /*66a0*/  FMNMX.FTZ R8, R42, R9, !PT ;  /* 0x000000092a087209 */ /* 0x000fe20007810000 */
[-CC-:B------:R-:W-:Y:S01]  /*66b0*/  FFMA.FTZ R33, R45, R0.reuse, -R11.reuse ;  /* 0x000000002d217223 */ /* 0x180fe2000001080b */
[-CC-:B------:R-:W-:Y:S01]  /*66c0*/  FFMA.FTZ R29, R49, R0.reuse, -R11.reuse ;  /* 0x00000000311d7223 */ /* 0x180fe2000001080b */
[--C-:B------:R-:W-:Y:S01]  /*66d0*/  FFMA.FTZ R49, R57, R0, -R11.reuse ;  /* 0x0000000039317223 */ /* 0x100fe2000001080b */
[----:B------:R-:W-:Y:S01]  /*66e0*/  FMNMX.FTZ R9, R43, R8, !PT ;  /* 0x000000082b097209 */ /* 0x000fe20007810000 */
[-CC-:B------:R-:W-:Y:S01]  /*66f0*/  FFMA.FTZ R41, R61, R0.reuse, -R11.reuse ;  /* 0x000000003d297223 */ /* 0x180fe2000001080b */
[----:B------:R-:W2:Y:S01]  /*6700*/  MUFU.EX2 R13, R13 ;  /* 0x0000000d000d7308 */ /* 0x000ea20000000800 */
[-CC-:B------:R-:W-:Y:S01]  /*6710*/  FFMA.FTZ R45, R65, R0.reuse, -R11.reuse ;  /* 0x00000000412d7223 */ /* 0x180fe2000001080b */
[----:B------:R-:W-:Y:S01]  /*6720*/  FMNMX.FTZ R8, R46, R9, !PT ;  /* 0x000000092e087209 */ /* 0x000fe20007810000 */
[-CC-:B------:R-:W-:Y:S01]  /*6730*/  FFMA.FTZ R10, R68, R0.reuse, -R11.reuse ;  /* 0x00000000440a7223 */ /* 0x180fe2000001080b */
[-CC-:B------:R-:W-:Y:S01]  /*6740*/  FFMA.FTZ R12, R72, R0.reuse, -R11.reuse ;  /* 0x00000000480c7223 */ /* 0x180fe2000001080b */
[--C-:B------:R-:W-:Y:S01]  /*6750*/  FFMA.FTZ R57, R73, R0, -R11.reuse ;  /* 0x0000000049397223 */ /* 0x100fe2000001080b */
[----:B------:R-:W-:Y:S01]  /*6760*/  FMNMX.FTZ R9, R47, R8, !PT ;  /* 0x000000082f097209 */ /* 0x000fe20007810000 */
[--C-:B------:R-:W-:Y:S01]  /*6770*/  FFMA.FTZ R61, R77, R0, -R11.reuse ;  /* 0x000000004d3d7223 */ /* 0x100fe2000001080b */
[----:B------:R-:W3:Y:S01]  /*6780*/  MUFU.EX2 R150, R150 ;  /* 0x0000009600967308 */ /* 0x000ee20000000800 */
[----:B-1----:R-:W-:Y:S01]  /*6790*/  FFMA.FTZ R4, R7, R4, R148 ;  /* 0x0000000407047223 */ /* 0x002fe20000010094 */
[----:B------:R-:W-:Y:S01]  /*67a0*/  FMNMX.FTZ R8, R50, R9, !PT ;  /* 0x0000000932087209 */ /* 0x000fe20007810000 */
[-CC-:B------:R-:W-:Y:S01]  /*67b0*/  FFMA.FTZ R20, R80, R0.reuse, -R11.reuse ;  /* 0x0000000050147223 */ /* 0x180fe2000001080b */
[-CC-:B------:R-:W-:Y:S01]  /*67c0*/  FFMA.FTZ R65, R81, R0.reuse, -R11.reuse ;  /* 0x0000000051417223 */ /* 0x180fe2000001080b */
[----:B------:R-:W-:Y:S01]  /*67d0*/  FFMA.FTZ R84, R84, R0, -R11 ;  /* 0x0000000054547223 */ /* 0x000fe2000001080b */
[----:B------:R-:W-:-:S02]  /*67e0*/  FMNMX.FTZ R9, R51, R8, !PT ;  /* 0x0000000833097209 */ /* 0x000fc40007810000 */
[----:B------:R-:W-:Y:S01]  /*67f0*/  MUFU.EX2 R15, R15 ;  /* 0x0000000f000f7308 */ /* 0x000fe20000000800 */
[----:B--2---:R-:W-:Y:S02]  /*6800*/  F2FP.BF16.F32.PACK_AB R148, R13, R148 ;  /* 0x000000940d94723e */ /* 0x004fe400000010ff */
        /* <DEDUP_REMOVED lines=13> */
[-CC-:B------:R-:W-:Y:S01]  /*68e0*/  FFMA.FTZ R142, R44, R0.reuse, -R11.reuse ;  /* 0x000000002c8e7223 */ /* 0x180fe2000001080b */
[----:B------:R-:W-:Y:S01]  /*68f0*/  FFMA.FTZ R140, R40, R0, -R11 ;  /* 0x00000000288c7223 */ /* 0x000fe2000001080b */
[----:B------:R-:W-:Y:S01]  /*6900*/  MUFU.EX2 R21, R21 ;  /* 0x0000001500157308 */ /* 0x000fe20000000800 */
[----:B------:R-:W-:Y:S01]  /*6910*/  FMNMX.FTZ R8, R70, R9, !PT ;  /* 0x0000000946087209 */ /* 0x000fe20007810000 */
[----:B------:R-:W-:Y:S01]  /*6920*/  HGMMA.64x64x16.F32.BF16 R88, R136, gdesc[UR4].tnspB, R88, gsb0 ;  /* 0x40e0000488587df0 */ /* 0x000fe20008001858 */
[----:B------:R-:W-:Y:S01]  /*6930*/  UIADD3 UR6, UR10, 0x200, URZ ;  /* 0x000002000a067890 */ /* 0x000fe2000fffe03f */
[----:B------:R-:W-:Y:S01]  /*6940*/  UMOV UR7, 0x40000040 ;  /* 0x4000004000077882 */ /* 0x000fe20000000000 */
        /* <DEDUP_REMOVED lines=20> */
[----:B------:R-:W-:-:S04]  /*6a90*/  FFMA.FTZ R14, R76, R0, -R11 ;  /* 0x000000004c0e7223 */ /* 0x000fc8000001080b */
[----:B------:R-:W1:Y:S02]  /*6aa0*/  SHFL.BFLY PT, R9, R24, 0x1, 0x1f ;  /* 0x0c201f0018097f89 */ /* 0x000e6400000e0000 */
[----:B------:R-:W-:Y:S01]  /*6ab0*/  MUFU.EX2 R8, R8 ;  /* 0x0000000800087308 */ /* 0x000fe20000000800 */
[----:B------:R-:W-:Y:S02]  /*6ac0*/  WARPGROUP.DEPBAR.LE gsb0, 0x0 ;  /* 0x00008000000079c5 */ /* 0x000fe40000010000 */
[----:B------:R-:W-:Y:S01]  /*6ad0*/  WARPGROUP.ARRIVE ;  /* 0x00000000000079c5 */ /* 0x000fe20000000000 */
[-CC-:B------:R-:W-:Y:S01]  /*6ae0*/  FFMA.FTZ R136, R48, R0.reuse, -R11.reuse ;  /* 0x0000000030887223 */ /* 0x180fe2000001080b */
[----:B------:R-:W-:-:S03]  /*6af0*/  FFMA.FTZ R138, R52, R0, -R11 ;  /* 0x00000000348a7223 */ /* 0x000fc6000001080b */
[----:B------:R-:W-:Y:S01]  /*6b00*/  MUFU.EX2 R45, R45 ;  /* 0x0000002d002d7308 */ /* 0x000fe20000000800 */
[----:B------:R-:W-:Y:S01]  /*6b10*/  HGMMA.64x64x16.F32.BF16 R88, R132, gdesc[UR4].tnspB, R88, gsb0 ;  /* 0x40e0000484587df0 */ /* 0x000fe20008001858 */
[----:B------:R-:W-:Y:S01]  /*6b20*/  UIADD3 UR6, UR10, 0x280, URZ ;  /* 0x000002800a067890 */ /* 0x000fe2000fffe03f */
[----:B------:R-:W-:-:S05]  /*6b30*/  UMOV UR7, 0x40000040 ;  /* 0x4000004000077882 */ /* 0x000fca0000000000 */
[----:B------:R-:W-:Y:S01]  /*6b40*/  MUFU.EX2 R136, R136 ;  /* 0x0000008800887308 */ /* 0x000fe20000000800 */
[----:B-1----:R-:W-:-:S05]  /*6b50*/  FMNMX.FTZ R9, R24, R9, !PT ;  /* 0x0000000918097209 */ /* 0x002fca0007810000 */
[----:B------:R-:W-:Y:S02]  /*6b60*/  FADD.FTZ R69, -R9, R6 ;  /* 0x0000000609457221 */ /* 0x000fe40000010100 */
[----:B------:R-:W-:Y:S02]  /*6b70*/  MUFU.EX2 R138, R138 ;  /* 0x0000008a008a7308 */ /* 0x000fe40000000800 */
[-C--:B------:R-:W-:Y:S01]  /*6b80*/  FMUL.FTZ R6, R69, R0.reuse ;  /* 0x0000000045067220 */ /* 0x080fe20000410000 */
[----:B------:R-:W-:-:S04]  /*6b90*/  FMUL.FTZ R69, R9, R0 ;  /* 0x0000000009457220 */ /* 0x000fc80000410000 */
[-CC-:B------:R-:W-:Y:S01]  /*6ba0*/  FFMA.FTZ R149, R26, R0.reuse, -R69.reuse ;  /* 0x000000001a957223 */ /* 0x180fe20000010845 */
[-CC-:B------:R-:W-:Y:S01]  /*6bb0*/  FFMA.FTZ R26, R27, R0.reuse, -R69.reuse ;  /* 0x000000001b1a7223 */ /* 0x180fe20000010845 */
[----:B------:R-:W-:Y:S01]  /*6bc0*/  MUFU.EX2 R6, R6 ;  /* 0x0000000600067308 */ /* 0x000fe20000000800 */
[-CC-:B------:R-:W-:Y:S01]  /*6bd0*/  FFMA.FTZ R151, R30, R0.reuse, -R69.reuse ;  /* 0x000000001e977223 */ /* 0x180fe20000010845 */
[-CC-:B------:R-:W-:Y:S01]  /*6be0*/  FFMA.FTZ R28, R31, R0.reuse, -R69.reuse ;  /* 0x000000001f1c7223 */ /* 0x180fe20000010845 */
[----:B------:R-:W-:Y:S02]  /*6bf0*/  IMAD.U32 R31, RZ, RZ, UR36 ;  /* 0x00000024ff1f7e24 */ /* 0x000fe4000f8e00ff */
[-CC-:B------:R-:W-:Y:S01]  /*6c00*/  FFMA.FTZ R145, R34, R0.reuse, -R69.reuse ;  /* 0x0000000022917223 */ /* 0x180fe20000010845 */
[-CC-:B------:R-:W-:Y:S01]  /*6c10*/  FFMA.FTZ R30, R35, R0.reuse, -R69.reuse ;  /* 0x00000000231e7223 */ /* 0x180fe20000010845 */
[----:B------:R-:W-:Y:S02]  /*6c20*/  VIADD R27, R16, 0x9 ;  /* 0x00000009101b7836 */ /* 0x000fe40000000000 */
[-CC-:B------:R-:W-:Y:S01]  /*6c30*/  FFMA.FTZ R147, R38, R0.reuse, -R69.reuse ;  /* 0x0000000026937223 */ /* 0x180fe20000010845 */
[----:B------:R-:W1:Y:S01]  /*6c40*/  MUFU.EX2 R149, R149 ;  /* 0x0000009500957308 */ /* 0x000e620000000800 */
[----:B------:R-:W-:Y:S01]  /*6c50*/  @!P1 LEA R31, R31, UR40, 0x3 ;  /* 0x000000281f1f9c11 */ /* 0x000fe2000f8e18ff */
[-CC-:B------:R-:W-:Y:S01]  /*6c60*/  FFMA.FTZ R32, R39, R0.reuse, -R69.reuse ;  /* 0x0000000027207223 */ /* 0x180fe20000010845 */
[-CC-:B------:R-:W-:Y:S01]  /*6c70*/  FFMA.FTZ R143, R46, R0.reuse, -R69.reuse ;  /* 0x000000002e8f7223 */ /* 0x180fe20000010845 */
[-CC-:B------:R-:W-:Y:S01]  /*6c80*/  FFMA.FTZ R141, R42, R0.reuse, -R69.reuse ;  /* 0x000000002a8d7223 */ /* 0x180fe20000010845 */
[-CC-:B------:R-:W-:Y:S01]  /*6c90*/  FFMA.FTZ R34, R43, R0.reuse, -R69.reuse ;  /* 0x000000002b227223 */ /* 0x180fe20000010845 */
[----:B------:R-:W-:Y:S01]  /*6ca0*/  @!P1 VIADD R35, R31, 0x16840 ;  /* 0x000168401f239836 */ /* 0x000fe20000000000 */
[----:B------:R-:W-:Y:S01]  /*6cb0*/  SEL R31, R27, 0x9, !P2 ;  /* 0x000000091b1f7807 */ /* 0x000fe20005000000 */
[----:B------:R-:W2:Y:S01]  /*6cc0*/  MUFU.EX2 R26, R26 ;  /* 0x0000001a001a7308 */ /* 0x000ea20000000800 */
[----:B------:R-:W-:Y:S01]  /*6cd0*/  FADD.FTZ R27, R13, R4 ;  /* 0x000000040d1b7221 */ /* 0x000fe20000010000 */
[-CC-:B------:R-:W-:Y:S01]  /*6ce0*/  FFMA.FTZ R36, R47, R0.reuse, -R69.reuse ;  /* 0x000000002f247223 */ /* 0x180fe20000010845 */
[-CC-:B------:R-:W-:Y:S01]  /*6cf0*/  FFMA.FTZ R137, R50, R0.reuse, -R69.reuse ;  /* 0x0000000032897223 */ /* 0x180fe20000010845 */
[-C--:B------:R-:W-:Y:S01]  /*6d00*/  FFMA.FTZ R38, R51, R0.reuse, -R69 ;  /* 0x0000000033267223 */ /* 0x080fe20000010845 */
[----:B---3--:R-:W-:Y:S01]  /*6d10*/  FADD.FTZ R46, R150, R27 ;  /* 0x0000001b962e7221 */ /* 0x008fe20000010000 */
[-CC-:B------:R-:W-:Y:S01]  /*6d20*/  FFMA.FTZ R139, R54, R0.reuse, -R69.reuse ;  /* 0x00000000368b7223 */ /* 0x180fe20000010845 */
[-C--:B------:R-:W-:Y:S01]  /*6d30*/  FFMA.FTZ R40, R55, R0.reuse, -R69 ;  /* 0x0000000037287223 */ /* 0x080fe20000010845 */
[----:B------:R-:W3:Y:S01]  /*6d40*/  MUFU.EX2 R151, R151 ;  /* 0x0000009700977308 */ /* 0x000ee20000000800 */
[----:B-1----:R-:W-:Y:S01]  /*6d50*/  FFMA.FTZ R3, R6, R3, R149 ;  /* 0x0000000306037223 */ /* 0x002fe20000010095 */
[----:B------:R-:W-:Y:S01]  /*6d60*/  FADD.FTZ R27, R15, R46 ;  /* 0x0000002e0f1b7221 */ /* 0x000fe20000010000 */
[-CC-:B------:R-:W-:Y:S01]  /*6d70*/  FFMA.FTZ R42, R59, R0.reuse, -R69.reuse ;  /* 0x000000003b2a7223 */ /* 0x180fe20000010845 */
[-CC-:B------:R-:W-:Y:S01]  /*6d80*/  FFMA.FTZ R4, R63, R0.reuse, -R69.reuse ;  /* 0x000000003f047223 */ /* 0x180fe20000010845 */
[-C--:B------:R-:W-:Y:S01]  /*6d90*/  FFMA.FTZ R75, R75, R0.reuse, -R69 ;  /* 0x000000004b4b7223 */ /* 0x080fe20000010845 */
[----:B------:R-:W-:Y:S01]  /*6da0*/  FADD.FTZ R46, R144, R27 ;  /* 0x0000001b902e7221 */ /* 0x000fe20000010000 */
[-C--:B------:R-:W-:Y:S01]  /*6db0*/  FFMA.FTZ R78, R78, R0.reuse, -R69 ;  /* 0x000000004e4e7223 */ /* 0x080fe20000010845 */
[----:B------:R-:W1:Y:S01]  /*6dc0*/  MUFU.EX2 R28, R28 ;  /* 0x0000001c001c7308 */ /* 0x000e620000000800 */
[C---:B--2---:R-:W-:Y:S01]  /*6dd0*/  FADD.FTZ R44, R26.reuse, R3 ;  /* 0x000000031a2c7221 */ /* 0x044fe20000010000 */
[----:B------:R-:W-:Y:S01]  /*6de0*/  FADD.FTZ R27, R19, R46 ;  /* 0x0000002e131b7221 */ /* 0x000fe20000010000 */
[----:B------:R-:W-:Y:S01]  /*6df0*/  F2FP.BF16.F32.PACK_AB R149, R26, R149 ;  /* 0x000000951a95723e */ /* 0x000fe200000010ff */
[-CC-:B------:R-:W-:Y:S01]  /*6e00*/  FFMA.FTZ R46, R71, R0.reuse, -R69.reuse ;  /* 0x00000000472e7223 */ /* 0x180fe20000010845 */
[-C--:B------:R-:W-:Y:S01]  /*6e10*/  FFMA.FTZ R79, R79, R0.reuse, -R69 ;  /* 0x000000004f4f7223 */ /* 0x080fe20000010845 */
[----:B------:R-:W-:Y:S01]  /*6e20*/  FADD.FTZ R50, R146, R27 ;  /* 0x0000001b92327221 */ /* 0x000fe20000010000 */
[-CC-:B------:R-:W-:Y:S01]  /*6e30*/  FFMA.FTZ R82, R82, R0.reuse, -R69.reuse ;  /* 0x0000000052527223 */ /* 0x180fe20000010845 */
[----:B------:R-:W2:Y:S01]  /*6e40*/  MUFU.EX2 R145, R145 ;  /* 0x0000009100917308 */ /* 0x000ea20000000800 */
[----:B---3--:R-:W-:Y:S01]  /*6e50*/  FADD.FTZ R3, R151, R44 ;  /* 0x0000002c97037221 */ /* 0x008fe20000010000 */
[----:B------:R-:W-:Y:S01]  /*6e60*/  FADD.FTZ R27, R21, R50 ;  /* 0x00000032151b7221 */ /* 0x000fe20000010000 */
[-C--:B------:R-:W-:Y:S01]  /*6e70*/  FFMA.FTZ R83, R83, R0.reuse, -R69 ;  /* 0x0000000053537223 */ /* 0x080fe20000010845 */
[----:B------:R-:W-:Y:S01]  /*6e80*/  @!P1 PRMT R35, RZ, 0x654, R35 ;  /* 0x00000654ff239816 */ /* 0x000fe20000000023 */
[----:B------:R-:W-:Y:S01]  /*6e90*/  FFMA.FTZ R86, R86, R0, -R69 ;  /* 0x0000000056567223 */ /* 0x000fe20000010845 */
[----:B------:R-:W-:Y:S01]  /*6ea0*/  FADD.FTZ R50, R140, R27 ;  /* 0x0000001b8c327221 */ /* 0x000fe20000010000 */
[----:B------:R-:W-:Y:S01]  /*6eb0*/  ISETP.LT.AND P2, PT, RZ, UR28, PT ;  /* 0x0000001cff007c0c */ /* 0x000fe2000bf41270 */
[----:B------:R-:W3:Y:S01]  /*6ec0*/  MUFU.EX2 R30, R30 ;  /* 0x0000001e001e7308 */ /* 0x000ee20000000800 */
[C---:B-1----:R-:W-:Y:S01]  /*6ed0*/  FADD.FTZ R44, R28.reuse, R3 ;  /* 0x000000031c2c7221 */ /* 0x042fe20000010000 */
[----:B------:R-:W-:Y:S01]  /*6ee0*/  FADD.FTZ R27, R25, R50 ;  /* 0x00000032191b7221 */ /* 0x000fe20000010000 */
[----:B------:R-:W-:-:S02]  /*6ef0*/  F2FP.BF16.F32.PACK_AB R151, R28, R151 ;  /* 0x000000971c97723e */ /* 0x000fc400000010ff */
[----:B------:R-:W-:Y:S01]  /*6f00*/  F2FP.BF16.F32.PACK_AB R150, R15, R150 ;  /* 0x000000960f96723e */ /* 0x000fe200000010ff */
[----:B------:R-:W-:Y:S02]  /*6f10*/  WARPGROUP.DEPBAR.LE gsb0, 0x0 ;  /* 0x00008000000079c5 */ /* 0x000fe40000010000 */
[----:B------:R-:W-:Y:S01]  /*6f20*/  WARPGROUP.ARRIVE ;  /* 0x00000000000079c5 */ /* 0x000fe20000000000 */
[----:B------:R-:W1:Y:S01]  /*6f30*/  MUFU.EX2 R147, R147 ;  /* 0x0000009300937308 */ /* 0x000e620000000800 */
[----:B--2---:R-:W-:Y:S01]  /*6f40*/  FADD.FTZ R3, R145, R44 ;  /* 0x0000002c91037221 */ /* 0x004fe20000010000 */
[----:B------:R-:W-:Y:S01]  /*6f50*/  FADD.FTZ R50, R142, R27 ;  /* 0x0000001b8e327221 */ /* 0x000fe20000010000 */
[-C--:B------:R-:W-:Y:S01]  /*6f60*/  FFMA.FTZ R132, R56, R0.reuse, -R11 ;  /* 0x0000000038847223 */ /* 0x080fe2000001080b */
[-C--:B------:R-:W-:Y:S01]  /*6f70*/  FFMA.FTZ R133, R58, R0.reuse, -R69 ;  /* 0x000000003a857223 */ /* 0x080fe20000010845 */
[----:B------:R-:W-:Y:S01]  /*6f80*/  HGMMA.64x64x16.F32.BF16 R88, R128, gdesc[UR4].tnspB, R88, gsb0 ;  /* 0x40e0000480587df0 */ /* 0x000fe20008001858 */
[----:B------:R-:W-:Y:S01]  /*6f90*/  UIADD3 UR6, UR10, 0x300, URZ ;  /* 0x000003000a067890 */ /* 0x000fe2000fffe03f */
[----:B------:R-:W-:Y:S01]  /*6fa0*/  FADD.FTZ R27, R33, R50 ;  /* 0x00000032211b7221 */ /* 0x000fe20000010000 */
[----:B------:R-:W-:Y:S01]  /*6fb0*/  UMOV UR7, 0x40000040 ;  /* 0x4000004000077882 */ /* 0x000fe20000000000 */
[----:B------:R-:W2:Y:S01]  /*6fc0*/  MUFU.EX2 R32, R32 ;  /* 0x0000002000207308 */ /* 0x000ea20000000800 */
[----:B------:R-:W-:Y:S01]  /*6fd0*/  UIADD3 UR10, UR10, 0x380, URZ ;  /* 0x000003800a0a7890 */ /* 0x000fe2000fffe03f */
[----:B---3--:R-:W-:Y:S01]  /*6fe0*/  FADD.FTZ R48, R30, R3 ;  /* 0x000000031e307221 */ /* 0x008fe20000010000 */
[----:B------:R-:W-:Y:S01]  /*6ff0*/  FADD.FTZ R50, R136, R27 ;  /* 0x0000001b88327221 */ /* 0x000fe20000010000 */
[-C--:B------:R-:W-:Y:S01]  /*7000*/  FFMA.FTZ R134, R60, R0.reuse, -R11 ;  /* 0x000000003c867223 */ /* 0x080fe2000001080b */
[-CC-:B------:R-:W-:Y:S01]  /*7010*/  FFMA.FTZ R135, R62, R0.reuse, -R69.reuse ;  /* 0x000000003e877223 */ /* 0x180fe20000010845 */
[-C--:B------:R-:W-:Y:S01]  /*7020*/  FFMA.FTZ R44, R67, R0.reuse, -R69 ;  /* 0x00000000432c7223 */ /* 0x080fe20000010845 */
[----:B------:R-:W-:Y:S01]  /*7030*/  FADD.FTZ R13, R29, R50 ;  /* 0x000000321d0d7221 */ /* 0x000fe20000010000 */
[----:B------:R-:W3:Y:S01]  /*7040*/  MUFU.EX2 R141, R141 ;  /* 0x0000008d008d7308 */ /* 0x000ee20000000800 */
[----:B-1----:R-:W-:Y:S01]  /*7050*/  FADD.FTZ R3, R147, R48 ;  /* 0x0000003093037221 */ /* 0x002fe20000010000 */
[----:B------:R-:W-:Y:S01]  /*7060*/  FFMA.FTZ R11, R85, R0, -R11 ;  /* 0x00000000550b7223 */ /* 0x000fe2000001080b */
[----:B------:R-:W-:Y:S01]  /*7070*/  FADD.FTZ R50, R138, R13 ;  /* 0x0000000d8a327221 */ /* 0x000fe20000010000 */
[----:B------:R-:W-:-:S02]  /*7080*/  F2FP.BF16.F32.PACK_AB R144, R19, R144 ;  /* 0x000000901390723e */ /* 0x000fc400000010ff */
[----:B------:R-:W-:Y:S01]  /*7090*/  F2FP.BF16.F32.PACK_AB R145, R30, R145 ;  /* 0x000000911e91723e */ /* 0x000fe200000010ff */
[----:B------:R-:W-:Y:S01]  /*70a0*/  FADD.FTZ R13, R37, R50 ;  /* 0x00000032250d7221 */ /* 0x000fe20000010000 */
[----:B------:R-:W1:Y:S01]  /*70b0*/  MUFU.EX2 R34, R34 ;  /* 0x0000002200227308 */ /* 0x000e620000000800 */
[C---:B--2---:R-:W-:Y:S01]  /*70c0*/  FADD.FTZ R48, R32.reuse, R3 ;  /* 0x0000000320307221 */ /* 0x044fe20000010000 */
[----:B------:R-:W-:Y:S02]  /*70d0*/  F2FP.BF16.F32.PACK_AB R146, R21, R146 ;  /* 0x000000921592723e */ /* 0x000fe400000010ff */
[----:B------:R-:W-:Y:S02]  /*70e0*/  F2FP.BF16.F32.PACK_AB R147, R32, R147 ;  /* 0x000000932093723e */ /* 0x000fe400000010ff */
[----:B------:R-:W-:Y:S02]  /*70f0*/  F2FP.BF16.F32.PACK_AB R140, R25, R140 ;  /* 0x0000008c198c723e */ /* 0x000fe400000010ff */
[----:B------:R-:W2:Y:S01]  /*7100*/  MUFU.EX2 R143, R143 ;  /* 0x0000008f008f7308 */ /* 0x000ea20000000800 */
[----:B---3--:R-:W-:Y:S01]  /*7110*/  FADD.FTZ R3, R141, R48 ;  /* 0x000000308d037221 */ /* 0x008fe20000010000 */
[----:B------:R-:W-:-:S02]  /*7120*/  F2FP.BF16.F32.PACK_AB R142, R33, R142 ;  /* 0x0000008e218e723e */ /* 0x000fc400000010ff */
[----:B------:R-:W-:Y:S02]  /*7130*/  F2FP.BF16.F32.PACK_AB R136, R29, R136 ;  /* 0x000000881d88723e */ /* 0x000fe400000010ff */
[----:B------:R-:W-:Y:S02]  /*7140*/  F2FP.BF16.F32.PACK_AB R138, R37, R138 ;  /* 0x0000008a258a723e */ /* 0x000fe400000010ff */
        /* <DEDUP_REMOVED lines=16> */
[----:B------:R-:W-:Y:S01]  /*7250*/  WARPGROUP.ARRIVE ;  /* 0x00000000000079c5 */ /* 0x000fe20000000000 */
[-CC-:B------:R-:W-:Y:S01]  /*7260*/  FFMA.FTZ R129, R66, R0.reuse, -R69.reuse ;  /* 0x0000000042817223 */ /* 0x180fe20000010845 */
[----:B------:R-:W-:Y:S01]  /*7270*/  FFMA.FTZ R131, R70, R0, -R69 ;  /* 0x0000000046837223 */ /* 0x000fe20000010845 */
[----:B------:R-:W-:Y:S01]  /*7280*/  F2FP.BF16.F32.PACK_AB R128, R45, R8 ;  /* 0x000000082d80723e */ /* 0x000fe200000010ff */
[----:B------:R-:W3:Y:S01]  /*7290*/  MUFU.EX2 R133, R133 ;  /* 0x0000008500857308 */ /* 0x000ee20000000800 */
[C---:B-1----:R-:W-:Y:S01]  /*72a0*/  FADD.FTZ R26, R40.reuse, R3 ;  /* 0x00000003281a7221 */ /* 0x042fe20000010000 */
[----:B------:R-:W-:Y:S01]  /*72b0*/  HGMMA.64x64x16.F32.BF16 R88, R124, gdesc[UR4].tnspB, R88, gsb0 ;  /* 0x40e000047c587df0 */ /* 0x000fe20008001858 */
[----:B------:R-:W-:Y:S01]  /*72c0*/  UIADD3 UR6, UR28, -0x1, URZ ;  /* 0xffffffff1c067890 */ /* 0x000fe2000fffe03f */
[----:B------:R-:W-:-:S04]  /*72d0*/  F2FP.BF16.F32.PACK_AB R139, R40, R139 ;  /* 0x0000008b288b723e */ /* 0x000fc800000010ff */
[----:B------:R-:W1:Y:S01]  /*72e0*/  MUFU.EX2 R42, R42 ;  /* 0x0000002a002a7308 */ /* 0x000e620000000800 */
[----:B--2---:R-:W-:Y:S01]  /*72f0*/  FADD.FTZ R28, R132, R13 ;  /* 0x0000000d841c7221 */ /* 0x004fe20000010000 */
[----:B------:R-:W-:Y:S01]  /*7300*/  UMOV UR28, UR6 ;  /* 0x00000006001c7c82 */ /* 0x000fe20008000000 */
[C---:B------:R-:W-:Y:S02]  /*7310*/  F2FP.BF16.F32.PACK_AB R132, R49.reuse, R132 ;  /* 0x000000843184723e */ /* 0x040fe400000010ff */
        /* <DEDUP_REMOVED lines=11> */
[----:B---3--:R-:W-:Y:S01]  /*73d0*/  FADD.FTZ R3, R135, R26 ;  /* 0x0000001a87037221 */ /* 0x008fe20000010000 */
[----:B------:R-:W-:-:S04]  /*73e0*/  FADD.FTZ R28, R8, R13 ;  /* 0x0000000d081c7221 */ /* 0x000fc80000010000 */
[----:B------:R-:W-:Y:S02]  /*73f0*/  FADD.FTZ R13, R45, R28 ;  /* 0x0000001c2d0d7221 */ /* 0x000fe40000010000 */
        /* <DEDUP_REMOVED lines=10> */
[----:B------:R-:W-:Y:S02]  /*74a0*/  WARPGROUP.DEPBAR.LE gsb0, 0x0 ;  /* 0x00008000000079c5 */ /* 0x000fe40000010000 */
[----:B------:R-:W-:Y:S01]  /*74b0*/  WARPGROUP.ARRIVE ;  /* 0x00000000000079c5 */ /* 0x000fe20000000000 */
[----:B------:R-:W-:-:S03]  /*74c0*/  FFMA.FTZ R125, R74, R0, -R69 ;  /* 0x000000004a7d7223 */ /* 0x000fc60000010845 */
[----:B------:R-:W1:Y:S01]  /*74d0*/  MUFU.EX2 R46, R46 ;  /* 0x0000002e002e7308 */ /* 0x000e620000000800 */
[----:B--2---:R-:W-:Y:S01]  /*74e0*/  FADD.FTZ R3, R131, R26 ;  /* 0x0000001a83037221 */ /* 0x004fe20000010000 */
[----:B------:R-:W-:Y:S01]  /*74f0*/  FFMA.FTZ R69, R87, R0, -R69 ;  /* 0x0000000057457223 */ /* 0x000fe20000010845 */
[----:B------:R-:W-:Y:S01]  /*7500*/  HGMMA.64x64x16.F32.BF16 R88, R120, gdesc[UR8].tnspB, R88, gsb0 ;  /* 0x40e0000878587df0 */ /* 0x000fe20008001858 */
[C---:B---3--:R-:W-:Y:S01]  /*7510*/  FADD.FTZ R13, R53.reuse, R28 ;  /* 0x0000001c350d7221 */ /* 0x048fe20000010000 */
[----:B------:R-:W-:-:S03]  /*7520*/  F2FP.BF16.F32.PACK_AB R130, R53, R10 ;  /* 0x0000000a3582723e */ /* 0x000fc600000010ff */
[----:B------:R-:W2:Y:S08]  /*7530*/  MUFU.EX2 R12, R12 ;  /* 0x0000000c000c7308 */ /* 0x000eb00000000800 */
        /* <DEDUP_REMOVED lines=23> */
[----:B------:R3:W-:Y:S06]  /*76b0*/  BAR.ARV R31, 0x100 ;  /* 0x0004001f0000751d */ /* 0x0007ec0000002000 */
[----:B------:R-:W4:Y:S01]  /*76c0*/  MUFU.EX2 R121, R82 ;  /* 0x0000005200797308 */ /* 0x000f220000000800 */
[----:B------:R5:W-:Y:S01]  /*76d0*/  @!P1 SYNCS.ARRIVE.TRANS64.RED.A1T0 RZ, [R35+URZ], RZ ;  /* 0x000000ff23ff99a7 */ /* 0x000be2000810043f */
[----:B-1----:R-:W-:Y:S01]  /*76e0*/  FADD.FTZ R4, R20, R3 ;  /* 0x0000000314047221 */ /* 0x002fe20000010000 */
[-C--:B------:R-:W-:Y:S01]  /*76f0*/  FMUL.FTZ R88, R88, R7.reuse ;  /* 0x0000000758587220 */ /* 0x080fe20000410000 */
[-C--:B------:R-:W-:Y:S01]  /*7700*/  FMUL.FTZ R89, R89, R7.reuse ;  /* 0x0000000759597220 */ /* 0x080fe20000410000 */
[-C--:B------:R-:W-:Y:S01]  /*7710*/  FMUL.FTZ R92, R92, R7.reuse ;  /* 0x000000075c5c7220 */ /* 0x080fe20000410000 */
[-C--:B------:R-:W-:Y:S01]  /*7720*/  FMUL.FTZ R93, R93, R7.reuse ;  /* 0x000000075d5d7220 */ /* 0x080fe20000410000 */
[----:B--2---:R-:W-:Y:S01]  /*7730*/  FADD.FTZ R3, R65, R4 ;  /* 0x0000000441037221 */ /* 0x004fe20000010000 */
[----:B------:R-:W1:Y:S01]  /*7740*/  MUFU.EX2 R83, R83 ;  /* 0x0000005300537308 */ /* 0x000e620000000800 */
[----:B-----5:R-:W-:Y:S01]  /*7750*/  IMAD.U32 R35, RZ, RZ, UR21 ;  /* 0x00000015ff237e24 */ /* 0x020fe2000f8e00ff */
[----:B------:R-:W-:Y:S01]  /*7760*/  UMOV UR21, UR36 ;  /* 0x0000002400157c82 */ /* 0x000fe20008000000 */
[-C--:B------:R-:W-:Y:S01]  /*7770*/  FMUL.FTZ R96, R96, R7.reuse ;  /* 0x0000000760607220 */ /* 0x080fe20000410000 */
[-C--:B------:R-:W-:Y:S01]  /*7780*/  FMUL.FTZ R97, R97, R7.reuse ;  /* 0x0000000761617220 */ /* 0x080fe20000410000 */
[-C--:B------:R-:W-:Y:S01]  /*7790*/  FMUL.FTZ R100, R100, R7.reuse ;  /* 0x0000000764647220 */ /* 0x080fe20000410000 */
[----:B------:R-:W-:Y:S01]  /*77a0*/  @!P1 LEA R35, R35, UR40, 0x3 ;  /* 0x0000002823239c11 */ /* 0x000fe2000f8e18ff */
[-C--:B------:R-:W-:Y:S01]  /*77b0*/  FMUL.FTZ R101, R101, R7.reuse ;  /* 0x0000000765657220 */ /* 0x080fe20000410000 */
[----:B------:R-:W2:Y:S01]  /*77c0*/  MUFU.EX2 R24, R84 ;  /* 0x0000005400187308 */ /* 0x000ea20000000800 */
[----:B----4-:R-:W-:Y:S01]  /*77d0*/  FADD.FTZ R26, R121, R26 ;  /* 0x0000001a791a7221 */ /* 0x010fe20000010000 */
[----:B------:R-:W-:Y:S01]  /*77e0*/  FMUL.FTZ R104, R104, R7 ;  /* 0x0000000768687220 */ /* 0x000fe20000410000 */
[----:B---3--:R-:W-:-:S02]  /*77f0*/  @!P1 VIADD R31, R35, 0x16860 ;  /* 0x00016860231f9836 */ /* 0x008fc40000000000 */
[-C--:B------:R-:W-:Y:S01]  /*7800*/  FMUL.FTZ R105, R105, R7.reuse ;  /* 0x0000000769697220 */ /* 0x080fe20000410000 */
[-C--:B------:R-:W-:Y:S01]  /*7810*/  FMUL.FTZ R108, R108, R7.reuse ;  /* 0x000000076c6c7220 */ /* 0x080fe20000410000 */
[-C--:B------:R-:W-:Y:S01]  /*7820*/  FMUL.FTZ R109, R109, R7.reuse ;  /* 0x000000076d6d7220 */ /* 0x080fe20000410000 */
[-C--:B------:R-:W-:Y:S01]  /*7830*/  FMUL.FTZ R112, R112, R7.reuse ;  /* 0x0000000770707220 */ /* 0x080fe20000410000 */
[----:B------:R-:W3:Y:S01]  /*7840*/  MUFU.EX2 R123, R86 ;  /* 0x00000056007b7308 */ /* 0x000ee20000000800 */
[----:B-1----:R-:W-:Y:S01]  /*7850*/  FADD.FTZ R26, R83, R26 ;  /* 0x0000001a531a7221 */ /* 0x002fe20000010000 */
[----:B------:R-:W-:Y:S01]  /*7860*/  @!P1 PRMT R31, RZ, 0x654, R31 ;  /* 0x00000654ff1f9816 */ /* 0x000fe2000000001f */
[-C--:B------:R-:W-:Y:S01]  /*7870*/  FMUL.FTZ R113, R113, R7.reuse ;  /* 0x0000000771717220 */ /* 0x080fe20000410000 */
[-C--:B------:R-:W-:Y:S01]  /*7880*/  FMUL.FTZ R116, R116, R7.reuse ;  /* 0x0000000774747220 */ /* 0x080fe20000410000 */
[----:B------:R-:W-:Y:S01]  /*7890*/  FMUL.FTZ R117, R117, R7 ;  /* 0x0000000775757220 */ /* 0x000fe20000410000 */
[----:B------:R1:W-:Y:S01]  /*78a0*/  @!P1 SYNCS.ARRIVE.TRANS64.RED.A1T0 RZ, [R31+URZ], RZ ;  /* 0x000000ff1fff99a7 */ /* 0x0003e2000810043f */
[-C--:B------:R-:W-:Y:S01]  /*78b0*/  FMUL.FTZ R90, R90, R6.reuse ;  /* 0x000000065a5a7220 */ /* 0x080fe20000410000 */
[----:B------:R-:W4:Y:S01]  /*78c0*/  MUFU.EX2 R11, R11 ;  /* 0x0000000b000b7308 */ /* 0x000f220000000800 */
        /* <DEDUP_REMOVED lines=19> */
[----:B----4-:R-:W-:Y:S01]  /*7a00*/  FADD.FTZ R4, R11, R4 ;  /* 0x000000040b047221 */ /* 0x010fe20000010000 */
[----:B------:R-:W-:Y:S01]  /*7a10*/  F2FP.BF16.F32.PACK_AB R120, R65, R20 ;  /* 0x000000144178723e */ /* 0x000fe200000010ff */
[----:B------:R-:W-:Y:S01]  /*7a20*/  IMAD.MOV.U32 R6, RZ, RZ, R9 ;  /* 0x000000ffff067224 */ /* 0x000fe200078e0009 */
[----:B------:R-:W-:Y:S01]  /*7a30*/  F2FP.BF16.F32.PACK_AB R121, R83, R121 ;  /* 0x000000795379723e */ /* 0x000fe200000010ff */
[----:B------:R-:W-:Y:S01]  /*7a40*/  IMAD.MOV.U32 R7, RZ, RZ, R5 ;  /* 0x000000ffff077224 */ /* 0x000fe200078e0005 */
[----:B------:R-:W-:Y:S01]  /*7a50*/  F2FP.BF16.F32.PACK_AB R122, R11, R24 ;  /* 0x000000180b7a723e */ /* 0x000fe200000010ff */
[C---:B--2---:R-:W-:Y:S01]  /*7a60*/  FADD.FTZ R3, R69.reuse, R26 ;  /* 0x0000001a45037221 */ /* 0x044fe20000010000 */
[----:B------:R-:W-:Y:S01]  /*7a70*/  F2FP.BF16.F32.PACK_AB R123, R69, R123 ;  /* 0x0000007b457b723e */ /* 0x000fe200000010ff */
[----:B-1----:R-:W-:Y:S06]  /*7a80*/  @P2 BRA `(.L_x_12060) ;  /* 0xffffffe000e42947 */ /* 0x002fec000383ffff */
.L_x_12051:
[----:B------:R-:W-:Y:S06]  /*7a90*/  BAR.ARV 0x8, 0x1a0 ;  /* 0x0206800000007b1d */ /* 0x000fec0000002000 */
[----:B------:R-:W-:Y:S05]  /*7aa0*/  @!P0 BRA `(.L_x_12061) ;  /* 0x0000000000048947 */ /* 0x000fea0003800000 */
[----:B------:R-:W-:Y:S01]  /*7ab0*/  BPT.TRAP 0x1 ;  /* 0x000000040000795c */ /* 0x000fe20000300000 */
.L_x_12061:
[----:B------:R-:W-:Y:S01]  /*7ac0*/  ULEA UR5, UR36, UR40, 0x3 ;  /* 0x0000002824057291 */ /* 0x000fe2000f8e183f */
[----:B------:R-:W-:-:S05]  /*7ad0*/  IMAD.U32 R6, RZ, RZ, UR37 ;  /* 0x00000025ff067e24 */ /* 0x000fca000f8e00ff */
[----:B------:R-:W-:-:S04]  /*7ae0*/  SHF.L.U32 R6, R6, 0x1f, RZ ;  /* 0x0000001f06067819 */ /* 0x000fc800000006ff */
[----:B------:R1:W2:Y:S01]  /*7af0*/  SYNCS.PHASECHK.TRANS64.TRYWAIT P2, [UR5+0x16850], R6 ;  /* 0x01685006ff0075a7 */ /* 0x0002a20008040145 */
[----:B------:R-:W-:Y:S05]  /*7b00*/  @!P0 BRA `(.L_x_12062) ;  /* 0x0000000000048947 */ /* 0x000fea0003800000 */
[----:B------:R-:W-:Y:S01]  /*7b10*/  BPT.TRAP 0x1 ;  /* 0x000000040000795c */ /* 0x000fe20000300000 */
.L_x_12062:
[----:B--2---:R-:W-:Y:S05]  /*7b20*/  @P2 BRA `(.L_x_12063) ;  /* 0x0000000000082947 */ /* 0x004fea0003800000 */
[----:B------:R-:W2:Y:S02]  /*7b30*/  SYNCS.PHASECHK.TRANS64.TRYWAIT P0, [UR5+0x16850], R6 ;  /* 0x01685006ff0075a7 */ /* 0x000ea40008000145 */
[----:B--2---:R-:W-:Y:S05]  /*7b40*/  @!P0 BRA `(.L_x_12064) ;  /* 0x0000004000448947 */ /* 0x004fea0003800000 */
.L_x_12063:
        /* <DEDUP_REMOVED lines=20> */
[----:B------:R-:W-:Y:S02]  /*7c90*/  IMAD.MOV.U32 R3, RZ, RZ, -0x800000 ;  /* 0xff800000ff037424 */ /* 0x000fe400078e00ff */
[----:B--2---:R-:W-:-:S02]  /*7ca0*/  FADD.FTZ R7, R7, R4 ;  /* 0x0000000407077221 */ /* 0x004fc40000010000 */
[----:B------:R-:W1:Y:S04]  /*7cb0*/  SHFL.BFLY PT, R11, R8, 0x1, 0x1f ;  /* 0x0c201f00080b7f89 */ /* 0x000e6800000e0000 */
[----:B------:R-:W2:Y:S01]  /*7cc0*/  SHFL.BFLY PT, R6, R7, 0x1, 0x1f ;  /* 0x0c201f0007067f89 */ /* 0x000ea200000e0000 */
[----:B-1----:R-:W-:Y:S01]  /*7cd0*/  FADD.FTZ R11, R8, R11 ;  /* 0x0000000b080b7221 */ /* 0x002fe20000010000 */
[----:B------:R-:W-:Y:S02]  /*7ce0*/  IMAD.U32 R8, RZ, RZ, UR5 ;  /* 0x00000005ff087e24 */ /* 0x000fe4000f8e00ff */
        /* <DEDUP_REMOVED lines=12> */
[----:B------:R-:W1:Y:S01]  /*7db0*/  @P2 MUFU.RCP R12, R11 ;  /* 0x0000000b000c2308 */ /* 0x000e620000001000 */
[----:B--2---:R-:W-:Y:S01]  /*7dc0*/  @P0 FMUL.FTZ R7, R6, 0.69314718246459960938 ;  /* 0x3f31721806070820 */ /* 0x004fe20000410000 */
[----:B------:R-:W-:Y:S02]  /*7dd0*/  WARPGROUP.DEPBAR.LE gsb0, 0x0 ;  /* 0x00008000000079c5 */ /* 0x000fe40000010000 */
[----:B------:R-:W-:Y:S01]  /*7de0*/  WARPGROUP.ARRIVE ;  /* 0x00000000000079c5 */ /* 0x000fe20000000000 */
[----:B------:R-:W-:Y:S01]  /*7df0*/  @P0 FFMA.FTZ R15, R4, R5, R7 ;  /* 0x00000005040f0223 */ /* 0x000fe20000010007 */
[----:B------:R-:W-:-:S04]  /*7e00*/  PLOP3.LUT P0, PT, PT, PT, PT, 0x8, 0x0 ;  /* 0x000000000000781c */ /* 0x000fc80003f0e170 */
        /* <DEDUP_REMOVED lines=67> */
[----:B------:R-:W-:-:S07]  /*8240*/  FMUL.FTZ R119, R119, R12 ;  /* 0x0000000c77777220 */ /* 0x000fce0000410000 */
.L_x_12034:
        /* <DEDUP_REMOVED lines=11> */
[C---:B------:R-:W-:Y:S01]  /*8300*/  LOP3.LUT R5, R22.reuse, 0x380, RZ, 0xc0, !PT ;  /* 0x0000038016057812 */ /* 0x040fe200078ec0ff */
[----:B------:R-:W-:Y:S01]  /*8310*/  USHF.R.S32.HI UR5, URZ, 0x1f, UR43 ;  /* 0x0000001f3f057899 */ /* 0x000fe2000801142b */
[----:B------:R-:W-:Y:S02]  /*8320*/  IADD3 R43, P3, R22, 0x20, RZ ;  /* 0x00000020162b7810 */ /* 0x000fe40007f7e0ff */
[-C--:B------:R-:W-:Y:S01]  /*8330*/  LEA.HI R4, R45, R44.reuse, RZ, 0x7 ;  /* 0x0000002c2d047211 */ /* 0x080fe200078f38ff */
[----:B------:R-:W-:Y:S01]  /*8340*/  ULDC.64 UR8, c[0x0][0xb70] ;  /* 0x0002dc0000087ab9 */ /* 0x000fe20000000a00 */
[----:B------:R-:W-:Y:S01]  /*8350*/  SHF.R.U64 R5, R5, 0x3, RZ ;  /* 0x0000000305057819 */ /* 0x000fe200000012ff */
[----:B------:R-:W-:Y:S01]  /*8360*/  UIMAD UR5, UR5, UR8, URZ ;  /* 0x00000008050572a4 */ /* 0x000fe2000f8e023f */
[----:B------:R-:W-:Y:S01]  /*8370*/  LOP3.LUT R12, R43, 0x380, RZ, 0xc0, !PT ;  /* 0x000003802b0c7812 */ /* 0x000fe200078ec0ff */
[----:B------:R-:W-:Y:S01]  /*8380*/  UIMAD.WIDE.U32 UR6, UR43, UR8, URZ ;  /* 0x000000082b0672a5 */ /* 0x000fe2000f8e003f */
[----:B------:R-:W-:Y:S01]  /*8390*/  LOP3.LUT R49, R4, 0xffffff80, RZ, 0xc0, !PT ;  /* 0xffffff8004317812 */ /* 0x000fe200078ec0ff */
[----:B------:R-:W-:Y:S01]  /*83a0*/  USHF.R.S32.HI UR8, URZ, 0x1f, UR44 ;  /* 0x0000001f3f087899 */ /* 0x000fe2000801142c */
[----:B------:R-:W-:Y:S01]  /*83b0*/  LEA.HI R47, R45, R44, RZ, 0x5 ;  /* 0x0000002c2d2f7211 */ /* 0x000fe200078f28ff */
[----:B------:R-:W-:Y:S01]  /*83c0*/  UIMAD UR5, UR43, UR9, UR5 ;  /* 0x000000092b0572a4 */ /* 0x000fe2000f8e0205 */
[----:B------:R-:W-:Y:S01]  /*83d0*/  LOP3.LUT R4, R5, R22, RZ, 0x3c, !PT ;  /* 0x0000001605047212 */ /* 0x000fe200078e3cff */
[----:B------:R-:W-:Y:S01]  /*83e0*/  IMAD.MOV.U32 R5, RZ, RZ, R23 ;  /* 0x000000ffff057224 */ /* 0x000fe200078e0017 */
[----:B------:R-:W-:Y:S01]  /*83f0*/  IADD3 R45, P2, R22, 0x40, RZ ;  /* 0x00000040162d7810 */ /* 0x000fe20007f5e0ff */
[----:B------:R-:W-:Y:S01]  /*8400*/  IMAD.IADD R49, R44, 0x1, -R49 ;  /* 0x000000012c317824 */ /* 0x000fe200078e0a31 */
[----:B------:R-:W-:Y:S01]  /*8410*/  SHF.R.U64 R12, R12, 0x3, RZ ;  /* 0x000000030c0c7819 */ /* 0x000fe200000012ff */
[----:B------:R-:W-:Y:S01]  /*8420*/  UIADD3 UR5, UR7, UR5, URZ ;  /* 0x0000000507057290 */ /* 0x000fe2000fffe03f */
[----:B------:R-:W-:-:S02]  /*8430*/  LOP3.LUT R44, R45, 0x380, RZ, 0xc0, !PT ;  /* 0x000003802d2c7812 */ /* 0x000fc400078ec0ff */
[----:B------:R-:W-:Y:S02]  /*8440*/  LOP3.LUT R12, R12, R43, RZ, 0x3c, !PT ;  /* 0x0000002b0c0c7212 */ /* 0x000fe400078e3cff */
[----:B------:R-:W-:Y:S02]  /*8450*/  MOV R43, R4 ;  /* 0x00000004002b7202 */ /* 0x000fe40000000f00 */
[----:B------:R-:W-:Y:S02]  /*8460*/  F2FP.BF16.F32.PACK_AB R5, R10, R11 ;  /* 0x0000000b0a05723e */ /* 0x000fe400000010ff */
[----:B------:R-:W-:Y:S02]  /*8470*/  SHF.R.U64 R10, R44, 0x3, RZ ;  /* 0x000000032c0a7819 */ /* 0x000fe400000012ff */
[----:B------:R-:W-:Y:S02]  /*8480*/  IADD3 R48, P1, R22, 0x60, RZ ;  /* 0x0000006016307810 */ /* 0x000fe40007f3e0ff */
[----:B------:R-:W-:-:S02]  /*8490*/  LOP3.LUT R10, R10, R45, RZ, 0x3c, !PT ;  /* 0x0000002d0a0a7212 */ /* 0x000fc400078e3cff */
[----:B------:R-:W1:Y:S01]  /*84a0*/  LDC.64 R44, c[0x0][0xb78] ;  /* 0x0002de00ff2c7b82 */ /* 0x000e620000000a00 */
[----:B------:R-:W-:Y:S02]  /*84b0*/  LOP3.LUT R46, R48, 0x380, RZ, 0xc0, !PT ;  /* 0x00000380302e7812 */ /* 0x000fe400078ec0ff */
[----:B------:R-:W-:Y:S01]  /*84c0*/  F2FP.BF16.F32.PACK_AB R4, R13, R42 ;  /* 0x0000002a0d04723e */ /* 0x000fe200000010ff */
[--C-:B------:R-:W-:Y:S01]  /*84d0*/  IMAD.X R13, RZ, RZ, R23.reuse, P3 ;  /* 0x000000ffff0d7224 */ /* 0x100fe200018e0617 */
[----:B------:R-:W-:Y:S01]  /*84e0*/  F2FP.BF16.F32.PACK_AB R6, R6, R9 ;  /* 0x000000090606723e */ /* 0x000fe200000010ff */
[--C-:B------:R-:W-:Y:S01]  /*84f0*/  IMAD.X R9, RZ, RZ, R23.reuse, P1 ;  /* 0x000000ffff097224 */ /* 0x100fe200008e0617 */
[----:B------:R-:W-:Y:S02]  /*8500*/  F2FP.BF16.F32.PACK_AB R7, R7, R8 ;  /* 0x000000080707723e */ /* 0x000fe400000010ff */
[----:B------:R-:W-:Y:S02]  /*8510*/  SHF.R.U64 R11, R46, 0x3, RZ ;  /* 0x000000032e0b7819 */ /* 0x000fe400000012ff */
[----:B------:R-:W-:Y:S01]  /*8520*/  MOV R12, R12 ;  /* 0x0000000c000c7202 */ /* 0x000fe20000000f00 */
[----:B------:R2:W-:Y:S01]  /*8530*/  STSM.16.M88.4 [R43], R4 ;  /* 0x000000042b007844 */ /* 0x0005e20000000200 */
[----:B------:R-:W-:Y:S01]  /*8540*/  LOP3.LUT R8, R11, R48, RZ, 0x3c, !PT ;  /* 0x000000300b087212 */ /* 0x000fe200078e3cff */
[----:B------:R-:W-:Y:S01]  /*8550*/  IMAD.X R11, RZ, RZ, R23, P2 ;  /* 0x000000ffff0b7224 */ /* 0x000fe200010e0617 */
[----:B------:R-:W-:-:S02]  /*8560*/  F2FP.BF16.F32.PACK_AB R32, R32, R33 ;  /* 0x000000212020723e */ /* 0x000fc400000010ff */
[----:B------:R-:W-:Y:S02]  /*8570*/  F2FP.BF16.F32.PACK_AB R33, R30, R31 ;  /* 0x0000001f1e21723e */ /* 0x000fe400000010ff */
[----:B------:R-:W-:Y:S02]  /*8580*/  MOV R11, R10 ;  /* 0x0000000a000b7202 */ /* 0x000fe40000000f00 */
[----:B------:R-:W-:Y:S02]  /*8590*/  F2FP.BF16.F32.PACK_AB R24, R24, R25 ;  /* 0x000000191818723e */ /* 0x000fe400000010ff */
[----:B------:R-:W-:Y:S01]  /*85a0*/  MOV R10, R8 ;  /* 0x00000008000a7202 */ /* 0x000fe20000000f00 */
[----:B------:R-:W-:Y:S01]  /*85b0*/  IMAD.U32 R9, RZ, RZ, UR7 ;  /* 0x00000007ff097e24 */ /* 0x000fe2000f8e00ff */
[----:B------:R-:W-:Y:S01]  /*85c0*/  F2FP.BF16.F32.PACK_AB R25, R20, R21 ;  /* 0x000000151419723e */ /* 0x000fe200000010ff */
[----:B------:R-:W-:Y:S01]  /*85d0*/  IMAD.U32 R8, RZ, RZ, UR6 ;  /* 0x00000006ff087e24 */ /* 0x000fe2000f8e00ff */
[----:B------:R-:W-:Y:S01]  /*85e0*/  SHF.R.S32.HI R47, RZ, 0x5, R47 ;  /* 0x00000005ff2f7819 */ /* 0x000fe2000001142f */
[----:B------:R-:W-:Y:S01]  /*85f0*/  IMAD.U32 R9, RZ, RZ, UR5 ;  /* 0x00000005ff097e24 */ /* 0x000fe2000f8e00ff */
[----:B--2---:R-:W-:Y:S01]  /*8600*/  F2FP.BF16.F32.PACK_AB R7, R34, R35 ;  /* 0x000000232207723e */ /* 0x004fe200000010ff */
[----:B-1----:R-:W-:Y:S01]  /*8610*/  IMAD R34, R44, UR8, RZ ;  /* 0x000000082c227c24 */ /* 0x002fe2000f8e02ff */
[----:B------:R-:W-:Y:S01]  /*8620*/  F2FP.BF16.F32.PACK_AB R6, R36, R37 ;  /* 0x000000252406723e */ /* 0x000fe200000010ff */
[----:B------:R-:W-:Y:S01]  /*8630*/  VIADD R37, R18, UR42 ;  /* 0x0000002a12257c36 */ /* 0x000fe20008000000 */
[----:B------:R-:W-:Y:S01]  /*8640*/  F2FP.BF16.F32.PACK_AB R4, R40, R41 ;  /* 0x000000292804723e */ /* 0x000fe200000010ff */
[----:B------:R-:W-:Y:S01]  /*8650*/  IMAD R36, R45, UR44, R34 ;  /* 0x0000002c2d247c24 */ /* 0x000fe2000f8e0222 */
[----:B------:R-:W-:Y:S01]  /*8660*/  F2FP.BF16.F32.PACK_AB R5, R38, R39 ;  /* 0x000000272605723e */ /* 0x000fe200000010ff */
[----:B------:R-:W-:Y:S01]  /*8670*/  VIADD R13, R37, 0x8 ;  /* 0x00000008250d7836 */ /* 0x000fe20000000000 */
[----:B------:R-:W-:Y:S01]  /*8680*/  F2FP.BF16.F32.PACK_AB R34, R28, R29 ;  /* 0x0000001d1c22723e */ /* 0x000fe200000010ff */
[----:B------:R-:W-:Y:S01]  /*8690*/  IMAD.WIDE.U32 R8, R44, UR44, R8 ;  /* 0x0000002c2c087c25 */ /* 0x000fe2000f8e0008 */
[----:B------:R-:W-:Y:S01]  /*86a0*/  F2FP.BF16.F32.PACK_AB R35, R26, R27 ;  /* 0x0000001b1a23723e */ /* 0x000fe200000010ff */
[----:B------:R1:W-:Y:S01]  /*86b0*/  STSM.16.M88.4 [R12], R4 ;  /* 0x000000040c007844 */ /* 0x0003e20000000200 */
[----:B------:R-:W-:Y:S01]  /*86c0*/  F2FP.BF16.F32.PACK_AB R26, R14, R19 ;  /* 0x000000130e1a723e */ /* 0x000fe200000010ff */
[----:B------:R-:W-:Y:S01]  /*86d0*/  ULDC UR5, c[0x0][0xa88] ;  /* 0x0002a20000057ab9 */ /* 0x000fe20000000800 */
[----:B------:R-:W-:Y:S01]  /*86e0*/  F2FP.BF16.F32.PACK_AB R27, R119, R0 ;  /* 0x00000000771b723e */ /* 0x000fe200000010ff */
[----:B------:R-:W-:Y:S01]  /*86f0*/  STSM.16.M88.4 [R11], R32 ;  /* 0x000000200b007844 */ /* 0x000fe20000000200 */
[----:B------:R-:W-:Y:S01]  /*8700*/  LOP3.LUT P0, RZ, R49, 0x3, RZ, 0xc0, !PT ;  /* 0x0000000331ff7812 */ /* 0x000fe2000780c0ff */
[----:B------:R-:W-:-:S02]  /*8710*/  ULDC.64 UR6, c[0x0][0xb40] ;  /* 0x0002d00000067ab9 */ /* 0x000fc40000000a00 */
[----:B------:R-:W-:Y:S01]  /*8720*/  STSM.16.M88.4 [R10], R24 ;  /* 0x000000180a007844 */ /* 0x000fe20000000200 */
[----:B------:R-:W-:Y:S02]  /*8730*/  ISETP.GE.OR P1, PT, R13, UR5, P0 ;  /* 0x000000050d007c0c */ /* 0x000fe40008726670 */
[----:B------:R-:W-:Y:S01]  /*8740*/  SHF.R.S32.HI R13, RZ, 0x1f, R37 ;  /* 0x0000001fff0d7819 */ /* 0x000fe20000011425 */
[----:B------:R-:W-:Y:S01]  /*8750*/  @!PT LDS RZ, [RZ] ;  /* 0x00000000fffff984 */ /* 0x000fe20000000800 */
[----:B------:R-:W-:Y:S01]  /*8760*/  @!PT LDS RZ, [RZ] ;  /* 0x00000000fffff984 */ /* 0x000fe20000000800 */
[----:B------:R-:W-:Y:S01]  /*8770*/  @!PT LDS RZ, [RZ] ;  /* 0x00000000fffff984 */ /* 0x000fe20000000800 */
[----:B------:R-:W-:Y:S01]  /*8780*/  @!PT LDS RZ, [RZ] ;  /* 0x00000000fffff984 */ /* 0x000fe20000000800 */
[----:B------:R2:W-:Y:S06]  /*8790*/  MEMBAR.ALL.CTA ;  /* 0x0000000000007992 */ /* 0x0005ec0000008000 */
[----:B--2---:R-:W2:Y:S02]  /*87a0*/  FENCE.VIEW.ASYNC.S ;  /* 0x00000000000073c6 */ /* 0x004ea40000000000 */
[----:B--2---:R-:W-:Y:S06]  /*87b0*/  BAR.ARV 0x1, 0x1a0 ;  /* 0x0046800000007b1d */ /* 0x004fec0000002000 */
[C---:B-1----:R-:W-:Y:S01]  /*87c0*/  IADD3 R5, P2, R37.reuse, R8, RZ ;  /* 0x0000000825057210 */ /* 0x042fe20007f5e0ff */
[----:B------:R-:W1:Y:S01]  /*87d0*/  SHFL.IDX PT, R0, R47, RZ, 0x1f ;  /* 0x00001fff2f007589 */ /* 0x000e6200000e0000 */
[----:B------:R-:W-:-:S02]  /*87e0*/  ISETP.GE.OR P0, PT, R37, UR5, P0 ;  /* 0x0000000525007c0c */ /* 0x000fc40008706670 */
[----:B------:R-:W-:Y:S02]  /*87f0*/  IADD3.X R8, R13, R9, R36, P2, !PT ;  /* 0x000000090d087210 */ /* 0x000fe400017fe424 */
        /* <DEDUP_REMOVED lines=20> */
.L_x_12068:
[----:B------:R-:W-:Y:S05]  /*8940*/  BSYNC B0 ;  /* 0x0000000000007941 */ /* 0x000fea0003800000 */
.L_x_12067:
[----:B------:R-:W-:Y:S05]  /*8950*/  BRA `(.L_x_12066) ;  /* 0x0000000400e47947 */ /* 0x000fea0003800000 */
.L_x_12065:
        /* <DEDUP_REMOVED lines=37> */
.L_x_12070:
[----:B------:R-:W-:Y:S05]  /*8bb0*/  BSYNC B0 ;  /* 0x0000000000007941 */ /* 0x000fea0003800000 */
.L_x_12069:
        /* <DEDUP_REMOVED lines=34> */
.L_x_12072:
[----:B------:R-:W-:Y:S05]  /*8de0*/  BSYNC B0 ;  /* 0x0000000000007941 */ /* 0x000fea0003800000 */
.L_x_12071:
        /* <DEDUP_REMOVED lines=15> */
.L_x_12074:
[----:B------:R-:W-:Y:S05]  /*8ee0*/  BSYNC B0 ;  /* 0x0000000000007941 */ /* 0x000fea0003800000 */
.L_x_12073:
        /* <DEDUP_REMOVED lines=15> */
.L_x_12076:
[----:B------:R-:W-:Y:S05]  /*8fe0*/  BSYNC B0 ;  /* 0x0000000000007941 */ /* 0x000fea0003800000 */
.L_x_12075:
        /* <DEDUP_REMOVED lines=15> */
.L_x_12077:
[----:B------:R-:W-:Y:S05]  /*90e0*/  BSYNC B0 ;  /* 0x0000000000007941 */ /* 0x000fea0003800000 */
.L_x_12066:
[----:B------:R-:W5:Y:S02]  /*90f0*/  LDC R0, c[0x0][0xda8] ;  /* 0x00036a00ff007b82 */ /* 0x000f640000000800 */
[----:B-----5:R-:W-:-:S13]  /*9100*/  ISETP.LE.AND P0, PT, R0, UR4, PT ;  /* 0x0000000400007c0c */ /* 0x020fda000bf03270 */
[----:B------:R-:W-:Y:S05]  /*9110*/  @!P0 BRA `(.L_x_12078) ;  /* 0xffffff7c00148947 */ /* 0x000fea000383ffff */
[----:B------:R-:W-:Y:S05]  /*9120*/  EXIT ;  /* 0x000000000000794d */ /* 0x000fea0003800000 */
.L_x_12030:
        /* <DEDUP_REMOVED lines=18> */
[----:B------:R-:W-:Y:S01]  /*9250*/  IMAD.MOV.U32 R19, RZ, RZ, 0x1 ;  /* 0x00000001ff137424 */ /* 0x000fe200078e00ff */
[----:B------:R-:W-:-:S06]  /*9260*/  UMOV UR47, URZ ;  /* 0x0000003f002f7c82 */ /* 0x000fcc0008000000 */
.L_x_12127:
        /* <DEDUP_REMOVED lines=21> */
.L_x_12080:
[----:B------:R-:W-:Y:S01]  /*93c0*/  ULDC UR9, c[0x0][0xdc4] ;  /* 0x0003710000097ab9 */ /* 0x000fe20000000800 */
[----:B------:R-:W-:Y:S01]  /*93d0*/  UMOV UR7, UR8 ;  /* 0x0000000800077c82 */ /* 0x000fe20008000000 */
[----:B------:R-:W-:-:S11]  /*93e0*/  UISETP.NE.AND UP0, UPT, UR9, 0x1, UPT ;  /* 0x000000010900788c */ /* 0x000fd6000bf05270 */
[----:B------:R-:W-:Y:S02]  /*93f0*/  @UP0 ULDC.64 UR10, c[0x0][0xdc8] ;  /* 0x00037200000a0ab9 */ /* 0x000fe40000000a00 */
[----:B------:R-:W-:-:S04]  /*9400*/  UIMAD.WIDE.U32 UR4, UR8, UR10, URZ ;  /* 0x0000000a080472a5 */ /* 0x000fc8000f8e003f */
[----:B------:R-:W-:-:S04]  /*9410*/  @UP0 USHF.R.U32.HI UR7, URZ, UR11, UR5 ;  /* 0x0000000b3f070299 */ /* 0x000fc80008011605 */
[----:B------:R-:W-:-:S12]  /*9420*/  UIMAD UR4, UR7, UR9, URZ ;  /* 0x00000009070472a4 */ /* 0x000fd8000f8e023f */
.L_x_12081:
[----:B------:R-:W-:Y:S01]  /*9430*/  ULOP3.LUT UR5, URZ, UR7, URZ, 0x33, !UPT ;  /* 0x000000073f057292 */ /* 0x000fe2000f8e333f */
[----:B------:R-:W-:Y:S01]  /*9440*/  BSSY B6, `(.L_x_12082) ;  /* 0x000021e000067945 */ /* 0x000fe20003800000 */
[----:B------:R-:W-:Y:S01]  /*9450*/  ULDC.64 UR10, c[0x0][0x3f8] ;  /* 0x0000fe00000a7ab9 */ /* 0x000fe20000000a00 */
[----:B------:R-:W-:Y:S01]  /*9460*/  ULDC UR7, c[0x0][0xdac] ;  /* 0x00036b0000077ab9 */ /* 0x000fe20000000800 */
[----:B------:R-:W-:Y:S02]  /*9470*/  UISETP.NE.U32.AND UP0, UPT, UR10, URZ, UPT ;  /* 0x0000003f0a00728c */ /* 0x000fe4000bf05070 */
[----:B------:R-:W-:Y:S02]  /*9480*/  UIADD3 UR5, UR5, UR7, URZ ;  /* 0x0000000705057290 */ /* 0x000fe4000fffe03f */
[----:B------:R-:W-:Y:S02]  /*9490*/  UISETP.NE.AND.EX UP0, UPT, UR11, URZ, UPT, UP0 ;  /* 0x0000003f0b00728c */ /* 0x000fe4000bf05300 */
[----:B------:R-:W-:Y:S01]  /*94a0*/  UIMAD UR41, UR5, 0xc0, URZ ;  /* 0x000000c0052978a4 */ /* 0x000fe2000f8e023f */
        /* <DEDUP_REMOVED lines=45> */
.L_x_12083:
        /* <DEDUP_REMOVED lines=23> */
.L_x_12085:
        /* <DEDUP_REMOVED lines=20> */
.L_x_12087:
        /* <DEDUP_REMOVED lines=15> */
.L_x_12086:
        /* <DEDUP_REMOVED lines=29> */
.L_x_12139:
[----:B------:R-:W-:Y:S01]  /*9cf0*/  UMOV UR4, 0xffffffff ;  /* 0xffffffff00047882 */ /* 0x000fe20000000000 */
[----:B------:R-:W-:Y:S02]  /*9d00*/  SHF.R.S32.HI R8, RZ, 0x1f, R0 ;  /* 0x0000001fff087819 */ /* 0x000fe40000011400 */
[----:B------:R-:W-:Y:S05]  /*9d10*/  BRA.DIV UR4, `(.L_x_12089) ;  /* 0x0000002204087947 */ /* 0x000fea000b800000 */
[----:B------:R-:W-:-:S13]  /*9d20*/  ELECT P0, URZ, PT ;  /* 0x00000000003f782f */ /* 0x000fda0003800000 */
.L_x_12142:
        /* <DEDUP_REMOVED lines=23> */
.L_x_12091:
[----:B------:R-:W2:Y:S01]  /*9ea0*/  SYNCS.PHASECHK.TRANS64.TRYWAIT P4, [R13+URZ+0x16840], R12 ;  /* 0x0168400c0d0075a7 */ /* 0x000ea2000808017f */
[----:B------:R-:W-:Y:S01]  /*9eb0*/  ISETP.NE.AND P3, PT, R17, RZ, PT ;  /* 0x000000ff1100720c */ /* 0x000fe20003f65270 */
[----:B--2---:R-:W-:-:S12]  /*9ec0*/  @!P4 BRA `(.L_x_12092) ;  /* 0x0000001c00c0c947 */ /* 0x004fd80003800000 */
.L_x_12143:
[----:B------:R-:W-:Y:S05]  /*9ed0*/  @P3 BRA `(.L_x_12093) ;  /* 0x0000000000143947 */ /* 0x000fea0003800000 */
[----:B------:R-:W-:Y:S01]  /*9ee0*/  ISETP.NE.AND P3, PT, R23, RZ, PT ;  /* 0x000000ff1700720c */ /* 0x000fe20003f65270 */
[----:B-1----:R-:W-:-:S04]  /*9ef0*/  IMAD.MOV.U32 R4, RZ, RZ, 0x4000 ;  /* 0x00004000ff047424 */ /* 0x002fc800078e00ff */
[----:B------:R3:W-:Y:S08]  /*9f00*/  SYNCS.ARRIVE.TRANS64 RZ, [R13+URZ+0x16830], R4 ;  /* 0x016830040dff79a7 */ /* 0x0007f0000800003f */
[----:B------:R-:W-:Y:S05]  /*9f10*/  @!P3 BRA `(.L_x_12093) ;  /* 0x000000000004b947 */ /* 0x000fea0003800000 */
[----:B------:R-:W-:Y:S01]  /*9f20*/  BPT.TRAP 0x1 ;  /* 0x000000040000795c */ /* 0x000fe20000300000 */
.L_x_12093:
        /* <DEDUP_REMOVED lines=16> */
.L_x_12090:
        /* <DEDUP_REMOVED lines=24> */
.L_x_12144:
[----:B------:R-:W-:-:S06]  /*a1b0*/  UISETP.GE.AND UP0, UPT, UR45, 0x2, UPT ;  /* 0x000000022d00788c */ /* 0x000fcc000bf06270 */
[----:B------:R-:W-:-:S13]  /*a1c0*/  PLOP3.LUT P3, PT, PT, PT, UP0, 0x80, 0x0 ;  /* 0x000000000000781c */ /* 0x000fda0003f6f008 */
[----:B------:R-:W-:Y:S05]  /*a1d0*/  @!P3 BRA `(.L_x_12095) ;  /* 0x000000100044b947 */ /* 0x000fea0003800000 */
[----:B------:R-:W-:Y:S02]  /*a1e0*/  ULOP3.LUT UR4, UR45, 0x1, URZ, 0xc0, !UPT ;  /* 0x000000012d047892 */ /* 0x000fe4000f8ec03f */
[----:B------:R-:W-:Y:S02]  /*a1f0*/  UIADD3 UR44, UR45, -0x2, URZ ;  /* 0xfffffffe2d2c7890 */ /* 0x000fe4000fffe03f */
[----:B------:R-:W-:Y:S01]  /*a200*/  UISETP.NE.U32.AND UP0, UPT, UR4, 0x1, UPT ;  /* 0x000000010400788c */ /* 0x000fe2000bf05070 */
[----:B------:R-:W-:-:S03]  /*a210*/  ULDC.64 UR36, c[0x0][0x408] ;  /* 0x0001020000247ab9 */ /* 0x000fc60000000a00 */
[----:B------:R-:W-:Y:S02]  /*a220*/  IMAD.U32 R11, RZ, RZ, UR44 ;  /* 0x0000002cff0b7e24 */ /* 0x000fe4000f8e00ff */
[----:B------:R-:W-:-:S13]  /*a230*/  PLOP3.LUT P3, PT, PT, PT, UP0, 0x80, 0x0 ;  /* 0x000000000000781c */ /* 0x000fda0003f6f008 */
[----:B------:R-:W-:Y:S05]  /*a240*/  @!P3 BRA `(.L_x_12096) ;  /* 0x00000004006cb947 */ /* 0x000fea0003800000 */
[----:B------:R-:W-:Y:S01]  /*a250*/  VIADD R10, R18, 0x1 ;  /* 0x00000001120a7836 */ /* 0x000fe20000000000 */
[----:B------:R-:W-:Y:S04]  /*a260*/  BSSY B0, `(.L_x_12097) ;  /* 0x0000055000007945 */ /* 0x000fe80003800000 */
[----:B------:R-:W-:-:S04]  /*a270*/  ISETP.NE.AND P3, PT, R10, 0x2, PT ;  /* 0x000000020a00780c */ /* 0x000fc80003f65270 */
[----:B-1----:R-:W-:Y:S02]  /*a280*/  SEL R4, RZ, 0x1, P3 ;  /* 0x00000001ff047807 */ /* 0x002fe40001800000 */
        /* <DEDUP_REMOVED lines=11> */
[----:B------:R-:W-:-:S04]  /*a340*/  @UP0 USHF.R.U32.HI UR6, URZ, UR9, UR5 ;  /* 0x000000093f060299 */ /* 0x000fc80008011605 */
[----:B------:R-:W-:Y:S02]  /*a350*/  USHF.R.S32.HI UR4, URZ, 0x1f, UR6 ;  /* 0x0000001f3f047899 */ /* 0x000fe40008011406 */
[----:B------:R-:W-:-:S04]  /*a360*/  IMAD.U32 R4, RZ, RZ, UR6 ;  /* 0x00000006ff047e24 */ /* 0x000fc8000f8e00ff */
[----:B------:R-:W-:Y:S01]  /*a370*/  IMAD.U32 R5, RZ, RZ, UR4 ;  /* 0x00000004ff057e24 */ /* 0x000fe2000f8e00ff */
[----:B------:R-:W-:Y:S02]  /*a380*/  ULDC.64 UR4, c[0x0][0x408] ;  /* 0x0001020000047ab9 */ /* 0x000fe40000000a00 */
[----:B--2---:R-:W-:Y:S02]  /*a390*/  IMAD R13, R8, UR4, RZ ;  /* 0x00000004080d7c24 */ /* 0x004fe4000f8e02ff */
[----:B------:R-:W-:-:S04]  /*a3a0*/  IMAD.WIDE.U32 R4, R0, UR4, R4 ;  /* 0x0000000400047c25 */ /* 0x000fc8000f8e0004 */
[----:B------:R-:W-:Y:S01]  /*a3b0*/  IMAD R13, R0, UR5, R13 ;  /* 0x00000005000d7c24 */ /* 0x000fe2000f8e020d */
[----:B------:R-:W-:-:S03]  /*a3c0*/  LEA R2, P3, R4, R2, 0x2 ;  /* 0x0000000204027211 */ /* 0x000fc600078610ff */
[----:B------:R-:W-:-:S05]  /*a3d0*/  IMAD.IADD R5, R13, 0x1, R5 ;  /* 0x000000010d057824 */ /* 0x000fca00078e0205 */
[----:B------:R-:W-:-:S05]  /*a3e0*/  LEA.HI.X R3, R4, R3, R5, 0x2, P3 ;  /* 0x0000000304037211 */ /* 0x000fca00018f1405 */
[----:B------:R1:W5:Y:S01]  /*a3f0*/  LDG.E R4, desc[UR48][R2.64] ;  /* 0x0000003002047981 */ /* 0x000362000c1e1900 */
[----:B------:R-:W-:-:S04]  /*a400*/  UIADD3 UR4, -UR6, URZ, URZ ;  /* 0x0000003f06047290 */ /* 0x000fc8000fffe13f */
[----:B------:R-:W-:-:S06]  /*a410*/  UIMAD UR4, UR7, UR4, UR44 ;  /* 0x00000004070472a4 */ /* 0x000fcc000f8e022c */
[----:B-1----:R-:W-:-:S07]  /*a420*/  IMAD.U32 R5, RZ, RZ, UR4 ;  /* 0x00000004ff057e24 */ /* 0x002fce000f8e00ff */
.L_x_12099:
[----:B------:R-:W-:Y:S02]  /*a430*/  LEA R3, R10, UR39, 0x3 ;  /* 0x000000270a037c11 */ /* 0x000fe4000f8e18ff */
[----:B------:R-:W-:Y:S02]  /*a440*/  SHF.L.U32 R2, R11, 0x1f, RZ ;  /* 0x0000001f0b027819 */ /* 0x000fe400000006ff */
[----:B------:R-:W-:Y:S02]  /*a450*/  ISETP.NE.AND P3, PT, R17, RZ, PT ;  /* 0x000000ff1100720c */ /* 0x000fe40003f65270 */
[----:B------:R-:W1:Y:S02]  /*a460*/  SYNCS.PHASECHK.TRANS64.TRYWAIT P4, [R3+URZ+0x16840], R2 ;  /* 0x01684002030075a7 */ /* 0x000e64000808017f */
[----:B-1----:R-:W-:Y:S09]  /*a470*/  @!P4 BRA `(.L_x_12100) ;  /* 0x000000180080c947 */ /* 0x002ff20003800000 */
.L_x_12145:
[----:B------:R-:W-:Y:S05]  /*a480*/  @P3 BRA `(.L_x_12101) ;  /* 0x0000000000143947 */ /* 0x000fea0003800000 */
[----:B------:R-:W-:Y:S01]  /*a490*/  ISETP.NE.AND P4, PT, R23, RZ, PT ;  /* 0x000000ff1700720c */ /* 0x000fe20003f85270 */
[----:B-1----:R-:W-:-:S04]  /*a4a0*/  IMAD.MOV.U32 R2, RZ, RZ, 0x4000 ;  /* 0x00004000ff027424 */ /* 0x002fc800078e00ff */
[----:B------:R3:W-:Y:S08]  /*a4b0*/  SYNCS.ARRIVE.TRANS64 RZ, [R3+URZ+0x16830], R2 ;  /* 0x0168300203ff79a7 */ /* 0x0007f0000800003f */
[----:B------:R-:W-:Y:S05]  /*a4c0*/  @!P4 BRA `(.L_x_12101) ;  /* 0x000000000004c947 */ /* 0x000fea0003800000 */
[----:B------:R-:W-:Y:S01]  /*a4d0*/  BPT.TRAP 0x1 ;  /* 0x000000040000795c */ /* 0x000fe20000300000 */
.L_x_12101:
        /* <DEDUP_REMOVED lines=10> */
[----:B-1-3--:R-:W-:Y:S01]  /*a580*/  SHF.L.U32 R3, R19, 0x1f, RZ ;  /* 0x0000001f13037819 */ /* 0x00afe200000006ff */
[----:B------:R-:W-:Y:S01]  /*a590*/  UMOV UR10, URZ ;  /* 0x0000003f000a7c82 */ /* 0x000fe20008000000 */
[----:B------:R-:W-:Y:S01]  /*a5a0*/  LEA R2, R18, UR4, 0x3 ;  /* 0x0000000412027c11 */ /* 0x000fe2000f8e18ff */
[----:B------:R-:W-:-:S02]  /*a5b0*/  ULEA UR8, UR8, UR39, 0xe ;  /* 0x0000002708087291 */ /* 0x000fc4000f8e703f */
[----:B------:R-:W-:Y:S02]  /*a5c0*/  USHF.L.U32 UR11, UR11, 0x7, URZ ;  /* 0x000000070b0b7899 */ /* 0x000fe4000800063f */
[----:B------:R-:W-:Y:S02]  /*a5d0*/  UIADD3 UR9, UR9, 0x16830, URZ ;  /* 0x0001683009097890 */ /* 0x000fe4000fffe03f */
[----:B------:R-:W-:-:S09]  /*a5e0*/  UIADD3 UR8, UR8, 0xe400, URZ ;  /* 0x0000e40008087890 */ /* 0x000fd2000fffe03f */
[----:B------:R1:W-:Y:S01]  /*a5f0*/  UTMALDG.4D [UR8], [UR6], desc[UR14] ;  /* 0x00000e08060075b4 */ /* 0x0003e20008019000 */
[----:B------:R-:W3:Y:S02]  /*a600*/  SYNCS.PHASECHK.TRANS64.TRYWAIT P4, [R2+URZ+0x60], R3 ;  /* 0x00006003020075a7 */ /* 0x000ee4000808017f */
[----:B-1-3--:R-:W-:Y:S05]  /*a610*/  @!P4 BRA `(.L_x_12102) ;  /* 0x00000018002cc947 */ /* 0x00afea0003800000 */
.L_x_12146:
[----:B------:R-:W-:Y:S05]  /*a620*/  @P3 BRA `(.L_x_12103) ;  /* 0x0000000000183947 */ /* 0x000fea0003800000 */
[----:B------:R-:W-:Y:S01]  /*a630*/  ISETP.NE.AND P3, PT, R23, RZ, PT ;  /* 0x000000ff1700720c */ /* 0x000fe20003f65270 */
[----:B-1----:R-:W-:Y:S01]  /*a640*/  IMAD.MOV.U32 R3, RZ, RZ, 0x4000 ;  /* 0x00004000ff037424 */ /* 0x002fe200078e00ff */
[----:B------:R-:W-:-:S04]  /*a650*/  LEA R2, R18, UR39, 0x3 ;  /* 0x0000002712027c11 */ /* 0x000fc8000f8e18ff */
[----:B------:R3:W-:Y:S07]  /*a660*/  SYNCS.ARRIVE.TRANS64 RZ, [R2+URZ+0x16850], R3 ;  /* 0x0168500302ff79a7 */ /* 0x0007ee000800003f */
[----:B------:R-:W-:Y:S05]  /*a670*/  @!P3 BRA `(.L_x_12103) ;  /* 0x000000000004b947 */ /* 0x000fea0003800000 */
[----:B------:R-:W-:Y:S01]  /*a680*/  BPT.TRAP 0x1 ;  /* 0x000000040000795c */ /* 0x000fe20000300000 */
.L_x_12103:
        /* <DEDUP_REMOVED lines=17> */
[----:B----4-:R-:W-:Y:S01]  /*a7a0*/  NOP ;  /* 0x0000000000007918 */ /* 0x010fe20000000000 */
.L_x_12098:
[----:B------:R-:W-:Y:S05]  /*a7b0*/  BSYNC B0 ;  /* 0x0000000000007941 */ /* 0x000fea0003800000 */
.L_x_12097:
[----:B------:R-:W-:Y:S01]  /*a7c0*/  UIADD3 UR4, UR45, -0x3, URZ ;  /* 0xfffffffd2d047890 */ /* 0x000fe2000fffe03f */
[----:B------:R-:W-:Y:S02]  /*a7d0*/  IMAD.MOV.U32 R19, RZ, RZ, R11 ;  /* 0x000000ffff137224 */ /* 0x000fe400078e000b */
[----:B------:R-:W-:-:S03]  /*a7e0*/  IMAD.MOV.U32 R18, RZ, RZ, R10 ;  /* 0x000000ffff127224 */ /* 0x000fc600078e000a */
[----:B------:R-:W-:-:S07]  /*a7f0*/  IMAD.U32 R11, RZ, RZ, UR4 ;  /* 0x00000004ff0b7e24 */ /* 0x000fce000f8e00ff */
.L_x_12096:
[----:B------:R-:W-:Y:S01]  /*a800*/  ISETP.NE.AND P3, PT, RZ, UR44, PT ;  /* 0x0000002cff007c0c */ /* 0x000fe2000bf65270 */
[----:B------:R-:W-:-:S12]  /*a810*/  BSSY B0, `(.L_x_12095) ;  /* 0x00000ad000007945 */ /* 0x000fd80003800000 */
[----:B------:R-:W-:Y:S05]  /*a820*/  @!P3 BRA `(.L_x_12104) ;  /* 0x0000000800acb947 */ /* 0x000fea0003800000 */
[----:B-1-3--:R-:W-:-:S07]  /*a830*/  IMAD.MOV.U32 R2, RZ, RZ, R9 ;  /* 0x000000ffff027224 */ /* 0x00afce00078e0009 */
.L_x_12119:
        /* <DEDUP_REMOVED lines=28> */
.L_x_12107:
[----:B------:R-:W-:Y:S02]  /*aa00*/  LEA R4, R10, UR39, 0x3 ;  /* 0x000000270a047c11 */ /* 0x000fe4000f8e18ff */
[----:B-1----:R-:W-:Y:S02]  /*aa10*/  SHF.L.U32 R3, R12, 0x1f, RZ ;  /* 0x0000001f0c037819 */ /* 0x002fe400000006ff */
[----:B------:R-:W-:Y:S02]  /*aa20*/  ISETP.NE.AND P3, PT, R17, RZ, PT ;  /* 0x000000ff1100720c */ /* 0x000fe40003f65270 */
[----:B------:R-:W1:Y:S02]  /*aa30*/  SYNCS.PHASECHK.TRANS64.TRYWAIT P4, [R4+URZ+0x16840], R3 ;  /* 0x01684003040075a7 */ /* 0x000e64000808017f */
[----:B-1----:R-:W-:Y:S09]  /*aa40*/  @!P4 BRA `(.L_x_12108) ;  /* 0x000000140034c947 */ /* 0x002ff20003800000 */
.L_x_12147:
[----:B------:R-:W-:Y:S05]  /*aa50*/  @P3 BRA `(.L_x_12109) ;  /* 0x0000000000143947 */ /* 0x000fea0003800000 */
[----:B------:R-:W-:Y:S01]  /*aa60*/  ISETP.NE.AND P4, PT, R23, RZ, PT ;  /* 0x000000ff1700720c */ /* 0x000fe20003f85270 */
[----:B-1----:R-:W-:-:S04]  /*aa70*/  IMAD.MOV.U32 R3, RZ, RZ, 0x4000 ;  /* 0x00004000ff037424 */ /* 0x002fc800078e00ff */
[----:B------:R2:W-:Y:S08]  /*aa80*/  SYNCS.ARRIVE.TRANS64 RZ, [R4+URZ+0x16830], R3 ;  /* 0x0168300304ff79a7 */ /* 0x0005f0000800003f */
[----:B------:R-:W-:Y:S05]  /*aa90*/  @!P4 BRA `(.L_x_12109) ;  /* 0x000000000004c947 */ /* 0x000fea0003800000 */
[----:B------:R-:W-:Y:S01]  /*aaa0*/  BPT.TRAP 0x1 ;  /* 0x000000040000795c */ /* 0x000fe20000300000 */
.L_x_12109:
        /* <DEDUP_REMOVED lines=20> */
.L_x_12148:
[----:B------:R-:W-:Y:S05]  /*abf0*/  @P3 BRA `(.L_x_12111) ;  /* 0x0000000000143947 */ /* 0x000fea0003800000 */
[----:B------:R-:W-:Y:S01]  /*ac00*/  ISETP.NE.AND P3, PT, R23, RZ, PT ;  /* 0x000000ff1700720c */ /* 0x000fe20003f65270 */
[----:B------:R-:W-:-:S04]  /*ac10*/  IMAD.MOV.U32 R3, RZ, RZ, 0x4000 ;  /* 0x00004000ff037424 */ /* 0x000fc800078e00ff */
[----:B------:R2:W-:Y:S08]  /*ac20*/  SYNCS.ARRIVE.TRANS64 RZ, [R4+URZ+0x50], R3 ;  /* 0x0000500304ff79a7 */ /* 0x0005f0000800003f */
[----:B------:R-:W-:Y:S05]  /*ac30*/  @!P3 BRA `(.L_x_12111) ;  /* 0x000000000004b947 */ /* 0x000fea0003800000 */
[----:B------:R-:W-:Y:S01]  /*ac40*/  BPT.TRAP 0x1 ;  /* 0x000000040000795c */ /* 0x000fe20000300000 */
.L_x_12111:
        /* <DEDUP_REMOVED lines=18> */
.L_x_12106:
[----:B------:R-:W-:Y:S05]  /*ad70*/  BSYNC B1 ;  /* 0x0000000000017941 */ /* 0x000fea0003800000 */
.L_x_12105:
        /* <DEDUP_REMOVED lines=10> */
[----:B------:R-:W-:Y:S02]  /*ae20*/  IMAD.MOV.U32 R15, RZ, RZ, R14 ;  /* 0x000000ffff0f7224 */ /* 0x000fe400078e000e */
[----:B------:R-:W-:-:S04]  /*ae30*/  IMAD R21, R8, UR36, RZ ;  /* 0x0000002408157c24 */ /* 0x000fc8000f8e02ff */
[----:B------:R-:W-:Y:S01]  /*ae40*/  IMAD R21, R0, UR37, R21 ;  /* 0x0000002500157c24 */ /* 0x000fe2000f8e0215 */
[----:B-1----:R-:W-:-:S13]  /*ae50*/  ISETP.NE.AND P3, PT, R13, 0x1, PT ;  /* 0x000000010d00780c */ /* 0x002fda0003f65270 */
[----:B--2---:R-:W1:Y:S02]  /*ae60*/  @P3 LDC.64 R2, c[0x0][0x420] ;  /* 0x00010800ff023b82 */ /* 0x004e640000000a00 */
        /* <DEDUP_REMOVED lines=12> */
.L_x_12114:
[----:B-12---:R-:W-:Y:S02]  /*af30*/  LEA R3, R18, UR39, 0x3 ;  /* 0x0000002712037c11 */ /* 0x006fe4000f8e18ff */
[----:B------:R-:W-:Y:S02]  /*af40*/  SHF.L.U32 R4, R19, 0x1f, RZ ;  /* 0x0000001f13047819 */ /* 0x000fe400000006ff */
[----:B------:R-:W-:Y:S02]  /*af50*/  ISETP.NE.AND P3, PT, R17, RZ, PT ;  /* 0x000000ff1100720c */ /* 0x000fe40003f65270 */
[----:B------:R-:W1:Y:S02]  /*af60*/  SYNCS.PHASECHK.TRANS64.TRYWAIT P4, [R3+URZ+0x16840], R4 ;  /* 0x01684004030075a7 */ /* 0x000e64000808017f */
[----:B-1----:R-:W-:Y:S09]  /*af70*/  @!P4 BRA `(.L_x_12115) ;  /* 0x000000100010c947 */ /* 0x002ff20003800000 */
.L_x_12149:
[----:B------:R-:W-:Y:S05]  /*af80*/  @P3 BRA `(.L_x_12116) ;  /* 0x0000000000143947 */ /* 0x000fea0003800000 */
[----:B------:R-:W-:Y:S01]  /*af90*/  ISETP.NE.AND P4, PT, R23, RZ, PT ;  /* 0x000000ff1700720c */ /* 0x000fe20003f85270 */
[----:B-1----:R-:W-:-:S04]  /*afa0*/  IMAD.MOV.U32 R4, RZ, RZ, 0x4000 ;  /* 0x00004000ff047424 */ /* 0x002fc800078e00ff */
[----:B------:R2:W-:Y:S08]  /*afb0*/  SYNCS.ARRIVE.TRANS64 RZ, [R3+URZ+0x16830], R4 ;  /* 0x0168300403ff79a7 */ /* 0x0005f0000800003f */
[----:B------:R-:W-:Y:S05]  /*afc0*/  @!P4 BRA `(.L_x_12116) ;  /* 0x000000000004c947 */ /* 0x000fea0003800000 */
[----:B------:R-:W-:Y:S01]  /*afd0*/  BPT.TRAP 0x1 ;  /* 0x000000040000795c */ /* 0x000fe20000300000 */
.L_x_12116:
        /* <DEDUP_REMOVED lines=20> */
.L_x_12150:
[----:B------:R-:W-:Y:S05]  /*b120*/  @P3 BRA `(.L_x_12118) ;  /* 0x0000000000143947 */ /* 0x000fea0003800000 */
[----:B------:R-:W-:Y:S01]  /*b130*/  ISETP.NE.AND P3, PT, R23, RZ, PT ;  /* 0x000000ff1700720c */ /* 0x000fe20003f65270 */
[----:B------:R-:W-:-:S04]  /*b140*/  IMAD.MOV.U32 R4, RZ, RZ, 0x4000 ;  /* 0x00004000ff047424 */ /* 0x000fc800078e00ff */
[----:B------:R2:W-:Y:S08]  /*b150*/  SYNCS.ARRIVE.TRANS64 RZ, [R3+URZ+0x50], R4 ;  /* 0x0000500403ff79a7 */ /* 0x0005f0000800003f */
[----:B------:R-:W-:Y:S05]  /*b160*/  @!P3 BRA `(.L_x_12118) ;  /* 0x000000000004b947 */ /* 0x000fea0003800000 */
[----:B------:R-:W-:Y:S01]  /*b170*/  BPT.TRAP 0x1 ;  /* 0x000000040000795c */ /* 0x000fe20000300000 */
.L_x_12118:
        /* <DEDUP_REMOVED lines=18> */
.L_x_12113:
[----:B------:R-:W-:Y:S05]  /*b2a0*/  BSYNC B1 ;  /* 0x0000000000017941 */ /* 0x000fea0003800000 */
.L_x_12112:
[C---:B------:R-:W-:Y:S01]  /*b2b0*/  ISETP.GT.AND P3, PT, R11.reuse, 0x1, PT ;  /* 0x000000010b00780c */ /* 0x040fe20003f64270 */
[----:B------:R-:W-:-:S12]  /*b2c0*/  VIADD R11, R11, 0xfffffffe ;  /* 0xfffffffe0b0b7836 */ /* 0x000fd80000000000 */
[----:B------:R-:W-:Y:S05]  /*b2d0*/  @P3 BRA `(.L_x_12119) ;  /* 0xfffffff400583947 */ /* 0x000fea000383ffff */
.L_x_12104:
[----:B------:R-:W-:Y:S05]  /*b2e0*/  BSYNC B0 ;  /* 0x0000000000007941 */ /* 0x000fea0003800000 */
.L_x_12095:
[----:B------:R-:W-:Y:S04]  /*b2f0*/  BSSY B0, `(.L_x_12120) ;  /* 0x000000e000007945 */ /* 0x000fe80003800000 */
[----:B------:R-:W-:Y:S05]  /*b300*/  @P2 BRA `(.L_x_12121) ;  /* 0x0000000000302947 */ /* 0x000fea0003800000 */
[----:B------:R-:W4:Y:S01]  /*b310*/  S2R R11, SR_LANEID ;  /* 0x00000000000b7919 */ /* 0x000f220000000000 */
[----:B------:R-:W-:Y:S01]  /*b320*/  VOTEU.ANY UR4, UPT, PT ;  /* 0x0000000000047886 */ /* 0x000fe200038e0100 */
[----:B-123--:R-:W1:Y:S01]  /*b330*/  LDC.64 R2, c[0x0][0xdf0] ;  /* 0x00037c00ff027b82 */ /* 0x00ee620000000a00 */
[----:B------:R-:W4:Y:S08]  /*b340*/  FLO.U32 R0, UR4 ;  /* 0x0000000400007d00 */ /* 0x000f3000080e0000 */
[----:B------:R-:W1:Y:S01]  /*b350*/  POPC R5, UR4 ;  /* 0x0000000400057d09 */ /* 0x000e620008000000 */
[----:B----4-:R-:W-:-:S13]  /*b360*/  ISETP.EQ.U32.AND P1, PT, R0, R11, PT ;  /* 0x0000000b0000720c */ /* 0x010fda0003f22070 */
[----:B-1----:R-:W2:Y:S01]  /*b370*/  @P1 ATOMG.E.ADD.STRONG.GPU PT, R3, desc[UR48][R2.64], R5 ;  /* 0x00000005020319a8 */ /* 0x002ea200081ee1f0 */
[----:B------:R-:W1:Y:S02]  /*b380*/  S2R R4, SR_LTMASK ;  /* 0x0000000000047919 */ /* 0x000e640000003900 */
[----:B-1----:R-:W-:-:S04]  /*b390*/  LOP3.LUT R4, R4, UR4, RZ, 0xc0, !PT ;  /* 0x0000000404047c12 */ /* 0x002fc8000f8ec0ff */
[----:B------:R-:W1:Y:S01]  /*b3a0*/  POPC R11, R4 ;  /* 0x00000004000b7309 */ /* 0x000e620000000000 */
[----:B--2---:R-:W1:Y:S02]  /*b3b0*/  SHFL.IDX PT, R0, R3, R0, 0x1f ;  /* 0x00001f0003007589 */ /* 0x004e6400000e0000 */
[----:B-1----:R-:W-:-:S07]  /*b3c0*/  IADD3 R22, R0, UR46, R11 ;  /* 0x0000002e00167c10 */ /* 0x002fce000fffe00b */
.L_x_12121:
[----:B------:R-:W-:Y:S05]  /*b3d0*/  BSYNC B0 ;  /* 0x0000000000007941 */ /* 0x000fea0003800000 */
.L_x_12120:
[----:B------:R-:W-:Y:S04]  /*b3e0*/  BSSY B0, `(.L_x_12122) ;  /* 0x000001d000007945 */ /* 0x000fe80003800000 */
[----:B------:R-:W-:Y:S05]  /*b3f0*/  @!P0 BRA `(.L_x_12123) ;  /* 0x00000000006c8947 */ /* 0x000fea0003800000 */
[----:B-123--:R-:W-:Y:S02]  /*b400*/  LEA R3, R18, UR39, 0x3 ;  /* 0x0000002712037c11 */ /* 0x00efe4000f8e18ff */
[----:B------:R-:W-:Y:S02]  /*b410*/  SHF.L.U32 R0, R19, 0x1f, RZ ;  /* 0x0000001f13007819 */ /* 0x000fe400000006ff */
[----:B------:R-:W-:Y:S02]  /*b420*/  ISETP.NE.AND P1, PT, R17, RZ, PT ;  /* 0x000000ff1100720c */ /* 0x000fe40003f25270 */
[----:B------:R-:W1:Y:S02]  /*b430*/  SYNCS.PHASECHK.TRANS64.TRYWAIT P0, [R3+URZ+0x16860], R0 ;  /* 0x01686000030075a7 */ /* 0x000e64000800017f */
[----:B-1----:R-:W-:Y:S09]  /*b440*/  @!P0 BRA `(.L_x_12124) ;  /* 0x0000000c00048947 */ /* 0x002ff20003800000 */
.L_x_12151:
[----:B------:R-:W-:Y:S05]  /*b450*/  @P1 BRA `(.L_x_12125) ;  /* 0x0000000000141947 */ /* 0x000fea0003800000 */
[----:B------:R-:W-:Y:S01]  /*b460*/  ISETP.NE.AND P0, PT, R23, RZ, PT ;  /* 0x000000ff1700720c */ /* 0x000fe20003f05270 */
[----:B-1----:R-:W-:-:S04]  /*b470*/  IMAD.MOV.U32 R0, RZ, RZ, 0x4000 ;  /* 0x00004000ff007424 */ /* 0x002fc800078e00ff */
[----:B------:R2:W-:Y:S08]  /*b480*/  SYNCS.ARRIVE.TRANS64 RZ, [R3+URZ+0x16850], R0 ;  /* 0x0168500003ff79a7 */ /* 0x0005f0000800003f */
[----:B------:R-:W-:Y:S05]  /*b490*/  @!P0 BRA `(.L_x_12125) ;  /* 0x0000000000048947 */ /* 0x000fea0003800000 */
[----:B------:R-:W-:Y:S01]  /*b4a0*/  BPT.TRAP 0x1 ;  /* 0x000000040000795c */ /* 0x000fe20000300000 */
.L_x_12125:
        /* <DEDUP_REMOVED lines=15> */
[----:B----4-:R-:W-:Y:S01]  /*b5a0*/  NOP ;  /* 0x0000000000007918 */ /* 0x010fe20000000000 */
.L_x_12123:
[----:B------:R-:W-:Y:S05]  /*b5b0*/  BSYNC B0 ;  /* 0x0000000000007941 */ /* 0x000fea0003800000 */
.L_x_12122:
[----:B------:R-:W-:Y:S02]  /*b5c0*/  VIADD R18, R18, 0x1 ;  /* 0x0000000112127836 */ /* 0x000fe40000000000 */
[----:B--2---:R-:W-:-:S03]  /*b5d0*/  IMAD.MOV.U32 R13, RZ, RZ, R22 ;  /* 0x000000ffff0d7224 */ /* 0x004fc600078e0016 */
[----:B------:R-:W-:-:S04]  /*b5e0*/  ISETP.NE.AND P0, PT, R18, 0x2, PT ;  /* 0x000000021200780c */ /* 0x000fc80003f05270 */
[----:B-1----:R-:W-:Y:S02]  /*b5f0*/  SEL R0, RZ, 0x1, P0 ;  /* 0x00000001ff007807 */ /* 0x002fe40000000000 */
[----:B------:R-:W-:Y:S02]  /*b600*/  SEL R18, R18, RZ, P0 ;  /* 0x000000ff12127207 */ /* 0x000fe40000000000 */
[----:B------:R-:W-:-:S07]  /*b610*/  LOP3.LUT R19, R19, R0, RZ, 0x3c, !PT ;  /* 0x0000000013137212 */ /* 0x000fce00078e3cff */
.L_x_12084:
[----:B------:R-:W-:Y:S05]  /*b620*/  BSYNC B6 ;  /* 0x0000000000067941 */ /* 0x000fea0003800000 */
.L_x_12082:
[----:B------:R-:W-:-:S03]  /*b630*/  UMOV UR4, 0xffffffff ;  /* 0xffffffff00047882 */ /* 0x000fc60000000000 */
[----:B------:R-:W-:Y:S05]  /*b640*/  BRA.DIV UR4, `(.L_x_12126) ;  /* 0x0000000a04987947 */ /* 0x000fea000b800000 */
[----:B------:R1:W2:Y:S02]  /*b650*/  SHFL.IDX PT, R14, R13, RZ, 0x1f ;  /* 0x00001fff0d0e7589 */ /* 0x0002a400000e0000 */
.L_x_12154:
[----:B------:R-:W-:Y:S01]  /*b660*/  ISETP.NE.AND P0, PT, R23, RZ, PT ;  /* 0x000000ff1700720c */ /* 0x000fe20003f05270 */
[----:B------:R-:W-:Y:S05]  /*b670*/  WARPSYNC.ALL ;  /* 0x0000000000007948 */ /* 0x000fea0003800000 */
[----:B------:R-:W-:Y:S01]  /*b680*/  BAR.SYNC.DEFER_BLOCKING 0x4, 0x1a0 ;  /* 0x0106800000007b1d */ /* 0x000fe20000010000 */
[----:B--2---:R-:W-:-:S05]  /*b690*/  IMAD.MOV.U32 R22, RZ, RZ, R14 ;  /* 0x000000ffff167224 */ /* 0x004fca00078e000e */
[----:B------:R-:W-:Y:S01]  /*b6a0*/  ULDC UR4, c[0x0][0xda8] ;  /* 0x00036a0000047ab9 */ /* 0x000fe20000000800 */
[----:B------:R-:W-:Y:S01]  /*b6b0*/  @!P0 MOV R0, 0x400 ;  /* 0x0000040000008802 */ /* 0x000fe20000000f00 */
[----:B---3--:R-:W2:Y:S03]  /*b6c0*/  @!P0 S2R R3, SR_CgaCtaId ;  /* 0x0000000000038919 */ /* 0x008ea60000008800 */
[----:B--2---:R-:W-:-:S05]  /*b6d0*/  @!P0 LEA R0, R3, R0, 0x18 ;  /* 0x0000000003008211 */ /* 0x004fca00078ec0ff */
[----:B------:R2:W-:Y:S01]  /*b6e0*/  @!P0 STS [R0+0x168d0], R13 ;  /* 0x0168d00d00008388 */ /* 0x0005e20000000800 */
[----:B------:R-:W-:Y:S06]  /*b6f0*/  BAR.ARV 0x5, 0x1a0 ;  /* 0x0146800000007b1d */ /* 0x000fec0000002000 */
[----:B------:R-:W-:-:S13]  /*b700*/  ISETP.GE.AND P0, PT, R22, UR4, PT ;  /* 0x0000000416007c0c */ /* 0x000fda000bf06270 */
[----:B--2---:R-:W-:Y:S05]  /*b710*/  @!P0 BRA `(.L_x_12127) ;  /* 0xffffffd800d48947 */ /* 0x004fea000383ffff */
.L_x_12079:
        /* <DEDUP_REMOVED lines=11> */
.L_x_12155:
        /* <DEDUP_REMOVED lines=11> */
.L_x_12131:
        /* <DEDUP_REMOVED lines=12> */
.L_x_12156:
[----:B------:R-:W3:Y:S02]  /*b940*/  SYNCS.PHASECHK.TRANS64.TRYWAIT P1, [R3+URZ], R0 ;  /* 0x00000000030075a7 */ /* 0x000ee4000802017f */
[----:B---3--:R-:W-:Y:S05]  /*b950*/  @!P1 BRA `(.L_x_12133) ;  /* 0x0000000800209947 */ /* 0x008fea0003800000 */
.L_x_12157:
[----:B------:R-:W-:Y:S05]  /*b960*/  @!P0 BRA `(.L_x_12134) ;  /* 0x0000000000048947 */ /* 0x000fea0003800000 */
[----:B------:R-:W-:Y:S01]  /*b970*/  BPT.TRAP 0x1 ;  /* 0x000000040000795c */ /* 0x000fe20000300000 */
.L_x_12134:
[----:B---3--:R-:W-:-:S04]  /*b980*/  VIADD R3, R7, 0x16860 ;  /* 0x0001686007037836 */ /* 0x008fc80000000000 */
[----:B--2---:R-:W-:-:S04]  /*b990*/  IMAD R5, R18, 0x8, R3 ;  /* 0x0000000812057824 */ /* 0x004fc800078e0203 */
[----:B------:R-:W2:Y:S02]  /*b9a0*/  SYNCS.PHASECHK.TRANS64.TRYWAIT P0, [R5+URZ], R4 ;  /* 0x00000004050075a7 */ /* 0x000ea4000800017f */
[----:B--2---:R-:W-:Y:S05]  /*b9b0*/  @!P0 BRA `(.L_x_12135) ;  /* 0x00000008001c8947 */ /* 0x004fea0003800000 */
.L_x_12158:
[----:B------:R-:W-:-:S07]  /*b9c0*/  IMAD R3, R6, 0x8, R3 ;  /* 0x0000000806037824 */ /* 0x000fce00078e0203 */
.L_x_12136:
[----:B---3--:R3:W4:Y:S02]  /*b9d0*/  SYNCS.PHASECHK.TRANS64.TRYWAIT P0, [R3+URZ], R0 ;  /* 0x00000000030075a7 */ /* 0x008724000800017f */
[----:B----4-:R-:W-:Y:S05]  /*b9e0*/  @!P0 NANOSLEEP.SYNCS 0x989680 ;  /* 0x009896800000895d */ /* 0x010fea0003900000 */
[----:B------:R-:W4:Y:S02]  /*b9f0*/  @!P0 SYNCS.PHASECHK.TRANS64 P0, [R3+URZ], R0 ;  /* 0x00000000030085a7 */ /* 0x000f24000800007f */
[----:B----4-:R-:W-:Y:S05]  /*ba00*/  @!P0 BRA `(.L_x_12136) ;  /* 0xfffffffc00f08947 */ /* 0x010fea000383ffff */
.L_x_12130:
[----:B------:R-:W-:Y:S05]  /*ba10*/  BSYNC B0 ;  /* 0x0000000000007941 */ /* 0x000fea0003800000 */
.L_x_12129:
[----:B------:R-:W-:Y:S05]  /*ba20*/  EXIT ;  /* 0x000000000000794d */ /* 0x000fea0003800000 */
.L_x_12036:
[----:B-1----:R-:W-:-:S04]  /*ba30*/  IMAD.U32 R3, RZ, RZ, UR40 ;  /* 0x00000028ff037e24 */ /* 0x002fc8000f8e00ff */
[----:B------:R1:W2:Y:S03]  /*ba40*/  SYNCS.PHASECHK.TRANS64.TRYWAIT P1, [R3+URZ+0x16800], R0 ;  /* 0x01680000030075a7 */ /* 0x0002a6000802017f */
[----:B--2---:R-:W-:Y:S05]  /*ba50*/  @!P1 NANOSLEEP.SYNCS 0x989680 ;  /* 0x009896800000995d */ /* 0x004fea0003900000 */
[----:B------:R-:W2:Y:S02]  /*ba60*/  @!P1 SYNCS.PHASECHK.TRANS64 P1, [R3+URZ+0x16800], R0 ;  /* 0x01680000030095a7 */ /* 0x000ea4000802007f */
[----:B--2---:R-:W-:Y:S05]  /*ba70*/  @!P1 BRA `(.L_x_12036) ;  /* 0xfffffffc00ec9947 */ /* 0x004fea000383ffff */
[----:B------:R-:W-:Y:S05]  /*ba80*/  BRA `(.L_x_12137) ;  /* 0xffffff5800b07947 */ /* 0x000fea000383ffff */
.L_x_12040:
[----:B--2---:R2:W3:Y:S02]  /*ba90*/  SYNCS.PHASECHK.TRANS64.TRYWAIT P2, [R3+URZ+0x16830], R0 ;  /* 0x01683000030075a7 */ /* 0x0044e4000804017f */
[----:B---3--:R-:W-:Y:S05]  /*baa0*/  @!P2 NANOSLEEP.SYNCS 0x989680 ;  /* 0x009896800000a95d */ /* 0x008fea0003900000 */
[----:B------:R-:W3:Y:S02]  /*bab0*/  @!P2 SYNCS.PHASECHK.TRANS64 P2, [R3+URZ+0x16830], R0 ;  /* 0x016830000300a5a7 */ /* 0x000ee4000804007f */
[----:B---3--:R-:W-:Y:S05]  /*bac0*/  @!P2 BRA `(.L_x_12040) ;  /* 0xfffffffc00f0a947 */ /* 0x008fea000383ffff */
[----:B------:R-:W-:Y:S05]  /*bad0*/  BRA `(.L_x_12039) ;  /* 0xffffff5800d47947 */ /* 0x000fea000383ffff */
.L_x_12045:
[----:B--2---:R-:W-:-:S04]  /*bae0*/  IMAD.U32 R5, RZ, RZ, UR6 ;  /* 0x00000006ff057e24 */ /* 0x004fc8000f8e00ff */
[----:B------:R2:W3:Y:S03]  /*baf0*/  SYNCS.PHASECHK.TRANS64.TRYWAIT P3, [R5+URZ+0x16830], R0 ;  /* 0x01683000050075a7 */ /* 0x0004e6000806017f */
[----:B---3--:R-:W-:Y:S05]  /*bb00*/  @!P3 NANOSLEEP.SYNCS 0x989680 ;  /* 0x009896800000b95d */ /* 0x008fea0003900000 */
[----:B------:R-:W3:Y:S02]  /*bb10*/  @!P3 SYNCS.PHASECHK.TRANS64 P3, [R5+URZ+0x16830], R0 ;  /* 0x016830000500b5a7 */ /* 0x000ee4000806007f */
[----:B---3--:R-:W-:Y:S05]  /*bb20*/  @!P3 BRA `(.L_x_12045) ;  /* 0xfffffffc00ecb947 */ /* 0x008fea000383ffff */
[----:B------:R-:W-:Y:S05]  /*bb30*/  BRA `(.L_x_12042) ;  /* 0xffffff7c00847947 */ /* 0x000fea000383ffff */
.L_x_12049:
[----:B--2---:R-:W-:-:S04]  /*bb40*/  IMAD.U32 R5, RZ, RZ, UR6 ;  /* 0x00000006ff057e24 */ /* 0x004fc8000f8e00ff */
[----:B------:R2:W3:Y:S03]  /*bb50*/  SYNCS.PHASECHK.TRANS64.TRYWAIT P2, [R5+URZ+0x16850], R0 ;  /* 0x01685000050075a7 */ /* 0x0004e6000804017f */
[----:B---3--:R-:W-:Y:S05]  /*bb60*/  @!P2 NANOSLEEP.SYNCS 0x989680 ;  /* 0x009896800000a95d */ /* 0x008fea0003900000 */
[----:B------:R-:W3:Y:S02]  /*bb70*/  @!P2 SYNCS.PHASECHK.TRANS64 P2, [R5+URZ+0x16850], R0 ;  /* 0x016850000500a5a7 */ /* 0x000ee4000804007f */
[----:B---3--:R-:W-:Y:S05]  /*bb80*/  @!P2 BRA `(.L_x_12049) ;  /* 0xfffffffc00eca947 */ /* 0x008fea000383ffff */
[----:B------:R-:W-:Y:S05]  /*bb90*/  BRA `(.L_x_12046) ;  /* 0xffffff7c00f47947 */ /* 0x000fea000383ffff */
.L_x_12055:
[----:B--2---:R-:W-:-:S04]  /*bba0*/  IMAD.U32 R5, RZ, RZ, UR6 ;  /* 0x00000006ff057e24 */ /* 0x004fc8000f8e00ff */
[----:B------:R2:W3:Y:S03]  /*bbb0*/  SYNCS.PHASECHK.TRANS64.TRYWAIT P3, [R5+URZ+0x16830], R0 ;  /* 0x01683000050075a7 */ /* 0x0004e6000806017f */
[----:B---3--:R-:W-:Y:S05]  /*bbc0*/  @!P3 NANOSLEEP.SYNCS 0x989680 ;  /* 0x009896800000b95d */ /* 0x008fea0003900000 */
[----:B------:R-:W3:Y:S02]  /*bbd0*/  @!P3 SYNCS.PHASECHK.TRANS64 P3, [R5+URZ+0x16830], R0 ;  /* 0x016830000500b5a7 */ /* 0x000ee4000806007f */
[----:B---3--:R-:W-:Y:S05]  /*bbe0*/  @!P3 BRA `(.L_x_12055) ;  /* 0xfffffffc00ecb947 */ /* 0x008fea000383ffff */
[----:B------:R-:W-:Y:S05]  /*bbf0*/  BRA `(.L_x_12052) ;  /* 0xffffffa000d07947 */ /* 0x000fea000383ffff */
.L_x_12059:
[----:B--2---:R-:W-:-:S04]  /*bc00*/  IMAD.U32 R5, RZ, RZ, UR6 ;  /* 0x00000006ff057e24 */ /* 0x004fc8000f8e00ff */
[----:B------:R2:W3:Y:S03]  /*bc10*/  SYNCS.PHASECHK.TRANS64.TRYWAIT P2, [R5+URZ+0x16850], R0 ;  /* 0x01685000050075a7 */ /* 0x0004e6000804017f */
[----:B---3--:R-:W-:Y:S05]  /*bc20*/  @!P2 NANOSLEEP.SYNCS 0x989680 ;  /* 0x009896800000a95d */ /* 0x008fea0003900000 */
[----:B------:R-:W3:Y:S02]  /*bc30*/  @!P2 SYNCS.PHASECHK.TRANS64 P2, [R5+URZ+0x16850], R0 ;  /* 0x016850000500a5a7 */ /* 0x000ee4000804007f */
[----:B---3--:R-:W-:Y:S05]  /*bc40*/  @!P2 BRA `(.L_x_12059) ;  /* 0xfffffffc00eca947 */ /* 0x008fea000383ffff */
[----:B------:R-:W-:Y:S05]  /*bc50*/  BRA `(.L_x_12056) ;  /* 0xffffffa400407947 */ /* 0x000fea000383ffff */
.L_x_12064:
[----:B--2---:R-:W-:-:S04]  /*bc60*/  IMAD.U32 R7, RZ, RZ, UR5 ;  /* 0x00000005ff077e24 */ /* 0x004fc8000f8e00ff */
[----:B------:R2:W3:Y:S03]  /*bc70*/  SYNCS.PHASECHK.TRANS64.TRYWAIT P0, [R7+URZ+0x16850], R6 ;  /* 0x01685006070075a7 */ /* 0x0004e6000800017f */
[----:B---3--:R-:W-:Y:S05]  /*bc80*/  @!P0 NANOSLEEP.SYNCS 0x989680 ;  /* 0x009896800000895d */ /* 0x008fea0003900000 */
[----:B------:R-:W3:Y:S02]  /*bc90*/  @!P0 SYNCS.PHASECHK.TRANS64 P0, [R7+URZ+0x16850], R6 ;  /* 0x01685006070085a7 */ /* 0x000ee4000800007f */
[----:B---3--:R-:W-:Y:S05]  /*bca0*/  @!P0 BRA `(.L_x_12064) ;  /* 0xfffffffc00ec8947 */ /* 0x008fea000383ffff */
[----:B------:R-:W-:Y:S05]  /*bcb0*/  BRA `(.L_x_12063) ;  /* 0xffffffbc00a47947 */ /* 0x000fea000383ffff */
.L_x_12088:
[----:B------:R-:W-:Y:S02]  /*bcc0*/  IMAD.MOV.U32 R13, RZ, RZ, R16 ;  /* 0x000000ffff0d7224 */ /* 0x000fe400078e0010 */
[----:B------:R-:W-:Y:S02]  /*bcd0*/  IMAD.MOV.U32 R12, RZ, RZ, RZ ;  /* 0x000000ffff0c7224 */ /* 0x000fe400078e00ff */
[----:B------:R-:W-:Y:S02]  /*bce0*/  IMAD.MOV.U32 R11, RZ, RZ, 0x1f ;  /* 0x0000001fff0b7424 */ /* 0x000fe400078e00ff */
[----:B------:R-:W-:-:S07]  /*bcf0*/  IMAD.MOV.U32 R15, RZ, RZ, -0x1 ;  /* 0xffffffffff0f7424 */ /* 0x000fce00078e00ff */
[----:B------:R-:W-:Y:S05]  /*bd00*/  WARPSYNC.COLLECTIVE R15, `(.L_x_12138) ;  /* 0x000000000f087348 */ /* 0x000fea0003c00000 */
[----:B------:R1:W2:Y:S02]  /*bd10*/  SHFL.IDX P6, R14, R13, R12, R11 ;  /* 0x0000000c0d0e7389 */ /* 0x0002a400000c000b */
[----:B-12---:R-:W-:Y:S01]  /*bd20*/  ENDCOLLECTIVE ;  /* 0x000000000000791b */ /* 0x006fe20003800000 */
.L_x_12138:
[----:B------:R-:W-:Y:S05]  /*bd30*/  BRA `(.L_x_12139) ;  /* 0xffffffdc00ec7947 */ /* 0x000fea000383ffff */
.L_x_12089:
[----:B------:R-:W-:Y:S01]  /*bd40*/  BSSY B0, `(.L_x_12140) ;  /* 0x0000006000007945 */ /* 0x000fe20003800000 */
[----:B------:R-:W-:-:S07]  /*bd50*/  IMAD.MOV.U32 R15, RZ, RZ, -0x1 ;  /* 0xffffffffff0f7424 */ /* 0x000fce00078e00ff */
[----:B------:R-:W-:Y:S05]  /*bd60*/  WARPSYNC.COLLECTIVE R15, `(.L_x_12141) ;  /* 0x000000000f0c7348 */ /* 0x000fea0003c00000 */
[----:B------:R-:W-:Y:S02]  /*bd70*/  ELECT P6, UR62, PT ;  /* 0x00000000003e782f */ /* 0x000fe400038c0000 */
[----:B------:R-:W-:Y:S01]  /*bd80*/  MOV R14, UR62 ;  /* 0x0000003e000e7c02 */ /* 0x000fe20008000f00 */
[----:B------:R-:W-:Y:S10]  /*bd90*/  ENDCOLLECTIVE ;  /* 0x000000000000791b */ /* 0x000ff40003800000 */
.L_x_12141:
[----:B------:R-:W-:Y:S05]  /*bda0*/  BSYNC B0 ;  /* 0x0000000000007941 */ /* 0x000fea0003800000 */
.L_x_12140:
[----:B------:R-:W-:Y:S01]  /*bdb0*/  PLOP3.LUT P0, PT, P6, PT, PT, 0x80, 0x0 ;  /* 0x000000000000781c */ /* 0x000fe2000370f070 */
[----:B------:R-:W-:-:S12]  /*bdc0*/  BRA `(.L_x_12142) ;  /* 0xffffffdc00d87947 */ /* 0x000fd8000383ffff */
.L_x_12092:
[----:B--2---:R2:W3:Y:S02]  /*bdd0*/  SYNCS.PHASECHK.TRANS64.TRYWAIT P4, [R13+URZ+0x16840], R12 ;  /* 0x0168400c0d0075a7 */ /* 0x0044e4000808017f */
[----:B---3--:R-:W-:Y:S05]  /*bde0*/  @!P4 NANOSLEEP.SYNCS 0x989680 ;  /* 0x009896800000c95d */ /* 0x008fea0003900000 */
[----:B------:R-:W3:Y:S02]  /*bdf0*/  @!P4 SYNCS.PHASECHK.TRANS64 P4, [R13+URZ+0x16840], R12 ;  /* 0x0168400c0d00c5a7 */ /* 0x000ee4000808007f */
[----:B---3--:R-:W-:Y:S05]  /*be00*/  @!P4 BRA `(.L_x_12092) ;  /* 0xfffffffc00f0c947 */ /* 0x008fea000383ffff */
[----:B------:R-:W-:Y:S05]  /*be10*/  BRA `(.L_x_12143) ;  /* 0xffffffe0002c7947 */ /* 0x000fea000383ffff */
.L_x_12094:
[----:B-1----:R-:W-:-:S04]  /*be20*/  IMAD.U32 R5, RZ, RZ, UR39 ;  /* 0x00000027ff057e24 */ /* 0x002fc8000f8e00ff */
[----:B------:R1:W3:Y:S03]  /*be30*/  SYNCS.PHASECHK.TRANS64.TRYWAIT P3, [R5+URZ+0x16820], R4 ;  /* 0x01682004050075a7 */ /* 0x0002e6000806017f */
[----:B---3--:R-:W-:Y:S05]  /*be40*/  @!P3 NANOSLEEP.SYNCS 0x989680 ;  /* 0x009896800000b95d */ /* 0x008fea0003900000 */
[----:B------:R-:W3:Y:S02]  /*be50*/  @!P3 SYNCS.PHASECHK.TRANS64 P3, [R5+URZ+0x16820], R4 ;  /* 0x016820040500b5a7 */ /* 0x000ee4000806007f */
[----:B---3--:R-:W-:Y:S05]  /*be60*/  @!P3 BRA `(.L_x_12094) ;  /* 0xfffffffc00ecb947 */ /* 0x008fea000383ffff */
[----:B------:R-:W-:Y:S05]  /*be70*/  BRA `(.L_x_12144) ;  /* 0xffffffe000cc7947 */ /* 0x000fea000383ffff */
.L_x_12100:
[----:B-1----:R1:W3:Y:S02]  /*be80*/  SYNCS.PHASECHK.TRANS64.TRYWAIT P4, [R3+URZ+0x16840], R2 ;  /* 0x01684002030075a7 */ /* 0x0022e4000808017f */
[----:B---3--:R-:W-:Y:S05]  /*be90*/  @!P4 NANOSLEEP.SYNCS 0x989680 ;  /* 0x009896800000c95d */ /* 0x008fea0003900000 */
[----:B------:R-:W3:Y:S02]  /*bea0*/  @!P4 SYNCS.PHASECHK.TRANS64 P4, [R3+URZ+0x16840], R2 ;  /* 0x016840020300c5a7 */ /* 0x000ee4000808007f */
[----:B---3--:R-:W-:Y:S05]  /*beb0*/  @!P4 BRA `(.L_x_12100) ;  /* 0xfffffffc00f0c947 */ /* 0x008fea000383ffff */
[----:B------:R-:W-:Y:S05]  /*bec0*/  BRA `(.L_x_12145) ;  /* 0xffffffe4006c7947 */ /* 0x000fea000383ffff */
.L_x_12102:
[----:B-1----:R1:W3:Y:S02]  /*bed0*/  SYNCS.PHASECHK.TRANS64.TRYWAIT P4, [R2+URZ+0x60], R3 ;  /* 0x00006003020075a7 */ /* 0x0022e4000808017f */
[----:B---3--:R-:W-:Y:S05]  /*bee0*/  @!P4 NANOSLEEP.SYNCS 0x989680 ;  /* 0x009896800000c95d */ /* 0x008fea0003900000 */
[----:B------:R-:W3:Y:S02]  /*bef0*/  @!P4 SYNCS.PHASECHK.TRANS64 P4, [R2+URZ+0x60], R3 ;  /* 0x000060030200c5a7 */ /* 0x000ee4000808007f */
[----:B---3--:R-:W-:Y:S05]  /*bf00*/  @!P4 BRA `(.L_x_12102) ;  /* 0xfffffffc00f0c947 */ /* 0x008fea000383ffff */
[----:B------:R-:W-:Y:S05]  /*bf10*/  BRA `(.L_x_12146) ;  /* 0xffffffe400c07947 */ /* 0x000fea000383ffff */
.L_x_12108:
[----:B-1----:R1:W2:Y:S02]  /*bf20*/  SYNCS.PHASECHK.TRANS64.TRYWAIT P4, [R4+URZ+0x16840], R3 ;  /* 0x01684003040075a7 */ /* 0x0022a4000808017f */
[----:B--2---:R-:W-:Y:S05]  /*bf30*/  @!P4 NANOSLEEP.SYNCS 0x989680 ;  /* 0x009896800000c95d */ /* 0x004fea0003900000 */
[----:B------:R-:W2:Y:S02]  /*bf40*/  @!P4 SYNCS.PHASECHK.TRANS64 P4, [R4+URZ+0x16840], R3 ;  /* 0x016840030400c5a7 */ /* 0x000ea4000808007f */
[----:B--2---:R-:W-:Y:S05]  /*bf50*/  @!P4 BRA `(.L_x_12108) ;  /* 0xfffffffc00f0c947 */ /* 0x004fea000383ffff */
[----:B------:R-:W-:Y:S05]  /*bf60*/  BRA `(.L_x_12147) ;  /* 0xffffffe800b87947 */ /* 0x000fea000383ffff */
.L_x_12110:
[----:B-1----:R1:W2:Y:S02]  /*bf70*/  SYNCS.PHASECHK.TRANS64.TRYWAIT P4, [R4+URZ+0x60], R19 ;  /* 0x00006013040075a7 */ /* 0x0022a4000808017f */
[----:B--2---:R-:W-:Y:S05]  /*bf80*/  @!P4 NANOSLEEP.SYNCS 0x989680 ;  /* 0x009896800000c95d */ /* 0x004fea0003900000 */
[----:B------:R-:W2:Y:S02]  /*bf90*/  @!P4 SYNCS.PHASECHK.TRANS64 P4, [R4+URZ+0x60], R19 ;  /* 0x000060130400c5a7 */ /* 0x000ea4000808007f */
[----:B--2---:R-:W-:Y:S05]  /*bfa0*/  @!P4 BRA `(.L_x_12110) ;  /* 0xfffffffc00f0c947 */ /* 0x004fea000383ffff */
[----:B------:R-:W-:Y:S05]  /*bfb0*/  BRA `(.L_x_12148) ;  /* 0xffffffec000c7947 */ /* 0x000fea000383ffff */
.L_x_12115:
[----:B-1----:R1:W2:Y:S02]  /*bfc0*/  SYNCS.PHASECHK.TRANS64.TRYWAIT P4, [R3+URZ+0x16840], R4 ;  /* 0x01684004030075a7 */ /* 0x0022a4000808017f */
[----:B--2---:R-:W-:Y:S05]  /*bfd0*/  @!P4 NANOSLEEP.SYNCS 0x989680 ;  /* 0x009896800000c95d */ /* 0x004fea0003900000 */
[----:B------:R-:W2:Y:S02]  /*bfe0*/  @!P4 SYNCS.PHASECHK.TRANS64 P4, [R3+URZ+0x16840], R4 ;  /* 0x016840040300c5a7 */ /* 0x000ea4000808007f */
[----:B--2---:R-:W-:Y:S05]  /*bff0*/  @!P4 BRA `(.L_x_12115) ;  /* 0xfffffffc00f0c947 */ /* 0x004fea000383ffff */
[----:B------:R-:W-:Y:S05]  /*c000*/  BRA `(.L_x_12149) ;  /* 0xffffffec00dc7947 */ /* 0x000fea000383ffff */
.L_x_12117:
[----:B-1----:R1:W2:Y:S02]  /*c010*/  SYNCS.PHASECHK.TRANS64.TRYWAIT P4, [R3+URZ+0x60], R12 ;  /* 0x0000600c030075a7 */ /* 0x0022a4000808017f */
[----:B--2---:R-:W-:Y:S05]  /*c020*/  @!P4 NANOSLEEP.SYNCS 0x989680 ;  /* 0x009896800000c95d */ /* 0x004fea0003900000 */
[----:B------:R-:W2:Y:S02]  /*c030*/  @!P4 SYNCS.PHASECHK.TRANS64 P4, [R3+URZ+0x60], R12 ;  /* 0x0000600c0300c5a7 */ /* 0x000ea4000808007f */
[----:B--2---:R-:W-:Y:S05]  /*c040*/  @!P4 BRA `(.L_x_12117) ;  /* 0xfffffffc00f0c947 */ /* 0x004fea000383ffff */
[----:B------:R-:W-:Y:S05]  /*c050*/  BRA `(.L_x_12150) ;  /* 0xfffffff000307947 */ /* 0x000fea000383ffff */
.L_x_12124:
[----:B-1----:R1:W2:Y:S02]  /*c060*/  SYNCS.PHASECHK.TRANS64.TRYWAIT P0, [R3+URZ+0x16860], R0 ;  /* 0x01686000030075a7 */ /* 0x0022a4000800017f */
[----:B--2---:R-:W-:Y:S05]  /*c070*/  @!P0 NANOSLEEP.SYNCS 0x989680 ;  /* 0x009896800000895d */ /* 0x004fea0003900000 */
[----:B------:R-:W2:Y:S02]  /*c080*/  @!P0 SYNCS.PHASECHK.TRANS64 P0, [R3+URZ+0x16860], R0 ;  /* 0x01686000030085a7 */ /* 0x000ea4000800007f */
[----:B--2---:R-:W-:Y:S05]  /*c090*/  @!P0 BRA `(.L_x_12124) ;  /* 0xfffffffc00f08947 */ /* 0x004fea000383ffff */
[----:B------:R-:W-:Y:S05]  /*c0a0*/  BRA `(.L_x_12151) ;  /* 0xfffffff000e87947 */ /* 0x000fea000383ffff */
.L_x_12126:
[----:B------:R-:W-:Y:S01]  /*c0b0*/  BSSY B0, `(.L_x_12152) ;  /* 0x0000007000007945 */ /* 0x000fe20003800000 */
[----:B------:R-:W-:Y:S02]  /*c0c0*/  IMAD.MOV.U32 R12, RZ, RZ, RZ ;  /* 0x000000ffff0c7224 */ /* 0x000fe400078e00ff */
[----:B------:R-:W-:Y:S02]  /*c0d0*/  IMAD.MOV.U32 R11, RZ, RZ, 0x1f ;  /* 0x0000001fff0b7424 */ /* 0x000fe400078e00ff */
[----:B------:R-:W-:-:S07]  /*c0e0*/  IMAD.MOV.U32 R15, RZ, RZ, -0x1 ;  /* 0xffffffffff0f7424 */ /* 0x000fce00078e00ff */
[----:B---3--:R-:W-:Y:S05]  /*c0f0*/  WARPSYNC.COLLECTIVE R15, `(.L_x_12153) ;  /* 0x000000000f087348 */ /* 0x008fea0003c00000 */
[----:B------:R1:W2:Y:S02]  /*c100*/  SHFL.IDX P6, R14, R13, R12, R11 ;  /* 0x0000000c0d0e7389 */ /* 0x0002a400000c000b */
[----:B-123--:R-:W-:Y:S01]  /*c110*/  ENDCOLLECTIVE ;  /* 0x000000000000791b */ /* 0x00efe20003800000 */
.L_x_12153:
[----:B------:R-:W-:Y:S05]  /*c120*/  BSYNC B0 ;  /* 0x0000000000007941 */ /* 0x000fea0003800000 */
.L_x_12152:
[----:B------:R-:W-:Y:S05]  /*c130*/  BRA `(.L_x_12154) ;  /* 0xfffffff400487947 */ /* 0x000fea000383ffff */
.L_x_12128:
[----:B--2---:R2:W3:Y:S02]  /*c140*/  SYNCS.PHASECHK.TRANS64.TRYWAIT P0, [R7+URZ+0x16820], R0 ;  /* 0x01682000070075a7 */ /* 0x0044e4000800017f */
[----:B---3--:R-:W-:Y:S05]  /*c150*/  @!P0 NANOSLEEP.SYNCS 0x989680 ;  /* 0x009896800000895d */ /* 0x008fea0003900000 */
[----:B------:R-:W3:Y:S02]  /*c160*/  @!P0 SYNCS.PHASECHK.TRANS64 P0, [R7+URZ+0x16820], R0 ;  /* 0x01682000070085a7 */ /* 0x000ee4000800007f */
[----:B---3--:R-:W-:Y:S05]  /*c170*/  @!P0 BRA `(.L_x_12128) ;  /* 0xfffffffc00f08947 */ /* 0x008fea000383ffff */
[----:B------:R-:W-:Y:S05]  /*c180*/  BRA `(.L_x_12155) ;  /* 0xfffffff400907947 */ /* 0x000fea000383ffff */
.L_x_12132:
[----:B--2---:R2:W3:Y:S02]  /*c190*/  SYNCS.PHASECHK.TRANS64.TRYWAIT P1, [R5+URZ], R4 ;  /* 0x00000004050075a7 */ /* 0x0044e4000802017f */
[----:B---3--:R-:W-:Y:S05]  /*c1a0*/  @!P1 NANOSLEEP.SYNCS 0x989680 ;  /* 0x009896800000995d */ /* 0x008fea0003900000 */
[----:B------:R-:W3:Y:S02]  /*c1b0*/  @!P1 SYNCS.PHASECHK.TRANS64 P1, [R5+URZ], R4 ;  /* 0x00000004050095a7 */ /* 0x000ee4000802007f */
[----:B---3--:R-:W-:Y:S05]  /*c1c0*/  @!P1 BRA `(.L_x_12132) ;  /* 0xfffffffc00f09947 */ /* 0x008fea000383ffff */
[----:B------:R-:W-:Y:S05]  /*c1d0*/  BRA `(.L_x_12156) ;  /* 0xfffffff400d87947 */ /* 0x000fea000383ffff */
.L_x_12133:
[----:B---3--:R3:W4:Y:S02]  /*c1e0*/  SYNCS.PHASECHK.TRANS64.TRYWAIT P1, [R3+URZ], R0 ;  /* 0x00000000030075a7 */ /* 0x008724000802017f */
[----:B----4-:R-:W-:Y:S05]  /*c1f0*/  @!P1 NANOSLEEP.SYNCS 0x989680 ;  /* 0x009896800000995d */ /* 0x010fea0003900000 */
[----:B------:R-:W4:Y:S02]  /*c200*/  @!P1 SYNCS.PHASECHK.TRANS64 P1, [R3+URZ], R0 ;  /* 0x00000000030095a7 */ /* 0x000f24000802007f */
[----:B----4-:R-:W-:Y:S05]  /*c210*/  @!P1 BRA `(.L_x_12133) ;  /* 0xfffffffc00f09947 */ /* 0x010fea000383ffff */
[----:B------:R-:W-:Y:S05]  /*c220*/  BRA `(.L_x_12157) ;  /* 0xfffffff400cc7947 */ /* 0x000fea000383ffff */
.L_x_12135:
[----:B--2---:R2:W3:Y:S02]  /*c230*/  SYNCS.PHASECHK.TRANS64.TRYWAIT P0, [R5+URZ], R4 ;  /* 0x00000004050075a7 */ /* 0x0044e4000800017f */
[----:B---3--:R-:W-:Y:S05]  /*c240*/  @!P0 NANOSLEEP.SYNCS 0x989680 ;  /* 0x009896800000895d */ /* 0x008fea0003900000 */
[----:B------:R-:W3:Y:S02]  /*c250*/  @!P0 SYNCS.PHASECHK.TRANS64 P0, [R5+URZ], R4 ;  /* 0x00000004050085a7 */ /* 0x000ee4000800007f */
[----:B---3--:R-:W-:Y:S05]  /*c260*/  @!P0 BRA `(.L_x_12135) ;  /* 0xfffffffc00f08947 */ /* 0x008fea000383ffff */
[----:B------:R-:W-:Y:S05]  /*c270*/  BRA `(.L_x_12158) ;  /* 0xfffffff400d07947 */ /* 0x000fea000383ffff */
.L_x_12159:
        /* <DEDUP_REMOVED lines=16> */
.L_x_12794:


//--------------------- .text._ZN7cutlass13device_kernelIN5flash11enable_sm90INS1_16FlashAttnFwdSm90INS1_25CollectiveMainloopFwdSm90ILi2EN4cute5tupleIJNS5_1CILi1EEES8_S8_EEENS6_IJNS7_ILi192EEENS7_ILi128EEENS7_ILi64EEEEEELi64ENS_10bfloat16_tEfNS_4arch4Sm90ELb1ELb0ELb0ELb1ELb0ELb0ELb0ELb1ELb1ELb0ELb0ELb0EEENS1_21CollectiveEpilogueFwdINS6_IJSA_SC_SB_EEES9_SE_SG_Li384ELb1ELb0ELb0ELb0EEENS1_36VarlenDynamicPersistentTileSchedulerILi192ELi128ELi384ELi32ELb0ELb0ELb1ELb1ELb1ELb1EEEEEEEEEvNT_6ParamsE --------------------------
	.section	.text._ZN7cutlass13device_kernelIN5flash11enable_sm90INS1_16FlashAttnFwdSm90INS1_25CollectiveMainloopFwdSm90ILi2EN4cute5tupleIJNS5_1CILi1EEES8_S8_EEENS6_IJNS7_ILi192EEENS7_ILi128EEENS7_ILi64EEEEEELi64ENS_10bfloat16_tEfNS_4arch4Sm90ELb1ELb0ELb0ELb1ELb0ELb0ELb0ELb1ELb1ELb0ELb0ELb0EEENS1_21CollectiveEpilogueFwdINS6_IJSA_SC_SB_EEES9_SE_SG_Li384ELb1ELb0ELb0ELb0EEENS1_36VarlenDynamicPersistentTileSchedulerILi192ELi128ELi384ELi32ELb0ELb0ELb1ELb1ELb1ELb1EEEEEEEEEvNT_6ParamsE,"ax",@progbits
	.align	128
.text._ZN7cutlass13device_kernelIN5flash11enable_sm90INS1_16FlashAttnFwdSm90INS1_25CollectiveMainloopFwdSm90ILi2EN4cute5tupleIJNS5_1CILi1EEES8_S8_EEENS6_IJNS7_ILi192EEENS7_ILi128EEENS7_ILi64EEEEEELi64ENS_10bfloat16_tEfNS_4arch4Sm90ELb1ELb0ELb0ELb1ELb0ELb0ELb0ELb1ELb1ELb0ELb0ELb0EEENS1_21CollectiveEpilogueFwdINS6_IJSA_SC_SB_EEES9_SE_SG_Li384ELb1ELb0ELb0ELb0EEENS1_36VarlenDynamicPersistentTileSchedulerILi192ELi128ELi384ELi32ELb0ELb0ELb1ELb1ELb1ELb1EEEEEEEEEvNT_6ParamsE:
        .type           _ZN7cutlass13device_kernelIN5flash11enable_sm90INS1_16FlashAttnFwdSm90INS1_25CollectiveMainloopFwdSm90ILi2EN4cute5tupleIJNS5_1CILi1EEES8_S8_EEENS6_IJNS7_ILi192EEENS7_ILi128EEENS7_ILi64EEEEEELi64ENS_10bfloat16_tEfNS_4arch4Sm90ELb1ELb0ELb0ELb1ELb0ELb0ELb0ELb1ELb1ELb0ELb0ELb0EEENS1_21CollectiveEpilogueFwdINS6_IJSA_SC_SB_EEES9_SE_SG_Li384ELb1ELb0ELb0ELb0EEENS1_36VarlenDynamicPersistentTileSchedulerILi192ELi128ELi384ELi32ELb0ELb0ELb1ELb1ELb1ELb1EEEEEEEEEvNT_6ParamsE,@function
        .size           _ZN7cutlass13device_kernelIN5flash11enable_sm90INS1_16FlashAttnFwdSm90INS1_25CollectiveMainloopFwdSm90ILi2EN4cute5tupleIJNS5_1CILi1EEES8_S8_EEENS6_IJNS7_ILi192EEENS7_ILi128EEENS7_ILi64EEEEEELi64ENS_10bfloat16_tEfNS_4arch4Sm90ELb1ELb0ELb0ELb1ELb0ELb0ELb0ELb1ELb1ELb0ELb0ELb0EEENS1_21CollectiveEpilogueFwdINS6_IJSA_SC_SB_EEES9_SE_SG_Li384ELb1ELb0ELb0ELb0EEENS1_36VarlenDynamicPersistentTileSchedulerILi192ELi128ELi384ELi32ELb0ELb0ELb1ELb1ELb1ELb1EEEEEEEEEvNT_6ParamsE,(.L_x_12795 - _ZN7cutlass13device_kernelIN5flash11enable_sm90INS1_16FlashAttnFwdSm90INS1_25CollectiveMainloopFwdSm90ILi2EN4cute5tupleIJNS5_1CILi1EEES8_S8_EEENS6_IJNS7_ILi192EEENS7_ILi128EEENS7_ILi64EEEEEELi64ENS_10bfloat16_tEfNS_4arch4Sm90ELb1ELb0ELb0ELb1ELb0ELb0ELb0ELb1ELb1ELb0ELb0ELb0EEENS1_21CollectiveEpilogueFwdINS6_IJSA_SC_SB_EEES9_SE_SG_Li384ELb1ELb0ELb0ELb0EEENS1_36VarlenDynamicPersistentTileSchedulerILi192ELi128ELi384ELi32ELb0ELb0ELb1ELb1ELb1ELb1EEEEEEEEEvNT_6ParamsE)
        .other          _ZN7cutlass13device_kernelIN5flash11enable_sm90INS1_16FlashAttnFwdSm90INS1_25CollectiveMainloopFwdSm90ILi2EN4cute5tupleIJNS5_1CILi1EEES8_S8_EEENS6_IJNS7_ILi192EEENS7_ILi128EEENS7_ILi64EEEEEELi64ENS_10bfloat16_tEfNS_4arch4Sm90ELb1ELb0ELb0ELb1ELb0ELb0ELb0ELb1ELb1ELb0ELb0ELb0EEENS1_21CollectiveEpilogueFwdINS6_IJSA_SC_SB_EEES9_SE_SG_Li384ELb1ELb0ELb0ELb0EEENS1_36VarlenDynamicPersistentTileSchedulerILi192ELi128ELi384ELi32ELb0ELb0ELb1ELb1ELb1ELb1EEEEEEEEEvNT_6ParamsE,@"STO_CUDA_ENTRY STV_DEFAULT"
_ZN7cutlass13device_kernelIN5flash11enable_sm90INS1_16FlashAttnFwdSm90INS1_25CollectiveMainloopFwdSm90ILi2EN4cute5tupleIJNS5_1CILi1EEES8_S8_EEENS6_IJNS7_ILi192EEENS7_ILi128EEENS7_ILi64EEEEEELi64ENS_10bfloat16_tEfNS_4arch4Sm90ELb1ELb0ELb0ELb1ELb0ELb0ELb0ELb1ELb1ELb0ELb0ELb0EEENS1_21CollectiveEpilogueFwdINS6_IJSA_SC_SB_EEES9_SE_SG_Li384ELb1ELb0ELb0ELb0EEENS1_36VarlenDynamicPersistentTileSchedulerILi192ELi128ELi384ELi32ELb0ELb0ELb1ELb1ELb1ELb1EEEEEEEEEvNT_6ParamsE:
        /* <DEDUP_REMOVED lines=21> */
.L_x_12161:
[----:B------:R-:W-:Y:S05]  /*0150*/  BSYNC B0 ;  /* 0x0000000000007941 */ /* 0x000fea0003800000 */
.L_x_12160:
        /* <DEDUP_REMOVED lines=41> */
.L_x_12162:
        /* <DEDUP_REMOVED lines=22> */
.L_x_12163:
        /* <DEDUP_REMOVED lines=18> */
.L_x_12164:
        /* <DEDUP_REMOVED lines=22> */
.L_x_12165:
        /* <DEDUP_REMOVED lines=22> */
.L_x_12166:
[----:B------:R-:W-:Y:S01]  /*0930*/  PLOP3.LUT P0, PT, PT, PT, UP0, 0x80, 0x0 ;  /* 0x000000000000781c */ /* 0x000fe20003f0f008 */
[----:B------:R-:W-:Y:S01]  /*0940*/  UMOV UR36, 0x1 ;  /* 0x0000000100247882 */ /* 0x000fe20000000000 */
[----:B------:R-:W-:Y:S01]  /*0950*/  NOP ;  /* 0x0000000000007918 */ /* 0x000fe20000000000 */
[----:B------:R-:W-:Y:S01]  /*0960*/  USEL UR36, UR36, 0x2, !UP0 ;  /* 0x0000000224247887 */ /* 0x000fe2000c000000 */
[----:B------:R-:W-:Y:S01]  /*0970*/  ULDC.64 UR38, c[0x0][0x208] ;  /* 0x0000820000267ab9 */ /* 0x000fe20000000a00 */
[----:B012-4-:R-:W-:Y:S08]  /*0980*/  BAR.SYNC.DEFER_BLOCKING 0x0 ;  /* 0x0000000000007b1d */ /* 0x017ff00000010000 */
[----:B------:R-:W-:Y:S05]  /*0990*/  @!P0 BRA `(.L_x_12167) ;  /* 0x0000009000dc8947 */ /* 0x000fea0003800000 */
.L_x_12168:
        /* <DEDUP_REMOVED lines=29> */
[----:B------:R-:W-:Y:S01]  /*0b70*/  LEA.HI R2, R0, R155, RZ, 0x4 ;  /* 0x0000009b00027211 */ /* 0x000fe200078f20ff */
[----:B------:R-:W-:Y:S01]  /*0b80*/  IMAD.SHL.U32 R5, R3, 0x20, RZ ;  /* 0x0000002003057824 */ /* 0x000fe200078e00ff */
[----:B------:R-:W-:Y:S01]  /*0b90*/  SHF.R.S32.HI R153, RZ, 0x7, R153 ;  /* 0x00000007ff997819 */ /* 0x000fe20000011499 */
[----:B------:R-:W-:Y:S01]  /*0ba0*/  IMAD.IADD R152, R155, 0x1, -R152 ;  /* 0x000000019b987824 */ /* 0x000fe200078e0a98 */
[----:B------:R-:W-:Y:S02]  /*0bb0*/  SHF.R.S32.HI R3, RZ, 0x4, R2 ;  /* 0x00000004ff037819 */ /* 0x000fe40000011402 */
[----:B------:R-:W-:Y:S02]  /*0bc0*/  LOP3.LUT R4, R2, 0x3fffff0, RZ, 0xc0, !PT ;  /* 0x03fffff002047812 */ /* 0x000fe400078ec0ff */
[----:B------:R-:W-:-:S02]  /*0bd0*/  SHF.R.S32.HI R7, RZ, 0x1f, R152 ;  /* 0x0000001fff077819 */ /* 0x000fc40000011498 */
[----:B------:R-:W-:Y:S01]  /*0be0*/  LEA.HI R2, R2, R3, RZ, 0x1 ;  /* 0x0000000302027211 */ /* 0x000fe200078f08ff */
[----:B------:R-:W-:Y:S01]  /*0bf0*/  IMAD.IADD R4, R155, 0x1, -R4 ;  /* 0x000000019b047824 */ /* 0x000fe200078e0a04 */
[----:B------:R-:W-:Y:S02]  /*0c00*/  LEA.HI R8, R7, R152, RZ, 0x2 ;  /* 0x0000009807087211 */ /* 0x000fe400078f10ff */
[----:B------:R-:W-:Y:S02]  /*0c10*/  LOP3.LUT R5, R5, 0xfffffc00, RZ, 0xc0, !PT ;  /* 0xfffffc0005057812 */ /* 0x000fe400078ec0ff */
[--C-:B------:R-:W-:Y:S02]  /*0c20*/  SHF.R.S32.HI R9, RZ, 0x2, R8.reuse ;  /* 0x00000002ff097819 */ /* 0x100fe40000011408 */
[----:B------:R-:W-:Y:S01]  /*0c30*/  SHF.R.S32.HI R6, RZ, 0x1f, R8 ;  /* 0x0000001fff067819 */ /* 0x000fe20000011408 */
[----:B------:R-:W-:Y:S01]  /*0c40*/  IMAD R5, R4, 0x40, R5 ;  /* 0x0000004004057824 */ /* 0x000fe200078e0205 */
[----:B------:R-:W-:-:S02]  /*0c50*/  LOP3.LUT R2, R2, 0x1ffffffe, RZ, 0xc0, !PT ;  /* 0x1ffffffe02027812 */ /* 0x000fc400078ec0ff */
[----:B------:R-:W-:Y:S01]  /*0c60*/  LEA.HI R10, R6, R9, RZ, 0x3 ;  /* 0x00000009060a7211 */ /* 0x000fe200078f18ff */
[----:B------:R-:W-:Y:S01]  /*0c70*/  IMAD.HI R6, R153, 0x55555556, RZ ;  /* 0x5555555699067827 */ /* 0x000fe200078e02ff */
[----:B------:R-:W-:Y:S02]  /*0c80*/  LEA.HI R7, R7, R152, RZ, 0x5 ;  /* 0x0000009807077211 */ /* 0x000fe400078f28ff */
[----:B------:R-:W-:Y:S01]  /*0c90*/  LOP3.LUT R10, R10, 0xfffffff8, RZ, 0xc0, !PT ;  /* 0xfffffff80a0a7812 */ /* 0x000fe200078ec0ff */
[----:B------:R-:W-:Y:S01]  /*0ca0*/  IMAD.IADD R2, R3, 0x1, -R2 ;  /* 0x0000000103027824 */ /* 0x000fe200078e0a02 */
[----:B------:R-:W-:Y:S02]  /*0cb0*/  LEA.HI R0, R0, R155, RZ, 0x3 ;  /* 0x0000009b00007211 */ /* 0x000fe400078f18ff */
[----:B------:R-:W-:Y:S01]  /*0cc0*/  LEA.HI R6, R6, R6, RZ, 0x1 ;  /* 0x0000000606067211 */ /* 0x000fe200078f08ff */
[----:B------:R-:W-:Y:S01]  /*0cd0*/  IMAD R154, R2, 0x8, R5 ;  /* 0x00000008029a7824 */ /* 0x000fe200078e0205 */
[----:B------:R-:W-:Y:S01]  /*0ce0*/  SHF.R.S32.HI R7, RZ, 0x5, R7 ;  /* 0x00000005ff077819 */ /* 0x000fe20000011407 */
[----:B------:R-:W-:Y:S01]  /*0cf0*/  IMAD.IADD R10, R9, 0x1, -R10 ;  /* 0x00000001090a7824 */ /* 0x000fe200078e0a0a */
[----:B------:R-:W-:Y:S01]  /*0d00*/  LOP3.LUT R2, R0, 0x1ffffff8, RZ, 0xc0, !PT ;  /* 0x1ffffff800027812 */ /* 0x000fe200078ec0ff */
[----:B------:R-:W-:Y:S01]  /*0d10*/  IMAD R6, R6, -0x3, R153 ;  /* 0xfffffffd06067824 */ /* 0x000fe200078e0299 */
[----:B------:R-:W-:Y:S01]  /*0d20*/  LOP3.LUT R3, R8, 0x7ffffffc, RZ, 0xc0, !PT ;  /* 0x7ffffffc08037812 */ /* 0x000fe200078ec0ff */
[----:B------:R-:W-:Y:S01]  /*0d30*/  IMAD R7, R7, 0x10, R10 ;  /* 0x0000001007077824 */ /* 0x000fe200078e020a */
[----:B------:R-:W-:Y:S01]  /*0d40*/  SHF.R.S32.HI R16, RZ, 0x3, R0 ;  /* 0x00000003ff107819 */ /* 0x000fe20000011400 */
[----:B------:R-:W-:-:S02]  /*0d50*/  IMAD.IADD R2, R155, 0x1, -R2 ;  /* 0x000000019b027824 */ /* 0x000fc400078e0a02 */
[----:B------:R-:W-:Y:S02]  /*0d60*/  IMAD R19, R6, 0x40, R7 ;  /* 0x0000004006137824 */ /* 0x000fe400078e0207 */
[----:B------:R-:W-:Y:S02]  /*0d70*/  IMAD.SHL.U32 R22, R2, 0x8, RZ ;  /* 0x0000000802167824 */ /* 0x000fe400078e00ff */
[----:B------:R-:W-:-:S07]  /*0d80*/  IMAD.IADD R18, R152, 0x1, -R3 ;  /* 0x0000000198127824 */ /* 0x000fce00078e0a03 */
.L_x_12222:
[----:B0-----:R-:W0:Y:S01]  /*0d90*/  LDC.64 R2, c[0x0][0xc60] ;  /* 0x00031800ff027b82 */ /* 0x001e220000000a00 */
        /* <DEDUP_REMOVED lines=20> */
[----:B---345:R-:W-:-:S03]  /*0ee0*/  IMAD.U32 R4, RZ, RZ, UR8 ;  /* 0x00000008ff047e24 */ /* 0x038fc6000f8e00ff */
        /* <DEDUP_REMOVED lines=16> */
[----:B-1----:R-:W-:-:S14]  /*0ff0*/  @P2 BRA `(.L_x_12169) ;  /* 0x0000000000342947 */ /* 0x002fdc0003800000 */
        /* <DEDUP_REMOVED lines=13> */
.L_x_12169:
        /* <DEDUP_REMOVED lines=9> */
.L_x_12170:
        /* <DEDUP_REMOVED lines=13> */
.L_x_12171:
[----:B------:R-:W-:Y:S01]  /*1230*/  UMOV UR5, 0xc0 ;  /* 0x000000c000057882 */ /* 0x000fe20000000000 */
[----:B------:R-:W-:Y:S01]  /*1240*/  UIADD3 UR49, -UR49, UR6, URZ ;  /* 0x0000000631317290 */ /* 0x000fe2000fffe13f */
[----:B------:R-:W-:Y:S01]  /*1250*/  PLOP3.LUT P0, PT, PT, PT, PT, 0x80, 0x0 ;  /* 0x000000000000781c */ /* 0x000fe20003f0f070 */
[----:B------:R-:W-:Y:S01]  /*1260*/  UIMAD UR5, UR51, UR5, 0x13f ;  /* 0x0000013f330574a4 */ /* 0x000fe2000f8e0205 */
[----:B------:R-:W-:Y:S01]  /*1270*/  CS2R R2, SRZ ;  /* 0x0000000000027805 */ /* 0x000fe2000001ff00 */
[----:B------:R-:W-:Y:S01]  /*1280*/  UIADD3 UR4, UR49, 0x7f, URZ ;  /* 0x0000007f31047890 */ /* 0x000fe2000fffe03f */
[----:B------:R-:W-:Y:S01]  /*1290*/  IMAD.MOV.U32 R119, RZ, RZ, RZ ;  /* 0x000000ffff777224 */ /* 0x000fe200078e00ff */
[----:B------:R-:W-:Y:S01]  /*12a0*/  UIADD3 UR6, UR49, UR5, -UR50 ;  /* 0x0000000531067290 */ /* 0x000fe2000fffe832 */
        /* <DEDUP_REMOVED lines=20> */
[----:B------:R-:W-:Y:S01]  /*13f0*/  CS2R R6, SRZ ;  /* 0x0000000000067805 */ /* 0x000fe2000001ff00 */
[----:B------:R-:W-:Y:S01]  /*1400*/  IMAD.MOV.U32 R14, RZ, RZ, RZ ;  /* 0x000000ffff0e7224 */ /* 0x000fe200078e00ff */
[----:B------:R-:W-:Y:S01]  /*1410*/  CS2R R50, SRZ ;  /* 0x0000000000327805 */ /* 0x000fe2000001ff00 */
[----:B------:R-:W-:Y:S01]  /*1420*/  UISETP.GE.AND UP0, UPT, UR52, 0x1, UPT ;  /* 0x000000013400788c */ /* 0x000fe2000bf06270 */
[----:B------:R-:W-:-:S05]  /*1430*/  CS2R R52, SRZ ;  /* 0x0000000000347805 */ /* 0x000fca000001ff00 */
[----:B------:R-:W-:-:S13]  /*1440*/  PLOP3.LUT P1, PT, PT, PT, UP0, 0x80, 0x0 ;  /* 0x000000000000781c */ /* 0x000fda0003f2f008 */
[----:B------:R-:W-:Y:S05]  /*1450*/  @!P1 BRA `(.L_x_12172) ;  /* 0x0000006c00cc9947 */ /* 0x000fea0003800000 */
[----:B------:R-:W0:Y:S01]  /*1460*/  SHFL.IDX PT, R0, R153, RZ, 0x1f ;  /* 0x00001fff99007589 */ /* 0x000e2200000e0000 */
[----:B------:R-:W1:Y:S01]  /*1470*/  S2UR UR6, SR_CgaCtaId ;  /* 0x00000000000679c3 */ /* 0x000e620000008800 */
[----:B------:R-:W-:Y:S01]  /*1480*/  UMOV UR41, 0x400 ;  /* 0x0000040000297882 */ /* 0x000fe20000000000 */
[----:B0-----:R-:W-:Y:S01]  /*1490*/  R2UR UR42, R0 ;  /* 0x00000000002a72ca */ /* 0x001fe200000e0000 */
[----:B-1----:R-:W-:-:S12]  /*14a0*/  ULEA UR41, UR6, UR41, 0x18 ;  /* 0x0000002906297291 */ /* 0x002fd8000f8ec03f */
        /* <DEDUP_REMOVED lines=26> */
.L_x_12173:
        /* <DEDUP_REMOVED lines=9> */
.L_x_12308:
[----:B------:R-:W-:Y:S05]  /*16e0*/  @!P0 BRA `(.L_x_12175) ;  /* 0x0000000000048947 */ /* 0x000fea0003800000 */
[----:B------:R-:W-:Y:S01]  /*16f0*/  BPT.TRAP 0x1 ;  /* 0x000000040000795c */ /* 0x000fe20000300000 */
.L_x_12175:
[----:B------:R-:W-:Y:S02]  /*1700*/  IMAD.U32 R2, RZ, RZ, UR37 ;  /* 0x00000025ff027e24 */ /* 0x000fe4000f8e00ff */
[----:B0-----:R-:W-:-:S03]  /*1710*/  IMAD.U32 R3, RZ, RZ, UR40 ;  /* 0x00000028ff037e24 */ /* 0x001fc6000f8e00ff */
[----:B------:R-:W-:Y:S02]  /*1720*/  LEA R2, R2, UR41, 0x3 ;  /* 0x0000002902027c11 */ /* 0x000fe4000f8e18ff */
[----:B------:R-:W-:-:S04]  /*1730*/  SHF.L.U32 R3, R3, 0x1f, RZ ;  /* 0x0000001f03037819 */ /* 0x000fc800000006ff */
[----:B------:R0:W1:Y:S01]  /*1740*/  SYNCS.PHASECHK.TRANS64.TRYWAIT P2, [R2+URZ+0x16830], R3 ;  /* 0x01683003020075a7 */ /* 0x000062000804017f */
[----:B------:R-:W-:Y:S05]  /*1750*/  @!P0 BRA `(.L_x_12176) ;  /* 0x0000000000048947 */ /* 0x000fea0003800000 */
[----:B------:R-:W-:Y:S01]  /*1760*/  BPT.TRAP 0x1 ;  /* 0x000000040000795c */ /* 0x000fe20000300000 */
.L_x_12176:
[----:B------:R-:W2:Y:S01]  /*1770*/  S2R R0, SR_TID.X ;  /* 0x0000000000007919 */ /* 0x000ea20000002100 */
[----:B------:R-:W-:Y:S01]  /*1780*/  IMAD.MOV.U32 R119, RZ, RZ, RZ ;  /* 0x000000ffff777224 */ /* 0x000fe200078e00ff */
[----:B--2---:R-:W-:Y:S01]  /*1790*/  LOP3.LUT P1, RZ, R0, 0x7f, RZ, 0xc0, !PT ;  /* 0x0000007f00ff7812 */ /* 0x004fe2000782c0ff */
[----:B-1----:R-:W-:-:S12]  /*17a0*/  @P2 BRA `(.L_x_12177) ;  /* 0x0000000000082947 */ /* 0x002fd80003800000 */
[----:B------:R-:W1:Y:S02]  /*17b0*/  SYNCS.PHASECHK.TRANS64.TRYWAIT P2, [R2+URZ+0x16830], R3 ;  /* 0x01683003020075a7 */ /* 0x000e64000804017f */
[----:B-1----:R-:W-:Y:S05]  /*17c0*/  @!P2 BRA `(.L_x_12178) ;  /* 0x000000c8002ca947 */ /* 0x002fea0003800000 */
.L_x_12177:
        /* <DEDUP_REMOVED lines=51> */
[----:B------:R-:W-:Y:S02]  /*1b00*/  WARPGROUP.DEPBAR.LE gsb0, 0x0 ;  /* 0x00008000000079c5 */ /* 0x000fe40000010000 */
[----:B------:R-:W-:-:S06]  /*1b10*/  WARPGROUP.ARRIVE ;  /* 0x00000000000079c5 */ /* 0x000fcc0000000000 */
[----:B------:R-:W-:Y:S01]  /*1b20*/  HGMMA.64x128x16.F32.BF16 R24, gdesc[UR4], R24, gsb0 ;  /* 0x01e00000041879f0 */ /* 0x000fe20008001818 */
[----:B------:R-:W-:Y:S02]  /*1b30*/  UMOV UR6, 0xffffff80 ;  /* 0xffffff8000067882 */ /* 0x000fe40000000000 */
[----:B------:R-:W-:-:S04]  /*1b40*/  UIMAD UR6, UR52, UR6, 0x80 ;  /* 0x00000080340674a4 */ /* 0x000fc8000f8e0206 */
[----:B------:R-:W-:-:S04]  /*1b50*/  UIADD3 UR6, UR49, UR6, URZ ;  /* 0x0000000631067290 */ /* 0x000fc8000fffe03f */
[----:B------:R-:W-:Y:S02]  /*1b60*/  UIADD3 UR7, -UR50, 0x1, UR6 ;  /* 0x0000000132077890 */ /* 0x000fe4000fffe106 */
[----:B------:R-:W-:Y:S01]  /*1b70*/  IMAD.U32 R9, RZ, RZ, UR6 ;  /* 0x00000006ff097e24 */ /* 0x000fe2000f8e00ff */
[----:B------:R-:W-:-:S03]  /*1b80*/  UIADD3 UR6, UR49, -UR50, URZ ;  /* 0x8000003231067290 */ /* 0x000fc6000fffe03f */
[----:B------:R-:W-:Y:S01]  /*1b90*/  IMAD.U32 R3, RZ, RZ, UR7 ;  /* 0x00000007ff037e24 */ /* 0x000fe2000f8e00ff */
[----:B------:R-:W-:Y:S01]  /*1ba0*/  UIMAD UR6, UR51, 0xc0, UR6 ;  /* 0x000000c0330678a4 */ /* 0x000fe2000f8e0206 */
[C---:B------:R-:W-:Y:S02]  /*1bb0*/  IMAD R9, R18.reuse, -0x2, R9 ;  /* 0xfffffffe12097824 */ /* 0x040fe400078e0209 */
[----:B------:R-:W-:Y:S01]  /*1bc0*/  IMAD R8, R18, -0x2, R3 ;  /* 0xfffffffe12087824 */ /* 0x000fe200078e0203 */
[----:B------:R-:W-:-:S04]  /*1bd0*/  USHF.R.S32.HI UR7, URZ, 0x1f, UR6 ;  /* 0x0000001f3f077899 */ /* 0x000fc80008011406 */
[----:B------:R-:W-:Y:S01]  /*1be0*/  IADD3 R0, R8, 0x8, R5 ;  /* 0x0000000808007810 */ /* 0x000fe20007ffe005 */
[----:B------:R-:W-:-:S03]  /*1bf0*/  ULEA.HI UR7, UR7, UR6, URZ, 0x7 ;  /* 0x0000000607077291 */ /* 0x000fc6000f8f383f */
[----:B------:R-:W-:Y:S01]  /*1c00*/  VIMNMX R3, R9, R0, PT ;  /* 0x0000000009037248 */ /* 0x000fe20003fe0100 */
[----:B------:R-:W-:Y:S01]  /*1c10*/  USHF.R.S32.HI UR7, URZ, 0x7, UR7 ;  /* 0x000000073f077899 */ /* 0x000fe20008011407 */
[----:B------:R-:W-:Y:S02]  /*1c20*/  VIADDMNMX R9, R5, R8, R9, PT ;  /* 0x0000000805097246 */ /* 0x000fe40003800109 */
[C---:B------:R-:W-:Y:S01]  /*1c30*/  ISETP.GT.AND P2, PT, R3.reuse, RZ, PT ;  /* 0x000000ff0300720c */ /* 0x040fe20003f44270 */
[----:B------:R-:W-:Y:S01]  /*1c40*/  UISETP.LT.AND UP0, UPT, URZ, UR7, UPT ;  /* 0x000000073f00728c */ /* 0x000fe2000bf01270 */
[C---:B------:R-:W-:Y:S02]  /*1c50*/  ISETP.GT.AND P3, PT, R3.reuse, 0x1, PT ;  /* 0x000000010300780c */ /* 0x040fe40003f64270 */
[----:B------:R-:W-:Y:S01]  /*1c60*/  ISETP.GT.AND P4, PT, R3, 0x8, PT ;  /* 0x000000080300780c */ /* 0x000fe20003f84270 */
[----:B------:R-:W-:-:S04]  /*1c70*/  USEL UR22, URZ, UR7, !UP0 ;  /* 0x000000073f167287 */ /* 0x000fc8000c000000 */
[----:B------:R-:W-:Y:S01]  /*1c80*/  UISETP.GE.AND UP0, UPT, UR24, UR22, UPT ;  /* 0x000000161800728c */ /* 0x000fe2000bf06270 */
[----:B------:R-:W-:Y:S02]  /*1c90*/  WARPGROUP.DEPBAR.LE gsb0, 0x0 ;  /* 0x00008000000079c5 */ /* 0x000fe40000010000 */
[----:B------:R-:W-:-:S06]  /*1ca0*/  WARPGROUP.ARRIVE ;  /* 0x00000000000079c5 */ /* 0x000fcc0000000000 */
        /* <DEDUP_REMOVED lines=110> */
[----:B------:R-:W-:-:S05]  /*2390*/  FMUL.FTZ R3, R6, UR21 ;  /* 0x0000001506037c20 */ /* 0x000fca0008410000 */
        /* <DEDUP_REMOVED lines=23> */
[----:B------:R-:W-:Y:S01]  /*2510*/  FSEL R7, R36, -INF , P3 ;  /* 0xff80000024077808 */ /* 0x000fe20001800000 */
[----:B------:R-:W1:Y:S01]  /*2520*/  MUFU.EX2 R149, R149 ;  /* 0x0000009500957308 */ /* 0x000e620000000800 */
[----:B------:R-:W-:Y:S01]  /*2530*/  FMNMX.FTZ R24, R33, R24, !PT ;  /* 0x0000001821187209 */ /* 0x000fe20007810000 */
[--C-:B------:R-:W-:Y:S01]  /*2540*/  FFMA.FTZ R133, R58, UR21, -R3.reuse ;  /* 0x000000153a857c23 */ /* 0x100fe20008010803 */
[----:B------:R-:W-:Y:S01]  /*2550*/  ISETP.GT.AND P3, PT, R9, 0x20, PT ;  /* 0x000000200900780c */ /* 0x000fe20003f64270 */
[--C-:B------:R-:W-:Y:S01]  /*2560*/  FFMA.FTZ R10, R10, UR21, -R3.reuse ;  /* 0x000000150a0a7c23 */ /* 0x100fe20008010803 */
[----:B------:R-:W-:Y:S01]  /*2570*/  FSEL R37, R37, -INF , P2 ;  /* 0xff80000025257808 */ /* 0x000fe20001000000 */
        /* <DEDUP_REMOVED lines=10> */
[----:B------:R-:W3:Y:S01]  /*2620*/  MUFU.EX2 R8, R8 ;  /* 0x0000000800087308 */ /* 0x000ee20000000800 */
[----:B------:R-:W-:Y:S01]  /*2630*/  FSEL R41, R41, -INF , P2 ;  /* 0xff80000029297808 */ /* 0x000fe20001000000 */
[--C-:B------:R-:W-:Y:S01]  /*2640*/  FFMA.FTZ R38, R38, UR21, -R3.reuse ;  /* 0x0000001526267c23 */ /* 0x100fe20008010803 */
        /* <DEDUP_REMOVED lines=25> */
[----:B------:R-:W-:Y:S01]  /*27e0*/  FFMA.FTZ R58, R87, UR21, -R3 ;  /* 0x00000015573a7c23 */ /* 0x000fe20008010803 */
[----:B------:R-:W-:Y:S01]  /*27f0*/  ISETP.GT.AND P2, PT, R9, 0x39, PT ;  /* 0x000000390900780c */ /* 0x000fe20003f44270 */
[----:B------:R-:W4:Y:S01]  /*2800*/  MUFU.EX2 R145, R145 ;  /* 0x0000009100917308 */ /* 0x000f220000000800 */
[----:B------:R-:W-:Y:S01]  /*2810*/  FSEL R52, R52, -INF , P3 ;  /* 0xff80000034347808 */ /* 0x000fe20001800000 */
[--C-:B------:R-:W-:Y:S01]  /*2820*/  IMAD.MOV.U32 R104, RZ, RZ, R119.reuse ;  /* 0x000000ffff687224 */ /* 0x100fe200078e0077 */
[----:B------:R-:W-:Y:S01]  /*2830*/  FMNMX.FTZ R11, R49, R36, !PT ;  /* 0x00000024310b7209 */ /* 0x000fe20007810000 */
[--C-:B------:R-:W-:Y:S01]  /*2840*/  IMAD.MOV.U32 R102, RZ, RZ, R119.reuse ;  /* 0x000000ffff667224 */ /* 0x100fe200078e0077 */
[----:B------:R-:W-:Y:S01]  /*2850*/  ISETP.GT.AND P3, PT, R9, 0x40, PT ;  /* 0x000000400900780c */ /* 0x000fe20003f64270 */
[--C-:B------:R-:W-:Y:S01]  /*2860*/  IMAD.MOV.U32 R100, RZ, RZ, R119.reuse ;  /* 0x000000ffff647224 */ /* 0x100fe200078e0077 */
[----:B------:R-:W-:Y:S01]  /*2870*/  FSEL R53, R53, -INF , P2 ;  /* 0xff80000035357808 */ /* 0x000fe20001000000 */
[----:B------:R-:W5:Y:S01]  /*2880*/  MUFU.EX2 R10, R10 ;  /* 0x0000000a000a7308 */ /* 0x000f620000000800 */
[----:B------:R-:W-:Y:S01]  /*2890*/  FMNMX.FTZ R90, R52, R11, !PT ;  /* 0x0000000b345a7209 */ /* 0x000fe20007810000 */
[--C-:B------:R-:W-:Y:S01]  /*28a0*/  IMAD.MOV.U32 R98, RZ, RZ, R119.reuse ;  /* 0x000000ffff627224 */ /* 0x100fe200078e0077 */
[----:B------:R-:W-:Y:S01]  /*28b0*/  ISETP.GT.AND P2, PT, R9, 0x41, PT ;  /* 0x000000410900780c */ /* 0x000fe20003f44270 */
[--C-:B------:R-:W-:Y:S01]  /*28c0*/  IMAD.MOV.U32 R96, RZ, RZ, R119.reuse ;  /* 0x000000ffff607224 */ /* 0x100fe200078e0077 */
[----:B------:R-:W-:Y:S01]  /*28d0*/  FSEL R56, R56, -INF , P3 ;  /* 0xff80000038387808 */ /* 0x000fe20001800000 */
[--C-:B------:R-:W-:Y:S01]  /*28e0*/  IMAD.MOV.U32 R92, RZ, RZ, R119.reuse ;  /* 0x000000ffff5c7224 */ /* 0x100fe200078e0077 */
[----:B------:R-:W-:Y:S01]  /*28f0*/  FMNMX.FTZ R11, R53, R90, !PT ;  /* 0x0000005a350b7209 */ /* 0x000fe20007810000 */
[----:B------:R-:W0:Y:S01]  /*2900*/  MUFU.EX2 R147, R147 ;  /* 0x0000009300937308 */ /* 0x000e220000000800 */
[----:B------:R-:W-:Y:S01]  /*2910*/  ISETP.GT.AND P3, PT, R9, 0x48, PT ;  /* 0x000000480900780c */ /* 0x000fe20003f64270 */
[----:B------:R-:W-:Y:S01]  /*2920*/  IMAD.MOV.U32 R90, RZ, RZ, R119 ;  /* 0x000000ffff5a7224 */ /* 0x000fe200078e0077 */
[----:B------:R-:W-:-:S02]  /*2930*/  FSEL R57, R57, -INF , P2 ;  /* 0xff80000039397808 */ /* 0x000fc40001000000 */
[----:B------:R-:W-:Y:S02]  /*2940*/  FMNMX.FTZ R88, R56, R11, !PT ;  /* 0x0000000b38587209 */ /* 0x000fe40007810000 */
[----:B------:R-:W-:Y:S01]  /*2950*/  ISETP.GT.AND P2, PT, R9, 0x49, PT ;  /* 0x000000490900780c */ /* 0x000fe20003f44270 */
[----:B------:R1:W0:Y:S01]  /*2960*/  MUFU.EX2 R24, R94 ;  /* 0x0000005e00187308 */ /* 0x0002220000000800 */
[----:B------:R-:W-:Y:S02]  /*2970*/  FSEL R60, R60, -INF , P3 ;  /* 0xff8000003c3c7808 */ /* 0x000fe40001800000 */
[----:B------:R-:W-:Y:S02]  /*2980*/  FMNMX.FTZ R11, R57, R88, !PT ;  /* 0x00000058390b7209 */ /* 0x000fe40007810000 */
[----:B------:R-:W-:Y:S02]  /*2990*/  ISETP.GT.AND P3, PT, R9, 0x50, PT ;  /* 0x000000500900780c */ /* 0x000fe40003f64270 */
[----:B------:R-:W-:Y:S01]  /*29a0*/  FSEL R61, R61, -INF , P2 ;  /* 0xff8000003d3d7808 */ /* 0x000fe20001000000 */
[----:B------:R-:W-:Y:S01]  /*29b0*/  MUFU.EX2 R141, R141 ;  /* 0x0000008d008d7308 */ /* 0x000fe20000000800 */
[----:B------:R-:W-:Y:S01]  /*29c0*/  FMNMX.FTZ R88, R60, R11, !PT ;  /* 0x0000000b3c587209 */ /* 0x000fe20007810000 */
[----:B-1----:R-:W-:Y:S01]  /*29d0*/  IMAD.MOV.U32 R94, RZ, RZ, R119 ;  /* 0x000000ffff5e7224 */ /* 0x002fe200078e0077 */
[----:B------:R-:W-:-:S02]  /*29e0*/  ISETP.GT.AND P2, PT, R9, 0x51, PT ;  /* 0x000000510900780c */ /* 0x000fc40003f44270 */
[----:B------:R-:W-:Y:S02]  /*29f0*/  FSEL R64, R64, -INF , P3 ;  /* 0xff80000040407808 */ /* 0x000fe40001800000 */
[----:B------:R-:W-:Y:S01]  /*2a00*/  FMNMX.FTZ R11, R61, R88, !PT ;  /* 0x000000583d0b7209 */ /* 0x000fe20007810000 */
[----:B------:R-:W-:Y:S01]  /*2a10*/  MUFU.EX2 R36, R13 ;  /* 0x0000000d00247308 */ /* 0x000fe20000000800 */
[----:B------:R-:W-:Y:S01]  /*2a20*/  ISETP.GT.AND P3, PT, R9, 0x58, PT ;  /* 0x000000580900780c */ /* 0x000fe20003f64270 */
[----:B------:R-:W-:Y:S01]  /*2a30*/  IMAD.MOV.U32 R88, RZ, RZ, R119 ;  /* 0x000000ffff587224 */ /* 0x000fe200078e0077 */
[----:B------:R-:W-:Y:S02]  /*2a40*/  FSEL R65, R65, -INF , P2 ;  /* 0xff80000041417808 */ /* 0x000fe40001000000 */
[----:B------:R-:W-:Y:S02]  /*2a50*/  FMNMX.FTZ R50, R64, R11, !PT ;  /* 0x0000000b40327209 */ /* 0x000fe40007810000 */
[----:B------:R-:W-:Y:S01]  /*2a60*/  ISETP.GT.AND P2, PT, R9, 0x59, PT ;  /* 0x000000590900780c */ /* 0x000fe20003f44270 */
[----:B------:R-:W-:Y:S01]  /*2a70*/  MUFU.EX2 R143, R143 ;  /* 0x0000008f008f7308 */ /* 0x000fe20000000800 */
[----:B------:R-:W-:-:S02]  /*2a80*/  FSEL R68, R68, -INF , P3 ;  /* 0xff80000044447808 */ /* 0x000fc40001800000 */
[----:B------:R-:W-:Y:S02]  /*2a90*/  FMNMX.FTZ R11, R65, R50, !PT ;  /* 0x00000032410b7209 */ /* 0x000fe40007810000 */
[----:B------:R-:W-:Y:S02]  /*2aa0*/  ISETP.GT.AND P3, PT, R9, 0x60, PT ;  /* 0x000000600900780c */ /* 0x000fe40003f64270 */
[----:B------:R-:W-:Y:S01]  /*2ab0*/  FSEL R69, R69, -INF , P2 ;  /* 0xff80000045457808 */ /* 0x000fe20001000000 */
[----:B------:R-:W-:Y:S01]  /*2ac0*/  MUFU.EX2 R46, R46 ;  /* 0x0000002e002e7308 */ /* 0x000fe20000000800 */
[----:B------:R-:W-:Y:S02]  /*2ad0*/  FMNMX.FTZ R50, R68, R11, !PT ;  /* 0x0000000b44327209 */ /* 0x000fe40007810000 */
[----:B------:R-:W-:Y:S02]  /*2ae0*/  ISETP.GT.AND P2, PT, R9, 0x61, PT ;  /* 0x000000610900780c */ /* 0x000fe40003f44270 */
[----:B------:R-:W-:-:S02]  /*2af0*/  FSEL R72, R72, -INF , P3 ;  /* 0xff80000048487808 */ /* 0x000fc40001800000 */
[----:B------:R-:W-:Y:S01]  /*2b00*/  FMNMX.FTZ R11, R69, R50, !PT ;  /* 0x00000032450b7209 */ /* 0x000fe20007810000 */
[----:B------:R-:W-:Y:S01]  /*2b10*/  MUFU.EX2 R137, R137 ;  /* 0x0000008900897308 */ /* 0x000fe20000000800 */
[----:B------:R-:W-:Y:S02]  /*2b20*/  ISETP.GT.AND P3, PT, R9, 0x68, PT ;  /* 0x000000680900780c */ /* 0x000fe40003f64270 */
        /* <DEDUP_REMOVED lines=16> */
[----:B------:R-:W-:Y:S01]  /*2c30*/  FMNMX.FTZ R50, R80, R11, !PT ;  /* 0x0000000b50327209 */ /* 0x000fe20007810000 */
[----:B------:R-:W-:Y:S01]  /*2c40*/  FFMA.FTZ R11, R0, UR21, -R3 ;  /* 0x00000015000b7c23 */ /* 0x000fe20008010803 */
[----:B------:R-:W-:Y:S01]  /*2c50*/  ISETP.GT.AND P2, PT, R9, 0x79, PT ;  /* 0x000000790900780c */ /* 0x000fe20003f44270 */
[----:B------:R-:W-:Y:S01]  /*2c60*/  MUFU.EX2 R133, R133 ;  /* 0x0000008500857308 */ /* 0x000fe20000000800 */
[----:B------:R-:W-:-:S02]  /*2c70*/  FSEL R84, R84, -INF , P3 ;  /* 0xff80000054547808 */ /* 0x000fc40001800000 */
[----:B------:R-:W-:Y:S02]  /*2c80*/  FMNMX.FTZ R9, R81, R50, !PT ;  /* 0x0000003251097209 */ /* 0x000fe40007810000 */
[----:B------:R-:W-:Y:S02]  /*2c90*/  FSEL R85, R85, -INF , P2 ;  /* 0xff80000055557808 */ /* 0x000fe40001000000 */
[----:B------:R-:W-:Y:S01]  /*2ca0*/  FMNMX.FTZ R50, R84, R9, !PT ;  /* 0x0000000954327209 */ /* 0x000fe20007810000 */
[----:B------:R-:W-:Y:S03]  /*2cb0*/  MUFU.EX2 R30, R30 ;  /* 0x0000001e001e7308 */ /* 0x000fe60000000800 */
[----:B------:R-:W-:-:S05]  /*2cc0*/  FMNMX.FTZ R50, R85, R50, !PT ;  /* 0x0000003255327209 */ /* 0x000fca0007810000 */
[----:B------:R-:W1:Y:S01]  /*2cd0*/  SHFL.BFLY PT, R9, R50, 0x2, 0x1f ;  /* 0x0c401f0032097f89 */ /* 0x000e6200000e0000 */
[----:B------:R-:W-:Y:S08]  /*2ce0*/  MUFU.EX2 R135, R135 ;  /* 0x0000008700877308 */ /* 0x000ff00000000800 */
[----:B------:R-:W-:Y:S08]  /*2cf0*/  MUFU.EX2 R26, R26 ;  /* 0x0000001a001a7308 */ /* 0x000ff00000000800 */
[----:B------:R-:W-:Y:S01]  /*2d00*/  MUFU.EX2 R129, R129 ;  /* 0x0000008100817308 */ /* 0x000fe20000000800 */
[----:B-1----:R-:W-:Y:S01]  /*2d10*/  FMNMX.FTZ R9, R50, R9, !PT ;  /* 0x0000000932097209 */ /* 0x002fe20007810000 */
[----:B------:R-:W-:-:S06]  /*2d20*/  FFMA.FTZ R50, R75, UR21, -R3 ;  /* 0x000000154b327c23 */ /* 0x000fcc0008010803 */
        /* <DEDUP_REMOVED lines=8> */
[----:B------:R1:W-:Y:S03]  /*2db0*/  MUFU.EX2 R54, R11 ;  /* 0x0000000b00367308 */ /* 0x0003e60000000800 */
[----:B------:R-:W-:Y:S02]  /*2dc0*/  FSEL R62, R62, RZ, P2 ;  /* 0x000000ff3e3e7208 */ /* 0x000fe40001000000 */
[----:B------:R-:W-:-:S03]  /*2dd0*/  PLOP3.LUT P2, PT, PT, PT, UP0, 0x80, 0x0 ;  /* 0x000000000000781c */ /* 0x000fc60003f4f008 */
[----:B------:R-:W-:Y:S01]  /*2de0*/  MUFU.EX2 R50, R50 ;  /* 0x0000003200327308 */ /* 0x000fe20000000800 */
[--C-:B------:R-:W-:Y:S01]  /*2df0*/  FFMA.FTZ R148, R5, UR21, -R62.reuse ;  /* 0x0000001505947c23 */ /* 0x100fe2000801083e */
[--C-:B------:R-:W-:Y:S01]  /*2e00*/  FFMA.FTZ R3, R42, UR21, -R62.reuse ;  /* 0x000000152a037c23 */ /* 0x100fe2000801083e */
[--C-:B------:R-:W-:Y:S01]  /*2e10*/  FFMA.FTZ R150, R28, UR21, -R62.reuse ;  /* 0x000000151c967c23 */ /* 0x100fe2000801083e */
[----:B------:R-:W-:Y:S01]  /*2e20*/  FADD.FTZ R28, R4, R149 ;  /* 0x00000095041c7221 */ /* 0x000fe20000010000 */
[--C-:B------:R-:W-:Y:S01]  /*2e30*/  FFMA.FTZ R5, R29, UR21, -R62.reuse ;  /* 0x000000151d057c23 */ /* 0x100fe2000801083e */
[--C-:B------:R-:W-:Y:S01]  /*2e40*/  FFMA.FTZ R144, R32, UR21, -R62.reuse ;  /* 0x0000001520907c23 */ /* 0x100fe2000801083e */
[----:B------:R-:W-:Y:S01]  /*2e50*/  FFMA.FTZ R9, R33, UR21, -R62 ;  /* 0x0000001521097c23 */ /* 0x000fe2000801083e */
[----:B------:R-:W-:Y:S01]  /*2e60*/  MUFU.EX2 R148, R148 ;  /* 0x0000009400947308 */ /* 0x000fe20000000800 */
[----:B--2---:R-:W-:Y:S01]  /*2e70*/  FADD.FTZ R25, R151, R28 ;  /* 0x0000001c97197221 */ /* 0x004fe20000010000 */
[--C-:B------:R-:W-:Y:S01]  /*2e80*/  FFMA.FTZ R146, R7, UR21, -R62.reuse ;  /* 0x0000001507927c23 */ /* 0x100fe2000801083e */
[--C-:B------:R-:W-:Y:S01]  /*2e90*/  FFMA.FTZ R7, R37, UR21, -R62.reuse ;  /* 0x0000001525077c23 */ /* 0x100fe2000801083e */
[--C-:B------:R-:W-:Y:S01]  /*2ea0*/  FFMA.FTZ R140, R40, UR21, -R62.reuse ;  /* 0x00000015288c7c23 */ /* 0x100fe2000801083e */
[----:B---3--:R-:W-:Y:S01]  /*2eb0*/  FADD.FTZ R28, R8, R25 ;  /* 0x00000019081c7221 */ /* 0x008fe20000010000 */
[--C-:B-1----:R-:W-:Y:S01]  /*2ec0*/  FFMA.FTZ R11, R41, UR21, -R62.reuse ;  /* 0x00000015290b7c23 */ /* 0x102fe2000801083e */
[----:B------:R-:W-:Y:S01]  /*2ed0*/  FFMA.FTZ R142, R44, UR21, -R62 ;  /* 0x000000152c8e7c23 */ /* 0x000fe2000801083e */
[----:B------:R-:W1:Y:S01]  /*2ee0*/  MUFU.EX2 R3, R3 ;  /* 0x0000000300037308 */ /* 0x000e620000000800 */
[----:B----4-:R-:W-:Y:S01]  /*2ef0*/  FADD.FTZ R27, R145, R28 ;  /* 0x0000001c911b7221 */ /* 0x010fe20000010000 */
[--C-:B------:R-:W-:Y:S01]  /*2f00*/  FFMA.FTZ R13, R45, UR21, -R62.reuse ;  /* 0x000000152d0d7c23 */ /* 0x100fe2000801083e */
[--C-:B------:R-:W-:Y:S01]  /*2f10*/  FFMA.FTZ R136, R48, UR21, -R62.reuse ;  /* 0x0000001530887c23 */ /* 0x100fe2000801083e */
[--C-:B------:R-:W-:Y:S01]  /*2f20*/  FFMA.FTZ R15, R49, UR21, -R62.reuse ;  /* 0x00000015310f7c23 */ /* 0x100fe2000801083e */
[----:B-----5:R-:W-:Y:S01]  /*2f30*/  FADD.FTZ R28, R10, R27 ;  /* 0x0000001b0a1c7221 */ /* 0x020fe20000010000 */
[--C-:B------:R-:W-:Y:S01]  /*2f40*/  FFMA.FTZ R138, R52, UR21, -R62.reuse ;  /* 0x00000015348a7c23 */ /* 0x100fe2000801083e */
[----:B------:R-:W-:Y:S01]  /*2f50*/  FFMA.FTZ R21, R53, UR21, -R62 ;  /* 0x0000001535157c23 */ /* 0x000fe2000801083e */
[----:B------:R-:W2:Y:S01]  /*2f60*/  MUFU.EX2 R150, R150 ;  /* 0x0000009600967308 */ /* 0x000ea20000000800 */
[----:B0-----:R-:W-:Y:S01]  /*2f70*/  FADD.FTZ R27, R147, R28 ;  /* 0x0000001c931b7221 */ /* 0x001fe20000010000 */
[--C-:B------:R-:W-:Y:S01]  /*2f80*/  FFMA.FTZ R132, R56, UR21, -R62.reuse ;  /* 0x0000001538847c23 */ /* 0x100fe2000801083e */
[--C-:B------:R-:W-:Y:S01]  /*2f90*/  FFMA.FTZ R25, R57, UR21, -R62.reuse ;  /* 0x0000001539197c23 */ /* 0x100fe2000801083e */
[--C-:B------:R-:W-:Y:S01]  /*2fa0*/  FFMA.FTZ R134, R60, UR21, -R62.reuse ;  /* 0x000000153c867c23 */ /* 0x100fe2000801083e */
[----:B------:R-:W-:Y:S01]  /*2fb0*/  FADD.FTZ R32, R24, R27 ;  /* 0x0000001b18207221 */ /* 0x000fe20000010000 */
[--C-:B------:R-:W-:Y:S01]  /*2fc0*/  FFMA.FTZ R27, R61, UR21, -R62.reuse ;  /* 0x000000153d1b7c23 */ /* 0x100fe2000801083e */
        /* <DEDUP_REMOVED lines=8> */
[----:B------:R-:W-:Y:S01]  /*3050*/  F2FP.BF16.F32.PACK_AB R149, R149, R4 ;  /* 0x000000049595723e */ /* 0x000fe200000010ff */
[----:B------:R-:W1:Y:S01]  /*3060*/  MUFU.EX2 R144, R144 ;  /* 0x0000009000907308 */ /* 0x000e620000000800 */
[----:B--2---:R-:W-:Y:S01]  /*3070*/  FADD.FTZ R28, R150, R29 ;  /* 0x0000001d961c7221 */ /* 0x004fe20000010000 */
[--C-:B------:R-:W-:Y:S01]  /*3080*/  FFMA.FTZ R73, R73, UR21, -R62.reuse ;  /* 0x0000001549497c23 */ /* 0x100fe2000801083e */
[--C-:B------:R-:W-:Y:S01]  /*3090*/  FFMA.FTZ R76, R76, UR21, -R62.reuse ;  /* 0x000000154c4c7c23 */ /* 0x100fe2000801083e */
[--C-:B------:R-:W-:Y:S01]  /*30a0*/  FFMA.FTZ R77, R77, UR21, -R62.reuse ;  /* 0x000000154d4d7c23 */ /* 0x100fe2000801083e */
[--C-:B------:R-:W-:Y:S01]  /*30b0*/  FFMA.FTZ R80, R80, UR21, -R62.reuse ;  /* 0x0000001550507c23 */ /* 0x100fe2000801083e */
[--C-:B------:R-:W-:Y:S01]  /*30c0*/  FFMA.FTZ R81, R81, UR21, -R62.reuse ;  /* 0x0000001551517c23 */ /* 0x100fe2000801083e */
[----:B------:R-:W-:Y:S01]  /*30d0*/  FFMA.FTZ R84, R84, UR21, -R62 ;  /* 0x0000001554547c23 */ /* 0x000fe2000801083e */
[----:B------:R-:W2:Y:S01]  /*30e0*/  MUFU.EX2 R9, R9 ;  /* 0x0000000900097308 */ /* 0x000ea20000000800 */
[C---:B0-----:R-:W-:Y:S01]  /*30f0*/  FADD.FTZ R29, R5.reuse, R28 ;  /* 0x0000001c051d7221 */ /* 0x041fe20000010000 */
[----:B------:R-:W-:-:S02]  /*3100*/  F2FP.BF16.F32.PACK_AB R150, R5, R150 ;  /* 0x000000960596723e */ /* 0x000fc400000010ff */
[----:B------:R-:W-:Y:S02]  /*3110*/  F2FP.BF16.F32.PACK_AB R148, R3, R148 ;  /* 0x000000940394723e */ /* 0x000fe400000010ff */
[----:B------:R-:W-:Y:S02]  /*3120*/  F2FP.BF16.F32.PACK_AB R151, R8, R151 ;  /* 0x000000970897723e */ /* 0x000fe400000010ff */
[----:B------:R-:W0:Y:S01]  /*3130*/  MUFU.EX2 R146, R146 ;  /* 0x0000009200927308 */ /* 0x000e220000000800 */
[----:B-1----:R-:W-:Y:S01]  /*3140*/  FADD.FTZ R28, R144, R29 ;  /* 0x0000001d901c7221 */ /* 0x002fe20000010000 */
[----:B------:R-:W-:Y:S01]  /*3150*/  FADD.FTZ R29, R143, R32 ;  /* 0x000000208f1d7221 */ /* 0x000fe20000010000 */
[----:B------:R-:W-:Y:S02]  /*3160*/  F2FP.BF16.F32.PACK_AB R145, R10, R145 ;  /* 0x000000910a91723e */ /* 0x000fe400000010ff */
[----:B------:R-:W-:Y:S01]  /*3170*/  F2FP.BF16.F32.PACK_AB R147, R24, R147 ;  /* 0x000000931893723e */ /* 0x000fe200000010ff */
[----:B------:R-:W-:Y:S01]  /*3180*/  FADD.FTZ R32, R46, R29 ;  /* 0x0000001d2e207221 */ /* 0x000fe20000010000 */
[----:B------:R-:W-:Y:S01]  /*3190*/  FFMA.FTZ R29, R65, UR21, -R62 ;  /* 0x00000015411d7c23 */ /* 0x000fe2000801083e */
[----:B------:R-:W1:Y:S01]  /*31a0*/  MUFU.EX2 R7, R7 ;  /* 0x0000000700077308 */ /* 0x000e620000000800 */
[----:B--2---:R-:W-:Y:S01]  /*31b0*/  FADD.FTZ R31, R9, R28 ;  /* 0x0000001c091f7221 */ /* 0x004fe20000010000 */
[----:B------:R-:W-:Y:S01]  /*31c0*/  FADD.FTZ R33, R137, R32 ;  /* 0x0000002089217221 */ /* 0x000fe20000010000 */
[----:B------:R-:W-:Y:S01]  /*31d0*/  FFMA.FTZ R62, R85, UR21, -R62 ;  /* 0x00000015553e7c23 */ /* 0x000fe2000801083e */
[----:B------:R-:W-:-:S02]  /*31e0*/  F2FP.BF16.F32.PACK_AB R141, R36, R141 ;  /* 0x0000008d248d723e */ /* 0x000fc400000010ff */
        /* <DEDUP_REMOVED lines=9> */
[C---:B-1----:R-:W-:Y:S01]  /*3280*/  FADD.FTZ R31, R7.reuse, R28 ;  /* 0x0000001c071f7221 */ /* 0x042fe20000010000 */
[----:B------:R-:W-:-:S06]  /*3290*/  F2FP.BF16.F32.PACK_AB R146, R7, R146 ;  /* 0x000000920792723e */ /* 0x000fcc00000010ff */
[----:B------:R-:W1:Y:S01]  /*32a0*/  MUFU.EX2 R142, R142 ;  /* 0x0000008e008e7308 */ /* 0x000e620000000800 */
[----:B--2---:R-:W-:-:S07]  /*32b0*/  FADD.FTZ R28, R140, R31 ;  /* 0x0000001f8c1c7221 */ /* 0x004fce0000010000 */
        /* <DEDUP_REMOVED lines=9> */
[----:B------:R-:W-:Y:S01]  /*3350*/  FADD.FTZ R33, R135, R28 ;  /* 0x0000001c87217221 */ /* 0x000fe20000010000 */
[C---:B------:R-:W-:Y:S01]  /*3360*/  F2FP.BF16.F32.PACK_AB R135, R26.reuse, R135 ;  /* 0x000000871a87723e */ /* 0x040fe200000010ff */
[----:B------:R-:W1:Y:S01]  /*3370*/  MUFU.EX2 R15, R15 ;  /* 0x0000000f000f7308 */ /* 0x000e620000000800 */
[C---:B--2---:R-:W-:Y:S01]  /*3380*/  FADD.FTZ R31, R13.reuse, R2 ;  /* 0x000000020d1f7221 */ /* 0x044fe20000010000 */
[----:B------:R-:W-:Y:S01]  /*3390*/  FADD.FTZ R28, R26, R33 ;  /* 0x000000211a1c7221 */ /* 0x000fe20000010000 */
[----:B------:R-:W-:-:S03]  /*33a0*/  F2FP.BF16.F32.PACK_AB R142, R13, R142 ;  /* 0x0000008e0d8e723e */ /* 0x000fc600000010ff */
[----:B------:R-:W-:Y:S01]  /*33b0*/  FADD.FTZ R33, R129, R28 ;  /* 0x0000001c81217221 */ /* 0x000fe20000010000 */
[----:B------:R-:W-:Y:S01]  /*33c0*/  F2FP.BF16.F32.PACK_AB R129, R20, R129 ;  /* 0x000000811481723e */ /* 0x000fe200000010ff */
[----:B------:R-:W2:Y:S01]  /*33d0*/  MUFU.EX2 R138, R138 ;  /* 0x0000008a008a7308 */ /* 0x000ea20000000800 */
[----:B0-----:R-:W-:Y:S01]  /*33e0*/  FADD.FTZ R2, R136, R31 ;  /* 0x0000001f88027221 */ /* 0x001fe20000010000 */
[----:B------:R-:W-:-:S04]  /*33f0*/  FADD.FTZ R28, R20, R33 ;  /* 0x00000021141c7221 */ /* 0x000fc80000010000 */
[----:B------:R-:W-:Y:S01]  /*3400*/  FADD.FTZ R33, R131, R28 ;  /* 0x0000001c83217221 */ /* 0x000fe20000010000 */
[C---:B------:R-:W-:Y:S01]  /*3410*/  F2FP.BF16.F32.PACK_AB R131, R14.reuse, R131 ;  /* 0x000000830e83723e */ /* 0x040fe200000010ff */
[----:B------:R-:W0:Y:S01]  /*3420*/  MUFU.EX2 R21, R21 ;  /* 0x0000001500157308 */ /* 0x000e220000000800 */
        /* <DEDUP_REMOVED lines=37> */
[----:B--2---:R-:W-:Y:S01]  /*3680*/  FADD.FTZ R33, R121, R4 ;  /* 0x0000000479217221 */ /* 0x004fe20000010000 */
        /* <DEDUP_REMOVED lines=21> */
[C---:B--2---:R-:W-:Y:S01]  /*37e0*/  FADD.FTZ R2, R58.reuse, R33 ;  /* 0x000000213a027221 */ /* 0x044fe20000010000 */
[----:B------:R-:W-:Y:S02]  /*37f0*/  F2FP.BF16.F32.PACK_AB R123, R58, R123 ;  /* 0x0000007b3a7b723e */ /* 0x000fe400000010ff */
[C---:B0-----:R-:W-:Y:S01]  /*3800*/  FADD.FTZ R3, R5.reuse, R4 ;  /* 0x0000000405037221 */ /* 0x041fe20000010000 */
        /* <DEDUP_REMOVED lines=22> */
[----:B------:R-:W-:-:S05]  /*3970*/  ULDC UR21, c[0x0][0x988] ;  /* 0x0002620000157ab9 */ /* 0x000fca0000000800 */
.L_x_12188:
        /* <DEDUP_REMOVED lines=9> */
.L_x_12181:
[----:B------:R-:W-:Y:S01]  /*3a10*/  ULEA UR6, UR37, UR41, 0x3 ;  /* 0x0000002925067291 */ /* 0x000fe2000f8e183f */
[----:B------:R-:W-:-:S05]  /*3a20*/  IMAD.U32 R0, RZ, RZ, UR40 ;  /* 0x00000028ff007e24 */ /* 0x000fca000f8e00ff */
[----:B------:R-:W-:-:S04]  /*3a30*/  SHF.L.U32 R0, R0, 0x1f, RZ ;  /* 0x0000001f00007819 */ /* 0x000fc800000006ff */
[----:B------:R0:W1:Y:S01]  /*3a40*/  SYNCS.PHASECHK.TRANS64.TRYWAIT P2, [UR6+0x16830], R0 ;  /* 0x01683000ff0075a7 */ /* 0x0000620008040146 */
[----:B------:R-:W-:Y:S05]  /*3a50*/  @!P0 BRA `(.L_x_12182) ;  /* 0x0000000000048947 */ /* 0x000fea0003800000 */
[----:B------:R-:W-:Y:S01]  /*3a60*/  BPT.TRAP 0x1 ;  /* 0x000000040000795c */ /* 0x000fe20000300000 */
.L_x_12182:
[----:B-1----:R-:W-:Y:S05]  /*3a70*/  @P2 BRA `(.L_x_12180) ;  /* 0x0000000000082947 */ /* 0x002fea0003800000 */
[----:B------:R-:W1:Y:S02]  /*3a80*/  SYNCS.PHASECHK.TRANS64.TRYWAIT P2, [UR6+0x16830], R0 ;  /* 0x01683000ff0075a7 */ /* 0x000e640008040146 */
[----:B-1----:R-:W-:Y:S05]  /*3a90*/  @!P2 BRA `(.L_x_12183) ;  /* 0x000000a4008ca947 */ /* 0x002fea0003800000 */
.L_x_12180:
        /* <DEDUP_REMOVED lines=25> */
.L_x_12185:
[----:B------:R-:W-:Y:S01]  /*3c30*/  ULEA UR6, UR23, UR41, 0x3 ;  /* 0x0000002917067291 */ /* 0x000fe2000f8e183f */
[----:B------:R-:W-:-:S05]  /*3c40*/  IMAD.U32 R0, RZ, RZ, UR25 ;  /* 0x00000019ff007e24 */ /* 0x000fca000f8e00ff */
[----:B------:R-:W-:-:S04]  /*3c50*/  SHF.L.U32 R0, R0, 0x1f, RZ ;  /* 0x0000001f00007819 */ /* 0x000fc800000006ff */
[----:B------:R0:W1:Y:S01]  /*3c60*/  SYNCS.PHASECHK.TRANS64.TRYWAIT P2, [UR6+0x16850], R0 ;  /* 0x01685000ff0075a7 */ /* 0x0000620008040146 */
[----:B------:R-:W-:Y:S05]  /*3c70*/  @!P0 BRA `(.L_x_12186) ;  /* 0x0000000000048947 */ /* 0x000fea0003800000 */
[----:B------:R-:W-:Y:S01]  /*3c80*/  BPT.TRAP 0x1 ;  /* 0x000000040000795c */ /* 0x000fe20000300000 */
.L_x_12186:
[----:B-1----:R-:W-:Y:S05]  /*3c90*/  @P2 BRA `(.L_x_12184) ;  /* 0x0000000000082947 */ /* 0x002fea0003800000 */
[----:B------:R-:W1:Y:S02]  /*3ca0*/  SYNCS.PHASECHK.TRANS64.TRYWAIT P2, [UR6+0x16850], R0 ;  /* 0x01685000ff0075a7 */ /* 0x000e640008040146 */
[----:B-1----:R-:W-:Y:S05]  /*3cb0*/  @!P2 BRA `(.L_x_12187) ;  /* 0x000000a4001ca947 */ /* 0x002fea0003800000 */
.L_x_12184:
[----:B------:R-:W-:Y:S01]  /*3cc0*/  UIADD3 UR6, UR41, 0x400, URZ ;  /* 0x0000040029067890 */ /* 0x000fe2000fffe03f */
[----:B------:R-:W-:Y:S01]  /*3cd0*/  WARPGROUP.ARRIVE ;  /* 0x00000000000079c5 */ /* 0x000fe20000000000 */
[----:B------:R-:W-:Y:S01]  /*3ce0*/  UMOV UR7, 0x40000040 ;  /* 0x4000004000077882 */ /* 0x000fe20000000000 */
[----:B-1----:R-:W-:Y:S01]  /*3cf0*/  IMAD.MOV.U32 R7, RZ, RZ, -0x2 ;  /* 0xfffffffeff077424 */ /* 0x002fe200078e00ff */
[----:B------:R-:W-:Y:S02]  /*3d00*/  USHF.R.U32.HI UR6, URZ, 0x4, UR6 ;  /* 0x000000043f067899 */ /* 0x000fe40008011606 */
[----:B------:R-:W-:Y:S02]  /*3d10*/  UISETP.GT.AND UP0, UPT, UR24, UR22, UPT ;  /* 0x000000161800728c */ /* 0x000fe4000bf04270 */
[----:B------:R-:W-:Y:S01]  /*3d20*/  ULOP3.LUT UR6, UR6, 0x3fff, URZ, 0xc0, !UPT ;  /* 0x00003fff06067892 */ /* 0x000fe2000f8ec03f */
[----:B------:R-:W-:-:S03]  /*3d30*/  UMOV UR25, UR40 ;  /* 0x0000002800197c82 */ /* 0x000fc60008000000 */
[----:B------:R-:W-:-:S07]  /*3d40*/  ULEA UR10, UR23, UR6, 0xa ;  /* 0x00000006170a7291 */ /* 0x000fce000f8e503f */
[----:B------:R-:W-:Y:S02]  /*3d50*/  UMOV UR6, UR10 ;  /* 0x0000000a00067c82 */ /* 0x000fe40008000000 */
[----:B------:R-:W-:Y:S01]  /*3d60*/  HGMMA.64x64x16.F32.BF16 R88, R148, gdesc[UR4].tnspB, R88, gsb0 ;  /* 0x40e0000494587df0 */ /* 0x000fe20008001858 */
[----:B------:R-:W-:Y:S01]  /*3d70*/  UMOV UR6, 0xffffff80 ;  /* 0xffffff8000067882 */ /* 0x000fe20000000000 */
[----:B------:R-:W-:Y:S01]  /*3d80*/  UMOV UR7, 0x40000040 ;  /* 0x4000004000077882 */ /* 0x000fe20000000000 */
[----:B------:R-:W-:Y:S02]  /*3d90*/  UIMAD UR6, UR24, UR6, 0x1 ;  /* 0x00000001180674a4 */ /* 0x000fe4000f8e0206 */
[----:B------:R-:W-:Y:S02]  /*3da0*/  UIADD3 UR24, UR24, -0x1, URZ ;  /* 0xffffffff18187890 */ /* 0x000fe4000fffe03f */
[----:B------:R-:W-:-:S04]  /*3db0*/  UIMAD UR6, UR51, 0xc0, UR6 ;  /* 0x000000c0330678a4 */ /* 0x000fc8000f8e0206 */
[----:B------:R-:W-:-:S06]  /*3dc0*/  UIADD3 UR6, -UR50, UR6, UR49 ;  /* 0x0000000632067290 */ /* 0x000fcc000fffe131 */
[----:B------:R-:W-:Y:S01]  /*3dd0*/  IMAD R6, R18, R7, UR6 ;  /* 0x0000000612067e24 */ /* 0x000fe2000f8e0207 */
[----:B------:R-:W-:-:S03]  /*3de0*/  UIADD3 UR6, UR10, 0x80, URZ ;  /* 0x000000800a067890 */ /* 0x000fc6000fffe03f */
        /* <DEDUP_REMOVED lines=32> */
[----:B------:R-:W-:Y:S01]  /*3ff0*/  HGMMA.64x64x16.F32.BF16 R88, R144, gdesc[UR4].tnspB, R88, gsb0 ;  /* 0x40e0000490587df0 */ /* 0x000fe20008001858 */
        /* <DEDUP_REMOVED lines=39> */
[----:B------:R-:W-:Y:S01]  /*4270*/  ISETP.GT.AND P3, PT, R6, 0x59, PT ;  /* 0x000000590600780c */ /* 0x000fe20003f64270 */
[----:B------:R-:W-:-:S02]  /*4280*/  WARPGROUP.DEPBAR.LE gsb0, 0x0 ;  /* 0x00008000000079c5 */ /* 0x000fc40000010000 */
[----:B------:R-:W-:Y:S01]  /*4290*/  WARPGROUP.ARRIVE ;  /* 0x00000000000079c5 */ /* 0x000fe20000000000 */
[----:B------:R-:W-:Y:S02]  /*42a0*/  FSEL R68, R68, -INF , P2 ;  /* 0xff80000044447808 */ /* 0x000fe40001000000 */
[----:B------:R-:W-:Y:S02]  /*42b0*/  FMNMX.FTZ R9, R65, R0, !PT ;  /* 0x0000000041097209 */ /* 0x000fe40007810000 */
[----:B------:R-:W-:Y:S01]  /*42c0*/  ISETP.GT.AND P2, PT, R6, 0x60, PT ;  /* 0x000000600600780c */ /* 0x000fe20003f44270 */
[----:B------:R-:W-:Y:S01]  /*42d0*/  HGMMA.64x64x16.F32.BF16 R88, R140, gdesc[UR4].tnspB, R88, gsb0 ;  /* 0x40e000048c587df0 */ /* 0x000fe20008001858 */
        /* <DEDUP_REMOVED lines=45> */
[----:B0-----:R-:W-:Y:S02]  /*45b0*/  FMNMX.FTZ R10, R9, R0, !PT ;  /* 0x00000000090a7209 */ /* 0x001fe40007810000 */
[----:B------:R-:W-:Y:S01]  /*45c0*/  ISETP.GT.AND P4, PT, R6, 0x19, PT ;  /* 0x000000190600780c */ /* 0x000fe20003f84270 */
[----:B------:R-:W-:Y:S01]  /*45d0*/  HGMMA.64x64x16.F32.BF16 R88, R136, gdesc[UR4].tnspB, R88, gsb0 ;  /* 0x40e0000488587df0 */ /* 0x000fe20008001858 */
[----:B------:R-:W-:Y:S01]  /*45e0*/  UIADD3 UR6, UR10, 0x200, URZ ;  /* 0x000002000a067890 */ /* 0x000fe2000fffe03f */
[----:B------:R-:W0:Y:S01]  /*45f0*/  SHFL.BFLY PT, R11, R10, 0x1, 0x1f ;  /* 0x0c201f000a0b7f89 */ /* 0x000e2200000e0000 */
[----:B------:R-:W-:Y:S01]  /*4600*/  UMOV UR7, 0x40000040 ;  /* 0x4000004000077882 */ /* 0x000fe20000000000 */
        /* <DEDUP_REMOVED lines=9> */
[----:B------:R-:W-:Y:S02]  /*46a0*/  ISETP.GT.AND P3, PT, R6, 0x30, PT ;  /* 0x000000300600780c */ /* 0x000fe40003f64270 */
[----:B------:R-:W-:Y:S02]  /*46b0*/  FSEL R47, R47, -INF , P4 ;  /* 0xff8000002f2f7808 */ /* 0x000fe40002000000 */
[----:B0-----:R-:W-:Y:S02]  /*46c0*/  FMNMX.FTZ R0, R10, R11, !PT ;  /* 0x0000000b0a007209 */ /* 0x001fe40007810000 */
[----:B------:R-:W-:-:S02]  /*46d0*/  FMNMX.FTZ R10, R26, R5, !PT ;  /* 0x000000051a0a7209 */ /* 0x000fc40007810000 */
[----:B------:R-:W-:Y:S01]  /*46e0*/  ISETP.GT.AND P4, PT, R6, 0x31, PT ;  /* 0x000000310600780c */ /* 0x000fe20003f84270 */
[----:B------:R-:W-:Y:S01]  /*46f0*/  FMUL.FTZ R8, R0, UR21 ;  /* 0x0000001500087c20 */ /* 0x000fe20008410000 */
        /* <DEDUP_REMOVED lines=8> */
[----:B------:R-:W-:Y:S02]  /*4780*/  FMNMX.FTZ R13, R35, R10, !PT ;  /* 0x0000000a230d7209 */ /* 0x000fe40007810000 */
[----:B------:R-:W-:Y:S02]  /*4790*/  ISETP.GT.AND P4, PT, R6, 0x39, PT ;  /* 0x000000390600780c */ /* 0x000fe40003f84270 */
[----:B------:R-:W-:-:S02]  /*47a0*/  FMNMX.FTZ R10, R38, R13, !PT ;  /* 0x0000000d260a7209 */ /* 0x000fc40007810000 */
[----:B------:R-:W-:Y:S02]  /*47b0*/  FSEL R54, R54, -INF , P3 ;  /* 0xff80000036367808 */ /* 0x000fe40001800000 */
[----:B------:R-:W-:Y:S02]  /*47c0*/  FMNMX.FTZ R15, R39, R10, !PT ;  /* 0x0000000a270f7209 */ /* 0x000fe40007810000 */
[----:B------:R-:W-:Y:S02]  /*47d0*/  FSEL R8, R8, RZ, P2 ;  /* 0x000000ff08087208 */ /* 0x000fe40001000000 */
[----:B------:R-:W-:Y:S02]  /*47e0*/  FMNMX.FTZ R10, R42, R15, !PT ;  /* 0x0000000f2a0a7209 */ /* 0x000fe40007810000 */
        /* <DEDUP_REMOVED lines=15> */
[----:B------:R-:W-:Y:S01]  /*48e0*/  FFMA.FTZ R150, R28, UR21, -R8 ;  /* 0x000000151c967c23 */ /* 0x000fe20008010808 */
[----:B------:R-:W-:-:S02]  /*48f0*/  WARPGROUP.DEPBAR.LE gsb0, 0x0 ;  /* 0x00008000000079c5 */ /* 0x000fc40000010000 */
[----:B------:R-:W-:Y:S01]  /*4900*/  WARPGROUP.ARRIVE ;  /* 0x00000000000079c5 */ /* 0x000fe20000000000 */
[----:B------:R-:W-:Y:S01]  /*4910*/  FMNMX.FTZ R21, R51, R10, !PT ;  /* 0x0000000a33157209 */ /* 0x000fe20007810000 */
[----:B------:R1:W-:Y:S01]  /*4920*/  MUFU.EX2 R13, R37 ;  /* 0x00000025000d7308 */ /* 0x0003e20000000800 */
[----:B------:R-:W-:Y:S01]  /*4930*/  ISETP.GT.AND P3, PT, R6, 0x48, PT ;  /* 0x000000480600780c */ /* 0x000fe20003f64270 */
[--C-:B------:R-:W-:Y:S01]  /*4940*/  FFMA.FTZ R61, R61, UR21, -R8.reuse ;  /* 0x000000153d3d7c23 */ /* 0x100fe20008010808 */
[----:B------:R-:W-:Y:S01]  /*4950*/  FMNMX.FTZ R10, R54, R21, !PT ;  /* 0x00000015360a7209 */ /* 0x000fe20007810000 */
[----:B------:R-:W-:Y:S01]  /*4960*/  HGMMA.64x64x16.F32.BF16 R88, R132, gdesc[UR4].tnspB, R88, gsb0 ;  /* 0x40e0000484587df0 */ /* 0x000fe20008001858 */
[----:B------:R-:W-:Y:S01]  /*4970*/  UIADD3 UR6, UR10, 0x280, URZ ;  /* 0x000002800a067890 */ /* 0x000fe2000fffe03f */
[----:B------:R-:W-:Y:S01]  /*4980*/  FSEL R59, R59, -INF , P4 ;  /* 0xff8000003b3b7808 */ /* 0x000fe20002000000 */
[----:B------:R-:W-:Y:S01]  /*4990*/  UMOV UR7, 0x40000040 ;  /* 0x4000004000077882 */ /* 0x000fe20000000000 */
        /* <DEDUP_REMOVED lines=25> */
[----:B------:R-:W-:Y:S01]  /*4b30*/  MUFU.EX2 R150, R150 ;  /* 0x0000009600967308 */ /* 0x000fe20000000800 */
[----:B------:R-:W-:Y:S01]  /*4b40*/  FMNMX.FTZ R10, R66, R29, !PT ;  /* 0x0000001d420a7209 */ /* 0x000fe20007810000 */
[--C-:B------:R-:W-:Y:S01]  /*4b50*/  FFMA.FTZ R138, R52, UR21, -R8.reuse ;  /* 0x00000015348a7c23 */ /* 0x100fe20008010808 */
[----:B------:R-:W-:Y:S01]  /*4b60*/  ISETP.GT.AND P4, PT, R6, 0x59, PT ;  /* 0x000000590600780c */ /* 0x000fe20003f84270 */
        /* <DEDUP_REMOVED lines=14> */
[----:B------:R-:W-:Y:S01]  /*4c50*/  FFMA.FTZ R84, R84, UR21, -R8 ;  /* 0x0000001554547c23 */ /* 0x000fe20008010808 */
[----:B0-----:R-:W-:-:S02]  /*4c60*/  FMNMX.FTZ R33, R71, R10, !PT ;  /* 0x0000000a47217209 */ /* 0x001fc40007810000 */
[----:B------:R-:W-:Y:S02]  /*4c70*/  ISETP.GT.AND P3, PT, R6, 0x68, PT ;  /* 0x000000680600780c */ /* 0x000fe40003f64270 */
[----:B------:R-:W-:Y:S01]  /*4c80*/  FSEL R75, R75, -INF , P4 ;  /* 0xff8000004b4b7808 */ /* 0x000fe20002000000 */
        /* <DEDUP_REMOVED lines=9> */
[----:B------:R-:W-:Y:S01]  /*4d20*/  ISETP.GT.AND P4, PT, R6, 0x71, PT ;  /* 0x000000710600780c */ /* 0x000fe20003f84270 */
[----:B------:R0:W-:Y:S01]  /*4d30*/  MUFU.EX2 R15, R41 ;  /* 0x00000029000f7308 */ /* 0x0001e20000000800 */
[----:B------:R-:W-:Y:S02]  /*4d40*/  FSEL R82, R82, -INF , P3 ;  /* 0xff80000052527808 */ /* 0x000fe40001800000 */
[----:B-1----:R-:W-:Y:S02]  /*4d50*/  FMNMX.FTZ R37, R79, R10, !PT ;  /* 0x0000000a4f257209 */ /* 0x002fe40007810000 */
[----:B------:R-:W-:-:S02]  /*4d60*/  ISETP.GT.AND P3, PT, R6, 0x78, PT ;  /* 0x000000780600780c */ /* 0x000fc40003f64270 */
[----:B------:R-:W-:Y:S01]  /*4d70*/  FSEL R83, R83, -INF , P4 ;  /* 0xff80000053537808 */ /* 0x000fe20002000000 */
[----:B------:R-:W-:Y:S01]  /*4d80*/  MUFU.EX2 R142, R142 ;  /* 0x0000008e008e7308 */ /* 0x000fe20000000800 */
[----:B------:R-:W-:Y:S02]  /*4d90*/  WARPGROUP.DEPBAR.LE gsb0, 0x0 ;  /* 0x00008000000079c5 */ /* 0x000fe40000010000 */
[----:B------:R-:W-:Y:S01]  /*4da0*/  WARPGROUP.ARRIVE ;  /* 0x00000000000079c5 */ /* 0x000fe20000000000 */
[----:B------:R-:W-:-:S05]  /*4db0*/  FMNMX.FTZ R10, R82, R37, !PT ;  /* 0x00000025520a7209 */ /* 0x000fca0007810000 */
[----:B------:R-:W1:Y:S01]  /*4dc0*/  S2R R135, SR_TID.X ;  /* 0x0000000000877919 */ /* 0x000e620000002100 */
[----:B------:R-:W-:Y:S01]  /*4dd0*/  ISETP.GT.AND P4, PT, R6, 0x79, PT ;  /* 0x000000790600780c */ /* 0x000fe20003f84270 */
[--C-:B0-----:R-:W-:Y:S01]  /*4de0*/  FFMA.FTZ R41, R65, UR21, -R8.reuse ;  /* 0x0000001541297c23 */ /* 0x101fe20008010808 */
[----:B------:R-:W-:Y:S01]  /*4df0*/  FSEL R86, R86, -INF , P3 ;  /* 0xff80000056567808 */ /* 0x000fe20001800000 */
[----:B------:R-:W-:Y:S01]  /*4e00*/  HGMMA.64x64x16.F32.BF16 R88, R128, gdesc[UR4].tnspB, R88, gsb0 ;  /* 0x40e0000480587df0 */ /* 0x000fe20008001858 */
[----:B------:R-:W-:Y:S01]  /*4e10*/  UIADD3 UR6, UR10, 0x300, URZ ;  /* 0x000003000a067890 */ /* 0x000fe2000fffe03f */
[----:B------:R-:W-:Y:S01]  /*4e20*/  FMNMX.FTZ R37, R83, R10, !PT ;  /* 0x0000000a53257209 */ /* 0x000fe20007810000 */
[----:B------:R-:W-:Y:S01]  /*4e30*/  UMOV UR7, 0x40000040 ;  /* 0x4000004000077882 */ /* 0x000fe20000000000 */
[----:B------:R-:W-:Y:S01]  /*4e40*/  FSEL R87, R87, -INF , P4 ;  /* 0xff80000057577808 */ /* 0x000fe20002000000 */
[----:B------:R0:W-:Y:S01]  /*4e50*/  MUFU.EX2 R21, R45 ;  /* 0x0000002d00157308 */ /* 0x0001e20000000800 */
[----:B------:R-:W-:Y:S01]  /*4e60*/  FMNMX.FTZ R6, R86, R37, !PT ;  /* 0x0000002556067209 */ /* 0x000fe20007810000 */
[--C-:B------:R-:W-:Y:S01]  /*4e70*/  FFMA.FTZ R132, R56, UR21, -R8.reuse ;  /* 0x0000001538847c23 */ /* 0x100fe20008010808 */
[--C-:B------:R-:W-:Y:S01]  /*4e80*/  FFMA.FTZ R134, R60, UR21, -R8.reuse ;  /* 0x000000153c867c23 */ /* 0x100fe20008010808 */
[--C-:B------:R-:W-:Y:S01]  /*4e90*/  FFMA.FTZ R10, R64, UR21, -R8.reuse ;  /* 0x00000015400a7c23 */ /* 0x100fe20008010808 */
[----:B------:R-:W-:Y:S01]  /*4ea0*/  FMNMX.FTZ R6, R87, R6, !PT ;  /* 0x0000000657067209 */ /* 0x000fe20007810000 */
[----:B------:R-:W-:-:S02]  /*4eb0*/  FFMA.FTZ R65, R85, UR21, -R8 ;  /* 0x0000001555417c23 */ /* 0x000fc40008010808 */
[----:B------:R-:W-:Y:S01]  /*4ec0*/  MUFU.EX2 R37, R61 ;  /* 0x0000003d00257308 */ /* 0x000fe20000000800 */
[--C-:B0-----:R-:W-:Y:S01]  /*4ed0*/  FFMA.FTZ R45, R69, UR21, -R8.reuse ;  /* 0x00000015452d7c23 */ /* 0x101fe20008010808 */
[----:B------:R-:W0:Y:S06]  /*4ee0*/  SHFL.BFLY PT, R49, R6, 0x2, 0x1f ;  /* 0x0c401f0006317f89 */ /* 0x000e2c00000e0000 */
[----:B------:R2:W-:Y:S08]  /*4ef0*/  MUFU.EX2 R29, R53 ;  /* 0x00000035001d7308 */ /* 0x0005f00000000800 */
[----:B------:R3:W-:Y:S01]  /*4f00*/  MUFU.EX2 R33, R57 ;  /* 0x0000003900217308 */ /* 0x0007e20000000800 */
[----:B--2---:R-:W-:-:S07]  /*4f10*/  FFMA.FTZ R53, R77, UR21, -R8 ;  /* 0x000000154d357c23 */ /* 0x004fce0008010808 */
[----:B------:R-:W-:Y:S01]  /*4f20*/  MUFU.EX2 R136, R136 ;  /* 0x0000008800887308 */ /* 0x000fe20000000800 */
[----:B---3--:R-:W-:Y:S01]  /*4f30*/  FFMA.FTZ R57, R81, UR21, -R8 ;  /* 0x0000001551397c23 */ /* 0x008fe20008010808 */
[----:B0-----:R-:W-:-:S05]  /*4f40*/  FMNMX.FTZ R28, R6, R49, !PT ;  /* 0x00000031061c7209 */ /* 0x001fca0007810000 */
[----:B------:R-:W0:Y:S01]  /*4f50*/  SHFL.BFLY PT, R61, R28, 0x1, 0x1f ;  /* 0x0c201f001c3d7f89 */ /* 0x000e2200000e0000 */
[----:B------:R-:W-:Y:S08]  /*4f60*/  MUFU.EX2 R138, R138 ;  /* 0x0000008a008a7308 */ /* 0x000ff00000000800 */
[----:B------:R-:W-:Y:S08]  /*4f70*/  MUFU.EX2 R132, R132 ;  /* 0x0000008400847308 */ /* 0x000ff00000000800 */
[----:B------:R-:W-:Y:S01]  /*4f80*/  MUFU.EX2 R134, R134 ;  /* 0x0000008600867308 */ /* 0x000fe20000000800 */
[----:B0-----:R-:W-:-:S07]  /*4f90*/  FMNMX.FTZ R6, R28, R61, !PT ;  /* 0x0000003d1c067209 */ /* 0x001fce0007810000 */
[----:B------:R-:W-:Y:S01]  /*4fa0*/  MUFU.EX2 R10, R10 ;  /* 0x0000000a000a7308 */ /* 0x000fe20000000800 */
[----:B------:R-:W-:Y:S02]  /*4fb0*/  FSEL R61, R0, RZ, P2 ;  /* 0x000000ff003d7208 */ /* 0x000fe40001000000 */
[C---:B------:R-:W-:Y:S01]  /*4fc0*/  FSETP.NEU.FTZ.AND P2, PT, R6.reuse, -INF , PT ;  /* 0xff8000000600780b */ /* 0x040fe20003f5d000 */
[----:B------:R-:W-:Y:S02]  /*4fd0*/  FMUL.FTZ R44, R6, UR21 ;  /* 0x00000015062c7c20 */ /* 0x000fe40008410000 */
[----:B------:R-:W-:Y:S02]  /*4fe0*/  FADD.FTZ R61, -R61, R4 ;  /* 0x000000043d3d7221 */ /* 0x000fe40000010100 */
[----:B------:R-:W-:Y:S01]  /*4ff0*/  MUFU.EX2 R41, R41 ;  /* 0x0000002900297308 */ /* 0x000fe20000000800 */
[----:B------:R-:W-:Y:S02]  /*5000*/  WARPGROUP.DEPBAR.LE gsb0, 0x0 ;  /* 0x00008000000079c5 */ /* 0x000fe40000010000 */
[----:B------:R-:W-:Y:S01]  /*5010*/  WARPGROUP.ARRIVE ;  /* 0x00000000000079c5 */ /* 0x000fe20000000000 */
[----:B------:R-:W-:Y:S01]  /*5020*/  FMUL.FTZ R61, R61, UR21 ;  /* 0x000000153d3d7c20 */ /* 0x000fe20008410000 */
[----:B------:R-:W-:-:S03]  /*5030*/  FSEL R44, R44, RZ, P2 ;  /* 0x000000ff2c2c7208 */ /* 0x000fc60001000000 */
[----:B------:R-:W-:Y:S01]  /*5040*/  MUFU.EX2 R12, R12 ;  /* 0x0000000c000c7308 */ /* 0x000fe20000000800 */
[----:B------:R-:W-:Y:S01]  /*5050*/  HGMMA.64x64x16.F32.BF16 R88, R124, gdesc[UR4].tnspB, R88, gsb0 ;  /* 0x40e000047c587df0 */ /* 0x000fe20008001858 */
[----:B------:R-:W-:Y:S01]  /*5060*/  UIADD3 UR6, UR10, 0x380, URZ ;  /* 0x000003800a067890 */ /* 0x000fe2000fffe03f */
[--C-:B------:R-:W-:Y:S01]  /*5070*/  FFMA.FTZ R147, R38, UR21, -R44.reuse ;  /* 0x0000001526937c23 */ /* 0x100fe2000801082c */
[----:B------:R-:W-:Y:S01]  /*5080*/  UMOV UR7, 0x40000040 ;  /* 0x4000004000077882 */ /* 0x000fe20000000000 */
[--C-:B------:R-:W-:Y:S01]  /*5090*/  FFMA.FTZ R143, R46, UR21, -R44.reuse ;  /* 0x000000152e8f7c23 */ /* 0x100fe2000801082c */
[--C-:B------:R-:W-:Y:S01]  /*50a0*/  FFMA.FTZ R149, R26, UR21, -R44.reuse ;  /* 0x000000151a957c23 */ /* 0x100fe2000801082c */
[--C-:B------:R-:W-:Y:S01]  /*50b0*/  FFMA.FTZ R4, R27, UR21, -R44.reuse ;  /* 0x000000151b047c23 */ /* 0x100fe2000801082c */
[----:B------:R-:W0:Y:S01]  /*50c0*/  MUFU.EX2 R61, R61 ;  /* 0x0000003d003d7308 */ /* 0x000e220000000800 */
[----:B------:R-:W-:Y:S02]  /*50d0*/  IMAD.U32 R27, RZ, RZ, UR37 ;  /* 0x00000025ff1b7e24 */ /* 0x000fe4000f8e00ff */
[--C-:B------:R-:W-:Y:S01]  /*50e0*/  FFMA.FTZ R151, R30, UR21, -R44.reuse ;  /* 0x000000151e977c23 */ /* 0x100fe2000801082c */
[----:B------:R-:W-:Y:S01]  /*50f0*/  FFMA.FTZ R8, R31, UR21, -R44 ;  /* 0x000000151f087c23 */ /* 0x000fe2000801082c */
[----:B------:R-:W-:-:S02]  /*5100*/  IMAD.U32 R31, RZ, RZ, UR23 ;  /* 0x00000017ff1f7e24 */ /* 0x000fc4000f8e00ff */
[--C-:B------:R-:W-:Y:S01]  /*5110*/  FFMA.FTZ R145, R34, UR21, -R44.reuse ;  /* 0x0000001522917c23 */ /* 0x100fe2000801082c */
[----:B------:R-:W-:Y:S01]  /*5120*/  @!P1 LEA R27, R27, UR41, 0x3 ;  /* 0x000000291b1b9c11 */ /* 0x000fe2000f8e18ff */
[--C-:B------:R-:W-:Y:S01]  /*5130*/  FFMA.FTZ R26, R35, UR21, -R44.reuse ;  /* 0x00000015231a7c23 */ /* 0x100fe2000801082c */
[----:B------:R-:W-:Y:S01]  /*5140*/  MUFU.EX2 R149, R149 ;  /* 0x0000009500957308 */ /* 0x000fe20000000800 */
[----:B------:R-:W-:Y:S01]  /*5150*/  @!P1 LEA R31, R31, UR41, 0x3 ;  /* 0x000000291f1f9c11 */ /* 0x000fe2000f8e18ff */
[--C-:B------:R-:W-:Y:S01]  /*5160*/  FFMA.FTZ R30, R39, UR21, -R44.reuse ;  /* 0x00000015271e7c23 */ /* 0x100fe2000801082c */
[--C-:B------:R-:W-:Y:S01]  /*5170*/  FFMA.FTZ R137, R50, UR21, -R44.reuse ;  /* 0x0000001532897c23 */ /* 0x100fe2000801082c */
[--C-:B------:R-:W-:Y:S01]  /*5180*/  FFMA.FTZ R141, R42, UR21, -R44.reuse ;  /* 0x000000152a8d7c23 */ /* 0x100fe2000801082c */
[--C-:B------:R-:W-:Y:S01]  /*5190*/  FFMA.FTZ R32, R43, UR21, -R44.reuse ;  /* 0x000000152b207c23 */ /* 0x100fe2000801082c */
[--C-:B------:R-:W-:Y:S01]  /*51a0*/  FFMA.FTZ R34, R47, UR21, -R44.reuse ;  /* 0x000000152f227c23 */ /* 0x100fe2000801082c */
[----:B------:R-:W-:Y:S01]  /*51b0*/  FFMA.FTZ R36, R51, UR21, -R44 ;  /* 0x0000001533247c23 */ /* 0x000fe2000801082c */
[----:B------:R-:W-:Y:S01]  /*51c0*/  MUFU.EX2 R4, R4 ;  /* 0x0000000400047308 */ /* 0x000fe20000000800 */
[----:B0-----:R-:W-:Y:S01]  /*51d0*/  FFMA.FTZ R38, R61, R3, R148 ;  /* 0x000000033d267223 */ /* 0x001fe20000010094 */
        /* <DEDUP_REMOVED lines=8> */
[--C-:B------:R-:W-:Y:S01]  /*5260*/  FFMA.FTZ R131, R70, UR21, -R44.reuse ;  /* 0x0000001546837c23 */ /* 0x100fe2000801082c */
[----:B------:R-:W-:Y:S01]  /*5270*/  F2FP.BF16.F32.PACK_AB R128, R41, R10 ;  /* 0x0000000a2980723e */ /* 0x000fe200000010ff */
[----:B------:R-:W-:Y:S01]  /*5280*/  FFMA.FTZ R75, R75, UR21, -R44 ;  /* 0x000000154b4b7c23 */ /* 0x000fe2000801082c */
[----:B------:R-:W-:Y:S01]  /*5290*/  FADD.FTZ R3, R9, R38 ;  /* 0x0000002609037221 */ /* 0x000fe20000010000 */
[----:B------:R-:W-:Y:S01]  /*52a0*/  FSEL R38, R6, RZ, P2 ;  /* 0x000000ff06267208 */ /* 0x000fe20001000000 */
[--C-:B------:R-:W-:Y:S01]  /*52b0*/  FFMA.FTZ R79, R79, UR21, -R44.reuse ;  /* 0x000000154f4f7c23 */ /* 0x100fe2000801082c */
[----:B-1----:R-:W-:Y:S01]  /*52c0*/  ISETP.GE.U32.AND P2, PT, R135, 0x180, PT ;  /* 0x000001808700780c */ /* 0x002fe20003f46070 */
[----:B------:R-:W-:Y:S01]  /*52d0*/  FADD.FTZ R46, R144, R3 ;  /* 0x00000003902e7221 */ /* 0x000fe20000010000 */
[----:B------:R-:W-:Y:S01]  /*52e0*/  MUFU.EX2 R8, R8 ;  /* 0x0000000800087308 */ /* 0x000fe20000000800 */
[----:B------:R-:W-:Y:S01]  /*52f0*/  FADD.FTZ R38, -R38, R5 ;  /* 0x0000000526267221 */ /* 0x000fe20000010100 */
[----:B------:R-:W-:Y:S01]  /*5300*/  FFMA.FTZ R135, R62, UR21, -R44 ;  /* 0x000000153e877c23 */ /* 0x000fe2000801082c */
[----:B------:R-:W-:Y:S01]  /*5310*/  FADD.FTZ R3, R11, R46 ;  /* 0x0000002e0b037221 */ /* 0x000fe20000010000 */
[--C-:B------:R-:W-:Y:S01]  /*5320*/  FFMA.FTZ R82, R82, UR21, -R44.reuse ;  /* 0x0000001552527c23 */ /* 0x100fe2000801082c */
[----:B------:R-:W-:Y:S01]  /*5330*/  FMUL.FTZ R38, R38, UR21 ;  /* 0x0000001526267c20 */ /* 0x000fe20008410000 */
[--C-:B------:R-:W-:Y:S01]  /*5340*/  FFMA.FTZ R83, R83, UR21, -R44.reuse ;  /* 0x0000001553537c23 */ /* 0x100fe2000801082c */
[----:B------:R-:W-:Y:S01]  /*5350*/  FADD.FTZ R46, R146, R3 ;  /* 0x00000003922e7221 */ /* 0x000fe20000010000 */
[----:B------:R-:W-:Y:S01]  /*5360*/  VIADD R3, R23, 0x9 ;  /* 0x0000000917037836 */ /* 0x000fe20000000000 */
[----:B------:R-:W-:Y:S01]  /*5370*/  MUFU.EX2 R145, R145 ;  /* 0x0000009100917308 */ /* 0x000fe20000000800 */
[----:B------:R-:W-:Y:S01]  /*5380*/  FFMA.FTZ R86, R86, UR21, -R44 ;  /* 0x0000001556567c23 */ /* 0x000fe2000801082c */
[----:B------:R-:W-:Y:S01]  /*5390*/  FADD.FTZ R5, R13, R46 ;  /* 0x0000002e0d057221 */ /* 0x000fe20000010000 */
[--C-:B------:R-:W-:Y:S01]  /*53a0*/  FFMA.FTZ R46, R63, UR21, -R44.reuse ;  /* 0x000000153f2e7c23 */ /* 0x100fe2000801082c */
[----:B------:R-:W-:Y:S01]  /*53b0*/  SEL R3, R3, 0x9, !P2 ;  /* 0x0000000903037807 */ /* 0x000fe20005000000 */
[----:B------:R-:W-:Y:S01]  /*53c0*/  FFMA.FTZ R87, R87, UR21, -R44 ;  /* 0x0000001557577c23 */ /* 0x000fe2000801082c */
[----:B------:R-:W-:Y:S01]  /*53d0*/  FADD.FTZ R48, R140, R5 ;  /* 0x000000058c307221 */ /* 0x000fe20000010000 */
[----:B------:R-:W-:Y:S01]  /*53e0*/  @!P1 VIADD R5, R27, 0x16840 ;  /* 0x000168401b059836 */ /* 0x000fe20000000000 */
[----:B------:R-:W-:Y:S01]  /*53f0*/  MUFU.EX2 R38, R38 ;  /* 0x0000002600267308 */ /* 0x000fe20000000800 */
[----:B------:R-:W-:Y:S01]  /*5400*/  PLOP3.LUT P2, PT, PT, PT, UP0, 0x80, 0x0 ;  /* 0x000000000000781c */ /* 0x000fe20003f4f008 */
[----:B------:R-:W-:Y:S01]  /*5410*/  FADD.FTZ R27, R15, R48 ;  /* 0x000000300f1b7221 */ /* 0x000fe20000010000 */
[----:B------:R-:W-:Y:S01]  /*5420*/  UMOV UR23, UR37 ;  /* 0x0000002500177c82 */ /* 0x000fe20008000000 */
[----:B------:R-:W-:-:S02]  /*5430*/  @!P1 PRMT R5, RZ, 0x654, R5 ;  /* 0x00000654ff059816 */ /* 0x000fc40000000005 */
[----:B------:R-:W-:Y:S01]  /*5440*/  FADD.FTZ R48, R142, R27 ;  /* 0x0000001b8e307221 */ /* 0x000fe20000010000 */
[----:B------:R-:W-:Y:S01]  /*5450*/  F2FP.BF16.F32.PACK_AB R148, R7, R148 ;  /* 0x000000940794723e */ /* 0x000fe200000010ff */
[----:B------:R-:W-:Y:S01]  /*5460*/  MUFU.EX2 R26, R26 ;  /* 0x0000001a001a7308 */ /* 0x000fe20000000800 */
[----:B------:R-:W-:Y:S01]  /*5470*/  F2FP.BF16.F32.PACK_AB R150, R9, R150 ;  /* 0x000000960996723e */ /* 0x000fe200000010ff */
[----:B------:R-:W-:Y:S01]  /*5480*/  FADD.FTZ R27, R21, R48 ;  /* 0x00000030151b7221 */ /* 0x000fe20000010000 */
[----:B------:R-:W-:Y:S02]  /*5490*/  F2FP.BF16.F32.PACK_AB R144, R11, R144 ;  /* 0x000000900b90723e */ /* 0x000fe400000010ff */
[----:B------:R-:W-:Y:S01]  /*54a0*/  F2FP.BF16.F32.PACK_AB R146, R13, R146 ;  /* 0x000000920d92723e */ /* 0x000fe200000010ff */
[----:B------:R-:W-:Y:S01]  /*54b0*/  FADD.FTZ R50, R136, R27 ;  /* 0x0000001b88327221 */ /* 0x000fe20000010000 */
[----:B------:R-:W-:Y:S01]  /*54c0*/  F2FP.BF16.F32.PACK_AB R140, R15, R140 ;  /* 0x0000008c0f8c723e */ /* 0x000fe200000010ff */
[----:B------:R-:W-:Y:S01]  /*54d0*/  MUFU.EX2 R147, R147 ;  /* 0x0000009300937308 */ /* 0x000fe20000000800 */
[----:B------:R-:W-:-:S02]  /*54e0*/  F2FP.BF16.F32.PACK_AB R142, R21, R142 ;  /* 0x0000008e158e723e */ /* 0x000fc400000010ff */
[----:B------:R-:W-:Y:S01]  /*54f0*/  F2FP.BF16.F32.PACK_AB R136, R25, R136 ;  /* 0x000000881988723e */ /* 0x000fe200000010ff */
[----:B------:R-:W-:Y:S02]  /*5500*/  WARPGROUP.DEPBAR.LE gsb0, 0x0 ;  /* 0x00008000000079c5 */ /* 0x000fe40000010000 */
[----:B------:R-:W-:Y:S01]  /*5510*/  WARPGROUP.ARRIVE ;  /* 0x00000000000079c5 */ /* 0x000fe20000000000 */
[--C-:B------:R-:W-:Y:S01]  /*5520*/  FFMA.FTZ R125, R74, UR21, -R44.reuse ;  /* 0x000000154a7d7c23 */ /* 0x100fe2000801082c */
[----:B------:R-:W-:Y:S01]  /*5530*/  MUFU.EX2 R30, R30 ;  /* 0x0000001e001e7308 */ /* 0x000fe20000000800 */
[----:B------:R-:W-:-:S03]  /*5540*/  FFMA.FTZ R127, R78, UR21, -R44 ;  /* 0x000000154e7f7c23 */ /* 0x000fc6000801082c */
[----:B------:R-:W-:Y:S04]  /*5550*/  HGMMA.64x64x16.F32.BF16 R88, R120, gdesc[UR4].tnspB, R88, gsb0 ;  /* 0x40e0000478587df0 */ /* 0x000fe80008001858 */
        /* <DEDUP_REMOVED lines=10> */
[----:B------:R-:W0:Y:S01]  /*5600*/  MUFU.EX2 R49, R73 ;  /* 0x0000004900317308 */ /* 0x000e220000000800 */
[----:B------:R-:W-:Y:S02]  /*5610*/  WARPGROUP.DEPBAR.LE gsb0, 0x0 ;  /* 0x00008000000079c5 */ /* 0x000fe40000010000 */
[----:B------:R1:W-:Y:S06]  /*5620*/  BAR.ARV R3, 0x100 ;  /* 0x000400030000751d */ /* 0x0003ec0000002000 */
[----:B------:R2:W-:Y:S01]  /*5630*/  @!P1 SYNCS.ARRIVE.TRANS64.RED.A1T0 RZ, [R5+URZ], RZ ;  /* 0x000000ff05ff99a7 */ /* 0x0005e2000810043f */
[----:B------:R-:W-:Y:S01]  /*5640*/  MUFU.EX2 R40, R40 ;  /* 0x0000002800287308 */ /* 0x000fe20000000800 */
[----:B-1----:R-:W-:-:S02]  /*5650*/  @!P1 VIADD R3, R31, 0x16860 ;  /* 0x000168601f039836 */ /* 0x002fc40000000000 */
[-C--:B------:R-:W-:Y:S01]  /*5660*/  FMUL.FTZ R88, R88, R61.reuse ;  /* 0x0000003d58587220 */ /* 0x080fe20000410000 */
[-C--:B------:R-:W-:Y:S01]  /*5670*/  FMUL.FTZ R89, R89, R61.reuse ;  /* 0x0000003d59597220 */ /* 0x080fe20000410000 */
[-C--:B------:R-:W-:Y:S01]  /*5680*/  FMUL.FTZ R92, R92, R61.reuse ;  /* 0x0000003d5c5c7220 */ /* 0x080fe20000410000 */
[----:B------:R-:W-:Y:S01]  /*5690*/  FMUL.FTZ R93, R93, R61 ;  /* 0x0000003d5d5d7220 */ /* 0x000fe20000410000 */
[----:B------:R-:W-:Y:S01]  /*56a0*/  @!P1 PRMT R27, RZ, 0x654, R3 ;  /* 0x00000654ff1b9816 */ /* 0x000fe20000000003 */
[----:B--2---:R-:W-:Y:S01]  /*56b0*/  FFMA.FTZ R5, R38, R2, R149 ;  /* 0x0000000226057223 */ /* 0x004fe20000010095 */
[----:B------:R-:W-:Y:S01]  /*56c0*/  MUFU.EX2 R20, R20 ;  /* 0x0000001400147308 */ /* 0x000fe20000000800 */
[----:B------:R-:W-:Y:S01]  /*56d0*/  FFMA.FTZ R2, R67, UR21, -R44 ;  /* 0x0000001543027c23 */ /* 0x000fe2000801082c */
[----:B------:R1:W-:Y:S01]  /*56e0*/  @!P1 SYNCS.ARRIVE.TRANS64.RED.A1T0 RZ, [R27+URZ], RZ ;  /* 0x000000ff1bff99a7 */ /* 0x0003e2000810043f */
[C---:B------:R-:W-:Y:S01]  /*56f0*/  FADD.FTZ R48, R4.reuse, R5 ;  /* 0x0000000504307221 */ /* 0x040fe20000010000 */
[----:B------:R-:W-:Y:S01]  /*5700*/  FADD.FTZ R5, R25, R50 ;  /* 0x0000003219057221 */ /* 0x000fe20000010000 */
[----:B------:R-:W-:Y:S01]  /*5710*/  F2FP.BF16.F32.PACK_AB R149, R4, R149 ;  /* 0x000000950495723e */ /* 0x000fe200000010ff */
[-C--:B------:R-:W-:Y:S01]  /*5720*/  FMUL.FTZ R96, R96, R61.reuse ;  /* 0x0000003d60607220 */ /* 0x080fe20000410000 */
[----:B------:R-:W-:Y:S01]  /*5730*/  FADD.FTZ R3, R151, R48 ;  /* 0x0000003097037221 */ /* 0x000fe20000010000 */
[----:B------:R-:W-:Y:S01]  /*5740*/  FADD.FTZ R48, R138, R5 ;  /* 0x000000058a307221 */ /* 0x000fe20000010000 */
[----:B------:R-:W-:Y:S01]  /*5750*/  MUFU.EX2 R133, R133 ;  /* 0x0000008500857308 */ /* 0x000fe20000000800 */
[C---:B------:R-:W-:Y:S01]  /*5760*/  F2FP.BF16.F32.PACK_AB R138, R29.reuse, R138 ;  /* 0x0000008a1d8a723e */ /* 0x040fe200000010ff */
[----:B------:R-:W-:Y:S01]  /*5770*/  FADD.FTZ R50, R8, R3 ;  /* 0x0000000308327221 */ /* 0x000fe20000010000 */
[----:B------:R-:W-:Y:S01]  /*5780*/  FADD.FTZ R5, R29, R48 ;  /* 0x000000301d057221 */ /* 0x000fe20000010000 */
[----:B------:R-:W-:Y:S01]  /*5790*/  FFMA.FTZ R48, R71, UR21, -R44 ;  /* 0x0000001547307c23 */ /* 0x000fe2000801082c */
[----:B0-----:R-:W-:Y:S01]  /*57a0*/  F2FP.BF16.F32.PACK_AB R124, R49, R14 ;  /* 0x0000000e317c723e */ /* 0x001fe200000010ff */
[----:B------:R-:W-:Y:S01]  /*57b0*/  FADD.FTZ R3, R145, R50 ;  /* 0x0000003291037221 */ /* 0x000fe20000010000 */
[----:B------:R-:W-:Y:S01]  /*57c0*/  FADD.FTZ R52, R132, R5 ;  /* 0x0000000584347221 */ /* 0x000fe20000010000 */
[----:B------:R-:W0:Y:S01]  /*57d0*/  MUFU.EX2 R53, R53 ;  /* 0x0000003500357308 */ /* 0x000e220000000800 */
[C---:B------:R-:W-:Y:S01]  /*57e0*/  F2FP.BF16.F32.PACK_AB R132, R33.reuse, R132 ;  /* 0x000000842184723e */ /* 0x040fe200000010ff */
[----:B------:R-:W-:Y:S01]  /*57f0*/  FADD.FTZ R50, R26, R3 ;  /* 0x000000031a327221 */ /* 0x000fe20000010000 */
[----:B------:R-:W-:Y:S01]  /*5800*/  FADD.FTZ R5, R33, R52 ;  /* 0x0000003421057221 */ /* 0x000fe20000010000 */
[-C--:B------:R-:W-:Y:S01]  /*5810*/  FMUL.FTZ R97, R97, R61.reuse ;  /* 0x0000003d61617220 */ /* 0x080fe20000410000 */
[-C--:B------:R-:W-:Y:S01]  /*5820*/  FMUL.FTZ R100, R100, R61.reuse ;  /* 0x0000003d64647220 */ /* 0x080fe20000410000 */
[----:B------:R-:W-:Y:S01]  /*5830*/  FADD.FTZ R3, R147, R50 ;  /* 0x0000003293037221 */ /* 0x000fe20000010000 */
[----:B------:R-:W-:Y:S01]  /*5840*/  FADD.FTZ R52, R134, R5 ;  /* 0x0000000586347221 */ /* 0x000fe20000010000 */
[----:B------:R-:W-:Y:S01]  /*5850*/  MUFU.EX2 R42, R42 ;  /* 0x0000002a002a7308 */ /* 0x000fe20000000800 */
[C---:B------:R-:W-:Y:S01]  /*5860*/  F2FP.BF16.F32.PACK_AB R134, R37.reuse, R134 ;  /* 0x000000862586723e */ /* 0x040fe200000010ff */
[----:B------:R-:W-:Y:S01]  /*5870*/  FADD.FTZ R50, R30, R3 ;  /* 0x000000031e327221 */ /* 0x000fe20000010000 */
[----:B------:R-:W-:Y:S01]  /*5880*/  FADD.FTZ R5, R37, R52 ;  /* 0x0000003425057221 */ /* 0x000fe20000010000 */
[-C--:B------:R-:W-:Y:S01]  /*5890*/  FMUL.FTZ R101, R101, R61.reuse ;  /* 0x0000003d65657220 */ /* 0x080fe20000410000 */
[-C--:B------:R-:W-:Y:S01]  /*58a0*/  FMUL.FTZ R104, R104, R61.reuse ;  /* 0x0000003d68687220 */ /* 0x080fe20000410000 */
[----:B------:R-:W-:Y:S01]  /*58b0*/  FADD.FTZ R3, R141, R50 ;  /* 0x000000328d037221 */ /* 0x000fe20000010000 */
[----:B------:R-:W-:Y:S01]  /*58c0*/  FADD.FTZ R52, R10, R5 ;  /* 0x000000050a347221 */ /* 0x000fe20000010000 */
[----:B------:R-:W2:Y:S01]  /*58d0*/  MUFU.EX2 R24, R24 ;  /* 0x0000001800187308 */ /* 0x000ea20000000800 */
[----:B0-----:R-:W-:Y:S01]  /*58e0*/  F2FP.BF16.F32.PACK_AB R126, R53, R20 ;  /* 0x00000014357e723e */ /* 0x001fe200000010ff */
[----:B------:R-:W-:Y:S01]  /*58f0*/  FADD.FTZ R50, R32, R3 ;  /* 0x0000000320327221 */ /* 0x000fe20000010000 */
[----:B------:R-:W-:Y:S01]  /*5900*/  FADD.FTZ R5, R41, R52 ;  /* 0x0000003429057221 */ /* 0x000fe20000010000 */
[-C--:B------:R-:W-:Y:S01]  /*5910*/  FMUL.FTZ R105, R105, R61.reuse ;  /* 0x0000003d69697220 */ /* 0x080fe20000410000 */
        /* <DEDUP_REMOVED lines=8> */
[-C--:B------:R-:W-:Y:S01]  /*59a0*/  FMUL.FTZ R113, R113, R61.reuse ;  /* 0x0000003d71717220 */ /* 0x080fe20000410000 */
[----:B------:R-:W-:Y:S01]  /*59b0*/  FADD.FTZ R3, R137, R50 ;  /* 0x0000003289037221 */ /* 0x000fe20000010000 */
[----:B------:R-:W-:Y:S01]  /*59c0*/  FADD.FTZ R52, R14, R5 ;  /* 0x000000050e347221 */ /* 0x000fe20000010000 */
[----:B------:R-:W0:Y:S01]  /*59d0*/  MUFU.EX2 R57, R57 ;  /* 0x0000003900397308 */ /* 0x000e220000000800 */
[-C--:B------:R-:W-:Y:S01]  /*59e0*/  FMUL.FTZ R116, R116, R61.reuse ;  /* 0x0000003d74747220 */ /* 0x080fe20000410000 */
[----:B------:R-:W-:Y:S01]  /*59f0*/  FADD.FTZ R50, R36, R3 ;  /* 0x0000000324327221 */ /* 0x000fe20000010000 */
[----:B------:R-:W-:Y:S01]  /*5a00*/  FADD.FTZ R5, R49, R52 ;  /* 0x0000003431057221 */ /* 0x000fe20000010000 */
[----:B------:R-:W-:Y:S01]  /*5a10*/  FMUL.FTZ R117, R117, R61 ;  /* 0x0000003d75757220 */ /* 0x000fe20000410000 */
[----:B------:R-:W-:Y:S01]  /*5a20*/  F2FP.BF16.F32.PACK_AB R151, R8, R151 ;  /* 0x000000970897723e */ /* 0x000fe200000010ff */
[----:B------:R-:W-:Y:S01]  /*5a30*/  FADD.FTZ R3, R139, R50 ;  /* 0x000000328b037221 */ /* 0x000fe20000010000 */
[----:B------:R-:W-:Y:S01]  /*5a40*/  FADD.FTZ R52, R20, R5 ;  /* 0x0000000514347221 */ /* 0x000fe20000010000 */
[----:B------:R-:W3:Y:S01]  /*5a50*/  MUFU.EX2 R46, R46 ;  /* 0x0000002e002e7308 */ /* 0x000ee20000000800 */
[----:B------:R-:W-:Y:S01]  /*5a60*/  F2FP.BF16.F32.PACK_AB R145, R26, R145 ;  /* 0x000000911a91723e */ /* 0x000fe200000010ff */
[----:B------:R-:W-:Y:S01]  /*5a70*/  FADD.FTZ R50, R40, R3 ;  /* 0x0000000328327221 */ /* 0x000fe20000010000 */
[----:B------:R-:W-:Y:S01]  /*5a80*/  FADD.FTZ R5, R53, R52 ;  /* 0x0000003435057221 */ /* 0x000fe20000010000 */
[----:B------:R-:W-:Y:S01]  /*5a90*/  F2FP.BF16.F32.PACK_AB R147, R30, R147 ;  /* 0x000000931e93723e */ /* 0x000fe200000010ff */
[----:B------:R-:W-:Y:S01]  /*5aa0*/  FMUL.FTZ R90, R90, R38 ;  /* 0x000000265a5a7220 */ /* 0x000fe20000410000 */
[----:B------:R-:W-:Y:S01]  /*5ab0*/  FADD.FTZ R3, R133, R50 ;  /* 0x0000003285037221 */ /* 0x000fe20000010000 */
[----:B--2---:R-:W-:Y:S01]  /*5ac0*/  FADD.FTZ R50, R24, R5 ;  /* 0x0000000518327221 */ /* 0x004fe20000010000 */
[----:B------:R-:W2:Y:S01]  /*5ad0*/  MUFU.EX2 R28, R84 ;  /* 0x00000054001c7308 */ /* 0x000ea20000000800 */
[C---:B0-----:R-:W-:Y:S01]  /*5ae0*/  F2FP.BF16.F32.PACK_AB R120, R57.reuse, R24 ;  /* 0x000000183978723e */ /* 0x041fe200000010ff */
[----:B------:R-:W-:Y:S01]  /*5af0*/  FADD.FTZ R10, R42, R3 ;  /* 0x000000032a0a7221 */ /* 0x000fe20000010000 */
[----:B------:R-:W-:Y:S01]  /*5b00*/  FADD.FTZ R5, R57, R50 ;  /* 0x0000003239057221 */ /* 0x000fe20000010000 */
[----:B------:R-:W-:Y:S01]  /*5b10*/  F2FP.BF16.F32.PACK_AB R141, R32, R141 ;  /* 0x0000008d208d723e */ /* 0x000fe200000010ff */
[-C--:B------:R-:W-:Y:S01]  /*5b20*/  FMUL.FTZ R91, R91, R38.reuse ;  /* 0x000000265b5b7220 */ /* 0x080fe20000410000 */
[----:B------:R-:W-:Y:S01]  /*5b30*/  FADD.FTZ R3, R135, R10 ;  /* 0x0000000a87037221 */ /* 0x000fe20000010000 */
[----:B------:R-:W-:Y:S01]  /*5b40*/  F2FP.BF16.F32.PACK_AB R143, R34, R143 ;  /* 0x0000008f228f723e */ /* 0x000fe200000010ff */
[----:B------:R-:W0:Y:S01]  /*5b50*/  MUFU.EX2 R129, R129 ;  /* 0x0000008100817308 */ /* 0x000e220000000800 */
[----:B------:R-:W-:Y:S01]  /*5b60*/  F2FP.BF16.F32.PACK_AB R137, R36, R137 ;  /* 0x000000892489723e */ /* 0x000fe200000010ff */
[----:B---3--:R-:W-:Y:S01]  /*5b70*/  FADD.FTZ R10, R46, R3 ;  /* 0x000000032e0a7221 */ /* 0x008fe20000010000 */
[----:B------:R-:W-:Y:S01]  /*5b80*/  F2FP.BF16.F32.PACK_AB R139, R40, R139 ;  /* 0x0000008b288b723e */ /* 0x000fe200000010ff */
[-C--:B------:R-:W-:Y:S01]  /*5b90*/  FMUL.FTZ R94, R94, R38.reuse ;  /* 0x000000265e5e7220 */ /* 0x080fe20000410000 */
[----:B------:R-:W-:Y:S01]  /*5ba0*/  F2FP.BF16.F32.PACK_AB R133, R42, R133 ;  /* 0x000000852a85723e */ /* 0x000fe200000010ff */
[-C--:B------:R-:W-:Y:S01]  /*5bb0*/  FMUL.FTZ R95, R95, R38.reuse ;  /* 0x000000265f5f7220 */ /* 0x080fe20000410000 */
[----:B------:R-:W-:Y:S01]  /*5bc0*/  F2FP.BF16.F32.PACK_AB R135, R46, R135 ;  /* 0x000000872e87723e */ /* 0x000fe200000010ff */
        /* <DEDUP_REMOVED lines=17> */
[C---:B---3--:R-:W-:Y:S01]  /*5ce0*/  FADD.FTZ R10, R2.reuse, R5 ;  /* 0x00000005020a7221 */ /* 0x048fe20000010000 */
[----:B------:R-:W-:Y:S01]  /*5cf0*/  F2FP.BF16.F32.PACK_AB R129, R2, R129 ;  /* 0x000000810281723e */ /* 0x000fe200000010ff */
[----:B------:R-:W-:-:S05]  /*5d00*/  IMAD.MOV.U32 R4, RZ, RZ, R0 ;  /* 0x000000ffff047224 */ /* 0x000fca00078e0000 */
        /* <DEDUP_REMOVED lines=9> */
[----:B------:R-:W-:Y:S01]  /*5da0*/  F2FP.BF16.F32.PACK_AB R125, R44, R125 ;  /* 0x0000007d2c7d723e */ /* 0x000fe200000010ff */
[----:B------:R-:W-:-:S05]  /*5db0*/  IMAD.MOV.U32 R5, RZ, RZ, R6 ;  /* 0x000000ffff057224 */ /* 0x000fca00078e0006 */
        /* <DEDUP_REMOVED lines=11> */
[----:B---3--:R-:W-:Y:S01]  /*5e70*/  FADD.FTZ R10, R123, R10 ;  /* 0x0000000a7b0a7221 */ /* 0x008fe20000010000 */
[C---:B--2---:R-:W-:Y:S01]  /*5e80*/  FADD.FTZ R3, R65.reuse, R12 ;  /* 0x0000000c41037221 */ /* 0x044fe20000010000 */
[----:B------:R-:W-:Y:S02]  /*5e90*/  F2FP.BF16.F32.PACK_AB R122, R65, R28 ;  /* 0x0000001c417a723e */ /* 0x000fe400000010ff */
[C---:B0-----:R-:W-:Y:S01]  /*5ea0*/  FADD.FTZ R2, R87.reuse, R10 ;  /* 0x0000000a57027221 */ /* 0x041fe20000010000 */
[----:B------:R-:W-:Y:S01]  /*5eb0*/  F2FP.BF16.F32.PACK_AB R123, R87, R123 ;  /* 0x0000007b577b723e */ /* 0x000fe200000010ff */
[----:B-1----:R-:W-:Y:S06]  /*5ec0*/  @P2 BRA `(.L_x_12188) ;  /* 0xffffffd800ac2947 */ /* 0x002fec000383ffff */
.L_x_12179:
[----:B------:R-:W-:-:S13]  /*5ed0*/  ISETP.LE.AND P2, PT, RZ, UR24, PT ;  /* 0x00000018ff007c0c */ /* 0x000fda000bf43270 */
[----:B------:R-:W-:Y:S05]  /*5ee0*/  @!P2 BRA `(.L_x_12189) ;  /* 0x0000001c0030a947 */ /* 0x000fea0003800000 */
[----:B------:R-:W-:Y:S01]  /*5ef0*/  IMAD.MOV.U32 R5, RZ, RZ, R6 ;  /* 0x000000ffff057224 */ /* 0x000fe200078e0006 */
[----:B------:R-:W-:Y:S01]  /*5f00*/  UMOV UR23, UR40 ;  /* 0x0000002800177c82 */ /* 0x000fe20008000000 */
[----:B------:R-:W-:Y:S01]  /*5f10*/  IMAD.MOV.U32 R7, RZ, RZ, R0 ;  /* 0x000000ffff077224 */ /* 0x000fe200078e0000 */
[----:B------:R-:W-:Y:S01]  /*5f20*/  UMOV UR22, UR37 ;  /* 0x0000002500167c82 */ /* 0x000fe20008000000 */
[----:B------:R-:W-:-:S05]  /*5f30*/  ULDC UR21, c[0x0][0x988] ;  /* 0x0002620000157ab9 */ /* 0x000fca0000000800 */
.L_x_12198:
        /* <DEDUP_REMOVED lines=9> */
.L_x_12191:
[----:B------:R-:W-:Y:S01]  /*5fd0*/  ULEA UR6, UR37, UR41, 0x3 ;  /* 0x0000002925067291 */ /* 0x000fe2000f8e183f */
[----:B------:R-:W-:-:S05]  /*5fe0*/  IMAD.U32 R0, RZ, RZ, UR40 ;  /* 0x00000028ff007e24 */ /* 0x000fca000f8e00ff */
[----:B------:R-:W-:-:S04]  /*5ff0*/  SHF.L.U32 R0, R0, 0x1f, RZ ;  /* 0x0000001f00007819 */ /* 0x000fc800000006ff */
[----:B------:R0:W1:Y:S01]  /*6000*/  SYNCS.PHASECHK.TRANS64.TRYWAIT P2, [UR6+0x16830], R0 ;  /* 0x01683000ff0075a7 */ /* 0x0000620008040146 */
[----:B------:R-:W-:Y:S05]  /*6010*/  @!P0 BRA `(.L_x_12192) ;  /* 0x0000000000048947 */ /* 0x000fea0003800000 */
[----:B------:R-:W-:Y:S01]  /*6020*/  BPT.TRAP 0x1 ;  /* 0x000000040000795c */ /* 0x000fe20000300000 */
.L_x_12192:
[----:B-1----:R-:W-:Y:S05]  /*6030*/  @P2 BRA `(.L_x_12190) ;  /* 0x0000000000082947 */ /* 0x002fea0003800000 */
[----:B------:R-:W1:Y:S02]  /*6040*/  SYNCS.PHASECHK.TRANS64.TRYWAIT P2, [UR6+0x16830], R0 ;  /* 0x01683000ff0075a7 */ /* 0x000e640008040146 */
[----:B-1----:R-:W-:Y:S05]  /*6050*/  @!P2 BRA `(.L_x_12193) ;  /* 0x00000080004ca947 */ /* 0x002fea0003800000 */
.L_x_12190:
        /* <DEDUP_REMOVED lines=25> */
.L_x_12195:
[----:B------:R-:W-:Y:S01]  /*61f0*/  ULEA UR6, UR22, UR41, 0x3 ;  /* 0x0000002916067291 */ /* 0x000fe2000f8e183f */
[----:B------:R-:W-:-:S05]  /*6200*/  IMAD.U32 R0, RZ, RZ, UR23 ;  /* 0x00000017ff007e24 */ /* 0x000fca000f8e00ff */
[----:B------:R-:W-:-:S04]  /*6210*/  SHF.L.U32 R0, R0, 0x1f, RZ ;  /* 0x0000001f00007819 */ /* 0x000fc800000006ff */
[----:B------:R0:W1:Y:S01]  /*6220*/  SYNCS.PHASECHK.TRANS64.TRYWAIT P2, [UR6+0x16850], R0 ;  /* 0x01685000ff0075a7 */ /* 0x0000620008040146 */
[----:B------:R-:W-:Y:S05]  /*6230*/  @!P0 BRA `(.L_x_12196) ;  /* 0x0000000000048947 */ /* 0x000fea0003800000 */
[----:B------:R-:W-:Y:S01]  /*6240*/  BPT.TRAP 0x1 ;  /* 0x000000040000795c */ /* 0x000fe20000300000 */
.L_x_12196:
[----:B-1----:R-:W-:Y:S05]  /*6250*/  @P2 BRA `(.L_x_12194) ;  /* 0x0000000000082947 */ /* 0x002fea0003800000 */
[----:B------:R-:W1:Y:S02]  /*6260*/  SYNCS.PHASECHK.TRANS64.TRYWAIT P2, [UR6+0x16850], R0 ;  /* 0x01685000ff0075a7 */ /* 0x000e640008040146 */
[----:B-1----:R-:W-:Y:S05]  /*6270*/  @!P2 BRA `(.L_x_12197) ;  /* 0x0000007c00dca947 */ /* 0x002fea0003800000 */
.L_x_12194:
[----:B------:R-:W-:Y:S01]  /*6280*/  UIADD3 UR6, UR41, 0x400, URZ ;  /* 0x0000040029067890 */ /* 0x000fe2000fffe03f */
[----:B------:R-:W-:Y:S01]  /*6290*/  WARPGROUP.ARRIVE ;  /* 0x00000000000079c5 */ /* 0x000fe20000000000 */
[----:B------:R-:W-:Y:S01]  /*62a0*/  UMOV UR7, 0x40000040 ;  /* 0x4000004000077882 */ /* 0x000fe20000000000 */
[----:B01----:R-:W-:Y:S01]  /*62b0*/  FMNMX.FTZ R0, R24, R7, !PT ;  /* 0x0000000718007209 */ /* 0x003fe20007810000 */
[----:B------:R-:W-:Y:S01]  /*62c0*/  USHF.R.U32.HI UR6, URZ, 0x4, UR6 ;  /* 0x000000043f067899 */ /* 0x000fe20008011606 */
[----:B------:R-:W-:Y:S02]  /*62d0*/  UMOV UR23, UR40 ;  /* 0x0000002800177c82 */ /* 0x000fe40008000000 */
        /* <DEDUP_REMOVED lines=45> */
[----:B------:R-:W-:Y:S02]  /*65b0*/  WARPGROUP.DEPBAR.LE gsb0, 0x0 ;  /* 0x00008000000079c5 */ /* 0x000fe40000010000 */
[----:B------:R-:W-:Y:S01]  /*65c0*/  WARPGROUP.ARRIVE ;  /* 0x00000000000079c5 */ /* 0x000fe20000000000 */
[----:B0-----:R-:W-:-:S05]  /*65d0*/  FMNMX.FTZ R0, R9, R0, !PT ;  /* 0x0000000009007209 */ /* 0x001fca0007810000 */
[----:B------:R-:W-:Y:S01]  /*65e0*/  HGMMA.64x64x16.F32.BF16 R88, R140, gdesc[UR4].tnspB, R88, gsb0 ;  /* 0x40e000048c587df0 */ /* 0x000fe20008001858 */
[----:B------:R-:W-:Y:S01]  /*65f0*/  UIADD3 UR6, UR10, 0x180, URZ ;  /* 0x000001800a067890 */ /* 0x000fe2000fffe03f */
[C---:B------:R-:W-:Y:S01]  /*6600*/  FADD.FTZ R6, -R0.reuse, R7 ;  /* 0x0000000700067221 */ /* 0x040fe20000010100 */
[----:B------:R-:W-:Y:S01]  /*6610*/  UMOV UR7, 0x40000040 ;  /* 0x4000004000077882 */ /* 0x000fe20000000000 */
[----:B------:R-:W-:Y:S02]  /*6620*/  FMUL.FTZ R7, R0, UR21 ;  /* 0x0000001500077c20 */ /* 0x000fe40008410000 */
        /* <DEDUP_REMOVED lines=32> */
[----:B------:R-:W-:Y:S01]  /*6830*/  FFMA.FTZ R85, R85, UR21, -R7 ;  /* 0x0000001555557c23 */ /* 0x000fe20008010807 */
[----:B------:R-:W-:-:S02]  /*6840*/  FMNMX.FTZ R6, R42, R21, !PT ;  /* 0x000000152a067209 */ /* 0x000fc40007810000 */
[----:B------:R0:W1:Y:S02]  /*6850*/  MUFU.EX2 R4, R8 ;  /* 0x0000000800047308 */ /* 0x0000640000000800 */
[----:B------:R-:W-:-:S04]  /*6860*/  FMNMX.FTZ R21, R43, R6, !PT ;  /* 0x000000062b157209 */ /* 0x000fc80007810000 */
[----:B------:R-:W-:Y:S02]  /*6870*/  FMNMX.FTZ R6, R46, R21, !PT ;  /* 0x000000152e067209 */ /* 0x000fe40007810000 */
[----:B------:R2:W-:Y:S01]  /*6880*/  MUFU.EX2 R21, R41 ;  /* 0x0000002900157308 */ /* 0x0005e20000000800 */
[----:B0-----:R-:W-:Y:S01]  /*6890*/  FFMA.FTZ R8, R64, UR21, -R7 ;  /* 0x0000001540087c23 */ /* 0x001fe20008010807 */
[----:B------:R-:W-:-:S04]  /*68a0*/  FMNMX.FTZ R25, R47, R6, !PT ;  /* 0x000000062f197209 */ /* 0x000fc80007810000 */
[----:B------:R-:W-:Y:S02]  /*68b0*/  FMNMX.FTZ R6, R50, R25, !PT ;  /* 0x0000001932067209 */ /* 0x000fe40007810000 */
[----:B------:R-:W0:Y:S01]  /*68c0*/  MUFU.EX2 R148, R148 ;  /* 0x0000009400947308 */ /* 0x000e220000000800 */
[----:B--2---:R-:W-:Y:S01]  /*68d0*/  FFMA.FTZ R41, R65, UR21, -R7 ;  /* 0x0000001541297c23 */ /* 0x004fe20008010807 */
[----:B------:R-:W-:Y:S01]  /*68e0*/  FMNMX.FTZ R25, R51, R6, !PT ;  /* 0x0000000633197209 */ /* 0x000fe20007810000 */
[----:B-1----:R-:W-:-:S03]  /*68f0*/  FFMA.FTZ R3, R4, R3, R9 ;  /* 0x0000000304037223 */ /* 0x002fc60000010009 */
[----:B------:R-:W-:Y:S02]  /*6900*/  FMNMX.FTZ R6, R54, R25, !PT ;  /* 0x0000001936067209 */ /* 0x000fe40007810000 */
[----:B------:R-:W1:Y:S02]  /*6910*/  MUFU.EX2 R150, R150 ;  /* 0x0000009600967308 */ /* 0x000e640000000800 */
[----:B------:R-:W-:-:S04]  /*6920*/  FMNMX.FTZ R25, R55, R6, !PT ;  /* 0x0000000637197209 */ /* 0x000fc80007810000 */
[----:B------:R-:W-:Y:S02]  /*6930*/  FMNMX.FTZ R6, R58, R25, !PT ;  /* 0x000000193a067209 */ /* 0x000fe40007810000 */
[----:B------:R-:W2:Y:S01]  /*6940*/  MUFU.EX2 R13, R13 ;  /* 0x0000000d000d7308 */ /* 0x000ea20000000800 */
[C---:B0-----:R-:W-:Y:S01]  /*6950*/  FADD.FTZ R3, R148.reuse, R3 ;  /* 0x0000000394037221 */ /* 0x041fe20000010000 */
[----:B------:R-:W-:Y:S02]  /*6960*/  FMNMX.FTZ R25, R59, R6, !PT ;  /* 0x000000063b197209 */ /* 0x000fe40007810000 */
[----:B------:R-:W-:Y:S01]  /*6970*/  F2FP.BF16.F32.PACK_AB R148, R148, R9 ;  /* 0x000000099494723e */ /* 0x000fe200000010ff */
[----:B------:R-:W-:Y:S02]  /*6980*/  WARPGROUP.DEPBAR.LE gsb0, 0x0 ;  /* 0x00008000000079c5 */ /* 0x000fe40000010000 */
[----:B------:R-:W-:Y:S01]  /*6990*/  WARPGROUP.ARRIVE ;  /* 0x00000000000079c5 */ /* 0x000fe20000000000 */
[----:B------:R-:W-:Y:S01]  /*69a0*/  FMNMX.FTZ R6, R62, R25, !PT ;  /* 0x000000193e067209 */ /* 0x000fe20007810000 */
[--C-:B------:R-:W-:Y:S01]  /*69b0*/  FFMA.FTZ R142, R44, UR21, -R7.reuse ;  /* 0x000000152c8e7c23 */ /* 0x100fe20008010807 */
[----:B------:R0:W-:Y:S03]  /*69c0*/  MUFU.EX2 R25, R49 ;  /* 0x0000003100197308 */ /* 0x0001e60000000800 */
[----:B------:R-:W3:Y:S01]  /*69d0*/  S2R R44, SR_TID.X ;  /* 0x00000000002c7919 */ /* 0x000ee20000002100 */
[----:B------:R-:W-:Y:S01]  /*69e0*/  FMNMX.FTZ R33, R63, R6, !PT ;  /* 0x000000063f217209 */ /* 0x000fe20007810000 */
[----:B------:R-:W-:Y:S01]  /*69f0*/  HGMMA.64x64x16.F32.BF16 R88, R136, gdesc[UR4].tnspB, R88, gsb0 ;  /* 0x40e0000488587df0 */ /* 0x000fe20008001858 */
[----:B------:R-:W-:Y:S01]  /*6a00*/  UIADD3 UR6, UR10, 0x200, URZ ;  /* 0x000002000a067890 */ /* 0x000fe2000fffe03f */
[--C-:B------:R-:W-:Y:S01]  /*6a10*/  FFMA.FTZ R140, R40, UR21, -R7.reuse ;  /* 0x00000015288c7c23 */ /* 0x100fe20008010807 */
[----:B------:R-:W-:Y:S01]  /*6a20*/  UMOV UR7, 0x40000040 ;  /* 0x4000004000077882 */ /* 0x000fe20000000000 */
[----:B------:R-:W-:Y:S01]  /*6a30*/  FMNMX.FTZ R6, R66, R33, !PT ;  /* 0x0000002142067209 */ /* 0x000fe20007810000 */
[----:B------:R-:W-:Y:S01]  /*6a40*/  MUFU.EX2 R144, R144 ;  /* 0x0000009000907308 */ /* 0x000fe20000000800 */
[----:B0-----:R-:W-:-:S02]  /*6a50*/  FFMA.FTZ R49, R69, UR21, -R7 ;  /* 0x0000001545317c23 */ /* 0x001fc40008010807 */
        /* <DEDUP_REMOVED lines=9> */
[----:B---3--:R-:W-:Y:S02]  /*6af0*/  ISETP.GE.U32.AND P2, PT, R44, 0x180, PT ;  /* 0x000001802c00780c */ /* 0x008fe40003f46070 */
[----:B------:R-:W-:-:S04]  /*6b00*/  FMNMX.FTZ R37, R79, R6, !PT ;  /* 0x000000064f257209 */ /* 0x000fc80007810000 */
[----:B------:R-:W-:Y:S01]  /*6b10*/  FMNMX.FTZ R6, R82, R37, !PT ;  /* 0x0000002552067209 */ /* 0x000fe20007810000 */
[----:B------:R-:W-:Y:S03]  /*6b20*/  MUFU.EX2 R142, R142 ;  /* 0x0000008e008e7308 */ /* 0x000fe60000000800 */
[----:B------:R-:W-:-:S04]  /*6b30*/  FMNMX.FTZ R37, R83, R6, !PT ;  /* 0x0000000653257209 */ /* 0x000fc80007810000 */
[----:B------:R-:W-:Y:S01]  /*6b40*/  FMNMX.FTZ R6, R86, R37, !PT ;  /* 0x0000002556067209 */ /* 0x000fe20007810000 */
[----:B------:R-:W-:Y:S03]  /*6b50*/  MUFU.EX2 R29, R29 ;  /* 0x0000001d001d7308 */ /* 0x000fe60000000800 */
[----:B------:R-:W-:-:S05]  /*6b60*/  FMNMX.FTZ R6, R87, R6, !PT ;  /* 0x0000000657067209 */ /* 0x000fca0007810000 */
[----:B0-----:R-:W0:Y:S01]  /*6b70*/  SHFL.BFLY PT, R53, R6, 0x2, 0x1f ;  /* 0x0c401f0006357f89 */ /* 0x001e2200000e0000 */
[----:B------:R3:W-:Y:S08]  /*6b80*/  MUFU.EX2 R37, R61 ;  /* 0x0000003d00257308 */ /* 0x0007f00000000800 */
[----:B------:R-:W-:Y:S01]  /*6b90*/  MUFU.EX2 R45, R45 ;  /* 0x0000002d002d7308 */ /* 0x000fe20000000800 */
[----:B---3--:R-:W-:-:S07]  /*6ba0*/  FFMA.FTZ R61, R81, UR21, -R7 ;  /* 0x00000015513d7c23 */ /* 0x008fce0008010807 */
[----:B------:R-:W-:Y:S01]  /*6bb0*/  MUFU.EX2 R8, R8 ;  /* 0x0000000800087308 */ /* 0x000fe20000000800 */
[----:B0-----:R-:W-:Y:S01]  /*6bc0*/  FMNMX.FTZ R24, R6, R53, !PT ;  /* 0x0000003506187209 */ /* 0x001fe20007810000 */
[----:B------:R-:W-:Y:S02]  /*6bd0*/  WARPGROUP.DEPBAR.LE gsb0, 0x0 ;  /* 0x00008000000079c5 */ /* 0x000fe40000010000 */
[----:B------:R-:W-:Y:S01]  /*6be0*/  WARPGROUP.ARRIVE ;  /* 0x00000000000079c5 */ /* 0x000fe20000000000 */
[--C-:B------:R-:W-:Y:S01]  /*6bf0*/  FFMA.FTZ R136, R48, UR21, -R7.reuse ;  /* 0x0000001530887c23 */ /* 0x100fe20008010807 */
[----:B------:R-:W0:Y:S01]  /*6c00*/  SHFL.BFLY PT, R65, R24, 0x1, 0x1f ;  /* 0x0c201f0018417f89 */ /* 0x000e2200000e0000 */
[--C-:B------:R-:W-:Y:S01]  /*6c10*/  FFMA.FTZ R138, R52, UR21, -R7.reuse ;  /* 0x00000015348a7c23 */ /* 0x100fe20008010807 */
[----:B------:R-:W-:Y:S01]  /*6c20*/  FFMA.FTZ R53, R73, UR21, -R7 ;  /* 0x0000001549357c23 */ /* 0x000fe20008010807 */
[----:B-1----:R-:W-:Y:S01]  /*6c30*/  FADD.FTZ R48, R150, R3 ;  /* 0x0000000396307221 */ /* 0x002fe20000010000 */
[----:B------:R-:W-:Y:S01]  /*6c40*/  HGMMA.64x64x16.F32.BF16 R88, R132, gdesc[UR4].tnspB, R88, gsb0 ;  /* 0x40e0000484587df0 */ /* 0x000fe20008001858 */
[----:B------:R-:W-:Y:S01]  /*6c50*/  UIADD3 UR6, UR10, 0x280, URZ ;  /* 0x000002800a067890 */ /* 0x000fe2000fffe03f */
[----:B------:R-:W-:Y:S01]  /*6c60*/  MUFU.EX2 R136, R136 ;  /* 0x0000008800887308 */ /* 0x000fe20000000800 */
[----:B------:R-:W-:Y:S01]  /*6c70*/  UMOV UR7, 0x40000040 ;  /* 0x4000004000077882 */ /* 0x000fe20000000000 */
[----:B--2---:R-:W-:-:S06]  /*6c80*/  F2FP.BF16.F32.PACK_AB R150, R13, R150 ;  /* 0x000000960d96723e */ /* 0x004fcc00000010ff */
[----:B------:R-:W-:Y:S08]  /*6c90*/  MUFU.EX2 R138, R138 ;  /* 0x0000008a008a7308 */ /* 0x000ff00000000800 */
[----:B------:R-:W-:Y:S01]  /*6ca0*/  MUFU.EX2 R41, R41 ;  /* 0x0000002900297308 */ /* 0x000fe20000000800 */
[----:B0-----:R-:W-:-:S05]  /*6cb0*/  FMNMX.FTZ R6, R24, R65, !PT ;  /* 0x0000004118067209 */ /* 0x001fca0007810000 */
[----:B------:R-:W-:Y:S02]  /*6cc0*/  FMUL.FTZ R28, R6, UR21 ;  /* 0x00000015061c7c20 */ /* 0x000fe40008410000 */
[----:B------:R-:W-:Y:S02]  /*6cd0*/  MUFU.EX2 R10, R10 ;  /* 0x0000000a000a7308 */ /* 0x000fe40000000800 */
[--C-:B------:R-:W-:Y:S01]  /*6ce0*/  FFMA.FTZ R151, R30, UR21, -R28.reuse ;  /* 0x000000151e977c23 */ /* 0x100fe2000801081c */
[--C-:B------:R-:W-:Y:S01]  /*6cf0*/  FFMA.FTZ R30, R31, UR21, -R28.reuse ;  /* 0x000000151f1e7c23 */ /* 0x100fe2000801081c */
[----:B------:R-:W-:Y:S02]  /*6d00*/  IMAD.U32 R31, RZ, RZ, UR37 ;  /* 0x00000025ff1f7e24 */ /* 0x000fe4000f8e00ff */
[--C-:B------:R-:W-:Y:S01]  /*6d10*/  FFMA.FTZ R26, R26, UR21, -R28.reuse ;  /* 0x000000151a1a7c23 */ /* 0x100fe2000801081c */
[--C-:B------:R-:W-:Y:S01]  /*6d20*/  FFMA.FTZ R149, R27, UR21, -R28.reuse ;  /* 0x000000151b957c23 */ /* 0x100fe2000801081c */
[----:B------:R-:W-:Y:S01]  /*6d30*/  VIADD R27, R23, 0x9 ;  /* 0x00000009171b7836 */ /* 0x000fe20000000000 */
[----:B------:R-:W-:Y:S01]  /*6d40*/  MUFU.EX2 R151, R151 ;  /* 0x0000009700977308 */ /* 0x000fe20000000800 */
[----:B------:R-:W-:Y:S01]  /*6d50*/  @!P1 LEA R31, R31, UR41, 0x3 ;  /* 0x000000291f1f9c11 */ /* 0x000fe2000f8e18ff */
[--C-:B------:R-:W-:Y:S01]  /*6d60*/  FFMA.FTZ R145, R34, UR21, -R28.reuse ;  /* 0x0000001522917c23 */ /* 0x100fe2000801081c */
[--C-:B------:R-:W-:Y:S01]  /*6d70*/  FFMA.FTZ R32, R35, UR21, -R28.reuse ;  /* 0x0000001523207c23 */ /* 0x100fe2000801081c */
[----:B------:R-:W-:Y:S01]  /*6d80*/  SEL R27, R27, 0x9, !P2 ;  /* 0x000000091b1b7807 */ /* 0x000fe20005000000 */
        /* <DEDUP_REMOVED lines=22> */
[----:B------:R-:W-:-:S05]  /*6ef0*/  ISETP.LT.AND P2, PT, RZ, UR24, PT ;  /* 0x00000018ff007c0c */ /* 0x000fca000bf41270 */
[----:B------:R-:W-:Y:S08]  /*6f00*/  MUFU.EX2 R145, R145 ;  /* 0x0000009100917308 */ /* 0x000ff00000000800 */
[----:B------:R-:W-:Y:S01]  /*6f10*/  MUFU.EX2 R32, R32 ;  /* 0x0000002000207308 */ /* 0x000fe20000000800 */
[----:B------:R-:W-:Y:S02]  /*6f20*/  WARPGROUP.DEPBAR.LE gsb0, 0x0 ;  /* 0x00008000000079c5 */ /* 0x000fe40000010000 */
[----:B------:R-:W-:Y:S01]  /*6f30*/  WARPGROUP.ARRIVE ;  /* 0x00000000000079c5 */ /* 0x000fe20000000000 */
[--C-:B------:R-:W-:Y:S01]  /*6f40*/  FFMA.FTZ R132, R56, UR21, -R7.reuse ;  /* 0x0000001538847c23 */ /* 0x100fe20008010807 */
[----:B------:R-:W-:Y:S01]  /*6f50*/  FFMA.FTZ R134, R60, UR21, -R7 ;  /* 0x000000153c867c23 */ /* 0x000fe20008010807 */
[----:B------:R-:W-:-:S02]  /*6f60*/  FADD.FTZ R7, -R6, R5 ;  /* 0x0000000506077221 */ /* 0x000fc40000010100 */
[----:B------:R-:W-:Y:S01]  /*6f70*/  MUFU.EX2 R147, R147 ;  /* 0x0000009300937308 */ /* 0x000fe20000000800 */
[--C-:B------:R-:W-:Y:S01]  /*6f80*/  FFMA.FTZ R133, R58, UR21, -R28.reuse ;  /* 0x000000153a857c23 */ /* 0x100fe2000801081c */
[----:B------:R-:W-:Y:S01]  /*6f90*/  HGMMA.64x64x16.F32.BF16 R88, R128, gdesc[UR4].tnspB, R88, gsb0 ;  /* 0x40e0000480587df0 */ /* 0x000fe20008001858 */
[----:B------:R-:W-:Y:S01]  /*6fa0*/  UIADD3 UR6, UR10, 0x300, URZ ;  /* 0x000003000a067890 */ /* 0x000fe2000fffe03f */
[----:B------:R-:W-:Y:S01]  /*6fb0*/  FMUL.FTZ R7, R7, UR21 ;  /* 0x0000001507077c20 */ /* 0x000fe20008410000 */
[----:B------:R-:W-:Y:S01]  /*6fc0*/  UMOV UR7, 0x40000040 ;  /* 0x4000004000077882 */ /* 0x000fe20000000000 */
[----:B------:R-:W-:Y:S02]  /*6fd0*/  FFMA.FTZ R135, R62, UR21, -R28 ;  /* 0x000000153e877c23 */ /* 0x000fe4000801081c */
[----:B------:R-:W-:Y:S08]  /*6fe0*/  MUFU.EX2 R34, R34 ;  /* 0x0000002200227308 */ /* 0x000ff00000000800 */
[----:B------:R-:W0:Y:S08]  /*6ff0*/  MUFU.EX2 R7, R7 ;  /* 0x0000000700077308 */ /* 0x000e300000000800 */
[----:B------:R-:W1:Y:S08]  /*7000*/  MUFU.EX2 R141, R141 ;  /* 0x0000008d008d7308 */ /* 0x000e700000000800 */
[----:B------:R-:W2:Y:S01]  /*7010*/  MUFU.EX2 R36, R36 ;  /* 0x0000002400247308 */ /* 0x000ea20000000800 */
[----:B0-----:R-:W-:-:S04]  /*7020*/  FFMA.FTZ R2, R7, R2, R26 ;  /* 0x0000000207027223 */ /* 0x001fc8000001001a */
[----:B------:R-:W-:Y:S01]  /*7030*/  FADD.FTZ R46, R149, R2 ;  /* 0x00000002952e7221 */ /* 0x000fe20000010000 */
[----:B------:R-:W-:Y:S01]  /*7040*/  FFMA.FTZ R2, R63, UR21, -R28 ;  /* 0x000000153f027c23 */ /* 0x000fe2000801081c */
[----:B------:R-:W-:Y:S01]  /*7050*/  F2FP.BF16.F32.PACK_AB R149, R149, R26 ;  /* 0x0000001a9595723e */ /* 0x000fe200000010ff */
[----:B------:R-:W0:Y:S01]  /*7060*/  MUFU.EX2 R143, R143 ;  /* 0x0000008f008f7308 */ /* 0x000e220000000800 */
[----:B------:R-:W-:Y:S01]  /*7070*/  FADD.FTZ R3, R151, R46 ;  /* 0x0000002e97037221 */ /* 0x000fe20000010000 */
[----:B------:R-:W-:-:S03]  /*7080*/  F2FP.BF16.F32.PACK_AB R151, R30, R151 ;  /* 0x000000971e97723e */ /* 0x000fc600000010ff */
[----:B------:R-:W-:-:S03]  /*7090*/  FADD.FTZ R46, R30, R3 ;  /* 0x000000031e2e7221 */ /* 0x000fc60000010000 */
[----:B------:R-:W3:Y:S01]  /*70a0*/  MUFU.EX2 R38, R38 ;  /* 0x0000002600267308 */ /* 0x000ee20000000800 */
[----:B------:R-:W-:Y:S01]  /*70b0*/  FADD.FTZ R3, R145, R46 ;  /* 0x0000002e91037221 */ /* 0x000fe20000010000 */
[----:B------:R-:W-:Y:S01]  /*70c0*/  FFMA.FTZ R46, R67, UR21, -R28 ;  /* 0x00000015432e7c23 */ /* 0x000fe2000801081c */
[C---:B------:R-:W-:Y:S02]  /*70d0*/  F2FP.BF16.F32.PACK_AB R145, R32.reuse, R145 ;  /* 0x000000912091723e */ /* 0x040fe400000010ff */
[----:B------:R-:W-:-:S03]  /*70e0*/  FADD.FTZ R50, R32, R3 ;  /* 0x0000000320327221 */ /* 0x000fc60000010000 */
[----:B------:R-:W4:Y:S01]  /*70f0*/  MUFU.EX2 R137, R137 ;  /* 0x0000008900897308 */ /* 0x000f220000000800 */
[----:B------:R-:W-:Y:S01]  /*7100*/  FADD.FTZ R3, R147, R50 ;  /* 0x0000003293037221 */ /* 0x000fe20000010000 */
[----:B------:R-:W-:-:S03]  /*7110*/  F2FP.BF16.F32.PACK_AB R147, R34, R147 ;  /* 0x000000932293723e */ /* 0x000fc600000010ff */
[----:B------:R-:W-:-:S03]  /*7120*/  FADD.FTZ R50, R34, R3 ;  /* 0x0000000322327221 */ /* 0x000fc60000010000 */
[----:B------:R-:W5:Y:S01]  /*7130*/  MUFU.EX2 R40, R40 ;  /* 0x0000002800287308 */ /* 0x000f620000000800 */
[----:B-1----:R-:W-:Y:S01]  /*7140*/  FADD.FTZ R3, R141, R50 ;  /* 0x000000328d037221 */ /* 0x002fe20000010000 */
[----:B--2---:R-:W-:-:S03]  /*7150*/  F2FP.BF16.F32.PACK_AB R141, R36, R141 ;  /* 0x0000008d248d723e */ /* 0x004fc600000010ff */
[----:B------:R-:W-:-:S03]  /*7160*/  FADD.FTZ R50, R36, R3 ;  /* 0x0000000324327221 */ /* 0x000fc60000010000 */
[----:B------:R-:W1:Y:S01]  /*7170*/  MUFU.EX2 R139, R139 ;  /* 0x0000008b008b7308 */ /* 0x000e620000000800 */
[----:B0-----:R-:W-:Y:S01]  /*7180*/  FADD.FTZ R3, R143, R50 ;  /* 0x000000328f037221 */ /* 0x001fe20000010000 */
[----:B---3--:R-:W-:-:S03]  /*7190*/  F2FP.BF16.F32.PACK_AB R143, R38, R143 ;  /* 0x0000008f268f723e */ /* 0x008fc600000010ff */
[----:B------:R-:W-:Y:S01]  /*71a0*/  FADD.FTZ R50, R38, R3 ;  /* 0x0000000326327221 */ /* 0x000fe20000010000 */
[----:B------:R-:W-:Y:S02]  /*71b0*/  WARPGROUP.DEPBAR.LE gsb0, 0x0 ;  /* 0x00008000000079c5 */ /* 0x000fe40000010000 */
[----:B------:R-:W-:Y:S01]  /*71c0*/  WARPGROUP.ARRIVE ;  /* 0x00000000000079c5 */ /* 0x000fe20000000000 */
[----:B------:R-:W0:Y:S01]  /*71d0*/  MUFU.EX2 R42, R42 ;  /* 0x0000002a002a7308 */ /* 0x000e220000000800 */
[----:B----4-:R-:W-:Y:S01]  /*71e0*/  FADD.FTZ R3, R137, R50 ;  /* 0x0000003289037221 */ /* 0x010fe20000010000 */
[--C-:B------:R-:W-:Y:S01]  /*71f0*/  FFMA.FTZ R129, R66, UR21, -R28.reuse ;  /* 0x0000001542817c23 */ /* 0x100fe2000801081c */
[----:B------:R-:W-:Y:S01]  /*7200*/  FFMA.FTZ R131, R70, UR21, -R28 ;  /* 0x0000001546837c23 */ /* 0x000fe2000801081c */
[----:B------:R-:W-:Y:S01]  /*7210*/  F2FP.BF16.F32.PACK_AB R128, R41, R8 ;  /* 0x000000082980723e */ /* 0x000fe200000010ff */
[----:B------:R-:W-:Y:S01]  /*7220*/  HGMMA.64x64x16.F32.BF16 R88, R124, gdesc[UR4].tnspB, R88, gsb0 ;  /* 0x40e000047c587df0 */ /* 0x000fe20008001858 */
[----:B------:R-:W-:Y:S01]  /*7230*/  UIADD3 UR6, UR10, 0x380, URZ ;  /* 0x000003800a067890 */ /* 0x000fe2000fffe03f */
[C---:B-----5:R-:W-:Y:S01]  /*7240*/  FADD.FTZ R50, R40.reuse, R3 ;  /* 0x0000000328327221 */ /* 0x060fe20000010000 */
[----:B------:R-:W-:Y:S01]  /*7250*/  UMOV UR7, 0x40000040 ;  /* 0x4000004000077882 */ /* 0x000fe20000000000 */
[----:B------:R-:W-:Y:S01]  /*7260*/  MUFU.EX2 R132, R132 ;  /* 0x0000008400847308 */ /* 0x000fe20000000800 */
[----:B------:R-:W-:Y:S01]  /*7270*/  F2FP.BF16.F32.PACK_AB R137, R40, R137 ;  /* 0x000000892889723e */ /* 0x000fe200000010ff */
[----:B-1----:R-:W-:-:S06]  /*7280*/  FADD.FTZ R3, R139, R50 ;  /* 0x000000328b037221 */ /* 0x002fcc0000010000 */
[----:B------:R-:W1:Y:S01]  /*7290*/  MUFU.EX2 R133, R133 ;  /* 0x0000008500857308 */ /* 0x000e620000000800 */
[C---:B0-----:R-:W-:Y:S01]  /*72a0*/  FADD.FTZ R30, R42.reuse, R3 ;  /* 0x000000032a1e7221 */ /* 0x041fe20000010000 */
[----:B------:R-:W-:-:S06]  /*72b0*/  F2FP.BF16.F32.PACK_AB R139, R42, R139 ;  /* 0x0000008b2a8b723e */ /* 0x000fcc00000010ff */
[----:B------:R-:W0:Y:S08]  /*72c0*/  MUFU.EX2 R44, R44 ;  /* 0x0000002c002c7308 */ /* 0x000e300000000800 */
[----:B------:R-:W-:Y:S01]  /*72d0*/  MUFU.EX2 R134, R134 ;  /* 0x0000008600867308 */ /* 0x000fe20000000800 */
[----:B-1----:R-:W-:-:S07]  /*72e0*/  FADD.FTZ R3, R133, R30 ;  /* 0x0000001e85037221 */ /* 0x002fce0000010000 */
[----:B------:R-:W1:Y:S01]  /*72f0*/  MUFU.EX2 R135, R135 ;  /* 0x0000008700877308 */ /* 0x000e620000000800 */
[C---:B0-----:R-:W-:Y:S01]  /*7300*/  FADD.FTZ R30, R44.reuse, R3 ;  /* 0x000000032c1e7221 */ /* 0x041fe20000010000 */
[----:B------:R-:W-:-:S06]  /*7310*/  F2FP.BF16.F32.PACK_AB R133, R44, R133 ;  /* 0x000000852c85723e */ /* 0x000fcc00000010ff */
[----:B------:R-:W0:Y:S08]  /*7320*/  MUFU.EX2 R2, R2 ;  /* 0x0000000200027308 */ /* 0x000e300000000800 */
        /* <DEDUP_REMOVED lines=9> */
[----:B------:R-:W-:Y:S02]  /*73c0*/  WARPGROUP.DEPBAR.LE gsb0, 0x0 ;  /* 0x00008000000079c5 */ /* 0x000fe40000010000 */
[----:B------:R-:W-:Y:S01]  /*73d0*/  WARPGROUP.ARRIVE ;  /* 0x00000000000079c5 */ /* 0x000fe20000000000 */
[----:B------:R-:W-:Y:S01]  /*73e0*/  FFMA.FTZ R125, R74, UR21, -R28 ;  /* 0x000000154a7d7c23 */ /* 0x000fe2000801081c */
[----:B------:R-:W-:Y:S02]  /*73f0*/  F2FP.BF16.F32.PACK_AB R129, R46, R129 ;  /* 0x000000812e81723e */ /* 0x000fe400000010ff */
[----:B------:R-:W-:Y:S01]  /*7400*/  MUFU.EX2 R12, R12 ;  /* 0x0000000c000c7308 */ /* 0x000fe20000000800 */
[----:B0-----:R-:W-:Y:S01]  /*7410*/  FADD.FTZ R3, R131, R30 ;  /* 0x0000001e83037221 */ /* 0x001fe20000010000 */
[----:B------:R-:W-:Y:S01]  /*7420*/  HGMMA.64x64x16.F32.BF16 R88, R120, gdesc[UR4].tnspB, R88, gsb0 ;  /* 0x40e0000478587df0 */ /* 0x000fe20008001858 */
[----:B------:R-:W-:-:S05]  /*7430*/  UIADD3 UR6, UR24, -0x1, URZ ;  /* 0xffffffff18067890 */ /* 0x000fca000fffe03f */
[----:B------:R-:W-:Y:S01]  /*7440*/  MUFU.EX2 R125, R125 ;  /* 0x0000007d007d7308 */ /* 0x000fe20000000800 */
[----:B--2---:R-:W-:Y:S01]  /*7450*/  F2FP.BF16.F32.PACK_AB R130, R49, R10 ;  /* 0x0000000a3182723e */ /* 0x004fe200000010ff */
[----:B------:R-:W-:-:S06]  /*7460*/  UMOV UR24, UR6 ;  /* 0x0000000600187c82 */ /* 0x000fcc0008000000 */
[----:B------:R-:W0:Y:S08]  /*7470*/  MUFU.EX2 R53, R53 ;  /* 0x0000003500357308 */ /* 0x000e300000000800 */
[----:B------:R-:W-:Y:S08]  /*7480*/  MUFU.EX2 R14, R14 ;  /* 0x0000000e000e7308 */ /* 0x000ff00000000800 */
[----:B------:R-:W-:Y:S01]  /*7490*/  MUFU.EX2 R78, R78 ;  /* 0x0000004e004e7308 */ /* 0x000fe20000000800 */
[----:B0-----:R-:W-:-:S07]  /*74a0*/  F2FP.BF16.F32.PACK_AB R124, R53, R12 ;  /* 0x0000000c357c723e */ /* 0x001fce00000010ff */
[----:B------:R-:W0:Y:S08]  /*74b0*/  MUFU.EX2 R57, R57 ;  /* 0x0000003900397308 */ /* 0x000e300000000800 */
[----:B------:R-:W1:Y:S08]  /*74c0*/  MUFU.EX2 R79, R79 ;  /* 0x0000004f004f7308 */ /* 0x000e700000000800 */
[----:B------:R-:W-:Y:S01]  /*74d0*/  MUFU.EX2 R20, R20 ;  /* 0x0000001400147308 */ /* 0x000fe20000000800 */
[----:B0-----:R-:W-:-:S07]  /*74e0*/  F2FP.BF16.F32.PACK_AB R126, R57, R14 ;  /* 0x0000000e397e723e */ /* 0x001fce00000010ff */
[----:B------:R-:W-:Y:S01]  /*74f0*/  MUFU.EX2 R82, R82 ;  /* 0x0000005200527308 */ /* 0x000fe20000000800 */
[----:B-1----:R-:W-:-:S07]  /*7500*/  F2FP.BF16.F32.PACK_AB R127, R79, R78 ;  /* 0x0000004e4f7f723e */ /* 0x002fce00000010ff */
        /* <DEDUP_REMOVED lines=8> */
[-C--:B------:R-:W-:Y:S01]  /*7590*/  FMUL.FTZ R95, R95, R7.reuse ;  /* 0x000000075f5f7220 */ /* 0x080fe20000410000 */
[-C--:B------:R-:W-:Y:S01]  /*75a0*/  FMUL.FTZ R98, R98, R7.reuse ;  /* 0x0000000762627220 */ /* 0x080fe20000410000 */
[-C--:B------:R-:W-:Y:S01]  /*75b0*/  FMUL.FTZ R99, R99, R7.reuse ;  /* 0x0000000763637220 */ /* 0x080fe20000410000 */
[----:B--2---:R-:W-:Y:S01]  /*75c0*/  IMAD.U32 R31, RZ, RZ, UR22 ;  /* 0x00000016ff1f7e24 */ /* 0x004fe2000f8e00ff */
        /* <DEDUP_REMOVED lines=9> */
[----:B-1----:R-:W-:-:S02]  /*7660*/  @!P1 VIADD R27, R31, 0x16860 ;  /* 0x000168601f1b9836 */ /* 0x002fc40000000000 */
[-C--:B------:R-:W-:Y:S01]  /*7670*/  FMUL.FTZ R111, R111, R7.reuse ;  /* 0x000000076f6f7220 */ /* 0x080fe20000410000 */
[-C--:B------:R-:W-:Y:S01]  /*7680*/  FMUL.FTZ R114, R114, R7.reuse ;  /* 0x0000000772727220 */ /* 0x080fe20000410000 */
[-C--:B------:R-:W-:Y:S01]  /*7690*/  FMUL.FTZ R115, R115, R7.reuse ;  /* 0x0000000773737220 */ /* 0x080fe20000410000 */
[-C--:B------:R-:W-:Y:S01]  /*76a0*/  FMUL.FTZ R118, R118, R7.reuse ;  /* 0x0000000776767220 */ /* 0x080fe20000410000 */
[----:B------:R-:W-:Y:S01]  /*76b0*/  @!P1 PRMT R31, RZ, 0x654, R27 ;  /* 0x00000654ff1f9816 */ /* 0x000fe2000000001b */
[----:B------:R-:W-:Y:S01]  /*76c0*/  FADD.FTZ R27, R13, R48 ;  /* 0x000000300d1b7221 */ /* 0x000fe20000010000 */
[----:B------:R-:W1:Y:S01]  /*76d0*/  MUFU.EX2 R5, R85 ;  /* 0x0000005500057308 */ /* 0x000e620000000800 */
[----:B------:R-:W-:Y:S01]  /*76e0*/  FMUL.FTZ R119, R119, R7 ;  /* 0x0000000777777220 */ /* 0x000fe20000410000 */
[----:B------:R2:W-:Y:S01]  /*76f0*/  @!P1 SYNCS.ARRIVE.TRANS64.RED.A1T0 RZ, [R31+URZ], RZ ;  /* 0x000000ff1fff99a7 */ /* 0x0005e2000810043f */
[----:B------:R-:W-:Y:S01]  /*7700*/  FADD.FTZ R48, R144, R27 ;  /* 0x0000001b90307221 */ /* 0x000fe20000010000 */
[----:B------:R-:W-:Y:S01]  /*7710*/  F2FP.BF16.F32.PACK_AB R144, R11, R144 ;  /* 0x000000900b90723e */ /* 0x000fe200000010ff */
[----:B------:R-:W-:Y:S01]  /*7720*/  FMUL.FTZ R88, R88, R4 ;  /* 0x0000000458587220 */ /* 0x000fe20000410000 */
[----:B0-----:R-:W-:Y:S01]  /*7730*/  F2FP.BF16.F32.PACK_AB R120, R61, R20 ;  /* 0x000000143d78723e */ /* 0x001fe200000010ff */
[----:B------:R-:W-:Y:S01]  /*7740*/  FADD.FTZ R27, R11, R48 ;  /* 0x000000300b1b7221 */ /* 0x000fe20000010000 */
[--C-:B------:R-:W-:Y:S01]  /*7750*/  FFMA.FTZ R48, R71, UR21, -R28.reuse ;  /* 0x0000001547307c23 */ /* 0x100fe2000801081c */
[----:B------:R-:W-:Y:S01]  /*7760*/  FFMA.FTZ R28, R87, UR21, -R28 ;  /* 0x00000015571c7c23 */ /* 0x000fe2000801081c */
[----:B---3--:R-:W-:Y:S01]  /*7770*/  F2FP.BF16.F32.PACK_AB R121, R83, R82 ;  /* 0x000000525379723e */ /* 0x008fe200000010ff */
[----:B------:R-:W-:Y:S01]  /*7780*/  FADD.FTZ R52, R146, R27 ;  /* 0x0000001b92347221 */ /* 0x000fe20000010000 */
[----:B------:R-:W-:Y:S01]  /*7790*/  F2FP.BF16.F32.PACK_AB R146, R15, R146 ;  /* 0x000000920f92723e */ /* 0x000fe200000010ff */
[----:B------:R-:W-:Y:S01]  /*77a0*/  MUFU.EX2 R123, R28 ;  /* 0x0000001c007b7308 */ /* 0x000fe20000000800 */
[-C--:B------:R-:W-:Y:S01]  /*77b0*/  FMUL.FTZ R89, R89, R4.reuse ;  /* 0x0000000459597220 */ /* 0x080fe20000410000 */
[----:B------:R-:W-:Y:S01]  /*77c0*/  FADD.FTZ R27, R15, R52 ;  /* 0x000000340f1b7221 */ /* 0x000fe20000010000 */
[----:B------:R-:W-:Y:S01]  /*77d0*/  FMUL.FTZ R92, R92, R4 ;  /* 0x000000045c5c7220 */ /* 0x000fe20000410000 */
[----:B-1----:R-:W-:Y:S01]  /*77e0*/  F2FP.BF16.F32.PACK_AB R122, R5, R24 ;  /* 0x00000018057a723e */ /* 0x002fe200000010ff */
[----:B------:R-:W-:Y:S01]  /*77f0*/  FMUL.FTZ R93, R93, R4 ;  /* 0x000000045d5d7220 */ /* 0x000fe20000410000 */
[----:B------:R-:W-:Y:S01]  /*7800*/  FADD.FTZ R52, R140, R27 ;  /* 0x0000001b8c347221 */ /* 0x000fe20000010000 */
[C---:B------:R-:W-:Y:S01]  /*7810*/  F2FP.BF16.F32.PACK_AB R140, R21.reuse, R140 ;  /* 0x0000008c158c723e */ /* 0x040fe200000010ff */
[----:B------:R-:W0:Y:S01]  /*7820*/  MUFU.EX2 R48, R48 ;  /* 0x0000003000307308 */ /* 0x000e220000000800 */
        /* <DEDUP_REMOVED lines=16> */
[C---:B0-----:R-:W-:Y:S01]  /*7930*/  FADD.FTZ R30, R48.reuse, R3 ;  /* 0x00000003301e7221 */ /* 0x041fe20000010000 */
[----:B------:R-:W-:Y:S01]  /*7940*/  FADD.FTZ R9, R25, R52 ;  /* 0x0000003419097221 */ /* 0x000fe20000010000 */
[----:B------:R-:W-:Y:S01]  /*7950*/  F2FP.BF16.F32.PACK_AB R131, R48, R131 ;  /* 0x000000833083723e */ /* 0x000fe200000010ff */
[----:B------:R-:W-:Y:S01]  /*7960*/  FMUL.FTZ R116, R116, R4 ;  /* 0x0000000474747220 */ /* 0x000fe20000410000 */
[----:B------:R-:W-:Y:S01]  /*7970*/  FADD.FTZ R3, R125, R30 ;  /* 0x0000001e7d037221 */ /* 0x000fe20000010000 */
[----:B------:R-:W-:Y:S01]  /*7980*/  FADD.FTZ R26, R138, R9 ;  /* 0x000000098a1a7221 */ /* 0x000fe20000010000 */
[----:B------:R-:W-:Y:S01]  /*7990*/  F2FP.BF16.F32.PACK_AB R138, R33, R138 ;  /* 0x0000008a218a723e */ /* 0x000fe200000010ff */
[----:B------:R-:W-:Y:S01]  /*79a0*/  FMUL.FTZ R117, R117, R4 ;  /* 0x0000000475757220 */ /* 0x000fe20000410000 */
[----:B------:R-:W-:-:S02]  /*79b0*/  IMAD.MOV.U32 R7, RZ, RZ, R0 ;  /* 0x000000ffff077224 */ /* 0x000fc400078e0000 */
[----:B------:R-:W-:Y:S02]  /*79c0*/  FADD.FTZ R9, R33, R26 ;  /* 0x0000001a21097221 */ /* 0x000fe40000010000 */
[----:B------:R-:W0:Y:S02]  /*79d0*/  MUFU.EX2 R26, R75 ;  /* 0x0000004b001a7308 */ /* 0x000e240000000800 */
[----:B------:R-:W-:Y:S01]  /*79e0*/  FADD.FTZ R32, R132, R9 ;  /* 0x0000000984207221 */ /* 0x000fe20000010000 */
[----:B------:R-:W-:-:S03]  /*79f0*/  F2FP.BF16.F32.PACK_AB R132, R45, R132 ;  /* 0x000000842d84723e */ /* 0x000fc600000010ff */
[----:B------:R-:W-:-:S04]  /*7a00*/  FADD.FTZ R9, R45, R32 ;  /* 0x000000202d097221 */ /* 0x000fc80000010000 */
[----:B------:R-:W-:Y:S01]  /*7a10*/  FADD.FTZ R32, R134, R9 ;  /* 0x0000000986207221 */ /* 0x000fe20000010000 */
[----:B------:R-:W-:-:S03]  /*7a20*/  F2FP.BF16.F32.PACK_AB R134, R37, R134 ;  /* 0x000000862586723e */ /* 0x000fc600000010ff */
[----:B------:R-:W-:Y:S01]  /*7a30*/  FADD.FTZ R9, R37, R32 ;  /* 0x0000002025097221 */ /* 0x000fe20000010000 */
[----:B0-----:R-:W-:-:S03]  /*7a40*/  FADD.FTZ R3, R26, R3 ;  /* 0x000000031a037221 */ /* 0x001fc60000010000 */
        /* <DEDUP_REMOVED lines=20> */
[----:B------:R-:W-:Y:S01]  /*7b90*/  IMAD.MOV.U32 R5, RZ, RZ, R6 ;  /* 0x000000ffff057224 */ /* 0x000fe200078e0006 */
[----:B--2---:R-:W-:Y:S06]  /*7ba0*/  @P2 BRA `(.L_x_12198) ;  /* 0xffffffe000e42947 */ /* 0x004fec000383ffff */
.L_x_12189:
[----:B------:R-:W-:Y:S06]  /*7bb0*/  BAR.ARV 0x8, 0x1a0 ;  /* 0x0206800000007b1d */ /* 0x000fec0000002000 */
[----:B------:R-:W-:Y:S05]  /*7bc0*/  @!P0 BRA `(.L_x_12199) ;  /* 0x0000000000048947 */ /* 0x000fea0003800000 */
[----:B------:R-:W-:Y:S01]  /*7bd0*/  BPT.TRAP 0x1 ;  /* 0x000000040000795c */ /* 0x000fe20000300000 */
.L_x_12199:
[----:B------:R-:W-:Y:S01]  /*7be0*/  ULEA UR5, UR37, UR41, 0x3 ;  /* 0x0000002925057291 */ /* 0x000fe2000f8e183f */
[----:B------:R-:W-:-:S05]  /*7bf0*/  IMAD.U32 R4, RZ, RZ, UR40 ;  /* 0x00000028ff047e24 */ /* 0x000fca000f8e00ff */
[----:B------:R-:W-:-:S04]  /*7c00*/  SHF.L.U32 R4, R4, 0x1f, RZ ;  /* 0x0000001f04047819 */ /* 0x000fc800000006ff */
[----:B------:R0:W1:Y:S01]  /*7c10*/  SYNCS.PHASECHK.TRANS64.TRYWAIT P2, [UR5+0x16850], R4 ;  /* 0x01685004ff0075a7 */ /* 0x0000620008040145 */
[----:B------:R-:W-:Y:S05]  /*7c20*/  @!P0 BRA `(.L_x_12200) ;  /* 0x0000000000048947 */ /* 0x000fea0003800000 */
[----:B------:R-:W-:Y:S01]  /*7c30*/  BPT.TRAP 0x1 ;  /* 0x000000040000795c */ /* 0x000fe20000300000 */
.L_x_12200:
[----:B-1----:R-:W-:Y:S05]  /*7c40*/  @P2 BRA `(.L_x_12201) ;  /* 0x0000000000082947 */ /* 0x002fea0003800000 */
[----:B------:R-:W1:Y:S02]  /*7c50*/  SYNCS.PHASECHK.TRANS64.TRYWAIT P0, [UR5+0x16850], R4 ;  /* 0x01685004ff0075a7 */ /* 0x000e640008000145 */
[----:B-1----:R-:W-:Y:S05]  /*7c60*/  @!P0 BRA `(.L_x_12202) ;  /* 0x0000006400788947 */ /* 0x002fea0003800000 */
.L_x_12201:
        /* <DEDUP_REMOVED lines=9> */
[----:B------:R-:W-:-:S03]  /*7d00*/  IMAD.U32 R12, RZ, RZ, UR21 ;  /* 0x00000015ff0c7e24 */ /* 0x000fc6000f8e00ff */
[----:B------:R-:W-:Y:S02]  /*7d10*/  ULEA UR4, UR37, UR4, 0xa ;  /* 0x0000000425047291 */ /* 0x000fe4000f8e503f */
        /* <DEDUP_REMOVED lines=9> */
[----:B0-----:R-:W-:-:S02]  /*7db0*/  FADD.FTZ R4, R4, R3 ;  /* 0x0000000304047221 */ /* 0x001fc40000010000 */
[----:B------:R-:W0:Y:S01]  /*7dc0*/  SHFL.BFLY PT, R8, R7, 0x1, 0x1f ;  /* 0x0c201f0007087f89 */ /* 0x000e2200000e0000 */
[----:B------:R-:W-:-:S03]  /*7dd0*/  IMAD.MOV.U32 R3, RZ, RZ, -0x800000 ;  /* 0xff800000ff037424 */ /* 0x000fc600078e00ff */
[----:B------:R-:W1:Y:S01]  /*7de0*/  SHFL.BFLY PT, R5, R4, 0x1, 0x1f ;  /* 0x0c201f0004057f89 */ /* 0x000e6200000e0000 */
[----:B0-----:R-:W-:Y:S01]  /*7df0*/  FADD.FTZ R11, R7, R8 ;  /* 0x00000008070b7221 */ /* 0x001fe20000010000 */
[----:B------:R-:W-:Y:S02]  /*7e00*/  IMAD.U32 R7, RZ, RZ, UR5 ;  /* 0x00000005ff077e24 */ /* 0x000fe4000f8e00ff */
[----:B-1----:R-:W-:Y:S02]  /*7e10*/  FADD.FTZ R10, R4, R5 ;  /* 0x00000005040a7221 */ /* 0x002fe40000010000 */
[----:B------:R-:W-:Y:S01]  /*7e20*/  FSETP.NE.FTZ.AND P2, PT, R11, RZ, PT ;  /* 0x000000ff0b00720b */ /* 0x000fe20003f55000 */
[----:B------:R-:W-:Y:S02]  /*7e30*/  IMAD.MOV.U32 R4, RZ, RZ, RZ ;  /* 0x000000ffff047224 */ /* 0x000fe400078e00ff */
[----:B------:R-:W-:Y:S01]  /*7e40*/  @!P1 VIADD R7, R7, 0x16860 ;  /* 0x0001686007079836 */ /* 0x000fe20000000000 */
[----:B------:R-:W-:Y:S01]  /*7e50*/  FSETP.NE.FTZ.AND P0, PT, R10, RZ, PT ;  /* 0x000000ff0a00720b */ /* 0x000fe20003f15000 */
[----:B------:R-:W-:-:S03]  /*7e60*/  IMAD.U32 R5, RZ, RZ, UR21 ;  /* 0x00000015ff057e24 */ /* 0x000fc6000f8e00ff */
[----:B------:R-:W-:-:S05]  /*7e70*/  @!P1 PRMT R7, RZ, 0x654, R7 ;  /* 0x00000654ff079816 */ /* 0x000fca0000000007 */
[----:B------:R-:W0:Y:S04]  /*7e80*/  @P2 MUFU.LG2 R9, R11 ;  /* 0x0000000b00092308 */ /* 0x000e280000000c00 */
[----:B------:R-:W-:-:S04]  /*7e90*/  @P0 FMUL.FTZ R5, R5, 0.69314718246459960938 ;  /* 0x3f31721805050820 */ /* 0x000fc80000410000 */
[----:B------:R-:W1:Y:S08]  /*7ea0*/  @P0 MUFU.LG2 R8, R10 ;  /* 0x0000000a00080308 */ /* 0x000e700000000c00 */
[----:B------:R2:W3:Y:S01]  /*7eb0*/  @P0 MUFU.RCP R21, R10 ;  /* 0x0000000a00150308 */ /* 0x0004e20000001000 */
[----:B0-----:R-:W-:-:S07]  /*7ec0*/  @P2 FMUL.FTZ R9, R9, 0.69314718246459960938 ;  /* 0x3f31721809092820 */ /* 0x001fce0000410000 */
[----:B------:R-:W0:Y:S01]  /*7ed0*/  @P2 MUFU.RCP R4, R11 ;  /* 0x0000000b00042308 */ /* 0x000e220000001000 */
[----:B--2---:R-:W-:Y:S01]  /*7ee0*/  @P2 FMUL.FTZ R10, R12, 0.69314718246459960938 ;  /* 0x3f3172180c0a2820 */ /* 0x004fe20000410000 */
[----:B------:R-:W-:Y:S02]  /*7ef0*/  WARPGROUP.DEPBAR.LE gsb0, 0x0 ;  /* 0x00008000000079c5 */ /* 0x000fe40000010000 */
[----:B------:R-:W-:Y:S01]  /*7f00*/  WARPGROUP.ARRIVE ;  /* 0x00000000000079c5 */ /* 0x000fe20000000000 */
[----:B-1----:R-:W-:Y:S01]  /*7f10*/  @P0 FMUL.FTZ R8, R8, 0.69314718246459960938 ;  /* 0x3f31721808080820 */ /* 0x002fe20000410000 */
[----:B------:R-:W-:-:S03]  /*7f20*/  @P2 FFMA.FTZ R2, R10, R6, R9 ;  /* 0x000000060a022223 */ /* 0x000fc60000010009 */
[----:B------:R-:W-:Y:S01]  /*7f30*/  @P0 FFMA.FTZ R3, R5, R0, R8 ;  /* 0x0000000005030223 */ /* 0x000fe20000010008 */
[----:B------:R-:W-:Y:S01]  /*7f40*/  HGMMA.64x64x16.F32.BF16 R88, R144, gdesc[UR4].tnspB, R88, gsb0 ;  /* 0x40e0000490587df0 */ /* 0x000fe20008001858 */
[----:B------:R-:W-:Y:S01]  /*7f50*/  UIADD3 UR6, UR4, 0x100, URZ ;  /* 0x0000010004067890 */ /* 0x000fe2000fffe03f */
[----:B------:R-:W-:Y:S01]  /*7f60*/  PLOP3.LUT P0, PT, PT, PT, PT, 0x8, 0x0 ;  /* 0x000000000000781c */ /* 0x000fe20003f0e170 */
        /* <DEDUP_REMOVED lines=50> */
[-C--:B0-----:R-:W-:Y:S01]  /*8290*/  FMUL.FTZ R51, R90, R4.reuse ;  /* 0x000000045a337220 */ /* 0x081fe20000410000 */
        /* <DEDUP_REMOVED lines=15> */
.L_x_12172:
        /* <DEDUP_REMOVED lines=18> */
[----:B------:R-:W-:Y:S02]  /*84b0*/  UISETP.NE.AND.EX UP0, UPT, UR9, URZ, UPT, UP0 ;  /* 0x0000003f0900728c */ /* 0x000fe4000bf05300 */
[----:B------:R-:W-:-:S02]  /*84c0*/  UISETP.NE.U32.AND UP1, UPT, UR6, URZ, UPT ;  /* 0x0000003f0600728c */ /* 0x000fc4000bf25070 */
[----:B------:R-:W-:Y:S02]  /*84d0*/  USHF.L.U32 UR10, UR46, 0x2, URZ ;  /* 0x000000022e0a7899 */ /* 0x000fe4000800063f */
[----:B------:R-:W-:Y:S02]  /*84e0*/  UISETP.NE.AND.EX UP1, UPT, UR7, URZ, UPT, UP1 ;  /* 0x0000003f0700728c */ /* 0x000fe4000bf25310 */
[----:B------:R-:W-:Y:S02]  /*84f0*/  USHF.L.U64.HI UR11, UR46, 0x2, UR45 ;  /* 0x000000022e0b7899 */ /* 0x000fe4000801022d */
[----:B------:R-:W-:Y:S02]  /*8500*/  UIADD3 UR4, UP2, UR10, UR6, URZ ;  /* 0x000000060a047290 */ /* 0x000fe4000ff5e03f */
[----:B------:R-:W-:Y:S02]  /*8510*/  @UP0 UIADD3 UR6, UP3, UR10, UR8, URZ ;  /* 0x000000080a060290 */ /* 0x000fe4000ff7e03f */
[----:B------:R-:W-:-:S02]  /*8520*/  UIADD3.X UR8, UR11, UR7, URZ, UP2, !UPT ;  /* 0x000000070b087290 */ /* 0x000fc400097fe43f */
[----:B------:R-:W-:Y:S01]  /*8530*/  @UP0 UIADD3.X UR7, UR11, UR9, URZ, UP3, !UPT ;  /* 0x000000090b070290 */ /* 0x000fe20009ffe43f */
[----:B------:R-:W-:Y:S02]  /*8540*/  MOV R12, R0 ;  /* 0x00000000000c7202 */ /* 0x000fe40000000f00 */
[----:B0-----:R-:W-:-:S03]  /*8550*/  MOV R13, R5 ;  /* 0x00000005000d7202 */ /* 0x001fc60000000f00 */
[----:B------:R-:W-:Y:S01]  /*8560*/  IMAD.WIDE R4, R154, 0x2, R12 ;  /* 0x000000029a047825 */ /* 0x000fe200078e020c */
[----:B------:R-:W-:Y:S02]  /*8570*/  BAR.SYNC.DEFER_BLOCKING 0x1, 0x180 ;  /* 0x0046000000007b1d */ /* 0x000fe40000010000 */
[C---:B------:R-:W-:Y:S02]  /*8580*/  IADD3 R11, P1, R4.reuse, 0x40, RZ ;  /* 0x00000040040b7810 */ /* 0x040fe40007f3e0ff */
[C---:B------:R-:W-:Y:S02]  /*8590*/  IADD3 R15, P0, R4.reuse, 0x60, RZ ;  /* 0x00000060040f7810 */ /* 0x040fe40007f1e0ff */
[C---:B------:R-:W-:Y:S02]  /*85a0*/  IADD3 R29, P2, R4.reuse, 0x20, RZ ;  /* 0x00000020041d7810 */ /* 0x040fe40007f5e0ff */
        /* <DEDUP_REMOVED lines=14> */
[----:B------:R-:W-:Y:S02]  /*8690*/  LOP3.LUT R14, R28, R29, RZ, 0x3c, !PT ;  /* 0x0000001d1c0e7212 */ /* 0x000fe400078e3cff */
[----:B------:R-:W-:Y:S02]  /*86a0*/  MOV R30, R4 ;  /* 0x00000004001e7202 */ /* 0x000fe40000000f00 */
[----:B------:R-:W-:-:S02]  /*86b0*/  F2FP.BF16.F32.PACK_AB R4, R52, R53 ;  /* 0x000000353404723e */ /* 0x000fc400000010ff */
[----:B------:R-:W-:Y:S02]  /*86c0*/  F2FP.BF16.F32.PACK_AB R5, R50, R51 ;  /* 0x000000333205723e */ /* 0x000fe400000010ff */
[----:B------:R-:W-:Y:S02]  /*86d0*/  MOV R28, R8 ;  /* 0x00000008001c7202 */ /* 0x000fe40000000f00 */
[----:B------:R-:W-:Y:S01]  /*86e0*/  MOV R29, R10 ;  /* 0x0000000a001d7202 */ /* 0x000fe20000000f00 */
[----:B------:R0:W-:Y:S01]  /*86f0*/  STSM.16.M88.4 [R30], R4 ;  /* 0x000000041e007844 */ /* 0x0001e20000000200 */
        /* <DEDUP_REMOVED lines=8> */
[----:B------:R-:W-:Y:S01]  /*8780*/  F2FP.BF16.F32.PACK_AB R43, R33, R34 ;  /* 0x00000022212b723e */ /* 0x000fe200000010ff */
[----:B0-----:R-:W-:Y:S01]  /*8790*/  IMAD.U32 R6, RZ, RZ, UR6 ;  /* 0x00000006ff067e24 */ /* 0x001fe2000f8e00ff */
[----:B------:R-:W-:Y:S01]  /*87a0*/  F2FP.BF16.F32.PACK_AB R33, R25, R26 ;  /* 0x0000001a1921723e */ /* 0x000fe200000010ff */
[----:B------:R-:W-:Y:S01]  /*87b0*/  IMAD.U32 R4, RZ, RZ, UR4 ;  /* 0x00000004ff047e24 */ /* 0x000fe2000f8e00ff */
[----:B------:R-:W-:Y:S01]  /*87c0*/  F2FP.BF16.F32.PACK_AB R34, R21, R24 ;  /* 0x000000181522723e */ /* 0x000fe200000010ff */
[----:B------:R1:W-:Y:S01]  /*87d0*/  STSM.16.M88.4 [R29], R40 ;  /* 0x000000281d007844 */ /* 0x0003e20000000200 */
[----:B------:R-:W-:Y:S01]  /*87e0*/  F2FP.BF16.F32.PACK_AB R35, R119, R20 ;  /* 0x000000147723723e */ /* 0x000fe200000010ff */
[----:B------:R-:W-:Y:S01]  /*87f0*/  IMAD.U32 R5, RZ, RZ, UR8 ;  /* 0x00000008ff057e24 */ /* 0x000fe2000f8e00ff */
[----:B------:R-:W-:Y:S01]  /*8800*/  PLOP3.LUT P0, PT, PT, PT, UP1, 0x80, 0x0 ;  /* 0x000000000000781c */ /* 0x000fe20003f0f018 */
[----:B------:R-:W-:Y:S01]  /*8810*/  IMAD.U32 R7, RZ, RZ, UR7 ;  /* 0x00000007ff077e24 */ /* 0x000fe2000f8e00ff */
[----:B------:R-:W-:Y:S01]  /*8820*/  PLOP3.LUT P1, PT, PT, PT, UP0, 0x80, 0x0 ;  /* 0x000000000000781c */ /* 0x000fe20003f2f008 */
[----:B------:R1:W-:Y:S01]  /*8830*/  STSM.16.M88.4 [R28], R32 ;  /* 0x000000201c007844 */ /* 0x0003e20000000200 */
[----:B------:R-:W-:Y:S09]  /*8840*/  BAR.SYNC.DEFER_BLOCKING 0x1, 0x180 ;  /* 0x0046000000007b1d */ /* 0x000ff20000010000 */
[----:B------:R-:W2:Y:S04]  /*8850*/  @P0 LDG.E R14, desc[UR38][R4.64] ;  /* 0x00000026040e0981 */ /* 0x000ea8000c1e1900 */
[----:B------:R-:W3:Y:S01]  /*8860*/  @P1 LDG.E R6, desc[UR38][R6.64] ;  /* 0x0000002606061981 */ /* 0x000ee2000c1e1900 */
[----:B------:R-:W-:Y:S01]  /*8870*/  UMOV UR4, URZ ;  /* 0x0000003f00047c82 */ /* 0x000fe20008000000 */
[----:B------:R-:W-:Y:S01]  /*8880*/  ULDC UR10, c[0x0][0xa88] ;  /* 0x0002a200000a7ab9 */ /* 0x000fe20000000800 */
[----:B--2---:R-:W-:-:S02]  /*8890*/  @P0 R2UR UR4, R14 ;  /* 0x000000000e0402ca */ /* 0x004fc400000e0000 */
[----:B---3--:R-:W-:Y:S01]  /*88a0*/  @P1 R2UR UR10, R6 ;  /* 0x00000000060a12ca */ /* 0x008fe200000e0000 */
[----:B-1----:R-:W-:-:S14]  /*88b0*/  @P1 BRA `(.L_x_12205) ;  /* 0x0000000000181947 */ /* 0x002fdc0003800000 */
[----:B------:R-:W-:Y:S05]  /*88c0*/  @!P0 BRA `(.L_x_12205) ;  /* 0x0000000000148947 */ /* 0x000fea0003800000 */
[----:B------:R-:W2:Y:S04]  /*88d0*/  LDG.E R7, desc[UR38][R4.64] ;  /* 0x0000002604077981 */ /* 0x000ea8000c1e1900 */
[----:B------:R-:W3:Y:S01]  /*88e0*/  LDG.E R6, desc[UR38][R4.64+0x4] ;  /* 0x0000042604067981 */ /* 0x000ee2000c1e1900 */
[----:B--2---:R-:W-:Y:S02]  /*88f0*/  R2UR UR6, R7 ;  /* 0x00000000070672ca */ /* 0x004fe400000e0000 */
[----:B---3--:R-:W-:-:S13]  /*8900*/  R2UR UR10, R6 ;  /* 0x00000000060a72ca */ /* 0x008fda00000e0000 */
[----:B------:R-:W-:-:S12]  /*8910*/  UIADD3 UR10, -UR6, UR10, URZ ;  /* 0x0000000a060a7290 */ /* 0x000fd8000fffe13f */
.L_x_12205:
[----:B------:R-:W-:Y:S01]  /*8920*/  USHF.R.S32.HI UR14, URZ, 0x1f, UR44 ;  /* 0x0000001f3f0e7899 */ /* 0x000fe2000801142c */
[----:B------:R-:W-:Y:S01]  /*8930*/  IMAD.U32 R4, RZ, RZ, UR43 ;  /* 0x0000002bff047e24 */ /* 0x000fe2000f8e00ff */
[----:B------:R-:W-:Y:S01]  /*8940*/  ULDC.64 UR12, c[0x0][0xb70] ;  /* 0x0002dc00000c7ab9 */ /* 0x000fe20000000a00 */
[----:B------:R-:W-:Y:S01]  /*8950*/  USHF.R.S32.HI UR9, URZ, 0x1f, UR4 ;  /* 0x0000001f3f097899 */ /* 0x000fe20008011404 */
[----:B------:R-:W-:Y:S01]  /*8960*/  IMAD R5, R16, 0x40, R22 ;  /* 0x0000004010057824 */ /* 0x000fe200078e0216 */
[----:B------:R-:W-:Y:S01]  /*8970*/  UIMAD UR11, UR14, UR12, URZ ;  /* 0x0000000c0e0b72a4 */ /* 0x000fe2000f8e023f */
[----:B------:R-:W-:Y:S01]  /*8980*/  IMAD R7, R4, 0xc0, R19 ;  /* 0x000000c004077824 */ /* 0x000fe200078e0213 */
[----:B------:R-:W-:Y:S01]  /*8990*/  UMOV UR8, UR4 ;  /* 0x0000000400087c82 */ /* 0x000fe20008000000 */
[----:B------:R-:W-:Y:S01]  /*89a0*/  USEL UR45, UR45, URZ, !UP1 ;  /* 0x0000003f2d2d7287 */ /* 0x000fe2000c800000 */
[----:B------:R-:W-:Y:S01]  /*89b0*/  IMAD.WIDE R12, R5, 0x2, R12 ;  /* 0x00000002050c7825 */ /* 0x000fe200078e020c */
[----:B------:R-:W-:Y:S01]  /*89c0*/  UIMAD.WIDE.U32 UR6, UR44, UR12, UR8 ;  /* 0x0000000c2c0672a5 */ /* 0x000fe2000f8e0008 */
[----:B------:R-:W-:Y:S01]  /*89d0*/  SHF.R.S32.HI R4, RZ, 0x1f, R7 ;  /* 0x0000001fff047819 */ /* 0x000fe20000011407 */
[----:B------:R-:W-:Y:S01]  /*89e0*/  UIMAD UR11, UR44, UR13, UR11 ;  /* 0x0000000d2c0b72a4 */ /* 0x000fe2000f8e020b */
[----:B------:R-:W-:Y:S01]  /*89f0*/  LOP3.LUT P0, RZ, R152, 0x3, RZ, 0xc0, !PT ;  /* 0x0000000398ff7812 */ /* 0x000fe2000780c0ff */
[----:B------:R-:W-:Y:S01]  /*8a00*/  USEL UR46, UR46, URZ, !UP1 ;  /* 0x0000003f2e2e7287 */ /* 0x000fe2000c800000 */
[C---:B------:R-:W-:Y:S01]  /*8a10*/  IADD3 R11, P3, R12.reuse, 0x3000, RZ ;  /* 0x000030000c0b7810 */ /* 0x040fe20007f7e0ff */
[----:B------:R-:W-:Y:S01]  /*8a20*/  ULDC.64 UR12, c[0x0][0xb78] ;  /* 0x0002de00000c7ab9 */ /* 0x000fe20000000a00 */
[----:B------:R-:W-:Y:S01]  /*8a30*/  UIADD3 UR7, UR7, UR11, URZ ;  /* 0x0000000b07077290 */ /* 0x000fe2000fffe03f */
[----:B------:R-:W-:Y:S01]  /*8a40*/  LOP3.LUT R25, R12, 0x380, RZ, 0xc0, !PT ;  /* 0x000003800c197812 */ /* 0x000fe200078ec0ff */
[----:B------:R-:W-:-:S02]  /*8a50*/  UIMAD UR8, UR45, UR12, URZ ;  /* 0x0000000c2d0872a4 */ /* 0x000fc4000f8e023f */
[----:B------:R-:W-:Y:S01]  /*8a60*/  UIMAD.WIDE.U32 UR6, UR46, UR12, UR6 ;  /* 0x0000000c2e0672a5 */ /* 0x000fe2000f8e0006 */
[----:B------:R-:W-:Y:S01]  /*8a70*/  SHF.R.U64 R25, R25, 0x3, RZ ;  /* 0x0000000319197819 */ /* 0x000fe200000012ff */
[----:B------:R-:W-:-:S03]  /*8a80*/  UIMAD UR8, UR46, UR13, UR8 ;  /* 0x0000000d2e0872a4 */ /* 0x000fc6000f8e0208 */
[----:B------:R-:W-:Y:S01]  /*8a90*/  ULDC.64 UR12, c[0x0][0xaa0] ;  /* 0x0002a800000c7ab9 */ /* 0x000fe20000000a00 */
[----:B------:R-:W-:Y:S02]  /*8aa0*/  IADD3 R6, P1, R7, UR6, RZ ;  /* 0x0000000607067c10 */ /* 0x000fe4000ff3e0ff */
[----:B------:R-:W-:Y:S01]  /*8ab0*/  IMAD.U32 R9, RZ, RZ, UR8 ;  /* 0x00000008ff097e24 */ /* 0x000fe2000f8e00ff */
[----:B------:R-:W-:Y:S01]  /*8ac0*/  LOP3.LUT R24, R25, R12, RZ, 0x3c, !PT ;  /* 0x0000000c19187212 */ /* 0x000fe200078e3cff */
[----:B------:R-:W-:-:S03]  /*8ad0*/  IMAD.MOV.U32 R25, RZ, RZ, R13 ;  /* 0x000000ffff197224 */ /* 0x000fc600078e000d */
[----:B------:R-:W-:Y:S01]  /*8ae0*/  IADD3.X R5, R4, UR7, R9, P1, !PT ;  /* 0x0000000704057c10 */ /* 0x000fe20008ffe409 */
[----:B------:R-:W-:Y:S01]  /*8af0*/  ULDC.64 UR6, c[0x0][0xb40] ;  /* 0x0002d00000067ab9 */ /* 0x000fe20000000a00 */
[C---:B------:R-:W-:Y:S01]  /*8b00*/  VIADD R4, R7.reuse, 0x8 ;  /* 0x0000000807047836 */ /* 0x040fe20000000000 */
[C---:B------:R-:W-:Y:S01]  /*8b10*/  LEA R28, P2, R6.reuse, UR6, 0x2 ;  /* 0x00000006061c7c11 */ /* 0x040fe2000f8410ff */
[----:B------:R-:W-:Y:S01]  /*8b20*/  IMAD.X R9, RZ, RZ, R13, P3 ;  /* 0x000000ffff097224 */ /* 0x000fe200018e060d */
[----:B------:R-:W-:Y:S02]  /*8b30*/  ISETP.GE.OR P1, PT, R7, UR10, P0 ;  /* 0x0000000a07007c0c */ /* 0x000fe40008726670 */
[----:B------:R-:W-:Y:S02]  /*8b40*/  LEA.HI.X R29, R6, UR7, R5, 0x2, P2 ;  /* 0x00000007061d7c11 */ /* 0x000fe400090f1405 */
[C---:B------:R-:W-:Y:S02]  /*8b50*/  IADD3 R17, P2, R12.reuse, 0x1800, RZ ;  /* 0x000018000c117810 */ /* 0x040fe40007f5e0ff */
[----:B------:R-:W-:-:S02]  /*8b60*/  IADD3 R7, P4, R12, 0x4800, RZ ;  /* 0x000048000c077810 */ /* 0x000fc40007f9e0ff */
[----:B------:R-:W-:Y:S01]  /*8b70*/  ISETP.GE.OR P0, PT, R4, UR10, P0 ;  /* 0x0000000a04007c0c */ /* 0x000fe20008706670 */
[----:B------:R-:W-:Y:S01]  /*8b80*/  UIMAD UR6, UR9, UR12, URZ ;  /* 0x0000000c090672a4 */ /* 0x000fe2000f8e023f */
[----:B------:R-:W-:Y:S01]  /*8b90*/  LOP3.LUT R8, R17, 0x380, RZ, 0xc0, !PT ;  /* 0x0000038011087812 */ /* 0x000fe200078ec0ff */
[--C-:B------:R-:W-:Y:S01]  /*8ba0*/  IMAD.X R15, RZ, RZ, R13.reuse, P2 ;  /* 0x000000ffff0f7224 */ /* 0x100fe200010e060d */
[----:B------:R-:W-:Y:S01]  /*8bb0*/  LOP3.LUT R6, R11, 0x380, RZ, 0xc0, !PT ;  /* 0x000003800b067812 */ /* 0x000fe200078ec0ff */
[----:B------:R-:W-:Y:S01]  /*8bc0*/  IMAD.X R5, RZ, RZ, R13, P4 ;  /* 0x000000ffff057224 */ /* 0x000fe200020e060d */
[----:B------:R-:W-:Y:S01]  /*8bd0*/  LOP3.LUT R4, R7, 0x380, RZ, 0xc0, !PT ;  /* 0x0000038007047812 */ /* 0x000fe200078ec0ff */
[--C-:B------:R-:W-:Y:S01]  /*8be0*/  IMAD.MOV.U32 R20, RZ, RZ, R22.reuse ;  /* 0x000000ffff147224 */ /* 0x100fe200078e0016 */
[----:B------:R-:W-:Y:S01]  /*8bf0*/  SHF.R.U64 R8, R8, 0x3, RZ ;  /* 0x0000000308087819 */ /* 0x000fe200000012ff */
[----:B------:R-:W-:Y:S01]  /*8c00*/  @!P1 STG.E desc[UR38][R28.64], R3 ;  /* 0x000000031c009986 */ /* 0x000fe2000c101926 */
[----:B------:R-:W-:Y:S01]  /*8c10*/  SHF.R.U64 R6, R6, 0x3, RZ ;  /* 0x0000000306067819 */ /* 0x000fe200000012ff */
[----:B------:R-:W-:Y:S01]  /*8c20*/  ULDC.64 UR8, c[0x0][0xae0] ;  /* 0x0002b80000087ab9 */ /* 0x000fe20000000a00 */
[----:B------:R-:W-:Y:S01]  /*8c30*/  SHF.R.U64 R4, R4, 0x3, RZ ;  /* 0x0000000304047819 */ /* 0x000fe200000012ff */
[----:B------:R0:W-:Y:S01]  /*8c40*/  @!P0 STG.E desc[UR38][R28.64+0x20], R2 ;  /* 0x000020021c008986 */ /* 0x0001e2000c101926 */
[----:B------:R-:W-:Y:S01]  /*8c50*/  LOP3.LUT R14, R8, R17, RZ, 0x3c, !PT ;  /* 0x00000011080e7212 */ /* 0x000fe200078e3cff */
[----:B------:R-:W-:Y:S01]  /*8c60*/  IMAD.U32 R17, RZ, RZ, UR12 ;  /* 0x0000000cff117e24 */ /* 0x000fe2000f8e00ff */
[----:B------:R-:W-:Y:S01]  /*8c70*/  SHF.R.S32.HI R21, RZ, 0x1f, R22 ;  /* 0x0000001fff157819 */ /* 0x000fe20000011416 */
[----:B------:R-:W-:Y:S01]  /*8c80*/  UIMAD UR6, UR4, UR13, UR6 ;  /* 0x0000000d040672a4 */ /* 0x000fe2000f8e0206 */
[----:B------:R-:W-:Y:S01]  /*8c90*/  LOP3.LUT R8, R6, R11, RZ, 0x3c, !PT ;  /* 0x0000000b06087212 */ /* 0x000fe200078e3cff */
[----:B------:R-:W5:Y:S01]  /*8ca0*/  LD.E.128 R24, desc[UR38][R24.64] ;  /* 0x0000002618187980 */ /* 0x000f62000c101d00 */
[----:B------:R-:W-:-:S03]  /*8cb0*/  LOP3.LUT R4, R4, R7, RZ, 0x3c, !PT ;  /* 0x0000000704047212 */ /* 0x000fc600078e3cff */
[----:B------:R-:W5:Y:S01]  /*8cc0*/  LD.E.128 R12, desc[UR38][R14.64] ;  /* 0x000000260e0c7980 */ /* 0x000f62000c101d00 */
[----:B0-----:R-:W-:-:S03]  /*8cd0*/  IMAD.WIDE.U32 R2, R17, UR4, R20 ;  /* 0x0000000411027c25 */ /* 0x001fc6000f8e0014 */
[----:B------:R-:W5:Y:S01]  /*8ce0*/  LD.E.128 R8, desc[UR38][R8.64] ;  /* 0x0000002608087980 */ /* 0x000f62000c101d00 */
[----:B------:R-:W-:-:S03]  /*8cf0*/  VIADD R3, R3, UR6 ;  /* 0x0000000603037c36 */ /* 0x000fc60008000000 */
[----:B------:R-:W5:Y:S01]  /*8d00*/  LD.E.128 R4, desc[UR38][R4.64] ;  /* 0x0000002604047980 */ /* 0x000f62000c101d00 */
[----:B------:R-:W-:Y:S01]  /*8d10*/  IMAD.U32 R17, RZ, RZ, UR8 ;  /* 0x00000008ff117e24 */ /* 0x000fe2000f8e00ff */
[----:B------:R-:W-:Y:S01]  /*8d20*/  UIMAD UR4, UR14, UR8, URZ ;  /* 0x000000080e0472a4 */ /* 0x000fe2000f8e023f */
[----:B------:R-:W-:Y:S01]  /*8d30*/  @!PT LDS RZ, [RZ] ;  /* 0x00000000fffff984 */ /* 0x000fe20000000800 */
[----:B------:R-:W-:Y:S01]  /*8d40*/  @!PT LDS RZ, [RZ] ;  /* 0x00000000fffff984 */ /* 0x000fe20000000800 */
[----:B------:R-:W-:Y:S01]  /*8d50*/  @!PT LDS RZ, [RZ] ;  /* 0x00000000fffff984 */ /* 0x000fe20000000800 */
[----:B------:R-:W-:Y:S01]  /*8d60*/  @!PT LDS RZ, [RZ] ;  /* 0x00000000fffff984 */ /* 0x000fe20000000800 */
[----:B------:R0:W-:Y:S06]  /*8d70*/  MEMBAR.ALL.CTA ;  /* 0x0000000000007992 */ /* 0x0001ec0000008000 */
[----:B0-----:R-:W0:Y:S01]  /*8d80*/  FENCE.VIEW.ASYNC.S ;  /* 0x00000000000073c6 */ /* 0x001e220000000000 */
[----:B------:R-:W-:Y:S01]  /*8d90*/  IMAD.WIDE.U32 R2, R17, UR44, R2 ;  /* 0x0000002c11027c25 */ /* 0x000fe2000f8e0002 */
[----:B------:R-:W-:Y:S01]  /*8da0*/  ULDC UR6, c[0x0][0xa8c] ;  /* 0x0002a30000067ab9 */ /* 0x000fe20000000800 */
[----:B------:R-:W-:Y:S01]  /*8db0*/  UIMAD UR10, UR43, -0xc0, UR10 ;  /* 0xffffff402b0a78a4 */ /* 0x000fe2000f8e020a */
[----:B------:R-:W-:Y:S01]  /*8dc0*/  ISETP.GE.AND P0, PT, R22, UR6, PT ;  /* 0x0000000616007c0c */ /* 0x000fe2000bf06270 */
[C---:B------:R-:W-:Y:S01]  /*8dd0*/  VIADD R17, R16.reuse, 0x30 ;  /* 0x0000003010117836 */ /* 0x040fe20000000000 */
[----:B------:R-:W-:Y:S01]  /*8de0*/  UIMAD UR4, UR44, UR9, UR4 ;  /* 0x000000092c0472a4 */ /* 0x000fe2000f8e0204 */
[C---:B------:R-:W-:Y:S01]  /*8df0*/  VIADD R20, R16.reuse, 0x60 ;  /* 0x0000006010147836 */ /* 0x040fe20000000000 */
[----:B------:R-:W-:Y:S01]  /*8e00*/  ULDC.64 UR6, c[0x0][0xae8] ;  /* 0x0002ba0000067ab9 */ /* 0x000fe20000000a00 */
[----:B------:R-:W-:Y:S01]  /*8e10*/  VIADD R21, R16, 0x90 ;  /* 0x0000009010157836 */ /* 0x000fe20000000000 */
[----:B------:R-:W-:-:S02]  /*8e20*/  ISETP.GE.OR P3, PT, R17, UR10, P0 ;  /* 0x0000000a11007c0c */ /* 0x000fc40008766670 */
[----:B------:R-:W-:Y:S02]  /*8e30*/  ISETP.GE.OR P1, PT, R20, UR10, P0 ;  /* 0x0000000a14007c0c */ /* 0x000fe40008726670 */
[----:B------:R-:W-:Y:S01]  /*8e40*/  ISETP.GE.OR P2, PT, R21, UR10, P0 ;  /* 0x0000000a15007c0c */ /* 0x000fe20008746670 */
[----:B------:R-:W-:Y:S01]  /*8e50*/  VIADD R3, R3, UR4 ;  /* 0x0000000403037c36 */ /* 0x000fe20008000000 */
[----:B------:R-:W-:Y:S01]  /*8e60*/  ISETP.GE.OR P0, PT, R16, UR10, P0 ;  /* 0x0000000a10007c0c */ /* 0x000fe20008706670 */
[----:B------:R-:W-:Y:S01]  /*8e70*/  UIMAD UR4, UR45, UR6, URZ ;  /* 0x000000062d0472a4 */ /* 0x000fe2000f8e023f */
        /* <DEDUP_REMOVED lines=8> */
[----:B------:R-:W-:-:S02]  /*8f00*/  IMAD.U32 R29, RZ, RZ, UR43 ;  /* 0x0000002bff1d7e24 */ /* 0x000fc4000f8e00ff */
[----:B------:R-:W-:Y:S02]  /*8f10*/  VIADD R35, R33, UR4 ;  /* 0x0000000421237c36 */ /* 0x000fe40008000000 */
[----:B------:R-:W-:Y:S01]  /*8f20*/  IMAD.WIDE R28, R29, 0xc0, R16 ;  /* 0x000000c01d1c7825 */ /* 0x000fe200078e0210 */
        /* <DEDUP_REMOVED lines=12> */
.L_x_12207:
[----:B------:R-:W-:Y:S05]  /*8ff0*/  BSYNC B1 ;  /* 0x0000000000017941 */ /* 0x000fea0003800000 */
.L_x_12206:
[----:B------:R-:W-:Y:S04]  /*9000*/  BSSY B1, `(.L_x_12208) ;  /* 0x000000f000017945 */ /* 0x000fe80003800000 */
[----:B------:R-:W-:Y:S05]  /*9010*/  @P3 BRA `(.L_x_12209) ;  /* 0x0000000000343947 */ /* 0x000fea0003800000 */
[----:B-1----:R-:W-:Y:S01]  /*9020*/  IADD3 R21, P0, R28, 0x30, RZ ;  /* 0x000000301c157810 */ /* 0x002fe20007f1e0ff */
        /* <DEDUP_REMOVED lines=11> */
[----:B-----5:R2:W-:Y:S02]  /*90e0*/  STG.E.128 desc[UR38][R20.64], R12 ;  /* 0x0000000c14007986 */ /* 0x0205e4000c101d26 */
.L_x_12209:
[----:B------:R-:W-:Y:S05]  /*90f0*/  BSYNC B1 ;  /* 0x0000000000017941 */ /* 0x000fea0003800000 */
.L_x_12208:
        /* <DEDUP_REMOVED lines=15> */
.L_x_12211:
[----:B------:R-:W-:Y:S05]  /*91f0*/  BSYNC B1 ;  /* 0x0000000000017941 */ /* 0x000fea0003800000 */
.L_x_12210:
        /* <DEDUP_REMOVED lines=15> */
.L_x_12204:
        /* <DEDUP_REMOVED lines=31> */
.L_x_12213:
        /* <DEDUP_REMOVED lines=32> */
.L_x_12215:
[----:B------:R-:W-:Y:S05]  /*96e0*/  BSYNC B1 ;  /* 0x0000000000017941 */ /* 0x000fea0003800000 */
.L_x_12214:
[----:B------:R-:W-:Y:S01]  /*96f0*/  ULDC.64 UR6, c[0x0][0xaa0] ;  /* 0x0002a80000067ab9 */ /* 0x000fe20000000a00 */
[----:B------:R-:W-:Y:S01]  /*9700*/  IMAD.MOV.U32 R2, RZ, RZ, R22 ;  /* 0x000000ffff027224 */ /* 0x000fe200078e0016 */
[----:B------:R-:W-:Y:S01]  /*9710*/  ULDC UR9, c[0x0][0xa8c] ;  /* 0x0002a30000097ab9 */ /* 0x000fe20000000800 */
[----:B0-----:R-:W-:Y:S01]  /*9720*/  IMAD.MOV.U32 R3, RZ, RZ, R9 ;  /* 0x000000ffff037224 */ /* 0x001fe200078e0009 */
[----:B------:R-:W-:Y:S01]  /*9730*/  ISETP.GE.AND P0, PT, R22, UR9, PT ;  /* 0x0000000916007c0c */ /* 0x000fe2000bf06270 */
[----:B------:R-:W-:Y:S01]  /*9740*/  IMAD R0, R6, UR6, RZ ;  /* 0x0000000606007c24 */ /* 0x000fe2000f8e02ff */
[----:B------:R-:W-:Y:S01]  /*9750*/  ULDC.64 UR10, c[0x0][0xae0] ;  /* 0x0002b800000a7ab9 */ /* 0x000fe20000000a00 */
[C---:B------:R-:W-:Y:S01]  /*9760*/  IMAD.WIDE.U32 R2, R7.reuse, UR6, R2 ;  /* 0x0000000607027c25 */ /* 0x040fe2000f8e0002 */
[----:B------:R-:W-:Y:S01]  /*9770*/  UIMAD UR6, UR8, UR10, URZ ;  /* 0x0000000a080672a4 */ /* 0x000fe2000f8e023f */
[----:B------:R-:W-:Y:S02]  /*9780*/  BSSY B1, `(.L_x_12216) ;  /* 0x0000025000017945 */ /* 0x000fe40003800000 */
[----:B------:R-:W-:Y:S01]  /*9790*/  IMAD R7, R7, UR7, R0 ;  /* 0x0000000707077c24 */ /* 0x000fe2000f8e0200 */
[----:B------:R-:W-:Y:S01]  /*97a0*/  UIMAD UR7, UR43, -0xc0, UR4 ;  /* 0xffffff402b0778a4 */ /* 0x000fe2000f8e0204 */
[C---:B------:R-:W-:Y:S01]  /*97b0*/  VIADD R0, R16.reuse, 0x30 ;  /* 0x0000003010007836 */ /* 0x040fe20000000000 */
[----:B------:R-:W-:Y:S01]  /*97c0*/  UIMAD UR6, UR44, UR11, UR6 ;  /* 0x0000000b2c0672a4 */ /* 0x000fe2000f8e0206 */
[----:B------:R-:W-:Y:S01]  /*97d0*/  VIADD R4, R16, 0x90 ;  /* 0x0000009010047836 */ /* 0x000fe20000000000 */
[----:B------:R-:W-:Y:S01]  /*97e0*/  ULDC.64 UR8, c[0x0][0xae8] ;  /* 0x0002ba0000087ab9 */ /* 0x000fe20000000a00 */
[----:B------:R-:W-:Y:S01]  /*97f0*/  IMAD.IADD R3, R3, 0x1, R7 ;  /* 0x0000000103037824 */ /* 0x000fe200078e0207 */
[----:B------:R-:W-:Y:S01]  /*9800*/  ISETP.GE.OR P3, PT, R0, UR7, P0 ;  /* 0x0000000700007c0c */ /* 0x000fe20008766670 */
[----:B------:R-:W-:Y:S01]  /*9810*/  VIADD R0, R16, 0x60 ;  /* 0x0000006010007836 */ /* 0x000fe20000000000 */
[----:B------:R-:W-:Y:S01]  /*9820*/  ISETP.GE.OR P2, PT, R4, UR7, P0 ;  /* 0x0000000704007c0c */ /* 0x000fe20008746670 */
[----:B------:R-:W-:Y:S01]  /*9830*/  IMAD.U32 R5, RZ, RZ, UR10 ;  /* 0x0000000aff057e24 */ /* 0x000fe2000f8e00ff */
[----:B------:R-:W-:Y:S01]  /*9840*/  UIMAD UR4, UR45, UR8, URZ ;  /* 0x000000082d0472a4 */ /* 0x000fe2000f8e023f */
[----:B------:R-:W-:Y:S01]  /*9850*/  SHF.R.S32.HI R7, RZ, 0x1f, R16 ;  /* 0x0000001fff077819 */ /* 0x000fe20000011410 */
[----:B------:R-:W-:Y:S01]  /*9860*/  IMAD.U32 R9, RZ, RZ, UR43 ;  /* 0x0000002bff097e24 */ /* 0x000fe2000f8e00ff */
[----:B------:R-:W-:Y:S01]  /*9870*/  ISETP.GE.OR P1, PT, R0, UR7, P0 ;  /* 0x0000000700007c0c */ /* 0x000fe20008726670 */
[----:B------:R-:W-:Y:S01]  /*9880*/  IMAD.WIDE.U32 R2, R5, UR44, R2 ;  /* 0x0000002c05027c25 */ /* 0x000fe2000f8e0002 */
[----:B------:R-:W-:Y:S01]  /*9890*/  ISETP.GE.OR P0, PT, R16, UR7, P0 ;  /* 0x0000000710007c0c */ /* 0x000fe20008706670 */
[----:B------:R-:W-:-:S02]  /*98a0*/  UIMAD UR4, UR46, UR9, UR4 ;  /* 0x000000092e0472a4 */ /* 0x000fc4000f8e0204 */
[----:B------:R-:W-:Y:S02]  /*98b0*/  VIADD R3, R3, UR6 ;  /* 0x0000000603037c36 */ /* 0x000fe40008000000 */
[----:B------:R-:W-:Y:S02]  /*98c0*/  IMAD.U32 R5, RZ, RZ, UR8 ;  /* 0x00000008ff057e24 */ /* 0x000fe4000f8e00ff */
[----:B------:R-:W-:Y:S02]  /*98d0*/  IMAD.MOV.U32 R6, RZ, RZ, R16 ;  /* 0x000000ffff067224 */ /* 0x000fe400078e0010 */
[----:B------:R-:W-:-:S04]  /*98e0*/  IMAD.WIDE.U32 R4, R5, UR46, R2 ;  /* 0x0000002e05047c25 */ /* 0x000fc8000f8e0002 */
        /* <DEDUP_REMOVED lines=14> */
.L_x_12217:
[----:B------:R-:W-:Y:S05]  /*99d0*/  BSYNC B1 ;  /* 0x0000000000017941 */ /* 0x000fea0003800000 */
.L_x_12216:
        /* <DEDUP_REMOVED lines=15> */
.L_x_12219:
[----:B------:R-:W-:Y:S05]  /*9ad0*/  BSYNC B1 ;  /* 0x0000000000017941 */ /* 0x000fea0003800000 */
.L_x_12218:
        /* <DEDUP_REMOVED lines=15> */
.L_x_12221:
[----:B------:R-:W-:Y:S05]  /*9bd0*/  BSYNC B1 ;  /* 0x0000000000017941 */ /* 0x000fea0003800000 */
.L_x_12220:
        /* <DEDUP_REMOVED lines=14> */
.L_x_12212:
[----:B------:R-:W-:Y:S05]  /*9cc0*/  BSYNC B0 ;  /* 0x0000000000007941 */ /* 0x000fea0003800000 */
.L_x_12203:
[----:B------:R-:W-:Y:S02]  /*9cd0*/  ULDC UR4, c[0x0][0xc14] ;  /* 0x0003050000047ab9 */ /* 0x000fe40000000800 */
[----:B------:R-:W-:-:S13]  /*9ce0*/  ISETP.GE.AND P0, PT, R31, UR4, PT ;  /* 0x000000041f007c0c */ /* 0x000fda000bf06270 */
[----:B------:R-:W-:Y:S05]  /*9cf0*/  @!P0 BRA `(.L_x_12222) ;  /* 0xffffff7000248947 */ /* 0x000fea000383ffff */
[----:B------:R-:W-:Y:S05]  /*9d00*/  EXIT ;  /* 0x000000000000794d */ /* 0x000fea0003800000 */
.L_x_12167:
        /* <DEDUP_REMOVED lines=61> */
.L_x_12227:
        /* <DEDUP_REMOVED lines=14> */
.L_x_12226:
[----:B------:R-:W-:Y:S05]  /*a1c0*/  BSYNC B0 ;  /* 0x0000000000007941 */ /* 0x000fea0003800000 */
.L_x_12225:
        /* <DEDUP_REMOVED lines=25> */
.L_x_12223:
        /* <DEDUP_REMOVED lines=20> */
.L_x_12228:
[----:B---3--:R-:W-:Y:S01]  /*a4a0*/  IMAD R16, R16, UR4, R13 ;  /* 0x0000000410107c24 */ /* 0x008fe2000f8e020d */
[----:B------:R-:W-:Y:S01]  /*a4b0*/  IABS R2, R4 ;  /* 0x0000000400027213 */ /* 0x000fe20000000000 */
[----:B01----:R-:W-:-:S03]  /*a4c0*/  IMAD.MOV R11, RZ, RZ, -R3 ;  /* 0x000000ffff0b7224 */ /* 0x003fc600078e0a03 */
[----:B--2---:R-:W-:Y:S01]  /*a4d0*/  IADD3 R7, -R16, UR6, RZ ;  /* 0x0000000610077c10 */ /* 0x004fe2000fffe1ff */
        /* <DEDUP_REMOVED lines=55> */
.L_x_12224:
[----:B------:R-:W-:Y:S02]  /*a850*/  IMAD.MOV.U32 R17, RZ, RZ, RZ ;  /* 0x000000ffff117224 */ /* 0x000fe400078e00ff */
[----:B------:R-:W-:Y:S02]  /*a860*/  IMAD.U32 R16, RZ, RZ, UR6 ;  /* 0x00000006ff107e24 */ /* 0x000fe4000f8e00ff */
[----:B------:R-:W-:-:S07]  /*a870*/  IMAD.MOV.U32 R18, RZ, RZ, RZ ;  /* 0x000000ffff127224 */ /* 0x000fce00078e00ff */
.L_x_12229:
        /* <DEDUP_REMOVED lines=16> */
.L_x_12295:
[----:B--2---:R-:W2:Y:S02]  /*a980*/  LDC.64 R2, c[0x0][0xc60] ;  /* 0x00031800ff027b82 */ /* 0x004ea40000000a00 */
[----:B--2---:R-:W-:-:S05]  /*a990*/  IMAD.WIDE R2, R19, 0x4, R2 ;  /* 0x0000000413027825 */ /* 0x004fca00078e0202 */
[----:B------:R-:W2:Y:S01]  /*a9a0*/  LDG.E R27, desc[UR38][R2.64] ;  /* 0x00000026021b7981 */ /* 0x000ea2000c1e1900 */
[----:B------:R-:W-:Y:S05]  /*a9b0*/  YIELD ;  /* 0x0000000000007946 */ /* 0x000fea0003800000 */
[----:B------:R-:W-:Y:S01]  /*a9c0*/  ULDC.64 UR4, c[0x0][0xa28] ;  /* 0x00028a0000047ab9 */ /* 0x000fe20000000a00 */
[----:B0-----:R-:W-:Y:S01]  /*a9d0*/  IMAD.MOV.U32 R0, RZ, RZ, RZ ;  /* 0x000000ffff007224 */ /* 0x001fe200078e00ff */
[----:B------:R-:W-:Y:S01]  /*a9e0*/  ISETP.NE.U32.AND P0, PT, RZ, UR4, PT ;  /* 0x00000004ff007c0c */ /* 0x000fe2000bf05070 */
[----:B------:R-:W-:Y:S01]  /*a9f0*/  IMAD.MOV.U32 R8, RZ, RZ, RZ ;  /* 0x000000ffff087224 */ /* 0x000fe200078e00ff */
[----:B------:R-:W-:-:S02]  /*aa00*/  ULDC.64 UR6, c[0x0][0xa08] ;  /* 0x0002820000067ab9 */ /* 0x000fc40000000a00 */
[----:B------:R-:W-:Y:S02]  /*aa10*/  ISETP.NE.AND.EX P0, PT, RZ, UR5, PT, P0 ;  /* 0x00000005ff007c0c */ /* 0x000fe4000bf05300 */
        /* <DEDUP_REMOVED lines=21> */
[----:B------:R-:W-:-:S03]  /*ab70*/  ISETP.NE.U32.AND P0, PT, RZ, UR6, PT ;  /* 0x00000006ff007c0c */ /* 0x000fc6000bf05070 */
[----:B--2---:R0:W-:Y:S02]  /*ab80*/  STL [R1+0x8], R8 ;  /* 0x0000080801007387 */ /* 0x0041e40000100800 */
[----:B0-----:R-:W-:Y:S01]  /*ab90*/  IMAD.U32 R8, RZ, RZ, UR4 ;  /* 0x00000004ff087e24 */ /* 0x001fe2000f8e00ff */
        /* <DEDUP_REMOVED lines=10> */
[----:B0-----:R-:W-:Y:S06]  /*ac40*/  @P1 BRA `(.L_x_12231) ;  /* 0x0000000000101947 */ /* 0x001fec0003800000 */
[----:B------:R-:W-:Y:S05]  /*ac50*/  @!P2 BRA `(.L_x_12231) ;  /* 0x00000000000ca947 */ /* 0x000fea0003800000 */
[----:B------:R-:W2:Y:S04]  /*ac60*/  LDG.E R7, desc[UR38][R2.64] ;  /* 0x0000002602077981 */ /* 0x000ea8000c1e1900 */
[----:B-----5:R-:W2:Y:S02]  /*ac70*/  LDG.E R8, desc[UR38][R2.64+0x4] ;  /* 0x0000042602087981 */ /* 0x020ea4000c1e1900 */
[----:B--2---:R-:W-:-:S07]  /*ac80*/  IMAD.IADD R8, R8, 0x1, -R7 ;  /* 0x0000000108087824 */ /* 0x004fce00078e0a07 */
.L_x_12231:
[----:B------:R-:W-:Y:S01]  /*ac90*/  IMAD.MOV.U32 R23, RZ, RZ, RZ ;  /* 0x000000ffff177224 */ /* 0x000fe200078e00ff */
[----:B------:R-:W-:-:S05]  /*aca0*/  ULDC.64 UR4, c[0x0][0xa20] ;  /* 0x0002880000047ab9 */ /* 0x000fca0000000a00 */
[----:B------:R-:W2:Y:S01]  /*acb0*/  @P0 LDG.E R23, desc[UR38][R4.64] ;  /* 0x0000002604170981 */ /* 0x000ea2000c1e1900 */
[----:B------:R-:W-:-:S04]  /*acc0*/  ISETP.NE.U32.AND P1, PT, RZ, UR4, PT ;  /* 0x00000004ff007c0c */ /* 0x000fc8000bf25070 */
[----:B------:R-:W-:Y:S01]  /*acd0*/  ISETP.NE.AND.EX P1, PT, RZ, UR5, PT, P1 ;  /* 0x00000005ff007c0c */ /* 0x000fe2000bf25310 */
[----:B--2--5:R-:W-:-:S12]  /*ace0*/  IMAD.IADD R23, R23, 0x1, R0 ;  /* 0x0000000117177824 */ /* 0x024fd800078e0200 */
[----:B------:R-:W-:Y:S05]  /*acf0*/  @!P1 BRA `(.L_x_12232) ;  /* 0x0000000000109947 */ /* 0x000fea0003800000 */
[----:B------:R-:W-:-:S04]  /*ad00*/  IADD3 R2, P0, R29, UR4, RZ ;  /* 0x000000041d027c10 */ /* 0x000fc8000ff1e0ff */
[----:B------:R-:W-:-:S05]  /*ad10*/  IADD3.X R3, R10, UR5, RZ, P0, !PT ;  /* 0x000000050a037c10 */ /* 0x000fca00087fe4ff */
[----:B------:R0:W5:Y:S01]  /*ad20*/  LDG.E R9, desc[UR38][R2.64] ;  /* 0x0000002602097981 */ /* 0x000162000c1e1900 */
[----:B------:R-:W-:Y:S05]  /*ad30*/  BRA `(.L_x_12233) ;  /* 0x0000000000107947 */ /* 0x000fea0003800000 */
.L_x_12232:
[----:B------:R-:W-:Y:S05]  /*ad40*/  @!P0 BRA `(.L_x_12233) ;  /* 0x00000000000c8947 */ /* 0x000fea0003800000 */
[----:B------:R-:W2:Y:S04]  /*ad50*/  LDG.E R2, desc[UR38][R4.64] ;  /* 0x0000002604027981 */ /* 0x000ea8000c1e1900 */
[----:B------:R-:W2:Y:S02]  /*ad60*/  LDG.E R9, desc[UR38][R4.64+0x4] ;  /* 0x0000042604097981 */ /* 0x000ea4000c1e1900 */
[----:B--2---:R-:W-:-:S07]  /*ad70*/  IMAD.IADD R9, R9, 0x1, -R2 ;  /* 0x0000000109097824 */ /* 0x004fce00078e0a02 */
.L_x_12233:
[----:B0-----:R-:W-:Y:S01]  /*ad80*/  IMAD R3, R17, 0xc0, RZ ;  /* 0x000000c011037824 */ /* 0x001fe200078e02ff */
[----:B------:R-:W-:Y:S01]  /*ad90*/  BSSY B6, `(.L_x_12234) ;  /* 0x0000234000067945 */ /* 0x000fe20003800000 */
[----:B-----5:R-:W-:-:S03]  /*ada0*/  IMAD.IADD R9, R9, 0x1, -R0 ;  /* 0x0000000109097824 */ /* 0x020fc600078e0a00 */
[----:B------:R-:W-:Y:S01]  /*adb0*/  IADD3 R8, -R8, 0x13f, R3 ;  /* 0x0000013f08087810 */ /* 0x000fe20007ffe103 */
[----:B------:R-:W-:-:S04]  /*adc0*/  VIADD R0, R9, 0x7f ;  /* 0x0000007f09007836 */ /* 0x000fc80000000000 */
[----:B------:R-:W-:Y:S01]  /*add0*/  IMAD.IADD R8, R9, 0x1, R8 ;  /* 0x0000000109087824 */ /* 0x000fe200078e0208 */
[----:B------:R-:W-:-:S04]  /*ade0*/  SHF.R.S32.HI R3, RZ, 0x1f, R0 ;  /* 0x0000001fff037819 */ /* 0x000fc80000011400 */
[----:B------:R-:W-:Y:S02]  /*adf0*/  SHF.R.S32.HI R5, RZ, 0x1f, R8 ;  /* 0x0000001fff057819 */ /* 0x000fe40000011408 */
[----:B------:R-:W-:Y:S02]  /*ae00*/  LEA.HI R3, R3, R0, RZ, 0x7 ;  /* 0x0000000003037211 */ /* 0x000fe400078f38ff */
[----:B------:R-:W-:Y:S02]  /*ae10*/  LEA.HI R5, R5, R8, RZ, 0x7 ;  /* 0x0000000805057211 */ /* 0x000fe400078f38ff */
[----:B------:R-:W-:Y:S02]  /*ae20*/  SHF.R.S32.HI R3, RZ, 0x7, R3 ;  /* 0x00000007ff037819 */ /* 0x000fe40000011403 */
[----:B------:R-:W-:-:S04]  /*ae30*/  SHF.R.S32.HI R28, RZ, 0x7, R5 ;  /* 0x00000007ff1c7819 */ /* 0x000fc80000011405 */
        /* <DEDUP_REMOVED lines=18> */
.L_x_12235:
        /* <DEDUP_REMOVED lines=22> */
.L_x_12237:
        /* <DEDUP_REMOVED lines=19> */
.L_x_12239:
        /* <DEDUP_REMOVED lines=16> */
.L_x_12238:
[----:B------:R-:W2:Y:S01]  /*b2f0*/  LDL.LU R21, [R1] ;  /* 0x0000000001157983 */ /* 0x000ea20000300800 */
[----:B------:R-:W-:Y:S01]  /*b300*/  ULDC.64 UR4, c[0x0][0x9f8] ;  /* 0x00027e0000047ab9 */ /* 0x000fe20000000a00 */
[----:B------:R-:W0:Y:S02]  /*b310*/  LDC R0, c[0x0][0x428] ;  /* 0x00010a00ff007b82 */ /* 0x000e240000000800 */
[----:B------:R-:W3:Y:S01]  /*b320*/  LDL.LU R20, [R1+0x8] ;  /* 0x0000080001147983 */ /* 0x000ee20000300800 */
[----:B------:R-:W-:Y:S01]  /*b330*/  ISETP.NE.U32.AND P0, PT, RZ, UR4, PT ;  /* 0x00000004ff007c0c */ /* 0x000fe2000bf05070 */
[----:B------:R-:W-:-:S03]  /*b340*/  IMAD.MOV.U32 R6, RZ, RZ, R27 ;  /* 0x000000ffff067224 */ /* 0x000fc600078e001b */
        /* <DEDUP_REMOVED lines=21> */
.L_x_12240:
        /* <DEDUP_REMOVED lines=18> */
.L_x_12311:
[----:B------:R-:W-:Y:S01]  /*b5c0*/  UMOV UR4, 0xffffffff ;  /* 0xffffffff00047882 */ /* 0x000fe20000000000 */
[----:B------:R-:W-:Y:S02]  /*b5d0*/  SHF.R.S32.HI R9, RZ, 0x1f, R6 ;  /* 0x0000001fff097819 */ /* 0x000fe40000011406 */
[----:B------:R-:W-:Y:S05]  /*b5e0*/  BRA.DIV UR4, `(.L_x_12242) ;  /* 0x0000002e04647947 */ /* 0x000fea000b800000 */
[----:B------:R-:W-:-:S13]  /*b5f0*/  ELECT P6, URZ, PT ;  /* 0x00000000003f782f */ /* 0x000fda00038c0000 */
.L_x_12314:
        /* <DEDUP_REMOVED lines=22> */
.L_x_12244:
[----:B------:R-:W-:Y:S01]  /*b760*/  IMAD R5, R22, 0x8, R25 ;  /* 0x0000000816057824 */ /* 0x000fe200078e0219 */
[----:B------:R-:W-:-:S04]  /*b770*/  SHF.L.U32 R4, R24, 0x1f, RZ ;  /* 0x0000001f18047819 */ /* 0x000fc800000006ff */
[----:B------:R-:W2:Y:S02]  /*b780*/  SYNCS.PHASECHK.TRANS64.TRYWAIT P0, [R5+URZ+0x16840], R4 ;  /* 0x01684004050075a7 */ /* 0x000ea4000800017f */
[----:B--2---:R-:W-:Y:S05]  /*b790*/  @!P0 BRA `(.L_x_12245) ;  /* 0x0000002c00188947 */ /* 0x004fea0003800000 */
.L_x_12315:
        /* <DEDUP_REMOVED lines=9> */
.L_x_12246:
        /* <DEDUP_REMOVED lines=16> */
[----:B--2---:R-:W-:Y:S01]  /*b930*/  NOP ;  /* 0x0000000000007918 */ /* 0x004fe20000000000 */
.L_x_12243:
        /* <DEDUP_REMOVED lines=27> */
.L_x_12316:
[----:B------:R-:W-:Y:S05]  /*baf0*/  BSYNC B0 ;  /* 0x0000000000007941 */ /* 0x000fea0003800000 */
.L_x_12247:
        /* <DEDUP_REMOVED lines=39> */
.L_x_12255:
[----:B0-----:R-:W-:Y:S01]  /*bd70*/  IMAD R3, R12, 0x8, R25 ;  /* 0x000000080c037824 */ /* 0x001fe200078e0219 */
[----:B------:R-:W-:-:S04]  /*bd80*/  SHF.L.U32 R2, R13, 0x1f, RZ ;  /* 0x0000001f0d027819 */ /* 0x000fc800000006ff */
[----:B------:R-:W0:Y:S02]  /*bd90*/  SYNCS.PHASECHK.TRANS64.TRYWAIT P0, [R3+URZ+0x16840], R2 ;  /* 0x01684002030075a7 */ /* 0x000e24000800017f */
[----:B0-----:R-:W-:Y:S05]  /*bda0*/  @!P0 BRA `(.L_x_12256) ;  /* 0x0000002400bc8947 */ /* 0x001fea0003800000 */
.L_x_12317:
        /* <DEDUP_REMOVED lines=9> */
.L_x_12257:
        /* <DEDUP_REMOVED lines=21> */
.L_x_12318:
[----:B------:R-:W-:Y:S05]  /*bf90*/  @P1 BRA `(.L_x_12259) ;  /* 0x0000000000181947 */ /* 0x000fea0003800000 */
[----:B------:R-:W-:Y:S01]  /*bfa0*/  ISETP.NE.AND P0, PT, R26, RZ, PT ;  /* 0x000000ff1a00720c */ /* 0x000fe20003f05270 */
[----:B0-----:R-:W-:Y:S02]  /*bfb0*/  IMAD R2, R22, 0x8, R25 ;  /* 0x0000000816027824 */ /* 0x001fe400078e0219 */
[----:B------:R-:W-:-:S04]  /*bfc0*/  IMAD.MOV.U32 R3, RZ, RZ, 0x4000 ;  /* 0x00004000ff037424 */ /* 0x000fc800078e00ff */
[----:B------:R2:W-:Y:S06]  /*bfd0*/  SYNCS.ARRIVE.TRANS64 RZ, [R2+URZ+0x16850], R3 ;  /* 0x0168500302ff79a7 */ /* 0x0005ec000800003f */
[----:B------:R-:W-:Y:S05]  /*bfe0*/  @!P0 BRA `(.L_x_12259) ;  /* 0x0000000000048947 */ /* 0x000fea0003800000 */
[----:B------:R-:W-:Y:S01]  /*bff0*/  BPT.TRAP 0x1 ;  /* 0x000000040000795c */ /* 0x000fe20000300000 */
.L_x_12259:
        /* <DEDUP_REMOVED lines=20> */
.L_x_12254:
[----:B------:R-:W-:Y:S05]  /*c140*/  BSYNC B2 ;  /* 0x0000000000027941 */ /* 0x000fea0003800000 */
.L_x_12253:
[----:B------:R-:W-:Y:S02]  /*c150*/  VIADD R10, R28, 0xfffffffd ;  /* 0xfffffffd1c0a7836 */ /* 0x000fe40000000000 */
[----:B------:R-:W-:Y:S02]  /*c160*/  IMAD.MOV.U32 R22, RZ, RZ, R12 ;  /* 0x000000ffff167224 */ /* 0x000fe400078e000c */
[----:B------:R-:W-:-:S07]  /*c170*/  IMAD.MOV.U32 R24, RZ, RZ, R13 ;  /* 0x000000ffff187224 */ /* 0x000fce00078e000d */
.L_x_12252:
[----:B------:R-:W-:Y:S05]  /*c180*/  BSYNC B1 ;  /* 0x0000000000017941 */ /* 0x000fea0003800000 */
.L_x_12251:
[----:B------:R-:W-:-:S13]  /*c190*/  ISETP.NE.AND P0, PT, R11, RZ, PT ;  /* 0x000000ff0b00720c */ /* 0x000fda0003f05270 */
[----:B------:R-:W-:Y:S05]  /*c1a0*/  @!P0 BRA `(.L_x_12250) ;  /* 0x0000000800ec8947 */ /* 0x000fea0003800000 */
[----:B------:R-:W-:-:S07]  /*c1b0*/  IMAD.MOV.U32 R4, RZ, RZ, R8 ;  /* 0x000000ffff047224 */ /* 0x000fce00078e0008 */
.L_x_12274:
        /* <DEDUP_REMOVED lines=31> */
.L_x_12262:
[----:B------:R-:W-:Y:S01]  /*c3b0*/  IMAD R3, R11, 0x8, R25 ;  /* 0x000000080b037824 */ /* 0x000fe200078e0219 */
[----:B------:R-:W-:-:S04]  /*c3c0*/  SHF.L.U32 R2, R12, 0x1f, RZ ;  /* 0x0000001f0c027819 */ /* 0x000fc800000006ff */
[----:B------:R-:W2:Y:S02]  /*c3d0*/  SYNCS.PHASECHK.TRANS64.TRYWAIT P0, [R3+URZ+0x16840], R2 ;  /* 0x01684002030075a7 */ /* 0x000ea4000800017f */
[----:B--2---:R-:W-:Y:S05]  /*c3e0*/  @!P0 BRA `(.L_x_12263) ;  /* 0x0000002000548947 */ /* 0x004fea0003800000 */
.L_x_12319:
        /* <DEDUP_REMOVED lines=9> */
.L_x_12264:
        /* <DEDUP_REMOVED lines=21> */
.L_x_12320:
[----:B------:R-:W-:Y:S05]  /*c5d0*/  @P0 BRA `(.L_x_12266) ;  /* 0x0000000000140947 */ /* 0x000fea0003800000 */
[----:B------:R-:W-:Y:S01]  /*c5e0*/  ISETP.NE.AND P1, PT, R26, RZ, PT ;  /* 0x000000ff1a00720c */ /* 0x000fe20003f25270 */
[----:B------:R-:W-:-:S04]  /*c5f0*/  IMAD.MOV.U32 R2, RZ, RZ, 0x4000 ;  /* 0x00004000ff027424 */ /* 0x000fc800078e00ff */
[----:B------:R2:W-:Y:S08]  /*c600*/  SYNCS.ARRIVE.TRANS64 RZ, [R3+URZ+0x50], R2 ;  /* 0x0000500203ff79a7 */ /* 0x0005f0000800003f */
[----:B------:R-:W-:Y:S05]  /*c610*/  @!P1 BRA `(.L_x_12266) ;  /* 0x0000000000049947 */ /* 0x000fea0003800000 */
[----:B------:R-:W-:Y:S01]  /*c620*/  BPT.TRAP 0x1 ;  /* 0x000000040000795c */ /* 0x000fe20000300000 */
.L_x_12266:
        /* <DEDUP_REMOVED lines=19> */
.L_x_12261:
[----:B------:R-:W-:Y:S05]  /*c760*/  BSYNC B1 ;  /* 0x0000000000017941 */ /* 0x000fea0003800000 */
.L_x_12260:
        /* <DEDUP_REMOVED lines=30> */
.L_x_12269:
[----:B------:R-:W-:Y:S01]  /*c950*/  IMAD R2, R22, 0x8, R25 ;  /* 0x0000000816027824 */ /* 0x000fe200078e0219 */
[----:B------:R-:W-:-:S04]  /*c960*/  SHF.L.U32 R3, R24, 0x1f, RZ ;  /* 0x0000001f18037819 */ /* 0x000fc800000006ff */
[----:B------:R-:W2:Y:S02]  /*c970*/  SYNCS.PHASECHK.TRANS64.TRYWAIT P0, [R2+URZ+0x16840], R3 ;  /* 0x01684003020075a7 */ /* 0x000ea4000800017f */
[----:B--2---:R-:W-:Y:S05]  /*c980*/  @!P0 BRA `(.L_x_12270) ;  /* 0x0000001c00148947 */ /* 0x004fea0003800000 */
.L_x_12321:
        /* <DEDUP_REMOVED lines=9> */
.L_x_12271:
        /* <DEDUP_REMOVED lines=20> */
[----:B------:R-:W2:Y:S02]  /*cb60*/  SYNCS.PHASECHK.TRANS64.TRYWAIT P1, [R2+URZ+0x60], R3 ;  /* 0x00006003020075a7 */ /* 0x000ea4000802017f */
[----:B0-2---:R-:W-:Y:S05]  /*cb70*/  @!P1 BRA `(.L_x_12272) ;  /* 0x0000001800ac9947 */ /* 0x005fea0003800000 */
.L_x_12322:
[----:B------:R-:W-:Y:S05]  /*cb80*/  @P0 BRA `(.L_x_12273) ;  /* 0x0000000000140947 */ /* 0x000fea0003800000 */
[----:B------:R-:W-:Y:S01]  /*cb90*/  ISETP.NE.AND P1, PT, R26, RZ, PT ;  /* 0x000000ff1a00720c */ /* 0x000fe20003f25270 */
[----:B0-----:R-:W-:-:S04]  /*cba0*/  IMAD.MOV.U32 R3, RZ, RZ, 0x4000 ;  /* 0x00004000ff037424 */ /* 0x001fc800078e00ff */
[----:B------:R2:W-:Y:S08]  /*cbb0*/  SYNCS.ARRIVE.TRANS64 RZ, [R2+URZ+0x50], R3 ;  /* 0x0000500302ff79a7 */ /* 0x0005f0000800003f */
[----:B------:R-:W-:Y:S05]  /*cbc0*/  @!P1 BRA `(.L_x_12273) ;  /* 0x0000000000049947 */ /* 0x000fea0003800000 */
[----:B------:R-:W-:Y:S01]  /*cbd0*/  BPT.TRAP 0x1 ;  /* 0x000000040000795c */ /* 0x000fe20000300000 */
.L_x_12273:
        /* <DEDUP_REMOVED lines=19> */
.L_x_12268:
[----:B------:R-:W-:Y:S05]  /*cd10*/  BSYNC B1 ;  /* 0x0000000000017941 */ /* 0x000fea0003800000 */
.L_x_12267:
[C---:B------:R-:W-:Y:S01]  /*cd20*/  ISETP.GT.AND P0, PT, R10.reuse, 0x1, PT ;  /* 0x000000010a00780c */ /* 0x040fe20003f04270 */
[----:B0-2---:R-:W-:-:S04]  /*cd30*/  VIADD R2, R10, 0xfffffffe ;  /* 0xfffffffe0a027836 */ /* 0x005fc80000000000 */
[----:B------:R-:W-:-:S08]  /*cd40*/  IMAD.MOV.U32 R10, RZ, RZ, R2 ;  /* 0x000000ffff0a7224 */ /* 0x000fd000078e0002 */
[----:B------:R-:W-:Y:S05]  /*cd50*/  @P0 BRA `(.L_x_12274) ;  /* 0xfffffff400180947 */ /* 0x000fea000383ffff */
.L_x_12250:
[----:B------:R-:W-:Y:S05]  /*cd60*/  BSYNC B0 ;  /* 0x0000000000007941 */ /* 0x000fea0003800000 */
.L_x_12249:
[----:B------:R-:W-:Y:S01]  /*cd70*/  ISETP.NE.AND P0, PT, R26, RZ, PT ;  /* 0x000000ff1a00720c */ /* 0x000fe20003f05270 */
[----:B------:R-:W-:-:S12]  /*cd80*/  BSSY B0, `(.L_x_12275) ;  /* 0x000000e000007945 */ /* 0x000fd80003800000 */
[----:B------:R-:W-:Y:S05]  /*cd90*/  @P0 BRA `(.L_x_12276) ;  /* 0x0000000000300947 */ /* 0x000fea0003800000 */
[----:B------:R-:W3:Y:S01]  /*cda0*/  S2R R9, SR_LANEID ;  /* 0x0000000000097919 */ /* 0x000ee20000000000 */
[----:B------:R-:W-:Y:S01]  /*cdb0*/  VOTEU.ANY UR4, UPT, PT ;  /* 0x0000000000047886 */ /* 0x000fe200038e0100 */
[----:B------:R-:W4:Y:S01]  /*cdc0*/  LDC.64 R2, c[0x0][0xc38] ;  /* 0x00030e00ff027b82 */ /* 0x000f220000000a00 */
[----:B--2---:R-:W3:Y:S08]  /*cdd0*/  FLO.U32 R4, UR4 ;  /* 0x0000000400047d00 */ /* 0x004ef000080e0000 */
        /* <DEDUP_REMOVED lines=8> */
.L_x_12276:
[----:B------:R-:W-:Y:S05]  /*ce60*/  BSYNC B0 ;  /* 0x0000000000007941 */ /* 0x000fea0003800000 */
.L_x_12275:
[----:B------:R-:W-:Y:S04]  /*ce70*/  BSSY B0, `(.L_x_12277) ;  /* 0x0000020000007945 */ /* 0x000fe80003800000 */
[----:B------:R-:W-:Y:S05]  /*ce80*/  @!P6 BRA `(.L_x_12278) ;  /* 0x000000000078e947 */ /* 0x000fea0003800000 */
[----:B------:R-:W-:Y:S01]  /*ce90*/  IMAD R3, R22, 0x8, R25 ;  /* 0x0000000816037824 */ /* 0x000fe200078e0219 */
[----:B------:R-:W-:-:S04]  /*cea0*/  SHF.L.U32 R2, R24, 0x1f, RZ ;  /* 0x0000001f18027819 */ /* 0x000fc800000006ff */
[----:B------:R-:W3:Y:S02]  /*ceb0*/  SYNCS.PHASECHK.TRANS64.TRYWAIT P0, [R3+URZ+0x16860], R2 ;  /* 0x01686002030075a7 */ /* 0x000ee4000800017f */
[----:B---3--:R-:W-:Y:S05]  /*cec0*/  @!P0 BRA `(.L_x_12279) ;  /* 0x0000001400ec8947 */ /* 0x008fea0003800000 */
.L_x_12323:
        /* <DEDUP_REMOVED lines=9> */
.L_x_12280:
        /* <DEDUP_REMOVED lines=16> */
[----:B----4-:R-:W-:Y:S01]  /*d060*/  NOP ;  /* 0x0000000000007918 */ /* 0x010fe20000000000 */
.L_x_12278:
[----:B------:R-:W-:Y:S05]  /*d070*/  BSYNC B0 ;  /* 0x0000000000007941 */ /* 0x000fea0003800000 */
.L_x_12277:
[----:B------:R-:W-:-:S05]  /*d080*/  VIADD R22, R22, 0x1 ;  /* 0x0000000116167836 */ /* 0x000fca0000000000 */
[----:B------:R-:W-:-:S04]  /*d090*/  ISETP.NE.AND P0, PT, R22, 0x2, PT ;  /* 0x000000021600780c */ /* 0x000fc80003f05270 */
[----:B--23--:R-:W-:Y:S02]  /*d0a0*/  SEL R3, RZ, 0x1, P0 ;  /* 0x00000001ff037807 */ /* 0x00cfe40000000000 */
[----:B------:R-:W-:Y:S02]  /*d0b0*/  SEL R22, R22, RZ, P0 ;  /* 0x000000ff16167207 */ /* 0x000fe40000000000 */
[----:B------:R-:W-:-:S07]  /*d0c0*/  LOP3.LUT R24, R24, R3, RZ, 0x3c, !PT ;  /* 0x0000000318187212 */ /* 0x000fce00078e3cff */
.L_x_12236:
[----:B------:R-:W-:Y:S05]  /*d0d0*/  BSYNC B6 ;  /* 0x0000000000067941 */ /* 0x000fea0003800000 */
.L_x_12234:
[----:B------:R-:W-:-:S03]  /*d0e0*/  UMOV UR4, 0xffffffff ;  /* 0xffffffff00047882 */ /* 0x000fc60000000000 */
[----:B------:R-:W-:Y:S05]  /*d0f0*/  BRA.DIV UR4, `(.L_x_12281) ;  /* 0x0000001604747947 */ /* 0x000fea000b800000 */
[----:B------:R2:W3:Y:S04]  /*d100*/  SHFL.IDX PT, R5, R16, RZ, 0x1f ;  /* 0x00001fff10057589 */ /* 0x0004e800000e0000 */
[----:B------:R2:W4:Y:S02]  /*d110*/  SHFL.IDX PT, R4, R16, 0x1, 0x1f ;  /* 0x00201f0010047f89 */ /* 0x00052400000e0000 */
.L_x_12327:
        /* <DEDUP_REMOVED lines=11> */
.L_x_12283:
[----:B------:R-:W-:Y:S05]  /*d1d0*/  BSYNC B0 ;  /* 0x0000000000007941 */ /* 0x000fea0003800000 */
.L_x_12282:
        /* <DEDUP_REMOVED lines=23> */
.L_x_12335:
[----:B------:R-:W-:Y:S02]  /*d350*/  ULDC UR4, c[0x0][0xc10] ;  /* 0x0003040000047ab9 */ /* 0x000fe40000000800 */
[----:B------:R-:W-:-:S04]  /*d360*/  IMAD.U32 R7, RZ, RZ, UR4 ;  /* 0x00000004ff077e24 */ /* 0x000fc8000f8e00ff */
[----:B0-----:R-:W-:-:S04]  /*d370*/  IMAD R3, R14, R7, RZ ;  /* 0x000000070e037224 */ /* 0x001fc800078e02ff */
[----:B----4-:R-:W-:-:S05]  /*d380*/  IMAD.IADD R6, R4, 0x1, R3 ;  /* 0x0000000104067824 */ /* 0x010fca00078e0203 */
[----:B---3--:R-:W-:-:S13]  /*d390*/  ISETP.GT.AND P0, PT, R6, R5, PT ;  /* 0x000000050600720c */ /* 0x008fda0003f04270 */
[----:B------:R-:W-:Y:S05]  /*d3a0*/  @P0 BRA `(.L_x_12285) ;  /* 0x0000000000ac0947 */ /* 0x000fea0003800000 */
[----:B------:R-:W0:Y:S02]  /*d3b0*/  LDC R0, c[0x0][0xc14] ;  /* 0x00030500ff007b82 */ /* 0x000e240000000800 */
.L_x_12290:
        /* <DEDUP_REMOVED lines=12> */
.L_x_12288:
[----:B------:R-:W-:Y:S05]  /*d480*/  BSYNC B0 ;  /* 0x0000000000007941 */ /* 0x000fea0003800000 */
.L_x_12287:
        /* <DEDUP_REMOVED lines=23> */
.L_x_12343:
[----:B------:R-:W-:Y:S02]  /*d600*/  ULDC UR4, c[0x0][0xc10] ;  /* 0x0003040000047ab9 */ /* 0x000fe40000000800 */
[----:B------:R-:W-:-:S04]  /*d610*/  IMAD.U32 R7, RZ, RZ, UR4 ;  /* 0x00000004ff077e24 */ /* 0x000fc8000f8e00ff */
[----:B---3--:R-:W-:-:S04]  /*d620*/  IMAD R3, R14, R7, RZ ;  /* 0x000000070e037224 */ /* 0x008fc800078e02ff */
[----:B------:R-:W-:-:S05]  /*d630*/  IMAD.IADD R6, R3, 0x1, R6 ;  /* 0x0000000103067824 */ /* 0x000fca00078e0206 */
[----:B------:R-:W-:-:S13]  /*d640*/  ISETP.GT.AND P0, PT, R6, R5, PT ;  /* 0x000000050600720c */ /* 0x000fda0003f04270 */
[----:B------:R-:W-:Y:S05]  /*d650*/  @!P0 BRA `(.L_x_12290) ;  /* 0xfffffffc00588947 */ /* 0x000fea000383ffff */
.L_x_12285:
        /* <DEDUP_REMOVED lines=8> */
.L_x_12347:
[----:B------:R-:W-:Y:S01]  /*d6e0*/  ISETP.NE.AND P0, PT, R3, RZ, PT ;  /* 0x000000ff0300720c */ /* 0x000fe20003f05270 */
[----:B------:R-:W-:-:S12]  /*d6f0*/  IMAD.MOV.U32 R14, RZ, RZ, RZ ;  /* 0x000000ffff0e7224 */ /* 0x000fd800078e00ff */
[----:B------:R-:W-:Y:S05]  /*d700*/  @!P0 BRA `(.L_x_12292) ;  /* 0x0000000000108947 */ /* 0x000fea0003800000 */
[----:B------:R-:W-:Y:S01]  /*d710*/  UMOV UR4, 0xffffffff ;  /* 0xffffffff00047882 */ /* 0x000fe20000000000 */
[----:B------:R-:W-:Y:S02]  /*d720*/  VIADD R12, R4, 0xffffffff ;  /* 0xffffffff040c7836 */ /* 0x000fe40000000000 */
[----:B------:R-:W-:Y:S05]  /*d730*/  BRA.DIV UR4, `(.L_x_12293) ;  /* 0x0000001a04187947 */ /* 0x000fea000b800000 */
[----:B------:R0:W0:Y:S02]  /*d740*/  SHFL.IDX PT, R14, R8, R12, 0x1f ;  /* 0x00001f0c080e7589 */ /* 0x00002400000e0000 */
.L_x_12292:
[----:B---3--:R-:W3:Y:S01]  /*d750*/  LDC.64 R2, c[0x0][0xc68] ;  /* 0x00031a00ff027b82 */ /* 0x008ee20000000a00 */
[----:B------:R-:W-:-:S04]  /*d760*/  IMAD.IADD R19, R4, 0x1, R19 ;  /* 0x0000000104137824 */ /* 0x000fc800078e0213 */
[----:B---3--:R-:W-:-:S05]  /*d770*/  IMAD.WIDE R2, R19, 0x4, R2 ;  /* 0x0000000413027825 */ /* 0x008fca00078e0202 */
[----:B0-----:R0:W4:Y:S01]  /*d780*/  LDG.E R8, desc[UR38][R2.64] ;  /* 0x0000002602087981 */ /* 0x001122000c1e1900 */
[----:B--2---:R-:W-:-:S04]  /*d790*/  IMAD R16, R14, R7, R6 ;  /* 0x000000070e107224 */ /* 0x004fc800078e0206 */
[----:B------:R-:W-:Y:S02]  /*d7a0*/  IMAD.IADD R5, R5, 0x1, -R16 ;  /* 0x0000000105057824 */ /* 0x000fe400078e0a10 */
[----:B0-----:R-:W-:Y:S02]  /*d7b0*/  IMAD.MOV.U32 R2, RZ, RZ, RZ ;  /* 0x000000ffff027224 */ /* 0x001fe400078e00ff */
[----:B----4-:R-:W-:-:S05]  /*d7c0*/  IMAD R4, R17, R8, RZ ;  /* 0x0000000811047224 */ /* 0x010fca00078e02ff */
        /* <DEDUP_REMOVED lines=58> */
.L_x_12286:
[----:B------:R-:W-:Y:S01]  /*db70*/  UMOV UR4, URZ ;  /* 0x0000003f00047c82 */ /* 0x000fe20008000000 */
[----:B------:R-:W-:Y:S01]  /*db80*/  UMOV UR5, URZ ;  /* 0x0000003f00057c82 */ /* 0x000fe20008000000 */
[----:B------:R-:W-:Y:S01]  /*db90*/  ULDC UR6, c[0x0][0xc14] ;  /* 0x0003050000067ab9 */ /* 0x000fe20000000800 */
[----:B--2---:R-:W-:Y:S02]  /*dba0*/  IMAD.MOV.U32 R16, RZ, RZ, R5 ;  /* 0x000000ffff107224 */ /* 0x004fe400078e0005 */
[----:B------:R-:W-:Y:S02]  /*dbb0*/  IMAD.U32 R17, RZ, RZ, UR4 ;  /* 0x00000004ff117e24 */ /* 0x000fe4000f8e00ff */
[----:B------:R-:W-:Y:S02]  /*dbc0*/  IMAD.U32 R18, RZ, RZ, UR5 ;  /* 0x00000005ff127e24 */ /* 0x000fe4000f8e00ff */
[----:B------:R-:W-:-:S07]  /*dbd0*/  IMAD.U32 R19, RZ, RZ, UR6 ;  /* 0x00000006ff137e24 */ /* 0x000fce000f8e00ff */
.L_x_12294:
        /* <DEDUP_REMOVED lines=10> */
.L_x_12230:
        /* <DEDUP_REMOVED lines=12> */
.L_x_12350:
[----:B------:R-:W-:Y:S05]  /*dd40*/  BSYNC B0 ;  /* 0x0000000000007941 */ /* 0x000fea0003800000 */
.L_x_12296:
[----:B------:R-:W-:-:S03]  /*dd50*/  UMOV UR4, 0xffffffff ;  /* 0xffffffff00047882 */ /* 0x000fc60000000000 */
[----:B------:R-:W-:Y:S05]  /*dd60*/  BRA.DIV UR4, `(.L_x_12298) ;  /* 0x0000001204c47947 */ /* 0x000fea000b800000 */
[----:B0-----:R-:W0:Y:S02]  /*dd70*/  S2R R0, SR_TID.X ;  /* 0x0000000000007919 */ /* 0x001e240000002100 */
[----:B0-----:R-:W-:-:S04]  /*dd80*/  SHF.R.U32.HI R0, RZ, 0x5, R0 ;  /* 0x00000005ff007819 */ /* 0x001fc80000011600 */
[----:B------:R-:W-:-:S05]  /*dd90*/  LOP3.LUT R0, R0, 0x3, RZ, 0xc0, !PT ;  /* 0x0000000300007812 */ /* 0x000fca00078ec0ff */
[----:B------:R0:W2:Y:S02]  /*dda0*/  SHFL.IDX PT, R14, R0, RZ, 0x1f ;  /* 0x00001fff000e7589 */ /* 0x0000a400000e0000 */
.L_x_12353:
[----:B--2---:R-:W-:Y:S01]  /*ddb0*/  ISETP.NE.AND P0, PT, R14, RZ, PT ;  /* 0x000000ff0e00720c */ /* 0x004fe20003f05270 */
[----:B------:R-:W-:-:S12]  /*ddc0*/  BSSY B0, `(.L_x_12299) ;  /* 0x0000024000007945 */ /* 0x000fd80003800000 */
[----:B------:R-:W-:Y:S05]  /*ddd0*/  @P0 BRA `(.L_x_12300) ;  /* 0x0000000000880947 */ /* 0x000fea0003800000 */
[----:B------:R-:W-:-:S03]  /*dde0*/  UMOV UR4, 0xffffffff ;  /* 0xffffffff00047882 */ /* 0x000fc60000000000 */
[----:B------:R-:W-:Y:S05]  /*ddf0*/  BRA.DIV UR4, `(.L_x_12301) ;  /* 0x0000001204d47947 */ /* 0x000fea000b800000 */
[----:B------:R-:W-:-:S13]  /*de00*/  ELECT P6, URZ, PT ;  /* 0x00000000003f782f */ /* 0x000fda00038c0000 */
.L_x_12356:
[----:B------:R-:W-:Y:S05]  /*de10*/  @!P6 BRA `(.L_x_12300) ;  /* 0x000000000078e947 */ /* 0x000fea0003800000 */
[----:B------:R-:W-:-:S06]  /*de20*/  ULOP3.LUT UR4, UR36, 0x2, URZ, 0xfc, !UPT ;  /* 0x0000000224047892 */ /* 0x000fcc000f8efc3f */
[----:B0-----:R-:W-:-:S05]  /*de30*/  IMAD.U32 R0, RZ, RZ, UR4 ;  /* 0x00000004ff007e24 */ /* 0x001fca000f8e00ff */
[----:B------:R-:W-:-:S13]  /*de40*/  ISETP.NE.AND P2, PT, R0, 0x3, PT ;  /* 0x000000030000780c */ /* 0x000fda0003f45270 */
[----:B------:R-:W-:Y:S05]  /*de50*/  @!P2 BRA `(.L_x_12302) ;  /* 0x000000000004a947 */ /* 0x000fea0003800000 */
[----:B------:R-:W-:Y:S01]  /*de60*/  BPT.TRAP 0x1 ;  /* 0x000000040000795c */ /* 0x000fe20000300000 */
.L_x_12302:
        /* <DEDUP_REMOVED lines=12> */
.L_x_12357:
[----:B------:R-:W2:Y:S02]  /*df30*/  SYNCS.PHASECHK.TRANS64.TRYWAIT P0, [R3+URZ], R0 ;  /* 0x00000000030075a7 */ /* 0x000ea4000800017f */
[----:B--2---:R-:W-:Y:S05]  /*df40*/  @!P0 BRA `(.L_x_12304) ;  /* 0x0000001000b48947 */ /* 0x004fea0003800000 */
.L_x_12358:
[----:B------:R-:W-:Y:S05]  /*df50*/  @!P2 BRA `(.L_x_12305) ;  /* 0x000000000004a947 */ /* 0x000fea0003800000 */
[----:B------:R-:W-:Y:S01]  /*df60*/  BPT.TRAP 0x1 ;  /* 0x000000040000795c */ /* 0x000fe20000300000 */
.L_x_12305:
[----:B--2---:R-:W-:-:S04]  /*df70*/  VIADD R3, R9, 0x16860 ;  /* 0x0001686009037836 */ /* 0x004fc80000000000 */
[----:B------:R-:W-:-:S04]  /*df80*/  IMAD R5, R22, 0x8, R3 ;  /* 0x0000000816057824 */ /* 0x000fc800078e0203 */
[----:B------:R-:W2:Y:S02]  /*df90*/  SYNCS.PHASECHK.TRANS64.TRYWAIT P0, [R5+URZ], R2 ;  /* 0x00000002050075a7 */ /* 0x000ea4000800017f */
[----:B--2---:R-:W-:Y:S05]  /*dfa0*/  @!P0 BRA `(.L_x_12306) ;  /* 0x0000001000b08947 */ /* 0x004fea0003800000 */
.L_x_12359:
[----:B------:R-:W-:-:S07]  /*dfb0*/  IMAD R3, R4, 0x8, R3 ;  /* 0x0000000804037824 */ /* 0x000fce00078e0203 */
.L_x_12307:
[----:B---3--:R3:W4:Y:S02]  /*dfc0*/  SYNCS.PHASECHK.TRANS64.TRYWAIT P0, [R3+URZ], R0 ;  /* 0x00000000030075a7 */ /* 0x008724000800017f */
[----:B----4-:R-:W-:Y:S05]  /*dfd0*/  @!P0 NANOSLEEP.SYNCS 0x989680 ;  /* 0x009896800000895d */ /* 0x010fea0003900000 */
[----:B------:R-:W4:Y:S02]  /*dfe0*/  @!P0 SYNCS.PHASECHK.TRANS64 P0, [R3+URZ], R0 ;  /* 0x00000000030085a7 */ /* 0x000f24000800007f */
[----:B----4-:R-:W-:Y:S05]  /*dff0*/  @!P0 BRA `(.L_x_12307) ;  /* 0xfffffffc00f08947 */ /* 0x010fea000383ffff */
.L_x_12300:
[----:B------:R-:W-:Y:S05]  /*e000*/  BSYNC B0 ;  /* 0x0000000000007941 */ /* 0x000fea0003800000 */
.L_x_12299:
[----:B------:R-:W-:Y:S05]  /*e010*/  EXIT ;  /* 0x000000000000794d */ /* 0x000fea0003800000 */
.L_x_12174:
[----:B0-----:R-:W-:-:S04]  /*e020*/  IMAD.U32 R3, RZ, RZ, UR41 ;  /* 0x00000029ff037e24 */ /* 0x001fc8000f8e00ff */
[----:B------:R0:W1:Y:S03]  /*e030*/  SYNCS.PHASECHK.TRANS64.TRYWAIT P1, [R3+URZ+0x16800], R0 ;  /* 0x01680000030075a7 */ /* 0x000066000802017f */
[----:B-1----:R-:W-:Y:S05]  /*e040*/  @!P1 NANOSLEEP.SYNCS 0x989680 ;  /* 0x009896800000995d */ /* 0x002fea0003900000 */
[----:B------:R-:W1:Y:S02]  /*e050*/  @!P1 SYNCS.PHASECHK.TRANS64 P1, [R3+URZ+0x16800], R0 ;  /* 0x01680000030095a7 */ /* 0x000e64000802007f */
[----:B-1----:R-:W-:Y:S05]  /*e060*/  @!P1 BRA `(.L_x_12174) ;  /* 0xfffffffc00ec9947 */ /* 0x002fea000383ffff */
[----:B------:R-:W-:Y:S05]  /*e070*/  BRA `(.L_x_12308) ;  /* 0xffffff3400987947 */ /* 0x000fea000383ffff */
.L_x_12178:
[----:B-1----:R1:W2:Y:S02]  /*e080*/  SYNCS.PHASECHK.TRANS64.TRYWAIT P2, [R2+URZ+0x16830], R3 ;  /* 0x01683003020075a7 */ /* 0x0022a4000804017f */
[----:B--2---:R-:W-:Y:S05]  /*e090*/  @!P2 NANOSLEEP.SYNCS 0x989680 ;  /* 0x009896800000a95d */ /* 0x004fea0003900000 */
[----:B------:R-:W2:Y:S02]  /*e0a0*/  @!P2 SYNCS.PHASECHK.TRANS64 P2, [R2+URZ+0x16830], R3 ;  /* 0x016830030200a5a7 */ /* 0x000ea4000804007f */
[----:B--2---:R-:W-:Y:S05]  /*e0b0*/  @!P2 BRA `(.L_x_12178) ;  /* 0xfffffffc00f0a947 */ /* 0x004fea000383ffff */
[----:B------:R-:W-:Y:S05]  /*e0c0*/  BRA `(.L_x_12177) ;  /* 0xffffff3400c07947 */ /* 0x000fea000383ffff */
.L_x_12183:
[----:B-1----:R-:W-:-:S04]  /*e0d0*/  IMAD.U32 R7, RZ, RZ, UR6 ;  /* 0x00000006ff077e24 */ /* 0x002fc8000f8e00ff */
[----:B------:R1:W2:Y:S03]  /*e0e0*/  SYNCS.PHASECHK.TRANS64.TRYWAIT P2, [R7+URZ+0x16830], R0 ;  /* 0x01683000070075a7 */ /* 0x0002a6000804017f */
[----:B--2---:R-:W-:Y:S05]  /*e0f0*/  @!P2 NANOSLEEP.SYNCS 0x989680 ;  /* 0x009896800000a95d */ /* 0x004fea0003900000 */
[----:B------:R-:W2:Y:S02]  /*e100*/  @!P2 SYNCS.PHASECHK.TRANS64 P2, [R7+URZ+0x16830], R0 ;  /* 0x016830000700a5a7 */ /* 0x000ea4000804007f */
[----:B--2---:R-:W-:Y:S05]  /*e110*/  @!P2 BRA `(.L_x_12183) ;  /* 0xfffffffc00eca947 */ /* 0x004fea000383ffff */
[----:B------:R-:W-:Y:S05]  /*e120*/  BRA `(.L_x_12180) ;  /* 0xffffff58005c7947 */ /* 0x000fea000383ffff */
.L_x_12187:
[----:B-1----:R-:W-:-:S04]  /*e130*/  IMAD.U32 R7, RZ, RZ, UR6 ;  /* 0x00000006ff077e24 */ /* 0x002fc8000f8e00ff */
[----:B------:R1:W2:Y:S03]  /*e140*/  SYNCS.PHASECHK.TRANS64.TRYWAIT P2, [R7+URZ+0x16850], R0 ;  /* 0x01685000070075a7 */ /* 0x0002a6000804017f */
[----:B--2---:R-:W-:Y:S05]  /*e150*/  @!P2 NANOSLEEP.SYNCS 0x989680 ;  /* 0x009896800000a95d */ /* 0x004fea0003900000 */
[----:B------:R-:W2:Y:S02]  /*e160*/  @!P2 SYNCS.PHASECHK.TRANS64 P2, [R7+URZ+0x16850], R0 ;  /* 0x016850000700a5a7 */ /* 0x000ea4000804007f */
[----:B--2---:R-:W-:Y:S05]  /*e170*/  @!P2 BRA `(.L_x_12187) ;  /* 0xfffffffc00eca947 */ /* 0x004fea000383ffff */
[----:B------:R-:W-:Y:S05]  /*e180*/  BRA `(.L_x_12184) ;  /* 0xffffff5800cc7947 */ /* 0x000fea000383ffff */
.L_x_12193:
[----:B-1----:R-:W-:-:S04]  /*e190*/  IMAD.U32 R9, RZ, RZ, UR6 ;  /* 0x00000006ff097e24 */ /* 0x002fc8000f8e00ff */
[----:B------:R1:W2:Y:S03]  /*e1a0*/  SYNCS.PHASECHK.TRANS64.TRYWAIT P2, [R9+URZ+0x16830], R0 ;  /* 0x01683000090075a7 */ /* 0x0002a6000804017f */
[----:B--2---:R-:W-:Y:S05]  /*e1b0*/  @!P2 NANOSLEEP.SYNCS 0x989680 ;  /* 0x009896800000a95d */ /* 0x004fea0003900000 */
[----:B------:R-:W2:Y:S02]  /*e1c0*/  @!P2 SYNCS.PHASECHK.TRANS64 P2, [R9+URZ+0x16830], R0 ;  /* 0x016830000900a5a7 */ /* 0x000ea4000804007f */
[----:B--2---:R-:W-:Y:S05]  /*e1d0*/  @!P2 BRA `(.L_x_12193) ;  /* 0xfffffffc00eca947 */ /* 0x004fea000383ffff */
[----:B------:R-:W-:Y:S05]  /*e1e0*/  BRA `(.L_x_12190) ;  /* 0xffffff7c009c7947 */ /* 0x000fea000383ffff */
.L_x_12197:
[----:B-1----:R-:W-:-:S04]  /*e1f0*/  IMAD.U32 R9, RZ, RZ, UR6 ;  /* 0x00000006ff097e24 */ /* 0x002fc8000f8e00ff */
[----:B------:R1:W2:Y:S03]  /*e200*/  SYNCS.PHASECHK.TRANS64.TRYWAIT P2, [R9+URZ+0x16850], R0 ;  /* 0x01685000090075a7 */ /* 0x0002a6000804017f */
[----:B--2---:R-:W-:Y:S05]  /*e210*/  @!P2 NANOSLEEP.SYNCS 0x989680 ;  /* 0x009896800000a95d */ /* 0x004fea0003900000 */
[----:B------:R-:W2:Y:S02]  /*e220*/  @!P2 SYNCS.PHASECHK.TRANS64 P2, [R9+URZ+0x16850], R0 ;  /* 0x016850000900a5a7 */ /* 0x000ea4000804007f */
[----:B--2---:R-:W-:Y:S05]  /*e230*/  @!P2 BRA `(.L_x_12197) ;  /* 0xfffffffc00eca947 */ /* 0x004fea000383ffff */
[----:B------:R-:W-:Y:S05]  /*e240*/  BRA `(.L_x_12194) ;  /* 0xffffff80000c7947 */ /* 0x000fea000383ffff */
.L_x_12202:
[----:B-1----:R-:W-:-:S04]  /*e250*/  IMAD.U32 R5, RZ, RZ, UR5 ;  /* 0x00000005ff057e24 */ /* 0x002fc8000f8e00ff */
[----:B------:R1:W2:Y:S03]  /*e260*/  SYNCS.PHASECHK.TRANS64.TRYWAIT P0, [R5+URZ+0x16850], R4 ;  /* 0x01685004050075a7 */ /* 0x0002a6000800017f */
[----:B--2---:R-:W-:Y:S05]  /*e270*/  @!P0 NANOSLEEP.SYNCS 0x989680 ;  /* 0x009896800000895d */ /* 0x004fea0003900000 */
[----:B------:R-:W2:Y:S02]  /*e280*/  @!P0 SYNCS.PHASECHK.TRANS64 P0, [R5+URZ+0x16850], R4 ;  /* 0x01685004050085a7 */ /* 0x000ea4000800007f */
[----:B--2---:R-:W-:Y:S05]  /*e290*/  @!P0 BRA `(.L_x_12202) ;  /* 0xfffffffc00ec8947 */ /* 0x004fea000383ffff */
[----:B------:R-:W-:Y:S05]  /*e2a0*/  BRA `(.L_x_12201) ;  /* 0xffffff9800707947 */ /* 0x000fea000383ffff */
.L_x_12241:
        /* <DEDUP_REMOVED lines=11> */
.L_x_12310:
[----:B------:R-:W-:Y:S05]  /*e360*/  BSYNC B0 ;  /* 0x0000000000007941 */ /* 0x000fea0003800000 */
.L_x_12309:
[----:B------:R-:W-:Y:S05]  /*e370*/  BRA `(.L_x_12311) ;  /* 0xffffffd000907947 */ /* 0x000fea000383ffff */
.L_x_12242:
[----:B------:R-:W-:Y:S01]  /*e380*/  BSSY B0, `(.L_x_12312) ;  /* 0x0000006000007945 */ /* 0x000fe20003800000 */
[----:B------:R-:W-:-:S07]  /*e390*/  IMAD.MOV.U32 R15, RZ, RZ, -0x1 ;  /* 0xffffffffff0f7424 */ /* 0x000fce00078e00ff */
[----:B-1----:R-:W-:Y:S05]  /*e3a0*/  WARPSYNC.COLLECTIVE R15, `(.L_x_12313) ;  /* 0x000000000f0c7348 */ /* 0x002fea0003c00000 */
[----:B------:R-:W-:Y:S02]  /*e3b0*/  ELECT P6, UR62, PT ;  /* 0x00000000003e782f */ /* 0x000fe400038c0000 */
[----:B------:R-:W-:Y:S01]  /*e3c0*/  MOV R14, UR62 ;  /* 0x0000003e000e7c02 */ /* 0x000fe20008000f00 */
[----:B-1----:R-:W-:Y:S10]  /*e3d0*/  ENDCOLLECTIVE ;  /* 0x000000000000791b */ /* 0x002ff40003800000 */
.L_x_12313:
[----:B------:R-:W-:Y:S05]  /*e3e0*/  BSYNC B0 ;  /* 0x0000000000007941 */ /* 0x000fea0003800000 */
.L_x_12312:
[----:B------:R-:W-:Y:S05]  /*e3f0*/  BRA `(.L_x_12314) ;  /* 0xffffffd000807947 */ /* 0x000fea000383ffff */
.L_x_12245:
[----:B--2---:R2:W3:Y:S02]  /*e400*/  SYNCS.PHASECHK.TRANS64.TRYWAIT P0, [R5+URZ+0x16840], R4 ;  /* 0x01684004050075a7 */ /* 0x0044e4000800017f */
[----:B---3--:R-:W-:Y:S05]  /*e410*/  @!P0 NANOSLEEP.SYNCS 0x989680 ;  /* 0x009896800000895d */ /* 0x008fea0003900000 */
[----:B------:R-:W3:Y:S02]  /*e420*/  @!P0 SYNCS.PHASECHK.TRANS64 P0, [R5+URZ+0x16840], R4 ;  /* 0x01684004050085a7 */ /* 0x000ee4000800007f */
[----:B---3--:R-:W-:Y:S05]  /*e430*/  @!P0 BRA `(.L_x_12245) ;  /* 0xfffffffc00f08947 */ /* 0x008fea000383ffff */
[----:B------:R-:W-:Y:S05]  /*e440*/  BRA `(.L_x_12315) ;  /* 0xffffffd000d47947 */ /* 0x000fea000383ffff */
.L_x_12248:
[----:B--2---:R2:W3:Y:S02]  /*e450*/  SYNCS.PHASECHK.TRANS64.TRYWAIT P0, [R25+URZ+0x16820], R4 ;  /* 0x01682004190075a7 */ /* 0x0044e4000800017f */
[----:B---3--:R-:W-:Y:S05]  /*e460*/  @!P0 NANOSLEEP.SYNCS 0x989680 ;  /* 0x009896800000895d */ /* 0x008fea0003900000 */
[----:B------:R-:W3:Y:S02]  /*e470*/  @!P0 SYNCS.PHASECHK.TRANS64 P0, [R25+URZ+0x16820], R4 ;  /* 0x01682004190085a7 */ /* 0x000ee4000800007f */
[----:B---3--:R-:W-:Y:S05]  /*e480*/  @!P0 BRA `(.L_x_12248) ;  /* 0xfffffffc00f08947 */ /* 0x008fea000383ffff */
[----:B------:R-:W-:Y:S05]  /*e490*/  BRA `(.L_x_12316) ;  /* 0xffffffd400947947 */ /* 0x000fea000383ffff */
.L_x_12256:
[----:B0-----:R0:W2:Y:S02]  /*e4a0*/  SYNCS.PHASECHK.TRANS64.TRYWAIT P0, [R3+URZ+0x16840], R2 ;  /* 0x01684002030075a7 */ /* 0x0010a4000800017f */
[----:B--2---:R-:W-:Y:S05]  /*e4b0*/  @!P0 NANOSLEEP.SYNCS 0x989680 ;  /* 0x009896800000895d */ /* 0x004fea0003900000 */
[----:B------:R-:W2:Y:S02]  /*e4c0*/  @!P0 SYNCS.PHASECHK.TRANS64 P0, [R3+URZ+0x16840], R2 ;  /* 0x01684002030085a7 */ /* 0x000ea4000800007f */
[----:B--2---:R-:W-:Y:S05]  /*e4d0*/  @!P0 BRA `(.L_x_12256) ;  /* 0xfffffffc00f08947 */ /* 0x004fea000383ffff */
[----:B------:R-:W-:Y:S05]  /*e4e0*/  BRA `(.L_x_12317) ;  /* 0xffffffd800307947 */ /* 0x000fea000383ffff */
.L_x_12258:
[----:B0-----:R0:W2:Y:S02]  /*e4f0*/  SYNCS.PHASECHK.TRANS64.TRYWAIT P0, [R2+URZ+0x60], R5 ;  /* 0x00006005020075a7 */ /* 0x0010a4000800017f */
[----:B--2---:R-:W-:Y:S05]  /*e500*/  @!P0 NANOSLEEP.SYNCS 0x989680 ;  /* 0x009896800000895d */ /* 0x004fea0003900000 */
[----:B------:R-:W2:Y:S02]  /*e510*/  @!P0 SYNCS.PHASECHK.TRANS64 P0, [R2+URZ+0x60], R5 ;  /* 0x00006005020085a7 */ /* 0x000ea4000800007f */
[----:B--2---:R-:W-:Y:S05]  /*e520*/  @!P0 BRA `(.L_x_12258) ;  /* 0xfffffffc00f08947 */ /* 0x004fea000383ffff */
[----:B------:R-:W-:Y:S05]  /*e530*/  BRA `(.L_x_12318) ;  /* 0xffffffd800947947 */ /* 0x000fea000383ffff */
.L_x_12263:
[----:B--2---:R2:W3:Y:S02]  /*e540*/  SYNCS.PHASECHK.TRANS64.TRYWAIT P0, [R3+URZ+0x16840], R2 ;  /* 0x01684002030075a7 */ /* 0x0044e4000800017f */
[----:B---3--:R-:W-:Y:S05]  /*e550*/  @!P0 NANOSLEEP.SYNCS 0x989680 ;  /* 0x009896800000895d */ /* 0x008fea0003900000 */
[----:B------:R-:W3:Y:S02]  /*e560*/  @!P0 SYNCS.PHASECHK.TRANS64 P0, [R3+URZ+0x16840], R2 ;  /* 0x01684002030085a7 */ /* 0x000ee4000800007f */
[----:B---3--:R-:W-:Y:S05]  /*e570*/  @!P0 BRA `(.L_x_12263) ;  /* 0xfffffffc00f08947 */ /* 0x008fea000383ffff */
[----:B------:R-:W-:Y:S05]  /*e580*/  BRA `(.L_x_12319) ;  /* 0xffffffdc00987947 */ /* 0x000fea000383ffff */
.L_x_12265:
[----:B0-----:R0:W2:Y:S02]  /*e590*/  SYNCS.PHASECHK.TRANS64.TRYWAIT P1, [R3+URZ+0x60], R24 ;  /* 0x00006018030075a7 */ /* 0x0010a4000802017f */
[----:B--2---:R-:W-:Y:S05]  /*e5a0*/  @!P1 NANOSLEEP.SYNCS 0x989680 ;  /* 0x009896800000995d */ /* 0x004fea0003900000 */
[----:B------:R-:W2:Y:S02]  /*e5b0*/  @!P1 SYNCS.PHASECHK.TRANS64 P1, [R3+URZ+0x60], R24 ;  /* 0x00006018030095a7 */ /* 0x000ea4000802007f */
[----:B--2---:R-:W-:Y:S05]  /*e5c0*/  @!P1 BRA `(.L_x_12265) ;  /* 0xfffffffc00f09947 */ /* 0x004fea000383ffff */
[----:B------:R-:W-:Y:S05]  /*e5d0*/  BRA `(.L_x_12320) ;  /* 0xffffffdc00fc7947 */ /* 0x000fea000383ffff */
.L_x_12270:
[----:B--2---:R2:W3:Y:S02]  /*e5e0*/  SYNCS.PHASECHK.TRANS64.TRYWAIT P0, [R2+URZ+0x16840], R3 ;  /* 0x01684003020075a7 */ /* 0x0044e4000800017f */
[----:B---3--:R-:W-:Y:S05]  /*e5f0*/  @!P0 NANOSLEEP.SYNCS 0x989680 ;  /* 0x009896800000895d */ /* 0x008fea0003900000 */
[----:B------:R-:W3:Y:S02]  /*e600*/  @!P0 SYNCS.PHASECHK.TRANS64 P0, [R2+URZ+0x16840], R3 ;  /* 0x01684003020085a7 */ /* 0x000ee4000800007f */
[----:B---3--:R-:W-:Y:S05]  /*e610*/  @!P0 BRA `(.L_x_12270) ;  /* 0xfffffffc00f08947 */ /* 0x008fea000383ffff */
[----:B------:R-:W-:Y:S05]  /*e620*/  BRA `(.L_x_12321) ;  /* 0xffffffe000d87947 */ /* 0x000fea000383ffff */
.L_x_12272:
[----:B0-----:R0:W2:Y:S02]  /*e630*/  SYNCS.PHASECHK.TRANS64.TRYWAIT P1, [R2+URZ+0x60], R3 ;  /* 0x00006003020075a7 */ /* 0x0010a4000802017f */
[----:B--2---:R-:W-:Y:S05]  /*e640*/  @!P1 NANOSLEEP.SYNCS 0x989680 ;  /* 0x009896800000995d */ /* 0x004fea0003900000 */
[----:B------:R-:W2:Y:S02]  /*e650*/  @!P1 SYNCS.PHASECHK.TRANS64 P1, [R2+URZ+0x60], R3 ;  /* 0x00006003020095a7 */ /* 0x000ea4000802007f */
[----:B--2---:R-:W-:Y:S05]  /*e660*/  @!P1 BRA `(.L_x_12272) ;  /* 0xfffffffc00f09947 */ /* 0x004fea000383ffff */
[----:B------:R-:W-:Y:S05]  /*e670*/  BRA `(.L_x_12322) ;  /* 0xffffffe400407947 */ /* 0x000fea000383ffff */
.L_x_12279:
[----:B---3--:R3:W4:Y:S02]  /*e680*/  SYNCS.PHASECHK.TRANS64.TRYWAIT P0, [R3+URZ+0x16860], R2 ;  /* 0x01686002030075a7 */ /* 0x008724000800017f */
[----:B----4-:R-:W-:Y:S05]  /*e690*/  @!P0 NANOSLEEP.SYNCS 0x989680 ;  /* 0x009896800000895d */ /* 0x010fea0003900000 */
[----:B------:R-:W4:Y:S02]  /*e6a0*/  @!P0 SYNCS.PHASECHK.TRANS64 P0, [R3+URZ+0x16860], R2 ;  /* 0x01686002030085a7 */ /* 0x000f24000800007f */
[----:B----4-:R-:W-:Y:S05]  /*e6b0*/  @!P0 BRA `(.L_x_12279) ;  /* 0xfffffffc00f08947 */ /* 0x010fea000383ffff */
[----:B------:R-:W-:Y:S05]  /*e6c0*/  BRA `(.L_x_12323) ;  /* 0xffffffe800007947 */ /* 0x000fea000383ffff */
.L_x_12281:
        /* <DEDUP_REMOVED lines=8> */
.L_x_12325:
[----:B------:R-:W-:Y:S05]  /*e750*/  BSYNC B0 ;  /* 0x0000000000007941 */ /* 0x000fea0003800000 */
.L_x_12324:
        /* <DEDUP_REMOVED lines=8> */
.L_x_12326:
[----:B------:R-:W-:Y:S01]  /*e7e0*/  IMAD.MOV.U32 R4, RZ, RZ, R14 ;  /* 0x000000ffff047224 */ /* 0x000fe200078e000e */
[----:B------:R-:W-:Y:S06]  /*e7f0*/  BRA `(.L_x_12327) ;  /* 0xffffffe800487947 */ /* 0x000fec000383ffff */
.L_x_12284:
        /* <DEDUP_REMOVED lines=8> */
.L_x_12329:
[----:B------:R-:W-:Y:S05]  /*e880*/  BSYNC B0 ;  /* 0x0000000000007941 */ /* 0x000fea0003800000 */
.L_x_12328:
        /* <DEDUP_REMOVED lines=10> */
.L_x_12330:
        /* <DEDUP_REMOVED lines=8> */
.L_x_12331:
        /* <DEDUP_REMOVED lines=8> */
.L_x_12332:
        /* <DEDUP_REMOVED lines=8> */
.L_x_12333:
        /* <DEDUP_REMOVED lines=8> */
.L_x_12334:
[----:B------:R-:W-:Y:S05]  /*eb30*/  BRA `(.L_x_12335) ;  /* 0xffffffe800047947 */ /* 0x000fea000383ffff */
.L_x_12289:
        /* <DEDUP_REMOVED lines=8> */
.L_x_12337:
[----:B------:R-:W-:Y:S05]  /*ebc0*/  BSYNC B0 ;  /* 0x0000000000007941 */ /* 0x000fea0003800000 */
.L_x_12336:
        /* <DEDUP_REMOVED lines=10> */
.L_x_12338:
        /* <DEDUP_REMOVED lines=8> */
.L_x_12339:
        /* <DEDUP_REMOVED lines=8> */
.L_x_12340:
        /* <DEDUP_REMOVED lines=8> */
.L_x_12341:
        /* <DEDUP_REMOVED lines=8> */
.L_x_12342:
[----:B------:R-:W-:Y:S05]  /*ee70*/  BRA `(.L_x_12343) ;  /* 0xffffffe400e07947 */ /* 0x000fea000383ffff */
.L_x_12291:
[----:B------:R-:W-:Y:S01]  /*ee80*/  BSSY B0, `(.L_x_12344) ;  /* 0x0000006000007945 */ /* 0x000fe20003800000 */
[----:B------:R-:W-:Y:S01]  /*ee90*/  PLOP3.LUT P6, PT, P6, PT, PT, 0x8, 0x0 ;  /* 0x000000000000781c */ /* 0x000fe200037ce170 */
[----:B------:R-:W-:-:S12]  /*eea0*/  IMAD.MOV.U32 R15, RZ, RZ, -0x1 ;  /* 0xffffffffff0f7424 */ /* 0x000fd800078e00ff */
[----:B012---:R-:W-:Y:S05]  /*eeb0*/  WARPSYNC.COLLECTIVE R15, `(.L_x_12345) ;  /* 0x000000000f087348 */ /* 0x007fea0003c00000 */
[----:B------:R-:W-:Y:S01]  /*eec0*/  VOTE.ANY R14, PT, P6 ;  /* 0x00000000000e7806 */ /* 0x000fe200030e0100 */
[----:B012---:R-:W-:Y:S06]  /*eed0*/  ENDCOLLECTIVE ;  /* 0x000000000000791b */ /* 0x007fec0003800000 */
.L_x_12345:
[----:B------:R-:W-:Y:S05]  /*eee0*/  BSYNC B0 ;  /* 0x0000000000007941 */ /* 0x000fea0003800000 */
.L_x_12344:
        /* <DEDUP_REMOVED lines=9> */
.L_x_12346:
[----:B------:R-:W-:Y:S01]  /*ef80*/  IMAD.MOV.U32 R17, RZ, RZ, R14 ;  /* 0x000000ffff117224 */ /* 0x000fe200078e000e */
[----:B------:R-:W-:Y:S06]  /*ef90*/  BRA `(.L_x_12347) ;  /* 0xffffffe400d07947 */ /* 0x000fec000383ffff */
.L_x_12293:
[----:B------:R-:W-:Y:S01]  /*efa0*/  BSSY B0, `(.L_x_12348) ;  /* 0x0000007000007945 */ /* 0x000fe20003800000 */
[----:B------:R-:W-:Y:S02]  /*efb0*/  IMAD.MOV.U32 R13, RZ, RZ, R8 ;  /* 0x000000ffff0d7224 */ /* 0x000fe400078e0008 */
[----:B------:R-:W-:Y:S02]  /*efc0*/  IMAD.MOV.U32 R11, RZ, RZ, 0x1f ;  /* 0x0000001fff0b7424 */ /* 0x000fe400078e00ff */
[----:B------:R-:W-:-:S07]  /*efd0*/  IMAD.MOV.U32 R15, RZ, RZ, -0x1 ;  /* 0xffffffffff0f7424 */ /* 0x000fce00078e00ff */
[----:B01234-:R-:W-:Y:S05]  /*efe0*/  WARPSYNC.COLLECTIVE R15, `(.L_x_12349) ;  /* 0x000000000f087348 */ /* 0x01ffea0003c00000 */
[----:B------:R0:W0:Y:S02]  /*eff0*/  SHFL.IDX P6, R14, R13, R12, R11 ;  /* 0x0000000c0d0e7389 */ /* 0x00002400000c000b */
[----:B01234-:R-:W-:Y:S01]  /*f000*/  ENDCOLLECTIVE ;  /* 0x000000000000791b */ /* 0x01ffe20003800000 */
.L_x_12349:
[----:B------:R-:W-:Y:S05]  /*f010*/  BSYNC B0 ;  /* 0x0000000000007941 */ /* 0x000fea0003800000 */
.L_x_12348:
[----:B------:R-:W-:Y:S05]  /*f020*/  BRA `(.L_x_12292) ;  /* 0xffffffe400c87947 */ /* 0x000fea000383ffff */
.L_x_12297:
[----:B0-----:R0:W2:Y:S02]  /*f030*/  SYNCS.PHASECHK.TRANS64.TRYWAIT P0, [R9+URZ+0x16820], R0 ;  /* 0x01682000090075a7 */ /* 0x0010a4000800017f */
[----:B--2---:R-:W-:Y:S05]  /*f040*/  @!P0 NANOSLEEP.SYNCS 0x989680 ;  /* 0x009896800000895d */ /* 0x004fea0003900000 */
[----:B------:R-:W2:Y:S02]  /*f050*/  @!P0 SYNCS.PHASECHK.TRANS64 P0, [R9+URZ+0x16820], R0 ;  /* 0x01682000090085a7 */ /* 0x000ea4000800007f */
[----:B--2---:R-:W-:Y:S05]  /*f060*/  @!P0 BRA `(.L_x_12297) ;  /* 0xfffffffc00f08947 */ /* 0x004fea000383ffff */
[----:B------:R-:W-:Y:S05]  /*f070*/  BRA `(.L_x_12350) ;  /* 0xffffffec00307947 */ /* 0x000fea000383ffff */
.L_x_12298:
        /* <DEDUP_REMOVED lines=11> */
.L_x_12352:
[----:B------:R-:W-:Y:S05]  /*f130*/  BSYNC B0 ;  /* 0x0000000000007941 */ /* 0x000fea0003800000 */
.L_x_12351:
[----:B------:R-:W-:Y:S05]  /*f140*/  BRA `(.L_x_12353) ;  /* 0xffffffec00187947 */ /* 0x000fea000383ffff */
.L_x_12301:
[----:B------:R-:W-:Y:S01]  /*f150*/  BSSY B1, `(.L_x_12354) ;  /* 0x0000006000017945 */ /* 0x000fe20003800000 */
[----:B------:R-:W-:-:S07]  /*f160*/  IMAD.MOV.U32 R15, RZ, RZ, -0x1 ;  /* 0xffffffffff0f7424 */ /* 0x000fce00078e00ff */
[----:B01----:R-:W-:Y:S05]  /*f170*/  WARPSYNC.COLLECTIVE R15, `(.L_x_12355) ;  /* 0x000000000f0c7348 */ /* 0x003fea0003c00000 */
[----:B------:R-:W-:Y:S02]  /*f180*/  ELECT P6, UR62, PT ;  /* 0x00000000003e782f */ /* 0x000fe400038c0000 */
[----:B------:R-:W-:Y:S01]  /*f190*/  MOV R14, UR62 ;  /* 0x0000003e000e7c02 */ /* 0x000fe20008000f00 */
[----:B01----:R-:W-:Y:S10]  /*f1a0*/  ENDCOLLECTIVE ;  /* 0x000000000000791b */ /* 0x003ff40003800000 */
.L_x_12355:
[----:B------:R-:W-:Y:S05]  /*f1b0*/  BSYNC B1 ;  /* 0x0000000000017941 */ /* 0x000fea0003800000 */
.L_x_12354:
[----:B------:R-:W-:Y:S05]  /*f1c0*/  BRA `(.L_x_12356) ;  /* 0xffffffec00107947 */ /* 0x000fea000383ffff */
.L_x_12303:
[----:B0-----:R0:W2:Y:S02]  /*f1d0*/  SYNCS.PHASECHK.TRANS64.TRYWAIT P0, [R7+URZ], R2 ;  /* 0x00000002070075a7 */ /* 0x0010a4000800017f */
[----:B--2---:R-:W-:Y:S05]  /*f1e0*/  @!P0 NANOSLEEP.SYNCS 0x989680 ;  /* 0x009896800000895d */ /* 0x004fea0003900000 */
[----:B------:R-:W2:Y:S02]  /*f1f0*/  @!P0 SYNCS.PHASECHK.TRANS64 P0, [R7+URZ], R2 ;  /* 0x00000002070085a7 */ /* 0x000ea4000800007f */
[----:B--2---:R-:W-:Y:S05]  /*f200*/  @!P0 BRA `(.L_x_12303) ;  /* 0xfffffffc00f08947 */ /* 0x004fea000383ffff */
[----:B------:R-:W-:Y:S05]  /*f210*/  BRA `(.L_x_12357) ;  /* 0xffffffec00447947 */ /* 0x000fea000383ffff */
.L_x_12304:
[----:B--2---:R2:W3:Y:S02]  /*f220*/  SYNCS.PHASECHK.TRANS64.TRYWAIT P0, [R3+URZ], R0 ;  /* 0x00000000030075a7 */ /* 0x0044e4000800017f */
[----:B---3--:R-:W-:Y:S05]  /*f230*/  @!P0 NANOSLEEP.SYNCS 0x989680 ;  /* 0x009896800000895d */ /* 0x008fea0003900000 */
[----:B------:R-:W3:Y:S02]  /*f240*/  @!P0 SYNCS.PHASECHK.TRANS64 P0, [R3+URZ], R0 ;  /* 0x00000000030085a7 */ /* 0x000ee4000800007f */
[----:B---3--:R-:W-:Y:S05]  /*f250*/  @!P0 BRA `(.L_x_12304) ;  /* 0xfffffffc00f08947 */ /* 0x008fea000383ffff */
[----:B------:R-:W-:Y:S05]  /*f260*/  BRA `(.L_x_12358) ;  /* 0xffffffec00387947 */ /* 0x000fea000383ffff */
.L_x_12306:
[----:B--2---:R2:W3:Y:S02]  /*f270*/  SYNCS.PHASECHK.TRANS64.TRYWAIT P0, [R5+URZ], R2 ;  /* 0x00000002050075a7 */ /* 0x0044e4000800017f */
[----:B---3--:R-:W-:Y:S05]  /*f280*/  @!P0 NANOSLEEP.SYNCS 0x989680 ;  /* 0x009896800000895d */ /* 0x008fea0003900000 */
[----:B------:R-:W3:Y:S02]  /*f290*/  @!P0 SYNCS.PHASECHK.TRANS64 P0, [R5+URZ], R2 ;  /* 0x00000002050085a7 */ /* 0x000ee4000800007f */
[----:B---3--:R-:W-:Y:S05]  /*f2a0*/  @!P0 BRA `(.L_x_12306) ;  /* 0xfffffffc00f08947 */ /* 0x008fea000383ffff */
[----:B------:R-:W-:Y:S05]  /*f2b0*/  BRA `(.L_x_12359) ;  /* 0xffffffec003c7947 */ /* 0x000fea000383ffff */
.L_x_12360:
        /* <DEDUP_REMOVED lines=12> */
.L_x_12795:


//--------------------- .text._ZN7cutlass13device_kernelIN5flash11enable_sm90INS1_16FlashAttnFwdSm90INS1_25CollectiveMainloopFwdSm90ILi2EN4cute5tupleIJNS5_1CILi1EEES8_S8_EEENS6_IJNS7_ILi192EEENS7_ILi128EEENS7_ILi64EEEEEELi64ENS_10bfloat16_tEfNS_4arch4Sm90ELb1ELb0ELb0ELb1ELb0ELb1ELb0ELb1ELb1ELb0ELb0ELb0EEENS1_21CollectiveEpilogueFwdINS6_IJSA_SC_SB_EEES9_SE_SG_Li384ELb1ELb0ELb0ELb0EEENS1_36VarlenDynamicPersistentTileSchedulerILi192ELi128ELi384ELi32ELb0ELb0ELb1ELb1ELb1ELb1EEEEEEEEEvNT_6ParamsE --------------------------
	.section	.text._ZN7cutlass13device_kernelIN5flash11enable_sm90INS1_16FlashAttnFwdSm90INS1_25CollectiveMainloopFwdSm90ILi2EN4cute5tupleIJNS5_1CILi1EEES8_S8_EEENS6_IJNS7_ILi192EEENS7_ILi128EEENS7_ILi64EEEEEELi64ENS_10bfloat16_tEfNS_4arch4Sm90ELb1ELb0ELb0ELb1ELb0ELb1ELb0ELb1ELb1ELb0ELb0ELb0EEENS1_21CollectiveEpilogueFwdINS6_IJSA_SC_SB_EEES9_SE_SG_Li384ELb1ELb0ELb0ELb0EEENS1_36VarlenDynamicPersistentTileSchedulerILi192ELi128ELi384ELi32ELb0ELb0ELb1ELb1ELb1ELb1EEEEEEEEEvNT_6ParamsE,"ax",@progbits
	.align	128
.text._ZN7cutlass13device_kernelIN5flash11enable_sm90INS1_16FlashAttnFwdSm90INS1_25CollectiveMainloopFwdSm90ILi2EN4cute5tupleIJNS5_1CILi1EEES8_S8_EEENS6_IJNS7_ILi192EEENS7_ILi128EEENS7_ILi64EEEEEELi64ENS_10bfloat16_tEfNS_4arch4Sm90ELb1ELb0ELb0ELb1ELb0ELb1ELb0ELb1ELb1ELb0ELb0ELb0EEENS1_21CollectiveEpilogueFwdINS6_IJSA_SC_SB_EEES9_SE_SG_Li384ELb1ELb0ELb0ELb0EEENS1_36VarlenDynamicPersistentTileSchedulerILi192ELi128ELi384ELi32ELb0ELb0ELb1ELb1ELb1ELb1EEEEEEEEEvNT_6ParamsE:
        .type           _ZN7cutlass13device_kernelIN5flash11enable_sm90INS1_16FlashAttnFwdSm90INS1_25CollectiveMainloopFwdSm90ILi2EN4cute5tupleIJNS5_1CILi1EEES8_S8_EEENS6_IJNS7_ILi192EEENS7_ILi128EEENS7_ILi64EEEEEELi64ENS_10bfloat16_tEfNS_4arch4Sm90ELb1ELb0ELb0ELb1ELb0ELb1ELb0ELb1ELb1ELb0ELb0ELb0EEENS1_21CollectiveEpilogueFwdINS6_IJSA_SC_SB_EEES9_SE_SG_Li384ELb1ELb0ELb0ELb0EEENS1_36VarlenDynamicPersistentTileSchedulerILi192ELi128ELi384ELi32ELb0ELb0ELb1ELb1ELb1ELb1EEEEEEEEEvNT_6ParamsE,@function
        .size           _ZN7cutlass13device_kernelIN5flash11enable_sm90INS1_16FlashAttnFwdSm90INS1_25CollectiveMainloopFwdSm90ILi2EN4cute5tupleIJNS5_1CILi1EEES8_S8_EEENS6_IJNS7_ILi192EEENS7_ILi128EEENS7_ILi64EEEEEELi64ENS_10bfloat16_tEfNS_4arch4Sm90ELb1ELb0ELb0ELb1ELb0ELb1ELb0ELb1ELb1ELb0ELb0ELb0EEENS1_21CollectiveEpilogueFwdINS6_IJSA_SC_SB_EEES9_SE_SG_Li384ELb1ELb0ELb0ELb0EEENS1_36VarlenDynamicPersistentTileSchedulerILi192ELi128ELi384ELi32ELb0ELb0ELb1ELb1ELb1ELb1EEEEEEEEEvNT_6ParamsE,(.L_x_12796 - _ZN7cutlass13device_kernelIN5flash11enable_sm90INS1_16FlashAttnFwdSm90INS1_25CollectiveMainloopFwdSm90ILi2EN4cute5tupleIJNS5_1CILi1EEES8_S8_EEENS6_IJNS7_ILi192EEENS7_ILi128EEENS7_ILi64EEEEEELi64ENS_10bfloat16_tEfNS_4arch4Sm90ELb1ELb0ELb0ELb1ELb0ELb1ELb0ELb1ELb1ELb0ELb0ELb0EEENS1_21CollectiveEpilogueFwdINS6_IJSA_SC_SB_EEES9_SE_SG_Li384ELb1ELb0ELb0ELb0EEENS1_36VarlenDynamicPersistentTileSchedulerILi192ELi128ELi384ELi32ELb0ELb0ELb1ELb1ELb1ELb1EEEEEEEEEvNT_6ParamsE)
        .other          _ZN7cutlass13device_kernelIN5flash11enable_sm90INS1_16FlashAttnFwdSm90INS1_25CollectiveMainloopFwdSm90ILi2EN4cute5tupleIJNS5_1CILi1EEES8_S8_EEENS6_IJNS7_ILi192EEENS7_ILi128EEENS7_ILi64EEEEEELi64ENS_10bfloat16_tEfNS_4arch4Sm90ELb1ELb0ELb0ELb1ELb0ELb1ELb0ELb1ELb1ELb0ELb0ELb0EEENS1_21CollectiveEpilogueFwdINS6_IJSA_SC_SB_EEES9_SE_SG_Li384ELb1ELb0ELb0ELb0EEENS1_36VarlenDynamicPersistentTileSchedulerILi192ELi128ELi384ELi32ELb0ELb0ELb1ELb1ELb1ELb1EEEEEEEEEvNT_6ParamsE,@"STO_CUDA_ENTRY STV_DEFAULT"
_ZN7cutlass13device_kernelIN5flash11enable_sm90INS1_16FlashAttnFwdSm90INS1_25CollectiveMainloopFwdSm90ILi2EN4cute5tupleIJNS5_1CILi1EEES8_S8_EEENS6_IJNS7_ILi192EEENS7_ILi128EEENS7_ILi64EEEEEELi64ENS_10bfloat16_tEfNS_4arch4Sm90ELb1ELb0ELb0ELb1ELb0ELb1ELb0ELb1ELb1ELb0ELb0ELb0EEENS1_21CollectiveEpilogueFwdINS6_IJSA_SC_SB_EEES9_SE_SG_Li384ELb1ELb0ELb0ELb0EEENS1_36VarlenDynamicPersistentTileSchedulerILi192ELi128ELi384ELi32ELb0ELb0ELb1ELb1ELb1ELb1EEEEEEEEEvNT_6ParamsE:
        /* <DEDUP_REMOVED lines=26> */
.L_x_12362:
[----:B------:R-:W-:Y:S05]  /*01a0*/  BSYNC B0 ;  /* 0x0000000000007941 */ /* 0x000fea0003800000 */
.L_x_12361:
        /* <DEDUP_REMOVED lines=40> */
.L_x_12363:
        /* <DEDUP_REMOVED lines=22> */
.L_x_12364:
        /* <DEDUP_REMOVED lines=18> */
.L_x_12365:
        /* <DEDUP_REMOVED lines=22> */
.L_x_12366:
        /* <DEDUP_REMOVED lines=22> */
.L_x_12367:
        /* <DEDUP_REMOVED lines=9> */
.L_x_12370:
[----:B------:R-:W-:-:S08]  /*0a00*/  NOP ;  /* 0x0000000000007918 */ /* 0x000fd00000000000 */
[----:B------:R-:W0:Y:S02]  /*0a10*/  USETMAXREG.TRY_ALLOC.CTAPOOL UP0, 0xa0 ;  /* 0x000000a0000079c8 */ /* 0x000e240008000600 */
[----:B0-----:R-:W-:-:S13]  /*0a20*/  PLOP3.LUT P0, PT, PT, PT, UP0, 0x80, 0x0 ;  /* 0x000000000000781c */ /* 0x001fda0003f0f008 */
[----:B------:R-:W-:Y:S05]  /*0a30*/  @!P0 BRA `(.L_x_12370) ;  /* 0xfffffffc00f08947 */ /* 0x000fea000383ffff */
[----:B------:R-:W3:Y:S01]  /*0a40*/  LDL.LU R0, [R1+0x8] ;  /* 0x0000080001007983 */ /* 0x000ee20000300800 */
        /* <DEDUP_REMOVED lines=15> */
[----:B------:R4:W-:Y:S01]  /*0b40*/  STL [R1+0x8], R0 ;  /* 0x0000080001007387 */ /* 0x0009e20000100800 */
[----:B0-----:R-:W-:-:S13]  /*0b50*/  ISETP.GE.AND P0, PT, R155, UR4, PT ;  /* 0x000000049b007c0c */ /* 0x001fda000bf06270 */
[----:B----4-:R-:W-:Y:S05]  /*0b60*/  @P0 BRA `(.L_x_12371) ;  /* 0x0000016000400947 */ /* 0x010fea0003800000 */
[----:B------:R-:W2:Y:S01]  /*0b70*/  LDL.LU R14, [R1+0x14] ;  /* 0x00001400010e7983 */ /* 0x000ea20000300800 */
[----:B------:R-:W0:Y:S02]  /*0b80*/  S2R R0, SR_TID.X ;  /* 0x0000000000007919 */ /* 0x000e240000002100 */
[----:B0-----:R-:W-:-:S05]  /*0b90*/  VIADD R13, R0, 0xffffff80 ;  /* 0xffffff80000d7836 */ /* 0x001fca0000000000 */
[----:B------:R-:W-:-:S04]  /*0ba0*/  SHF.R.S32.HI R0, RZ, 0x1f, R13 ;  /* 0x0000001fff007819 */ /* 0x000fc8000001140d */
[----:B------:R-:W-:-:S04]  /*0bb0*/  LEA.HI R3, R0, R13, RZ, 0x7 ;  /* 0x0000000d00037211 */ /* 0x000fc800078f38ff */
[----:B------:R-:W-:Y:S02]  /*0bc0*/  LOP3.LUT R4, R3, 0xffffff80, RZ, 0xc0, !PT ;  /* 0xffffff8003047812 */ /* 0x000fe400078ec0ff */
[----:B------:R-:W-:-:S03]  /*0bd0*/  SHF.R.S32.HI R3, RZ, 0x7, R3 ;  /* 0x00000007ff037819 */ /* 0x000fc60000011403 */
[----:B------:R-:W-:Y:S02]  /*0be0*/  IMAD.IADD R6, R13, 0x1, -R4 ;  /* 0x000000010d067824 */ /* 0x000fe400078e0a04 */
[----:B------:R-:W-:-:S03]  /*0bf0*/  IMAD.HI R4, R3, 0x55555556, RZ ;  /* 0x5555555603047827 */ /* 0x000fc600078e02ff */
[----:B------:R-:W-:Y:S02]  /*0c00*/  SHF.R.S32.HI R9, RZ, 0x1f, R6 ;  /* 0x0000001fff097819 */ /* 0x000fe40000011406 */
[----:B------:R-:W-:Y:S02]  /*0c10*/  LEA.HI R8, R4, R4, RZ, 0x1 ;  /* 0x0000000404087211 */ /* 0x000fe400078f08ff */
[----:B------:R-:W-:Y:S02]  /*0c20*/  LEA.HI R10, R9, R6, RZ, 0x2 ;  /* 0x00000006090a7211 */ /* 0x000fe400078f10ff */
[----:B------:R-:W-:Y:S02]  /*0c30*/  LEA.HI R4, R0, R13, RZ, 0x4 ;  /* 0x0000000d00047211 */ /* 0x000fe400078f20ff */
[--C-:B------:R-:W-:Y:S02]  /*0c40*/  SHF.R.S32.HI R11, RZ, 0x2, R10.reuse ;  /* 0x00000002ff0b7819 */ /* 0x100fe4000001140a */
[----:B------:R-:W-:-:S02]  /*0c50*/  SHF.R.S32.HI R12, RZ, 0x1f, R10 ;  /* 0x0000001fff0c7819 */ /* 0x000fc4000001140a */
[----:B------:R-:W-:Y:S01]  /*0c60*/  SHF.R.S32.HI R7, RZ, 0x4, R4 ;  /* 0x00000004ff077819 */ /* 0x000fe20000011404 */
[----:B------:R-:W-:Y:S01]  /*0c70*/  IMAD R8, R8, -0x3, R3 ;  /* 0xfffffffd08087824 */ /* 0x000fe200078e0203 */
[----:B------:R-:W-:Y:S02]  /*0c80*/  LEA.HI R12, R12, R11, RZ, 0x3 ;  /* 0x0000000b0c0c7211 */ /* 0x000fe400078f18ff */
[----:B------:R-:W-:Y:S02]  /*0c90*/  LEA.HI R5, R0, R13, RZ, 0x5 ;  /* 0x0000000d00057211 */ /* 0x000fe400078f28ff */
[C---:B------:R-:W-:Y:S02]  /*0ca0*/  LOP3.LUT R3, R4.reuse, 0x3fffff0, RZ, 0xc0, !PT ;  /* 0x03fffff004037812 */ /* 0x040fe400078ec0ff */
[----:B------:R-:W-:Y:S02]  /*0cb0*/  LEA.HI R4, R4, R7, RZ, 0x1 ;  /* 0x0000000704047211 */ /* 0x000fe400078f08ff */
[----:B------:R-:W-:-:S02]  /*0cc0*/  LOP3.LUT R12, R12, 0xfffffff8, RZ, 0xc0, !PT ;  /* 0xfffffff80c0c7812 */ /* 0x000fc400078ec0ff */
[----:B------:R-:W-:Y:S01]  /*0cd0*/  LEA.HI R9, R9, R6, RZ, 0x5 ;  /* 0x0000000609097211 */ /* 0x000fe200078f28ff */
[----:B------:R-:W-:Y:S01]  /*0ce0*/  IMAD.IADD R3, R13, 0x1, -R3 ;  /* 0x000000010d037824 */ /* 0x000fe200078e0a03 */
[----:B------:R-:W-:Y:S02]  /*0cf0*/  SHF.R.S32.HI R15, RZ, 0x5, R5 ;  /* 0x00000005ff0f7819 */ /* 0x000fe40000011405 */
[----:B------:R-:W-:Y:S01]  /*0d00*/  LOP3.LUT R4, R4, 0x1ffffffe, RZ, 0xc0, !PT ;  /* 0x1ffffffe04047812 */ /* 0x000fe200078ec0ff */
[----:B------:R-:W-:Y:S01]  /*0d10*/  IMAD.IADD R12, R11, 0x1, -R12 ;  /* 0x000000010b0c7824 */ /* 0x000fe200078e0a0c */
[----:B------:R-:W-:Y:S01]  /*0d20*/  SHF.R.S32.HI R9, RZ, 0x5, R9 ;  /* 0x00000005ff097819 */ /* 0x000fe20000011409 */
[----:B------:R-:W-:Y:S01]  /*0d30*/  IMAD R5, R15, 0x10, R3 ;  /* 0x000000100f057824 */ /* 0x000fe200078e0203 */
[----:B------:R-:W-:Y:S01]  /*0d40*/  LOP3.LUT R3, R10, 0x7ffffffc, RZ, 0xc0, !PT ;  /* 0x7ffffffc0a037812 */ /* 0x000fe200078ec0ff */
[----:B------:R-:W-:Y:S02]  /*0d50*/  IMAD.IADD R4, R7, 0x1, -R4 ;  /* 0x0000000107047824 */ /* 0x000fe400078e0a04 */
[----:B------:R-:W-:-:S02]  /*0d60*/  IMAD R9, R9, 0x10, R12 ;  /* 0x0000001009097824 */ /* 0x000fc400078e020c */
[----:B------:R-:W-:Y:S02]  /*0d70*/  IMAD R7, R5, 0x8, R4 ;  /* 0x0000000805077824 */ /* 0x000fe400078e0204 */
[----:B------:R-:W-:Y:S02]  /*0d80*/  IMAD.IADD R4, R6, 0x1, -R3 ;  /* 0x0000000106047824 */ /* 0x000fe400078e0a03 */
[----:B------:R-:W-:-:S03]  /*0d90*/  IMAD R3, R8, 0x40, R9 ;  /* 0x0000004008037824 */ /* 0x000fc600078e0209 */
[----:B------:R-:W-:Y:S04]  /*0da0*/  STL [R1+0x24], R4 ;  /* 0x0000240401007387 */ /* 0x000fe80000100800 */
[----:B------:R0:W-:Y:S02]  /*0db0*/  STL [R1+0x28], R3 ;  /* 0x0000280301007387 */ /* 0x0001e40000100800 */
[----:B0-----:R-:W-:-:S04]  /*0dc0*/  LEA.HI R3, R0, R13, RZ, 0x2 ;  /* 0x0000000d00037211 */ /* 0x001fc800078f10ff */
[----:B------:R-:W-:-:S05]  /*0dd0*/  SHF.R.S32.HI R19, RZ, 0x2, R3 ;  /* 0x00000002ff137819 */ /* 0x000fca0000011403 */
[----:B------:R-:W-:Y:S01]  /*0de0*/  VIADD R8, R19, 0x60 ;  /* 0x0000006013087836 */ /* 0x000fe20000000000 */
[----:B------:R-:W-:-:S04]  /*0df0*/  LOP3.LUT R4, R3, 0xfffffffc, RZ, 0xc0, !PT ;  /* 0xfffffffc03047812 */ /* 0x000fc800078ec0ff */
[----:B------:R-:W-:Y:S02]  /*0e00*/  SHF.R.S32.HI R5, RZ, 0x1f, R8 ;  /* 0x0000001fff057819 */ /* 0x000fe40000011408 */
[----:B------:R-:W-:Y:S02]  /*0e10*/  LEA.HI R0, R0, R13, RZ, 0x3 ;  /* 0x0000000d00007211 */ /* 0x000fe400078f18ff */
[----:B------:R-:W-:Y:S01]  /*0e20*/  SHF.R.S32.HI R6, RZ, 0x1f, R3 ;  /* 0x0000001fff067819 */ /* 0x000fe20000011403 */
[----:B------:R-:W-:Y:S01]  /*0e30*/  IMAD.SHL.U32 R3, R8, 0x40, RZ ;  /* 0x0000004008037824 */ /* 0x000fe200078e00ff */
[----:B------:R-:W-:Y:S01]  /*0e40*/  LEA.HI R5, R5, R8, RZ, 0x3 ;  /* 0x0000000805057211 */ /* 0x000fe200078f18ff */
[----:B------:R-:W-:Y:S01]  /*0e50*/  IMAD.IADD R9, R13, 0x1, -R4 ;  /* 0x000000010d097824 */ /* 0x000fe200078e0a04 */
[----:B------:R-:W-:Y:S02]  /*0e60*/  LOP3.LUT R0, R0, 0x1ffffff8, RZ, 0xc0, !PT ;  /* 0x1ffffff800007812 */ /* 0x000fe400078ec0ff */
[----:B------:R-:W-:Y:S01]  /*0e70*/  LOP3.LUT R3, R3, 0x1c0, RZ, 0xc0, !PT ;  /* 0x000001c003037812 */ /* 0x000fe200078ec0ff */
[----:B------:R-:W-:-:S02]  /*0e80*/  IMAD.SHL.U32 R16, R9, 0x8, RZ ;  /* 0x0000000809107824 */ /* 0x000fc400078e00ff */
[----:B------:R-:W-:Y:S01]  /*0e90*/  IMAD.SHL.U32 R5, R5, 0x40, RZ ;  /* 0x0000004005057824 */ /* 0x000fe200078e00ff */
[----:B------:R-:W-:Y:S01]  /*0ea0*/  LEA.HI R6, R6, R19, RZ, 0x3 ;  /* 0x0000001306067211 */ /* 0x000fe200078f18ff */
[----:B------:R-:W-:Y:S01]  /*0eb0*/  IMAD.IADD R0, R13, 0x1, -R0 ;  /* 0x000000010d007824 */ /* 0x000fe200078e0a00 */
[----:B------:R-:W-:Y:S02]  /*0ec0*/  SHF.R.U32.HI R9, RZ, 0x3, R3 ;  /* 0x00000003ff097819 */ /* 0x000fe40000011603 */
[----:B------:R-:W-:Y:S02]  /*0ed0*/  LOP3.LUT R3, R3, 0x38, R16, 0xf8, !PT ;  /* 0x0000003803037812 */ /* 0x000fe400078ef810 */
[----:B------:R-:W-:Y:S01]  /*0ee0*/  LOP3.LUT R4, R5, 0xfffffe00, RZ, 0xc0, !PT ;  /* 0xfffffe0005047812 */ /* 0x000fe200078ec0ff */
[----:B------:R-:W-:Y:S01]  /*0ef0*/  IMAD.SHL.U32 R0, R0, 0x8, RZ ;  /* 0x0000000800007824 */ /* 0x000fe200078e00ff */
[----:B------:R-:W-:Y:S01]  /*0f00*/  LOP3.LUT R6, R6, 0xfffffff8, RZ, 0xc0, !PT ;  /* 0xfffffff806067812 */ /* 0x000fe200078ec0ff */
[----:B------:R-:W-:Y:S01]  /*0f10*/  STL [R1+0x38], RZ ;  /* 0x000038ff01007387 */ /* 0x000fe20000100800 */
[----:B------:R-:W-:-:S02]  /*0f20*/  LOP3.LUT R3, R4, R3, R9, 0xf6, !PT ;  /* 0x0000000304037212 */ /* 0x000fc400078ef609 */
[----:B------:R-:W-:Y:S01]  /*0f30*/  SHF.R.S32.HI R5, RZ, 0x1f, R19 ;  /* 0x0000001fff057819 */ /* 0x000fe20000011413 */
[----:B------:R0:W-:Y:S01]  /*0f40*/  STL [R1+0x20], R4 ;  /* 0x0000200401007387 */ /* 0x0001e20000100800 */
[----:B------:R-:W-:-:S03]  /*0f50*/  IMAD.IADD R5, R19, 0x1, -R6 ;  /* 0x0000000113057824 */ /* 0x000fc600078e0a06 */
[----:B------:R1:W-:Y:S01]  /*0f60*/  STL [R1+0x34], R0 ;  /* 0x0000340001007387 */ /* 0x0003e20000100800 */
[----:B0-----:R-:W-:Y:S01]  /*0f70*/  IMAD.SHL.U32 R4, R7, 0x8, RZ ;  /* 0x0000000807047824 */ /* 0x001fe200078e00ff */
[----:B-1----:R-:W-:Y:S01]  /*0f80*/  SHF.R.S32.HI R0, RZ, 0x1f, R8 ;  /* 0x0000001fff007819 */ /* 0x002fe20000011408 */
[----:B------:R-:W-:Y:S01]  /*0f90*/  IMAD R0, R3, 0x2, R2 ;  /* 0x0000000203007824 */ /* 0x000fe200078e0202 */
[----:B------:R0:W-:Y:S04]  /*0fa0*/  STL [R1+0x1c], R5 ;  /* 0x00001c0501007387 */ /* 0x0001e80000100800 */
[----:B------:R0:W-:Y:S04]  /*0fb0*/  STL [R1+0x40], R0 ;  /* 0x0000400001007387 */ /* 0x0001e80000100800 */
[----:B------:R0:W-:Y:S01]  /*0fc0*/  STL [R1+0x44], R4 ;  /* 0x0000440401007387 */ /* 0x0001e20000100800 */
[----:B------:R-:W-:Y:S01]  /*0fd0*/  CS2R R22, SRZ ;  /* 0x0000000000167805 */ /* 0x000fe2000001ff00 */
[----:B------:R-:W-:-:S02]  /*0fe0*/  IMAD.MOV.U32 R156, RZ, RZ, RZ ;  /* 0x000000ffff9c7224 */ /* 0x000fc400078e00ff */
[----:B------:R-:W-:Y:S01]  /*0ff0*/  IMAD.MOV.U32 R18, RZ, RZ, RZ ;  /* 0x000000ffff127224 */ /* 0x000fe200078e00ff */
[----:B0-2---:R-:W-:-:S07]  /*1000*/  LOP3.LUT R157, R14, 0x1, RZ, 0xfc, !PT ;  /* 0x000000010e9d7812 */ /* 0x005fce00078efcff */
.L_x_12526:
[----:B01---5:R-:W0:Y:S02]  /*1010*/  LDC.64 R4, c[0x0][0xc60] ;  /* 0x00031800ff047b82 */ /* 0x023e240000000a00 */
[----:B0-----:R-:W-:-:S05]  /*1020*/  IMAD.WIDE R4, R155, 0x4, R4 ;  /* 0x000000049b047825 */ /* 0x001fca00078e0204 */
[----:B--2---:R-:W2:Y:S01]  /*1030*/  LDG.E R10, desc[UR40][R4.64] ;  /* 0x00000028040a7981 */ /* 0x004ea2000c1e1900 */
[----:B------:R-:W-:Y:S05]  /*1040*/  YIELD ;  /* 0x0000000000007946 */ /* 0x000fea0003800000 */
[----:B------:R-:W-:Y:S01]  /*1050*/  ULDC.64 UR4, c[0x0][0xa28] ;  /* 0x00028a0000047ab9 */ /* 0x000fe20000000a00 */
[----:B------:R-:W-:Y:S01]  /*1060*/  ULDC.64 UR8, c[0x0][0xa18] ;  /* 0x0002860000087ab9 */ /* 0x000fe20000000a00 */
[----:B------:R-:W-:Y:S01]  /*1070*/  ISETP.NE.U32.AND P1, PT, RZ, UR4, PT ;  /* 0x00000004ff007c0c */ /* 0x000fe2000bf25070 */
[----:B------:R-:W-:Y:S01]  /*1080*/  IMAD.MOV.U32 R3, RZ, RZ, RZ ;  /* 0x000000ffff037224 */ /* 0x000fe200078e00ff */
[----:B------:R-:W-:Y:S01]  /*1090*/  ULDC.64 UR6, c[0x0][0xa08] ;  /* 0x0002820000067ab9 */ /* 0x000fe20000000a00 */
[----:B------:R-:W-:Y:S01]  /*10a0*/  IMAD.MOV.U32 R31, RZ, RZ, RZ ;  /* 0x000000ffff1f7224 */ /* 0x000fe200078e00ff */
[----:B------:R-:W-:-:S02]  /*10b0*/  ISETP.NE.AND.EX P1, PT, RZ, UR5, PT, P1 ;  /* 0x00000005ff007c0c */ /* 0x000fc4000bf25310 */
[----:B------:R-:W-:-:S04]  /*10c0*/  ISETP.NE.U32.AND P0, PT, RZ, UR6, PT ;  /* 0x00000006ff007c0c */ /* 0x000fc8000bf05070 */
[----:B------:R-:W-:Y:S02]  /*10d0*/  ISETP.NE.AND.EX P0, PT, RZ, UR7, PT, P0 ;  /* 0x00000007ff007c0c */ /* 0x000fe4000bf05300 */
[----:B--2---:R-:W-:Y:S01]  /*10e0*/  SHF.R.S32.HI R0, RZ, 0x1f, R10 ;  /* 0x0000001fff007819 */ /* 0x004fe2000001140a */
[----:B------:R-:W-:-:S04]  /*10f0*/  IMAD.SHL.U32 R32, R10, 0x4, RZ ;  /* 0x000000040a207824 */ /* 0x000fc800078e00ff */
        /* <DEDUP_REMOVED lines=15> */
[----:B------:R-:W2:Y:S01]  /*11f0*/  @P2 LDG.E R11, desc[UR40][R4.64] ;  /* 0x00000028040b2981 */ /* 0x000ea2000c1e1900 */
        /* <DEDUP_REMOVED lines=16> */
[----:B------:R-:W1:Y:S02]  /*1300*/  LDC.64 R4, c[0x0][0xa00] ;  /* 0x00028000ff047b82 */ /* 0x000e640000000a00 */
[----:B-1----:R-:W-:-:S05]  /*1310*/  IMAD.WIDE R4, R29, 0x4, R4 ;  /* 0x000000041d047825 */ /* 0x002fca00078e0204 */
[----:B------:R-:W2:Y:S04]  /*1320*/  LDG.E R0, desc[UR40][R4.64] ;  /* 0x0000002804007981 */ /* 0x000ea8000c1e1900 */
[----:B0-----:R-:W2:Y:S02]  /*1330*/  LDG.E R7, desc[UR40][R4.64+0x4] ;  /* 0x0000042804077981 */ /* 0x001ea4000c1e1900 */
[----:B--2---:R-:W-:-:S05]  /*1340*/  IMAD.IADD R11, R7, 0x1, -R0 ;  /* 0x00000001070b7824 */ /* 0x004fca00078e0a00 */
[----:B------:R1:W-:Y:S02]  /*1350*/  STL [R1+0x10], R11 ;  /* 0x0000100b01007387 */ /* 0x0003e40000100800 */
.L_x_12372:
[----:B------:R-:W-:Y:S01]  /*1360*/  ULDC.64 UR4, c[0x0][0xa20] ;  /* 0x0002880000047ab9 */ /* 0x000fe20000000a00 */
[----:B------:R2:W-:Y:S01]  /*1370*/  STL [R1+0x3c], R153 ;  /* 0x00003c9901007387 */ /* 0x0005e20000100800 */
[----:B------:R-:W-:-:S03]  /*1380*/  ISETP.NE.U32.AND P1, PT, RZ, UR4, PT ;  /* 0x00000004ff007c0c */ /* 0x000fc6000bf25070 */
[----:B------:R2:W-:Y:S01]  /*1390*/  STL [R1+0x30], R154 ;  /* 0x0000309a01007387 */ /* 0x0005e20000100800 */
[----:B------:R-:W-:-:S13]  /*13a0*/  ISETP.NE.AND.EX P1, PT, RZ, UR5, PT, P1 ;  /* 0x00000005ff007c0c */ /* 0x000fda000bf25310 */
[----:B--2---:R-:W-:Y:S05]  /*13b0*/  @!P1 BRA `(.L_x_12373) ;  /* 0x0000000000109947 */ /* 0x004fea0003800000 */
[----:B------:R-:W-:-:S04]  /*13c0*/  IADD3 R4, P0, R32, UR4, RZ ;  /* 0x0000000420047c10 */ /* 0x000fc8000ff1e0ff */
[----:B------:R-:W-:-:S05]  /*13d0*/  IADD3.X R5, R33, UR5, RZ, P0, !PT ;  /* 0x0000000521057c10 */ /* 0x000fca00087fe4ff */
[----:B------:R2:W5:Y:S01]  /*13e0*/  LDG.E R30, desc[UR40][R4.64] ;  /* 0x00000028041e7981 */ /* 0x000562000c1e1900 */
[----:B------:R-:W-:Y:S05]  /*13f0*/  BRA `(.L_x_12374) ;  /* 0x0000000000107947 */ /* 0x000fea0003800000 */
.L_x_12373:
[----:B------:R-:W-:Y:S05]  /*1400*/  @!P0 BRA `(.L_x_12374) ;  /* 0x00000000000c8947 */ /* 0x000fea0003800000 */
[----:B------:R-:W2:Y:S04]  /*1410*/  LDG.E R5, desc[UR40][R8.64] ;  /* 0x0000002808057981 */ /* 0x000ea8000c1e1900 */
[----:B------:R-:W2:Y:S02]  /*1420*/  LDG.E R30, desc[UR40][R8.64+0x4] ;  /* 0x00000428081e7981 */ /* 0x000ea4000c1e1900 */
[----:B--2---:R-:W-:-:S07]  /*1430*/  IMAD.IADD R30, R30, 0x1, -R5 ;  /* 0x000000011e1e7824 */ /* 0x004fce00078e0a05 */
.L_x_12374:
[----:B------:R-:W-:Y:S02]  /*1440*/  ULDC.64 UR4, c[0x0][0xa10] ;  /* 0x0002840000047ab9 */ /* 0x000fe40000000a00 */
[----:B------:R-:W-:-:S04]  /*1450*/  ISETP.NE.U32.AND P0, PT, RZ, UR4, PT ;  /* 0x00000004ff007c0c */ /* 0x000fc8000bf05070 */
[----:B------:R-:W-:Y:S01]  /*1460*/  ISETP.NE.AND.EX P0, PT, RZ, UR5, PT, P0 ;  /* 0x00000005ff007c0c */ /* 0x000fe2000bf05300 */
[----:B0-----:R-:W-:Y:S01]  /*1470*/  IMAD.MOV.U32 R8, RZ, RZ, 0xc0 ;  /* 0x000000c0ff087424 */ /* 0x001fe200078e00ff */
[----:B------:R-:W-:-:S11]  /*1480*/  ULDC.64 UR4, c[0x0][0xa30] ;  /* 0x00028c0000047ab9 */ /* 0x000fd60000000a00 */
[----:B--2---:R-:W0:Y:S02]  /*1490*/  @P0 LDC.64 R4, c[0x0][0xa10] ;  /* 0x00028400ff040b82 */ /* 0x004e240000000a00 */
[----:B0-----:R-:W-:-:S05]  /*14a0*/  @P0 IMAD.WIDE R4, R29, 0x4, R4 ;  /* 0x000000041d040825 */ /* 0x001fca00078e0204 */
        /* <DEDUP_REMOVED lines=16> */
[----:B------:R-:W-:-:S02]  /*15b0*/  VIMNMX R27, RZ, R27, !PT ;  /* 0x0000001bff1b7248 */ /* 0x000fc40007fe0100 */
        /* <DEDUP_REMOVED lines=33> */
[----:B-1----:R-:W-:Y:S02]  /*17d0*/  IMAD.U32 R11, RZ, RZ, UR7 ;  /* 0x00000007ff0b7e24 */ /* 0x002fe4000f8e00ff */
[----:B------:R-:W-:Y:S02]  /*17e0*/  IMAD.MOV.U32 R8, RZ, RZ, 0x70 ;  /* 0x00000070ff087424 */ /* 0x000fe400078e00ff */
[----:B------:R-:W-:Y:S02]  /*17f0*/  IMAD.MOV.U32 R12, RZ, RZ, 0x1 ;  /* 0x00000001ff0c7424 */ /* 0x000fe400078e00ff */
[----:B0-----:R-:W-:-:S07]  /*1800*/  IMAD.MOV.U32 R13, RZ, RZ, RZ ;  /* 0x000000ffff0d7224 */ /* 0x001fce00078e00ff */
[----:B------:R-:W-:-:S07]  /*1810*/  LEPC R20, `(.L_x_12377) ;  /* 0x000000001014794e */ /* 0x000fce0000000000 */
[----:B--2--5:R-:W-:Y:S05]  /*1820*/  CALL.ABS.NOINC R14 ;  /* 0x000000000e007343 */ /* 0x024fea0003c00000 */
.L_x_12377:
[----:B------:R-:W-:Y:S05]  /*1830*/  BSYNC B6 ;  /* 0x0000000000067941 */ /* 0x000fea0003800000 */
.L_x_12376:
        /* <DEDUP_REMOVED lines=20> */
.L_x_12379:
[----:B------:R-:W-:Y:S05]  /*1980*/  BSYNC B6 ;  /* 0x0000000000067941 */ /* 0x000fea0003800000 */
.L_x_12378:
[----:B------:R-:W-:Y:S01]  /*1990*/  ULDC.64 UR4, c[0x0][0x9f8] ;  /* 0x00027e0000047ab9 */ /* 0x000fe20000000a00 */
[----:B------:R-:W2:Y:S01]  /*19a0*/  LDL R41, [R1+0x1c] ;  /* 0x00001c0001297983 */ /* 0x000ea20000100800 */
[----:B------:R-:W-:Y:S01]  /*19b0*/  ISETP.NE.U32.AND P0, PT, RZ, UR4, PT ;  /* 0x00000004ff007c0c */ /* 0x000fe2000bf05070 */
[----:B------:R-:W0:Y:S01]  /*19c0*/  LDC R0, c[0x0][0x428] ;  /* 0x00010a00ff007b82 */ /* 0x000e220000000800 */
[----:B------:R-:W-:Y:S01]  /*19d0*/  ULDC.64 UR6, c[0x0][0xa08] ;  /* 0x0002820000067ab9 */ /* 0x000fe20000000a00 */
[----:B------:R-:W3:Y:S01]  /*19e0*/  LDL.LU R36, [R1+0x8] ;  /* 0x0000080001247983 */ /* 0x000ee20000300800 */
[----:B------:R-:W-:-:S03]  /*19f0*/  ISETP.NE.AND.EX P0, PT, RZ, UR5, PT, P0 ;  /* 0x00000005ff007c0c */ /* 0x000fc6000bf05300 */
[----:B------:R-:W4:Y:S02]  /*1a00*/  LDL R34, [R1+0x20] ;  /* 0x0000200001227983 */ /* 0x000f240000100800 */
[----:B------:R-:W1:Y:S08]  /*1a10*/  LDC.64 R4, c[0x0][0x2f0] ;  /* 0x0000bc00ff047b82 */ /* 0x000e700000000a00 */
[----:B------:R-:W-:Y:S01]  /*1a20*/  @P0 IADD3 R6, P1, R32, UR4, RZ ;  /* 0x0000000420060c10 */ /* 0x000fe2000ff3e0ff */
[----:B------:R-:W1:Y:S01]  /*1a30*/  S2R R20, SR_TID.X ;  /* 0x0000000000147919 */ /* 0x000e620000002100 */
[----:B------:R-:W1:Y:S02]  /*1a40*/  LDC R35, c[0x0][0x3d4] ;  /* 0x0000f500ff237b82 */ /* 0x000e640000000800 */
[----:B------:R-:W-:Y:S01]  /*1a50*/  @P0 IADD3.X R7, R33, UR5, RZ, P1, !PT ;  /* 0x0000000521070c10 */ /* 0x000fe20008ffe4ff */
[----:B------:R-:W-:Y:S01]  /*1a60*/  IMAD.IADD R32, R31, 0x1, R30 ;  /* 0x000000011f207824 */ /* 0x000fe200078e021e */
[----:B------:R-:W-:-:S03]  /*1a70*/  ULDC.64 UR4, c[0x0][0x2f8] ;  /* 0x0000be0000047ab9 */ /* 0x000fc60000000a00 */
[----:B------:R1:W2:Y:S01]  /*1a80*/  @P0 LDG.E R29, desc[UR40][R6.64] ;  /* 0x00000028061d0981 */ /* 0x0002a2000c1e1900 */
[----:B0-----:R-:W-:Y:S01]  /*1a90*/  ISETP.NE.AND P0, PT, R0, 0x1, PT ;  /* 0x000000010000780c */ /* 0x001fe20003f05270 */
[----:B------:R-:W0:Y:S01]  /*1aa0*/  LDC.64 R68, c[0x0][0x3e8] ;  /* 0x0000fa00ff447b82 */ /* 0x000e220000000a00 */
[----:B------:R-:W-:Y:S02]  /*1ab0*/  SHF.R.S32.HI R37, RZ, 0x1f, R32 ;  /* 0x0000001fff257819 */ /* 0x000fe40000011420 */
[----:B------:R-:W-:Y:S02]  /*1ac0*/  SHF.R.S32.HI R17, RZ, 0x1f, R16 ;  /* 0x0000001fff117819 */ /* 0x000fe40000011410 */
[----:B------:R-:W-:Y:S01]  /*1ad0*/  SHF.R.S32.HI R38, RZ, 0x1f, R19 ;  /* 0x0000001fff267819 */ /* 0x000fe20000011413 */
[-C--:B-1----:R-:W-:Y:S02]  /*1ae0*/  IMAD R8, R37, R4.reuse, RZ ;  /* 0x0000000425087224 */ /* 0x082fe400078e02ff */
[----:B------:R-:W-:-:S04]  /*1af0*/  IMAD.WIDE.U32 R6, R32, R4, RZ ;  /* 0x0000000420067225 */ /* 0x000fc800078e00ff */
[----:B------:R-:W1:Y:S08]  /*1b00*/  @P0 LDC R3, c[0x0][0x42c] ;  /* 0x00010b00ff030b82 */ /* 0x000e700000000800 */
[----:B------:R-:W0:Y:S01]  /*1b10*/  @P0 LDC R9, c[0x0][0x430] ;  /* 0x00010c00ff090b82 */ /* 0x000e220000000800 */
[----:B------:R-:W-:Y:S01]  /*1b20*/  SHF.R.U32.HI R39, RZ, 0x7, R20 ;  /* 0x00000007ff277819 */ /* 0x000fe20000011614 */
[----:B------:R-:W-:-:S03]  /*1b30*/  VIADD R21, R20, 0xffffff80 ;  /* 0xffffff8014157836 */ /* 0x000fc60000000000 */
[----:B------:R-:W-:Y:S02]  /*1b40*/  ISETP.NE.AND P6, PT, R39, 0x1, PT ;  /* 0x000000012700780c */ /* 0x000fe40003fc5270 */
[----:B------:R-:W-:Y:S01]  /*1b50*/  SHF.R.S32.HI R20, RZ, 0x1f, R21 ;  /* 0x0000001fff147819 */ /* 0x000fe20000011415 */
[----:B------:R-:W0:Y:S03]  /*1b60*/  S2R R40, SR_TID.X ;  /* 0x0000000000287919 */ /* 0x000e260000002100 */
[----:B------:R-:W-:Y:S01]  /*1b70*/  LEA.HI R20, R20, R21, RZ, 0x2 ;  /* 0x0000001514147211 */ /* 0x000fe200078f10ff */
[----:B-1----:R-:W-:-:S03]  /*1b80*/  @P0 IMAD.HI.U32 R0, R154, R3, RZ ;  /* 0x000000039a000227 */ /* 0x002fc600078e00ff */
[----:B------:R-:W-:Y:S01]  /*1b90*/  LOP3.LUT R20, R20, 0xfffffffc, RZ, 0xc0, !PT ;  /* 0xfffffffc14147812 */ /* 0x000fe200078ec0ff */
[----:B------:R-:W-:-:S04]  /*1ba0*/  IMAD R3, R32, R5, R8 ;  /* 0x0000000520037224 */ /* 0x000fc800078e0208 */
[----:B------:R-:W-:Y:S01]  /*1bb0*/  IMAD.IADD R20, R21, 0x1, -R20 ;  /* 0x0000000115147824 */ /* 0x000fe200078e0a14 */
[----:B0-----:R-:W-:Y:S01]  /*1bc0*/  @P0 SHF.R.U32.HI R154, RZ, R9, R0 ;  /* 0x00000009ff9a0219 */ /* 0x001fe20000011600 */
[----:B------:R-:W-:Y:S01]  /*1bd0*/  IMAD.IADD R7, R7, 0x1, R3 ;  /* 0x0000000107077824 */ /* 0x000fe200078e0203 */
[----:B------:R-:W-:Y:S01]  /*1be0*/  ISETP.NE.U32.AND P0, PT, RZ, UR6, PT ;  /* 0x00000006ff007c0c */ /* 0x000fe2000bf05070 */
[----:B------:R-:W-:Y:S01]  /*1bf0*/  IMAD.SHL.U32 R54, R20, 0x4, RZ ;  /* 0x0000000414367824 */ /* 0x000fe200078e00ff */
[----:B------:R-:W-:Y:S01]  /*1c00*/  SHF.R.S32.HI R8, RZ, 0x1f, R154 ;  /* 0x0000001fff087819 */ /* 0x000fe2000001149a */
[----:B------:R-:W-:Y:S01]  /*1c10*/  IMAD.WIDE.U32 R6, R154, UR4, R6 ;  /* 0x000000049a067c25 */ /* 0x000fe2000f8e0006 */
[----:B------:R-:W-:-:S03]  /*1c20*/  ISETP.NE.AND.EX P0, PT, RZ, UR7, PT, P0 ;  /* 0x00000007ff007c0c */ /* 0x000fc6000bf05300 */
[----:B------:R-:W-:-:S04]  /*1c30*/  IMAD R3, R8, UR4, RZ ;  /* 0x0000000408037c24 */ /* 0x000fc8000f8e02ff */
[----:B------:R-:W-:Y:S01]  /*1c40*/  IMAD R3, R154, UR5, R3 ;  /* 0x000000059a037c24 */ /* 0x000fe2000f8e0203 */
[----:B------:R-:W-:-:S03]  /*1c50*/  ULDC.64 UR4, c[0x0][0x300] ;  /* 0x0000c00000047ab9 */ /* 0x000fc60000000a00 */
[----:B------:R-:W-:Y:S01]  /*1c60*/  IMAD.IADD R7, R7, 0x1, R3 ;  /* 0x0000000107077824 */ /* 0x000fe200078e0203 */
[----:B------:R-:W-:Y:S01]  /*1c70*/  SHF.R.S32.HI R55, RZ, 0x1f, R54 ;  /* 0x0000001fff377819 */ /* 0x000fe20000011436 */
[----:B------:R-:W-:-:S04]  /*1c80*/  IMAD.WIDE.U32 R14, R19, R68, R16 ;  /* 0x00000044130e7225 */ /* 0x000fc800078e0010 */
[----:B------:R-:W-:Y:S01]  /*1c90*/  VIADD R40, R40, 0xffffff80 ;  /* 0xffffff8028287836 */ /* 0x000fe20000000000 */
[----:B------:R-:W-:Y:S01]  /*1ca0*/  SHF.L.U64.HI R74, R4, 0x7, R5 ;  /* 0x00000007044a7819 */ /* 0x000fe20000010205 */
[----:B------:R-:W-:Y:S02]  /*1cb0*/  VIADD R66, R16, 0x20 ;  /* 0x0000002010427836 */ /* 0x000fe40000000000 */
[----:B------:R-:W-:Y:S02]  /*1cc0*/  IMAD.SHL.U32 R73, R4, 0x80, RZ ;  /* 0x0000008004497824 */ /* 0x000fe400078e00ff */
[----:B------:R-:W-:Y:S02]  /*1cd0*/  VIADD R65, R39, 0x8 ;  /* 0x0000000827417836 */ /* 0x000fe40000000000 */
[----:B------:R-:W-:Y:S01]  /*1ce0*/  IMAD.SHL.U32 R64, R35, 0x2, RZ ;  /* 0x0000000223407824 */ /* 0x000fe200078e00ff */
[----:B--2---:R-:W-:Y:S02]  /*1cf0*/  SEL R53, R29, RZ, !P0 ;  /* 0x000000ff1d357207 */ /* 0x004fe40004000000 */
[----:B------:R-:W-:-:S03]  /*1d00*/  SHF.R.S32.HI R0, RZ, 0x1f, R29 ;  /* 0x0000001fff007819 */ /* 0x000fc6000001141d */
[----:B------:R-:W-:Y:S01]  /*1d10*/  IMAD.WIDE.U32 R56, R53, UR4, R6 ;  /* 0x0000000435387c25 */ /* 0x000fe2000f8e0006 */
[----:B------:R-:W-:Y:S01]  /*1d20*/  SEL R12, R0, RZ, !P0 ;  /* 0x000000ff000c7207 */ /* 0x000fe20004000000 */
[----:B------:R-:W0:Y:S04]  /*1d30*/  LDC.64 R6, c[0x0][0x3d8] ;  /* 0x0000f600ff067b82 */ /* 0x000e280000000a00 */
[----:B------:R-:W-:-:S04]  /*1d40*/  IMAD R0, R12, UR4, RZ ;  /* 0x000000040c007c24 */ /* 0x000fc8000f8e02ff */
[----:B------:R-:W-:Y:S01]  /*1d50*/  IMAD R77, R53, UR5, R0 ;  /* 0x00000005354d7c24 */ /* 0x000fe2000f8e0200 */
[----:B------:R-:W-:Y:S05]  /*1d60*/  @!P6 WARPSYNC.ALL ;  /* 0x000000000000e948 */ /* 0x000fea0003800000 */
[----:B------:R-:W-:Y:S01]  /*1d70*/  ULDC.64 UR4, c[0x0][0x320] ;  /* 0x0000c80000047ab9 */ /* 0x000fe20000000a00 */
[-C--:B------:R-:W-:Y:S02]  /*1d80*/  IMAD R0, R38, R4.reuse, RZ ;  /* 0x0000000426007224 */ /* 0x080fe400078e02ff */
[----:B------:R-:W-:Y:S02]  /*1d90*/  IMAD R3, R8, UR4, RZ ;  /* 0x0000000408037c24 */ /* 0x000fe4000f8e02ff */
[----:B------:R-:W-:-:S04]  /*1da0*/  IMAD.WIDE.U32 R8, R19, R4, R16 ;  /* 0x0000000413087225 */ /* 0x000fc800078e0010 */
[----:B------:R-:W-:Y:S01]  /*1db0*/  IMAD R0, R19, R5, R0 ;  /* 0x0000000513007224 */ /* 0x000fe200078e0200 */
[----:B------:R-:W-:Y:S01]  /*1dc0*/  IADD3 R76, P0, R56, R8, RZ ;  /* 0x00000008384c7210 */ /* 0x000fe20007f1e0ff */
[----:B------:R-:W-:Y:S02]  /*1dd0*/  IMAD.IADD R77, R57, 0x1, R77 ;  /* 0x00000001394d7824 */ /* 0x000fe400078e024d */
[C---:B------:R-:W-:Y:S02]  /*1de0*/  IMAD R3, R154.reuse, UR5, R3 ;  /* 0x000000059a037c24 */ /* 0x040fe4000f8e0203 */
[----:B------:R-:W-:Y:S01]  /*1df0*/  IMAD.WIDE.U32 R10, R154, UR4, R16 ;  /* 0x000000049a0a7c25 */ /* 0x000fe2000f8e0010 */
[----:B------:R-:W-:Y:S01]  /*1e00*/  ULDC.64 UR4, c[0x0][0x328] ;  /* 0x0000ca0000047ab9 */ /* 0x000fe20000000a00 */
[----:B------:R-:W-:Y:S02]  /*1e10*/  IADD3.X R75, R77, R9, R0, P0, !PT ;  /* 0x000000094d4b7210 */ /* 0x000fe400007fe400 */
[----:B------:R-:W-:Y:S01]  /*1e20*/  IMAD.IADD R11, R11, 0x1, R3 ;  /* 0x000000010b0b7824 */ /* 0x000fe200078e0203 */
[----:B------:R-:W-:Y:S01]  /*1e30*/  ISETP.GE.AND P0, PT, R16, R35, PT ;  /* 0x000000231000720c */ /* 0x000fe20003f06270 */
[----:B------:R-:W-:-:S02]  /*1e40*/  IMAD R3, R12, UR4, RZ ;  /* 0x000000040c037c24 */ /* 0x000fc4000f8e02ff */
[-C--:B0-----:R-:W-:Y:S02]  /*1e50*/  IMAD R0, R38, R6.reuse, RZ ;  /* 0x0000000626007224 */ /* 0x081fe400078e02ff */
[----:B------:R-:W-:Y:S01]  /*1e60*/  IMAD R33, R53, UR5, R3 ;  /* 0x0000000535217c24 */ /* 0x000fe2000f8e0203 */
[----:B------:R-:W-:Y:S01]  /*1e70*/  SEL R3, R35, RZ, P0 ;  /* 0x000000ff23037207 */ /* 0x000fe20000000000 */
[C---:B------:R-:W-:Y:S02]  /*1e80*/  IMAD R21, R19.reuse, R7, R0 ;  /* 0x0000000713157224 */ /* 0x040fe400078e0200 */
[----:B------:R-:W-:Y:S01]  /*1e90*/  IMAD.WIDE.U32 R12, R19, R6, R16 ;  /* 0x00000006130c7225 */ /* 0x000fe200078e0010 */
[----:B------:R-:W-:-:S03]  /*1ea0*/  LOP3.LUT P2, RZ, R41, 0x4, RZ, 0xc0, !PT ;  /* 0x0000000429ff7812 */ /* 0x000fc6000784c0ff */
[-C--:B------:R-:W-:Y:S02]  /*1eb0*/  IMAD R0, R38, R68.reuse, RZ ;  /* 0x0000004426007224 */ /* 0x080fe400078e02ff */
[----:B------:R-:W-:Y:S02]  /*1ec0*/  IMAD.IADD R31, R21, 0x1, R13 ;  /* 0x00000001151f7824 */ /* 0x000fe400078e020d */
[----:B------:R-:W-:Y:S01]  /*1ed0*/  IMAD.WIDE.U32 R52, R53, UR4, R10 ;  /* 0x0000000435347c25 */ /* 0x000fe2000f8e000a */
[----:B---3--:R-:W-:Y:S01]  /*1ee0*/  LOP3.LUT R36, R36, 0xfffffffb, RZ, 0xc0, !PT ;  /* 0xfffffffb24247812 */ /* 0x008fe200078ec0ff */
[----:B------:R-:W-:Y:S02]  /*1ef0*/  ULDC UR4, c[0x0][0x2e4] ;  /* 0x0000b90000047ab9 */ /* 0x000fe40000000800 */
[C---:B------:R-:W-:Y:S02]  /*1f00*/  IMAD R13, R19.reuse, R69, R0 ;  /* 0x00000045130d7224 */ /* 0x040fe400078e0200 */
[----:B------:R-:W-:-:S04]  /*1f10*/  IMAD.WIDE.U32 R10, R19, R68, R54 ;  /* 0x00000044130a7225 */ /* 0x000fc800078e0036 */
[----:B------:R-:W-:Y:S02]  /*1f20*/  IMAD.IADD R3, R16, 0x1, R3 ;  /* 0x0000000110037824 */ /* 0x000fe400078e0203 */
[----:B------:R-:W-:-:S04]  /*1f30*/  IMAD.WIDE.U32 R8, R19, R6, R54 ;  /* 0x0000000613087225 */ /* 0x000fc800078e0036 */
[----:B------:R-:W-:Y:S01]  /*1f40*/  IMAD.IADD R15, R13, 0x1, R15 ;  /* 0x000000010d0f7824 */ /* 0x000fe200078e020f */
[----:B------:R-:W-:Y:S01]  /*1f50*/  SHF.R.S32.HI R0, RZ, 0x1f, R3 ;  /* 0x0000001fff007819 */ /* 0x000fe20000011403 */
[----:B------:R-:W-:Y:S01]  /*1f60*/  IMAD.IADD R13, R11, 0x1, R13 ;  /* 0x000000010b0d7824 */ /* 0x000fe200078e020d */
[----:B-----5:R-:W-:Y:S01]  /*1f70*/  SHF.R.S32.HI R11, RZ, 0x1f, R24 ;  /* 0x0000001fff0b7819 */ /* 0x020fe20000011418 */
[----:B------:R-:W-:Y:S02]  /*1f80*/  IMAD.MOV.U32 R30, RZ, RZ, R12 ;  /* 0x000000ffff1e7224 */ /* 0x000fe400078e000c */
[----:B------:R-:W-:Y:S01]  /*1f90*/  IMAD.IADD R9, R9, 0x1, R21 ;  /* 0x0000000109097824 */ /* 0x000fe200078e0215 */
[----:B------:R-:W-:Y:S01]  /*1fa0*/  LEA.HI R3, R0, R3, RZ, 0x3 ;  /* 0x0000000300037211 */ /* 0x000fe200078f18ff */
[-C--:B------:R-:W-:Y:S01]  /*1fb0*/  IMAD R0, R11, R6.reuse, RZ ;  /* 0x000000060b007224 */ /* 0x080fe200078e02ff */
[----:B------:R-:W-:Y:S01]  /*1fc0*/  @P2 LOP3.LUT R36, R36, 0x4, RZ, 0xfc, !PT ;  /* 0x0000000424242812 */ /* 0x000fe200078efcff */
[----:B------:R-:W-:Y:S01]  /*1fd0*/  IMAD.SHL.U32 R70, R41, 0x40, RZ ;  /* 0x0000004029467824 */ /* 0x000fe200078e00ff */
[----:B------:R-:W-:Y:S01]  /*1fe0*/  SHF.L.U64.HI R72, R6, 0x7, R7 ;  /* 0x0000000706487819 */ /* 0x000fe20000010207 */
[----:B------:R-:W-:-:S04]  /*1ff0*/  IMAD.WIDE.U32 R30, R24, R6, R30 ;  /* 0x00000006181e7225 */ /* 0x000fc800078e001e */
[----:B------:R-:W-:-:S04]  /*2000*/  IMAD.WIDE.U32 R20, R24, R6, R8 ;  /* 0x0000000618147225 */ /* 0x000fc800078e0008 */
[----:B------:R-:W-:Y:S01]  /*2010*/  IMAD.SHL.U32 R71, R6, 0x80, RZ ;  /* 0x0000008006477824 */ /* 0x000fe200078e00ff */
[C---:B------:R-:W-:Y:S01]  /*2020*/  IADD3 R6, P1, R19.reuse, R32, RZ ;  /* 0x0000002013067210 */ /* 0x040fe20007f3e0ff */
[----:B------:R0:W-:Y:S01]  /*2030*/  STL [R1+0x8], R36 ;  /* 0x0000082401007387 */ /* 0x0001e20000100800 */
[----:B------:R-:W-:Y:S01]  /*2040*/  IMAD R5, R24, R7, R0 ;  /* 0x0000000718057224 */ /* 0x000fe200078e0200 */
[----:B------:R-:W-:Y:S02]  /*2050*/  LOP3.LUT R70, R70, 0x1c0, RZ, 0xc0, !PT ;  /* 0x000001c046467812 */ /* 0x000fe400078ec0ff */
[----:B------:R-:W-:Y:S02]  /*2060*/  IMAD.X R7, R38, 0x1, R37, P1 ;  /* 0x0000000126077824 */ /* 0x000fe400008e0625 */
[----:B------:R-:W-:Y:S01]  /*2070*/  VIADD R38, R19, 0x60 ;  /* 0x0000006013267836 */ /* 0x000fe20000000000 */
[----:B0-----:R-:W-:Y:S02]  /*2080*/  SHF.R.S32.HI R36, RZ, 0x1f, R40 ;  /* 0x0000001fff247819 */ /* 0x001fe40000011428 */
[----:B------:R-:W-:-:S02]  /*2090*/  SHF.R.U32.HI R67, RZ, 0x3, R70 ;  /* 0x00000003ff437819 */ /* 0x000fc40000011646 */
[----:B------:R-:W-:Y:S02]  /*20a0*/  LOP3.LUT R0, R70, 0x18, R16, 0xf8, !PT ;  /* 0x0000001846007812 */ /* 0x000fe400078ef810 */
[----:B------:R-:W-:Y:S01]  /*20b0*/  LEA.HI R36, R36, R40, RZ, 0x5 ;  /* 0x0000002824247211 */ /* 0x000fe200078f28ff */
[----:B------:R-:W-:Y:S01]  /*20c0*/  IMAD.SHL.U32 R38, R38, 0x40, RZ ;  /* 0x0000004026267824 */ /* 0x000fe200078e00ff */
[----:B------:R-:W-:Y:S02]  /*20d0*/  LOP3.LUT R0, R0, R67, RZ, 0x3c, !PT ;  /* 0x0000004300007212 */ /* 0x000fe400078e3cff */
[----:B------:R-:W-:Y:S02]  /*20e0*/  SHF.R.S32.HI R36, RZ, 0x5, R36 ;  /* 0x00000005ff247819 */ /* 0x000fe40000011424 */
[----:B------:R-:W-:Y:S02]  /*20f0*/  LOP3.LUT R38, R38, 0x1c0, RZ, 0xc0, !PT ;  /* 0x000001c026267812 */ /* 0x000fe400078ec0ff */
[--C-:B------:R-:W-:Y:S01]  /*2100*/  SHF.R.S32.HI R60, RZ, 0x3, R3.reuse ;  /* 0x00000003ff3c7819 */ /* 0x100fe20000011403 */
[----:B------:R-:W-:Y:S01]  /*2110*/  IMAD R63, R36, 0x200, R0 ;  /* 0x00000200243f7824 */ /* 0x000fe200078e0200 */
[----:B------:R-:W-:-:S02]  /*2120*/  LOP3.LUT R0, R70, 0x38, R3, 0xf8, !PT ;  /* 0x0000003846007812 */ /* 0x000fc400078ef803 */
[----:B------:R-:W-:Y:S02]  /*2130*/  LOP3.LUT R59, R3, 0xfffffff8, RZ, 0xc0, !PT ;  /* 0xfffffff8033b7812 */ /* 0x000fe400078ec0ff */
[----:B------:R-:W-:Y:S01]  /*2140*/  LOP3.LUT R3, R38, 0x38, R3, 0xf8, !PT ;  /* 0x0000003826037812 */ /* 0x000fe200078ef803 */
[----:B------:R-:W-:-:S04]  /*2150*/  VIADD R38, R19, 0x60 ;  /* 0x0000006013267836 */ /* 0x000fc80000000000 */
[----:B------:R-:W-:Y:S02]  /*2160*/  IMAD.SHL.U32 R38, R38, 0x40, RZ ;  /* 0x0000004026267824 */ /* 0x000fe400078e00ff */
[----:B------:R-:W-:-:S03]  /*2170*/  IMAD R11, R11, R68, RZ ;  /* 0x000000440b0b7224 */ /* 0x000fc600078e02ff */
[----:B------:R-:W-:Y:S01]  /*2180*/  LOP3.LUT R38, R38, 0x1c0, RZ, 0xc0, !PT ;  /* 0x000001c026267812 */ /* 0x000fe200078ec0ff */
[----:B------:R-:W-:-:S03]  /*2190*/  IMAD.MOV.U32 R12, RZ, RZ, R10 ;  /* 0x000000ffff0c7224 */ /* 0x000fc600078e000a */
[----:B------:R-:W-:Y:S01]  /*21a0*/  SHF.R.U32.HI R38, RZ, 0x3, R38 ;  /* 0x00000003ff267819 */ /* 0x000fe20000011626 */
[----:B------:R-:W-:Y:S01]  /*21b0*/  IMAD R29, R24, R69, R11 ;  /* 0x00000045181d7224 */ /* 0x000fe200078e020b */
[----:B------:R-:W-:Y:S01]  /*21c0*/  LOP3.LUT R0, R0, R67, RZ, 0x3c, !PT ;  /* 0x0000004300007212 */ /* 0x000fe200078e3cff */
[----:B------:R-:W-:Y:S01]  /*21d0*/  IMAD.WIDE.U32 R10, R24, R68, R14 ;  /* 0x00000044180a7225 */ /* 0x000fe200078e000e */
[----:B------:R-:W-:-:S03]  /*21e0*/  LOP3.LUT R3, R3, R38, RZ, 0x3c, !PT ;  /* 0x0000002603037212 */ /* 0x000fc600078e3cff */
[----:B------:R-:W-:Y:S01]  /*21f0*/  IMAD.WIDE.U32 R8, R24, R68, R12 ;  /* 0x0000004418087225 */ /* 0x000fe200078e000c */
[----:B------:R-:W-:Y:S02]  /*2200*/  SHF.L.U64.HI R69, R68, 0x7, R69 ;  /* 0x0000000744457819 */ /* 0x000fe40000010245 */
[----:B------:R-:W-:Y:S01]  /*2210*/  ISETP.GE.AND P1, PT, R16, UR4, PT ;  /* 0x0000000410007c0c */ /* 0x000fe2000bf26270 */
[----:B------:R-:W-:Y:S01]  /*2220*/  IMAD.IADD R62, R5, 0x1, R31 ;  /* 0x00000001053e7824 */ /* 0x000fe200078e021f */
[----:B------:R-:W-:Y:S01]  /*2230*/  @!P6 BAR.SYNC.DEFER_BLOCKING 0x9, 0x100 ;  /* 0x024400000000eb1d */ /* 0x000fe20000010000 */
[----:B------:R-:W-:Y:S01]  /*2240*/  IMAD.IADD R61, R29, 0x1, R11 ;  /* 0x000000011d3d7824 */ /* 0x000fe200078e020b */
[----:B------:R-:W-:Y:S01]  /*2250*/  ISETP.GE.AND P2, PT, R66, UR4, PT ;  /* 0x0000000442007c0c */ /* 0x000fe2000bf46270 */
[----:B------:R-:W-:Y:S01]  /*2260*/  IMAD.IADD R58, R21, 0x1, R5 ;  /* 0x00000001153a7824 */ /* 0x000fe200078e0205 */
[----:B------:R-:W-:Y:S01]  /*2270*/  SHF.R.S32.HI R5, RZ, 0x1f, R59 ;  /* 0x0000001fff057819 */ /* 0x000fe2000001143b */
[----:B------:R-:W-:-:S02]  /*2280*/  IMAD R4, R36, 0x200, R0 ;  /* 0x0000020024047824 */ /* 0x000fc400078e0200 */
[----:B------:R-:W-:Y:S02]  /*2290*/  IMAD.SHL.U32 R68, R68, 0x80, RZ ;  /* 0x0000008044447824 */ /* 0x000fe400078e00ff */
[----:B------:R-:W-:Y:S02]  /*22a0*/  IMAD.IADD R29, R9, 0x1, R29 ;  /* 0x00000001091d7824 */ /* 0x000fe400078e021d */
[----:B----4-:R-:W-:Y:S02]  /*22b0*/  IMAD.IADD R3, R34, 0x1, R3 ;  /* 0x0000000122037824 */ /* 0x010fe400078e0203 */
[----:B------:R-:W-:-:S07]  /*22c0*/  IMAD.IADD R0, R53, 0x1, R33 ;  /* 0x0000000135007824 */ /* 0x000fce00078e0221 */
.L_x_12429:
[----:B------:R-:W2:Y:S01]  /*22d0*/  LDL R34, [R1+0x1c] ;  /* 0x00001c0001227983 */ /* 0x000ea20000100800 */
[----:B------:R-:W0:Y:S03]  /*22e0*/  LDC.64 R86, c[0x0][0x2f0] ;  /* 0x0000bc00ff567b82 */ /* 0x000e260000000a00 */
[----:B------:R-:W3:Y:S01]  /*22f0*/  LDL.LU R33, [R1+0x8] ;  /* 0x0000080001217983 */ /* 0x000ee20000300800 */
[----:B------:R-:W-:Y:S01]  /*2300*/  VIADD R26, R26, 0xffffffff ;  /* 0xffffffff1a1a7836 */ /* 0x000fe20000000000 */
[----:B------:R-:W-:Y:S05]  /*2310*/  YIELD ;  /* 0x0000000000007946 */ /* 0x000fea0003800000 */
[----:B------:R-:W1:Y:S01]  /*2320*/  LDC.64 R80, c[0x0][0x2d8] ;  /* 0x0000b600ff507b82 */ /* 0x000e620000000a00 */
[----:B------:R-:W-:Y:S01]  /*2330*/  SHF.R.S32.HI R32, RZ, 0x1f, R26 ;  /* 0x0000001fff207819 */ /* 0x000fe2000001141a */
[-C--:B------:R-:W-:Y:S01]  /*2340*/  IMAD R12, R74, R26.reuse, RZ ;  /* 0x0000001a4a0c7224 */ /* 0x080fe200078e02ff */
[----:B------:R-:W-:Y:S01]  /*2350*/  BSSY B0, `(.L_x_12380) ;  /* 0x00002f7000007945 */ /* 0x000fe20003800000 */
[----:B------:R-:W-:-:S04]  /*2360*/  IMAD.WIDE.U32 R84, R73, R26, RZ ;  /* 0x0000001a49547225 */ /* 0x000fc800078e00ff */
[----:B------:R-:W-:Y:S01]  /*2370*/  IMAD R13, R32, R73, R12 ;  /* 0x00000049200d7224 */ /* 0x000fe200078e020c */
[----:B------:R-:W4:Y:S01]  /*2380*/  LDC R88, c[0x0][0x3d4] ;  /* 0x0000f500ff587b82 */ /* 0x000f220000000800 */
[----:B------:R-:W-:Y:S02]  /*2390*/  IMAD R82, R22, 0x2000, R63 ;  /* 0x0000200016527824 */ /* 0x000fe400078e023f */
[----:B------:R-:W-:Y:S02]  /*23a0*/  IMAD.IADD R85, R85, 0x1, R13 ;  /* 0x0000000155557824 */ /* 0x000fe400078e020d */
[----:B0-----:R-:W-:Y:S02]  /*23b0*/  IMAD R15, R87, 0x60, RZ ;  /* 0x00000060570f7824 */ /* 0x001fe400078e02ff */
[----:B------:R-:W-:-:S03]  /*23c0*/  IMAD.WIDE.U32 R12, R86, 0x60, R84 ;  /* 0x00000060560c7825 */ /* 0x000fc600078e0054 */
[C---:B------:R-:W-:Y:S02]  /*23d0*/  IADD3 R14, P4, R76.reuse, R12, RZ ;  /* 0x0000000c4c0e7210 */ /* 0x040fe40007f9e0ff */
[----:B------:R-:W-:Y:S02]  /*23e0*/  IADD3 R12, P3, R76, R84, RZ ;  /* 0x000000544c0c7210 */ /* 0x000fe40007f7e0ff */
[----:B------:R-:W-:Y:S02]  /*23f0*/  IADD3.X R13, R75, R13, R15, P4, !PT ;  /* 0x0000000d4b0d7210 */ /* 0x000fe400027fe40f */
[-C--:B-1----:R-:W-:Y:S01]  /*2400*/  LEA R36, P4, R14, R80.reuse, 0x1 ;  /* 0x000000500e247211 */ /* 0x082fe200078808ff */
[----:B------:R-:W-:Y:S01]  /*2410*/  IMAD.X R15, R85, 0x1, R75, P3 ;  /* 0x00000001550f7824 */ /* 0x000fe200018e064b */
[----:B------:R-:W-:Y:S02]  /*2420*/  LEA R38, P3, R12, R80, 0x1 ;  /* 0x000000500c267211 */ /* 0x000fe400078608ff */
[----:B------:R-:W-:-:S02]  /*2430*/  LEA.HI.X R37, R14, R81, R13, 0x1, P4 ;  /* 0x000000510e257211 */ /* 0x000fc400020f0c0d */
[----:B------:R-:W-:Y:S02]  /*2440*/  ISETP.GT.AND P4, PT, R26, R27, PT ;  /* 0x0000001b1a00720c */ /* 0x000fe40003f84270 */
[----:B------:R-:W-:Y:S01]  /*2450*/  LEA.HI.X R39, R12, R81, R15, 0x1, P3 ;  /* 0x000000510c277211 */ /* 0x000fe200018f0c0f */
[----:B------:R-:W-:Y:S01]  /*2460*/  VIADD R12, R82, 0x20 ;  /* 0x00000020520c7836 */ /* 0x000fe20000000000 */
[----:B----4-:R-:W-:Y:S02]  /*2470*/  ISETP.GE.AND P3, PT, R88, 0x1, PT ;  /* 0x000000015800780c */ /* 0x010fe40003f66270 */
[----:B--2---:R-:W-:Y:S02]  /*2480*/  LOP3.LUT P5, RZ, R34, 0x4, RZ, 0xc0, !PT ;  /* 0x0000000422ff7812 */ /* 0x004fe400078ac0ff */
[----:B---3--:R-:W-:-:S05]  /*2490*/  LOP3.LUT R33, R33, 0xfffffffd, RZ, 0xc0, !PT ;  /* 0xfffffffd21217812 */ /* 0x008fca00078ec0ff */
[----:B------:R-:W-:-:S05]  /*24a0*/  @P4 LOP3.LUT R33, R33, 0x2, RZ, 0xfc, !PT ;  /* 0x0000000221214812 */ /* 0x000fca00078efcff */
[----:B------:R0:W-:Y:S01]  /*24b0*/  STL [R1+0x8], R33 ;  /* 0x0000082101007387 */ /* 0x0001e20000100800 */
        /* <DEDUP_REMOVED lines=49> */
.L_x_12384:
[----:B------:R-:W-:Y:S05]  /*27d0*/  BSYNC B1 ;  /* 0x0000000000017941 */ /* 0x000fea0003800000 */
.L_x_12383:
        /* <DEDUP_REMOVED lines=35> */
.L_x_12386:
[----:B------:R-:W-:Y:S05]  /*2a10*/  BSYNC B1 ;  /* 0x0000000000017941 */ /* 0x000fea0003800000 */
.L_x_12385:
        /* <DEDUP_REMOVED lines=33> */
.L_x_12387:
[----:B------:R-:W-:Y:S01]  /*2c30*/  IMAD R78, R22, 0x8, R2 ;  /* 0x00000008164e7824 */ /* 0x000fe200078e0202 */
[----:B------:R-:W-:Y:S01]  /*2c40*/  SHF.L.U32 R90, R156, 0x1f, RZ ;  /* 0x0000001f9c5a7819 */ /* 0x000fe200000006ff */
[----:B------:R-:W-:Y:S03]  /*2c50*/  BSSY B1, `(.L_x_12388) ;  /* 0x0000003000017945 */ /* 0x000fe60003800000 */
[----:B------:R-:W0:Y:S02]  /*2c60*/  SYNCS.PHASECHK.TRANS64.TRYWAIT P6, [R78+URZ+0x16890], R90 ;  /* 0x0168905a4e0075a7 */ /* 0x000e2400080c017f */
[----:B0-----:R-:W-:Y:S05]  /*2c70*/  @!P6 BRA `(.L_x_12389) ;  /* 0x000001400004e947 */ /* 0x001fea0003800000 */
.L_x_12629:
[----:B------:R-:W-:Y:S05]  /*2c80*/  BSYNC B1 ;  /* 0x0000000000017941 */ /* 0x000fea0003800000 */
.L_x_12388:
        /* <DEDUP_REMOVED lines=8> */
[--C-:B------:R-:W-:Y:S02]  /*2d10*/  SHF.R.U64 R100, R84, 0x10, R85.reuse ;  /* 0x0000001054647819 */ /* 0x100fe40000001255 */
[----:B------:R-:W-:Y:S02]  /*2d20*/  SHF.R.U32.HI R102, RZ, 0x10, R85 ;  /* 0x00000010ff667819 */ /* 0x000fe40000011655 */
[--C-:B------:R-:W-:Y:S02]  /*2d30*/  SHF.R.U64 R96, R80, 0x10, R81.reuse ;  /* 0x0000001050607819 */ /* 0x100fe40000001251 */
[----:B------:R-:W-:Y:S01]  /*2d40*/  SHF.R.U32.HI R98, RZ, 0x10, R81 ;  /* 0x00000010ff627819 */ /* 0x000fe20000011651 */
[----:B--2---:R-:W-:Y:S01]  /*2d50*/  IMAD.U32 R81, R14, 0x10000, RZ ;  /* 0x000100000e517824 */ /* 0x004fe200078e00ff */
[----:B------:R-:W-:Y:S02]  /*2d60*/  PRMT R100, R46, 0x5432, R100 ;  /* 0x000054322e647816 */ /* 0x000fe40000000064 */
[----:B------:R-:W-:-:S02]  /*2d70*/  PRMT R102, R47, 0x5432, R102 ;  /* 0x000054322f667816 */ /* 0x000fc40000000066 */
[----:B------:R-:W-:Y:S02]  /*2d80*/  PRMT R96, R44, 0x5432, R96 ;  /* 0x000054322c607816 */ /* 0x000fe40000000060 */
[----:B------:R-:W-:Y:S01]  /*2d90*/  PRMT R98, R45, 0x5432, R98 ;  /* 0x000054322d627816 */ /* 0x000fe20000000062 */
[----:B------:R-:W-:Y:S01]  /*2da0*/  IMAD.U32 R103, R102, 0x10000, RZ ;  /* 0x0001000066677824 */ /* 0x000fe200078e00ff */
[----:B------:R-:W-:Y:S02]  /*2db0*/  LOP3.LUT R80, R13, 0xffff0000, RZ, 0xc0, !PT ;  /* 0xffff00000d507812 */ /* 0x000fe400078ec0ff */
[----:B------:R-:W-:Y:S01]  /*2dc0*/  LOP3.LUT R101, R100, 0xffff0000, RZ, 0xc0, !PT ;  /* 0xffff000064657812 */ /* 0x000fe200078ec0ff */
[----:B------:R-:W-:Y:S01]  /*2dd0*/  IMAD.U32 R99, R98, 0x10000, RZ ;  /* 0x0001000062637824 */ /* 0x000fe200078e00ff */
[----:B------:R-:W-:Y:S01]  /*2de0*/  LOP3.LUT R84, R14, 0xffff0000, RZ, 0xc0, !PT ;  /* 0xffff00000e547812 */ /* 0x000fe200078ec0ff */
[C---:B------:R-:W-:Y:S01]  /*2df0*/  IMAD.U32 R14, R15.reuse, 0x10000, RZ ;  /* 0x000100000f0e7824 */ /* 0x040fe200078e00ff */
[----:B------:R-:W-:Y:S01]  /*2e00*/  LOP3.LUT R85, R15, 0xffff0000, RZ, 0xc0, !PT ;  /* 0xffff00000f557812 */ /* 0x000fe200078ec0ff */
[----:B------:R-:W-:Y:S01]  /*2e10*/  IMAD.U32 R15, R13, 0x10000, RZ ;  /* 0x000100000d0f7824 */ /* 0x000fe200078e00ff */
[----:B------:R-:W-:Y:S01]  /*2e20*/  LOP3.LUT R97, R96, 0xffff0000, RZ, 0xc0, !PT ;  /* 0xffff000060617812 */ /* 0x000fe200078ec0ff */
[----:B------:R-:W-:Y:S01]  /*2e30*/  FMUL.FTZ R104, R80, R101 ;  /* 0x0000006550687220 */ /* 0x000fe20000410000 */
[----:B------:R-:W-:Y:S01]  /*2e40*/  LOP3.LUT R102, R102, 0xffff0000, RZ, 0xc0, !PT ;  /* 0xffff000066667812 */ /* 0x000fe200078ec0ff */
[----:B------:R-:W-:Y:S01]  /*2e50*/  IMAD.U32 R13, R12, 0x10000, RZ ;  /* 0x000100000c0d7824 */ /* 0x000fe200078e00ff */
[----:B------:R-:W-:Y:S01]  /*2e60*/  LOP3.LUT R98, R98, 0xffff0000, RZ, 0xc0, !PT ;  /* 0xffff000062627812 */ /* 0x000fe200078ec0ff */
[-C--:B------:R-:W-:Y:S01]  /*2e70*/  FMUL.FTZ R80, R80, R97.reuse ;  /* 0x0000006150507220 */ /* 0x080fe20000410000 */
[----:B------:R-:W-:Y:S01]  /*2e80*/  FFMA.FTZ R104, R15, R97, -R104 ;  /* 0x000000610f687223 */ /* 0x000fe20000010868 */
[----:B------:R-:W-:Y:S01]  /*2e90*/  LOP3.LUT R12, R12, 0xffff0000, RZ, 0xc0, !PT ;  /* 0xffff00000c0c7812 */ /* 0x000fe200078ec0ff */
[----:B------:R-:W-:Y:S01]  /*2ea0*/  FMUL.FTZ R97, R85, R102 ;  /* 0x0000006655617220 */ /* 0x000fe20000410000 */
[----:B------:R-:W-:-:S02]  /*2eb0*/  IMAD.U32 R100, R100, 0x10000, RZ ;  /* 0x0001000064647824 */ /* 0x000fc400078e00ff */
[-C--:B------:R-:W-:Y:S01]  /*2ec0*/  FMUL.FTZ R85, R85, R98.reuse ;  /* 0x0000006255557220 */ /* 0x080fe20000410000 */
[----:B------:R-:W-:Y:S02]  /*2ed0*/  IMAD.U32 R96, R96, 0x10000, RZ ;  /* 0x0001000060607824 */ /* 0x000fe400078e00ff */
[----:B------:R-:W-:Y:S01]  /*2ee0*/  FFMA.FTZ R101, R15, R101, R80 ;  /* 0x000000650f657223 */ /* 0x000fe20000010050 */
[----:B------:R-:W-:Y:S01]  /*2ef0*/  FFMA.FTZ R97, R14, R98, -R97 ;  /* 0x000000620e617223 */ /* 0x000fe20000010861 */
[----:B------:R-:W-:Y:S01]  /*2f00*/  FMUL.FTZ R106, R84, R103 ;  /* 0x00000067546a7220 */ /* 0x000fe20000410000 */
[C---:B------:R-:W-:Y:S01]  /*2f10*/  FMUL.FTZ R80, R12.reuse, R100 ;  /* 0x000000640c507220 */ /* 0x040fe20000410000 */
[----:B------:R-:W-:Y:S01]  /*2f20*/  FMUL.FTZ R15, R12, R96 ;  /* 0x000000600c0f7220 */ /* 0x000fe20000410000 */
        /* <DEDUP_REMOVED lines=11> */
.L_x_12395:
[----:B------:R-:W-:Y:S05]  /*2fe0*/  BSYNC B3 ;  /* 0x0000000000037941 */ /* 0x000fea0003800000 */
.L_x_12394:
[----:B--2---:R1:W-:Y:S02]  /*2ff0*/  STG.E.128 desc[UR40][R38.64], R12 ;  /* 0x0000000c26007986 */ /* 0x0043e4000c101d28 */
.L_x_12393:
[----:B------:R-:W-:Y:S05]  /*3000*/  BSYNC B2 ;  /* 0x0000000000027941 */ /* 0x000fea0003800000 */
.L_x_12392:
[----:B------:R-:W-:Y:S05]  /*3010*/  @P2 BRA `(.L_x_12391) ;  /* 0x0000000000d42947 */ /* 0x000fea0003800000 */
[----:B-1----:R1:W2:Y:S01]  /*3020*/  LDS.128 R12, [R79+0xe000] ;  /* 0x00e000004f0c7984 */ /* 0x0022a20000000c00 */
        /* <DEDUP_REMOVED lines=50> */
.L_x_12397:
[----:B------:R-:W-:Y:S05]  /*3350*/  BSYNC B2 ;  /* 0x0000000000027941 */ /* 0x000fea0003800000 */
.L_x_12396:
[----:B--2---:R2:W-:Y:S02]  /*3360*/  STG.E.128 desc[UR40][R38.64+0x40], R12 ;  /* 0x0000400c26007986 */ /* 0x0045e4000c101d28 */
.L_x_12391:
[----:B------:R-:W-:Y:S05]  /*3370*/  BSYNC B1 ;  /* 0x0000000000017941 */ /* 0x000fea0003800000 */
.L_x_12390:
        /* <DEDUP_REMOVED lines=53> */
.L_x_12402:
[----:B------:R-:W-:Y:S05]  /*36d0*/  BSYNC B2 ;  /* 0x0000000000027941 */ /* 0x000fea0003800000 */
.L_x_12401:
[----:B--2---:R3:W-:Y:S02]  /*36e0*/  STG.E.128 desc[UR40][R36.64], R12 ;  /* 0x0000000c24007986 */ /* 0x0047e4000c101d28 */
.L_x_12400:
[----:B------:R-:W-:Y:S05]  /*36f0*/  BSYNC B1 ;  /* 0x0000000000017941 */ /* 0x000fea0003800000 */
.L_x_12399:
        /* <DEDUP_REMOVED lines=52> */
.L_x_12404:
[----:B------:R-:W-:Y:S05]  /*3a40*/  BSYNC B1 ;  /* 0x0000000000017941 */ /* 0x000fea0003800000 */
.L_x_12403:
[----:B--2---:R1:W-:Y:S01]  /*3a50*/  STG.E.128 desc[UR40][R36.64+0x40], R12 ;  /* 0x0000400c24007986 */ /* 0x0043e2000c101d28 */
[----:B------:R-:W-:Y:S05]  /*3a60*/  BRA `(.L_x_12398) ;  /* 0x0000001800147947 */ /* 0x000fea0003800000 */
.L_x_12382:
[C---:B------:R-:W-:Y:S02]  /*3a70*/  ISETP.GE.AND P3, PT, R19.reuse, R83, PT ;  /* 0x000000531300720c */ /* 0x040fe40003f66270 */
[----:B------:R-:W-:Y:S02]  /*3a80*/  CS2R R34, SRZ ;  /* 0x0000000000227805 */ /* 0x000fe4000001ff00 */
[----:B0-----:R-:W-:Y:S01]  /*3a90*/  CS2R R32, SRZ ;  /* 0x0000000000207805 */ /* 0x001fe2000001ff00 */
        /* <DEDUP_REMOVED lines=45> */
.L_x_12406:
[----:B------:R-:W-:Y:S05]  /*3d70*/  BSYNC B1 ;  /* 0x0000000000017941 */ /* 0x000fea0003800000 */
.L_x_12405:
        /* <DEDUP_REMOVED lines=35> */
.L_x_12407:
[----:B------:R-:W-:Y:S01]  /*3fb0*/  IMAD R78, R22, 0x8, R2 ;  /* 0x00000008164e7824 */ /* 0x000fe200078e0202 */
[----:B------:R-:W-:Y:S01]  /*3fc0*/  SHF.L.U32 R90, R156, 0x1f, RZ ;  /* 0x0000001f9c5a7819 */ /* 0x000fe200000006ff */
[----:B------:R-:W0:Y:S01]  /*3fd0*/  LDC R91, c[0x0][0x2e4] ;  /* 0x0000b900ff5b7b82 */ /* 0x000e220000000800 */
[----:B------:R-:W-:Y:S02]  /*3fe0*/  BSSY B1, `(.L_x_12408) ;  /* 0x0000004000017945 */ /* 0x000fe40003800000 */
[----:B------:R-:W1:Y:S01]  /*3ff0*/  SYNCS.PHASECHK.TRANS64.TRYWAIT P5, [R78+URZ+0x16890], R90 ;  /* 0x0168905a4e0075a7 */ /* 0x000e6200080a017f */
[----:B0-----:R-:W-:Y:S01]  /*4000*/  IMAD.IADD R93, R91, 0x1, -R64 ;  /* 0x000000015b5d7824 */ /* 0x001fe200078e0a40 */
[----:B-1----:R-:W-:Y:S06]  /*4010*/  @!P5 BRA `(.L_x_12409) ;  /* 0x0000012c0030d947 */ /* 0x002fec0003800000 */
.L_x_12630:
[----:B------:R-:W-:Y:S05]  /*4020*/  BSYNC B1 ;  /* 0x0000000000017941 */ /* 0x000fea0003800000 */
.L_x_12408:
        /* <DEDUP_REMOVED lines=11> */
[----:B------:R-:W-:Y:S01]  /*40e0*/  IMAD.IADD R96, R45, 0x1, R89 ;  /* 0x000000012d607824 */ /* 0x000fe200078e0259 */
[----:B------:R-:W-:-:S04]  /*40f0*/  SHF.R.S32.HI R45, RZ, 0x1f, R44 ;  /* 0x0000001fff2d7819 */ /* 0x000fc8000001142c */
[----:B------:R-:W-:Y:S02]  /*4100*/  LEA.HI R45, R45, R44, RZ, 0x4 ;  /* 0x0000002c2d2d7211 */ /* 0x000fe400078f20ff */
[----:B------:R-:W-:Y:S02]  /*4110*/  IADD3.X R94, R77, R96, R5, P5, P6 ;  /* 0x000000604d5e7210 */ /* 0x000fe40002fec405 */
[----:B------:R-:W-:-:S05]  /*4120*/  LEA.HI.SX32 R45, R45, R60, 0x1c ;  /* 0x0000003c2d2d7211 */ /* 0x000fca00078fe2ff */
[----:B------:R-:W-:Y:S02]  /*4130*/  IMAD.SHL.U32 R95, R45, 0x8, RZ ;  /* 0x000000082d5f7824 */ /* 0x000fe400078e00ff */
[----:B------:R-:W-:Y:S02]  /*4140*/  IMAD R45, R22, 0x2000, R4 ;  /* 0x00002000162d7824 */ /* 0x000fe400078e0204 */
[----:B-1----:R-:W-:Y:S01]  /*4150*/  VIADD R47, R46, 0xffffff80 ;  /* 0xffffff802e2f7836 */ /* 0x002fe20000000000 */
[----:B------:R-:W-:Y:S01]  /*4160*/  LOP3.LUT R44, R70, 0x38, R95, 0xf8, !PT ;  /* 0x00000038462c7812 */ /* 0x000fe200078ef85f */
[----:B------:R-:W-:-:S03]  /*4170*/  IMAD R45, R45, 0x2, R2 ;  /* 0x000000022d2d7824 */ /* 0x000fc600078e0202 */
[----:B------:R-:W-:Y:S02]  /*4180*/  SHF.R.S32.HI R46, RZ, 0x1f, R47 ;  /* 0x0000001fff2e7819 */ /* 0x000fe4000001142f */
[----:B------:R-:W-:Y:S02]  /*4190*/  LOP3.LUT R44, R44, R67, RZ, 0x3c, !PT ;  /* 0x000000432c2c7212 */ /* 0x000fe400078e3cff */
[----:B------:R-:W-:-:S04]  /*41a0*/  LEA.HI R46, R46, R47, RZ, 0x5 ;  /* 0x0000002f2e2e7211 */ /* 0x000fc800078f28ff */
[----:B------:R-:W-:-:S05]  /*41b0*/  SHF.R.S32.HI R46, RZ, 0x5, R46 ;  /* 0x00000005ff2e7819 */ /* 0x000fca000001142e */
[----:B------:R-:W-:-:S04]  /*41c0*/  IMAD R47, R46, 0x200, R44 ;  /* 0x000002002e2f7824 */ /* 0x000fc800078e022c */
[----:B------:R-:W-:-:S04]  /*41d0*/  IMAD R47, R22, 0x2000, R47 ;  /* 0x00002000162f7824 */ /* 0x000fc800078e022f */
[----:B------:R-:W-:Y:S02]  /*41e0*/  IMAD R48, R47, 0x2, R2 ;  /* 0x000000022f307824 */ /* 0x000fe400078e0202 */
[----:B------:R-:W1:Y:S04]  /*41f0*/  LDS.128 R44, [R45+0xe400] ;  /* 0x00e400002d2c7984 */ /* 0x000e680000000c00 */
[----:B------:R-:W2:Y:S01]  /*4200*/  LDS.128 R48, [R48+0xe400] ;  /* 0x00e4000030307984 */ /* 0x000ea20000000c00 */
[----:B------:R-:W-:Y:S05]  /*4210*/  @P4 BRA `(.L_x_12413) ;  /* 0x0000000400644947 */ /* 0x000fea0003800000 */
[--C-:B------:R-:W-:Y:S01]  /*4220*/  SHF.R.U64 R106, R14, 0x10, R15.reuse ;  /* 0x000000100e6a7819 */ /* 0x100fe2000000120f */
[----:B-1----:R-:W-:Y:S01]  /*4230*/  IMAD.U32 R109, R45, 0x10000, RZ ;  /* 0x000100002d6d7824 */ /* 0x002fe200078e00ff */
[----:B------:R-:W-:Y:S01]  /*4240*/  SHF.R.U32.HI R107, RZ, 0x10, R15 ;  /* 0x00000010ff6b7819 */ /* 0x000fe2000001160f */
[----:B--2---:R-:W-:Y:S01]  /*4250*/  IMAD.U32 R113, R49, 0x10000, RZ ;  /* 0x0001000031717824 */ /* 0x004fe200078e00ff */
[--C-:B------:R-:W-:Y:S02]  /*4260*/  SHF.R.U32.HI R112, RZ, 0x10, R33.reuse ;  /* 0x00000010ff707819 */ /* 0x100fe40000011621 */
[----:B------:R-:W-:Y:S01]  /*4270*/  SHF.R.U64 R15, R32, 0x10, R33 ;  /* 0x00000010200f7819 */ /* 0x000fe20000001221 */
[----:B------:R-:W-:Y:S01]  /*4280*/  IMAD.U32 R33, R46, 0x10000, RZ ;  /* 0x000100002e217824 */ /* 0x000fe200078e00ff */
[--C-:B------:R-:W-:Y:S01]  /*4290*/  SHF.R.U64 R108, R34, 0x10, R35.reuse ;  /* 0x00000010226c7819 */ /* 0x100fe20000001223 */
[----:B------:R-:W-:Y:S01]  /*42a0*/  IMAD.U32 R34, R50, 0x10000, RZ ;  /* 0x0001000032227824 */ /* 0x000fe200078e00ff */
[----:B------:R-:W-:Y:S01]  /*42b0*/  SHF.R.U32.HI R111, RZ, 0x10, R35 ;  /* 0x00000010ff6f7819 */ /* 0x000fe20000011623 */
[----:B------:R-:W-:Y:S01]  /*42c0*/  IMAD.U32 R35, R47, 0x10000, RZ ;  /* 0x000100002f237824 */ /* 0x000fe200078e00ff */
[----:B------:R-:W-:-:S02]  /*42d0*/  SHF.R.U32.HI R110, RZ, 0x10, R13 ;  /* 0x00000010ff6e7819 */ /* 0x000fc4000001160d */
[----:B------:R-:W-:Y:S02]  /*42e0*/  LOP3.LUT R14, R45, 0xffff0000, RZ, 0xc0, !PT ;  /* 0xffff00002d0e7812 */ /* 0x000fe400078ec0ff */
[----:B------:R-:W-:Y:S01]  /*42f0*/  LOP3.LUT R32, R47, 0xffff0000, RZ, 0xc0, !PT ;  /* 0xffff00002f207812 */ /* 0x000fe200078ec0ff */
[C---:B------:R-:W-:Y:S01]  /*4300*/  IMAD.U32 R47, R51.reuse, 0x10000, RZ ;  /* 0x00010000332f7824 */ /* 0x040fe200078e00ff */
[----:B------:R-:W-:Y:S02]  /*4310*/  LOP3.LUT R45, R51, 0xffff0000, RZ, 0xc0, !PT ;  /* 0xffff0000332d7812 */ /* 0x000fe400078ec0ff */
[----:B------:R-:W-:Y:S02]  /*4320*/  PRMT R51, R100, 0x5432, R112 ;  /* 0x0000543264337816 */ /* 0x000fe40000000070 */
[----:B------:R-:W-:Y:S02]  /*4330*/  PRMT R110, R99, 0x5432, R110 ;  /* 0x00005432636e7816 */ /* 0x000fe4000000006e */
[----:B------:R-:W-:Y:S01]  /*4340*/  PRMT R107, R116, 0x5410, R107 ;  /* 0x00005410746b7816 */ /* 0x000fe2000000006b */
[----:B------:R-:W-:Y:S01]  /*4350*/  IMAD.U32 R112, R51, 0x10000, RZ ;  /* 0x0001000033707824 */ /* 0x000fe200078e00ff */
[----:B------:R-:W-:Y:S01]  /*4360*/  PRMT R114, R114, 0x5410, R111 ;  /* 0x0000541072727816 */ /* 0x000fe2000000006f */
[C---:B------:R-:W-:Y:S01]  /*4370*/  IMAD.U32 R116, R110.reuse, 0x10000, RZ ;  /* 0x000100006e747824 */ /* 0x040fe200078e00ff */
[----:B------:R-:W-:Y:S01]  /*4380*/  LOP3.LUT R49, R49, 0xffff0000, RZ, 0xc0, !PT ;  /* 0xffff000031317812 */ /* 0x000fe200078ec0ff */
[----:B------:R-:W-:Y:S01]  /*4390*/  FMUL.FTZ R118, R113, R112 ;  /* 0x0000007071767220 */ /* 0x000fe20000410000 */
[----:B------:R-:W-:Y:S01]  /*43a0*/  LOP3.LUT R111, R51, 0xffff0000, RZ, 0xc0, !PT ;  /* 0xffff0000336f7812 */ /* 0x000fe200078ec0ff */
[-C--:B------:R-:W-:Y:S01]  /*43b0*/  FMUL.FTZ R120, R113, R116.reuse ;  /* 0x0000007471787220 */ /* 0x080fe20000410000 */
[----:B------:R-:W-:Y:S01]  /*43c0*/  LOP3.LUT R110, R110, 0xffff0000, RZ, 0xc0, !PT ;  /* 0xffff00006e6e7812 */ /* 0x000fe200078ec0ff */
[----:B------:R-:W-:Y:S01]  /*43d0*/  FFMA.FTZ R51, R109, R116, -R118 ;  /* 0x000000746d337223 */ /* 0x000fe20000010876 */
[----:B------:R-:W-:-:S02]  /*43e0*/  IMAD.U32 R116, R114, 0x10000, RZ ;  /* 0x0001000072747824 */ /* 0x000fc400078e00ff */
[----:B------:R-:W-:Y:S01]  /*43f0*/  FMUL.FTZ R113, R49, R111 ;  /* 0x0000006f31717220 */ /* 0x000fe20000410000 */
[----:B------:R-:W-:Y:S01]  /*4400*/  FFMA.FTZ R109, R109, R112, R120 ;  /* 0x000000706d6d7223 */ /* 0x000fe20000010078 */
[----:B------:R-:W-:Y:S01]  /*4410*/  IMAD.U32 R112, R107, 0x10000, RZ ;  /* 0x000100006b707824 */ /* 0x000fe200078e00ff */
[----:B------:R-:W-:Y:S01]  /*4420*/  PRMT R15, R115, 0x5410, R15 ;  /* 0x00005410730f7816 */ /* 0x000fe2000000000f */
[----:B------:R-:W-:Y:S01]  /*4430*/  FMUL.FTZ R115, R49, R110 ;  /* 0x0000006e31737220 */ /* 0x000fe20000410000 */
[C---:B------:R-:W-:Y:S01]  /*4440*/  FMUL.FTZ R118, R47.reuse, R116 ;  /* 0x000000742f767220 */ /* 0x040fe20000410000 */
[----:B------:R-:W-:Y:S01]  /*4450*/  FFMA.FTZ R110, R14, R110, -R113 ;  /* 0x0000006e0e6e7223 */ /* 0x000fe20000010871 */
[----:B------:R-:W-:Y:S01]  /*4460*/  LOP3.LUT R49, R114, 0xffff0000, RZ, 0xc0, !PT ;  /* 0xffff000072317812 */ /* 0x000fe200078ec0ff */
[-C--:B------:R-:W-:Y:S01]  /*4470*/  FMUL.FTZ R113, R47, R112.reuse ;  /* 0x000000702f717220 */ /* 0x080fe20000410000 */
[----:B------:R-:W-:Y:S01]  /*4480*/  SHF.R.U64 R105, R12, 0x10, R13 ;  /* 0x000000100c697819 */ /* 0x000fe2000000120d */
[----:B------:R-:W-:Y:S01]  /*4490*/  FFMA.FTZ R47, R35, R112, -R118 ;  /* 0x00000070232f7223 */ /* 0x000fe20000010876 */
[----:B------:R-:W-:Y:S01]  /*44a0*/  LOP3.LUT R112, R107, 0xffff0000, RZ, 0xc0, !PT ;  /* 0xffff00006b707812 */ /* 0x000fe200078ec0ff */
[----:B------:R-:W-:Y:S01]  /*44b0*/  FFMA.FTZ R35, R35, R116, R113 ;  /* 0x0000007423237223 */ /* 0x000fe20000010071 */
[----:B------:R-:W-:Y:S01]  /*44c0*/  PRMT R105, R117, 0x5410, R105 ;  /* 0x0000541075697816 */ /* 0x000fe20000000069 */
[C---:B------:R-:W-:Y:S01]  /*44d0*/  FMUL.FTZ R113, R45.reuse, R49 ;  /* 0x000000312d717220 */ /* 0x040fe20000410000 */
[----:B------:R-:W-:Y:S01]  /*44e0*/  FFMA.FTZ R14, R14, R111, R115 ;  /* 0x0000006f0e0e7223 */ /* 0x000fe20000010073 */
[----:B------:R-:W-:Y:S01]  /*44f0*/  FMUL.FTZ R45, R45, R112 ;  /* 0x000000702d2d7220 */ /* 0x000fe20000410000 */
[----:B------:R-:W-:-:S02]  /*4500*/  IMAD.U32 R13, R48, 0x10000, RZ ;  /* 0x00010000300d7824 */ /* 0x000fc400078e00ff */
[----:B------:R-:W-:Y:S01]  /*4510*/  FFMA.FTZ R112, R32, R112, -R113 ;  /* 0x0000007020707223 */ /* 0x000fe20000010871 */
[----:B------:R-:W-:Y:S01]  /*4520*/  IMAD.U32 R111, R15, 0x10000, RZ ;  /* 0x000100000f6f7824 */ /* 0x000fe200078e00ff */
[----:B------:R-:W-:Y:S01]  /*4530*/  LOP3.LUT R48, R48, 0xffff0000, RZ, 0xc0, !PT ;  /* 0xffff000030307812 */ /* 0x000fe200078ec0ff */
[----:B------:R-:W-:Y:S01]  /*4540*/  IMAD.U32 R107, R105, 0x10000, RZ ;  /* 0x00010000696b7824 */ /* 0x000fe200078e00ff */
[----:B------:R-:W-:Y:S01]  /*4550*/  LOP3.LUT R113, R15, 0xffff0000, RZ, 0xc0, !PT ;  /* 0xffff00000f717812 */ /* 0x000fe200078ec0ff */
[C---:B------:R-:W-:Y:S02]  /*4560*/  IMAD.U32 R12, R44.reuse, 0x10000, RZ ;  /* 0x000100002c0c7824 */ /* 0x040fe400078e00ff */
[C---:B------:R-:W-:Y:S01]  /*4570*/  FMUL.FTZ R15, R13.reuse, R111 ;  /* 0x0000006f0d0f7220 */ /* 0x040fe20000410000 */
[----:B------:R-:W-:Y:S01]  /*4580*/  LOP3.LUT R44, R44, 0xffff0000, RZ, 0xc0, !PT ;  /* 0xffff00002c2c7812 */ /* 0x000fe200078ec0ff */
[----:B------:R-:W-:Y:S01]  /*4590*/  FMUL.FTZ R114, R13, R107 ;  /* 0x0000006b0d727220 */ /* 0x000fe20000410000 */
[----:B------:R-:W-:Y:S01]  /*45a0*/  LOP3.LUT R105, R105, 0xffff0000, RZ, 0xc0, !PT ;  /* 0xffff000069697812 */ /* 0x000fe200078ec0ff */
[----:B------:R-:W-:Y:S01]  /*45b0*/  FFMA.FTZ R32, R32, R49, R45 ;  /* 0x0000003120207223 */ /* 0x000fe2000001002d */
[----:B------:R-:W-:Y:S01]  /*45c0*/  PRMT R108, R97, 0x5432, R108 ;  /* 0x00005432616c7816 */ /* 0x000fe2000000006c */
[----:B------:R-:W-:Y:S01]  /*45d0*/  FMUL.FTZ R45, R48, R113 ;  /* 0x00000071302d7220 */ /* 0x000fe20000410000 */
[----:B------:R-:W-:Y:S01]  /*45e0*/  PRMT R106, R98, 0x5432, R106 ;  /* 0x00005432626a7816 */ /* 0x000fe2000000006a */
[C---:B------:R-:W-:Y:S01]  /*45f0*/  FFMA.FTZ R13, R12.reuse, R107, -R15 ;  /* 0x0000006b0c0d7223 */ /* 0x040fe2000001080f */
[----:B------:R-:W-:Y:S01]  /*4600*/  FFMA.FTZ R12, R12, R111, R114 ;  /* 0x0000006f0c0c7223 */ /* 0x000fe20000010072 */
[----:B------:R-:W-:Y:S01]  /*4610*/  LOP3.LUT R50, R50, 0xffff0000, RZ, 0xc0, !PT ;  /* 0xffff000032327812 */ /* 0x000fe200078ec0ff */
[-C--:B------:R-:W-:Y:S01]  /*4620*/  FMUL.FTZ R107, R48, R105.reuse ;  /* 0x00000069306b7220 */ /* 0x080fe20000410000 */
[----:B------:R-:W-:Y:S01]  /*4630*/  FFMA.FTZ R114, R44, R105, -R45 ;  /* 0x000000692c727223 */ /* 0x000fe2000001082d */
[C---:B------:R-:W-:Y:S01]  /*4640*/  LOP3.LUT R49, R108.reuse, 0xffff0000, RZ, 0xc0, !PT ;  /* 0xffff00006c317812 */ /* 0x040fe200078ec0ff */
[----:B------:R-:W-:Y:S01]  /*4650*/  IMAD.U32 R48, R108, 0x10000, RZ ;  /* 0x000100006c307824 */ /* 0x000fe200078e00ff */
[C---:B------:R-:W-:Y:S01]  /*4660*/  LOP3.LUT R45, R106.reuse, 0xffff0000, RZ, 0xc0, !PT ;  /* 0xffff00006a2d7812 */ /* 0x040fe200078ec0ff */
[----:B------:R-:W-:Y:S01]  /*4670*/  IMAD.U32 R15, R106, 0x10000, RZ ;  /* 0x000100006a0f7824 */ /* 0x000fe200078e00ff */
        /* <DEDUP_REMOVED lines=15> */
[----:B------:R-:W-:Y:S02]  /*4770*/  F2FP.BF16.F32.PACK_AB R49, R14, R109 ;  /* 0x0000006d0e31723e */ /* 0x000fe400000010ff */
[----:B------:R-:W-:Y:S02]  /*4780*/  F2FP.BF16.F32.PACK_AB R51, R32, R35 ;  /* 0x000000232033723e */ /* 0x000fe400000010ff */
[----:B------:R-:W-:-:S02]  /*4790*/  F2FP.BF16.F32.PACK_AB R48, R107, R12 ;  /* 0x0000000c6b30723e */ /* 0x000fc400000010ff */
[----:B------:R-:W-:-:S07]  /*47a0*/  F2FP.BF16.F32.PACK_AB R50, R50, R105 ;  /* 0x000000693232723e */ /* 0x000fce00000010ff */
.L_x_12413:
[----:B------:R-:W-:Y:S05]  /*47b0*/  BSYNC B2 ;  /* 0x0000000000027941 */ /* 0x000fea0003800000 */
.L_x_12412:
[----:B------:R-:W-:Y:S02]  /*47c0*/  ISETP.GE.AND P5, PT, R95, R91, PT ;  /* 0x0000005b5f00720c */ /* 0x000fe40003fa6270 */
[----:B------:R-:W-:-:S11]  /*47d0*/  P2R R13, PR, RZ, 0x1 ;  /* 0x00000001ff0d7803 */ /* 0x000fd60000000000 */
[--C-:B------:R-:W-:Y:S02]  /*47e0*/  @!P5 SHF.R.S32.HI R12, RZ, 0x1f, R95.reuse ;  /* 0x0000001fff0cd819 */ /* 0x100fe4000001145f */
[----:B------:R-:W-:-:S04]  /*47f0*/  @!P5 IADD3 R88, P0, P6, R56, R88, R95 ;  /* 0x000000583858d210 */ /* 0x000fc80007e1e05f */
[----:B------:R-:W-:Y:S02]  /*4800*/  @!P5 IADD3.X R96, R77, R96, R12, P0, P6 ;  /* 0x000000604d60d210 */ /* 0x000fe400007ec40c */
[CC--:B------:R-:W-:Y:S02]  /*4810*/  LEA R12, P6, R92.reuse, R80.reuse, 0x1 ;  /* 0x000000505c0c7211 */ /* 0x0c0fe400078c08ff */
[----:B------:R-:W-:Y:S02]  /*4820*/  ISETP.NE.AND P0, PT, R13, RZ, PT ;  /* 0x000000ff0d00720c */ /* 0x000fe40003f05270 */
[----:B------:R-:W-:Y:S02]  /*4830*/  LEA.HI.X R13, R92, R81, R94, 0x1, P6 ;  /* 0x000000515c0d7211 */ /* 0x000fe400030f0c5e */
[----:B------:R-:W-:-:S03]  /*4840*/  @!P5 LEA R14, P6, R88, R80, 0x1 ;  /* 0x00000050580ed211 */ /* 0x000fc600078c08ff */
[----:B-1----:R1:W-:Y:S01]  /*4850*/  STG.E.128 desc[UR40][R12.64], R44 ;  /* 0x0000002c0c007986 */ /* 0x0023e2000c101d28 */
[----:B------:R-:W-:-:S05]  /*4860*/  @!P5 LEA.HI.X R15, R88, R81, R96, 0x1, P6 ;  /* 0x00000051580fd211 */ /* 0x000fca00030f0c60 */
[----:B--2---:R1:W-:Y:S04]  /*4870*/  @!P5 STG.E.128 desc[UR40][R14.64], R48 ;  /* 0x000000300e00d986 */ /* 0x0043e8000c101d28 */
.L_x_12411:
[----:B------:R-:W-:Y:S05]  /*4880*/  BSYNC B1 ;  /* 0x0000000000017941 */ /* 0x000fea0003800000 */
.L_x_12410:
[C---:B-1----:R-:W-:Y:S02]  /*4890*/  VIADD R13, R19.reuse, 0x60 ;  /* 0x00000060130d7836 */ /* 0x042fe40000000000 */
[----:B------:R-:W-:Y:S02]  /*48a0*/  VIADD R12, R19, 0x60 ;  /* 0x00000060130c7836 */ /* 0x000fe40000000000 */
        /* <DEDUP_REMOVED lines=9> */
[C---:B------:R-:W-:Y:S01]  /*4940*/  VIADD R15, R19.reuse, 0x60 ;  /* 0x00000060130f7836 */ /* 0x040fe20000000000 */
[----:B------:R-:W-:Y:S01]  /*4950*/  SEL R93, R64, R93, !P0 ;  /* 0x0000005d405d7207 */ /* 0x000fe20004000000 */
[----:B------:R-:W-:Y:S01]  /*4960*/  VIADD R32, R19, 0x60 ;  /* 0x0000006013207836 */ /* 0x000fe20000000000 */
[----:B------:R-:W-:Y:S01]  /*4970*/  IADD3.X R13, R77, R46, R5, P5, P6 ;  /* 0x0000002e4d0d7210 */ /* 0x000fe20002fec405 */
[----:B------:R-:W-:Y:S01]  /*4980*/  IMAD.SHL.U32 R15, R15, 0x40, RZ ;  /* 0x000000400f0f7824 */ /* 0x000fe200078e00ff */
[----:B------:R-:W-:Y:S01]  /*4990*/  LEA R44, P5, R12, R80, 0x1 ;  /* 0x000000500c2c7211 */ /* 0x000fe200078a08ff */
[----:B------:R-:W-:Y:S01]  /*49a0*/  IMAD.SHL.U32 R32, R32, 0x40, RZ ;  /* 0x0000004020207824 */ /* 0x000fe200078e00ff */
[----:B------:R-:W-:Y:S02]  /*49b0*/  BSSY B1, `(.L_x_12414) ;  /* 0x000006c000017945 */ /* 0x000fe40003800000 */
[----:B------:R-:W-:Y:S01]  /*49c0*/  LEA.HI.X R45, R12, R81, R13, 0x1, P5 ;  /* 0x000000510c2d7211 */ /* 0x000fe200028f0c0d */
[----:B------:R-:W-:Y:S01]  /*49d0*/  IMAD R13, R22, 0x2000, R3 ;  /* 0x00002000160d7824 */ /* 0x000fe200078e0203 */
[----:B------:R-:W-:-:S02]  /*49e0*/  SHF.R.S32.HI R12, RZ, 0x1f, R93 ;  /* 0x0000001fff0c7819 */ /* 0x000fc4000001145d */
[----:B------:R-:W-:Y:S01]  /*49f0*/  LOP3.LUT R15, R15, 0x1c0, RZ, 0xc0, !PT ;  /* 0x000001c00f0f7812 */ /* 0x000fe200078ec0ff */
[----:B------:R-:W-:Y:S01]  /*4a00*/  IMAD R13, R13, 0x2, R2 ;  /* 0x000000020d0d7824 */ /* 0x000fe200078e0202 */
[----:B------:R-:W-:Y:S02]  /*4a10*/  LEA.HI R93, R12, R93, RZ, 0x4 ;  /* 0x0000005d0c5d7211 */ /* 0x000fe400078f20ff */
[----:B------:R-:W-:Y:S02]  /*4a20*/  LOP3.LUT R32, R32, 0x1c0, RZ, 0xc0, !PT ;  /* 0x000001c020207812 */ /* 0x000fe400078ec0ff */
[----:B------:R-:W-:Y:S02]  /*4a30*/  LEA.HI.SX32 R47, R93, R60, 0x1c ;  /* 0x0000003c5d2f7211 */ /* 0x000fe400078fe2ff */
[----:B------:R-:W-:-:S03]  /*4a40*/  SHF.R.U32.HI R15, RZ, 0x3, R15 ;  /* 0x00000003ff0f7819 */ /* 0x000fc6000001160f */
[----:B------:R-:W-:-:S05]  /*4a50*/  IMAD.SHL.U32 R47, R47, 0x8, RZ ;  /* 0x000000082f2f7824 */ /* 0x000fca00078e00ff */
[----:B------:R-:W-:-:S04]  /*4a60*/  LOP3.LUT R12, R32, 0x38, R47, 0xf8, !PT ;  /* 0x00000038200c7812 */ /* 0x000fc800078ef82f */
        /* <DEDUP_REMOVED lines=17> */
[C---:B------:R-:W-:Y:S01]  /*4b80*/  IMAD.U32 R43, R33.reuse, 0x10000, RZ ;  /* 0x00010000212b7824 */ /* 0x040fe200078e00ff */
        /* <DEDUP_REMOVED lines=9> */
[----:B------:R-:W-:Y:S01]  /*4c20*/  FFMA.FTZ R35, R42, R35, R89 ;  /* 0x000000232a237223 */ /* 0x000fe20000010059 */
[----:B------:R-:W-:Y:S01]  /*4c30*/  LOP3.LUT R51, R104, 0xffff0000, RZ, 0xc0, !PT ;  /* 0xffff000068337812 */ /* 0x000fe200078ec0ff */
[----:B------:R-:W-:Y:S01]  /*4c40*/  FFMA.FTZ R33, R42, R33, -R87 ;  /* 0x000000212a217223 */ /* 0x000fe20000010857 */
[----:B------:R-:W-:Y:S01]  /*4c50*/  LOP3.LUT R43, R100, 0xffff0000, RZ, 0xc0, !PT ;  /* 0xffff0000642b7812 */ /* 0x000fe200078ec0ff */
[----:B------:R-:W-:Y:S01]  /*4c60*/  IMAD.U32 R50, R102, 0x10000, RZ ;  /* 0x0001000066327824 */ /* 0x000fe200078e00ff */
[----:B------:R-:W-:Y:S01]  /*4c70*/  SHF.R.U64 R92, R36, 0x10, R37 ;  /* 0x00000010245c7819 */ /* 0x000fe20000001225 */
[----:B------:R-:W-:Y:S01]  /*4c80*/  IMAD.U32 R42, R98, 0x10000, RZ ;  /* 0x00010000622a7824 */ /* 0x000fe200078e00ff */
[----:B------:R-:W-:Y:S01]  /*4c90*/  SHF.R.U64 R86, R40, 0x10, R41 ;  /* 0x0000001028567819 */ /* 0x000fe20000001229 */
[----:B------:R-:W-:Y:S01]  /*4ca0*/  IMAD.U32 R41, R15, 0x10000, RZ ;  /* 0x000100000f297824 */ /* 0x000fe200078e00ff */
[----:B------:R-:W-:Y:S01]  /*4cb0*/  PRMT R97, R97, 0x5410, R88 ;  /* 0x0000541061617816 */ /* 0x000fe20000000058 */
[----:B------:R-:W-:Y:S01]  /*4cc0*/  FMUL.FTZ R88, R49, R50 ;  /* 0x0000003231587220 */ /* 0x000fe20000410000 */
[----:B------:R-:W-:Y:S01]  /*4cd0*/  LOP3.LUT R40, R13, 0xffff0000, RZ, 0xc0, !PT ;  /* 0xffff00000d287812 */ /* 0x000fe200078ec0ff */
[C---:B------:R-:W-:Y:S01]  /*4ce0*/  FMUL.FTZ R87, R48.reuse, R51 ;  /* 0x0000003330577220 */ /* 0x040fe20000410000 */
[----:B------:R-:W-:Y:S01]  /*4cf0*/  PRMT R99, R99, 0x5410, R92 ;  /* 0x0000541063637816 */ /* 0x000fe2000000005c */
[-C--:B------:R-:W-:Y:S01]  /*4d00*/  FMUL.FTZ R89, R48, R43.reuse ;  /* 0x0000002b30597220 */ /* 0x080fe20000410000 */
[----:B------:R-:W-:Y:S01]  /*4d10*/  PRMT R103, R103, 0x5410, R86 ;  /* 0x0000541067677816 */ /* 0x000fe20000000056 */
[-C--:B------:R-:W-:Y:S01]  /*4d20*/  FMUL.FTZ R49, R49, R42.reuse ;  /* 0x0000002a31317220 */ /* 0x080fe20000410000 */
[----:B------:R-:W-:Y:S01]  /*4d30*/  LOP3.LUT R102, R102, 0xffff0000, RZ, 0xc0, !PT ;  /* 0xffff000066667812 */ /* 0x000fe200078ec0ff */
[----:B------:R-:W-:Y:S01]  /*4d40*/  FFMA.FTZ R48, R40, R43, -R87 ;  /* 0x0000002b28307223 */ /* 0x000fe20000010857 */
[----:B------:R-:W-:Y:S01]  /*4d50*/  LOP3.LUT R98, R98, 0xffff0000, RZ, 0xc0, !PT ;  /* 0xffff000062627812 */ /* 0x000fe200078ec0ff */
[----:B------:R-:W-:Y:S01]  /*4d60*/  FFMA.FTZ R86, R40, R51, R89 ;  /* 0x0000003328567223 */ /* 0x000fe20000010059 */
[C---:B------:R-:W-:Y:S01]  /*4d70*/  FFMA.FTZ R88, R41.reuse, R42, -R88 ;  /* 0x0000002a29587223 */ /* 0x040fe20000010858 */
[----:B------:R-:W-:Y:S01]  /*4d80*/  FFMA.FTZ R49, R41, R50, R49 ;  /* 0x0000003229317223 */ /* 0x000fe20000010031 */
[----:B------:R-:W-:-:S02]  /*4d90*/  IMAD.U32 R37, R32, 0x10000, RZ ;  /* 0x0001000020257824 */ /* 0x000fc400078e00ff */
[----:B------:R-:W-:Y:S01]  /*4da0*/  FMUL.FTZ R43, R39, R102 ;  /* 0x00000066272b7220 */ /* 0x000fe20000410000 */
[----:B------:R-:W-:Y:S02]  /*4db0*/  IMAD.U32 R40, R99, 0x10000, RZ ;  /* 0x0001000063287824 */ /* 0x000fe400078e00ff */
[----:B------:R-:W-:Y:S01]  /*4dc0*/  FMUL.FTZ R51, R39, R98 ;  /* 0x0000006227337220 */ /* 0x000fe20000410000 */
[C---:B------:R-:W-:Y:S01]  /*4dd0*/  IMAD.U32 R41, R103.reuse, 0x10000, RZ ;  /* 0x0001000067297824 */ /* 0x040fe200078e00ff */
[----:B------:R-:W-:Y:S01]  /*4de0*/  LOP3.LUT R32, R32, 0xffff0000, RZ, 0xc0, !PT ;  /* 0xffff000020207812 */ /* 0x000fe200078ec0ff */
[----:B------:R-:W-:Y:S01]  /*4df0*/  IMAD.U32 R36, R12, 0x10000, RZ ;  /* 0x000100000c247824 */ /* 0x000fe200078e00ff */
[----:B------:R-:W-:Y:S01]  /*4e00*/  LOP3.LUT R103, R103, 0xffff0000, RZ, 0xc0, !PT ;  /* 0xffff000067677812 */ /* 0x000fe200078ec0ff */
[-C--:B------:R-:W-:Y:S01]  /*4e10*/  FMUL.FTZ R39, R37, R41.reuse ;  /* 0x0000002925277220 */ /* 0x080fe20000410000 */
        /* <DEDUP_REMOVED lines=37> */
.L_x_12415:
[----:B------:R-:W-:Y:S05]  /*5070*/  BSYNC B1 ;  /* 0x0000000000017941 */ /* 0x000fea0003800000 */
.L_x_12414:
        /* <DEDUP_REMOVED lines=10> */
.L_x_12381:
[----:B------:R-:W-:-:S13]  /*5120*/  ISETP.NE.AND P3, PT, R157, 0x3, PT ;  /* 0x000000039d00780c */ /* 0x000fda0003f65270 */
[----:B------:R-:W-:Y:S05]  /*5130*/  @!P3 BRA `(.L_x_12416) ;  /* 0x000000000004b947 */ /* 0x000fea0003800000 */
[----:B------:R-:W-:Y:S01]  /*5140*/  BPT.TRAP 0x1 ;  /* 0x000000040000795c */ /* 0x000fe20000300000 */
.L_x_12416:
[----:B------:R-:W-:Y:S01]  /*5150*/  IMAD R78, R22, 0x8, R2 ;  /* 0x00000008164e7824 */ /* 0x000fe200078e0202 */
[----:B------:R-:W-:Y:S01]  /*5160*/  SHF.L.U32 R90, R156, 0x1f, RZ ;  /* 0x0000001f9c5a7819 */ /* 0x000fe200000006ff */
[----:B------:R-:W-:Y:S01]  /*5170*/  IMAD R83, R26, -0x80, R28 ;  /* 0xffffff801a537824 */ /* 0x000fe200078e021c */
[----:B------:R-:W-:Y:S02]  /*5180*/  BSSY B1, `(.L_x_12417) ;  /* 0x0000004000017945 */ /* 0x000fe40003800000 */
[----:B------:R-:W1:Y:S02]  /*5190*/  SYNCS.PHASECHK.TRANS64.TRYWAIT P4, [R78+URZ+0x16890], R90 ;  /* 0x0168905a4e0075a7 */ /* 0x000e64000808017f */
[----:B------:R-:W-:Y:S01]  /*51a0*/  VIMNMX R83, R83, 0x80, PT ;  /* 0x0000008053537848 */ /* 0x000fe20003fe0100 */
[----:B-1----:R-:W-:Y:S06]  /*51b0*/  @!P4 BRA `(.L_x_12418) ;  /* 0x0000011800dcc947 */ /* 0x002fec0003800000 */
.L_x_12631:
[----:B------:R-:W-:Y:S05]  /*51c0*/  BSYNC B1 ;  /* 0x0000000000017941 */ /* 0x000fea0003800000 */
.L_x_12417:
[----:B------:R-:W-:Y:S01]  /*51d0*/  ISETP.GE.AND P4, PT, R19, R83, PT ;  /* 0x000000531300720c */ /* 0x000fe20003f86270 */
[----:B------:R-:W-:-:S12]  /*51e0*/  BSSY B1, `(.L_x_12419) ;  /* 0x0000006000017945 */ /* 0x000fd80003800000 */
[----:B------:R-:W-:Y:S05]  /*51f0*/  @P4 BRA `(.L_x_12420) ;  /* 0x0000000000104947 */ /* 0x000fea0003800000 */
[----:B------:R-:W2:Y:S04]  /*5200*/  @!P1 LDS.128 R12, [R82+0xe000] ;  /* 0x00e00000520c9984 */ /* 0x000ea80000000c00 */
[----:B0-----:R-:W0:Y:S04]  /*5210*/  @!P2 LDS.128 R32, [R79+0xe000] ;  /* 0x00e000004f20a984 */ /* 0x001e280000000c00 */
[----:B--2---:R2:W-:Y:S04]  /*5220*/  @!P1 STG.E.128 desc[UR40][R38.64], R12 ;  /* 0x0000000c26009986 */ /* 0x0045e8000c101d28 */
[----:B0-----:R2:W-:Y:S02]  /*5230*/  @!P2 STG.E.128 desc[UR40][R38.64+0x40], R32 ;  /* 0x000040202600a986 */ /* 0x0015e4000c101d28 */
.L_x_12420:
[----:B------:R-:W-:Y:S05]  /*5240*/  BSYNC B1 ;  /* 0x0000000000017941 */ /* 0x000fea0003800000 */
.L_x_12419:
[----:B--2---:R-:W-:-:S05]  /*5250*/  VIADD R12, R19, 0x60 ;  /* 0x00000060130c7836 */ /* 0x004fca0000000000 */
[----:B------:R-:W-:-:S13]  /*5260*/  ISETP.GE.AND P4, PT, R12, R83, PT ;  /* 0x000000530c00720c */ /* 0x000fda0003f86270 */
[----:B------:R-:W-:Y:S05]  /*5270*/  @P4 BRA `(.L_x_12398) ;  /* 0x0000000000104947 */ /* 0x000fea0003800000 */
[----:B------:R-:W2:Y:S04]  /*5280*/  @!P1 LDS.128 R12, [R82+0x11000] ;  /* 0x01100000520c9984 */ /* 0x000ea80000000c00 */
[----:B0-----:R-:W0:Y:S04]  /*5290*/  @!P2 LDS.128 R32, [R79+0x11000] ;  /* 0x011000004f20a984 */ /* 0x001e280000000c00 */
[----:B--2---:R2:W-:Y:S04]  /*52a0*/  @!P1 STG.E.128 desc[UR40][R36.64], R12 ;  /* 0x0000000c24009986 */ /* 0x0045e8000c101d28 */
[----:B0-----:R2:W-:Y:S02]  /*52b0*/  @!P2 STG.E.128 desc[UR40][R36.64+0x40], R32 ;  /* 0x000040202400a986 */ /* 0x0015e4000c101d28 */
.L_x_12398:
[----:B------:R-:W-:Y:S05]  /*52c0*/  BSYNC B0 ;  /* 0x0000000000007941 */ /* 0x000fea0003800000 */
.L_x_12380:
        /* <DEDUP_REMOVED lines=17> */
.L_x_12422:
[----:B------:R-:W-:Y:S05]  /*53e0*/  BSYNC B0 ;  /* 0x0000000000007941 */ /* 0x000fea0003800000 */
.L_x_12421:
[----:B------:R-:W2:Y:S01]  /*53f0*/  SYNCS.PHASECHK.TRANS64.TRYWAIT P3, [R78+URZ+0x168b0], R90 ;  /* 0x0168b05a4e0075a7 */ /* 0x000ea2000806017f */
[----:B------:R-:W-:Y:S01]  /*5400*/  ULDC UR42, c[0x0][0x2e4] ;  /* 0x0000b900002a7ab9 */ /* 0x000fe20000000800 */
[----:B------:R-:W-:Y:S01]  /*5410*/  ULDC.64 UR38, c[0x0][0x318] ;  /* 0x0000c60000267ab9 */ /* 0x000fe20000000a00 */
[----:B------:R-:W-:Y:S01]  /*5420*/  ULDC.64 UR36, c[0x0][0x308] ;  /* 0x0000c20000247ab9 */ /* 0x000fe20000000a00 */
[----:B------:R-:W-:Y:S01]  /*5430*/  BSSY B0, `(.L_x_12423) ;  /* 0x0000003000007945 */ /* 0x000fe20003800000 */
[----:B0---4-:R-:W-:-:S03]  /*5440*/  IMAD.WIDE R32, R26, 0x80, R6 ;  /* 0x000000801a207825 */ /* 0x011fc600078e0206 */
[----:B--2---:R-:W-:Y:S05]  /*5450*/  @!P3 BRA `(.L_x_12424) ;  /* 0x000001180048b947 */ /* 0x004fea0003800000 */
.L_x_12632:
[----:B------:R-:W-:Y:S05]  /*5460*/  BSYNC B0 ;  /* 0x0000000000007941 */ /* 0x000fea0003800000 */
.L_x_12423:
        /* <DEDUP_REMOVED lines=17> */
.L_x_12426:
[----:B------:R-:W-:Y:S05]  /*5580*/  BSYNC B0 ;  /* 0x0000000000007941 */ /* 0x000fea0003800000 */
.L_x_12425:
[----:B-12---:R-:W-:Y:S01]  /*5590*/  VIADD R12, R19, 0x60 ;  /* 0x00000060130c7836 */ /* 0x006fe20000000000 */
        /* <DEDUP_REMOVED lines=19> */
.L_x_12428:
[----:B------:R-:W-:Y:S05]  /*56d0*/  BSYNC B0 ;  /* 0x0000000000007941 */ /* 0x000fea0003800000 */
.L_x_12427:
[----:B-1----:R-:W2:Y:S01]  /*56e0*/  LDL R12, [R1+0x8] ;  /* 0x00000800010c7983 */ /* 0x002ea20000100800 */
[----:B------:R-:W-:Y:S02]  /*56f0*/  VIADD R22, R22, 0x1 ;  /* 0x0000000116167836 */ /* 0x000fe40000000000 */
[----:B0-----:R-:W-:Y:S01]  /*5700*/  @!P4 VIADD R78, R78, 0x168c0 ;  /* 0x000168c04e4ec836 */ /* 0x001fe20000000000 */
        /* <DEDUP_REMOVED lines=10> */
[----:B------:R-:W-:Y:S02]  /*57b0*/  SEL R22, R22, RZ, P3 ;  /* 0x000000ff16167207 */ /* 0x000fe40001800000 */
[----:B------:R-:W-:Y:S01]  /*57c0*/  LOP3.LUT R156, R156, R13, RZ, 0x3c, !PT ;  /* 0x0000000d9c9c7212 */ /* 0x000fe200078e3cff */
[----:B------:R0:W-:Y:S01]  /*57d0*/  @!P4 SYNCS.ARRIVE.TRANS64.RED.A1T0 RZ, [R78+URZ], RZ ;  /* 0x000000ff4effc9a7 */ /* 0x0001e2000810043f */
[----:B--2---:R-:W-:-:S13]  /*57e0*/  LOP3.LUT P5, RZ, R12, 0x2, RZ, 0xc0, !PT ;  /* 0x000000020cff7812 */ /* 0x004fda00078ac0ff */
[----:B0-----:R-:W-:Y:S05]  /*57f0*/  @P5 BRA `(.L_x_12429) ;  /* 0xffffffc800b45947 */ /* 0x001fea000383ffff */
[----:B------:R-:W0:Y:S01]  /*5800*/  S2R R12, SR_TID.X ;  /* 0x00000000000c7919 */ /* 0x000e220000002100 */
[----:B------:R-:W-:Y:S02]  /*5810*/  PLOP3.LUT P0, PT, PT, PT, PT, 0x8, 0x0 ;  /* 0x000000000000781c */ /* 0x000fe40003f0e170 */
[----:B0-----:R-:W-:-:S04]  /*5820*/  SHF.R.U32.HI R12, RZ, 0x7, R12 ;  /* 0x00000007ff0c7819 */ /* 0x001fc8000001160c */
[----:B------:R-:W-:-:S13]  /*5830*/  ISETP.NE.AND P5, PT, R12, 0x1, PT ;  /* 0x000000010c00780c */ /* 0x000fda0003fa5270 */
[----:B------:R-:W-:Y:S06]  /*5840*/  @!P5 BAR.ARV 0x9, 0x100 ;  /* 0x024400000000db1d */ /* 0x000fec0000002000 */
.L_x_12375:
        /* <DEDUP_REMOVED lines=16> */
[----:B------:R-:W-:Y:S01]  /*5950*/  CS2R R46, SRZ ;  /* 0x00000000002e7805 */ /* 0x000fe2000001ff00 */
[----:B------:R-:W-:Y:S01]  /*5960*/  IMAD.MOV.U32 R48, RZ, RZ, RZ ;  /* 0x000000ffff307224 */ /* 0x000fe200078e00ff */
        /* <DEDUP_REMOVED lines=8> */
.L_x_12430:
        /* <DEDUP_REMOVED lines=10> */
[----:B------:R0:W2:Y:S02]  /*5a90*/  SHFL.IDX PT, R155, R13, RZ, 0x1f ;  /* 0x00001fff0d9b7589 */ /* 0x0000a400000e0000 */
.L_x_12635:
[----:B------:R-:W3:Y:S01]  /*5aa0*/  LDL.LU R4, [R1+0x8] ;  /* 0x0000080001047983 */ /* 0x000ee20000300800 */
[----:B------:R-:W-:Y:S01]  /*5ab0*/  VIADD R3, R2, 0x8400 ;  /* 0x0000840002037836 */ /* 0x000fe20000000000 */
[----:B------:R-:W-:Y:S01]  /*5ac0*/  BSSY B6, `(.L_x_12433) ;  /* 0x000001c000067945 */ /* 0x000fe20003800000 */
[----:B--2---:R-:W-:-:S03]  /*5ad0*/  IMAD.HI R0, R155, 0x55555556, RZ ;  /* 0x555555569b007827 */ /* 0x004fc600078e02ff */
[----:B------:R-:W-:Y:S02]  /*5ae0*/  LOP3.LUT P0, RZ, R3, 0x3ff, RZ, 0xc0, !PT ;  /* 0x000003ff03ff7812 */ /* 0x000fe4000780c0ff */
[----:B------:R-:W-:-:S05]  /*5af0*/  LEA.HI R0, R0, R0, RZ, 0x1 ;  /* 0x0000000000007211 */ /* 0x000fca00078f08ff */
[----:B------:R-:W-:-:S04]  /*5b00*/  IMAD R0, R0, -0x3, R155 ;  /* 0xfffffffd00007824 */ /* 0x000fc800078e029b */
[----:B------:R-:W-:-:S05]  /*5b10*/  IMAD R0, R0, 0x2000, R3 ;  /* 0x0000200000007824 */ /* 0x000fca00078e0203 */
[----:B------:R-:W-:-:S04]  /*5b20*/  SHF.R.U32.HI R0, RZ, 0x4, R0 ;  /* 0x00000004ff007819 */ /* 0x000fc80000011600 */
[----:B------:R-:W-:Y:S02]  /*5b30*/  LOP3.LUT R36, R0, 0x3fff, RZ, 0xc0, !PT ;  /* 0x00003fff00247812 */ /* 0x000fe400078ec0ff */
[----:B---3--:R-:W-:-:S04]  /*5b40*/  LOP3.LUT R4, R4, 0xfffffffe, RZ, 0xc0, !PT ;  /* 0xfffffffe04047812 */ /* 0x008fc800078ec0ff */
[----:B------:R-:W-:-:S05]  /*5b50*/  @P0 LOP3.LUT R4, R4, 0x1, RZ, 0xfc, !PT ;  /* 0x0000000104040812 */ /* 0x000fca00078efcff */
[----:B------:R2:W-:Y:S01]  /*5b60*/  STL [R1+0x8], R4 ;  /* 0x0000080401007387 */ /* 0x0005e20000100800 */
[----:B------:R-:W-:Y:S05]  /*5b70*/  @!P0 BRA `(.L_x_12434) ;  /* 0x0000000000408947 */ /* 0x000fea0003800000 */
[----:B------:R-:W-:Y:S01]  /*5b80*/  MOV R0, 0x0 ;  /* 0x0000000000007802 */ /* 0x000fe20000000f00 */
[----:B------:R-:W-:Y:S01]  /*5b90*/  ULDC.64 UR4, c[0x4][0x1b8] ;  /* 0x01006e0000047ab9 */ /* 0x000fe20000000a00 */
[----:B------:R-:W-:Y:S01]  /*5ba0*/  ULDC.64 UR6, c[0x4][0x1c0] ;  /* 0x0100700000067ab9 */ /* 0x000fe20000000a00 */
[----:B--2---:R-:W-:Y:S01]  /*5bb0*/  IMAD.U32 R4, RZ, RZ, UR4 ;  /* 0x00000004ff047e24 */ /* 0x004fe2000f8e00ff */
[----:B------:R2:W3:Y:S01]  /*5bc0*/  LDC.64 R14, c[0x4][R0] ;  /* 0x01000000000e7b82 */ /* 0x0004e20000000a00 */
        /* <DEDUP_REMOVED lines=8> */
[----:B0-2---:R-:W-:-:S07]  /*5c50*/  IMAD.MOV.U32 R13, RZ, RZ, RZ ;  /* 0x000000ffff0d7224 */ /* 0x005fce00078e00ff */
[----:B------:R-:W-:-:S07]  /*5c60*/  LEPC R20, `(.L_x_12434) ;  /* 0x000000001014794e */ /* 0x000fce0000000000 */
[----:B---3-5:R-:W-:Y:S05]  /*5c70*/  CALL.ABS.NOINC R14 ;  /* 0x000000000e007343 */ /* 0x028fea0003c00000 */
.L_x_12434:
[----:B------:R-:W-:Y:S05]  /*5c80*/  BSYNC B6 ;  /* 0x0000000000067941 */ /* 0x000fea0003800000 */
.L_x_12433:
        /* <DEDUP_REMOVED lines=8> */
[----:B------:R3:W4:Y:S03]  /*5d10*/  SYNCS.PHASECHK.TRANS64.TRYWAIT P0, [R2+URZ+0x16800], R3 ;  /* 0x01680003020075a7 */ /* 0x000726000800017f */
[----:B----4-:R-:W-:Y:S05]  /*5d20*/  @!P0 NANOSLEEP.SYNCS 0x989680 ;  /* 0x009896800000895d */ /* 0x010fea0003900000 */
[----:B------:R-:W4:Y:S01]  /*5d30*/  @!P0 SYNCS.PHASECHK.TRANS64 P0, [R2+URZ+0x16800], R3 ;  /* 0x01680003020085a7 */ /* 0x000f22000800007f */
[----:B------:R-:W-:Y:S04]  /*5d40*/  BSSY B0, `(.L_x_12436) ;  /* 0x0000006000007945 */ /* 0x000fe80003800000 */
[----:B----4-:R-:W-:Y:S05]  /*5d50*/  @P0 BRA `(.L_x_12437) ;  /* 0x0000000000100947 */ /* 0x010fea0003800000 */
.L_x_12438:
[----:B----4-:R4:W0:Y:S02]  /*5d60*/  SYNCS.PHASECHK.TRANS64.TRYWAIT P0, [R2+URZ+0x16800], R3 ;  /* 0x01680003020075a7 */ /* 0x010824000800017f */
[----:B0-----:R-:W-:Y:S05]  /*5d70*/  @!P0 NANOSLEEP.SYNCS 0x989680 ;  /* 0x009896800000895d */ /* 0x001fea0003900000 */
[----:B------:R-:W0:Y:S02]  /*5d80*/  @!P0 SYNCS.PHASECHK.TRANS64 P0, [R2+URZ+0x16800], R3 ;  /* 0x01680003020085a7 */ /* 0x000e24000800007f */
[----:B0-----:R-:W-:Y:S05]  /*5d90*/  @!P0 BRA `(.L_x_12438) ;  /* 0xfffffffc00f08947 */ /* 0x001fea000383ffff */
.L_x_12437:
[----:B------:R-:W-:Y:S05]  /*5da0*/  BSYNC B0 ;  /* 0x0000000000007941 */ /* 0x000fea0003800000 */
.L_x_12436:
[----:B------:R-:W-:Y:S05]  /*5db0*/  BRA `(.L_x_12439) ;  /* 0x0000003000cc7947 */ /* 0x000fea0003800000 */
.L_x_12435:
[----:B------:R-:W3:Y:S01]  /*5dc0*/  S2R R0, SR_TID.X ;  /* 0x0000000000007919 */ /* 0x000ee20000002100 */
[----:B------:R-:W-:Y:S01]  /*5dd0*/  ULDC.64 UR6, c[0x0][0x3e8] ;  /* 0x0000fa0000067ab9 */ /* 0x000fe20000000a00 */
[--C-:B------:R-:W-:Y:S01]  /*5de0*/  SHF.R.S32.HI R7, RZ, 0x1f, R16.reuse ;  /* 0x0000001fff077819 */ /* 0x100fe20000011410 */
[----:B------:R-:W-:Y:S01]  /*5df0*/  ULDC.64 UR4, c[0x0][0x3d8] ;  /* 0x0000f60000047ab9 */ /* 0x000fe20000000a00 */
[----:B---3--:R-:W-:Y:S02]  /*5e00*/  VIADD R3, R0, 0xffffff80 ;  /* 0xffffff8000037836 */ /* 0x008fe40000000000 */
[----:B------:R-:W3:Y:S01]  /*5e10*/  LDL R0, [R1+0x8] ;  /* 0x0000080001007983 */ /* 0x000ee20000100800 */
[----:B------:R-:W-:Y:S01]  /*5e20*/  SHF.R.S32.HI R10, RZ, 0x1f, R19 ;  /* 0x0000001fff0a7819 */ /* 0x000fe20000011413 */
[----:B------:R-:W-:Y:S01]  /*5e30*/  IMAD.MOV.U32 R6, RZ, RZ, R16 ;  /* 0x000000ffff067224 */ /* 0x000fe200078e0010 */
[----:B------:R-:W-:Y:S01]  /*5e40*/  SHF.R.S32.HI R30, RZ, 0x1f, R3 ;  /* 0x0000001fff1e7819 */ /* 0x000fe20000011403 */
[----:B-----5:R-:W-:Y:S01]  /*5e50*/  IMAD.WIDE.U32 R42, R24, UR4, RZ ;  /* 0x00000004182a7c25 */ /* 0x020fe2000f8e00ff */
[----:B------:R-:W-:Y:S02]  /*5e60*/  BSSY B6, `(.L_x_12440) ;  /* 0x0000030000067945 */ /* 0x000fe40003800000 */
[----:B------:R-:W-:Y:S01]  /*5e70*/  LEA.HI R30, R30, R3, RZ, 0x2 ;  /* 0x000000031e1e7211 */ /* 0x000fe200078f10ff */
[----:B------:R-:W-:-:S02]  /*5e80*/  IMAD R12, R10, UR6, RZ ;  /* 0x000000060a0c7c24 */ /* 0x000fc4000f8e02ff */
[----:B------:R-:W-:Y:S01]  /*5e90*/  IMAD.WIDE.U32 R8, R19, UR4, R6 ;  /* 0x0000000413087c25 */ /* 0x000fe2000f8e0006 */
[----:B------:R-:W-:-:S03]  /*5ea0*/  LOP3.LUT R30, R30, 0xfffffffc, RZ, 0xc0, !PT ;  /* 0xfffffffc1e1e7812 */ /* 0x000fc600078ec0ff */
[----:B------:R-:W-:Y:S01]  /*5eb0*/  IMAD.WIDE.U32 R40, R24, UR6, RZ ;  /* 0x0000000618287c25 */ /* 0x000fe2000f8e00ff */
[----:B------:R-:W-:-:S03]  /*5ec0*/  IADD3 R25, P2, R8, R42, RZ ;  /* 0x0000002a08197210 */ /* 0x000fc60007f5e0ff */
[----:B------:R-:W-:Y:S02]  /*5ed0*/  IMAD.IADD R30, R3, 0x1, -R30 ;  /* 0x00000001031e7824 */ /* 0x000fe400078e0a1e */
[----:B------:R-:W-:Y:S02]  /*5ee0*/  IMAD R12, R19, UR7, R12 ;  /* 0x00000007130c7c24 */ /* 0x000fe4000f8e020c */
[----:B------:R-:W-:-:S05]  /*5ef0*/  IMAD.SHL.U32 R26, R30, 0x4, RZ ;  /* 0x000000041e1a7824 */ /* 0x000fca00078e00ff */
[----:B------:R-:W-:-:S03]  /*5f00*/  SHF.R.S32.HI R27, RZ, 0x1f, R26 ;  /* 0x0000001fff1b7819 */ /* 0x000fc6000001141a */
[----:B--2---:R-:W-:-:S03]  /*5f10*/  IMAD.WIDE.U32 R4, R19, UR4, R26 ;  /* 0x0000000413047c25 */ /* 0x004fc6000f8e001a */
[----:B------:R-:W-:Y:S02]  /*5f20*/  IADD3 R38, P0, R4, R42, RZ ;  /* 0x0000002a04267210 */ /* 0x000fe40007f1e0ff */
[----:B---3--:R-:W-:Y:S02]  /*5f30*/  LOP3.LUT P4, RZ, R0, 0x1, RZ, 0xc0, !PT ;  /* 0x0000000100ff7812 */ /* 0x008fe4000788c0ff */
[----:B------:R-:W-:-:S05]  /*5f40*/  SHF.R.S32.HI R0, RZ, 0x1f, R24 ;  /* 0x0000001fff007819 */ /* 0x000fca0000011418 */
[C---:B-1----:R-:W-:Y:S02]  /*5f50*/  IMAD R11, R0.reuse, UR6, RZ ;  /* 0x00000006000b7c24 */ /* 0x042fe4000f8e02ff */
[----:B------:R-:W-:Y:S02]  /*5f60*/  IMAD R3, R0, UR4, RZ ;  /* 0x0000000400037c24 */ /* 0x000fe4000f8e02ff */
[----:B------:R-:W-:Y:S02]  /*5f70*/  IMAD R0, R10, UR4, RZ ;  /* 0x000000040a007c24 */ /* 0x000fe4000f8e02ff */
[----:B------:R-:W-:Y:S02]  /*5f80*/  IMAD R45, R24, UR7, R11 ;  /* 0x00000007182d7c24 */ /* 0x000fe4000f8e020b */
[----:B------:R-:W-:-:S04]  /*5f90*/  IMAD.WIDE.U32 R10, R19, UR6, R6 ;  /* 0x00000006130a7c25 */ /* 0x000fc8000f8e0006 */
[----:B------:R-:W-:Y:S01]  /*5fa0*/  IMAD R3, R24, UR5, R3 ;  /* 0x0000000518037c24 */ /* 0x000fe2000f8e0203 */
[----:B------:R-:W-:Y:S01]  /*5fb0*/  IADD3 R33, P3, R10, R40, RZ ;  /* 0x000000280a217210 */ /* 0x000fe20007f7e0ff */
[----:B------:R-:W-:-:S04]  /*5fc0*/  IMAD.WIDE.U32 R6, R19, UR6, R26 ;  /* 0x0000000613067c25 */ /* 0x000fc8000f8e001a */
[----:B------:R-:W-:Y:S01]  /*5fd0*/  IMAD R0, R19, UR5, R0 ;  /* 0x0000000513007c24 */ /* 0x000fe2000f8e0200 */
[----:B------:R-:W-:Y:S01]  /*5fe0*/  IADD3 R34, P1, R6, R40, RZ ;  /* 0x0000002806227210 */ /* 0x000fe20007f3e0ff */
[----:B------:R-:W-:Y:S02]  /*5ff0*/  IMAD.IADD R37, R3, 0x1, R43 ;  /* 0x0000000103257824 */ /* 0x000fe400078e022b */
        /* <DEDUP_REMOVED lines=19> */
[----:B01----:R-:W-:-:S07]  /*6130*/  IMAD.MOV.U32 R13, RZ, RZ, RZ ;  /* 0x000000ffff0d7224 */ /* 0x003fce00078e00ff */
[----:B------:R-:W-:-:S07]  /*6140*/  LEPC R20, `(.L_x_12441) ;  /* 0x000000001014794e */ /* 0x000fce0000000000 */
[----:B--2---:R-:W-:Y:S05]  /*6150*/  CALL.ABS.NOINC R14 ;  /* 0x000000000e007343 */ /* 0x004fea0003c00000 */
.L_x_12441:
[----:B------:R-:W-:Y:S05]  /*6160*/  BSYNC B6 ;  /* 0x0000000000067941 */ /* 0x000fea0003800000 */
.L_x_12440:
[----:B------:R-:W2:Y:S01]  /*6170*/  LDL R20, [R1+0x10] ;  /* 0x0000100001147983 */ /* 0x000ea20000100800 */
[----:B------:R-:W1:Y:S01]  /*6180*/  LDC.64 R10, c[0x0][0x3d8] ;  /* 0x0000f600ff0a7b82 */ /* 0x000e620000000a00 */
[----:B------:R-:W-:Y:S01]  /*6190*/  SHF.R.S32.HI R3, RZ, 0x1f, R153 ;  /* 0x0000001fff037819 */ /* 0x000fe20000011499 */
[----:B------:R-:W-:Y:S01]  /*61a0*/  ULDC.U8 UR4, c[0x0][0x3f0] ;  /* 0x0000fc0000047ab9 */ /* 0x000fe20000000000 */
[----:B------:R-:W-:Y:S01]  /*61b0*/  BSSY B0, `(.L_x_12442) ;  /* 0x00002eb000007945 */ /* 0x000fe20003800000 */
[----:B------:R-:W-:-:S04]  /*61c0*/  ISETP.NE.AND P0, PT, RZ, UR4, PT ;  /* 0x00000004ff007c0c */ /* 0x000fc8000bf05270 */
[----:B0-----:R-:W0:Y:S01]  /*61d0*/  LDC.64 R12, c[0x0][0x3e8] ;  /* 0x0000fa00ff0c7b82 */ /* 0x001e220000000a00 */
[-C--:B-1----:R-:W-:Y:S02]  /*61e0*/  IMAD R0, R3, R10.reuse, RZ ;  /* 0x0000000a03007224 */ /* 0x082fe400078e02ff */
[----:B------:R-:W-:-:S04]  /*61f0*/  IMAD.WIDE.U32 R28, R153, R10, RZ ;  /* 0x0000000a991c7225 */ /* 0x000fc800078e00ff */
[-C--:B0-----:R-:W-:Y:S02]  /*6200*/  IMAD R4, R3, R12.reuse, RZ ;  /* 0x0000000c03047224 */ /* 0x081fe400078e02ff */
[----:B------:R-:W-:-:S04]  /*6210*/  IMAD.WIDE.U32 R8, R153, R12, RZ ;  /* 0x0000000c99087225 */ /* 0x000fc800078e00ff */
[C---:B------:R-:W-:Y:S02]  /*6220*/  IMAD R3, R153.reuse, R11, R0 ;  /* 0x0000000b99037224 */ /* 0x040fe400078e0200 */
[----:B------:R-:W-:Y:S02]  /*6230*/  IMAD R5, R153, R13, R4 ;  /* 0x0000000d99057224 */ /* 0x000fe400078e0204 */
[----:B------:R-:W-:Y:S02]  /*6240*/  IMAD.IADD R3, R29, 0x1, R3 ;  /* 0x000000011d037824 */ /* 0x000fe400078e0203 */
[----:B------:R-:W-:Y:S02]  /*6250*/  IMAD.IADD R47, R9, 0x1, R5 ;  /* 0x00000001092f7824 */ /* 0x000fe400078e0205 */
[----:B------:R-:W-:-:S04]  /*6260*/  IMAD.WIDE.U32 R14, R28, 0xc0, RZ ;  /* 0x000000c01c0e7825 */ /* 0x000fc800078e00ff */
[----:B------:R-:W-:-:S04]  /*6270*/  IMAD.WIDE.U32 R4, R8, 0xc0, RZ ;  /* 0x000000c008047825 */ /* 0x000fc800078e00ff */
[----:B------:R-:W-:Y:S02]  /*6280*/  IMAD R21, R3, 0xc0, RZ ;  /* 0x000000c003157824 */ /* 0x000fe400078e02ff */
[----:B------:R-:W-:Y:S02]  /*6290*/  IMAD R47, R47, 0xc0, RZ ;  /* 0x000000c02f2f7824 */ /* 0x000fe400078e02ff */
[----:B------:R-:W-:Y:S02]  /*62a0*/  IMAD.IADD R51, R15, 0x1, R21 ;  /* 0x000000010f337824 */ /* 0x000fe400078e0215 */
[----:B------:R-:W-:Y:S02]  /*62b0*/  IMAD.IADD R53, R5, 0x1, R47 ;  /* 0x0000000105357824 */ /* 0x000fe400078e022f */
[----:B--2---:R-:W-:-:S05]  /*62c0*/  IMAD R20, R153, -0xc0, R20 ;  /* 0xffffff4099147824 */ /* 0x004fca00078e0214 */
[----:B------:R-:W-:Y:S01]  /*62d0*/  VIMNMX R20, R20, 0xc0, PT ;  /* 0x000000c014147848 */ /* 0x000fe20003fe0100 */
[----:B------:R-:W-:Y:S06]  /*62e0*/  @!P0 BRA `(.L_x_12443) ;  /* 0x0000001400d08947 */ /* 0x000fec0003800000 */
[----:B------:R-:W0:Y:S01]  /*62f0*/  LDC R0, c[0x0][0x428] ;  /* 0x00010a00ff007b82 */ /* 0x000e220000000800 */
[CC--:B------:R-:W-:Y:S01]  /*6300*/  ISETP.GE.AND P0, PT, R19.reuse, R20.reuse, PT ;  /* 0x000000141300720c */ /* 0x0c0fe20003f06270 */
[----:B------:R-:W-:Y:S01]  /*6310*/  VIADD R24, R19, 0x60 ;  /* 0x0000006013187836 */ /* 0x000fe20000000000 */
[----:B------:R-:W-:Y:S01]  /*6320*/  BSSY B1, `(.L_x_12444) ;  /* 0x0000028000017945 */ /* 0x000fe20003800000 */
[----:B------:R-:W-:Y:S01]  /*6330*/  IMAD.MOV.U32 R44, RZ, RZ, R40 ;  /* 0x000000ffff2c7224 */ /* 0x000fe200078e0028 */
[----:B------:R-:W-:Y:S01]  /*6340*/  CS2R R40, SRZ ;  /* 0x0000000000287805 */ /* 0x000fe2000001ff00 */
[----:B------:R-:W-:Y:S01]  /*6350*/  IMAD.MOV.U32 R7, RZ, RZ, R37 ;  /* 0x000000ffff077224 */ /* 0x000fe200078e0025 */
[----:B------:R-:W-:Y:S02]  /*6360*/  ISETP.GE.AND P1, PT, R24, R20, PT ;  /* 0x000000141800720c */ /* 0x000fe40003f26270 */
[----:B------:R-:W-:Y:S02]  /*6370*/  CS2R R32, SRZ ;  /* 0x0000000000207805 */ /* 0x000fe4000001ff00 */
[----:B0-----:R-:W-:Y:S01]  /*6380*/  ISETP.NE.AND P2, PT, R0, 0x1, PT ;  /* 0x000000010000780c */ /* 0x001fe20003f45270 */
[----:B------:R-:W-:-:S04]  /*6390*/  IMAD R0, R153, 0xc0, R19 ;  /* 0x000000c099007824 */ /* 0x000fc800078e0213 */
[----:B------:R-:W-:Y:S01]  /*63a0*/  IMAD R3, R30, 0x60, R0 ;  /* 0x000000601e037824 */ /* 0x000fe200078e0200 */
[----:B------:R-:W-:-:S07]  /*63b0*/  CS2R R30, SRZ ;  /* 0x00000000001e7805 */ /* 0x000fce000001ff00 */
[----:B------:R-:W0:Y:S08]  /*63c0*/  @P2 LDC R6, c[0x0][0x42c] ;  /* 0x00010b00ff062b82 */ /* 0x000e300000000800 */
        /* <DEDUP_REMOVED lines=29> */
.L_x_12445:
[----:B------:R-:W-:Y:S05]  /*65a0*/  BSYNC B1 ;  /* 0x0000000000017941 */ /* 0x000fea0003800000 */
.L_x_12444:
[----:B------:R-:W-:Y:S01]  /*65b0*/  BSSY B1, `(.L_x_12446) ;  /* 0x0000023000017945 */ /* 0x000fe20003800000 */
[----:B0-----:R-:W-:Y:S02]  /*65c0*/  CS2R R20, SRZ ;  /* 0x0000000000147805 */ /* 0x001fe4000001ff00 */
[----:B------:R-:W-:Y:S02]  /*65d0*/  CS2R R28, SRZ ;  /* 0x00000000001c7805 */ /* 0x000fe4000001ff00 */
        /* <DEDUP_REMOVED lines=10> */
[----:B------:R-:W-:-:S03]  /*6680*/  CS2R R28, SRZ ;  /* 0x00000000001c7805 */ /* 0x000fc6000001ff00 */
        /* <DEDUP_REMOVED lines=9> */
[----:B------:R-:W-:Y:S02]  /*6720*/  CS2R R20, SRZ ;  /* 0x0000000000147805 */ /* 0x000fe4000001ff00 */
[----:B------:R-:W-:-:S02]  /*6730*/  IADD3.X R9, R35, R25, R9, P4, !PT ;  /* 0x0000001923097210 */ /* 0x000fc400027fe409 */
[----:B------:R-:W-:Y:S02]  /*6740*/  CS2R R24, SRZ ;  /* 0x0000000000187805 */ /* 0x000fe4000001ff00 */
[C---:B------:R-:W-:Y:S02]  /*6750*/  LEA R4, P3, R15.reuse, UR6, 0x1 ;  /* 0x000000060f047c11 */ /* 0x040fe4000f8608ff */
[C---:B------:R-:W-:Y:S02]  /*6760*/  LEA R14, P4, R0.reuse, UR4, 0x1 ;  /* 0x00000004000e7c11 */ /* 0x040fe4000f8808ff */
[----:B------:R-:W-:Y:S02]  /*6770*/  LEA.HI.X R5, R15, UR7, R38, 0x1, P3 ;  /* 0x000000070f057c11 */ /* 0x000fe400098f0c26 */
[----:B------:R-:W-:Y:S02]  /*6780*/  LEA.HI.X R15, R0, UR5, R9, 0x1, P4 ;  /* 0x00000005000f7c11 */ /* 0x000fe4000a0f0c09 */
[----:B------:R-:W-:Y:S01]  /*6790*/  CS2R R8, SRZ ;  /* 0x0000000000087805 */ /* 0x000fe2000001ff00 */
[----:B------:R0:W5:Y:S05]  /*67a0*/  @!P5 LDG.E.64 R28, desc[UR40][R4.64] ;  /* 0x00000028041cd981 */ /* 0x00016a000c1e1b00 */
[----:B------:R0:W5:Y:S04]  /*67b0*/  @!P2 LDG.E.64 R8, desc[UR40][R4.64+0x20] ;  /* 0x000020280408a981 */ /* 0x000168000c1e1b00 */
[----:B------:R0:W5:Y:S04]  /*67c0*/  @!P5 LDG.E.64 R24, desc[UR40][R14.64] ;  /* 0x000000280e18d981 */ /* 0x000168000c1e1b00 */
[----:B------:R0:W5:Y:S02]  /*67d0*/  @!P2 LDG.E.64 R20, desc[UR40][R14.64+0x20] ;  /* 0x000020280e14a981 */ /* 0x000164000c1e1b00 */
.L_x_12447:
[----:B------:R-:W-:Y:S05]  /*67e0*/  BSYNC B1 ;  /* 0x0000000000017941 */ /* 0x000fea0003800000 */
.L_x_12446:
[----:B0-----:R-:W2:Y:S04]  /*67f0*/  LDL R14, [R1+0x38] ;  /* 0x00003800010e7983 */ /* 0x001ea80000100800 */
[----:B------:R-:W3:Y:S01]  /*6800*/  LDL R34, [R1+0x1c] ;  /* 0x00001c0001227983 */ /* 0x000ee20000100800 */
[C---:B------:R-:W-:Y:S01]  /*6810*/  IMAD.WIDE.U32 R6, R3.reuse, R10, R6 ;  /* 0x0000000a03067225 */ /* 0x040fe200078e0006 */
[----:B------:R-:W-:Y:S01]  /*6820*/  ULDC.64 UR4, c[0x0][0x3c8] ;  /* 0x0000f20000047ab9 */ /* 0x000fe20000000a00 */
[----:B------:R-:W-:Y:S02]  /*6830*/  ULDC.64 UR6, c[0x0][0x3e0] ;  /* 0x0000f80000067ab9 */ /* 0x000fe40000000a00 */
[----:B------:R-:W-:-:S04]  /*6840*/  IMAD.WIDE.U32 R44, R3, R12, R44 ;  /* 0x0000000c032c7225 */ /* 0x000fc800078e002c */
[C---:B------:R-:W-:Y:S02]  /*6850*/  IMAD R10, R37.reuse, R10, RZ ;  /* 0x0000000a250a7224 */ /* 0x040fe400078e02ff */
[----:B------:R-:W-:Y:S02]  /*6860*/  IMAD R12, R37, R12, RZ ;  /* 0x0000000c250c7224 */ /* 0x000fe400078e02ff */
[C---:B------:R-:W-:Y:S02]  /*6870*/  IMAD R5, R3.reuse, R11, R10 ;  /* 0x0000000b03057224 */ /* 0x040fe400078e020a */
[----:B------:R-:W-:Y:S02]  /*6880*/  IMAD R3, R3, R13, R12 ;  /* 0x0000000d03037224 */ /* 0x000fe400078e020c */
[----:B------:R-:W-:Y:S02]  /*6890*/  IMAD.IADD R5, R7, 0x1, R5 ;  /* 0x0000000107057824 */ /* 0x000fe400078e0205 */
[----:B------:R-:W-:Y:S01]  /*68a0*/  IMAD.IADD R3, R45, 0x1, R3 ;  /* 0x000000012d037824 */ /* 0x000fe200078e0203 */
[----:B--2---:R-:W-:Y:S01]  /*68b0*/  LEA.HI R0, R14, R14, RZ, 0x1 ;  /* 0x0000000e0e007211 */ /* 0x004fe200078f08ff */
[----:B---3--:R-:W-:-:S03]  /*68c0*/  IMAD.SHL.U32 R4, R34, 0x40, RZ ;  /* 0x0000004022047824 */ /* 0x008fc600078e00ff */
[----:B------:R-:W-:Y:S02]  /*68d0*/  LOP3.LUT R10, R0, 0xfffffffe, RZ, 0xc0, !PT ;  /* 0xfffffffe000a7812 */ /* 0x000fe400078ec0ff */
[----:B------:R-:W-:Y:S02]  /*68e0*/  LEA R0, P3, R44, UR6, 0x1 ;  /* 0x000000062c007c11 */ /* 0x000fe4000f8608ff */
[----:B------:R-:W-:Y:S01]  /*68f0*/  LOP3.LUT R15, R4, 0x1c0, RZ, 0xc0, !PT ;  /* 0x000001c0040f7812 */ /* 0x000fe200078ec0ff */
[----:B------:R-:W-:Y:S01]  /*6900*/  IMAD.IADD R7, R14, 0x1, -R10 ;  /* 0x000000010e077824 */ /* 0x000fe200078e0a0a */
[----:B------:R-:W-:Y:S01]  /*6910*/  LEA R4, P2, R6, UR4, 0x1 ;  /* 0x0000000406047c11 */ /* 0x000fe2000f8408ff */
[----:B------:R-:W-:Y:S01]  /*6920*/  UMOV UR4, 0xffffffff ;  /* 0xffffffff00047882 */ /* 0x000fe20000000000 */
[----:B------:R-:W-:Y:S02]  /*6930*/  LOP3.LUT R11, R15, 0x18, R16, 0xf8, !PT ;  /* 0x000000180f0b7812 */ /* 0x000fe400078ef810 */
[----:B------:R-:W-:-:S02]  /*6940*/  SHF.R.U32.HI R12, RZ, 0x3, R15 ;  /* 0x00000003ff0c7819 */ /* 0x000fc4000001160f */
[----:B------:R-:W-:Y:S02]  /*6950*/  LEA.HI.X R5, R6, UR5, R5, 0x1, P2 ;  /* 0x0000000506057c11 */ /* 0x000fe400090f0c05 */
[----:B------:R-:W-:Y:S02]  /*6960*/  LEA.HI.X R3, R44, UR7, R3, 0x1, P3 ;  /* 0x000000072c037c11 */ /* 0x000fe400098f0c03 */
[----:B------:R-:W-:Y:S02]  /*6970*/  LOP3.LUT R10, R11, R12, RZ, 0x3c, !PT ;  /* 0x0000000c0b0a7212 */ /* 0x000fe400078e3cff */
[----:B------:R-:W-:Y:S01]  /*6980*/  SHF.L.U32 R7, R7, 0x1f, RZ ;  /* 0x0000001f07077819 */ /* 0x000fe200000006ff */
[----:B------:R-:W-:Y:S06]  /*6990*/  BRA.DIV UR4, `(.L_x_12448) ;  /* 0x0000010604347947 */ /* 0x000fec000b800000 */
.L_x_12638:
[----:B------:R-:W-:-:S03]  /*69a0*/  UMOV UR4, 0xffffffff ;  /* 0xffffffff00047882 */ /* 0x000fc60000000000 */
[----:B------:R-:W-:Y:S05]  /*69b0*/  BRA.DIV UR4, `(.L_x_12449) ;  /* 0x0000010604547947 */ /* 0x000fea000b800000 */
.L_x_12641:
[----:B------:R-:W-:-:S03]  /*69c0*/  UMOV UR4, 0xffffffff ;  /* 0xffffffff00047882 */ /* 0x000fc60000000000 */
[----:B------:R-:W-:Y:S05]  /*69d0*/  BRA.DIV UR4, `(.L_x_12450) ;  /* 0x0000010604747947 */ /* 0x000fea000b800000 */
.L_x_12644:
[----:B------:R-:W-:-:S03]  /*69e0*/  UMOV UR4, 0xffffffff ;  /* 0xffffffff00047882 */ /* 0x000fc60000000000 */
[----:B------:R-:W-:Y:S05]  /*69f0*/  BRA.DIV UR4, `(.L_x_12451) ;  /* 0x0000010604947947 */ /* 0x000fea000b800000 */
.L_x_12647:
[----:B------:R-:W-:-:S03]  /*6a00*/  UMOV UR4, 0xffffffff ;  /* 0xffffffff00047882 */ /* 0x000fc60000000000 */
[----:B------:R-:W-:Y:S05]  /*6a10*/  BRA.DIV UR4, `(.L_x_12452) ;  /* 0x0000010604b47947 */ /* 0x000fea000b800000 */
.L_x_12650:
[----:B------:R-:W-:-:S03]  /*6a20*/  UMOV UR4, 0xffffffff ;  /* 0xffffffff00047882 */ /* 0x000fc60000000000 */
[----:B------:R-:W-:Y:S05]  /*6a30*/  BRA.DIV UR4, `(.L_x_12453) ;  /* 0x0000010604d47947 */ /* 0x000fea000b800000 */
.L_x_12653:
[----:B------:R-:W-:-:S03]  /*6a40*/  UMOV UR4, 0xffffffff ;  /* 0xffffffff00047882 */ /* 0x000fc60000000000 */
[----:B------:R-:W-:Y:S05]  /*6a50*/  BRA.DIV UR4, `(.L_x_12454) ;  /* 0x0000010604f47947 */ /* 0x000fea000b800000 */
.L_x_12656:
[----:B------:R-:W-:-:S03]  /*6a60*/  UMOV UR4, 0xffffffff ;  /* 0xffffffff00047882 */ /* 0x000fc60000000000 */
[----:B------:R-:W-:Y:S05]  /*6a70*/  BRA.DIV UR4, `(.L_x_12455) ;  /* 0x0000010a04147947 */ /* 0x000fea000b800000 */
.L_x_12659:
        /* <DEDUP_REMOVED lines=19> */
[----:B0-----:R-:W-:-:S05]  /*6bb0*/  VIADD R13, R6, 0xffffff80 ;  /* 0xffffff80060d7836 */ /* 0x001fca0000000000 */
[----:B------:R-:W-:-:S04]  /*6bc0*/  SHF.R.S32.HI R6, RZ, 0x1f, R13 ;  /* 0x0000001fff067819 */ /* 0x000fc8000001140d */
[----:B------:R-:W-:Y:S01]  /*6bd0*/  LEA.HI R6, R6, R13, RZ, 0x5 ;  /* 0x0000000d06067211 */ /* 0x000fe200078f28ff */
[----:B------:R-:W-:-:S03]  /*6be0*/  IMAD.MOV.U32 R13, RZ, RZ, R25 ;  /* 0x000000ffff0d7224 */ /* 0x000fc600078e0019 */
[----:B------:R-:W-:Y:S02]  /*6bf0*/  SHF.R.S32.HI R6, RZ, 0x5, R6 ;  /* 0x00000005ff067819 */ /* 0x000fe40000011406 */
[----:B------:R-:W-:Y:S01]  /*6c00*/  PRMT R13, R13, 0x5410, R5 ;  /* 0x000054100d0d7816 */ /* 0x000fe20000000005 */
[----:B------:R-:W-:Y:S02]  /*6c10*/  IMAD.MOV.U32 R5, RZ, RZ, R21 ;  /* 0x000000ffff057224 */ /* 0x000fe400078e0015 */
        /* <DEDUP_REMOVED lines=9> */
[----:B------:R-:W-:Y:S02]  /*6cb0*/  VIADD R0, R3, 0x8440 ;  /* 0x0000844003007836 */ /* 0x000fe40000000000 */
[----:B------:R-:W-:Y:S02]  /*6cc0*/  @P3 VIADD R0, R4, 0xffffffc0 ;  /* 0xffffffc004003836 */ /* 0x000fe40000000000 */
[----:B------:R-:W-:Y:S02]  /*6cd0*/  IMAD.MOV.U32 R4, RZ, RZ, R20 ;  /* 0x000000ffff047224 */ /* 0x000fe400078e0014 */
[----:B------:R-:W-:-:S03]  /*6ce0*/  IMAD.MOV.U32 R6, RZ, RZ, R28 ;  /* 0x000000ffff067224 */ /* 0x000fc600078e001c */
[----:B------:R-:W-:Y:S01]  /*6cf0*/  PRMT R10, R4, 0x7610, R10 ;  /* 0x00007610040a7816 */ /* 0x000fe2000000000a */
[----:B------:R-:W-:Y:S01]  /*6d00*/  IMAD.MOV.U32 R4, RZ, RZ, R8 ;  /* 0x000000ffff047224 */ /* 0x000fe200078e0008 */
[----:B------:R-:W-:Y:S01]  /*6d10*/  PRMT R35, R6, 0x7610, R35 ;  /* 0x0000761006237816 */ /* 0x000fe20000000023 */
[----:B-1----:R-:W-:Y:S06]  /*6d20*/  @!P2 BRA `(.L_x_12457) ;  /* 0x000001040090a947 */ /* 0x002fec0003800000 */
.L_x_12660:
[----:B------:R-:W-:Y:S05]  /*6d30*/  BSYNC B1 ;  /* 0x0000000000017941 */ /* 0x000fea0003800000 */
.L_x_12456:
        /* <DEDUP_REMOVED lines=11> */
[----:B------:R-:W-:Y:S02]  /*6df0*/  SHF.R.U64 R37, R42, 0x10, R43 ;  /* 0x000000102a257819 */ /* 0x000fe4000000122b */
        /* <DEDUP_REMOVED lines=44> */
.L_x_12461:
[----:B------:R-:W-:Y:S05]  /*70c0*/  BSYNC B2 ;  /* 0x0000000000027941 */ /* 0x000fea0003800000 */
.L_x_12460:
[----:B------:R-:W-:Y:S05]  /*70d0*/  @P2 BRA `(.L_x_12459) ;  /* 0x0000000000b82947 */ /* 0x000fea0003800000 */
[----:B01----:R-:W0:Y:S01]  /*70e0*/  LDS.128 R4, [R0] ;  /* 0x0000000000047984 */ /* 0x003e220000000c00 */
        /* <DEDUP_REMOVED lines=45> */
.L_x_12459:
[----:B------:R-:W-:Y:S05]  /*73c0*/  BSYNC B1 ;  /* 0x0000000000017941 */ /* 0x000fea0003800000 */
.L_x_12458:
        /* <DEDUP_REMOVED lines=53> */
.L_x_12464:
[----:B------:R-:W-:Y:S05]  /*7720*/  BSYNC B1 ;  /* 0x0000000000017941 */ /* 0x000fea0003800000 */
.L_x_12463:
        /* <DEDUP_REMOVED lines=48> */
.L_x_12443:
[----:B------:R-:W2:Y:S01]  /*7a30*/  LDL R50, [R1+0x38] ;  /* 0x0000380001327983 */ /* 0x000ea20000100800 */
[----:B------:R-:W0:Y:S01]  /*7a40*/  LDC R21, c[0x0][0x3d4] ;  /* 0x0000f500ff157b82 */ /* 0x000e220000000800 */
[C---:B------:R-:W-:Y:S01]  /*7a50*/  VIADD R48, R19.reuse, 0x60 ;  /* 0x0000006013307836 */ /* 0x040fe20000000000 */
[-C--:B------:R-:W-:Y:S01]  /*7a60*/  ISETP.GE.AND P1, PT, R19, R20.reuse, PT ;  /* 0x000000141300720c */ /* 0x080fe20003f26270 */
[----:B------:R-:W-:Y:S01]  /*7a70*/  ULDC.64 UR4, c[0x0][0x3c8] ;  /* 0x0000f20000047ab9 */ /* 0x000fe20000000a00 */
[----:B------:R-:W-:Y:S02]  /*7a80*/  ULDC.64 UR6, c[0x0][0x3e0] ;  /* 0x0000f80000067ab9 */ /* 0x000fe40000000a00 */
[----:B------:R-:W-:-:S04]  /*7a90*/  ISETP.GE.AND P0, PT, R48, R20, PT ;  /* 0x000000143000720c */ /* 0x000fc80003f06270 */
[CC--:B0-----:R-:W-:Y:S02]  /*7aa0*/  ISETP.GE.OR P0, PT, R16.reuse, R21.reuse, P0 ;  /* 0x000000151000720c */ /* 0x0c1fe40000706670 */
[----:B------:R-:W-:-:S11]  /*7ab0*/  ISETP.GE.OR P1, PT, R16, R21, P1 ;  /* 0x000000151000720c */ /* 0x000fd60000f26670 */
[----:B------:R-:W0:Y:S01]  /*7ac0*/  @!P0 LDC.64 R46, c[0x0][0x3e0] ;  /* 0x0000f800ff2e8b82 */ /* 0x000e220000000a00 */
[----:B------:R-:W-:Y:S01]  /*7ad0*/  @!P0 IMAD.MOV.U32 R15, RZ, RZ, R51 ;  /* 0x000000ffff0f8224 */ /* 0x000fe200078e0033 */
[----:B------:R-:W-:Y:S01]  /*7ae0*/  @!P1 IADD3 R26, P2, R33, R4, RZ ;  /* 0x00000004211a9210 */ /* 0x000fe20007f5e0ff */
[----:B------:R-:W-:Y:S01]  /*7af0*/  @!P0 IMAD.MOV.U32 R6, RZ, RZ, R4 ;  /* 0x000000ffff068224 */ /* 0x000fe200078e0004 */
[C---:B------:R-:W-:Y:S01]  /*7b00*/  @!P1 IADD3 R3, P3, R25.reuse, R14, RZ ;  /* 0x0000000e19039210 */ /* 0x040fe20007f7e0ff */
[----:B------:R-:W-:Y:S02]  /*7b10*/  @!P0 IMAD.MOV.U32 R7, RZ, RZ, R53 ;  /* 0x000000ffff078224 */ /* 0x000fe400078e0035 */
[----:B------:R-:W-:Y:S01]  /*7b20*/  @!P0 IMAD.WIDE.U32 R4, R10, 0x60, R14 ;  /* 0x000000600a048825 */ /* 0x000fe200078e000e */
[----:B------:R-:W1:Y:S03]  /*7b30*/  @!P0 LDC.64 R38, c[0x0][0x3c8] ;  /* 0x0000f200ff268b82 */ /* 0x000e660000000a00 */
[----:B------:R-:W-:Y:S01]  /*7b40*/  @!P0 IMAD.WIDE.U32 R6, R12, 0x60, R6 ;  /* 0x000000600c068825 */ /* 0x000fe200078e0006 */
[----:B------:R-:W-:-:S03]  /*7b50*/  @!P0 IADD3 R24, P4, R25, R4, RZ ;  /* 0x0000000419188210 */ /* 0x000fc60007f9e0ff */
[----:B------:R-:W-:Y:S01]  /*7b60*/  @!P0 IMAD R15, R11, 0x60, RZ ;  /* 0x000000600b0f8824 */ /* 0x000fe200078e02ff */
[----:B------:R-:W-:Y:S01]  /*7b70*/  @!P0 IADD3 R0, P5, R33, R6, RZ ;  /* 0x0000000621008210 */ /* 0x000fe20007fbe0ff */
[----:B------:R-:W-:Y:S01]  /*7b80*/  @!P1 IMAD.X R14, R51, 0x1, R31, P3 ;  /* 0x00000001330e9824 */ /* 0x000fe200018e061f */
[----:B------:R-:W-:Y:S01]  /*7b90*/  @!P1 LEA R8, P3, R3, UR4, 0x1 ;  /* 0x0000000403089c11 */ /* 0x000fe2000f8608ff */
[----:B------:R-:W-:Y:S01]  /*7ba0*/  @!P0 IMAD R4, R13, 0x60, RZ ;  /* 0x000000600d048824 */ /* 0x000fe200078e02ff */
[----:B------:R-:W-:Y:S02]  /*7bb0*/  @!P0 IADD3.X R25, R31, R15, R5, P4, !PT ;  /* 0x0000000f1f198210 */ /* 0x000fe400027fe405 */
[----:B------:R-:W-:Y:S01]  /*7bc0*/  @!P1 LEA.HI.X R9, R3, UR5, R14, 0x1, P3 ;  /* 0x0000000503099c11 */ /* 0x000fe200098f0c0e */
[----:B------:R-:W3:Y:S01]  /*7bd0*/  S2R R44, SR_TID.X ;  /* 0x00000000002c7919 */ /* 0x000ee20000002100 */
[----:B------:R-:W-:Y:S02]  /*7be0*/  @!P0 IADD3.X R3, R49, R4, R7, P5, !PT ;  /* 0x0000000431038210 */ /* 0x000fe40002ffe407 */
[----:B------:R-:W-:-:S02]  /*7bf0*/  CS2R R28, SRZ ;  /* 0x00000000001c7805 */ /* 0x000fc4000001ff00 */
[C---:B0-----:R-:W-:Y:S02]  /*7c00*/  @!P0 LEA R46, P4, R0.reuse, R46, 0x1 ;  /* 0x0000002e002e8211 */ /* 0x041fe400078808ff */
[----:B------:R-:W-:Y:S02]  /*7c10*/  CS2R R30, SRZ ;  /* 0x00000000001e7805 */ /* 0x000fe4000001ff00 */
[----:B------:R-:W-:Y:S02]  /*7c20*/  CS2R R32, SRZ ;  /* 0x0000000000207805 */ /* 0x000fe4000001ff00 */
[----:B------:R-:W-:Y:S02]  /*7c30*/  CS2R R34, SRZ ;  /* 0x0000000000227805 */ /* 0x000fe4000001ff00 */
[----:B------:R-:W-:Y:S02]  /*7c40*/  @!P0 LEA.HI.X R47, R0, R47, R3, 0x1, P4 ;  /* 0x0000002f002f8211 */ /* 0x000fe400020f0c03 */
[----:B------:R-:W-:Y:S01]  /*7c50*/  CS2R R4, SRZ ;  /* 0x0000000000047805 */ /* 0x000fe2000001ff00 */
[----:B------:R-:W0:Y:S01]  /*7c60*/  LDC R0, c[0x0][0x428] ;  /* 0x00010a00ff007b82 */ /* 0x000e220000000800 */
[----:B-1----:R-:W-:-:S02]  /*7c70*/  @!P0 LEA R38, P3, R24, R38, 0x1 ;  /* 0x0000002618268211 */ /* 0x002fc400078608ff */
[----:B------:R-:W-:Y:S01]  /*7c80*/  CS2R R6, SRZ ;  /* 0x0000000000067805 */ /* 0x000fe2000001ff00 */
[----:B------:R-:W5:Y:S01]  /*7c90*/  @!P0 LDG.E.128 R32, desc[UR40][R46.64] ;  /* 0x000000282e208981 */ /* 0x000f62000c1e1d00 */
[----:B------:R-:W-:Y:S01]  /*7ca0*/  @!P1 IMAD.X R15, R53, 0x1, R49, P2 ;  /* 0x00000001350f9824 */ /* 0x000fe200010e0631 */
[----:B------:R-:W-:Y:S01]  /*7cb0*/  @!P0 LEA.HI.X R39, R24, R39, R25, 0x1, P3 ;  /* 0x0000002718278211 */ /* 0x000fe200018f0c19 */
[----:B---3--:R-:W-:-:S04]  /*7cc0*/  VIADD R52, R44, 0xffffff80 ;  /* 0xffffff802c347836 */ /* 0x008fc80000000000 */
[----:B------:R-:W5:Y:S01]  /*7cd0*/  @!P0 LDG.E.128 R28, desc[UR40][R38.64] ;  /* 0x00000028261c8981 */ /* 0x000f62000c1e1d00 */
[----:B0-----:R-:W-:Y:S01]  /*7ce0*/  ISETP.NE.AND P0, PT, R0, 0x1, PT ;  /* 0x000000010000780c */ /* 0x001fe20003f05270 */
[----:B------:R-:W-:Y:S01]  /*7cf0*/  IMAD R3, R153, 0xc0, R19 ;  /* 0x000000c099037824 */ /* 0x000fe200078e0213 */
[C---:B------:R-:W-:Y:S01]  /*7d00*/  @!P1 LEA R14, P2, R26.reuse, UR6, 0x1 ;  /* 0x000000061a0e9c11 */ /* 0x040fe2000f8408ff */
[----:B------:R0:W5:Y:S01]  /*7d10*/  @!P1 LDG.E.128 R4, desc[UR40][R8.64] ;  /* 0x0000002808049981 */ /* 0x000162000c1e1d00 */
[----:B------:R-:W-:Y:S02]  /*7d20*/  SHF.R.S32.HI R44, RZ, 0x1f, R52 ;  /* 0x0000001fff2c7819 */ /* 0x000fe40000011434 */
[----:B------:R-:W-:Y:S02]  /*7d30*/  CS2R R24, SRZ ;  /* 0x0000000000187805 */ /* 0x000fe4000001ff00 */
[----:B------:R-:W-:-:S05]  /*7d40*/  @!P1 LEA.HI.X R15, R26, UR7, R15, 0x1, P2 ;  /* 0x000000071a0f9c11 */ /* 0x000fca00090f0c0f */
[----:B------:R-:W1:Y:S01]  /*7d50*/  @P0 LDC R0, c[0x0][0x42c] ;  /* 0x00010b00ff000b82 */ /* 0x000e620000000800 */
[----:B------:R-:W-:-:S07]  /*7d60*/  LEA.HI R44, R44, R52, RZ, 0x2 ;  /* 0x000000342c2c7211 */ /* 0x000fce00078f10ff */
[----:B0-----:R-:W0:Y:S01]  /*7d70*/  @P0 LDC R9, c[0x0][0x430] ;  /* 0x00010c00ff090b82 */ /* 0x001e220000000800 */
[----:B------:R-:W-:-:S05]  /*7d80*/  LOP3.LUT R44, R44, 0xfffffffc, RZ, 0xc0, !PT ;  /* 0xfffffffc2c2c7812 */ /* 0x000fca00078ec0ff */
[----:B------:R-:W-:-:S04]  /*7d90*/  IMAD.IADD R44, R52, 0x1, -R44 ;  /* 0x00000001342c7824 */ /* 0x000fc800078e0a2c */
[----:B------:R-:W-:-:S04]  /*7da0*/  IMAD R3, R44, 0x60, R3 ;  /* 0x000000602c037824 */ /* 0x000fc800078e0203 */
[----:B-1----:R-:W-:Y:S01]  /*7db0*/  @P0 IMAD.HI.U32 R0, R3, R0, RZ ;  /* 0x0000000003000227 */ /* 0x002fe200078e00ff */
[----:B------:R-:W-:-:S03]  /*7dc0*/  CS2R R26, SRZ ;  /* 0x00000000001a7805 */ /* 0x000fc6000001ff00 */
[----:B------:R-:W-:-:S03]  /*7dd0*/  IMAD.MOV.U32 R44, RZ, RZ, R40 ;  /* 0x000000ffff2c7224 */ /* 0x000fc600078e0028 */
[----:B------:R1:W5:Y:S01]  /*7de0*/  @!P1 LDG.E.128 R24, desc[UR40][R14.64] ;  /* 0x000000280e189981 */ /* 0x000362000c1e1d00 */
[----:B0-----:R-:W-:-:S04]  /*7df0*/  @P0 SHF.R.U32.HI R3, RZ, R9, R0 ;  /* 0x00000009ff030219 */ /* 0x001fc80000011600 */
[----:B------:R-:W-:Y:S01]  /*7e00*/  SHF.R.S32.HI R9, RZ, 0x1f, R3 ;  /* 0x0000001fff097819 */ /* 0x000fe20000011403 */
[----:B------:R-:W-:-:S04]  /*7e10*/  IMAD.WIDE.U32 R38, R3, R12, R44 ;  /* 0x0000000c03267225 */ /* 0x000fc800078e002c */
[----:B-1----:R-:W-:Y:S02]  /*7e20*/  IMAD.MOV.U32 R14, RZ, RZ, R42 ;  /* 0x000000ffff0e7224 */ /* 0x002fe400078e002a */
[----:B------:R-:W-:Y:S02]  /*7e30*/  IMAD.MOV.U32 R15, RZ, RZ, R37 ;  /* 0x000000ffff0f7224 */ /* 0x000fe400078e0025 */
[C---:B------:R-:W-:Y:S02]  /*7e40*/  IMAD R0, R9.reuse, R10, RZ ;  /* 0x0000000a09007224 */ /* 0x040fe400078e02ff */
[----:B------:R-:W-:Y:S02]  /*7e50*/  IMAD R8, R9, R12, RZ ;  /* 0x0000000c09087224 */ /* 0x000fe400078e02ff */
        /* <DEDUP_REMOVED lines=10> */
[----:B--2---:R-:W-:Y:S01]  /*7f00*/  LEA.HI R10, R50, R50, RZ, 0x1 ;  /* 0x00000032320a7211 */ /* 0x004fe200078f08ff */
[----:B------:R-:W-:Y:S06]  /*7f10*/  BRA.DIV UR4, `(.L_x_12465) ;  /* 0x000000f604287947 */ /* 0x000fec000b800000 */
.L_x_12663:
[----:B------:R-:W-:-:S03]  /*7f20*/  UMOV UR4, 0xffffffff ;  /* 0xffffffff00047882 */ /* 0x000fc60000000000 */
[----:B------:R-:W-:Y:S05]  /*7f30*/  BRA.DIV UR4, `(.L_x_12466) ;  /* 0x000000f604487947 */ /* 0x000fea000b800000 */
.L_x_12666:
[----:B------:R-:W-:-:S03]  /*7f40*/  UMOV UR4, 0xffffffff ;  /* 0xffffffff00047882 */ /* 0x000fc60000000000 */
[----:B------:R-:W-:Y:S05]  /*7f50*/  BRA.DIV UR4, `(.L_x_12467) ;  /* 0x000000f604687947 */ /* 0x000fea000b800000 */
.L_x_12669:
[----:B------:R-:W-:-:S03]  /*7f60*/  UMOV UR4, 0xffffffff ;  /* 0xffffffff00047882 */ /* 0x000fc60000000000 */
[----:B------:R-:W-:Y:S05]  /*7f70*/  BRA.DIV UR4, `(.L_x_12468) ;  /* 0x000000f604887947 */ /* 0x000fea000b800000 */
.L_x_12672:
[----:B------:R-:W-:-:S03]  /*7f80*/  UMOV UR4, 0xffffffff ;  /* 0xffffffff00047882 */ /* 0x000fc60000000000 */
[----:B------:R-:W-:Y:S05]  /*7f90*/  BRA.DIV UR4, `(.L_x_12469) ;  /* 0x000000f604a87947 */ /* 0x000fea000b800000 */
.L_x_12675:
[----:B------:R-:W-:Y:S01]  /*7fa0*/  UMOV UR4, 0xffffffff ;  /* 0xffffffff00047882 */ /* 0x000fe20000000000 */
[----:B------:R-:W-:Y:S02]  /*7fb0*/  LOP3.LUT R10, R10, 0xfffffffe, RZ, 0xc0, !PT ;  /* 0xfffffffe0a0a7812 */ /* 0x000fe400078ec0ff */
[----:B------:R-:W-:Y:S05]  /*7fc0*/  BRA.DIV UR4, `(.L_x_12470) ;  /* 0x000000f604c47947 */ /* 0x000fea000b800000 */
.L_x_12678:
[----:B------:R-:W-:Y:S01]  /*7fd0*/  UMOV UR4, 0xffffffff ;  /* 0xffffffff00047882 */ /* 0x000fe20000000000 */
[----:B------:R-:W-:Y:S02]  /*7fe0*/  IMAD.IADD R9, R50, 0x1, -R10 ;  /* 0x0000000132097824 */ /* 0x000fe400078e0a0a */
[----:B------:R-:W-:Y:S05]  /*7ff0*/  BRA.DIV UR4, `(.L_x_12471) ;  /* 0x000000f604e07947 */ /* 0x000fea000b800000 */
.L_x_12681:
[----:B------:R-:W-:Y:S01]  /*8000*/  UMOV UR4, 0xffffffff ;  /* 0xffffffff00047882 */ /* 0x000fe20000000000 */
[----:B------:R-:W-:Y:S02]  /*8010*/  SHF.L.U32 R9, R9, 0x1f, RZ ;  /* 0x0000001f09097819 */ /* 0x000fe400000006ff */
[----:B------:R-:W-:Y:S05]  /*8020*/  BRA.DIV UR4, `(.L_x_12472) ;  /* 0x000000f604fc7947 */ /* 0x000fea000b800000 */
.L_x_12684:
        /* <DEDUP_REMOVED lines=20> */
[----:B------:R-:W-:-:S02]  /*8170*/  ISETP.GE.OR P0, PT, R48, R20, P0 ;  /* 0x000000143000720c */ /* 0x000fc40000706670 */
        /* <DEDUP_REMOVED lines=15> */
.L_x_12685:
[----:B------:R-:W-:Y:S05]  /*8270*/  BSYNC B1 ;  /* 0x0000000000017941 */ /* 0x000fea0003800000 */
.L_x_12473:
        /* <DEDUP_REMOVED lines=18> */
[----:B------:R-:W-:Y:S02]  /*83a0*/  LOP3.LUT R49, R49, 0xffff0000, RZ, 0xc0, !PT ;  /* 0xffff000031317812 */ /* 0x000fe400078ec0ff */
[----:B------:R-:W-:Y:S02]  /*83b0*/  PRMT R46, R38, 0x5432, R46 ;  /* 0x00005432262e7816 */ /* 0x000fe4000000002e */
[----:B------:R-:W-:Y:S02]  /*83c0*/  LOP3.LUT R44, R44, 0xffff0000, RZ, 0xc0, !PT ;  /* 0xffff00002c2c7812 */ /* 0x000fe400078ec0ff */
[----:B------:R-:W-:Y:S02]  /*83d0*/  PRMT R53, R54, 0x5410, R53 ;  /* 0x0000541036357816 */ /* 0x000fe40000000035 */
        /* <DEDUP_REMOVED lines=43> */
[----:B------:R-:W-:Y:S01]  /*8690*/  FMUL.FTZ R44, R25, R4 ;  /* 0x00000004192c7220 */ /* 0x000fe20000410000 */
[----:B------:R-:W-:Y:S01]  /*86a0*/  FFMA.FTZ R12, R5, R49, R12 ;  /* 0x00000031050c7223 */ /* 0x000fe2000001000c */
[----:B------:R-:W-:Y:S01]  /*86b0*/  FMUL.FTZ R45, R25, R11 ;  /* 0x0000000b192d7220 */ /* 0x000fe20000410000 */
[C---:B------:R-:W-:Y:S01]  /*86c0*/  FMUL.FTZ R5, R13.reuse, R51 ;  /* 0x000000330d057220 */ /* 0x040fe20000410000 */
[----:B------:R-:W-:Y:S01]  /*86d0*/  FFMA.FTZ R44, R6, R11, R44 ;  /* 0x0000000b062c7223 */ /* 0x000fe2000001002c */
[----:B------:R-:W-:Y:S01]  /*86e0*/  FMUL.FTZ R13, R13, R46 ;  /* 0x0000002e0d0d7220 */ /* 0x000fe20000410000 */
[----:B------:R-:W-:-:S02]  /*86f0*/  IMAD.U32 R27, R15, 0x10000, RZ ;  /* 0x000100000f1b7824 */ /* 0x000fc400078e00ff */
[----:B------:R-:W-:Y:S01]  /*8700*/  FFMA.FTZ R45, R6, R4, -R45 ;  /* 0x00000004062d7223 */ /* 0x000fe2000001082d */
[----:B------:R-:W-:Y:S01]  /*8710*/  FFMA.FTZ R46, R8, R46, -R5 ;  /* 0x0000002e082e7223 */ /* 0x000fe20000010805 */
[----:B------:R-:W-:Y:S01]  /*8720*/  IMAD.U32 R11, R53, 0x10000, RZ ;  /* 0x00010000350b7824 */ /* 0x000fe200078e00ff */
[----:B------:R-:W-:Y:S01]  /*8730*/  LOP3.LUT R15, R15, 0xffff0000, RZ, 0xc0, !PT ;  /* 0xffff00000f0f7812 */ /* 0x000fe200078ec0ff */
[C---:B------:R-:W-:Y:S01]  /*8740*/  IMAD.U32 R26, R14.reuse, 0x10000, RZ ;  /* 0x000100000e1a7824 */ /* 0x040fe200078e00ff */
[----:B------:R-:W-:Y:S01]  /*8750*/  LOP3.LUT R14, R14, 0xffff0000, RZ, 0xc0, !PT ;  /* 0xffff00000e0e7812 */ /* 0x000fe200078ec0ff */
[----:B------:R-:W-:Y:S02]  /*8760*/  IMAD.U32 R4, R47, 0x10000, RZ ;  /* 0x000100002f047824 */ /* 0x000fe400078e00ff */
[----:B------:R-:W-:Y:S01]  /*8770*/  FMUL.FTZ R49, R27, R11 ;  /* 0x0000000b1b317220 */ /* 0x000fe20000410000 */
[C---:B------:R-:W-:Y:S01]  /*8780*/  IMAD.U32 R6, R52.reuse, 0x10000, RZ ;  /* 0x0001000034067824 */ /* 0x040fe200078e00ff */
[----:B------:R-:W-:Y:S01]  /*8790*/  LOP3.LUT R52, R52, 0xffff0000, RZ, 0xc0, !PT ;  /* 0xffff000034347812 */ /* 0x000fe200078ec0ff */
[----:B------:R-:W-:-:S02]  /*87a0*/  IMAD.U32 R5, R48, 0x10000, RZ ;  /* 0x0001000030057824 */ /* 0x000fc400078e00ff */
[C---:B------:R-:W-:Y:S01]  /*87b0*/  FMUL.FTZ R25, R26.reuse, R4 ;  /* 0x000000041a197220 */ /* 0x040fe20000410000 */
[----:B------:R-:W-:Y:S01]  /*87c0*/  FMUL.FTZ R50, R26, R6 ;  /* 0x000000061a327220 */ /* 0x000fe20000410000 */
[----:B------:R-:W-:Y:S01]  /*87d0*/  LOP3.LUT R53, R53, 0xffff0000, RZ, 0xc0, !PT ;  /* 0xffff000035357812 */ /* 0x000fe200078ec0ff */
[----:B------:R-:W-:Y:S01]  /*87e0*/  FMUL.FTZ R27, R27, R5 ;  /* 0x000000051b1b7220 */ /* 0x000fe20000410000 */
[----:B------:R-:W-:Y:S01]  /*87f0*/  LOP3.LUT R47, R47, 0xffff0000, RZ, 0xc0, !PT ;  /* 0xffff00002f2f7812 */ /* 0x000fe200078ec0ff */
[C---:B------:R-:W-:Y:S01]  /*8800*/  FFMA.FTZ R50, R7.reuse, R4, -R50 ;  /* 0x0000000407327223 */ /* 0x040fe20000010832 */
[----:B------:R-:W-:Y:S01]  /*8810*/  LOP3.LUT R48, R48, 0xffff0000, RZ, 0xc0, !PT ;  /* 0xffff000030307812 */ /* 0x000fe200078ec0ff */
[----:B------:R-:W-:Y:S01]  /*8820*/  FFMA.FTZ R25, R7, R6, R25 ;  /* 0x0000000607197223 */ /* 0x000fe20000010019 */
[C---:B------:R-:W-:Y:S01]  /*8830*/  FFMA.FTZ R11, R24.reuse, R11, R27 ;  /* 0x0000000b180b7223 */ /* 0x040fe2000001001b */
[----:B------:R-:W-:Y:S01]  /*8840*/  FFMA.FTZ R7, R24, R5, -R49 ;  /* 0x0000000518077223 */ /* 0x000fe20000010831 */
        /* <DEDUP_REMOVED lines=19> */
.L_x_12476:
[----:B------:R-:W-:Y:S05]  /*8980*/  BSYNC B1 ;  /* 0x0000000000017941 */ /* 0x000fea0003800000 */
.L_x_12475:
[----:B------:R-:W-:Y:S02]  /*8990*/  PRMT R13, R13, 0x5410, R0 ;  /* 0x000054100d0d7816 */ /* 0x000fe40000000000 */
[----:B------:R-:W-:Y:S01]  /*89a0*/  PRMT R15, R3, 0x7610, R15 ;  /* 0x00007610030f7816 */ /* 0x000fe2000000000f */
[----:B------:R-:W-:Y:S06]  /*89b0*/  @P0 BRA `(.L_x_12462) ;  /* 0x0000000400a80947 */ /* 0x000fec0003800000 */
[----:B-1----:R-:W2:Y:S01]  /*89c0*/  LDL R4, [R1+0x20] ;  /* 0x0000200001047983 */ /* 0x002ea20000100800 */
[C---:B------:R-:W-:Y:S02]  /*89d0*/  VIADD R5, R19.reuse, 0x60 ;  /* 0x0000006013057836 */ /* 0x040fe40000000000 */
[----:B------:R-:W-:Y:S01]  /*89e0*/  VIADD R6, R19, 0x60 ;  /* 0x0000006013067836 */ /* 0x000fe20000000000 */
[----:B------:R-:W3:Y:S01]  /*89f0*/  LDL R42, [R1+0x40] ;  /* 0x00004000012a7983 */ /* 0x000ee20000100800 */
[----:B------:R-:W-:Y:S02]  /*8a00*/  IMAD.SHL.U32 R5, R5, 0x40, RZ ;  /* 0x0000004005057824 */ /* 0x000fe400078e00ff */
[----:B------:R-:W-:Y:S02]  /*8a10*/  IMAD.SHL.U32 R6, R6, 0x40, RZ ;  /* 0x0000004006067824 */ /* 0x000fe400078e00ff */
[----:B------:R-:W-:Y:S01]  /*8a20*/  IMAD.IADD R0, R16, 0x1, R21 ;  /* 0x0000000110007824 */ /* 0x000fe200078e0215 */
[----:B------:R-:W-:-:S02]  /*8a30*/  LOP3.LUT R5, R5, 0x1c0, RZ, 0xc0, !PT ;  /* 0x000001c005057812 */ /* 0x000fc400078ec0ff */
[----:B------:R-:W-:Y:S02]  /*8a40*/  LOP3.LUT R6, R6, 0x1c0, RZ, 0xc0, !PT ;  /* 0x000001c006067812 */ /* 0x000fe400078ec0ff */
[----:B------:R-:W-:Y:S02]  /*8a50*/  SHF.R.U32.HI R5, RZ, 0x3, R5 ;  /* 0x00000003ff057819 */ /* 0x000fe40000011605 */
[----:B------:R-:W-:-:S04]  /*8a60*/  LOP3.LUT R0, R6, 0x38, R0, 0xf8, !PT ;  /* 0x0000003806007812 */ /* 0x000fc800078ef800 */
[----:B------:R-:W-:Y:S02]  /*8a70*/  LOP3.LUT R0, R0, R5, RZ, 0x3c, !PT ;  /* 0x0000000500007212 */ /* 0x000fe400078e3cff */
[----:B------:R-:W-:Y:S02]  /*8a80*/  SHF.R.U64 R14, R28, 0x10, R29 ;  /* 0x000000101c0e7819 */ /* 0x000fe4000000121d */
[----:B------:R-:W-:Y:S02]  /*8a90*/  SHF.R.U64 R12, R30, 0x10, R31 ;  /* 0x000000101e0c7819 */ /* 0x000fe4000000121f */
[----:B------:R-:W-:Y:S02]  /*8aa0*/  SHF.R.U32.HI R30, RZ, 0x10, R35 ;  /* 0x00000010ff1e7819 */ /* 0x000fe40000011623 */
[----:B------:R-:W-:Y:S02]  /*8ab0*/  PRMT R41, R41, 0x5410, R14 ;  /* 0x0000541029297816 */ /* 0x000fe4000000000e */
[----:B------:R-:W-:-:S02]  /*8ac0*/  SHF.R.U32.HI R29, RZ, 0x10, R29 ;  /* 0x00000010ff1d7819 */ /* 0x000fc4000001161d */
[----:B------:R-:W-:Y:S01]  /*8ad0*/  SHF.R.U32.HI R27, RZ, 0x10, R33 ;  /* 0x00000010ff1b7819 */ /* 0x000fe20000011621 */
[----:B------:R-:W-:Y:S01]  /*8ae0*/  IMAD.U32 R25, R41, 0x10000, RZ ;  /* 0x0001000029197824 */ /* 0x000fe200078e00ff */
[----:B------:R-:W-:Y:S02]  /*8af0*/  SHF.R.U32.HI R31, RZ, 0x10, R31 ;  /* 0x00000010ff1f7819 */ /* 0x000fe4000001161f */
[----:B------:R-:W-:Y:S02]  /*8b00*/  PRMT R30, R15, 0x5410, R30 ;  /* 0x000054100f1e7816 */ /* 0x000fe4000000001e */
[----:B------:R-:W-:Y:S02]  /*8b10*/  PRMT R40, R40, 0x5410, R29 ;  /* 0x0000541028287816 */ /* 0x000fe4000000001d */
[----:B------:R-:W-:Y:S02]  /*8b20*/  PRMT R27, R20, 0x5410, R27 ;  /* 0x00005410141b7816 */ /* 0x000fe4000000001b */
[----:B------:R-:W-:-:S03]  /*8b30*/  PRMT R38, R38, 0x5410, R31 ;  /* 0x0000541026267816 */ /* 0x000fc6000000001f */
[----:B------:R-:W-:Y:S01]  /*8b40*/  IMAD.U32 R29, R27, 0x10000, RZ ;  /* 0x000100001b1d7824 */ /* 0x000fe200078e00ff */
[----:B------:R-:W-:Y:S02]  /*8b50*/  SHF.R.U64 R28, R34, 0x10, R35 ;  /* 0x00000010221c7819 */ /* 0x000fe40000001223 */
[----:B------:R-:W-:Y:S02]  /*8b60*/  PRMT R39, R39, 0x5410, R12 ;  /* 0x0000541027277816 */ /* 0x000fe4000000000c */
[----:B------:R-:W-:Y:S02]  /*8b70*/  LOP3.LUT R41, R41, 0xffff0000, RZ, 0xc0, !PT ;  /* 0xffff000029297812 */ /* 0x000fe400078ec0ff */
[----:B------:R-:W-:Y:S01]  /*8b80*/  PRMT R28, R13, 0x5432, R28 ;  /* 0x000054320d1c7816 */ /* 0x000fe2000000001c */
[----:B--2---:R-:W-:-:S04]  /*8b90*/  IMAD.IADD R3, R4, 0x1, R0 ;  /* 0x0000000104037824 */ /* 0x004fc800078e0200 */
[----:B------:R-:W-:Y:S01]  /*8ba0*/  IMAD R3, R3, 0x2, R2 ;  /* 0x0000000203037824 */ /* 0x000fe200078e0202 */
[----:B---3--:R-:W-:Y:S04]  /*8bb0*/  LDS.128 R4, [R42+0x8400] ;  /* 0x008400002a047984 */ /* 0x008fe80000000c00 */
[----:B0-----:R-:W0:Y:S01]  /*8bc0*/  LDS.128 R8, [R3+0x8400] ;  /* 0x0084000003087984 */ /* 0x001e220000000c00 */
[----:B------:R-:W-:-:S04]  /*8bd0*/  SHF.R.U64 R0, R32, 0x10, R33 ;  /* 0x0000001020007819 */ /* 0x000fc80000001221 */
[----:B------:R-:W-:-:S05]  /*8be0*/  PRMT R37, R37, 0x5410, R0 ;  /* 0x0000541025257816 */ /* 0x000fca0000000000 */
[C---:B------:R-:W-:Y:S01]  /*8bf0*/  IMAD.U32 R26, R37.reuse, 0x10000, RZ ;  /* 0x00010000251a7824 */ /* 0x040fe200078e00ff */
[----:B------:R-:W-:Y:S01]  /*8c00*/  LOP3.LUT R37, R37, 0xffff0000, RZ, 0xc0, !PT ;  /* 0xffff000025257812 */ /* 0x000fe200078ec0ff */
[----:B0-----:R-:W-:Y:S02]  /*8c10*/  IMAD.U32 R15, R8, 0x10000, RZ ;  /* 0x00010000080f7824 */ /* 0x001fe400078e00ff */
[----:B------:R-:W-:Y:S02]  /*8c20*/  IMAD.U32 R20, R9, 0x10000, RZ ;  /* 0x0001000009147824 */ /* 0x000fe400078e00ff */
[C---:B------:R-:W-:Y:S01]  /*8c30*/  FMUL.FTZ R31, R15.reuse, R26 ;  /* 0x0000001a0f1f7220 */ /* 0x040fe20000410000 */
[----:B------:R-:W-:Y:S01]  /*8c40*/  FMUL.FTZ R33, R15, R25 ;  /* 0x000000190f217220 */ /* 0x000fe20000410000 */
[----:B------:R-:W-:Y:S02]  /*8c50*/  IMAD.U32 R15, R40, 0x10000, RZ ;  /* 0x00010000280f7824 */ /* 0x000fe400078e00ff */
[----:B------:R-:W-:-:S02]  /*8c60*/  IMAD.U32 R0, R4, 0x10000, RZ ;  /* 0x0001000004007824 */ /* 0x000fc400078e00ff */
[C---:B------:R-:W-:Y:S01]  /*8c70*/  FMUL.FTZ R35, R20.reuse, R29 ;  /* 0x0000001d14237220 */ /* 0x040fe20000410000 */
[----:B------:R-:W-:Y:S02]  /*8c80*/  IMAD.U32 R12, R5, 0x10000, RZ ;  /* 0x00010000050c7824 */ /* 0x000fe400078e00ff */
[----:B------:R-:W-:Y:S01]  /*8c90*/  FMUL.FTZ R43, R20, R15 ;  /* 0x0000000f142b7220 */ /* 0x000fe20000410000 */
[----:B------:R-:W-:Y:S01]  /*8ca0*/  FFMA.FTZ R32, R0, R25, -R31 ;  /* 0x0000001900207223 */ /* 0x000fe2000001081f */
[----:B------:R-:W-:Y:S02]  /*8cb0*/  IMAD.U32 R24, R11, 0x10000, RZ ;  /* 0x000100000b187824 */ /* 0x000fe400078e00ff */
[----:B------:R-:W-:Y:S01]  /*8cc0*/  FFMA.FTZ R35, R12, R15, -R35 ;  /* 0x0000000f0c237223 */ /* 0x000fe20000010823 */
[----:B------:R-:W-:Y:S02]  /*8cd0*/  IMAD.U32 R31, R30, 0x10000, RZ ;  /* 0x000100001e1f7824 */ /* 0x000fe400078e00ff */
[----:B------:R-:W-:Y:S01]  /*8ce0*/  FFMA.FTZ R43, R12, R29, R43 ;  /* 0x0000001d0c2b7223 */ /* 0x000fe2000001002b */
[----:B------:R-:W-:-:S02]  /*8cf0*/  LOP3.LUT R9, R9, 0xffff0000, RZ, 0xc0, !PT ;  /* 0xffff000009097812 */ /* 0x000fc400078ec0ff */
[----:B------:R-:W-:Y:S01]  /*8d00*/  LOP3.LUT R12, R27, 0xffff0000, RZ, 0xc0, !PT ;  /* 0xffff00001b0c7812 */ /* 0x000fe200078ec0ff */
[----:B------:R-:W-:Y:S01]  /*8d10*/  IMAD.U32 R14, R7, 0x10000, RZ ;  /* 0x00010000070e7824 */ /* 0x000fe200078e00ff */
[----:B------:R-:W-:Y:S01]  /*8d20*/  LOP3.LUT R40, R40, 0xffff0000, RZ, 0xc0, !PT ;  /* 0xffff000028287812 */ /* 0x000fe200078ec0ff */
[----:B------:R-:W-:Y:S01]  /*8d30*/  IMAD.U32 R25, R38, 0x10000, RZ ;  /* 0x0001000026197824 */ /* 0x000fe200078e00ff */
[----:B------:R-:W-:Y:S01]  /*8d40*/  LOP3.LUT R8, R8, 0xffff0000, RZ, 0xc0, !PT ;  /* 0xffff000008087812 */ /* 0x000fe200078ec0ff */
[----:B------:R-:W-:Y:S01]  /*8d50*/  FMUL.FTZ R15, R24, R31 ;  /* 0x0000001f180f7220 */ /* 0x000fe20000410000 */
[----:B------:R-:W-:Y:S01]  /*8d60*/  LOP3.LUT R5, R5, 0xffff0000, RZ, 0xc0, !PT ;  /* 0xffff000005057812 */ /* 0x000fe200078ec0ff */
[----:B------:R-:W-:Y:S01]  /*8d70*/  FFMA.FTZ R33, R0, R26, R33 ;  /* 0x0000001a00217223 */ /* 0x000fe20000010021 */
[C---:B------:R-:W-:Y:S01]  /*8d80*/  FMUL.FTZ R20, R9.reuse, R12 ;  /* 0x0000000c09147220 */ /* 0x040fe20000410000 */
[----:B------:R-:W-:Y:S01]  /*8d90*/  LOP3.LUT R4, R4, 0xffff0000, RZ, 0xc0, !PT ;  /* 0xffff000004047812 */ /* 0x000fe200078ec0ff */
[-C--:B------:R-:W-:Y:S01]  /*8da0*/  FMUL.FTZ R24, R24, R25.reuse ;  /* 0x0000001918187220 */ /* 0x080fe20000410000 */
[----:B------:R-:W-:Y:S01]  /*8db0*/  FFMA.FTZ R26, R14, R25, -R15 ;  /* 0x000000190e1a7223 */ /* 0x000fe2000001080f */
[----:B------:R-:W-:Y:S01]  /*8dc0*/  FMUL.FTZ R9, R9, R40 ;  /* 0x0000002809097220 */ /* 0x000fe20000410000 */
[C---:B------:R-:W-:Y:S01]  /*8dd0*/  FMUL.FTZ R15, R8.reuse, R37 ;  /* 0x00000025080f7220 */ /* 0x040fe20000410000 */
[----:B------:R-:W-:Y:S01]  /*8de0*/  FMUL.FTZ R25, R8, R41 ;  /* 0x0000002908197220 */ /* 0x000fe20000410000 */
[----:B------:R-:W-:-:S02]  /*8df0*/  IMAD.U32 R21, R10, 0x10000, RZ ;  /* 0x000100000a157824 */ /* 0x000fc400078e00ff */
[----:B------:R-:W-:Y:S02]  /*8e00*/  IMAD.U32 R8, R28, 0x10000, RZ ;  /* 0x000100001c087824 */ /* 0x000fe400078e00ff */
[----:B------:R-:W-:Y:S01]  /*8e10*/  FFMA.FTZ R31, R14, R31, R24 ;  /* 0x0000001f0e1f7223 */ /* 0x000fe20000010018 */
[C---:B------:R-:W-:Y:S01]  /*8e20*/  FFMA.FTZ R20, R5.reuse, R40, -R20 ;  /* 0x0000002805147223 */ /* 0x040fe20000010814 */
[----:B------:R-:W-:Y:S01]  /*8e30*/  FFMA.FTZ R12, R5, R12, R9 ;  /* 0x0000000c050c7223 */ /* 0x000fe20000010009 */
[----:B------:R-:W-:Y:S01]  /*8e40*/  LOP3.LUT R10, R10, 0xffff0000, RZ, 0xc0, !PT ;  /* 0xffff00000a0a7812 */ /* 0x000fe200078ec0ff */
[C---:B------:R-:W-:Y:S01]  /*8e50*/  FFMA.FTZ R15, R4.reuse, R41, -R15 ;  /* 0x00000029040f7223 */ /* 0x040fe2000001080f */
[----:B------:R-:W-:Y:S02]  /*8e60*/  IMAD.U32 R0, R39, 0x10000, RZ ;  /* 0x0001000027007824 */ /* 0x000fe400078e00ff */
[----:B------:R-:W-:Y:S01]  /*8e70*/  FFMA.FTZ R14, R4, R37, R25 ;  /* 0x00000025040e7223 */ /* 0x000fe20000010019 */
[----:B------:R-:W-:Y:S01]  /*8e80*/  LOP3.LUT R5, R28, 0xffff0000, RZ, 0xc0, !PT ;  /* 0xffff00001c057812 */ /* 0x000fe200078ec0ff */
[----:B------:R-:W-:Y:S01]  /*8e90*/  IMAD.U32 R13, R6, 0x10000, RZ ;  /* 0x00010000060d7824 */ /* 0x000fe200078e00ff */
[----:B------:R-:W-:Y:S01]  /*8ea0*/  LOP3.LUT R11, R11, 0xffff0000, RZ, 0xc0, !PT ;  /* 0xffff00000b0b7812 */ /* 0x000fe200078ec0ff */
[----:B------:R-:W-:Y:S01]  /*8eb0*/  FMUL.FTZ R4, R21, R8 ;  /* 0x0000000815047220 */ /* 0x000fe20000410000 */
[----:B------:R-:W-:-:S02]  /*8ec0*/  LOP3.LUT R39, R39, 0xffff0000, RZ, 0xc0, !PT ;  /* 0xffff000027277812 */ /* 0x000fc400078ec0ff */
[----:B------:R-:W-:Y:S02]  /*8ed0*/  LOP3.LUT R30, R30, 0xffff0000, RZ, 0xc0, !PT ;  /* 0xffff00001e1e7812 */ /* 0x000fe400078ec0ff */
[----:B------:R-:W-:Y:S01]  /*8ee0*/  LOP3.LUT R38, R38, 0xffff0000, RZ, 0xc0, !PT ;  /* 0xffff000026267812 */ /* 0x000fe200078ec0ff */
[-C--:B------:R-:W-:Y:S01]  /*8ef0*/  FMUL.FTZ R24, R21, R0.reuse ;  /* 0x0000000015187220 */ /* 0x080fe20000410000 */
[----:B------:R-:W-:Y:S01]  /*8f00*/  LOP3.LUT R6, R6, 0xffff0000, RZ, 0xc0, !PT ;  /* 0xffff000006067812 */ /* 0x000fe200078ec0ff */
[----:B------:R-:W-:Y:S01]  /*8f10*/  FFMA.FTZ R0, R13, R0, -R4 ;  /* 0x000000000d007223 */ /* 0x000fe20000010804 */
[----:B------:R-:W-:Y:S01]  /*8f20*/  LOP3.LUT R7, R7, 0xffff0000, RZ, 0xc0, !PT ;  /* 0xffff000007077812 */ /* 0x000fe200078ec0ff */
[C---:B------:R-:W-:Y:S01]  /*8f30*/  FMUL.FTZ R9, R10.reuse, R5 ;  /* 0x000000050a097220 */ /* 0x040fe20000410000 */
[-C--:B------:R-:W-:Y:S01]  /*8f40*/  FMUL.FTZ R10, R10, R39.reuse ;  /* 0x000000270a0a7220 */ /* 0x080fe20000410000 */
[C---:B------:R-:W-:Y:S01]  /*8f50*/  FMUL.FTZ R4, R11.reuse, R30 ;  /* 0x0000001e0b047220 */ /* 0x040fe20000410000 */
[----:B------:R-:W-:Y:S01]  /*8f60*/  FMUL.FTZ R21, R11, R38 ;  /* 0x000000260b157220 */ /* 0x000fe20000410000 */
        /* <DEDUP_REMOVED lines=15> */
.L_x_12462:
[----:B------:R-:W-:Y:S05]  /*9060*/  BSYNC B0 ;  /* 0x0000000000007941 */ /* 0x000fea0003800000 */
.L_x_12442:
        /* <DEDUP_REMOVED lines=8> */
.L_x_12439:
[----:B------:R-:W-:-:S13]  /*90f0*/  ISETP.NE.AND P0, PT, R157, 0x3, PT ;  /* 0x000000039d00780c */ /* 0x000fda0003f05270 */
[----:B------:R-:W-:Y:S05]  /*9100*/  @!P0 BRA `(.L_x_12477) ;  /* 0x0000000000048947 */ /* 0x000fea0003800000 */
[----:B------:R-:W-:Y:S01]  /*9110*/  BPT.TRAP 0x1 ;  /* 0x000000040000795c */ /* 0x000fe20000300000 */
.L_x_12477:
[----:B-1234-:R-:W-:Y:S01]  /*9120*/  IMAD R4, R18, 0x8, R2 ;  /* 0x0000000812047824 */ /* 0x01efe200078e0202 */
[----:B------:R-:W-:-:S04]  /*9130*/  SHF.L.U32 R3, R23, 0x1f, RZ ;  /* 0x0000001f17037819 */ /* 0x000fc800000006ff */
[----:B------:R1:W2:Y:S01]  /*9140*/  SYNCS.PHASECHK.TRANS64.TRYWAIT P1, [R4+URZ+0x16830], R3 ;  /* 0x01683003040075a7 */ /* 0x0002a2000802017f */
[----:B------:R-:W-:Y:S05]  /*9150*/  @!P0 BRA `(.L_x_12478) ;  /* 0x0000000000048947 */ /* 0x000fea0003800000 */
[----:B------:R-:W-:Y:S01]  /*9160*/  BPT.TRAP 0x1 ;  /* 0x000000040000795c */ /* 0x000fe20000300000 */
.L_x_12478:
[----:B------:R-:W-:Y:S01]  /*9170*/  VIADD R0, R2, 0xe400 ;  /* 0x0000e40002007836 */ /* 0x000fe20000000000 */
[----:B------:R-:W-:Y:S01]  /*9180*/  LOP3.LUT R6, R36, 0x10000, RZ, 0xfc, !PT ;  /* 0x0001000024067812 */ /* 0x000fe200078efcff */
[----:B0-----:R-:W-:-:S03]  /*9190*/  IMAD.MOV.U32 R7, RZ, RZ, 0x40000040 ;  /* 0x40000040ff077424 */ /* 0x001fc600078e00ff */
[----:B------:R-:W-:-:S04]  /*91a0*/  SHF.R.U32.HI R0, RZ, 0x4, R0 ;  /* 0x00000004ff007819 */ /* 0x000fc80000011600 */
[----:B------:R-:W-:-:S04]  /*91b0*/  LOP3.LUT R0, R0, 0x3fff, RZ, 0xc0, !PT ;  /* 0x00003fff00007812 */ /* 0x000fc800078ec0ff */
[----:B------:R-:W-:-:S05]  /*91c0*/  LOP3.LUT R0, R0, 0x10000, RZ, 0xfc, !PT ;  /* 0x0001000000007812 */ /* 0x000fca00078efcff */
[----:B------:R0:W-:Y:S01]  /*91d0*/  STL [R1+0xc], R0 ;  /* 0x00000c0001007387 */ /* 0x0001e20000100800 */
[----:B--2---:R-:W-:Y:S05]  /*91e0*/  @P1 BRA `(.L_x_12479) ;  /* 0x0000000000081947 */ /* 0x004fea0003800000 */
[----:B------:R-:W2:Y:S02]  /*91f0*/  SYNCS.PHASECHK.TRANS64.TRYWAIT P1, [R4+URZ+0x16830], R3 ;  /* 0x01683003040075a7 */ /* 0x000ea4000802017f */
[----:B--2---:R-:W-:Y:S05]  /*9200*/  @!P1 BRA `(.L_x_12480) ;  /* 0x000000e400c09947 */ /* 0x004fea0003800000 */
.L_x_12479:
[----:B0-----:R-:W3:Y:S01]  /*9210*/  LDL R0, [R1+0xc] ;  /* 0x00000c0001007983 */ /* 0x001ee20000100800 */
[----:B------:R-:W-:Y:S01]  /*9220*/  IMAD.MOV.U32 R9, RZ, RZ, 0x40000040 ;  /* 0x40000040ff097424 */ /* 0x000fe200078e00ff */
[----:B------:R-:W-:Y:S05]  /*9230*/  WARPSYNC.ALL ;  /* 0x0000000000007948 */ /* 0x000fea0003800000 */
[C---:B------:R-:W-:Y:S01]  /*9240*/  R2UR UR4, R6.reuse ;  /* 0x00000000060472ca */ /* 0x040fe200000e0000 */
[----:B------:R-:W4:Y:S01]  /*9250*/  LDL R90, [R1+0x18] ;  /* 0x00001800015a7983 */ /* 0x000f220000100800 */
[----:B------:R-:W-:Y:S02]  /*9260*/  R2UR UR5, R7 ;  /* 0x00000000070572ca */ /* 0x000fe400000e0000 */
[----:B------:R-:W-:Y:S01]  /*9270*/  R2UR UR7, R9 ;  /* 0x00000000090772ca */ /* 0x000fe200000e0000 */
[----:B-----5:R-:W-:Y:S01]  /*9280*/  WARPGROUP.ARRIVE ;  /* 0x00000000000079c5 */ /* 0x020fe20000000000 */
[----:B------:R-:W-:Y:S01]  /*9290*/  VIADD R20, R6, 0x2 ;  /* 0x0000000206147836 */ /* 0x000fe20000000000 */
[----:B------:R-:W4:Y:S01]  /*92a0*/  LDL R92, [R1+0x10] ;  /* 0x00001000015c7983 */ /* 0x000f220000100800 */
[----:B------:R-:W-:-:S02]  /*92b0*/  IMAD.MOV.U32 R21, RZ, RZ, 0x40000040 ;  /* 0x40000040ff157424 */ /* 0x000fc400078e00ff */
[----:B------:R-:W-:Y:S01]  /*92c0*/  IMAD.MOV.U32 R11, RZ, RZ, 0x40000040 ;  /* 0x40000040ff0b7424 */ /* 0x000fe200078e00ff */
[----:B------:R-:W4:Y:S04]  /*92d0*/  LDL R14, [R1+0x28] ;  /* 0x00002800010e7983 */ /* 0x000f280000100800 */
[----:B------:R-:W4:Y:S01]  /*92e0*/  LDL R5, [R1+0x24] ;  /* 0x0000240001057983 */ /* 0x000f220000100800 */
[----:B------:R-:W-:Y:S02]  /*92f0*/  VIADD R12, R6, 0x4 ;  /* 0x00000004060c7836 */ /* 0x000fe40000000000 */
[----:B------:R-:W-:Y:S02]  /*9300*/  IMAD.MOV.U32 R13, RZ, RZ, 0x40000040 ;  /* 0x40000040ff0d7424 */ /* 0x000fe400078e00ff */
[----:B---3--:R-:W-:-:S05]  /*9310*/  IMAD R8, R18, 0x400, R0 ;  /* 0x0000040012087824 */ /* 0x008fca00078e0200 */
[----:B------:R-:W-:-:S13]  /*9320*/  R2UR UR6, R8 ;  /* 0x00000000080672ca */ /* 0x000fda00000e0000 */
[----:B------:R-:W-:Y:S01]  /*9330*/  HGMMA.64x128x16.F32.BF16 R24, gdesc[UR4], RZ, !UPT, gsb0 ;  /* 0x01e00000041879f0 */ /* 0x000fe2000c0018ff */
[----:B------:R-:W-:Y:S01]  /*9340*/  VIADD R10, R8, 0x2 ;  /* 0x00000002080a7836 */ /* 0x000fe20000000000 */
[----:B------:R-:W-:Y:S02]  /*9350*/  R2UR UR4, R20 ;  /* 0x00000000140472ca */ /* 0x000fe400000e0000 */
[----:B------:R-:W-:Y:S02]  /*9360*/  R2UR UR5, R21 ;  /* 0x00000000150572ca */ /* 0x000fe400000e0000 */
[----:B------:R-:W-:Y:S02]  /*9370*/  R2UR UR6, R10 ;  /* 0x000000000a0672ca */ /* 0x000fe400000e0000 */
[----:B------:R-:W-:Y:S01]  /*9380*/  R2UR UR7, R11 ;  /* 0x000000000b0772ca */ /* 0x000fe200000e0000 */
[----:B------:R-:W-:Y:S02]  /*9390*/  VIADD R10, R8, 0x4 ;  /* 0x00000004080a7836 */ /* 0x000fe40000000000 */
[----:B------:R-:W-:Y:S01]  /*93a0*/  IMAD.MOV.U32 R11, RZ, RZ, 0x40000040 ;  /* 0x40000040ff0b7424 */ /* 0x000fe200078e00ff */
[----:B------:R-:W-:-:S02]  /*93b0*/  WARPGROUP.DEPBAR.LE gsb0, 0x0 ;  /* 0x00008000000079c5 */ /* 0x000fc40000010000 */
[----:B------:R-:W-:-:S07]  /*93c0*/  WARPGROUP.ARRIVE ;  /* 0x00000000000079c5 */ /* 0x000fce0000000000 */
        /* <DEDUP_REMOVED lines=16> */
[----:B-12---:R-:W-:-:S04]  /*94d0*/  IMAD.MOV.U32 R3, RZ, RZ, -0x80 ;  /* 0xffffff80ff037424 */ /* 0x006fc800078e00ff */
[----:B------:R-:W-:-:S04]  /*94e0*/  IMAD R0, R152, R3, 0x80 ;  /* 0x0000008098007424 */ /* 0x000fc800078e0203 */
[----:B----4-:R-:W-:-:S05]  /*94f0*/  IMAD.IADD R0, R90, 0x1, R0 ;  /* 0x000000015a007824 */ /* 0x010fca00078e0200 */
[----:B------:R-:W-:Y:S01]  /*9500*/  IADD3 R91, -R92, 0x1, R0 ;  /* 0x000000015c5b7810 */ /* 0x000fe20007ffe100 */
[----:B------:R-:W-:Y:S01]  /*9510*/  IMAD R8, R153, 0xc0, R14 ;  /* 0x000000c099087824 */ /* 0x000fe200078e020e */
[----:B------:R0:W-:Y:S03]  /*9520*/  STL.64 [R1], R20 ;  /* 0x0000001401007387 */ /* 0x0001e60000100a00 */
[----:B------:R-:W-:-:S05]  /*9530*/  IMAD R91, R5, -0x2, R91 ;  /* 0xfffffffe055b7824 */ /* 0x000fca00078e025b */
[----:B------:R-:W-:Y:S01]  /*9540*/  IADD3 R3, R91, 0x8, R8 ;  /* 0x000000085b037810 */ /* 0x000fe20007ffe008 */
[----:B------:R-:W-:Y:S02]  /*9550*/  WARPGROUP.DEPBAR.LE gsb0, 0x0 ;  /* 0x00008000000079c5 */ /* 0x000fe40000010000 */
[----:B------:R-:W-:-:S06]  /*9560*/  WARPGROUP.ARRIVE ;  /* 0x00000000000079c5 */ /* 0x000fcc0000000000 */
[----:B------:R-:W-:Y:S01]  /*9570*/  HGMMA.64x128x16.F32.BF16 R24, gdesc[UR4], R24, gsb0 ;  /* 0x01e00000041879f0 */ /* 0x000fe20008001818 */
[----:B0-----:R-:W-:Y:S01]  /*9580*/  IMAD R20, R5, -0x2, R0 ;  /* 0xfffffffe05147824 */ /* 0x001fe200078e0200 */
[----:B------:R-:W-:-:S04]  /*9590*/  ULDC UR4, c[0x0][0x988] ;  /* 0x0002620000047ab9 */ /* 0x000fc80000000800 */
[----:B------:R-:W-:-:S04]  /*95a0*/  VIMNMX R0, R20, R3, PT ;  /* 0x0000000314007248 */ /* 0x000fc80003fe0100 */
[C---:B------:R-:W-:Y:S02]  /*95b0*/  ISETP.GT.AND P1, PT, R0.reuse, RZ, PT ;  /* 0x000000ff0000720c */ /* 0x040fe40003f24270 */
[C---:B------:R-:W-:Y:S02]  /*95c0*/  ISETP.GT.AND P2, PT, R0.reuse, 0x1, PT ;  /* 0x000000010000780c */ /* 0x040fe40003f44270 */
[----:B------:R-:W-:Y:S01]  /*95d0*/  ISETP.GT.AND P3, PT, R0, 0x8, PT ;  /* 0x000000080000780c */ /* 0x000fe20003f64270 */
[----:B------:R-:W-:Y:S02]  /*95e0*/  WARPGROUP.DEPBAR.LE gsb0, 0x0 ;  /* 0x00008000000079c5 */ /* 0x000fe40000010000 */
        /* <DEDUP_REMOVED lines=90> */
[----:B------:R-:W-:-:S04]  /*9b90*/  FMNMX.FTZ R14, R83, R14, !PT ;  /* 0x0000000e530e7209 */ /* 0x000fc80007810000 */
[----:B------:R-:W-:-:S05]  /*9ba0*/  FMNMX.FTZ R26, R87, R14, !PT ;  /* 0x0000000e571a7209 */ /* 0x000fca0007810000 */
[----:B------:R-:W0:Y:S02]  /*9bb0*/  SHFL.BFLY PT, R9, R26, 0x2, 0x1f ;  /* 0x0c401f001a097f89 */ /* 0x000e2400000e0000 */
[----:B0-----:R-:W-:-:S05]  /*9bc0*/  FMNMX.FTZ R30, R26, R9, !PT ;  /* 0x000000091a1e7209 */ /* 0x001fca0007810000 */
[----:B------:R-:W0:Y:S01]  /*9bd0*/  SHFL.BFLY PT, R9, R30, 0x1, 0x1f ;  /* 0x0c201f001e097f89 */ /* 0x000e2200000e0000 */
[----:B------:R-:W-:Y:S01]  /*9be0*/  IMAD.U32 R0, RZ, RZ, UR4 ;  /* 0x00000004ff007e24 */ /* 0x000fe2000f8e00ff */
[----:B------:R-:W-:-:S04]  /*9bf0*/  VIADDMNMX R34, R8, R91, R20, PT ;  /* 0x0000005b08227246 */ /* 0x000fc80003800114 */
[C---:B------:R-:W-:Y:S02]  /*9c00*/  ISETP.GT.AND P2, PT, R34.reuse, 0x1, PT ;  /* 0x000000012200780c */ /* 0x040fe40003f44270 */
[----:B------:R-:W-:Y:S02]  /*9c10*/  ISETP.GT.AND P3, PT, R34, 0x8, PT ;  /* 0x000000082200780c */ /* 0x000fe40003f64270 */
[----:B0-----:R-:W-:-:S04]  /*9c20*/  FMNMX.FTZ R9, R30, R9, !PT ;  /* 0x000000091e097209 */ /* 0x001fc80007810000 */
[C---:B------:R-:W-:Y:S01]  /*9c30*/  FSETP.NEU.FTZ.AND P1, PT, R9.reuse, -INF , PT ;  /* 0xff8000000900780b */ /* 0x040fe20003f3d000 */
[----:B------:R-:W-:-:S05]  /*9c40*/  FMUL.FTZ R14, R9, R0 ;  /* 0x00000000090e7220 */ /* 0x000fca0000410000 */
[----:B------:R-:W-:Y:S02]  /*9c50*/  FSEL R14, R14, RZ, P1 ;  /* 0x000000ff0e0e7208 */ /* 0x000fe40000800000 */
[----:B------:R-:W-:Y:S02]  /*9c60*/  ISETP.GT.AND P1, PT, R34, RZ, PT ;  /* 0x000000ff2200720c */ /* 0x000fe40003f24270 */
[----:B------:R-:W-:Y:S02]  /*9c70*/  FSEL R25, R25, -INF , P2 ;  /* 0xff80000019197808 */ /* 0x000fe40001000000 */
[----:B------:R-:W-:Y:S01]  /*9c80*/  FSEL R91, R24, -INF , P1 ;  /* 0xff800000185b7808 */ /* 0x000fe20000800000 */
[----:B------:R-:W-:Y:S01]  /*9c90*/  FFMA.FTZ R151, R93, R0, -R14 ;  /* 0x000000005d977223 */ /* 0x000fe2000001080e */
[----:B------:R-:W-:Y:S02]  /*9ca0*/  ISETP.GT.AND P1, PT, R34, 0x9, PT ;  /* 0x000000092200780c */ /* 0x000fe40003f24270 */
[----:B------:R-:W-:-:S02]  /*9cb0*/  FSEL R93, R28, -INF , P3 ;  /* 0xff8000001c5d7808 */ /* 0x000fc40001800000 */
[----:B------:R-:W-:Y:S02]  /*9cc0*/  FMNMX.FTZ R24, R91, R25, !PT ;  /* 0x000000195b187209 */ /* 0x000fe40007810000 */
[C---:B------:R-:W-:Y:S02]  /*9cd0*/  ISETP.GT.AND P2, PT, R34.reuse, 0x10, PT ;  /* 0x000000102200780c */ /* 0x040fe40003f44270 */
[----:B------:R-:W-:Y:S02]  /*9ce0*/  FSEL R29, R29, -INF , P1 ;  /* 0xff8000001d1d7808 */ /* 0x000fe40000800000 */
[----:B------:R-:W-:Y:S01]  /*9cf0*/  FMNMX.FTZ R24, R93, R24, !PT ;  /* 0x000000185d187209 */ /* 0x000fe20007810000 */
        /* <DEDUP_REMOVED lines=62> */
[----:B------:R-:W-:Y:S01]  /*a0e0*/  FMNMX.FTZ R32, R61, R32, !PT ;  /* 0x000000203d207209 */ /* 0x000fe20007810000 */
[----:B------:R-:W-:Y:S01]  /*a0f0*/  FFMA.FTZ R111, R111, R0, -R14 ;  /* 0x000000006f6f7223 */ /* 0x000fe2000001080e */
[C---:B------:R-:W-:Y:S02]  /*a100*/  ISETP.GT.AND P2, PT, R34.reuse, 0x58, PT ;  /* 0x000000582200780c */ /* 0x040fe40003f44270 */
[----:B------:R-:W-:Y:S02]  /*a110*/  FSEL R65, R65, -INF , P1 ;  /* 0xff80000041417808 */ /* 0x000fe40000800000 */
[----:B------:R-:W-:Y:S01]  /*a120*/  FMNMX.FTZ R32, R47, R32, !PT ;  /* 0x000000202f207209 */ /* 0x000fe20007810000 */
[----:B------:R0:W-:Y:S01]  /*a130*/  MUFU.EX2 R8, R111 ;  /* 0x0000006f00087308 */ /* 0x0001e20000000800 */
[----:B------:R-:W-:-:S07]  /*a140*/  ISETP.GT.AND P1, PT, R34, 0x59, PT ;  /* 0x000000592200780c */ /* 0x000fce0003f24270 */
[----:B------:R1:W-:Y:S01]  /*a150*/  MUFU.EX2 R30, R36 ;  /* 0x00000024001e7308 */ /* 0x0003e20000000800 */
[----:B0-----:R-:W-:Y:S02]  /*a160*/  FSEL R111, R68, -INF , P2 ;  /* 0xff800000446f7808 */ /* 0x001fe40001000000 */
[----:B------:R-:W-:Y:S02]  /*a170*/  ISETP.GT.AND P2, PT, R34, 0x60, PT ;  /* 0x000000602200780c */ /* 0x000fe40003f44270 */
[----:B------:R-:W-:Y:S02]  /*a180*/  FSEL R69, R69, -INF , P1 ;  /* 0xff80000045457808 */ /* 0x000fe40000800000 */
[----:B-1----:R-:W-:Y:S01]  /*a190*/  FMNMX.FTZ R36, R65, R32, !PT ;  /* 0x0000002041247209 */ /* 0x002fe20007810000 */
[----:B------:R-:W-:-:S03]  /*a1a0*/  FFMA.FTZ R137, R3, R0, -R14 ;  /* 0x0000000003897223 */ /* 0x000fc6000001080e */
[----:B------:R-:W-:Y:S01]  /*a1b0*/  FMNMX.FTZ R36, R111, R36, !PT ;  /* 0x000000246f247209 */ /* 0x000fe20007810000 */
[----:B------:R-:W-:Y:S01]  /*a1c0*/  FFMA.FTZ R3, R51, R0, -R14 ;  /* 0x0000000033037223 */ /* 0x000fe2000001080e */
[----:B------:R-:W-:Y:S02]  /*a1d0*/  ISETP.GT.AND P1, PT, R34, 0x61, PT ;  /* 0x000000612200780c */ /* 0x000fe40003f24270 */
[----:B------:R-:W-:Y:S02]  /*a1e0*/  FSEL R51, R72, -INF , P2 ;  /* 0xff80000048337808 */ /* 0x000fe40001000000 */
[----:B------:R-:W-:Y:S02]  /*a1f0*/  FMNMX.FTZ R36, R69, R36, !PT ;  /* 0x0000002445247209 */ /* 0x000fe40007810000 */
[----:B------:R-:W-:Y:S02]  /*a200*/  ISETP.GT.AND P2, PT, R34, 0x68, PT ;  /* 0x000000682200780c */ /* 0x000fe40003f44270 */
[----:B------:R-:W-:-:S02]  /*a210*/  FSEL R73, R73, -INF , P1 ;  /* 0xff80000049497808 */ /* 0x000fc40000800000 */
        /* <DEDUP_REMOVED lines=8> */
[----:B------:R0:W-:Y:S01]  /*a2a0*/  MUFU.EX2 R32, R3 ;  /* 0x0000000300207308 */ /* 0x0001e20000000800 */
[----:B------:R-:W-:Y:S02]  /*a2b0*/  ISETP.GT.AND P1, PT, R34, 0x71, PT ;  /* 0x000000712200780c */ /* 0x000fe40003f24270 */
[----:B------:R-:W-:Y:S01]  /*a2c0*/  FMNMX.FTZ R38, R77, R38, !PT ;  /* 0x000000264d267209 */ /* 0x000fe20007810000 */
[----:B0-----:R-:W-:Y:S01]  /*a2d0*/  FFMA.FTZ R3, R55, R0, -R14 ;  /* 0x0000000037037223 */ /* 0x001fe2000001080e */
[----:B------:R-:W-:Y:S02]  /*a2e0*/  FSEL R55, R80, -INF , P2 ;  /* 0xff80000050377808 */ /* 0x000fe40001000000 */
[----:B------:R-:W-:Y:S02]  /*a2f0*/  ISETP.GT.AND P2, PT, R34, 0x78, PT ;  /* 0x000000782200780c */ /* 0x000fe40003f44270 */
[----:B------:R-:W-:-:S02]  /*a300*/  FSEL R81, R81, -INF , P1 ;  /* 0xff80000051517808 */ /* 0x000fc40000800000 */
[----:B------:R-:W-:Y:S01]  /*a310*/  FMNMX.FTZ R38, R55, R38, !PT ;  /* 0x0000002637267209 */ /* 0x000fe20007810000 */
[----:B------:R-:W-:Y:S01]  /*a320*/  FFMA.FTZ R133, R15, R0, -R14 ;  /* 0x000000000f857223 */ /* 0x000fe2000001080e */
[----:B------:R-:W-:Y:S02]  /*a330*/  ISETP.GT.AND P1, PT, R34, 0x79, PT ;  /* 0x000000792200780c */ /* 0x000fe40003f24270 */
[----:B------:R-:W-:Y:S02]  /*a340*/  FSEL R15, R84, -INF , P2 ;  /* 0xff800000540f7808 */ /* 0x000fe40001000000 */
[----:B------:R-:W-:Y:S02]  /*a350*/  FMNMX.FTZ R38, R81, R38, !PT ;  /* 0x0000002651267209 */ /* 0x000fe40007810000 */
[----:B------:R-:W-:Y:S02]  /*a360*/  FSEL R85, R85, -INF , P1 ;  /* 0xff80000055557808 */ /* 0x000fe40000800000 */
[----:B------:R-:W-:Y:S01]  /*a370*/  FMNMX.FTZ R38, R15, R38, !PT ;  /* 0x000000260f267209 */ /* 0x000fe20007810000 */
[----:B------:R0:W-:Y:S03]  /*a380*/  MUFU.EX2 R36, R3 ;  /* 0x0000000300247308 */ /* 0x0001e60000000800 */
[----:B0-----:R-:W-:-:S05]  /*a390*/  FMNMX.FTZ R3, R85, R38, !PT ;  /* 0x0000002655037209 */ /* 0x001fca0007810000 */
[----:B------:R-:W0:Y:S01]  /*a3a0*/  SHFL.BFLY PT, R44, R3, 0x2, 0x1f ;  /* 0x0c401f00032c7f89 */ /* 0x000e2200000e0000 */
[-CC-:B------:R-:W-:Y:S01]  /*a3b0*/  FFMA.FTZ R135, R21, R0.reuse, -R14.reuse ;  /* 0x0000000015877223 */ /* 0x180fe2000001080e */
[----:B------:R-:W-:Y:S01]  /*a3c0*/  FFMA.FTZ R149, R113, R0, -R14 ;  /* 0x0000000071957223 */ /* 0x000fe2000001080e */
[----:B0-----:R-:W-:-:S05]  /*a3d0*/  FMNMX.FTZ R21, R3, R44, !PT ;  /* 0x0000002c03157209 */ /* 0x001fca0007810000 */
[----:B------:R-:W0:Y:S01]  /*a3e0*/  SHFL.BFLY PT, R48, R21, 0x1, 0x1f ;  /* 0x0c201f0015307f89 */ /* 0x000e2200000e0000 */
[----:B------:R-:W1:Y:S08]  /*a3f0*/  MUFU.EX2 R149, R149 ;  /* 0x0000009500957308 */ /* 0x000e700000000800 */
[----:B------:R-:W2:Y:S08]  /*a400*/  MUFU.EX2 R151, R151 ;  /* 0x0000009700977308 */ /* 0x000eb00000000800 */
[----:B------:R-:W3:Y:S01]  /*a410*/  MUFU.EX2 R20, R20 ;  /* 0x0000001400147308 */ /* 0x000ee20000000800 */
[----:B0-----:R-:W-:-:S04]  /*a420*/  FMNMX.FTZ R3, R21, R48, !PT ;  /* 0x0000003015037209 */ /* 0x001fc80007810000 */
[C---:B------:R-:W-:Y:S01]  /*a430*/  FSETP.NEU.FTZ.AND P1, PT, R3.reuse, -INF , PT ;  /* 0xff8000000300780b */ /* 0x040fe20003f3d000 */
[-C--:B------:R-:W-:Y:S02]  /*a440*/  FMUL.FTZ R52, R3, R0.reuse ;  /* 0x0000000003347220 */ /* 0x080fe40000410000 */
[----:B------:R-:W0:Y:S03]  /*a450*/  MUFU.EX2 R145, R145 ;  /* 0x0000009100917308 */ /* 0x000e260000000800 */
[----:B------:R-:W-:Y:S01]  /*a460*/  FSEL R52, R52, RZ, P1 ;  /* 0x000000ff34347208 */ /* 0x000fe20000800000 */
        /* <DEDUP_REMOVED lines=15> */
[-C--:B------:R-:W-:Y:S01]  /*a560*/  FFMA.FTZ R21, R25, R0.reuse, -R52 ;  /* 0x0000000019157223 */ /* 0x080fe20000010834 */
[----:B------:R-:W4:Y:S01]  /*a570*/  S2R R88, SR_TID.X ;  /* 0x0000000000587919 */ /* 0x000f220000002100 */
[----:B-1----:R-:W-:Y:S01]  /*a580*/  FADD.FTZ R14, R149, R8 ;  /* 0x00000008950e7221 */ /* 0x002fe20000010000 */
[----:B------:R-:W1:Y:S01]  /*a590*/  MUFU.EX2 R147, R147 ;  /* 0x0000009300937308 */ /* 0x000e620000000800 */
[----:B------:R-:W-:-:S02]  /*a5a0*/  FFMA.FTZ R150, R93, R0, -R52 ;  /* 0x000000005d967223 */ /* 0x000fc40000010834 */
[----:B--2---:R-:W-:Y:S01]  /*a5b0*/  FADD.FTZ R39, R151, R14 ;  /* 0x0000000e97277221 */ /* 0x004fe20000010000 */
[----:B------:R-:W-:-:S04]  /*a5c0*/  FFMA.FTZ R25, R29, R0, -R52 ;  /* 0x000000001d197223 */ /* 0x000fc80000010834 */
[----:B------:R-:W-:Y:S01]  /*a5d0*/  MUFU.EX2 R148, R148 ;  /* 0x0000009400947308 */ /* 0x000fe20000000800 */
[----:B---3--:R-:W-:Y:S01]  /*a5e0*/  FADD.FTZ R14, R20, R39 ;  /* 0x00000027140e7221 */ /* 0x008fe20000010000 */
[----:B------:R-:W-:-:S06]  /*a5f0*/  FFMA.FTZ R144, R95, R0, -R52 ;  /* 0x000000005f907223 */ /* 0x000fcc0000010834 */
[----:B------:R-:W2:Y:S01]  /*a600*/  MUFU.EX2 R21, R21 ;  /* 0x0000001500157308 */ /* 0x000ea20000000800 */
[----:B------:R-:W-:Y:S01]  /*a610*/  FFMA.FTZ R31, R41, R0, -R52 ;  /* 0x00000000291f7223 */ /* 0x000fe20000010834 */
[----:B0-----:R-:W-:-:S06]  /*a620*/  FADD.FTZ R41, R145, R14 ;  /* 0x0000000e91297221 */ /* 0x001fcc0000010000 */
[----:B------:R-:W0:Y:S01]  /*a630*/  MUFU.EX2 R150, R150 ;  /* 0x0000009600967308 */ /* 0x000e220000000800 */
[----:B------:R-:W-:Y:S01]  /*a640*/  FFMA.FTZ R27, R33, R0, -R52 ;  /* 0x00000000211b7223 */ /* 0x000fe20000010834 */
[----:B------:R-:W-:-:S06]  /*a650*/  FADD.FTZ R14, R24, R41 ;  /* 0x00000029180e7221 */ /* 0x000fcc0000010000 */
[----:B------:R-:W3:Y:S01]  /*a660*/  MUFU.EX2 R141, R141 ;  /* 0x0000008d008d7308 */ /* 0x000ee20000000800 */
[----:B------:R-:W-:-:S07]  /*a670*/  FFMA.FTZ R146, R97, R0, -R52 ;  /* 0x0000000061927223 */ /* 0x000fce0000010834 */
[----:B------:R-:W4:Y:S01]  /*a680*/  MUFU.EX2 R25, R25 ;  /* 0x0000001900197308 */ /* 0x000f220000000800 */
[----:B-1----:R-:W-:Y:S01]  /*a690*/  FADD.FTZ R41, R147, R14 ;  /* 0x0000000e93297221 */ /* 0x002fe20000010000 */
[----:B--2---:R-:W-:-:S06]  /*a6a0*/  FADD.FTZ R43, R148, R21 ;  /* 0x00000015942b7221 */ /* 0x004fcc0000010000 */
[----:B------:R-:W1:Y:S01]  /*a6b0*/  MUFU.EX2 R144, R144 ;  /* 0x0000009000907308 */ /* 0x000e620000000800 */
[----:B------:R-:W-:Y:S01]  /*a6c0*/  FFMA.FTZ R29, R37, R0, -R52 ;  /* 0x00000000251d7223 */ /* 0x000fe20000010834 */
[----:B------:R-:W-:-:S06]  /*a6d0*/  FADD.FTZ R54, R26, R41 ;  /* 0x000000291a367221 */ /* 0x000fcc0000010000 */
[----:B------:R-:W2:Y:S01]  /*a6e0*/  MUFU.EX2 R143, R143 ;  /* 0x0000008f008f7308 */ /* 0x000ea20000000800 */
[----:B0-----:R-:W-:Y:S01]  /*a6f0*/  FADD.FTZ R14, R150, R43 ;  /* 0x0000002b960e7221 */ /* 0x001fe20000010000 */
[----:B------:R-:W-:-:S06]  /*a700*/  FFMA.FTZ R140, R99, R0, -R52 ;  /* 0x00000000638c7223 */ /* 0x000fcc0000010834 */
[----:B------:R-:W0:Y:S01]  /*a710*/  MUFU.EX2 R27, R27 ;  /* 0x0000001b001b7308 */ /* 0x000e220000000800 */
[----:B------:R-:W-:Y:S01]  /*a720*/  FFMA.FTZ R33, R45, R0, -R52 ;  /* 0x000000002d217223 */ /* 0x000fe20000010834 */
[----:B------:R-:W-:Y:S02]  /*a730*/  IMAD.IADD R56, R90, 0x1, -R92 ;  /* 0x000000015a387824 */ /* 0x000fe400078e0a5c */
[----:B---3--:R-:W-:-:S04]  /*a740*/  FADD.FTZ R45, R141, R54 ;  /* 0x000000368d2d7221 */ /* 0x008fc80000010000 */
[----:B------:R-:W3:Y:S01]  /*a750*/  MUFU.EX2 R146, R146 ;  /* 0x0000009200927308 */ /* 0x000ee20000000800 */
[----:B----4-:R-:W-:Y:S01]  /*a760*/  FADD.FTZ R43, R25, R14 ;  /* 0x0000000e192b7221 */ /* 0x010fe20000010000 */
[-C--:B------:R-:W-:Y:S01]  /*a770*/  FFMA.FTZ R35, R49, R0.reuse, -R52 ;  /* 0x0000000031237223 */ /* 0x080fe20000010834 */
[----:B------:R-:W-:Y:S01]  /*a780*/  LOP3.LUT R88, R88, 0x7f, RZ, 0xc0, !PT ;  /* 0x0000007f58587812 */ /* 0x000fe200078ec0ff */
[----:B------:R-:W-:Y:S02]  /*a790*/  IMAD R49, R153, 0xc0, R56 ;  /* 0x000000c099317824 */ /* 0x000fe400078e0238 */
[----:B------:R-:W-:Y:S02]  /*a7a0*/  FADD.FTZ R54, R28, R45 ;  /* 0x0000002d1c367221 */ /* 0x000fe40000010000 */
[----:B------:R-:W4:Y:S01]  /*a7b0*/  MUFU.EX2 R29, R29 ;  /* 0x0000001d001d7308 */ /* 0x000f220000000800 */
[----:B-1----:R-:W-:Y:S01]  /*a7c0*/  FADD.FTZ R14, R144, R43 ;  /* 0x0000002b900e7221 */ /* 0x002fe20000010000 */
[----:B------:R-:W-:Y:S01]  /*a7d0*/  FFMA.FTZ R142, R101, R0, -R52 ;  /* 0x00000000658e7223 */ /* 0x000fe20000010834 */
[----:B------:R-:W-:Y:S01]  /*a7e0*/  ISETP.NE.AND P1, PT, R88, RZ, PT ;  /* 0x000000ff5800720c */ /* 0x000fe20003f25270 */
[----:B--2---:R-:W-:-:S04]  /*a7f0*/  FADD.FTZ R43, R143, R54 ;  /* 0x000000368f2b7221 */ /* 0x004fc80000010000 */
[----:B------:R-:W1:Y:S01]  /*a800*/  MUFU.EX2 R137, R137 ;  /* 0x0000008900897308 */ /* 0x000e620000000800 */
[----:B------:R-:W-:Y:S01]  /*a810*/  SHF.R.S32.HI R54, RZ, 0x1f, R49 ;  /* 0x0000001fff367819 */ /* 0x000fe20000011431 */
[----:B0-----:R-:W-:-:S06]  /*a820*/  FADD.FTZ R45, R27, R14 ;  /* 0x0000000e1b2d7221 */ /* 0x001fcc0000010000 */
[----:B------:R-:W0:Y:S01]  /*a830*/  MUFU.EX2 R140, R140 ;  /* 0x0000008c008c7308 */ /* 0x000e220000000800 */
[----:B------:R-:W-:Y:S01]  /*a840*/  LEA.HI R14, R54, R49, RZ, 0x7 ;  /* 0x00000031360e7211 */ /* 0x000fe200078f38ff */
[----:B---3--:R-:W-:-:S06]  /*a850*/  FADD.FTZ R54, R146, R45 ;  /* 0x0000002d92367221 */ /* 0x008fcc0000010000 */
[----:B------:R-:W2:Y:S01]  /*a860*/  MUFU.EX2 R31, R31 ;  /* 0x0000001f001f7308 */ /* 0x000ea20000000800 */
[----:B------:R-:W-:Y:S01]  /*a870*/  FFMA.FTZ R136, R103, R0, -R52 ;  /* 0x0000000067887223 */ /* 0x000fe20000010834 */
[----:B------:R-:W-:-:S06]  /*a880*/  FADD.FTZ R56, R30, R43 ;  /* 0x0000002b1e387221 */ /* 0x000fcc0000010000 */
[----:B------:R-:W3:Y:S01]  /*a890*/  MUFU.EX2 R139, R139 ;  /* 0x0000008b008b7308 */ /* 0x000ee20000000800 */
[----:B----4-:R-:W-:-:S07]  /*a8a0*/  FADD.FTZ R45, R29, R54 ;  /* 0x000000361d2d7221 */ /* 0x010fce0000010000 */
[----:B------:R-:W4:Y:S01]  /*a8b0*/  MUFU.EX2 R142, R142 ;  /* 0x0000008e008e7308 */ /* 0x000f220000000800 */
[----:B------:R-:W-:Y:S01]  /*a8c0*/  FFMA.FTZ R128, R47, R0, -R52 ;  /* 0x000000002f807223 */ /* 0x000fe20000010834 */
[----:B------:R-:W-:Y:S02]  /*a8d0*/  @!P1 VIADD R4, R4, 0x16840 ;  /* 0x0001684004049836 */ /* 0x000fe40000000000 */
[----:B-1----:R-:W-:-:S04]  /*a8e0*/  FADD.FTZ R47, R137, R56 ;  /* 0x00000038892f7221 */ /* 0x002fc80000010000 */
[----:B------:R-:W1:Y:S01]  /*a8f0*/  MUFU.EX2 R33, R33 ;  /* 0x0000002100217308 */ /* 0x000e620000000800 */
[----:B0-----:R-:W-:Y:S01]  /*a900*/  FADD.FTZ R54, R140, R45 ;  /* 0x0000002d8c367221 */ /* 0x001fe20000010000 */
[----:B------:R-:W-:Y:S01]  /*a910*/  FFMA.FTZ R138, R105, R0, -R52 ;  /* 0x00000000698a7223 */ /* 0x000fe20000010834 */
[----:B------:R-:W-:-:S05]  /*a920*/  FADD.FTZ R56, R32, R47 ;  /* 0x0000002f20387221 */ /* 0x000fca0000010000 */
[----:B------:R-:W0:Y:S01]  /*a930*/  MUFU.EX2 R133, R133 ;  /* 0x0000008500857308 */ /* 0x000e220000000800 */
[----:B------:R-:W-:Y:S01]  /*a940*/  @!P1 PRMT R4, RZ, 0x654, R4 ;  /* 0x00000654ff049816 */ /* 0x000fe20000000004 */
[----:B--2---:R-:W-:-:S06]  /*a950*/  FADD.FTZ R47, R31, R54 ;  /* 0x000000361f2f7221 */ /* 0x004fcc0000010000 */
[----:B------:R-:W2:Y:S01]  /*a960*/  MUFU.EX2 R136, R136 ;  /* 0x0000008800887308 */ /* 0x000ea20000000800 */
[-C--:B------:R-:W-:Y:S01]  /*a970*/  FFMA.FTZ R37, R53, R0.reuse, -R52 ;  /* 0x0000000035257223 */ /* 0x080fe20000010834 */
[----:B---3--:R-:W-:Y:S01]  /*a980*/  FADD.FTZ R45, R139, R56 ;  /* 0x000000388b2d7221 */ /* 0x008fe20000010000 */
[----:B------:R4:W-:Y:S05]  /*a990*/  @!P1 SYNCS.ARRIVE.TRANS64.RED.A1T0 RZ, [R4+URZ], RZ ;  /* 0x000000ff04ff99a7 */ /* 0x0009ea000810043f */
[----:B------:R-:W3:Y:S01]  /*a9a0*/  MUFU.EX2 R34, R34 ;  /* 0x0000002200227308 */ /* 0x000ee20000000800 */
[----:B------:R-:W-:Y:S01]  /*a9b0*/  FFMA.FTZ R132, R107, R0, -R52 ;  /* 0x000000006b847223 */ /* 0x000fe20000010834 */
[----:B----4-:R-:W-:-:S06]  /*a9c0*/  FADD.FTZ R4, R142, R47 ;  /* 0x0000002f8e047221 */ /* 0x010fcc0000010000 */
[----:B------:R-:W4:Y:S01]  /*a9d0*/  MUFU.EX2 R35, R35 ;  /* 0x0000002300237308 */ /* 0x000f220000000800 */
[----:B------:R-:W-:Y:S01]  /*a9e0*/  FADD.FTZ R54, R36, R45 ;  /* 0x0000002d24367221 */ /* 0x000fe20000010000 */
[----:B-1----:R-:W-:-:S06]  /*a9f0*/  FADD.FTZ R47, R33, R4 ;  /* 0x00000004212f7221 */ /* 0x002fcc0000010000 */
[----:B------:R-:W1:Y:S01]  /*aa00*/  MUFU.EX2 R135, R135 ;  /* 0x0000008700877308 */ /* 0x000e620000000800 */
[----:B------:R-:W-:-:S07]  /*aa10*/  FFMA.FTZ R39, R57, R0, -R52 ;  /* 0x0000000039277223 */ /* 0x000fce0000010834 */
[----:B------:R-:W1:Y:S01]  /*aa20*/  MUFU.EX2 R138, R138 ;  /* 0x0000008a008a7308 */ /* 0x000e620000000800 */
[----:B0-----:R-:W-:Y:S01]  /*aa30*/  FADD.FTZ R49, R133, R54 ;  /* 0x0000003685317221 */ /* 0x001fe20000010000 */
[----:B--2---:R-:W-:-:S06]  /*aa40*/  FADD.FTZ R4, R136, R47 ;  /* 0x0000002f88047221 */ /* 0x004fcc0000010000 */
[----:B------:R-:W0:Y:S01]  /*aa50*/  MUFU.EX2 R38, R38 ;  /* 0x0000002600267308 */ /* 0x000e220000000800 */
[----:B------:R-:W-:-:S07]  /*aa60*/  FFMA.FTZ R134, R109, R0, -R52 ;  /* 0x000000006d867223 */ /* 0x000fce0000010834 */
[----:B------:R-:W2:Y:S01]  /*aa70*/  MUFU.EX2 R37, R37 ;  /* 0x0000002500257308 */ /* 0x000ea20000000800 */
[----:B---3--:R-:W-:Y:S01]  /*aa80*/  FADD.FTZ R54, R34, R49 ;  /* 0x0000003122367221 */ /* 0x008fe20000010000 */
[----:B------:R-:W-:-:S06]  /*aa90*/  FFMA.FTZ R126, R5, R0, -R52 ;  /* 0x00000000057e7223 */ /* 0x000fcc0000010834 */
[----:B------:R-:W3:Y:S01]  /*aaa0*/  MUFU.EX2 R129, R129 ;  /* 0x0000008100817308 */ /* 0x000ee20000000800 */
[----:B----4-:R-:W-:Y:S01]  /*aab0*/  FADD.FTZ R5, R35, R4 ;  /* 0x0000000423057221 */ /* 0x010fe20000010000 */
[----:B------:R-:W-:-:S06]  /*aac0*/  FFMA.FTZ R41, R61, R0, -R52 ;  /* 0x000000003d297223 */ /* 0x000fcc0000010834 */
[----:B------:R-:W4:Y:S01]  /*aad0*/  MUFU.EX2 R132, R132 ;  /* 0x0000008400847308 */ /* 0x000f220000000800 */
[----:B-1----:R-:W-:Y:S01]  /*aae0*/  FADD.FTZ R47, R135, R54 ;  /* 0x00000036872f7221 */ /* 0x002fe20000010000 */
[----:B------:R-:W-:-:S06]  /*aaf0*/  FADD.FTZ R4, R138, R5 ;  /* 0x000000058a047221 */ /* 0x000fcc0000010000 */
[----:B------:R-:W1:Y:S08]  /*ab00*/  MUFU.EX2 R40, R40 ;  /* 0x0000002800287308 */ /* 0x000e700000000800 */
[----:B------:R-:W1:Y:S01]  /*ab10*/  MUFU.EX2 R39, R39 ;  /* 0x0000002700277308 */ /* 0x000e620000000800 */
[----:B0-----:R-:W-:Y:S01]  /*ab20*/  FADD.FTZ R54, R38, R47 ;  /* 0x0000002f26367221 */ /* 0x001fe20000010000 */
[----:B--2---:R-:W-:-:S06]  /*ab30*/  FADD.FTZ R47, R37, R4 ;  /* 0x00000004252f7221 */ /* 0x004fcc0000010000 */
[----:B------:R-:W0:Y:S01]  /*ab40*/  MUFU.EX2 R131, R131 ;  /* 0x0000008300837308 */ /* 0x000e220000000800 */
[----:B------:R-:W-:-:S07]  /*ab50*/  FFMA.FTZ R43, R65, R0, -R52 ;  /* 0x00000000412b7223 */ /* 0x000fce0000010834 */
[----:B------:R-:W2:Y:S01]  /*ab60*/  MUFU.EX2 R134, R134 ;  /* 0x0000008600867308 */ /* 0x000ea20000000800 */
[----:B---3--:R-:W-:Y:S01]  /*ab70*/  FADD.FTZ R49, R129, R54 ;  /* 0x0000003681317221 */ /* 0x008fe20000010000 */
[----:B----4-:R-:W-:-:S06]  /*ab80*/  FADD.FTZ R4, R132, R47 ;  /* 0x0000002f84047221 */ /* 0x010fcc0000010000 */
[----:B------:R-:W3:Y:S01]  /*ab90*/  MUFU.EX2 R42, R42 ;  /* 0x0000002a002a7308 */ /* 0x000ee20000000800 */
[----:B------:R-:W-:-:S07]  /*aba0*/  FFMA.FTZ R130, R111, R0, -R52 ;  /* 0x000000006f827223 */ /* 0x000fce0000010834 */
[----:B------:R-:W4:Y:S01]  /*abb0*/  MUFU.EX2 R41, R41 ;  /* 0x0000002900297308 */ /* 0x000f220000000800 */
[----:B-1----:R-:W-:Y:S01]  /*abc0*/  FADD.FTZ R54, R40, R49 ;  /* 0x0000003128367221 */ /* 0x002fe20000010000 */
[----:B------:R-:W-:-:S06]  /*abd0*/  FADD.FTZ R47, R39, R4 ;  /* 0x00000004272f7221 */ /* 0x000fcc0000010000 */
        /* <DEDUP_REMOVED lines=8> */
[----:B------:R-:W-:Y:S01]  /*ac60*/  F2FP.BF16.F32.PACK_AB R149, R8, R149 ;  /* 0x000000950895723e */ /* 0x000fe200000010ff */
[----:B---3--:R-:W-:-:S06]  /*ac70*/  FADD.FTZ R8, R42, R49 ;  /* 0x000000312a087221 */ /* 0x008fcc0000010000 */
[----:B------:R-:W3:Y:S01]  /*ac80*/  MUFU.EX2 R127, R127 ;  /* 0x0000007f007f7308 */ /* 0x000ee20000000800 */
[----:B----4-:R-:W-:-:S07]  /*ac90*/  FADD.FTZ R47, R41, R4 ;  /* 0x00000004292f7221 */ /* 0x010fce0000010000 */
[----:B------:R-:W4:Y:S01]  /*aca0*/  MUFU.EX2 R130, R130 ;  /* 0x0000008200827308 */ /* 0x000f220000000800 */
[----:B------:R-:W-:Y:S01]  /*acb0*/  FFMA.FTZ R73, R73, R0, -R52 ;  /* 0x0000000049497223 */ /* 0x000fe20000010834 */
[----:B-1----:R-:W-:-:S06]  /*acc0*/  FADD.FTZ R49, R125, R8 ;  /* 0x000000087d317221 */ /* 0x002fcc0000010000 */
[----:B------:R-:W1:Y:S01]  /*acd0*/  MUFU.EX2 R46, R46 ;  /* 0x0000002e002e7308 */ /* 0x000e620000000800 */
[----:B------:R-:W-:-:S07]  /*ace0*/  FADD.FTZ R4, R128, R47 ;  /* 0x0000002f80047221 */ /* 0x000fce0000010000 */
        /* <DEDUP_REMOVED lines=13> */
[----:B------:R-:W1:Y:S08]  /*adc0*/  MUFU.EX2 R123, R123 ;  /* 0x0000007b007b7308 */ /* 0x000e700000000800 */
[----:B------:R-:W1:Y:S01]  /*add0*/  MUFU.EX2 R126, R126 ;  /* 0x0000007e007e7308 */ /* 0x000e620000000800 */
[----:B------:R-:W-:Y:S01]  /*ade0*/  FFMA.FTZ R81, R81, R0, -R52 ;  /* 0x0000000051517223 */ /* 0x000fe20000010834 */
[----:B0-----:R-:W-:Y:S01]  /*adf0*/  FADD.FTZ R49, R121, R8 ;  /* 0x0000000879317221 */ /* 0x001fe20000010000 */
[----:B------:R-:W-:-:S05]  /*ae00*/  SHF.R.S32.HI R14, RZ, 0x7, R14 ;  /* 0x00000007ff0e7819 */ /* 0x000fca000001140e */
[----:B------:R-:W0:Y:S01]  /*ae10*/  MUFU.EX2 R77, R77 ;  /* 0x0000004d004d7308 */ /* 0x000e220000000800 */
[----:B--2---:R-:W-:Y:S01]  /*ae20*/  FADD.FTZ R4, R124, R47 ;  /* 0x0000002f7c047221 */ /* 0x004fe20000010000 */
[----:B------:R-:W-:Y:S01]  /*ae30*/  FFMA.FTZ R15, R15, R0, -R52 ;  /* 0x000000000f0f7223 */ /* 0x000fe20000010834 */
[----:B---3--:R-:W-:Y:S01]  /*ae40*/  FADD.FTZ R8, R48, R49 ;  /* 0x0000003130087221 */ /* 0x008fe20000010000 */
[----:B------:R-:W-:-:S04]  /*ae50*/  VIMNMX R53, RZ, R14, !PT ;  /* 0x0000000eff357248 */ /* 0x000fc80007fe0100 */
[----:B------:R-:W2:Y:S01]  /*ae60*/  MUFU.EX2 R55, R55 ;  /* 0x0000003700377308 */ /* 0x000ea20000000800 */
[----:B----4-:R-:W-:Y:S01]  /*ae70*/  FADD.FTZ R47, R5, R4 ;  /* 0x00000004052f7221 */ /* 0x010fe20000010000 */
[----:B------:R-:W-:Y:S01]  /*ae80*/  FFMA.FTZ R52, R85, R0, -R52 ;  /* 0x0000000055347223 */ /* 0x000fe20000010834 */
[----:B-1----:R-:W-:-:S05]  /*ae90*/  FADD.FTZ R49, R123, R8 ;  /* 0x000000087b317221 */ /* 0x002fca0000010000 */
[----:B------:R-:W1:Y:S01]  /*aea0*/  MUFU.EX2 R120, R81 ;  /* 0x0000005100787308 */ /* 0x000e620000000800 */
[----:B------:R-:W-:Y:S01]  /*aeb0*/  FADD.FTZ R8, R126, R47 ;  /* 0x0000002f7e087221 */ /* 0x000fe20000010000 */
[----:B------:R-:W-:Y:S01]  /*aec0*/  VIADD R152, R152, 0xfffffffe ;  /* 0xfffffffe98987836 */ /* 0x000fe20000000000 */
[----:B------:R3:W-:Y:S05]  /*aed0*/  STL [R1+0x14], R53 ;  /* 0x0000143501007387 */ /* 0x0007ea0000100800 */
[----:B------:R-:W4:Y:S01]  /*aee0*/  MUFU.EX2 R15, R15 ;  /* 0x0000000f000f7308 */ /* 0x000f220000000800 */
[----:B0-----:R-:W-:Y:S01]  /*aef0*/  FADD.FTZ R8, R77, R8 ;  /* 0x000000084d087221 */ /* 0x001fe20000010000 */
[----:B------:R-:W-:-:S02]  /*af00*/  ISETP.GE.AND P2, PT, R152, R53, PT ;  /* 0x000000359800720c */ /* 0x000fc40003f46270 */
[----:B------:R-:W-:-:S04]  /*af10*/  F2FP.BF16.F32.PACK_AB R148, R21, R148 ;  /* 0x000000941594723e */ /* 0x000fc800000010ff */
[----:B------:R-:W0:Y:S01]  /*af20*/  MUFU.EX2 R50, R50 ;  /* 0x0000003200327308 */ /* 0x000e220000000800 */
[----:B--2---:R-:W-:-:S07]  /*af30*/  FADD.FTZ R21, R55, R8 ;  /* 0x0000000837157221 */ /* 0x004fce0000010000 */
[----:B------:R-:W2:Y:S01]  /*af40*/  MUFU.EX2 R52, R52 ;  /* 0x0000003400347308 */ /* 0x000ea20000000800 */
[----:B-1----:R-:W-:Y:S01]  /*af50*/  FADD.FTZ R8, R120, R21 ;  /* 0x0000001578087221 */ /* 0x002fe20000010000 */
[----:B------:R-:W-:Y:S01]  /*af60*/  F2FP.BF16.F32.PACK_AB R124, R5, R124 ;  /* 0x0000007c057c723e */ /* 0x000fe200000010ff */
[----:B------:R-:W-:Y:S02]  /*af70*/  IMAD.MOV.U32 R119, RZ, RZ, RZ ;  /* 0x000000ffff777224 */ /* 0x000fe400078e00ff */
[----:B----4-:R-:W-:Y:S01]  /*af80*/  FADD.FTZ R5, R15, R8 ;  /* 0x000000080f057221 */ /* 0x010fe20000010000 */
[----:B------:R-:W-:Y:S01]  /*af90*/  F2FP.BF16.F32.PACK_AB R151, R20, R151 ;  /* 0x000000971497723e */ /* 0x000fe200000010ff */
[----:B------:R-:W-:Y:S01]  /*afa0*/  IMAD.MOV.U32 R118, RZ, RZ, R119 ;  /* 0x000000ffff767224 */ /* 0x000fe200078e0077 */
[----:B------:R-:W-:Y:S01]  /*afb0*/  F2FP.BF16.F32.PACK_AB R145, R24, R145 ;  /* 0x000000911891723e */ /* 0x000fe200000010ff */
[----:B0-----:R-:W-:Y:S01]  /*afc0*/  FADD.FTZ R4, R50, R49 ;  /* 0x0000003132047221 */ /* 0x001fe20000010000 */
[----:B------:R-:W-:Y:S01]  /*afd0*/  F2FP.BF16.F32.PACK_AB R147, R26, R147 ;  /* 0x000000931a93723e */ /* 0x000fe200000010ff */
[--C-:B------:R-:W-:Y:S01]  /*afe0*/  IMAD.MOV.U32 R117, RZ, RZ, R119.reuse ;  /* 0x000000ffff757224 */ /* 0x100fe200078e0077 */
[----:B------:R-:W-:Y:S01]  /*aff0*/  F2FP.BF16.F32.PACK_AB R141, R28, R141 ;  /* 0x0000008d1c8d723e */ /* 0x000fe200000010ff */
[--C-:B------:R-:W-:Y:S01]  /*b000*/  IMAD.MOV.U32 R116, RZ, RZ, R119.reuse ;  /* 0x000000ffff747224 */ /* 0x100fe200078e0077 */
[----:B------:R-:W-:Y:S01]  /*b010*/  F2FP.BF16.F32.PACK_AB R143, R30, R143 ;  /* 0x0000008f1e8f723e */ /* 0x000fe200000010ff */
[----:B------:R-:W-:Y:S01]  /*b020*/  IMAD.MOV.U32 R115, RZ, RZ, R119 ;  /* 0x000000ffff737224 */ /* 0x000fe200078e0077 */
[----:B------:R-:W-:Y:S01]  /*b030*/  F2FP.BF16.F32.PACK_AB R137, R32, R137 ;  /* 0x000000892089723e */ /* 0x000fe200000010ff */
[----:B--2---:R-:W-:Y:S01]  /*b040*/  FADD.FTZ R5, R52, R5 ;  /* 0x0000000534057221 */ /* 0x004fe20000010000 */
        /* <DEDUP_REMOVED lines=49> */
[----:B------:R-:W-:Y:S01]  /*b360*/  IMAD.MOV.U32 R88, RZ, RZ, R119 ;  /* 0x000000ffff587224 */ /* 0x000fe200078e0077 */
[----:B---3--:R-:W-:Y:S06]  /*b370*/  @!P2 BRA `(.L_x_12481) ;  /* 0x000000280048a947 */ /* 0x008fec0003800000 */
        /* <DEDUP_REMOVED lines=19> */
[----:B------:R-:W-:-:S07]  /*b4b0*/  CS2R R88, SRZ ;  /* 0x0000000000587805 */ /* 0x000fce000001ff00 */
.L_x_12491:
        /* <DEDUP_REMOVED lines=10> */
.L_x_12483:
[----:B------:R-:W-:Y:S01]  /*b560*/  IMAD R0, R18, 0x8, R2 ;  /* 0x0000000812007824 */ /* 0x000fe200078e0202 */
[----:B------:R-:W-:-:S04]  /*b570*/  SHF.L.U32 R3, R23, 0x1f, RZ ;  /* 0x0000001f17037819 */ /* 0x000fc800000006ff */
[----:B------:R0:W1:Y:S01]  /*b580*/  SYNCS.PHASECHK.TRANS64.TRYWAIT P3, [R0+URZ+0x16830], R3 ;  /* 0x01683003000075a7 */ /* 0x000062000806017f */
[----:B------:R-:W-:Y:S05]  /*b590*/  @!P0 BRA `(.L_x_12484) ;  /* 0x0000000000048947 */ /* 0x000fea0003800000 */
[----:B------:R-:W-:Y:S01]  /*b5a0*/  BPT.TRAP 0x1 ;  /* 0x000000040000795c */ /* 0x000fe20000300000 */
.L_x_12484:
[----:B------:R-:W-:Y:S04]  /*b5b0*/  BSSY B0, `(.L_x_12482) ;  /* 0x0000004000007945 */ /* 0x000fe80003800000 */
[----:B-1----:R-:W-:Y:S05]  /*b5c0*/  @P3 BRA `(.L_x_12485) ;  /* 0x0000000000083947 */ /* 0x002fea0003800000 */
[----:B------:R-:W1:Y:S02]  /*b5d0*/  SYNCS.PHASECHK.TRANS64.TRYWAIT P3, [R0+URZ+0x16830], R3 ;  /* 0x01683003000075a7 */ /* 0x000e64000806017f */
[----:B-1----:R-:W-:Y:S05]  /*b5e0*/  @!P3 BRA `(.L_x_12486) ;  /* 0x000000c000dcb947 */ /* 0x002fea0003800000 */
.L_x_12485:
[----:B------:R-:W-:Y:S05]  /*b5f0*/  BSYNC B0 ;  /* 0x0000000000007941 */ /* 0x000fea0003800000 */
.L_x_12482:
[----:B01----:R-:W2:Y:S01]  /*b600*/  LDL R3, [R1+0xc] ;  /* 0x00000c0001037983 */ /* 0x003ea20000100800 */
[----:B------:R-:W-:Y:S01]  /*b610*/  IMAD.MOV.U32 R21, RZ, RZ, 0x40000040 ;  /* 0x40000040ff157424 */ /* 0x000fe200078e00ff */
[----:B------:R-:W-:Y:S05]  /*b620*/  WARPSYNC.ALL ;  /* 0x0000000000007948 */ /* 0x000fea0003800000 */
[----:B------:R-:W-:Y:S01]  /*b630*/  R2UR UR15, R21 ;  /* 0x00000000150f72ca */ /* 0x000fe200000e0000 */
[----:B------:R-:W0:Y:S01]  /*b640*/  S2R R0, SR_TID.X ;  /* 0x0000000000007919 */ /* 0x000e220000002100 */
[----:B------:R-:W-:Y:S01]  /*b650*/  IMAD.MOV.U32 R27, RZ, RZ, 0x40000040 ;  /* 0x40000040ff1b7424 */ /* 0x000fe200078e00ff */
[----:B------:R-:W-:Y:S01]  /*b660*/  R2UR UR4, R6 ;  /* 0x00000000060472ca */ /* 0x000fe200000e0000 */
[----:B------:R-:W-:Y:S01]  /*b670*/  IMAD.MOV.U32 R25, RZ, RZ, 0x40000040 ;  /* 0x40000040ff197424 */ /* 0x000fe200078e00ff */
[----:B------:R-:W-:-:S02]  /*b680*/  R2UR UR5, R7 ;  /* 0x00000000070572ca */ /* 0x000fc400000e0000 */
[----:B0-----:R-:W-:-:S05]  /*b690*/  SHF.R.U32.HI R0, RZ, 0x7, R0 ;  /* 0x00000007ff007819 */ /* 0x001fca0000011600 */
[----:B------:R-:W-:Y:S01]  /*b6a0*/  VIADD R0, R0, 0x8 ;  /* 0x0000000800007836 */ /* 0x000fe20000000000 */
[----:B------:R-:W-:Y:S02]  /*b6b0*/  R2UR UR7, R27 ;  /* 0x000000001b0772ca */ /* 0x000fe400000e0000 */
[----:B------:R-:W-:Y:S02]  /*b6c0*/  R2UR UR11, R25 ;  /* 0x00000000190b72ca */ /* 0x000fe400000e0000 */
[----:B------:R-:W-:Y:S01]  /*b6d0*/  R2UR UR19, R27 ;  /* 0x000000001b1372ca */ /* 0x000fe200000e0000 */
[----:B------:R0:W-:Y:S01]  /*b6e0*/  BAR.SYNC.DEFER_BLOCKING R0, 0x100 ;  /* 0x000400000000751d */ /* 0x0001e20000010000 */
[----:B--2---:R-:W-:-:S04]  /*b6f0*/  IMAD R26, R18, 0x400, R3 ;  /* 0x00000400121a7824 */ /* 0x004fc800078e0203 */
[----:B------:R-:W-:-:S05]  /*b700*/  VIADD R20, R26, 0x4 ;  /* 0x000000041a147836 */ /* 0x000fca0000000000 */
[----:B------:R-:W-:Y:S02]  /*b710*/  R2UR UR14, R20 ;  /* 0x00000000140e72ca */ /* 0x000fe400000e0000 */
[----:B------:R-:W2:Y:S01]  /*b720*/  LDL.64 R20, [R1] ;  /* 0x0000000001147983 */ /* 0x000ea20000100a00 */
[C---:B------:R-:W-:Y:S01]  /*b730*/  R2UR UR6, R26.reuse ;  /* 0x000000001a0672ca */ /* 0x040fe200000e0000 */
[C---:B------:R-:W-:Y:S02]  /*b740*/  VIADD R24, R26.reuse, 0x2 ;  /* 0x000000021a187836 */ /* 0x040fe40000000000 */
[----:B------:R-:W-:-:S03]  /*b750*/  VIADD R26, R26, 0x6 ;  /* 0x000000061a1a7836 */ /* 0x000fc60000000000 */
[----:B------:R-:W-:Y:S02]  /*b760*/  R2UR UR10, R24 ;  /* 0x00000000180a72ca */ /* 0x000fe400000e0000 */
[----:B------:R-:W-:Y:S02]  /*b770*/  R2UR UR18, R26 ;  /* 0x000000001a1272ca */ /* 0x000fe400000e0000 */
[----:B------:R-:W-:-:S06]  /*b780*/  WARPGROUP.ARRIVE ;  /* 0x00000000000079c5 */ /* 0x000fcc0000000000 */
[----:B------:R-:W-:Y:S01]  /*b790*/  HGMMA.64x128x16.F32.BF16 R24, gdesc[UR4], RZ, !UPT, gsb0 ;  /* 0x01e00000041879f0 */ /* 0x000fe2000c0018ff */
[----:B------:R-:W-:Y:S02]  /*b7a0*/  R2UR UR12, R12 ;  /* 0x000000000c0c72ca */ /* 0x000fe400000e0000 */
[----:B------:R-:W-:Y:S01]  /*b7b0*/  R2UR UR13, R13 ;  /* 0x000000000d0d72ca */ /* 0x000fe200000e0000 */
[----:B------:R-:W-:Y:S02]  /*b7c0*/  WARPGROUP.DEPBAR.LE gsb0, 0x0 ;  /* 0x00008000000079c5 */ /* 0x000fe40000010000 */
[----:B------:R-:W-:Y:S01]  /*b7d0*/  WARPGROUP.ARRIVE ;  /* 0x00000000000079c5 */ /* 0x000fe20000000000 */
[----:B--2---:R-:W-:Y:S02]  /*b7e0*/  R2UR UR8, R20 ;  /* 0x00000000140872ca */ /* 0x004fe400000e0000 */
[----:B------:R-:W-:-:S13]  /*b7f0*/  R2UR UR9, R21 ;  /* 0x00000000150972ca */ /* 0x000fda00000e0000 */
        /* <DEDUP_REMOVED lines=13> */
.L_x_12488:
[----:B------:R-:W-:Y:S01]  /*b8d0*/  SHF.L.U32 R0, R8, 0x1f, RZ ;  /* 0x0000001f08007819 */ /* 0x000fe200000006ff */
[----:B------:R-:W-:-:S04]  /*b8e0*/  IMAD R3, R154, 0x8, R2 ;  /* 0x000000089a037824 */ /* 0x000fc800078e0202 */
[----:B------:R0:W1:Y:S01]  /*b8f0*/  SYNCS.PHASECHK.TRANS64.TRYWAIT P2, [R3+URZ+0x16850], R0 ;  /* 0x01685000030075a7 */ /* 0x000062000804017f */
[----:B------:R-:W-:Y:S05]  /*b900*/  @!P0 BRA `(.L_x_12489) ;  /* 0x0000000000048947 */ /* 0x000fea0003800000 */
[----:B------:R-:W-:Y:S01]  /*b910*/  BPT.TRAP 0x1 ;  /* 0x000000040000795c */ /* 0x000fe20000300000 */
.L_x_12489:
[----:B-1----:R-:W-:Y:S05]  /*b920*/  @P2 BRA `(.L_x_12487) ;  /* 0x0000000000082947 */ /* 0x002fea0003800000 */
[----:B------:R-:W1:Y:S02]  /*b930*/  SYNCS.PHASECHK.TRANS64.TRYWAIT P2, [R3+URZ+0x16850], R0 ;  /* 0x01685000030075a7 */ /* 0x000e64000804017f */
[----:B-1----:R-:W-:Y:S05]  /*b940*/  @!P2 BRA `(.L_x_12490) ;  /* 0x000000c00018a947 */ /* 0x002fea0003800000 */
.L_x_12487:
[----:B01----:R-:W-:Y:S01]  /*b950*/  VIADD R0, R2, 0x400 ;  /* 0x0000040002007836 */ /* 0x003fe20000000000 */
[----:B------:R-:W2:Y:S01]  /*b960*/  LDL R3, [R1+0x28] ;  /* 0x0000280001037983 */ /* 0x000ea20000100800 */
[----:B------:R-:W-:Y:S01]  /*b970*/  IMAD.MOV.U32 R9, RZ, RZ, 0x40000040 ;  /* 0x40000040ff097424 */ /* 0x000fe200078e00ff */
[----:B------:R-:W-:Y:S05]  /*b980*/  WARPSYNC.ALL ;  /* 0x0000000000007948 */ /* 0x000fea0003800000 */
[----:B------:R-:W-:Y:S01]  /*b990*/  SHF.R.U32.HI R0, RZ, 0x4, R0 ;  /* 0x00000004ff007819 */ /* 0x000fe20000011600 */
[----:B------:R-:W-:Y:S01]  /*b9a0*/  WARPGROUP.ARRIVE ;  /* 0x00000000000079c5 */ /* 0x000fe20000000000 */
[----:B------:R-:W-:Y:S01]  /*b9b0*/  R2UR UR7, R9 ;  /* 0x00000000090772ca */ /* 0x000fe200000e0000 */
[----:B------:R-:W-:Y:S01]  /*b9c0*/  IMAD.MOV.U32 R21, RZ, RZ, 0x40000040 ;  /* 0x40000040ff157424 */ /* 0x000fe200078e00ff */
[----:B------:R-:W-:Y:S01]  /*b9d0*/  LOP3.LUT R0, R0, 0x3fff, RZ, 0xc0, !PT ;  /* 0x00003fff00007812 */ /* 0x000fe200078ec0ff */
[----:B------:R-:W-:-:S04]  /*b9e0*/  ULDC UR4, c[0x0][0x988] ;  /* 0x0002620000047ab9 */ /* 0x000fc80000000800 */
[----:B------:R-:W-:-:S05]  /*b9f0*/  IMAD R8, R154, 0x400, R0 ;  /* 0x000004009a087824 */ /* 0x000fca00078e0200 */
[----:B------:R-:W-:-:S13]  /*ba00*/  R2UR UR6, R8 ;  /* 0x00000000080672ca */ /* 0x000fda00000e0000 */
[----:B------:R-:W-:Y:S03]  /*ba10*/  HGMMA.64x64x16.F32.BF16 R88, R148, gdesc[UR4].tnspB, R88, gsb0 ;  /* 0x40e0000494587df0 */ /* 0x000fe60008001858 */
[----:B------:R-:W-:Y:S02]  /*ba20*/  WARPGROUP.DEPBAR.LE gsb0, 0x0 ;  /* 0x00008000000079c5 */ /* 0x000fe40000010000 */
[----:B------:R-:W3:Y:S04]  /*ba30*/  LDL R149, [R1+0x18] ;  /* 0x0000180001957983 */ /* 0x000ee80000100800 */
[----:B------:R-:W3:Y:S04]  /*ba40*/  LDL R150, [R1+0x10] ;  /* 0x0000100001967983 */ /* 0x000ee80000100800 */
[----:B------:R-:W4:Y:S01]  /*ba50*/  LDL R151, [R1+0x24] ;  /* 0x0000240001977983 */ /* 0x000f220000100800 */
[----:B------:R-:W-:Y:S01]  /*ba60*/  IMAD.MOV.U32 R0, RZ, RZ, -0x80 ;  /* 0xffffff80ff007424 */ /* 0x000fe200078e00ff */
[----:B------:R-:W-:Y:S01]  /*ba70*/  R2UR UR7, R21 ;  /* 0x00000000150772ca */ /* 0x000fe200000e0000 */
[----:B------:R-:W-:Y:S01]  /*ba80*/  VIADD R20, R8, 0x80 ;  /* 0x0000008008147836 */ /* 0x000fe20000000000 */
[----:B------:R-:W-:Y:S01]  /*ba90*/  WARPGROUP.ARRIVE ;  /* 0x00000000000079c5 */ /* 0x000fe20000000000 */
[----:B------:R-:W-:-:S02]  /*baa0*/  IMAD R0, R152, R0, 0x1 ;  /* 0x0000000198007424 */ /* 0x000fc400078e0200 */
[----:B------:R-:W-:Y:S01]  /*bab0*/  IMAD.MOV.U32 R21, RZ, RZ, 0x40000040 ;  /* 0x40000040ff157424 */ /* 0x000fe200078e00ff */
[----:B------:R-:W-:Y:S01]  /*bac0*/  R2UR UR6, R20 ;  /* 0x00000000140672ca */ /* 0x000fe200000e0000 */
[----:B------:R-:W-:Y:S02]  /*bad0*/  IMAD R0, R153, 0xc0, R0 ;  /* 0x000000c099007824 */ /* 0x000fe400078e0200 */
[----:B------:R-:W-:-:S10]  /*bae0*/  VIADD R20, R8, 0x100 ;  /* 0x0000010008147836 */ /* 0x000fd40000000000 */
        /* <DEDUP_REMOVED lines=15> */
[----:B------:R-:W-:Y:S02]  /*bbe0*/  R2UR UR7, R21 ;  /* 0x00000000150772ca */ /* 0x000fe400000e0000 */
[----:B------:R-:W-:Y:S01]  /*bbf0*/  R2UR UR6, R20 ;  /* 0x00000000140672ca */ /* 0x000fe200000e0000 */
[----:B------:R-:W-:Y:S02]  /*bc00*/  WARPGROUP.DEPBAR.LE gsb0, 0x0 ;  /* 0x00008000000079c5 */ /* 0x000fe40000010000 */
[----:B------:R-:W-:-:S10]  /*bc10*/  WARPGROUP.ARRIVE ;  /* 0x00000000000079c5 */ /* 0x000fd40000000000 */
[----:B------:R-:W-:Y:S01]  /*bc20*/  HGMMA.64x64x16.F32.BF16 R88, R132, gdesc[UR4].tnspB, R88, gsb0 ;  /* 0x40e0000484587df0 */ /* 0x000fe20008001858 */
[----:B---3--:R-:W-:-:S05]  /*bc30*/  IADD3 R0, -R150, R0, R149 ;  /* 0x0000000096007210 */ /* 0x008fca0007ffe195 */
[----:B----4-:R-:W-:-:S04]  /*bc40*/  IMAD R0, R151, -0x2, R0 ;  /* 0xfffffffe97007824 */ /* 0x010fc800078e0200 */
[----:B--2---:R-:W-:-:S05]  /*bc50*/  IMAD.IADD R9, R3, 0x1, R0 ;  /* 0x0000000103097824 */ /* 0x004fca00078e0200 */
        /* <DEDUP_REMOVED lines=23> */
[----:B------:R-:W-:Y:S01]  /*bdd0*/  FMNMX.FTZ R0, R36, R0, !PT ;  /* 0x0000000024007209 */ /* 0x000fe20007810000 */
[----:B------:R-:W-:-:S02]  /*bde0*/  WARPGROUP.DEPBAR.LE gsb0, 0x0 ;  /* 0x00008000000079c5 */ /* 0x000fc40000010000 */
[----:B------:R-:W-:Y:S01]  /*bdf0*/  ISETP.GT.AND P3, PT, R9, 0x21, PT ;  /* 0x000000210900780c */ /* 0x000fe20003f64270 */
[----:B------:R-:W-:Y:S01]  /*be00*/  WARPGROUP.ARRIVE ;  /* 0x00000000000079c5 */ /* 0x000fe20000000000 */
        /* <DEDUP_REMOVED lines=74> */
[----:B------:R-:W-:Y:S01]  /*c2b0*/  FSEL R26, R26, -INF , P3 ;  /* 0xff8000001a1a7808 */ /* 0x000fe20001800000 */
[----:B------:R-:W0:Y:S01]  /*c2c0*/  SHFL.BFLY PT, R3, R0, 0x2, 0x1f ;  /* 0x0c401f0000037f89 */ /* 0x000e2200000e0000 */
[----:B------:R-:W-:Y:S02]  /*c2d0*/  ISETP.GT.AND P3, PT, R9, 0x8, PT ;  /* 0x000000080900780c */ /* 0x000fe40003f64270 */
        /* <DEDUP_REMOVED lines=8> */
[----:B------:R-:W-:Y:S02]  /*c360*/  FSEL R35, R35, -INF , P4 ;  /* 0xff80000023237808 */ /* 0x000fe40002000000 */
[C---:B------:R-:W-:Y:S02]  /*c370*/  ISETP.GT.AND P4, PT, R9.reuse, 0x19, PT ;  /* 0x000000190900780c */ /* 0x040fe40003f84270 */
[----:B------:R-:W-:Y:S02]  /*c380*/  FSEL R38, R38, -INF , P3 ;  /* 0xff80000026267808 */ /* 0x000fe40001800000 */
[----:B0-----:R-:W-:Y:S02]  /*c390*/  FMNMX.FTZ R3, R0, R3, !PT ;  /* 0x0000000300037209 */ /* 0x001fe40007810000 */
[----:B------:R-:W-:Y:S02]  /*c3a0*/  ISETP.GT.AND P3, PT, R9, 0x20, PT ;  /* 0x000000200900780c */ /* 0x000fe40003f64270 */
[----:B------:R-:W-:Y:S01]  /*c3b0*/  FSEL R39, R39, -INF , P4 ;  /* 0xff80000027277808 */ /* 0x000fe20002000000 */
[----:B------:R-:W0:Y:S01]  /*c3c0*/  SHFL.BFLY PT, R0, R3, 0x1, 0x1f ;  /* 0x0c201f0003007f89 */ /* 0x000e2200000e0000 */
        /* <DEDUP_REMOVED lines=12> */
[----:B0-----:R-:W-:Y:S01]  /*c490*/  FMNMX.FTZ R3, R3, R0, !PT ;  /* 0x0000000003037209 */ /* 0x001fe20007810000 */
[----:B------:R-:W-:Y:S01]  /*c4a0*/  IMAD.U32 R0, RZ, RZ, UR4 ;  /* 0x00000004ff007e24 */ /* 0x000fe2000f8e00ff */
[----:B------:R-:W-:-:S02]  /*c4b0*/  ISETP.GT.AND P4, PT, R9, 0x39, PT ;  /* 0x000000390900780c */ /* 0x000fc40003f84270 */
[C---:B------:R-:W-:Y:S01]  /*c4c0*/  FSETP.NEU.FTZ.AND P2, PT, R3.reuse, -INF , PT ;  /* 0xff8000000300780b */ /* 0x040fe20003f5d000 */
[-C--:B------:R-:W-:Y:S01]  /*c4d0*/  FMUL.FTZ R21, R3, R0.reuse ;  /* 0x0000000003157220 */ /* 0x080fe20000410000 */
[----:B------:R-:W-:Y:S02]  /*c4e0*/  FSEL R54, R54, -INF , P3 ;  /* 0xff80000036367808 */ /* 0x000fe40001800000 */
[----:B------:R-:W-:Y:S02]  /*c4f0*/  ISETP.GT.AND P3, PT, R9, 0x40, PT ;  /* 0x000000400900780c */ /* 0x000fe40003f64270 */
[----:B------:R-:W-:Y:S02]  /*c500*/  FSEL R21, R21, RZ, P2 ;  /* 0x000000ff15157208 */ /* 0x000fe40001000000 */
[----:B------:R-:W-:Y:S02]  /*c510*/  FSEL R55, R55, -INF , P4 ;  /* 0xff80000037377808 */ /* 0x000fe40002000000 */
[----:B------:R-:W-:Y:S01]  /*c520*/  ISETP.GT.AND P4, PT, R9, 0x41, PT ;  /* 0x000000410900780c */ /* 0x000fe20003f84270 */
        /* <DEDUP_REMOVED lines=21> */
[----:B------:R-:W-:Y:S01]  /*c680*/  MUFU.EX2 R28, R37 ;  /* 0x00000025001c7308 */ /* 0x000fe20000000800 */
[----:B------:R-:W-:Y:S01]  /*c690*/  FMNMX.FTZ R29, R35, R29, !PT ;  /* 0x0000001d231d7209 */ /* 0x000fe20007810000 */
[-CC-:B------:R-:W-:Y:S01]  /*c6a0*/  FFMA.FTZ R48, R65, R0.reuse, -R21.reuse ;  /* 0x0000000041307223 */ /* 0x180fe20000010815 */
[----:B------:R-:W-:Y:S01]  /*c6b0*/  FSEL R62, R62, -INF , P3 ;  /* 0xff8000003e3e7808 */ /* 0x000fe20001800000 */
[-CC-:B------:R-:W-:Y:S01]  /*c6c0*/  FFMA.FTZ R49, R49, R0.reuse, -R21.reuse ;  /* 0x0000000031317223 */ /* 0x180fe20000010815 */
        /* <DEDUP_REMOVED lines=27> */
[----:B------:R0:W-:Y:S01]  /*c880*/  MUFU.EX2 R32, R45 ;  /* 0x0000002d00207308 */ /* 0x0001e20000000800 */
[----:B------:R-:W-:Y:S01]  /*c890*/  FMNMX.FTZ R33, R51, R33, !PT ;  /* 0x0000002133217209 */ /* 0x000fe20007810000 */
[----:B------:R-:W-:Y:S01]  /*c8a0*/  FFMA.FTZ R84, R84, R0, -R21 ;  /* 0x0000000054547223 */ /* 0x000fe20000010815 */
[----:B------:R-:W-:-:S02]  /*c8b0*/  FSEL R70, R70, -INF , P3 ;  /* 0xff80000046467808 */ /* 0x000fc40001800000 */
[----:B------:R-:W-:Y:S02]  /*c8c0*/  FMNMX.FTZ R33, R54, R33, !PT ;  /* 0x0000002136217209 */ /* 0x000fe40007810000 */
[----:B------:R-:W-:Y:S01]  /*c8d0*/  ISETP.GT.AND P3, PT, R9, 0x60, PT ;  /* 0x000000600900780c */ /* 0x000fe20003f64270 */
[----:B------:R-:W-:Y:S01]  /*c8e0*/  MUFU.EX2 R24, R24 ;  /* 0x0000001800187308 */ /* 0x000fe20000000800 */
[----:B------:R-:W-:Y:S01]  /*c8f0*/  FMNMX.FTZ R33, R55, R33, !PT ;  /* 0x0000002137217209 */ /* 0x000fe20007810000 */
[----:B0-----:R-:W-:Y:S01]  /*c900*/  FFMA.FTZ R45, R64, R0, -R21 ;  /* 0x00000000402d7223 */ /* 0x001fe20000010815 */
[----:B------:R-:W-:Y:S02]  /*c910*/  FSEL R71, R71, -INF , P4 ;  /* 0xff80000047477808 */ /* 0x000fe40002000000 */
[----:B------:R-:W-:Y:S02]  /*c920*/  FMNMX.FTZ R36, R58, R33, !PT ;  /* 0x000000213a247209 */ /* 0x000fe40007810000 */
[----:B------:R-:W-:Y:S01]  /*c930*/  ISETP.GT.AND P4, PT, R9, 0x61, PT ;  /* 0x000000610900780c */ /* 0x000fe20003f84270 */
[----:B------:R0:W-:Y:S01]  /*c940*/  MUFU.EX2 R33, R49 ;  /* 0x0000003100217308 */ /* 0x0001e20000000800 */
[----:B------:R-:W-:-:S02]  /*c950*/  FMNMX.FTZ R36, R59, R36, !PT ;  /* 0x000000243b247209 */ /* 0x000fc40007810000 */
[----:B------:R-:W-:Y:S02]  /*c960*/  FSEL R74, R74, -INF , P3 ;  /* 0xff8000004a4a7808 */ /* 0x000fe40001800000 */
[----:B------:R-:W-:Y:S02]  /*c970*/  FMNMX.FTZ R36, R62, R36, !PT ;  /* 0x000000243e247209 */ /* 0x000fe40007810000 */
[----:B------:R-:W-:Y:S01]  /*c980*/  ISETP.GT.AND P3, PT, R9, 0x68, PT ;  /* 0x000000680900780c */ /* 0x000fe20003f64270 */
[----:B------:R-:W-:Y:S01]  /*c990*/  MUFU.EX2 R144, R144 ;  /* 0x0000009000907308 */ /* 0x000fe20000000800 */
[----:B------:R-:W-:Y:S01]  /*c9a0*/  FMNMX.FTZ R36, R63, R36, !PT ;  /* 0x000000243f247209 */ /* 0x000fe20007810000 */
[----:B0-----:R-:W-:Y:S01]  /*c9b0*/  FFMA.FTZ R49, R68, R0, -R21 ;  /* 0x0000000044317223 */ /* 0x001fe20000010815 */
[----:B------:R-:W-:Y:S01]  /*c9c0*/  FSEL R75, R75, -INF , P4 ;  /* 0xff8000004b4b7808 */ /* 0x000fe20002000000 */
[----:B------:R-:W0:Y:S01]  /*c9d0*/  S2R R68, SR_TID.X ;  /* 0x0000000000447919 */ /* 0x000e220000002100 */
[----:B------:R-:W-:-:S02]  /*c9e0*/  FMNMX.FTZ R36, R66, R36, !PT ;  /* 0x0000002442247209 */ /* 0x000fc40007810000 */
[----:B------:R-:W-:Y:S01]  /*c9f0*/  ISETP.GT.AND P4, PT, R9, 0x69, PT ;  /* 0x000000690900780c */ /* 0x000fe20003f84270 */
[----:B------:R-:W-:Y:S01]  /*ca00*/  MUFU.EX2 R25, R25 ;  /* 0x0000001900197308 */ /* 0x000fe20000000800 */
[----:B------:R-:W-:Y:S02]  /*ca10*/  FMNMX.FTZ R36, R67, R36, !PT ;  /* 0x0000002443247209 */ /* 0x000fe40007810000 */
[----:B------:R-:W-:Y:S02]  /*ca20*/  FSEL R78, R78, -INF , P3 ;  /* 0xff8000004e4e7808 */ /* 0x000fe40001800000 */
[----:B------:R-:W-:Y:S02]  /*ca30*/  FMNMX.FTZ R36, R70, R36, !PT ;  /* 0x0000002446247209 */ /* 0x000fe40007810000 */
[----:B------:R-:W-:Y:S01]  /*ca40*/  ISETP.GT.AND P3, PT, R9, 0x70, PT ;  /* 0x000000700900780c */ /* 0x000fe20003f64270 */
[----:B------:R-:W-:Y:S01]  /*ca50*/  MUFU.EX2 R146, R146 ;  /* 0x0000009200927308 */ /* 0x000fe20000000800 */
[----:B------:R-:W-:-:S02]  /*ca60*/  FMNMX.FTZ R36, R71, R36, !PT ;  /* 0x0000002447247209 */ /* 0x000fc40007810000 */
[----:B------:R-:W-:Y:S02]  /*ca70*/  FSEL R79, R79, -INF , P4 ;  /* 0xff8000004f4f7808 */ /* 0x000fe40002000000 */
[----:B------:R-:W-:Y:S02]  /*ca80*/  FMNMX.FTZ R36, R74, R36, !PT ;  /* 0x000000244a247209 */ /* 0x000fe40007810000 */
[----:B------:R-:W-:Y:S01]  /*ca90*/  ISETP.GT.AND P4, PT, R9, 0x71, PT ;  /* 0x000000710900780c */ /* 0x000fe20003f84270 */
[----:B------:R-:W-:Y:S01]  /*caa0*/  MUFU.EX2 R140, R140 ;  /* 0x0000008c008c7308 */ /* 0x000fe20000000800 */
[----:B------:R-:W-:Y:S02]  /*cab0*/  FMNMX.FTZ R36, R75, R36, !PT ;  /* 0x000000244b247209 */ /* 0x000fe40007810000 */
[----:B------:R-:W-:Y:S02]  /*cac0*/  FSEL R82, R82, -INF , P3 ;  /* 0xff80000052527808 */ /* 0x000fe40001800000 */
[----:B------:R-:W-:-:S02]  /*cad0*/  FMNMX.FTZ R36, R78, R36, !PT ;  /* 0x000000244e247209 */ /* 0x000fc40007810000 */
[----:B------:R-:W-:Y:S01]  /*cae0*/  ISETP.GT.AND P3, PT, R9, 0x78, PT ;  /* 0x000000780900780c */ /* 0x000fe20003f64270 */
[----:B------:R1:W-:Y:S01]  /*caf0*/  MUFU.EX2 R29, R41 ;  /* 0x00000029001d7308 */ /* 0x0003e20000000800 */
[----:B------:R-:W-:Y:S02]  /*cb00*/  FMNMX.FTZ R36, R79, R36, !PT ;  /* 0x000000244f247209 */ /* 0x000fe40007810000 */
[----:B------:R-:W-:Y:S02]  /*cb10*/  FSEL R83, R83, -INF , P4 ;  /* 0xff80000053537808 */ /* 0x000fe40002000000 */
[----:B------:R-:W-:Y:S02]  /*cb20*/  FMNMX.FTZ R36, R82, R36, !PT ;  /* 0x0000002452247209 */ /* 0x000fe40007810000 */
[----:B------:R-:W-:Y:S01]  /*cb30*/  ISETP.GT.AND P4, PT, R9, 0x79, PT ;  /* 0x000000790900780c */ /* 0x000fe20003f84270 */
[----:B------:R-:W-:Y:S01]  /*cb40*/  MUFU.EX2 R142, R142 ;  /* 0x0000008e008e7308 */ /* 0x000fe20000000800 */
[----:B------:R-:W-:Y:S01]  /*cb50*/  FSEL R86, R86, -INF , P3 ;  /* 0xff80000056567808 */ /* 0x000fe20001800000 */
[--C-:B-1----:R-:W-:Y:S01]  /*cb60*/  FFMA.FTZ R41, R57, R0, -R21.reuse ;  /* 0x0000000039297223 */ /* 0x102fe20000010815 */
[----:B------:R-:W-:Y:S01]  /*cb70*/  FMNMX.FTZ R36, R83, R36, !PT ;  /* 0x0000002453247209 */ /* 0x000fe20007810000 */
[----:B------:R-:W-:Y:S01]  /*cb80*/  FFMA.FTZ R57, R76, R0, -R21 ;  /* 0x000000004c397223 */ /* 0x000fe20000010815 */
[----:B------:R-:W-:-:S02]  /*cb90*/  FSEL R87, R87, -INF , P4 ;  /* 0xff80000057577808 */ /* 0x000fc40002000000 */
[----:B------:R-:W-:Y:S01]  /*cba0*/  FMNMX.FTZ R9, R86, R36, !PT ;  /* 0x0000002456097209 */ /* 0x000fe20007810000 */
[----:B------:R-:W-:Y:S01]  /*cbb0*/  VIADD R36, R8, 0x280 ;  /* 0x0000028008247836 */ /* 0x000fe20000000000 */
[----:B------:R-:W-:Y:S01]  /*cbc0*/  FSEL R64, R3, RZ, P2 ;  /* 0x000000ff03407208 */ /* 0x000fe20001000000 */
[----:B------:R-:W-:Y:S01]  /*cbd0*/  MUFU.EX2 R136, R136 ;  /* 0x0000008800887308 */ /* 0x000fe20000000800 */
[----:B------:R-:W-:Y:S02]  /*cbe0*/  FMNMX.FTZ R9, R87, R9, !PT ;  /* 0x0000000957097209 */ /* 0x000fe40007810000 */
[----:B------:R-:W-:Y:S01]  /*cbf0*/  R2UR UR6, R36 ;  /* 0x00000000240672ca */ /* 0x000fe200000e0000 */
[----:B------:R-:W-:Y:S01]  /*cc00*/  FADD.FTZ R64, -R64, R15 ;  /* 0x0000000f40407221 */ /* 0x000fe20000010100 */
[----:B0-----:R-:W-:Y:S01]  /*cc10*/  SHF.R.U32.HI R135, RZ, 0x7, R68 ;  /* 0x00000007ff877819 */ /* 0x001fe20000011644 */
[----:B------:R-:W0:Y:S01]  /*cc20*/  SHFL.BFLY PT, R37, R9, 0x2, 0x1f ;  /* 0x0c401f0009257f89 */ /* 0x000e2200000e0000 */
[-C--:B------:R-:W-:Y:S01]  /*cc30*/  FFMA.FTZ R36, R77, R0.reuse, -R21 ;  /* 0x000000004d247223 */ /* 0x080fe20000010815 */
[----:B------:R-:W-:Y:S01]  /*cc40*/  FMUL.FTZ R15, R64, R0 ;  /* 0x00000000400f7220 */ /* 0x000fe20000410000 */
[----:B------:R-:W-:Y:S08]  /*cc50*/  MUFU.EX2 R138, R138 ;  /* 0x0000008a008a7308 */ /* 0x000ff00000000800 */
[----:B------:R-:W1:Y:S08]  /*cc60*/  MUFU.EX2 R15, R15 ;  /* 0x0000000f000f7308 */ /* 0x000e700000000800 */
[----:B------:R-:W-:Y:S01]  /*cc70*/  MUFU.EX2 R40, R40 ;  /* 0x0000002800287308 */ /* 0x000fe20000000800 */
[----:B0-----:R-:W-:Y:S01]  /*cc80*/  FMNMX.FTZ R9, R9, R37, !PT ;  /* 0x0000002509097209 */ /* 0x001fe20007810000 */
[----:B------:R-:W-:-:S06]  /*cc90*/  IMAD.MOV.U32 R37, RZ, RZ, 0x40000040 ;  /* 0x40000040ff257424 */ /* 0x000fcc00078e00ff */
[----:B------:R-:W-:Y:S01]  /*cca0*/  MUFU.EX2 R132, R132 ;  /* 0x0000008400847308 */ /* 0x000fe20000000800 */
[----:B-1----:R-:W-:Y:S01]  /*ccb0*/  FFMA.FTZ R5, R15, R5, R148 ;  /* 0x000000050f057223 */ /* 0x002fe20000010094 */
[----:B------:R-:W0:Y:S01]  /*ccc0*/  SHFL.BFLY PT, R61, R9, 0x1, 0x1f ;  /* 0x0c201f00093d7f89 */ /* 0x000e2200000e0000 */
[----:B------:R-:W-:Y:S01]  /*ccd0*/  R2UR UR7, R37 ;  /* 0x00000000250772ca */ /* 0x000fe200000e0000 */
[----:B------:R-:W-:Y:S01]  /*cce0*/  FFMA.FTZ R37, R80, R0, -R21 ;  /* 0x0000000050257223 */ /* 0x000fe20000010815 */
[----:B------:R-:W-:-:S03]  /*ccf0*/  FADD.FTZ R5, R20, R5 ;  /* 0x0000000514057221 */ /* 0x000fc60000010000 */
[----:B------:R-:W-:Y:S01]  /*cd00*/  MUFU.EX2 R41, R41 ;  /* 0x0000002900297308 */ /* 0x000fe20000000800 */
[----:B------:R-:W-:-:S07]  /*cd10*/  FADD.FTZ R5, R150, R5 ;  /* 0x0000000596057221 */ /* 0x000fce0000010000 */
[----:B------:R-:W-:Y:S01]  /*cd20*/  HGMMA.64x64x16.F32.BF16 R88, R128, gdesc[UR4].tnspB, R88, gsb0 ;  /* 0x40e0000480587df0 */ /* 0x000fe20008001858 */
[----:B------:R-:W-:Y:S08]  /*cd30*/  MUFU.EX2 R134, R134 ;  /* 0x0000008600867308 */ /* 0x000ff00000000800 */
[----:B------:R-:W-:Y:S01]  /*cd40*/  MUFU.EX2 R44, R44 ;  /* 0x0000002c002c7308 */ /* 0x000fe20000000800 */
[----:B0-----:R-:W-:Y:S01]  /*cd50*/  FMNMX.FTZ R9, R9, R61, !PT ;  /* 0x0000003d09097209 */ /* 0x001fe20007810000 */
[----:B------:R-:W-:-:S03]  /*cd60*/  FFMA.FTZ R21, R85, R0, -R21 ;  /* 0x0000000055157223 */ /* 0x000fc60000010815 */
[C---:B------:R-:W-:Y:S01]  /*cd70*/  FSETP.NEU.FTZ.AND P2, PT, R9.reuse, -INF , PT ;  /* 0xff8000000900780b */ /* 0x040fe20003f5d000 */
[----:B------:R-:W-:Y:S02]  /*cd80*/  FMUL.FTZ R65, R9, R0 ;  /* 0x0000000009417220 */ /* 0x000fe40000410000 */
[----:B------:R-:W-:Y:S03]  /*cd90*/  MUFU.EX2 R45, R45 ;  /* 0x0000002d002d7308 */ /* 0x000fe60000000800 */
[----:B------:R-:W-:-:S05]  /*cda0*/  FSEL R65, R65, RZ, P2 ;  /* 0x000000ff41417208 */ /* 0x000fca0001000000 */
[-CC-:B------:R-:W-:Y:S01]  /*cdb0*/  FFMA.FTZ R145, R34, R0.reuse, -R65.reuse ;  /* 0x0000000022917223 */ /* 0x180fe20000010841 */
[-CC-:B------:R-:W-:Y:S01]  /*cdc0*/  FFMA.FTZ R34, R39, R0.reuse, -R65.reuse ;  /* 0x0000000027227223 */ /* 0x180fe20000010841 */
[-CC-:B------:R-:W-:Y:S01]  /*cdd0*/  FFMA.FTZ R39, R51, R0.reuse, -R65.reuse ;  /* 0x0000000033277223 */ /* 0x180fe20000010841 */
[-CC-:B------:R-:W-:Y:S01]  /*cde0*/  FFMA.FTZ R149, R26, R0.reuse, -R65.reuse ;  /* 0x000000001a957223 */ /* 0x180fe20000010841 */
[----:B------:R-:W2:Y:S01]  /*cdf0*/  LDL R51, [R1+0x14] ;  /* 0x0000140001337983 */ /* 0x000ea20000100800 */
[-CC-:B------:R-:W-:Y:S01]  /*ce00*/  FFMA.FTZ R64, R27, R0.reuse, -R65.reuse ;  /* 0x000000001b407223 */ /* 0x180fe20000010841 */
[----:B------:R-:W-:Y:S02]  /*ce10*/  VIADD R26, R8, 0x300 ;  /* 0x00000300081a7836 */ /* 0x000fe40000000000 */
[-CC-:B------:R-:W-:Y:S01]  /*ce20*/  FFMA.FTZ R151, R30, R0.reuse, -R65.reuse ;  /* 0x000000001e977223 */ /* 0x180fe20000010841 */
[----:B------:R-:W-:Y:S01]  /*ce30*/  IMAD.MOV.U32 R27, RZ, RZ, 0x40000040 ;  /* 0x40000040ff1b7424 */ /* 0x000fe200078e00ff */
[----:B------:R-:W-:Y:S01]  /*ce40*/  MUFU.EX2 R149, R149 ;  /* 0x0000009500957308 */ /* 0x000fe20000000800 */
[-CC-:B------:R-:W-:Y:S01]  /*ce50*/  FFMA.FTZ R30, R31, R0.reuse, -R65.reuse ;  /* 0x000000001f1e7223 */ /* 0x180fe20000010841 */
[----:B------:R-:W-:Y:S01]  /*ce60*/  R2UR UR6, R26 ;  /* 0x000000001a0672ca */ /* 0x000fe200000e0000 */
[----:B------:R-:W-:Y:S01]  /*ce70*/  VIADD R26, R8, 0x380 ;  /* 0x00000380081a7836 */ /* 0x000fe20000000000 */
[----:B------:R-:W-:Y:S01]  /*ce80*/  R2UR UR7, R27 ;  /* 0x000000001b0772ca */ /* 0x000fe200000e0000 */
[-CC-:B------:R-:W-:Y:S01]  /*ce90*/  FFMA.FTZ R31, R35, R0.reuse, -R65.reuse ;  /* 0x00000000231f7223 */ /* 0x180fe20000010841 */
[----:B------:R-:W-:Y:S01]  /*cea0*/  FSEL R27, R9, RZ, P2 ;  /* 0x000000ff091b7208 */ /* 0x000fe20001000000 */
[-CC-:B------:R-:W-:Y:S01]  /*ceb0*/  FFMA.FTZ R35, R43, R0.reuse, -R65.reuse ;  /* 0x000000002b237223 */ /* 0x180fe20000010841 */
[----:B------:R-:W-:Y:S01]  /*cec0*/  MUFU.EX2 R64, R64 ;  /* 0x0000004000407308 */ /* 0x000fe20000000800 */
[-CC-:B------:R-:W-:Y:S01]  /*ced0*/  FFMA.FTZ R147, R38, R0.reuse, -R65.reuse ;  /* 0x0000000026937223 */ /* 0x180fe20000010841 */
[-CC-:B------:R-:W-:Y:S01]  /*cee0*/  FFMA.FTZ R141, R42, R0.reuse, -R65.reuse ;  /* 0x000000002a8d7223 */ /* 0x180fe20000010841 */
[----:B------:R-:W-:Y:S01]  /*cef0*/  FADD.FTZ R8, -R27, R14 ;  /* 0x0000000e1b087221 */ /* 0x000fe20000010100 */
[----:B------:R-:W-:Y:S01]  /*cf00*/  IMAD.MOV.U32 R27, RZ, RZ, 0x40000040 ;  /* 0x40000040ff1b7424 */ /* 0x000fe200078e00ff */
[----:B------:R-:W-:Y:S01]  /*cf10*/  ISETP.GE.U32.AND P2, PT, R68, 0x180, PT ;  /* 0x000001804400780c */ /* 0x000fe20003f46070 */
[-CC-:B------:R-:W-:Y:S01]  /*cf20*/  FFMA.FTZ R143, R46, R0.reuse, -R65.reuse ;  /* 0x000000002e8f7223 */ /* 0x180fe20000010841 */
[-C--:B------:R-:W-:Y:S01]  /*cf30*/  FMUL.FTZ R8, R8, R0.reuse ;  /* 0x0000000008087220 */ /* 0x080fe20000410000 */
        /* <DEDUP_REMOVED lines=8> */
[----:B------:R-:W3:Y:S01]  /*cfc0*/  MUFU.EX2 R145, R145 ;  /* 0x0000009100917308 */ /* 0x000ee20000000800 */
[----:B------:R-:W-:-:S02]  /*cfd0*/  WARPGROUP.DEPBAR.LE gsb0, 0x0 ;  /* 0x00008000000079c5 */ /* 0x000fc40000010000 */
[----:B------:R-:W-:-:S05]  /*cfe0*/  WARPGROUP.ARRIVE ;  /* 0x00000000000079c5 */ /* 0x000fca0000000000 */
[----:B------:R-:W4:Y:S01]  /*cff0*/  MUFU.EX2 R31, R31 ;  /* 0x0000001f001f7308 */ /* 0x000f220000000800 */
[----:B------:R-:W-:Y:S01]  /*d000*/  HGMMA.64x64x16.F32.BF16 R88, R124, gdesc[UR4].tnspB, R88, gsb0 ;  /* 0x40e000047c587df0 */ /* 0x000fe20008001858 */
[----:B------:R-:W-:Y:S02]  /*d010*/  R2UR UR6, R26 ;  /* 0x000000001a0672ca */ /* 0x000fe400000e0000 */
[----:B------:R-:W-:Y:S01]  /*d020*/  R2UR UR7, R27 ;  /* 0x000000001b0772ca */ /* 0x000fe200000e0000 */
[----:B------:R-:W-:Y:S01]  /*d030*/  FADD.FTZ R27, R24, R5 ;  /* 0x00000005181b7221 */ /* 0x000fe20000010000 */
[----:B------:R-:W-:Y:S02]  /*d040*/  VIADD R5, R135, 0x9 ;  /* 0x0000000987057836 */ /* 0x000fe40000000000 */
[----:B------:R-:W5:Y:S01]  /*d050*/  MUFU.EX2 R147, R147 ;  /* 0x0000009300937308 */ /* 0x000f620000000800 */
[----:B------:R-:W-:Y:S01]  /*d060*/  FADD.FTZ R26, R144, R27 ;  /* 0x0000001b901a7221 */ /* 0x000fe20000010000 */
[----:B0-----:R-:W-:-:S03]  /*d070*/  FFMA.FTZ R27, R8, R4, R149 ;  /* 0x00000004081b7223 */ /* 0x001fc60000010095 */
[----:B------:R-:W-:Y:S01]  /*d080*/  FADD.FTZ R43, R25, R26 ;  /* 0x0000001a192b7221 */ /* 0x000fe20000010000 */
[----:B------:R-:W-:Y:S02]  /*d090*/  FADD.FTZ R42, R64, R27 ;  /* 0x0000001b402a7221 */ /* 0x000fe40000010000 */
[----:B------:R-:W0:Y:S01]  /*d0a0*/  MUFU.EX2 R34, R34 ;  /* 0x0000002200227308 */ /* 0x000e220000000800 */
[----:B------:R-:W-:-:S07]  /*d0b0*/  @!P1 IMAD R47, R18, 0x8, R2 ;  /* 0x00000008122f9824 */ /* 0x000fce00078e0202 */
[----:B------:R-:W0:Y:S08]  /*d0c0*/  MUFU.EX2 R141, R141 ;  /* 0x0000008d008d7308 */ /* 0x000e300000000800 */
[----:B------:R-:W0:Y:S08]  /*d0d0*/  MUFU.EX2 R35, R35 ;  /* 0x0000002300237308 */ /* 0x000e300000000800 */
[----:B------:R-:W0:Y:S08]  /*d0e0*/  MUFU.EX2 R143, R143 ;  /* 0x0000008f008f7308 */ /* 0x000e300000000800 */
[----:B------:R-:W0:Y:S08]  /*d0f0*/  MUFU.EX2 R38, R38 ;  /* 0x0000002600267308 */ /* 0x000e300000000800 */
[----:B------:R-:W0:Y:S08]  /*d100*/  MUFU.EX2 R137, R137 ;  /* 0x0000008900897308 */ /* 0x000e300000000800 */
[----:B------:R-:W0:Y:S08]  /*d110*/  MUFU.EX2 R39, R39 ;  /* 0x0000002700277308 */ /* 0x000e300000000800 */
[----:B------:R-:W0:Y:S01]  /*d120*/  MUFU.EX2 R139, R139 ;  /* 0x0000008b008b7308 */ /* 0x000e220000000800 */
[----:B------:R-:W-:-:S02]  /*d130*/  WARPGROUP.DEPBAR.LE gsb0, 0x0 ;  /* 0x00008000000079c5 */ /* 0x000fc40000010000 */
[----:B------:R-:W-:-:S05]  /*d140*/  WARPGROUP.ARRIVE ;  /* 0x00000000000079c5 */ /* 0x000fca0000000000 */
[----:B------:R-:W0:Y:S01]  /*d150*/  MUFU.EX2 R14, R55 ;  /* 0x00000037000e7308 */ /* 0x000e220000000800 */
[----:B------:R-:W-:Y:S01]  /*d160*/  HGMMA.64x64x16.F32.BF16 R88, R120, gdesc[UR4].tnspB, R88, gsb0 ;  /* 0x40e0000478587df0 */ /* 0x000fe20008001858 */
[----:B------:R-:W-:Y:S01]  /*d170*/  FADD.FTZ R43, R146, R43 ;  /* 0x0000002b922b7221 */ /* 0x000fe20000010000 */
[----:B------:R-:W-:-:S05]  /*d180*/  SEL R5, R5, 0x9, !P2 ;  /* 0x0000000905057807 */ /* 0x000fca0005000000 */
[----:B------:R-:W0:Y:S01]  /*d190*/  MUFU.EX2 R48, R48 ;  /* 0x0000003000307308 */ /* 0x000e220000000800 */
[----:B------:R-:W-:Y:S01]  /*d1a0*/  FADD.FTZ R27, R28, R43 ;  /* 0x0000002b1c1b7221 */ /* 0x000fe20000010000 */
[----:B------:R-:W-:-:S03]  /*d1b0*/  FADD.FTZ R43, R151, R42 ;  /* 0x0000002a972b7221 */ /* 0x000fc60000010000 */
[----:B------:R-:W-:Y:S01]  /*d1c0*/  FADD.FTZ R46, R140, R27 ;  /* 0x0000001b8c2e7221 */ /* 0x000fe20000010000 */
[----:B-1----:R-:W-:Y:S02]  /*d1d0*/  FADD.FTZ R42, R30, R43 ;  /* 0x0000002b1e2a7221 */ /* 0x002fe40000010000 */
[----:B------:R-:W1:Y:S02]  /*d1e0*/  MUFU.EX2 R133, R133 ;  /* 0x0000008500857308 */ /* 0x000e640000000800 */
[----:B---3--:R-:W-:-:S04]  /*d1f0*/  FADD.FTZ R42, R145, R42 ;  /* 0x0000002a912a7221 */ /* 0x008fc80000010000 */
[----:B----4-:R-:W-:Y:S01]  /*d200*/  FADD.FTZ R42, R31, R42 ;  /* 0x0000002a1f2a7221 */ /* 0x010fe20000010000 */
[----:B------:R-:W-:Y:S01]  /*d210*/  @!P1 VIADD R27, R47, 0x16840 ;  /* 0x000168402f1b9836 */ /* 0x000fe20000000000 */
[----:B------:R-:W3:Y:S01]  /*d220*/  MUFU.EX2 R49, R49 ;  /* 0x0000003100317308 */ /* 0x000ee20000000800 */
[----:B------:R-:W-:-:S03]  /*d230*/  @!P1 IMAD R47, R154, 0x8, R2 ;  /* 0x000000089a2f9824 */ /* 0x000fc600078e0202 */
[----:B------:R-:W-:Y:S01]  /*d240*/  @!P1 PRMT R27, RZ, 0x654, R27 ;  /* 0x00000654ff1b9816 */ /* 0x000fe2000000001b */
[-CC-:B------:R-:W-:Y:S01]  /*d250*/  FFMA.FTZ R59, R59, R0.reuse, -R65.reuse ;  /* 0x000000003b3b7223 */ /* 0x180fe20000010841 */
[-CC-:B------:R-:W-:Y:S01]  /*d260*/  FFMA.FTZ R135, R62, R0.reuse, -R65.reuse ;  /* 0x000000003e877223 */ /* 0x180fe20000010841 */
[-CC-:B------:R-:W-:Y:S01]  /*d270*/  FFMA.FTZ R4, R63, R0.reuse, -R65.reuse ;  /* 0x000000003f047223 */ /* 0x180fe20000010841 */
[----:B------:R-:W-:Y:S01]  /*d280*/  MUFU.EX2 R52, R52 ;  /* 0x0000003400347308 */ /* 0x000fe20000000800 */
[----:B------:R-:W-:-:S07]  /*d290*/  FFMA.FTZ R129, R66, R0, -R65 ;  /* 0x0000000042817223 */ /* 0x000fce0000010841 */
[----:B------:R-:W4:Y:S08]  /*d2a0*/  MUFU.EX2 R26, R59 ;  /* 0x0000003b001a7308 */ /* 0x000f300000000800 */
[----:B------:R-:W-:Y:S01]  /*d2b0*/  MUFU.EX2 R53, R53 ;  /* 0x0000003500357308 */ /* 0x000fe20000000800 */
[----:B------:R-:W-:-:S07]  /*d2c0*/  F2FP.BF16.F32.PACK_AB R148, R20, R148 ;  /* 0x000000941494723e */ /* 0x000fce00000010ff */
[----:B------:R-:W-:Y:S01]  /*d2d0*/  MUFU.EX2 R56, R56 ;  /* 0x0000003800387308 */ /* 0x000fe20000000800 */
[----:B------:R-:W-:-:S07]  /*d2e0*/  F2FP.BF16.F32.PACK_AB R150, R24, R150 ;  /* 0x000000961896723e */ /* 0x000fce00000010ff */
[----:B------:R-:W-:Y:S08]  /*d2f0*/  MUFU.EX2 R57, R57 ;  /* 0x0000003900397308 */ /* 0x000ff00000000800 */
[----:B------:R-:W-:Y:S08]  /*d300*/  MUFU.EX2 R36, R36 ;  /* 0x0000002400247308 */ /* 0x000ff00000000800 */
[----:B------:R-:W-:Y:S01]  /*d310*/  MUFU.EX2 R37, R37 ;  /* 0x0000002500257308 */ /* 0x000fe20000000800 */
[----:B------:R-:W-:-:S02]  /*d320*/  WARPGROUP.DEPBAR.LE gsb0, 0x0 ;  /* 0x00008000000079c5 */ /* 0x000fc40000010000 */
[----:B------:R5:W-:Y:S06]  /*d330*/  BAR.ARV R5, 0x100 ;  /* 0x000400050000751d */ /* 0x000bec0000002000 */
[----:B------:R-:W-:Y:S01]  /*d340*/  @!P1 SYNCS.ARRIVE.TRANS64.RED.A1T0 RZ, [R27+URZ], RZ ;  /* 0x000000ff1bff99a7 */ /* 0x000fe2000810043f */
[----:B------:R-:W-:Y:S01]  /*d350*/  MUFU.EX2 R60, R60 ;  /* 0x0000003c003c7308 */ /* 0x000fe20000000800 */
[----:B-----5:R-:W-:-:S04]  /*d360*/  FADD.FTZ R5, R29, R46 ;  /* 0x0000002e1d057221 */ /* 0x020fc80000010000 */
[----:B------:R-:W-:-:S03]  /*d370*/  FADD.FTZ R5, R142, R5 ;  /* 0x000000058e057221 */ /* 0x000fc60000010000 */
[----:B------:R-:W-:Y:S01]  /*d380*/  MUFU.EX2 R61, R84 ;  /* 0x00000054003d7308 */ /* 0x000fe20000000800 */
[----:B------:R-:W-:Y:S01]  /*d390*/  FADD.FTZ R43, R32, R5 ;  /* 0x00000005202b7221 */ /* 0x000fe20000010000 */
[----:B------:R-:W-:-:S03]  /*d3a0*/  FADD.FTZ R5, R147, R42 ;  /* 0x0000002a93057221 */ /* 0x000fc60000010000 */
[----:B------:R-:W-:Y:S01]  /*d3b0*/  FADD.FTZ R46, R136, R43 ;  /* 0x0000002b882e7221 */ /* 0x000fe20000010000 */
[----:B0-----:R-:W-:Y:S01]  /*d3c0*/  FADD.FTZ R42, R34, R5 ;  /* 0x00000005222a7221 */ /* 0x001fe20000010000 */
[----:B------:R-:W-:Y:S01]  /*d3d0*/  @!P1 VIADD R43, R47, 0x16860 ;  /* 0x000168602f2b9836 */ /* 0x000fe20000000000 */
[----:B------:R-:W-:Y:S01]  /*d3e0*/  MUFU.EX2 R21, R21 ;  /* 0x0000001500157308 */ /* 0x000fe20000000800 */
[----:B------:R-:W-:Y:S01]  /*d3f0*/  FADD.FTZ R5, R33, R46 ;  /* 0x0000002e21057221 */ /* 0x000fe20000010000 */
[----:B------:R-:W-:Y:S02]  /*d400*/  FADD.FTZ R42, R141, R42 ;  /* 0x0000002a8d2a7221 */ /* 0x000fe40000010000 */
[----:B------:R-:W-:Y:S01]  /*d410*/  @!P1 PRMT R43, RZ, 0x654, R43 ;  /* 0x00000654ff2b9816 */ /* 0x000fe2000000002b */
[----:B------:R-:W-:Y:S01]  /*d420*/  FADD.FTZ R5, R138, R5 ;  /* 0x000000058a057221 */ /* 0x000fe20000010000 */
[----:B------:R-:W-:Y:S02]  /*d430*/  FADD.FTZ R46, R35, R42 ;  /* 0x0000002a232e7221 */ /* 0x000fe40000010000 */
[----:B------:R0:W-:Y:S02]  /*d440*/  @!P1 SYNCS.ARRIVE.TRANS64.RED.A1T0 RZ, [R43+URZ], RZ ;  /* 0x000000ff2bff99a7 */ /* 0x0001e4000810043f */
[----:B0-----:R-:W-:Y:S01]  /*d450*/  FADD.FTZ R43, R40, R5 ;  /* 0x00000005282b7221 */ /* 0x001fe20000010000 */
[----:B------:R-:W-:-:S03]  /*d460*/  FADD.FTZ R5, R143, R46 ;  /* 0x0000002e8f057221 */ /* 0x000fc60000010000 */
[----:B------:R-:W-:Y:S01]  /*d470*/  FADD.FTZ R50, R132, R43 ;  /* 0x0000002b84327221 */ /* 0x000fe20000010000 */
[----:B------:R-:W-:-:S03]  /*d480*/  FADD.FTZ R46, R38, R5 ;  /* 0x00000005262e7221 */ /* 0x000fc60000010000 */
[----:B------:R-:W-:Y:S01]  /*d490*/  FADD.FTZ R5, R41, R50 ;  /* 0x0000003229057221 */ /* 0x000fe20000010000 */
[----:B------:R-:W-:-:S03]  /*d4a0*/  FADD.FTZ R46, R137, R46 ;  /* 0x0000002e892e7221 */ /* 0x000fc60000010000 */
[----:B------:R-:W-:Y:S01]  /*d4b0*/  FADD.FTZ R5, R134, R5 ;  /* 0x0000000586057221 */ /* 0x000fe20000010000 */
[----:B------:R-:W-:Y:S01]  /*d4c0*/  FADD.FTZ R46, R39, R46 ;  /* 0x0000002e272e7221 */ /* 0x000fe20000010000 */
[----:B------:R-:W0:Y:S02]  /*d4d0*/  MUFU.EX2 R135, R135 ;  /* 0x0000008700877308 */ /* 0x000e240000000800 */
[----:B------:R-:W-:Y:S01]  /*d4e0*/  FADD.FTZ R50, R44, R5 ;  /* 0x000000052c327221 */ /* 0x000fe20000010000 */
[----:B------:R-:W-:Y:S01]  /*d4f0*/  FADD.FTZ R5, R139, R46 ;  /* 0x0000002e8b057221 */ /* 0x000fe20000010000 */
[-C--:B------:R-:W-:Y:S02]  /*d500*/  FFMA.FTZ R27, R67, R0.reuse, -R65 ;  /* 0x00000000431b7223 */ /* 0x080fe40000010841 */
[----:B------:R-:W-:Y:S01]  /*d510*/  FADD.FTZ R47, R45, R50 ;  /* 0x000000322d2f7221 */ /* 0x000fe20000010000 */
[----:B------:R-:W-:Y:S01]  /*d520*/  FADD.FTZ R46, R14, R5 ;  /* 0x000000050e2e7221 */ /* 0x000fe20000010000 */
[----:B------:R-:W5:Y:S02]  /*d530*/  MUFU.EX2 R4, R4 ;  /* 0x0000000400047308 */ /* 0x000f640000000800 */
[----:B------:R-:W-:Y:S01]  /*d540*/  FADD.FTZ R50, R48, R47 ;  /* 0x0000002f30327221 */ /* 0x000fe20000010000 */
[----:B-1----:R-:W-:Y:S01]  /*d550*/  FADD.FTZ R5, R133, R46 ;  /* 0x0000002e85057221 */ /* 0x002fe20000010000 */
[----:B------:R-:W-:-:S04]  /*d560*/  FFMA.FTZ R131, R70, R0, -R65 ;  /* 0x0000000046837223 */ /* 0x000fc80000010841 */
[----:B------:R-:W1:Y:S01]  /*d570*/  MUFU.EX2 R129, R129 ;  /* 0x0000008100817308 */ /* 0x000e620000000800 */
[----:B---3--:R-:W-:Y:S01]  /*d580*/  FADD.FTZ R47, R49, R50 ;  /* 0x00000032312f7221 */ /* 0x008fe20000010000 */
[----:B----4-:R-:W-:Y:S01]  /*d590*/  FADD.FTZ R20, R26, R5 ;  /* 0x000000051a147221 */ /* 0x010fe20000010000 */
[----:B------:R-:W-:-:S05]  /*d5a0*/  FFMA.FTZ R42, R71, R0, -R65 ;  /* 0x00000000472a7223 */ /* 0x000fca0000010841 */
[----:B------:R-:W3:Y:S01]  /*d5b0*/  MUFU.EX2 R27, R27 ;  /* 0x0000001b001b7308 */ /* 0x000ee20000000800 */
[----:B------:R-:W-:Y:S01]  /*d5c0*/  FADD.FTZ R24, R52, R47 ;  /* 0x0000002f34187221 */ /* 0x000fe20000010000 */
[----:B0-----:R-:W-:Y:S01]  /*d5d0*/  FADD.FTZ R5, R135, R20 ;  /* 0x0000001487057221 */ /* 0x001fe20000010000 */
[----:B------:R-:W-:Y:S01]  /*d5e0*/  FFMA.FTZ R125, R74, R0, -R65 ;  /* 0x000000004a7d7223 */ /* 0x000fe20000010841 */
[----:B------:R-:W-:-:S04]  /*d5f0*/  F2FP.BF16.F32.PACK_AB R144, R25, R144 ;  /* 0x000000901990723e */ /* 0x000fc800000010ff */
[----:B------:R-:W0:Y:S01]  /*d600*/  MUFU.EX2 R131, R131 ;  /* 0x0000008300837308 */ /* 0x000e220000000800 */
[----:B------:R-:W-:Y:S01]  /*d610*/  FADD.FTZ R25, R53, R24 ;  /* 0x0000001835197221 */ /* 0x000fe20000010000 */
[----:B-----5:R-:W-:Y:S01]  /*d620*/  FADD.FTZ R24, R4, R5 ;  /* 0x0000000504187221 */ /* 0x020fe20000010000 */
[----:B------:R-:W-:Y:S01]  /*d630*/  FFMA.FTZ R43, R75, R0, -R65 ;  /* 0x000000004b2b7223 */ /* 0x000fe20000010841 */
[----:B------:R-:W-:-:S04]  /*d640*/  F2FP.BF16.F32.PACK_AB R146, R28, R146 ;  /* 0x000000921c92723e */ /* 0x000fc800000010ff */
[----:B------:R-:W4:Y:S01]  /*d650*/  MUFU.EX2 R42, R42 ;  /* 0x0000002a002a7308 */ /* 0x000f220000000800 */
[----:B------:R-:W-:Y:S01]  /*d660*/  FADD.FTZ R28, R56, R25 ;  /* 0x00000019381c7221 */ /* 0x000fe20000010000 */
[----:B-1----:R-:W-:Y:S01]  /*d670*/  FADD.FTZ R24, R129, R24 ;  /* 0x0000001881187221 */ /* 0x002fe20000010000 */
[----:B------:R-:W-:-:S05]  /*d680*/  FFMA.FTZ R127, R78, R0, -R65 ;  /* 0x000000004e7f7223 */ /* 0x000fca0000010841 */
[----:B------:R-:W1:Y:S01]  /*d690*/  MUFU.EX2 R125, R125 ;  /* 0x0000007d007d7308 */ /* 0x000e620000000800 */
[----:B------:R-:W-:Y:S01]  /*d6a0*/  FADD.FTZ R5, R57, R28 ;  /* 0x0000001c39057221 */ /* 0x000fe20000010000 */
[----:B---3--:R-:W-:Y:S01]  /*d6b0*/  FADD.FTZ R24, R27, R24 ;  /* 0x000000181b187221 */ /* 0x008fe20000010000 */
[----:B------:R-:W-:-:S05]  /*d6c0*/  FFMA.FTZ R79, R79, R0, -R65 ;  /* 0x000000004f4f7223 */ /* 0x000fca0000010841 */
[----:B------:R-:W3:Y:S01]  /*d6d0*/  MUFU.EX2 R43, R43 ;  /* 0x0000002b002b7308 */ /* 0x000ee20000000800 */
[----:B------:R-:W-:Y:S01]  /*d6e0*/  FADD.FTZ R28, R36, R5 ;  /* 0x00000005241c7221 */ /* 0x000fe20000010000 */
[----:B0-----:R-:W-:Y:S01]  /*d6f0*/  FADD.FTZ R5, R131, R24 ;  /* 0x0000001883057221 */ /* 0x001fe20000010000 */
[----:B------:R-:W-:-:S05]  /*d700*/  FFMA.FTZ R82, R82, R0, -R65 ;  /* 0x0000000052527223 */ /* 0x000fca0000010841 */
[----:B------:R-:W0:Y:S01]  /*d710*/  MUFU.EX2 R127, R127 ;  /* 0x0000007f007f7308 */ /* 0x000e220000000800 */
[----:B------:R-:W-:Y:S01]  /*d720*/  FADD.FTZ R25, R37, R28 ;  /* 0x0000001c25197221 */ /* 0x000fe20000010000 */
[----:B----4-:R-:W-:Y:S01]  /*d730*/  FADD.FTZ R24, R42, R5 ;  /* 0x000000052a187221 */ /* 0x010fe20000010000 */
[----:B------:R-:W-:-:S05]  /*d740*/  FFMA.FTZ R83, R83, R0, -R65 ;  /* 0x0000000053537223 */ /* 0x000fca0000010841 */
[----:B------:R-:W4:Y:S01]  /*d750*/  MUFU.EX2 R20, R79 ;  /* 0x0000004f00147308 */ /* 0x000f220000000800 */
[----:B------:R-:W-:Y:S01]  /*d760*/  FADD.FTZ R28, R60, R25 ;  /* 0x000000193c1c7221 */ /* 0x000fe20000010000 */
[----:B-1----:R-:W-:Y:S01]  /*d770*/  FADD.FTZ R24, R125, R24 ;  /* 0x000000187d187221 */ /* 0x002fe20000010000 */
[----:B------:R-:W-:-:S05]  /*d780*/  FFMA.FTZ R86, R86, R0, -R65 ;  /* 0x0000000056567223 */ /* 0x000fca0000010841 */
[----:B------:R-:W1:Y:S01]  /*d790*/  MUFU.EX2 R82, R82 ;  /* 0x0000005200527308 */ /* 0x000e620000000800 */
[----:B------:R-:W-:Y:S01]  /*d7a0*/  FADD.FTZ R28, R61, R28 ;  /* 0x0000001c3d1c7221 */ /* 0x000fe20000010000 */
[----:B---3--:R-:W-:Y:S01]  /*d7b0*/  FADD.FTZ R24, R43, R24 ;  /* 0x000000182b187221 */ /* 0x008fe20000010000 */
[----:B------:R-:W-:Y:S01]  /*d7c0*/  FFMA.FTZ R65, R87, R0, -R65 ;  /* 0x0000000057417223 */ /* 0x000fe20000010841 */
[----:B------:R-:W-:-:S04]  /*d7d0*/  F2FP.BF16.F32.PACK_AB R122, R21, R61 ;  /* 0x0000003d157a723e */ /* 0x000fc800000010ff */
[----:B------:R-:W3:Y:S01]  /*d7e0*/  MUFU.EX2 R83, R83 ;  /* 0x0000005300537308 */ /* 0x000ee20000000800 */
[----:B------:R-:W-:Y:S01]  /*d7f0*/  FADD.FTZ R5, R21, R28 ;  /* 0x0000001c15057221 */ /* 0x000fe20000010000 */
[----:B0-----:R-:W-:-:S06]  /*d800*/  FADD.FTZ R21, R127, R24 ;  /* 0x000000187f157221 */ /* 0x001fcc0000010000 */
[----:B------:R-:W0:Y:S01]  /*d810*/  MUFU.EX2 R86, R86 ;  /* 0x0000005600567308 */ /* 0x000e220000000800 */
[----:B----4-:R-:W-:Y:S01]  /*d820*/  FADD.FTZ R21, R20, R21 ;  /* 0x0000001514157221 */ /* 0x010fe20000010000 */
[----:B--2---:R-:W-:-:S06]  /*d830*/  ISETP.GT.AND P2, PT, R152, R51, PT ;  /* 0x000000339800720c */ /* 0x004fcc0003f44270 */
[----:B------:R-:W2:Y:S01]  /*d840*/  MUFU.EX2 R65, R65 ;  /* 0x0000004100417308 */ /* 0x000ea20000000800 */
[----:B-1----:R-:W-:-:S04]  /*d850*/  FADD.FTZ R24, R82, R21 ;  /* 0x0000001552187221 */ /* 0x002fc80000010000 */
[----:B---3--:R-:W-:Y:S01]  /*d860*/  FADD.FTZ R21, R83, R24 ;  /* 0x0000001853157221 */ /* 0x008fe20000010000 */
[----:B------:R-:W-:-:S03]  /*d870*/  F2FP.BF16.F32.PACK_AB R139, R14, R139 ;  /* 0x0000008b0e8b723e */ /* 0x000fc600000010ff */
[----:B0-----:R-:W-:Y:S01]  /*d880*/  FADD.FTZ R21, R86, R21 ;  /* 0x0000001556157221 */ /* 0x001fe20000010000 */
        /* <DEDUP_REMOVED lines=34> */
[----:B--2---:R-:W-:Y:S01]  /*dab0*/  FADD.FTZ R4, R65, R21 ;  /* 0x0000001541047221 */ /* 0x004fe20000010000 */
        /* <DEDUP_REMOVED lines=29> */
[----:B------:R-:W-:Y:S06]  /*dc90*/  @P2 BRA `(.L_x_12491) ;  /* 0xffffffd800082947 */ /* 0x000fec000383ffff */
.L_x_12481:
[----:B------:R-:W-:-:S13]  /*dca0*/  ISETP.GE.AND P2, PT, R152, RZ, PT ;  /* 0x000000ff9800720c */ /* 0x000fda0003f46270 */
[----:B------:R-:W-:Y:S05]  /*dcb0*/  @!P2 BRA `(.L_x_12492) ;  /* 0x0000001c00c0a947 */ /* 0x000fea0003800000 */
[----:B------:R-:W-:Y:S02]  /*dcc0*/  IMAD.MOV.U32 R14, RZ, RZ, R9 ;  /* 0x000000ffff0e7224 */ /* 0x000fe400078e0009 */
[----:B------:R-:W-:Y:S02]  /*dcd0*/  IMAD.MOV.U32 R15, RZ, RZ, R3 ;  /* 0x000000ffff0f7224 */ /* 0x000fe400078e0003 */
[----:B------:R-:W-:Y:S02]  /*dce0*/  IMAD.MOV.U32 R8, RZ, RZ, R23 ;  /* 0x000000ffff087224 */ /* 0x000fe400078e0017 */
[----:B------:R-:W-:-:S07]  /*dcf0*/  IMAD.MOV.U32 R153, RZ, RZ, R18 ;  /* 0x000000ffff997224 */ /* 0x000fce00078e0012 */
.L_x_12502:
        /* <DEDUP_REMOVED lines=10> */
.L_x_12494:
[----:B------:R-:W-:Y:S01]  /*dda0*/  IMAD R0, R18, 0x8, R2 ;  /* 0x0000000812007824 */ /* 0x000fe200078e0202 */
[----:B------:R-:W-:-:S04]  /*ddb0*/  SHF.L.U32 R3, R23, 0x1f, RZ ;  /* 0x0000001f17037819 */ /* 0x000fc800000006ff */
[----:B------:R0:W1:Y:S01]  /*ddc0*/  SYNCS.PHASECHK.TRANS64.TRYWAIT P3, [R0+URZ+0x16830], R3 ;  /* 0x01683003000075a7 */ /* 0x000062000806017f */
[----:B------:R-:W-:Y:S05]  /*ddd0*/  @!P0 BRA `(.L_x_12495) ;  /* 0x0000000000048947 */ /* 0x000fea0003800000 */
[----:B------:R-:W-:Y:S01]  /*dde0*/  BPT.TRAP 0x1 ;  /* 0x000000040000795c */ /* 0x000fe20000300000 */
.L_x_12495:
[----:B------:R-:W-:Y:S04]  /*ddf0*/  BSSY B0, `(.L_x_12493) ;  /* 0x0000004000007945 */ /* 0x000fe80003800000 */
[----:B-1----:R-:W-:Y:S05]  /*de00*/  @P3 BRA `(.L_x_12496) ;  /* 0x0000000000083947 */ /* 0x002fea0003800000 */
[----:B------:R-:W1:Y:S02]  /*de10*/  SYNCS.PHASECHK.TRANS64.TRYWAIT P3, [R0+URZ+0x16830], R3 ;  /* 0x01683003000075a7 */ /* 0x000e64000806017f */
[----:B-1----:R-:W-:Y:S05]  /*de20*/  @!P3 BRA `(.L_x_12497) ;  /* 0x0000009800f4b947 */ /* 0x002fea0003800000 */
.L_x_12496:
[----:B------:R-:W-:Y:S05]  /*de30*/  BSYNC B0 ;  /* 0x0000000000007941 */ /* 0x000fea0003800000 */
.L_x_12493:
        /* <DEDUP_REMOVED lines=45> */
.L_x_12499:
[----:B------:R-:W-:Y:S01]  /*e110*/  SHF.L.U32 R0, R8, 0x1f, RZ ;  /* 0x0000001f08007819 */ /* 0x000fe200000006ff */
[----:B------:R-:W-:-:S04]  /*e120*/  IMAD R3, R153, 0x8, R2 ;  /* 0x0000000899037824 */ /* 0x000fc800078e0202 */
[----:B------:R0:W1:Y:S01]  /*e130*/  SYNCS.PHASECHK.TRANS64.TRYWAIT P2, [R3+URZ+0x16850], R0 ;  /* 0x01685000030075a7 */ /* 0x000062000804017f */
[----:B------:R-:W-:Y:S05]  /*e140*/  @!P0 BRA `(.L_x_12500) ;  /* 0x0000000000048947 */ /* 0x000fea0003800000 */
[----:B------:R-:W-:Y:S01]  /*e150*/  BPT.TRAP 0x1 ;  /* 0x000000040000795c */ /* 0x000fe20000300000 */
.L_x_12500:
[----:B-1----:R-:W-:Y:S05]  /*e160*/  @P2 BRA `(.L_x_12498) ;  /* 0x0000000000082947 */ /* 0x002fea0003800000 */
[----:B------:R-:W1:Y:S02]  /*e170*/  SYNCS.PHASECHK.TRANS64.TRYWAIT P2, [R3+URZ+0x16850], R0 ;  /* 0x01685000030075a7 */ /* 0x000e64000804017f */
[----:B-1----:R-:W-:Y:S05]  /*e180*/  @!P2 BRA `(.L_x_12501) ;  /* 0x000000980030a947 */ /* 0x002fea0003800000 */
.L_x_12498:
[----:B01----:R-:W-:Y:S01]  /*e190*/  VIADD R0, R2, 0x400 ;  /* 0x0000040002007836 */ /* 0x003fe20000000000 */
[----:B------:R-:W-:Y:S05]  /*e1a0*/  WARPSYNC.ALL ;  /* 0x0000000000007948 */ /* 0x000fea0003800000 */
[----:B------:R-:W-:Y:S01]  /*e1b0*/  SHF.R.U32.HI R0, RZ, 0x4, R0 ;  /* 0x00000004ff007819 */ /* 0x000fe20000011600 */
[----:B------:R-:W-:Y:S01]  /*e1c0*/  IMAD.MOV.U32 R9, RZ, RZ, 0x40000040 ;  /* 0x40000040ff097424 */ /* 0x000fe200078e00ff */
[----:B------:R-:W-:Y:S01]  /*e1d0*/  WARPGROUP.ARRIVE ;  /* 0x00000000000079c5 */ /* 0x000fe20000000000 */
[----:B------:R-:W-:Y:S01]  /*e1e0*/  IMAD.MOV.U32 R21, RZ, RZ, 0x40000040 ;  /* 0x40000040ff157424 */ /* 0x000fe200078e00ff */
[----:B------:R-:W-:Y:S01]  /*e1f0*/  LOP3.LUT R0, R0, 0x3fff, RZ, 0xc0, !PT ;  /* 0x00003fff00007812 */ /* 0x000fe200078ec0ff */
[----:B------:R-:W-:Y:S01]  /*e200*/  ULDC UR4, c[0x0][0x988] ;  /* 0x0002620000047ab9 */ /* 0x000fe20000000800 */
[----:B------:R-:W-:-:S03]  /*e210*/  R2UR UR7, R9 ;  /* 0x00000000090772ca */ /* 0x000fc600000e0000 */
[----:B------:R-:W-:Y:S01]  /*e220*/  IMAD R8, R153, 0x400, R0 ;  /* 0x0000040099087824 */ /* 0x000fe200078e0200 */
[----:B------:R-:W-:-:S03]  /*e230*/  FMNMX.FTZ R0, R24, R15, !PT ;  /* 0x0000000f18007209 */ /* 0x000fc60007810000 */
[C---:B------:R-:W-:Y:S01]  /*e240*/  VIADD R20, R8.reuse, 0x80 ;  /* 0x0000008008147836 */ /* 0x040fe20000000000 */
[----:B------:R-:W-:Y:S02]  /*e250*/  R2UR UR6, R8 ;  /* 0x00000000080672ca */ /* 0x000fe400000e0000 */
[----:B------:R-:W-:-:S04]  /*e260*/  FMNMX.FTZ R0, R25, R0, !PT ;  /* 0x0000000019007209 */ /* 0x000fc80007810000 */
[----:B------:R-:W-:-:S04]  /*e270*/  FMNMX.FTZ R0, R28, R0, !PT ;  /* 0x000000001c007209 */ /* 0x000fc80007810000 */
[----:B------:R-:W-:-:S03]  /*e280*/  FMNMX.FTZ R0, R29, R0, !PT ;  /* 0x000000001d007209 */ /* 0x000fc60007810000 */
[----:B------:R-:W-:Y:S01]  /*e290*/  HGMMA.64x64x16.F32.BF16 R88, R148, gdesc[UR4].tnspB, R88, gsb0 ;  /* 0x40e0000494587df0 */ /* 0x000fe20008001858 */
[----:B------:R-:W-:Y:S02]  /*e2a0*/  FMNMX.FTZ R0, R32, R0, !PT ;  /* 0x0000000020007209 */ /* 0x000fe40007810000 */
[----:B------:R-:W-:Y:S01]  /*e2b0*/  R2UR UR6, R20 ;  /* 0x00000000140672ca */ /* 0x000fe200000e0000 */
[----:B------:R-:W-:Y:S01]  /*e2c0*/  VIADD R20, R8, 0x100 ;  /* 0x0000010008147836 */ /* 0x000fe20000000000 */
[----:B------:R-:W-:Y:S02]  /*e2d0*/  FMNMX.FTZ R0, R33, R0, !PT ;  /* 0x0000000021007209 */ /* 0x000fe40007810000 */
        /* <DEDUP_REMOVED lines=40> */
[----:B0-----:R-:W-:Y:S01]  /*e560*/  FMNMX.FTZ R3, R3, R0, !PT ;  /* 0x0000000003037209 */ /* 0x001fe20007810000 */
[----:B------:R-:W-:-:S04]  /*e570*/  IMAD.U32 R0, RZ, RZ, UR4 ;  /* 0x00000004ff007e24 */ /* 0x000fc8000f8e00ff */
[----:B------:R-:W-:Y:S01]  /*e580*/  HGMMA.64x64x16.F32.BF16 R88, R140, gdesc[UR4].tnspB, R88, gsb0 ;  /* 0x40e000048c587df0 */ /* 0x000fe20008001858 */
[----:B------:R-:W-:Y:S01]  /*e590*/  R2UR UR6, R20 ;  /* 0x00000000140672ca */ /* 0x000fe200000e0000 */
[----:B------:R-:W-:Y:S01]  /*e5a0*/  FADD.FTZ R9, -R3, R15 ;  /* 0x0000000f03097221 */ /* 0x000fe20000010100 */
[----:B------:R-:W-:Y:S01]  /*e5b0*/  R2UR UR7, R21 ;  /* 0x00000000150772ca */ /* 0x000fe200000e0000 */
[----:B------:R-:W-:Y:S02]  /*e5c0*/  VIADD R20, R8, 0x200 ;  /* 0x0000020008147836 */ /* 0x000fe40000000000 */
[----:B------:R-:W-:Y:S01]  /*e5d0*/  FMUL.FTZ R9, R9, R0 ;  /* 0x0000000009097220 */ /* 0x000fe20000410000 */
[----:B------:R-:W-:-:S03]  /*e5e0*/  IMAD.MOV.U32 R21, RZ, RZ, 0x40000040 ;  /* 0x40000040ff157424 */ /* 0x000fc600078e00ff */
[----:B------:R0:W-:Y:S02]  /*e5f0*/  MUFU.EX2 R15, R9 ;  /* 0x00000009000f7308 */ /* 0x0001e40000000800 */
        /* <DEDUP_REMOVED lines=20> */
[----:B------:R-:W-:Y:S02]  /*e740*/  R2UR UR6, R20 ;  /* 0x00000000140672ca */ /* 0x000fe400000e0000 */
[----:B------:R-:W-:Y:S01]  /*e750*/  R2UR UR7, R21 ;  /* 0x00000000150772ca */ /* 0x000fe200000e0000 */
[----:B------:R-:W-:Y:S01]  /*e760*/  FMUL.FTZ R21, R3, R0 ;  /* 0x0000000003157220 */ /* 0x000fe20000410000 */
[----:B------:R-:W-:-:S03]  /*e770*/  FMNMX.FTZ R9, R59, R9, !PT ;  /* 0x000000093b097209 */ /* 0x000fc60007810000 */
[-CC-:B------:R-:W-:Y:S01]  /*e780*/  FFMA.FTZ R150, R28, R0.reuse, -R21.reuse ;  /* 0x000000001c967223 */ /* 0x180fe20000010815 */
[----:B------:R-:W-:Y:S01]  /*e790*/  FMNMX.FTZ R9, R62, R9, !PT ;  /* 0x000000093e097209 */ /* 0x000fe20007810000 */
[----:B------:R-:W-:Y:S02]  /*e7a0*/  VIADD R28, R8, 0x280 ;  /* 0x00000280081c7836 */ /* 0x000fe40000000000 */
[-CC-:B------:R-:W-:Y:S01]  /*e7b0*/  FFMA.FTZ R142, R44, R0.reuse, -R21.reuse ;  /* 0x000000002c8e7223 */ /* 0x180fe20000010815 */
[-CC-:B------:R-:W-:Y:S01]  /*e7c0*/  FFMA.FTZ R148, R25, R0.reuse, -R21.reuse ;  /* 0x0000000019947223 */ /* 0x180fe20000010815 */
[----:B------:R-:W-:Y:S01]  /*e7d0*/  FMNMX.FTZ R9, R63, R9, !PT ;  /* 0x000000093f097209 */ /* 0x000fe20007810000 */
[-CC-:B------:R-:W-:Y:S01]  /*e7e0*/  FFMA.FTZ R145, R24, R0.reuse, -R21.reuse ;  /* 0x0000000018917223 */ /* 0x180fe20000010815 */
        /* <DEDUP_REMOVED lines=20> */
[----:B------:R-:W-:Y:S01]  /*e930*/  FFMA.FTZ R84, R84, R0, -R21 ;  /* 0x0000000054547223 */ /* 0x000fe20000010815 */
        /* <DEDUP_REMOVED lines=13> */
[----:B------:R-:W-:-:S03]  /*ea10*/  F2FP.BF16.F32.PACK_AB R148, R148, R145 ;  /* 0x000000919494723e */ /* 0x000fc600000010ff */
[----:B------:R-:W0:Y:S02]  /*ea20*/  SHFL.BFLY PT, R44, R9, 0x2, 0x1f ;  /* 0x0c401f00092c7f89 */ /* 0x000e2400000e0000 */
[----:B------:R-:W-:Y:S08]  /*ea30*/  MUFU.EX2 R144, R144 ;  /* 0x0000009000907308 */ /* 0x000ff00000000800 */
[----:B------:R-:W-:Y:S01]  /*ea40*/  MUFU.EX2 R141, R141 ;  /* 0x0000008d008d7308 */ /* 0x000fe20000000800 */
[----:B------:R-:W-:-:S02]  /*ea50*/  WARPGROUP.DEPBAR.LE gsb0, 0x0 ;  /* 0x00008000000079c5 */ /* 0x000fc40000010000 */
[----:B------:R-:W-:Y:S01]  /*ea60*/  WARPGROUP.ARRIVE ;  /* 0x00000000000079c5 */ /* 0x000fe20000000000 */
[-CC-:B------:R-:W-:Y:S01]  /*ea70*/  FFMA.FTZ R137, R29, R0.reuse, -R21.reuse ;  /* 0x000000001d897223 */ /* 0x180fe20000010815 */
[----:B------:R-:W-:Y:S02]  /*ea80*/  IMAD.MOV.U32 R29, RZ, RZ, 0x40000040 ;  /* 0x40000040ff1d7424 */ /* 0x000fe400078e00ff */
[-CC-:B------:R-:W-:Y:S01]  /*ea90*/  FFMA.FTZ R138, R52, R0.reuse, -R21.reuse ;  /* 0x00000000348a7223 */ /* 0x180fe20000010815 */
[-CC-:B------:R-:W-:Y:S01]  /*eaa0*/  FFMA.FTZ R139, R40, R0.reuse, -R21.reuse ;  /* 0x00000000288b7223 */ /* 0x180fe20000010815 */
[-CC-:B------:R-:W-:Y:S01]  /*eab0*/  FFMA.FTZ R136, R48, R0.reuse, -R21.reuse ;  /* 0x0000000030887223 */ /* 0x180fe20000010815 */
[----:B------:R-:W-:Y:S01]  /*eac0*/  HGMMA.64x64x16.F32.BF16 R88, R132, gdesc[UR4].tnspB, R88, gsb0 ;  /* 0x40e0000484587df0 */ /* 0x000fe20008001858 */
[----:B------:R-:W-:Y:S01]  /*ead0*/  R2UR UR6, R28 ;  /* 0x000000001c0672ca */ /* 0x000fe200000e0000 */
[-CC-:B------:R-:W-:Y:S01]  /*eae0*/  FFMA.FTZ R40, R68, R0.reuse, -R21.reuse ;  /* 0x0000000044287223 */ /* 0x180fe20000010815 */
[----:B------:R-:W-:Y:S01]  /*eaf0*/  R2UR UR7, R29 ;  /* 0x000000001d0772ca */ /* 0x000fe200000e0000 */
[--C-:B------:R-:W-:Y:S01]  /*eb00*/  FFMA.FTZ R28, R72, R0, -R21.reuse ;  /* 0x00000000481c7223 */ /* 0x100fe20000010815 */
[----:B0-----:R-:W-:Y:S01]  /*eb10*/  FMNMX.FTZ R9, R9, R44, !PT ;  /* 0x0000002c09097209 */ /* 0x001fe20007810000 */
[-CC-:B------:R-:W-:Y:S01]  /*eb20*/  FFMA.FTZ R29, R73, R0.reuse, -R21.reuse ;  /* 0x00000000491d7223 */ /* 0x180fe20000010815 */
[-CC-:B------:R-:W-:Y:S01]  /*eb30*/  FFMA.FTZ R44, R76, R0.reuse, -R21.reuse ;  /* 0x000000004c2c7223 */ /* 0x180fe20000010815 */
[----:B------:R-:W-:Y:S01]  /*eb40*/  FFMA.FTZ R48, R80, R0, -R21 ;  /* 0x0000000050307223 */ /* 0x000fe20000010815 */
[----:B------:R-:W0:Y:S01]  /*eb50*/  MUFU.EX2 R137, R137 ;  /* 0x0000008900897308 */ /* 0x000e220000000800 */
[----:B------:R-:W1:Y:S07]  /*eb60*/  SHFL.BFLY PT, R52, R9, 0x1, 0x1f ;  /* 0x0c201f0009347f89 */ /* 0x000e6e00000e0000 */
[----:B------:R-:W-:Y:S08]  /*eb70*/  MUFU.EX2 R146, R146 ;  /* 0x0000009200927308 */ /* 0x000ff00000000800 */
[----:B------:R-:W-:Y:S08]  /*eb80*/  MUFU.EX2 R139, R139 ;  /* 0x0000008b008b7308 */ /* 0x000ff00000000800 */
[----:B------:R-:W-:Y:S01]  /*eb90*/  MUFU.EX2 R140, R140 ;  /* 0x0000008c008c7308 */ /* 0x000fe20000000800 */
[----:B-1----:R-:W-:-:S05]  /*eba0*/  FMNMX.FTZ R9, R9, R52, !PT ;  /* 0x0000003409097209 */ /* 0x002fca0007810000 */
[C---:B------:R-:W-:Y:S01]  /*ebb0*/  FADD.FTZ R53, -R9.reuse, R14 ;  /* 0x0000000e09357221 */ /* 0x040fe20000010100 */
[-C--:B------:R-:W-:Y:S01]  /*ebc0*/  FMUL.FTZ R57, R9, R0.reuse ;  /* 0x0000000009397220 */ /* 0x080fe20000410000 */
[----:B------:R-:W-:Y:S03]  /*ebd0*/  MUFU.EX2 R142, R142 ;  /* 0x0000008e008e7308 */ /* 0x000fe60000000800 */
[-CC-:B------:R-:W-:Y:S01]  /*ebe0*/  FFMA.FTZ R149, R26, R0.reuse, -R57.reuse ;  /* 0x000000001a957223 */ /* 0x180fe20000010839 */
[----:B------:R-:W-:Y:S02]  /*ebf0*/  VIADD R26, R8, 0x300 ;  /* 0x00000300081a7836 */ /* 0x000fe40000000000 */
[-CC-:B------:R-:W-:Y:S01]  /*ec00*/  FFMA.FTZ R151, R30, R0.reuse, -R57.reuse ;  /* 0x000000001e977223 */ /* 0x180fe20000010839 */
[-CC-:B------:R-:W-:Y:S01]  /*ec10*/  FFMA.FTZ R30, R34, R0.reuse, -R57.reuse ;  /* 0x00000000221e7223 */ /* 0x180fe20000010839 */
[-CC-:B------:R-:W-:Y:S01]  /*ec20*/  FFMA.FTZ R31, R31, R0.reuse, -R57.reuse ;  /* 0x000000001f1f7223 */ /* 0x180fe20000010839 */
[-CC-:B------:R-:W-:Y:S01]  /*ec30*/  FFMA.FTZ R34, R42, R0.reuse, -R57.reuse ;  /* 0x000000002a227223 */ /* 0x180fe20000010839 */
[----:B------:R-:W-:Y:S01]  /*ec40*/  MUFU.EX2 R149, R149 ;  /* 0x0000009500957308 */ /* 0x000fe20000000800 */
[-CC-:B------:R-:W-:Y:S01]  /*ec50*/  FFMA.FTZ R42, R47, R0.reuse, -R57.reuse ;  /* 0x000000002f2a7223 */ /* 0x180fe20000010839 */
[-CC-:B------:R-:W-:Y:S01]  /*ec60*/  FFMA.FTZ R147, R38, R0.reuse, -R57.reuse ;  /* 0x0000000026937223 */ /* 0x180fe20000010839 */
[-C--:B------:R-:W-:Y:S01]  /*ec70*/  FFMA.FTZ R38, R50, R0.reuse, -R57 ;  /* 0x0000000032267223 */ /* 0x080fe20000010839 */
[----:B--2---:R-:W-:Y:S01]  /*ec80*/  FADD.FTZ R50, R150, R5 ;  /* 0x0000000596327221 */ /* 0x004fe20000010000 */
        /* <DEDUP_REMOVED lines=8> */
[----:B------:R-:W-:Y:S01]  /*ed10*/  FFMA.FTZ R86, R86, R0, -R57 ;  /* 0x0000000056567223 */ /* 0x000fe20000010839 */
[----:B------:R-:W-:-:S02]  /*ed20*/  F2FP.BF16.F32.PACK_AB R150, R137, R150 ;  /* 0x000000968996723e */ /* 0x000fc400000010ff */
[----:B------:R-:W-:Y:S08]  /*ed30*/  MUFU.EX2 R31, R31 ;  /* 0x0000001f001f7308 */ /* 0x000ff00000000800 */
[----:B------:R-:W-:Y:S01]  /*ed40*/  MUFU.EX2 R30, R30 ;  /* 0x0000001e001e7308 */ /* 0x000fe20000000800 */
[----:B------:R-:W-:Y:S02]  /*ed50*/  WARPGROUP.DEPBAR.LE gsb0, 0x0 ;  /* 0x00008000000079c5 */ /* 0x000fe40000010000 */
[----:B------:R-:W-:Y:S01]  /*ed60*/  WARPGROUP.ARRIVE ;  /* 0x00000000000079c5 */ /* 0x000fe20000000000 */
[-CC-:B------:R-:W-:Y:S01]  /*ed70*/  FFMA.FTZ R132, R56, R0.reuse, -R21.reuse ;  /* 0x0000000038847223 */ /* 0x180fe20000010815 */
[-CC-:B------:R-:W-:Y:S01]  /*ed80*/  FFMA.FTZ R134, R60, R0.reuse, -R21.reuse ;  /* 0x000000003c867223 */ /* 0x180fe20000010815 */
[----:B------:R-:W-:-:S03]  /*ed90*/  FFMA.FTZ R21, R85, R0, -R21 ;  /* 0x0000000055157223 */ /* 0x000fc60000010815 */
[----:B------:R-:W0:Y:S01]  /*eda0*/  S2R R135, SR_TID.X ;  /* 0x0000000000877919 */ /* 0x000e220000002100 */
[-CC-:B------:R-:W-:Y:S01]  /*edb0*/  FFMA.FTZ R56, R35, R0.reuse, -R57.reuse ;  /* 0x0000000023387223 */ /* 0x180fe20000010839 */
[----:B------:R-:W-:Y:S01]  /*edc0*/  HGMMA.64x64x16.F32.BF16 R88, R128, gdesc[UR4].tnspB, R88, gsb0 ;  /* 0x40e0000480587df0 */ /* 0x000fe20008001858 */
[----:B------:R1:W-:Y:S01]  /*edd0*/  MUFU.EX2 R14, R21 ;  /* 0x00000015000e7308 */ /* 0x0003e20000000800 */
[----:B------:R-:W-:Y:S01]  /*ede0*/  R2UR UR6, R26 ;  /* 0x000000001a0672ca */ /* 0x000fe200000e0000 */
[----:B------:R-:W-:Y:S02]  /*edf0*/  VIADD R26, R8, 0x380 ;  /* 0x00000380081a7836 */ /* 0x000fe40000000000 */
[-CC-:B------:R-:W-:Y:S01]  /*ee00*/  FFMA.FTZ R35, R46, R0.reuse, -R57.reuse ;  /* 0x000000002e237223 */ /* 0x180fe20000010839 */
[-CC-:B------:R-:W-:Y:S01]  /*ee10*/  FFMA.FTZ R60, R39, R0.reuse, -R57.reuse ;  /* 0x00000000273c7223 */ /* 0x180fe20000010839 */
[-CC-:B------:R-:W-:Y:S01]  /*ee20*/  FFMA.FTZ R39, R43, R0.reuse, -R57.reuse ;  /* 0x000000002b277223 */ /* 0x180fe20000010839 */
[-CC-:B------:R-:W-:Y:S01]  /*ee30*/  FFMA.FTZ R43, R51, R0.reuse, -R57.reuse ;  /* 0x00000000332b7223 */ /* 0x180fe20000010839 */
[-CC-:B------:R-:W-:Y:S01]  /*ee40*/  FFMA.FTZ R8, R54, R0.reuse, -R57.reuse ;  /* 0x0000000036087223 */ /* 0x180fe20000010839 */
[----:B------:R-:W2:Y:S01]  /*ee50*/  MUFU.EX2 R56, R56 ;  /* 0x0000003800387308 */ /* 0x000ea20000000800 */
[-C--:B-1----:R-:W-:Y:S01]  /*ee60*/  FMUL.FTZ R21, R53, R0.reuse ;  /* 0x0000000035157220 */ /* 0x082fe20000410000 */
[----:B------:R-:W-:Y:S01]  /*ee70*/  FFMA.FTZ R53, R27, R0, -R57 ;  /* 0x000000001b357223 */ /* 0x000fe20000010839 */
[----:B------:R-:W-:-:S02]  /*ee80*/  IMAD.MOV.U32 R27, RZ, RZ, 0x40000040 ;  /* 0x40000040ff1b7424 */ /* 0x000fc400078e00ff */
[----:B------:R-:W-:-:S03]  /*ee90*/  FFMA.FTZ R133, R58, R0, -R57 ;  /* 0x000000003a857223 */ /* 0x000fc60000010839 */
[----:B------:R-:W-:Y:S01]  /*eea0*/  R2UR UR7, R27 ;  /* 0x000000001b0772ca */ /* 0x000fe200000e0000 */
[----:B------:R-:W-:Y:S01]  /*eeb0*/  IMAD.MOV.U32 R27, RZ, RZ, 0x40000040 ;  /* 0x40000040ff1b7424 */ /* 0x000fe200078e00ff */
[----:B------:R-:W1:Y:S01]  /*eec0*/  MUFU.EX2 R21, R21 ;  /* 0x0000001500157308 */ /* 0x000e620000000800 */
[----:B--2---:R-:W-:-:S07]  /*eed0*/  F2FP.BF16.F32.PACK_AB R145, R56, R30 ;  /* 0x0000001e3891723e */ /* 0x004fce00000010ff */
[----:B------:R-:W2:Y:S01]  /*eee0*/  MUFU.EX2 R53, R53 ;  /* 0x0000003500357308 */ /* 0x000ea20000000800 */
[----:B0-----:R-:W-:Y:S02]  /*eef0*/  SHF.R.U32.HI R154, RZ, 0x7, R135 ;  /* 0x00000007ff9a7819 */ /* 0x001fe40000011687 */
[----:B------:R-:W-:Y:S01]  /*ef00*/  ISETP.GE.U32.AND P2, PT, R135, 0x180, PT ;  /* 0x000001808700780c */ /* 0x000fe20003f46070 */
[----:B------:R-:W-:Y:S02]  /*ef10*/  FFMA.FTZ R135, R62, R0, -R57 ;  /* 0x000000003e877223 */ /* 0x000fe40000010839 */
[----:B------:R-:W-:Y:S02]  /*ef20*/  VIADD R46, R154, 0x9 ;  /* 0x000000099a2e7836 */ /* 0x000fe40000000000 */
[----:B-1----:R-:W-:Y:S01]  /*ef30*/  FFMA.FTZ R4, R21, R4, R149 ;  /* 0x0000000415047223 */ /* 0x002fe20000010095 */
[----:B------:R-:W-:Y:S02]  /*ef40*/  MUFU.EX2 R147, R147 ;  /* 0x0000009300937308 */ /* 0x000fe40000000800 */
[----:B------:R-:W-:-:S02]  /*ef50*/  SEL R51, R46, 0x9, !P2 ;  /* 0x000000092e337807 */ /* 0x000fc40005000000 */
[C---:B------:R-:W-:Y:S01]  /*ef60*/  ISETP.GT.AND P2, PT, R152.reuse, RZ, PT ;  /* 0x000000ff9800720c */ /* 0x040fe20003f44270 */
[----:B------:R-:W-:Y:S02]  /*ef70*/  VIADD R152, R152, 0xffffffff ;  /* 0xffffffff98987836 */ /* 0x000fe40000000000 */
[----:B--2---:R-:W-:Y:S01]  /*ef80*/  FADD.FTZ R46, R53, R4 ;  /* 0x00000004352e7221 */ /* 0x004fe20000010000 */
[----:B------:R-:W-:Y:S01]  /*ef90*/  MUFU.EX2 R60, R60 ;  /* 0x0000003c003c7308 */ /* 0x000fe20000000800 */
[----:B------:R-:W-:Y:S01]  /*efa0*/  FFMA.FTZ R4, R63, R0, -R57 ;  /* 0x000000003f047223 */ /* 0x000fe20000010839 */
[----:B------:R-:W-:Y:S01]  /*efb0*/  F2FP.BF16.F32.PACK_AB R149, R53, R149 ;  /* 0x000000953595723e */ /* 0x000fe200000010ff */
[----:B------:R-:W-:Y:S01]  /*efc0*/  FADD.FTZ R46, R151, R46 ;  /* 0x0000002e972e7221 */ /* 0x000fe20000010000 */
[----:B------:R-:W-:-:S03]  /*efd0*/  F2FP.BF16.F32.PACK_AB R151, R31, R151 ;  /* 0x000000971f97723e */ /* 0x000fc600000010ff */
[----:B------:R-:W-:Y:S01]  /*efe0*/  FADD.FTZ R5, R31, R46 ;  /* 0x0000002e1f057221 */ /* 0x000fe20000010000 */
        /* <DEDUP_REMOVED lines=9> */
[----:B------:R-:W-:Y:S01]  /*f080*/  HGMMA.64x64x16.F32.BF16 R88, R124, gdesc[UR4].tnspB, R88, gsb0 ;  /* 0x40e000047c587df0 */ /* 0x000fe20008001858 */
[----:B------:R-:W-:Y:S02]  /*f090*/  R2UR UR6, R26 ;  /* 0x000000001a0672ca */ /* 0x000fe400000e0000 */
[----:B------:R-:W-:Y:S01]  /*f0a0*/  R2UR UR7, R27 ;  /* 0x000000001b0772ca */ /* 0x000fe200000e0000 */
[----:B------:R-:W-:-:S03]  /*f0b0*/  @!P1 IMAD R27, R18, 0x8, R2 ;  /* 0x00000008121b9824 */ /* 0x000fc600078e0202 */
[----:B------:R-:W-:Y:S01]  /*f0c0*/  MUFU.EX2 R136, R136 ;  /* 0x0000008800887308 */ /* 0x000fe20000000800 */
[----:B------:R-:W-:Y:S02]  /*f0d0*/  @!P1 VIADD R47, R27, 0x16840 ;  /* 0x000168401b2f9836 */ /* 0x000fe40000000000 */
[----:B------:R-:W-:-:S03]  /*f0e0*/  FFMA.FTZ R27, R59, R0, -R57 ;  /* 0x000000003b1b7223 */ /* 0x000fc60000010839 */
[----:B------:R-:W-:Y:S02]  /*f0f0*/  @!P1 PRMT R47, RZ, 0x654, R47 ;  /* 0x00000654ff2f9816 */ /* 0x000fe4000000002f */
        /* <DEDUP_REMOVED lines=10> */
[----:B------:R-:W-:-:S05]  /*f1a0*/  WARPGROUP.ARRIVE ;  /* 0x00000000000079c5 */ /* 0x000fca0000000000 */
[----:B------:R-:W-:Y:S01]  /*f1b0*/  MUFU.EX2 R133, R133 ;  /* 0x0000008500857308 */ /* 0x000fe20000000800 */
[----:B------:R-:W-:Y:S01]  /*f1c0*/  FFMA.FTZ R125, R74, R0, -R57 ;  /* 0x000000004a7d7223 */ /* 0x000fe20000010839 */
[----:B------:R-:W-:Y:S06]  /*f1d0*/  HGMMA.64x64x16.F32.BF16 R88, R120, gdesc[UR4].tnspB, R88, gsb0 ;  /* 0x40e0000478587df0 */ /* 0x000fec0008001858 */
        /* <DEDUP_REMOVED lines=11> */
[----:B------:R1:W-:Y:S06]  /*f290*/  BAR.ARV R51, 0x100 ;  /* 0x000400330000751d */ /* 0x0003ec0000002000 */
[----:B------:R2:W-:Y:S01]  /*f2a0*/  @!P1 SYNCS.ARRIVE.TRANS64.RED.A1T0 RZ, [R47+URZ], RZ ;  /* 0x000000ff2fff99a7 */ /* 0x0005e2000810043f */
[----:B------:R-:W-:Y:S01]  /*f2b0*/  MUFU.EX2 R131, R131 ;  /* 0x0000008300837308 */ /* 0x000fe20000000800 */
[----:B-1----:R-:W-:Y:S01]  /*f2c0*/  FADD.FTZ R51, R30, R5 ;  /* 0x000000051e337221 */ /* 0x002fe20000010000 */
[----:B------:R-:W-:Y:S01]  /*f2d0*/  FFMA.FTZ R5, R67, R0, -R57 ;  /* 0x0000000043057223 */ /* 0x000fe20000010839 */
[-C--:B------:R-:W-:Y:S01]  /*f2e0*/  FMUL.FTZ R88, R88, R15.reuse ;  /* 0x0000000f58587220 */ /* 0x080fe20000410000 */
[-C--:B------:R-:W-:Y:S01]  /*f2f0*/  FMUL.FTZ R89, R89, R15.reuse ;  /* 0x0000000f59597220 */ /* 0x080fe20000410000 */
[-C--:B------:R-:W-:Y:S01]  /*f300*/  FMUL.FTZ R92, R92, R15.reuse ;  /* 0x0000000f5c5c7220 */ /* 0x080fe20000410000 */
[-C--:B------:R-:W-:Y:S01]  /*f310*/  FMUL.FTZ R93, R93, R15.reuse ;  /* 0x0000000f5d5d7220 */ /* 0x080fe20000410000 */
[----:B--2---:R-:W-:Y:S01]  /*f320*/  @!P1 IMAD R47, R153, 0x8, R2 ;  /* 0x00000008992f9824 */ /* 0x004fe200078e0202 */
[----:B------:R-:W-:Y:S01]  /*f330*/  MUFU.EX2 R5, R5 ;  /* 0x0000000500057308 */ /* 0x000fe20000000800 */
        /* <DEDUP_REMOVED lines=8> */
[----:B------:R-:W1:Y:S01]  /*f3c0*/  MUFU.EX2 R41, R41 ;  /* 0x0000002900297308 */ /* 0x000e620000000800 */
[-C--:B------:R-:W-:Y:S01]  /*f3d0*/  FMUL.FTZ R108, R108, R15.reuse ;  /* 0x0000000f6c6c7220 */ /* 0x080fe20000410000 */
[-C--:B------:R-:W-:Y:S01]  /*f3e0*/  FMUL.FTZ R109, R109, R15.reuse ;  /* 0x0000000f6d6d7220 */ /* 0x080fe20000410000 */
[----:B------:R2:W-:Y:S01]  /*f3f0*/  @!P1 SYNCS.ARRIVE.TRANS64.RED.A1T0 RZ, [R47+URZ], RZ ;  /* 0x000000ff2fff99a7 */ /* 0x0005e2000810043f */
[-C--:B------:R-:W-:Y:S01]  /*f400*/  FMUL.FTZ R112, R112, R15.reuse ;  /* 0x0000000f70707220 */ /* 0x080fe20000410000 */
[-C--:B------:R-:W-:Y:S01]  /*f410*/  FMUL.FTZ R113, R113, R15.reuse ;  /* 0x0000000f71717220 */ /* 0x080fe20000410000 */
[-C--:B------:R-:W-:Y:S01]  /*f420*/  FMUL.FTZ R116, R116, R15.reuse ;  /* 0x0000000f74747220 */ /* 0x080fe20000410000 */
[----:B------:R-:W-:Y:S01]  /*f430*/  FMUL.FTZ R117, R117, R15 ;  /* 0x0000000f75757220 */ /* 0x000fe20000410000 */
[----:B------:R-:W-:Y:S01]  /*f440*/  MUFU.EX2 R28, R28 ;  /* 0x0000001c001c7308 */ /* 0x000fe20000000800 */
[----:B0-----:R-:W-:Y:S01]  /*f450*/  F2FP.BF16.F32.PACK_AB R128, R36, R32 ;  /* 0x000000202480723e */ /* 0x001fe200000010ff */
[-C--:B------:R-:W-:Y:S01]  /*f460*/  FMUL.FTZ R90, R90, R21.reuse ;  /* 0x000000155a5a7220 */ /* 0x080fe20000410000 */
[----:B--2---:R-:W-:Y:S01]  /*f470*/  FADD.FTZ R47, R143, R50 ;  /* 0x000000328f2f7221 */ /* 0x004fe20000010000 */
[----:B------:R-:W-:Y:S01]  /*f480*/  FADD.FTZ R50, R56, R51 ;  /* 0x0000003338327221 */ /* 0x000fe20000010000 */
[-C--:B------:R-:W-:Y:S01]  /*f490*/  FMUL.FTZ R91, R91, R21.reuse ;  /* 0x000000155b5b7220 */ /* 0x080fe20000410000 */
[----:B------:R-:W-:Y:S01]  /*f4a0*/  FMUL.FTZ R94, R94, R21 ;  /* 0x000000155e5e7220 */ /* 0x000fe20000410000 */
[C---:B------:R-:W-:Y:S01]  /*f4b0*/  FADD.FTZ R46, R144.reuse, R47 ;  /* 0x0000002f902e7221 */ /* 0x040fe20000010000 */
[----:B------:R-:W-:Y:S01]  /*f4c0*/  FADD.FTZ R51, R147, R50 ;  /* 0x0000003293337221 */ /* 0x000fe20000010000 */
[----:B------:R-:W-:Y:S01]  /*f4d0*/  MUFU.EX2 R125, R125 ;  /* 0x0000007d007d7308 */ /* 0x000fe20000000800 */
[----:B------:R-:W-:Y:S01]  /*f4e0*/  F2FP.BF16.F32.PACK_AB R144, R144, R143 ;  /* 0x0000008f9090723e */ /* 0x000fe200000010ff */
[----:B------:R-:W-:Y:S01]  /*f4f0*/  FADD.FTZ R47, R141, R46 ;  /* 0x0000002e8d2f7221 */ /* 0x000fe20000010000 */
[----:B------:R-:W-:Y:S01]  /*f500*/  FADD.FTZ R51, R60, R51 ;  /* 0x000000333c337221 */ /* 0x000fe20000010000 */
[----:B------:R-:W-:Y:S01]  /*f510*/  FFMA.FTZ R46, R71, R0, -R57 ;  /* 0x00000000472e7223 */ /* 0x000fe20000010839 */
[----:B------:R-:W-:Y:S01]  /*f520*/  F2FP.BF16.F32.PACK_AB R143, R42, R35 ;  /* 0x000000232a8f723e */ /* 0x000fe200000010ff */
[C---:B------:R-:W-:Y:S01]  /*f530*/  FADD.FTZ R50, R146.reuse, R47 ;  /* 0x0000002f92327221 */ /* 0x040fe20000010000 */
[----:B------:R-:W-:Y:S01]  /*f540*/  F2FP.BF16.F32.PACK_AB R146, R146, R141 ;  /* 0x0000008d9292723e */ /* 0x000fe200000010ff */
[----:B------:R-:W0:Y:S01]  /*f550*/  MUFU.EX2 R29, R29 ;  /* 0x0000001d001d7308 */ /* 0x000e220000000800 */
[----:B------:R-:W-:Y:S01]  /*f560*/  F2FP.BF16.F32.PACK_AB R141, R39, R34 ;  /* 0x00000022278d723e */ /* 0x000fe200000010ff */
[----:B------:R-:W-:Y:S01]  /*f570*/  FADD.FTZ R47, R139, R50 ;  /* 0x000000328b2f7221 */ /* 0x000fe20000010000 */
[----:B------:R-:W-:Y:S01]  /*f580*/  FADD.FTZ R50, R34, R51 ;  /* 0x0000003322327221 */ /* 0x000fe20000010000 */
[----:B------:R-:W-:Y:S01]  /*f590*/  FFMA.FTZ R57, R87, R0, -R57 ;  /* 0x0000000057397223 */ /* 0x000fe20000010839 */
[----:B------:R-:W-:Y:S01]  /*f5a0*/  F2FP.BF16.F32.PACK_AB R147, R60, R147 ;  /* 0x000000933c93723e */ /* 0x000fe200000010ff */
[C---:B------:R-:W-:Y:S01]  /*f5b0*/  FADD.FTZ R47, R140.reuse, R47 ;  /* 0x0000002f8c2f7221 */ /* 0x040fe20000010000 */
[----:B------:R-:W-:Y:S01]  /*f5c0*/  FADD.FTZ R50, R39, R50 ;  /* 0x0000003227327221 */ /* 0x000fe20000010000 */
[----:B------:R-:W-:Y:S01]  /*f5d0*/  MUFU.EX2 R46, R46 ;  /* 0x0000002e002e7308 */ /* 0x000fe20000000800 */
[----:B------:R-:W-:Y:S01]  /*f5e0*/  F2FP.BF16.F32.PACK_AB R140, R140, R139 ;  /* 0x0000008b8c8c723e */ /* 0x000fe200000010ff */
[----:B------:R-:W-:Y:S01]  /*f5f0*/  FADD.FTZ R54, R142, R47 ;  /* 0x0000002f8e367221 */ /* 0x000fe20000010000 */
[----:B------:R-:W-:Y:S01]  /*f600*/  FADD.FTZ R47, R35, R50 ;  /* 0x00000032232f7221 */ /* 0x000fe20000010000 */
[----:B------:R-:W-:Y:S01]  /*f610*/  F2FP.BF16.F32.PACK_AB R142, R25, R142 ;  /* 0x0000008e198e723e */ /* 0x000fe200000010ff */
[-C--:B------:R-:W-:Y:S01]  /*f620*/  FMUL.FTZ R95, R95, R21.reuse ;  /* 0x000000155f5f7220 */ /* 0x080fe20000410000 */
[----:B------:R-:W-:Y:S01]  /*f630*/  FADD.FTZ R51, R25, R54 ;  /* 0x0000003619337221 */ /* 0x000fe20000010000 */
        /* <DEDUP_REMOVED lines=10> */
[----:B-1----:R-:W-:Y:S01]  /*f6e0*/  F2FP.BF16.F32.PACK_AB R130, R41, R40 ;  /* 0x000000282982723e */ /* 0x002fe200000010ff */
[----:B------:R-:W-:Y:S01]  /*f6f0*/  FADD.FTZ R51, R138, R51 ;  /* 0x000000338a337221 */ /* 0x000fe20000010000 */
[----:B------:R-:W-:Y:S01]  /*f700*/  FADD.FTZ R47, R8, R47 ;  /* 0x0000002f082f7221 */ /* 0x000fe20000010000 */
[C---:B------:R-:W-:Y:S01]  /*f710*/  F2FP.BF16.F32.PACK_AB R138, R24.reuse, R138 ;  /* 0x0000008a188a723e */ /* 0x040fe200000010ff */
[----:B------:R-:W-:Y:S01]  /*f720*/  FMUL.FTZ R99, R99, R21 ;  /* 0x0000001563637220 */ /* 0x000fe20000410000 */
[----:B------:R-:W-:Y:S01]  /*f730*/  FADD.FTZ R51, R24, R51 ;  /* 0x0000003318337221 */ /* 0x000fe20000010000 */
[----:B------:R-:W-:Y:S01]  /*f740*/  FADD.FTZ R50, R26, R47 ;  /* 0x0000002f1a327221 */ /* 0x000fe20000010000 */
[----:B------:R-:W-:Y:S01]  /*f750*/  MUFU.EX2 R78, R78 ;  /* 0x0000004e004e7308 */ /* 0x000fe20000000800 */
[----:B0-----:R-:W-:Y:S01]  /*f760*/  F2FP.BF16.F32.PACK_AB R124, R29, R28 ;  /* 0x0000001c1d7c723e */ /* 0x001fe200000010ff */
[----:B------:R-:W-:Y:S01]  /*f770*/  FADD.FTZ R30, R132, R51 ;  /* 0x00000033841e7221 */ /* 0x000fe20000010000 */
[----:B------:R-:W-:Y:S01]  /*f780*/  FADD.FTZ R50, R133, R50 ;  /* 0x0000003285327221 */ /* 0x000fe20000010000 */
[----:B------:R-:W-:Y:S01]  /*f790*/  F2FP.BF16.F32.PACK_AB R133, R27, R133 ;  /* 0x000000851b85723e */ /* 0x000fe200000010ff */
[----:B------:R-:W-:Y:S01]  /*f7a0*/  FMUL.FTZ R102, R102, R21 ;  /* 0x0000001566667220 */ /* 0x000fe20000410000 */
[----:B------:R-:W-:Y:S01]  /*f7b0*/  FADD.FTZ R47, R37, R30 ;  /* 0x0000001e252f7221 */ /* 0x000fe20000010000 */
[----:B------:R-:W-:Y:S01]  /*f7c0*/  FADD.FTZ R50, R27, R50 ;  /* 0x000000321b327221 */ /* 0x000fe20000010000 */
[----:B------:R-:W0:Y:S01]  /*f7d0*/  MUFU.EX2 R45, R45 ;  /* 0x0000002d002d7308 */ /* 0x000e220000000800 */
[----:B------:R-:W-:Y:S01]  /*f7e0*/  F2FP.BF16.F32.PACK_AB R132, R37, R132 ;  /* 0x000000842584723e */ /* 0x000fe200000010ff */
[----:B------:R-:W-:Y:S01]  /*f7f0*/  FADD.FTZ R30, R134, R47 ;  /* 0x0000002f861e7221 */ /* 0x000fe20000010000 */
[----:B------:R-:W-:Y:S01]  /*f800*/  FADD.FTZ R39, R135, R50 ;  /* 0x0000003287277221 */ /* 0x000fe20000010000 */
[C---:B------:R-:W-:Y:S01]  /*f810*/  F2FP.BF16.F32.PACK_AB R135, R4.reuse, R135 ;  /* 0x000000870487723e */ /* 0x040fe200000010ff */
[----:B------:R-:W-:Y:S01]  /*f820*/  FMUL.FTZ R103, R103, R21 ;  /* 0x0000001567677220 */ /* 0x000fe20000410000 */
[C---:B------:R-:W-:Y:S01]  /*f830*/  FADD.FTZ R25, R33.reuse, R30 ;  /* 0x0000001e21197221 */ /* 0x040fe20000010000 */
[----:B------:R-:W-:Y:S01]  /*f840*/  FADD.FTZ R30, R4, R39 ;  /* 0x00000027041e7221 */ /* 0x000fe20000010000 */
[----:B------:R-:W1:Y:S01]  /*f850*/  MUFU.EX2 R79, R79 ;  /* 0x0000004f004f7308 */ /* 0x000e620000000800 */
[----:B------:R-:W-:Y:S01]  /*f860*/  F2FP.BF16.F32.PACK_AB R134, R33, R134 ;  /* 0x000000862186723e */ /* 0x000fe200000010ff */
[----:B------:R-:W-:Y:S01]  /*f870*/  FADD.FTZ R25, R32, R25 ;  /* 0x0000001920197221 */ /* 0x000fe20000010000 */
[----:B------:R-:W-:Y:S01]  /*f880*/  FADD.FTZ R30, R129, R30 ;  /* 0x0000001e811e7221 */ /* 0x000fe20000010000 */
[C---:B------:R-:W-:Y:S01]  /*f890*/  F2FP.BF16.F32.PACK_AB R129, R5.reuse, R129 ;  /* 0x000000810581723e */ /* 0x040fe200000010ff */
[----:B------:R-:W-:Y:S01]  /*f8a0*/  FMUL.FTZ R106, R106, R21 ;  /* 0x000000156a6a7220 */ /* 0x000fe20000410000 */
[----:B------:R-:W-:Y:S01]  /*f8b0*/  FADD.FTZ R25, R36, R25 ;  /* 0x0000001924197221 */ /* 0x000fe20000010000 */
[----:B------:R-:W-:Y:S01]  /*f8c0*/  FADD.FTZ R30, R5, R30 ;  /* 0x0000001e051e7221 */ /* 0x000fe20000010000 */
[----:B------:R-:W2:Y:S01]  /*f8d0*/  MUFU.EX2 R48, R48 ;  /* 0x0000003000307308 */ /* 0x000ea20000000800 */
[----:B0-----:R-:W-:Y:S01]  /*f8e0*/  F2FP.BF16.F32.PACK_AB R126, R45, R44 ;  /* 0x0000002c2d7e723e */ /* 0x001fe200000010ff */
[----:B------:R-:W-:Y:S01]  /*f8f0*/  FADD.FTZ R20, R40, R25 ;  /* 0x0000001928147221 */ /* 0x000fe20000010000 */
[----:B------:R-:W-:Y:S01]  /*f900*/  FADD.FTZ R25, R131, R30 ;  /* 0x0000001e83197221 */ /* 0x000fe20000010000 */
[C---:B------:R-:W-:Y:S01]  /*f910*/  F2FP.BF16.F32.PACK_AB R131, R46.reuse, R131 ;  /* 0x000000832e83723e */ /* 0x040fe200000010ff */
[----:B------:R-:W-:Y:S01]  /*f920*/  FMUL.FTZ R107, R107, R21 ;  /* 0x000000156b6b7220 */ /* 0x000fe20000410000 */
[----:B------:R-:W-:Y:S01]  /*f930*/  FADD.FTZ R35, R41, R20 ;  /* 0x0000001429237221 */ /* 0x000fe20000010000 */
[----:B------:R-:W-:Y:S01]  /*f940*/  FADD.FTZ R8, R46, R25 ;  /* 0x000000192e087221 */ /* 0x000fe20000010000 */
[----:B------:R-:W0:Y:S01]  /*f950*/  MUFU.EX2 R82, R82 ;  /* 0x0000005200527308 */ /* 0x000e220000000800 */
[----:B-1----:R-:W-:Y:S01]  /*f960*/  F2FP.BF16.F32.PACK_AB R127, R79, R78 ;  /* 0x0000004e4f7f723e */ /* 0x002fe200000010ff */
[----:B------:R-:W-:Y:S01]  /*f970*/  FADD.FTZ R20, R28, R35 ;  /* 0x000000231c147221 */ /* 0x000fe20000010000 */
[----:B------:R-:W-:Y:S01]  /*f980*/  FADD.FTZ R8, R125, R8 ;  /* 0x000000087d087221 */ /* 0x000fe20000010000 */
[----:B------:R-:W-:Y:S01]  /*f990*/  F2FP.BF16.F32.PACK_AB R125, R31, R125 ;  /* 0x0000007d1f7d723e */ /* 0x000fe200000010ff */
[-C--:B------:R-:W-:Y:S01]  /*f9a0*/  FMUL.FTZ R110, R110, R21.reuse ;  /* 0x000000156e6e7220 */ /* 0x080fe20000410000 */
[----:B------:R-:W-:Y:S01]  /*f9b0*/  FADD.FTZ R25, R29, R20 ;  /* 0x000000141d197221 */ /* 0x000fe20000010000 */
[----:B------:R-:W-:Y:S01]  /*f9c0*/  FADD.FTZ R27, R31, R8 ;  /* 0x000000081f1b7221 */ /* 0x000fe20000010000 */
[----:B------:R-:W1:Y:S01]  /*f9d0*/  MUFU.EX2 R49, R49 ;  /* 0x0000003100317308 */ /* 0x000e620000000800 */
[-C--:B------:R-:W-:Y:S01]  /*f9e0*/  FMUL.FTZ R111, R111, R21.reuse ;  /* 0x000000156f6f7220 */ /* 0x080fe20000410000 */
[----:B------:R-:W-:Y:S01]  /*f9f0*/  FADD.FTZ R4, R44, R25 ;  /* 0x000000192c047221 */ /* 0x000fe20000010000 */
[----:B------:R-:W-:Y:S01]  /*fa00*/  FADD.FTZ R8, R78, R27 ;  /* 0x0000001b4e087221 */ /* 0x000fe20000010000 */
[-C--:B------:R-:W-:Y:S01]  /*fa10*/  FMUL.FTZ R114, R114, R21.reuse ;  /* 0x0000001572727220 */ /* 0x080fe20000410000 */
[-C--:B------:R-:W-:Y:S01]  /*fa20*/  FMUL.FTZ R115, R115, R21.reuse ;  /* 0x0000001573737220 */ /* 0x080fe20000410000 */
[----:B------:R-:W-:Y:S01]  /*fa30*/  FADD.FTZ R5, R45, R4 ;  /* 0x000000042d057221 */ /* 0x000fe20000010000 */
[----:B------:R-:W-:Y:S01]  /*fa40*/  FADD.FTZ R25, R79, R8 ;  /* 0x000000084f197221 */ /* 0x000fe20000010000 */
[----:B------:R-:W3:Y:S01]  /*fa50*/  MUFU.EX2 R83, R83 ;  /* 0x0000005300537308 */ /* 0x000ee20000000800 */
[-C--:B------:R-:W-:Y:S01]  /*fa60*/  FMUL.FTZ R118, R118, R21.reuse ;  /* 0x0000001576767220 */ /* 0x080fe20000410000 */
[----:B--2---:R-:W-:Y:S01]  /*fa70*/  FADD.FTZ R4, R48, R5 ;  /* 0x0000000530047221 */ /* 0x004fe20000010000 */
[----:B0-----:R-:W-:Y:S01]  /*fa80*/  FADD.FTZ R8, R82, R25 ;  /* 0x0000001952087221 */ /* 0x001fe20000010000 */
[----:B------:R-:W-:Y:S01]  /*fa90*/  FMUL.FTZ R119, R119, R21 ;  /* 0x0000001577777220 */ /* 0x000fe20000410000 */
[----:B------:R-:W-:-:S02]  /*faa0*/  IMAD.MOV.U32 R153, RZ, RZ, R18 ;  /* 0x000000ffff997224 */ /* 0x000fc400078e0012 */
[----:B------:R-:W-:Y:S01]  /*fab0*/  IMAD.MOV.U32 R15, RZ, RZ, R3 ;  /* 0x000000ffff0f7224 */ /* 0x000fe200078e0003 */
[----:B------:R-:W0:Y:S01]  /*fac0*/  MUFU.EX2 R52, R84 ;  /* 0x0000005400347308 */ /* 0x000e220000000800 */
[C---:B-1----:R-:W-:Y:S01]  /*fad0*/  FADD.FTZ R5, R49.reuse, R4 ;  /* 0x0000000431057221 */ /* 0x042fe20000010000 */
[----:B------:R-:W-:-:S06]  /*fae0*/  F2FP.BF16.F32.PACK_AB R120, R49, R48 ;  /* 0x000000303178723e */ /* 0x000fcc00000010ff */
[----:B------:R-:W1:Y:S01]  /*faf0*/  MUFU.EX2 R123, R86 ;  /* 0x00000056007b7308 */ /* 0x000e620000000800 */
[C---:B---3--:R-:W-:Y:S01]  /*fb00*/  FADD.FTZ R8, R83.reuse, R8 ;  /* 0x0000000853087221 */ /* 0x048fe20000010000 */
[----:B------:R-:W-:-:S06]  /*fb10*/  F2FP.BF16.F32.PACK_AB R121, R83, R82 ;  /* 0x000000525379723e */ /* 0x000fcc00000010ff */
[----:B------:R-:W2:Y:S01]  /*fb20*/  MUFU.EX2 R57, R57 ;  /* 0x0000003900397308 */ /* 0x000ea20000000800 */
[----:B0-----:R-:W-:Y:S01]  /*fb30*/  FADD.FTZ R5, R52, R5 ;  /* 0x0000000534057221 */ /* 0x001fe20000010000 */
[----:B------:R-:W-:-:S03]  /*fb40*/  F2FP.BF16.F32.PACK_AB R122, R14, R52 ;  /* 0x000000340e7a723e */ /* 0x000fc600000010ff */
[----:B------:R-:W-:Y:S01]  /*fb50*/  FADD.FTZ R5, R14, R5 ;  /* 0x000000050e057221 */ /* 0x000fe20000010000 */
[----:B------:R-:W-:Y:S02]  /*fb60*/  IMAD.MOV.U32 R14, RZ, RZ, R9 ;  /* 0x000000ffff0e7224 */ /* 0x000fe400078e0009 */
[----:B-1----:R-:W-:-:S04]  /*fb70*/  FADD.FTZ R8, R123, R8 ;  /* 0x000000087b087221 */ /* 0x002fc80000010000 */
[C---:B--2---:R-:W-:Y:S01]  /*fb80*/  FADD.FTZ R4, R57.reuse, R8 ;  /* 0x0000000839047221 */ /* 0x044fe20000010000 */
[----:B------:R-:W-:Y:S01]  /*fb90*/  F2FP.BF16.F32.PACK_AB R123, R57, R123 ;  /* 0x0000007b397b723e */ /* 0x000fe200000010ff */
[----:B------:R-:W-:Y:S01]  /*fba0*/  IMAD.MOV.U32 R8, RZ, RZ, R23 ;  /* 0x000000ffff087224 */ /* 0x000fe200078e0017 */
[----:B------:R-:W-:Y:S06]  /*fbb0*/  @P2 BRA `(.L_x_12502) ;  /* 0xffffffe000502947 */ /* 0x000fec000383ffff */
.L_x_12492:
[----:B------:R-:W-:Y:S05]  /*fbc0*/  WARPSYNC.ALL ;  /* 0x0000000000007948 */ /* 0x000fea0003800000 */
[----:B------:R-:W-:Y:S06]  /*fbd0*/  BAR.ARV 0x8, 0x1a0 ;  /* 0x0206800000007b1d */ /* 0x000fec0000002000 */
[----:B------:R-:W-:Y:S05]  /*fbe0*/  @!P0 BRA `(.L_x_12503) ;  /* 0x0000000000048947 */ /* 0x000fea0003800000 */
[----:B------:R-:W-:Y:S01]  /*fbf0*/  BPT.TRAP 0x1 ;  /* 0x000000040000795c */ /* 0x000fe20000300000 */
.L_x_12503:
[----:B------:R-:W-:Y:S01]  /*fc00*/  IMAD R13, R18, 0x8, R2 ;  /* 0x00000008120d7824 */ /* 0x000fe200078e0202 */
[----:B------:R-:W-:-:S04]  /*fc10*/  SHF.L.U32 R6, R23, 0x1f, RZ ;  /* 0x0000001f17067819 */ /* 0x000fc800000006ff */
[----:B------:R0:W1:Y:S01]  /*fc20*/  SYNCS.PHASECHK.TRANS64.TRYWAIT P2, [R13+URZ+0x16850], R6 ;  /* 0x016850060d0075a7 */ /* 0x000062000804017f */
[----:B------:R-:W-:Y:S05]  /*fc30*/  @!P0 BRA `(.L_x_12504) ;  /* 0x0000000000048947 */ /* 0x000fea0003800000 */
[----:B------:R-:W-:Y:S01]  /*fc40*/  BPT.TRAP 0x1 ;  /* 0x000000040000795c */ /* 0x000fe20000300000 */
.L_x_12504:
[----:B------:R-:W-:-:S05]  /*fc50*/  VIADD R2, R2, 0x400 ;  /* 0x0000040002027836 */ /* 0x000fca0000000000 */
[----:B------:R-:W-:-:S04]  /*fc60*/  SHF.R.U32.HI R2, RZ, 0x4, R2 ;  /* 0x00000004ff027819 */ /* 0x000fc80000011602 */
[----:B------:R-:W-:Y:S01]  /*fc70*/  LOP3.LUT R7, R2, 0x3fff, RZ, 0xc0, !PT ;  /* 0x00003fff02077812 */ /* 0x000fe200078ec0ff */
[----:B-1----:R-:W-:Y:S06]  /*fc80*/  @P2 BRA `(.L_x_12505) ;  /* 0x0000000000082947 */ /* 0x002fec0003800000 */
[----:B------:R-:W1:Y:S02]  /*fc90*/  SYNCS.PHASECHK.TRANS64.TRYWAIT P0, [R13+URZ+0x16850], R6 ;  /* 0x016850060d0075a7 */ /* 0x000e64000800017f */
[----:B-1----:R-:W-:Y:S05]  /*fca0*/  @!P0 BRA `(.L_x_12506) ;  /* 0x0000007c007c8947 */ /* 0x002fea0003800000 */
.L_x_12505:
        /* <DEDUP_REMOVED lines=9> */
[----:B------:R-:W-:-:S02]  /*fd40*/  IMAD.MOV.U32 R11, RZ, RZ, 0x40000040 ;  /* 0x40000040ff0b7424 */ /* 0x000fc400078e00ff */
[----:B------:R-:W-:Y:S02]  /*fd50*/  IMAD.MOV.U32 R7, RZ, RZ, 0x40000040 ;  /* 0x40000040ff077424 */ /* 0x000fe400078e00ff */
[----:B------:R-:W-:Y:S02]  /*fd60*/  VIADD R18, R18, 0x1 ;  /* 0x0000000112127836 */ /* 0x000fe40000000000 */
[----:B------:R-:W-:Y:S02]  /*fd70*/  @!P1 VIADD R8, R13, 0x16860 ;  /* 0x000168600d089836 */ /* 0x000fe40000000000 */
[----:B------:R-:W-:Y:S01]  /*fd80*/  IMAD.MOV.U32 R21, RZ, RZ, -0x800000 ;  /* 0xff800000ff157424 */ /* 0x000fe200078e00ff */
[----:B------:R-:W-:Y:S01]  /*fd90*/  ISETP.NE.AND P0, PT, R18, 0x2, PT ;  /* 0x000000021200780c */ /* 0x000fe20003f05270 */
[----:B------:R-:W-:Y:S01]  /*fda0*/  HGMMA.64x64x16.F32.BF16 R88, R148, gdesc[UR4].tnspB, R88, gsb0 ;  /* 0x40e0000494587df0 */ /* 0x000fe20008001858 */
[----:B------:R-:W-:Y:S01]  /*fdb0*/  R2UR UR6, R10 ;  /* 0x000000000a0672ca */ /* 0x000fe200000e0000 */
[----:B------:R-:W-:Y:S01]  /*fdc0*/  VIADD R10, R6, 0x100 ;  /* 0x00000100060a7836 */ /* 0x000fe20000000000 */
[----:B------:R-:W-:Y:S01]  /*fdd0*/  R2UR UR7, R11 ;  /* 0x000000000b0772ca */ /* 0x000fe200000e0000 */
[----:B------:R-:W-:Y:S01]  /*fde0*/  IMAD.MOV.U32 R11, RZ, RZ, 0x40000040 ;  /* 0x40000040ff0b7424 */ /* 0x000fe200078e00ff */
[----:B------:R-:W-:Y:S01]  /*fdf0*/  @!P1 PRMT R8, RZ, 0x654, R8 ;  /* 0x00000654ff089816 */ /* 0x000fe20000000008 */
[----:B------:R-:W-:Y:S01]  /*fe00*/  IMAD.MOV.U32 R28, RZ, RZ, -0x800000 ;  /* 0xff800000ff1c7424 */ /* 0x000fe200078e00ff */
[----:B------:R-:W-:Y:S01]  /*fe10*/  SEL R18, R18, RZ, P0 ;  /* 0x000000ff12127207 */ /* 0x000fe20000000000 */
[----:B0-----:R-:W-:Y:S01]  /*fe20*/  FADD.FTZ R2, R2, R5 ;  /* 0x0000000502027221 */ /* 0x001fe20000010000 */
[----:B------:R-:W-:-:S02]  /*fe30*/  WARPGROUP.DEPBAR.LE gsb0, 0x0 ;  /* 0x00008000000079c5 */ /* 0x000fc40000010000 */
        /* <DEDUP_REMOVED lines=34> */
[----:B------:R-:W-:Y:S02]  /*10060*/  R2UR UR7, R11 ;  /* 0x000000000b0772ca */ /* 0x000fe400000e0000 */
[----:B------:R-:W0:Y:S02]  /*10070*/  SHFL.BFLY PT, R11, R4, 0x2, 0x1f ;  /* 0x0c401f00040b7f89 */ /* 0x000e2400000e0000 */
[----:B0-----:R-:W-:Y:S01]  /*10080*/  FADD.FTZ R11, R11, R4 ;  /* 0x000000040b0b7221 */ /* 0x001fe20000010000 */
[----:B------:R-:W-:-:S04]  /*10090*/  SEL R4, RZ, 0x1, P0 ;  /* 0x00000001ff047807 */ /* 0x000fc80000000000 */
[----:B------:R-:W-:Y:S01]  /*100a0*/  LOP3.LUT R23, R23, R4, RZ, 0x3c, !PT ;  /* 0x0000000417177212 */ /* 0x000fe200078e3cff */
        /* <DEDUP_REMOVED lines=8> */
[----:B------:R-:W-:-:S02]  /*10130*/  IMAD.MOV.U32 R6, RZ, RZ, RZ ;  /* 0x000000ffff067224 */ /* 0x000fc400078e00ff */
[----:B-1----:R-:W-:Y:S02]  /*10140*/  FADD.FTZ R10, R2, R7 ;  /* 0x00000007020a7221 */ /* 0x002fe40000010000 */
[----:B------:R-:W-:Y:S01]  /*10150*/  FSETP.NE.FTZ.AND P3, PT, R15, RZ, PT ;  /* 0x000000ff0f00720b */ /* 0x000fe20003f75000 */
[----:B------:R-:W-:Y:S02]  /*10160*/  IMAD.MOV.U32 R2, RZ, RZ, RZ ;  /* 0x000000ffff027224 */ /* 0x000fe400078e00ff */
[----:B------:R-:W-:-:S10]  /*10170*/  FSETP.NE.FTZ.AND P2, PT, R10, RZ, PT ;  /* 0x000000ff0a00720b */ /* 0x000fd40003f55000 */
[----:B------:R-:W0:Y:S01]  /*10180*/  @P3 MUFU.LG2 R7, R15 ;  /* 0x0000000f00073308 */ /* 0x000e220000000c00 */
[C---:B------:R-:W-:Y:S02]  /*10190*/  @P3 FMUL.FTZ R11, R0.reuse, 0.69314718246459960938 ;  /* 0x3f317218000b3820 */ /* 0x040fe40000410000 */
        /* <DEDUP_REMOVED lines=45> */
[----:B---3--:R-:W-:-:S07]  /*10470*/  FMUL.FTZ R119, R119, R6 ;  /* 0x0000000677777220 */ /* 0x008fce0000410000 */
.L_x_12431:
[----:B------:R-:W2:Y:S01]  /*10480*/  LDL R60, [R1+0x2c] ;  /* 0x00002c00013c7983 */ /* 0x000ea20000100800 */
[----:B------:R-:W-:Y:S05]  /*10490*/  WARPSYNC.ALL ;  /* 0x0000000000007948 */ /* 0x000fea0003800000 */
[----:B------:R-:W0:Y:S01]  /*104a0*/  S2R R4, SR_TID.X ;  /* 0x0000000000047919 */ /* 0x000e220000002100 */
[----:B------:R-:W3:Y:S01]  /*104b0*/  S2UR UR5, SR_CgaCtaId ;  /* 0x00000000000579c3 */ /* 0x000ee20000008800 */
[----:B------:R-:W-:Y:S01]  /*104c0*/  UMOV UR4, 0x400 ;  /* 0x0000040000047882 */ /* 0x000fe20000000000 */
[----:B------:R-:W-:Y:S01]  /*104d0*/  BSSY B0, `(.L_x_12507) ;  /* 0x0000182000007945 */ /* 0x000fe20003800000 */
[----:B---3--:R-:W-:-:S06]  /*104e0*/  ULEA UR4, UR5, UR4, 0x18 ;  /* 0x0000000405047291 */ /* 0x008fcc000f8ec03f */
[----:B------:R-:W-:Y:S01]  /*104f0*/  IMAD.U32 R2, RZ, RZ, UR4 ;  /* 0x00000004ff027e24 */ /* 0x000fe2000f8e00ff */
[----:B------:R-:W-:Y:S01]  /*10500*/  BAR.SYNC.DEFER_BLOCKING 0x5, 0x1a0 ;  /* 0x0146800000007b1d */ /* 0x000fe20000010000 */
[----:B0-----:R-:W-:-:S05]  /*10510*/  VIADD R61, R4, 0xffffff80 ;  /* 0xffffff80043d7836 */ /* 0x001fca0000000000 */
[----:B------:R-:W-:-:S04]  /*10520*/  SHF.R.S32.HI R58, RZ, 0x1f, R61 ;  /* 0x0000001fff3a7819 */ /* 0x000fc8000001143d */
[----:B------:R-:W-:-:S04]  /*10530*/  LEA.HI R20, R58, R61, RZ, 0x3 ;  /* 0x0000003d3a147211 */ /* 0x000fc800078f18ff */
[----:B------:R-:W-:Y:S01]  /*10540*/  SHF.R.S32.HI R20, RZ, 0x3, R20 ;  /* 0x00000003ff147819 */ /* 0x000fe20000011414 */
[----:B------:R0:W3:Y:S01]  /*10550*/  LDS.128 R152, [R2+0x168d0] ;  /* 0x0168d00002987984 */ /* 0x0000e20000000c00 */
[----:B------:R-:W-:Y:S06]  /*10560*/  BAR.ARV 0x4, 0x1a0 ;  /* 0x0106800000007b1d */ /* 0x000fec0000002000 */
[----:B--2---:R-:W-:Y:S01]  /*10570*/  SHF.R.S32.HI R57, RZ, 0x1f, R60 ;  /* 0x0000001fff397819 */ /* 0x004fe2000001143c */
[----:B------:R-:W-:-:S03]  /*10580*/  IMAD.SHL.U32 R56, R60, 0x4, RZ ;  /* 0x000000043c387824 */ /* 0x000fc600078e00ff */
[----:B------:R-:W-:Y:S01]  /*10590*/  SHF.L.U64.HI R59, R60, 0x2, R57 ;  /* 0x000000023c3b7819 */ /* 0x000fe20000010239 */
[----:B0--3--:R-:W-:Y:S06]  /*105a0*/  @P1 BRA `(.L_x_12508) ;  /* 0x0000000c00941947 */ /* 0x009fec0003800000 */
[----:B------:R-:W1:Y:S01]  /*105b0*/  LDL R4, [R1+0x44] ;  /* 0x0000440001047983 */ /* 0x000e620000100800 */
[----:B------:R-:W0:Y:S01]  /*105c0*/  S2R R5, SR_SWINHI ;  /* 0x0000000000057919 */ /* 0x000e220000002f00 */
[----:B------:R-:W-:Y:S05]  /*105d0*/  WARPSYNC.ALL ;  /* 0x0000000000007948 */ /* 0x000fea0003800000 */
[----:B------:R-:W-:Y:S01]  /*105e0*/  F2FP.BF16.F32.PACK_AB R12, R12, R49 ;  /* 0x000000310c0c723e */ /* 0x000fe200000010ff */
[----:B------:R-:W-:Y:S01]  /*105f0*/  ULDC.64 UR4, c[0x0][0xbd8] ;  /* 0x0002f60000047ab9 */ /* 0x000fe20000000a00 */
[----:B------:R-:W-:Y:S01]  /*10600*/  F2FP.BF16.F32.PACK_AB R13, R13, R52 ;  /* 0x000000340d0d723e */ /* 0x000fe200000010ff */
[----:B------:R-:W2:Y:S01]  /*10610*/  LDL R62, [R1+0x30] ;  /* 0x00003000013e7983 */ /* 0x000ea20000100800 */
[----:B-----5:R-:W-:-:S02]  /*10620*/  MOV R24, R2 ;  /* 0x0000000200187202 */ /* 0x020fc40000000f00 */
[----:B0-----:R-:W-:Y:S02]  /*10630*/  MOV R25, R5 ;  /* 0x0000000500197202 */ /* 0x001fe40000000f00 */
[----:B------:R-:W-:Y:S02]  /*10640*/  F2FP.BF16.F32.PACK_AB R14, R14, R47 ;  /* 0x0000002f0e0e723e */ /* 0x000fe400000010ff */
[----:B------:R-:W-:Y:S01]  /*10650*/  F2FP.BF16.F32.PACK_AB R15, R15, R50 ;  /* 0x000000320f0f723e */ /* 0x000fe200000010ff */
[----:B------:R-:W-:Y:S01]  /*10660*/  BAR.SYNC.DEFER_BLOCKING 0x1, 0x180 ;  /* 0x0046000000007b1d */ /* 0x000fe20000010000 */
[----:B-1----:R-:W-:-:S03]  /*10670*/  IMAD.WIDE R10, R4, 0x2, R24 ;  /* 0x00000002040a7825 */ /* 0x002fc600078e0218 */
[C---:B------:R-:W-:Y:S02]  /*10680*/  IADD3 R51, P2, R10.reuse, 0x20, RZ ;  /* 0x000000200a337810 */ /* 0x040fe40007f5e0ff */
[C---:B------:R-:W-:Y:S02]  /*10690*/  LOP3.LUT R9, R10.reuse, 0x380, RZ, 0xc0, !PT ;  /* 0x000003800a097812 */ /* 0x040fe400078ec0ff */
[C---:B------:R-:W-:Y:S02]  /*106a0*/  IADD3 R55, P0, R10.reuse, 0x60, RZ ;  /* 0x000000600a377810 */ /* 0x040fe40007f1e0ff */
[----:B------:R-:W-:Y:S02]  /*106b0*/  IADD3 R53, P1, R10, 0x40, RZ ;  /* 0x000000400a357810 */ /* 0x000fe40007f3e0ff */
[----:B------:R-:W-:Y:S02]  /*106c0*/  LOP3.LUT R4, R51, 0x380, RZ, 0xc0, !PT ;  /* 0x0000038033047812 */ /* 0x000fe400078ec0ff */
[----:B------:R-:W-:-:S02]  /*106d0*/  SHF.R.U64 R9, R9, 0x3, RZ ;  /* 0x0000000309097819 */ /* 0x000fc400000012ff */
[----:B------:R-:W-:Y:S02]  /*106e0*/  LOP3.LUT R6, R53, 0x380, RZ, 0xc0, !PT ;  /* 0x0000038035067812 */ /* 0x000fe400078ec0ff */
[----:B------:R-:W-:Y:S02]  /*106f0*/  LOP3.LUT R54, R55, 0x380, RZ, 0xc0, !PT ;  /* 0x0000038037367812 */ /* 0x000fe400078ec0ff */
[----:B------:R-:W-:Y:S02]  /*10700*/  SHF.R.U64 R4, R4, 0x3, RZ ;  /* 0x0000000304047819 */ /* 0x000fe400000012ff */
[----:B------:R-:W-:Y:S02]  /*10710*/  LOP3.LUT R10, R9, R10, RZ, 0x3c, !PT ;  /* 0x0000000a090a7212 */ /* 0x000fe400078e3cff */
[----:B------:R-:W-:Y:S02]  /*10720*/  SHF.R.U64 R6, R6, 0x3, RZ ;  /* 0x0000000306067819 */ /* 0x000fe400000012ff */
[----:B------:R-:W-:Y:S01]  /*10730*/  SHF.R.U64 R54, R54, 0x3, RZ ;  /* 0x0000000336367819 */ /* 0x000fe200000012ff */
        /* <DEDUP_REMOVED lines=18> */
[----:B0-----:R-:W-:-:S02]  /*10860*/  F2FP.BF16.F32.PACK_AB R10, R33, R36 ;  /* 0x00000024210a723e */ /* 0x001fc400000010ff */
[----:B------:R-:W-:Y:S02]  /*10870*/  F2FP.BF16.F32.PACK_AB R12, R29, R30 ;  /* 0x0000001e1d0c723e */ /* 0x000fe400000010ff */
[----:B------:R-:W-:Y:S02]  /*10880*/  F2FP.BF16.F32.PACK_AB R13, R27, R32 ;  /* 0x000000201b0d723e */ /* 0x000fe400000010ff */
[----:B------:R-:W-:Y:S02]  /*10890*/  F2FP.BF16.F32.PACK_AB R14, R3, R26 ;  /* 0x0000001a030e723e */ /* 0x000fe400000010ff */
[----:B------:R-:W-:Y:S02]  /*108a0*/  F2FP.BF16.F32.PACK_AB R15, R119, R0 ;  /* 0x00000000770f723e */ /* 0x000fe400000010ff */
[----:B------:R-:W-:Y:S02]  /*108b0*/  ISETP.NE.U32.AND P0, PT, RZ, UR4, PT ;  /* 0x00000004ff007c0c */ /* 0x000fe4000bf05070 */
        /* <DEDUP_REMOVED lines=17> */
[----:B--2---:R-:W-:-:S02]  /*109d0*/  SHF.R.S32.HI R29, RZ, 0x1f, R62 ;  /* 0x0000001fff1d7819 */ /* 0x004fc4000001143e */
[----:B---3--:R-:W-:Y:S01]  /*109e0*/  SHF.R.S32.HI R34, RZ, 0x1f, R3 ;  /* 0x0000001fff227819 */ /* 0x008fe20000011403 */
[----:B0-----:R-:W-:Y:S06]  /*109f0*/  @P1 BRA `(.L_x_12509) ;  /* 0x0000000000101947 */ /* 0x001fec0003800000 */
[----:B------:R-:W-:Y:S05]  /*10a00*/  @!P0 BRA `(.L_x_12509) ;  /* 0x00000000000c8947 */ /* 0x000fea0003800000 */
[----:B------:R-:W2:Y:S04]  /*10a10*/  LDG.E R5, desc[UR40][R30.64] ;  /* 0x000000281e057981 */ /* 0x000ea8000c1e1900 */
[----:B-----5:R-:W2:Y:S02]  /*10a20*/  LDG.E R0, desc[UR40][R30.64+0x4] ;  /* 0x000004281e007981 */ /* 0x020ea4000c1e1900 */
[----:B--2---:R-:W-:-:S07]  /*10a30*/  IMAD.IADD R0, R0, 0x1, -R5 ;  /* 0x0000000100007824 */ /* 0x004fce00078e0a05 */
.L_x_12509:
[----:B------:R-:W2:Y:S01]  /*10a40*/  LDL R8, [R1+0x28] ;  /* 0x0000280001087983 */ /* 0x000ea20000100800 */
[----:B------:R-:W-:-:S03]  /*10a50*/  ULDC.64 UR4, c[0x0][0xb70] ;  /* 0x0002dc0000047ab9 */ /* 0x000fc60000000a00 */
[----:B------:R-:W3:Y:S01]  /*10a60*/  LDL R38, [R1+0x34] ;  /* 0x0000340001267983 */ /* 0x000ee20000100800 */
[----:B------:R-:W-:Y:S02]  /*10a70*/  IMAD.MOV.U32 R4, RZ, RZ, R3 ;  /* 0x000000ffff047224 */ /* 0x000fe400078e0003 */
[----:B------:R-:W-:Y:S01]  /*10a80*/  IMAD.MOV.U32 R5, RZ, RZ, R34 ;  /* 0x000000ffff057224 */ /* 0x000fe200078e0022 */
[----:B------:R-:W2:Y:S01]  /*10a90*/  LDL.LU R37, [R1+0x3c] ;  /* 0x00003c0001257983 */ /* 0x000ea20000300800 */
[----:B------:R-:W-:Y:S01]  /*10aa0*/  IMAD R6, R29, UR4, RZ ;  /* 0x000000041d067c24 */ /* 0x000fe2000f8e02ff */
[----:B------:R-:W-:Y:S01]  /*10ab0*/  SEL R36, R57, RZ, !P0 ;  /* 0x000000ff39247207 */ /* 0x000fe20004000000 */
[----:B------:R-:W-:Y:S01]  /*10ac0*/  IMAD.WIDE.U32 R4, R62, UR4, R4 ;  /* 0x000000043e047c25 */ /* 0x000fe2000f8e0004 */
[----:B------:R-:W-:Y:S01]  /*10ad0*/  LEA.HI R58, R58, R61, RZ, 0x7 ;  /* 0x0000003d3a3a7211 */ /* 0x000fe200078f38ff */
[----:B------:R-:W-:Y:S01]  /*10ae0*/  ULDC.64 UR6, c[0x0][0xae0] ;  /* 0x0002b80000067ab9 */ /* 0x000fe20000000a00 */
[----:B------:R-:W-:Y:S01]  /*10af0*/  SEL R35, R60, RZ, !P0 ;  /* 0x000000ff3c237207 */ /* 0x000fe20004000000 */
[----:B------:R-:W-:Y:S01]  /*10b00*/  IMAD R7, R62, UR5, R6 ;  /* 0x000000053e077c24 */ /* 0x000fe2000f8e0206 */
[----:B------:R-:W-:Y:S01]  /*10b10*/  ULDC.64 UR4, c[0x0][0xb78] ;  /* 0x0002de0000047ab9 */ /* 0x000fe20000000a00 */
[----:B------:R-:W-:Y:S01]  /*10b20*/  LOP3.LUT R58, R58, 0xffffff80, RZ, 0xc0, !PT ;  /* 0xffffff803a3a7812 */ /* 0x000fe200078ec0ff */
[----:B------:R-:W-:-:S02]  /*10b30*/  IMAD R6, R36, UR4, RZ ;  /* 0x0000000424067c24 */ /* 0x000fc4000f8e02ff */
[----:B------:R-:W-:Y:S02]  /*10b40*/  IMAD.IADD R5, R5, 0x1, R7 ;  /* 0x0000000105057824 */ /* 0x000fe400078e0207 */
[C---:B------:R-:W-:Y:S02]  /*10b50*/  IMAD R6, R35.reuse, UR5, R6 ;  /* 0x0000000523067c24 */ /* 0x040fe4000f8e0206 */
[----:B------:R-:W-:Y:S01]  /*10b60*/  IMAD.WIDE.U32 R4, R35, UR4, R4 ;  /* 0x0000000423047c25 */ /* 0x000fe2000f8e0004 */
[----:B------:R-:W-:-:S03]  /*10b70*/  ULDC.64 UR4, c[0x0][0xb40] ;  /* 0x0002d00000047ab9 */ /* 0x000fc60000000a00 */
[----:B------:R-:W-:-:S05]  /*10b80*/  IMAD.IADD R58, R61, 0x1, -R58 ;  /* 0x000000013d3a7824 */ /* 0x000fca00078e0a3a */
[----:B------:R-:W-:Y:S01]  /*10b90*/  LOP3.LUT P0, RZ, R58, 0x3, RZ, 0xc0, !PT ;  /* 0x000000033aff7812 */ /* 0x000fe2000780c0ff */
[----:B------:R-:W-:Y:S01]  /*10ba0*/  BSSY B1, `(.L_x_12510) ;  /* 0x0000056000017945 */ /* 0x000fe20003800000 */
[----:B---3--:R-:W-:Y:S02]  /*10bb0*/  IMAD R7, R20, 0x40, R38 ;  /* 0x0000004014077824 */ /* 0x008fe400078e0226 */
[----:B--2---:R-:W-:Y:S02]  /*10bc0*/  IMAD R11, R37, 0xc0, R8 ;  /* 0x000000c0250b7824 */ /* 0x004fe400078e0208 */
[----:B------:R-:W-:-:S03]  /*10bd0*/  IMAD.WIDE R24, R7, 0x2, R24 ;  /* 0x0000000207187825 */ /* 0x000fc600078e0218 */
[----:B------:R-:W-:Y:S02]  /*10be0*/  SHF.R.S32.HI R9, RZ, 0x1f, R11 ;  /* 0x0000001fff097819 */ /* 0x000fe4000001140b */
[----:B------:R-:W-:Y:S02]  /*10bf0*/  IADD3 R4, P1, R11, R4, RZ ;  /* 0x000000040b047210 */ /* 0x000fe40007f3e0ff */
[----:B------:R-:W-:Y:S02]  /*10c00*/  IADD3 R7, P4, R24, 0x4800, RZ ;  /* 0x0000480018077810 */ /* 0x000fe40007f9e0ff */
[----:B------:R-:W-:Y:S01]  /*10c10*/  IADD3.X R9, R9, R5, R6, P1, !PT ;  /* 0x0000000509097210 */ /* 0x000fe20000ffe406 */
[C---:B------:R-:W-:Y:S01]  /*10c20*/  VIADD R5, R11.reuse, 0x8 ;  /* 0x000000080b057836 */ /* 0x040fe20000000000 */
[----:B------:R-:W-:Y:S01]  /*10c30*/  LEA R32, P2, R4, UR4, 0x2 ;  /* 0x0000000404207c11 */ /* 0x000fe2000f8410ff */
[----:B------:R-:W-:Y:S01]  /*10c40*/  IMAD.X R27, RZ, RZ, R25, P4 ;  /* 0x000000ffff1b7224 */ /* 0x000fe200020e0619 */
[----:B-----5:R-:W-:-:S02]  /*10c50*/  ISETP.GE.OR P1, PT, R11, R0, P0 ;  /* 0x000000000b00720c */ /* 0x020fc40000726670 */
[----:B------:R-:W-:Y:S01]  /*10c60*/  LEA.HI.X R33, R4, UR5, R9, 0x2, P2 ;  /* 0x0000000504217c11 */ /* 0x000fe200090f1409 */
[----:B------:R-:W-:Y:S01]  /*10c70*/  ULDC.64 UR4, c[0x0][0xaa0] ;  /* 0x0002a80000047ab9 */ /* 0x000fe20000000a00 */
[C---:B------:R-:W-:Y:S02]  /*10c80*/  IADD3 R15, P2, R24.reuse, 0x1800, RZ ;  /* 0x00001800180f7810 */ /* 0x040fe40007f5e0ff */
[C---:B------:R-:W-:Y:S02]  /*10c90*/  IADD3 R11, P3, R24.reuse, 0x3000, RZ ;  /* 0x00003000180b7810 */ /* 0x040fe40007f7e0ff */
[----:B------:R-:W-:Y:S01]  /*10ca0*/  ISETP.GE.OR P0, PT, R5, R0, P0 ;  /* 0x000000000500720c */ /* 0x000fe20000706670 */
[--C-:B------:R-:W-:Y:S01]  /*10cb0*/  IMAD.X R9, RZ, RZ, R25.reuse, P2 ;  /* 0x000000ffff097224 */ /* 0x100fe200010e0619 */
[----:B------:R-:W-:Y:S01]  /*10cc0*/  LOP3.LUT R5, R24, 0x380, RZ, 0xc0, !PT ;  /* 0x0000038018057812 */ /* 0x000fe200078ec0ff */
[----:B------:R-:W-:Y:S01]  /*10cd0*/  IMAD.X R13, RZ, RZ, R25, P3 ;  /* 0x000000ffff0d7224 */ /* 0x000fe200018e0619 */
[----:B------:R-:W-:Y:S01]  /*10ce0*/  LOP3.LUT R8, R15, 0x380, RZ, 0xc0, !PT ;  /* 0x000003800f087812 */ /* 0x000fe200078ec0ff */
[----:B------:R-:W-:Y:S01]  /*10cf0*/  IMAD.MOV.U32 R30, RZ, RZ, R38 ;  /* 0x000000ffff1e7224 */ /* 0x000fe200078e0026 */
[----:B------:R-:W-:Y:S01]  /*10d00*/  LOP3.LUT R10, R11, 0x380, RZ, 0xc0, !PT ;  /* 0x000003800b0a7812 */ /* 0x000fe200078ec0ff */
[----:B------:R-:W-:Y:S01]  /*10d10*/  @!P1 STG.E desc[UR40][R32.64], R21 ;  /* 0x0000001520009986 */ /* 0x000fe2000c101928 */
[----:B------:R-:W-:-:S02]  /*10d20*/  LOP3.LUT R6, R7, 0x380, RZ, 0xc0, !PT ;  /* 0x0000038007067812 */ /* 0x000fc400078ec0ff */
[----:B------:R-:W-:Y:S02]  /*10d30*/  SHF.R.U64 R5, R5, 0x3, RZ ;  /* 0x0000000305057819 */ /* 0x000fe400000012ff */
[----:B------:R-:W-:Y:S02]  /*10d40*/  SHF.R.U64 R8, R8, 0x3, RZ ;  /* 0x0000000308087819 */ /* 0x000fe400000012ff */
[----:B------:R-:W-:Y:S01]  /*10d50*/  SHF.R.S32.HI R31, RZ, 0x1f, R38 ;  /* 0x0000001fff1f7819 */ /* 0x000fe20000011426 */
[----:B------:R-:W-:Y:S01]  /*10d60*/  IMAD R34, R34, UR4, RZ ;  /* 0x0000000422227c24 */ /* 0x000fe2000f8e02ff */
[----:B------:R-:W-:Y:S01]  /*10d70*/  SHF.R.U64 R10, R10, 0x3, RZ ;  /* 0x000000030a0a7819 */ /* 0x000fe200000012ff */
[----:B------:R0:W-:Y:S01]  /*10d80*/  @!P0 STG.E desc[UR40][R32.64+0x20], R28 ;  /* 0x0000201c20008986 */ /* 0x0001e2000c101928 */
[----:B------:R-:W-:Y:S02]  /*10d90*/  SHF.R.U64 R6, R6, 0x3, RZ ;  /* 0x0000000306067819 */ /* 0x000fe400000012ff */
[----:B------:R-:W-:Y:S01]  /*10da0*/  LOP3.LUT R4, R5, R24, RZ, 0x3c, !PT ;  /* 0x0000001805047212 */ /* 0x000fe200078e3cff */
[----:B------:R-:W-:Y:S01]  /*10db0*/  IMAD.MOV.U32 R5, RZ, RZ, R25 ;  /* 0x000000ffff057224 */ /* 0x000fe200078e0019 */
[----:B------:R-:W-:-:S02]  /*10dc0*/  LOP3.LUT R8, R8, R15, RZ, 0x3c, !PT ;  /* 0x0000000f08087212 */ /* 0x000fc400078e3cff */
[----:B------:R-:W-:Y:S02]  /*10dd0*/  LOP3.LUT R12, R10, R11, RZ, 0x3c, !PT ;  /* 0x0000000b0a0c7212 */ /* 0x000fe400078e3cff */
[----:B------:R-:W-:Y:S01]  /*10de0*/  LOP3.LUT R26, R6, R7, RZ, 0x3c, !PT ;  /* 0x00000007061a7212 */ /* 0x000fe200078e3cff */
[----:B------:R-:W-:Y:S01]  /*10df0*/  IMAD.WIDE.U32 R30, R3, UR4, R30 ;  /* 0x00000004031e7c25 */ /* 0x000fe2000f8e001e */
[----:B------:R-:W5:Y:S01]  /*10e00*/  LD.E.128 R4, desc[UR40][R4.64] ;  /* 0x0000002804047980 */ /* 0x000f62000c101d00 */
[----:B------:R-:W-:-:S03]  /*10e10*/  ULDC UR4, c[0x0][0xa8c] ;  /* 0x0002a30000047ab9 */ /* 0x000fc60000000800 */
[----:B------:R-:W5:Y:S01]  /*10e20*/  LD.E.128 R8, desc[UR40][R8.64] ;  /* 0x0000002808087980 */ /* 0x000f62000c101d00 */
[----:B------:R-:W-:-:S03]  /*10e30*/  IMAD R3, R3, UR5, R34 ;  /* 0x0000000503037c24 */ /* 0x000fc6000f8e0222 */
[----:B------:R-:W5:Y:S04]  /*10e40*/  LD.E.128 R12, desc[UR40][R12.64] ;  /* 0x000000280c0c7980 */ /* 0x000f68000c101d00 */
[----:B------:R-:W5:Y:S01]  /*10e50*/  LD.E.128 R24, desc[UR40][R26.64] ;  /* 0x000000281a187980 */ /* 0x000f62000c101d00 */
[----:B------:R-:W-:Y:S01]  /*10e60*/  IMAD.IADD R31, R31, 0x1, R3 ;  /* 0x000000011f1f7824 */ /* 0x000fe200078e0203 */
[----:B------:R-:W-:Y:S01]  /*10e70*/  ISETP.GE.AND P0, PT, R38, UR4, PT ;  /* 0x0000000426007c0c */ /* 0x000fe2000bf06270 */
[----:B0-----:R-:W-:Y:S01]  /*10e80*/  IMAD R32, R37, -0xc0, R0 ;  /* 0xffffff4025207824 */ /* 0x001fe200078e0200 */
[----:B------:R-:W-:Y:S01]  /*10e90*/  @!PT LDS RZ, [RZ] ;  /* 0x00000000fffff984 */ /* 0x000fe20000000800 */
[----:B------:R-:W-:Y:S01]  /*10ea0*/  @!PT LDS RZ, [RZ] ;  /* 0x00000000fffff984 */ /* 0x000fe20000000800 */
[----:B------:R-:W-:Y:S01]  /*10eb0*/  @!PT LDS RZ, [RZ] ;  /* 0x00000000fffff984 */ /* 0x000fe20000000800 */
[----:B------:R-:W-:Y:S01]  /*10ec0*/  @!PT LDS RZ, [RZ] ;  /* 0x00000000fffff984 */ /* 0x000fe20000000800 */
[----:B------:R0:W-:Y:S06]  /*10ed0*/  MEMBAR.ALL.CTA ;  /* 0x0000000000007992 */ /* 0x0001ec0000008000 */
[----:B0-----:R-:W0:Y:S01]  /*10ee0*/  FENCE.VIEW.ASYNC.S ;  /* 0x00000000000073c6 */ /* 0x001e220000000000 */
[C---:B------:R-:W-:Y:S01]  /*10ef0*/  VIADD R3, R20.reuse, 0x30 ;  /* 0x0000003014037836 */ /* 0x040fe20000000000 */
[----:B------:R-:W-:Y:S01]  /*10f00*/  ULDC.64 UR4, c[0x0][0xae8] ;  /* 0x0002ba0000047ab9 */ /* 0x000fe20000000a00 */
[----:B------:R-:W-:-:S02]  /*10f10*/  VIADD R21, R20, 0x60 ;  /* 0x0000006014157836 */ /* 0x000fc40000000000 */
[----:B------:R-:W-:Y:S01]  /*10f20*/  VIADD R0, R20, 0x90 ;  /* 0x0000009014007836 */ /* 0x000fe20000000000 */
[-C--:B------:R-:W-:Y:S01]  /*10f30*/  ISETP.GE.OR P3, PT, R3, R32.reuse, P0 ;  /* 0x000000200300720c */ /* 0x080fe20000766670 */
[----:B------:R-:W-:Y:S01]  /*10f40*/  IMAD R28, R29, UR6, RZ ;  /* 0x000000061d1c7c24 */ /* 0x000fe2000f8e02ff */
[-C--:B------:R-:W-:Y:S01]  /*10f50*/  ISETP.GE.OR P1, PT, R21, R32.reuse, P0 ;  /* 0x000000201500720c */ /* 0x080fe20000726670 */
[----:B------:R-:W-:Y:S01]  /*10f60*/  IMAD R3, R36, UR4, RZ ;  /* 0x0000000424037c24 */ /* 0x000fe2000f8e02ff */
[-C--:B------:R-:W-:Y:S01]  /*10f70*/  ISETP.GE.OR P2, PT, R0, R32.reuse, P0 ;  /* 0x000000200000720c */ /* 0x080fe20000746670 */
[----:B------:R-:W-:Y:S01]  /*10f80*/  IMAD R33, R62, UR7, R28 ;  /* 0x000000073e217c24 */ /* 0x000fe2000f8e021c */
[----:B------:R-:W-:Y:S01]  /*10f90*/  ISETP.GE.OR P0, PT, R20, R32, P0 ;  /* 0x000000201400720c */ /* 0x000fe20000706670 */
[----:B------:R-:W-:Y:S01]  /*10fa0*/  IMAD.WIDE.U32 R28, R62, UR6, R30 ;  /* 0x000000063e1c7c25 */ /* 0x000fe2000f8e001e */
[----:B------:R-:W-:-:S03]  /*10fb0*/  SHF.R.S32.HI R21, RZ, 0x1f, R20 ;  /* 0x0000001fff157819 */ /* 0x000fc60000011414 */
[----:B------:R-:W-:Y:S02]  /*10fc0*/  VIADD R0, R2, 0x16820 ;  /* 0x0001682002007836 */ /* 0x000fe40000000000 */
[----:B------:R-:W-:Y:S02]  /*10fd0*/  IMAD.IADD R29, R29, 0x1, R33 ;  /* 0x000000011d1d7824 */ /* 0x000fe400078e0221 */
[C---:B------:R-:W-:Y:S01]  /*10fe0*/  IMAD R3, R35.reuse, UR5, R3 ;  /* 0x0000000523037c24 */ /* 0x040fe2000f8e0203 */
[----:B------:R-:W-:Y:S01]  /*10ff0*/  PRMT R0, RZ, 0x654, R0 ;  /* 0x00000654ff007816 */ /* 0x000fe20000000000 */
[----:B------:R-:W-:-:S03]  /*11000*/  IMAD.WIDE.U32 R32, R35, UR4, R28 ;  /* 0x0000000423207c25 */ /* 0x000fc6000f8e001c */
[----:B0-----:R0:W-:Y:S01]  /*11010*/  SYNCS.ARRIVE.TRANS64.RED.A1T0 RZ, [R0+URZ], RZ ;  /* 0x000000ff00ff79a7 */ /* 0x0011e2000810043f */
        /* <DEDUP_REMOVED lines=14> */
.L_x_12511:
[----:B------:R-:W-:Y:S05]  /*11100*/  BSYNC B1 ;  /* 0x0000000000017941 */ /* 0x000fea0003800000 */
.L_x_12510:
[----:B------:R-:W-:Y:S04]  /*11110*/  BSSY B1, `(.L_x_12512) ;  /* 0x000000f000017945 */ /* 0x000fe80003800000 */
[----:B------:R-:W-:Y:S05]  /*11120*/  @P3 BRA `(.L_x_12513) ;  /* 0x0000000000343947 */ /* 0x000fea0003800000 */
[----:B------:R-:W-:Y:S01]  /*11130*/  IADD3 R3, P0, R30, 0x30, RZ ;  /* 0x000000301e037810 */ /* 0x000fe20007f1e0ff */
[----:B------:R-:W-:Y:S01]  /*11140*/  ULDC.64 UR4, c[0x0][0xad8] ;  /* 0x0002b60000047ab9 */ /* 0x000fe20000000a00 */
[----:B-1---5:R-:W-:Y:S02]  /*11150*/  IMAD.MOV.U32 R4, RZ, RZ, R32 ;  /* 0x000000ffff047224 */ /* 0x022fe400078e0020 */
        /* <DEDUP_REMOVED lines=10> */
.L_x_12513:
[----:B------:R-:W-:Y:S05]  /*11200*/  BSYNC B1 ;  /* 0x0000000000017941 */ /* 0x000fea0003800000 */
.L_x_12512:
        /* <DEDUP_REMOVED lines=11> */
[----:B--2---:R-:W-:Y:S01]  /*112c0*/  LEA R6, P0, R4, UR4, 0x1 ;  /* 0x0000000404067c11 */ /* 0x004fe2000f8008ff */
[----:B------:R-:W-:-:S05]  /*112d0*/  IMAD.IADD R3, R5, 0x1, R3 ;  /* 0x0000000105037824 */ /* 0x000fca00078e0203 */
[----:B------:R-:W-:-:S05]  /*112e0*/  LEA.HI.X R7, R4, UR5, R3, 0x1, P0 ;  /* 0x0000000504077c11 */ /* 0x000fca00080f0c03 */
[----:B------:R3:W-:Y:S02]  /*112f0*/  STG.E.128 desc[UR40][R6.64], R12 ;  /* 0x0000000c06007986 */ /* 0x0007e4000c101d28 */
.L_x_12515:
[----:B------:R-:W-:Y:S05]  /*11300*/  BSYNC B1 ;  /* 0x0000000000017941 */ /* 0x000fea0003800000 */
.L_x_12514:
        /* <DEDUP_REMOVED lines=10> */
[----:B--23--:R-:W-:Y:S01]  /*113b0*/  LEA R6, P0, R4, UR4, 0x1 ;  /* 0x0000000404067c11 */ /* 0x00cfe2000f8008ff */
[----:B------:R-:W-:-:S05]  /*113c0*/  IMAD.IADD R3, R5, 0x1, R3 ;  /* 0x0000000105037824 */ /* 0x000fca00078e0203 */
[----:B------:R-:W-:-:S05]  /*113d0*/  LEA.HI.X R7, R4, UR5, R3, 0x1, P0 ;  /* 0x0000000504077c11 */ /* 0x000fca00080f0c03 */
[----:B------:R4:W-:Y:S01]  /*113e0*/  STG.E.128 desc[UR40][R6.64], R24 ;  /* 0x0000001806007986 */ /* 0x0009e2000c101d28 */
[----:B------:R-:W-:Y:S05]  /*113f0*/  BRA `(.L_x_12516) ;  /* 0x00000008003c7947 */ /* 0x000fea0003800000 */
.L_x_12508:
        /* <DEDUP_REMOVED lines=21> */
.L_x_12517:
[----:B------:R-:W2:Y:S04]  /*11550*/  LDL R15, [R1+0x34] ;  /* 0x00003400010f7983 */ /* 0x000ea80000100800 */
[----:B------:R-:W3:Y:S04]  /*11560*/  LDL R14, [R1+0x30] ;  /* 0x00003000010e7983 */ /* 0x000ee80000100800 */
[----:B------:R4:W5:Y:S01]  /*11570*/  LDL R13, [R1+0x3c] ;  /* 0x00003c00010d7983 */ /* 0x0009620000100800 */
[----:B------:R-:W-:Y:S01]  /*11580*/  BSSY B1, `(.L_x_12518) ;  /* 0x000001d000017945 */ /* 0x000fe20003800000 */
[----:B-1----:R-:W-:-:S02]  /*11590*/  SEL R11, R60, RZ, !P0 ;  /* 0x000000ff3c0b7207 */ /* 0x002fc40004000000 */
[----:B------:R-:W-:Y:S02]  /*115a0*/  SEL R10, R57, RZ, !P0 ;  /* 0x000000ff390a7207 */ /* 0x000fe40004000000 */
[----:B-----5:R-:W-:Y:S02]  /*115b0*/  SHF.R.S32.HI R8, RZ, 0x1f, R3 ;  /* 0x0000001fff087819 */ /* 0x020fe40000011403 */
[----:B--2---:R-:W-:Y:S02]  /*115c0*/  SHF.R.S32.HI R12, RZ, 0x1f, R15 ;  /* 0x0000001fff0c7819 */ /* 0x004fe4000001140f */
[----:B---3--:R-:W-:Y:S01]  /*115d0*/  SHF.R.S32.HI R9, RZ, 0x1f, R14 ;  /* 0x0000001fff097819 */ /* 0x008fe2000001140e */
[----:B----4-:R-:W-:Y:S06]  /*115e0*/  @P2 BRA `(.L_x_12519) ;  /* 0x0000000000582947 */ /* 0x010fec0003800000 */
[----:B0-----:R-:W0:Y:S02]  /*115f0*/  S2R R4, SR_TID.X ;  /* 0x0000000000047919 */ /* 0x001e240000002100 */
[----:B0-----:R-:W-:-:S04]  /*11600*/  IMAD R4, R13, 0xc0, R4 ;  /* 0x000000c00d047824 */ /* 0x001fc800078e0204 */
        /* <DEDUP_REMOVED lines=20> */
.L_x_12519:
[----:B------:R-:W-:Y:S05]  /*11750*/  BSYNC B1 ;  /* 0x0000000000017941 */ /* 0x000fea0003800000 */
.L_x_12518:
[----:B------:R-:W-:Y:S01]  /*11760*/  ULDC.64 UR4, c[0x0][0xaa0] ;  /* 0x0002a80000047ab9 */ /* 0x000fe20000000a00 */
[----:B0-----:R-:W-:Y:S01]  /*11770*/  IMAD.MOV.U32 R4, RZ, RZ, R15 ;  /* 0x000000ffff047224 */ /* 0x001fe200078e000f */
[----:B------:R-:W-:Y:S01]  /*11780*/  ULDC.64 UR6, c[0x0][0xae0] ;  /* 0x0002b80000067ab9 */ /* 0x000fe20000000a00 */
[----:B-1----:R-:W-:Y:S01]  /*11790*/  IMAD.MOV.U32 R5, RZ, RZ, R12 ;  /* 0x000000ffff057224 */ /* 0x002fe200078e000c */
[----:B------:R-:W-:Y:S01]  /*117a0*/  SHF.R.S32.HI R21, RZ, 0x1f, R20 ;  /* 0x0000001fff157819 */ /* 0x000fe20000011414 */
[----:B------:R-:W-:Y:S01]  /*117b0*/  IMAD R6, R8, UR4, RZ ;  /* 0x0000000408067c24 */ /* 0x000fe2000f8e02ff */
[----:B------:R-:W-:Y:S01]  /*117c0*/  BSSY B1, `(.L_x_12520) ;  /* 0x0000024000017945 */ /* 0x000fe20003800000 */
[----:B------:R-:W-:Y:S01]  /*117d0*/  IMAD.WIDE.U32 R4, R3, UR4, R4 ;  /* 0x0000000403047c25 */ /* 0x000fe2000f8e0004 */
[----:B------:R-:W-:Y:S02]  /*117e0*/  ULDC UR4, c[0x0][0xa8c] ;  /* 0x0002a30000047ab9 */ /* 0x000fe40000000800 */
[----:B------:R-:W-:Y:S01]  /*117f0*/  ISETP.GE.AND P0, PT, R15, UR4, PT ;  /* 0x000000040f007c0c */ /* 0x000fe2000bf06270 */
[----:B------:R-:W-:Y:S01]  /*11800*/  IMAD R3, R3, UR5, R6 ;  /* 0x0000000503037c24 */ /* 0x000fe2000f8e0206 */
[----:B------:R-:W-:Y:S01]  /*11810*/  ULDC.64 UR4, c[0x0][0xae8] ;  /* 0x0002ba0000047ab9 */ /* 0x000fe20000000a00 */
[----:B------:R-:W-:-:S02]  /*11820*/  VIADD R6, R20, 0x30 ;  /* 0x0000003014067836 */ /* 0x000fc40000000000 */
[----:B------:R-:W-:Y:S02]  /*11830*/  IMAD R7, R13, -0xc0, R0 ;  /* 0xffffff400d077824 */ /* 0x000fe400078e0200 */
[----:B------:R-:W-:Y:S02]  /*11840*/  VIADD R0, R20, 0x60 ;  /* 0x0000006014007836 */ /* 0x000fe40000000000 */
[----:B------:R-:W-:Y:S01]  /*11850*/  IMAD.IADD R5, R5, 0x1, R3 ;  /* 0x0000000105057824 */ /* 0x000fe200078e0203 */
[-C--:B------:R-:W-:Y:S01]  /*11860*/  ISETP.GE.OR P3, PT, R6, R7.reuse, P0 ;  /* 0x000000070600720c */ /* 0x080fe20000766670 */
[----:B------:R-:W-:Y:S01]  /*11870*/  VIADD R6, R20, 0x90 ;  /* 0x0000009014067836 */ /* 0x000fe20000000000 */
[-C--:B------:R-:W-:Y:S01]  /*11880*/  ISETP.GE.OR P1, PT, R0, R7.reuse, P0 ;  /* 0x000000070000720c */ /* 0x080fe20000726670 */
[----:B------:R-:W-:Y:S02]  /*11890*/  IMAD R3, R9, UR6, RZ ;  /* 0x0000000609037c24 */ /* 0x000fe4000f8e02ff */
[----:B------:R-:W-:Y:S01]  /*118a0*/  IMAD.WIDE.U32 R4, R14, UR6, R4 ;  /* 0x000000060e047c25 */ /* 0x000fe2000f8e0004 */
[----:B------:R-:W-:-:S02]  /*118b0*/  ISETP.GE.OR P2, PT, R6, R7, P0 ;  /* 0x000000070600720c */ /* 0x000fc40000746670 */
[----:B------:R-:W-:Y:S01]  /*118c0*/  ISETP.GE.OR P0, PT, R20, R7, P0 ;  /* 0x000000071400720c */ /* 0x000fe20000706670 */
[----:B------:R-:W-:Y:S02]  /*118d0*/  IMAD R3, R14, UR7, R3 ;  /* 0x000000070e037c24 */ /* 0x000fe4000f8e0203 */
[----:B------:R-:W-:Y:S02]  /*118e0*/  IMAD R0, R10, UR4, RZ ;  /* 0x000000040a007c24 */ /* 0x000fe4000f8e02ff */
[----:B------:R-:W-:Y:S02]  /*118f0*/  IMAD.IADD R5, R5, 0x1, R3 ;  /* 0x0000000105057824 */ /* 0x000fe400078e0203 */
[C---:B------:R-:W-:Y:S02]  /*11900*/  IMAD R3, R11.reuse, UR5, R0 ;  /* 0x000000050b037c24 */ /* 0x040fe4000f8e0200 */
[----:B------:R-:W-:-:S04]  /*11910*/  IMAD.WIDE.U32 R6, R11, UR4, R4 ;  /* 0x000000040b067c25 */ /* 0x000fc8000f8e0004 */
        /* <DEDUP_REMOVED lines=14> */
.L_x_12521:
[----:B------:R-:W-:Y:S05]  /*11a00*/  BSYNC B1 ;  /* 0x0000000000017941 */ /* 0x000fea0003800000 */
.L_x_12520:
        /* <DEDUP_REMOVED lines=15> */
.L_x_12523:
[----:B------:R-:W-:Y:S05]  /*11b00*/  BSYNC B1 ;  /* 0x0000000000017941 */ /* 0x000fea0003800000 */
.L_x_12522:
        /* <DEDUP_REMOVED lines=15> */
.L_x_12525:
[----:B------:R-:W-:Y:S05]  /*11c00*/  BSYNC B1 ;  /* 0x0000000000017941 */ /* 0x000fea0003800000 */
.L_x_12524:
        /* <DEDUP_REMOVED lines=14> */
.L_x_12516:
[----:B------:R-:W-:Y:S05]  /*11cf0*/  BSYNC B0 ;  /* 0x0000000000007941 */ /* 0x000fea0003800000 */
.L_x_12507:
[----:B------:R-:W-:Y:S02]  /*11d00*/  ULDC UR4, c[0x0][0xc14] ;  /* 0x0003050000047ab9 */ /* 0x000fe40000000800 */
[----:B------:R-:W-:-:S13]  /*11d10*/  ISETP.GE.AND P0, PT, R155, UR4, PT ;  /* 0x000000049b007c0c */ /* 0x000fda000bf06270 */
[----:B------:R-:W-:Y:S05]  /*11d20*/  @!P0 BRA `(.L_x_12526) ;  /* 0xfffffef000b88947 */ /* 0x000fea000383ffff */
[----:B------:R-:W-:Y:S05]  /*11d30*/  BRA `(.L_x_12371) ;  /* 0x0000004c00cc7947 */ /* 0x000fea0003800000 */
.L_x_12369:
[----:B------:R-:W-:-:S08]  /*11d40*/  NOP ;  /* 0x0000000000007918 */ /* 0x000fd00000000000 */
[----:B--2---:R-:W0:-:S00]  /*11d50*/  USETMAXREG.DEALLOC.CTAPOOL 0x20 ;  /* 0x00000020000079c8 */ /* 0x004e0000080e0500 */
        /* <DEDUP_REMOVED lines=61> */
.L_x_12531:
        /* <DEDUP_REMOVED lines=14> */
.L_x_12530:
[----:B------:R-:W-:Y:S05]  /*12210*/  BSYNC B0 ;  /* 0x0000000000007941 */ /* 0x000fea0003800000 */
.L_x_12529:
        /* <DEDUP_REMOVED lines=26> */
.L_x_12527:
        /* <DEDUP_REMOVED lines=21> */
.L_x_12532:
        /* <DEDUP_REMOVED lines=58> */
.L_x_12528:
[----:B------:R-:W-:Y:S02]  /*128b0*/  IMAD.MOV.U32 R17, RZ, RZ, RZ ;  /* 0x000000ffff117224 */ /* 0x000fe400078e00ff */
[----:B------:R-:W-:Y:S02]  /*128c0*/  IMAD.U32 R16, RZ, RZ, UR6 ;  /* 0x00000006ff107e24 */ /* 0x000fe4000f8e00ff */
[----:B------:R-:W-:-:S07]  /*128d0*/  IMAD.MOV.U32 R18, RZ, RZ, RZ ;  /* 0x000000ffff127224 */ /* 0x000fce00078e00ff */
.L_x_12533:
        /* <DEDUP_REMOVED lines=18> */
.L_x_12618:
[----:B--2---:R-:W2:Y:S02]  /*12a00*/  LDC.64 R2, c[0x0][0xc60] ;  /* 0x00031800ff027b82 */ /* 0x004ea40000000a00 */
[----:B--2---:R-:W-:-:S05]  /*12a10*/  IMAD.WIDE R2, R19, 0x4, R2 ;  /* 0x0000000413027825 */ /* 0x004fca00078e0202 */
[----:B------:R-:W0:Y:S01]  /*12a20*/  LDG.E R29, desc[UR40][R2.64] ;  /* 0x00000028021d7981 */ /* 0x000e22000c1e1900 */
[----:B------:R-:W-:Y:S05]  /*12a30*/  YIELD ;  /* 0x0000000000007946 */ /* 0x000fea0003800000 */
[----:B------:R-:W-:Y:S01]  /*12a40*/  ULDC.64 UR4, c[0x0][0xa28] ;  /* 0x00028a0000047ab9 */ /* 0x000fe20000000a00 */
[----:B------:R-:W-:Y:S01]  /*12a50*/  IMAD.MOV.U32 R10, RZ, RZ, RZ ;  /* 0x000000ffff0a7224 */ /* 0x000fe200078e00ff */
[----:B------:R-:W-:Y:S01]  /*12a60*/  ISETP.NE.U32.AND P1, PT, RZ, UR4, PT ;  /* 0x00000004ff007c0c */ /* 0x000fe2000bf25070 */
[----:B------:R-:W-:Y:S01]  /*12a70*/  ULDC.64 UR8, c[0x0][0xa08] ;  /* 0x0002820000087ab9 */ /* 0x000fe20000000a00 */
[----:B------:R-:W-:-:S02]  /*12a80*/  ULDC.64 UR10, c[0x0][0xa10] ;  /* 0x00028400000a7ab9 */ /* 0x000fc40000000a00 */
[----:B------:R-:W-:Y:S02]  /*12a90*/  ISETP.NE.AND.EX P1, PT, RZ, UR5, PT, P1 ;  /* 0x00000005ff007c0c */ /* 0x000fe4000bf25310 */
[----:B0-----:R-:W-:Y:S01]  /*12aa0*/  SHF.R.S32.HI R0, RZ, 0x1f, R29 ;  /* 0x0000001fff007819 */ /* 0x001fe2000001141d */
        /* <DEDUP_REMOVED lines=43> */
[----:B------:R-:W2:Y:S04]  /*12d60*/  LDG.E R13, desc[UR40][R2.64] ;  /* 0x00000028020d7981 */ /* 0x000ea8000c1e1900 */
[----:B-----5:R-:W2:Y:S02]  /*12d70*/  LDG.E R10, desc[UR40][R2.64+0x4] ;  /* 0x00000428020a7981 */ /* 0x020ea4000c1e1900 */
[----:B--2---:R-:W-:-:S07]  /*12d80*/  IMAD.IADD R10, R10, 0x1, -R13 ;  /* 0x000000010a0a7824 */ /* 0x004fce00078e0a0d */
.L_x_12535:
[----:B------:R-:W-:Y:S01]  /*12d90*/  IMAD.MOV.U32 R23, RZ, RZ, RZ ;  /* 0x000000ffff177224 */ /* 0x000fe200078e00ff */
[----:B------:R-:W-:Y:S01]  /*12da0*/  ULDC.64 UR4, c[0x0][0xa20] ;  /* 0x0002880000047ab9 */ /* 0x000fe20000000a00 */
[----:B------:R-:W-:-:S04]  /*12db0*/  IMAD.MOV.U32 R8, RZ, RZ, RZ ;  /* 0x000000ffff087224 */ /* 0x000fc800078e00ff */
[----:B------:R-:W2:Y:S04]  /*12dc0*/  @P3 LDG.E R23, desc[UR40][R6.64] ;  /* 0x0000002806173981 */ /* 0x000ea8000c1e1900 */
[----:B------:R0:W5:Y:S01]  /*12dd0*/  @P1 LDG.E R8, desc[UR40][R4.64] ;  /* 0x0000002804081981 */ /* 0x000162000c1e1900 */
[----:B------:R-:W-:-:S04]  /*12de0*/  ISETP.NE.U32.AND P0, PT, RZ, UR4, PT ;  /* 0x00000004ff007c0c */ /* 0x000fc8000bf05070 */
[----:B------:R-:W-:Y:S01]  /*12df0*/  ISETP.NE.AND.EX P0, PT, RZ, UR5, PT, P0 ;  /* 0x00000005ff007c0c */ /* 0x000fe2000bf05300 */
[----:B--2--5:R-:W-:-:S12]  /*12e00*/  IMAD.IADD R23, R23, 0x1, R0 ;  /* 0x0000000117177824 */ /* 0x024fd800078e0200 */
[----:B0-----:R-:W-:Y:S05]  /*12e10*/  @!P0 BRA `(.L_x_12536) ;  /* 0x0000000000108947 */ /* 0x001fea0003800000 */
[----:B------:R-:W-:-:S04]  /*12e20*/  IADD3 R2, P0, R14, UR4, RZ ;  /* 0x000000040e027c10 */ /* 0x000fc8000ff1e0ff */
[----:B------:R-:W-:-:S05]  /*12e30*/  IADD3.X R3, R12, UR5, RZ, P0, !PT ;  /* 0x000000050c037c10 */ /* 0x000fca00087fe4ff */
[----:B------:R0:W5:Y:S01]  /*12e40*/  LDG.E R11, desc[UR40][R2.64] ;  /* 0x00000028020b7981 */ /* 0x000162000c1e1900 */
[----:B------:R-:W-:Y:S05]  /*12e50*/  BRA `(.L_x_12537) ;  /* 0x0000000000107947 */ /* 0x000fea0003800000 */
.L_x_12536:
[----:B------:R-:W-:Y:S05]  /*12e60*/  @!P3 BRA `(.L_x_12537) ;  /* 0x00000000000cb947 */ /* 0x000fea0003800000 */
[----:B------:R-:W2:Y:S04]  /*12e70*/  LDG.E R2, desc[UR40][R6.64] ;  /* 0x0000002806027981 */ /* 0x000ea8000c1e1900 */
[----:B------:R-:W2:Y:S02]  /*12e80*/  LDG.E R11, desc[UR40][R6.64+0x4] ;  /* 0x00000428060b7981 */ /* 0x000ea4000c1e1900 */
[----:B--2---:R-:W-:-:S07]  /*12e90*/  IMAD.IADD R11, R11, 0x1, -R2 ;  /* 0x000000010b0b7824 */ /* 0x004fce00078e0a02 */
.L_x_12537:
[----:B0-----:R-:W2:Y:S04]  /*12ea0*/  @P1 LDG.E R3, desc[UR40][R4.64] ;  /* 0x0000002804031981 */ /* 0x001ea8000c1e1900 */
[----:B------:R-:W2:Y:S01]  /*12eb0*/  @P1 LDG.E R2, desc[UR40][R4.64+0x4] ;  /* 0x0000042804021981 */ /* 0x000ea2000c1e1900 */
[----:B-----5:R-:W-:Y:S01]  /*12ec0*/  IMAD.IADD R0, R11, 0x1, -R0 ;  /* 0x000000010b007824 */ /* 0x020fe200078e0a00 */
[----:B------:R-:W-:Y:S01]  /*12ed0*/  BSSY B0, `(.L_x_12538) ;  /* 0x00000b7000007945 */ /* 0x000fe20003800000 */
[----:B------:R-:W-:Y:S01]  /*12ee0*/  PLOP3.LUT P2, PT, PT, PT, PT, 0x80, 0x0 ;  /* 0x000000000000781c */ /* 0x000fe20003f4f070 */
[----:B--2---:R-:W-:Y:S02]  /*12ef0*/  @P1 IMAD.IADD R9, R2, 0x1, -R3 ;  /* 0x0000000102091824 */ /* 0x004fe400078e0a03 */
[----:B------:R-:W-:-:S02]  /*12f00*/  IMAD R3, R17, 0xc0, RZ ;  /* 0x000000c011037824 */ /* 0x000fc400078e02ff */
[----:B------:R-:W-:-:S03]  /*12f10*/  IMAD.IADD R2, R0, 0x1, R9 ;  /* 0x0000000100027824 */ /* 0x000fc600078e0209 */
        /* <DEDUP_REMOVED lines=9> */
[----:B------:R-:W-:-:S05]  /*12fb0*/  VIMNMX R12, R2, R3, PT ;  /* 0x00000003020c7248 */ /* 0x000fca0003fe0100 */
[--C-:B------:R-:W-:Y:S01]  /*12fc0*/  IMAD R2, R12, 0x80, -R0.reuse ;  /* 0x000000800c027824 */ /* 0x100fe200078e0a00 */
[----:B------:R0:W-:Y:S01]  /*12fd0*/  STL [R1], R12 ;  /* 0x0000000c01007387 */ /* 0x0001e20000100800 */
[----:B------:R-:W-:-:S03]  /*12fe0*/  IMAD.MOV R0, RZ, RZ, -R0 ;  /* 0x000000ffff007224 */ /* 0x000fc600078e0a00 */
[----:B------:R-:W-:Y:S02]  /*12ff0*/  VIMNMX R9, R2, R9, PT ;  /* 0x0000000902097248 */ /* 0x000fe40003fe0100 */
[----:B------:R-:W-:-:S04]  /*13000*/  VIMNMX R2, RZ, R0, !PT ;  /* 0x00000000ff027248 */ /* 0x000fc80007fe0100 */
[----:B------:R-:W-:Y:S02]  /*13010*/  ISETP.GT.AND P0, PT, R9, R2, PT ;  /* 0x000000020900720c */ /* 0x000fe40003f04270 */
[----:B------:R-:W-:-:S11]  /*13020*/  SHF.R.U32.HI R2, RZ, 0x7, R2 ;  /* 0x00000007ff027819 */ /* 0x000fd60000011602 */
[----:B------:R-:W-:-:S05]  /*13030*/  @P0 VIADD R0, R9, 0x7f ;  /* 0x0000007f09000836 */ /* 0x000fca0000000000 */
[----:B------:R-:W-:-:S04]  /*13040*/  @P0 SHF.R.S32.HI R3, RZ, 0x1f, R0 ;  /* 0x0000001fff030819 */ /* 0x000fc80000011400 */
[----:B------:R-:W-:Y:S01]  /*13050*/  @P0 LEA.HI R0, R3, R0, RZ, 0x7 ;  /* 0x0000000003000211 */ /* 0x000fe200078f38ff */
[----:B------:R-:W-:-:S03]  /*13060*/  IMAD.MOV.U32 R3, RZ, RZ, R2 ;  /* 0x000000ffff037224 */ /* 0x000fc600078e0002 */
        /* <DEDUP_REMOVED lines=8> */
[----:B------:R-:W2:Y:S01]  /*130f0*/  @P0 LDC R7, c[0x0][0x430] ;  /* 0x00010c00ff070b82 */ /* 0x000ea20000000800 */
[----:B0-----:R-:W-:-:S05]  /*13100*/  @P0 IMAD.HI.U32 R4, R18, R5, RZ ;  /* 0x0000000512040227 */ /* 0x001fca00078e00ff */
[----:B--2---:R-:W-:Y:S02]  /*13110*/  @P0 SHF.R.U32.HI R0, RZ, R7, R4 ;  /* 0x00000007ff000219 */ /* 0x004fe40000011604 */
[----:B------:R-:W-:Y:S01]  /*13120*/  SEL R4, R29, RZ, !P1 ;  /* 0x000000ff1d047207 */ /* 0x000fe20004800000 */
[----:B------:R-:W-:Y:S06]  /*13130*/  BRA.DIV UR4, `(.L_x_12540) ;  /* 0x0000004a046c7947 */ /* 0x000fec000b800000 */
.L_x_12688:
[----:B------:R-:W-:-:S03]  /*13140*/  UMOV UR4, 0xffffffff ;  /* 0xffffffff00047882 */ /* 0x000fc60000000000 */
[----:B------:R-:W-:Y:S05]  /*13150*/  BRA.DIV UR4, `(.L_x_12541) ;  /* 0x0000004a04987947 */ /* 0x000fea000b800000 */
[----:B------:R-:W-:-:S13]  /*13160*/  ELECT P6, URZ, PT ;  /* 0x00000000003f782f */ /* 0x000fda00038c0000 */
.L_x_12691:
        /* <DEDUP_REMOVED lines=12> */
.L_x_12692:
[----:B------:R-:W-:Y:S05]  /*13230*/  BSYNC B1 ;  /* 0x0000000000017941 */ /* 0x000fea0003800000 */
.L_x_12542:
[----:B------:R-:W-:Y:S04]  /*13240*/  BSSY B1, `(.L_x_12544) ;  /* 0x0000037000017945 */ /* 0x000fe80003800000 */
[----:B------:R-:W-:Y:S05]  /*13250*/  @!P6 BRA `(.L_x_12545) ;  /* 0x0000000000d4e947 */ /* 0x000fea0003800000 */
[----:B0-----:R-:W-:Y:S01]  /*13260*/  IMAD R5, R25, 0x8, R6 ;  /* 0x0000000819057824 */ /* 0x001fe200078e0206 */
[----:B------:R-:W-:-:S04]  /*13270*/  SHF.L.U32 R10, R26, 0x1f, RZ ;  /* 0x0000001f1a0a7819 */ /* 0x000fc800000006ff */
[----:B------:R-:W0:Y:S02]  /*13280*/  SYNCS.PHASECHK.TRANS64.TRYWAIT P0, [R5+URZ+0x168a0], R10 ;  /* 0x0168a00a050075a7 */ /* 0x000e24000800017f */
[----:B0-----:R-:W-:Y:S05]  /*13290*/  @!P0 BRA `(.L_x_12546) ;  /* 0x00000048007c8947 */ /* 0x001fea0003800000 */
.L_x_12693:
        /* <DEDUP_REMOVED lines=9> */
.L_x_12547:
        /* <DEDUP_REMOVED lines=18> */
.L_x_12694:
[----:B------:R-:W-:Y:S01]  /*13450*/  IMAD.SHL.U32 R9, R25, 0x2000, RZ ;  /* 0x0000200019097824 */ /* 0x000fe200078e00ff */
[----:B------:R-:W-:Y:S06]  /*13460*/  @P1 BRA `(.L_x_12549) ;  /* 0x0000000000141947 */ /* 0x000fec0003800000 */
[----:B------:R-:W-:Y:S01]  /*13470*/  ISETP.NE.AND P0, PT, R28, RZ, PT ;  /* 0x000000ff1c00720c */ /* 0x000fe20003f05270 */
[----:B0--3--:R-:W-:-:S04]  /*13480*/  IMAD.MOV.U32 R10, RZ, RZ, 0x4000 ;  /* 0x00004000ff0a7424 */ /* 0x009fc800078e00ff */
[----:B------:R4:W-:Y:S08]  /*13490*/  SYNCS.ARRIVE.TRANS64 RZ, [R5+URZ+0x168b0], R10 ;  /* 0x0168b00a05ff79a7 */ /* 0x0009f0000800003f */
[----:B------:R-:W-:Y:S05]  /*134a0*/  @!P0 BRA `(.L_x_12549) ;  /* 0x0000000000048947 */ /* 0x000fea0003800000 */
[----:B------:R-:W-:Y:S01]  /*134b0*/  BPT.TRAP 0x1 ;  /* 0x000000040000795c */ /* 0x000fe20000300000 */
.L_x_12549:
        /* <DEDUP_REMOVED lines=15> */
.L_x_12545:
[----:B------:R-:W-:Y:S05]  /*135b0*/  BSYNC B1 ;  /* 0x0000000000017941 */ /* 0x000fea0003800000 */
.L_x_12544:
        /* <DEDUP_REMOVED lines=9> */
.L_x_12556:
[----:B------:R-:W-:Y:S05]  /*13650*/  YIELD ;  /* 0x0000000000007946 */ /* 0x000fea0003800000 */
[----:B------:R-:W-:Y:S04]  /*13660*/  BSSY B1, `(.L_x_12550) ;  /* 0x0000034000017945 */ /* 0x000fe80003800000 */
[----:B------:R-:W-:Y:S05]  /*13670*/  @!P6 BRA `(.L_x_12551) ;  /* 0x0000000000c8e947 */ /* 0x000fea0003800000 */
[----:B------:R-:W-:Y:S01]  /*13680*/  IMAD R10, R25, 0x8, R6 ;  /* 0x00000008190a7824 */ /* 0x000fe200078e0206 */
[----:B------:R-:W-:-:S04]  /*13690*/  SHF.L.U32 R5, R26, 0x1f, RZ ;  /* 0x0000001f1a057819 */ /* 0x000fc800000006ff */
[----:B------:R-:W0:Y:S02]  /*136a0*/  SYNCS.PHASECHK.TRANS64.TRYWAIT P0, [R10+URZ+0x168a0], R5 ;  /* 0x0168a0050a0075a7 */ /* 0x000e24000800017f */
[----:B0-----:R-:W-:Y:S05]  /*136b0*/  @!P0 BRA `(.L_x_12552) ;  /* 0x00000044009c8947 */ /* 0x001fea0003800000 */
.L_x_12695:
        /* <DEDUP_REMOVED lines=9> */
.L_x_12553:
        /* <DEDUP_REMOVED lines=17> */
.L_x_12696:
[----:B------:R-:W-:Y:S05]  /*13860*/  @P0 BRA `(.L_x_12555) ;  /* 0x0000000000140947 */ /* 0x000fea0003800000 */
[----:B------:R-:W-:Y:S01]  /*13870*/  ISETP.NE.AND P1, PT, R28, RZ, PT ;  /* 0x000000ff1c00720c */ /* 0x000fe20003f25270 */
[----:B0-2---:R-:W-:-:S04]  /*13880*/  IMAD.MOV.U32 R5, RZ, RZ, 0x4000 ;  /* 0x00004000ff057424 */ /* 0x005fc800078e00ff */
[----:B------:R3:W-:Y:S08]  /*13890*/  SYNCS.ARRIVE.TRANS64 RZ, [R10+URZ+0x168b0], R5 ;  /* 0x0168b0050aff79a7 */ /* 0x0007f0000800003f */
[----:B------:R-:W-:Y:S05]  /*138a0*/  @!P1 BRA `(.L_x_12555) ;  /* 0x0000000000049947 */ /* 0x000fea0003800000 */
[----:B------:R-:W-:Y:S01]  /*138b0*/  BPT.TRAP 0x1 ;  /* 0x000000040000795c */ /* 0x000fe20000300000 */
.L_x_12555:
        /* <DEDUP_REMOVED lines=14> */
.L_x_12551:
[----:B------:R-:W-:Y:S05]  /*139a0*/  BSYNC B1 ;  /* 0x0000000000017941 */ /* 0x000fea0003800000 */
.L_x_12550:
        /* <DEDUP_REMOVED lines=9> */
.L_x_12539:
[----:B------:R-:W-:Y:S05]  /*13a40*/  BSYNC B0 ;  /* 0x0000000000007941 */ /* 0x000fea0003800000 */
.L_x_12538:
[----:B------:R-:W2:Y:S01]  /*13a50*/  LDL R5, [R1] ;  /* 0x0000000001057983 */ /* 0x000ea20000100800 */
        /* <DEDUP_REMOVED lines=20> */
.L_x_12558:
        /* <DEDUP_REMOVED lines=22> */
.L_x_12560:
        /* <DEDUP_REMOVED lines=19> */
.L_x_12562:
        /* <DEDUP_REMOVED lines=16> */
.L_x_12561:
[----:B------:R-:W2:Y:S01]  /*13f30*/  LDL.LU R2, [R1+0x4] ;  /* 0x0000040001027983 */ /* 0x000ea20000300800 */
        /* <DEDUP_REMOVED lines=27> */
.L_x_12563:
        /* <DEDUP_REMOVED lines=19> */
.L_x_12699:
[----:B------:R-:W-:Y:S01]  /*14220*/  UMOV UR4, 0xffffffff ;  /* 0xffffffff00047882 */ /* 0x000fe20000000000 */
[----:B------:R-:W-:Y:S02]  /*14230*/  SHF.R.S32.HI R12, RZ, 0x1f, R6 ;  /* 0x0000001fff0c7819 */ /* 0x000fe40000011406 */
[----:B------:R-:W-:Y:S05]  /*14240*/  BRA.DIV UR4, `(.L_x_12565) ;  /* 0x0000003e04147947 */ /* 0x000fea000b800000 */
[----:B------:R-:W-:-:S13]  /*14250*/  ELECT P6, URZ, PT ;  /* 0x00000000003f782f */ /* 0x000fda00038c0000 */
.L_x_12702:
        /* <DEDUP_REMOVED lines=21> */
.L_x_12567:
[----:B------:R-:W-:Y:S01]  /*143b0*/  IMAD R5, R22, 0x8, R27 ;  /* 0x0000000816057824 */ /* 0x000fe200078e021b */
[----:B------:R-:W-:-:S04]  /*143c0*/  SHF.L.U32 R4, R24, 0x1f, RZ ;  /* 0x0000001f18047819 */ /* 0x000fc800000006ff */
[----:B------:R-:W2:Y:S02]  /*143d0*/  SYNCS.PHASECHK.TRANS64.TRYWAIT P0, [R5+URZ+0x16840], R4 ;  /* 0x01684004050075a7 */ /* 0x000ea4000800017f */
[----:B--2---:R-:W-:Y:S05]  /*143e0*/  @!P0 BRA `(.L_x_12568) ;  /* 0x0000003800cc8947 */ /* 0x004fea0003800000 */
.L_x_12703:
        /* <DEDUP_REMOVED lines=9> */
.L_x_12569:
        /* <DEDUP_REMOVED lines=17> */
.L_x_12566:
        /* <DEDUP_REMOVED lines=27> */
.L_x_12704:
[----:B------:R-:W-:Y:S05]  /*14740*/  BSYNC B0 ;  /* 0x0000000000007941 */ /* 0x000fea0003800000 */
.L_x_12570:
[----:B------:R-:W2:Y:S01]  /*14750*/  LDL R5, [R1] ;  /* 0x0000000001057983 */ /* 0x000ea20000100800 */
[----:B------:R-:W-:Y:S01]  /*14760*/  BSSY B0, `(.L_x_12572) ;  /* 0x0000127000007945 */ /* 0x000fe20003800000 */
[----:B--2---:R-:W-:-:S13]  /*14770*/  ISETP.GE.AND P0, PT, R5, 0x2, PT ;  /* 0x000000020500780c */ /* 0x004fda0003f06270 */
[----:B------:R-:W-:Y:S05]  /*14780*/  @!P0 BRA `(.L_x_12573) ;  /* 0x0000001000908947 */ /* 0x000fea0003800000 */
[C---:B0-----:R-:W-:Y:S01]  /*14790*/  LOP3.LUT R4, R5.reuse, 0x1, RZ, 0xc0, !PT ;  /* 0x0000000105047812 */ /* 0x041fe200078ec0ff */
[----:B------:R-:W-:Y:S01]  /*147a0*/  VIADD R11, R5, 0xfffffffe ;  /* 0xfffffffe050b7836 */ /* 0x000fe20000000000 */
[----:B------:R-:W-:Y:S02]  /*147b0*/  BSSY B1, `(.L_x_12574) ;  /* 0x0000064000017945 */ /* 0x000fe40003800000 */
        /* <DEDUP_REMOVED lines=33> */
.L_x_12578:
[----:B0-----:R-:W-:Y:S01]  /*149d0*/  IMAD R3, R10, 0x8, R27 ;  /* 0x000000080a037824 */ /* 0x001fe200078e021b */
[----:B------:R-:W-:-:S04]  /*149e0*/  SHF.L.U32 R2, R13, 0x1f, RZ ;  /* 0x0000001f0d027819 */ /* 0x000fc800000006ff */
[----:B------:R-:W0:Y:S02]  /*149f0*/  SYNCS.PHASECHK.TRANS64.TRYWAIT P0, [R3+URZ+0x16840], R2 ;  /* 0x01684002030075a7 */ /* 0x000e24000800017f */
[----:B0-----:R-:W-:Y:S05]  /*14a00*/  @!P0 BRA `(.L_x_12579) ;  /* 0x00000034006c8947 */ /* 0x001fea0003800000 */
.L_x_12705:
        /* <DEDUP_REMOVED lines=9> */
.L_x_12580:
        /* <DEDUP_REMOVED lines=21> */
.L_x_12706:
[----:B------:R-:W-:Y:S05]  /*14bf0*/  @P1 BRA `(.L_x_12582) ;  /* 0x0000000000181947 */ /* 0x000fea0003800000 */
[----:B------:R-:W-:Y:S01]  /*14c00*/  ISETP.NE.AND P0, PT, R28, RZ, PT ;  /* 0x000000ff1c00720c */ /* 0x000fe20003f05270 */
[----:B0-----:R-:W-:Y:S02]  /*14c10*/  IMAD R2, R22, 0x8, R27 ;  /* 0x0000000816027824 */ /* 0x001fe400078e021b */
[----:B------:R-:W-:-:S04]  /*14c20*/  IMAD.MOV.U32 R3, RZ, RZ, 0x4000 ;  /* 0x00004000ff037424 */ /* 0x000fc800078e00ff */
[----:B------:R2:W-:Y:S06]  /*14c30*/  SYNCS.ARRIVE.TRANS64 RZ, [R2+URZ+0x16850], R3 ;  /* 0x0168500302ff79a7 */ /* 0x0005ec000800003f */
[----:B------:R-:W-:Y:S05]  /*14c40*/  @!P0 BRA `(.L_x_12582) ;  /* 0x0000000000048947 */ /* 0x000fea0003800000 */
[----:B------:R-:W-:Y:S01]  /*14c50*/  BPT.TRAP 0x1 ;  /* 0x000000040000795c */ /* 0x000fe20000300000 */
.L_x_12582:
        /* <DEDUP_REMOVED lines=20> */
.L_x_12577:
[----:B------:R-:W-:Y:S05]  /*14da0*/  BSYNC B2 ;  /* 0x0000000000027941 */ /* 0x000fea0003800000 */
.L_x_12576:
[----:B------:R-:W2:Y:S01]  /*14db0*/  LDL.LU R2, [R1] ;  /* 0x0000000001027983 */ /* 0x000ea20000300800 */
[----:B------:R-:W-:Y:S02]  /*14dc0*/  IMAD.MOV.U32 R22, RZ, RZ, R10 ;  /* 0x000000ffff167224 */ /* 0x000fe400078e000a */
[----:B------:R-:W-:Y:S02]  /*14dd0*/  IMAD.MOV.U32 R24, RZ, RZ, R13 ;  /* 0x000000ffff187224 */ /* 0x000fe400078e000d */
[----:B--2---:R-:W-:-:S07]  /*14de0*/  VIADD R9, R2, 0xfffffffd ;  /* 0xfffffffd02097836 */ /* 0x004fce0000000000 */
.L_x_12575:
[----:B------:R-:W-:Y:S05]  /*14df0*/  BSYNC B1 ;  /* 0x0000000000017941 */ /* 0x000fea0003800000 */
.L_x_12574:
[----:B------:R-:W-:-:S13]  /*14e00*/  ISETP.NE.AND P0, PT, R11, RZ, PT ;  /* 0x000000ff0b00720c */ /* 0x000fda0003f05270 */
[----:B------:R-:W-:Y:S05]  /*14e10*/  @!P0 BRA `(.L_x_12573) ;  /* 0x0000000800ec8947 */ /* 0x000fea0003800000 */
[----:B------:R-:W-:-:S07]  /*14e20*/  IMAD.MOV.U32 R4, RZ, RZ, R8 ;  /* 0x000000ffff047224 */ /* 0x000fce00078e0008 */
.L_x_12597:
        /* <DEDUP_REMOVED lines=31> */
.L_x_12585:
[----:B------:R-:W-:Y:S01]  /*15020*/  IMAD R3, R10, 0x8, R27 ;  /* 0x000000080a037824 */ /* 0x000fe200078e021b */
[----:B------:R-:W-:-:S04]  /*15030*/  SHF.L.U32 R2, R11, 0x1f, RZ ;  /* 0x0000001f0b027819 */ /* 0x000fc800000006ff */
[----:B------:R-:W2:Y:S02]  /*15040*/  SYNCS.PHASECHK.TRANS64.TRYWAIT P0, [R3+URZ+0x16840], R2 ;  /* 0x01684002030075a7 */ /* 0x000ea4000800017f */
[----:B--2---:R-:W-:Y:S05]  /*15050*/  @!P0 BRA `(.L_x_12586) ;  /* 0x0000003000008947 */ /* 0x004fea0003800000 */
.L_x_12707:
        /* <DEDUP_REMOVED lines=9> */
.L_x_12587:
        /* <DEDUP_REMOVED lines=21> */
.L_x_12708:
[----:B------:R-:W-:Y:S05]  /*15240*/  @P0 BRA `(.L_x_12589) ;  /* 0x0000000000140947 */ /* 0x000fea0003800000 */
[----:B------:R-:W-:Y:S01]  /*15250*/  ISETP.NE.AND P1, PT, R28, RZ, PT ;  /* 0x000000ff1c00720c */ /* 0x000fe20003f25270 */
[----:B------:R-:W-:-:S04]  /*15260*/  IMAD.MOV.U32 R2, RZ, RZ, 0x4000 ;  /* 0x00004000ff027424 */ /* 0x000fc800078e00ff */
[----:B------:R2:W-:Y:S08]  /*15270*/  SYNCS.ARRIVE.TRANS64 RZ, [R3+URZ+0x50], R2 ;  /* 0x0000500203ff79a7 */ /* 0x0005f0000800003f */
[----:B------:R-:W-:Y:S05]  /*15280*/  @!P1 BRA `(.L_x_12589) ;  /* 0x0000000000049947 */ /* 0x000fea0003800000 */
[----:B------:R-:W-:Y:S01]  /*15290*/  BPT.TRAP 0x1 ;  /* 0x000000040000795c */ /* 0x000fe20000300000 */
.L_x_12589:
        /* <DEDUP_REMOVED lines=19> */
.L_x_12584:
[----:B------:R-:W-:Y:S05]  /*153d0*/  BSYNC B1 ;  /* 0x0000000000017941 */ /* 0x000fea0003800000 */
.L_x_12583:
        /* <DEDUP_REMOVED lines=30> */
.L_x_12592:
[----:B--2---:R-:W-:Y:S01]  /*155c0*/  IMAD R2, R22, 0x8, R27 ;  /* 0x0000000816027824 */ /* 0x004fe200078e021b */
[----:B------:R-:W-:-:S04]  /*155d0*/  SHF.L.U32 R3, R24, 0x1f, RZ ;  /* 0x0000001f18037819 */ /* 0x000fc800000006ff */
[----:B------:R-:W2:Y:S02]  /*155e0*/  SYNCS.PHASECHK.TRANS64.TRYWAIT P0, [R2+URZ+0x16840], R3 ;  /* 0x01684003020075a7 */ /* 0x000ea4000800017f */
[----:B--2---:R-:W-:Y:S05]  /*155f0*/  @!P0 BRA `(.L_x_12593) ;  /* 0x0000002800c08947 */ /* 0x004fea0003800000 */
.L_x_12709:
        /* <DEDUP_REMOVED lines=9> */
.L_x_12594:
        /* <DEDUP_REMOVED lines=15> */
[----:B------:R-:W-:Y:S02]  /*15780*/  ULEA UR11, UR11, UR4, 0x7 ;  /* 0x000000040b0b7291 */ /* 0x000fe4000f8e383f */
[----:B------:R-:W-:Y:S01]  /*15790*/  UIADD3 UR8, UR8, 0xe400, URZ ;  /* 0x0000e40008087890 */ /* 0x000fe2000fffe03f */
[----:B------:R-:W-:-:S05]  /*157a0*/  UMOV UR4, 0x0 ;  /* 0x0000000000047882 */ /* 0x000fca0000000000 */
[----:B------:R-:W-:-:S09]  /*157b0*/  UIADD3 UR9, UR9, 0x30, URZ ;  /* 0x0000003009097890 */ /* 0x000fd2000fffe03f */
[----:B------:R0:W-:Y:S01]  /*157c0*/  UTMALDG.4D [UR8], [UR6], desc[UR4] ;  /* 0x00000408060075b4 */ /* 0x0001e20008019000 */
[----:B------:R-:W2:Y:S02]  /*157d0*/  SYNCS.PHASECHK.TRANS64.TRYWAIT P1, [R2+URZ+0x60], R11 ;  /* 0x0000600b020075a7 */ /* 0x000ea4000802017f */
[----:B0-2---:R-:W-:Y:S05]  /*157e0*/  @!P1 BRA `(.L_x_12595) ;  /* 0x0000002800589947 */ /* 0x005fea0003800000 */
.L_x_12710:
[----:B------:R-:W-:Y:S05]  /*157f0*/  @P0 BRA `(.L_x_12596) ;  /* 0x0000000000140947 */ /* 0x000fea0003800000 */
[----:B------:R-:W-:Y:S01]  /*15800*/  ISETP.NE.AND P1, PT, R28, RZ, PT ;  /* 0x000000ff1c00720c */ /* 0x000fe20003f25270 */
[----:B------:R-:W-:-:S04]  /*15810*/  IMAD.MOV.U32 R3, RZ, RZ, 0x4000 ;  /* 0x00004000ff037424 */ /* 0x000fc800078e00ff */
[----:B------:R2:W-:Y:S08]  /*15820*/  SYNCS.ARRIVE.TRANS64 RZ, [R2+URZ+0x50], R3 ;  /* 0x0000500302ff79a7 */ /* 0x0005f0000800003f */
[----:B------:R-:W-:Y:S05]  /*15830*/  @!P1 BRA `(.L_x_12596) ;  /* 0x0000000000049947 */ /* 0x000fea0003800000 */
[----:B------:R-:W-:Y:S01]  /*15840*/  BPT.TRAP 0x1 ;  /* 0x000000040000795c */ /* 0x000fe20000300000 */
.L_x_12596:
        /* <DEDUP_REMOVED lines=19> */
.L_x_12591:
[----:B------:R-:W-:Y:S05]  /*15980*/  BSYNC B1 ;  /* 0x0000000000017941 */ /* 0x000fea0003800000 */
.L_x_12590:
[C---:B------:R-:W-:Y:S01]  /*15990*/  ISETP.GT.AND P0, PT, R9.reuse, 0x1, PT ;  /* 0x000000010900780c */ /* 0x040fe20003f04270 */
[----:B0-2---:R-:W-:-:S04]  /*159a0*/  VIADD R2, R9, 0xfffffffe ;  /* 0xfffffffe09027836 */ /* 0x005fc80000000000 */
[----:B------:R-:W-:-:S08]  /*159b0*/  IMAD.MOV.U32 R9, RZ, RZ, R2 ;  /* 0x000000ffff097224 */ /* 0x000fd000078e0002 */
[----:B------:R-:W-:Y:S05]  /*159c0*/  @P0 BRA `(.L_x_12597) ;  /* 0xfffffff400180947 */ /* 0x000fea000383ffff */
.L_x_12573:
[----:B------:R-:W-:Y:S05]  /*159d0*/  BSYNC B0 ;  /* 0x0000000000007941 */ /* 0x000fea0003800000 */
.L_x_12572:
[----:B------:R-:W-:Y:S01]  /*159e0*/  ISETP.NE.AND P0, PT, R28, RZ, PT ;  /* 0x000000ff1c00720c */ /* 0x000fe20003f05270 */
[----:B------:R-:W-:-:S12]  /*159f0*/  BSSY B0, `(.L_x_12598) ;  /* 0x000000e000007945 */ /* 0x000fd80003800000 */
[----:B------:R-:W-:Y:S05]  /*15a00*/  @P0 BRA `(.L_x_12599) ;  /* 0x0000000000300947 */ /* 0x000fea0003800000 */
[----:B------:R-:W2:Y:S01]  /*15a10*/  S2R R9, SR_LANEID ;  /* 0x0000000000097919 */ /* 0x000ea20000000000 */
[----:B------:R-:W-:Y:S01]  /*15a20*/  VOTEU.ANY UR4, UPT, PT ;  /* 0x0000000000047886 */ /* 0x000fe200038e0100 */
[----:B------:R-:W3:Y:S01]  /*15a30*/  LDC.64 R2, c[0x0][0xc38] ;  /* 0x00030e00ff027b82 */ /* 0x000ee20000000a00 */
[----:B0-----:R-:W2:Y:S08]  /*15a40*/  FLO.U32 R4, UR4 ;  /* 0x0000000400047d00 */ /* 0x001eb000080e0000 */
[----:B------:R-:W3:Y:S01]  /*15a50*/  POPC R5, UR4 ;  /* 0x0000000400057d09 */ /* 0x000ee20008000000 */
[----:B--2---:R-:W-:-:S13]  /*15a60*/  ISETP.EQ.U32.AND P0, PT, R4, R9, PT ;  /* 0x000000090400720c */ /* 0x004fda0003f02070 */
[----:B---3--:R-:W2:Y:S01]  /*15a70*/  @P0 ATOMG.E.ADD.STRONG.GPU PT, R3, desc[UR40][R2.64], R5 ;  /* 0x00000005020309a8 */ /* 0x008ea200081ee1e8 */
[----:B------:R-:W0:Y:S02]  /*15a80*/  S2R R6, SR_LTMASK ;  /* 0x0000000000067919 */ /* 0x000e240000003900 */
[----:B0-----:R-:W-:-:S04]  /*15a90*/  LOP3.LUT R6, R6, UR4, RZ, 0xc0, !PT ;  /* 0x0000000406067c12 */ /* 0x001fc8000f8ec0ff */
[----:B------:R-:W0:Y:S01]  /*15aa0*/  POPC R9, R6 ;  /* 0x0000000600097309 */ /* 0x000e220000000000 */
[----:B--2---:R-:W0:Y:S02]  /*15ab0*/  SHFL.IDX PT, R4, R3, R4, 0x1f ;  /* 0x00001f0403047589 */ /* 0x004e2400000e0000 */
[----:B0-----:R-:W-:-:S07]  /*15ac0*/  IADD3 R16, R4, UR36, R9 ;  /* 0x0000002404107c10 */ /* 0x001fce000fffe009 */
.L_x_12599:
[----:B------:R-:W-:Y:S05]  /*15ad0*/  BSYNC B0 ;  /* 0x0000000000007941 */ /* 0x000fea0003800000 */
.L_x_12598:
[----:B------:R-:W-:Y:S04]  /*15ae0*/  BSSY B0, `(.L_x_12600) ;  /* 0x0000020000007945 */ /* 0x000fe80003800000 */
[----:B------:R-:W-:Y:S05]  /*15af0*/  @!P6 BRA `(.L_x_12601) ;  /* 0x000000000078e947 */ /* 0x000fea0003800000 */
[----:B------:R-:W-:Y:S01]  /*15b00*/  IMAD R3, R22, 0x8, R27 ;  /* 0x0000000816037824 */ /* 0x000fe200078e021b */
[----:B------:R-:W-:-:S04]  /*15b10*/  SHF.L.U32 R2, R24, 0x1f, RZ ;  /* 0x0000001f18027819 */ /* 0x000fc800000006ff */
[----:B------:R-:W2:Y:S02]  /*15b20*/  SYNCS.PHASECHK.TRANS64.TRYWAIT P0, [R3+URZ+0x16860], R2 ;  /* 0x01686002030075a7 */ /* 0x000ea4000800017f */
[----:B--2---:R-:W-:Y:S05]  /*15b30*/  @!P0 BRA `(.L_x_12602) ;  /* 0x0000002400988947 */ /* 0x004fea0003800000 */
.L_x_12711:
        /* <DEDUP_REMOVED lines=9> */
.L_x_12603:
        /* <DEDUP_REMOVED lines=17> */
.L_x_12601:
[----:B------:R-:W-:Y:S05]  /*15ce0*/  BSYNC B0 ;  /* 0x0000000000007941 */ /* 0x000fea0003800000 */
.L_x_12600:
[----:B------:R-:W-:-:S05]  /*15cf0*/  VIADD R22, R22, 0x1 ;  /* 0x0000000116167836 */ /* 0x000fca0000000000 */
[----:B------:R-:W-:-:S04]  /*15d00*/  ISETP.NE.AND P0, PT, R22, 0x2, PT ;  /* 0x000000021600780c */ /* 0x000fc80003f05270 */
[----:B0-2---:R-:W-:Y:S02]  /*15d10*/  SEL R3, RZ, 0x1, P0 ;  /* 0x00000001ff037807 */ /* 0x005fe40000000000 */
[----:B------:R-:W-:Y:S02]  /*15d20*/  SEL R22, R22, RZ, P0 ;  /* 0x000000ff16167207 */ /* 0x000fe40000000000 */
[----:B------:R-:W-:-:S07]  /*15d30*/  LOP3.LUT R24, R24, R3, RZ, 0x3c, !PT ;  /* 0x0000000318187212 */ /* 0x000fce00078e3cff */
.L_x_12559:
[----:B------:R-:W-:Y:S05]  /*15d40*/  BSYNC B6 ;  /* 0x0000000000067941 */ /* 0x000fea0003800000 */
.L_x_12557:
[----:B------:R-:W-:-:S03]  /*15d50*/  UMOV UR4, 0xffffffff ;  /* 0xffffffff00047882 */ /* 0x000fc60000000000 */
[----:B------:R-:W-:Y:S05]  /*15d60*/  BRA.DIV UR4, `(.L_x_12604) ;  /* 0x0000002604207947 */ /* 0x000fea000b800000 */
[----:B------:R0:W2:Y:S04]  /*15d70*/  SHFL.IDX PT, R4, R16, RZ, 0x1f ;  /* 0x00001fff10047589 */ /* 0x0000a800000e0000 */
[----:B------:R0:W3:Y:S02]  /*15d80*/  SHFL.IDX PT, R5, R16, 0x1, 0x1f ;  /* 0x00201f0010057f89 */ /* 0x0000e400000e0000 */
.L_x_12715:
        /* <DEDUP_REMOVED lines=11> */
.L_x_12606:
[----:B------:R-:W-:Y:S05]  /*15e40*/  BSYNC B0 ;  /* 0x0000000000007941 */ /* 0x000fea0003800000 */
.L_x_12605:
        /* <DEDUP_REMOVED lines=23> */
.L_x_12723:
[----:B------:R-:W-:Y:S02]  /*15fc0*/  ULDC UR4, c[0x0][0xc10] ;  /* 0x0003040000047ab9 */ /* 0x000fe40000000800 */
[----:B------:R-:W-:-:S04]  /*15fd0*/  IMAD.U32 R6, RZ, RZ, UR4 ;  /* 0x00000004ff067e24 */ /* 0x000fc8000f8e00ff */
[----:B----4-:R-:W-:-:S04]  /*15fe0*/  IMAD R14, R14, R6, RZ ;  /* 0x000000060e0e7224 */ /* 0x010fc800078e02ff */
[----:B---3--:R-:W-:-:S05]  /*15ff0*/  IMAD.IADD R5, R5, 0x1, R14 ;  /* 0x0000000105057824 */ /* 0x008fca00078e020e */
[----:B--2---:R-:W-:-:S13]  /*16000*/  ISETP.GT.AND P0, PT, R5, R4, PT ;  /* 0x000000040500720c */ /* 0x004fda0003f04270 */
[----:B------:R-:W-:Y:S05]  /*16010*/  @P0 BRA `(.L_x_12608) ;  /* 0x0000000000ac0947 */ /* 0x000fea0003800000 */
[----:B------:R-:W2:Y:S02]  /*16020*/  LDC R0, c[0x0][0xc14] ;  /* 0x00030500ff007b82 */ /* 0x000ea40000000800 */
.L_x_12613:
        /* <DEDUP_REMOVED lines=12> */
.L_x_12611:
[----:B------:R-:W-:Y:S05]  /*160f0*/  BSYNC B0 ;  /* 0x0000000000007941 */ /* 0x000fea0003800000 */
.L_x_12610:
        /* <DEDUP_REMOVED lines=11> */
[----:B0-2---:R-:W-:-:S05]  /*161b0*/  IMAD.IADD R3, R13, 0x1, R14 ;  /* 0x000000010d037824 */ /* 0x005fca00078e020e */
        /* <DEDUP_REMOVED lines=11> */
.L_x_12731:
[----:B------:R-:W-:Y:S02]  /*16270*/  ULDC UR4, c[0x0][0xc10] ;  /* 0x0003040000047ab9 */ /* 0x000fe40000000800 */
[----:B------:R-:W-:-:S04]  /*16280*/  IMAD.U32 R6, RZ, RZ, UR4 ;  /* 0x00000004ff067e24 */ /* 0x000fc8000f8e00ff */
[----:B--2---:R-:W-:-:S04]  /*16290*/  IMAD R14, R14, R6, RZ ;  /* 0x000000060e0e7224 */ /* 0x004fc800078e02ff */
[----:B------:R-:W-:-:S05]  /*162a0*/  IMAD.IADD R5, R14, 0x1, R5 ;  /* 0x000000010e057824 */ /* 0x000fca00078e0205 */
[----:B------:R-:W-:-:S13]  /*162b0*/  ISETP.GT.AND P0, PT, R5, R4, PT ;  /* 0x000000040500720c */ /* 0x000fda0003f04270 */
[----:B------:R-:W-:Y:S05]  /*162c0*/  @!P0 BRA `(.L_x_12613) ;  /* 0xfffffffc00588947 */ /* 0x000fea000383ffff */
.L_x_12608:
        /* <DEDUP_REMOVED lines=8> */
.L_x_12735:
[----:B------:R-:W-:Y:S01]  /*16350*/  ISETP.NE.AND P0, PT, R5, RZ, PT ;  /* 0x000000ff0500720c */ /* 0x000fe20003f05270 */
[----:B------:R-:W-:-:S12]  /*16360*/  IMAD.MOV.U32 R14, RZ, RZ, RZ ;  /* 0x000000ffff0e7224 */ /* 0x000fd800078e00ff */
[----:B------:R-:W-:Y:S05]  /*16370*/  @!P0 BRA `(.L_x_12615) ;  /* 0x0000000000108947 */ /* 0x000fea0003800000 */
[----:B------:R-:W-:Y:S01]  /*16380*/  UMOV UR4, 0xffffffff ;  /* 0xffffffff00047882 */ /* 0x000fe20000000000 */
[----:B------:R-:W-:Y:S02]  /*16390*/  VIADD R12, R8, 0xffffffff ;  /* 0xffffffff080c7836 */ /* 0x000fe40000000000 */
[----:B------:R-:W-:Y:S05]  /*163a0*/  BRA.DIV UR4, `(.L_x_12616) ;  /* 0x0000002604c47947 */ /* 0x000fea000b800000 */
[----:B------:R4:W0:Y:S02]  /*163b0*/  SHFL.IDX PT, R14, R3, R12, 0x1f ;  /* 0x00001f0c030e7589 */ /* 0x00082400000e0000 */
.L_x_12615:
[----:B0-2-4-:R-:W0:Y:S01]  /*163c0*/  LDC.64 R2, c[0x0][0xc68] ;  /* 0x00031a00ff027b82 */ /* 0x015e220000000a00 */
[----:B------:R-:W-:-:S04]  /*163d0*/  IMAD.IADD R19, R8, 0x1, R19 ;  /* 0x0000000108137824 */ /* 0x000fc800078e0213 */
[----:B0-----:R-:W-:-:S05]  /*163e0*/  IMAD.WIDE R2, R19, 0x4, R2 ;  /* 0x0000000413027825 */ /* 0x001fca00078e0202 */
[----:B------:R0:W3:Y:S01]  /*163f0*/  LDG.E R8, desc[UR40][R2.64] ;  /* 0x0000002802087981 */ /* 0x0000e2000c1e1900 */
[----:B------:R-:W-:Y:S02]  /*16400*/  IMAD R16, R14, R6, R7 ;  /* 0x000000060e107224 */ /* 0x000fe400078e0207 */
[----:B0-----:R-:W-:Y:S02]  /*16410*/  IMAD.MOV.U32 R2, RZ, RZ, RZ ;  /* 0x000000ffff027224 */ /* 0x001fe400078e00ff */
[----:B---3--:R-:W-:-:S05]  /*16420*/  IMAD R5, R17, R8, RZ ;  /* 0x0000000811057224 */ /* 0x008fca00078e02ff */
        /* <DEDUP_REMOVED lines=60> */
.L_x_12609:
[----:B------:R-:W-:Y:S01]  /*167f0*/  UMOV UR4, URZ ;  /* 0x0000003f00047c82 */ /* 0x000fe20008000000 */
[----:B------:R-:W-:Y:S01]  /*16800*/  UMOV UR5, URZ ;  /* 0x0000003f00057c82 */ /* 0x000fe20008000000 */
[----:B------:R-:W-:Y:S01]  /*16810*/  ULDC UR6, c[0x0][0xc14] ;  /* 0x0003050000067ab9 */ /* 0x000fe20000000800 */
[----:B------:R-:W-:Y:S02]  /*16820*/  IMAD.MOV.U32 R16, RZ, RZ, R4 ;  /* 0x000000ffff107224 */ /* 0x000fe400078e0004 */
[----:B------:R-:W-:Y:S02]  /*16830*/  IMAD.U32 R17, RZ, RZ, UR4 ;  /* 0x00000004ff117e24 */ /* 0x000fe4000f8e00ff */
[----:B------:R-:W-:Y:S02]  /*16840*/  IMAD.U32 R18, RZ, RZ, UR5 ;  /* 0x00000005ff127e24 */ /* 0x000fe4000f8e00ff */
[----:B------:R-:W-:-:S07]  /*16850*/  IMAD.U32 R19, RZ, RZ, UR6 ;  /* 0x00000006ff137e24 */ /* 0x000fce000f8e00ff */
.L_x_12617:
        /* <DEDUP_REMOVED lines=10> */
.L_x_12534:
        /* <DEDUP_REMOVED lines=12> */
.L_x_12738:
[----:B------:R-:W-:Y:S05]  /*169c0*/  BSYNC B0 ;  /* 0x0000000000007941 */ /* 0x000fea0003800000 */
.L_x_12619:
[----:B------:R-:W-:-:S03]  /*169d0*/  UMOV UR4, 0xffffffff ;  /* 0xffffffff00047882 */ /* 0x000fc60000000000 */
[----:B------:R-:W-:Y:S05]  /*169e0*/  BRA.DIV UR4, `(.L_x_12621) ;  /* 0x00000022046c7947 */ /* 0x000fea000b800000 */
[----:B0-----:R-:W0:Y:S02]  /*169f0*/  S2R R0, SR_TID.X ;  /* 0x0000000000007919 */ /* 0x001e240000002100 */
[----:B0-----:R-:W-:-:S04]  /*16a00*/  SHF.R.U32.HI R0, RZ, 0x5, R0 ;  /* 0x00000005ff007819 */ /* 0x001fc80000011600 */
[----:B------:R-:W-:-:S05]  /*16a10*/  LOP3.LUT R0, R0, 0x3, RZ, 0xc0, !PT ;  /* 0x0000000300007812 */ /* 0x000fca00078ec0ff */
[----:B------:R0:W2:Y:S02]  /*16a20*/  SHFL.IDX PT, R14, R0, RZ, 0x1f ;  /* 0x00001fff000e7589 */ /* 0x0000a400000e0000 */
.L_x_12741:
[----:B--2---:R-:W-:-:S13]  /*16a30*/  ISETP.NE.AND P0, PT, R14, RZ, PT ;  /* 0x000000ff0e00720c */ /* 0x004fda0003f05270 */
[----:B------:R-:W-:Y:S05]  /*16a40*/  @P0 BRA `(.L_x_12371) ;  /* 0x0000000000880947 */ /* 0x000fea0003800000 */
[----:B------:R-:W-:-:S03]  /*16a50*/  UMOV UR4, 0xffffffff ;  /* 0xffffffff00047882 */ /* 0x000fc60000000000 */
[----:B------:R-:W-:Y:S05]  /*16a60*/  BRA.DIV UR4, `(.L_x_12622) ;  /* 0x0000002204807947 */ /* 0x000fea000b800000 */
[----:B------:R-:W-:-:S13]  /*16a70*/  ELECT P6, URZ, PT ;  /* 0x00000000003f782f */ /* 0x000fda00038c0000 */
.L_x_12744:
[----:B------:R-:W-:Y:S05]  /*16a80*/  @!P6 BRA `(.L_x_12371) ;  /* 0x000000000078e947 */ /* 0x000fea0003800000 */
[----:B0-----:R-:W2:Y:S02]  /*16a90*/  LDL.LU R0, [R1+0x14] ;  /* 0x0000140001007983 */ /* 0x001ea40000300800 */
[----:B--2---:R-:W-:-:S04]  /*16aa0*/  LOP3.LUT R0, R0, 0x2, RZ, 0xfc, !PT ;  /* 0x0000000200007812 */ /* 0x004fc800078efcff */
[----:B------:R-:W-:-:S13]  /*16ab0*/  ISETP.NE.AND P2, PT, R0, 0x3, PT ;  /* 0x000000030000780c */ /* 0x000fda0003f45270 */
[----:B------:R-:W-:Y:S05]  /*16ac0*/  @!P2 BRA `(.L_x_12623) ;  /* 0x000000000004a947 */ /* 0x000fea0003800000 */
[----:B------:R-:W-:Y:S01]  /*16ad0*/  BPT.TRAP 0x1 ;  /* 0x000000040000795c */ /* 0x000fe20000300000 */
.L_x_12623:
        /* <DEDUP_REMOVED lines=12> */
.L_x_12745:
[----:B------:R-:W2:Y:S02]  /*16ba0*/  SYNCS.PHASECHK.TRANS64.TRYWAIT P0, [R3+URZ], R0 ;  /* 0x00000000030075a7 */ /* 0x000ea4000800017f */
[----:B--2---:R-:W-:Y:S05]  /*16bb0*/  @!P0 BRA `(.L_x_12625) ;  /* 0x0000002000608947 */ /* 0x004fea0003800000 */
.L_x_12746:
[----:B------:R-:W-:Y:S05]  /*16bc0*/  @!P2 BRA `(.L_x_12626) ;  /* 0x000000000004a947 */ /* 0x000fea0003800000 */
[----:B------:R-:W-:Y:S01]  /*16bd0*/  BPT.TRAP 0x1 ;  /* 0x000000040000795c */ /* 0x000fe20000300000 */
.L_x_12626:
[----:B--2---:R-:W-:-:S04]  /*16be0*/  VIADD R3, R9, 0x16860 ;  /* 0x0001686009037836 */ /* 0x004fc80000000000 */
[----:B------:R-:W-:-:S04]  /*16bf0*/  IMAD R5, R22, 0x8, R3 ;  /* 0x0000000816057824 */ /* 0x000fc800078e0203 */
[----:B------:R-:W2:Y:S02]  /*16c00*/  SYNCS.PHASECHK.TRANS64.TRYWAIT P0, [R5+URZ], R2 ;  /* 0x00000002050075a7 */ /* 0x000ea4000800017f */
[----:B--2---:R-:W-:Y:S05]  /*16c10*/  @!P0 BRA `(.L_x_12627) ;  /* 0x00000020005c8947 */ /* 0x004fea0003800000 */
.L_x_12747:
[----:B------:R-:W-:-:S07]  /*16c20*/  IMAD R3, R4, 0x8, R3 ;  /* 0x0000000804037824 */ /* 0x000fce00078e0203 */
.L_x_12628:
[----:B---3--:R3:W4:Y:S02]  /*16c30*/  SYNCS.PHASECHK.TRANS64.TRYWAIT P0, [R3+URZ], R0 ;  /* 0x00000000030075a7 */ /* 0x008724000800017f */
[----:B----4-:R-:W-:Y:S05]  /*16c40*/  @!P0 NANOSLEEP.SYNCS 0x989680 ;  /* 0x009896800000895d */ /* 0x010fea0003900000 */
[----:B------:R-:W4:Y:S02]  /*16c50*/  @!P0 SYNCS.PHASECHK.TRANS64 P0, [R3+URZ], R0 ;  /* 0x00000000030085a7 */ /* 0x000f24000800007f */
[----:B----4-:R-:W-:Y:S05]  /*16c60*/  @!P0 BRA `(.L_x_12628) ;  /* 0xfffffffc00f08947 */ /* 0x010fea000383ffff */
.L_x_12371:
[----:B------:R-:W-:Y:S05]  /*16c70*/  BSYNC B7 ;  /* 0x0000000000077941 */ /* 0x000fea0003800000 */
.L_x_12368:
[----:B------:R-:W-:Y:S05]  /*16c80*/  EXIT ;  /* 0x000000000000794d */ /* 0x000fea0003800000 */
.L_x_12389:
[----:B0-----:R0:W1:Y:S02]  /*16c90*/  SYNCS.PHASECHK.TRANS64.TRYWAIT P6, [R78+URZ+0x16890], R90 ;  /* 0x0168905a4e0075a7 */ /* 0x00106400080c017f */
[----:B-1----:R-:W-:Y:S05]  /*16ca0*/  @!P6 NANOSLEEP.SYNCS 0x989680 ;  /* 0x009896800000e95d */ /* 0x002fea0003900000 */
[----:B------:R-:W1:Y:S02]  /*16cb0*/  @!P6 SYNCS.PHASECHK.TRANS64 P6, [R78+URZ+0x16890], R90 ;  /* 0x0168905a4e00e5a7 */ /* 0x000e6400080c007f */
[----:B-1----:R-:W-:Y:S05]  /*16cc0*/  @!P6 BRA `(.L_x_12389) ;  /* 0xfffffffc00f0e947 */ /* 0x002fea000383ffff */
[----:B------:R-:W-:Y:S05]  /*16cd0*/  BRA `(.L_x_12629) ;  /* 0xfffffebc00e87947 */ /* 0x000fea000383ffff */
.L_x_12409:
[----:B0-----:R0:W1:Y:S02]  /*16ce0*/  SYNCS.PHASECHK.TRANS64.TRYWAIT P5, [R78+URZ+0x16890], R90 ;  /* 0x0168905a4e0075a7 */ /* 0x00106400080a017f */
[----:B-1----:R-:W-:Y:S05]  /*16cf0*/  @!P5 NANOSLEEP.SYNCS 0x989680 ;  /* 0x009896800000d95d */ /* 0x002fea0003900000 */
[----:B------:R-:W1:Y:S02]  /*16d00*/  @!P5 SYNCS.PHASECHK.TRANS64 P5, [R78+URZ+0x16890], R90 ;  /* 0x0168905a4e00d5a7 */ /* 0x000e6400080a007f */
[----:B-1----:R-:W-:Y:S05]  /*16d10*/  @!P5 BRA `(.L_x_12409) ;  /* 0xfffffffc00f0d947 */ /* 0x002fea000383ffff */
[----:B------:R-:W-:Y:S05]  /*16d20*/  BRA `(.L_x_12630) ;  /* 0xfffffed000bc7947 */ /* 0x000fea000383ffff */
.L_x_12418:
[----:B-1----:R1:W2:Y:S02]  /*16d30*/  SYNCS.PHASECHK.TRANS64.TRYWAIT P4, [R78+URZ+0x16890], R90 ;  /* 0x0168905a4e0075a7 */ /* 0x0022a4000808017f */
[----:B--2---:R-:W-:Y:S05]  /*16d40*/  @!P4 NANOSLEEP.SYNCS 0x989680 ;  /* 0x009896800000c95d */ /* 0x004fea0003900000 */
[----:B------:R-:W2:Y:S02]  /*16d50*/  @!P4 SYNCS.PHASECHK.TRANS64 P4, [R78+URZ+0x16890], R90 ;  /* 0x0168905a4e00c5a7 */ /* 0x000ea4000808007f */
[----:B--2---:R-:W-:Y:S05]  /*16d60*/  @!P4 BRA `(.L_x_12418) ;  /* 0xfffffffc00f0c947 */ /* 0x004fea000383ffff */
[----:B------:R-:W-:Y:S05]  /*16d70*/  BRA `(.L_x_12631) ;  /* 0xfffffee400107947 */ /* 0x000fea000383ffff */
.L_x_12424:
[----:B0-----:R0:W2:Y:S02]  /*16d80*/  SYNCS.PHASECHK.TRANS64.TRYWAIT P3, [R78+URZ+0x168b0], R90 ;  /* 0x0168b05a4e0075a7 */ /* 0x0010a4000806017f */
[----:B--2---:R-:W-:Y:S05]  /*16d90*/  @!P3 NANOSLEEP.SYNCS 0x989680 ;  /* 0x009896800000b95d */ /* 0x004fea0003900000 */
[----:B------:R-:W2:Y:S02]  /*16da0*/  @!P3 SYNCS.PHASECHK.TRANS64 P3, [R78+URZ+0x168b0], R90 ;  /* 0x0168b05a4e00b5a7 */ /* 0x000ea4000806007f */
[----:B--2---:R-:W-:Y:S05]  /*16db0*/  @!P3 BRA `(.L_x_12424) ;  /* 0xfffffffc00f0b947 */ /* 0x004fea000383ffff */
[----:B------:R-:W-:Y:S05]  /*16dc0*/  BRA `(.L_x_12632) ;  /* 0xfffffee400a47947 */ /* 0x000fea000383ffff */
.L_x_12432:
[----:B------:R-:W-:Y:S01]  /*16dd0*/  BSSY B0, `(.L_x_12633) ;  /* 0x0000007000007945 */ /* 0x000fe20003800000 */
[----:B------:R-:W-:Y:S02]  /*16de0*/  IMAD.MOV.U32 R12, RZ, RZ, RZ ;  /* 0x000000ffff0c7224 */ /* 0x000fe400078e00ff */
[----:B-1----:R-:W-:Y:S02]  /*16df0*/  IMAD.MOV.U32 R11, RZ, RZ, 0x1f ;  /* 0x0000001fff0b7424 */ /* 0x002fe400078e00ff */
[----:B------:R-:W-:-:S07]  /*16e00*/  IMAD.MOV.U32 R15, RZ, RZ, -0x1 ;  /* 0xffffffffff0f7424 */ /* 0x000fce00078e00ff */
[----:B-----5:R-:W-:Y:S05]  /*16e10*/  WARPSYNC.COLLECTIVE R15, `(.L_x_12634) ;  /* 0x000000000f087348 */ /* 0x020fea0003c00000 */
[----:B------:R0:W1:Y:S02]  /*16e20*/  SHFL.IDX P6, R14, R13, R12, R11 ;  /* 0x0000000c0d0e7389 */ /* 0x00006400000c000b */
[----:B01---5:R-:W-:Y:S01]  /*16e30*/  ENDCOLLECTIVE ;  /* 0x000000000000791b */ /* 0x023fe20003800000 */
.L_x_12634:
[----:B------:R-:W-:Y:S05]  /*16e40*/  BSYNC B0 ;  /* 0x0000000000007941 */ /* 0x000fea0003800000 */
.L_x_12633:
[----:B------:R-:W-:Y:S01]  /*16e50*/  IMAD.MOV.U32 R155, RZ, RZ, R14 ;  /* 0x000000ffff9b7224 */ /* 0x000fe200078e000e */
[----:B------:R-:W-:Y:S06]  /*16e60*/  BRA `(.L_x_12635) ;  /* 0xfffffeec000c7947 */ /* 0x000fec000383ffff */
.L_x_12448:
        /* <DEDUP_REMOVED lines=8> */
.L_x_12637:
[----:B------:R-:W-:Y:S05]  /*16ef0*/  BSYNC B1 ;  /* 0x0000000000017941 */ /* 0x000fea0003800000 */
.L_x_12636:
[----:B------:R-:W-:Y:S05]  /*16f00*/  BRA `(.L_x_12638) ;  /* 0xfffffef800a47947 */ /* 0x000fea000383ffff */
.L_x_12449:
        /* <DEDUP_REMOVED lines=8> */
.L_x_12640:
[----:B------:R-:W-:Y:S05]  /*16f90*/  BSYNC B1 ;  /* 0x0000000000017941 */ /* 0x000fea0003800000 */
.L_x_12639:
[----:B------:R-:W-:Y:S05]  /*16fa0*/  BRA `(.L_x_12641) ;  /* 0xfffffef800847947 */ /* 0x000fea000383ffff */
.L_x_12450:
        /* <DEDUP_REMOVED lines=8> */
.L_x_12643:
[----:B------:R-:W-:Y:S05]  /*17030*/  BSYNC B1 ;  /* 0x0000000000017941 */ /* 0x000fea0003800000 */
.L_x_12642:
[----:B------:R-:W-:Y:S05]  /*17040*/  BRA `(.L_x_12644) ;  /* 0xfffffef800647947 */ /* 0x000fea000383ffff */
.L_x_12451:
        /* <DEDUP_REMOVED lines=8> */
.L_x_12646:
[----:B------:R-:W-:Y:S05]  /*170d0*/  BSYNC B1 ;  /* 0x0000000000017941 */ /* 0x000fea0003800000 */
.L_x_12645:
[----:B------:R-:W-:Y:S05]  /*170e0*/  BRA `(.L_x_12647) ;  /* 0xfffffef800447947 */ /* 0x000fea000383ffff */
.L_x_12452:
        /* <DEDUP_REMOVED lines=8> */
.L_x_12649:
[----:B------:R-:W-:Y:S05]  /*17170*/  BSYNC B1 ;  /* 0x0000000000017941 */ /* 0x000fea0003800000 */
.L_x_12648:
[----:B------:R-:W-:Y:S05]  /*17180*/  BRA `(.L_x_12650) ;  /* 0xfffffef800247947 */ /* 0x000fea000383ffff */
.L_x_12453:
        /* <DEDUP_REMOVED lines=8> */
.L_x_12652:
[----:B------:R-:W-:Y:S05]  /*17210*/  BSYNC B1 ;  /* 0x0000000000017941 */ /* 0x000fea0003800000 */
.L_x_12651:
[----:B------:R-:W-:Y:S05]  /*17220*/  BRA `(.L_x_12653) ;  /* 0xfffffef800047947 */ /* 0x000fea000383ffff */
.L_x_12454:
        /* <DEDUP_REMOVED lines=8> */
.L_x_12655:
[----:B------:R-:W-:Y:S05]  /*172b0*/  BSYNC B1 ;  /* 0x0000000000017941 */ /* 0x000fea0003800000 */
.L_x_12654:
[----:B------:R-:W-:Y:S05]  /*172c0*/  BRA `(.L_x_12656) ;  /* 0xfffffef400e47947 */ /* 0x000fea000383ffff */
.L_x_12455:
        /* <DEDUP_REMOVED lines=8> */
.L_x_12658:
[----:B------:R-:W-:Y:S05]  /*17350*/  BSYNC B1 ;  /* 0x0000000000017941 */ /* 0x000fea0003800000 */
.L_x_12657:
[----:B------:R-:W-:Y:S05]  /*17360*/  BRA `(.L_x_12659) ;  /* 0xfffffef400c47947 */ /* 0x000fea000383ffff */
.L_x_12457:
[----:B0-----:R0:W1:Y:S02]  /*17370*/  SYNCS.PHASECHK.TRANS64.TRYWAIT P2, [R2+URZ+0x16800], R7 ;  /* 0x01680007020075a7 */ /* 0x001064000804017f */
[----:B-1----:R-:W-:Y:S05]  /*17380*/  @!P2 NANOSLEEP.SYNCS 0x989680 ;  /* 0x009896800000a95d */ /* 0x002fea0003900000 */
[----:B------:R-:W1:Y:S02]  /*17390*/  @!P2 SYNCS.PHASECHK.TRANS64 P2, [R2+URZ+0x16800], R7 ;  /* 0x016800070200a5a7 */ /* 0x000e64000804007f */
[----:B-1----:R-:W-:Y:S05]  /*173a0*/  @!P2 BRA `(.L_x_12457) ;  /* 0xfffffffc00f0a947 */ /* 0x002fea000383ffff */
[----:B------:R-:W-:Y:S05]  /*173b0*/  BRA `(.L_x_12660) ;  /* 0xfffffef8005c7947 */ /* 0x000fea000383ffff */
.L_x_12465:
        /* <DEDUP_REMOVED lines=8> */
.L_x_12662:
[----:B------:R-:W-:Y:S05]  /*17440*/  BSYNC B1 ;  /* 0x0000000000017941 */ /* 0x000fea0003800000 */
.L_x_12661:
[----:B------:R-:W-:Y:S05]  /*17450*/  BRA `(.L_x_12663) ;  /* 0xffffff0800b07947 */ /* 0x000fea000383ffff */
.L_x_12466:
        /* <DEDUP_REMOVED lines=8> */
.L_x_12665:
[----:B------:R-:W-:Y:S05]  /*174e0*/  BSYNC B1 ;  /* 0x0000000000017941 */ /* 0x000fea0003800000 */
.L_x_12664:
[----:B------:R-:W-:Y:S05]  /*174f0*/  BRA `(.L_x_12666) ;  /* 0xffffff0800907947 */ /* 0x000fea000383ffff */
.L_x_12467:
        /* <DEDUP_REMOVED lines=8> */
.L_x_12668:
[----:B------:R-:W-:Y:S05]  /*17580*/  BSYNC B1 ;  /* 0x0000000000017941 */ /* 0x000fea0003800000 */
.L_x_12667:
[----:B------:R-:W-:Y:S05]  /*17590*/  BRA `(.L_x_12669) ;  /* 0xffffff0800707947 */ /* 0x000fea000383ffff */
.L_x_12468:
        /* <DEDUP_REMOVED lines=8> */
.L_x_12671:
[----:B------:R-:W-:Y:S05]  /*17620*/  BSYNC B1 ;  /* 0x0000000000017941 */ /* 0x000fea0003800000 */
.L_x_12670:
[----:B------:R-:W-:Y:S05]  /*17630*/  BRA `(.L_x_12672) ;  /* 0xffffff0800507947 */ /* 0x000fea000383ffff */
.L_x_12469:
        /* <DEDUP_REMOVED lines=8> */
.L_x_12674:
[----:B------:R-:W-:Y:S05]  /*176c0*/  BSYNC B1 ;  /* 0x0000000000017941 */ /* 0x000fea0003800000 */
.L_x_12673:
[----:B------:R-:W-:Y:S05]  /*176d0*/  BRA `(.L_x_12675) ;  /* 0xffffff0800307947 */ /* 0x000fea000383ffff */
.L_x_12470:
        /* <DEDUP_REMOVED lines=8> */
.L_x_12677:
[----:B------:R-:W-:Y:S05]  /*17760*/  BSYNC B1 ;  /* 0x0000000000017941 */ /* 0x000fea0003800000 */
.L_x_12676:
[----:B------:R-:W-:Y:S05]  /*17770*/  BRA `(.L_x_12678) ;  /* 0xffffff0800147947 */ /* 0x000fea000383ffff */
.L_x_12471:
        /* <DEDUP_REMOVED lines=8> */
.L_x_12680:
[----:B------:R-:W-:Y:S05]  /*17800*/  BSYNC B1 ;  /* 0x0000000000017941 */ /* 0x000fea0003800000 */
.L_x_12679:
[----:B------:R-:W-:Y:S05]  /*17810*/  BRA `(.L_x_12681) ;  /* 0xffffff0400f87947 */ /* 0x000fea000383ffff */
.L_x_12472:
        /* <DEDUP_REMOVED lines=8> */
.L_x_12683:
[----:B------:R-:W-:Y:S05]  /*178a0*/  BSYNC B1 ;  /* 0x0000000000017941 */ /* 0x000fea0003800000 */
.L_x_12682:
[----:B------:R-:W-:Y:S05]  /*178b0*/  BRA `(.L_x_12684) ;  /* 0xffffff0400dc7947 */ /* 0x000fea000383ffff */
.L_x_12474:
[----:B0-----:R0:W1:Y:S02]  /*178c0*/  SYNCS.PHASECHK.TRANS64.TRYWAIT P1, [R2+URZ+0x16800], R9 ;  /* 0x01680009020075a7 */ /* 0x001064000802017f */
[----:B-1----:R-:W-:Y:S05]  /*178d0*/  @!P1 NANOSLEEP.SYNCS 0x989680 ;  /* 0x009896800000995d */ /* 0x002fea0003900000 */
[----:B------:R-:W1:Y:S02]  /*178e0*/  @!P1 SYNCS.PHASECHK.TRANS64 P1, [R2+URZ+0x16800], R9 ;  /* 0x01680009020095a7 */ /* 0x000e64000802007f */
[----:B-1----:R-:W-:Y:S05]  /*178f0*/  @!P1 BRA `(.L_x_12474) ;  /* 0xfffffffc00f09947 */ /* 0x002fea000383ffff */
[----:B------:R-:W-:Y:S05]  /*17900*/  BRA `(.L_x_12685) ;  /* 0xffffff0800587947 */ /* 0x000fea000383ffff */
.L_x_12480:
[----:B--2---:R2:W3:Y:S02]  /*17910*/  SYNCS.PHASECHK.TRANS64.TRYWAIT P1, [R4+URZ+0x16830], R3 ;  /* 0x01683003040075a7 */ /* 0x0044e4000802017f */
[----:B---3--:R-:W-:Y:S05]  /*17920*/  @!P1 NANOSLEEP.SYNCS 0x989680 ;  /* 0x009896800000995d */ /* 0x008fea0003900000 */
[----:B------:R-:W3:Y:S02]  /*17930*/  @!P1 SYNCS.PHASECHK.TRANS64 P1, [R4+URZ+0x16830], R3 ;  /* 0x01683003040095a7 */ /* 0x000ee4000802007f */
[----:B---3--:R-:W-:Y:S05]  /*17940*/  @!P1 BRA `(.L_x_12480) ;  /* 0xfffffffc00f09947 */ /* 0x008fea000383ffff */
[----:B------:R-:W-:Y:S05]  /*17950*/  BRA `(.L_x_12479) ;  /* 0xffffff18002c7947 */ /* 0x000fea000383ffff */
.L_x_12486:
[----:B-1----:R1:W2:Y:S02]  /*17960*/  SYNCS.PHASECHK.TRANS64.TRYWAIT P3, [R0+URZ+0x16830], R3 ;  /* 0x01683003000075a7 */ /* 0x0022a4000806017f */
[----:B--2---:R-:W-:Y:S05]  /*17970*/  @!P3 NANOSLEEP.SYNCS 0x989680 ;  /* 0x009896800000b95d */ /* 0x004fea0003900000 */
[----:B------:R-:W2:Y:S02]  /*17980*/  @!P3 SYNCS.PHASECHK.TRANS64 P3, [R0+URZ+0x16830], R3 ;  /* 0x016830030000b5a7 */ /* 0x000ea4000806007f */
[----:B--2---:R-:W-:Y:S05]  /*17990*/  @!P3 BRA `(.L_x_12486) ;  /* 0xfffffffc00f0b947 */ /* 0x004fea000383ffff */
[----:B------:R-:W-:Y:S05]  /*179a0*/  BRA `(.L_x_12485) ;  /* 0xffffff3c00107947 */ /* 0x000fea000383ffff */
.L_x_12490:
[----:B-1----:R1:W2:Y:S02]  /*179b0*/  SYNCS.PHASECHK.TRANS64.TRYWAIT P2, [R3+URZ+0x16850], R0 ;  /* 0x01685000030075a7 */ /* 0x0022a4000804017f */
[----:B--2---:R-:W-:Y:S05]  /*179c0*/  @!P2 NANOSLEEP.SYNCS 0x989680 ;  /* 0x009896800000a95d */ /* 0x004fea0003900000 */
[----:B------:R-:W2:Y:S02]  /*179d0*/  @!P2 SYNCS.PHASECHK.TRANS64 P2, [R3+URZ+0x16850], R0 ;  /* 0x016850000300a5a7 */ /* 0x000ea4000804007f */
[----:B--2---:R-:W-:Y:S05]  /*179e0*/  @!P2 BRA `(.L_x_12490) ;  /* 0xfffffffc00f0a947 */ /* 0x004fea000383ffff */
[----:B------:R-:W-:Y:S05]  /*179f0*/  BRA `(.L_x_12487) ;  /* 0xffffff3c00d47947 */ /* 0x000fea000383ffff */
.L_x_12497:
[----:B-1----:R1:W2:Y:S02]  /*17a00*/  SYNCS.PHASECHK.TRANS64.TRYWAIT P3, [R0+URZ+0x16830], R3 ;  /* 0x01683003000075a7 */ /* 0x0022a4000806017f */
[----:B--2---:R-:W-:Y:S05]  /*17a10*/  @!P3 NANOSLEEP.SYNCS 0x989680 ;  /* 0x009896800000b95d */ /* 0x004fea0003900000 */
[----:B------:R-:W2:Y:S02]  /*17a20*/  @!P3 SYNCS.PHASECHK.TRANS64 P3, [R0+URZ+0x16830], R3 ;  /* 0x016830030000b5a7 */ /* 0x000ea4000806007f */
[----:B--2---:R-:W-:Y:S05]  /*17a30*/  @!P3 BRA `(.L_x_12497) ;  /* 0xfffffffc00f0b947 */ /* 0x004fea000383ffff */
[----:B------:R-:W-:Y:S05]  /*17a40*/  BRA `(.L_x_12496) ;  /* 0xffffff6000f87947 */ /* 0x000fea000383ffff */
.L_x_12501:
[----:B-1----:R1:W2:Y:S02]  /*17a50*/  SYNCS.PHASECHK.TRANS64.TRYWAIT P2, [R3+URZ+0x16850], R0 ;  /* 0x01685000030075a7 */ /* 0x0022a4000804017f */
[----:B--2---:R-:W-:Y:S05]  /*17a60*/  @!P2 NANOSLEEP.SYNCS 0x989680 ;  /* 0x009896800000a95d */ /* 0x004fea0003900000 */
[----:B------:R-:W2:Y:S02]  /*17a70*/  @!P2 SYNCS.PHASECHK.TRANS64 P2, [R3+URZ+0x16850], R0 ;  /* 0x016850000300a5a7 */ /* 0x000ea4000804007f */
[----:B--2---:R-:W-:Y:S05]  /*17a80*/  @!P2 BRA `(.L_x_12501) ;  /* 0xfffffffc00f0a947 */ /* 0x004fea000383ffff */
[----:B------:R-:W-:Y:S05]  /*17a90*/  BRA `(.L_x_12498) ;  /* 0xffffff6400bc7947 */ /* 0x000fea000383ffff */
.L_x_12506:
[----:B-1----:R1:W2:Y:S02]  /*17aa0*/  SYNCS.PHASECHK.TRANS64.TRYWAIT P0, [R13+URZ+0x16850], R6 ;  /* 0x016850060d0075a7 */ /* 0x0022a4000800017f */
[----:B--2---:R-:W-:Y:S05]  /*17ab0*/  @!P0 NANOSLEEP.SYNCS 0x989680 ;  /* 0x009896800000895d */ /* 0x004fea0003900000 */
[----:B------:R-:W2:Y:S02]  /*17ac0*/  @!P0 SYNCS.PHASECHK.TRANS64 P0, [R13+URZ+0x16850], R6 ;  /* 0x016850060d0085a7 */ /* 0x000ea4000800007f */
[----:B--2---:R-:W-:Y:S05]  /*17ad0*/  @!P0 BRA `(.L_x_12506) ;  /* 0xfffffffc00f08947 */ /* 0x004fea000383ffff */
[----:B------:R-:W-:Y:S05]  /*17ae0*/  BRA `(.L_x_12505) ;  /* 0xffffff8000707947 */ /* 0x000fea000383ffff */
.L_x_12540:
[----:B------:R-:W0:Y:S01]  /*17af0*/  S2R R12, SR_TID.X ;  /* 0x00000000000c7919 */ /* 0x000e220000002100 */
[----:B------:R-:W-:Y:S01]  /*17b00*/  BSSY B1, `(.L_x_12686) ;  /* 0x000000a000017945 */ /* 0x000fe20003800000 */
[----:B------:R-:W-:Y:S02]  /*17b10*/  IMAD.MOV.U32 R11, RZ, RZ, 0x1f ;  /* 0x0000001fff0b7424 */ /* 0x000fe400078e00ff */
[----:B------:R-:W-:Y:S01]  /*17b20*/  IMAD.MOV.U32 R15, RZ, RZ, -0x1 ;  /* 0xffffffffff0f7424 */ /* 0x000fe200078e00ff */
[----:B0-----:R-:W-:-:S04]  /*17b30*/  SHF.R.U32.HI R12, RZ, 0x5, R12 ;  /* 0x00000005ff0c7819 */ /* 0x001fc8000001160c */
[----:B------:R-:W-:-:S05]  /*17b40*/  LOP3.LUT R12, R12, 0x3, RZ, 0xc0, !PT ;  /* 0x000000030c0c7812 */ /* 0x000fca00078ec0ff */
[----:B------:R-:W-:Y:S02]  /*17b50*/  IMAD.MOV.U32 R13, RZ, RZ, R12 ;  /* 0x000000ffff0d7224 */ /* 0x000fe400078e000c */
[----:B------:R-:W-:-:S07]  /*17b60*/  IMAD.MOV.U32 R12, RZ, RZ, RZ ;  /* 0x000000ffff0c7224 */ /* 0x000fce00078e00ff */
[----:B-1----:R-:W-:Y:S05]  /*17b70*/  WARPSYNC.COLLECTIVE R15, `(.L_x_12687) ;  /* 0x000000000f087348 */ /* 0x002fea0003c00000 */
[----:B------:R0:W2:Y:S02]  /*17b80*/  SHFL.IDX P6, R14, R13, R12, R11 ;  /* 0x0000000c0d0e7389 */ /* 0x0000a400000c000b */
[----:B012---:R-:W-:Y:S01]  /*17b90*/  ENDCOLLECTIVE ;  /* 0x000000000000791b */ /* 0x007fe20003800000 */
.L_x_12687:
[----:B------:R-:W-:Y:S05]  /*17ba0*/  BSYNC B1 ;  /* 0x0000000000017941 */ /* 0x000fea0003800000 */
.L_x_12686:
[----:B------:R-:W-:Y:S05]  /*17bb0*/  BRA `(.L_x_12688) ;  /* 0xffffffb400607947 */ /* 0x000fea000383ffff */
.L_x_12541:
[----:B------:R-:W-:Y:S01]  /*17bc0*/  BSSY B1, `(.L_x_12689) ;  /* 0x0000006000017945 */ /* 0x000fe20003800000 */
[----:B------:R-:W-:-:S07]  /*17bd0*/  IMAD.MOV.U32 R15, RZ, RZ, -0x1 ;  /* 0xffffffffff0f7424 */ /* 0x000fce00078e00ff */
[----:B-1----:R-:W-:Y:S05]  /*17be0*/  WARPSYNC.COLLECTIVE R15, `(.L_x_12690) ;  /* 0x000000000f0c7348 */ /* 0x002fea0003c00000 */
[----:B------:R-:W-:Y:S02]  /*17bf0*/  ELECT P6, UR62, PT ;  /* 0x00000000003e782f */ /* 0x000fe400038c0000 */
[----:B------:R-:W-:Y:S01]  /*17c00*/  MOV R14, UR62 ;  /* 0x0000003e000e7c02 */ /* 0x000fe20008000f00 */
[----:B-1----:R-:W-:Y:S10]  /*17c10*/  ENDCOLLECTIVE ;  /* 0x000000000000791b */ /* 0x002ff40003800000 */
.L_x_12690:
[----:B------:R-:W-:Y:S05]  /*17c20*/  BSYNC B1 ;  /* 0x0000000000017941 */ /* 0x000fea0003800000 */
.L_x_12689:
[----:B------:R-:W-:Y:S05]  /*17c30*/  BRA `(.L_x_12691) ;  /* 0xffffffb4004c7947 */ /* 0x000fea000383ffff */
.L_x_12543:
[----:B0-----:R0:W2:Y:S02]  /*17c40*/  SYNCS.PHASECHK.TRANS64.TRYWAIT P0, [R6+URZ+0x16820], R5 ;  /* 0x01682005060075a7 */ /* 0x0010a4000800017f */
[----:B--2---:R-:W-:Y:S05]  /*17c50*/  @!P0 NANOSLEEP.SYNCS 0x989680 ;  /* 0x009896800000895d */ /* 0x004fea0003900000 */
[----:B------:R-:W2:Y:S02]  /*17c60*/  @!P0 SYNCS.PHASECHK.TRANS64 P0, [R6+URZ+0x16820], R5 ;  /* 0x01682005060085a7 */ /* 0x000ea4000800007f */
[----:B--2---:R-:W-:Y:S05]  /*17c70*/  @!P0 BRA `(.L_x_12543) ;  /* 0xfffffffc00f08947 */ /* 0x004fea000383ffff */
[----:B------:R-:W-:Y:S05]  /*17c80*/  BRA `(.L_x_12692) ;  /* 0xffffffb400687947 */ /* 0x000fea000383ffff */
.L_x_12546:
[----:B0-----:R0:W2:Y:S02]  /*17c90*/  SYNCS.PHASECHK.TRANS64.TRYWAIT P0, [R5+URZ+0x168a0], R10 ;  /* 0x0168a00a050075a7 */ /* 0x0010a4000800017f */
[----:B--2---:R-:W-:Y:S05]  /*17ca0*/  @!P0 NANOSLEEP.SYNCS 0x989680 ;  /* 0x009896800000895d */ /* 0x004fea0003900000 */
[----:B------:R-:W2:Y:S02]  /*17cb0*/  @!P0 SYNCS.PHASECHK.TRANS64 P0, [R5+URZ+0x168a0], R10 ;  /* 0x0168a00a050085a7 */ /* 0x000ea4000800007f */
[----:B--2---:R-:W-:Y:S05]  /*17cc0*/  @!P0 BRA `(.L_x_12546) ;  /* 0xfffffffc00f08947 */ /* 0x004fea000383ffff */
[----:B------:R-:W-:Y:S05]  /*17cd0*/  BRA `(.L_x_12693) ;  /* 0xffffffb400707947 */ /* 0x000fea000383ffff */
.L_x_12548:
[----:B---3--:R3:W4:Y:S02]  /*17ce0*/  SYNCS.PHASECHK.TRANS64.TRYWAIT P0, [R5+URZ+0x168c0], R10 ;  /* 0x0168c00a050075a7 */ /* 0x008724000800017f */
[----:B----4-:R-:W-:Y:S05]  /*17cf0*/  @!P0 NANOSLEEP.SYNCS 0x989680 ;  /* 0x009896800000895d */ /* 0x010fea0003900000 */
[----:B------:R-:W4:Y:S02]  /*17d00*/  @!P0 SYNCS.PHASECHK.TRANS64 P0, [R5+URZ+0x168c0], R10 ;  /* 0x0168c00a050085a7 */ /* 0x000f24000800007f */
[----:B----4-:R-:W-:Y:S05]  /*17d10*/  @!P0 BRA `(.L_x_12548) ;  /* 0xfffffffc00f08947 */ /* 0x010fea000383ffff */
[----:B------:R-:W-:Y:S05]  /*17d20*/  BRA `(.L_x_12694) ;  /* 0xffffffb400c87947 */ /* 0x000fea000383ffff */
.L_x_12552:
[----:B0-----:R0:W2:Y:S02]  /*17d30*/  SYNCS.PHASECHK.TRANS64.TRYWAIT P0, [R10+URZ+0x168a0], R5 ;  /* 0x0168a0050a0075a7 */ /* 0x0010a4000800017f */
[----:B--2---:R-:W-:Y:S05]  /*17d40*/  @!P0 NANOSLEEP.SYNCS 0x989680 ;  /* 0x009896800000895d */ /* 0x004fea0003900000 */
[----:B------:R-:W2:Y:S02]  /*17d50*/  @!P0 SYNCS.PHASECHK.TRANS64 P0, [R10+URZ+0x168a0], R5 ;  /* 0x0168a0050a0085a7 */ /* 0x000ea4000800007f */
[----:B--2---:R-:W-:Y:S05]  /*17d60*/  @!P0 BRA `(.L_x_12552) ;  /* 0xfffffffc00f08947 */ /* 0x004fea000383ffff */
[----:B------:R-:W-:Y:S05]  /*17d70*/  BRA `(.L_x_12695) ;  /* 0xffffffb800507947 */ /* 0x000fea000383ffff */
.L_x_12554:
[----:B--2---:R2:W3:Y:S02]  /*17d80*/  SYNCS.PHASECHK.TRANS64.TRYWAIT P1, [R10+URZ+0x168c0], R5 ;  /* 0x0168c0050a0075a7 */ /* 0x0044e4000802017f */
[----:B---3--:R-:W-:Y:S05]  /*17d90*/  @!P1 NANOSLEEP.SYNCS 0x989680 ;  /* 0x009896800000995d */ /* 0x008fea0003900000 */
[----:B------:R-:W3:Y:S02]  /*17da0*/  @!P1 SYNCS.PHASECHK.TRANS64 P1, [R10+URZ+0x168c0], R5 ;  /* 0x0168c0050a0095a7 */ /* 0x000ee4000802007f */
[----:B---3--:R-:W-:Y:S05]  /*17db0*/  @!P1 BRA `(.L_x_12554) ;  /* 0xfffffffc00f09947 */ /* 0x008fea000383ffff */
[----:B------:R-:W-:Y:S05]  /*17dc0*/  BRA `(.L_x_12696) ;  /* 0xffffffb800a47947 */ /* 0x000fea000383ffff */
.L_x_12564:
        /* <DEDUP_REMOVED lines=11> */
.L_x_12698:
[----:B------:R-:W-:Y:S05]  /*17e80*/  BSYNC B0 ;  /* 0x0000000000007941 */ /* 0x000fea0003800000 */
.L_x_12697:
[----:B------:R-:W-:Y:S05]  /*17e90*/  BRA `(.L_x_12699) ;  /* 0xffffffc000e07947 */ /* 0x000fea000383ffff */
.L_x_12565:
[----:B------:R-:W-:Y:S01]  /*17ea0*/  BSSY B0, `(.L_x_12700) ;  /* 0x0000006000007945 */ /* 0x000fe20003800000 */
[----:B------:R-:W-:-:S07]  /*17eb0*/  IMAD.MOV.U32 R15, RZ, RZ, -0x1 ;  /* 0xffffffffff0f7424 */ /* 0x000fce00078e00ff */
[----:B-1----:R-:W-:Y:S05]  /*17ec0*/  WARPSYNC.COLLECTIVE R15, `(.L_x_12701) ;  /* 0x000000000f0c7348 */ /* 0x002fea0003c00000 */
[----:B------:R-:W-:Y:S02]  /*17ed0*/  ELECT P6, UR62, PT ;  /* 0x00000000003e782f */ /* 0x000fe400038c0000 */
[----:B------:R-:W-:Y:S01]  /*17ee0*/  MOV R14, UR62 ;  /* 0x0000003e000e7c02 */ /* 0x000fe20008000f00 */
[----:B-1----:R-:W-:Y:S10]  /*17ef0*/  ENDCOLLECTIVE ;  /* 0x000000000000791b */ /* 0x002ff40003800000 */
.L_x_12701:
[----:B------:R-:W-:Y:S05]  /*17f00*/  BSYNC B0 ;  /* 0x0000000000007941 */ /* 0x000fea0003800000 */
.L_x_12700:
[----:B------:R-:W-:Y:S05]  /*17f10*/  BRA `(.L_x_12702) ;  /* 0xffffffc000d07947 */ /* 0x000fea000383ffff */
.L_x_12568:
[----:B--2---:R2:W3:Y:S02]  /*17f20*/  SYNCS.PHASECHK.TRANS64.TRYWAIT P0, [R5+URZ+0x16840], R4 ;  /* 0x01684004050075a7 */ /* 0x0044e4000800017f */
[----:B---3--:R-:W-:Y:S05]  /*17f30*/  @!P0 NANOSLEEP.SYNCS 0x989680 ;  /* 0x009896800000895d */ /* 0x008fea0003900000 */
[----:B------:R-:W3:Y:S02]  /*17f40*/  @!P0 SYNCS.PHASECHK.TRANS64 P0, [R5+URZ+0x16840], R4 ;  /* 0x01684004050085a7 */ /* 0x000ee4000800007f */
[----:B---3--:R-:W-:Y:S05]  /*17f50*/  @!P0 BRA `(.L_x_12568) ;  /* 0xfffffffc00f08947 */ /* 0x008fea000383ffff */
[----:B------:R-:W-:Y:S05]  /*17f60*/  BRA `(.L_x_12703) ;  /* 0xffffffc400207947 */ /* 0x000fea000383ffff */
.L_x_12571:
[----:B0-----:R0:W2:Y:S02]  /*17f70*/  SYNCS.PHASECHK.TRANS64.TRYWAIT P0, [R27+URZ+0x16820], R4 ;  /* 0x016820041b0075a7 */ /* 0x0010a4000800017f */
[----:B--2---:R-:W-:Y:S05]  /*17f80*/  @!P0 NANOSLEEP.SYNCS 0x989680 ;  /* 0x009896800000895d */ /* 0x004fea0003900000 */
[----:B------:R-:W2:Y:S02]  /*17f90*/  @!P0 SYNCS.PHASECHK.TRANS64 P0, [R27+URZ+0x16820], R4 ;  /* 0x016820041b0085a7 */ /* 0x000ea4000800007f */
[----:B--2---:R-:W-:Y:S05]  /*17fa0*/  @!P0 BRA `(.L_x_12571) ;  /* 0xfffffffc00f08947 */ /* 0x004fea000383ffff */
[----:B------:R-:W-:Y:S05]  /*17fb0*/  BRA `(.L_x_12704) ;  /* 0xffffffc400e07947 */ /* 0x000fea000383ffff */
.L_x_12579:
[----:B0-----:R0:W2:Y:S02]  /*17fc0*/  SYNCS.PHASECHK.TRANS64.TRYWAIT P0, [R3+URZ+0x16840], R2 ;  /* 0x01684002030075a7 */ /* 0x0010a4000800017f */
[----:B--2---:R-:W-:Y:S05]  /*17fd0*/  @!P0 NANOSLEEP.SYNCS 0x989680 ;  /* 0x009896800000895d */ /* 0x004fea0003900000 */
[----:B------:R-:W2:Y:S02]  /*17fe0*/  @!P0 SYNCS.PHASECHK.TRANS64 P0, [R3+URZ+0x16840], R2 ;  /* 0x01684002030085a7 */ /* 0x000ea4000800007f */
[----:B--2---:R-:W-:Y:S05]  /*17ff0*/  @!P0 BRA `(.L_x_12579) ;  /* 0xfffffffc00f08947 */ /* 0x004fea000383ffff */
[----:B------:R-:W-:Y:S05]  /*18000*/  BRA `(.L_x_12705) ;  /* 0xffffffc800807947 */ /* 0x000fea000383ffff */
.L_x_12581:
[----:B0-----:R0:W2:Y:S02]  /*18010*/  SYNCS.PHASECHK.TRANS64.TRYWAIT P0, [R2+URZ+0x60], R5 ;  /* 0x00006005020075a7 */ /* 0x0010a4000800017f */
[----:B--2---:R-:W-:Y:S05]  /*18020*/  @!P0 NANOSLEEP.SYNCS 0x989680 ;  /* 0x009896800000895d */ /* 0x004fea0003900000 */
[----:B------:R-:W2:Y:S02]  /*18030*/  @!P0 SYNCS.PHASECHK.TRANS64 P0, [R2+URZ+0x60], R5 ;  /* 0x00006005020085a7 */ /* 0x000ea4000800007f */
[----:B--2---:R-:W-:Y:S05]  /*18040*/  @!P0 BRA `(.L_x_12581) ;  /* 0xfffffffc00f08947 */ /* 0x004fea000383ffff */
[----:B------:R-:W-:Y:S05]  /*18050*/  BRA `(.L_x_12706) ;  /* 0xffffffc800e47947 */ /* 0x000fea000383ffff */
.L_x_12586:
[----:B--2---:R2:W3:Y:S02]  /*18060*/  SYNCS.PHASECHK.TRANS64.TRYWAIT P0, [R3+URZ+0x16840], R2 ;  /* 0x01684002030075a7 */ /* 0x0044e4000800017f */
[----:B---3--:R-:W-:Y:S05]  /*18070*/  @!P0 NANOSLEEP.SYNCS 0x989680 ;  /* 0x009896800000895d */ /* 0x008fea0003900000 */
[----:B------:R-:W3:Y:S02]  /*18080*/  @!P0 SYNCS.PHASECHK.TRANS64 P0, [R3+URZ+0x16840], R2 ;  /* 0x01684002030085a7 */ /* 0x000ee4000800007f */
[----:B---3--:R-:W-:Y:S05]  /*18090*/  @!P0 BRA `(.L_x_12586) ;  /* 0xfffffffc00f08947 */ /* 0x008fea000383ffff */
[----:B------:R-:W-:Y:S05]  /*180a0*/  BRA `(.L_x_12707) ;  /* 0xffffffcc00ec7947 */ /* 0x000fea000383ffff */
.L_x_12588:
[----:B0-----:R0:W2:Y:S02]  /*180b0*/  SYNCS.PHASECHK.TRANS64.TRYWAIT P1, [R3+URZ+0x60], R24 ;  /* 0x00006018030075a7 */ /* 0x0010a4000802017f */
[----:B--2---:R-:W-:Y:S05]  /*180c0*/  @!P1 NANOSLEEP.SYNCS 0x989680 ;  /* 0x009896800000995d */ /* 0x004fea0003900000 */
[----:B------:R-:W2:Y:S02]  /*180d0*/  @!P1 SYNCS.PHASECHK.TRANS64 P1, [R3+URZ+0x60], R24 ;  /* 0x00006018030095a7 */ /* 0x000ea4000802007f */
[----:B--2---:R-:W-:Y:S05]  /*180e0*/  @!P1 BRA `(.L_x_12588) ;  /* 0xfffffffc00f09947 */ /* 0x004fea000383ffff */
[----:B------:R-:W-:Y:S05]  /*180f0*/  BRA `(.L_x_12708) ;  /* 0xffffffd000507947 */ /* 0x000fea000383ffff */
.L_x_12593:
[----:B--2---:R2:W3:Y:S02]  /*18100*/  SYNCS.PHASECHK.TRANS64.TRYWAIT P0, [R2+URZ+0x16840], R3 ;  /* 0x01684003020075a7 */ /* 0x0044e4000800017f */
[----:B---3--:R-:W-:Y:S05]  /*18110*/  @!P0 NANOSLEEP.SYNCS 0x989680 ;  /* 0x009896800000895d */ /* 0x008fea0003900000 */
[----:B------:R-:W3:Y:S02]  /*18120*/  @!P0 SYNCS.PHASECHK.TRANS64 P0, [R2+URZ+0x16840], R3 ;  /* 0x01684003020085a7 */ /* 0x000ee4000800007f */
[----:B---3--:R-:W-:Y:S05]  /*18130*/  @!P0 BRA `(.L_x_12593) ;  /* 0xfffffffc00f08947 */ /* 0x008fea000383ffff */
[----:B------:R-:W-:Y:S05]  /*18140*/  BRA `(.L_x_12709) ;  /* 0xffffffd4002c7947 */ /* 0x000fea000383ffff */
.L_x_12595:
[----:B0-----:R0:W2:Y:S02]  /*18150*/  SYNCS.PHASECHK.TRANS64.TRYWAIT P1, [R2+URZ+0x60], R11 ;  /* 0x0000600b020075a7 */ /* 0x0010a4000802017f */
[----:B--2---:R-:W-:Y:S05]  /*18160*/  @!P1 NANOSLEEP.SYNCS 0x989680 ;  /* 0x009896800000995d */ /* 0x004fea0003900000 */
[----:B------:R-:W2:Y:S02]  /*18170*/  @!P1 SYNCS.PHASECHK.TRANS64 P1, [R2+URZ+0x60], R11 ;  /* 0x0000600b020095a7 */ /* 0x000ea4000802007f */
[----:B--2---:R-:W-:Y:S05]  /*18180*/  @!P1 BRA `(.L_x_12595) ;  /* 0xfffffffc00f09947 */ /* 0x004fea000383ffff */
[----:B------:R-:W-:Y:S05]  /*18190*/  BRA `(.L_x_12710) ;  /* 0xffffffd400947947 */ /* 0x000fea000383ffff */
.L_x_12602:
[----:B--2---:R2:W3:Y:S02]  /*181a0*/  SYNCS.PHASECHK.TRANS64.TRYWAIT P0, [R3+URZ+0x16860], R2 ;  /* 0x01686002030075a7 */ /* 0x0044e4000800017f */
[----:B---3--:R-:W-:Y:S05]  /*181b0*/  @!P0 NANOSLEEP.SYNCS 0x989680 ;  /* 0x009896800000895d */ /* 0x008fea0003900000 */
[----:B------:R-:W3:Y:S02]  /*181c0*/  @!P0 SYNCS.PHASECHK.TRANS64 P0, [R3+URZ+0x16860], R2 ;  /* 0x01686002030085a7 */ /* 0x000ee4000800007f */
[----:B---3--:R-:W-:Y:S05]  /*181d0*/  @!P0 BRA `(.L_x_12602) ;  /* 0xfffffffc00f08947 */ /* 0x008fea000383ffff */
[----:B------:R-:W-:Y:S05]  /*181e0*/  BRA `(.L_x_12711) ;  /* 0xffffffd800547947 */ /* 0x000fea000383ffff */
.L_x_12604:
[----:B------:R-:W-:Y:S01]  /*181f0*/  BSSY B0, `(.L_x_12712) ;  /* 0x0000008000007945 */ /* 0x000fe20003800000 */
[----:B------:R-:W-:Y:S02]  /*18200*/  IMAD.MOV.U32 R13, RZ, RZ, R16 ;  /* 0x000000ffff0d7224 */ /* 0x000fe400078e0010 */
[----:B------:R-:W-:Y:S02]  /*18210*/  IMAD.MOV.U32 R12, RZ, RZ, RZ ;  /* 0x000000ffff0c7224 */ /* 0x000fe400078e00ff */
[----:B------:R-:W-:Y:S02]  /*18220*/  IMAD.MOV.U32 R11, RZ, RZ, 0x1f ;  /* 0x0000001fff0b7424 */ /* 0x000fe400078e00ff */
[----:B------:R-:W-:-:S07]  /*18230*/  IMAD.MOV.U32 R15, RZ, RZ, -0x1 ;  /* 0xffffffffff0f7424 */ /* 0x000fce00078e00ff */
[----:B-1----:R-:W-:Y:S05]  /*18240*/  WARPSYNC.COLLECTIVE R15, `(.L_x_12713) ;  /* 0x000000000f087348 */ /* 0x002fea0003c00000 */
[----:B------:R0:W2:Y:S02]  /*18250*/  SHFL.IDX P6, R14, R13, R12, R11 ;  /* 0x0000000c0d0e7389 */ /* 0x0000a400000c000b */
[----:B012---:R-:W-:Y:S01]  /*18260*/  ENDCOLLECTIVE ;  /* 0x000000000000791b */ /* 0x007fe20003800000 */
.L_x_12713:
[----:B------:R-:W-:Y:S05]  /*18270*/  BSYNC B0 ;  /* 0x0000000000007941 */ /* 0x000fea0003800000 */
.L_x_12712:
        /* <DEDUP_REMOVED lines=8> */
.L_x_12714:
[----:B------:R-:W-:Y:S01]  /*18300*/  IMAD.MOV.U32 R5, RZ, RZ, R14 ;  /* 0x000000ffff057224 */ /* 0x000fe200078e000e */
[----:B------:R-:W-:Y:S06]  /*18310*/  BRA `(.L_x_12715) ;  /* 0xffffffd8009c7947 */ /* 0x000fec000383ffff */
.L_x_12607:
        /* <DEDUP_REMOVED lines=8> */
.L_x_12717:
[----:B------:R-:W-:Y:S05]  /*183a0*/  BSYNC B0 ;  /* 0x0000000000007941 */ /* 0x000fea0003800000 */
.L_x_12716:
        /* <DEDUP_REMOVED lines=10> */
.L_x_12718:
        /* <DEDUP_REMOVED lines=8> */
.L_x_12719:
        /* <DEDUP_REMOVED lines=8> */
.L_x_12720:
        /* <DEDUP_REMOVED lines=8> */
.L_x_12721:
        /* <DEDUP_REMOVED lines=8> */
.L_x_12722:
[----:B------:R-:W-:Y:S05]  /*18650*/  BRA `(.L_x_12723) ;  /* 0xffffffd800587947 */ /* 0x000fea000383ffff */
.L_x_12612:
        /* <DEDUP_REMOVED lines=8> */
.L_x_12725:
[----:B------:R-:W-:Y:S05]  /*186e0*/  BSYNC B0 ;  /* 0x0000000000007941 */ /* 0x000fea0003800000 */
.L_x_12724:
        /* <DEDUP_REMOVED lines=10> */
.L_x_12726:
        /* <DEDUP_REMOVED lines=8> */
.L_x_12727:
        /* <DEDUP_REMOVED lines=8> */
.L_x_12728:
        /* <DEDUP_REMOVED lines=8> */
.L_x_12729:
        /* <DEDUP_REMOVED lines=8> */
.L_x_12730:
[----:B------:R-:W-:Y:S05]  /*18990*/  BRA `(.L_x_12731) ;  /* 0xffffffd800347947 */ /* 0x000fea000383ffff */
.L_x_12614:
[----:B------:R-:W-:Y:S01]  /*189a0*/  BSSY B0, `(.L_x_12732) ;  /* 0x0000006000007945 */ /* 0x000fe20003800000 */
[----:B------:R-:W-:Y:S01]  /*189b0*/  PLOP3.LUT P6, PT, P6, PT, PT, 0x8, 0x0 ;  /* 0x000000000000781c */ /* 0x000fe200037ce170 */
[----:B------:R-:W-:-:S12]  /*189c0*/  IMAD.MOV.U32 R15, RZ, RZ, -0x1 ;  /* 0xffffffffff0f7424 */ /* 0x000fd800078e00ff */
[----:B01----:R-:W-:Y:S05]  /*189d0*/  WARPSYNC.COLLECTIVE R15, `(.L_x_12733) ;  /* 0x000000000f087348 */ /* 0x003fea0003c00000 */
[----:B------:R-:W-:Y:S01]  /*189e0*/  VOTE.ANY R14, PT, P6 ;  /* 0x00000000000e7806 */ /* 0x000fe200030e0100 */
[----:B01----:R-:W-:Y:S06]  /*189f0*/  ENDCOLLECTIVE ;  /* 0x000000000000791b */ /* 0x003fec0003800000 */
.L_x_12733:
[----:B------:R-:W-:Y:S05]  /*18a00*/  BSYNC B0 ;  /* 0x0000000000007941 */ /* 0x000fea0003800000 */
.L_x_12732:
        /* <DEDUP_REMOVED lines=9> */
.L_x_12734:
[----:B------:R-:W-:Y:S01]  /*18aa0*/  IMAD.MOV.U32 R17, RZ, RZ, R14 ;  /* 0x000000ffff117224 */ /* 0x000fe200078e000e */
[----:B------:R-:W-:Y:S06]  /*18ab0*/  BRA `(.L_x_12735) ;  /* 0xffffffd800247947 */ /* 0x000fec000383ffff */
.L_x_12616:
[----:B------:R-:W-:Y:S01]  /*18ac0*/  BSSY B0, `(.L_x_12736) ;  /* 0x0000007000007945 */ /* 0x000fe20003800000 */
[----:B------:R-:W-:Y:S02]  /*18ad0*/  IMAD.MOV.U32 R13, RZ, RZ, R3 ;  /* 0x000000ffff0d7224 */ /* 0x000fe400078e0003 */
[----:B------:R-:W-:Y:S02]  /*18ae0*/  IMAD.MOV.U32 R11, RZ, RZ, 0x1f ;  /* 0x0000001fff0b7424 */ /* 0x000fe400078e00ff */
[----:B------:R-:W-:-:S07]  /*18af0*/  IMAD.MOV.U32 R15, RZ, RZ, -0x1 ;  /* 0xffffffffff0f7424 */ /* 0x000fce00078e00ff */
[----:B0123--:R-:W-:Y:S05]  /*18b00*/  WARPSYNC.COLLECTIVE R15, `(.L_x_12737) ;  /* 0x000000000f087348 */ /* 0x00ffea0003c00000 */
[----:B------:R4:W0:Y:S02]  /*18b10*/  SHFL.IDX P6, R14, R13, R12, R11 ;  /* 0x0000000c0d0e7389 */ /* 0x00082400000c000b */
[----:B01234-:R-:W-:Y:S01]  /*18b20*/  ENDCOLLECTIVE ;  /* 0x000000000000791b */ /* 0x01ffe20003800000 */
.L_x_12737:
[----:B------:R-:W-:Y:S05]  /*18b30*/  BSYNC B0 ;  /* 0x0000000000007941 */ /* 0x000fea0003800000 */
.L_x_12736:
[----:B------:R-:W-:Y:S05]  /*18b40*/  BRA `(.L_x_12615) ;  /* 0xffffffd8001c7947 */ /* 0x000fea000383ffff */
.L_x_12620:
[----:B0-----:R0:W2:Y:S02]  /*18b50*/  SYNCS.PHASECHK.TRANS64.TRYWAIT P0, [R9+URZ+0x16820], R0 ;  /* 0x01682000090075a7 */ /* 0x0010a4000800017f */
[----:B--2---:R-:W-:Y:S05]  /*18b60*/  @!P0 NANOSLEEP.SYNCS 0x989680 ;  /* 0x009896800000895d */ /* 0x004fea0003900000 */
[----:B------:R-:W2:Y:S02]  /*18b70*/  @!P0 SYNCS.PHASECHK.TRANS64 P0, [R9+URZ+0x16820], R0 ;  /* 0x01682000090085a7 */ /* 0x000ea4000800007f */
[----:B--2---:R-:W-:Y:S05]  /*18b80*/  @!P0 BRA `(.L_x_12620) ;  /* 0xfffffffc00f08947 */ /* 0x004fea000383ffff */
[----:B------:R-:W-:Y:S05]  /*18b90*/  BRA `(.L_x_12738) ;  /* 0xffffffdc00887947 */ /* 0x000fea000383ffff */
.L_x_12621:
        /* <DEDUP_REMOVED lines=11> */
.L_x_12740:
[----:B------:R-:W-:Y:S05]  /*18c50*/  BSYNC B0 ;  /* 0x0000000000007941 */ /* 0x000fea0003800000 */
.L_x_12739:
[----:B------:R-:W-:Y:S05]  /*18c60*/  BRA `(.L_x_12741) ;  /* 0xffffffdc00707947 */ /* 0x000fea000383ffff */
.L_x_12622:
[----:B------:R-:W-:Y:S01]  /*18c70*/  BSSY B0, `(.L_x_12742) ;  /* 0x0000006000007945 */ /* 0x000fe20003800000 */
[----:B------:R-:W-:-:S07]  /*18c80*/  IMAD.MOV.U32 R15, RZ, RZ, -0x1 ;  /* 0xffffffffff0f7424 */ /* 0x000fce00078e00ff */
[----:B01----:R-:W-:Y:S05]  /*18c90*/  WARPSYNC.COLLECTIVE R15, `(.L_x_12743) ;  /* 0x000000000f0c7348 */ /* 0x003fea0003c00000 */
[----:B------:R-:W-:Y:S02]  /*18ca0*/  ELECT P6, UR62, PT ;  /* 0x00000000003e782f */ /* 0x000fe400038c0000 */
[----:B------:R-:W-:Y:S01]  /*18cb0*/  MOV R14, UR62 ;  /* 0x0000003e000e7c02 */ /* 0x000fe20008000f00 */
[----:B01----:R-:W-:Y:S10]  /*18cc0*/  ENDCOLLECTIVE ;  /* 0x000000000000791b */ /* 0x003ff40003800000 */
.L_x_12743:
[----:B------:R-:W-:Y:S05]  /*18cd0*/  BSYNC B0 ;  /* 0x0000000000007941 */ /* 0x000fea0003800000 */
.L_x_12742:
[----:B------:R-:W-:Y:S05]  /*18ce0*/  BRA `(.L_x_12744) ;  /* 0xffffffdc00647947 */ /* 0x000fea000383ffff */
.L_x_12624:
[----:B0-----:R0:W2:Y:S02]  /*18cf0*/  SYNCS.PHASECHK.TRANS64.TRYWAIT P0, [R7+URZ], R2 ;  /* 0x00000002070075a7 */ /* 0x0010a4000800017f */
[----:B--2---:R-:W-:Y:S05]  /*18d00*/  @!P0 NANOSLEEP.SYNCS 0x989680 ;  /* 0x009896800000895d */ /* 0x004fea0003900000 */
[----:B------:R-:W2:Y:S02]  /*18d10*/  @!P0 SYNCS.PHASECHK.TRANS64 P0, [R7+URZ], R2 ;  /* 0x00000002070085a7 */ /* 0x000ea4000800007f */
[----:B--2---:R-:W-:Y:S05]  /*18d20*/  @!P0 BRA `(.L_x_12624) ;  /* 0xfffffffc00f08947 */ /* 0x004fea000383ffff */
[----:B------:R-:W-:Y:S05]  /*18d30*/  BRA `(.L_x_12745) ;  /* 0xffffffdc00987947 */ /* 0x000fea000383ffff */
.L_x_12625:
[----:B--2---:R2:W3:Y:S02]  /*18d40*/  SYNCS.PHASECHK.TRANS64.TRYWAIT P0, [R3+URZ], R0 ;  /* 0x00000000030075a7 */ /* 0x0044e4000800017f */
[----:B---3--:R-:W-:Y:S05]  /*18d50*/  @!P0 NANOSLEEP.SYNCS 0x989680 ;  /* 0x009896800000895d */ /* 0x008fea0003900000 */
[----:B------:R-:W3:Y:S02]  /*18d60*/  @!P0 SYNCS.PHASECHK.TRANS64 P0, [R3+URZ], R0 ;  /* 0x00000000030085a7 */ /* 0x000ee4000800007f */
[----:B---3--:R-:W-:Y:S05]  /*18d70*/  @!P0 BRA `(.L_x_12625) ;  /* 0xfffffffc00f08947 */ /* 0x008fea000383ffff */
[----:B------:R-:W-:Y:S05]  /*18d80*/  BRA `(.L_x_12746) ;  /* 0xffffffdc008c7947 */ /* 0x000fea000383ffff */
.L_x_12627:
[----:B--2---:R2:W3:Y:S02]  /*18d90*/  SYNCS.PHASECHK.TRANS64.TRYWAIT P0, [R5+URZ], R2 ;  /* 0x00000002050075a7 */ /* 0x0044e4000800017f */
[----:B---3--:R-:W-:Y:S05]  /*18da0*/  @!P0 NANOSLEEP.SYNCS 0x989680 ;  /* 0x009896800000895d */ /* 0x008fea0003900000 */
[----:B------:R-:W3:Y:S02]  /*18db0*/  @!P0 SYNCS.PHASECHK.TRANS64 P0, [R5+URZ], R2 ;  /* 0x00000002050085a7 */ /* 0x000ee4000800007f */
[----:B---3--:R-:W-:Y:S05]  /*18dc0*/  @!P0 BRA `(.L_x_12627) ;  /* 0xfffffffc00f08947 */ /* 0x008fea000383ffff */
[----:B------:R-:W-:Y:S05]  /*18dd0*/  BRA `(.L_x_12747) ;  /* 0xffffffdc00907947 */ /* 0x000fea000383ffff */
.L_x_12748:
        /* <DEDUP_REMOVED lines=10> */
.L_x_12796:


//--------------------- .nv.global.init           --------------------------
	.section	.nv.global.init,"aw",@progbits
.nv.global.init:
	.type		$str$23,@object
	.size		$str$23,($str$24 - $str$23)
$str$23:
        /*0000*/ 	.byte	0x28, 0x61, 0x64, 0x64, 0x72, 0x65, 0x73, 0x73, 0x20, 0x26, 0x20, 0x6d, 0x61, 0x73, 0x6b, 0x29
        /*0010*/ 	.byte	0x20, 0x3d, 0x3d, 0x20, 0x30, 0x00
	.type		$str$24,@object
	.size		$str$24,(__unnamed_5 - $str$24)
$str$24:
        /*0016*/ 	.byte	0x2f, 0x74, 0x6d, 0x70, 0x2f, 0x6f, 0x73, 0x73, 0x5f, 0x6b, 0x65, 0x72, 0x6e, 0x65, 0x6c, 0x73
        /*0026*/ 	.byte	0x5f, 0x73, 0x72, 0x63, 0x2f, 0x66, 0x6c, 0x61, 0x73, 0x68, 0x5f, 0x61, 0x74, 0x74, 0x65, 0x6e
        /*0036*/ 	.byte	0x74, 0x69, 0x6f, 0x6e, 0x2f, 0x63, 0x73, 0x72, 0x63, 0x2f, 0x63, 0x75, 0x74, 0x6c, 0x61, 0x73
        /*0046*/ 	.byte	0x73, 0x2f, 0x69, 0x6e, 0x63, 0x6c, 0x75, 0x64, 0x65, 0x2f, 0x63, 0x75, 0x74, 0x65, 0x2f, 0x70
        /*0056*/ 	.byte	0x6f, 0x69, 0x6e, 0x74, 0x65, 0x72, 0x5f, 0x66, 0x6c, 0x61, 0x67, 0x67, 0x65, 0x64, 0x2e, 0x68
        /*0066*/ 	.byte	0x70, 0x70, 0x00
	.type		__unnamed_5,@object
	.size		__unnamed_5,(__unnamed_43 - __unnamed_5)
__unnamed_5:
        /* <DEDUP_REMOVED lines=24> */
        /*01e9*/ 	.byte	0x00
	.type		__unnamed_43,@object
	.size		__unnamed_43,(__unnamed_13 - __unnamed_43)
__unnamed_43:
        /* <DEDUP_REMOVED lines=25> */
	.type		__unnamed_13,@object
	.size		__unnamed_13,(__unnamed_29 - __unnamed_13)
__unnamed_13:
        /* <DEDUP_REMOVED lines=25> */
	.type		__unnamed_29,@object
	.size		__unnamed_29,(__unnamed_21 - __unnamed_29)
__unnamed_29:
        /* <DEDUP_REMOVED lines=25> */
	.type		__unnamed_21,@object
	.size		__unnamed_21,(__unnamed_39 - __unnamed_21)
__unnamed_21:
        /* <DEDUP_REMOVED lines=25> */
	.type		__unnamed_39,@object
	.size		__unnamed_39,(__unnamed_34 - __unnamed_39)
__unnamed_39:
        /* <DEDUP_REMOVED lines=25> */
	.type		__unnamed_34,@object
	.size		__unnamed_34,(__unnamed_38 - __unnamed_34)
__unnamed_34:
        /* <DEDUP_REMOVED lines=25> */
	.type		__unnamed_38,@object
	.size		__unnamed_38,(__unnamed_14 - __unnamed_38)
__unnamed_38:
        /* <DEDUP_REMOVED lines=25> */
	.type		__unnamed_14,@object
	.size		__unnamed_14,(__unnamed_30 - __unnamed_14)
__unnamed_14:
        /* <DEDUP_REMOVED lines=25> */
	.type		__unnamed_30,@object
	.size		__unnamed_30,(__unnamed_9 - __unnamed_30)
__unnamed_30:
        /* <DEDUP_REMOVED lines=25> */
	.type		__unnamed_9,@object
	.size		__unnamed_9,(__unnamed_25 - __unnamed_9)
__unnamed_9:
        /* <DEDUP_REMOVED lines=24> */
        /*110b*/ 	.byte	0x3e, 0x20, 0x26, 0x5d, 0x00
	.type		__unnamed_25,@object
	.size		__unnamed_25,(__unnamed_4 - __unnamed_25)
__unnamed_25:
        /* <DEDUP_REMOVED lines=25> */
	.type		__unnamed_4,@object
	.size		__unnamed_4,(__unnamed_3 - __unnamed_4)
__unnamed_4:
        /* <DEDUP_REMOVED lines=25> */
	.type		__unnamed_3,@object
	.size		__unnamed_3,(__unnamed_2 - __unnamed_3)
__unnamed_3:
        /* <DEDUP_REMOVED lines=29> */
	.type		__unnamed_2,@object
	.size		__unnamed_2,(__unnamed_7 - __unnamed_2)
__unnamed_2:
        /* <DEDUP_REMOVED lines=29> */
	.type		__unnamed_7,@object
	.size		__unnamed_7,(__unnamed_8 - __unnamed_7)
__unnamed_7:
        /* <DEDUP_REMOVED lines=28> */
        /*1972*/ 	.byte	0x3c, 0x31, 0x32, 0x32, 0x38, 0x38, 0x3e, 0x3e, 0x3e, 0x3e, 0x3e, 0x5d, 0x00
	.type		__unnamed_8,@object
	.size		__unnamed_8,(__unnamed_1 - __unnamed_8)
__unnamed_8:
        /* <DEDUP_REMOVED lines=29> */
	.type		__unnamed_1,@object
	.size		__unnamed_1,(__unnamed_41 - __unnamed_1)
__unnamed_1:
        /* <DEDUP_REMOVED lines=28> */
        /*1d0c*/ 	.byte	0x3c, 0x38, 0x31, 0x39, 0x32, 0x3e, 0x3e, 0x3e, 0x3e, 0x3e, 0x20, 0x26, 0x5d, 0x00
	.type		__unnamed_41,@object
	.size		__unnamed_41,(__unnamed_42 - __unnamed_41)
__unnamed_41:
        /* <DEDUP_REMOVED lines=28> */
        /*1eda*/ 	.byte	0x3a, 0x43, 0x3c, 0x31, 0x36, 0x33, 0x38, 0x34, 0x3e, 0x3e, 0x3e, 0x3e, 0x3e, 0x5d, 0x00
	.type		__unnamed_42,@object
	.size		__unnamed_42,(__unnamed_6 - __unnamed_42)
__unnamed_42:
        /* <DEDUP_REMOVED lines=29> */
	.type		__unnamed_6,@object
	.size		__unnamed_6,(__unnamed_33 - __unnamed_6)
__unnamed_6:
        /* <DEDUP_REMOVED lines=29> */
	.type		__unnamed_33,@object
	.size		__unnamed_33,(__unnamed_17 - __unnamed_33)
__unnamed_33:
        /* <DEDUP_REMOVED lines=29> */
	.type		__unnamed_17,@object
	.size		__unnamed_17,(__unnamed_37 - __unnamed_17)
__unnamed_17:
        /* <DEDUP_REMOVED lines=29> */
	.type		__unnamed_37,@object
	.size		__unnamed_37,(__unnamed_11 - __unnamed_37)
__unnamed_37:
        /* <DEDUP_REMOVED lines=29> */
	.type		__unnamed_11,@object
	.size		__unnamed_11,(__unnamed_27 - __unnamed_11)
__unnamed_11:
        /* <DEDUP_REMOVED lines=29> */
	.type		__unnamed_27,@object
	.size		__unnamed_27,(__unnamed_19 - __unnamed_27)
__unnamed_27:
        /* <DEDUP_REMOVED lines=29> */
	.type		__unnamed_19,@object
	.size		__unnamed_19,(__unnamed_12 - __unnamed_19)
__unnamed_19:
        /* <DEDUP_REMOVED lines=29> */
	.type		__unnamed_12,@object
	.size		__unnamed_12,(__unnamed_28 - __unnamed_12)
__unnamed_12:
        /* <DEDUP_REMOVED lines=29> */
	.type		__unnamed_28,@object
	.size		__unnamed_28,(__unnamed_36 - __unnamed_28)
__unnamed_28:
        /* <DEDUP_REMOVED lines=29> */
	.type		__unnamed_36,@object
	.size		__unnamed_36,(__unnamed_20 - __unnamed_36)
__unnamed_36:
        /* <DEDUP_REMOVED lines=29> */
	.type		__unnamed_20,@object
	.size		__unnamed_20,(__unnamed_16 - __unnamed_20)
__unnamed_20:
        /* <DEDUP_REMOVED lines=29> */
	.type		__unnamed_16,@object
	.size		__unnamed_16,(__unnamed_32 - __unnamed_16)
__unnamed_16:
        /* <DEDUP_REMOVED lines=29> */
	.type		__unnamed_32,@object
	.size		__unnamed_32,(__unnamed_23 - __unnamed_32)
__unnamed_32:
        /* <DEDUP_REMOVED lines=29> */
	.type		__unnamed_23,@object
	.size		__unnamed_23,(__unnamed_40 - __unnamed_23)
__unnamed_23:
        /* <DEDUP_REMOVED lines=30> */
	.type		__unnamed_40,@object
	.size		__unnamed_40,(__unnamed_24 - __unnamed_40)
__unnamed_40:
        /* <DEDUP_REMOVED lines=30> */
	.type		__unnamed_24,@object
	.size		__unnamed_24,(__unnamed_35 - __unnamed_24)
__unnamed_24:
        /* <DEDUP_REMOVED lines=30> */
	.type		__unnamed_35,@object
	.size		__unnamed_35,(__unnamed_15 - __unnamed_35)
__unnamed_35:
        /* <DEDUP_REMOVED lines=29> */
        /*3f8a*/ 	.byte	0x5d, 0x00
	.type		__unnamed_15,@object
	.size		__unnamed_15,(__unnamed_31 - __unnamed_15)
__unnamed_15:
        /* <DEDUP_REMOVED lines=30> */
	.type		__unnamed_31,@object
	.size		__unnamed_31,(__unnamed_10 - __unnamed_31)
__unnamed_31:
        /* <DEDUP_REMOVED lines=30> */
	.type		__unnamed_10,@object
	.size		__unnamed_10,(__unnamed_26 - __unnamed_10)
__unnamed_10:
        /* <DEDUP_REMOVED lines=30> */
	.type		__unnamed_26,@object
	.size		__unnamed_26,(__unnamed_18 - __unnamed_26)
__unnamed_26:
        /* <DEDUP_REMOVED lines=30> */
	.type		__unnamed_18,@object
	.size		__unnamed_18,(__unnamed_22 - __unnamed_18)
__unnamed_18:
        /* <DEDUP_REMOVED lines=30> */
	.type		__unnamed_22,@object
	.size		__unnamed_22,(.L_21 - __unnamed_22)
__unnamed_22:
        /* <DEDUP_REMOVED lines=29> */
        /*4a76*/ 	.byte	0x26, 0x5d, 0x00
.L_21:


//--------------------- .nv.shared._ZN7cutlass13device_kernelIN5flash11enable_sm90INS1_16FlashAttnFwdSm90INS1_25CollectiveMainloopFwdSm90ILi2EN4cute5tupleIJNS5_1CILi1EEES8_S8_EEENS6_IJNS7_ILi128EEENS7_ILi80EEENS7_ILi256EEEEEELi256ENS_10bfloat16_tEfNS_4arch4Sm90ELb0ELb0ELb0ELb0ELb0ELb0ELb0ELb1ELb1ELb0ELb0ELb0EEENS1_21CollectiveEpilogueFwdINS6_IJSA_SC_SB_EEES9_SE_SG_Li256ELb0ELb0ELb0ELb0EEENS1_29StaticPersistentTileSchedulerILb0EEEEEEEEEvNT_6ParamsE --------------------------
	.section	.nv.shared._ZN7cutlass13device_kernelIN5flash11enable_sm90INS1_16FlashAttnFwdSm90INS1_25CollectiveMainloopFwdSm90ILi2EN4cute5tupleIJNS5_1CILi1EEES8_S8_EEENS6_IJNS7_ILi128EEENS7_ILi80EEENS7_ILi256EEEEEELi256ENS_10bfloat16_tEfNS_4arch4Sm90ELb0ELb0ELb0ELb0ELb0ELb0ELb0ELb1ELb1ELb0ELb0ELb0EEENS1_21CollectiveEpilogueFwdINS6_IJSA_SC_SB_EEES9_SE_SG_Li256ELb0ELb0ELb0ELb0EEENS1_29StaticPersistentTileSchedulerILb0EEEEEEEEEvNT_6ParamsE,"aw",@nobits
	.sectionflags	@""
	.align	16
	.zero		1024


//--------------------- .nv.shared.reserved.0     --------------------------
	.section	.nv.shared.reserved.0,"aw",@nobits
	.weak		__nv_reservedSMEM_offset_0_alias
	.size		__nv_reservedSMEM_offset_0_alias, 0, 0
	.other		__nv_reservedSMEM_offset_0_alias,@"STO_CUDA_RESERVED_SHARED STV_DEFAULT"
__nv_reservedSMEM_offset_0_alias:
	.zero		0


//--------------------- .nv.global                --------------------------
	.section	.nv.global,"aw",@nobits
.nv.global:
	.type		_ZN66_INTERNAL_eb80143f_30_flash_fwd_hdimall_bf16_sm90_cu_de61a85f_33624cute1_E,@object
	.size		_ZN66_INTERNAL_eb80143f_30_flash_fwd_hdimall_bf16_sm90_cu_de61a85f_33624cute1_E,(_ZN66_INTERNAL_eb80143f_30_flash_fwd_hdimall_bf16_sm90_cu_de61a85f_33624cuda3std3__45__cpo6cbeginE - _ZN66_INTERNAL_eb80143f_30_flash_fwd_hdimall_bf16_sm90_cu_de61a85f_33624cute1_E)
_ZN66_INTERNAL_eb80143f_30_flash_fwd_hdimall_bf16_sm90_cu_de61a85f_33624cute1_E:
	.zero		1
	.type		_ZN66_INTERNAL_eb80143f_30_flash_fwd_hdimall_bf16_sm90_cu_de61a85f_33624cuda3std3__45__cpo6cbeginE,@object
	.size		_ZN66_INTERNAL_eb80143f_30_flash_fwd_hdimall_bf16_sm90_cu_de61a85f_33624cuda3std3__45__cpo6cbeginE,(_ZN66_INTERNAL_eb80143f_30_flash_fwd_hdimall_bf16_sm90_cu_de61a85f_33624cuda3std3__48in_placeE - _ZN66_INTERNAL_eb80143f_30_flash_fwd_hdimall_bf16_sm90_cu_de61a85f_33624cuda3std3__45__cpo6cbeginE)
_ZN66_INTERNAL_eb80143f_30_flash_fwd_hdimall_bf16_sm90_cu_de61a85f_33624cuda3std3__45__cpo6cbeginE:
	.zero		1
	.type		_ZN66_INTERNAL_eb80143f_30_flash_fwd_hdimall_bf16_sm90_cu_de61a85f_33624cuda3std3__48in_placeE,@object
	.size		_ZN66_INTERNAL_eb80143f_30_flash_fwd_hdimall_bf16_sm90_cu_de61a85f_33624cuda3std3__48in_placeE,(_ZN66_INTERNAL_eb80143f_30_flash_fwd_hdimall_bf16_sm90_cu_de61a85f_33624cuda3std6ranges3__45__cpo9iter_moveE - _ZN66_INTERNAL_eb80143f_30_flash_fwd_hdimall_bf16_sm90_cu_de61a85f_33624cuda3std3__48in_placeE)
_ZN66_INTERNAL_eb80143f_30_flash_fwd_hdimall_bf16_sm90_cu_de61a85f_33624cuda3std3__48in_placeE:
	.zero		1
	.type		_ZN66_INTERNAL_eb80143f_30_flash_fwd_hdimall_bf16_sm90_cu_de61a85f_33624cuda3std6ranges3__45__cpo9iter_moveE,@object
	.size		_ZN66_INTERNAL_eb80143f_30_flash_fwd_hdimall_bf16_sm90_cu_de61a85f_33624cuda3std6ranges3__45__cpo9iter_moveE,(_ZN66_INTERNAL_eb80143f_30_flash_fwd_hdimall_bf16_sm90_cu_de61a85f_33624cuda3std3__45__cpo5beginE - _ZN66_INTERNAL_eb80143f_30_flash_fwd_hdimall_bf16_sm90_cu_de61a85f_33624cuda3std6ranges3__45__cpo9iter_moveE)
_ZN66_INTERNAL_eb80143f_30_flash_fwd_hdimall_bf16_sm90_cu_de61a85f_33624cuda3std6ranges3__45__cpo9iter_moveE:
	.zero		1
	.type		_ZN66_INTERNAL_eb80143f_30_flash_fwd_hdimall_bf16_sm90_cu_de61a85f_33624cuda3std3__45__cpo5beginE,@object
	.size		_ZN66_INTERNAL_eb80143f_30_flash_fwd_hdimall_bf16_sm90_cu_de61a85f_33624cuda3std3__45__cpo5beginE,(_ZN66_INTERNAL_eb80143f_30_flash_fwd_hdimall_bf16_sm90_cu_de61a85f_33624cuda3std3__468_GLOBAL__N__eb80143f_30_flash_fwd_hdimall_bf16_sm90_cu_de61a85f_33626ignoreE - _ZN66_INTERNAL_eb80143f_30_flash_fwd_hdimall_bf16_sm90_cu_de61a85f_33624cuda3std3__45__cpo5beginE)
_ZN66_INTERNAL_eb80143f_30_flash_fwd_hdimall_bf16_sm90_cu_de61a85f_33624cuda3std3__45__cpo5beginE:
	.zero		1
	.type		_ZN66_INTERNAL_eb80143f_30_flash_fwd_hdimall_bf16_sm90_cu_de61a85f_33624cuda3std3__468_GLOBAL__N__eb80143f_30_flash_fwd_hdimall_bf16_sm90_cu_de61a85f_33626ignoreE,@object
	.size		_ZN66_INTERNAL_eb80143f_30_flash_fwd_hdimall_bf16_sm90_cu_de61a85f_33624cuda3std3__468_GLOBAL__N__eb80143f_30_flash_fwd_hdimall_bf16_sm90_cu_de61a85f_33626ignoreE,(_ZN66_INTERNAL_eb80143f_30_flash_fwd_hdimall_bf16_sm90_cu_de61a85f_33624cute7productE - _ZN66_INTERNAL_eb80143f_30_flash_fwd_hdimall_bf16_sm90_cu_de61a85f_33624cuda3std3__468_GLOBAL__N__eb80143f_30_flash_fwd_hdimall_bf16_sm90_cu_de61a85f_33626ignoreE)
_ZN66_INTERNAL_eb80143f_30_flash_fwd_hdimall_bf16_sm90_cu_de61a85f_33624cuda3std3__468_GLOBAL__N__eb80143f_30_flash_fwd_hdimall_bf16_sm90_cu_de61a85f_33626ignoreE:
	.zero		1
	.type		_ZN66_INTERNAL_eb80143f_30_flash_fwd_hdimall_bf16_sm90_cu_de61a85f_33624cute7productE,@object
	.size		_ZN66_INTERNAL_eb80143f_30_flash_fwd_hdimall_bf16_sm90_cu_de61a85f_33624cute7productE,(_ZN66_INTERNAL_eb80143f_30_flash_fwd_hdimall_bf16_sm90_cu_de61a85f_33624cuda3std3__45__cpo3endE - _ZN66_INTERNAL_eb80143f_30_flash_fwd_hdimall_bf16_sm90_cu_de61a85f_33624cute7productE)
_ZN66_INTERNAL_eb80143f_30_flash_fwd_hdimall_bf16_sm90_cu_de61a85f_33624cute7productE:
	.zero		1
	.type		_ZN66_INTERNAL_eb80143f_30_flash_fwd_hdimall_bf16_sm90_cu_de61a85f_33624cuda3std3__45__cpo3endE,@object
	.size		_ZN66_INTERNAL_eb80143f_30_flash_fwd_hdimall_bf16_sm90_cu_de61a85f_33624cuda3std3__45__cpo3endE,(_ZN66_INTERNAL_eb80143f_30_flash_fwd_hdimall_bf16_sm90_cu_de61a85f_33624cuda3std3__419piecewise_constructE - _ZN66_INTERNAL_eb80143f_30_flash_fwd_hdimall_bf16_sm90_cu_de61a85f_33624cuda3std3__45__cpo3endE)
_ZN66_INTERNAL_eb80143f_30_flash_fwd_hdimall_bf16_sm90_cu_de61a85f_33624cuda3std3__45__cpo3endE:
	.zero		1
	.type		_ZN66_INTERNAL_eb80143f_30_flash_fwd_hdimall_bf16_sm90_cu_de61a85f_33624cuda3std3__419piecewise_constructE,@object
	.size		_ZN66_INTERNAL_eb80143f_30_flash_fwd_hdimall_bf16_sm90_cu_de61a85f_33624cuda3std3__419piecewise_constructE,(_ZN66_INTERNAL_eb80143f_30_flash_fwd_hdimall_bf16_sm90_cu_de61a85f_33624cuda3std3__45__cpo4cendE - _ZN66_INTERNAL_eb80143f_30_flash_fwd_hdimall_bf16_sm90_cu_de61a85f_33624cuda3std3__419piecewise_constructE)
_ZN66_INTERNAL_eb80143f_30_flash_fwd_hdimall_bf16_sm90_cu_de61a85f_33624cuda3std3__419piecewise_constructE:
	.zero		1
	.type		_ZN66_INTERNAL_eb80143f_30_flash_fwd_hdimall_bf16_sm90_cu_de61a85f_33624cuda3std3__45__cpo4cendE,@object
	.size		_ZN66_INTERNAL_eb80143f_30_flash_fwd_hdimall_bf16_sm90_cu_de61a85f_33624cuda3std3__45__cpo4cendE,(_ZN66_INTERNAL_eb80143f_30_flash_fwd_hdimall_bf16_sm90_cu_de61a85f_33624cuda3std6ranges3__45__cpo4swapE - _ZN66_INTERNAL_eb80143f_30_flash_fwd_hdimall_bf16_sm90_cu_de61a85f_33624cuda3std3__45__cpo4cendE)
_ZN66_INTERNAL_eb80143f_30_flash_fwd_hdimall_bf16_sm90_cu_de61a85f_33624cuda3std3__45__cpo4cendE:
	.zero		1
	.type		_ZN66_INTERNAL_eb80143f_30_flash_fwd_hdimall_bf16_sm90_cu_de61a85f_33624cuda3std6ranges3__45__cpo4swapE,@object
	.size		_ZN66_INTERNAL_eb80143f_30_flash_fwd_hdimall_bf16_sm90_cu_de61a85f_33624cuda3std6ranges3__45__cpo4swapE,(.L_50 - _ZN66_INTERNAL_eb80143f_30_flash_fwd_hdimall_bf16_sm90_cu_de61a85f_33624cuda3std6ranges3__45__cpo4swapE)
_ZN66_INTERNAL_eb80143f_30_flash_fwd_hdimall_bf16_sm90_cu_de61a85f_33624cuda3std6ranges3__45__cpo4swapE:
	.zero		1
.L_50:


//--------------------- .nv.shared._ZN7cutlass13device_kernelIN5flash11enable_sm90INS1_16FlashAttnFwdSm90INS1_25CollectiveMainloopFwdSm90ILi2EN4cute5tupleIJNS5_1CILi2EEENS7_ILi1EEES9_EEENS6_IJNS7_ILi128EEENS7_ILi80EEENS7_ILi256EEEEEELi256ENS_10bfloat16_tEfNS_4arch4Sm90ELb0ELb0ELb0ELb0ELb0ELb0ELb0ELb1ELb1ELb0ELb0ELb0EEENS1_21CollectiveEpilogueFwdINS6_IJSB_SD_SC_EEESA_SF_SH_Li256ELb0ELb0ELb0ELb0EEENS1_29StaticPersistentTileSchedulerILb0EEEEEEEEEvNT_6ParamsE --------------------------
	.section	.nv.shared._ZN7cutlass13device_kernelIN5flash11enable_sm90INS1_16FlashAttnFwdSm90INS1_25CollectiveMainloopFwdSm90ILi2EN4cute5tupleIJNS5_1CILi2EEENS7_ILi1EEES9_EEENS6_IJNS7_ILi128EEENS7_ILi80EEENS7_ILi256EEEEEELi256ENS_10bfloat16_tEfNS_4arch4Sm90ELb0ELb0ELb0ELb0ELb0ELb0ELb0ELb1ELb1ELb0ELb0ELb0EEENS1_21CollectiveEpilogueFwdINS6_IJSB_SD_SC_EEESA_SF_SH_Li256ELb0ELb0ELb0ELb0EEENS1_29StaticPersistentTileSchedulerILb0EEEEEEEEEvNT_6ParamsE,"aw",@nobits
	.sectionflags	@""
	.align	16
	.zero		1024


//--------------------- .nv.shared._ZN7cutlass13device_kernelIN5flash11enable_sm90INS1_16FlashAttnFwdSm90INS1_25CollectiveMainloopFwdSm90ILi2EN4cute5tupleIJNS5_1CILi1EEES8_S8_EEENS6_IJNS7_ILi128EEENS7_ILi80EEENS7_ILi256EEEEEELi256ENS_10bfloat16_tEfNS_4arch4Sm90ELb0ELb0ELb0ELb1ELb0ELb0ELb0ELb1ELb1ELb0ELb0ELb0EEENS1_21CollectiveEpilogueFwdINS6_IJSA_SC_SB_EEES9_SE_SG_Li256ELb1ELb0ELb0ELb0EEENS1_36VarlenDynamicPersistentTileSchedulerILi128ELi80ELi256ELi32ELb0ELb0ELb1ELb0ELb1ELb1EEEEEEEEEvNT_6ParamsE --------------------------
	.section	.nv.shared._ZN7cutlass13device_kernelIN5flash11enable_sm90INS1_16FlashAttnFwdSm90INS1_25CollectiveMainloopFwdSm90ILi2EN4cute5tupleIJNS5_1CILi1EEES8_S8_EEENS6_IJNS7_ILi128EEENS7_ILi80EEENS7_ILi256EEEEEELi256ENS_10bfloat16_tEfNS_4arch4Sm90ELb0ELb0ELb0ELb1ELb0ELb0ELb0ELb1ELb1ELb0ELb0ELb0EEENS1_21CollectiveEpilogueFwdINS6_IJSA_SC_SB_EEES9_SE_SG_Li256ELb1ELb0ELb0ELb0EEENS1_36VarlenDynamicPersistentTileSchedulerILi128ELi80ELi256ELi32ELb0ELb0ELb1ELb0ELb1ELb1EEEEEEEEEvNT_6ParamsE,"aw",@nobits
	.sectionflags	@""
	.align	16
	.zero		1024


//--------------------- .nv.shared._ZN7cutlass13device_kernelIN5flash11enable_sm90INS1_16FlashAttnFwdSm90INS1_25CollectiveMainloopFwdSm90ILi2EN4cute5tupleIJNS5_1CILi1EEES8_S8_EEENS6_IJNS7_ILi128EEENS7_ILi80EEENS7_ILi256EEEEEELi256ENS_10bfloat16_tEfNS_4arch4Sm90ELb0ELb0ELb0ELb1ELb0ELb1ELb0ELb1ELb1ELb0ELb0ELb0EEENS1_21CollectiveEpilogueFwdINS6_IJSA_SC_SB_EEES9_SE_SG_Li256ELb1ELb0ELb0ELb0EEENS1_36VarlenDynamicPersistentTileSchedulerILi128ELi80ELi256ELi32ELb0ELb0ELb1ELb0ELb1ELb1EEEEEEEEEvNT_6ParamsE --------------------------
	.section	.nv.shared._ZN7cutlass13device_kernelIN5flash11enable_sm90INS1_16FlashAttnFwdSm90INS1_25CollectiveMainloopFwdSm90ILi2EN4cute5tupleIJNS5_1CILi1EEES8_S8_EEENS6_IJNS7_ILi128EEENS7_ILi80EEENS7_ILi256EEEEEELi256ENS_10bfloat16_tEfNS_4arch4Sm90ELb0ELb0ELb0ELb1ELb0ELb1ELb0ELb1ELb1ELb0ELb0ELb0EEENS1_21CollectiveEpilogueFwdINS6_IJSA_SC_SB_EEES9_SE_SG_Li256ELb1ELb0ELb0ELb0EEENS1_36VarlenDynamicPersistentTileSchedulerILi128ELi80ELi256ELi32ELb0ELb0ELb1ELb0ELb1ELb1EEEEEEEEEvNT_6ParamsE,"aw",@nobits
	.sectionflags	@""
	.align	16
	.zero		1024


//--------------------- .nv.shared._ZN7cutlass13device_kernelIN5flash11enable_sm90INS1_16FlashAttnFwdSm90INS1_25CollectiveMainloopFwdSm90ILi2EN4cute5tupleIJNS5_1CILi1EEES8_S8_EEENS6_IJNS7_ILi128EEENS7_ILi64EEENS7_ILi256EEEEEELi256ENS_10bfloat16_tEfNS_4arch4Sm90ELb0ELb1ELb0ELb0ELb0ELb0ELb0ELb1ELb1ELb0ELb0ELb0EEENS1_21CollectiveEpilogueFwdINS6_IJSA_SC_SB_EEES9_SE_SG_Li256ELb0ELb0ELb0ELb0EEENS1_30DynamicPersistentTileSchedulerILi256ELi32ELb0ELb0ELb1EEEEEEEEEvNT_6ParamsE --------------------------
	.section	.nv.shared._ZN7cutlass13device_kernelIN5flash11enable_sm90INS1_16FlashAttnFwdSm90INS1_25CollectiveMainloopFwdSm90ILi2EN4cute5tupleIJNS5_1CILi1EEES8_S8_EEENS6_IJNS7_ILi128EEENS7_ILi64EEENS7_ILi256EEEEEELi256ENS_10bfloat16_tEfNS_4arch4Sm90ELb0ELb1ELb0ELb0ELb0ELb0ELb0ELb1ELb1ELb0ELb0ELb0EEENS1_21CollectiveEpilogueFwdINS6_IJSA_SC_SB_EEES9_SE_SG_Li256ELb0ELb0ELb0ELb0EEENS1_30DynamicPersistentTileSchedulerILi256ELi32ELb0ELb0ELb1EEEEEEEEEvNT_6ParamsE,"aw",@nobits
	.sectionflags	@""
	.align	16
	.zero		1024


//--------------------- .nv.shared._ZN7cutlass13device_kernelIN5flash11enable_sm90INS1_16FlashAttnFwdSm90INS1_25CollectiveMainloopFwdSm90ILi2EN4cute5tupleIJNS5_1CILi1EEES8_S8_EEENS6_IJNS7_ILi128EEENS7_ILi64EEENS7_ILi256EEEEEELi256ENS_10bfloat16_tEfNS_4arch4Sm90ELb0ELb1ELb0ELb1ELb0ELb0ELb0ELb1ELb1ELb0ELb0ELb0EEENS1_21CollectiveEpilogueFwdINS6_IJSA_SC_SB_EEES9_SE_SG_Li256ELb1ELb0ELb0ELb0EEENS1_36VarlenDynamicPersistentTileSchedulerILi128ELi64ELi256ELi32ELb0ELb0ELb1ELb1ELb0ELb1EEEEEEEEEvNT_6ParamsE --------------------------
	.section	.nv.shared._ZN7cutlass13device_kernelIN5flash11enable_sm90INS1_16FlashAttnFwdSm90INS1_25CollectiveMainloopFwdSm90ILi2EN4cute5tupleIJNS5_1CILi1EEES8_S8_EEENS6_IJNS7_ILi128EEENS7_ILi64EEENS7_ILi256EEEEEELi256ENS_10bfloat16_tEfNS_4arch4Sm90ELb0ELb1ELb0ELb1ELb0ELb0ELb0ELb1ELb1ELb0ELb0ELb0EEENS1_21CollectiveEpilogueFwdINS6_IJSA_SC_SB_EEES9_SE_SG_Li256ELb1ELb0ELb0ELb0EEENS1_36VarlenDynamicPersistentTileSchedulerILi128ELi64ELi256ELi32ELb0ELb0ELb1ELb1ELb0ELb1EEEEEEEEEvNT_6ParamsE,"aw",@nobits
	.sectionflags	@""
	.align	16
	.zero		1024


//--------------------- .nv.shared._ZN7cutlass13device_kernelIN5flash11enable_sm90INS1_16FlashAttnFwdSm90INS1_25CollectiveMainloopFwdSm90ILi2EN4cute5tupleIJNS5_1CILi1EEES8_S8_EEENS6_IJNS7_ILi128EEENS7_ILi64EEENS7_ILi256EEEEEELi256ENS_10bfloat16_tEfNS_4arch4Sm90ELb0ELb1ELb0ELb1ELb0ELb1ELb0ELb1ELb1ELb0ELb0ELb0EEENS1_21CollectiveEpilogueFwdINS6_IJSA_SC_SB_EEES9_SE_SG_Li256ELb1ELb0ELb0ELb0EEENS1_36VarlenDynamicPersistentTileSchedulerILi128ELi64ELi256ELi32ELb0ELb0ELb1ELb1ELb0ELb1EEEEEEEEEvNT_6ParamsE --------------------------
	.section	.nv.shared._ZN7cutlass13device_kernelIN5flash11enable_sm90INS1_16FlashAttnFwdSm90INS1_25CollectiveMainloopFwdSm90ILi2EN4cute5tupleIJNS5_1CILi1EEES8_S8_EEENS6_IJNS7_ILi128EEENS7_ILi64EEENS7_ILi256EEEEEELi256ENS_10bfloat16_tEfNS_4arch4Sm90ELb0ELb1ELb0ELb1ELb0ELb1ELb0ELb1ELb1ELb0ELb0ELb0EEENS1_21CollectiveEpilogueFwdINS6_IJSA_SC_SB_EEES9_SE_SG_Li256ELb1ELb0ELb0ELb0EEENS1_36VarlenDynamicPersistentTileSchedulerILi128ELi64ELi256ELi32ELb0ELb0ELb1ELb1ELb0ELb1EEEEEEEEEvNT_6ParamsE,"aw",@nobits
	.sectionflags	@""
	.align	16
	.zero		1024


//--------------------- .nv.shared._ZN7cutlass13device_kernelIN5flash11enable_sm90INS1_16FlashAttnFwdSm90INS1_25CollectiveMainloopFwdSm90ILi2EN4cute5tupleIJNS5_1CILi1EEES8_S8_EEENS6_IJNS7_ILi128EEENS7_ILi80EEENS7_ILi256EEEEEELi256ENS_10bfloat16_tEfNS_4arch4Sm90ELb1ELb0ELb0ELb0ELb0ELb0ELb0ELb1ELb1ELb0ELb0ELb0EEENS1_21CollectiveEpilogueFwdINS6_IJSA_SC_SB_EEES9_SE_SG_Li256ELb0ELb0ELb0ELb0EEENS1_30DynamicPersistentTileSchedulerILi256ELi32ELb0ELb0ELb1EEEEEEEEEvNT_6ParamsE --------------------------
	.section	.nv.shared._ZN7cutlass13device_kernelIN5flash11enable_sm90INS1_16FlashAttnFwdSm90INS1_25CollectiveMainloopFwdSm90ILi2EN4cute5tupleIJNS5_1CILi1EEES8_S8_EEENS6_IJNS7_ILi128EEENS7_ILi80EEENS7_ILi256EEEEEELi256ENS_10bfloat16_tEfNS_4arch4Sm90ELb1ELb0ELb0ELb0ELb0ELb0ELb0ELb1ELb1ELb0ELb0ELb0EEENS1_21CollectiveEpilogueFwdINS6_IJSA_SC_SB_EEES9_SE_SG_Li256ELb0ELb0ELb0ELb0EEENS1_30DynamicPersistentTileSchedulerILi256ELi32ELb0ELb0ELb1EEEEEEEEEvNT_6ParamsE,"aw",@nobits
	.sectionflags	@""
	.align	16
	.zero		1024


//--------------------- .nv.shared._ZN7cutlass13device_kernelIN5flash11enable_sm90INS1_16FlashAttnFwdSm90INS1_25CollectiveMainloopFwdSm90ILi2EN4cute5tupleIJNS5_1CILi1EEES8_S8_EEENS6_IJNS7_ILi128EEENS7_ILi80EEENS7_ILi256EEEEEELi256ENS_10bfloat16_tEfNS_4arch4Sm90ELb1ELb0ELb0ELb1ELb0ELb0ELb0ELb1ELb1ELb0ELb0ELb0EEENS1_21CollectiveEpilogueFwdINS6_IJSA_SC_SB_EEES9_SE_SG_Li256ELb1ELb0ELb0ELb0EEENS1_36VarlenDynamicPersistentTileSchedulerILi128ELi80ELi256ELi32ELb0ELb0ELb1ELb1ELb1ELb1EEEEEEEEEvNT_6ParamsE --------------------------
	.section	.nv.shared._ZN7cutlass13device_kernelIN5flash11enable_sm90INS1_16FlashAttnFwdSm90INS1_25CollectiveMainloopFwdSm90ILi2EN4cute5tupleIJNS5_1CILi1EEES8_S8_EEENS6_IJNS7_ILi128EEENS7_ILi80EEENS7_ILi256EEEEEELi256ENS_10bfloat16_tEfNS_4arch4Sm90ELb1ELb0ELb0ELb1ELb0ELb0ELb0ELb1ELb1ELb0ELb0ELb0EEENS1_21CollectiveEpilogueFwdINS6_IJSA_SC_SB_EEES9_SE_SG_Li256ELb1ELb0ELb0ELb0EEENS1_36VarlenDynamicPersistentTileSchedulerILi128ELi80ELi256ELi32ELb0ELb0ELb1ELb1ELb1ELb1EEEEEEEEEvNT_6ParamsE,"aw",@nobits
	.sectionflags	@""
	.align	16
	.zero		1024


//--------------------- .nv.shared._ZN7cutlass13device_kernelIN5flash11enable_sm90INS1_16FlashAttnFwdSm90INS1_25CollectiveMainloopFwdSm90ILi2EN4cute5tupleIJNS5_1CILi1EEES8_S8_EEENS6_IJNS7_ILi128EEENS7_ILi80EEENS7_ILi256EEEEEELi256ENS_10bfloat16_tEfNS_4arch4Sm90ELb1ELb0ELb0ELb1ELb0ELb1ELb0ELb1ELb1ELb0ELb0ELb0EEENS1_21CollectiveEpilogueFwdINS6_IJSA_SC_SB_EEES9_SE_SG_Li256ELb1ELb0ELb0ELb0EEENS1_36VarlenDynamicPersistentTileSchedulerILi128ELi80ELi256ELi32ELb0ELb0ELb1ELb1ELb1ELb1EEEEEEEEEvNT_6ParamsE --------------------------
	.section	.nv.shared._ZN7cutlass13device_kernelIN5flash11enable_sm90INS1_16FlashAttnFwdSm90INS1_25CollectiveMainloopFwdSm90ILi2EN4cute5tupleIJNS5_1CILi1EEES8_S8_EEENS6_IJNS7_ILi128EEENS7_ILi80EEENS7_ILi256EEEEEELi256ENS_10bfloat16_tEfNS_4arch4Sm90ELb1ELb0ELb0ELb1ELb0ELb1ELb0ELb1ELb1ELb0ELb0ELb0EEENS1_21CollectiveEpilogueFwdINS6_IJSA_SC_SB_EEES9_SE_SG_Li256ELb1ELb0ELb0ELb0EEENS1_36VarlenDynamicPersistentTileSchedulerILi128ELi80ELi256ELi32ELb0ELb0ELb1ELb1ELb1ELb1EEEEEEEEEvNT_6ParamsE,"aw",@nobits
	.sectionflags	@""
	.align	16
	.zero		1024


//--------------------- .nv.shared._ZN7cutlass13device_kernelIN5flash11enable_sm90INS1_16FlashAttnFwdSm90INS1_25CollectiveMainloopFwdSm90ILi2EN4cute5tupleIJNS5_1CILi1EEES8_S8_EEENS6_IJNS7_ILi128EEENS7_ILi112EEENS7_ILi192EEEEEELi192ENS_10bfloat16_tEfNS_4arch4Sm90ELb0ELb0ELb0ELb0ELb0ELb0ELb0ELb1ELb1ELb0ELb0ELb0EEENS1_21CollectiveEpilogueFwdINS6_IJSA_SC_SB_EEES9_SE_SG_Li256ELb0ELb0ELb0ELb0EEENS1_29StaticPersistentTileSchedulerILb0EEEEEEEEEvNT_6ParamsE --------------------------
	.section	.nv.shared._ZN7cutlass13device_kernelIN5flash11enable_sm90INS1_16FlashAttnFwdSm90INS1_25CollectiveMainloopFwdSm90ILi2EN4cute5tupleIJNS5_1CILi1EEES8_S8_EEENS6_IJNS7_ILi128EEENS7_ILi112EEENS7_ILi192EEEEEELi192ENS_10bfloat16_tEfNS_4arch4Sm90ELb0ELb0ELb0ELb0ELb0ELb0ELb0ELb1ELb1ELb0ELb0ELb0EEENS1_21CollectiveEpilogueFwdINS6_IJSA_SC_SB_EEES9_SE_SG_Li256ELb0ELb0ELb0ELb0EEENS1_29StaticPersistentTileSchedulerILb0EEEEEEEEEvNT_6ParamsE,"aw",@nobits
	.sectionflags	@""
	.align	16
	.zero		1024


//--------------------- .nv.shared._ZN7cutlass13device_kernelIN5flash11enable_sm90INS1_16FlashAttnFwdSm90INS1_25CollectiveMainloopFwdSm90ILi2EN4cute5tupleIJNS5_1CILi2EEENS7_ILi1EEES9_EEENS6_IJNS7_ILi128EEENS7_ILi112EEENS7_ILi192EEEEEELi192ENS_10bfloat16_tEfNS_4arch4Sm90ELb0ELb0ELb0ELb0ELb0ELb0ELb0ELb1ELb1ELb0ELb0ELb0EEENS1_21CollectiveEpilogueFwdINS6_IJSB_SD_SC_EEESA_SF_SH_Li256ELb0ELb0ELb0ELb0EEENS1_29StaticPersistentTileSchedulerILb0EEEEEEEEEvNT_6ParamsE --------------------------
	.section	.nv.shared._ZN7cutlass13device_kernelIN5flash11enable_sm90INS1_16FlashAttnFwdSm90INS1_25CollectiveMainloopFwdSm90ILi2EN4cute5tupleIJNS5_1CILi2EEENS7_ILi1EEES9_EEENS6_IJNS7_ILi128EEENS7_ILi112EEENS7_ILi192EEEEEELi192ENS_10bfloat16_tEfNS_4arch4Sm90ELb0ELb0ELb0ELb0ELb0ELb0ELb0ELb1ELb1ELb0ELb0ELb0EEENS1_21CollectiveEpilogueFwdINS6_IJSB_SD_SC_EEESA_SF_SH_Li256ELb0ELb0ELb0ELb0EEENS1_29StaticPersistentTileSchedulerILb0EEEEEEEEEvNT_6ParamsE,"aw",@nobits
	.sectionflags	@""
	.align	16
	.zero		1024


//--------------------- .nv.shared._ZN7cutlass13device_kernelIN5flash11enable_sm90INS1_16FlashAttnFwdSm90INS1_25CollectiveMainloopFwdSm90ILi2EN4cute5tupleIJNS5_1CILi1EEES8_S8_EEENS6_IJNS7_ILi128EEENS7_ILi112EEENS7_ILi192EEEEEELi192ENS_10bfloat16_tEfNS_4arch4Sm90ELb0ELb0ELb0ELb1ELb0ELb0ELb0ELb1ELb1ELb0ELb0ELb0EEENS1_21CollectiveEpilogueFwdINS6_IJSA_SC_SB_EEES9_SE_SG_Li256ELb1ELb0ELb0ELb0EEENS1_36VarlenDynamicPersistentTileSchedulerILi128ELi112ELi256ELi32ELb0ELb0ELb1ELb0ELb1ELb1EEEEEEEEEvNT_6ParamsE --------------------------
	.section	.nv.shared._ZN7cutlass13device_kernelIN5flash11enable_sm90INS1_16FlashAttnFwdSm90INS1_25CollectiveMainloopFwdSm90ILi2EN4cute5tupleIJNS5_1CILi1EEES8_S8_EEENS6_IJNS7_ILi128EEENS7_ILi112EEENS7_ILi192EEEEEELi192ENS_10bfloat16_tEfNS_4arch4Sm90ELb0ELb0ELb0ELb1ELb0ELb0ELb0ELb1ELb1ELb0ELb0ELb0EEENS1_21CollectiveEpilogueFwdINS6_IJSA_SC_SB_EEES9_SE_SG_Li256ELb1ELb0ELb0ELb0EEENS1_36VarlenDynamicPersistentTileSchedulerILi128ELi112ELi256ELi32ELb0ELb0ELb1ELb0ELb1ELb1EEEEEEEEEvNT_6ParamsE,"aw",@nobits
	.sectionflags	@""
	.align	16
	.zero		1024


//--------------------- .nv.shared._ZN7cutlass13device_kernelIN5flash11enable_sm90INS1_16FlashAttnFwdSm90INS1_25CollectiveMainloopFwdSm90ILi2EN4cute5tupleIJNS5_1CILi1EEES8_S8_EEENS6_IJNS7_ILi128EEENS7_ILi112EEENS7_ILi192EEEEEELi192ENS_10bfloat16_tEfNS_4arch4Sm90ELb0ELb0ELb0ELb1ELb0ELb1ELb0ELb1ELb1ELb0ELb0ELb0EEENS1_21CollectiveEpilogueFwdINS6_IJSA_SC_SB_EEES9_SE_SG_Li256ELb1ELb0ELb0ELb0EEENS1_36VarlenDynamicPersistentTileSchedulerILi128ELi112ELi256ELi32ELb0ELb0ELb1ELb0ELb1ELb1EEEEEEEEEvNT_6ParamsE --------------------------
	.section	.nv.shared._ZN7cutlass13device_kernelIN5flash11enable_sm90INS1_16FlashAttnFwdSm90INS1_25CollectiveMainloopFwdSm90ILi2EN4cute5tupleIJNS5_1CILi1EEES8_S8_EEENS6_IJNS7_ILi128EEENS7_ILi112EEENS7_ILi192EEEEEELi192ENS_10bfloat16_tEfNS_4arch4Sm90ELb0ELb0ELb0ELb1ELb0ELb1ELb0ELb1ELb1ELb0ELb0ELb0EEENS1_21CollectiveEpilogueFwdINS6_IJSA_SC_SB_EEES9_SE_SG_Li256ELb1ELb0ELb0ELb0EEENS1_36VarlenDynamicPersistentTileSchedulerILi128ELi112ELi256ELi32ELb0ELb0ELb1ELb0ELb1ELb1EEEEEEEEEvNT_6ParamsE,"aw",@nobits
	.sectionflags	@""
	.align	16
	.zero		1024


//--------------------- .nv.shared._ZN7cutlass13device_kernelIN5flash11enable_sm90INS1_16FlashAttnFwdSm90INS1_25CollectiveMainloopFwdSm90ILi2EN4cute5tupleIJNS5_1CILi1EEES8_S8_EEENS6_IJNS7_ILi128EEENS7_ILi96EEENS7_ILi192EEEEEELi192ENS_10bfloat16_tEfNS_4arch4Sm90ELb0ELb1ELb0ELb0ELb0ELb0ELb0ELb1ELb1ELb0ELb0ELb0EEENS1_21CollectiveEpilogueFwdINS6_IJSA_SC_SB_EEES9_SE_SG_Li256ELb0ELb0ELb0ELb0EEENS1_30DynamicPersistentTileSchedulerILi256ELi32ELb0ELb0ELb1EEEEEEEEEvNT_6ParamsE --------------------------
	.section	.nv.shared._ZN7cutlass13device_kernelIN5flash11enable_sm90INS1_16FlashAttnFwdSm90INS1_25CollectiveMainloopFwdSm90ILi2EN4cute5tupleIJNS5_1CILi1EEES8_S8_EEENS6_IJNS7_ILi128EEENS7_ILi96EEENS7_ILi192EEEEEELi192ENS_10bfloat16_tEfNS_4arch4Sm90ELb0ELb1ELb0ELb0ELb0ELb0ELb0ELb1ELb1ELb0ELb0ELb0EEENS1_21CollectiveEpilogueFwdINS6_IJSA_SC_SB_EEES9_SE_SG_Li256ELb0ELb0ELb0ELb0EEENS1_30DynamicPersistentTileSchedulerILi256ELi32ELb0ELb0ELb1EEEEEEEEEvNT_6ParamsE,"aw",@nobits
	.sectionflags	@""
	.align	16
	.zero		1024


//--------------------- .nv.shared._ZN7cutlass13device_kernelIN5flash11enable_sm90INS1_16FlashAttnFwdSm90INS1_25CollectiveMainloopFwdSm90ILi2EN4cute5tupleIJNS5_1CILi1EEES8_S8_EEENS6_IJNS7_ILi128EEENS7_ILi96EEENS7_ILi192EEEEEELi192ENS_10bfloat16_tEfNS_4arch4Sm90ELb0ELb1ELb0ELb1ELb0ELb0ELb0ELb1ELb1ELb0ELb0ELb0EEENS1_21CollectiveEpilogueFwdINS6_IJSA_SC_SB_EEES9_SE_SG_Li256ELb1ELb0ELb0ELb0EEENS1_36VarlenDynamicPersistentTileSchedulerILi128ELi96ELi256ELi32ELb0ELb0ELb1ELb1ELb0ELb1EEEEEEEEEvNT_6ParamsE --------------------------
	.section	.nv.shared._ZN7cutlass13device_kernelIN5flash11enable_sm90INS1_16FlashAttnFwdSm90INS1_25CollectiveMainloopFwdSm90ILi2EN4cute5tupleIJNS5_1CILi1EEES8_S8_EEENS6_IJNS7_ILi128EEENS7_ILi96EEENS7_ILi192EEEEEELi192ENS_10bfloat16_tEfNS_4arch4Sm90ELb0ELb1ELb0ELb1ELb0ELb0ELb0ELb1ELb1ELb0ELb0ELb0EEENS1_21CollectiveEpilogueFwdINS6_IJSA_SC_SB_EEES9_SE_SG_Li256ELb1ELb0ELb0ELb0EEENS1_36VarlenDynamicPersistentTileSchedulerILi128ELi96ELi256ELi32ELb0ELb0ELb1ELb1ELb0ELb1EEEEEEEEEvNT_6ParamsE,"aw",@nobits
	.sectionflags	@""
	.align	16
	.zero		1024


//--------------------- .nv.shared._ZN7cutlass13device_kernelIN5flash11enable_sm90INS1_16FlashAttnFwdSm90INS1_25CollectiveMainloopFwdSm90ILi2EN4cute5tupleIJNS5_1CILi1EEES8_S8_EEENS6_IJNS7_ILi128EEENS7_ILi96EEENS7_ILi192EEEEEELi192ENS_10bfloat16_tEfNS_4arch4Sm90ELb0ELb1ELb0ELb1ELb0ELb1ELb0ELb1ELb1ELb0ELb0ELb0EEENS1_21CollectiveEpilogueFwdINS6_IJSA_SC_SB_EEES9_SE_SG_Li256ELb1ELb0ELb0ELb0EEENS1_36VarlenDynamicPersistentTileSchedulerILi128ELi96ELi256ELi32ELb0ELb0ELb1ELb1ELb0ELb1EEEEEEEEEvNT_6ParamsE --------------------------
	.section	.nv.shared._ZN7cutlass13device_kernelIN5flash11enable_sm90INS1_16FlashAttnFwdSm90INS1_25CollectiveMainloopFwdSm90ILi2EN4cute5tupleIJNS5_1CILi1EEES8_S8_EEENS6_IJNS7_ILi128EEENS7_ILi96EEENS7_ILi192EEEEEELi192ENS_10bfloat16_tEfNS_4arch4Sm90ELb0ELb1ELb0ELb1ELb0ELb1ELb0ELb1ELb1ELb0ELb0ELb0EEENS1_21CollectiveEpilogueFwdINS6_IJSA_SC_SB_EEES9_SE_SG_Li256ELb1ELb0ELb0ELb0EEENS1_36VarlenDynamicPersistentTileSchedulerILi128ELi96ELi256ELi32ELb0ELb0ELb1ELb1ELb0ELb1EEEEEEEEEvNT_6ParamsE,"aw",@nobits
	.sectionflags	@""
	.align	16
	.zero		1024


//--------------------- .nv.shared._ZN7cutlass13device_kernelIN5flash11enable_sm90INS1_16FlashAttnFwdSm90INS1_25CollectiveMainloopFwdSm90ILi2EN4cute5tupleIJNS5_1CILi1EEES8_S8_EEENS6_IJNS7_ILi128EEENS7_ILi112EEENS7_ILi192EEEEEELi192ENS_10bfloat16_tEfNS_4arch4Sm90ELb1ELb0ELb0ELb0ELb0ELb0ELb0ELb1ELb1ELb0ELb0ELb0EEENS1_21CollectiveEpilogueFwdINS6_IJSA_SC_SB_EEES9_SE_SG_Li256ELb0ELb0ELb0ELb0EEENS1_30DynamicPersistentTileSchedulerILi256ELi32ELb0ELb0ELb1EEEEEEEEEvNT_6ParamsE --------------------------
	.section	.nv.shared._ZN7cutlass13device_kernelIN5flash11enable_sm90INS1_16FlashAttnFwdSm90INS1_25CollectiveMainloopFwdSm90ILi2EN4cute5tupleIJNS5_1CILi1EEES8_S8_EEENS6_IJNS7_ILi128EEENS7_ILi112EEENS7_ILi192EEEEEELi192ENS_10bfloat16_tEfNS_4arch4Sm90ELb1ELb0ELb0ELb0ELb0ELb0ELb0ELb1ELb1ELb0ELb0ELb0EEENS1_21CollectiveEpilogueFwdINS6_IJSA_SC_SB_EEES9_SE_SG_Li256ELb0ELb0ELb0ELb0EEENS1_30DynamicPersistentTileSchedulerILi256ELi32ELb0ELb0ELb1EEEEEEEEEvNT_6ParamsE,"aw",@nobits
	.sectionflags	@""
	.align	16
	.zero		1024


//--------------------- .nv.shared._ZN7cutlass13device_kernelIN5flash11enable_sm90INS1_16FlashAttnFwdSm90INS1_25CollectiveMainloopFwdSm90ILi2EN4cute5tupleIJNS5_1CILi1EEES8_S8_EEENS6_IJNS7_ILi128EEENS7_ILi112EEENS7_ILi192EEEEEELi192ENS_10bfloat16_tEfNS_4arch4Sm90ELb1ELb0ELb0ELb1ELb0ELb0ELb0ELb1ELb1ELb0ELb0ELb0EEENS1_21CollectiveEpilogueFwdINS6_IJSA_SC_SB_EEES9_SE_SG_Li256ELb1ELb0ELb0ELb0EEENS1_36VarlenDynamicPersistentTileSchedulerILi128ELi112ELi256ELi32ELb0ELb0ELb1ELb1ELb1ELb1EEEEEEEEEvNT_6ParamsE --------------------------
	.section	.nv.shared._ZN7cutlass13device_kernelIN5flash11enable_sm90INS1_16FlashAttnFwdSm90INS1_25CollectiveMainloopFwdSm90ILi2EN4cute5tupleIJNS5_1CILi1EEES8_S8_EEENS6_IJNS7_ILi128EEENS7_ILi112EEENS7_ILi192EEEEEELi192ENS_10bfloat16_tEfNS_4arch4Sm90ELb1ELb0ELb0ELb1ELb0ELb0ELb0ELb1ELb1ELb0ELb0ELb0EEENS1_21CollectiveEpilogueFwdINS6_IJSA_SC_SB_EEES9_SE_SG_Li256ELb1ELb0ELb0ELb0EEENS1_36VarlenDynamicPersistentTileSchedulerILi128ELi112ELi256ELi32ELb0ELb0ELb1ELb1ELb1ELb1EEEEEEEEEvNT_6ParamsE,"aw",@nobits
	.sectionflags	@""
	.align	16
	.zero		1024


//--------------------- .nv.shared._ZN7cutlass13device_kernelIN5flash11enable_sm90INS1_16FlashAttnFwdSm90INS1_25CollectiveMainloopFwdSm90ILi2EN4cute5tupleIJNS5_1CILi1EEES8_S8_EEENS6_IJNS7_ILi128EEENS7_ILi112EEENS7_ILi192EEEEEELi192ENS_10bfloat16_tEfNS_4arch4Sm90ELb1ELb0ELb0ELb1ELb0ELb1ELb0ELb1ELb1ELb0ELb0ELb0EEENS1_21CollectiveEpilogueFwdINS6_IJSA_SC_SB_EEES9_SE_SG_Li256ELb1ELb0ELb0ELb0EEENS1_36VarlenDynamicPersistentTileSchedulerILi128ELi112ELi256ELi32ELb0ELb0ELb1ELb1ELb1ELb1EEEEEEEEEvNT_6ParamsE --------------------------
	.section	.nv.shared._ZN7cutlass13device_kernelIN5flash11enable_sm90INS1_16FlashAttnFwdSm90INS1_25CollectiveMainloopFwdSm90ILi2EN4cute5tupleIJNS5_1CILi1EEES8_S8_EEENS6_IJNS7_ILi128EEENS7_ILi112EEENS7_ILi192EEEEEELi192ENS_10bfloat16_tEfNS_4arch4Sm90ELb1ELb0ELb0ELb1ELb0ELb1ELb0ELb1ELb1ELb0ELb0ELb0EEENS1_21CollectiveEpilogueFwdINS6_IJSA_SC_SB_EEES9_SE_SG_Li256ELb1ELb0ELb0ELb0EEENS1_36VarlenDynamicPersistentTileSchedulerILi128ELi112ELi256ELi32ELb0ELb0ELb1ELb1ELb1ELb1EEEEEEEEEvNT_6ParamsE,"aw",@nobits
	.sectionflags	@""
	.align	16
	.zero		1024


//--------------------- .nv.shared._ZN7cutlass13device_kernelIN5flash11enable_sm90INS1_16FlashAttnFwdSm90INS1_25CollectiveMainloopFwdSm90ILi2EN4cute5tupleIJNS5_1CILi1EEES8_S8_EEENS6_IJNS7_ILi128EEENS7_ILi176EEESA_EEELi128ENS_10bfloat16_tEfNS_4arch4Sm90ELb0ELb0ELb0ELb0ELb0ELb0ELb0ELb1ELb1ELb0ELb0ELb0EEENS1_21CollectiveEpilogueFwdINS6_IJSA_SA_SB_EEES9_SD_SF_Li256ELb0ELb0ELb0ELb0EEENS1_29StaticPersistentTileSchedulerILb0EEEEEEEEEvNT_6ParamsE --------------------------
	.section	.nv.shared._ZN7cutlass13device_kernelIN5flash11enable_sm90INS1_16FlashAttnFwdSm90INS1_25CollectiveMainloopFwdSm90ILi2EN4cute5tupleIJNS5_1CILi1EEES8_S8_EEENS6_IJNS7_ILi128EEENS7_ILi176EEESA_EEELi128ENS_10bfloat16_tEfNS_4arch4Sm90ELb0ELb0ELb0ELb0ELb0ELb0ELb0ELb1ELb1ELb0ELb0ELb0EEENS1_21CollectiveEpilogueFwdINS6_IJSA_SA_SB_EEES9_SD_SF_Li256ELb0ELb0ELb0ELb0EEENS1_29StaticPersistentTileSchedulerILb0EEEEEEEEEvNT_6ParamsE,"aw",@nobits
	.sectionflags	@""
	.align	16
	.zero		1024


//--------------------- .nv.shared._ZN7cutlass13device_kernelIN5flash11enable_sm90INS1_16FlashAttnFwdSm90INS1_25CollectiveMainloopFwdSm90ILi2EN4cute5tupleIJNS5_1CILi2EEENS7_ILi1EEES9_EEENS6_IJNS7_ILi128EEENS7_ILi176EEESB_EEELi128ENS_10bfloat16_tEfNS_4arch4Sm90ELb0ELb0ELb0ELb0ELb0ELb0ELb0ELb1ELb1ELb0ELb0ELb0EEENS1_21CollectiveEpilogueFwdINS6_IJSB_SB_SC_EEESA_SE_SG_Li256ELb0ELb0ELb0ELb0EEENS1_29StaticPersistentTileSchedulerILb0EEEEEEEEEvNT_6ParamsE --------------------------
	.section	.nv.shared._ZN7cutlass13device_kernelIN5flash11enable_sm90INS1_16FlashAttnFwdSm90INS1_25CollectiveMainloopFwdSm90ILi2EN4cute5tupleIJNS5_1CILi2EEENS7_ILi1EEES9_EEENS6_IJNS7_ILi128EEENS7_ILi176EEESB_EEELi128ENS_10bfloat16_tEfNS_4arch4Sm90ELb0ELb0ELb0ELb0ELb0ELb0ELb0ELb1ELb1ELb0ELb0ELb0EEENS1_21CollectiveEpilogueFwdINS6_IJSB_SB_SC_EEESA_SE_SG_Li256ELb0ELb0ELb0ELb0EEENS1_29StaticPersistentTileSchedulerILb0EEEEEEEEEvNT_6ParamsE,"aw",@nobits
	.sectionflags	@""
	.align	16
	.zero		1024


//--------------------- .nv.shared._ZN7cutlass13device_kernelIN5flash11enable_sm90INS1_16FlashAttnFwdSm90INS1_25CollectiveMainloopFwdSm90ILi2EN4cute5tupleIJNS5_1CILi1EEES8_S8_EEENS6_IJNS7_ILi128EEENS7_ILi176EEESA_EEELi128ENS_10bfloat16_tEfNS_4arch4Sm90ELb0ELb0ELb0ELb1ELb0ELb0ELb0ELb1ELb1ELb0ELb0ELb0EEENS1_21CollectiveEpilogueFwdINS6_IJSA_SA_SB_EEES9_SD_SF_Li256ELb1ELb0ELb0ELb0EEENS1_36VarlenDynamicPersistentTileSchedulerILi128ELi176ELi256ELi32ELb0ELb0ELb1ELb0ELb1ELb1EEEEEEEEEvNT_6ParamsE --------------------------
	.section	.nv.shared._ZN7cutlass13device_kernelIN5flash11enable_sm90INS1_16FlashAttnFwdSm90INS1_25CollectiveMainloopFwdSm90ILi2EN4cute5tupleIJNS5_1CILi1EEES8_S8_EEENS6_IJNS7_ILi128EEENS7_ILi176EEESA_EEELi128ENS_10bfloat16_tEfNS_4arch4Sm90ELb0ELb0ELb0ELb1ELb0ELb0ELb0ELb1ELb1ELb0ELb0ELb0EEENS1_21CollectiveEpilogueFwdINS6_IJSA_SA_SB_EEES9_SD_SF_Li256ELb1ELb0ELb0ELb0EEENS1_36VarlenDynamicPersistentTileSchedulerILi128ELi176ELi256ELi32ELb0ELb0ELb1ELb0ELb1ELb1EEEEEEEEEvNT_6ParamsE,"aw",@nobits
	.sectionflags	@""
	.align	16
	.zero		1024


//--------------------- .nv.shared._ZN7cutlass13device_kernelIN5flash11enable_sm90INS1_16FlashAttnFwdSm90INS1_25CollectiveMainloopFwdSm90ILi2EN4cute5tupleIJNS5_1CILi1EEES8_S8_EEENS6_IJNS7_ILi128EEENS7_ILi176EEESA_EEELi128ENS_10bfloat16_tEfNS_4arch4Sm90ELb0ELb0ELb0ELb1ELb0ELb1ELb0ELb1ELb1ELb0ELb0ELb0EEENS1_21CollectiveEpilogueFwdINS6_IJSA_SA_SB_EEES9_SD_SF_Li256ELb1ELb0ELb0ELb0EEENS1_36VarlenDynamicPersistentTileSchedulerILi128ELi176ELi256ELi32ELb0ELb0ELb1ELb0ELb1ELb1EEEEEEEEEvNT_6ParamsE --------------------------
	.section	.nv.shared._ZN7cutlass13device_kernelIN5flash11enable_sm90INS1_16FlashAttnFwdSm90INS1_25CollectiveMainloopFwdSm90ILi2EN4cute5tupleIJNS5_1CILi1EEES8_S8_EEENS6_IJNS7_ILi128EEENS7_ILi176EEESA_EEELi128ENS_10bfloat16_tEfNS_4arch4Sm90ELb0ELb0ELb0ELb1ELb0ELb1ELb0ELb1ELb1ELb0ELb0ELb0EEENS1_21CollectiveEpilogueFwdINS6_IJSA_SA_SB_EEES9_SD_SF_Li256ELb1ELb0ELb0ELb0EEENS1_36VarlenDynamicPersistentTileSchedulerILi128ELi176ELi256ELi32ELb0ELb0ELb1ELb0ELb1ELb1EEEEEEEEEvNT_6ParamsE,"aw",@nobits
	.sectionflags	@""
	.align	16
	.zero		1024


//--------------------- .nv.shared._ZN7cutlass13device_kernelIN5flash11enable_sm90INS1_16FlashAttnFwdSm90INS1_25CollectiveMainloopFwdSm90ILi2EN4cute5tupleIJNS5_1CILi1EEES8_S8_EEENS6_IJNS7_ILi128EEESA_SA_EEELi128ENS_10bfloat16_tEfNS_4arch4Sm90ELb0ELb1ELb0ELb0ELb0ELb0ELb0ELb1ELb1ELb0ELb0ELb0EEENS1_21CollectiveEpilogueFwdISB_S9_SC_SE_Li256ELb0ELb0ELb0ELb0EEENS1_30DynamicPersistentTileSchedulerILi256ELi32ELb0ELb0ELb1EEEEEEEEEvNT_6ParamsE --------------------------
	.section	.nv.shared._ZN7cutlass13device_kernelIN5flash11enable_sm90INS1_16FlashAttnFwdSm90INS1_25CollectiveMainloopFwdSm90ILi2EN4cute5tupleIJNS5_1CILi1EEES8_S8_EEENS6_IJNS7_ILi128EEESA_SA_EEELi128ENS_10bfloat16_tEfNS_4arch4Sm90ELb0ELb1ELb0ELb0ELb0ELb0ELb0ELb1ELb1ELb0ELb0ELb0EEENS1_21CollectiveEpilogueFwdISB_S9_SC_SE_Li256ELb0ELb0ELb0ELb0EEENS1_30DynamicPersistentTileSchedulerILi256ELi32ELb0ELb0ELb1EEEEEEEEEvNT_6ParamsE,"aw",@nobits
	.sectionflags	@""
	.align	16
	.zero		1024


//--------------------- .nv.shared._ZN7cutlass13device_kernelIN5flash11enable_sm90INS1_16FlashAttnFwdSm90INS1_25CollectiveMainloopFwdSm90ILi2EN4cute5tupleIJNS5_1CILi1EEES8_S8_EEENS6_IJNS7_ILi128EEESA_SA_EEELi128ENS_10bfloat16_tEfNS_4arch4Sm90ELb0ELb1ELb0ELb1ELb0ELb0ELb0ELb1ELb1ELb0ELb0ELb0EEENS1_21CollectiveEpilogueFwdISB_S9_SC_SE_Li256ELb1ELb0ELb0ELb0EEENS1_36VarlenDynamicPersistentTileSchedulerILi128ELi128ELi256ELi32ELb0ELb0ELb1ELb1ELb0ELb1EEEEEEEEEvNT_6ParamsE --------------------------
	.section	.nv.shared._ZN7cutlass13device_kernelIN5flash11enable_sm90INS1_16FlashAttnFwdSm90INS1_25CollectiveMainloopFwdSm90ILi2EN4cute5tupleIJNS5_1CILi1EEES8_S8_EEENS6_IJNS7_ILi128EEESA_SA_EEELi128ENS_10bfloat16_tEfNS_4arch4Sm90ELb0ELb1ELb0ELb1ELb0ELb0ELb0ELb1ELb1ELb0ELb0ELb0EEENS1_21CollectiveEpilogueFwdISB_S9_SC_SE_Li256ELb1ELb0ELb0ELb0EEENS1_36VarlenDynamicPersistentTileSchedulerILi128ELi128ELi256ELi32ELb0ELb0ELb1ELb1ELb0ELb1EEEEEEEEEvNT_6ParamsE,"aw",@nobits
	.sectionflags	@""
	.align	16
	.zero		1024


//--------------------- .nv.shared._ZN7cutlass13device_kernelIN5flash11enable_sm90INS1_16FlashAttnFwdSm90INS1_25CollectiveMainloopFwdSm90ILi2EN4cute5tupleIJNS5_1CILi1EEES8_S8_EEENS6_IJNS7_ILi128EEESA_SA_EEELi128ENS_10bfloat16_tEfNS_4arch4Sm90ELb0ELb1ELb0ELb1ELb0ELb1ELb0ELb1ELb1ELb0ELb0ELb0EEENS1_21CollectiveEpilogueFwdISB_S9_SC_SE_Li256ELb1ELb0ELb0ELb0EEENS1_36VarlenDynamicPersistentTileSchedulerILi128ELi128ELi256ELi32ELb0ELb0ELb1ELb1ELb0ELb1EEEEEEEEEvNT_6ParamsE --------------------------
	.section	.nv.shared._ZN7cutlass13device_kernelIN5flash11enable_sm90INS1_16FlashAttnFwdSm90INS1_25CollectiveMainloopFwdSm90ILi2EN4cute5tupleIJNS5_1CILi1EEES8_S8_EEENS6_IJNS7_ILi128EEESA_SA_EEELi128ENS_10bfloat16_tEfNS_4arch4Sm90ELb0ELb1ELb0ELb1ELb0ELb1ELb0ELb1ELb1ELb0ELb0ELb0EEENS1_21CollectiveEpilogueFwdISB_S9_SC_SE_Li256ELb1ELb0ELb0ELb0EEENS1_36VarlenDynamicPersistentTileSchedulerILi128ELi128ELi256ELi32ELb0ELb0ELb1ELb1ELb0ELb1EEEEEEEEEvNT_6ParamsE,"aw",@nobits
	.sectionflags	@""
	.align	16
	.zero		1024


//--------------------- .nv.shared._ZN7cutlass13device_kernelIN5flash11enable_sm90INS1_16FlashAttnFwdSm90INS1_25CollectiveMainloopFwdSm90ILi2EN4cute5tupleIJNS5_1CILi1EEES8_S8_EEENS6_IJNS7_ILi128EEESA_SA_EEELi128ENS_10bfloat16_tEfNS_4arch4Sm90ELb1ELb0ELb0ELb0ELb0ELb0ELb0ELb1ELb1ELb0ELb0ELb0EEENS1_21CollectiveEpilogueFwdISB_S9_SC_SE_Li256ELb0ELb0ELb0ELb0EEENS1_30DynamicPersistentTileSchedulerILi256ELi32ELb0ELb0ELb1EEEEEEEEEvNT_6ParamsE --------------------------
	.section	.nv.shared._ZN7cutlass13device_kernelIN5flash11enable_sm90INS1_16FlashAttnFwdSm90INS1_25CollectiveMainloopFwdSm90ILi2EN4cute5tupleIJNS5_1CILi1EEES8_S8_EEENS6_IJNS7_ILi128EEESA_SA_EEELi128ENS_10bfloat16_tEfNS_4arch4Sm90ELb1ELb0ELb0ELb0ELb0ELb0ELb0ELb1ELb1ELb0ELb0ELb0EEENS1_21CollectiveEpilogueFwdISB_S9_SC_SE_Li256ELb0ELb0ELb0ELb0EEENS1_30DynamicPersistentTileSchedulerILi256ELi32ELb0ELb0ELb1EEEEEEEEEvNT_6ParamsE,"aw",@nobits
	.sectionflags	@""
	.align	16
	.zero		1024


//--------------------- .nv.shared._ZN7cutlass13device_kernelIN5flash11enable_sm90INS1_16FlashAttnFwdSm90INS1_25CollectiveMainloopFwdSm90ILi2EN4cute5tupleIJNS5_1CILi1EEES8_S8_EEENS6_IJNS7_ILi128EEESA_SA_EEELi128ENS_10bfloat16_tEfNS_4arch4Sm90ELb1ELb0ELb0ELb1ELb0ELb0ELb0ELb1ELb1ELb0ELb0ELb0EEENS1_21CollectiveEpilogueFwdISB_S9_SC_SE_Li256ELb1ELb0ELb0ELb0EEENS1_36VarlenDynamicPersistentTileSchedulerILi128ELi128ELi256ELi32ELb0ELb0ELb1ELb1ELb1ELb1EEEEEEEEEvNT_6ParamsE --------------------------
	.section	.nv.shared._ZN7cutlass13device_kernelIN5flash11enable_sm90INS1_16FlashAttnFwdSm90INS1_25CollectiveMainloopFwdSm90ILi2EN4cute5tupleIJNS5_1CILi1EEES8_S8_EEENS6_IJNS7_ILi128EEESA_SA_EEELi128ENS_10bfloat16_tEfNS_4arch4Sm90ELb1ELb0ELb0ELb1ELb0ELb0ELb0ELb1ELb1ELb0ELb0ELb0EEENS1_21CollectiveEpilogueFwdISB_S9_SC_SE_Li256ELb1ELb0ELb0ELb0EEENS1_36VarlenDynamicPersistentTileSchedulerILi128ELi128ELi256ELi32ELb0ELb0ELb1ELb1ELb1ELb1EEEEEEEEEvNT_6ParamsE,"aw",@nobits
	.sectionflags	@""
	.align	16
	.zero		1024


//--------------------- .nv.shared._ZN7cutlass13device_kernelIN5flash11enable_sm90INS1_16FlashAttnFwdSm90INS1_25CollectiveMainloopFwdSm90ILi2EN4cute5tupleIJNS5_1CILi1EEES8_S8_EEENS6_IJNS7_ILi128EEESA_SA_EEELi128ENS_10bfloat16_tEfNS_4arch4Sm90ELb1ELb0ELb0ELb1ELb0ELb1ELb0ELb1ELb1ELb0ELb0ELb0EEENS1_21CollectiveEpilogueFwdISB_S9_SC_SE_Li256ELb1ELb0ELb0ELb0EEENS1_36VarlenDynamicPersistentTileSchedulerILi128ELi128ELi256ELi32ELb0ELb0ELb1ELb1ELb1ELb1EEEEEEEEEvNT_6ParamsE --------------------------
	.section	.nv.shared._ZN7cutlass13device_kernelIN5flash11enable_sm90INS1_16FlashAttnFwdSm90INS1_25CollectiveMainloopFwdSm90ILi2EN4cute5tupleIJNS5_1CILi1EEES8_S8_EEENS6_IJNS7_ILi128EEESA_SA_EEELi128ENS_10bfloat16_tEfNS_4arch4Sm90ELb1ELb0ELb0ELb1ELb0ELb1ELb0ELb1ELb1ELb0ELb0ELb0EEENS1_21CollectiveEpilogueFwdISB_S9_SC_SE_Li256ELb1ELb0ELb0ELb0EEENS1_36VarlenDynamicPersistentTileSchedulerILi128ELi128ELi256ELi32ELb0ELb0ELb1ELb1ELb1ELb1EEEEEEEEEvNT_6ParamsE,"aw",@nobits
	.sectionflags	@""
	.align	16
	.zero		1024


//--------------------- .nv.shared._ZN7cutlass13device_kernelIN5flash11enable_sm90INS1_16FlashAttnFwdSm90INS1_25CollectiveMainloopFwdSm90ILi2EN4cute5tupleIJNS5_1CILi1EEES8_S8_EEENS6_IJNS7_ILi192EEENS7_ILi144EEENS7_ILi96EEEEEELi96ENS_10bfloat16_tEfNS_4arch4Sm90ELb0ELb0ELb0ELb0ELb0ELb0ELb0ELb0ELb1ELb0ELb0ELb0EEENS1_21CollectiveEpilogueFwdINS6_IJSA_SC_SB_EEES9_SE_SG_Li384ELb0ELb0ELb0ELb0EEENS1_29StaticPersistentTileSchedulerILb0EEEEEEEEEvNT_6ParamsE --------------------------
	.section	.nv.shared._ZN7cutlass13device_kernelIN5flash11enable_sm90INS1_16FlashAttnFwdSm90INS1_25CollectiveMainloopFwdSm90ILi2EN4cute5tupleIJNS5_1CILi1EEES8_S8_EEENS6_IJNS7_ILi192EEENS7_ILi144EEENS7_ILi96EEEEEELi96ENS_10bfloat16_tEfNS_4arch4Sm90ELb0ELb0ELb0ELb0ELb0ELb0ELb0ELb0ELb1ELb0ELb0ELb0EEENS1_21CollectiveEpilogueFwdINS6_IJSA_SC_SB_EEES9_SE_SG_Li384ELb0ELb0ELb0ELb0EEENS1_29StaticPersistentTileSchedulerILb0EEEEEEEEEvNT_6ParamsE,"aw",@nobits
	.sectionflags	@""
	.align	16
	.zero		1024


//--------------------- .nv.shared._ZN7cutlass13device_kernelIN5flash11enable_sm90INS1_16FlashAttnFwdSm90INS1_25CollectiveMainloopFwdSm90ILi2EN4cute5tupleIJNS5_1CILi1EEES8_S8_EEENS6_IJNS7_ILi192EEENS7_ILi144EEENS7_ILi96EEEEEELi96ENS_10bfloat16_tEfNS_4arch4Sm90ELb0ELb0ELb0ELb1ELb0ELb0ELb0ELb0ELb1ELb0ELb0ELb0EEENS1_21CollectiveEpilogueFwdINS6_IJSA_SC_SB_EEES9_SE_SG_Li384ELb1ELb0ELb0ELb0EEENS1_36VarlenDynamicPersistentTileSchedulerILi192ELi144ELi384ELi32ELb0ELb0ELb1ELb0ELb1ELb1EEEEEEEEEvNT_6ParamsE --------------------------
	.section	.nv.shared._ZN7cutlass13device_kernelIN5flash11enable_sm90INS1_16FlashAttnFwdSm90INS1_25CollectiveMainloopFwdSm90ILi2EN4cute5tupleIJNS5_1CILi1EEES8_S8_EEENS6_IJNS7_ILi192EEENS7_ILi144EEENS7_ILi96EEEEEELi96ENS_10bfloat16_tEfNS_4arch4Sm90ELb0ELb0ELb0ELb1ELb0ELb0ELb0ELb0ELb1ELb0ELb0ELb0EEENS1_21CollectiveEpilogueFwdINS6_IJSA_SC_SB_EEES9_SE_SG_Li384ELb1ELb0ELb0ELb0EEENS1_36VarlenDynamicPersistentTileSchedulerILi192ELi144ELi384ELi32ELb0ELb0ELb1ELb0ELb1ELb1EEEEEEEEEvNT_6ParamsE,"aw",@nobits
	.sectionflags	@""
	.align	16
	.zero		1024


//--------------------- .nv.shared._ZN7cutlass13device_kernelIN5flash11enable_sm90INS1_16FlashAttnFwdSm90INS1_25CollectiveMainloopFwdSm90ILi2EN4cute5tupleIJNS5_1CILi1EEES8_S8_EEENS6_IJNS7_ILi192EEENS7_ILi144EEENS7_ILi96EEEEEELi96ENS_10bfloat16_tEfNS_4arch4Sm90ELb0ELb0ELb0ELb1ELb0ELb1ELb0ELb0ELb1ELb0ELb0ELb0EEENS1_21CollectiveEpilogueFwdINS6_IJSA_SC_SB_EEES9_SE_SG_Li384ELb1ELb0ELb0ELb0EEENS1_36VarlenDynamicPersistentTileSchedulerILi192ELi144ELi384ELi32ELb0ELb0ELb1ELb0ELb1ELb1EEEEEEEEEvNT_6ParamsE --------------------------
	.section	.nv.shared._ZN7cutlass13device_kernelIN5flash11enable_sm90INS1_16FlashAttnFwdSm90INS1_25CollectiveMainloopFwdSm90ILi2EN4cute5tupleIJNS5_1CILi1EEES8_S8_EEENS6_IJNS7_ILi192EEENS7_ILi144EEENS7_ILi96EEEEEELi96ENS_10bfloat16_tEfNS_4arch4Sm90ELb0ELb0ELb0ELb1ELb0ELb1ELb0ELb0ELb1ELb0ELb0ELb0EEENS1_21CollectiveEpilogueFwdINS6_IJSA_SC_SB_EEES9_SE_SG_Li384ELb1ELb0ELb0ELb0EEENS1_36VarlenDynamicPersistentTileSchedulerILi192ELi144ELi384ELi32ELb0ELb0ELb1ELb0ELb1ELb1EEEEEEEEEvNT_6ParamsE,"aw",@nobits
	.sectionflags	@""
	.align	16
	.zero		1024


//--------------------- .nv.shared._ZN7cutlass13device_kernelIN5flash11enable_sm90INS1_16FlashAttnFwdSm90INS1_25CollectiveMainloopFwdSm90ILi2EN4cute5tupleIJNS5_1CILi1EEES8_S8_EEENS6_IJNS7_ILi192EEENS7_ILi128EEENS7_ILi96EEEEEELi96ENS_10bfloat16_tEfNS_4arch4Sm90ELb0ELb1ELb0ELb0ELb0ELb0ELb0ELb0ELb1ELb0ELb0ELb0EEENS1_21CollectiveEpilogueFwdINS6_IJSA_SC_SB_EEES9_SE_SG_Li384ELb0ELb0ELb0ELb0EEENS1_30DynamicPersistentTileSchedulerILi384ELi32ELb0ELb0ELb1EEEEEEEEEvNT_6ParamsE --------------------------
	.section	.nv.shared._ZN7cutlass13device_kernelIN5flash11enable_sm90INS1_16FlashAttnFwdSm90INS1_25CollectiveMainloopFwdSm90ILi2EN4cute5tupleIJNS5_1CILi1EEES8_S8_EEENS6_IJNS7_ILi192EEENS7_ILi128EEENS7_ILi96EEEEEELi96ENS_10bfloat16_tEfNS_4arch4Sm90ELb0ELb1ELb0ELb0ELb0ELb0ELb0ELb0ELb1ELb0ELb0ELb0EEENS1_21CollectiveEpilogueFwdINS6_IJSA_SC_SB_EEES9_SE_SG_Li384ELb0ELb0ELb0ELb0EEENS1_30DynamicPersistentTileSchedulerILi384ELi32ELb0ELb0ELb1EEEEEEEEEvNT_6ParamsE,"aw",@nobits
	.sectionflags	@""
	.align	16
	.zero		1024


//--------------------- .nv.shared._ZN7cutlass13device_kernelIN5flash11enable_sm90INS1_16FlashAttnFwdSm90INS1_25CollectiveMainloopFwdSm90ILi2EN4cute5tupleIJNS5_1CILi1EEES8_S8_EEENS6_IJNS7_ILi192EEENS7_ILi128EEENS7_ILi96EEEEEELi96ENS_10bfloat16_tEfNS_4arch4Sm90ELb0ELb1ELb0ELb1ELb0ELb0ELb0ELb0ELb1ELb0ELb0ELb0EEENS1_21CollectiveEpilogueFwdINS6_IJSA_SC_SB_EEES9_SE_SG_Li384ELb1ELb0ELb0ELb0EEENS1_36VarlenDynamicPersistentTileSchedulerILi192ELi128ELi384ELi32ELb0ELb0ELb1ELb1ELb0ELb1EEEEEEEEEvNT_6ParamsE --------------------------
	.section	.nv.shared._ZN7cutlass13device_kernelIN5flash11enable_sm90INS1_16FlashAttnFwdSm90INS1_25CollectiveMainloopFwdSm90ILi2EN4cute5tupleIJNS5_1CILi1EEES8_S8_EEENS6_IJNS7_ILi192EEENS7_ILi128EEENS7_ILi96EEEEEELi96ENS_10bfloat16_tEfNS_4arch4Sm90ELb0ELb1ELb0ELb1ELb0ELb0ELb0ELb0ELb1ELb0ELb0ELb0EEENS1_21CollectiveEpilogueFwdINS6_IJSA_SC_SB_EEES9_SE_SG_Li384ELb1ELb0ELb0ELb0EEENS1_36VarlenDynamicPersistentTileSchedulerILi192ELi128ELi384ELi32ELb0ELb0ELb1ELb1ELb0ELb1EEEEEEEEEvNT_6ParamsE,"aw",@nobits
	.sectionflags	@""
	.align	16
	.zero		1024


//--------------------- .nv.shared._ZN7cutlass13device_kernelIN5flash11enable_sm90INS1_16FlashAttnFwdSm90INS1_25CollectiveMainloopFwdSm90ILi2EN4cute5tupleIJNS5_1CILi1EEES8_S8_EEENS6_IJNS7_ILi192EEENS7_ILi128EEENS7_ILi96EEEEEELi96ENS_10bfloat16_tEfNS_4arch4Sm90ELb0ELb1ELb0ELb1ELb0ELb1ELb0ELb0ELb1ELb0ELb0ELb0EEENS1_21CollectiveEpilogueFwdINS6_IJSA_SC_SB_EEES9_SE_SG_Li384ELb1ELb0ELb0ELb0EEENS1_36VarlenDynamicPersistentTileSchedulerILi192ELi128ELi384ELi32ELb0ELb0ELb1ELb1ELb0ELb1EEEEEEEEEvNT_6ParamsE --------------------------
	.section	.nv.shared._ZN7cutlass13device_kernelIN5flash11enable_sm90INS1_16FlashAttnFwdSm90INS1_25CollectiveMainloopFwdSm90ILi2EN4cute5tupleIJNS5_1CILi1EEES8_S8_EEENS6_IJNS7_ILi192EEENS7_ILi128EEENS7_ILi96EEEEEELi96ENS_10bfloat16_tEfNS_4arch4Sm90ELb0ELb1ELb0ELb1ELb0ELb1ELb0ELb0ELb1ELb0ELb0ELb0EEENS1_21CollectiveEpilogueFwdINS6_IJSA_SC_SB_EEES9_SE_SG_Li384ELb1ELb0ELb0ELb0EEENS1_36VarlenDynamicPersistentTileSchedulerILi192ELi128ELi384ELi32ELb0ELb0ELb1ELb1ELb0ELb1EEEEEEEEEvNT_6ParamsE,"aw",@nobits
	.sectionflags	@""
	.align	16
	.zero		1024


//--------------------- .nv.shared._ZN7cutlass13device_kernelIN5flash11enable_sm90INS1_16FlashAttnFwdSm90INS1_25CollectiveMainloopFwdSm90ILi2EN4cute5tupleIJNS5_1CILi1EEES8_S8_EEENS6_IJNS7_ILi192EEENS7_ILi144EEENS7_ILi96EEEEEELi96ENS_10bfloat16_tEfNS_4arch4Sm90ELb1ELb0ELb0ELb0ELb0ELb0ELb0ELb0ELb1ELb0ELb0ELb0EEENS1_21CollectiveEpilogueFwdINS6_IJSA_SC_SB_EEES9_SE_SG_Li384ELb0ELb0ELb0ELb0EEENS1_30DynamicPersistentTileSchedulerILi384ELi32ELb0ELb0ELb1EEEEEEEEEvNT_6ParamsE --------------------------
	.section	.nv.shared._ZN7cutlass13device_kernelIN5flash11enable_sm90INS1_16FlashAttnFwdSm90INS1_25CollectiveMainloopFwdSm90ILi2EN4cute5tupleIJNS5_1CILi1EEES8_S8_EEENS6_IJNS7_ILi192EEENS7_ILi144EEENS7_ILi96EEEEEELi96ENS_10bfloat16_tEfNS_4arch4Sm90ELb1ELb0ELb0ELb0ELb0ELb0ELb0ELb0ELb1ELb0ELb0ELb0EEENS1_21CollectiveEpilogueFwdINS6_IJSA_SC_SB_EEES9_SE_SG_Li384ELb0ELb0ELb0ELb0EEENS1_30DynamicPersistentTileSchedulerILi384ELi32ELb0ELb0ELb1EEEEEEEEEvNT_6ParamsE,"aw",@nobits
	.sectionflags	@""
	.align	16
	.zero		1024


//--------------------- .nv.shared._ZN7cutlass13device_kernelIN5flash11enable_sm90INS1_16FlashAttnFwdSm90INS1_25CollectiveMainloopFwdSm90ILi2EN4cute5tupleIJNS5_1CILi1EEES8_S8_EEENS6_IJNS7_ILi192EEENS7_ILi144EEENS7_ILi96EEEEEELi96ENS_10bfloat16_tEfNS_4arch4Sm90ELb1ELb0ELb0ELb1ELb0ELb0ELb0ELb0ELb1ELb0ELb0ELb0EEENS1_21CollectiveEpilogueFwdINS6_IJSA_SC_SB_EEES9_SE_SG_Li384ELb1ELb0ELb0ELb0EEENS1_36VarlenDynamicPersistentTileSchedulerILi192ELi144ELi384ELi32ELb0ELb0ELb1ELb1ELb1ELb1EEEEEEEEEvNT_6ParamsE --------------------------
	.section	.nv.shared._ZN7cutlass13device_kernelIN5flash11enable_sm90INS1_16FlashAttnFwdSm90INS1_25CollectiveMainloopFwdSm90ILi2EN4cute5tupleIJNS5_1CILi1EEES8_S8_EEENS6_IJNS7_ILi192EEENS7_ILi144EEENS7_ILi96EEEEEELi96ENS_10bfloat16_tEfNS_4arch4Sm90ELb1ELb0ELb0ELb1ELb0ELb0ELb0ELb0ELb1ELb0ELb0ELb0EEENS1_21CollectiveEpilogueFwdINS6_IJSA_SC_SB_EEES9_SE_SG_Li384ELb1ELb0ELb0ELb0EEENS1_36VarlenDynamicPersistentTileSchedulerILi192ELi144ELi384ELi32ELb0ELb0ELb1ELb1ELb1ELb1EEEEEEEEEvNT_6ParamsE,"aw",@nobits
	.sectionflags	@""
	.align	16
	.zero		1024


//--------------------- .nv.shared._ZN7cutlass13device_kernelIN5flash11enable_sm90INS1_16FlashAttnFwdSm90INS1_25CollectiveMainloopFwdSm90ILi2EN4cute5tupleIJNS5_1CILi1EEES8_S8_EEENS6_IJNS7_ILi192EEENS7_ILi144EEENS7_ILi96EEEEEELi96ENS_10bfloat16_tEfNS_4arch4Sm90ELb1ELb0ELb0ELb1ELb0ELb1ELb0ELb0ELb1ELb0ELb0ELb0EEENS1_21CollectiveEpilogueFwdINS6_IJSA_SC_SB_EEES9_SE_SG_Li384ELb1ELb0ELb0ELb0EEENS1_36VarlenDynamicPersistentTileSchedulerILi192ELi144ELi384ELi32ELb0ELb0ELb1ELb1ELb1ELb1EEEEEEEEEvNT_6ParamsE --------------------------
	.section	.nv.shared._ZN7cutlass13device_kernelIN5flash11enable_sm90INS1_16FlashAttnFwdSm90INS1_25CollectiveMainloopFwdSm90ILi2EN4cute5tupleIJNS5_1CILi1EEES8_S8_EEENS6_IJNS7_ILi192EEENS7_ILi144EEENS7_ILi96EEEEEELi96ENS_10bfloat16_tEfNS_4arch4Sm90ELb1ELb0ELb0ELb1ELb0ELb1ELb0ELb0ELb1ELb0ELb0ELb0EEENS1_21CollectiveEpilogueFwdINS6_IJSA_SC_SB_EEES9_SE_SG_Li384ELb1ELb0ELb0ELb0EEENS1_36VarlenDynamicPersistentTileSchedulerILi192ELi144ELi384ELi32ELb0ELb0ELb1ELb1ELb1ELb1EEEEEEEEEvNT_6ParamsE,"aw",@nobits
	.sectionflags	@""
	.align	16
	.zero		1024


//--------------------- .nv.shared._ZN7cutlass13device_kernelIN5flash11enable_sm90INS1_16FlashAttnFwdSm90INS1_25CollectiveMainloopFwdSm90ILi2EN4cute5tupleIJNS5_1CILi1EEES8_S8_EEENS6_IJNS7_ILi192EEESA_NS7_ILi64EEEEEELi64ENS_10bfloat16_tEfNS_4arch4Sm90ELb0ELb0ELb0ELb0ELb0ELb0ELb0ELb0ELb1ELb0ELb0ELb0EEENS1_21CollectiveEpilogueFwdINS6_IJSA_SB_SA_EEES9_SD_SF_Li384ELb0ELb0ELb0ELb0EEENS1_29StaticPersistentTileSchedulerILb0EEEEEEEEEvNT_6ParamsE --------------------------
	.section	.nv.shared._ZN7cutlass13device_kernelIN5flash11enable_sm90INS1_16FlashAttnFwdSm90INS1_25CollectiveMainloopFwdSm90ILi2EN4cute5tupleIJNS5_1CILi1EEES8_S8_EEENS6_IJNS7_ILi192EEESA_NS7_ILi64EEEEEELi64ENS_10bfloat16_tEfNS_4arch4Sm90ELb0ELb0ELb0ELb0ELb0ELb0ELb0ELb0ELb1ELb0ELb0ELb0EEENS1_21CollectiveEpilogueFwdINS6_IJSA_SB_SA_EEES9_SD_SF_Li384ELb0ELb0ELb0ELb0EEENS1_29StaticPersistentTileSchedulerILb0EEEEEEEEEvNT_6ParamsE,"aw",@nobits
	.sectionflags	@""
	.align	16
	.zero		1024


//--------------------- .nv.shared._ZN7cutlass13device_kernelIN5flash11enable_sm90INS1_16FlashAttnFwdSm90INS1_25CollectiveMainloopFwdSm90ILi2EN4cute5tupleIJNS5_1CILi1EEES8_S8_EEENS6_IJNS7_ILi192EEESA_NS7_ILi64EEEEEELi64ENS_10bfloat16_tEfNS_4arch4Sm90ELb0ELb0ELb0ELb1ELb0ELb0ELb0ELb0ELb1ELb0ELb0ELb0EEENS1_21CollectiveEpilogueFwdINS6_IJSA_SB_SA_EEES9_SD_SF_Li384ELb1ELb0ELb0ELb0EEENS1_36VarlenDynamicPersistentTileSchedulerILi192ELi192ELi384ELi32ELb0ELb0ELb1ELb0ELb1ELb1EEEEEEEEEvNT_6ParamsE --------------------------
	.section	.nv.shared._ZN7cutlass13device_kernelIN5flash11enable_sm90INS1_16FlashAttnFwdSm90INS1_25CollectiveMainloopFwdSm90ILi2EN4cute5tupleIJNS5_1CILi1EEES8_S8_EEENS6_IJNS7_ILi192EEESA_NS7_ILi64EEEEEELi64ENS_10bfloat16_tEfNS_4arch4Sm90ELb0ELb0ELb0ELb1ELb0ELb0ELb0ELb0ELb1ELb0ELb0ELb0EEENS1_21CollectiveEpilogueFwdINS6_IJSA_SB_SA_EEES9_SD_SF_Li384ELb1ELb0ELb0ELb0EEENS1_36VarlenDynamicPersistentTileSchedulerILi192ELi192ELi384ELi32ELb0ELb0ELb1ELb0ELb1ELb1EEEEEEEEEvNT_6ParamsE,"aw",@nobits
	.sectionflags	@""
	.align	16
	.zero		1024


//--------------------- .nv.shared._ZN7cutlass13device_kernelIN5flash11enable_sm90INS1_16FlashAttnFwdSm90INS1_25CollectiveMainloopFwdSm90ILi2EN4cute5tupleIJNS5_1CILi1EEES8_S8_EEENS6_IJNS7_ILi192EEESA_NS7_ILi64EEEEEELi64ENS_10bfloat16_tEfNS_4arch4Sm90ELb0ELb0ELb0ELb1ELb0ELb1ELb0ELb0ELb1ELb0ELb0ELb0EEENS1_21CollectiveEpilogueFwdINS6_IJSA_SB_SA_EEES9_SD_SF_Li384ELb1ELb0ELb0ELb0EEENS1_36VarlenDynamicPersistentTileSchedulerILi192ELi192ELi384ELi32ELb0ELb0ELb1ELb0ELb1ELb1EEEEEEEEEvNT_6ParamsE --------------------------
	.section	.nv.shared._ZN7cutlass13device_kernelIN5flash11enable_sm90INS1_16FlashAttnFwdSm90INS1_25CollectiveMainloopFwdSm90ILi2EN4cute5tupleIJNS5_1CILi1EEES8_S8_EEENS6_IJNS7_ILi192EEESA_NS7_ILi64EEEEEELi64ENS_10bfloat16_tEfNS_4arch4Sm90ELb0ELb0ELb0ELb1ELb0ELb1ELb0ELb0ELb1ELb0ELb0ELb0EEENS1_21CollectiveEpilogueFwdINS6_IJSA_SB_SA_EEES9_SD_SF_Li384ELb1ELb0ELb0ELb0EEENS1_36VarlenDynamicPersistentTileSchedulerILi192ELi192ELi384ELi32ELb0ELb0ELb1ELb0ELb1ELb1EEEEEEEEEvNT_6ParamsE,"aw",@nobits
	.sectionflags	@""
	.align	16
	.zero		1024


//--------------------- .nv.shared._ZN7cutlass13device_kernelIN5flash11enable_sm90INS1_16FlashAttnFwdSm90INS1_25CollectiveMainloopFwdSm90ILi2EN4cute5tupleIJNS5_1CILi1EEES8_S8_EEENS6_IJNS7_ILi192EEENS7_ILi128EEENS7_ILi64EEEEEELi64ENS_10bfloat16_tEfNS_4arch4Sm90ELb0ELb1ELb0ELb0ELb0ELb0ELb0ELb1ELb1ELb0ELb0ELb0EEENS1_21CollectiveEpilogueFwdINS6_IJSA_SC_SB_EEES9_SE_SG_Li384ELb0ELb0ELb0ELb0EEENS1_30DynamicPersistentTileSchedulerILi384ELi32ELb0ELb0ELb1EEEEEEEEEvNT_6ParamsE --------------------------
	.section	.nv.shared._ZN7cutlass13device_kernelIN5flash11enable_sm90INS1_16FlashAttnFwdSm90INS1_25CollectiveMainloopFwdSm90ILi2EN4cute5tupleIJNS5_1CILi1EEES8_S8_EEENS6_IJNS7_ILi192EEENS7_ILi128EEENS7_ILi64EEEEEELi64ENS_10bfloat16_tEfNS_4arch4Sm90ELb0ELb1ELb0ELb0ELb0ELb0ELb0ELb1ELb1ELb0ELb0ELb0EEENS1_21CollectiveEpilogueFwdINS6_IJSA_SC_SB_EEES9_SE_SG_Li384ELb0ELb0ELb0ELb0EEENS1_30DynamicPersistentTileSchedulerILi384ELi32ELb0ELb0ELb1EEEEEEEEEvNT_6ParamsE,"aw",@nobits
	.sectionflags	@""
	.align	16
	.zero		1024


//--------------------- .nv.shared._ZN7cutlass13device_kernelIN5flash11enable_sm90INS1_16FlashAttnFwdSm90INS1_25CollectiveMainloopFwdSm90ILi2EN4cute5tupleIJNS5_1CILi1EEES8_S8_EEENS6_IJNS7_ILi192EEENS7_ILi128EEENS7_ILi64EEEEEELi64ENS_10bfloat16_tEfNS_4arch4Sm90ELb0ELb1ELb0ELb1ELb0ELb0ELb0ELb1ELb1ELb0ELb0ELb0EEENS1_21CollectiveEpilogueFwdINS6_IJSA_SC_SB_EEES9_SE_SG_Li384ELb1ELb0ELb0ELb0EEENS1_36VarlenDynamicPersistentTileSchedulerILi192ELi128ELi384ELi32ELb0ELb0ELb1ELb1ELb0ELb1EEEEEEEEEvNT_6ParamsE --------------------------
	.section	.nv.shared._ZN7cutlass13device_kernelIN5flash11enable_sm90INS1_16FlashAttnFwdSm90INS1_25CollectiveMainloopFwdSm90ILi2EN4cute5tupleIJNS5_1CILi1EEES8_S8_EEENS6_IJNS7_ILi192EEENS7_ILi128EEENS7_ILi64EEEEEELi64ENS_10bfloat16_tEfNS_4arch4Sm90ELb0ELb1ELb0ELb1ELb0ELb0ELb0ELb1ELb1ELb0ELb0ELb0EEENS1_21CollectiveEpilogueFwdINS6_IJSA_SC_SB_EEES9_SE_SG_Li384ELb1ELb0ELb0ELb0EEENS1_36VarlenDynamicPersistentTileSchedulerILi192ELi128ELi384ELi32ELb0ELb0ELb1ELb1ELb0ELb1EEEEEEEEEvNT_6ParamsE,"aw",@nobits
	.sectionflags	@""
	.align	16
	.zero		1024


//--------------------- .nv.shared._ZN7cutlass13device_kernelIN5flash11enable_sm90INS1_16FlashAttnFwdSm90INS1_25CollectiveMainloopFwdSm90ILi2EN4cute5tupleIJNS5_1CILi1EEES8_S8_EEENS6_IJNS7_ILi192EEENS7_ILi128EEENS7_ILi64EEEEEELi64ENS_10bfloat16_tEfNS_4arch4Sm90ELb0ELb1ELb0ELb1ELb0ELb1ELb0ELb1ELb1ELb0ELb0ELb0EEENS1_21CollectiveEpilogueFwdINS6_IJSA_SC_SB_EEES9_SE_SG_Li384ELb1ELb0ELb0ELb0EEENS1_36VarlenDynamicPersistentTileSchedulerILi192ELi128ELi384ELi32ELb0ELb0ELb1ELb1ELb0ELb1EEEEEEEEEvNT_6ParamsE --------------------------
	.section	.nv.shared._ZN7cutlass13device_kernelIN5flash11enable_sm90INS1_16FlashAttnFwdSm90INS1_25CollectiveMainloopFwdSm90ILi2EN4cute5tupleIJNS5_1CILi1EEES8_S8_EEENS6_IJNS7_ILi192EEENS7_ILi128EEENS7_ILi64EEEEEELi64ENS_10bfloat16_tEfNS_4arch4Sm90ELb0ELb1ELb0ELb1ELb0ELb1ELb0ELb1ELb1ELb0ELb0ELb0EEENS1_21CollectiveEpilogueFwdINS6_IJSA_SC_SB_EEES9_SE_SG_Li384ELb1ELb0ELb0ELb0EEENS1_36VarlenDynamicPersistentTileSchedulerILi192ELi128ELi384ELi32ELb0ELb0ELb1ELb1ELb0ELb1EEEEEEEEEvNT_6ParamsE,"aw",@nobits
	.sectionflags	@""
	.align	16
	.zero		1024


//--------------------- .nv.shared._ZN7cutlass13device_kernelIN5flash11enable_sm90INS1_16FlashAttnFwdSm90INS1_25CollectiveMainloopFwdSm90ILi2EN4cute5tupleIJNS5_1CILi1EEES8_S8_EEENS6_IJNS7_ILi192EEENS7_ILi128EEENS7_ILi64EEEEEELi64ENS_10bfloat16_tEfNS_4arch4Sm90ELb1ELb0ELb0ELb0ELb0ELb0ELb0ELb1ELb1ELb0ELb0ELb0EEENS1_21CollectiveEpilogueFwdINS6_IJSA_SC_SB_EEES9_SE_SG_Li384ELb0ELb0ELb0ELb0EEENS1_30DynamicPersistentTileSchedulerILi384ELi32ELb0ELb0ELb1EEEEEEEEEvNT_6ParamsE --------------------------
	.section	.nv.shared._ZN7cutlass13device_kernelIN5flash11enable_sm90INS1_16FlashAttnFwdSm90INS1_25CollectiveMainloopFwdSm90ILi2EN4cute5tupleIJNS5_1CILi1EEES8_S8_EEENS6_IJNS7_ILi192EEENS7_ILi128EEENS7_ILi64EEEEEELi64ENS_10bfloat16_tEfNS_4arch4Sm90ELb1ELb0ELb0ELb0ELb0ELb0ELb0ELb1ELb1ELb0ELb0ELb0EEENS1_21CollectiveEpilogueFwdINS6_IJSA_SC_SB_EEES9_SE_SG_Li384ELb0ELb0ELb0ELb0EEENS1_30DynamicPersistentTileSchedulerILi384ELi32ELb0ELb0ELb1EEEEEEEEEvNT_6ParamsE,"aw",@nobits
	.sectionflags	@""
	.align	16
	.zero		1024


//--------------------- .nv.shared._ZN7cutlass13device_kernelIN5flash11enable_sm90INS1_16FlashAttnFwdSm90INS1_25CollectiveMainloopFwdSm90ILi2EN4cute5tupleIJNS5_1CILi1EEES8_S8_EEENS6_IJNS7_ILi192EEENS7_ILi128EEENS7_ILi64EEEEEELi64ENS_10bfloat16_tEfNS_4arch4Sm90ELb1ELb0ELb0ELb1ELb0ELb0ELb0ELb1ELb1ELb0ELb0ELb0EEENS1_21CollectiveEpilogueFwdINS6_IJSA_SC_SB_EEES9_SE_SG_Li384ELb1ELb0ELb0ELb0EEENS1_36VarlenDynamicPersistentTileSchedulerILi192ELi128ELi384ELi32ELb0ELb0ELb1ELb1ELb1ELb1EEEEEEEEEvNT_6ParamsE --------------------------
	.section	.nv.shared._ZN7cutlass13device_kernelIN5flash11enable_sm90INS1_16FlashAttnFwdSm90INS1_25CollectiveMainloopFwdSm90ILi2EN4cute5tupleIJNS5_1CILi1EEES8_S8_EEENS6_IJNS7_ILi192EEENS7_ILi128EEENS7_ILi64EEEEEELi64ENS_10bfloat16_tEfNS_4arch4Sm90ELb1ELb0ELb0ELb1ELb0ELb0ELb0ELb1ELb1ELb0ELb0ELb0EEENS1_21CollectiveEpilogueFwdINS6_IJSA_SC_SB_EEES9_SE_SG_Li384ELb1ELb0ELb0ELb0EEENS1_36VarlenDynamicPersistentTileSchedulerILi192ELi128ELi384ELi32ELb0ELb0ELb1ELb1ELb1ELb1EEEEEEEEEvNT_6ParamsE,"aw",@nobits
	.sectionflags	@""
	.align	16
	.zero		1024


//--------------------- .nv.shared._ZN7cutlass13device_kernelIN5flash11enable_sm90INS1_16FlashAttnFwdSm90INS1_25CollectiveMainloopFwdSm90ILi2EN4cute5tupleIJNS5_1CILi1EEES8_S8_EEENS6_IJNS7_ILi192EEENS7_ILi128EEENS7_ILi64EEEEEELi64ENS_10bfloat16_tEfNS_4arch4Sm90ELb1ELb0ELb0ELb1ELb0ELb1ELb0ELb1ELb1ELb0ELb0ELb0EEENS1_21CollectiveEpilogueFwdINS6_IJSA_SC_SB_EEES9_SE_SG_Li384ELb1ELb0ELb0ELb0EEENS1_36VarlenDynamicPersistentTileSchedulerILi192ELi128ELi384ELi32ELb0ELb0ELb1ELb1ELb1ELb1EEEEEEEEEvNT_6ParamsE --------------------------
	.section	.nv.shared._ZN7cutlass13device_kernelIN5flash11enable_sm90INS1_16FlashAttnFwdSm90INS1_25CollectiveMainloopFwdSm90ILi2EN4cute5tupleIJNS5_1CILi1EEES8_S8_EEENS6_IJNS7_ILi192EEENS7_ILi128EEENS7_ILi64EEEEEELi64ENS_10bfloat16_tEfNS_4arch4Sm90ELb1ELb0ELb0ELb1ELb0ELb1ELb0ELb1ELb1ELb0ELb0ELb0EEENS1_21CollectiveEpilogueFwdINS6_IJSA_SC_SB_EEES9_SE_SG_Li384ELb1ELb0ELb0ELb0EEENS1_36VarlenDynamicPersistentTileSchedulerILi192ELi128ELi384ELi32ELb0ELb0ELb1ELb1ELb1ELb1EEEEEEEEEvNT_6ParamsE,"aw",@nobits
	.sectionflags	@""
	.align	16
	.zero		1024


//--------------------- .nv.constant0._ZN7cutlass13device_kernelIN5flash11enable_sm90INS1_16FlashAttnFwdSm90INS1_25CollectiveMainloopFwdSm90ILi2EN4cute5tupleIJNS5_1CILi1EEES8_S8_EEENS6_IJNS7_ILi128EEENS7_ILi80EEENS7_ILi256EEEEEELi256ENS_10bfloat16_tEfNS_4arch4Sm90ELb0ELb0ELb0ELb0ELb0ELb0ELb0ELb1ELb1ELb0ELb0ELb0EEENS1_21CollectiveEpilogueFwdINS6_IJSA_SC_SB_EEES9_SE_SG_Li256ELb0ELb0ELb0ELb0EEENS1_29StaticPersistentTileSchedulerILb0EEEEEEEEEvNT_6ParamsE --------------------------
	.section	.nv.constant0._ZN7cutlass13device_kernelIN5flash11enable_sm90INS1_16FlashAttnFwdSm90INS1_25CollectiveMainloopFwdSm90ILi2EN4cute5tupleIJNS5_1CILi1EEES8_S8_EEENS6_IJNS7_ILi128EEENS7_ILi80EEENS7_ILi256EEEEEELi256ENS_10bfloat16_tEfNS_4arch4Sm90ELb0ELb0ELb0ELb0ELb0ELb0ELb0ELb1ELb1ELb0ELb0ELb0EEENS1_21CollectiveEpilogueFwdINS6_IJSA_SC_SB_EEES9_SE_SG_Li256ELb0ELb0ELb0ELb0EEENS1_29StaticPersistentTileSchedulerILb0EEEEEEEEEvNT_6ParamsE,"a",@progbits
	.sectionflags	@""
	.align	4
.nv.constant0._ZN7cutlass13device_kernelIN5flash11enable_sm90INS1_16FlashAttnFwdSm90INS1_25CollectiveMainloopFwdSm90ILi2EN4cute5tupleIJNS5_1CILi1EEES8_S8_EEENS6_IJNS7_ILi128EEENS7_ILi80EEENS7_ILi256EEEEEELi256ENS_10bfloat16_tEfNS_4arch4Sm90ELb0ELb0ELb0ELb0ELb0ELb0ELb0ELb1ELb1ELb0ELb0ELb0EEENS1_21CollectiveEpilogueFwdINS6_IJSA_SC_SB_EEES9_SE_SG_Li256ELb0ELb0ELb0ELb0EEENS1_29StaticPersistentTileSchedulerILb0EEEEEEEEEvNT_6ParamsE:
	.zero		3584


//--------------------- .nv.constant0._ZN7cutlass13device_kernelIN5flash11enable_sm90INS1_16FlashAttnFwdSm90INS1_25CollectiveMainloopFwdSm90ILi2EN4cute5tupleIJNS5_1CILi2EEENS7_ILi1EEES9_EEENS6_IJNS7_ILi128EEENS7_ILi80EEENS7_ILi256EEEEEELi256ENS_10bfloat16_tEfNS_4arch4Sm90ELb0ELb0ELb0ELb0ELb0ELb0ELb0ELb1ELb1ELb0ELb0ELb0EEENS1_21CollectiveEpilogueFwdINS6_IJSB_SD_SC_EEESA_SF_SH_Li256ELb0ELb0ELb0ELb0EEENS1_29StaticPersistentTileSchedulerILb0EEEEEEEEEvNT_6ParamsE --------------------------
	.section	.nv.constant0._ZN7cutlass13device_kernelIN5flash11enable_sm90INS1_16FlashAttnFwdSm90INS1_25CollectiveMainloopFwdSm90ILi2EN4cute5tupleIJNS5_1CILi2EEENS7_ILi1EEES9_EEENS6_IJNS7_ILi128EEENS7_ILi80EEENS7_ILi256EEEEEELi256ENS_10bfloat16_tEfNS_4arch4Sm90ELb0ELb0ELb0ELb0ELb0ELb0ELb0ELb1ELb1ELb0ELb0ELb0EEENS1_21CollectiveEpilogueFwdINS6_IJSB_SD_SC_EEESA_SF_SH_Li256ELb0ELb0ELb0ELb0EEENS1_29StaticPersistentTileSchedulerILb0EEEEEEEEEvNT_6ParamsE,"a",@progbits
	.sectionflags	@""
	.align	4
.nv.constant0._ZN7cutlass13device_kernelIN5flash11enable_sm90INS1_16FlashAttnFwdSm90INS1_25CollectiveMainloopFwdSm90ILi2EN4cute5tupleIJNS5_1CILi2EEENS7_ILi1EEES9_EEENS6_IJNS7_ILi128EEENS7_ILi80EEENS7_ILi256EEEEEELi256ENS_10bfloat16_tEfNS_4arch4Sm90ELb0ELb0ELb0ELb0ELb0ELb0ELb0ELb1ELb1ELb0ELb0ELb0EEENS1_21CollectiveEpilogueFwdINS6_IJSB_SD_SC_EEESA_SF_SH_Li256ELb0ELb0ELb0ELb0EEENS1_29StaticPersistentTileSchedulerILb0EEEEEEEEEvNT_6ParamsE:
	.zero		3584


//--------------------- .nv.constant0._ZN7cutlass13device_kernelIN5flash11enable_sm90INS1_16FlashAttnFwdSm90INS1_25CollectiveMainloopFwdSm90ILi2EN4cute5tupleIJNS5_1CILi1EEES8_S8_EEENS6_IJNS7_ILi128EEENS7_ILi80EEENS7_ILi256EEEEEELi256ENS_10bfloat16_tEfNS_4arch4Sm90ELb0ELb0ELb0ELb1ELb0ELb0ELb0ELb1ELb1ELb0ELb0ELb0EEENS1_21CollectiveEpilogueFwdINS6_IJSA_SC_SB_EEES9_SE_SG_Li256ELb1ELb0ELb0ELb0EEENS1_36VarlenDynamicPersistentTileSchedulerILi128ELi80ELi256ELi32ELb0ELb0ELb1ELb0ELb1ELb1EEEEEEEEEvNT_6ParamsE --------------------------
	.section	.nv.constant0._ZN7cutlass13device_kernelIN5flash11enable_sm90INS1_16FlashAttnFwdSm90INS1_25CollectiveMainloopFwdSm90ILi2EN4cute5tupleIJNS5_1CILi1EEES8_S8_EEENS6_IJNS7_ILi128EEENS7_ILi80EEENS7_ILi256EEEEEELi256ENS_10bfloat16_tEfNS_4arch4Sm90ELb0ELb0ELb0ELb1ELb0ELb0ELb0ELb1ELb1ELb0ELb0ELb0EEENS1_21CollectiveEpilogueFwdINS6_IJSA_SC_SB_EEES9_SE_SG_Li256ELb1ELb0ELb0ELb0EEENS1_36VarlenDynamicPersistentTileSchedulerILi128ELi80ELi256ELi32ELb0ELb0ELb1ELb0ELb1ELb1EEEEEEEEEvNT_6ParamsE,"a",@progbits
	.sectionflags	@""
	.align	4
.nv.constant0._ZN7cutlass13device_kernelIN5flash11enable_sm90INS1_16FlashAttnFwdSm90INS1_25CollectiveMainloopFwdSm90ILi2EN4cute5tupleIJNS5_1CILi1EEES8_S8_EEENS6_IJNS7_ILi128EEENS7_ILi80EEENS7_ILi256EEEEEELi256ENS_10bfloat16_tEfNS_4arch4Sm90ELb0ELb0ELb0ELb1ELb0ELb0ELb0ELb1ELb1ELb0ELb0ELb0EEENS1_21CollectiveEpilogueFwdINS6_IJSA_SC_SB_EEES9_SE_SG_Li256ELb1ELb0ELb0ELb0EEENS1_36VarlenDynamicPersistentTileSchedulerILi128ELi80ELi256ELi32ELb0ELb0ELb1ELb0ELb1ELb1EEEEEEEEEvNT_6ParamsE:
	.zero		3200


//--------------------- .nv.constant0._ZN7cutlass13device_kernelIN5flash11enable_sm90INS1_16FlashAttnFwdSm90INS1_25CollectiveMainloopFwdSm90ILi2EN4cute5tupleIJNS5_1CILi1EEES8_S8_EEENS6_IJNS7_ILi128EEENS7_ILi80EEENS7_ILi256EEEEEELi256ENS_10bfloat16_tEfNS_4arch4Sm90ELb0ELb0ELb0ELb1ELb0ELb1ELb0ELb1ELb1ELb0ELb0ELb0EEENS1_21CollectiveEpilogueFwdINS6_IJSA_SC_SB_EEES9_SE_SG_Li256ELb1ELb0ELb0ELb0EEENS1_36VarlenDynamicPersistentTileSchedulerILi128ELi80ELi256ELi32ELb0ELb0ELb1ELb0ELb1ELb1EEEEEEEEEvNT_6ParamsE --------------------------
	.section	.nv.constant0._ZN7cutlass13device_kernelIN5flash11enable_sm90INS1_16FlashAttnFwdSm90INS1_25CollectiveMainloopFwdSm90ILi2EN4cute5tupleIJNS5_1CILi1EEES8_S8_EEENS6_IJNS7_ILi128EEENS7_ILi80EEENS7_ILi256EEEEEELi256ENS_10bfloat16_tEfNS_4arch4Sm90ELb0ELb0ELb0ELb1ELb0ELb1ELb0ELb1ELb1ELb0ELb0ELb0EEENS1_21CollectiveEpilogueFwdINS6_IJSA_SC_SB_EEES9_SE_SG_Li256ELb1ELb0ELb0ELb0EEENS1_36VarlenDynamicPersistentTileSchedulerILi128ELi80ELi256ELi32ELb0ELb0ELb1ELb0ELb1ELb1EEEEEEEEEvNT_6ParamsE,"a",@progbits
	.sectionflags	@""
	.align	4
.nv.constant0._ZN7cutlass13device_kernelIN5flash11enable_sm90INS1_16FlashAttnFwdSm90INS1_25CollectiveMainloopFwdSm90ILi2EN4cute5tupleIJNS5_1CILi1EEES8_S8_EEENS6_IJNS7_ILi128EEENS7_ILi80EEENS7_ILi256EEEEEELi256ENS_10bfloat16_tEfNS_4arch4Sm90ELb0ELb0ELb0ELb1ELb0ELb1ELb0ELb1ELb1ELb0ELb0ELb0EEENS1_21CollectiveEpilogueFwdINS6_IJSA_SC_SB_EEES9_SE_SG_Li256ELb1ELb0ELb0ELb0EEENS1_36VarlenDynamicPersistentTileSchedulerILi128ELi80ELi256ELi32ELb0ELb0ELb1ELb0ELb1ELb1EEEEEEEEEvNT_6ParamsE:
	.zero		3200


//--------------------- .nv.constant0._ZN7cutlass13device_kernelIN5flash11enable_sm90INS1_16FlashAttnFwdSm90INS1_25CollectiveMainloopFwdSm90ILi2EN4cute5tupleIJNS5_1CILi1EEES8_S8_EEENS6_IJNS7_ILi128EEENS7_ILi64EEENS7_ILi256EEEEEELi256ENS_10bfloat16_tEfNS_4arch4Sm90ELb0ELb1ELb0ELb0ELb0ELb0ELb0ELb1ELb1ELb0ELb0ELb0EEENS1_21CollectiveEpilogueFwdINS6_IJSA_SC_SB_EEES9_SE_SG_Li256ELb0ELb0ELb0ELb0EEENS1_30DynamicPersistentTileSchedulerILi256ELi32ELb0ELb0ELb1EEEEEEEEEvNT_6ParamsE --------------------------
	.section	.nv.constant0._ZN7cutlass13device_kernelIN5flash11enable_sm90INS1_16FlashAttnFwdSm90INS1_25CollectiveMainloopFwdSm90ILi2EN4cute5tupleIJNS5_1CILi1EEES8_S8_EEENS6_IJNS7_ILi128EEENS7_ILi64EEENS7_ILi256EEEEEELi256ENS_10bfloat16_tEfNS_4arch4Sm90ELb0ELb1ELb0ELb0ELb0ELb0ELb0ELb1ELb1ELb0ELb0ELb0EEENS1_21CollectiveEpilogueFwdINS6_IJSA_SC_SB_EEES9_SE_SG_Li256ELb0ELb0ELb0ELb0EEENS1_30DynamicPersistentTileSchedulerILi256ELi32ELb0ELb0ELb1EEEEEEEEEvNT_6ParamsE,"a",@progbits
	.sectionflags	@""
	.align	4
.nv.constant0._ZN7cutlass13device_kernelIN5flash11enable_sm90INS1_16FlashAttnFwdSm90INS1_25CollectiveMainloopFwdSm90ILi2EN4cute5tupleIJNS5_1CILi1EEES8_S8_EEENS6_IJNS7_ILi128EEENS7_ILi64EEENS7_ILi256EEEEEELi256ENS_10bfloat16_tEfNS_4arch4Sm90ELb0ELb1ELb0ELb0ELb0ELb0ELb0ELb1ELb1ELb0ELb0ELb0EEENS1_21CollectiveEpilogueFwdINS6_IJSA_SC_SB_EEES9_SE_SG_Li256ELb0ELb0ELb0ELb0EEENS1_30DynamicPersistentTileSchedulerILi256ELi32ELb0ELb0ELb1EEEEEEEEEvNT_6ParamsE:
	.zero		3584


//--------------------- .nv.constant0._ZN7cutlass13device_kernelIN5flash11enable_sm90INS1_16FlashAttnFwdSm90INS1_25CollectiveMainloopFwdSm90ILi2EN4cute5tupleIJNS5_1CILi1EEES8_S8_EEENS6_IJNS7_ILi128EEENS7_ILi64EEENS7_ILi256EEEEEELi256ENS_10bfloat16_tEfNS_4arch4Sm90ELb0ELb1ELb0ELb1ELb0ELb0ELb0ELb1ELb1ELb0ELb0ELb0EEENS1_21CollectiveEpilogueFwdINS6_IJSA_SC_SB_EEES9_SE_SG_Li256ELb1ELb0ELb0ELb0EEENS1_36VarlenDynamicPersistentTileSchedulerILi128ELi64ELi256ELi32ELb0ELb0ELb1ELb1ELb0ELb1EEEEEEEEEvNT_6ParamsE --------------------------
	.section	.nv.constant0._ZN7cutlass13device_kernelIN5flash11enable_sm90INS1_16FlashAttnFwdSm90INS1_25CollectiveMainloopFwdSm90ILi2EN4cute5tupleIJNS5_1CILi1EEES8_S8_EEENS6_IJNS7_ILi128EEENS7_ILi64EEENS7_ILi256EEEEEELi256ENS_10bfloat16_tEfNS_4arch4Sm90ELb0ELb1ELb0ELb1ELb0ELb0ELb0ELb1ELb1ELb0ELb0ELb0EEENS1_21CollectiveEpilogueFwdINS6_IJSA_SC_SB_EEES9_SE_SG_Li256ELb1ELb0ELb0ELb0EEENS1_36VarlenDynamicPersistentTileSchedulerILi128ELi64ELi256ELi32ELb0ELb0ELb1ELb1ELb0ELb1EEEEEEEEEvNT_6ParamsE,"a",@progbits
	.sectionflags	@""
	.align	4
.nv.constant0._ZN7cutlass13device_kernelIN5flash11enable_sm90INS1_16FlashAttnFwdSm90INS1_25CollectiveMainloopFwdSm90ILi2EN4cute5tupleIJNS5_1CILi1EEES8_S8_EEENS6_IJNS7_ILi128EEENS7_ILi64EEENS7_ILi256EEEEEELi256ENS_10bfloat16_tEfNS_4arch4Sm90ELb0ELb1ELb0ELb1ELb0ELb0ELb0ELb1ELb1ELb0ELb0ELb0EEENS1_21CollectiveEpilogueFwdINS6_IJSA_SC_SB_EEES9_SE_SG_Li256ELb1ELb0ELb0ELb0EEENS1_36VarlenDynamicPersistentTileSchedulerILi128ELi64ELi256ELi32ELb0ELb0ELb1ELb1ELb0ELb1EEEEEEEEEvNT_6ParamsE:
	.zero		3200


//--------------------- .nv.constant0._ZN7cutlass13device_kernelIN5flash11enable_sm90INS1_16FlashAttnFwdSm90INS1_25CollectiveMainloopFwdSm90ILi2EN4cute5tupleIJNS5_1CILi1EEES8_S8_EEENS6_IJNS7_ILi128EEENS7_ILi64EEENS7_ILi256EEEEEELi256ENS_10bfloat16_tEfNS_4arch4Sm90ELb0ELb1ELb0ELb1ELb0ELb1ELb0ELb1ELb1ELb0ELb0ELb0EEENS1_21CollectiveEpilogueFwdINS6_IJSA_SC_SB_EEES9_SE_SG_Li256ELb1ELb0ELb0ELb0EEENS1_36VarlenDynamicPersistentTileSchedulerILi128ELi64ELi256ELi32ELb0ELb0ELb1ELb1ELb0ELb1EEEEEEEEEvNT_6ParamsE --------------------------
	.section	.nv.constant0._ZN7cutlass13device_kernelIN5flash11enable_sm90INS1_16FlashAttnFwdSm90INS1_25CollectiveMainloopFwdSm90ILi2EN4cute5tupleIJNS5_1CILi1EEES8_S8_EEENS6_IJNS7_ILi128EEENS7_ILi64EEENS7_ILi256EEEEEELi256ENS_10bfloat16_tEfNS_4arch4Sm90ELb0ELb1ELb0ELb1ELb0ELb1ELb0ELb1ELb1ELb0ELb0ELb0EEENS1_21CollectiveEpilogueFwdINS6_IJSA_SC_SB_EEES9_SE_SG_Li256ELb1ELb0ELb0ELb0EEENS1_36VarlenDynamicPersistentTileSchedulerILi128ELi64ELi256ELi32ELb0ELb0ELb1ELb1ELb0ELb1EEEEEEEEEvNT_6ParamsE,"a",@progbits
	.sectionflags	@""
	.align	4
.nv.constant0._ZN7cutlass13device_kernelIN5flash11enable_sm90INS1_16FlashAttnFwdSm90INS1_25CollectiveMainloopFwdSm90ILi2EN4cute5tupleIJNS5_1CILi1EEES8_S8_EEENS6_IJNS7_ILi128EEENS7_ILi64EEENS7_ILi256EEEEEELi256ENS_10bfloat16_tEfNS_4arch4Sm90ELb0ELb1ELb0ELb1ELb0ELb1ELb0ELb1ELb1ELb0ELb0ELb0EEENS1_21CollectiveEpilogueFwdINS6_IJSA_SC_SB_EEES9_SE_SG_Li256ELb1ELb0ELb0ELb0EEENS1_36VarlenDynamicPersistentTileSchedulerILi128ELi64ELi256ELi32ELb0ELb0ELb1ELb1ELb0ELb1EEEEEEEEEvNT_6ParamsE:
	.zero		3200


//--------------------- .nv.constant0._ZN7cutlass13device_kernelIN5flash11enable_sm90INS1_16FlashAttnFwdSm90INS1_25CollectiveMainloopFwdSm90ILi2EN4cute5tupleIJNS5_1CILi1EEES8_S8_EEENS6_IJNS7_ILi128EEENS7_ILi80EEENS7_ILi256EEEEEELi256ENS_10bfloat16_tEfNS_4arch4Sm90ELb1ELb0ELb0ELb0ELb0ELb0ELb0ELb1ELb1ELb0ELb0ELb0EEENS1_21CollectiveEpilogueFwdINS6_IJSA_SC_SB_EEES9_SE_SG_Li256ELb0ELb0ELb0ELb0EEENS1_30DynamicPersistentTileSchedulerILi256ELi32ELb0ELb0ELb1EEEEEEEEEvNT_6ParamsE --------------------------
	.section	.nv.constant0._ZN7cutlass13device_kernelIN5flash11enable_sm90INS1_16FlashAttnFwdSm90INS1_25CollectiveMainloopFwdSm90ILi2EN4cute5tupleIJNS5_1CILi1EEES8_S8_EEENS6_IJNS7_ILi128EEENS7_ILi80EEENS7_ILi256EEEEEELi256ENS_10bfloat16_tEfNS_4arch4Sm90ELb1ELb0ELb0ELb0ELb0ELb0ELb0ELb1ELb1ELb0ELb0ELb0EEENS1_21CollectiveEpilogueFwdINS6_IJSA_SC_SB_EEES9_SE_SG_Li256ELb0ELb0ELb0ELb0EEENS1_30DynamicPersistentTileSchedulerILi256ELi32ELb0ELb0ELb1EEEEEEEEEvNT_6ParamsE,"a",@progbits
	.sectionflags	@""
	.align	4
.nv.constant0._ZN7cutlass13device_kernelIN5flash11enable_sm90INS1_16FlashAttnFwdSm90INS1_25CollectiveMainloopFwdSm90ILi2EN4cute5tupleIJNS5_1CILi1EEES8_S8_EEENS6_IJNS7_ILi128EEENS7_ILi80EEENS7_ILi256EEEEEELi256ENS_10bfloat16_tEfNS_4arch4Sm90ELb1ELb0ELb0ELb0ELb0ELb0ELb0ELb1ELb1ELb0ELb0ELb0EEENS1_21CollectiveEpilogueFwdINS6_IJSA_SC_SB_EEES9_SE_SG_Li256ELb0ELb0ELb0ELb0EEENS1_30DynamicPersistentTileSchedulerILi256ELi32ELb0ELb0ELb1EEEEEEEEEvNT_6ParamsE:
	.zero		3584


//--------------------- .nv.constant0._ZN7cutlass13device_kernelIN5flash11enable_sm90INS1_16FlashAttnFwdSm90INS1_25CollectiveMainloopFwdSm90ILi2EN4cute5tupleIJNS5_1CILi1EEES8_S8_EEENS6_IJNS7_ILi128EEENS7_ILi80EEENS7_ILi256EEEEEELi256ENS_10bfloat16_tEfNS_4arch4Sm90ELb1ELb0ELb0ELb1ELb0ELb0ELb0ELb1ELb1ELb0ELb0ELb0EEENS1_21CollectiveEpilogueFwdINS6_IJSA_SC_SB_EEES9_SE_SG_Li256ELb1ELb0ELb0ELb0EEENS1_36VarlenDynamicPersistentTileSchedulerILi128ELi80ELi256ELi32ELb0ELb0ELb1ELb1ELb1ELb1EEEEEEEEEvNT_6ParamsE --------------------------
	.section	.nv.constant0._ZN7cutlass13device_kernelIN5flash11enable_sm90INS1_16FlashAttnFwdSm90INS1_25CollectiveMainloopFwdSm90ILi2EN4cute5tupleIJNS5_1CILi1EEES8_S8_EEENS6_IJNS7_ILi128EEENS7_ILi80EEENS7_ILi256EEEEEELi256ENS_10bfloat16_tEfNS_4arch4Sm90ELb1ELb0ELb0ELb1ELb0ELb0ELb0ELb1ELb1ELb0ELb0ELb0EEENS1_21CollectiveEpilogueFwdINS6_IJSA_SC_SB_EEES9_SE_SG_Li256ELb1ELb0ELb0ELb0EEENS1_36VarlenDynamicPersistentTileSchedulerILi128ELi80ELi256ELi32ELb0ELb0ELb1ELb1ELb1ELb1EEEEEEEEEvNT_6ParamsE,"a",@progbits
	.sectionflags	@""
	.align	4
.nv.constant0._ZN7cutlass13device_kernelIN5flash11enable_sm90INS1_16FlashAttnFwdSm90INS1_25CollectiveMainloopFwdSm90ILi2EN4cute5tupleIJNS5_1CILi1EEES8_S8_EEENS6_IJNS7_ILi128EEENS7_ILi80EEENS7_ILi256EEEEEELi256ENS_10bfloat16_tEfNS_4arch4Sm90ELb1ELb0ELb0ELb1ELb0ELb0ELb0ELb1ELb1ELb0ELb0ELb0EEENS1_21CollectiveEpilogueFwdINS6_IJSA_SC_SB_EEES9_SE_SG_Li256ELb1ELb0ELb0ELb0EEENS1_36VarlenDynamicPersistentTileSchedulerILi128ELi80ELi256ELi32ELb0ELb0ELb1ELb1ELb1ELb1EEEEEEEEEvNT_6ParamsE:
	.zero		3200


//--------------------- .nv.constant0._ZN7cutlass13device_kernelIN5flash11enable_sm90INS1_16FlashAttnFwdSm90INS1_25CollectiveMainloopFwdSm90ILi2EN4cute5tupleIJNS5_1CILi1EEES8_S8_EEENS6_IJNS7_ILi128EEENS7_ILi80EEENS7_ILi256EEEEEELi256ENS_10bfloat16_tEfNS_4arch4Sm90ELb1ELb0ELb0ELb1ELb0ELb1ELb0ELb1ELb1ELb0ELb0ELb0EEENS1_21CollectiveEpilogueFwdINS6_IJSA_SC_SB_EEES9_SE_SG_Li256ELb1ELb0ELb0ELb0EEENS1_36VarlenDynamicPersistentTileSchedulerILi128ELi80ELi256ELi32ELb0ELb0ELb1ELb1ELb1ELb1EEEEEEEEEvNT_6ParamsE --------------------------
	.section	.nv.constant0._ZN7cutlass13device_kernelIN5flash11enable_sm90INS1_16FlashAttnFwdSm90INS1_25CollectiveMainloopFwdSm90ILi2EN4cute5tupleIJNS5_1CILi1EEES8_S8_EEENS6_IJNS7_ILi128EEENS7_ILi80EEENS7_ILi256EEEEEELi256ENS_10bfloat16_tEfNS_4arch4Sm90ELb1ELb0ELb0ELb1ELb0ELb1ELb0ELb1ELb1ELb0ELb0ELb0EEENS1_21CollectiveEpilogueFwdINS6_IJSA_SC_SB_EEES9_SE_SG_Li256ELb1ELb0ELb0ELb0EEENS1_36VarlenDynamicPersistentTileSchedulerILi128ELi80ELi256ELi32ELb0ELb0ELb1ELb1ELb1ELb1EEEEEEEEEvNT_6ParamsE,"a",@progbits
	.sectionflags	@""
	.align	4
.nv.constant0._ZN7cutlass13device_kernelIN5flash11enable_sm90INS1_16FlashAttnFwdSm90INS1_25CollectiveMainloopFwdSm90ILi2EN4cute5tupleIJNS5_1CILi1EEES8_S8_EEENS6_IJNS7_ILi128EEENS7_ILi80EEENS7_ILi256EEEEEELi256ENS_10bfloat16_tEfNS_4arch4Sm90ELb1ELb0ELb0ELb1ELb0ELb1ELb0ELb1ELb1ELb0ELb0ELb0EEENS1_21CollectiveEpilogueFwdINS6_IJSA_SC_SB_EEES9_SE_SG_Li256ELb1ELb0ELb0ELb0EEENS1_36VarlenDynamicPersistentTileSchedulerILi128ELi80ELi256ELi32ELb0ELb0ELb1ELb1ELb1ELb1EEEEEEEEEvNT_6ParamsE:
	.zero		3200


//--------------------- .nv.constant0._ZN7cutlass13device_kernelIN5flash11enable_sm90INS1_16FlashAttnFwdSm90INS1_25CollectiveMainloopFwdSm90ILi2EN4cute5tupleIJNS5_1CILi1EEES8_S8_EEENS6_IJNS7_ILi128EEENS7_ILi112EEENS7_ILi192EEEEEELi192ENS_10bfloat16_tEfNS_4arch4Sm90ELb0ELb0ELb0ELb0ELb0ELb0ELb0ELb1ELb1ELb0ELb0ELb0EEENS1_21CollectiveEpilogueFwdINS6_IJSA_SC_SB_EEES9_SE_SG_Li256ELb0ELb0ELb0ELb0EEENS1_29StaticPersistentTileSchedulerILb0EEEEEEEEEvNT_6ParamsE --------------------------
	.section	.nv.constant0._ZN7cutlass13device_kernelIN5flash11enable_sm90INS1_16FlashAttnFwdSm90INS1_25CollectiveMainloopFwdSm90ILi2EN4cute5tupleIJNS5_1CILi1EEES8_S8_EEENS6_IJNS7_ILi128EEENS7_ILi112EEENS7_ILi192EEEEEELi192ENS_10bfloat16_tEfNS_4arch4Sm90ELb0ELb0ELb0ELb0ELb0ELb0ELb0ELb1ELb1ELb0ELb0ELb0EEENS1_21CollectiveEpilogueFwdINS6_IJSA_SC_SB_EEES9_SE_SG_Li256ELb0ELb0ELb0ELb0EEENS1_29StaticPersistentTileSchedulerILb0EEEEEEEEEvNT_6ParamsE,"a",@progbits
	.sectionflags	@""
	.align	4
.nv.constant0._ZN7cutlass13device_kernelIN5flash11enable_sm90INS1_16FlashAttnFwdSm90INS1_25CollectiveMainloopFwdSm90ILi2EN4cute5tupleIJNS5_1CILi1EEES8_S8_EEENS6_IJNS7_ILi128EEENS7_ILi112EEENS7_ILi192EEEEEELi192ENS_10bfloat16_tEfNS_4arch4Sm90ELb0ELb0ELb0ELb0ELb0ELb0ELb0ELb1ELb1ELb0ELb0ELb0EEENS1_21CollectiveEpilogueFwdINS6_IJSA_SC_SB_EEES9_SE_SG_Li256ELb0ELb0ELb0ELb0EEENS1_29StaticPersistentTileSchedulerILb0EEEEEEEEEvNT_6ParamsE:
	.zero		3584


//--------------------- .nv.constant0._ZN7cutlass13device_kernelIN5flash11enable_sm90INS1_16FlashAttnFwdSm90INS1_25CollectiveMainloopFwdSm90ILi2EN4cute5tupleIJNS5_1CILi2EEENS7_ILi1EEES9_EEENS6_IJNS7_ILi128EEENS7_ILi112EEENS7_ILi192EEEEEELi192ENS_10bfloat16_tEfNS_4arch4Sm90ELb0ELb0ELb0ELb0ELb0ELb0ELb0ELb1ELb1ELb0ELb0ELb0EEENS1_21CollectiveEpilogueFwdINS6_IJSB_SD_SC_EEESA_SF_SH_Li256ELb0ELb0ELb0ELb0EEENS1_29StaticPersistentTileSchedulerILb0EEEEEEEEEvNT_6ParamsE --------------------------
	.section	.nv.constant0._ZN7cutlass13device_kernelIN5flash11enable_sm90INS1_16FlashAttnFwdSm90INS1_25CollectiveMainloopFwdSm90ILi2EN4cute5tupleIJNS5_1CILi2EEENS7_ILi1EEES9_EEENS6_IJNS7_ILi128EEENS7_ILi112EEENS7_ILi192EEEEEELi192ENS_10bfloat16_tEfNS_4arch4Sm90ELb0ELb0ELb0ELb0ELb0ELb0ELb0ELb1ELb1ELb0ELb0ELb0EEENS1_21CollectiveEpilogueFwdINS6_IJSB_SD_SC_EEESA_SF_SH_Li256ELb0ELb0ELb0ELb0EEENS1_29StaticPersistentTileSchedulerILb0EEEEEEEEEvNT_6ParamsE,"a",@progbits
	.sectionflags	@""
	.align	4
.nv.constant0._ZN7cutlass13device_kernelIN5flash11enable_sm90INS1_16FlashAttnFwdSm90INS1_25CollectiveMainloopFwdSm90ILi2EN4cute5tupleIJNS5_1CILi2EEENS7_ILi1EEES9_EEENS6_IJNS7_ILi128EEENS7_ILi112EEENS7_ILi192EEEEEELi192ENS_10bfloat16_tEfNS_4arch4Sm90ELb0ELb0ELb0ELb0ELb0ELb0ELb0ELb1ELb1ELb0ELb0ELb0EEENS1_21CollectiveEpilogueFwdINS6_IJSB_SD_SC_EEESA_SF_SH_Li256ELb0ELb0ELb0ELb0EEENS1_29StaticPersistentTileSchedulerILb0EEEEEEEEEvNT_6ParamsE:
	.zero		3584


//--------------------- .nv.constant0._ZN7cutlass13device_kernelIN5flash11enable_sm90INS1_16FlashAttnFwdSm90INS1_25CollectiveMainloopFwdSm90ILi2EN4cute5tupleIJNS5_1CILi1EEES8_S8_EEENS6_IJNS7_ILi128EEENS7_ILi112EEENS7_ILi192EEEEEELi192ENS_10bfloat16_tEfNS_4arch4Sm90ELb0ELb0ELb0ELb1ELb0ELb0ELb0ELb1ELb1ELb0ELb0ELb0EEENS1_21CollectiveEpilogueFwdINS6_IJSA_SC_SB_EEES9_SE_SG_Li256ELb1ELb0ELb0ELb0EEENS1_36VarlenDynamicPersistentTileSchedulerILi128ELi112ELi256ELi32ELb0ELb0ELb1ELb0ELb1ELb1EEEEEEEEEvNT_6ParamsE --------------------------
	.section	.nv.constant0._ZN7cutlass13device_kernelIN5flash11enable_sm90INS1_16FlashAttnFwdSm90INS1_25CollectiveMainloopFwdSm90ILi2EN4cute5tupleIJNS5_1CILi1EEES8_S8_EEENS6_IJNS7_ILi128EEENS7_ILi112EEENS7_ILi192EEEEEELi192ENS_10bfloat16_tEfNS_4arch4Sm90ELb0ELb0ELb0ELb1ELb0ELb0ELb0ELb1ELb1ELb0ELb0ELb0EEENS1_21CollectiveEpilogueFwdINS6_IJSA_SC_SB_EEES9_SE_SG_Li256ELb1ELb0ELb0ELb0EEENS1_36VarlenDynamicPersistentTileSchedulerILi128ELi112ELi256ELi32ELb0ELb0ELb1ELb0ELb1ELb1EEEEEEEEEvNT_6ParamsE,"a",@progbits
	.sectionflags	@""
	.align	4
.nv.constant0._ZN7cutlass13device_kernelIN5flash11enable_sm90INS1_16FlashAttnFwdSm90INS1_25CollectiveMainloopFwdSm90ILi2EN4cute5tupleIJNS5_1CILi1EEES8_S8_EEENS6_IJNS7_ILi128EEENS7_ILi112EEENS7_ILi192EEEEEELi192ENS_10bfloat16_tEfNS_4arch4Sm90ELb0ELb0ELb0ELb1ELb0ELb0ELb0ELb1ELb1ELb0ELb0ELb0EEENS1_21CollectiveEpilogueFwdINS6_IJSA_SC_SB_EEES9_SE_SG_Li256ELb1ELb0ELb0ELb0EEENS1_36VarlenDynamicPersistentTileSchedulerILi128ELi112ELi256ELi32ELb0ELb0ELb1ELb0ELb1ELb1EEEEEEEEEvNT_6ParamsE:
	.zero		3200


//--------------------- .nv.constant0._ZN7cutlass13device_kernelIN5flash11enable_sm90INS1_16FlashAttnFwdSm90INS1_25CollectiveMainloopFwdSm90ILi2EN4cute5tupleIJNS5_1CILi1EEES8_S8_EEENS6_IJNS7_ILi128EEENS7_ILi112EEENS7_ILi192EEEEEELi192ENS_10bfloat16_tEfNS_4arch4Sm90ELb0ELb0ELb0ELb1ELb0ELb1ELb0ELb1ELb1ELb0ELb0ELb0EEENS1_21CollectiveEpilogueFwdINS6_IJSA_SC_SB_EEES9_SE_SG_Li256ELb1ELb0ELb0ELb0EEENS1_36VarlenDynamicPersistentTileSchedulerILi128ELi112ELi256ELi32ELb0ELb0ELb1ELb0ELb1ELb1EEEEEEEEEvNT_6ParamsE --------------------------
	.section	.nv.constant0._ZN7cutlass13device_kernelIN5flash11enable_sm90INS1_16FlashAttnFwdSm90INS1_25CollectiveMainloopFwdSm90ILi2EN4cute5tupleIJNS5_1CILi1EEES8_S8_EEENS6_IJNS7_ILi128EEENS7_ILi112EEENS7_ILi192EEEEEELi192ENS_10bfloat16_tEfNS_4arch4Sm90ELb0ELb0ELb0ELb1ELb0ELb1ELb0ELb1ELb1ELb0ELb0ELb0EEENS1_21CollectiveEpilogueFwdINS6_IJSA_SC_SB_EEES9_SE_SG_Li256ELb1ELb0ELb0ELb0EEENS1_36VarlenDynamicPersistentTileSchedulerILi128ELi112ELi256ELi32ELb0ELb0ELb1ELb0ELb1ELb1EEEEEEEEEvNT_6ParamsE,"a",@progbits
	.sectionflags	@""
	.align	4
.nv.constant0._ZN7cutlass13device_kernelIN5flash11enable_sm90INS1_16FlashAttnFwdSm90INS1_25CollectiveMainloopFwdSm90ILi2EN4cute5tupleIJNS5_1CILi1EEES8_S8_EEENS6_IJNS7_ILi128EEENS7_ILi112EEENS7_ILi192EEEEEELi192ENS_10bfloat16_tEfNS_4arch4Sm90ELb0ELb0ELb0ELb1ELb0ELb1ELb0ELb1ELb1ELb0ELb0ELb0EEENS1_21CollectiveEpilogueFwdINS6_IJSA_SC_SB_EEES9_SE_SG_Li256ELb1ELb0ELb0ELb0EEENS1_36VarlenDynamicPersistentTileSchedulerILi128ELi112ELi256ELi32ELb0ELb0ELb1ELb0ELb1ELb1EEEEEEEEEvNT_6ParamsE:
	.zero		3200


//--------------------- .nv.constant0._ZN7cutlass13device_kernelIN5flash11enable_sm90INS1_16FlashAttnFwdSm90INS1_25CollectiveMainloopFwdSm90ILi2EN4cute5tupleIJNS5_1CILi1EEES8_S8_EEENS6_IJNS7_ILi128EEENS7_ILi96EEENS7_ILi192EEEEEELi192ENS_10bfloat16_tEfNS_4arch4Sm90ELb0ELb1ELb0ELb0ELb0ELb0ELb0ELb1ELb1ELb0ELb0ELb0EEENS1_21CollectiveEpilogueFwdINS6_IJSA_SC_SB_EEES9_SE_SG_Li256ELb0ELb0ELb0ELb0EEENS1_30DynamicPersistentTileSchedulerILi256ELi32ELb0ELb0ELb1EEEEEEEEEvNT_6ParamsE --------------------------
	.section	.nv.constant0._ZN7cutlass13device_kernelIN5flash11enable_sm90INS1_16FlashAttnFwdSm90INS1_25CollectiveMainloopFwdSm90ILi2EN4cute5tupleIJNS5_1CILi1EEES8_S8_EEENS6_IJNS7_ILi128EEENS7_ILi96EEENS7_ILi192EEEEEELi192ENS_10bfloat16_tEfNS_4arch4Sm90ELb0ELb1ELb0ELb0ELb0ELb0ELb0ELb1ELb1ELb0ELb0ELb0EEENS1_21CollectiveEpilogueFwdINS6_IJSA_SC_SB_EEES9_SE_SG_Li256ELb0ELb0ELb0ELb0EEENS1_30DynamicPersistentTileSchedulerILi256ELi32ELb0ELb0ELb1EEEEEEEEEvNT_6ParamsE,"a",@progbits
	.sectionflags	@""
	.align	4
.nv.constant0._ZN7cutlass13device_kernelIN5flash11enable_sm90INS1_16FlashAttnFwdSm90INS1_25CollectiveMainloopFwdSm90ILi2EN4cute5tupleIJNS5_1CILi1EEES8_S8_EEENS6_IJNS7_ILi128EEENS7_ILi96EEENS7_ILi192EEEEEELi192ENS_10bfloat16_tEfNS_4arch4Sm90ELb0ELb1ELb0ELb0ELb0ELb0ELb0ELb1ELb1ELb0ELb0ELb0EEENS1_21CollectiveEpilogueFwdINS6_IJSA_SC_SB_EEES9_SE_SG_Li256ELb0ELb0ELb0ELb0EEENS1_30DynamicPersistentTileSchedulerILi256ELi32ELb0ELb0ELb1EEEEEEEEEvNT_6ParamsE:
	.zero		3584


//--------------------- .nv.constant0._ZN7cutlass13device_kernelIN5flash11enable_sm90INS1_16FlashAttnFwdSm90INS1_25CollectiveMainloopFwdSm90ILi2EN4cute5tupleIJNS5_1CILi1EEES8_S8_EEENS6_IJNS7_ILi128EEENS7_ILi96EEENS7_ILi192EEEEEELi192ENS_10bfloat16_tEfNS_4arch4Sm90ELb0ELb1ELb0ELb1ELb0ELb0ELb0ELb1ELb1ELb0ELb0ELb0EEENS1_21CollectiveEpilogueFwdINS6_IJSA_SC_SB_EEES9_SE_SG_Li256ELb1ELb0ELb0ELb0EEENS1_36VarlenDynamicPersistentTileSchedulerILi128ELi96ELi256ELi32ELb0ELb0ELb1ELb1ELb0ELb1EEEEEEEEEvNT_6ParamsE --------------------------
	.section	.nv.constant0._ZN7cutlass13device_kernelIN5flash11enable_sm90INS1_16FlashAttnFwdSm90INS1_25CollectiveMainloopFwdSm90ILi2EN4cute5tupleIJNS5_1CILi1EEES8_S8_EEENS6_IJNS7_ILi128EEENS7_ILi96EEENS7_ILi192EEEEEELi192ENS_10bfloat16_tEfNS_4arch4Sm90ELb0ELb1ELb0ELb1ELb0ELb0ELb0ELb1ELb1ELb0ELb0ELb0EEENS1_21CollectiveEpilogueFwdINS6_IJSA_SC_SB_EEES9_SE_SG_Li256ELb1ELb0ELb0ELb0EEENS1_36VarlenDynamicPersistentTileSchedulerILi128ELi96ELi256ELi32ELb0ELb0ELb1ELb1ELb0ELb1EEEEEEEEEvNT_6ParamsE,"a",@progbits
	.sectionflags	@""
	.align	4
.nv.constant0._ZN7cutlass13device_kernelIN5flash11enable_sm90INS1_16FlashAttnFwdSm90INS1_25CollectiveMainloopFwdSm90ILi2EN4cute5tupleIJNS5_1CILi1EEES8_S8_EEENS6_IJNS7_ILi128EEENS7_ILi96EEENS7_ILi192EEEEEELi192ENS_10bfloat16_tEfNS_4arch4Sm90ELb0ELb1ELb0ELb1ELb0ELb0ELb0ELb1ELb1ELb0ELb0ELb0EEENS1_21CollectiveEpilogueFwdINS6_IJSA_SC_SB_EEES9_SE_SG_Li256ELb1ELb0ELb0ELb0EEENS1_36VarlenDynamicPersistentTileSchedulerILi128ELi96ELi256ELi32ELb0ELb0ELb1ELb1ELb0ELb1EEEEEEEEEvNT_6ParamsE:
	.zero		3200


//--------------------- .nv.constant0._ZN7cutlass13device_kernelIN5flash11enable_sm90INS1_16FlashAttnFwdSm90INS1_25CollectiveMainloopFwdSm90ILi2EN4cute5tupleIJNS5_1CILi1EEES8_S8_EEENS6_IJNS7_ILi128EEENS7_ILi96EEENS7_ILi192EEEEEELi192ENS_10bfloat16_tEfNS_4arch4Sm90ELb0ELb1ELb0ELb1ELb0ELb1ELb0ELb1ELb1ELb0ELb0ELb0EEENS1_21CollectiveEpilogueFwdINS6_IJSA_SC_SB_EEES9_SE_SG_Li256ELb1ELb0ELb0ELb0EEENS1_36VarlenDynamicPersistentTileSchedulerILi128ELi96ELi256ELi32ELb0ELb0ELb1ELb1ELb0ELb1EEEEEEEEEvNT_6ParamsE --------------------------
	.section	.nv.constant0._ZN7cutlass13device_kernelIN5flash11enable_sm90INS1_16FlashAttnFwdSm90INS1_25CollectiveMainloopFwdSm90ILi2EN4cute5tupleIJNS5_1CILi1EEES8_S8_EEENS6_IJNS7_ILi128EEENS7_ILi96EEENS7_ILi192EEEEEELi192ENS_10bfloat16_tEfNS_4arch4Sm90ELb0ELb1ELb0ELb1ELb0ELb1ELb0ELb1ELb1ELb0ELb0ELb0EEENS1_21CollectiveEpilogueFwdINS6_IJSA_SC_SB_EEES9_SE_SG_Li256ELb1ELb0ELb0ELb0EEENS1_36VarlenDynamicPersistentTileSchedulerILi128ELi96ELi256ELi32ELb0ELb0ELb1ELb1ELb0ELb1EEEEEEEEEvNT_6ParamsE,"a",@progbits
	.sectionflags	@""
	.align	4
.nv.constant0._ZN7cutlass13device_kernelIN5flash11enable_sm90INS1_16FlashAttnFwdSm90INS1_25CollectiveMainloopFwdSm90ILi2EN4cute5tupleIJNS5_1CILi1EEES8_S8_EEENS6_IJNS7_ILi128EEENS7_ILi96EEENS7_ILi192EEEEEELi192ENS_10bfloat16_tEfNS_4arch4Sm90ELb0ELb1ELb0ELb1ELb0ELb1ELb0ELb1ELb1ELb0ELb0ELb0EEENS1_21CollectiveEpilogueFwdINS6_IJSA_SC_SB_EEES9_SE_SG_Li256ELb1ELb0ELb0ELb0EEENS1_36VarlenDynamicPersistentTileSchedulerILi128ELi96ELi256ELi32ELb0ELb0ELb1ELb1ELb0ELb1EEEEEEEEEvNT_6ParamsE:
	.zero		3200


//--------------------- .nv.constant0._ZN7cutlass13device_kernelIN5flash11enable_sm90INS1_16FlashAttnFwdSm90INS1_25CollectiveMainloopFwdSm90ILi2EN4cute5tupleIJNS5_1CILi1EEES8_S8_EEENS6_IJNS7_ILi128EEENS7_ILi112EEENS7_ILi192EEEEEELi192ENS_10bfloat16_tEfNS_4arch4Sm90ELb1ELb0ELb0ELb0ELb0ELb0ELb0ELb1ELb1ELb0ELb0ELb0EEENS1_21CollectiveEpilogueFwdINS6_IJSA_SC_SB_EEES9_SE_SG_Li256ELb0ELb0ELb0ELb0EEENS1_30DynamicPersistentTileSchedulerILi256ELi32ELb0ELb0ELb1EEEEEEEEEvNT_6ParamsE --------------------------
	.section	.nv.constant0._ZN7cutlass13device_kernelIN5flash11enable_sm90INS1_16FlashAttnFwdSm90INS1_25CollectiveMainloopFwdSm90ILi2EN4cute5tupleIJNS5_1CILi1EEES8_S8_EEENS6_IJNS7_ILi128EEENS7_ILi112EEENS7_ILi192EEEEEELi192ENS_10bfloat16_tEfNS_4arch4Sm90ELb1ELb0ELb0ELb0ELb0ELb0ELb0ELb1ELb1ELb0ELb0ELb0EEENS1_21CollectiveEpilogueFwdINS6_IJSA_SC_SB_EEES9_SE_SG_Li256ELb0ELb0ELb0ELb0EEENS1_30DynamicPersistentTileSchedulerILi256ELi32ELb0ELb0ELb1EEEEEEEEEvNT_6ParamsE,"a",@progbits
	.sectionflags	@""
	.align	4
.nv.constant0._ZN7cutlass13device_kernelIN5flash11enable_sm90INS1_16FlashAttnFwdSm90INS1_25CollectiveMainloopFwdSm90ILi2EN4cute5tupleIJNS5_1CILi1EEES8_S8_EEENS6_IJNS7_ILi128EEENS7_ILi112EEENS7_ILi192EEEEEELi192ENS_10bfloat16_tEfNS_4arch4Sm90ELb1ELb0ELb0ELb0ELb0ELb0ELb0ELb1ELb1ELb0ELb0ELb0EEENS1_21CollectiveEpilogueFwdINS6_IJSA_SC_SB_EEES9_SE_SG_Li256ELb0ELb0ELb0ELb0EEENS1_30DynamicPersistentTileSchedulerILi256ELi32ELb0ELb0ELb1EEEEEEEEEvNT_6ParamsE:
	.zero		3584


//--------------------- .nv.constant0._ZN7cutlass13device_kernelIN5flash11enable_sm90INS1_16FlashAttnFwdSm90INS1_25CollectiveMainloopFwdSm90ILi2EN4cute5tupleIJNS5_1CILi1EEES8_S8_EEENS6_IJNS7_ILi128EEENS7_ILi112EEENS7_ILi192EEEEEELi192ENS_10bfloat16_tEfNS_4arch4Sm90ELb1ELb0ELb0ELb1ELb0ELb0ELb0ELb1ELb1ELb0ELb0ELb0EEENS1_21CollectiveEpilogueFwdINS6_IJSA_SC_SB_EEES9_SE_SG_Li256ELb1ELb0ELb0ELb0EEENS1_36VarlenDynamicPersistentTileSchedulerILi128ELi112ELi256ELi32ELb0ELb0ELb1ELb1ELb1ELb1EEEEEEEEEvNT_6ParamsE --------------------------
	.section	.nv.constant0._ZN7cutlass13device_kernelIN5flash11enable_sm90INS1_16FlashAttnFwdSm90INS1_25CollectiveMainloopFwdSm90ILi2EN4cute5tupleIJNS5_1CILi1EEES8_S8_EEENS6_IJNS7_ILi128EEENS7_ILi112EEENS7_ILi192EEEEEELi192ENS_10bfloat16_tEfNS_4arch4Sm90ELb1ELb0ELb0ELb1ELb0ELb0ELb0ELb1ELb1ELb0ELb0ELb0EEENS1_21CollectiveEpilogueFwdINS6_IJSA_SC_SB_EEES9_SE_SG_Li256ELb1ELb0ELb0ELb0EEENS1_36VarlenDynamicPersistentTileSchedulerILi128ELi112ELi256ELi32ELb0ELb0ELb1ELb1ELb1ELb1EEEEEEEEEvNT_6ParamsE,"a",@progbits
	.sectionflags	@""
	.align	4
.nv.constant0._ZN7cutlass13device_kernelIN5flash11enable_sm90INS1_16FlashAttnFwdSm90INS1_25CollectiveMainloopFwdSm90ILi2EN4cute5tupleIJNS5_1CILi1EEES8_S8_EEENS6_IJNS7_ILi128EEENS7_ILi112EEENS7_ILi192EEEEEELi192ENS_10bfloat16_tEfNS_4arch4Sm90ELb1ELb0ELb0ELb1ELb0ELb0ELb0ELb1ELb1ELb0ELb0ELb0EEENS1_21CollectiveEpilogueFwdINS6_IJSA_SC_SB_EEES9_SE_SG_Li256ELb1ELb0ELb0ELb0EEENS1_36VarlenDynamicPersistentTileSchedulerILi128ELi112ELi256ELi32ELb0ELb0ELb1ELb1ELb1ELb1EEEEEEEEEvNT_6ParamsE:
	.zero		3200


//--------------------- .nv.constant0._ZN7cutlass13device_kernelIN5flash11enable_sm90INS1_16FlashAttnFwdSm90INS1_25CollectiveMainloopFwdSm90ILi2EN4cute5tupleIJNS5_1CILi1EEES8_S8_EEENS6_IJNS7_ILi128EEENS7_ILi112EEENS7_ILi192EEEEEELi192ENS_10bfloat16_tEfNS_4arch4Sm90ELb1ELb0ELb0ELb1ELb0ELb1ELb0ELb1ELb1ELb0ELb0ELb0EEENS1_21CollectiveEpilogueFwdINS6_IJSA_SC_SB_EEES9_SE_SG_Li256ELb1ELb0ELb0ELb0EEENS1_36VarlenDynamicPersistentTileSchedulerILi128ELi112ELi256ELi32ELb0ELb0ELb1ELb1ELb1ELb1EEEEEEEEEvNT_6ParamsE --------------------------
	.section	.nv.constant0._ZN7cutlass13device_kernelIN5flash11enable_sm90INS1_16FlashAttnFwdSm90INS1_25CollectiveMainloopFwdSm90ILi2EN4cute5tupleIJNS5_1CILi1EEES8_S8_EEENS6_IJNS7_ILi128EEENS7_ILi112EEENS7_ILi192EEEEEELi192ENS_10bfloat16_tEfNS_4arch4Sm90ELb1ELb0ELb0ELb1ELb0ELb1ELb0ELb1ELb1ELb0ELb0ELb0EEENS1_21CollectiveEpilogueFwdINS6_IJSA_SC_SB_EEES9_SE_SG_Li256ELb1ELb0ELb0ELb0EEENS1_36VarlenDynamicPersistentTileSchedulerILi128ELi112ELi256ELi32ELb0ELb0ELb1ELb1ELb1ELb1EEEEEEEEEvNT_6ParamsE,"a",@progbits
	.sectionflags	@""
	.align	4
.nv.constant0._ZN7cutlass13device_kernelIN5flash11enable_sm90INS1_16FlashAttnFwdSm90INS1_25CollectiveMainloopFwdSm90ILi2EN4cute5tupleIJNS5_1CILi1EEES8_S8_EEENS6_IJNS7_ILi128EEENS7_ILi112EEENS7_ILi192EEEEEELi192ENS_10bfloat16_tEfNS_4arch4Sm90ELb1ELb0ELb0ELb1ELb0ELb1ELb0ELb1ELb1ELb0ELb0ELb0EEENS1_21CollectiveEpilogueFwdINS6_IJSA_SC_SB_EEES9_SE_SG_Li256ELb1ELb0ELb0ELb0EEENS1_36VarlenDynamicPersistentTileSchedulerILi128ELi112ELi256ELi32ELb0ELb0ELb1ELb1ELb1ELb1EEEEEEEEEvNT_6ParamsE:
	.zero		3200


//--------------------- .nv.constant0._ZN7cutlass13device_kernelIN5flash11enable_sm90INS1_16FlashAttnFwdSm90INS1_25CollectiveMainloopFwdSm90ILi2EN4cute5tupleIJNS5_1CILi1EEES8_S8_EEENS6_IJNS7_ILi128EEENS7_ILi176EEESA_EEELi128ENS_10bfloat16_tEfNS_4arch4Sm90ELb0ELb0ELb0ELb0ELb0ELb0ELb0ELb1ELb1ELb0ELb0ELb0EEENS1_21CollectiveEpilogueFwdINS6_IJSA_SA_SB_EEES9_SD_SF_Li256ELb0ELb0ELb0ELb0EEENS1_29StaticPersistentTileSchedulerILb0EEEEEEEEEvNT_6ParamsE --------------------------
	.section	.nv.constant0._ZN7cutlass13device_kernelIN5flash11enable_sm90INS1_16FlashAttnFwdSm90INS1_25CollectiveMainloopFwdSm90ILi2EN4cute5tupleIJNS5_1CILi1EEES8_S8_EEENS6_IJNS7_ILi128EEENS7_ILi176EEESA_EEELi128ENS_10bfloat16_tEfNS_4arch4Sm90ELb0ELb0ELb0ELb0ELb0ELb0ELb0ELb1ELb1ELb0ELb0ELb0EEENS1_21CollectiveEpilogueFwdINS6_IJSA_SA_SB_EEES9_SD_SF_Li256ELb0ELb0ELb0ELb0EEENS1_29StaticPersistentTileSchedulerILb0EEEEEEEEEvNT_6ParamsE,"a",@progbits
	.sectionflags	@""
	.align	4
.nv.constant0._ZN7cutlass13device_kernelIN5flash11enable_sm90INS1_16FlashAttnFwdSm90INS1_25CollectiveMainloopFwdSm90ILi2EN4cute5tupleIJNS5_1CILi1EEES8_S8_EEENS6_IJNS7_ILi128EEENS7_ILi176EEESA_EEELi128ENS_10bfloat16_tEfNS_4arch4Sm90ELb0ELb0ELb0ELb0ELb0ELb0ELb0ELb1ELb1ELb0ELb0ELb0EEENS1_21CollectiveEpilogueFwdINS6_IJSA_SA_SB_EEES9_SD_SF_Li256ELb0ELb0ELb0ELb0EEENS1_29StaticPersistentTileSchedulerILb0EEEEEEEEEvNT_6ParamsE:
	.zero		3584


//--------------------- .nv.constant0._ZN7cutlass13device_kernelIN5flash11enable_sm90INS1_16FlashAttnFwdSm90INS1_25CollectiveMainloopFwdSm90ILi2EN4cute5tupleIJNS5_1CILi2EEENS7_ILi1EEES9_EEENS6_IJNS7_ILi128EEENS7_ILi176EEESB_EEELi128ENS_10bfloat16_tEfNS_4arch4Sm90ELb0ELb0ELb0ELb0ELb0ELb0ELb0ELb1ELb1ELb0ELb0ELb0EEENS1_21CollectiveEpilogueFwdINS6_IJSB_SB_SC_EEESA_SE_SG_Li256ELb0ELb0ELb0ELb0EEENS1_29StaticPersistentTileSchedulerILb0EEEEEEEEEvNT_6ParamsE --------------------------
	.section	.nv.constant0._ZN7cutlass13device_kernelIN5flash11enable_sm90INS1_16FlashAttnFwdSm90INS1_25CollectiveMainloopFwdSm90ILi2EN4cute5tupleIJNS5_1CILi2EEENS7_ILi1EEES9_EEENS6_IJNS7_ILi128EEENS7_ILi176EEESB_EEELi128ENS_10bfloat16_tEfNS_4arch4Sm90ELb0ELb0ELb0ELb0ELb0ELb0ELb0ELb1ELb1ELb0ELb0ELb0EEENS1_21CollectiveEpilogueFwdINS6_IJSB_SB_SC_EEESA_SE_SG_Li256ELb0ELb0ELb0ELb0EEENS1_29StaticPersistentTileSchedulerILb0EEEEEEEEEvNT_6ParamsE,"a",@progbits
	.sectionflags	@""
	.align	4
.nv.constant0._ZN7cutlass13device_kernelIN5flash11enable_sm90INS1_16FlashAttnFwdSm90INS1_25CollectiveMainloopFwdSm90ILi2EN4cute5tupleIJNS5_1CILi2EEENS7_ILi1EEES9_EEENS6_IJNS7_ILi128EEENS7_ILi176EEESB_EEELi128ENS_10bfloat16_tEfNS_4arch4Sm90ELb0ELb0ELb0ELb0ELb0ELb0ELb0ELb1ELb1ELb0ELb0ELb0EEENS1_21CollectiveEpilogueFwdINS6_IJSB_SB_SC_EEESA_SE_SG_Li256ELb0ELb0ELb0ELb0EEENS1_29StaticPersistentTileSchedulerILb0EEEEEEEEEvNT_6ParamsE:
	.zero		3584


//--------------------- .nv.constant0._ZN7cutlass13device_kernelIN5flash11enable_sm90INS1_16FlashAttnFwdSm90INS1_25CollectiveMainloopFwdSm90ILi2EN4cute5tupleIJNS5_1CILi1EEES8_S8_EEENS6_IJNS7_ILi128EEENS7_ILi176EEESA_EEELi128ENS_10bfloat16_tEfNS_4arch4Sm90ELb0ELb0ELb0ELb1ELb0ELb0ELb0ELb1ELb1ELb0ELb0ELb0EEENS1_21CollectiveEpilogueFwdINS6_IJSA_SA_SB_EEES9_SD_SF_Li256ELb1ELb0ELb0ELb0EEENS1_36VarlenDynamicPersistentTileSchedulerILi128ELi176ELi256ELi32ELb0ELb0ELb1ELb0ELb1ELb1EEEEEEEEEvNT_6ParamsE --------------------------
	.section	.nv.constant0._ZN7cutlass13device_kernelIN5flash11enable_sm90INS1_16FlashAttnFwdSm90INS1_25CollectiveMainloopFwdSm90ILi2EN4cute5tupleIJNS5_1CILi1EEES8_S8_EEENS6_IJNS7_ILi128EEENS7_ILi176EEESA_EEELi128ENS_10bfloat16_tEfNS_4arch4Sm90ELb0ELb0ELb0ELb1ELb0ELb0ELb0ELb1ELb1ELb0ELb0ELb0EEENS1_21CollectiveEpilogueFwdINS6_IJSA_SA_SB_EEES9_SD_SF_Li256ELb1ELb0ELb0ELb0EEENS1_36VarlenDynamicPersistentTileSchedulerILi128ELi176ELi256ELi32ELb0ELb0ELb1ELb0ELb1ELb1EEEEEEEEEvNT_6ParamsE,"a",@progbits
	.sectionflags	@""
	.align	4
.nv.constant0._ZN7cutlass13device_kernelIN5flash11enable_sm90INS1_16FlashAttnFwdSm90INS1_25CollectiveMainloopFwdSm90ILi2EN4cute5tupleIJNS5_1CILi1EEES8_S8_EEENS6_IJNS7_ILi128EEENS7_ILi176EEESA_EEELi128ENS_10bfloat16_tEfNS_4arch4Sm90ELb0ELb0ELb0ELb1ELb0ELb0ELb0ELb1ELb1ELb0ELb0ELb0EEENS1_21CollectiveEpilogueFwdINS6_IJSA_SA_SB_EEES9_SD_SF_Li256ELb1ELb0ELb0ELb0EEENS1_36VarlenDynamicPersistentTileSchedulerILi128ELi176ELi256ELi32ELb0ELb0ELb1ELb0ELb1ELb1EEEEEEEEEvNT_6ParamsE:
	.zero		3200


//--------------------- .nv.constant0._ZN7cutlass13device_kernelIN5flash11enable_sm90INS1_16FlashAttnFwdSm90INS1_25CollectiveMainloopFwdSm90ILi2EN4cute5tupleIJNS5_1CILi1EEES8_S8_EEENS6_IJNS7_ILi128EEENS7_ILi176EEESA_EEELi128ENS_10bfloat16_tEfNS_4arch4Sm90ELb0ELb0ELb0ELb1ELb0ELb1ELb0ELb1ELb1ELb0ELb0ELb0EEENS1_21CollectiveEpilogueFwdINS6_IJSA_SA_SB_EEES9_SD_SF_Li256ELb1ELb0ELb0ELb0EEENS1_36VarlenDynamicPersistentTileSchedulerILi128ELi176ELi256ELi32ELb0ELb0ELb1ELb0ELb1ELb1EEEEEEEEEvNT_6ParamsE --------------------------
	.section	.nv.constant0._ZN7cutlass13device_kernelIN5flash11enable_sm90INS1_16FlashAttnFwdSm90INS1_25CollectiveMainloopFwdSm90ILi2EN4cute5tupleIJNS5_1CILi1EEES8_S8_EEENS6_IJNS7_ILi128EEENS7_ILi176EEESA_EEELi128ENS_10bfloat16_tEfNS_4arch4Sm90ELb0ELb0ELb0ELb1ELb0ELb1ELb0ELb1ELb1ELb0ELb0ELb0EEENS1_21CollectiveEpilogueFwdINS6_IJSA_SA_SB_EEES9_SD_SF_Li256ELb1ELb0ELb0ELb0EEENS1_36VarlenDynamicPersistentTileSchedulerILi128ELi176ELi256ELi32ELb0ELb0ELb1ELb0ELb1ELb1EEEEEEEEEvNT_6ParamsE,"a",@progbits
	.sectionflags	@""
	.align	4
.nv.constant0._ZN7cutlass13device_kernelIN5flash11enable_sm90INS1_16FlashAttnFwdSm90INS1_25CollectiveMainloopFwdSm90ILi2EN4cute5tupleIJNS5_1CILi1EEES8_S8_EEENS6_IJNS7_ILi128EEENS7_ILi176EEESA_EEELi128ENS_10bfloat16_tEfNS_4arch4Sm90ELb0ELb0ELb0ELb1ELb0ELb1ELb0ELb1ELb1ELb0ELb0ELb0EEENS1_21CollectiveEpilogueFwdINS6_IJSA_SA_SB_EEES9_SD_SF_Li256ELb1ELb0ELb0ELb0EEENS1_36VarlenDynamicPersistentTileSchedulerILi128ELi176ELi256ELi32ELb0ELb0ELb1ELb0ELb1ELb1EEEEEEEEEvNT_6ParamsE:
	.zero		3200


//--------------------- .nv.constant0._ZN7cutlass13device_kernelIN5flash11enable_sm90INS1_16FlashAttnFwdSm90INS1_25CollectiveMainloopFwdSm90ILi2EN4cute5tupleIJNS5_1CILi1EEES8_S8_EEENS6_IJNS7_ILi128EEESA_SA_EEELi128ENS_10bfloat16_tEfNS_4arch4Sm90ELb0ELb1ELb0ELb0ELb0ELb0ELb0ELb1ELb1ELb0ELb0ELb0EEENS1_21CollectiveEpilogueFwdISB_S9_SC_SE_Li256ELb0ELb0ELb0ELb0EEENS1_30DynamicPersistentTileSchedulerILi256ELi32ELb0ELb0ELb1EEEEEEEEEvNT_6ParamsE --------------------------
	.section	.nv.constant0._ZN7cutlass13device_kernelIN5flash11enable_sm90INS1_16FlashAttnFwdSm90INS1_25CollectiveMainloopFwdSm90ILi2EN4cute5tupleIJNS5_1CILi1EEES8_S8_EEENS6_IJNS7_ILi128EEESA_SA_EEELi128ENS_10bfloat16_tEfNS_4arch4Sm90ELb0ELb1ELb0ELb0ELb0ELb0ELb0ELb1ELb1ELb0ELb0ELb0EEENS1_21CollectiveEpilogueFwdISB_S9_SC_SE_Li256ELb0ELb0ELb0ELb0EEENS1_30DynamicPersistentTileSchedulerILi256ELi32ELb0ELb0ELb1EEEEEEEEEvNT_6ParamsE,"a",@progbits
	.sectionflags	@""
	.align	4
.nv.constant0._ZN7cutlass13device_kernelIN5flash11enable_sm90INS1_16FlashAttnFwdSm90INS1_25CollectiveMainloopFwdSm90ILi2EN4cute5tupleIJNS5_1CILi1EEES8_S8_EEENS6_IJNS7_ILi128EEESA_SA_EEELi128ENS_10bfloat16_tEfNS_4arch4Sm90ELb0ELb1ELb0ELb0ELb0ELb0ELb0ELb1ELb1ELb0ELb0ELb0EEENS1_21CollectiveEpilogueFwdISB_S9_SC_SE_Li256ELb0ELb0ELb0ELb0EEENS1_30DynamicPersistentTileSchedulerILi256ELi32ELb0ELb0ELb1EEEEEEEEEvNT_6ParamsE:
	.zero		3584


//--------------------- .nv.constant0._ZN7cutlass13device_kernelIN5flash11enable_sm90INS1_16FlashAttnFwdSm90INS1_25CollectiveMainloopFwdSm90ILi2EN4cute5tupleIJNS5_1CILi1EEES8_S8_EEENS6_IJNS7_ILi128EEESA_SA_EEELi128ENS_10bfloat16_tEfNS_4arch4Sm90ELb0ELb1ELb0ELb1ELb0ELb0ELb0ELb1ELb1ELb0ELb0ELb0EEENS1_21CollectiveEpilogueFwdISB_S9_SC_SE_Li256ELb1ELb0ELb0ELb0EEENS1_36VarlenDynamicPersistentTileSchedulerILi128ELi128ELi256ELi32ELb0ELb0ELb1ELb1ELb0ELb1EEEEEEEEEvNT_6ParamsE --------------------------
	.section	.nv.constant0._ZN7cutlass13device_kernelIN5flash11enable_sm90INS1_16FlashAttnFwdSm90INS1_25CollectiveMainloopFwdSm90ILi2EN4cute5tupleIJNS5_1CILi1EEES8_S8_EEENS6_IJNS7_ILi128EEESA_SA_EEELi128ENS_10bfloat16_tEfNS_4arch4Sm90ELb0ELb1ELb0ELb1ELb0ELb0ELb0ELb1ELb1ELb0ELb0ELb0EEENS1_21CollectiveEpilogueFwdISB_S9_SC_SE_Li256ELb1ELb0ELb0ELb0EEENS1_36VarlenDynamicPersistentTileSchedulerILi128ELi128ELi256ELi32ELb0ELb0ELb1ELb1ELb0ELb1EEEEEEEEEvNT_6ParamsE,"a",@progbits
	.sectionflags	@""
	.align	4
.nv.constant0._ZN7cutlass13device_kernelIN5flash11enable_sm90INS1_16FlashAttnFwdSm90INS1_25CollectiveMainloopFwdSm90ILi2EN4cute5tupleIJNS5_1CILi1EEES8_S8_EEENS6_IJNS7_ILi128EEESA_SA_EEELi128ENS_10bfloat16_tEfNS_4arch4Sm90ELb0ELb1ELb0ELb1ELb0ELb0ELb0ELb1ELb1ELb0ELb0ELb0EEENS1_21CollectiveEpilogueFwdISB_S9_SC_SE_Li256ELb1ELb0ELb0ELb0EEENS1_36VarlenDynamicPersistentTileSchedulerILi128ELi128ELi256ELi32ELb0ELb0ELb1ELb1ELb0ELb1EEEEEEEEEvNT_6ParamsE:
	.zero		3200


//--------------------- .nv.constant0._ZN7cutlass13device_kernelIN5flash11enable_sm90INS1_16FlashAttnFwdSm90INS1_25CollectiveMainloopFwdSm90ILi2EN4cute5tupleIJNS5_1CILi1EEES8_S8_EEENS6_IJNS7_ILi128EEESA_SA_EEELi128ENS_10bfloat16_tEfNS_4arch4Sm90ELb0ELb1ELb0ELb1ELb0ELb1ELb0ELb1ELb1ELb0ELb0ELb0EEENS1_21CollectiveEpilogueFwdISB_S9_SC_SE_Li256ELb1ELb0ELb0ELb0EEENS1_36VarlenDynamicPersistentTileSchedulerILi128ELi128ELi256ELi32ELb0ELb0ELb1ELb1ELb0ELb1EEEEEEEEEvNT_6ParamsE --------------------------
	.section	.nv.constant0._ZN7cutlass13device_kernelIN5flash11enable_sm90INS1_16FlashAttnFwdSm90INS1_25CollectiveMainloopFwdSm90ILi2EN4cute5tupleIJNS5_1CILi1EEES8_S8_EEENS6_IJNS7_ILi128EEESA_SA_EEELi128ENS_10bfloat16_tEfNS_4arch4Sm90ELb0ELb1ELb0ELb1ELb0ELb1ELb0ELb1ELb1ELb0ELb0ELb0EEENS1_21CollectiveEpilogueFwdISB_S9_SC_SE_Li256ELb1ELb0ELb0ELb0EEENS1_36VarlenDynamicPersistentTileSchedulerILi128ELi128ELi256ELi32ELb0ELb0ELb1ELb1ELb0ELb1EEEEEEEEEvNT_6ParamsE,"a",@progbits
	.sectionflags	@""
	.align	4
.nv.constant0._ZN7cutlass13device_kernelIN5flash11enable_sm90INS1_16FlashAttnFwdSm90INS1_25CollectiveMainloopFwdSm90ILi2EN4cute5tupleIJNS5_1CILi1EEES8_S8_EEENS6_IJNS7_ILi128EEESA_SA_EEELi128ENS_10bfloat16_tEfNS_4arch4Sm90ELb0ELb1ELb0ELb1ELb0ELb1ELb0ELb1ELb1ELb0ELb0ELb0EEENS1_21CollectiveEpilogueFwdISB_S9_SC_SE_Li256ELb1ELb0ELb0ELb0EEENS1_36VarlenDynamicPersistentTileSchedulerILi128ELi128ELi256ELi32ELb0ELb0ELb1ELb1ELb0ELb1EEEEEEEEEvNT_6ParamsE:
	.zero		3200


//--------------------- .nv.constant0._ZN7cutlass13device_kernelIN5flash11enable_sm90INS1_16FlashAttnFwdSm90INS1_25CollectiveMainloopFwdSm90ILi2EN4cute5tupleIJNS5_1CILi1EEES8_S8_EEENS6_IJNS7_ILi128EEESA_SA_EEELi128ENS_10bfloat16_tEfNS_4arch4Sm90ELb1ELb0ELb0ELb0ELb0ELb0ELb0ELb1ELb1ELb0ELb0ELb0EEENS1_21CollectiveEpilogueFwdISB_S9_SC_SE_Li256ELb0ELb0ELb0ELb0EEENS1_30DynamicPersistentTileSchedulerILi256ELi32ELb0ELb0ELb1EEEEEEEEEvNT_6ParamsE --------------------------
	.section	.nv.constant0._ZN7cutlass13device_kernelIN5flash11enable_sm90INS1_16FlashAttnFwdSm90INS1_25CollectiveMainloopFwdSm90ILi2EN4cute5tupleIJNS5_1CILi1EEES8_S8_EEENS6_IJNS7_ILi128EEESA_SA_EEELi128ENS_10bfloat16_tEfNS_4arch4Sm90ELb1ELb0ELb0ELb0ELb0ELb0ELb0ELb1ELb1ELb0ELb0ELb0EEENS1_21CollectiveEpilogueFwdISB_S9_SC_SE_Li256ELb0ELb0ELb0ELb0EEENS1_30DynamicPersistentTileSchedulerILi256ELi32ELb0ELb0ELb1EEEEEEEEEvNT_6ParamsE,"a",@progbits
	.sectionflags	@""
	.align	4
.nv.constant0._ZN7cutlass13device_kernelIN5flash11enable_sm90INS1_16FlashAttnFwdSm90INS1_25CollectiveMainloopFwdSm90ILi2EN4cute5tupleIJNS5_1CILi1EEES8_S8_EEENS6_IJNS7_ILi128EEESA_SA_EEELi128ENS_10bfloat16_tEfNS_4arch4Sm90ELb1ELb0ELb0ELb0ELb0ELb0ELb0ELb1ELb1ELb0ELb0ELb0EEENS1_21CollectiveEpilogueFwdISB_S9_SC_SE_Li256ELb0ELb0ELb0ELb0EEENS1_30DynamicPersistentTileSchedulerILi256ELi32ELb0ELb0ELb1EEEEEEEEEvNT_6ParamsE:
	.zero		3584


//--------------------- .nv.constant0._ZN7cutlass13device_kernelIN5flash11enable_sm90INS1_16FlashAttnFwdSm90INS1_25CollectiveMainloopFwdSm90ILi2EN4cute5tupleIJNS5_1CILi1EEES8_S8_EEENS6_IJNS7_ILi128EEESA_SA_EEELi128ENS_10bfloat16_tEfNS_4arch4Sm90ELb1ELb0ELb0ELb1ELb0ELb0ELb0ELb1ELb1ELb0ELb0ELb0EEENS1_21CollectiveEpilogueFwdISB_S9_SC_SE_Li256ELb1ELb0ELb0ELb0EEENS1_36VarlenDynamicPersistentTileSchedulerILi128ELi128ELi256ELi32ELb0ELb0ELb1ELb1ELb1ELb1EEEEEEEEEvNT_6ParamsE --------------------------
	.section	.nv.constant0._ZN7cutlass13device_kernelIN5flash11enable_sm90INS1_16FlashAttnFwdSm90INS1_25CollectiveMainloopFwdSm90ILi2EN4cute5tupleIJNS5_1CILi1EEES8_S8_EEENS6_IJNS7_ILi128EEESA_SA_EEELi128ENS_10bfloat16_tEfNS_4arch4Sm90ELb1ELb0ELb0ELb1ELb0ELb0ELb0ELb1ELb1ELb0ELb0ELb0EEENS1_21CollectiveEpilogueFwdISB_S9_SC_SE_Li256ELb1ELb0ELb0ELb0EEENS1_36VarlenDynamicPersistentTileSchedulerILi128ELi128ELi256ELi32ELb0ELb0ELb1ELb1ELb1ELb1EEEEEEEEEvNT_6ParamsE,"a",@progbits
	.sectionflags	@""
	.align	4
.nv.constant0._ZN7cutlass13device_kernelIN5flash11enable_sm90INS1_16FlashAttnFwdSm90INS1_25CollectiveMainloopFwdSm90ILi2EN4cute5tupleIJNS5_1CILi1EEES8_S8_EEENS6_IJNS7_ILi128EEESA_SA_EEELi128ENS_10bfloat16_tEfNS_4arch4Sm90ELb1ELb0ELb0ELb1ELb0ELb0ELb0ELb1ELb1ELb0ELb0ELb0EEENS1_21CollectiveEpilogueFwdISB_S9_SC_SE_Li256ELb1ELb0ELb0ELb0EEENS1_36VarlenDynamicPersistentTileSchedulerILi128ELi128ELi256ELi32ELb0ELb0ELb1ELb1ELb1ELb1EEEEEEEEEvNT_6ParamsE:
	.zero		3200


//--------------------- .nv.constant0._ZN7cutlass13device_kernelIN5flash11enable_sm90INS1_16FlashAttnFwdSm90INS1_25CollectiveMainloopFwdSm90ILi2EN4cute5tupleIJNS5_1CILi1EEES8_S8_EEENS6_IJNS7_ILi128EEESA_SA_EEELi128ENS_10bfloat16_tEfNS_4arch4Sm90ELb1ELb0ELb0ELb1ELb0ELb1ELb0ELb1ELb1ELb0ELb0ELb0EEENS1_21CollectiveEpilogueFwdISB_S9_SC_SE_Li256ELb1ELb0ELb0ELb0EEENS1_36VarlenDynamicPersistentTileSchedulerILi128ELi128ELi256ELi32ELb0ELb0ELb1ELb1ELb1ELb1EEEEEEEEEvNT_6ParamsE --------------------------
	.section	.nv.constant0._ZN7cutlass13device_kernelIN5flash11enable_sm90INS1_16FlashAttnFwdSm90INS1_25CollectiveMainloopFwdSm90ILi2EN4cute5tupleIJNS5_1CILi1EEES8_S8_EEENS6_IJNS7_ILi128EEESA_SA_EEELi128ENS_10bfloat16_tEfNS_4arch4Sm90ELb1ELb0ELb0ELb1ELb0ELb1ELb0ELb1ELb1ELb0ELb0ELb0EEENS1_21CollectiveEpilogueFwdISB_S9_SC_SE_Li256ELb1ELb0ELb0ELb0EEENS1_36VarlenDynamicPersistentTileSchedulerILi128ELi128ELi256ELi32ELb0ELb0ELb1ELb1ELb1ELb1EEEEEEEEEvNT_6ParamsE,"a",@progbits
	.sectionflags	@""
	.align	4
.nv.constant0._ZN7cutlass13device_kernelIN5flash11enable_sm90INS1_16FlashAttnFwdSm90INS1_25CollectiveMainloopFwdSm90ILi2EN4cute5tupleIJNS5_1CILi1EEES8_S8_EEENS6_IJNS7_ILi128EEESA_SA_EEELi128ENS_10bfloat16_tEfNS_4arch4Sm90ELb1ELb0ELb0ELb1ELb0ELb1ELb0ELb1ELb1ELb0ELb0ELb0EEENS1_21CollectiveEpilogueFwdISB_S9_SC_SE_Li256ELb1ELb0ELb0ELb0EEENS1_36VarlenDynamicPersistentTileSchedulerILi128ELi128ELi256ELi32ELb0ELb0ELb1ELb1ELb1ELb1EEEEEEEEEvNT_6ParamsE:
	.zero		3200


//--------------------- .nv.constant0._ZN7cutlass13device_kernelIN5flash11enable_sm90INS1_16FlashAttnFwdSm90INS1_25CollectiveMainloopFwdSm90ILi2EN4cute5tupleIJNS5_1CILi1EEES8_S8_EEENS6_IJNS7_ILi192EEENS7_ILi144EEENS7_ILi96EEEEEELi96ENS_10bfloat16_tEfNS_4arch4Sm90ELb0ELb0ELb0ELb0ELb0ELb0ELb0ELb0ELb1ELb0ELb0ELb0EEENS1_21CollectiveEpilogueFwdINS6_IJSA_SC_SB_EEES9_SE_SG_Li384ELb0ELb0ELb0ELb0EEENS1_29StaticPersistentTileSchedulerILb0EEEEEEEEEvNT_6ParamsE --------------------------
	.section	.nv.constant0._ZN7cutlass13device_kernelIN5flash11enable_sm90INS1_16FlashAttnFwdSm90INS1_25CollectiveMainloopFwdSm90ILi2EN4cute5tupleIJNS5_1CILi1EEES8_S8_EEENS6_IJNS7_ILi192EEENS7_ILi144EEENS7_ILi96EEEEEELi96ENS_10bfloat16_tEfNS_4arch4Sm90ELb0ELb0ELb0ELb0ELb0ELb0ELb0ELb0ELb1ELb0ELb0ELb0EEENS1_21CollectiveEpilogueFwdINS6_IJSA_SC_SB_EEES9_SE_SG_Li384ELb0ELb0ELb0ELb0EEENS1_29StaticPersistentTileSchedulerILb0EEEEEEEEEvNT_6ParamsE,"a",@progbits
	.sectionflags	@""
	.align	4
.nv.constant0._ZN7cutlass13device_kernelIN5flash11enable_sm90INS1_16FlashAttnFwdSm90INS1_25CollectiveMainloopFwdSm90ILi2EN4cute5tupleIJNS5_1CILi1EEES8_S8_EEENS6_IJNS7_ILi192EEENS7_ILi144EEENS7_ILi96EEEEEELi96ENS_10bfloat16_tEfNS_4arch4Sm90ELb0ELb0ELb0ELb0ELb0ELb0ELb0ELb0ELb1ELb0ELb0ELb0EEENS1_21CollectiveEpilogueFwdINS6_IJSA_SC_SB_EEES9_SE_SG_Li384ELb0ELb0ELb0ELb0EEENS1_29StaticPersistentTileSchedulerILb0EEEEEEEEEvNT_6ParamsE:
	.zero		3584


//--------------------- .nv.constant0._ZN7cutlass13device_kernelIN5flash11enable_sm90INS1_16FlashAttnFwdSm90INS1_25CollectiveMainloopFwdSm90ILi2EN4cute5tupleIJNS5_1CILi1EEES8_S8_EEENS6_IJNS7_ILi192EEENS7_ILi144EEENS7_ILi96EEEEEELi96ENS_10bfloat16_tEfNS_4arch4Sm90ELb0ELb0ELb0ELb1ELb0ELb0ELb0ELb0ELb1ELb0ELb0ELb0EEENS1_21CollectiveEpilogueFwdINS6_IJSA_SC_SB_EEES9_SE_SG_Li384ELb1ELb0ELb0ELb0EEENS1_36VarlenDynamicPersistentTileSchedulerILi192ELi144ELi384ELi32ELb0ELb0ELb1ELb0ELb1ELb1EEEEEEEEEvNT_6ParamsE --------------------------
	.section	.nv.constant0._ZN7cutlass13device_kernelIN5flash11enable_sm90INS1_16FlashAttnFwdSm90INS1_25CollectiveMainloopFwdSm90ILi2EN4cute5tupleIJNS5_1CILi1EEES8_S8_EEENS6_IJNS7_ILi192EEENS7_ILi144EEENS7_ILi96EEEEEELi96ENS_10bfloat16_tEfNS_4arch4Sm90ELb0ELb0ELb0ELb1ELb0ELb0ELb0ELb0ELb1ELb0ELb0ELb0EEENS1_21CollectiveEpilogueFwdINS6_IJSA_SC_SB_EEES9_SE_SG_Li384ELb1ELb0ELb0ELb0EEENS1_36VarlenDynamicPersistentTileSchedulerILi192ELi144ELi384ELi32ELb0ELb0ELb1ELb0ELb1ELb1EEEEEEEEEvNT_6ParamsE,"a",@progbits
	.sectionflags	@""
	.align	4
.nv.constant0._ZN7cutlass13device_kernelIN5flash11enable_sm90INS1_16FlashAttnFwdSm90INS1_25CollectiveMainloopFwdSm90ILi2EN4cute5tupleIJNS5_1CILi1EEES8_S8_EEENS6_IJNS7_ILi192EEENS7_ILi144EEENS7_ILi96EEEEEELi96ENS_10bfloat16_tEfNS_4arch4Sm90ELb0ELb0ELb0ELb1ELb0ELb0ELb0ELb0ELb1ELb0ELb0ELb0EEENS1_21CollectiveEpilogueFwdINS6_IJSA_SC_SB_EEES9_SE_SG_Li384ELb1ELb0ELb0ELb0EEENS1_36VarlenDynamicPersistentTileSchedulerILi192ELi144ELi384ELi32ELb0ELb0ELb1ELb0ELb1ELb1EEEEEEEEEvNT_6ParamsE:
	.zero		3200


//--------------------- .nv.constant0._ZN7cutlass13device_kernelIN5flash11enable_sm90INS1_16FlashAttnFwdSm90INS1_25CollectiveMainloopFwdSm90ILi2EN4cute5tupleIJNS5_1CILi1EEES8_S8_EEENS6_IJNS7_ILi192EEENS7_ILi144EEENS7_ILi96EEEEEELi96ENS_10bfloat16_tEfNS_4arch4Sm90ELb0ELb0ELb0ELb1ELb0ELb1ELb0ELb0ELb1ELb0ELb0ELb0EEENS1_21CollectiveEpilogueFwdINS6_IJSA_SC_SB_EEES9_SE_SG_Li384ELb1ELb0ELb0ELb0EEENS1_36VarlenDynamicPersistentTileSchedulerILi192ELi144ELi384ELi32ELb0ELb0ELb1ELb0ELb1ELb1EEEEEEEEEvNT_6ParamsE --------------------------
	.section	.nv.constant0._ZN7cutlass13device_kernelIN5flash11enable_sm90INS1_16FlashAttnFwdSm90INS1_25CollectiveMainloopFwdSm90ILi2EN4cute5tupleIJNS5_1CILi1EEES8_S8_EEENS6_IJNS7_ILi192EEENS7_ILi144EEENS7_ILi96EEEEEELi96ENS_10bfloat16_tEfNS_4arch4Sm90ELb0ELb0ELb0ELb1ELb0ELb1ELb0ELb0ELb1ELb0ELb0ELb0EEENS1_21CollectiveEpilogueFwdINS6_IJSA_SC_SB_EEES9_SE_SG_Li384ELb1ELb0ELb0ELb0EEENS1_36VarlenDynamicPersistentTileSchedulerILi192ELi144ELi384ELi32ELb0ELb0ELb1ELb0ELb1ELb1EEEEEEEEEvNT_6ParamsE,"a",@progbits
	.sectionflags	@""
	.align	4
.nv.constant0._ZN7cutlass13device_kernelIN5flash11enable_sm90INS1_16FlashAttnFwdSm90INS1_25CollectiveMainloopFwdSm90ILi2EN4cute5tupleIJNS5_1CILi1EEES8_S8_EEENS6_IJNS7_ILi192EEENS7_ILi144EEENS7_ILi96EEEEEELi96ENS_10bfloat16_tEfNS_4arch4Sm90ELb0ELb0ELb0ELb1ELb0ELb1ELb0ELb0ELb1ELb0ELb0ELb0EEENS1_21CollectiveEpilogueFwdINS6_IJSA_SC_SB_EEES9_SE_SG_Li384ELb1ELb0ELb0ELb0EEENS1_36VarlenDynamicPersistentTileSchedulerILi192ELi144ELi384ELi32ELb0ELb0ELb1ELb0ELb1ELb1EEEEEEEEEvNT_6ParamsE:
	.zero		3200


//--------------------- .nv.constant0._ZN7cutlass13device_kernelIN5flash11enable_sm90INS1_16FlashAttnFwdSm90INS1_25CollectiveMainloopFwdSm90ILi2EN4cute5tupleIJNS5_1CILi1EEES8_S8_EEENS6_IJNS7_ILi192EEENS7_ILi128EEENS7_ILi96EEEEEELi96ENS_10bfloat16_tEfNS_4arch4Sm90ELb0ELb1ELb0ELb0ELb0ELb0ELb0ELb0ELb1ELb0ELb0ELb0EEENS1_21CollectiveEpilogueFwdINS6_IJSA_SC_SB_EEES9_SE_SG_Li384ELb0ELb0ELb0ELb0EEENS1_30DynamicPersistentTileSchedulerILi384ELi32ELb0ELb0ELb1EEEEEEEEEvNT_6ParamsE --------------------------
	.section	.nv.constant0._ZN7cutlass13device_kernelIN5flash11enable_sm90INS1_16FlashAttnFwdSm90INS1_25CollectiveMainloopFwdSm90ILi2EN4cute5tupleIJNS5_1CILi1EEES8_S8_EEENS6_IJNS7_ILi192EEENS7_ILi128EEENS7_ILi96EEEEEELi96ENS_10bfloat16_tEfNS_4arch4Sm90ELb0ELb1ELb0ELb0ELb0ELb0ELb0ELb0ELb1ELb0ELb0ELb0EEENS1_21CollectiveEpilogueFwdINS6_IJSA_SC_SB_EEES9_SE_SG_Li384ELb0ELb0ELb0ELb0EEENS1_30DynamicPersistentTileSchedulerILi384ELi32ELb0ELb0ELb1EEEEEEEEEvNT_6ParamsE,"a",@progbits
	.sectionflags	@""
	.align	4
.nv.constant0._ZN7cutlass13device_kernelIN5flash11enable_sm90INS1_16FlashAttnFwdSm90INS1_25CollectiveMainloopFwdSm90ILi2EN4cute5tupleIJNS5_1CILi1EEES8_S8_EEENS6_IJNS7_ILi192EEENS7_ILi128EEENS7_ILi96EEEEEELi96ENS_10bfloat16_tEfNS_4arch4Sm90ELb0ELb1ELb0ELb0ELb0ELb0ELb0ELb0ELb1ELb0ELb0ELb0EEENS1_21CollectiveEpilogueFwdINS6_IJSA_SC_SB_EEES9_SE_SG_Li384ELb0ELb0ELb0ELb0EEENS1_30DynamicPersistentTileSchedulerILi384ELi32ELb0ELb0ELb1EEEEEEEEEvNT_6ParamsE:
	.zero		3584


//--------------------- .nv.constant0._ZN7cutlass13device_kernelIN5flash11enable_sm90INS1_16FlashAttnFwdSm90INS1_25CollectiveMainloopFwdSm90ILi2EN4cute5tupleIJNS5_1CILi1EEES8_S8_EEENS6_IJNS7_ILi192EEENS7_ILi128EEENS7_ILi96EEEEEELi96ENS_10bfloat16_tEfNS_4arch4Sm90ELb0ELb1ELb0ELb1ELb0ELb0ELb0ELb0ELb1ELb0ELb0ELb0EEENS1_21CollectiveEpilogueFwdINS6_IJSA_SC_SB_EEES9_SE_SG_Li384ELb1ELb0ELb0ELb0EEENS1_36VarlenDynamicPersistentTileSchedulerILi192ELi128ELi384ELi32ELb0ELb0ELb1ELb1ELb0ELb1EEEEEEEEEvNT_6ParamsE --------------------------
	.section	.nv.constant0._ZN7cutlass13device_kernelIN5flash11enable_sm90INS1_16FlashAttnFwdSm90INS1_25CollectiveMainloopFwdSm90ILi2EN4cute5tupleIJNS5_1CILi1EEES8_S8_EEENS6_IJNS7_ILi192EEENS7_ILi128EEENS7_ILi96EEEEEELi96ENS_10bfloat16_tEfNS_4arch4Sm90ELb0ELb1ELb0ELb1ELb0ELb0ELb0ELb0ELb1ELb0ELb0ELb0EEENS1_21CollectiveEpilogueFwdINS6_IJSA_SC_SB_EEES9_SE_SG_Li384ELb1ELb0ELb0ELb0EEENS1_36VarlenDynamicPersistentTileSchedulerILi192ELi128ELi384ELi32ELb0ELb0ELb1ELb1ELb0ELb1EEEEEEEEEvNT_6ParamsE,"a",@progbits
	.sectionflags	@""
	.align	4
.nv.constant0._ZN7cutlass13device_kernelIN5flash11enable_sm90INS1_16FlashAttnFwdSm90INS1_25CollectiveMainloopFwdSm90ILi2EN4cute5tupleIJNS5_1CILi1EEES8_S8_EEENS6_IJNS7_ILi192EEENS7_ILi128EEENS7_ILi96EEEEEELi96ENS_10bfloat16_tEfNS_4arch4Sm90ELb0ELb1ELb0ELb1ELb0ELb0ELb0ELb0ELb1ELb0ELb0ELb0EEENS1_21CollectiveEpilogueFwdINS6_IJSA_SC_SB_EEES9_SE_SG_Li384ELb1ELb0ELb0ELb0EEENS1_36VarlenDynamicPersistentTileSchedulerILi192ELi128ELi384ELi32ELb0ELb0ELb1ELb1ELb0ELb1EEEEEEEEEvNT_6ParamsE:
	.zero		3200


//--------------------- .nv.constant0._ZN7cutlass13device_kernelIN5flash11enable_sm90INS1_16FlashAttnFwdSm90INS1_25CollectiveMainloopFwdSm90ILi2EN4cute5tupleIJNS5_1CILi1EEES8_S8_EEENS6_IJNS7_ILi192EEENS7_ILi128EEENS7_ILi96EEEEEELi96ENS_10bfloat16_tEfNS_4arch4Sm90ELb0ELb1ELb0ELb1ELb0ELb1ELb0ELb0ELb1ELb0ELb0ELb0EEENS1_21CollectiveEpilogueFwdINS6_IJSA_SC_SB_EEES9_SE_SG_Li384ELb1ELb0ELb0ELb0EEENS1_36VarlenDynamicPersistentTileSchedulerILi192ELi128ELi384ELi32ELb0ELb0ELb1ELb1ELb0ELb1EEEEEEEEEvNT_6ParamsE --------------------------
	.section	.nv.constant0._ZN7cutlass13device_kernelIN5flash11enable_sm90INS1_16FlashAttnFwdSm90INS1_25CollectiveMainloopFwdSm90ILi2EN4cute5tupleIJNS5_1CILi1EEES8_S8_EEENS6_IJNS7_ILi192EEENS7_ILi128EEENS7_ILi96EEEEEELi96ENS_10bfloat16_tEfNS_4arch4Sm90ELb0ELb1ELb0ELb1ELb0ELb1ELb0ELb0ELb1ELb0ELb0ELb0EEENS1_21CollectiveEpilogueFwdINS6_IJSA_SC_SB_EEES9_SE_SG_Li384ELb1ELb0ELb0ELb0EEENS1_36VarlenDynamicPersistentTileSchedulerILi192ELi128ELi384ELi32ELb0ELb0ELb1ELb1ELb0ELb1EEEEEEEEEvNT_6ParamsE,"a",@progbits
	.sectionflags	@""
	.align	4
.nv.constant0._ZN7cutlass13device_kernelIN5flash11enable_sm90INS1_16FlashAttnFwdSm90INS1_25CollectiveMainloopFwdSm90ILi2EN4cute5tupleIJNS5_1CILi1EEES8_S8_EEENS6_IJNS7_ILi192EEENS7_ILi128EEENS7_ILi96EEEEEELi96ENS_10bfloat16_tEfNS_4arch4Sm90ELb0ELb1ELb0ELb1ELb0ELb1ELb0ELb0ELb1ELb0ELb0ELb0EEENS1_21CollectiveEpilogueFwdINS6_IJSA_SC_SB_EEES9_SE_SG_Li384ELb1ELb0ELb0ELb0EEENS1_36VarlenDynamicPersistentTileSchedulerILi192ELi128ELi384ELi32ELb0ELb0ELb1ELb1ELb0ELb1EEEEEEEEEvNT_6ParamsE:
	.zero		3200


//--------------------- .nv.constant0._ZN7cutlass13device_kernelIN5flash11enable_sm90INS1_16FlashAttnFwdSm90INS1_25CollectiveMainloopFwdSm90ILi2EN4cute5tupleIJNS5_1CILi1EEES8_S8_EEENS6_IJNS7_ILi192EEENS7_ILi144EEENS7_ILi96EEEEEELi96ENS_10bfloat16_tEfNS_4arch4Sm90ELb1ELb0ELb0ELb0ELb0ELb0ELb0ELb0ELb1ELb0ELb0ELb0EEENS1_21CollectiveEpilogueFwdINS6_IJSA_SC_SB_EEES9_SE_SG_Li384ELb0ELb0ELb0ELb0EEENS1_30DynamicPersistentTileSchedulerILi384ELi32ELb0ELb0ELb1EEEEEEEEEvNT_6ParamsE --------------------------
	.section	.nv.constant0._ZN7cutlass13device_kernelIN5flash11enable_sm90INS1_16FlashAttnFwdSm90INS1_25CollectiveMainloopFwdSm90ILi2EN4cute5tupleIJNS5_1CILi1EEES8_S8_EEENS6_IJNS7_ILi192EEENS7_ILi144EEENS7_ILi96EEEEEELi96ENS_10bfloat16_tEfNS_4arch4Sm90ELb1ELb0ELb0ELb0ELb0ELb0ELb0ELb0ELb1ELb0ELb0ELb0EEENS1_21CollectiveEpilogueFwdINS6_IJSA_SC_SB_EEES9_SE_SG_Li384ELb0ELb0ELb0ELb0EEENS1_30DynamicPersistentTileSchedulerILi384ELi32ELb0ELb0ELb1EEEEEEEEEvNT_6ParamsE,"a",@progbits
	.sectionflags	@""
	.align	4
.nv.constant0._ZN7cutlass13device_kernelIN5flash11enable_sm90INS1_16FlashAttnFwdSm90INS1_25CollectiveMainloopFwdSm90ILi2EN4cute5tupleIJNS5_1CILi1EEES8_S8_EEENS6_IJNS7_ILi192EEENS7_ILi144EEENS7_ILi96EEEEEELi96ENS_10bfloat16_tEfNS_4arch4Sm90ELb1ELb0ELb0ELb0ELb0ELb0ELb0ELb0ELb1ELb0ELb0ELb0EEENS1_21CollectiveEpilogueFwdINS6_IJSA_SC_SB_EEES9_SE_SG_Li384ELb0ELb0ELb0ELb0EEENS1_30DynamicPersistentTileSchedulerILi384ELi32ELb0ELb0ELb1EEEEEEEEEvNT_6ParamsE:
	.zero		3584


//--------------------- .nv.constant0._ZN7cutlass13device_kernelIN5flash11enable_sm90INS1_16FlashAttnFwdSm90INS1_25CollectiveMainloopFwdSm90ILi2EN4cute5tupleIJNS5_1CILi1EEES8_S8_EEENS6_IJNS7_ILi192EEENS7_ILi144EEENS7_ILi96EEEEEELi96ENS_10bfloat16_tEfNS_4arch4Sm90ELb1ELb0ELb0ELb1ELb0ELb0ELb0ELb0ELb1ELb0ELb0ELb0EEENS1_21CollectiveEpilogueFwdINS6_IJSA_SC_SB_EEES9_SE_SG_Li384ELb1ELb0ELb0ELb0EEENS1_36VarlenDynamicPersistentTileSchedulerILi192ELi144ELi384ELi32ELb0ELb0ELb1ELb1ELb1ELb1EEEEEEEEEvNT_6ParamsE --------------------------
	.section	.nv.constant0._ZN7cutlass13device_kernelIN5flash11enable_sm90INS1_16FlashAttnFwdSm90INS1_25CollectiveMainloopFwdSm90ILi2EN4cute5tupleIJNS5_1CILi1EEES8_S8_EEENS6_IJNS7_ILi192EEENS7_ILi144EEENS7_ILi96EEEEEELi96ENS_10bfloat16_tEfNS_4arch4Sm90ELb1ELb0ELb0ELb1ELb0ELb0ELb0ELb0ELb1ELb0ELb0ELb0EEENS1_21CollectiveEpilogueFwdINS6_IJSA_SC_SB_EEES9_SE_SG_Li384ELb1ELb0ELb0ELb0EEENS1_36VarlenDynamicPersistentTileSchedulerILi192ELi144ELi384ELi32ELb0ELb0ELb1ELb1ELb1ELb1EEEEEEEEEvNT_6ParamsE,"a",@progbits
	.sectionflags	@""
	.align	4
.nv.constant0._ZN7cutlass13device_kernelIN5flash11enable_sm90INS1_16FlashAttnFwdSm90INS1_25CollectiveMainloopFwdSm90ILi2EN4cute5tupleIJNS5_1CILi1EEES8_S8_EEENS6_IJNS7_ILi192EEENS7_ILi144EEENS7_ILi96EEEEEELi96ENS_10bfloat16_tEfNS_4arch4Sm90ELb1ELb0ELb0ELb1ELb0ELb0ELb0ELb0ELb1ELb0ELb0ELb0EEENS1_21CollectiveEpilogueFwdINS6_IJSA_SC_SB_EEES9_SE_SG_Li384ELb1ELb0ELb0ELb0EEENS1_36VarlenDynamicPersistentTileSchedulerILi192ELi144ELi384ELi32ELb0ELb0ELb1ELb1ELb1ELb1EEEEEEEEEvNT_6ParamsE:
	.zero		3200


//--------------------- .nv.constant0._ZN7cutlass13device_kernelIN5flash11enable_sm90INS1_16FlashAttnFwdSm90INS1_25CollectiveMainloopFwdSm90ILi2EN4cute5tupleIJNS5_1CILi1EEES8_S8_EEENS6_IJNS7_ILi192EEENS7_ILi144EEENS7_ILi96EEEEEELi96ENS_10bfloat16_tEfNS_4arch4Sm90ELb1ELb0ELb0ELb1ELb0ELb1ELb0ELb0ELb1ELb0ELb0ELb0EEENS1_21CollectiveEpilogueFwdINS6_IJSA_SC_SB_EEES9_SE_SG_Li384ELb1ELb0ELb0ELb0EEENS1_36VarlenDynamicPersistentTileSchedulerILi192ELi144ELi384ELi32ELb0ELb0ELb1ELb1ELb1ELb1EEEEEEEEEvNT_6ParamsE --------------------------
	.section	.nv.constant0._ZN7cutlass13device_kernelIN5flash11enable_sm90INS1_16FlashAttnFwdSm90INS1_25CollectiveMainloopFwdSm90ILi2EN4cute5tupleIJNS5_1CILi1EEES8_S8_EEENS6_IJNS7_ILi192EEENS7_ILi144EEENS7_ILi96EEEEEELi96ENS_10bfloat16_tEfNS_4arch4Sm90ELb1ELb0ELb0ELb1ELb0ELb1ELb0ELb0ELb1ELb0ELb0ELb0EEENS1_21CollectiveEpilogueFwdINS6_IJSA_SC_SB_EEES9_SE_SG_Li384ELb1ELb0ELb0ELb0EEENS1_36VarlenDynamicPersistentTileSchedulerILi192ELi144ELi384ELi32ELb0ELb0ELb1ELb1ELb1ELb1EEEEEEEEEvNT_6ParamsE,"a",@progbits
	.sectionflags	@""
	.align	4
.nv.constant0._ZN7cutlass13device_kernelIN5flash11enable_sm90INS1_16FlashAttnFwdSm90INS1_25CollectiveMainloopFwdSm90ILi2EN4cute5tupleIJNS5_1CILi1EEES8_S8_EEENS6_IJNS7_ILi192EEENS7_ILi144EEENS7_ILi96EEEEEELi96ENS_10bfloat16_tEfNS_4arch4Sm90ELb1ELb0ELb0ELb1ELb0ELb1ELb0ELb0ELb1ELb0ELb0ELb0EEENS1_21CollectiveEpilogueFwdINS6_IJSA_SC_SB_EEES9_SE_SG_Li384ELb1ELb0ELb0ELb0EEENS1_36VarlenDynamicPersistentTileSchedulerILi192ELi144ELi384ELi32ELb0ELb0ELb1ELb1ELb1ELb1EEEEEEEEEvNT_6ParamsE:
	.zero		3200


//--------------------- .nv.constant0._ZN7cutlass13device_kernelIN5flash11enable_sm90INS1_16FlashAttnFwdSm90INS1_25CollectiveMainloopFwdSm90ILi2EN4cute5tupleIJNS5_1CILi1EEES8_S8_EEENS6_IJNS7_ILi192EEESA_NS7_ILi64EEEEEELi64ENS_10bfloat16_tEfNS_4arch4Sm90ELb0ELb0ELb0ELb0ELb0ELb0ELb0ELb0ELb1ELb0ELb0ELb0EEENS1_21CollectiveEpilogueFwdINS6_IJSA_SB_SA_EEES9_SD_SF_Li384ELb0ELb0ELb0ELb0EEENS1_29StaticPersistentTileSchedulerILb0EEEEEEEEEvNT_6ParamsE --------------------------
	.section	.nv.constant0._ZN7cutlass13device_kernelIN5flash11enable_sm90INS1_16FlashAttnFwdSm90INS1_25CollectiveMainloopFwdSm90ILi2EN4cute5tupleIJNS5_1CILi1EEES8_S8_EEENS6_IJNS7_ILi192EEESA_NS7_ILi64EEEEEELi64ENS_10bfloat16_tEfNS_4arch4Sm90ELb0ELb0ELb0ELb0ELb0ELb0ELb0ELb0ELb1ELb0ELb0ELb0EEENS1_21CollectiveEpilogueFwdINS6_IJSA_SB_SA_EEES9_SD_SF_Li384ELb0ELb0ELb0ELb0EEENS1_29StaticPersistentTileSchedulerILb0EEEEEEEEEvNT_6ParamsE,"a",@progbits
	.sectionflags	@""
	.align	4
.nv.constant0._ZN7cutlass13device_kernelIN5flash11enable_sm90INS1_16FlashAttnFwdSm90INS1_25CollectiveMainloopFwdSm90ILi2EN4cute5tupleIJNS5_1CILi1EEES8_S8_EEENS6_IJNS7_ILi192EEESA_NS7_ILi64EEEEEELi64ENS_10bfloat16_tEfNS_4arch4Sm90ELb0ELb0ELb0ELb0ELb0ELb0ELb0ELb0ELb1ELb0ELb0ELb0EEENS1_21CollectiveEpilogueFwdINS6_IJSA_SB_SA_EEES9_SD_SF_Li384ELb0ELb0ELb0ELb0EEENS1_29StaticPersistentTileSchedulerILb0EEEEEEEEEvNT_6ParamsE:
	.zero		3584


//--------------------- .nv.constant0._ZN7cutlass13device_kernelIN5flash11enable_sm90INS1_16FlashAttnFwdSm90INS1_25CollectiveMainloopFwdSm90ILi2EN4cute5tupleIJNS5_1CILi1EEES8_S8_EEENS6_IJNS7_ILi192EEESA_NS7_ILi64EEEEEELi64ENS_10bfloat16_tEfNS_4arch4Sm90ELb0ELb0ELb0ELb1ELb0ELb0ELb0ELb0ELb1ELb0ELb0ELb0EEENS1_21CollectiveEpilogueFwdINS6_IJSA_SB_SA_EEES9_SD_SF_Li384ELb1ELb0ELb0ELb0EEENS1_36VarlenDynamicPersistentTileSchedulerILi192ELi192ELi384ELi32ELb0ELb0ELb1ELb0ELb1ELb1EEEEEEEEEvNT_6ParamsE --------------------------
	.section	.nv.constant0._ZN7cutlass13device_kernelIN5flash11enable_sm90INS1_16FlashAttnFwdSm90INS1_25CollectiveMainloopFwdSm90ILi2EN4cute5tupleIJNS5_1CILi1EEES8_S8_EEENS6_IJNS7_ILi192EEESA_NS7_ILi64EEEEEELi64ENS_10bfloat16_tEfNS_4arch4Sm90ELb0ELb0ELb0ELb1ELb0ELb0ELb0ELb0ELb1ELb0ELb0ELb0EEENS1_21CollectiveEpilogueFwdINS6_IJSA_SB_SA_EEES9_SD_SF_Li384ELb1ELb0ELb0ELb0EEENS1_36VarlenDynamicPersistentTileSchedulerILi192ELi192ELi384ELi32ELb0ELb0ELb1ELb0ELb1ELb1EEEEEEEEEvNT_6ParamsE,"a",@progbits
	.sectionflags	@""
	.align	4
.nv.constant0._ZN7cutlass13device_kernelIN5flash11enable_sm90INS1_16FlashAttnFwdSm90INS1_25CollectiveMainloopFwdSm90ILi2EN4cute5tupleIJNS5_1CILi1EEES8_S8_EEENS6_IJNS7_ILi192EEESA_NS7_ILi64EEEEEELi64ENS_10bfloat16_tEfNS_4arch4Sm90ELb0ELb0ELb0ELb1ELb0ELb0ELb0ELb0ELb1ELb0ELb0ELb0EEENS1_21CollectiveEpilogueFwdINS6_IJSA_SB_SA_EEES9_SD_SF_Li384ELb1ELb0ELb0ELb0EEENS1_36VarlenDynamicPersistentTileSchedulerILi192ELi192ELi384ELi32ELb0ELb0ELb1ELb0ELb1ELb1EEEEEEEEEvNT_6ParamsE:
	.zero		3200


//--------------------- .nv.constant0._ZN7cutlass13device_kernelIN5flash11enable_sm90INS1_16FlashAttnFwdSm90INS1_25CollectiveMainloopFwdSm90ILi2EN4cute5tupleIJNS5_1CILi1EEES8_S8_EEENS6_IJNS7_ILi192EEESA_NS7_ILi64EEEEEELi64ENS_10bfloat16_tEfNS_4arch4Sm90ELb0ELb0ELb0ELb1ELb0ELb1ELb0ELb0ELb1ELb0ELb0ELb0EEENS1_21CollectiveEpilogueFwdINS6_IJSA_SB_SA_EEES9_SD_SF_Li384ELb1ELb0ELb0ELb0EEENS1_36VarlenDynamicPersistentTileSchedulerILi192ELi192ELi384ELi32ELb0ELb0ELb1ELb0ELb1ELb1EEEEEEEEEvNT_6ParamsE --------------------------
	.section	.nv.constant0._ZN7cutlass13device_kernelIN5flash11enable_sm90INS1_16FlashAttnFwdSm90INS1_25CollectiveMainloopFwdSm90ILi2EN4cute5tupleIJNS5_1CILi1EEES8_S8_EEENS6_IJNS7_ILi192EEESA_NS7_ILi64EEEEEELi64ENS_10bfloat16_tEfNS_4arch4Sm90ELb0ELb0ELb0ELb1ELb0ELb1ELb0ELb0ELb1ELb0ELb0ELb0EEENS1_21CollectiveEpilogueFwdINS6_IJSA_SB_SA_EEES9_SD_SF_Li384ELb1ELb0ELb0ELb0EEENS1_36VarlenDynamicPersistentTileSchedulerILi192ELi192ELi384ELi32ELb0ELb0ELb1ELb0ELb1ELb1EEEEEEEEEvNT_6ParamsE,"a",@progbits
	.sectionflags	@""
	.align	4
.nv.constant0._ZN7cutlass13device_kernelIN5flash11enable_sm90INS1_16FlashAttnFwdSm90INS1_25CollectiveMainloopFwdSm90ILi2EN4cute5tupleIJNS5_1CILi1EEES8_S8_EEENS6_IJNS7_ILi192EEESA_NS7_ILi64EEEEEELi64ENS_10bfloat16_tEfNS_4arch4Sm90ELb0ELb0ELb0ELb1ELb0ELb1ELb0ELb0ELb1ELb0ELb0ELb0EEENS1_21CollectiveEpilogueFwdINS6_IJSA_SB_SA_EEES9_SD_SF_Li384ELb1ELb0ELb0ELb0EEENS1_36VarlenDynamicPersistentTileSchedulerILi192ELi192ELi384ELi32ELb0ELb0ELb1ELb0ELb1ELb1EEEEEEEEEvNT_6ParamsE:
	.zero		3200


//--------------------- .nv.constant0._ZN7cutlass13device_kernelIN5flash11enable_sm90INS1_16FlashAttnFwdSm90INS1_25CollectiveMainloopFwdSm90ILi2EN4cute5tupleIJNS5_1CILi1EEES8_S8_EEENS6_IJNS7_ILi192EEENS7_ILi128EEENS7_ILi64EEEEEELi64ENS_10bfloat16_tEfNS_4arch4Sm90ELb0ELb1ELb0ELb0ELb0ELb0ELb0ELb1ELb1ELb0ELb0ELb0EEENS1_21CollectiveEpilogueFwdINS6_IJSA_SC_SB_EEES9_SE_SG_Li384ELb0ELb0ELb0ELb0EEENS1_30DynamicPersistentTileSchedulerILi384ELi32ELb0ELb0ELb1EEEEEEEEEvNT_6ParamsE --------------------------
	.section	.nv.constant0._ZN7cutlass13device_kernelIN5flash11enable_sm90INS1_16FlashAttnFwdSm90INS1_25CollectiveMainloopFwdSm90ILi2EN4cute5tupleIJNS5_1CILi1EEES8_S8_EEENS6_IJNS7_ILi192EEENS7_ILi128EEENS7_ILi64EEEEEELi64ENS_10bfloat16_tEfNS_4arch4Sm90ELb0ELb1ELb0ELb0ELb0ELb0ELb0ELb1ELb1ELb0ELb0ELb0EEENS1_21CollectiveEpilogueFwdINS6_IJSA_SC_SB_EEES9_SE_SG_Li384ELb0ELb0ELb0ELb0EEENS1_30DynamicPersistentTileSchedulerILi384ELi32ELb0ELb0ELb1EEEEEEEEEvNT_6ParamsE,"a",@progbits
	.sectionflags	@""
	.align	4
.nv.constant0._ZN7cutlass13device_kernelIN5flash11enable_sm90INS1_16FlashAttnFwdSm90INS1_25CollectiveMainloopFwdSm90ILi2EN4cute5tupleIJNS5_1CILi1EEES8_S8_EEENS6_IJNS7_ILi192EEENS7_ILi128EEENS7_ILi64EEEEEELi64ENS_10bfloat16_tEfNS_4arch4Sm90ELb0ELb1ELb0ELb0ELb0ELb0ELb0ELb1ELb1ELb0ELb0ELb0EEENS1_21CollectiveEpilogueFwdINS6_IJSA_SC_SB_EEES9_SE_SG_Li384ELb0ELb0ELb0ELb0EEENS1_30DynamicPersistentTileSchedulerILi384ELi32ELb0ELb0ELb1EEEEEEEEEvNT_6ParamsE:
	.zero		3584


//--------------------- .nv.constant0._ZN7cutlass13device_kernelIN5flash11enable_sm90INS1_16FlashAttnFwdSm90INS1_25CollectiveMainloopFwdSm90ILi2EN4cute5tupleIJNS5_1CILi1EEES8_S8_EEENS6_IJNS7_ILi192EEENS7_ILi128EEENS7_ILi64EEEEEELi64ENS_10bfloat16_tEfNS_4arch4Sm90ELb0ELb1ELb0ELb1ELb0ELb0ELb0ELb1ELb1ELb0ELb0ELb0EEENS1_21CollectiveEpilogueFwdINS6_IJSA_SC_SB_EEES9_SE_SG_Li384ELb1ELb0ELb0ELb0EEENS1_36VarlenDynamicPersistentTileSchedulerILi192ELi128ELi384ELi32ELb0ELb0ELb1ELb1ELb0ELb1EEEEEEEEEvNT_6ParamsE --------------------------
	.section	.nv.constant0._ZN7cutlass13device_kernelIN5flash11enable_sm90INS1_16FlashAttnFwdSm90INS1_25CollectiveMainloopFwdSm90ILi2EN4cute5tupleIJNS5_1CILi1EEES8_S8_EEENS6_IJNS7_ILi192EEENS7_ILi128EEENS7_ILi64EEEEEELi64ENS_10bfloat16_tEfNS_4arch4Sm90ELb0ELb1ELb0ELb1ELb0ELb0ELb0ELb1ELb1ELb0ELb0ELb0EEENS1_21CollectiveEpilogueFwdINS6_IJSA_SC_SB_EEES9_SE_SG_Li384ELb1ELb0ELb0ELb0EEENS1_36VarlenDynamicPersistentTileSchedulerILi192ELi128ELi384ELi32ELb0ELb0ELb1ELb1ELb0ELb1EEEEEEEEEvNT_6ParamsE,"a",@progbits
	.sectionflags	@""
	.align	4
.nv.constant0._ZN7cutlass13device_kernelIN5flash11enable_sm90INS1_16FlashAttnFwdSm90INS1_25CollectiveMainloopFwdSm90ILi2EN4cute5tupleIJNS5_1CILi1EEES8_S8_EEENS6_IJNS7_ILi192EEENS7_ILi128EEENS7_ILi64EEEEEELi64ENS_10bfloat16_tEfNS_4arch4Sm90ELb0ELb1ELb0ELb1ELb0ELb0ELb0ELb1ELb1ELb0ELb0ELb0EEENS1_21CollectiveEpilogueFwdINS6_IJSA_SC_SB_EEES9_SE_SG_Li384ELb1ELb0ELb0ELb0EEENS1_36VarlenDynamicPersistentTileSchedulerILi192ELi128ELi384ELi32ELb0ELb0ELb1ELb1ELb0ELb1EEEEEEEEEvNT_6ParamsE:
	.zero		3200


//--------------------- .nv.constant0._ZN7cutlass13device_kernelIN5flash11enable_sm90INS1_16FlashAttnFwdSm90INS1_25CollectiveMainloopFwdSm90ILi2EN4cute5tupleIJNS5_1CILi1EEES8_S8_EEENS6_IJNS7_ILi192EEENS7_ILi128EEENS7_ILi64EEEEEELi64ENS_10bfloat16_tEfNS_4arch4Sm90ELb0ELb1ELb0ELb1ELb0ELb1ELb0ELb1ELb1ELb0ELb0ELb0EEENS1_21CollectiveEpilogueFwdINS6_IJSA_SC_SB_EEES9_SE_SG_Li384ELb1ELb0ELb0ELb0EEENS1_36VarlenDynamicPersistentTileSchedulerILi192ELi128ELi384ELi32ELb0ELb0ELb1ELb1ELb0ELb1EEEEEEEEEvNT_6ParamsE --------------------------
	.section	.nv.constant0._ZN7cutlass13device_kernelIN5flash11enable_sm90INS1_16FlashAttnFwdSm90INS1_25CollectiveMainloopFwdSm90ILi2EN4cute5tupleIJNS5_1CILi1EEES8_S8_EEENS6_IJNS7_ILi192EEENS7_ILi128EEENS7_ILi64EEEEEELi64ENS_10bfloat16_tEfNS_4arch4Sm90ELb0ELb1ELb0ELb1ELb0ELb1ELb0ELb1ELb1ELb0ELb0ELb0EEENS1_21CollectiveEpilogueFwdINS6_IJSA_SC_SB_EEES9_SE_SG_Li384ELb1ELb0ELb0ELb0EEENS1_36VarlenDynamicPersistentTileSchedulerILi192ELi128ELi384ELi32ELb0ELb0ELb1ELb1ELb0ELb1EEEEEEEEEvNT_6ParamsE,"a",@progbits
	.sectionflags	@""
	.align	4
.nv.constant0._ZN7cutlass13device_kernelIN5flash11enable_sm90INS1_16FlashAttnFwdSm90INS1_25CollectiveMainloopFwdSm90ILi2EN4cute5tupleIJNS5_1CILi1EEES8_S8_EEENS6_IJNS7_ILi192EEENS7_ILi128EEENS7_ILi64EEEEEELi64ENS_10bfloat16_tEfNS_4arch4Sm90ELb0ELb1ELb0ELb1ELb0ELb1ELb0ELb1ELb1ELb0ELb0ELb0EEENS1_21CollectiveEpilogueFwdINS6_IJSA_SC_SB_EEES9_SE_SG_Li384ELb1ELb0ELb0ELb0EEENS1_36VarlenDynamicPersistentTileSchedulerILi192ELi128ELi384ELi32ELb0ELb0ELb1ELb1ELb0ELb1EEEEEEEEEvNT_6ParamsE:
	.zero		3200


//--------------------- .nv.constant0._ZN7cutlass13device_kernelIN5flash11enable_sm90INS1_16FlashAttnFwdSm90INS1_25CollectiveMainloopFwdSm90ILi2EN4cute5tupleIJNS5_1CILi1EEES8_S8_EEENS6_IJNS7_ILi192EEENS7_ILi128EEENS7_ILi64EEEEEELi64ENS_10bfloat16_tEfNS_4arch4Sm90ELb1ELb0ELb0ELb0ELb0ELb0ELb0ELb1ELb1ELb0ELb0ELb0EEENS1_21CollectiveEpilogueFwdINS6_IJSA_SC_SB_EEES9_SE_SG_Li384ELb0ELb0ELb0ELb0EEENS1_30DynamicPersistentTileSchedulerILi384ELi32ELb0ELb0ELb1EEEEEEEEEvNT_6ParamsE --------------------------
	.section	.nv.constant0._ZN7cutlass13device_kernelIN5flash11enable_sm90INS1_16FlashAttnFwdSm90INS1_25CollectiveMainloopFwdSm90ILi2EN4cute5tupleIJNS5_1CILi1EEES8_S8_EEENS6_IJNS7_ILi192EEENS7_ILi128EEENS7_ILi64EEEEEELi64ENS_10bfloat16_tEfNS_4arch4Sm90ELb1ELb0ELb0ELb0ELb0ELb0ELb0ELb1ELb1ELb0ELb0ELb0EEENS1_21CollectiveEpilogueFwdINS6_IJSA_SC_SB_EEES9_SE_SG_Li384ELb0ELb0ELb0ELb0EEENS1_30DynamicPersistentTileSchedulerILi384ELi32ELb0ELb0ELb1EEEEEEEEEvNT_6ParamsE,"a",@progbits
	.sectionflags	@""
	.align	4
.nv.constant0._ZN7cutlass13device_kernelIN5flash11enable_sm90INS1_16FlashAttnFwdSm90INS1_25CollectiveMainloopFwdSm90ILi2EN4cute5tupleIJNS5_1CILi1EEES8_S8_EEENS6_IJNS7_ILi192EEENS7_ILi128EEENS7_ILi64EEEEEELi64ENS_10bfloat16_tEfNS_4arch4Sm90ELb1ELb0ELb0ELb0ELb0ELb0ELb0ELb1ELb1ELb0ELb0ELb0EEENS1_21CollectiveEpilogueFwdINS6_IJSA_SC_SB_EEES9_SE_SG_Li384ELb0ELb0ELb0ELb0EEENS1_30DynamicPersistentTileSchedulerILi384ELi32ELb0ELb0ELb1EEEEEEEEEvNT_6ParamsE:
	.zero		3584


//--------------------- .nv.constant0._ZN7cutlass13device_kernelIN5flash11enable_sm90INS1_16FlashAttnFwdSm90INS1_25CollectiveMainloopFwdSm90ILi2EN4cute5tupleIJNS5_1CILi1EEES8_S8_EEENS6_IJNS7_ILi192EEENS7_ILi128EEENS7_ILi64EEEEEELi64ENS_10bfloat16_tEfNS_4arch4Sm90ELb1ELb0ELb0ELb1ELb0ELb0ELb0ELb1ELb1ELb0ELb0ELb0EEENS1_21CollectiveEpilogueFwdINS6_IJSA_SC_SB_EEES9_SE_SG_Li384ELb1ELb0ELb0ELb0EEENS1_36VarlenDynamicPersistentTileSchedulerILi192ELi128ELi384ELi32ELb0ELb0ELb1ELb1ELb1ELb1EEEEEEEEEvNT_6ParamsE --------------------------
	.section	.nv.constant0._ZN7cutlass13device_kernelIN5flash11enable_sm90INS1_16FlashAttnFwdSm90INS1_25CollectiveMainloopFwdSm90ILi2EN4cute5tupleIJNS5_1CILi1EEES8_S8_EEENS6_IJNS7_ILi192EEENS7_ILi128EEENS7_ILi64EEEEEELi64ENS_10bfloat16_tEfNS_4arch4Sm90ELb1ELb0ELb0ELb1ELb0ELb0ELb0ELb1ELb1ELb0ELb0ELb0EEENS1_21CollectiveEpilogueFwdINS6_IJSA_SC_SB_EEES9_SE_SG_Li384ELb1ELb0ELb0ELb0EEENS1_36VarlenDynamicPersistentTileSchedulerILi192ELi128ELi384ELi32ELb0ELb0ELb1ELb1ELb1ELb1EEEEEEEEEvNT_6ParamsE,"a",@progbits
	.sectionflags	@""
	.align	4
.nv.constant0._ZN7cutlass13device_kernelIN5flash11enable_sm90INS1_16FlashAttnFwdSm90INS1_25CollectiveMainloopFwdSm90ILi2EN4cute5tupleIJNS5_1CILi1EEES8_S8_EEENS6_IJNS7_ILi192EEENS7_ILi128EEENS7_ILi64EEEEEELi64ENS_10bfloat16_tEfNS_4arch4Sm90ELb1ELb0ELb0ELb1ELb0ELb0ELb0ELb1ELb1ELb0ELb0ELb0EEENS1_21CollectiveEpilogueFwdINS6_IJSA_SC_SB_EEES9_SE_SG_Li384ELb1ELb0ELb0ELb0EEENS1_36VarlenDynamicPersistentTileSchedulerILi192ELi128ELi384ELi32ELb0ELb0ELb1ELb1ELb1ELb1EEEEEEEEEvNT_6ParamsE:
	.zero		3200


//--------------------- .nv.constant0._ZN7cutlass13device_kernelIN5flash11enable_sm90INS1_16FlashAttnFwdSm90INS1_25CollectiveMainloopFwdSm90ILi2EN4cute5tupleIJNS5_1CILi1EEES8_S8_EEENS6_IJNS7_ILi192EEENS7_ILi128EEENS7_ILi64EEEEEELi64ENS_10bfloat16_tEfNS_4arch4Sm90ELb1ELb0ELb0ELb1ELb0ELb1ELb0ELb1ELb1ELb0ELb0ELb0EEENS1_21CollectiveEpilogueFwdINS6_IJSA_SC_SB_EEES9_SE_SG_Li384ELb1ELb0ELb0ELb0EEENS1_36VarlenDynamicPersistentTileSchedulerILi192ELi128ELi384ELi32ELb0ELb0ELb1ELb1ELb1ELb1EEEEEEEEEvNT_6ParamsE --------------------------
	.section	.nv.constant0._ZN7cutlass13device_kernelIN5flash11enable_sm90INS1_16FlashAttnFwdSm90INS1_25CollectiveMainloopFwdSm90ILi2EN4cute5tupleIJNS5_1CILi1EEES8_S8_EEENS6_IJNS7_ILi192EEENS7_ILi128EEENS7_ILi64EEEEEELi64ENS_10bfloat16_tEfNS_4arch4Sm90ELb1ELb0ELb0ELb1ELb0ELb1ELb0ELb1ELb1ELb0ELb0ELb0EEENS1_21CollectiveEpilogueFwdINS6_IJSA_SC_SB_EEES9_SE_SG_Li384ELb1ELb0ELb0ELb0EEENS1_36VarlenDynamicPersistentTileSchedulerILi192ELi128ELi384ELi32ELb0ELb0ELb1ELb1ELb1ELb1EEEEEEEEEvNT_6ParamsE,"a",@progbits
	.sectionflags	@""
	.align	4
.nv.constant0._ZN7cutlass13device_kernelIN5flash11enable_sm90INS1_16FlashAttnFwdSm90INS1_25CollectiveMainloopFwdSm90ILi2EN4cute5tupleIJNS5_1CILi1EEES8_S8_EEENS6_IJNS7_ILi192EEENS7_ILi128EEENS7_ILi64EEEEEELi64ENS_10bfloat16_tEfNS_4arch4Sm90ELb1ELb0ELb0ELb1ELb0ELb1ELb0ELb1ELb1ELb0ELb0ELb0EEENS1_21CollectiveEpilogueFwdINS6_IJSA_SC_SB_EEES9_SE_SG_Li384ELb1ELb0ELb0ELb0EEENS1_36VarlenDynamicPersistentTileSchedulerILi192ELi128ELi384ELi32ELb0ELb0ELb1ELb1ELb1ELb1EEEEEEEEEvNT_6ParamsE:
	.zero		3200


//--------------------- SYMBOLS --------------------------

	.type		.nv.reservedSmem.offset0,@object
	.size		.nv.reservedSmem.offset0,0x4
	.type		__assertfail,@function
